	.target	sm_100a

	.elftype	@"ET_EXEC"


//--------------------- .note.nv.tkinfo           --------------------------
	.section	.note.nv.tkinfo,"",@"SHT_NOTE"
	.sectionflags	@"SHF_NOTE_NV_TKINFO"
	.tkinfo
        /*0018*/ 	.word	0x00000002
        /*0030*/ 	.string	""
        /*0030*/ 	.string	"ptxas"
        /*0030*/ 	.string	"Cuda compilation tools, release 13.0, V13.0.88"
        /*0030*/ 	.string	"Build cuda_13.0.r13.0/compiler.36424714_0"
        /*0030*/ 	.string	"-arch sm_100a -m 64 "



//--------------------- .note.nv.cuinfo           --------------------------
	.section	.note.nv.cuinfo,"",@"SHT_NOTE"
	.sectionflags	@"SHF_NOTE_NV_CUINFO"
        /*0018*/ 	.short	0x0002
        /*001a*/ 	.short	0x0064
        /*001c*/ 	.short	0x0082
	.zero		2


//--------------------- .nv.info                  --------------------------
	.section	.nv.info,"",@"SHT_CUDA_INFO"
	.align	4


	//----- nvinfo : EIATTR_REGCOUNT
	.align		4
        /*0000*/ 	.byte	0x04, 0x2f
        /*0002*/ 	.short	(.L_1 - .L_0)
	.align		4
.L_0:
        /*0004*/ 	.word	index@(_ZN10layer_norm13ln_bwd_kernelINS_13Kernel_traitsIfffffjLj512ELj1ELj4ELj1ELj16ENS_18Kernel_traits_baseILj512EfffffjLj128EEEEELb1ELb1ELb1ELb1EEEvNS_9BwdParamsE)
        /*0008*/ 	.word	0x000000a8


	//----- nvinfo : EIATTR_FRAME_SIZE
	.align		4
.L_1:
        /*000c*/ 	.byte	0x04, 0x11
        /*000e*/ 	.short	(.L_3 - .L_2)
	.align		4
.L_2:
        /*0010*/ 	.word	index@(_ZN10layer_norm13ln_bwd_kernelINS_13Kernel_traitsIfffffjLj512ELj1ELj4ELj1ELj16ENS_18Kernel_traits_baseILj512EfffffjLj128EEEEELb1ELb1ELb1ELb1EEEvNS_9BwdParamsE)
        /*0014*/ 	.word	0x00000000


	//----- nvinfo : EIATTR_REGCOUNT
	.align		4
.L_3:
        /*0018*/ 	.byte	0x04, 0x2f
        /*001a*/ 	.short	(.L_5 - .L_4)
	.align		4
.L_4:
        /*001c*/ 	.word	index@(_ZN10layer_norm22ln_bwd_finalize_kernelINS_22Kernel_traits_finalizeILj512EfffffjLb1ELj1024ELj4ENS_18Kernel_traits_baseILj512EfffffjLj1024EEEEELb1ELb1EEEvNS_9BwdParamsE)
        /*0020*/ 	.word	0x00000020


	//----- nvinfo : EIATTR_FRAME_SIZE
	.align		4
.L_5:
        /*0024*/ 	.byte	0x04, 0x11
        /*0026*/ 	.short	(.L_7 - .L_6)
	.align		4
.L_6:
        /*0028*/ 	.word	index@(_ZN10layer_norm22ln_bwd_finalize_kernelINS_22Kernel_traits_finalizeILj512EfffffjLb1ELj1024ELj4ENS_18Kernel_traits_baseILj512EfffffjLj1024EEEEELb1ELb1EEEvNS_9BwdParamsE)
        /*002c*/ 	.word	0x00000000


	//----- nvinfo : EIATTR_REGCOUNT
	.align		4
.L_7:
        /*0030*/ 	.byte	0x04, 0x2f
        /*0032*/ 	.short	(.L_9 - .L_8)
	.align		4
.L_8:
        /*0034*/ 	.word	index@(_ZN10layer_norm13ln_bwd_kernelINS_13Kernel_traitsIfffffjLj512ELj1ELj4ELj1ELj16ENS_18Kernel_traits_baseILj512EfffffjLj128EEEEELb1ELb1ELb1ELb0EEEvNS_9BwdParamsE)
        /*0038*/ 	.word	0x000000ae


	//----- nvinfo : EIATTR_FRAME_SIZE
	.align		4
.L_9:
        /*003c*/ 	.byte	0x04, 0x11
        /*003e*/ 	.short	(.L_11 - .L_10)
	.align		4
.L_10:
        /*0040*/ 	.word	index@(_ZN10layer_norm13ln_bwd_kernelINS_13Kernel_traitsIfffffjLj512ELj1ELj4ELj1ELj16ENS_18Kernel_traits_baseILj512EfffffjLj128EEEEELb1ELb1ELb1ELb0EEEvNS_9BwdParamsE)
        /*0044*/ 	.word	0x00000000


	//----- nvinfo : EIATTR_REGCOUNT
	.align		4
.L_11:
        /*0048*/ 	.byte	0x04, 0x2f
        /*004a*/ 	.short	(.L_13 - .L_12)
	.align		4
.L_12:
        /*004c*/ 	.word	index@(_ZN10layer_norm22ln_bwd_finalize_kernelINS_22Kernel_traits_finalizeILj512EfffffjLb1ELj1024ELj4ENS_18Kernel_traits_baseILj512EfffffjLj1024EEEEELb1ELb0EEEvNS_9BwdParamsE)
        /*0050*/ 	.word	0x00000020


	//----- nvinfo : EIATTR_FRAME_SIZE
	.align		4
.L_13:
        /*0054*/ 	.byte	0x04, 0x11
        /*0056*/ 	.short	(.L_15 - .L_14)
	.align		4
.L_14:
        /*0058*/ 	.word	index@(_ZN10layer_norm22ln_bwd_finalize_kernelINS_22Kernel_traits_finalizeILj512EfffffjLb1ELj1024ELj4ENS_18Kernel_traits_baseILj512EfffffjLj1024EEEEELb1ELb0EEEvNS_9BwdParamsE)
        /*005c*/ 	.word	0x00000000


	//----- nvinfo : EIATTR_REGCOUNT
	.align		4
.L_15:
        /*0060*/ 	.byte	0x04, 0x2f
        /*0062*/ 	.short	(.L_17 - .L_16)
	.align		4
.L_16:
        /*0064*/ 	.word	index@(_ZN10layer_norm13ln_bwd_kernelINS_13Kernel_traitsIfffffjLj512ELj1ELj4ELj1ELj16ENS_18Kernel_traits_baseILj512EfffffjLj128EEEEELb1ELb1ELb0ELb1EEEvNS_9BwdParamsE)
        /*0068*/ 	.word	0x000000b7


	//----- nvinfo : EIATTR_FRAME_SIZE
	.align		4
.L_17:
        /*006c*/ 	.byte	0x04, 0x11
        /*006e*/ 	.short	(.L_19 - .L_18)
	.align		4
.L_18:
        /*0070*/ 	.word	index@(_ZN10layer_norm13ln_bwd_kernelINS_13Kernel_traitsIfffffjLj512ELj1ELj4ELj1ELj16ENS_18Kernel_traits_baseILj512EfffffjLj128EEEEELb1ELb1ELb0ELb1EEEvNS_9BwdParamsE)
        /*0074*/ 	.word	0x00000000


	//----- nvinfo : EIATTR_REGCOUNT
	.align		4
.L_19:
        /*0078*/ 	.byte	0x04, 0x2f
        /*007a*/ 	.short	(.L_21 - .L_20)
	.align		4
.L_20:
        /*007c*/ 	.word	index@(_ZN10layer_norm13ln_bwd_kernelINS_13Kernel_traitsIfffffjLj512ELj1ELj4ELj1ELj16ENS_18Kernel_traits_baseILj512EfffffjLj128EEEEELb1ELb1ELb0ELb0EEEvNS_9BwdParamsE)
        /*0080*/ 	.word	0x000000a3


	//----- nvinfo : EIATTR_FRAME_SIZE
	.align		4
.L_21:
        /*0084*/ 	.byte	0x04, 0x11
        /*0086*/ 	.short	(.L_23 - .L_22)
	.align		4
.L_22:
        /*0088*/ 	.word	index@(_ZN10layer_norm13ln_bwd_kernelINS_13Kernel_traitsIfffffjLj512ELj1ELj4ELj1ELj16ENS_18Kernel_traits_baseILj512EfffffjLj128EEEEELb1ELb1ELb0ELb0EEEvNS_9BwdParamsE)
        /*008c*/ 	.word	0x00000000


	//----- nvinfo : EIATTR_REGCOUNT
	.align		4
.L_23:
        /*0090*/ 	.byte	0x04, 0x2f
        /*0092*/ 	.short	(.L_25 - .L_24)
	.align		4
.L_24:
        /*0094*/ 	.word	index@(_ZN10layer_norm13ln_bwd_kernelINS_13Kernel_traitsIfffffjLj512ELj1ELj4ELj1ELj16ENS_18Kernel_traits_baseILj512EfffffjLj128EEEEELb1ELb0ELb1ELb1EEEvNS_9BwdParamsE)
        /*0098*/ 	.word	0x00000080


	//----- nvinfo : EIATTR_FRAME_SIZE
	.align		4
.L_25:
        /*009c*/ 	.byte	0x04, 0x11
        /*009e*/ 	.short	(.L_27 - .L_26)
	.align		4
.L_26:
        /*00a0*/ 	.word	index@(_ZN10layer_norm13ln_bwd_kernelINS_13Kernel_traitsIfffffjLj512ELj1ELj4ELj1ELj16ENS_18Kernel_traits_baseILj512EfffffjLj128EEEEELb1ELb0ELb1ELb1EEEvNS_9BwdParamsE)
        /*00a4*/ 	.word	0x00000000


	//----- nvinfo : EIATTR_REGCOUNT
	.align		4
.L_27:
        /*00a8*/ 	.byte	0x04, 0x2f
        /*00aa*/ 	.short	(.L_29 - .L_28)
	.align		4
.L_28:
        /*00ac*/ 	.word	index@(_ZN10layer_norm22ln_bwd_finalize_kernelINS_22Kernel_traits_finalizeILj512EfffffjLb0ELj1024ELj4ENS_18Kernel_traits_baseILj512EfffffjLj1024EEEEELb0ELb1EEEvNS_9BwdParamsE)
        /*00b0*/ 	.word	0x0000003f


	//----- nvinfo : EIATTR_FRAME_SIZE
	.align		4
.L_29:
        /*00b4*/ 	.byte	0x04, 0x11
        /*00b6*/ 	.short	(.L_31 - .L_30)
	.align		4
.L_30:
        /*00b8*/ 	.word	index@(_ZN10layer_norm22ln_bwd_finalize_kernelINS_22Kernel_traits_finalizeILj512EfffffjLb0ELj1024ELj4ENS_18Kernel_traits_baseILj512EfffffjLj1024EEEEELb0ELb1EEEvNS_9BwdParamsE)
        /*00bc*/ 	.word	0x00000000


	//----- nvinfo : EIATTR_REGCOUNT
	.align		4
.L_31:
        /*00c0*/ 	.byte	0x04, 0x2f
        /*00c2*/ 	.short	(.L_33 - .L_32)
	.align		4
.L_32:
        /*00c4*/ 	.word	index@(_ZN10layer_norm13ln_bwd_kernelINS_13Kernel_traitsIfffffjLj512ELj1ELj4ELj1ELj16ENS_18Kernel_traits_baseILj512EfffffjLj128EEEEELb1ELb0ELb1ELb0EEEvNS_9BwdParamsE)
        /*00c8*/ 	.word	0x00000088


	//----- nvinfo : EIATTR_FRAME_SIZE
	.align		4
.L_33:
        /*00cc*/ 	.byte	0x04, 0x11
        /*00ce*/ 	.short	(.L_35 - .L_34)
	.align		4
.L_34:
        /*00d0*/ 	.word	index@(_ZN10layer_norm13ln_bwd_kernelINS_13Kernel_traitsIfffffjLj512ELj1ELj4ELj1ELj16ENS_18Kernel_traits_baseILj512EfffffjLj128EEEEELb1ELb0ELb1ELb0EEEvNS_9BwdParamsE)
        /*00d4*/ 	.word	0x00000000


	//----- nvinfo : EIATTR_REGCOUNT
	.align		4
.L_35:
        /*00d8*/ 	.byte	0x04, 0x2f
        /*00da*/ 	.short	(.L_37 - .L_36)
	.align		4
.L_36:
        /*00dc*/ 	.word	index@(_ZN10layer_norm22ln_bwd_finalize_kernelINS_22Kernel_traits_finalizeILj512EfffffjLb0ELj1024ELj4ENS_18Kernel_traits_baseILj512EfffffjLj1024EEEEELb0ELb0EEEvNS_9BwdParamsE)
        /*00e0*/ 	.word	0x0000003f


	//----- nvinfo : EIATTR_FRAME_SIZE
	.align		4
.L_37:
        /*00e4*/ 	.byte	0x04, 0x11
        /*00e6*/ 	.short	(.L_39 - .L_38)
	.align		4
.L_38:
        /*00e8*/ 	.word	index@(_ZN10layer_norm22ln_bwd_finalize_kernelINS_22Kernel_traits_finalizeILj512EfffffjLb0ELj1024ELj4ENS_18Kernel_traits_baseILj512EfffffjLj1024EEEEELb0ELb0EEEvNS_9BwdParamsE)
        /*00ec*/ 	.word	0x00000000


	//----- nvinfo : EIATTR_REGCOUNT
	.align		4
.L_39:
        /*00f0*/ 	.byte	0x04, 0x2f
        /*00f2*/ 	.short	(.L_41 - .L_40)
	.align		4
.L_40:
        /*00f4*/ 	.word	index@(_ZN10layer_norm13ln_bwd_kernelINS_13Kernel_traitsIfffffjLj512ELj1ELj4ELj1ELj16ENS_18Kernel_traits_baseILj512EfffffjLj128EEEEELb1ELb0ELb0ELb1EEEvNS_9BwdParamsE)
        /*00f8*/ 	.word	0x0000009a


	//----- nvinfo : EIATTR_FRAME_SIZE
	.align		4
.L_41:
        /*00fc*/ 	.byte	0x04, 0x11
        /*00fe*/ 	.short	(.L_43 - .L_42)
	.align		4
.L_42:
        /*0100*/ 	.word	index@(_ZN10layer_norm13ln_bwd_kernelINS_13Kernel_traitsIfffffjLj512ELj1ELj4ELj1ELj16ENS_18Kernel_traits_baseILj512EfffffjLj128EEEEELb1ELb0ELb0ELb1EEEvNS_9BwdParamsE)
        /*0104*/ 	.word	0x00000000


	//----- nvinfo : EIATTR_REGCOUNT
	.align		4
.L_43:
        /*0108*/ 	.byte	0x04, 0x2f
        /*010a*/ 	.short	(.L_45 - .L_44)
	.align		4
.L_44:
        /*010c*/ 	.word	index@(_ZN10layer_norm13ln_bwd_kernelINS_13Kernel_traitsIfffffjLj512ELj1ELj4ELj1ELj16ENS_18Kernel_traits_baseILj512EfffffjLj128EEEEELb1ELb0ELb0ELb0EEEvNS_9BwdParamsE)
        /*0110*/ 	.word	0x0000007e


	//----- nvinfo : EIATTR_FRAME_SIZE
	.align		4
.L_45:
        /*0114*/ 	.byte	0x04, 0x11
        /*0116*/ 	.short	(.L_47 - .L_46)
	.align		4
.L_46:
        /*0118*/ 	.word	index@(_ZN10layer_norm13ln_bwd_kernelINS_13Kernel_traitsIfffffjLj512ELj1ELj4ELj1ELj16ENS_18Kernel_traits_baseILj512EfffffjLj128EEEEELb1ELb0ELb0ELb0EEEvNS_9BwdParamsE)
        /*011c*/ 	.word	0x00000000


	//----- nvinfo : EIATTR_REGCOUNT
	.align		4
.L_47:
        /*0120*/ 	.byte	0x04, 0x2f
        /*0122*/ 	.short	(.L_49 - .L_48)
	.align		4
.L_48:
        /*0124*/ 	.word	index@(_ZN10layer_norm13ln_bwd_kernelINS_13Kernel_traitsIfffffjLj512ELj1ELj4ELj1ELj16ENS_18Kernel_traits_baseILj512EfffffjLj128EEEEELb0ELb1ELb1ELb1EEEvNS_9BwdParamsE)
        /*0128*/ 	.word	0x000000a6


	//----- nvinfo : EIATTR_FRAME_SIZE
	.align		4
.L_49:
        /*012c*/ 	.byte	0x04, 0x11
        /*012e*/ 	.short	(.L_51 - .L_50)
	.align		4
.L_50:
        /*0130*/ 	.word	index@(_ZN10layer_norm13ln_bwd_kernelINS_13Kernel_traitsIfffffjLj512ELj1ELj4ELj1ELj16ENS_18Kernel_traits_baseILj512EfffffjLj128EEEEELb0ELb1ELb1ELb1EEEvNS_9BwdParamsE)
        /*0134*/ 	.word	0x00000000


	//----- nvinfo : EIATTR_REGCOUNT
	.align		4
.L_51:
        /*0138*/ 	.byte	0x04, 0x2f
        /*013a*/ 	.short	(.L_53 - .L_52)
	.align		4
.L_52:
        /*013c*/ 	.word	index@(_ZN10layer_norm13ln_bwd_kernelINS_13Kernel_traitsIfffffjLj512ELj1ELj4ELj1ELj16ENS_18Kernel_traits_baseILj512EfffffjLj128EEEEELb0ELb1ELb1ELb0EEEvNS_9BwdParamsE)
        /*0140*/ 	.word	0x000000a8


	//----- nvinfo : EIATTR_FRAME_SIZE
	.align		4
.L_53:
        /*0144*/ 	.byte	0x04, 0x11
        /*0146*/ 	.short	(.L_55 - .L_54)
	.align		4
.L_54:
        /*0148*/ 	.word	index@(_ZN10layer_norm13ln_bwd_kernelINS_13Kernel_traitsIfffffjLj512ELj1ELj4ELj1ELj16ENS_18Kernel_traits_baseILj512EfffffjLj128EEEEELb0ELb1ELb1ELb0EEEvNS_9BwdParamsE)
        /*014c*/ 	.word	0x00000000


	//----- nvinfo : EIATTR_REGCOUNT
	.align		4
.L_55:
        /*0150*/ 	.byte	0x04, 0x2f
        /*0152*/ 	.short	(.L_57 - .L_56)
	.align		4
.L_56:
        /*0154*/ 	.word	index@(_ZN10layer_norm13ln_bwd_kernelINS_13Kernel_traitsIfffffjLj512ELj1ELj4ELj1ELj16ENS_18Kernel_traits_baseILj512EfffffjLj128EEEEELb0ELb1ELb0ELb1EEEvNS_9BwdParamsE)
        /*0158*/ 	.word	0x000000b3


	//----- nvinfo : EIATTR_FRAME_SIZE
	.align		4
.L_57:
        /*015c*/ 	.byte	0x04, 0x11
        /*015e*/ 	.short	(.L_59 - .L_58)
	.align		4
.L_58:
        /*0160*/ 	.word	index@(_ZN10layer_norm13ln_bwd_kernelINS_13Kernel_traitsIfffffjLj512ELj1ELj4ELj1ELj16ENS_18Kernel_traits_baseILj512EfffffjLj128EEEEELb0ELb1ELb0ELb1EEEvNS_9BwdParamsE)
        /*0164*/ 	.word	0x00000000


	//----- nvinfo : EIATTR_REGCOUNT
	.align		4
.L_59:
        /*0168*/ 	.byte	0x04, 0x2f
        /*016a*/ 	.short	(.L_61 - .L_60)
	.align		4
.L_60:
        /*016c*/ 	.word	index@(_ZN10layer_norm13ln_bwd_kernelINS_13Kernel_traitsIfffffjLj512ELj1ELj4ELj1ELj16ENS_18Kernel_traits_baseILj512EfffffjLj128EEEEELb0ELb1ELb0ELb0EEEvNS_9BwdParamsE)
        /*0170*/ 	.word	0x000000a1


	//----- nvinfo : EIATTR_FRAME_SIZE
	.align		4
.L_61:
        /*0174*/ 	.byte	0x04, 0x11
        /*0176*/ 	.short	(.L_63 - .L_62)
	.align		4
.L_62:
        /*0178*/ 	.word	index@(_ZN10layer_norm13ln_bwd_kernelINS_13Kernel_traitsIfffffjLj512ELj1ELj4ELj1ELj16ENS_18Kernel_traits_baseILj512EfffffjLj128EEEEELb0ELb1ELb0ELb0EEEvNS_9BwdParamsE)
        /*017c*/ 	.word	0x00000000


	//----- nvinfo : EIATTR_REGCOUNT
	.align		4
.L_63:
        /*0180*/ 	.byte	0x04, 0x2f
        /*0182*/ 	.short	(.L_65 - .L_64)
	.align		4
.L_64:
        /*0184*/ 	.word	index@(_ZN10layer_norm13ln_bwd_kernelINS_13Kernel_traitsIfffffjLj512ELj1ELj4ELj1ELj16ENS_18Kernel_traits_baseILj512EfffffjLj128EEEEELb0ELb0ELb1ELb1EEEvNS_9BwdParamsE)
        /*0188*/ 	.word	0x0000007f


	//----- nvinfo : EIATTR_FRAME_SIZE
	.align		4
.L_65:
        /*018c*/ 	.byte	0x04, 0x11
        /*018e*/ 	.short	(.L_67 - .L_66)
	.align		4
.L_66:
        /*0190*/ 	.word	index@(_ZN10layer_norm13ln_bwd_kernelINS_13Kernel_traitsIfffffjLj512ELj1ELj4ELj1ELj16ENS_18Kernel_traits_baseILj512EfffffjLj128EEEEELb0ELb0ELb1ELb1EEEvNS_9BwdParamsE)
        /*0194*/ 	.word	0x00000000


	//----- nvinfo : EIATTR_REGCOUNT
	.align		4
.L_67:
        /*0198*/ 	.byte	0x04, 0x2f
        /*019a*/ 	.short	(.L_69 - .L_68)
	.align		4
.L_68:
        /*019c*/ 	.word	index@(_ZN10layer_norm13ln_bwd_kernelINS_13Kernel_traitsIfffffjLj512ELj1ELj4ELj1ELj16ENS_18Kernel_traits_baseILj512EfffffjLj128EEEEELb0ELb0ELb1ELb0EEEvNS_9BwdParamsE)
        /*01a0*/ 	.word	0x00000084


	//----- nvinfo : EIATTR_FRAME_SIZE
	.align		4
.L_69:
        /*01a4*/ 	.byte	0x04, 0x11
        /*01a6*/ 	.short	(.L_71 - .L_70)
	.align		4
.L_70:
        /*01a8*/ 	.word	index@(_ZN10layer_norm13ln_bwd_kernelINS_13Kernel_traitsIfffffjLj512ELj1ELj4ELj1ELj16ENS_18Kernel_traits_baseILj512EfffffjLj128EEEEELb0ELb0ELb1ELb0EEEvNS_9BwdParamsE)
        /*01ac*/ 	.word	0x00000000


	//----- nvinfo : EIATTR_REGCOUNT
	.align		4
.L_71:
        /*01b0*/ 	.byte	0x04, 0x2f
        /*01b2*/ 	.short	(.L_73 - .L_72)
	.align		4
.L_72:
        /*01b4*/ 	.word	index@(_ZN10layer_norm13ln_bwd_kernelINS_13Kernel_traitsIfffffjLj512ELj1ELj4ELj1ELj16ENS_18Kernel_traits_baseILj512EfffffjLj128EEEEELb0ELb0ELb0ELb1EEEvNS_9BwdParamsE)
        /*01b8*/ 	.word	0x00000090


	//----- nvinfo : EIATTR_FRAME_SIZE
	.align		4
.L_73:
        /*01bc*/ 	.byte	0x04, 0x11
        /*01be*/ 	.short	(.L_75 - .L_74)
	.align		4
.L_74:
        /*01c0*/ 	.word	index@(_ZN10layer_norm13ln_bwd_kernelINS_13Kernel_traitsIfffffjLj512ELj1ELj4ELj1ELj16ENS_18Kernel_traits_baseILj512EfffffjLj128EEEEELb0ELb0ELb0ELb1EEEvNS_9BwdParamsE)
        /*01c4*/ 	.word	0x00000000


	//----- nvinfo : EIATTR_REGCOUNT
	.align		4
.L_75:
        /*01c8*/ 	.byte	0x04, 0x2f
        /*01ca*/ 	.short	(.L_77 - .L_76)
	.align		4
.L_76:
        /*01cc*/ 	.word	index@(_ZN10layer_norm13ln_bwd_kernelINS_13Kernel_traitsIfffffjLj512ELj1ELj4ELj1ELj16ENS_18Kernel_traits_baseILj512EfffffjLj128EEEEELb0ELb0ELb0ELb0EEEvNS_9BwdParamsE)
        /*01d0*/ 	.word	0x0000007f


	//----- nvinfo : EIATTR_FRAME_SIZE
	.align		4
.L_77:
        /*01d4*/ 	.byte	0x04, 0x11
        /*01d6*/ 	.short	(.L_79 - .L_78)
	.align		4
.L_78:
        /*01d8*/ 	.word	index@(_ZN10layer_norm13ln_bwd_kernelINS_13Kernel_traitsIfffffjLj512ELj1ELj4ELj1ELj16ENS_18Kernel_traits_baseILj512EfffffjLj128EEEEELb0ELb0ELb0ELb0EEEvNS_9BwdParamsE)
        /*01dc*/ 	.word	0x00000000


	//----- nvinfo : EIATTR_REGCOUNT
	.align		4
.L_79:
        /*01e0*/ 	.byte	0x04, 0x2f
        /*01e2*/ 	.short	(.L_81 - .L_80)
	.align		4
.L_80:
        /*01e4*/ 	.word	index@(_ZN10layer_norm13ln_bwd_kernelINS_13Kernel_traitsI6__halfffffjLj512ELj1ELj4ELj1ELj16ENS_18Kernel_traits_baseILj512ES2_ffffjLj128EEEEELb1ELb1ELb1ELb1EEEvNS_9BwdParamsE)
        /*01e8*/ 	.word	0x000000a6


	//----- nvinfo : EIATTR_FRAME_SIZE
	.align		4
.L_81:
        /*01ec*/ 	.byte	0x04, 0x11
        /*01ee*/ 	.short	(.L_83 - .L_82)
	.align		4
.L_82:
        /*01f0*/ 	.word	index@(_ZN10layer_norm13ln_bwd_kernelINS_13Kernel_traitsI6__halfffffjLj512ELj1ELj4ELj1ELj16ENS_18Kernel_traits_baseILj512ES2_ffffjLj128EEEEELb1ELb1ELb1ELb1EEEvNS_9BwdParamsE)
        /*01f4*/ 	.word	0x00000000


	//----- nvinfo : EIATTR_REGCOUNT
	.align		4
.L_83:
        /*01f8*/ 	.byte	0x04, 0x2f
        /*01fa*/ 	.short	(.L_85 - .L_84)
	.align		4
.L_84:
        /*01fc*/ 	.word	index@(_ZN10layer_norm22ln_bwd_finalize_kernelINS_22Kernel_traits_finalizeILj512E6__halfffffjLb1ELj1024ELj4ENS_18Kernel_traits_baseILj512ES2_ffffjLj1024EEEEELb1ELb1EEEvNS_9BwdParamsE)
        /*0200*/ 	.word	0x00000020


	//----- nvinfo : EIATTR_FRAME_SIZE
	.align		4
.L_85:
        /*0204*/ 	.byte	0x04, 0x11
        /*0206*/ 	.short	(.L_87 - .L_86)
	.align		4
.L_86:
        /*0208*/ 	.word	index@(_ZN10layer_norm22ln_bwd_finalize_kernelINS_22Kernel_traits_finalizeILj512E6__halfffffjLb1ELj1024ELj4ENS_18Kernel_traits_baseILj512ES2_ffffjLj1024EEEEELb1ELb1EEEvNS_9BwdParamsE)
        /*020c*/ 	.word	0x00000000


	//----- nvinfo : EIATTR_REGCOUNT
	.align		4
.L_87:
        /*0210*/ 	.byte	0x04, 0x2f
        /*0212*/ 	.short	(.L_89 - .L_88)
	.align		4
.L_88:
        /*0214*/ 	.word	index@(_ZN10layer_norm13ln_bwd_kernelINS_13Kernel_traitsI6__halfffffjLj512ELj1ELj4ELj1ELj16ENS_18Kernel_traits_baseILj512ES2_ffffjLj128EEEEELb1ELb1ELb1ELb0EEEvNS_9BwdParamsE)
        /*0218*/ 	.word	0x000000a0


	//----- nvinfo : EIATTR_FRAME_SIZE
	.align		4
.L_89:
        /*021c*/ 	.byte	0x04, 0x11
        /*021e*/ 	.short	(.L_91 - .L_90)
	.align		4
.L_90:
        /*0220*/ 	.word	index@(_ZN10layer_norm13ln_bwd_kernelINS_13Kernel_traitsI6__halfffffjLj512ELj1ELj4ELj1ELj16ENS_18Kernel_traits_baseILj512ES2_ffffjLj128EEEEELb1ELb1ELb1ELb0EEEvNS_9BwdParamsE)
        /*0224*/ 	.word	0x00000000


	//----- nvinfo : EIATTR_REGCOUNT
	.align		4
.L_91:
        /*0228*/ 	.byte	0x04, 0x2f
        /*022a*/ 	.short	(.L_93 - .L_92)
	.align		4
.L_92:
        /*022c*/ 	.word	index@(_ZN10layer_norm22ln_bwd_finalize_kernelINS_22Kernel_traits_finalizeILj512E6__halfffffjLb1ELj1024ELj4ENS_18Kernel_traits_baseILj512ES2_ffffjLj1024EEEEELb1ELb0EEEvNS_9BwdParamsE)
        /*0230*/ 	.word	0x00000020


	//----- nvinfo : EIATTR_FRAME_SIZE
	.align		4
.L_93:
        /*0234*/ 	.byte	0x04, 0x11
        /*0236*/ 	.short	(.L_95 - .L_94)
	.align		4
.L_94:
        /*0238*/ 	.word	index@(_ZN10layer_norm22ln_bwd_finalize_kernelINS_22Kernel_traits_finalizeILj512E6__halfffffjLb1ELj1024ELj4ENS_18Kernel_traits_baseILj512ES2_ffffjLj1024EEEEELb1ELb0EEEvNS_9BwdParamsE)
        /*023c*/ 	.word	0x00000000


	//----- nvinfo : EIATTR_REGCOUNT
	.align		4
.L_95:
        /*0240*/ 	.byte	0x04, 0x2f
        /*0242*/ 	.short	(.L_97 - .L_96)
	.align		4
.L_96:
        /*0244*/ 	.word	index@(_ZN10layer_norm13ln_bwd_kernelINS_13Kernel_traitsI6__halfffffjLj512ELj1ELj4ELj1ELj16ENS_18Kernel_traits_baseILj512ES2_ffffjLj128EEEEELb1ELb1ELb0ELb1EEEvNS_9BwdParamsE)
        /*0248*/ 	.word	0x000000a8


	//----- nvinfo : EIATTR_FRAME_SIZE
	.align		4
.L_97:
        /*024c*/ 	.byte	0x04, 0x11
        /*024e*/ 	.short	(.L_99 - .L_98)
	.align		4
.L_98:
        /*0250*/ 	.word	index@(_ZN10layer_norm13ln_bwd_kernelINS_13Kernel_traitsI6__halfffffjLj512ELj1ELj4ELj1ELj16ENS_18Kernel_traits_baseILj512ES2_ffffjLj128EEEEELb1ELb1ELb0ELb1EEEvNS_9BwdParamsE)
        /*0254*/ 	.word	0x00000000


	//----- nvinfo : EIATTR_REGCOUNT
	.align		4
.L_99:
        /*0258*/ 	.byte	0x04, 0x2f
        /*025a*/ 	.short	(.L_101 - .L_100)
	.align		4
.L_100:
        /*025c*/ 	.word	index@(_ZN10layer_norm13ln_bwd_kernelINS_13Kernel_traitsI6__halfffffjLj512ELj1ELj4ELj1ELj16ENS_18Kernel_traits_baseILj512ES2_ffffjLj128EEEEELb1ELb1ELb0ELb0EEEvNS_9BwdParamsE)
        /*0260*/ 	.word	0x00000098


	//----- nvinfo : EIATTR_FRAME_SIZE
	.align		4
.L_101:
        /*0264*/ 	.byte	0x04, 0x11
        /*0266*/ 	.short	(.L_103 - .L_102)
	.align		4
.L_102:
        /*0268*/ 	.word	index@(_ZN10layer_norm13ln_bwd_kernelINS_13Kernel_traitsI6__halfffffjLj512ELj1ELj4ELj1ELj16ENS_18Kernel_traits_baseILj512ES2_ffffjLj128EEEEELb1ELb1ELb0ELb0EEEvNS_9BwdParamsE)
        /*026c*/ 	.word	0x00000000


	//----- nvinfo : EIATTR_REGCOUNT
	.align		4
.L_103:
        /*0270*/ 	.byte	0x04, 0x2f
        /*0272*/ 	.short	(.L_105 - .L_104)
	.align		4
.L_104:
        /*0274*/ 	.word	index@(_ZN10layer_norm13ln_bwd_kernelINS_13Kernel_traitsI6__halfffffjLj512ELj1ELj4ELj1ELj16ENS_18Kernel_traits_baseILj512ES2_ffffjLj128EEEEELb1ELb0ELb1ELb1EEEvNS_9BwdParamsE)
        /*0278*/ 	.word	0x00000080


	//----- nvinfo : EIATTR_FRAME_SIZE
	.align		4
.L_105:
        /*027c*/ 	.byte	0x04, 0x11
        /*027e*/ 	.short	(.L_107 - .L_106)
	.align		4
.L_106:
        /*0280*/ 	.word	index@(_ZN10layer_norm13ln_bwd_kernelINS_13Kernel_traitsI6__halfffffjLj512ELj1ELj4ELj1ELj16ENS_18Kernel_traits_baseILj512ES2_ffffjLj128EEEEELb1ELb0ELb1ELb1EEEvNS_9BwdParamsE)
        /*0284*/ 	.word	0x00000000


	//----- nvinfo : EIATTR_REGCOUNT
	.align		4
.L_107:
        /*0288*/ 	.byte	0x04, 0x2f
        /*028a*/ 	.short	(.L_109 - .L_108)
	.align		4
.L_108:
        /*028c*/ 	.word	index@(_ZN10layer_norm22ln_bwd_finalize_kernelINS_22Kernel_traits_finalizeILj512E6__halfffffjLb0ELj1024ELj4ENS_18Kernel_traits_baseILj512ES2_ffffjLj1024EEEEELb0ELb1EEEvNS_9BwdParamsE)
        /*0290*/ 	.word	0x0000003f


	//----- nvinfo : EIATTR_FRAME_SIZE
	.align		4
.L_109:
        /*0294*/ 	.byte	0x04, 0x11
        /*0296*/ 	.short	(.L_111 - .L_110)
	.align		4
.L_110:
        /*0298*/ 	.word	index@(_ZN10layer_norm22ln_bwd_finalize_kernelINS_22Kernel_traits_finalizeILj512E6__halfffffjLb0ELj1024ELj4ENS_18Kernel_traits_baseILj512ES2_ffffjLj1024EEEEELb0ELb1EEEvNS_9BwdParamsE)
        /*029c*/ 	.word	0x00000000


	//----- nvinfo : EIATTR_REGCOUNT
	.align		4
.L_111:
        /*02a0*/ 	.byte	0x04, 0x2f
        /*02a2*/ 	.short	(.L_113 - .L_112)
	.align		4
.L_112:
        /*02a4*/ 	.word	index@(_ZN10layer_norm13ln_bwd_kernelINS_13Kernel_traitsI6__halfffffjLj512ELj1ELj4ELj1ELj16ENS_18Kernel_traits_baseILj512ES2_ffffjLj128EEEEELb1ELb0ELb1ELb0EEEvNS_9BwdParamsE)
        /*02a8*/ 	.word	0x00000080


	//----- nvinfo : EIATTR_FRAME_SIZE
	.align		4
.L_113:
        /*02ac*/ 	.byte	0x04, 0x11
        /*02ae*/ 	.short	(.L_115 - .L_114)
	.align		4
.L_114:
        /*02b0*/ 	.word	index@(_ZN10layer_norm13ln_bwd_kernelINS_13Kernel_traitsI6__halfffffjLj512ELj1ELj4ELj1ELj16ENS_18Kernel_traits_baseILj512ES2_ffffjLj128EEEEELb1ELb0ELb1ELb0EEEvNS_9BwdParamsE)
        /*02b4*/ 	.word	0x00000000


	//----- nvinfo : EIATTR_REGCOUNT
	.align		4
.L_115:
        /*02b8*/ 	.byte	0x04, 0x2f
        /*02ba*/ 	.short	(.L_117 - .L_116)
	.align		4
.L_116:
        /*02bc*/ 	.word	index@(_ZN10layer_norm22ln_bwd_finalize_kernelINS_22Kernel_traits_finalizeILj512E6__halfffffjLb0ELj1024ELj4ENS_18Kernel_traits_baseILj512ES2_ffffjLj1024EEEEELb0ELb0EEEvNS_9BwdParamsE)
        /*02c0*/ 	.word	0x0000003f


	//----- nvinfo : EIATTR_FRAME_SIZE
	.align		4
.L_117:
        /*02c4*/ 	.byte	0x04, 0x11
        /*02c6*/ 	.short	(.L_119 - .L_118)
	.align		4
.L_118:
        /*02c8*/ 	.word	index@(_ZN10layer_norm22ln_bwd_finalize_kernelINS_22Kernel_traits_finalizeILj512E6__halfffffjLb0ELj1024ELj4ENS_18Kernel_traits_baseILj512ES2_ffffjLj1024EEEEELb0ELb0EEEvNS_9BwdParamsE)
        /*02cc*/ 	.word	0x00000000


	//----- nvinfo : EIATTR_REGCOUNT
	.align		4
.L_119:
        /*02d0*/ 	.byte	0x04, 0x2f
        /*02d2*/ 	.short	(.L_121 - .L_120)
	.align		4
.L_120:
        /*02d4*/ 	.word	index@(_ZN10layer_norm13ln_bwd_kernelINS_13Kernel_traitsI6__halfffffjLj512ELj1ELj4ELj1ELj16ENS_18Kernel_traits_baseILj512ES2_ffffjLj128EEEEELb1ELb0ELb0ELb1EEEvNS_9BwdParamsE)
        /*02d8*/ 	.word	0x00000097


	//----- nvinfo : EIATTR_FRAME_SIZE
	.align		4
.L_121:
        /*02dc*/ 	.byte	0x04, 0x11
        /*02de*/ 	.short	(.L_123 - .L_122)
	.align		4
.L_122:
        /*02e0*/ 	.word	index@(_ZN10layer_norm13ln_bwd_kernelINS_13Kernel_traitsI6__halfffffjLj512ELj1ELj4ELj1ELj16ENS_18Kernel_traits_baseILj512ES2_ffffjLj128EEEEELb1ELb0ELb0ELb1EEEvNS_9BwdParamsE)
        /*02e4*/ 	.word	0x00000000


	//----- nvinfo : EIATTR_REGCOUNT
	.align		4
.L_123:
        /*02e8*/ 	.byte	0x04, 0x2f
        /*02ea*/ 	.short	(.L_125 - .L_124)
	.align		4
.L_124:
        /*02ec*/ 	.word	index@(_ZN10layer_norm13ln_bwd_kernelINS_13Kernel_traitsI6__halfffffjLj512ELj1ELj4ELj1ELj16ENS_18Kernel_traits_baseILj512ES2_ffffjLj128EEEEELb1ELb0ELb0ELb0EEEvNS_9BwdParamsE)
        /*02f0*/ 	.word	0x00000076


	//----- nvinfo : EIATTR_FRAME_SIZE
	.align		4
.L_125:
        /*02f4*/ 	.byte	0x04, 0x11
        /*02f6*/ 	.short	(.L_127 - .L_126)
	.align		4
.L_126:
        /*02f8*/ 	.word	index@(_ZN10layer_norm13ln_bwd_kernelINS_13Kernel_traitsI6__halfffffjLj512ELj1ELj4ELj1ELj16ENS_18Kernel_traits_baseILj512ES2_ffffjLj128EEEEELb1ELb0ELb0ELb0EEEvNS_9BwdParamsE)
        /*02fc*/ 	.word	0x00000000


	//----- nvinfo : EIATTR_REGCOUNT
	.align		4
.L_127:
        /*0300*/ 	.byte	0x04, 0x2f
        /*0302*/ 	.short	(.L_129 - .L_128)
	.align		4
.L_128:
        /*0304*/ 	.word	index@(_ZN10layer_norm13ln_bwd_kernelINS_13Kernel_traitsI6__halfffffjLj512ELj1ELj4ELj1ELj16ENS_18Kernel_traits_baseILj512ES2_ffffjLj128EEEEELb0ELb1ELb1ELb1EEEvNS_9BwdParamsE)
        /*0308*/ 	.word	0x0000009f


	//----- nvinfo : EIATTR_FRAME_SIZE
	.align		4
.L_129:
        /*030c*/ 	.byte	0x04, 0x11
        /*030e*/ 	.short	(.L_131 - .L_130)
	.align		4
.L_130:
        /*0310*/ 	.word	index@(_ZN10layer_norm13ln_bwd_kernelINS_13Kernel_traitsI6__halfffffjLj512ELj1ELj4ELj1ELj16ENS_18Kernel_traits_baseILj512ES2_ffffjLj128EEEEELb0ELb1ELb1ELb1EEEvNS_9BwdParamsE)
        /*0314*/ 	.word	0x00000000


	//----- nvinfo : EIATTR_REGCOUNT
	.align		4
.L_131:
        /*0318*/ 	.byte	0x04, 0x2f
        /*031a*/ 	.short	(.L_133 - .L_132)
	.align		4
.L_132:
        /*031c*/ 	.word	index@(_ZN10layer_norm13ln_bwd_kernelINS_13Kernel_traitsI6__halfffffjLj512ELj1ELj4ELj1ELj16ENS_18Kernel_traits_baseILj512ES2_ffffjLj128EEEEELb0ELb1ELb1ELb0EEEvNS_9BwdParamsE)
        /*0320*/ 	.word	0x00000097


	//----- nvinfo : EIATTR_FRAME_SIZE
	.align		4
.L_133:
        /*0324*/ 	.byte	0x04, 0x11
        /*0326*/ 	.short	(.L_135 - .L_134)
	.align		4
.L_134:
        /*0328*/ 	.word	index@(_ZN10layer_norm13ln_bwd_kernelINS_13Kernel_traitsI6__halfffffjLj512ELj1ELj4ELj1ELj16ENS_18Kernel_traits_baseILj512ES2_ffffjLj128EEEEELb0ELb1ELb1ELb0EEEvNS_9BwdParamsE)
        /*032c*/ 	.word	0x00000000


	//----- nvinfo : EIATTR_REGCOUNT
	.align		4
.L_135:
        /*0330*/ 	.byte	0x04, 0x2f
        /*0332*/ 	.short	(.L_137 - .L_136)
	.align		4
.L_136:
        /*0334*/ 	.word	index@(_ZN10layer_norm13ln_bwd_kernelINS_13Kernel_traitsI6__halfffffjLj512ELj1ELj4ELj1ELj16ENS_18Kernel_traits_baseILj512ES2_ffffjLj128EEEEELb0ELb1ELb0ELb1EEEvNS_9BwdParamsE)
        /*0338*/ 	.word	0x000000a4


	//----- nvinfo : EIATTR_FRAME_SIZE
	.align		4
.L_137:
        /*033c*/ 	.byte	0x04, 0x11
        /*033e*/ 	.short	(.L_139 - .L_138)
	.align		4
.L_138:
        /*0340*/ 	.word	index@(_ZN10layer_norm13ln_bwd_kernelINS_13Kernel_traitsI6__halfffffjLj512ELj1ELj4ELj1ELj16ENS_18Kernel_traits_baseILj512ES2_ffffjLj128EEEEELb0ELb1ELb0ELb1EEEvNS_9BwdParamsE)
        /*0344*/ 	.word	0x00000000


	//----- nvinfo : EIATTR_REGCOUNT
	.align		4
.L_139:
        /*0348*/ 	.byte	0x04, 0x2f
        /*034a*/ 	.short	(.L_141 - .L_140)
	.align		4
.L_140:
        /*034c*/ 	.word	index@(_ZN10layer_norm13ln_bwd_kernelINS_13Kernel_traitsI6__halfffffjLj512ELj1ELj4ELj1ELj16ENS_18Kernel_traits_baseILj512ES2_ffffjLj128EEEEELb0ELb1ELb0ELb0EEEvNS_9BwdParamsE)
        /*0350*/ 	.word	0x00000091


	//----- nvinfo : EIATTR_FRAME_SIZE
	.align		4
.L_141:
        /*0354*/ 	.byte	0x04, 0x11
        /*0356*/ 	.short	(.L_143 - .L_142)
	.align		4
.L_142:
        /*0358*/ 	.word	index@(_ZN10layer_norm13ln_bwd_kernelINS_13Kernel_traitsI6__halfffffjLj512ELj1ELj4ELj1ELj16ENS_18Kernel_traits_baseILj512ES2_ffffjLj128EEEEELb0ELb1ELb0ELb0EEEvNS_9BwdParamsE)
        /*035c*/ 	.word	0x00000000


	//----- nvinfo : EIATTR_REGCOUNT
	.align		4
.L_143:
        /*0360*/ 	.byte	0x04, 0x2f
        /*0362*/ 	.short	(.L_145 - .L_144)
	.align		4
.L_144:
        /*0364*/ 	.word	index@(_ZN10layer_norm13ln_bwd_kernelINS_13Kernel_traitsI6__halfffffjLj512ELj1ELj4ELj1ELj16ENS_18Kernel_traits_baseILj512ES2_ffffjLj128EEEEELb0ELb0ELb1ELb1EEEvNS_9BwdParamsE)
        /*0368*/ 	.word	0x0000007d


	//----- nvinfo : EIATTR_FRAME_SIZE
	.align		4
.L_145:
        /*036c*/ 	.byte	0x04, 0x11
        /*036e*/ 	.short	(.L_147 - .L_146)
	.align		4
.L_146:
        /*0370*/ 	.word	index@(_ZN10layer_norm13ln_bwd_kernelINS_13Kernel_traitsI6__halfffffjLj512ELj1ELj4ELj1ELj16ENS_18Kernel_traits_baseILj512ES2_ffffjLj128EEEEELb0ELb0ELb1ELb1EEEvNS_9BwdParamsE)
        /*0374*/ 	.word	0x00000000


	//----- nvinfo : EIATTR_REGCOUNT
	.align		4
.L_147:
        /*0378*/ 	.byte	0x04, 0x2f
        /*037a*/ 	.short	(.L_149 - .L_148)
	.align		4
.L_148:
        /*037c*/ 	.word	index@(_ZN10layer_norm13ln_bwd_kernelINS_13Kernel_traitsI6__halfffffjLj512ELj1ELj4ELj1ELj16ENS_18Kernel_traits_baseILj512ES2_ffffjLj128EEEEELb0ELb0ELb1ELb0EEEvNS_9BwdParamsE)
        /*0380*/ 	.word	0x0000007c


	//----- nvinfo : EIATTR_FRAME_SIZE
	.align		4
.L_149:
        /*0384*/ 	.byte	0x04, 0x11
        /*0386*/ 	.short	(.L_151 - .L_150)
	.align		4
.L_150:
        /*0388*/ 	.word	index@(_ZN10layer_norm13ln_bwd_kernelINS_13Kernel_traitsI6__halfffffjLj512ELj1ELj4ELj1ELj16ENS_18Kernel_traits_baseILj512ES2_ffffjLj128EEEEELb0ELb0ELb1ELb0EEEvNS_9BwdParamsE)
        /*038c*/ 	.word	0x00000000


	//----- nvinfo : EIATTR_REGCOUNT
	.align		4
.L_151:
        /*0390*/ 	.byte	0x04, 0x2f
        /*0392*/ 	.short	(.L_153 - .L_152)
	.align		4
.L_152:
        /*0394*/ 	.word	index@(_ZN10layer_norm13ln_bwd_kernelINS_13Kernel_traitsI6__halfffffjLj512ELj1ELj4ELj1ELj16ENS_18Kernel_traits_baseILj512ES2_ffffjLj128EEEEELb0ELb0ELb0ELb1EEEvNS_9BwdParamsE)
        /*0398*/ 	.word	0x0000008f


	//----- nvinfo : EIATTR_FRAME_SIZE
	.align		4
.L_153:
        /*039c*/ 	.byte	0x04, 0x11
        /*039e*/ 	.short	(.L_155 - .L_154)
	.align		4
.L_154:
        /*03a0*/ 	.word	index@(_ZN10layer_norm13ln_bwd_kernelINS_13Kernel_traitsI6__halfffffjLj512ELj1ELj4ELj1ELj16ENS_18Kernel_traits_baseILj512ES2_ffffjLj128EEEEELb0ELb0ELb0ELb1EEEvNS_9BwdParamsE)
        /*03a4*/ 	.word	0x00000000


	//----- nvinfo : EIATTR_REGCOUNT
	.align		4
.L_155:
        /*03a8*/ 	.byte	0x04, 0x2f
        /*03aa*/ 	.short	(.L_157 - .L_156)
	.align		4
.L_156:
        /*03ac*/ 	.word	index@(_ZN10layer_norm13ln_bwd_kernelINS_13Kernel_traitsI6__halfffffjLj512ELj1ELj4ELj1ELj16ENS_18Kernel_traits_baseILj512ES2_ffffjLj128EEEEELb0ELb0ELb0ELb0EEEvNS_9BwdParamsE)
        /*03b0*/ 	.word	0x00000075


	//----- nvinfo : EIATTR_FRAME_SIZE
	.align		4
.L_157:
        /*03b4*/ 	.byte	0x04, 0x11
        /*03b6*/ 	.short	(.L_159 - .L_158)
	.align		4
.L_158:
        /*03b8*/ 	.word	index@(_ZN10layer_norm13ln_bwd_kernelINS_13Kernel_traitsI6__halfffffjLj512ELj1ELj4ELj1ELj16ENS_18Kernel_traits_baseILj512ES2_ffffjLj128EEEEELb0ELb0ELb0ELb0EEEvNS_9BwdParamsE)
        /*03bc*/ 	.word	0x00000000


	//----- nvinfo : EIATTR_REGCOUNT
	.align		4
.L_159:
        /*03c0*/ 	.byte	0x04, 0x2f
        /*03c2*/ 	.short	(.L_161 - .L_160)
	.align		4
.L_160:
        /*03c4*/ 	.word	index@(_ZN10layer_norm13ln_bwd_kernelINS_13Kernel_traitsIf6__halffS2_fjLj512ELj1ELj4ELj1ELj16ENS_18Kernel_traits_baseILj512EfS2_fS2_fjLj128EEEEELb1ELb1ELb1ELb1EEEvNS_9BwdParamsE)
        /*03c8*/ 	.word	0x000000ba


	//----- nvinfo : EIATTR_FRAME_SIZE
	.align		4
.L_161:
        /*03cc*/ 	.byte	0x04, 0x11
        /*03ce*/ 	.short	(.L_163 - .L_162)
	.align		4
.L_162:
        /*03d0*/ 	.word	index@(_ZN10layer_norm13ln_bwd_kernelINS_13Kernel_traitsIf6__halffS2_fjLj512ELj1ELj4ELj1ELj16ENS_18Kernel_traits_baseILj512EfS2_fS2_fjLj128EEEEELb1ELb1ELb1ELb1EEEvNS_9BwdParamsE)
        /*03d4*/ 	.word	0x00000000


	//----- nvinfo : EIATTR_REGCOUNT
	.align		4
.L_163:
        /*03d8*/ 	.byte	0x04, 0x2f
        /*03da*/ 	.short	(.L_165 - .L_164)
	.align		4
.L_164:
        /*03dc*/ 	.word	index@(_ZN10layer_norm22ln_bwd_finalize_kernelINS_22Kernel_traits_finalizeILj512Ef6__halffS2_fjLb1ELj1024ELj4ENS_18Kernel_traits_baseILj512EfS2_fS2_fjLj1024EEEEELb1ELb1EEEvNS_9BwdParamsE)
        /*03e0*/ 	.word	0x00000020


	//----- nvinfo : EIATTR_FRAME_SIZE
	.align		4
.L_165:
        /*03e4*/ 	.byte	0x04, 0x11
        /*03e6*/ 	.short	(.L_167 - .L_166)
	.align		4
.L_166:
        /*03e8*/ 	.word	index@(_ZN10layer_norm22ln_bwd_finalize_kernelINS_22Kernel_traits_finalizeILj512Ef6__halffS2_fjLb1ELj1024ELj4ENS_18Kernel_traits_baseILj512EfS2_fS2_fjLj1024EEEEELb1ELb1EEEvNS_9BwdParamsE)
        /*03ec*/ 	.word	0x00000000


	//----- nvinfo : EIATTR_REGCOUNT
	.align		4
.L_167:
        /*03f0*/ 	.byte	0x04, 0x2f
        /*03f2*/ 	.short	(.L_169 - .L_168)
	.align		4
.L_168:
        /*03f4*/ 	.word	index@(_ZN10layer_norm13ln_bwd_kernelINS_13Kernel_traitsIf6__halffS2_fjLj512ELj1ELj4ELj1ELj16ENS_18Kernel_traits_baseILj512EfS2_fS2_fjLj128EEEEELb1ELb1ELb1ELb0EEEvNS_9BwdParamsE)
        /*03f8*/ 	.word	0x000000b4


	//----- nvinfo : EIATTR_FRAME_SIZE
	.align		4
.L_169:
        /*03fc*/ 	.byte	0x04, 0x11
        /*03fe*/ 	.short	(.L_171 - .L_170)
	.align		4
.L_170:
        /*0400*/ 	.word	index@(_ZN10layer_norm13ln_bwd_kernelINS_13Kernel_traitsIf6__halffS2_fjLj512ELj1ELj4ELj1ELj16ENS_18Kernel_traits_baseILj512EfS2_fS2_fjLj128EEEEELb1ELb1ELb1ELb0EEEvNS_9BwdParamsE)
        /*0404*/ 	.word	0x00000000


	//----- nvinfo : EIATTR_REGCOUNT
	.align		4
.L_171:
        /*0408*/ 	.byte	0x04, 0x2f
        /*040a*/ 	.short	(.L_173 - .L_172)
	.align		4
.L_172:
        /*040c*/ 	.word	index@(_ZN10layer_norm22ln_bwd_finalize_kernelINS_22Kernel_traits_finalizeILj512Ef6__halffS2_fjLb1ELj1024ELj4ENS_18Kernel_traits_baseILj512EfS2_fS2_fjLj1024EEEEELb1ELb0EEEvNS_9BwdParamsE)
        /*0410*/ 	.word	0x00000020


	//----- nvinfo : EIATTR_FRAME_SIZE
	.align		4
.L_173:
        /*0414*/ 	.byte	0x04, 0x11
        /*0416*/ 	.short	(.L_175 - .L_174)
	.align		4
.L_174:
        /*0418*/ 	.word	index@(_ZN10layer_norm22ln_bwd_finalize_kernelINS_22Kernel_traits_finalizeILj512Ef6__halffS2_fjLb1ELj1024ELj4ENS_18Kernel_traits_baseILj512EfS2_fS2_fjLj1024EEEEELb1ELb0EEEvNS_9BwdParamsE)
        /*041c*/ 	.word	0x00000000


	//----- nvinfo : EIATTR_REGCOUNT
	.align		4
.L_175:
        /*0420*/ 	.byte	0x04, 0x2f
        /*0422*/ 	.short	(.L_177 - .L_176)
	.align		4
.L_176:
        /*0424*/ 	.word	index@(_ZN10layer_norm13ln_bwd_kernelINS_13Kernel_traitsIf6__halffS2_fjLj512ELj1ELj4ELj1ELj16ENS_18Kernel_traits_baseILj512EfS2_fS2_fjLj128EEEEELb1ELb1ELb0ELb1EEEvNS_9BwdParamsE)
        /*0428*/ 	.word	0x000000a7


	//----- nvinfo : EIATTR_FRAME_SIZE
	.align		4
.L_177:
        /*042c*/ 	.byte	0x04, 0x11
        /*042e*/ 	.short	(.L_179 - .L_178)
	.align		4
.L_178:
        /*0430*/ 	.word	index@(_ZN10layer_norm13ln_bwd_kernelINS_13Kernel_traitsIf6__halffS2_fjLj512ELj1ELj4ELj1ELj16ENS_18Kernel_traits_baseILj512EfS2_fS2_fjLj128EEEEELb1ELb1ELb0ELb1EEEvNS_9BwdParamsE)
        /*0434*/ 	.word	0x00000000


	//----- nvinfo : EIATTR_REGCOUNT
	.align		4
.L_179:
        /*0438*/ 	.byte	0x04, 0x2f
        /*043a*/ 	.short	(.L_181 - .L_180)
	.align		4
.L_180:
        /*043c*/ 	.word	index@(_ZN10layer_norm13ln_bwd_kernelINS_13Kernel_traitsIf6__halffS2_fjLj512ELj1ELj4ELj1ELj16ENS_18Kernel_traits_baseILj512EfS2_fS2_fjLj128EEEEELb1ELb1ELb0ELb0EEEvNS_9BwdParamsE)
        /*0440*/ 	.word	0x000000a7


	//----- nvinfo : EIATTR_FRAME_SIZE
	.align		4
.L_181:
        /*0444*/ 	.byte	0x04, 0x11
        /*0446*/ 	.short	(.L_183 - .L_182)
	.align		4
.L_182:
        /*0448*/ 	.word	index@(_ZN10layer_norm13ln_bwd_kernelINS_13Kernel_traitsIf6__halffS2_fjLj512ELj1ELj4ELj1ELj16ENS_18Kernel_traits_baseILj512EfS2_fS2_fjLj128EEEEELb1ELb1ELb0ELb0EEEvNS_9BwdParamsE)
        /*044c*/ 	.word	0x00000000


	//----- nvinfo : EIATTR_REGCOUNT
	.align		4
.L_183:
        /*0450*/ 	.byte	0x04, 0x2f
        /*0452*/ 	.short	(.L_185 - .L_184)
	.align		4
.L_184:
        /*0454*/ 	.word	index@(_ZN10layer_norm13ln_bwd_kernelINS_13Kernel_traitsIf6__halffS2_fjLj512ELj1ELj4ELj1ELj16ENS_18Kernel_traits_baseILj512EfS2_fS2_fjLj128EEEEELb1ELb0ELb1ELb1EEEvNS_9BwdParamsE)
        /*0458*/ 	.word	0x00000095


	//----- nvinfo : EIATTR_FRAME_SIZE
	.align		4
.L_185:
        /*045c*/ 	.byte	0x04, 0x11
        /*045e*/ 	.short	(.L_187 - .L_186)
	.align		4
.L_186:
        /*0460*/ 	.word	index@(_ZN10layer_norm13ln_bwd_kernelINS_13Kernel_traitsIf6__halffS2_fjLj512ELj1ELj4ELj1ELj16ENS_18Kernel_traits_baseILj512EfS2_fS2_fjLj128EEEEELb1ELb0ELb1ELb1EEEvNS_9BwdParamsE)
        /*0464*/ 	.word	0x00000000


	//----- nvinfo : EIATTR_REGCOUNT
	.align		4
.L_187:
        /*0468*/ 	.byte	0x04, 0x2f
        /*046a*/ 	.short	(.L_189 - .L_188)
	.align		4
.L_188:
        /*046c*/ 	.word	index@(_ZN10layer_norm22ln_bwd_finalize_kernelINS_22Kernel_traits_finalizeILj512Ef6__halffS2_fjLb0ELj1024ELj4ENS_18Kernel_traits_baseILj512EfS2_fS2_fjLj1024EEEEELb0ELb1EEEvNS_9BwdParamsE)
        /*0470*/ 	.word	0x0000003f


	//----- nvinfo : EIATTR_FRAME_SIZE
	.align		4
.L_189:
        /*0474*/ 	.byte	0x04, 0x11
        /*0476*/ 	.short	(.L_191 - .L_190)
	.align		4
.L_190:
        /*0478*/ 	.word	index@(_ZN10layer_norm22ln_bwd_finalize_kernelINS_22Kernel_traits_finalizeILj512Ef6__halffS2_fjLb0ELj1024ELj4ENS_18Kernel_traits_baseILj512EfS2_fS2_fjLj1024EEEEELb0ELb1EEEvNS_9BwdParamsE)
        /*047c*/ 	.word	0x00000000


	//----- nvinfo : EIATTR_REGCOUNT
	.align		4
.L_191:
        /*0480*/ 	.byte	0x04, 0x2f
        /*0482*/ 	.short	(.L_193 - .L_192)
	.align		4
.L_192:
        /*0484*/ 	.word	index@(_ZN10layer_norm13ln_bwd_kernelINS_13Kernel_traitsIf6__halffS2_fjLj512ELj1ELj4ELj1ELj16ENS_18Kernel_traits_baseILj512EfS2_fS2_fjLj128EEEEELb1ELb0ELb1ELb0EEEvNS_9BwdParamsE)
        /*0488*/ 	.word	0x00000095


	//----- nvinfo : EIATTR_FRAME_SIZE
	.align		4
.L_193:
        /*048c*/ 	.byte	0x04, 0x11
        /*048e*/ 	.short	(.L_195 - .L_194)
	.align		4
.L_194:
        /*0490*/ 	.word	index@(_ZN10layer_norm13ln_bwd_kernelINS_13Kernel_traitsIf6__halffS2_fjLj512ELj1ELj4ELj1ELj16ENS_18Kernel_traits_baseILj512EfS2_fS2_fjLj128EEEEELb1ELb0ELb1ELb0EEEvNS_9BwdParamsE)
        /*0494*/ 	.word	0x00000000


	//----- nvinfo : EIATTR_REGCOUNT
	.align		4
.L_195:
        /*0498*/ 	.byte	0x04, 0x2f
        /*049a*/ 	.short	(.L_197 - .L_196)
	.align		4
.L_196:
        /*049c*/ 	.word	index@(_ZN10layer_norm22ln_bwd_finalize_kernelINS_22Kernel_traits_finalizeILj512Ef6__halffS2_fjLb0ELj1024ELj4ENS_18Kernel_traits_baseILj512EfS2_fS2_fjLj1024EEEEELb0ELb0EEEvNS_9BwdParamsE)
        /*04a0*/ 	.word	0x0000003f


	//----- nvinfo : EIATTR_FRAME_SIZE
	.align		4
.L_197:
        /*04a4*/ 	.byte	0x04, 0x11
        /*04a6*/ 	.short	(.L_199 - .L_198)
	.align		4
.L_198:
        /*04a8*/ 	.word	index@(_ZN10layer_norm22ln_bwd_finalize_kernelINS_22Kernel_traits_finalizeILj512Ef6__halffS2_fjLb0ELj1024ELj4ENS_18Kernel_traits_baseILj512EfS2_fS2_fjLj1024EEEEELb0ELb0EEEvNS_9BwdParamsE)
        /*04ac*/ 	.word	0x00000000


	//----- nvinfo : EIATTR_REGCOUNT
	.align		4
.L_199:
        /*04b0*/ 	.byte	0x04, 0x2f
        /*04b2*/ 	.short	(.L_201 - .L_200)
	.align		4
.L_200:
        /*04b4*/ 	.word	index@(_ZN10layer_norm13ln_bwd_kernelINS_13Kernel_traitsIf6__halffS2_fjLj512ELj1ELj4ELj1ELj16ENS_18Kernel_traits_baseILj512EfS2_fS2_fjLj128EEEEELb1ELb0ELb0ELb1EEEvNS_9BwdParamsE)
        /*04b8*/ 	.word	0x00000080


	//----- nvinfo : EIATTR_FRAME_SIZE
	.align		4
.L_201:
        /*04bc*/ 	.byte	0x04, 0x11
        /*04be*/ 	.short	(.L_203 - .L_202)
	.align		4
.L_202:
        /*04c0*/ 	.word	index@(_ZN10layer_norm13ln_bwd_kernelINS_13Kernel_traitsIf6__halffS2_fjLj512ELj1ELj4ELj1ELj16ENS_18Kernel_traits_baseILj512EfS2_fS2_fjLj128EEEEELb1ELb0ELb0ELb1EEEvNS_9BwdParamsE)
        /*04c4*/ 	.word	0x00000000


	//----- nvinfo : EIATTR_REGCOUNT
	.align		4
.L_203:
        /*04c8*/ 	.byte	0x04, 0x2f
        /*04ca*/ 	.short	(.L_205 - .L_204)
	.align		4
.L_204:
        /*04cc*/ 	.word	index@(_ZN10layer_norm13ln_bwd_kernelINS_13Kernel_traitsIf6__halffS2_fjLj512ELj1ELj4ELj1ELj16ENS_18Kernel_traits_baseILj512EfS2_fS2_fjLj128EEEEELb1ELb0ELb0ELb0EEEvNS_9BwdParamsE)
        /*04d0*/ 	.word	0x00000080


	//----- nvinfo : EIATTR_FRAME_SIZE
	.align		4
.L_205:
        /*04d4*/ 	.byte	0x04, 0x11
        /*04d6*/ 	.short	(.L_207 - .L_206)
	.align		4
.L_206:
        /*04d8*/ 	.word	index@(_ZN10layer_norm13ln_bwd_kernelINS_13Kernel_traitsIf6__halffS2_fjLj512ELj1ELj4ELj1ELj16ENS_18Kernel_traits_baseILj512EfS2_fS2_fjLj128EEEEELb1ELb0ELb0ELb0EEEvNS_9BwdParamsE)
        /*04dc*/ 	.word	0x00000000


	//----- nvinfo : EIATTR_REGCOUNT
	.align		4
.L_207:
        /*04e0*/ 	.byte	0x04, 0x2f
        /*04e2*/ 	.short	(.L_209 - .L_208)
	.align		4
.L_208:
        /*04e4*/ 	.word	index@(_ZN10layer_norm13ln_bwd_kernelINS_13Kernel_traitsIf6__halffS2_fjLj512ELj1ELj4ELj1ELj16ENS_18Kernel_traits_baseILj512EfS2_fS2_fjLj128EEEEELb0ELb1ELb1ELb1EEEvNS_9BwdParamsE)
        /*04e8*/ 	.word	0x000000a8


	//----- nvinfo : EIATTR_FRAME_SIZE
	.align		4
.L_209:
        /*04ec*/ 	.byte	0x04, 0x11
        /*04ee*/ 	.short	(.L_211 - .L_210)
	.align		4
.L_210:
        /*04f0*/ 	.word	index@(_ZN10layer_norm13ln_bwd_kernelINS_13Kernel_traitsIf6__halffS2_fjLj512ELj1ELj4ELj1ELj16ENS_18Kernel_traits_baseILj512EfS2_fS2_fjLj128EEEEELb0ELb1ELb1ELb1EEEvNS_9BwdParamsE)
        /*04f4*/ 	.word	0x00000000


	//----- nvinfo : EIATTR_REGCOUNT
	.align		4
.L_211:
        /*04f8*/ 	.byte	0x04, 0x2f
        /*04fa*/ 	.short	(.L_213 - .L_212)
	.align		4
.L_212:
        /*04fc*/ 	.word	index@(_ZN10layer_norm13ln_bwd_kernelINS_13Kernel_traitsIf6__halffS2_fjLj512ELj1ELj4ELj1ELj16ENS_18Kernel_traits_baseILj512EfS2_fS2_fjLj128EEEEELb0ELb1ELb1ELb0EEEvNS_9BwdParamsE)
        /*0500*/ 	.word	0x000000ae


	//----- nvinfo : EIATTR_FRAME_SIZE
	.align		4
.L_213:
        /*0504*/ 	.byte	0x04, 0x11
        /*0506*/ 	.short	(.L_215 - .L_214)
	.align		4
.L_214:
        /*0508*/ 	.word	index@(_ZN10layer_norm13ln_bwd_kernelINS_13Kernel_traitsIf6__halffS2_fjLj512ELj1ELj4ELj1ELj16ENS_18Kernel_traits_baseILj512EfS2_fS2_fjLj128EEEEELb0ELb1ELb1ELb0EEEvNS_9BwdParamsE)
        /*050c*/ 	.word	0x00000000


	//----- nvinfo : EIATTR_REGCOUNT
	.align		4
.L_215:
        /*0510*/ 	.byte	0x04, 0x2f
        /*0512*/ 	.short	(.L_217 - .L_216)
	.align		4
.L_216:
        /*0514*/ 	.word	index@(_ZN10layer_norm13ln_bwd_kernelINS_13Kernel_traitsIf6__halffS2_fjLj512ELj1ELj4ELj1ELj16ENS_18Kernel_traits_baseILj512EfS2_fS2_fjLj128EEEEELb0ELb1ELb0ELb1EEEvNS_9BwdParamsE)
        /*0518*/ 	.word	0x000000a7


	//----- nvinfo : EIATTR_FRAME_SIZE
	.align		4
.L_217:
        /*051c*/ 	.byte	0x04, 0x11
        /*051e*/ 	.short	(.L_219 - .L_218)
	.align		4
.L_218:
        /*0520*/ 	.word	index@(_ZN10layer_norm13ln_bwd_kernelINS_13Kernel_traitsIf6__halffS2_fjLj512ELj1ELj4ELj1ELj16ENS_18Kernel_traits_baseILj512EfS2_fS2_fjLj128EEEEELb0ELb1ELb0ELb1EEEvNS_9BwdParamsE)
        /*0524*/ 	.word	0x00000000


	//----- nvinfo : EIATTR_REGCOUNT
	.align		4
.L_219:
        /*0528*/ 	.byte	0x04, 0x2f
        /*052a*/ 	.short	(.L_221 - .L_220)
	.align		4
.L_220:
        /*052c*/ 	.word	index@(_ZN10layer_norm13ln_bwd_kernelINS_13Kernel_traitsIf6__halffS2_fjLj512ELj1ELj4ELj1ELj16ENS_18Kernel_traits_baseILj512EfS2_fS2_fjLj128EEEEELb0ELb1ELb0ELb0EEEvNS_9BwdParamsE)
        /*0530*/ 	.word	0x000000a7


	//----- nvinfo : EIATTR_FRAME_SIZE
	.align		4
.L_221:
        /*0534*/ 	.byte	0x04, 0x11
        /*0536*/ 	.short	(.L_223 - .L_222)
	.align		4
.L_222:
        /*0538*/ 	.word	index@(_ZN10layer_norm13ln_bwd_kernelINS_13Kernel_traitsIf6__halffS2_fjLj512ELj1ELj4ELj1ELj16ENS_18Kernel_traits_baseILj512EfS2_fS2_fjLj128EEEEELb0ELb1ELb0ELb0EEEvNS_9BwdParamsE)
        /*053c*/ 	.word	0x00000000


	//----- nvinfo : EIATTR_REGCOUNT
	.align		4
.L_223:
        /*0540*/ 	.byte	0x04, 0x2f
        /*0542*/ 	.short	(.L_225 - .L_224)
	.align		4
.L_224:
        /*0544*/ 	.word	index@(_ZN10layer_norm13ln_bwd_kernelINS_13Kernel_traitsIf6__halffS2_fjLj512ELj1ELj4ELj1ELj16ENS_18Kernel_traits_baseILj512EfS2_fS2_fjLj128EEEEELb0ELb0ELb1ELb1EEEvNS_9BwdParamsE)
        /*0548*/ 	.word	0x00000080


	//----- nvinfo : EIATTR_FRAME_SIZE
	.align		4
.L_225:
        /*054c*/ 	.byte	0x04, 0x11
        /*054e*/ 	.short	(.L_227 - .L_226)
	.align		4
.L_226:
        /*0550*/ 	.word	index@(_ZN10layer_norm13ln_bwd_kernelINS_13Kernel_traitsIf6__halffS2_fjLj512ELj1ELj4ELj1ELj16ENS_18Kernel_traits_baseILj512EfS2_fS2_fjLj128EEEEELb0ELb0ELb1ELb1EEEvNS_9BwdParamsE)
        /*0554*/ 	.word	0x00000000


	//----- nvinfo : EIATTR_REGCOUNT
	.align		4
.L_227:
        /*0558*/ 	.byte	0x04, 0x2f
        /*055a*/ 	.short	(.L_229 - .L_228)
	.align		4
.L_228:
        /*055c*/ 	.word	index@(_ZN10layer_norm13ln_bwd_kernelINS_13Kernel_traitsIf6__halffS2_fjLj512ELj1ELj4ELj1ELj16ENS_18Kernel_traits_baseILj512EfS2_fS2_fjLj128EEEEELb0ELb0ELb1ELb0EEEvNS_9BwdParamsE)
        /*0560*/ 	.word	0x0000008c


	//----- nvinfo : EIATTR_FRAME_SIZE
	.align		4
.L_229:
        /*0564*/ 	.byte	0x04, 0x11
        /*0566*/ 	.short	(.L_231 - .L_230)
	.align		4
.L_230:
        /*0568*/ 	.word	index@(_ZN10layer_norm13ln_bwd_kernelINS_13Kernel_traitsIf6__halffS2_fjLj512ELj1ELj4ELj1ELj16ENS_18Kernel_traits_baseILj512EfS2_fS2_fjLj128EEEEELb0ELb0ELb1ELb0EEEvNS_9BwdParamsE)
        /*056c*/ 	.word	0x00000000


	//----- nvinfo : EIATTR_REGCOUNT
	.align		4
.L_231:
        /*0570*/ 	.byte	0x04, 0x2f
        /*0572*/ 	.short	(.L_233 - .L_232)
	.align		4
.L_232:
        /*0574*/ 	.word	index@(_ZN10layer_norm13ln_bwd_kernelINS_13Kernel_traitsIf6__halffS2_fjLj512ELj1ELj4ELj1ELj16ENS_18Kernel_traits_baseILj512EfS2_fS2_fjLj128EEEEELb0ELb0ELb0ELb1EEEvNS_9BwdParamsE)
        /*0578*/ 	.word	0x00000080


	//----- nvinfo : EIATTR_FRAME_SIZE
	.align		4
.L_233:
        /*057c*/ 	.byte	0x04, 0x11
        /*057e*/ 	.short	(.L_235 - .L_234)
	.align		4
.L_234:
        /*0580*/ 	.word	index@(_ZN10layer_norm13ln_bwd_kernelINS_13Kernel_traitsIf6__halffS2_fjLj512ELj1ELj4ELj1ELj16ENS_18Kernel_traits_baseILj512EfS2_fS2_fjLj128EEEEELb0ELb0ELb0ELb1EEEvNS_9BwdParamsE)
        /*0584*/ 	.word	0x00000000


	//----- nvinfo : EIATTR_REGCOUNT
	.align		4
.L_235:
        /*0588*/ 	.byte	0x04, 0x2f
        /*058a*/ 	.short	(.L_237 - .L_236)
	.align		4
.L_236:
        /*058c*/ 	.word	index@(_ZN10layer_norm13ln_bwd_kernelINS_13Kernel_traitsIf6__halffS2_fjLj512ELj1ELj4ELj1ELj16ENS_18Kernel_traits_baseILj512EfS2_fS2_fjLj128EEEEELb0ELb0ELb0ELb0EEEvNS_9BwdParamsE)
        /*0590*/ 	.word	0x00000080


	//----- nvinfo : EIATTR_FRAME_SIZE
	.align		4
.L_237:
        /*0594*/ 	.byte	0x04, 0x11
        /*0596*/ 	.short	(.L_239 - .L_238)
	.align		4
.L_238:
        /*0598*/ 	.word	index@(_ZN10layer_norm13ln_bwd_kernelINS_13Kernel_traitsIf6__halffS2_fjLj512ELj1ELj4ELj1ELj16ENS_18Kernel_traits_baseILj512EfS2_fS2_fjLj128EEEEELb0ELb0ELb0ELb0EEEvNS_9BwdParamsE)
        /*059c*/ 	.word	0x00000000


	//----- nvinfo : EIATTR_REGCOUNT
	.align		4
.L_239:
        /*05a0*/ 	.byte	0x04, 0x2f
        /*05a2*/ 	.short	(.L_241 - .L_240)
	.align		4
.L_240:
        /*05a4*/ 	.word	index@(_ZN10layer_norm13ln_bwd_kernelINS_13Kernel_traitsI6__halfS2_fS2_fjLj512ELj1ELj4ELj1ELj16ENS_18Kernel_traits_baseILj512ES2_S2_fS2_fjLj128EEEEELb1ELb1ELb1ELb1EEEvNS_9BwdParamsE)
        /*05a8*/ 	.word	0x000000a8


	//----- nvinfo : EIATTR_FRAME_SIZE
	.align		4
.L_241:
        /*05ac*/ 	.byte	0x04, 0x11
        /*05ae*/ 	.short	(.L_243 - .L_242)
	.align		4
.L_242:
        /*05b0*/ 	.word	index@(_ZN10layer_norm13ln_bwd_kernelINS_13Kernel_traitsI6__halfS2_fS2_fjLj512ELj1ELj4ELj1ELj16ENS_18Kernel_traits_baseILj512ES2_S2_fS2_fjLj128EEEEELb1ELb1ELb1ELb1EEEvNS_9BwdParamsE)
        /*05b4*/ 	.word	0x00000000


	//----- nvinfo : EIATTR_REGCOUNT
	.align		4
.L_243:
        /*05b8*/ 	.byte	0x04, 0x2f
        /*05ba*/ 	.short	(.L_245 - .L_244)
	.align		4
.L_244:
        /*05bc*/ 	.word	index@(_ZN10layer_norm22ln_bwd_finalize_kernelINS_22Kernel_traits_finalizeILj512E6__halfS2_fS2_fjLb1ELj1024ELj4ENS_18Kernel_traits_baseILj512ES2_S2_fS2_fjLj1024EEEEELb1ELb1EEEvNS_9BwdParamsE)
        /*05c0*/ 	.word	0x00000020


	//----- nvinfo : EIATTR_FRAME_SIZE
	.align		4
.L_245:
        /*05c4*/ 	.byte	0x04, 0x11
        /*05c6*/ 	.short	(.L_247 - .L_246)
	.align		4
.L_246:
        /*05c8*/ 	.word	index@(_ZN10layer_norm22ln_bwd_finalize_kernelINS_22Kernel_traits_finalizeILj512E6__halfS2_fS2_fjLb1ELj1024ELj4ENS_18Kernel_traits_baseILj512ES2_S2_fS2_fjLj1024EEEEELb1ELb1EEEvNS_9BwdParamsE)
        /*05cc*/ 	.word	0x00000000


	//----- nvinfo : EIATTR_REGCOUNT
	.align		4
.L_247:
        /*05d0*/ 	.byte	0x04, 0x2f
        /*05d2*/ 	.short	(.L_249 - .L_248)
	.align		4
.L_248:
        /*05d4*/ 	.word	index@(_ZN10layer_norm13ln_bwd_kernelINS_13Kernel_traitsI6__halfS2_fS2_fjLj512ELj1ELj4ELj1ELj16ENS_18Kernel_traits_baseILj512ES2_S2_fS2_fjLj128EEEEELb1ELb1ELb1ELb0EEEvNS_9BwdParamsE)
        /*05d8*/ 	.word	0x000000a0


	//----- nvinfo : EIATTR_FRAME_SIZE
	.align		4
.L_249:
        /*05dc*/ 	.byte	0x04, 0x11
        /*05de*/ 	.short	(.L_251 - .L_250)
	.align		4
.L_250:
        /*05e0*/ 	.word	index@(_ZN10layer_norm13ln_bwd_kernelINS_13Kernel_traitsI6__halfS2_fS2_fjLj512ELj1ELj4ELj1ELj16ENS_18Kernel_traits_baseILj512ES2_S2_fS2_fjLj128EEEEELb1ELb1ELb1ELb0EEEvNS_9BwdParamsE)
        /*05e4*/ 	.word	0x00000000


	//----- nvinfo : EIATTR_REGCOUNT
	.align		4
.L_251:
        /*05e8*/ 	.byte	0x04, 0x2f
        /*05ea*/ 	.short	(.L_253 - .L_252)
	.align		4
.L_252:
        /*05ec*/ 	.word	index@(_ZN10layer_norm22ln_bwd_finalize_kernelINS_22Kernel_traits_finalizeILj512E6__halfS2_fS2_fjLb1ELj1024ELj4ENS_18Kernel_traits_baseILj512ES2_S2_fS2_fjLj1024EEEEELb1ELb0EEEvNS_9BwdParamsE)
        /*05f0*/ 	.word	0x00000020


	//----- nvinfo : EIATTR_FRAME_SIZE
	.align		4
.L_253:
        /*05f4*/ 	.byte	0x04, 0x11
        /*05f6*/ 	.short	(.L_255 - .L_254)
	.align		4
.L_254:
        /*05f8*/ 	.word	index@(_ZN10layer_norm22ln_bwd_finalize_kernelINS_22Kernel_traits_finalizeILj512E6__halfS2_fS2_fjLb1ELj1024ELj4ENS_18Kernel_traits_baseILj512ES2_S2_fS2_fjLj1024EEEEELb1ELb0EEEvNS_9BwdParamsE)
        /*05fc*/ 	.word	0x00000000


	//----- nvinfo : EIATTR_REGCOUNT
	.align		4
.L_255:
        /*0600*/ 	.byte	0x04, 0x2f
        /*0602*/ 	.short	(.L_257 - .L_256)
	.align		4
.L_256:
        /*0604*/ 	.word	index@(_ZN10layer_norm13ln_bwd_kernelINS_13Kernel_traitsI6__halfS2_fS2_fjLj512ELj1ELj4ELj1ELj16ENS_18Kernel_traits_baseILj512ES2_S2_fS2_fjLj128EEEEELb1ELb1ELb0ELb1EEEvNS_9BwdParamsE)
        /*0608*/ 	.word	0x000000a7


	//----- nvinfo : EIATTR_FRAME_SIZE
	.align		4
.L_257:
        /*060c*/ 	.byte	0x04, 0x11
        /*060e*/ 	.short	(.L_259 - .L_258)
	.align		4
.L_258:
        /*0610*/ 	.word	index@(_ZN10layer_norm13ln_bwd_kernelINS_13Kernel_traitsI6__halfS2_fS2_fjLj512ELj1ELj4ELj1ELj16ENS_18Kernel_traits_baseILj512ES2_S2_fS2_fjLj128EEEEELb1ELb1ELb0ELb1EEEvNS_9BwdParamsE)
        /*0614*/ 	.word	0x00000000


	//----- nvinfo : EIATTR_REGCOUNT
	.align		4
.L_259:
        /*0618*/ 	.byte	0x04, 0x2f
        /*061a*/ 	.short	(.L_261 - .L_260)
	.align		4
.L_260:
        /*061c*/ 	.word	index@(_ZN10layer_norm13ln_bwd_kernelINS_13Kernel_traitsI6__halfS2_fS2_fjLj512ELj1ELj4ELj1ELj16ENS_18Kernel_traits_baseILj512ES2_S2_fS2_fjLj128EEEEELb1ELb1ELb0ELb0EEEvNS_9BwdParamsE)
        /*0620*/ 	.word	0x0000009e


	//----- nvinfo : EIATTR_FRAME_SIZE
	.align		4
.L_261:
        /*0624*/ 	.byte	0x04, 0x11
        /*0626*/ 	.short	(.L_263 - .L_262)
	.align		4
.L_262:
        /*0628*/ 	.word	index@(_ZN10layer_norm13ln_bwd_kernelINS_13Kernel_traitsI6__halfS2_fS2_fjLj512ELj1ELj4ELj1ELj16ENS_18Kernel_traits_baseILj512ES2_S2_fS2_fjLj128EEEEELb1ELb1ELb0ELb0EEEvNS_9BwdParamsE)
        /*062c*/ 	.word	0x00000000


	//----- nvinfo : EIATTR_REGCOUNT
	.align		4
.L_263:
        /*0630*/ 	.byte	0x04, 0x2f
        /*0632*/ 	.short	(.L_265 - .L_264)
	.align		4
.L_264:
        /*0634*/ 	.word	index@(_ZN10layer_norm13ln_bwd_kernelINS_13Kernel_traitsI6__halfS2_fS2_fjLj512ELj1ELj4ELj1ELj16ENS_18Kernel_traits_baseILj512ES2_S2_fS2_fjLj128EEEEELb1ELb0ELb1ELb1EEEvNS_9BwdParamsE)
        /*0638*/ 	.word	0x00000080


	//----- nvinfo : EIATTR_FRAME_SIZE
	.align		4
.L_265:
        /*063c*/ 	.byte	0x04, 0x11
        /*063e*/ 	.short	(.L_267 - .L_266)
	.align		4
.L_266:
        /*0640*/ 	.word	index@(_ZN10layer_norm13ln_bwd_kernelINS_13Kernel_traitsI6__halfS2_fS2_fjLj512ELj1ELj4ELj1ELj16ENS_18Kernel_traits_baseILj512ES2_S2_fS2_fjLj128EEEEELb1ELb0ELb1ELb1EEEvNS_9BwdParamsE)
        /*0644*/ 	.word	0x00000000


	//----- nvinfo : EIATTR_REGCOUNT
	.align		4
.L_267:
        /*0648*/ 	.byte	0x04, 0x2f
        /*064a*/ 	.short	(.L_269 - .L_268)
	.align		4
.L_268:
        /*064c*/ 	.word	index@(_ZN10layer_norm22ln_bwd_finalize_kernelINS_22Kernel_traits_finalizeILj512E6__halfS2_fS2_fjLb0ELj1024ELj4ENS_18Kernel_traits_baseILj512ES2_S2_fS2_fjLj1024EEEEELb0ELb1EEEvNS_9BwdParamsE)
        /*0650*/ 	.word	0x0000003f


	//----- nvinfo : EIATTR_FRAME_SIZE
	.align		4
.L_269:
        /*0654*/ 	.byte	0x04, 0x11
        /*0656*/ 	.short	(.L_271 - .L_270)
	.align		4
.L_270:
        /*0658*/ 	.word	index@(_ZN10layer_norm22ln_bwd_finalize_kernelINS_22Kernel_traits_finalizeILj512E6__halfS2_fS2_fjLb0ELj1024ELj4ENS_18Kernel_traits_baseILj512ES2_S2_fS2_fjLj1024EEEEELb0ELb1EEEvNS_9BwdParamsE)
        /*065c*/ 	.word	0x00000000


	//----- nvinfo : EIATTR_REGCOUNT
	.align		4
.L_271:
        /*0660*/ 	.byte	0x04, 0x2f
        /*0662*/ 	.short	(.L_273 - .L_272)
	.align		4
.L_272:
        /*0664*/ 	.word	index@(_ZN10layer_norm13ln_bwd_kernelINS_13Kernel_traitsI6__halfS2_fS2_fjLj512ELj1ELj4ELj1ELj16ENS_18Kernel_traits_baseILj512ES2_S2_fS2_fjLj128EEEEELb1ELb0ELb1ELb0EEEvNS_9BwdParamsE)
        /*0668*/ 	.word	0x00000084


	//----- nvinfo : EIATTR_FRAME_SIZE
	.align		4
.L_273:
        /*066c*/ 	.byte	0x04, 0x11
        /*066e*/ 	.short	(.L_275 - .L_274)
	.align		4
.L_274:
        /*0670*/ 	.word	index@(_ZN10layer_norm13ln_bwd_kernelINS_13Kernel_traitsI6__halfS2_fS2_fjLj512ELj1ELj4ELj1ELj16ENS_18Kernel_traits_baseILj512ES2_S2_fS2_fjLj128EEEEELb1ELb0ELb1ELb0EEEvNS_9BwdParamsE)
        /*0674*/ 	.word	0x00000000


	//----- nvinfo : EIATTR_REGCOUNT
	.align		4
.L_275:
        /*0678*/ 	.byte	0x04, 0x2f
        /*067a*/ 	.short	(.L_277 - .L_276)
	.align		4
.L_276:
        /*067c*/ 	.word	index@(_ZN10layer_norm22ln_bwd_finalize_kernelINS_22Kernel_traits_finalizeILj512E6__halfS2_fS2_fjLb0ELj1024ELj4ENS_18Kernel_traits_baseILj512ES2_S2_fS2_fjLj1024EEEEELb0ELb0EEEvNS_9BwdParamsE)
        /*0680*/ 	.word	0x0000003f


	//----- nvinfo : EIATTR_FRAME_SIZE
	.align		4
.L_277:
        /*0684*/ 	.byte	0x04, 0x11
        /*0686*/ 	.short	(.L_279 - .L_278)
	.align		4
.L_278:
        /*0688*/ 	.word	index@(_ZN10layer_norm22ln_bwd_finalize_kernelINS_22Kernel_traits_finalizeILj512E6__halfS2_fS2_fjLb0ELj1024ELj4ENS_18Kernel_traits_baseILj512ES2_S2_fS2_fjLj1024EEEEELb0ELb0EEEvNS_9BwdParamsE)
        /*068c*/ 	.word	0x00000000


	//----- nvinfo : EIATTR_REGCOUNT
	.align		4
.L_279:
        /*0690*/ 	.byte	0x04, 0x2f
        /*0692*/ 	.short	(.L_281 - .L_280)
	.align		4
.L_280:
        /*0694*/ 	.word	index@(_ZN10layer_norm13ln_bwd_kernelINS_13Kernel_traitsI6__halfS2_fS2_fjLj512ELj1ELj4ELj1ELj16ENS_18Kernel_traits_baseILj512ES2_S2_fS2_fjLj128EEEEELb1ELb0ELb0ELb1EEEvNS_9BwdParamsE)
        /*0698*/ 	.word	0x00000080


	//----- nvinfo : EIATTR_FRAME_SIZE
	.align		4
.L_281:
        /*069c*/ 	.byte	0x04, 0x11
        /*069e*/ 	.short	(.L_283 - .L_282)
	.align		4
.L_282:
        /*06a0*/ 	.word	index@(_ZN10layer_norm13ln_bwd_kernelINS_13Kernel_traitsI6__halfS2_fS2_fjLj512ELj1ELj4ELj1ELj16ENS_18Kernel_traits_baseILj512ES2_S2_fS2_fjLj128EEEEELb1ELb0ELb0ELb1EEEvNS_9BwdParamsE)
        /*06a4*/ 	.word	0x00000000


	//----- nvinfo : EIATTR_REGCOUNT
	.align		4
.L_283:
        /*06a8*/ 	.byte	0x04, 0x2f
        /*06aa*/ 	.short	(.L_285 - .L_284)
	.align		4
.L_284:
        /*06ac*/ 	.word	index@(_ZN10layer_norm13ln_bwd_kernelINS_13Kernel_traitsI6__halfS2_fS2_fjLj512ELj1ELj4ELj1ELj16ENS_18Kernel_traits_baseILj512ES2_S2_fS2_fjLj128EEEEELb1ELb0ELb0ELb0EEEvNS_9BwdParamsE)
        /*06b0*/ 	.word	0x00000080


	//----- nvinfo : EIATTR_FRAME_SIZE
	.align		4
.L_285:
        /*06b4*/ 	.byte	0x04, 0x11
        /*06b6*/ 	.short	(.L_287 - .L_286)
	.align		4
.L_286:
        /*06b8*/ 	.word	index@(_ZN10layer_norm13ln_bwd_kernelINS_13Kernel_traitsI6__halfS2_fS2_fjLj512ELj1ELj4ELj1ELj16ENS_18Kernel_traits_baseILj512ES2_S2_fS2_fjLj128EEEEELb1ELb0ELb0ELb0EEEvNS_9BwdParamsE)
        /*06bc*/ 	.word	0x00000000


	//----- nvinfo : EIATTR_REGCOUNT
	.align		4
.L_287:
        /*06c0*/ 	.byte	0x04, 0x2f
        /*06c2*/ 	.short	(.L_289 - .L_288)
	.align		4
.L_288:
        /*06c4*/ 	.word	index@(_ZN10layer_norm13ln_bwd_kernelINS_13Kernel_traitsI6__halfS2_fS2_fjLj512ELj1ELj4ELj1ELj16ENS_18Kernel_traits_baseILj512ES2_S2_fS2_fjLj128EEEEELb0ELb1ELb1ELb1EEEvNS_9BwdParamsE)
        /*06c8*/ 	.word	0x000000a5


	//----- nvinfo : EIATTR_FRAME_SIZE
	.align		4
.L_289:
        /*06cc*/ 	.byte	0x04, 0x11
        /*06ce*/ 	.short	(.L_291 - .L_290)
	.align		4
.L_290:
        /*06d0*/ 	.word	index@(_ZN10layer_norm13ln_bwd_kernelINS_13Kernel_traitsI6__halfS2_fS2_fjLj512ELj1ELj4ELj1ELj16ENS_18Kernel_traits_baseILj512ES2_S2_fS2_fjLj128EEEEELb0ELb1ELb1ELb1EEEvNS_9BwdParamsE)
        /*06d4*/ 	.word	0x00000000


	//----- nvinfo : EIATTR_REGCOUNT
	.align		4
.L_291:
        /*06d8*/ 	.byte	0x04, 0x2f
        /*06da*/ 	.short	(.L_293 - .L_292)
	.align		4
.L_292:
        /*06dc*/ 	.word	index@(_ZN10layer_norm13ln_bwd_kernelINS_13Kernel_traitsI6__halfS2_fS2_fjLj512ELj1ELj4ELj1ELj16ENS_18Kernel_traits_baseILj512ES2_S2_fS2_fjLj128EEEEELb0ELb1ELb1ELb0EEEvNS_9BwdParamsE)
        /*06e0*/ 	.word	0x000000a0


	//----- nvinfo : EIATTR_FRAME_SIZE
	.align		4
.L_293:
        /*06e4*/ 	.byte	0x04, 0x11
        /*06e6*/ 	.short	(.L_295 - .L_294)
	.align		4
.L_294:
        /*06e8*/ 	.word	index@(_ZN10layer_norm13ln_bwd_kernelINS_13Kernel_traitsI6__halfS2_fS2_fjLj512ELj1ELj4ELj1ELj16ENS_18Kernel_traits_baseILj512ES2_S2_fS2_fjLj128EEEEELb0ELb1ELb1ELb0EEEvNS_9BwdParamsE)
        /*06ec*/ 	.word	0x00000000


	//----- nvinfo : EIATTR_REGCOUNT
	.align		4
.L_295:
        /*06f0*/ 	.byte	0x04, 0x2f
        /*06f2*/ 	.short	(.L_297 - .L_296)
	.align		4
.L_296:
        /*06f4*/ 	.word	index@(_ZN10layer_norm13ln_bwd_kernelINS_13Kernel_traitsI6__halfS2_fS2_fjLj512ELj1ELj4ELj1ELj16ENS_18Kernel_traits_baseILj512ES2_S2_fS2_fjLj128EEEEELb0ELb1ELb0ELb1EEEvNS_9BwdParamsE)
        /*06f8*/ 	.word	0x000000a3


	//----- nvinfo : EIATTR_FRAME_SIZE
	.align		4
.L_297:
        /*06fc*/ 	.byte	0x04, 0x11
        /*06fe*/ 	.short	(.L_299 - .L_298)
	.align		4
.L_298:
        /*0700*/ 	.word	index@(_ZN10layer_norm13ln_bwd_kernelINS_13Kernel_traitsI6__halfS2_fS2_fjLj512ELj1ELj4ELj1ELj16ENS_18Kernel_traits_baseILj512ES2_S2_fS2_fjLj128EEEEELb0ELb1ELb0ELb1EEEvNS_9BwdParamsE)
        /*0704*/ 	.word	0x00000000


	//----- nvinfo : EIATTR_REGCOUNT
	.align		4
.L_299:
        /*0708*/ 	.byte	0x04, 0x2f
        /*070a*/ 	.short	(.L_301 - .L_300)
	.align		4
.L_300:
        /*070c*/ 	.word	index@(_ZN10layer_norm13ln_bwd_kernelINS_13Kernel_traitsI6__halfS2_fS2_fjLj512ELj1ELj4ELj1ELj16ENS_18Kernel_traits_baseILj512ES2_S2_fS2_fjLj128EEEEELb0ELb1ELb0ELb0EEEvNS_9BwdParamsE)
        /*0710*/ 	.word	0x00000097


	//----- nvinfo : EIATTR_FRAME_SIZE
	.align		4
.L_301:
        /*0714*/ 	.byte	0x04, 0x11
        /*0716*/ 	.short	(.L_303 - .L_302)
	.align		4
.L_302:
        /*0718*/ 	.word	index@(_ZN10layer_norm13ln_bwd_kernelINS_13Kernel_traitsI6__halfS2_fS2_fjLj512ELj1ELj4ELj1ELj16ENS_18Kernel_traits_baseILj512ES2_S2_fS2_fjLj128EEEEELb0ELb1ELb0ELb0EEEvNS_9BwdParamsE)
        /*071c*/ 	.word	0x00000000


	//----- nvinfo : EIATTR_REGCOUNT
	.align		4
.L_303:
        /*0720*/ 	.byte	0x04, 0x2f
        /*0722*/ 	.short	(.L_305 - .L_304)
	.align		4
.L_304:
        /*0724*/ 	.word	index@(_ZN10layer_norm13ln_bwd_kernelINS_13Kernel_traitsI6__halfS2_fS2_fjLj512ELj1ELj4ELj1ELj16ENS_18Kernel_traits_baseILj512ES2_S2_fS2_fjLj128EEEEELb0ELb0ELb1ELb1EEEvNS_9BwdParamsE)
        /*0728*/ 	.word	0x00000080


	//----- nvinfo : EIATTR_FRAME_SIZE
	.align		4
.L_305:
        /*072c*/ 	.byte	0x04, 0x11
        /*072e*/ 	.short	(.L_307 - .L_306)
	.align		4
.L_306:
        /*0730*/ 	.word	index@(_ZN10layer_norm13ln_bwd_kernelINS_13Kernel_traitsI6__halfS2_fS2_fjLj512ELj1ELj4ELj1ELj16ENS_18Kernel_traits_baseILj512ES2_S2_fS2_fjLj128EEEEELb0ELb0ELb1ELb1EEEvNS_9BwdParamsE)
        /*0734*/ 	.word	0x00000000


	//----- nvinfo : EIATTR_REGCOUNT
	.align		4
.L_307:
        /*0738*/ 	.byte	0x04, 0x2f
        /*073a*/ 	.short	(.L_309 - .L_308)
	.align		4
.L_308:
        /*073c*/ 	.word	index@(_ZN10layer_norm13ln_bwd_kernelINS_13Kernel_traitsI6__halfS2_fS2_fjLj512ELj1ELj4ELj1ELj16ENS_18Kernel_traits_baseILj512ES2_S2_fS2_fjLj128EEEEELb0ELb0ELb1ELb0EEEvNS_9BwdParamsE)
        /*0740*/ 	.word	0x0000007f


	//----- nvinfo : EIATTR_FRAME_SIZE
	.align		4
.L_309:
        /*0744*/ 	.byte	0x04, 0x11
        /*0746*/ 	.short	(.L_311 - .L_310)
	.align		4
.L_310:
        /*0748*/ 	.word	index@(_ZN10layer_norm13ln_bwd_kernelINS_13Kernel_traitsI6__halfS2_fS2_fjLj512ELj1ELj4ELj1ELj16ENS_18Kernel_traits_baseILj512ES2_S2_fS2_fjLj128EEEEELb0ELb0ELb1ELb0EEEvNS_9BwdParamsE)
        /*074c*/ 	.word	0x00000000


	//----- nvinfo : EIATTR_REGCOUNT
	.align		4
.L_311:
        /*0750*/ 	.byte	0x04, 0x2f
        /*0752*/ 	.short	(.L_313 - .L_312)
	.align		4
.L_312:
        /*0754*/ 	.word	index@(_ZN10layer_norm13ln_bwd_kernelINS_13Kernel_traitsI6__halfS2_fS2_fjLj512ELj1ELj4ELj1ELj16ENS_18Kernel_traits_baseILj512ES2_S2_fS2_fjLj128EEEEELb0ELb0ELb0ELb1EEEvNS_9BwdParamsE)
        /*0758*/ 	.word	0x00000080


	//----- nvinfo : EIATTR_FRAME_SIZE
	.align		4
.L_313:
        /*075c*/ 	.byte	0x04, 0x11
        /*075e*/ 	.short	(.L_315 - .L_314)
	.align		4
.L_314:
        /*0760*/ 	.word	index@(_ZN10layer_norm13ln_bwd_kernelINS_13Kernel_traitsI6__halfS2_fS2_fjLj512ELj1ELj4ELj1ELj16ENS_18Kernel_traits_baseILj512ES2_S2_fS2_fjLj128EEEEELb0ELb0ELb0ELb1EEEvNS_9BwdParamsE)
        /*0764*/ 	.word	0x00000000


	//----- nvinfo : EIATTR_REGCOUNT
	.align		4
.L_315:
        /*0768*/ 	.byte	0x04, 0x2f
        /*076a*/ 	.short	(.L_317 - .L_316)
	.align		4
.L_316:
        /*076c*/ 	.word	index@(_ZN10layer_norm13ln_bwd_kernelINS_13Kernel_traitsI6__halfS2_fS2_fjLj512ELj1ELj4ELj1ELj16ENS_18Kernel_traits_baseILj512ES2_S2_fS2_fjLj128EEEEELb0ELb0ELb0ELb0EEEvNS_9BwdParamsE)
        /*0770*/ 	.word	0x0000007c


	//----- nvinfo : EIATTR_FRAME_SIZE
	.align		4
.L_317:
        /*0774*/ 	.byte	0x04, 0x11
        /*0776*/ 	.short	(.L_319 - .L_318)
	.align		4
.L_318:
        /*0778*/ 	.word	index@(_ZN10layer_norm13ln_bwd_kernelINS_13Kernel_traitsI6__halfS2_fS2_fjLj512ELj1ELj4ELj1ELj16ENS_18Kernel_traits_baseILj512ES2_S2_fS2_fjLj128EEEEELb0ELb0ELb0ELb0EEEvNS_9BwdParamsE)
        /*077c*/ 	.word	0x00000000


	//----- nvinfo : EIATTR_REGCOUNT
	.align		4
.L_319:
        /*0780*/ 	.byte	0x04, 0x2f
        /*0782*/ 	.short	(.L_321 - .L_320)
	.align		4
.L_320:
        /*0784*/ 	.word	index@(_ZN10layer_norm13ln_bwd_kernelINS_13Kernel_traitsIf6__halfS2_S2_fjLj512ELj1ELj4ELj1ELj16ENS_18Kernel_traits_baseILj512EfS2_S2_S2_fjLj128EEEEELb1ELb1ELb1ELb1EEEvNS_9BwdParamsE)
        /*0788*/ 	.word	0x000000a7


	//----- nvinfo : EIATTR_FRAME_SIZE
	.align		4
.L_321:
        /*078c*/ 	.byte	0x04, 0x11
        /*078e*/ 	.short	(.L_323 - .L_322)
	.align		4
.L_322:
        /*0790*/ 	.word	index@(_ZN10layer_norm13ln_bwd_kernelINS_13Kernel_traitsIf6__halfS2_S2_fjLj512ELj1ELj4ELj1ELj16ENS_18Kernel_traits_baseILj512EfS2_S2_S2_fjLj128EEEEELb1ELb1ELb1ELb1EEEvNS_9BwdParamsE)
        /*0794*/ 	.word	0x00000000


	//----- nvinfo : EIATTR_REGCOUNT
	.align		4
.L_323:
        /*0798*/ 	.byte	0x04, 0x2f
        /*079a*/ 	.short	(.L_325 - .L_324)
	.align		4
.L_324:
        /*079c*/ 	.word	index@(_ZN10layer_norm22ln_bwd_finalize_kernelINS_22Kernel_traits_finalizeILj512Ef6__halfS2_S2_fjLb1ELj1024ELj4ENS_18Kernel_traits_baseILj512EfS2_S2_S2_fjLj1024EEEEELb1ELb1EEEvNS_9BwdParamsE)
        /*07a0*/ 	.word	0x00000020


	//----- nvinfo : EIATTR_FRAME_SIZE
	.align		4
.L_325:
        /*07a4*/ 	.byte	0x04, 0x11
        /*07a6*/ 	.short	(.L_327 - .L_326)
	.align		4
.L_326:
        /*07a8*/ 	.word	index@(_ZN10layer_norm22ln_bwd_finalize_kernelINS_22Kernel_traits_finalizeILj512Ef6__halfS2_S2_fjLb1ELj1024ELj4ENS_18Kernel_traits_baseILj512EfS2_S2_S2_fjLj1024EEEEELb1ELb1EEEvNS_9BwdParamsE)
        /*07ac*/ 	.word	0x00000000


	//----- nvinfo : EIATTR_REGCOUNT
	.align		4
.L_327:
        /*07b0*/ 	.byte	0x04, 0x2f
        /*07b2*/ 	.short	(.L_329 - .L_328)
	.align		4
.L_328:
        /*07b4*/ 	.word	index@(_ZN10layer_norm13ln_bwd_kernelINS_13Kernel_traitsIf6__halfS2_S2_fjLj512ELj1ELj4ELj1ELj16ENS_18Kernel_traits_baseILj512EfS2_S2_S2_fjLj128EEEEELb1ELb1ELb1ELb0EEEvNS_9BwdParamsE)
        /*07b8*/ 	.word	0x000000a4


	//----- nvinfo : EIATTR_FRAME_SIZE
	.align		4
.L_329:
        /*07bc*/ 	.byte	0x04, 0x11
        /*07be*/ 	.short	(.L_331 - .L_330)
	.align		4
.L_330:
        /*07c0*/ 	.word	index@(_ZN10layer_norm13ln_bwd_kernelINS_13Kernel_traitsIf6__halfS2_S2_fjLj512ELj1ELj4ELj1ELj16ENS_18Kernel_traits_baseILj512EfS2_S2_S2_fjLj128EEEEELb1ELb1ELb1ELb0EEEvNS_9BwdParamsE)
        /*07c4*/ 	.word	0x00000000


	//----- nvinfo : EIATTR_REGCOUNT
	.align		4
.L_331:
        /*07c8*/ 	.byte	0x04, 0x2f
        /*07ca*/ 	.short	(.L_333 - .L_332)
	.align		4
.L_332:
        /*07cc*/ 	.word	index@(_ZN10layer_norm22ln_bwd_finalize_kernelINS_22Kernel_traits_finalizeILj512Ef6__halfS2_S2_fjLb1ELj1024ELj4ENS_18Kernel_traits_baseILj512EfS2_S2_S2_fjLj1024EEEEELb1ELb0EEEvNS_9BwdParamsE)
        /*07d0*/ 	.word	0x00000020


	//----- nvinfo : EIATTR_FRAME_SIZE
	.align		4
.L_333:
        /*07d4*/ 	.byte	0x04, 0x11
        /*07d6*/ 	.short	(.L_335 - .L_334)
	.align		4
.L_334:
        /*07d8*/ 	.word	index@(_ZN10layer_norm22ln_bwd_finalize_kernelINS_22Kernel_traits_finalizeILj512Ef6__halfS2_S2_fjLb1ELj1024ELj4ENS_18Kernel_traits_baseILj512EfS2_S2_S2_fjLj1024EEEEELb1ELb0EEEvNS_9BwdParamsE)
        /*07dc*/ 	.word	0x00000000


	//----- nvinfo : EIATTR_REGCOUNT
	.align		4
.L_335:
        /*07e0*/ 	.byte	0x04, 0x2f
        /*07e2*/ 	.short	(.L_337 - .L_336)
	.align		4
.L_336:
        /*07e4*/ 	.word	index@(_ZN10layer_norm13ln_bwd_kernelINS_13Kernel_traitsIf6__halfS2_S2_fjLj512ELj1ELj4ELj1ELj16ENS_18Kernel_traits_baseILj512EfS2_S2_S2_fjLj128EEEEELb1ELb1ELb0ELb1EEEvNS_9BwdParamsE)
        /*07e8*/ 	.word	0x000000ac


	//----- nvinfo : EIATTR_FRAME_SIZE
	.align		4
.L_337:
        /*07ec*/ 	.byte	0x04, 0x11
        /*07ee*/ 	.short	(.L_339 - .L_338)
	.align		4
.L_338:
        /*07f0*/ 	.word	index@(_ZN10layer_norm13ln_bwd_kernelINS_13Kernel_traitsIf6__halfS2_S2_fjLj512ELj1ELj4ELj1ELj16ENS_18Kernel_traits_baseILj512EfS2_S2_S2_fjLj128EEEEELb1ELb1ELb0ELb1EEEvNS_9BwdParamsE)
        /*07f4*/ 	.word	0x00000000


	//----- nvinfo : EIATTR_REGCOUNT
	.align		4
.L_339:
        /*07f8*/ 	.byte	0x04, 0x2f
        /*07fa*/ 	.short	(.L_341 - .L_340)
	.align		4
.L_340:
        /*07fc*/ 	.word	index@(_ZN10layer_norm13ln_bwd_kernelINS_13Kernel_traitsIf6__halfS2_S2_fjLj512ELj1ELj4ELj1ELj16ENS_18Kernel_traits_baseILj512EfS2_S2_S2_fjLj128EEEEELb1ELb1ELb0ELb0EEEvNS_9BwdParamsE)
        /*0800*/ 	.word	0x000000a3


	//----- nvinfo : EIATTR_FRAME_SIZE
	.align		4
.L_341:
        /*0804*/ 	.byte	0x04, 0x11
        /*0806*/ 	.short	(.L_343 - .L_342)
	.align		4
.L_342:
        /*0808*/ 	.word	index@(_ZN10layer_norm13ln_bwd_kernelINS_13Kernel_traitsIf6__halfS2_S2_fjLj512ELj1ELj4ELj1ELj16ENS_18Kernel_traits_baseILj512EfS2_S2_S2_fjLj128EEEEELb1ELb1ELb0ELb0EEEvNS_9BwdParamsE)
        /*080c*/ 	.word	0x00000000


	//----- nvinfo : EIATTR_REGCOUNT
	.align		4
.L_343:
        /*0810*/ 	.byte	0x04, 0x2f
        /*0812*/ 	.short	(.L_345 - .L_344)
	.align		4
.L_344:
        /*0814*/ 	.word	index@(_ZN10layer_norm13ln_bwd_kernelINS_13Kernel_traitsIf6__halfS2_S2_fjLj512ELj1ELj4ELj1ELj16ENS_18Kernel_traits_baseILj512EfS2_S2_S2_fjLj128EEEEELb1ELb0ELb1ELb1EEEvNS_9BwdParamsE)
        /*0818*/ 	.word	0x00000080


	//----- nvinfo : EIATTR_FRAME_SIZE
	.align		4
.L_345:
        /*081c*/ 	.byte	0x04, 0x11
        /*081e*/ 	.short	(.L_347 - .L_346)
	.align		4
.L_346:
        /*0820*/ 	.word	index@(_ZN10layer_norm13ln_bwd_kernelINS_13Kernel_traitsIf6__halfS2_S2_fjLj512ELj1ELj4ELj1ELj16ENS_18Kernel_traits_baseILj512EfS2_S2_S2_fjLj128EEEEELb1ELb0ELb1ELb1EEEvNS_9BwdParamsE)
        /*0824*/ 	.word	0x00000000


	//----- nvinfo : EIATTR_REGCOUNT
	.align		4
.L_347:
        /*0828*/ 	.byte	0x04, 0x2f
        /*082a*/ 	.short	(.L_349 - .L_348)
	.align		4
.L_348:
        /*082c*/ 	.word	index@(_ZN10layer_norm22ln_bwd_finalize_kernelINS_22Kernel_traits_finalizeILj512Ef6__halfS2_S2_fjLb0ELj1024ELj4ENS_18Kernel_traits_baseILj512EfS2_S2_S2_fjLj1024EEEEELb0ELb1EEEvNS_9BwdParamsE)
        /*0830*/ 	.word	0x0000003f


	//----- nvinfo : EIATTR_FRAME_SIZE
	.align		4
.L_349:
        /*0834*/ 	.byte	0x04, 0x11
        /*0836*/ 	.short	(.L_351 - .L_350)
	.align		4
.L_350:
        /*0838*/ 	.word	index@(_ZN10layer_norm22ln_bwd_finalize_kernelINS_22Kernel_traits_finalizeILj512Ef6__halfS2_S2_fjLb0ELj1024ELj4ENS_18Kernel_traits_baseILj512EfS2_S2_S2_fjLj1024EEEEELb0ELb1EEEvNS_9BwdParamsE)
        /*083c*/ 	.word	0x00000000


	//----- nvinfo : EIATTR_REGCOUNT
	.align		4
.L_351:
        /*0840*/ 	.byte	0x04, 0x2f
        /*0842*/ 	.short	(.L_353 - .L_352)
	.align		4
.L_352:
        /*0844*/ 	.word	index@(_ZN10layer_norm13ln_bwd_kernelINS_13Kernel_traitsIf6__halfS2_S2_fjLj512ELj1ELj4ELj1ELj16ENS_18Kernel_traits_baseILj512EfS2_S2_S2_fjLj128EEEEELb1ELb0ELb1ELb0EEEvNS_9BwdParamsE)
        /*0848*/ 	.word	0x00000082


	//----- nvinfo : EIATTR_FRAME_SIZE
	.align		4
.L_353:
        /*084c*/ 	.byte	0x04, 0x11
        /*084e*/ 	.short	(.L_355 - .L_354)
	.align		4
.L_354:
        /*0850*/ 	.word	index@(_ZN10layer_norm13ln_bwd_kernelINS_13Kernel_traitsIf6__halfS2_S2_fjLj512ELj1ELj4ELj1ELj16ENS_18Kernel_traits_baseILj512EfS2_S2_S2_fjLj128EEEEELb1ELb0ELb1ELb0EEEvNS_9BwdParamsE)
        /*0854*/ 	.word	0x00000000


	//----- nvinfo : EIATTR_REGCOUNT
	.align		4
.L_355:
        /*0858*/ 	.byte	0x04, 0x2f
        /*085a*/ 	.short	(.L_357 - .L_356)
	.align		4
.L_356:
        /*085c*/ 	.word	index@(_ZN10layer_norm22ln_bwd_finalize_kernelINS_22Kernel_traits_finalizeILj512Ef6__halfS2_S2_fjLb0ELj1024ELj4ENS_18Kernel_traits_baseILj512EfS2_S2_S2_fjLj1024EEEEELb0ELb0EEEvNS_9BwdParamsE)
        /*0860*/ 	.word	0x0000003f


	//----- nvinfo : EIATTR_FRAME_SIZE
	.align		4
.L_357:
        /*0864*/ 	.byte	0x04, 0x11
        /*0866*/ 	.short	(.L_359 - .L_358)
	.align		4
.L_358:
        /*0868*/ 	.word	index@(_ZN10layer_norm22ln_bwd_finalize_kernelINS_22Kernel_traits_finalizeILj512Ef6__halfS2_S2_fjLb0ELj1024ELj4ENS_18Kernel_traits_baseILj512EfS2_S2_S2_fjLj1024EEEEELb0ELb0EEEvNS_9BwdParamsE)
        /*086c*/ 	.word	0x00000000


	//----- nvinfo : EIATTR_REGCOUNT
	.align		4
.L_359:
        /*0870*/ 	.byte	0x04, 0x2f
        /*0872*/ 	.short	(.L_361 - .L_360)
	.align		4
.L_360:
        /*0874*/ 	.word	index@(_ZN10layer_norm13ln_bwd_kernelINS_13Kernel_traitsIf6__halfS2_S2_fjLj512ELj1ELj4ELj1ELj16ENS_18Kernel_traits_baseILj512EfS2_S2_S2_fjLj128EEEEELb1ELb0ELb0ELb1EEEvNS_9BwdParamsE)
        /*0878*/ 	.word	0x0000008d


	//----- nvinfo : EIATTR_FRAME_SIZE
	.align		4
.L_361:
        /*087c*/ 	.byte	0x04, 0x11
        /*087e*/ 	.short	(.L_363 - .L_362)
	.align		4
.L_362:
        /*0880*/ 	.word	index@(_ZN10layer_norm13ln_bwd_kernelINS_13Kernel_traitsIf6__halfS2_S2_fjLj512ELj1ELj4ELj1ELj16ENS_18Kernel_traits_baseILj512EfS2_S2_S2_fjLj128EEEEELb1ELb0ELb0ELb1EEEvNS_9BwdParamsE)
        /*0884*/ 	.word	0x00000000


	//----- nvinfo : EIATTR_REGCOUNT
	.align		4
.L_363:
        /*0888*/ 	.byte	0x04, 0x2f
        /*088a*/ 	.short	(.L_365 - .L_364)
	.align		4
.L_364:
        /*088c*/ 	.word	index@(_ZN10layer_norm13ln_bwd_kernelINS_13Kernel_traitsIf6__halfS2_S2_fjLj512ELj1ELj4ELj1ELj16ENS_18Kernel_traits_baseILj512EfS2_S2_S2_fjLj128EEEEELb1ELb0ELb0ELb0EEEvNS_9BwdParamsE)
        /*0890*/ 	.word	0x0000007c


	//----- nvinfo : EIATTR_FRAME_SIZE
	.align		4
.L_365:
        /*0894*/ 	.byte	0x04, 0x11
        /*0896*/ 	.short	(.L_367 - .L_366)
	.align		4
.L_366:
        /*0898*/ 	.word	index@(_ZN10layer_norm13ln_bwd_kernelINS_13Kernel_traitsIf6__halfS2_S2_fjLj512ELj1ELj4ELj1ELj16ENS_18Kernel_traits_baseILj512EfS2_S2_S2_fjLj128EEEEELb1ELb0ELb0ELb0EEEvNS_9BwdParamsE)
        /*089c*/ 	.word	0x00000000


	//----- nvinfo : EIATTR_REGCOUNT
	.align		4
.L_367:
        /*08a0*/ 	.byte	0x04, 0x2f
        /*08a2*/ 	.short	(.L_369 - .L_368)
	.align		4
.L_368:
        /*08a4*/ 	.word	index@(_ZN10layer_norm13ln_bwd_kernelINS_13Kernel_traitsIf6__halfS2_S2_fjLj512ELj1ELj4ELj1ELj16ENS_18Kernel_traits_baseILj512EfS2_S2_S2_fjLj128EEEEELb0ELb1ELb1ELb1EEEvNS_9BwdParamsE)
        /*08a8*/ 	.word	0x000000a3


	//----- nvinfo : EIATTR_FRAME_SIZE
	.align		4
.L_369:
        /*08ac*/ 	.byte	0x04, 0x11
        /*08ae*/ 	.short	(.L_371 - .L_370)
	.align		4
.L_370:
        /*08b0*/ 	.word	index@(_ZN10layer_norm13ln_bwd_kernelINS_13Kernel_traitsIf6__halfS2_S2_fjLj512ELj1ELj4ELj1ELj16ENS_18Kernel_traits_baseILj512EfS2_S2_S2_fjLj128EEEEELb0ELb1ELb1ELb1EEEvNS_9BwdParamsE)
        /*08b4*/ 	.word	0x00000000


	//----- nvinfo : EIATTR_REGCOUNT
	.align		4
.L_371:
        /*08b8*/ 	.byte	0x04, 0x2f
        /*08ba*/ 	.short	(.L_373 - .L_372)
	.align		4
.L_372:
        /*08bc*/ 	.word	index@(_ZN10layer_norm13ln_bwd_kernelINS_13Kernel_traitsIf6__halfS2_S2_fjLj512ELj1ELj4ELj1ELj16ENS_18Kernel_traits_baseILj512EfS2_S2_S2_fjLj128EEEEELb0ELb1ELb1ELb0EEEvNS_9BwdParamsE)
        /*08c0*/ 	.word	0x000000a3


	//----- nvinfo : EIATTR_FRAME_SIZE
	.align		4
.L_373:
        /*08c4*/ 	.byte	0x04, 0x11
        /*08c6*/ 	.short	(.L_375 - .L_374)
	.align		4
.L_374:
        /*08c8*/ 	.word	index@(_ZN10layer_norm13ln_bwd_kernelINS_13Kernel_traitsIf6__halfS2_S2_fjLj512ELj1ELj4ELj1ELj16ENS_18Kernel_traits_baseILj512EfS2_S2_S2_fjLj128EEEEELb0ELb1ELb1ELb0EEEvNS_9BwdParamsE)
        /*08cc*/ 	.word	0x00000000


	//----- nvinfo : EIATTR_REGCOUNT
	.align		4
.L_375:
        /*08d0*/ 	.byte	0x04, 0x2f
        /*08d2*/ 	.short	(.L_377 - .L_376)
	.align		4
.L_376:
        /*08d4*/ 	.word	index@(_ZN10layer_norm13ln_bwd_kernelINS_13Kernel_traitsIf6__halfS2_S2_fjLj512ELj1ELj4ELj1ELj16ENS_18Kernel_traits_baseILj512EfS2_S2_S2_fjLj128EEEEELb0ELb1ELb0ELb1EEEvNS_9BwdParamsE)
        /*08d8*/ 	.word	0x000000a7


	//----- nvinfo : EIATTR_FRAME_SIZE
	.align		4
.L_377:
        /*08dc*/ 	.byte	0x04, 0x11
        /*08de*/ 	.short	(.L_379 - .L_378)
	.align		4
.L_378:
        /*08e0*/ 	.word	index@(_ZN10layer_norm13ln_bwd_kernelINS_13Kernel_traitsIf6__halfS2_S2_fjLj512ELj1ELj4ELj1ELj16ENS_18Kernel_traits_baseILj512EfS2_S2_S2_fjLj128EEEEELb0ELb1ELb0ELb1EEEvNS_9BwdParamsE)
        /*08e4*/ 	.word	0x00000000


	//----- nvinfo : EIATTR_REGCOUNT
	.align		4
.L_379:
        /*08e8*/ 	.byte	0x04, 0x2f
        /*08ea*/ 	.short	(.L_381 - .L_380)
	.align		4
.L_380:
        /*08ec*/ 	.word	index@(_ZN10layer_norm13ln_bwd_kernelINS_13Kernel_traitsIf6__halfS2_S2_fjLj512ELj1ELj4ELj1ELj16ENS_18Kernel_traits_baseILj512EfS2_S2_S2_fjLj128EEEEELb0ELb1ELb0ELb0EEEvNS_9BwdParamsE)
        /*08f0*/ 	.word	0x0000009d


	//----- nvinfo : EIATTR_FRAME_SIZE
	.align		4
.L_381:
        /*08f4*/ 	.byte	0x04, 0x11
        /*08f6*/ 	.short	(.L_383 - .L_382)
	.align		4
.L_382:
        /*08f8*/ 	.word	index@(_ZN10layer_norm13ln_bwd_kernelINS_13Kernel_traitsIf6__halfS2_S2_fjLj512ELj1ELj4ELj1ELj16ENS_18Kernel_traits_baseILj512EfS2_S2_S2_fjLj128EEEEELb0ELb1ELb0ELb0EEEvNS_9BwdParamsE)
        /*08fc*/ 	.word	0x00000000


	//----- nvinfo : EIATTR_REGCOUNT
	.align		4
.L_383:
        /*0900*/ 	.byte	0x04, 0x2f
        /*0902*/ 	.short	(.L_385 - .L_384)
	.align		4
.L_384:
        /*0904*/ 	.word	index@(_ZN10layer_norm13ln_bwd_kernelINS_13Kernel_traitsIf6__halfS2_S2_fjLj512ELj1ELj4ELj1ELj16ENS_18Kernel_traits_baseILj512EfS2_S2_S2_fjLj128EEEEELb0ELb0ELb1ELb1EEEvNS_9BwdParamsE)
        /*0908*/ 	.word	0x0000007d


	//----- nvinfo : EIATTR_FRAME_SIZE
	.align		4
.L_385:
        /*090c*/ 	.byte	0x04, 0x11
        /*090e*/ 	.short	(.L_387 - .L_386)
	.align		4
.L_386:
        /*0910*/ 	.word	index@(_ZN10layer_norm13ln_bwd_kernelINS_13Kernel_traitsIf6__halfS2_S2_fjLj512ELj1ELj4ELj1ELj16ENS_18Kernel_traits_baseILj512EfS2_S2_S2_fjLj128EEEEELb0ELb0ELb1ELb1EEEvNS_9BwdParamsE)
        /*0914*/ 	.word	0x00000000


	//----- nvinfo : EIATTR_REGCOUNT
	.align		4
.L_387:
        /*0918*/ 	.byte	0x04, 0x2f
        /*091a*/ 	.short	(.L_389 - .L_388)
	.align		4
.L_388:
        /*091c*/ 	.word	index@(_ZN10layer_norm13ln_bwd_kernelINS_13Kernel_traitsIf6__halfS2_S2_fjLj512ELj1ELj4ELj1ELj16ENS_18Kernel_traits_baseILj512EfS2_S2_S2_fjLj128EEEEELb0ELb0ELb1ELb0EEEvNS_9BwdParamsE)
        /*0920*/ 	.word	0x00000080


	//----- nvinfo : EIATTR_FRAME_SIZE
	.align		4
.L_389:
        /*0924*/ 	.byte	0x04, 0x11
        /*0926*/ 	.short	(.L_391 - .L_390)
	.align		4
.L_390:
        /*0928*/ 	.word	index@(_ZN10layer_norm13ln_bwd_kernelINS_13Kernel_traitsIf6__halfS2_S2_fjLj512ELj1ELj4ELj1ELj16ENS_18Kernel_traits_baseILj512EfS2_S2_S2_fjLj128EEEEELb0ELb0ELb1ELb0EEEvNS_9BwdParamsE)
        /*092c*/ 	.word	0x00000000


	//----- nvinfo : EIATTR_REGCOUNT
	.align		4
.L_391:
        /*0930*/ 	.byte	0x04, 0x2f
        /*0932*/ 	.short	(.L_393 - .L_392)
	.align		4
.L_392:
        /*0934*/ 	.word	index@(_ZN10layer_norm13ln_bwd_kernelINS_13Kernel_traitsIf6__halfS2_S2_fjLj512ELj1ELj4ELj1ELj16ENS_18Kernel_traits_baseILj512EfS2_S2_S2_fjLj128EEEEELb0ELb0ELb0ELb1EEEvNS_9BwdParamsE)
        /*0938*/ 	.word	0x00000086


	//----- nvinfo : EIATTR_FRAME_SIZE
	.align		4
.L_393:
        /*093c*/ 	.byte	0x04, 0x11
        /*093e*/ 	.short	(.L_395 - .L_394)
	.align		4
.L_394:
        /*0940*/ 	.word	index@(_ZN10layer_norm13ln_bwd_kernelINS_13Kernel_traitsIf6__halfS2_S2_fjLj512ELj1ELj4ELj1ELj16ENS_18Kernel_traits_baseILj512EfS2_S2_S2_fjLj128EEEEELb0ELb0ELb0ELb1EEEvNS_9BwdParamsE)
        /*0944*/ 	.word	0x00000000


	//----- nvinfo : EIATTR_REGCOUNT
	.align		4
.L_395:
        /*0948*/ 	.byte	0x04, 0x2f
        /*094a*/ 	.short	(.L_397 - .L_396)
	.align		4
.L_396:
        /*094c*/ 	.word	index@(_ZN10layer_norm13ln_bwd_kernelINS_13Kernel_traitsIf6__halfS2_S2_fjLj512ELj1ELj4ELj1ELj16ENS_18Kernel_traits_baseILj512EfS2_S2_S2_fjLj128EEEEELb0ELb0ELb0ELb0EEEvNS_9BwdParamsE)
        /*0950*/ 	.word	0x0000007b


	//----- nvinfo : EIATTR_FRAME_SIZE
	.align		4
.L_397:
        /*0954*/ 	.byte	0x04, 0x11
        /*0956*/ 	.short	(.L_399 - .L_398)
	.align		4
.L_398:
        /*0958*/ 	.word	index@(_ZN10layer_norm13ln_bwd_kernelINS_13Kernel_traitsIf6__halfS2_S2_fjLj512ELj1ELj4ELj1ELj16ENS_18Kernel_traits_baseILj512EfS2_S2_S2_fjLj128EEEEELb0ELb0ELb0ELb0EEEvNS_9BwdParamsE)
        /*095c*/ 	.word	0x00000000


	//----- nvinfo : EIATTR_REGCOUNT
	.align		4
.L_399:
        /*0960*/ 	.byte	0x04, 0x2f
        /*0962*/ 	.short	(.L_401 - .L_400)
	.align		4
.L_400:
        /*0964*/ 	.word	index@(_ZN10layer_norm13ln_bwd_kernelINS_13Kernel_traitsIf13__nv_bfloat16fS2_fjLj512ELj1ELj4ELj1ELj16ENS_18Kernel_traits_baseILj512EfS2_fS2_fjLj128EEEEELb1ELb1ELb1ELb1EEEvNS_9BwdParamsE)
        /*0968*/ 	.word	0x000000b6


	//----- nvinfo : EIATTR_FRAME_SIZE
	.align		4
.L_401:
        /*096c*/ 	.byte	0x04, 0x11
        /*096e*/ 	.short	(.L_403 - .L_402)
	.align		4
.L_402:
        /*0970*/ 	.word	index@(_ZN10layer_norm13ln_bwd_kernelINS_13Kernel_traitsIf13__nv_bfloat16fS2_fjLj512ELj1ELj4ELj1ELj16ENS_18Kernel_traits_baseILj512EfS2_fS2_fjLj128EEEEELb1ELb1ELb1ELb1EEEvNS_9BwdParamsE)
        /*0974*/ 	.word	0x00000000


	//----- nvinfo : EIATTR_REGCOUNT
	.align		4
.L_403:
        /*0978*/ 	.byte	0x04, 0x2f
        /*097a*/ 	.short	(.L_405 - .L_404)
	.align		4
.L_404:
        /*097c*/ 	.word	index@(_ZN10layer_norm22ln_bwd_finalize_kernelINS_22Kernel_traits_finalizeILj512Ef13__nv_bfloat16fS2_fjLb1ELj1024ELj4ENS_18Kernel_traits_baseILj512EfS2_fS2_fjLj1024EEEEELb1ELb1EEEvNS_9BwdParamsE)
        /*0980*/ 	.word	0x00000020


	//----- nvinfo : EIATTR_FRAME_SIZE
	.align		4
.L_405:
        /*0984*/ 	.byte	0x04, 0x11
        /*0986*/ 	.short	(.L_407 - .L_406)
	.align		4
.L_406:
        /*0988*/ 	.word	index@(_ZN10layer_norm22ln_bwd_finalize_kernelINS_22Kernel_traits_finalizeILj512Ef13__nv_bfloat16fS2_fjLb1ELj1024ELj4ENS_18Kernel_traits_baseILj512EfS2_fS2_fjLj1024EEEEELb1ELb1EEEvNS_9BwdParamsE)
        /*098c*/ 	.word	0x00000000


	//----- nvinfo : EIATTR_REGCOUNT
	.align		4
.L_407:
        /*0990*/ 	.byte	0x04, 0x2f
        /*0992*/ 	.short	(.L_409 - .L_408)
	.align		4
.L_408:
        /*0994*/ 	.word	index@(_ZN10layer_norm13ln_bwd_kernelINS_13Kernel_traitsIf13__nv_bfloat16fS2_fjLj512ELj1ELj4ELj1ELj16ENS_18Kernel_traits_baseILj512EfS2_fS2_fjLj128EEEEELb1ELb1ELb1ELb0EEEvNS_9BwdParamsE)
        /*0998*/ 	.word	0x000000b4


	//----- nvinfo : EIATTR_FRAME_SIZE
	.align		4
.L_409:
        /*099c*/ 	.byte	0x04, 0x11
        /*099e*/ 	.short	(.L_411 - .L_410)
	.align		4
.L_410:
        /*09a0*/ 	.word	index@(_ZN10layer_norm13ln_bwd_kernelINS_13Kernel_traitsIf13__nv_bfloat16fS2_fjLj512ELj1ELj4ELj1ELj16ENS_18Kernel_traits_baseILj512EfS2_fS2_fjLj128EEEEELb1ELb1ELb1ELb0EEEvNS_9BwdParamsE)
        /*09a4*/ 	.word	0x00000000


	//----- nvinfo : EIATTR_REGCOUNT
	.align		4
.L_411:
        /*09a8*/ 	.byte	0x04, 0x2f
        /*09aa*/ 	.short	(.L_413 - .L_412)
	.align		4
.L_412:
        /*09ac*/ 	.word	index@(_ZN10layer_norm22ln_bwd_finalize_kernelINS_22Kernel_traits_finalizeILj512Ef13__nv_bfloat16fS2_fjLb1ELj1024ELj4ENS_18Kernel_traits_baseILj512EfS2_fS2_fjLj1024EEEEELb1ELb0EEEvNS_9BwdParamsE)
        /*09b0*/ 	.word	0x00000020


	//----- nvinfo : EIATTR_FRAME_SIZE
	.align		4
.L_413:
        /*09b4*/ 	.byte	0x04, 0x11
        /*09b6*/ 	.short	(.L_415 - .L_414)
	.align		4
.L_414:
        /*09b8*/ 	.word	index@(_ZN10layer_norm22ln_bwd_finalize_kernelINS_22Kernel_traits_finalizeILj512Ef13__nv_bfloat16fS2_fjLb1ELj1024ELj4ENS_18Kernel_traits_baseILj512EfS2_fS2_fjLj1024EEEEELb1ELb0EEEvNS_9BwdParamsE)
        /*09bc*/ 	.word	0x00000000


	//----- nvinfo : EIATTR_REGCOUNT
	.align		4
.L_415:
        /*09c0*/ 	.byte	0x04, 0x2f
        /*09c2*/ 	.short	(.L_417 - .L_416)
	.align		4
.L_416:
        /*09c4*/ 	.word	index@(_ZN10layer_norm13ln_bwd_kernelINS_13Kernel_traitsIf13__nv_bfloat16fS2_fjLj512ELj1ELj4ELj1ELj16ENS_18Kernel_traits_baseILj512EfS2_fS2_fjLj128EEEEELb1ELb1ELb0ELb1EEEvNS_9BwdParamsE)
        /*09c8*/ 	.word	0x000000a8


	//----- nvinfo : EIATTR_FRAME_SIZE
	.align		4
.L_417:
        /*09cc*/ 	.byte	0x04, 0x11
        /*09ce*/ 	.short	(.L_419 - .L_418)
	.align		4
.L_418:
        /*09d0*/ 	.word	index@(_ZN10layer_norm13ln_bwd_kernelINS_13Kernel_traitsIf13__nv_bfloat16fS2_fjLj512ELj1ELj4ELj1ELj16ENS_18Kernel_traits_baseILj512EfS2_fS2_fjLj128EEEEELb1ELb1ELb0ELb1EEEvNS_9BwdParamsE)
        /*09d4*/ 	.word	0x00000000


	//----- nvinfo : EIATTR_REGCOUNT
	.align		4
.L_419:
        /*09d8*/ 	.byte	0x04, 0x2f
        /*09da*/ 	.short	(.L_421 - .L_420)
	.align		4
.L_420:
        /*09dc*/ 	.word	index@(_ZN10layer_norm13ln_bwd_kernelINS_13Kernel_traitsIf13__nv_bfloat16fS2_fjLj512ELj1ELj4ELj1ELj16ENS_18Kernel_traits_baseILj512EfS2_fS2_fjLj128EEEEELb1ELb1ELb0ELb0EEEvNS_9BwdParamsE)
        /*09e0*/ 	.word	0x000000a7


	//----- nvinfo : EIATTR_FRAME_SIZE
	.align		4
.L_421:
        /*09e4*/ 	.byte	0x04, 0x11
        /*09e6*/ 	.short	(.L_423 - .L_422)
	.align		4
.L_422:
        /*09e8*/ 	.word	index@(_ZN10layer_norm13ln_bwd_kernelINS_13Kernel_traitsIf13__nv_bfloat16fS2_fjLj512ELj1ELj4ELj1ELj16ENS_18Kernel_traits_baseILj512EfS2_fS2_fjLj128EEEEELb1ELb1ELb0ELb0EEEvNS_9BwdParamsE)
        /*09ec*/ 	.word	0x00000000


	//----- nvinfo : EIATTR_REGCOUNT
	.align		4
.L_423:
        /*09f0*/ 	.byte	0x04, 0x2f
        /*09f2*/ 	.short	(.L_425 - .L_424)
	.align		4
.L_424:
        /*09f4*/ 	.word	index@(_ZN10layer_norm13ln_bwd_kernelINS_13Kernel_traitsIf13__nv_bfloat16fS2_fjLj512ELj1ELj4ELj1ELj16ENS_18Kernel_traits_baseILj512EfS2_fS2_fjLj128EEEEELb1ELb0ELb1ELb1EEEvNS_9BwdParamsE)
        /*09f8*/ 	.word	0x00000095


	//----- nvinfo : EIATTR_FRAME_SIZE
	.align		4
.L_425:
        /*09fc*/ 	.byte	0x04, 0x11
        /*09fe*/ 	.short	(.L_427 - .L_426)
	.align		4
.L_426:
        /*0a00*/ 	.word	index@(_ZN10layer_norm13ln_bwd_kernelINS_13Kernel_traitsIf13__nv_bfloat16fS2_fjLj512ELj1ELj4ELj1ELj16ENS_18Kernel_traits_baseILj512EfS2_fS2_fjLj128EEEEELb1ELb0ELb1ELb1EEEvNS_9BwdParamsE)
        /*0a04*/ 	.word	0x00000000


	//----- nvinfo : EIATTR_REGCOUNT
	.align		4
.L_427:
        /*0a08*/ 	.byte	0x04, 0x2f
        /*0a0a*/ 	.short	(.L_429 - .L_428)
	.align		4
.L_428:
        /*0a0c*/ 	.word	index@(_ZN10layer_norm22ln_bwd_finalize_kernelINS_22Kernel_traits_finalizeILj512Ef13__nv_bfloat16fS2_fjLb0ELj1024ELj4ENS_18Kernel_traits_baseILj512EfS2_fS2_fjLj1024EEEEELb0ELb1EEEvNS_9BwdParamsE)
        /*0a10*/ 	.word	0x0000003f


	//----- nvinfo : EIATTR_FRAME_SIZE
	.align		4
.L_429:
        /*0a14*/ 	.byte	0x04, 0x11
        /*0a16*/ 	.short	(.L_431 - .L_430)
	.align		4
.L_430:
        /*0a18*/ 	.word	index@(_ZN10layer_norm22ln_bwd_finalize_kernelINS_22Kernel_traits_finalizeILj512Ef13__nv_bfloat16fS2_fjLb0ELj1024ELj4ENS_18Kernel_traits_baseILj512EfS2_fS2_fjLj1024EEEEELb0ELb1EEEvNS_9BwdParamsE)
        /*0a1c*/ 	.word	0x00000000


	//----- nvinfo : EIATTR_REGCOUNT
	.align		4
.L_431:
        /*0a20*/ 	.byte	0x04, 0x2f
        /*0a22*/ 	.short	(.L_433 - .L_432)
	.align		4
.L_432:
        /*0a24*/ 	.word	index@(_ZN10layer_norm13ln_bwd_kernelINS_13Kernel_traitsIf13__nv_bfloat16fS2_fjLj512ELj1ELj4ELj1ELj16ENS_18Kernel_traits_baseILj512EfS2_fS2_fjLj128EEEEELb1ELb0ELb1ELb0EEEvNS_9BwdParamsE)
        /*0a28*/ 	.word	0x00000095


	//----- nvinfo : EIATTR_FRAME_SIZE
	.align		4
.L_433:
        /*0a2c*/ 	.byte	0x04, 0x11
        /*0a2e*/ 	.short	(.L_435 - .L_434)
	.align		4
.L_434:
        /*0a30*/ 	.word	index@(_ZN10layer_norm13ln_bwd_kernelINS_13Kernel_traitsIf13__nv_bfloat16fS2_fjLj512ELj1ELj4ELj1ELj16ENS_18Kernel_traits_baseILj512EfS2_fS2_fjLj128EEEEELb1ELb0ELb1ELb0EEEvNS_9BwdParamsE)
        /*0a34*/ 	.word	0x00000000


	//----- nvinfo : EIATTR_REGCOUNT
	.align		4
.L_435:
        /*0a38*/ 	.byte	0x04, 0x2f
        /*0a3a*/ 	.short	(.L_437 - .L_436)
	.align		4
.L_436:
        /*0a3c*/ 	.word	index@(_ZN10layer_norm22ln_bwd_finalize_kernelINS_22Kernel_traits_finalizeILj512Ef13__nv_bfloat16fS2_fjLb0ELj1024ELj4ENS_18Kernel_traits_baseILj512EfS2_fS2_fjLj1024EEEEELb0ELb0EEEvNS_9BwdParamsE)
        /*0a40*/ 	.word	0x0000003f


	//----- nvinfo : EIATTR_FRAME_SIZE
	.align		4
.L_437:
        /*0a44*/ 	.byte	0x04, 0x11
        /*0a46*/ 	.short	(.L_439 - .L_438)
	.align		4
.L_438:
        /*0a48*/ 	.word	index@(_ZN10layer_norm22ln_bwd_finalize_kernelINS_22Kernel_traits_finalizeILj512Ef13__nv_bfloat16fS2_fjLb0ELj1024ELj4ENS_18Kernel_traits_baseILj512EfS2_fS2_fjLj1024EEEEELb0ELb0EEEvNS_9BwdParamsE)
        /*0a4c*/ 	.word	0x00000000


	//----- nvinfo : EIATTR_REGCOUNT
	.align		4
.L_439:
        /*0a50*/ 	.byte	0x04, 0x2f
        /*0a52*/ 	.short	(.L_441 - .L_440)
	.align		4
.L_440:
        /*0a54*/ 	.word	index@(_ZN10layer_norm13ln_bwd_kernelINS_13Kernel_traitsIf13__nv_bfloat16fS2_fjLj512ELj1ELj4ELj1ELj16ENS_18Kernel_traits_baseILj512EfS2_fS2_fjLj128EEEEELb1ELb0ELb0ELb1EEEvNS_9BwdParamsE)
        /*0a58*/ 	.word	0x00000080


	//----- nvinfo : EIATTR_FRAME_SIZE
	.align		4
.L_441:
        /*0a5c*/ 	.byte	0x04, 0x11
        /*0a5e*/ 	.short	(.L_443 - .L_442)
	.align		4
.L_442:
        /*0a60*/ 	.word	index@(_ZN10layer_norm13ln_bwd_kernelINS_13Kernel_traitsIf13__nv_bfloat16fS2_fjLj512ELj1ELj4ELj1ELj16ENS_18Kernel_traits_baseILj512EfS2_fS2_fjLj128EEEEELb1ELb0ELb0ELb1EEEvNS_9BwdParamsE)
        /*0a64*/ 	.word	0x00000000


	//----- nvinfo : EIATTR_REGCOUNT
	.align		4
.L_443:
        /*0a68*/ 	.byte	0x04, 0x2f
        /*0a6a*/ 	.short	(.L_445 - .L_444)
	.align		4
.L_444:
        /*0a6c*/ 	.word	index@(_ZN10layer_norm13ln_bwd_kernelINS_13Kernel_traitsIf13__nv_bfloat16fS2_fjLj512ELj1ELj4ELj1ELj16ENS_18Kernel_traits_baseILj512EfS2_fS2_fjLj128EEEEELb1ELb0ELb0ELb0EEEvNS_9BwdParamsE)
        /*0a70*/ 	.word	0x00000080


	//----- nvinfo : EIATTR_FRAME_SIZE
	.align		4
.L_445:
        /*0a74*/ 	.byte	0x04, 0x11
        /*0a76*/ 	.short	(.L_447 - .L_446)
	.align		4
.L_446:
        /*0a78*/ 	.word	index@(_ZN10layer_norm13ln_bwd_kernelINS_13Kernel_traitsIf13__nv_bfloat16fS2_fjLj512ELj1ELj4ELj1ELj16ENS_18Kernel_traits_baseILj512EfS2_fS2_fjLj128EEEEELb1ELb0ELb0ELb0EEEvNS_9BwdParamsE)
        /*0a7c*/ 	.word	0x00000000


	//----- nvinfo : EIATTR_REGCOUNT
	.align		4
.L_447:
        /*0a80*/ 	.byte	0x04, 0x2f
        /*0a82*/ 	.short	(.L_449 - .L_448)
	.align		4
.L_448:
        /*0a84*/ 	.word	index@(_ZN10layer_norm13ln_bwd_kernelINS_13Kernel_traitsIf13__nv_bfloat16fS2_fjLj512ELj1ELj4ELj1ELj16ENS_18Kernel_traits_baseILj512EfS2_fS2_fjLj128EEEEELb0ELb1ELb1ELb1EEEvNS_9BwdParamsE)
        /*0a88*/ 	.word	0x000000a8


	//----- nvinfo : EIATTR_FRAME_SIZE
	.align		4
.L_449:
        /*0a8c*/ 	.byte	0x04, 0x11
        /*0a8e*/ 	.short	(.L_451 - .L_450)
	.align		4
.L_450:
        /*0a90*/ 	.word	index@(_ZN10layer_norm13ln_bwd_kernelINS_13Kernel_traitsIf13__nv_bfloat16fS2_fjLj512ELj1ELj4ELj1ELj16ENS_18Kernel_traits_baseILj512EfS2_fS2_fjLj128EEEEELb0ELb1ELb1ELb1EEEvNS_9BwdParamsE)
        /*0a94*/ 	.word	0x00000000


	//----- nvinfo : EIATTR_REGCOUNT
	.align		4
.L_451:
        /*0a98*/ 	.byte	0x04, 0x2f
        /*0a9a*/ 	.short	(.L_453 - .L_452)
	.align		4
.L_452:
        /*0a9c*/ 	.word	index@(_ZN10layer_norm13ln_bwd_kernelINS_13Kernel_traitsIf13__nv_bfloat16fS2_fjLj512ELj1ELj4ELj1ELj16ENS_18Kernel_traits_baseILj512EfS2_fS2_fjLj128EEEEELb0ELb1ELb1ELb0EEEvNS_9BwdParamsE)
        /*0aa0*/ 	.word	0x000000ae


	//----- nvinfo : EIATTR_FRAME_SIZE
	.align		4
.L_453:
        /*0aa4*/ 	.byte	0x04, 0x11
        /*0aa6*/ 	.short	(.L_455 - .L_454)
	.align		4
.L_454:
        /*0aa8*/ 	.word	index@(_ZN10layer_norm13ln_bwd_kernelINS_13Kernel_traitsIf13__nv_bfloat16fS2_fjLj512ELj1ELj4ELj1ELj16ENS_18Kernel_traits_baseILj512EfS2_fS2_fjLj128EEEEELb0ELb1ELb1ELb0EEEvNS_9BwdParamsE)
        /*0aac*/ 	.word	0x00000000


	//----- nvinfo : EIATTR_REGCOUNT
	.align		4
.L_455:
        /*0ab0*/ 	.byte	0x04, 0x2f
        /*0ab2*/ 	.short	(.L_457 - .L_456)
	.align		4
.L_456:
        /*0ab4*/ 	.word	index@(_ZN10layer_norm13ln_bwd_kernelINS_13Kernel_traitsIf13__nv_bfloat16fS2_fjLj512ELj1ELj4ELj1ELj16ENS_18Kernel_traits_baseILj512EfS2_fS2_fjLj128EEEEELb0ELb1ELb0ELb1EEEvNS_9BwdParamsE)
        /*0ab8*/ 	.word	0x000000a8


	//----- nvinfo : EIATTR_FRAME_SIZE
	.align		4
.L_457:
        /*0abc*/ 	.byte	0x04, 0x11
        /*0abe*/ 	.short	(.L_459 - .L_458)
	.align		4
.L_458:
        /*0ac0*/ 	.word	index@(_ZN10layer_norm13ln_bwd_kernelINS_13Kernel_traitsIf13__nv_bfloat16fS2_fjLj512ELj1ELj4ELj1ELj16ENS_18Kernel_traits_baseILj512EfS2_fS2_fjLj128EEEEELb0ELb1ELb0ELb1EEEvNS_9BwdParamsE)
        /*0ac4*/ 	.word	0x00000000


	//----- nvinfo : EIATTR_REGCOUNT
	.align		4
.L_459:
        /*0ac8*/ 	.byte	0x04, 0x2f
        /*0aca*/ 	.short	(.L_461 - .L_460)
	.align		4
.L_460:
        /*0acc*/ 	.word	index@(_ZN10layer_norm13ln_bwd_kernelINS_13Kernel_traitsIf13__nv_bfloat16fS2_fjLj512ELj1ELj4ELj1ELj16ENS_18Kernel_traits_baseILj512EfS2_fS2_fjLj128EEEEELb0ELb1ELb0ELb0EEEvNS_9BwdParamsE)
        /*0ad0*/ 	.word	0x000000a7


	//----- nvinfo : EIATTR_FRAME_SIZE
	.align		4
.L_461:
        /*0ad4*/ 	.byte	0x04, 0x11
        /*0ad6*/ 	.short	(.L_463 - .L_462)
	.align		4
.L_462:
        /*0ad8*/ 	.word	index@(_ZN10layer_norm13ln_bwd_kernelINS_13Kernel_traitsIf13__nv_bfloat16fS2_fjLj512ELj1ELj4ELj1ELj16ENS_18Kernel_traits_baseILj512EfS2_fS2_fjLj128EEEEELb0ELb1ELb0ELb0EEEvNS_9BwdParamsE)
        /*0adc*/ 	.word	0x00000000


	//----- nvinfo : EIATTR_REGCOUNT
	.align		4
.L_463:
        /*0ae0*/ 	.byte	0x04, 0x2f
        /*0ae2*/ 	.short	(.L_465 - .L_464)
	.align		4
.L_464:
        /*0ae4*/ 	.word	index@(_ZN10layer_norm13ln_bwd_kernelINS_13Kernel_traitsIf13__nv_bfloat16fS2_fjLj512ELj1ELj4ELj1ELj16ENS_18Kernel_traits_baseILj512EfS2_fS2_fjLj128EEEEELb0ELb0ELb1ELb1EEEvNS_9BwdParamsE)
        /*0ae8*/ 	.word	0x00000080


	//----- nvinfo : EIATTR_FRAME_SIZE
	.align		4
.L_465:
        /*0aec*/ 	.byte	0x04, 0x11
        /*0aee*/ 	.short	(.L_467 - .L_466)
	.align		4
.L_466:
        /*0af0*/ 	.word	index@(_ZN10layer_norm13ln_bwd_kernelINS_13Kernel_traitsIf13__nv_bfloat16fS2_fjLj512ELj1ELj4ELj1ELj16ENS_18Kernel_traits_baseILj512EfS2_fS2_fjLj128EEEEELb0ELb0ELb1ELb1EEEvNS_9BwdParamsE)
        /*0af4*/ 	.word	0x00000000


	//----- nvinfo : EIATTR_REGCOUNT
	.align		4
.L_467:
        /*0af8*/ 	.byte	0x04, 0x2f
        /*0afa*/ 	.short	(.L_469 - .L_468)
	.align		4
.L_468:
        /*0afc*/ 	.word	index@(_ZN10layer_norm13ln_bwd_kernelINS_13Kernel_traitsIf13__nv_bfloat16fS2_fjLj512ELj1ELj4ELj1ELj16ENS_18Kernel_traits_baseILj512EfS2_fS2_fjLj128EEEEELb0ELb0ELb1ELb0EEEvNS_9BwdParamsE)
        /*0b00*/ 	.word	0x0000008a


	//----- nvinfo : EIATTR_FRAME_SIZE
	.align		4
.L_469:
        /*0b04*/ 	.byte	0x04, 0x11
        /*0b06*/ 	.short	(.L_471 - .L_470)
	.align		4
.L_470:
        /*0b08*/ 	.word	index@(_ZN10layer_norm13ln_bwd_kernelINS_13Kernel_traitsIf13__nv_bfloat16fS2_fjLj512ELj1ELj4ELj1ELj16ENS_18Kernel_traits_baseILj512EfS2_fS2_fjLj128EEEEELb0ELb0ELb1ELb0EEEvNS_9BwdParamsE)
        /*0b0c*/ 	.word	0x00000000


	//----- nvinfo : EIATTR_REGCOUNT
	.align		4
.L_471:
        /*0b10*/ 	.byte	0x04, 0x2f
        /*0b12*/ 	.short	(.L_473 - .L_472)
	.align		4
.L_472:
        /*0b14*/ 	.word	index@(_ZN10layer_norm13ln_bwd_kernelINS_13Kernel_traitsIf13__nv_bfloat16fS2_fjLj512ELj1ELj4ELj1ELj16ENS_18Kernel_traits_baseILj512EfS2_fS2_fjLj128EEEEELb0ELb0ELb0ELb1EEEvNS_9BwdParamsE)
        /*0b18*/ 	.word	0x00000080


	//----- nvinfo : EIATTR_FRAME_SIZE
	.align		4
.L_473:
        /*0b1c*/ 	.byte	0x04, 0x11
        /*0b1e*/ 	.short	(.L_475 - .L_474)
	.align		4
.L_474:
        /*0b20*/ 	.word	index@(_ZN10layer_norm13ln_bwd_kernelINS_13Kernel_traitsIf13__nv_bfloat16fS2_fjLj512ELj1ELj4ELj1ELj16ENS_18Kernel_traits_baseILj512EfS2_fS2_fjLj128EEEEELb0ELb0ELb0ELb1EEEvNS_9BwdParamsE)
        /*0b24*/ 	.word	0x00000000


	//----- nvinfo : EIATTR_REGCOUNT
	.align		4
.L_475:
        /*0b28*/ 	.byte	0x04, 0x2f
        /*0b2a*/ 	.short	(.L_477 - .L_476)
	.align		4
.L_476:
        /*0b2c*/ 	.word	index@(_ZN10layer_norm13ln_bwd_kernelINS_13Kernel_traitsIf13__nv_bfloat16fS2_fjLj512ELj1ELj4ELj1ELj16ENS_18Kernel_traits_baseILj512EfS2_fS2_fjLj128EEEEELb0ELb0ELb0ELb0EEEvNS_9BwdParamsE)
        /*0b30*/ 	.word	0x00000080


	//----- nvinfo : EIATTR_FRAME_SIZE
	.align		4
.L_477:
        /*0b34*/ 	.byte	0x04, 0x11
        /*0b36*/ 	.short	(.L_479 - .L_478)
	.align		4
.L_478:
        /*0b38*/ 	.word	index@(_ZN10layer_norm13ln_bwd_kernelINS_13Kernel_traitsIf13__nv_bfloat16fS2_fjLj512ELj1ELj4ELj1ELj16ENS_18Kernel_traits_baseILj512EfS2_fS2_fjLj128EEEEELb0ELb0ELb0ELb0EEEvNS_9BwdParamsE)
        /*0b3c*/ 	.word	0x00000000


	//----- nvinfo : EIATTR_REGCOUNT
	.align		4
.L_479:
        /*0b40*/ 	.byte	0x04, 0x2f
        /*0b42*/ 	.short	(.L_481 - .L_480)
	.align		4
.L_480:
        /*0b44*/ 	.word	index@(_ZN10layer_norm13ln_bwd_kernelINS_13Kernel_traitsI13__nv_bfloat16S2_fS2_fjLj512ELj1ELj4ELj1ELj16ENS_18Kernel_traits_baseILj512ES2_S2_fS2_fjLj128EEEEELb1ELb1ELb1ELb1EEEvNS_9BwdParamsE)
        /*0b48*/ 	.word	0x000000a8


	//----- nvinfo : EIATTR_FRAME_SIZE
	.align		4
.L_481:
        /*0b4c*/ 	.byte	0x04, 0x11
        /*0b4e*/ 	.short	(.L_483 - .L_482)
	.align		4
.L_482:
        /*0b50*/ 	.word	index@(_ZN10layer_norm13ln_bwd_kernelINS_13Kernel_traitsI13__nv_bfloat16S2_fS2_fjLj512ELj1ELj4ELj1ELj16ENS_18Kernel_traits_baseILj512ES2_S2_fS2_fjLj128EEEEELb1ELb1ELb1ELb1EEEvNS_9BwdParamsE)
        /*0b54*/ 	.word	0x00000000


	//----- nvinfo : EIATTR_REGCOUNT
	.align		4
.L_483:
        /*0b58*/ 	.byte	0x04, 0x2f
        /*0b5a*/ 	.short	(.L_485 - .L_484)
	.align		4
.L_484:
        /*0b5c*/ 	.word	index@(_ZN10layer_norm22ln_bwd_finalize_kernelINS_22Kernel_traits_finalizeILj512E13__nv_bfloat16S2_fS2_fjLb1ELj1024ELj4ENS_18Kernel_traits_baseILj512ES2_S2_fS2_fjLj1024EEEEELb1ELb1EEEvNS_9BwdParamsE)
        /*0b60*/ 	.word	0x00000020


	//----- nvinfo : EIATTR_FRAME_SIZE
	.align		4
.L_485:
        /*0b64*/ 	.byte	0x04, 0x11
        /*0b66*/ 	.short	(.L_487 - .L_486)
	.align		4
.L_486:
        /*0b68*/ 	.word	index@(_ZN10layer_norm22ln_bwd_finalize_kernelINS_22Kernel_traits_finalizeILj512E13__nv_bfloat16S2_fS2_fjLb1ELj1024ELj4ENS_18Kernel_traits_baseILj512ES2_S2_fS2_fjLj1024EEEEELb1ELb1EEEvNS_9BwdParamsE)
        /*0b6c*/ 	.word	0x00000000


	//----- nvinfo : EIATTR_REGCOUNT
	.align		4
.L_487:
        /*0b70*/ 	.byte	0x04, 0x2f
        /*0b72*/ 	.short	(.L_489 - .L_488)
	.align		4
.L_488:
        /*0b74*/ 	.word	index@(_ZN10layer_norm13ln_bwd_kernelINS_13Kernel_traitsI13__nv_bfloat16S2_fS2_fjLj512ELj1ELj4ELj1ELj16ENS_18Kernel_traits_baseILj512ES2_S2_fS2_fjLj128EEEEELb1ELb1ELb1ELb0EEEvNS_9BwdParamsE)
        /*0b78*/ 	.word	0x000000b2


	//----- nvinfo : EIATTR_FRAME_SIZE
	.align		4
.L_489:
        /*0b7c*/ 	.byte	0x04, 0x11
        /*0b7e*/ 	.short	(.L_491 - .L_490)
	.align		4
.L_490:
        /*0b80*/ 	.word	index@(_ZN10layer_norm13ln_bwd_kernelINS_13Kernel_traitsI13__nv_bfloat16S2_fS2_fjLj512ELj1ELj4ELj1ELj16ENS_18Kernel_traits_baseILj512ES2_S2_fS2_fjLj128EEEEELb1ELb1ELb1ELb0EEEvNS_9BwdParamsE)
        /*0b84*/ 	.word	0x00000000


	//----- nvinfo : EIATTR_REGCOUNT
	.align		4
.L_491:
        /*0b88*/ 	.byte	0x04, 0x2f
        /*0b8a*/ 	.short	(.L_493 - .L_492)
	.align		4
.L_492:
        /*0b8c*/ 	.word	index@(_ZN10layer_norm22ln_bwd_finalize_kernelINS_22Kernel_traits_finalizeILj512E13__nv_bfloat16S2_fS2_fjLb1ELj1024ELj4ENS_18Kernel_traits_baseILj512ES2_S2_fS2_fjLj1024EEEEELb1ELb0EEEvNS_9BwdParamsE)
        /*0b90*/ 	.word	0x00000020


	//----- nvinfo : EIATTR_FRAME_SIZE
	.align		4
.L_493:
        /*0b94*/ 	.byte	0x04, 0x11
        /*0b96*/ 	.short	(.L_495 - .L_494)
	.align		4
.L_494:
        /*0b98*/ 	.word	index@(_ZN10layer_norm22ln_bwd_finalize_kernelINS_22Kernel_traits_finalizeILj512E13__nv_bfloat16S2_fS2_fjLb1ELj1024ELj4ENS_18Kernel_traits_baseILj512ES2_S2_fS2_fjLj1024EEEEELb1ELb0EEEvNS_9BwdParamsE)
        /*0b9c*/ 	.word	0x00000000


	//----- nvinfo : EIATTR_REGCOUNT
	.align		4
.L_495:
        /*0ba0*/ 	.byte	0x04, 0x2f
        /*0ba2*/ 	.short	(.L_497 - .L_496)
	.align		4
.L_496:
        /*0ba4*/ 	.word	index@(_ZN10layer_norm13ln_bwd_kernelINS_13Kernel_traitsI13__nv_bfloat16S2_fS2_fjLj512ELj1ELj4ELj1ELj16ENS_18Kernel_traits_baseILj512ES2_S2_fS2_fjLj128EEEEELb1ELb1ELb0ELb1EEEvNS_9BwdParamsE)
        /*0ba8*/ 	.word	0x000000a8


	//----- nvinfo : EIATTR_FRAME_SIZE
	.align		4
.L_497:
        /*0bac*/ 	.byte	0x04, 0x11
        /*0bae*/ 	.short	(.L_499 - .L_498)
	.align		4
.L_498:
        /*0bb0*/ 	.word	index@(_ZN10layer_norm13ln_bwd_kernelINS_13Kernel_traitsI13__nv_bfloat16S2_fS2_fjLj512ELj1ELj4ELj1ELj16ENS_18Kernel_traits_baseILj512ES2_S2_fS2_fjLj128EEEEELb1ELb1ELb0ELb1EEEvNS_9BwdParamsE)
        /*0bb4*/ 	.word	0x00000000


	//----- nvinfo : EIATTR_REGCOUNT
	.align		4
.L_499:
        /*0bb8*/ 	.byte	0x04, 0x2f
        /*0bba*/ 	.short	(.L_501 - .L_500)
	.align		4
.L_500:
        /*0bbc*/ 	.word	index@(_ZN10layer_norm13ln_bwd_kernelINS_13Kernel_traitsI13__nv_bfloat16S2_fS2_fjLj512ELj1ELj4ELj1ELj16ENS_18Kernel_traits_baseILj512ES2_S2_fS2_fjLj128EEEEELb1ELb1ELb0ELb0EEEvNS_9BwdParamsE)
        /*0bc0*/ 	.word	0x000000a7


	//----- nvinfo : EIATTR_FRAME_SIZE
	.align		4
.L_501:
        /*0bc4*/ 	.byte	0x04, 0x11
        /*0bc6*/ 	.short	(.L_503 - .L_502)
	.align		4
.L_502:
        /*0bc8*/ 	.word	index@(_ZN10layer_norm13ln_bwd_kernelINS_13Kernel_traitsI13__nv_bfloat16S2_fS2_fjLj512ELj1ELj4ELj1ELj16ENS_18Kernel_traits_baseILj512ES2_S2_fS2_fjLj128EEEEELb1ELb1ELb0ELb0EEEvNS_9BwdParamsE)
        /*0bcc*/ 	.word	0x00000000


	//----- nvinfo : EIATTR_REGCOUNT
	.align		4
.L_503:
        /*0bd0*/ 	.byte	0x04, 0x2f
        /*0bd2*/ 	.short	(.L_505 - .L_504)
	.align		4
.L_504:
        /*0bd4*/ 	.word	index@(_ZN10layer_norm13ln_bwd_kernelINS_13Kernel_traitsI13__nv_bfloat16S2_fS2_fjLj512ELj1ELj4ELj1ELj16ENS_18Kernel_traits_baseILj512ES2_S2_fS2_fjLj128EEEEELb1ELb0ELb1ELb1EEEvNS_9BwdParamsE)
        /*0bd8*/ 	.word	0x00000096


	//----- nvinfo : EIATTR_FRAME_SIZE
	.align		4
.L_505:
        /*0bdc*/ 	.byte	0x04, 0x11
        /*0bde*/ 	.short	(.L_507 - .L_506)
	.align		4
.L_506:
        /*0be0*/ 	.word	index@(_ZN10layer_norm13ln_bwd_kernelINS_13Kernel_traitsI13__nv_bfloat16S2_fS2_fjLj512ELj1ELj4ELj1ELj16ENS_18Kernel_traits_baseILj512ES2_S2_fS2_fjLj128EEEEELb1ELb0ELb1ELb1EEEvNS_9BwdParamsE)
        /*0be4*/ 	.word	0x00000000


	//----- nvinfo : EIATTR_REGCOUNT
	.align		4
.L_507:
        /*0be8*/ 	.byte	0x04, 0x2f
        /*0bea*/ 	.short	(.L_509 - .L_508)
	.align		4
.L_508:
        /*0bec*/ 	.word	index@(_ZN10layer_norm22ln_bwd_finalize_kernelINS_22Kernel_traits_finalizeILj512E13__nv_bfloat16S2_fS2_fjLb0ELj1024ELj4ENS_18Kernel_traits_baseILj512ES2_S2_fS2_fjLj1024EEEEELb0ELb1EEEvNS_9BwdParamsE)
        /*0bf0*/ 	.word	0x0000003f


	//----- nvinfo : EIATTR_FRAME_SIZE
	.align		4
.L_509:
        /*0bf4*/ 	.byte	0x04, 0x11
        /*0bf6*/ 	.short	(.L_511 - .L_510)
	.align		4
.L_510:
        /*0bf8*/ 	.word	index@(_ZN10layer_norm22ln_bwd_finalize_kernelINS_22Kernel_traits_finalizeILj512E13__nv_bfloat16S2_fS2_fjLb0ELj1024ELj4ENS_18Kernel_traits_baseILj512ES2_S2_fS2_fjLj1024EEEEELb0ELb1EEEvNS_9BwdParamsE)
        /*0bfc*/ 	.word	0x00000000


	//----- nvinfo : EIATTR_REGCOUNT
	.align		4
.L_511:
        /*0c00*/ 	.byte	0x04, 0x2f
        /*0c02*/ 	.short	(.L_513 - .L_512)
	.align		4
.L_512:
        /*0c04*/ 	.word	index@(_ZN10layer_norm13ln_bwd_kernelINS_13Kernel_traitsI13__nv_bfloat16S2_fS2_fjLj512ELj1ELj4ELj1ELj16ENS_18Kernel_traits_baseILj512ES2_S2_fS2_fjLj128EEEEELb1ELb0ELb1ELb0EEEvNS_9BwdParamsE)
        /*0c08*/ 	.word	0x00000097


	//----- nvinfo : EIATTR_FRAME_SIZE
	.align		4
.L_513:
        /*0c0c*/ 	.byte	0x04, 0x11
        /*0c0e*/ 	.short	(.L_515 - .L_514)
	.align		4
.L_514:
        /*0c10*/ 	.word	index@(_ZN10layer_norm13ln_bwd_kernelINS_13Kernel_traitsI13__nv_bfloat16S2_fS2_fjLj512ELj1ELj4ELj1ELj16ENS_18Kernel_traits_baseILj512ES2_S2_fS2_fjLj128EEEEELb1ELb0ELb1ELb0EEEvNS_9BwdParamsE)
        /*0c14*/ 	.word	0x00000000


	//----- nvinfo : EIATTR_REGCOUNT
	.align		4
.L_515:
        /*0c18*/ 	.byte	0x04, 0x2f
        /*0c1a*/ 	.short	(.L_517 - .L_516)
	.align		4
.L_516:
        /*0c1c*/ 	.word	index@(_ZN10layer_norm22ln_bwd_finalize_kernelINS_22Kernel_traits_finalizeILj512E13__nv_bfloat16S2_fS2_fjLb0ELj1024ELj4ENS_18Kernel_traits_baseILj512ES2_S2_fS2_fjLj1024EEEEELb0ELb0EEEvNS_9BwdParamsE)
        /*0c20*/ 	.word	0x0000003f


	//----- nvinfo : EIATTR_FRAME_SIZE
	.align		4
.L_517:
        /*0c24*/ 	.byte	0x04, 0x11
        /*0c26*/ 	.short	(.L_519 - .L_518)
	.align		4
.L_518:
        /*0c28*/ 	.word	index@(_ZN10layer_norm22ln_bwd_finalize_kernelINS_22Kernel_traits_finalizeILj512E13__nv_bfloat16S2_fS2_fjLb0ELj1024ELj4ENS_18Kernel_traits_baseILj512ES2_S2_fS2_fjLj1024EEEEELb0ELb0EEEvNS_9BwdParamsE)
        /*0c2c*/ 	.word	0x00000000


	//----- nvinfo : EIATTR_REGCOUNT
	.align		4
.L_519:
        /*0c30*/ 	.byte	0x04, 0x2f
        /*0c32*/ 	.short	(.L_521 - .L_520)
	.align		4
.L_520:
        /*0c34*/ 	.word	index@(_ZN10layer_norm13ln_bwd_kernelINS_13Kernel_traitsI13__nv_bfloat16S2_fS2_fjLj512ELj1ELj4ELj1ELj16ENS_18Kernel_traits_baseILj512ES2_S2_fS2_fjLj128EEEEELb1ELb0ELb0ELb1EEEvNS_9BwdParamsE)
        /*0c38*/ 	.word	0x00000080


	//----- nvinfo : EIATTR_FRAME_SIZE
	.align		4
.L_521:
        /*0c3c*/ 	.byte	0x04, 0x11
        /*0c3e*/ 	.short	(.L_523 - .L_522)
	.align		4
.L_522:
        /*0c40*/ 	.word	index@(_ZN10layer_norm13ln_bwd_kernelINS_13Kernel_traitsI13__nv_bfloat16S2_fS2_fjLj512ELj1ELj4ELj1ELj16ENS_18Kernel_traits_baseILj512ES2_S2_fS2_fjLj128EEEEELb1ELb0ELb0ELb1EEEvNS_9BwdParamsE)
        /*0c44*/ 	.word	0x00000000


	//----- nvinfo : EIATTR_REGCOUNT
	.align		4
.L_523:
        /*0c48*/ 	.byte	0x04, 0x2f
        /*0c4a*/ 	.short	(.L_525 - .L_524)
	.align		4
.L_524:
        /*0c4c*/ 	.word	index@(_ZN10layer_norm13ln_bwd_kernelINS_13Kernel_traitsI13__nv_bfloat16S2_fS2_fjLj512ELj1ELj4ELj1ELj16ENS_18Kernel_traits_baseILj512ES2_S2_fS2_fjLj128EEEEELb1ELb0ELb0ELb0EEEvNS_9BwdParamsE)
        /*0c50*/ 	.word	0x00000080


	//----- nvinfo : EIATTR_FRAME_SIZE
	.align		4
.L_525:
        /*0c54*/ 	.byte	0x04, 0x11
        /*0c56*/ 	.short	(.L_527 - .L_526)
	.align		4
.L_526:
        /*0c58*/ 	.word	index@(_ZN10layer_norm13ln_bwd_kernelINS_13Kernel_traitsI13__nv_bfloat16S2_fS2_fjLj512ELj1ELj4ELj1ELj16ENS_18Kernel_traits_baseILj512ES2_S2_fS2_fjLj128EEEEELb1ELb0ELb0ELb0EEEvNS_9BwdParamsE)
        /*0c5c*/ 	.word	0x00000000


	//----- nvinfo : EIATTR_REGCOUNT
	.align		4
.L_527:
        /*0c60*/ 	.byte	0x04, 0x2f
        /*0c62*/ 	.short	(.L_529 - .L_528)
	.align		4
.L_528:
        /*0c64*/ 	.word	index@(_ZN10layer_norm13ln_bwd_kernelINS_13Kernel_traitsI13__nv_bfloat16S2_fS2_fjLj512ELj1ELj4ELj1ELj16ENS_18Kernel_traits_baseILj512ES2_S2_fS2_fjLj128EEEEELb0ELb1ELb1ELb1EEEvNS_9BwdParamsE)
        /*0c68*/ 	.word	0x000000a8


	//----- nvinfo : EIATTR_FRAME_SIZE
	.align		4
.L_529:
        /*0c6c*/ 	.byte	0x04, 0x11
        /*0c6e*/ 	.short	(.L_531 - .L_530)
	.align		4
.L_530:
        /*0c70*/ 	.word	index@(_ZN10layer_norm13ln_bwd_kernelINS_13Kernel_traitsI13__nv_bfloat16S2_fS2_fjLj512ELj1ELj4ELj1ELj16ENS_18Kernel_traits_baseILj512ES2_S2_fS2_fjLj128EEEEELb0ELb1ELb1ELb1EEEvNS_9BwdParamsE)
        /*0c74*/ 	.word	0x00000000


	//----- nvinfo : EIATTR_REGCOUNT
	.align		4
.L_531:
        /*0c78*/ 	.byte	0x04, 0x2f
        /*0c7a*/ 	.short	(.L_533 - .L_532)
	.align		4
.L_532:
        /*0c7c*/ 	.word	index@(_ZN10layer_norm13ln_bwd_kernelINS_13Kernel_traitsI13__nv_bfloat16S2_fS2_fjLj512ELj1ELj4ELj1ELj16ENS_18Kernel_traits_baseILj512ES2_S2_fS2_fjLj128EEEEELb0ELb1ELb1ELb0EEEvNS_9BwdParamsE)
        /*0c80*/ 	.word	0x000000a8


	//----- nvinfo : EIATTR_FRAME_SIZE
	.align		4
.L_533:
        /*0c84*/ 	.byte	0x04, 0x11
        /*0c86*/ 	.short	(.L_535 - .L_534)
	.align		4
.L_534:
        /*0c88*/ 	.word	index@(_ZN10layer_norm13ln_bwd_kernelINS_13Kernel_traitsI13__nv_bfloat16S2_fS2_fjLj512ELj1ELj4ELj1ELj16ENS_18Kernel_traits_baseILj512ES2_S2_fS2_fjLj128EEEEELb0ELb1ELb1ELb0EEEvNS_9BwdParamsE)
        /*0c8c*/ 	.word	0x00000000


	//----- nvinfo : EIATTR_REGCOUNT
	.align		4
.L_535:
        /*0c90*/ 	.byte	0x04, 0x2f
        /*0c92*/ 	.short	(.L_537 - .L_536)
	.align		4
.L_536:
        /*0c94*/ 	.word	index@(_ZN10layer_norm13ln_bwd_kernelINS_13Kernel_traitsI13__nv_bfloat16S2_fS2_fjLj512ELj1ELj4ELj1ELj16ENS_18Kernel_traits_baseILj512ES2_S2_fS2_fjLj128EEEEELb0ELb1ELb0ELb1EEEvNS_9BwdParamsE)
        /*0c98*/ 	.word	0x000000a8


	//----- nvinfo : EIATTR_FRAME_SIZE
	.align		4
.L_537:
        /*0c9c*/ 	.byte	0x04, 0x11
        /*0c9e*/ 	.short	(.L_539 - .L_538)
	.align		4
.L_538:
        /*0ca0*/ 	.word	index@(_ZN10layer_norm13ln_bwd_kernelINS_13Kernel_traitsI13__nv_bfloat16S2_fS2_fjLj512ELj1ELj4ELj1ELj16ENS_18Kernel_traits_baseILj512ES2_S2_fS2_fjLj128EEEEELb0ELb1ELb0ELb1EEEvNS_9BwdParamsE)
        /*0ca4*/ 	.word	0x00000000


	//----- nvinfo : EIATTR_REGCOUNT
	.align		4
.L_539:
        /*0ca8*/ 	.byte	0x04, 0x2f
        /*0caa*/ 	.short	(.L_541 - .L_540)
	.align		4
.L_540:
        /*0cac*/ 	.word	index@(_ZN10layer_norm13ln_bwd_kernelINS_13Kernel_traitsI13__nv_bfloat16S2_fS2_fjLj512ELj1ELj4ELj1ELj16ENS_18Kernel_traits_baseILj512ES2_S2_fS2_fjLj128EEEEELb0ELb1ELb0ELb0EEEvNS_9BwdParamsE)
        /*0cb0*/ 	.word	0x000000a5


	//----- nvinfo : EIATTR_FRAME_SIZE
	.align		4
.L_541:
        /*0cb4*/ 	.byte	0x04, 0x11
        /*0cb6*/ 	.short	(.L_543 - .L_542)
	.align		4
.L_542:
        /*0cb8*/ 	.word	index@(_ZN10layer_norm13ln_bwd_kernelINS_13Kernel_traitsI13__nv_bfloat16S2_fS2_fjLj512ELj1ELj4ELj1ELj16ENS_18Kernel_traits_baseILj512ES2_S2_fS2_fjLj128EEEEELb0ELb1ELb0ELb0EEEvNS_9BwdParamsE)
        /*0cbc*/ 	.word	0x00000000


	//----- nvinfo : EIATTR_REGCOUNT
	.align		4
.L_543:
        /*0cc0*/ 	.byte	0x04, 0x2f
        /*0cc2*/ 	.short	(.L_545 - .L_544)
	.align		4
.L_544:
        /*0cc4*/ 	.word	index@(_ZN10layer_norm13ln_bwd_kernelINS_13Kernel_traitsI13__nv_bfloat16S2_fS2_fjLj512ELj1ELj4ELj1ELj16ENS_18Kernel_traits_baseILj512ES2_S2_fS2_fjLj128EEEEELb0ELb0ELb1ELb1EEEvNS_9BwdParamsE)
        /*0cc8*/ 	.word	0x00000080


	//----- nvinfo : EIATTR_FRAME_SIZE
	.align		4
.L_545:
        /*0ccc*/ 	.byte	0x04, 0x11
        /*0cce*/ 	.short	(.L_547 - .L_546)
	.align		4
.L_546:
        /*0cd0*/ 	.word	index@(_ZN10layer_norm13ln_bwd_kernelINS_13Kernel_traitsI13__nv_bfloat16S2_fS2_fjLj512ELj1ELj4ELj1ELj16ENS_18Kernel_traits_baseILj512ES2_S2_fS2_fjLj128EEEEELb0ELb0ELb1ELb1EEEvNS_9BwdParamsE)
        /*0cd4*/ 	.word	0x00000000


	//----- nvinfo : EIATTR_REGCOUNT
	.align		4
.L_547:
        /*0cd8*/ 	.byte	0x04, 0x2f
        /*0cda*/ 	.short	(.L_549 - .L_548)
	.align		4
.L_548:
        /*0cdc*/ 	.word	index@(_ZN10layer_norm13ln_bwd_kernelINS_13Kernel_traitsI13__nv_bfloat16S2_fS2_fjLj512ELj1ELj4ELj1ELj16ENS_18Kernel_traits_baseILj512ES2_S2_fS2_fjLj128EEEEELb0ELb0ELb1ELb0EEEvNS_9BwdParamsE)
        /*0ce0*/ 	.word	0x00000083


	//----- nvinfo : EIATTR_FRAME_SIZE
	.align		4
.L_549:
        /*0ce4*/ 	.byte	0x04, 0x11
        /*0ce6*/ 	.short	(.L_551 - .L_550)
	.align		4
.L_550:
        /*0ce8*/ 	.word	index@(_ZN10layer_norm13ln_bwd_kernelINS_13Kernel_traitsI13__nv_bfloat16S2_fS2_fjLj512ELj1ELj4ELj1ELj16ENS_18Kernel_traits_baseILj512ES2_S2_fS2_fjLj128EEEEELb0ELb0ELb1ELb0EEEvNS_9BwdParamsE)
        /*0cec*/ 	.word	0x00000000


	//----- nvinfo : EIATTR_REGCOUNT
	.align		4
.L_551:
        /*0cf0*/ 	.byte	0x04, 0x2f
        /*0cf2*/ 	.short	(.L_553 - .L_552)
	.align		4
.L_552:
        /*0cf4*/ 	.word	index@(_ZN10layer_norm13ln_bwd_kernelINS_13Kernel_traitsI13__nv_bfloat16S2_fS2_fjLj512ELj1ELj4ELj1ELj16ENS_18Kernel_traits_baseILj512ES2_S2_fS2_fjLj128EEEEELb0ELb0ELb0ELb1EEEvNS_9BwdParamsE)
        /*0cf8*/ 	.word	0x00000080


	//----- nvinfo : EIATTR_FRAME_SIZE
	.align		4
.L_553:
        /*0cfc*/ 	.byte	0x04, 0x11
        /*0cfe*/ 	.short	(.L_555 - .L_554)
	.align		4
.L_554:
        /*0d00*/ 	.word	index@(_ZN10layer_norm13ln_bwd_kernelINS_13Kernel_traitsI13__nv_bfloat16S2_fS2_fjLj512ELj1ELj4ELj1ELj16ENS_18Kernel_traits_baseILj512ES2_S2_fS2_fjLj128EEEEELb0ELb0ELb0ELb1EEEvNS_9BwdParamsE)
        /*0d04*/ 	.word	0x00000000


	//----- nvinfo : EIATTR_REGCOUNT
	.align		4
.L_555:
        /*0d08*/ 	.byte	0x04, 0x2f
        /*0d0a*/ 	.short	(.L_557 - .L_556)
	.align		4
.L_556:
        /*0d0c*/ 	.word	index@(_ZN10layer_norm13ln_bwd_kernelINS_13Kernel_traitsI13__nv_bfloat16S2_fS2_fjLj512ELj1ELj4ELj1ELj16ENS_18Kernel_traits_baseILj512ES2_S2_fS2_fjLj128EEEEELb0ELb0ELb0ELb0EEEvNS_9BwdParamsE)
        /*0d10*/ 	.word	0x00000080


	//----- nvinfo : EIATTR_FRAME_SIZE
	.align		4
.L_557:
        /*0d14*/ 	.byte	0x04, 0x11
        /*0d16*/ 	.short	(.L_559 - .L_558)
	.align		4
.L_558:
        /*0d18*/ 	.word	index@(_ZN10layer_norm13ln_bwd_kernelINS_13Kernel_traitsI13__nv_bfloat16S2_fS2_fjLj512ELj1ELj4ELj1ELj16ENS_18Kernel_traits_baseILj512ES2_S2_fS2_fjLj128EEEEELb0ELb0ELb0ELb0EEEvNS_9BwdParamsE)
        /*0d1c*/ 	.word	0x00000000


	//----- nvinfo : EIATTR_REGCOUNT
	.align		4
.L_559:
        /*0d20*/ 	.byte	0x04, 0x2f
        /*0d22*/ 	.short	(.L_561 - .L_560)
	.align		4
.L_560:
        /*0d24*/ 	.word	index@(_ZN10layer_norm13ln_bwd_kernelINS_13Kernel_traitsIf13__nv_bfloat16S2_S2_fjLj512ELj1ELj4ELj1ELj16ENS_18Kernel_traits_baseILj512EfS2_S2_S2_fjLj128EEEEELb1ELb1ELb1ELb1EEEvNS_9BwdParamsE)
        /*0d28*/ 	.word	0x000000a7


	//----- nvinfo : EIATTR_FRAME_SIZE
	.align		4
.L_561:
        /*0d2c*/ 	.byte	0x04, 0x11
        /*0d2e*/ 	.short	(.L_563 - .L_562)
	.align		4
.L_562:
        /*0d30*/ 	.word	index@(_ZN10layer_norm13ln_bwd_kernelINS_13Kernel_traitsIf13__nv_bfloat16S2_S2_fjLj512ELj1ELj4ELj1ELj16ENS_18Kernel_traits_baseILj512EfS2_S2_S2_fjLj128EEEEELb1ELb1ELb1ELb1EEEvNS_9BwdParamsE)
        /*0d34*/ 	.word	0x00000000


	//----- nvinfo : EIATTR_REGCOUNT
	.align		4
.L_563:
        /*0d38*/ 	.byte	0x04, 0x2f
        /*0d3a*/ 	.short	(.L_565 - .L_564)
	.align		4
.L_564:
        /*0d3c*/ 	.word	index@(_ZN10layer_norm22ln_bwd_finalize_kernelINS_22Kernel_traits_finalizeILj512Ef13__nv_bfloat16S2_S2_fjLb1ELj1024ELj4ENS_18Kernel_traits_baseILj512EfS2_S2_S2_fjLj1024EEEEELb1ELb1EEEvNS_9BwdParamsE)
        /*0d40*/ 	.word	0x00000020


	//----- nvinfo : EIATTR_FRAME_SIZE
	.align		4
.L_565:
        /*0d44*/ 	.byte	0x04, 0x11
        /*0d46*/ 	.short	(.L_567 - .L_566)
	.align		4
.L_566:
        /*0d48*/ 	.word	index@(_ZN10layer_norm22ln_bwd_finalize_kernelINS_22Kernel_traits_finalizeILj512Ef13__nv_bfloat16S2_S2_fjLb1ELj1024ELj4ENS_18Kernel_traits_baseILj512EfS2_S2_S2_fjLj1024EEEEELb1ELb1EEEvNS_9BwdParamsE)
        /*0d4c*/ 	.word	0x00000000


	//----- nvinfo : EIATTR_REGCOUNT
	.align		4
.L_567:
        /*0d50*/ 	.byte	0x04, 0x2f
        /*0d52*/ 	.short	(.L_569 - .L_568)
	.align		4
.L_568:
        /*0d54*/ 	.word	index@(_ZN10layer_norm13ln_bwd_kernelINS_13Kernel_traitsIf13__nv_bfloat16S2_S2_fjLj512ELj1ELj4ELj1ELj16ENS_18Kernel_traits_baseILj512EfS2_S2_S2_fjLj128EEEEELb1ELb1ELb1ELb0EEEvNS_9BwdParamsE)
        /*0d58*/ 	.word	0x000000a8


	//----- nvinfo : EIATTR_FRAME_SIZE
	.align		4
.L_569:
        /*0d5c*/ 	.byte	0x04, 0x11
        /*0d5e*/ 	.short	(.L_571 - .L_570)
	.align		4
.L_570:
        /*0d60*/ 	.word	index@(_ZN10layer_norm13ln_bwd_kernelINS_13Kernel_traitsIf13__nv_bfloat16S2_S2_fjLj512ELj1ELj4ELj1ELj16ENS_18Kernel_traits_baseILj512EfS2_S2_S2_fjLj128EEEEELb1ELb1ELb1ELb0EEEvNS_9BwdParamsE)
        /*0d64*/ 	.word	0x00000000


	//----- nvinfo : EIATTR_REGCOUNT
	.align		4
.L_571:
        /*0d68*/ 	.byte	0x04, 0x2f
        /*0d6a*/ 	.short	(.L_573 - .L_572)
	.align		4
.L_572:
        /*0d6c*/ 	.word	index@(_ZN10layer_norm22ln_bwd_finalize_kernelINS_22Kernel_traits_finalizeILj512Ef13__nv_bfloat16S2_S2_fjLb1ELj1024ELj4ENS_18Kernel_traits_baseILj512EfS2_S2_S2_fjLj1024EEEEELb1ELb0EEEvNS_9BwdParamsE)
        /*0d70*/ 	.word	0x00000020


	//----- nvinfo : EIATTR_FRAME_SIZE
	.align		4
.L_573:
        /*0d74*/ 	.byte	0x04, 0x11
        /*0d76*/ 	.short	(.L_575 - .L_574)
	.align		4
.L_574:
        /*0d78*/ 	.word	index@(_ZN10layer_norm22ln_bwd_finalize_kernelINS_22Kernel_traits_finalizeILj512Ef13__nv_bfloat16S2_S2_fjLb1ELj1024ELj4ENS_18Kernel_traits_baseILj512EfS2_S2_S2_fjLj1024EEEEELb1ELb0EEEvNS_9BwdParamsE)
        /*0d7c*/ 	.word	0x00000000


	//----- nvinfo : EIATTR_REGCOUNT
	.align		4
.L_575:
        /*0d80*/ 	.byte	0x04, 0x2f
        /*0d82*/ 	.short	(.L_577 - .L_576)
	.align		4
.L_576:
        /*0d84*/ 	.word	index@(_ZN10layer_norm13ln_bwd_kernelINS_13Kernel_traitsIf13__nv_bfloat16S2_S2_fjLj512ELj1ELj4ELj1ELj16ENS_18Kernel_traits_baseILj512EfS2_S2_S2_fjLj128EEEEELb1ELb1ELb0ELb1EEEvNS_9BwdParamsE)
        /*0d88*/ 	.word	0x000000ae


	//----- nvinfo : EIATTR_FRAME_SIZE
	.align		4
.L_577:
        /*0d8c*/ 	.byte	0x04, 0x11
        /*0d8e*/ 	.short	(.L_579 - .L_578)
	.align		4
.L_578:
        /*0d90*/ 	.word	index@(_ZN10layer_norm13ln_bwd_kernelINS_13Kernel_traitsIf13__nv_bfloat16S2_S2_fjLj512ELj1ELj4ELj1ELj16ENS_18Kernel_traits_baseILj512EfS2_S2_S2_fjLj128EEEEELb1ELb1ELb0ELb1EEEvNS_9BwdParamsE)
        /*0d94*/ 	.word	0x00000000


	//----- nvinfo : EIATTR_REGCOUNT
	.align		4
.L_579:
        /*0d98*/ 	.byte	0x04, 0x2f
        /*0d9a*/ 	.short	(.L_581 - .L_580)
	.align		4
.L_580:
        /*0d9c*/ 	.word	index@(_ZN10layer_norm13ln_bwd_kernelINS_13Kernel_traitsIf13__nv_bfloat16S2_S2_fjLj512ELj1ELj4ELj1ELj16ENS_18Kernel_traits_baseILj512EfS2_S2_S2_fjLj128EEEEELb1ELb1ELb0ELb0EEEvNS_9BwdParamsE)
        /*0da0*/ 	.word	0x000000a3


	//----- nvinfo : EIATTR_FRAME_SIZE
	.align		4
.L_581:
        /*0da4*/ 	.byte	0x04, 0x11
        /*0da6*/ 	.short	(.L_583 - .L_582)
	.align		4
.L_582:
        /*0da8*/ 	.word	index@(_ZN10layer_norm13ln_bwd_kernelINS_13Kernel_traitsIf13__nv_bfloat16S2_S2_fjLj512ELj1ELj4ELj1ELj16ENS_18Kernel_traits_baseILj512EfS2_S2_S2_fjLj128EEEEELb1ELb1ELb0ELb0EEEvNS_9BwdParamsE)
        /*0dac*/ 	.word	0x00000000


	//----- nvinfo : EIATTR_REGCOUNT
	.align		4
.L_583:
        /*0db0*/ 	.byte	0x04, 0x2f
        /*0db2*/ 	.short	(.L_585 - .L_584)
	.align		4
.L_584:
        /*0db4*/ 	.word	index@(_ZN10layer_norm13ln_bwd_kernelINS_13Kernel_traitsIf13__nv_bfloat16S2_S2_fjLj512ELj1ELj4ELj1ELj16ENS_18Kernel_traits_baseILj512EfS2_S2_S2_fjLj128EEEEELb1ELb0ELb1ELb1EEEvNS_9BwdParamsE)
        /*0db8*/ 	.word	0x00000080


	//----- nvinfo : EIATTR_FRAME_SIZE
	.align		4
.L_585:
        /*0dbc*/ 	.byte	0x04, 0x11
        /*0dbe*/ 	.short	(.L_587 - .L_586)
	.align		4
.L_586:
        /*0dc0*/ 	.word	index@(_ZN10layer_norm13ln_bwd_kernelINS_13Kernel_traitsIf13__nv_bfloat16S2_S2_fjLj512ELj1ELj4ELj1ELj16ENS_18Kernel_traits_baseILj512EfS2_S2_S2_fjLj128EEEEELb1ELb0ELb1ELb1EEEvNS_9BwdParamsE)
        /*0dc4*/ 	.word	0x00000000


	//----- nvinfo : EIATTR_REGCOUNT
	.align		4
.L_587:
        /*0dc8*/ 	.byte	0x04, 0x2f
        /*0dca*/ 	.short	(.L_589 - .L_588)
	.align		4
.L_588:
        /*0dcc*/ 	.word	index@(_ZN10layer_norm22ln_bwd_finalize_kernelINS_22Kernel_traits_finalizeILj512Ef13__nv_bfloat16S2_S2_fjLb0ELj1024ELj4ENS_18Kernel_traits_baseILj512EfS2_S2_S2_fjLj1024EEEEELb0ELb1EEEvNS_9BwdParamsE)
        /*0dd0*/ 	.word	0x0000003f


	//----- nvinfo : EIATTR_FRAME_SIZE
	.align		4
.L_589:
        /*0dd4*/ 	.byte	0x04, 0x11
        /*0dd6*/ 	.short	(.L_591 - .L_590)
	.align		4
.L_590:
        /*0dd8*/ 	.word	index@(_ZN10layer_norm22ln_bwd_finalize_kernelINS_22Kernel_traits_finalizeILj512Ef13__nv_bfloat16S2_S2_fjLb0ELj1024ELj4ENS_18Kernel_traits_baseILj512EfS2_S2_S2_fjLj1024EEEEELb0ELb1EEEvNS_9BwdParamsE)
        /*0ddc*/ 	.word	0x00000000


	//----- nvinfo : EIATTR_REGCOUNT
	.align		4
.L_591:
        /*0de0*/ 	.byte	0x04, 0x2f
        /*0de2*/ 	.short	(.L_593 - .L_592)
	.align		4
.L_592:
        /*0de4*/ 	.word	index@(_ZN10layer_norm13ln_bwd_kernelINS_13Kernel_traitsIf13__nv_bfloat16S2_S2_fjLj512ELj1ELj4ELj1ELj16ENS_18Kernel_traits_baseILj512EfS2_S2_S2_fjLj128EEEEELb1ELb0ELb1ELb0EEEvNS_9BwdParamsE)
        /*0de8*/ 	.word	0x00000082


	//----- nvinfo : EIATTR_FRAME_SIZE
	.align		4
.L_593:
        /*0dec*/ 	.byte	0x04, 0x11
        /*0dee*/ 	.short	(.L_595 - .L_594)
	.align		4
.L_594:
        /*0df0*/ 	.word	index@(_ZN10layer_norm13ln_bwd_kernelINS_13Kernel_traitsIf13__nv_bfloat16S2_S2_fjLj512ELj1ELj4ELj1ELj16ENS_18Kernel_traits_baseILj512EfS2_S2_S2_fjLj128EEEEELb1ELb0ELb1ELb0EEEvNS_9BwdParamsE)
        /*0df4*/ 	.word	0x00000000


	//----- nvinfo : EIATTR_REGCOUNT
	.align		4
.L_595:
        /*0df8*/ 	.byte	0x04, 0x2f
        /*0dfa*/ 	.short	(.L_597 - .L_596)
	.align		4
.L_596:
        /*0dfc*/ 	.word	index@(_ZN10layer_norm22ln_bwd_finalize_kernelINS_22Kernel_traits_finalizeILj512Ef13__nv_bfloat16S2_S2_fjLb0ELj1024ELj4ENS_18Kernel_traits_baseILj512EfS2_S2_S2_fjLj1024EEEEELb0ELb0EEEvNS_9BwdParamsE)
        /*0e00*/ 	.word	0x0000003f


	//----- nvinfo : EIATTR_FRAME_SIZE
	.align		4
.L_597:
        /*0e04*/ 	.byte	0x04, 0x11
        /*0e06*/ 	.short	(.L_599 - .L_598)
	.align		4
.L_598:
        /*0e08*/ 	.word	index@(_ZN10layer_norm22ln_bwd_finalize_kernelINS_22Kernel_traits_finalizeILj512Ef13__nv_bfloat16S2_S2_fjLb0ELj1024ELj4ENS_18Kernel_traits_baseILj512EfS2_S2_S2_fjLj1024EEEEELb0ELb0EEEvNS_9BwdParamsE)
        /*0e0c*/ 	.word	0x00000000


	//----- nvinfo : EIATTR_REGCOUNT
	.align		4
.L_599:
        /*0e10*/ 	.byte	0x04, 0x2f
        /*0e12*/ 	.short	(.L_601 - .L_600)
	.align		4
.L_600:
        /*0e14*/ 	.word	index@(_ZN10layer_norm13ln_bwd_kernelINS_13Kernel_traitsIf13__nv_bfloat16S2_S2_fjLj512ELj1ELj4ELj1ELj16ENS_18Kernel_traits_baseILj512EfS2_S2_S2_fjLj128EEEEELb1ELb0ELb0ELb1EEEvNS_9BwdParamsE)
        /*0e18*/ 	.word	0x0000008e


	//----- nvinfo : EIATTR_FRAME_SIZE
	.align		4
.L_601:
        /*0e1c*/ 	.byte	0x04, 0x11
        /*0e1e*/ 	.short	(.L_603 - .L_602)
	.align		4
.L_602:
        /*0e20*/ 	.word	index@(_ZN10layer_norm13ln_bwd_kernelINS_13Kernel_traitsIf13__nv_bfloat16S2_S2_fjLj512ELj1ELj4ELj1ELj16ENS_18Kernel_traits_baseILj512EfS2_S2_S2_fjLj128EEEEELb1ELb0ELb0ELb1EEEvNS_9BwdParamsE)
        /*0e24*/ 	.word	0x00000000


	//----- nvinfo : EIATTR_REGCOUNT
	.align		4
.L_603:
        /*0e28*/ 	.byte	0x04, 0x2f
        /*0e2a*/ 	.short	(.L_605 - .L_604)
	.align		4
.L_604:
        /*0e2c*/ 	.word	index@(_ZN10layer_norm13ln_bwd_kernelINS_13Kernel_traitsIf13__nv_bfloat16S2_S2_fjLj512ELj1ELj4ELj1ELj16ENS_18Kernel_traits_baseILj512EfS2_S2_S2_fjLj128EEEEELb1ELb0ELb0ELb0EEEvNS_9BwdParamsE)
        /*0e30*/ 	.word	0x0000007c


	//----- nvinfo : EIATTR_FRAME_SIZE
	.align		4
.L_605:
        /*0e34*/ 	.byte	0x04, 0x11
        /*0e36*/ 	.short	(.L_607 - .L_606)
	.align		4
.L_606:
        /*0e38*/ 	.word	index@(_ZN10layer_norm13ln_bwd_kernelINS_13Kernel_traitsIf13__nv_bfloat16S2_S2_fjLj512ELj1ELj4ELj1ELj16ENS_18Kernel_traits_baseILj512EfS2_S2_S2_fjLj128EEEEELb1ELb0ELb0ELb0EEEvNS_9BwdParamsE)
        /*0e3c*/ 	.word	0x00000000


	//----- nvinfo : EIATTR_REGCOUNT
	.align		4
.L_607:
        /*0e40*/ 	.byte	0x04, 0x2f
        /*0e42*/ 	.short	(.L_609 - .L_608)
	.align		4
.L_608:
        /*0e44*/ 	.word	index@(_ZN10layer_norm13ln_bwd_kernelINS_13Kernel_traitsIf13__nv_bfloat16S2_S2_fjLj512ELj1ELj4ELj1ELj16ENS_18Kernel_traits_baseILj512EfS2_S2_S2_fjLj128EEEEELb0ELb1ELb1ELb1EEEvNS_9BwdParamsE)
        /*0e48*/ 	.word	0x000000a7


	//----- nvinfo : EIATTR_FRAME_SIZE
	.align		4
.L_609:
        /*0e4c*/ 	.byte	0x04, 0x11
        /*0e4e*/ 	.short	(.L_611 - .L_610)
	.align		4
.L_610:
        /*0e50*/ 	.word	index@(_ZN10layer_norm13ln_bwd_kernelINS_13Kernel_traitsIf13__nv_bfloat16S2_S2_fjLj512ELj1ELj4ELj1ELj16ENS_18Kernel_traits_baseILj512EfS2_S2_S2_fjLj128EEEEELb0ELb1ELb1ELb1EEEvNS_9BwdParamsE)
        /*0e54*/ 	.word	0x00000000


	//----- nvinfo : EIATTR_REGCOUNT
	.align		4
.L_611:
        /*0e58*/ 	.byte	0x04, 0x2f
        /*0e5a*/ 	.short	(.L_613 - .L_612)
	.align		4
.L_612:
        /*0e5c*/ 	.word	index@(_ZN10layer_norm13ln_bwd_kernelINS_13Kernel_traitsIf13__nv_bfloat16S2_S2_fjLj512ELj1ELj4ELj1ELj16ENS_18Kernel_traits_baseILj512EfS2_S2_S2_fjLj128EEEEELb0ELb1ELb1ELb0EEEvNS_9BwdParamsE)
        /*0e60*/ 	.word	0x000000a8


	//----- nvinfo : EIATTR_FRAME_SIZE
	.align		4
.L_613:
        /*0e64*/ 	.byte	0x04, 0x11
        /*0e66*/ 	.short	(.L_615 - .L_614)
	.align		4
.L_614:
        /*0e68*/ 	.word	index@(_ZN10layer_norm13ln_bwd_kernelINS_13Kernel_traitsIf13__nv_bfloat16S2_S2_fjLj512ELj1ELj4ELj1ELj16ENS_18Kernel_traits_baseILj512EfS2_S2_S2_fjLj128EEEEELb0ELb1ELb1ELb0EEEvNS_9BwdParamsE)
        /*0e6c*/ 	.word	0x00000000


	//----- nvinfo : EIATTR_REGCOUNT
	.align		4
.L_615:
        /*0e70*/ 	.byte	0x04, 0x2f
        /*0e72*/ 	.short	(.L_617 - .L_616)
	.align		4
.L_616:
        /*0e74*/ 	.word	index@(_ZN10layer_norm13ln_bwd_kernelINS_13Kernel_traitsIf13__nv_bfloat16S2_S2_fjLj512ELj1ELj4ELj1ELj16ENS_18Kernel_traits_baseILj512EfS2_S2_S2_fjLj128EEEEELb0ELb1ELb0ELb1EEEvNS_9BwdParamsE)
        /*0e78*/ 	.word	0x000000a7


	//----- nvinfo : EIATTR_FRAME_SIZE
	.align		4
.L_617:
        /*0e7c*/ 	.byte	0x04, 0x11
        /*0e7e*/ 	.short	(.L_619 - .L_618)
	.align		4
.L_618:
        /*0e80*/ 	.word	index@(_ZN10layer_norm13ln_bwd_kernelINS_13Kernel_traitsIf13__nv_bfloat16S2_S2_fjLj512ELj1ELj4ELj1ELj16ENS_18Kernel_traits_baseILj512EfS2_S2_S2_fjLj128EEEEELb0ELb1ELb0ELb1EEEvNS_9BwdParamsE)
        /*0e84*/ 	.word	0x00000000


	//----- nvinfo : EIATTR_REGCOUNT
	.align		4
.L_619:
        /*0e88*/ 	.byte	0x04, 0x2f
        /*0e8a*/ 	.short	(.L_621 - .L_620)
	.align		4
.L_620:
        /*0e8c*/ 	.word	index@(_ZN10layer_norm13ln_bwd_kernelINS_13Kernel_traitsIf13__nv_bfloat16S2_S2_fjLj512ELj1ELj4ELj1ELj16ENS_18Kernel_traits_baseILj512EfS2_S2_S2_fjLj128EEEEELb0ELb1ELb0ELb0EEEvNS_9BwdParamsE)
        /*0e90*/ 	.word	0x0000009d


	//----- nvinfo : EIATTR_FRAME_SIZE
	.align		4
.L_621:
        /*0e94*/ 	.byte	0x04, 0x11
        /*0e96*/ 	.short	(.L_623 - .L_622)
	.align		4
.L_622:
        /*0e98*/ 	.word	index@(_ZN10layer_norm13ln_bwd_kernelINS_13Kernel_traitsIf13__nv_bfloat16S2_S2_fjLj512ELj1ELj4ELj1ELj16ENS_18Kernel_traits_baseILj512EfS2_S2_S2_fjLj128EEEEELb0ELb1ELb0ELb0EEEvNS_9BwdParamsE)
        /*0e9c*/ 	.word	0x00000000


	//----- nvinfo : EIATTR_REGCOUNT
	.align		4
.L_623:
        /*0ea0*/ 	.byte	0x04, 0x2f
        /*0ea2*/ 	.short	(.L_625 - .L_624)
	.align		4
.L_624:
        /*0ea4*/ 	.word	index@(_ZN10layer_norm13ln_bwd_kernelINS_13Kernel_traitsIf13__nv_bfloat16S2_S2_fjLj512ELj1ELj4ELj1ELj16ENS_18Kernel_traits_baseILj512EfS2_S2_S2_fjLj128EEEEELb0ELb0ELb1ELb1EEEvNS_9BwdParamsE)
        /*0ea8*/ 	.word	0x0000007e


	//----- nvinfo : EIATTR_FRAME_SIZE
	.align		4
.L_625:
        /*0eac*/ 	.byte	0x04, 0x11
        /*0eae*/ 	.short	(.L_627 - .L_626)
	.align		4
.L_626:
        /*0eb0*/ 	.word	index@(_ZN10layer_norm13ln_bwd_kernelINS_13Kernel_traitsIf13__nv_bfloat16S2_S2_fjLj512ELj1ELj4ELj1ELj16ENS_18Kernel_traits_baseILj512EfS2_S2_S2_fjLj128EEEEELb0ELb0ELb1ELb1EEEvNS_9BwdParamsE)
        /*0eb4*/ 	.word	0x00000000


	//----- nvinfo : EIATTR_REGCOUNT
	.align		4
.L_627:
        /*0eb8*/ 	.byte	0x04, 0x2f
        /*0eba*/ 	.short	(.L_629 - .L_628)
	.align		4
.L_628:
        /*0ebc*/ 	.word	index@(_ZN10layer_norm13ln_bwd_kernelINS_13Kernel_traitsIf13__nv_bfloat16S2_S2_fjLj512ELj1ELj4ELj1ELj16ENS_18Kernel_traits_baseILj512EfS2_S2_S2_fjLj128EEEEELb0ELb0ELb1ELb0EEEvNS_9BwdParamsE)
        /*0ec0*/ 	.word	0x00000080


	//----- nvinfo : EIATTR_FRAME_SIZE
	.align		4
.L_629:
        /*0ec4*/ 	.byte	0x04, 0x11
        /*0ec6*/ 	.short	(.L_631 - .L_630)
	.align		4
.L_630:
        /*0ec8*/ 	.word	index@(_ZN10layer_norm13ln_bwd_kernelINS_13Kernel_traitsIf13__nv_bfloat16S2_S2_fjLj512ELj1ELj4ELj1ELj16ENS_18Kernel_traits_baseILj512EfS2_S2_S2_fjLj128EEEEELb0ELb0ELb1ELb0EEEvNS_9BwdParamsE)
        /*0ecc*/ 	.word	0x00000000


	//----- nvinfo : EIATTR_REGCOUNT
	.align		4
.L_631:
        /*0ed0*/ 	.byte	0x04, 0x2f
        /*0ed2*/ 	.short	(.L_633 - .L_632)
	.align		4
.L_632:
        /*0ed4*/ 	.word	index@(_ZN10layer_norm13ln_bwd_kernelINS_13Kernel_traitsIf13__nv_bfloat16S2_S2_fjLj512ELj1ELj4ELj1ELj16ENS_18Kernel_traits_baseILj512EfS2_S2_S2_fjLj128EEEEELb0ELb0ELb0ELb1EEEvNS_9BwdParamsE)
        /*0ed8*/ 	.word	0x00000086


	//----- nvinfo : EIATTR_FRAME_SIZE
	.align		4
.L_633:
        /*0edc*/ 	.byte	0x04, 0x11
        /*0ede*/ 	.short	(.L_635 - .L_634)
	.align		4
.L_634:
        /*0ee0*/ 	.word	index@(_ZN10layer_norm13ln_bwd_kernelINS_13Kernel_traitsIf13__nv_bfloat16S2_S2_fjLj512ELj1ELj4ELj1ELj16ENS_18Kernel_traits_baseILj512EfS2_S2_S2_fjLj128EEEEELb0ELb0ELb0ELb1EEEvNS_9BwdParamsE)
        /*0ee4*/ 	.word	0x00000000


	//----- nvinfo : EIATTR_REGCOUNT
	.align		4
.L_635:
        /*0ee8*/ 	.byte	0x04, 0x2f
        /*0eea*/ 	.short	(.L_637 - .L_636)
	.align		4
.L_636:
        /*0eec*/ 	.word	index@(_ZN10layer_norm13ln_bwd_kernelINS_13Kernel_traitsIf13__nv_bfloat16S2_S2_fjLj512ELj1ELj4ELj1ELj16ENS_18Kernel_traits_baseILj512EfS2_S2_S2_fjLj128EEEEELb0ELb0ELb0ELb0EEEvNS_9BwdParamsE)
        /*0ef0*/ 	.word	0x0000007b


	//----- nvinfo : EIATTR_FRAME_SIZE
	.align		4
.L_637:
        /*0ef4*/ 	.byte	0x04, 0x11
        /*0ef6*/ 	.short	(.L_639 - .L_638)
	.align		4
.L_638:
        /*0ef8*/ 	.word	index@(_ZN10layer_norm13ln_bwd_kernelINS_13Kernel_traitsIf13__nv_bfloat16S2_S2_fjLj512ELj1ELj4ELj1ELj16ENS_18Kernel_traits_baseILj512EfS2_S2_S2_fjLj128EEEEELb0ELb0ELb0ELb0EEEvNS_9BwdParamsE)
        /*0efc*/ 	.word	0x00000000


	//----- nvinfo : EIATTR_REGCOUNT
	.align		4
.L_639:
        /*0f00*/ 	.byte	0x04, 0x2f
        /*0f02*/ 	.short	(.L_641 - .L_640)
	.align		4
.L_640:
        /*0f04*/ 	.word	index@(_ZN10layer_norm13ln_bwd_kernelINS_13Kernel_traitsI6__halfS2_S2_S2_fjLj512ELj1ELj4ELj1ELj16ENS_18Kernel_traits_baseILj512ES2_S2_S2_S2_fjLj128EEEEELb1ELb1ELb1ELb1EEEvNS_9BwdParamsE)
        /*0f08*/ 	.word	0x00000094


	//----- nvinfo : EIATTR_FRAME_SIZE
	.align		4
.L_641:
        /*0f0c*/ 	.byte	0x04, 0x11
        /*0f0e*/ 	.short	(.L_643 - .L_642)
	.align		4
.L_642:
        /*0f10*/ 	.word	index@(_ZN10layer_norm13ln_bwd_kernelINS_13Kernel_traitsI6__halfS2_S2_S2_fjLj512ELj1ELj4ELj1ELj16ENS_18Kernel_traits_baseILj512ES2_S2_S2_S2_fjLj128EEEEELb1ELb1ELb1ELb1EEEvNS_9BwdParamsE)
        /*0f14*/ 	.word	0x00000000


	//----- nvinfo : EIATTR_REGCOUNT
	.align		4
.L_643:
        /*0f18*/ 	.byte	0x04, 0x2f
        /*0f1a*/ 	.short	(.L_645 - .L_644)
	.align		4
.L_644:
        /*0f1c*/ 	.word	index@(_ZN10layer_norm22ln_bwd_finalize_kernelINS_22Kernel_traits_finalizeILj512E6__halfS2_S2_S2_fjLb1ELj1024ELj4ENS_18Kernel_traits_baseILj512ES2_S2_S2_S2_fjLj1024EEEEELb1ELb1EEEvNS_9BwdParamsE)
        /*0f20*/ 	.word	0x00000020


	//----- nvinfo : EIATTR_FRAME_SIZE
	.align		4
.L_645:
        /*0f24*/ 	.byte	0x04, 0x11
        /*0f26*/ 	.short	(.L_647 - .L_646)
	.align		4
.L_646:
        /*0f28*/ 	.word	index@(_ZN10layer_norm22ln_bwd_finalize_kernelINS_22Kernel_traits_finalizeILj512E6__halfS2_S2_S2_fjLb1ELj1024ELj4ENS_18Kernel_traits_baseILj512ES2_S2_S2_S2_fjLj1024EEEEELb1ELb1EEEvNS_9BwdParamsE)
        /*0f2c*/ 	.word	0x00000000


	//----- nvinfo : EIATTR_REGCOUNT
	.align		4
.L_647:
        /*0f30*/ 	.byte	0x04, 0x2f
        /*0f32*/ 	.short	(.L_649 - .L_648)
	.align		4
.L_648:
        /*0f34*/ 	.word	index@(_ZN10layer_norm13ln_bwd_kernelINS_13Kernel_traitsI6__halfS2_S2_S2_fjLj512ELj1ELj4ELj1ELj16ENS_18Kernel_traits_baseILj512ES2_S2_S2_S2_fjLj128EEEEELb1ELb1ELb1ELb0EEEvNS_9BwdParamsE)
        /*0f38*/ 	.word	0x00000094


	//----- nvinfo : EIATTR_FRAME_SIZE
	.align		4
.L_649:
        /*0f3c*/ 	.byte	0x04, 0x11
        /*0f3e*/ 	.short	(.L_651 - .L_650)
	.align		4
.L_650:
        /*0f40*/ 	.word	index@(_ZN10layer_norm13ln_bwd_kernelINS_13Kernel_traitsI6__halfS2_S2_S2_fjLj512ELj1ELj4ELj1ELj16ENS_18Kernel_traits_baseILj512ES2_S2_S2_S2_fjLj128EEEEELb1ELb1ELb1ELb0EEEvNS_9BwdParamsE)
        /*0f44*/ 	.word	0x00000000


	//----- nvinfo : EIATTR_REGCOUNT
	.align		4
.L_651:
        /*0f48*/ 	.byte	0x04, 0x2f
        /*0f4a*/ 	.short	(.L_653 - .L_652)
	.align		4
.L_652:
        /*0f4c*/ 	.word	index@(_ZN10layer_norm22ln_bwd_finalize_kernelINS_22Kernel_traits_finalizeILj512E6__halfS2_S2_S2_fjLb1ELj1024ELj4ENS_18Kernel_traits_baseILj512ES2_S2_S2_S2_fjLj1024EEEEELb1ELb0EEEvNS_9BwdParamsE)
        /*0f50*/ 	.word	0x00000020


	//----- nvinfo : EIATTR_FRAME_SIZE
	.align		4
.L_653:
        /*0f54*/ 	.byte	0x04, 0x11
        /*0f56*/ 	.short	(.L_655 - .L_654)
	.align		4
.L_654:
        /*0f58*/ 	.word	index@(_ZN10layer_norm22ln_bwd_finalize_kernelINS_22Kernel_traits_finalizeILj512E6__halfS2_S2_S2_fjLb1ELj1024ELj4ENS_18Kernel_traits_baseILj512ES2_S2_S2_S2_fjLj1024EEEEELb1ELb0EEEvNS_9BwdParamsE)
        /*0f5c*/ 	.word	0x00000000


	//----- nvinfo : EIATTR_REGCOUNT
	.align		4
.L_655:
        /*0f60*/ 	.byte	0x04, 0x2f
        /*0f62*/ 	.short	(.L_657 - .L_656)
	.align		4
.L_656:
        /*0f64*/ 	.word	index@(_ZN10layer_norm13ln_bwd_kernelINS_13Kernel_traitsI6__halfS2_S2_S2_fjLj512ELj1ELj4ELj1ELj16ENS_18Kernel_traits_baseILj512ES2_S2_S2_S2_fjLj128EEEEELb1ELb1ELb0ELb1EEEvNS_9BwdParamsE)
        /*0f68*/ 	.word	0x000000a7


	//----- nvinfo : EIATTR_FRAME_SIZE
	.align		4
.L_657:
        /*0f6c*/ 	.byte	0x04, 0x11
        /*0f6e*/ 	.short	(.L_659 - .L_658)
	.align		4
.L_658:
        /*0f70*/ 	.word	index@(_ZN10layer_norm13ln_bwd_kernelINS_13Kernel_traitsI6__halfS2_S2_S2_fjLj512ELj1ELj4ELj1ELj16ENS_18Kernel_traits_baseILj512ES2_S2_S2_S2_fjLj128EEEEELb1ELb1ELb0ELb1EEEvNS_9BwdParamsE)
        /*0f74*/ 	.word	0x00000000


	//----- nvinfo : EIATTR_REGCOUNT
	.align		4
.L_659:
        /*0f78*/ 	.byte	0x04, 0x2f
        /*0f7a*/ 	.short	(.L_661 - .L_660)
	.align		4
.L_660:
        /*0f7c*/ 	.word	index@(_ZN10layer_norm13ln_bwd_kernelINS_13Kernel_traitsI6__halfS2_S2_S2_fjLj512ELj1ELj4ELj1ELj16ENS_18Kernel_traits_baseILj512ES2_S2_S2_S2_fjLj128EEEEELb1ELb1ELb0ELb0EEEvNS_9BwdParamsE)
        /*0f80*/ 	.word	0x000000a1


	//----- nvinfo : EIATTR_FRAME_SIZE
	.align		4
.L_661:
        /*0f84*/ 	.byte	0x04, 0x11
        /*0f86*/ 	.short	(.L_663 - .L_662)
	.align		4
.L_662:
        /*0f88*/ 	.word	index@(_ZN10layer_norm13ln_bwd_kernelINS_13Kernel_traitsI6__halfS2_S2_S2_fjLj512ELj1ELj4ELj1ELj16ENS_18Kernel_traits_baseILj512ES2_S2_S2_S2_fjLj128EEEEELb1ELb1ELb0ELb0EEEvNS_9BwdParamsE)
        /*0f8c*/ 	.word	0x00000000


	//----- nvinfo : EIATTR_REGCOUNT
	.align		4
.L_663:
        /*0f90*/ 	.byte	0x04, 0x2f
        /*0f92*/ 	.short	(.L_665 - .L_664)
	.align		4
.L_664:
        /*0f94*/ 	.word	index@(_ZN10layer_norm13ln_bwd_kernelINS_13Kernel_traitsI6__halfS2_S2_S2_fjLj512ELj1ELj4ELj1ELj16ENS_18Kernel_traits_baseILj512ES2_S2_S2_S2_fjLj128EEEEELb1ELb0ELb1ELb1EEEvNS_9BwdParamsE)
        /*0f98*/ 	.word	0x0000007d


	//----- nvinfo : EIATTR_FRAME_SIZE
	.align		4
.L_665:
        /*0f9c*/ 	.byte	0x04, 0x11
        /*0f9e*/ 	.short	(.L_667 - .L_666)
	.align		4
.L_666:
        /*0fa0*/ 	.word	index@(_ZN10layer_norm13ln_bwd_kernelINS_13Kernel_traitsI6__halfS2_S2_S2_fjLj512ELj1ELj4ELj1ELj16ENS_18Kernel_traits_baseILj512ES2_S2_S2_S2_fjLj128EEEEELb1ELb0ELb1ELb1EEEvNS_9BwdParamsE)
        /*0fa4*/ 	.word	0x00000000


	//----- nvinfo : EIATTR_REGCOUNT
	.align		4
.L_667:
        /*0fa8*/ 	.byte	0x04, 0x2f
        /*0faa*/ 	.short	(.L_669 - .L_668)
	.align		4
.L_668:
        /*0fac*/ 	.word	index@(_ZN10layer_norm22ln_bwd_finalize_kernelINS_22Kernel_traits_finalizeILj512E6__halfS2_S2_S2_fjLb0ELj1024ELj4ENS_18Kernel_traits_baseILj512ES2_S2_S2_S2_fjLj1024EEEEELb0ELb1EEEvNS_9BwdParamsE)
        /*0fb0*/ 	.word	0x0000003f


	//----- nvinfo : EIATTR_FRAME_SIZE
	.align		4
.L_669:
        /*0fb4*/ 	.byte	0x04, 0x11
        /*0fb6*/ 	.short	(.L_671 - .L_670)
	.align		4
.L_670:
        /*0fb8*/ 	.word	index@(_ZN10layer_norm22ln_bwd_finalize_kernelINS_22Kernel_traits_finalizeILj512E6__halfS2_S2_S2_fjLb0ELj1024ELj4ENS_18Kernel_traits_baseILj512ES2_S2_S2_S2_fjLj1024EEEEELb0ELb1EEEvNS_9BwdParamsE)
        /*0fbc*/ 	.word	0x00000000


	//----- nvinfo : EIATTR_REGCOUNT
	.align		4
.L_671:
        /*0fc0*/ 	.byte	0x04, 0x2f
        /*0fc2*/ 	.short	(.L_673 - .L_672)
	.align		4
.L_672:
        /*0fc4*/ 	.word	index@(_ZN10layer_norm13ln_bwd_kernelINS_13Kernel_traitsI6__halfS2_S2_S2_fjLj512ELj1ELj4ELj1ELj16ENS_18Kernel_traits_baseILj512ES2_S2_S2_S2_fjLj128EEEEELb1ELb0ELb1ELb0EEEvNS_9BwdParamsE)
        /*0fc8*/ 	.word	0x0000007d


	//----- nvinfo : EIATTR_FRAME_SIZE
	.align		4
.L_673:
        /*0fcc*/ 	.byte	0x04, 0x11
        /*0fce*/ 	.short	(.L_675 - .L_674)
	.align		4
.L_674:
        /*0fd0*/ 	.word	index@(_ZN10layer_norm13ln_bwd_kernelINS_13Kernel_traitsI6__halfS2_S2_S2_fjLj512ELj1ELj4ELj1ELj16ENS_18Kernel_traits_baseILj512ES2_S2_S2_S2_fjLj128EEEEELb1ELb0ELb1ELb0EEEvNS_9BwdParamsE)
        /*0fd4*/ 	.word	0x00000000


	//----- nvinfo : EIATTR_REGCOUNT
	.align		4
.L_675:
        /*0fd8*/ 	.byte	0x04, 0x2f
        /*0fda*/ 	.short	(.L_677 - .L_676)
	.align		4
.L_676:
        /*0fdc*/ 	.word	index@(_ZN10layer_norm22ln_bwd_finalize_kernelINS_22Kernel_traits_finalizeILj512E6__halfS2_S2_S2_fjLb0ELj1024ELj4ENS_18Kernel_traits_baseILj512ES2_S2_S2_S2_fjLj1024EEEEELb0ELb0EEEvNS_9BwdParamsE)
        /*0fe0*/ 	.word	0x0000003f


	//----- nvinfo : EIATTR_FRAME_SIZE
	.align		4
.L_677:
        /*0fe4*/ 	.byte	0x04, 0x11
        /*0fe6*/ 	.short	(.L_679 - .L_678)
	.align		4
.L_678:
        /*0fe8*/ 	.word	index@(_ZN10layer_norm22ln_bwd_finalize_kernelINS_22Kernel_traits_finalizeILj512E6__halfS2_S2_S2_fjLb0ELj1024ELj4ENS_18Kernel_traits_baseILj512ES2_S2_S2_S2_fjLj1024EEEEELb0ELb0EEEvNS_9BwdParamsE)
        /*0fec*/ 	.word	0x00000000


	//----- nvinfo : EIATTR_REGCOUNT
	.align		4
.L_679:
        /*0ff0*/ 	.byte	0x04, 0x2f
        /*0ff2*/ 	.short	(.L_681 - .L_680)
	.align		4
.L_680:
        /*0ff4*/ 	.word	index@(_ZN10layer_norm13ln_bwd_kernelINS_13Kernel_traitsI6__halfS2_S2_S2_fjLj512ELj1ELj4ELj1ELj16ENS_18Kernel_traits_baseILj512ES2_S2_S2_S2_fjLj128EEEEELb1ELb0ELb0ELb1EEEvNS_9BwdParamsE)
        /*0ff8*/ 	.word	0x00000085


	//----- nvinfo : EIATTR_FRAME_SIZE
	.align		4
.L_681:
        /*0ffc*/ 	.byte	0x04, 0x11
        /*0ffe*/ 	.short	(.L_683 - .L_682)
	.align		4
.L_682:
        /*1000*/ 	.word	index@(_ZN10layer_norm13ln_bwd_kernelINS_13Kernel_traitsI6__halfS2_S2_S2_fjLj512ELj1ELj4ELj1ELj16ENS_18Kernel_traits_baseILj512ES2_S2_S2_S2_fjLj128EEEEELb1ELb0ELb0ELb1EEEvNS_9BwdParamsE)
        /*1004*/ 	.word	0x00000000


	//----- nvinfo : EIATTR_REGCOUNT
	.align		4
.L_683:
        /*1008*/ 	.byte	0x04, 0x2f
        /*100a*/ 	.short	(.L_685 - .L_684)
	.align		4
.L_684:
        /*100c*/ 	.word	index@(_ZN10layer_norm13ln_bwd_kernelINS_13Kernel_traitsI6__halfS2_S2_S2_fjLj512ELj1ELj4ELj1ELj16ENS_18Kernel_traits_baseILj512ES2_S2_S2_S2_fjLj128EEEEELb1ELb0ELb0ELb0EEEvNS_9BwdParamsE)
        /*1010*/ 	.word	0x00000074


	//----- nvinfo : EIATTR_FRAME_SIZE
	.align		4
.L_685:
        /*1014*/ 	.byte	0x04, 0x11
        /*1016*/ 	.short	(.L_687 - .L_686)
	.align		4
.L_686:
        /*1018*/ 	.word	index@(_ZN10layer_norm13ln_bwd_kernelINS_13Kernel_traitsI6__halfS2_S2_S2_fjLj512ELj1ELj4ELj1ELj16ENS_18Kernel_traits_baseILj512ES2_S2_S2_S2_fjLj128EEEEELb1ELb0ELb0ELb0EEEvNS_9BwdParamsE)
        /*101c*/ 	.word	0x00000000


	//----- nvinfo : EIATTR_REGCOUNT
	.align		4
.L_687:
        /*1020*/ 	.byte	0x04, 0x2f
        /*1022*/ 	.short	(.L_689 - .L_688)
	.align		4
.L_688:
        /*1024*/ 	.word	index@(_ZN10layer_norm13ln_bwd_kernelINS_13Kernel_traitsI6__halfS2_S2_S2_fjLj512ELj1ELj4ELj1ELj16ENS_18Kernel_traits_baseILj512ES2_S2_S2_S2_fjLj128EEEEELb0ELb1ELb1ELb1EEEvNS_9BwdParamsE)
        /*1028*/ 	.word	0x00000098


	//----- nvinfo : EIATTR_FRAME_SIZE
	.align		4
.L_689:
        /*102c*/ 	.byte	0x04, 0x11
        /*102e*/ 	.short	(.L_691 - .L_690)
	.align		4
.L_690:
        /*1030*/ 	.word	index@(_ZN10layer_norm13ln_bwd_kernelINS_13Kernel_traitsI6__halfS2_S2_S2_fjLj512ELj1ELj4ELj1ELj16ENS_18Kernel_traits_baseILj512ES2_S2_S2_S2_fjLj128EEEEELb0ELb1ELb1ELb1EEEvNS_9BwdParamsE)
        /*1034*/ 	.word	0x00000000


	//----- nvinfo : EIATTR_REGCOUNT
	.align		4
.L_691:
        /*1038*/ 	.byte	0x04, 0x2f
        /*103a*/ 	.short	(.L_693 - .L_692)
	.align		4
.L_692:
        /*103c*/ 	.word	index@(_ZN10layer_norm13ln_bwd_kernelINS_13Kernel_traitsI6__halfS2_S2_S2_fjLj512ELj1ELj4ELj1ELj16ENS_18Kernel_traits_baseILj512ES2_S2_S2_S2_fjLj128EEEEELb0ELb1ELb1ELb0EEEvNS_9BwdParamsE)
        /*1040*/ 	.word	0x0000009b


	//----- nvinfo : EIATTR_FRAME_SIZE
	.align		4
.L_693:
        /*1044*/ 	.byte	0x04, 0x11
        /*1046*/ 	.short	(.L_695 - .L_694)
	.align		4
.L_694:
        /*1048*/ 	.word	index@(_ZN10layer_norm13ln_bwd_kernelINS_13Kernel_traitsI6__halfS2_S2_S2_fjLj512ELj1ELj4ELj1ELj16ENS_18Kernel_traits_baseILj512ES2_S2_S2_S2_fjLj128EEEEELb0ELb1ELb1ELb0EEEvNS_9BwdParamsE)
        /*104c*/ 	.word	0x00000000


	//----- nvinfo : EIATTR_REGCOUNT
	.align		4
.L_695:
        /*1050*/ 	.byte	0x04, 0x2f
        /*1052*/ 	.short	(.L_697 - .L_696)
	.align		4
.L_696:
        /*1054*/ 	.word	index@(_ZN10layer_norm13ln_bwd_kernelINS_13Kernel_traitsI6__halfS2_S2_S2_fjLj512ELj1ELj4ELj1ELj16ENS_18Kernel_traits_baseILj512ES2_S2_S2_S2_fjLj128EEEEELb0ELb1ELb0ELb1EEEvNS_9BwdParamsE)
        /*1058*/ 	.word	0x000000a5


	//----- nvinfo : EIATTR_FRAME_SIZE
	.align		4
.L_697:
        /*105c*/ 	.byte	0x04, 0x11
        /*105e*/ 	.short	(.L_699 - .L_698)
	.align		4
.L_698:
        /*1060*/ 	.word	index@(_ZN10layer_norm13ln_bwd_kernelINS_13Kernel_traitsI6__halfS2_S2_S2_fjLj512ELj1ELj4ELj1ELj16ENS_18Kernel_traits_baseILj512ES2_S2_S2_S2_fjLj128EEEEELb0ELb1ELb0ELb1EEEvNS_9BwdParamsE)
        /*1064*/ 	.word	0x00000000


	//----- nvinfo : EIATTR_REGCOUNT
	.align		4
.L_699:
        /*1068*/ 	.byte	0x04, 0x2f
        /*106a*/ 	.short	(.L_701 - .L_700)
	.align		4
.L_700:
        /*106c*/ 	.word	index@(_ZN10layer_norm13ln_bwd_kernelINS_13Kernel_traitsI6__halfS2_S2_S2_fjLj512ELj1ELj4ELj1ELj16ENS_18Kernel_traits_baseILj512ES2_S2_S2_S2_fjLj128EEEEELb0ELb1ELb0ELb0EEEvNS_9BwdParamsE)
        /*1070*/ 	.word	0x00000091


	//----- nvinfo : EIATTR_FRAME_SIZE
	.align		4
.L_701:
        /*1074*/ 	.byte	0x04, 0x11
        /*1076*/ 	.short	(.L_703 - .L_702)
	.align		4
.L_702:
        /*1078*/ 	.word	index@(_ZN10layer_norm13ln_bwd_kernelINS_13Kernel_traitsI6__halfS2_S2_S2_fjLj512ELj1ELj4ELj1ELj16ENS_18Kernel_traits_baseILj512ES2_S2_S2_S2_fjLj128EEEEELb0ELb1ELb0ELb0EEEvNS_9BwdParamsE)
        /*107c*/ 	.word	0x00000000


	//----- nvinfo : EIATTR_REGCOUNT
	.align		4
.L_703:
        /*1080*/ 	.byte	0x04, 0x2f
        /*1082*/ 	.short	(.L_705 - .L_704)
	.align		4
.L_704:
        /*1084*/ 	.word	index@(_ZN10layer_norm13ln_bwd_kernelINS_13Kernel_traitsI6__halfS2_S2_S2_fjLj512ELj1ELj4ELj1ELj16ENS_18Kernel_traits_baseILj512ES2_S2_S2_S2_fjLj128EEEEELb0ELb0ELb1ELb1EEEvNS_9BwdParamsE)
        /*1088*/ 	.word	0x0000007a


	//----- nvinfo : EIATTR_FRAME_SIZE
	.align		4
.L_705:
        /*108c*/ 	.byte	0x04, 0x11
        /*108e*/ 	.short	(.L_707 - .L_706)
	.align		4
.L_706:
        /*1090*/ 	.word	index@(_ZN10layer_norm13ln_bwd_kernelINS_13Kernel_traitsI6__halfS2_S2_S2_fjLj512ELj1ELj4ELj1ELj16ENS_18Kernel_traits_baseILj512ES2_S2_S2_S2_fjLj128EEEEELb0ELb0ELb1ELb1EEEvNS_9BwdParamsE)
        /*1094*/ 	.word	0x00000000


	//----- nvinfo : EIATTR_REGCOUNT
	.align		4
.L_707:
        /*1098*/ 	.byte	0x04, 0x2f
        /*109a*/ 	.short	(.L_709 - .L_708)
	.align		4
.L_708:
        /*109c*/ 	.word	index@(_ZN10layer_norm13ln_bwd_kernelINS_13Kernel_traitsI6__halfS2_S2_S2_fjLj512ELj1ELj4ELj1ELj16ENS_18Kernel_traits_baseILj512ES2_S2_S2_S2_fjLj128EEEEELb0ELb0ELb1ELb0EEEvNS_9BwdParamsE)
        /*10a0*/ 	.word	0x00000078


	//----- nvinfo : EIATTR_FRAME_SIZE
	.align		4
.L_709:
        /*10a4*/ 	.byte	0x04, 0x11
        /*10a6*/ 	.short	(.L_711 - .L_710)
	.align		4
.L_710:
        /*10a8*/ 	.word	index@(_ZN10layer_norm13ln_bwd_kernelINS_13Kernel_traitsI6__halfS2_S2_S2_fjLj512ELj1ELj4ELj1ELj16ENS_18Kernel_traits_baseILj512ES2_S2_S2_S2_fjLj128EEEEELb0ELb0ELb1ELb0EEEvNS_9BwdParamsE)
        /*10ac*/ 	.word	0x00000000


	//----- nvinfo : EIATTR_REGCOUNT
	.align		4
.L_711:
        /*10b0*/ 	.byte	0x04, 0x2f
        /*10b2*/ 	.short	(.L_713 - .L_712)
	.align		4
.L_712:
        /*10b4*/ 	.word	index@(_ZN10layer_norm13ln_bwd_kernelINS_13Kernel_traitsI6__halfS2_S2_S2_fjLj512ELj1ELj4ELj1ELj16ENS_18Kernel_traits_baseILj512ES2_S2_S2_S2_fjLj128EEEEELb0ELb0ELb0ELb1EEEvNS_9BwdParamsE)
        /*10b8*/ 	.word	0x0000007d


	//----- nvinfo : EIATTR_FRAME_SIZE
	.align		4
.L_713:
        /*10bc*/ 	.byte	0x04, 0x11
        /*10be*/ 	.short	(.L_715 - .L_714)
	.align		4
.L_714:
        /*10c0*/ 	.word	index@(_ZN10layer_norm13ln_bwd_kernelINS_13Kernel_traitsI6__halfS2_S2_S2_fjLj512ELj1ELj4ELj1ELj16ENS_18Kernel_traits_baseILj512ES2_S2_S2_S2_fjLj128EEEEELb0ELb0ELb0ELb1EEEvNS_9BwdParamsE)
        /*10c4*/ 	.word	0x00000000


	//----- nvinfo : EIATTR_REGCOUNT
	.align		4
.L_715:
        /*10c8*/ 	.byte	0x04, 0x2f
        /*10ca*/ 	.short	(.L_717 - .L_716)
	.align		4
.L_716:
        /*10cc*/ 	.word	index@(_ZN10layer_norm13ln_bwd_kernelINS_13Kernel_traitsI6__halfS2_S2_S2_fjLj512ELj1ELj4ELj1ELj16ENS_18Kernel_traits_baseILj512ES2_S2_S2_S2_fjLj128EEEEELb0ELb0ELb0ELb0EEEvNS_9BwdParamsE)
        /*10d0*/ 	.word	0x00000072


	//----- nvinfo : EIATTR_FRAME_SIZE
	.align		4
.L_717:
        /*10d4*/ 	.byte	0x04, 0x11
        /*10d6*/ 	.short	(.L_719 - .L_718)
	.align		4
.L_718:
        /*10d8*/ 	.word	index@(_ZN10layer_norm13ln_bwd_kernelINS_13Kernel_traitsI6__halfS2_S2_S2_fjLj512ELj1ELj4ELj1ELj16ENS_18Kernel_traits_baseILj512ES2_S2_S2_S2_fjLj128EEEEELb0ELb0ELb0ELb0EEEvNS_9BwdParamsE)
        /*10dc*/ 	.word	0x00000000


	//----- nvinfo : EIATTR_REGCOUNT
	.align		4
.L_719:
        /*10e0*/ 	.byte	0x04, 0x2f
        /*10e2*/ 	.short	(.L_721 - .L_720)
	.align		4
.L_720:
        /*10e4*/ 	.word	index@(_ZN10layer_norm13ln_bwd_kernelINS_13Kernel_traitsI13__nv_bfloat16S2_S2_S2_fjLj512ELj1ELj4ELj1ELj16ENS_18Kernel_traits_baseILj512ES2_S2_S2_S2_fjLj128EEEEELb1ELb1ELb1ELb1EEEvNS_9BwdParamsE)
        /*10e8*/ 	.word	0x000000a8


	//----- nvinfo : EIATTR_FRAME_SIZE
	.align		4
.L_721:
        /*10ec*/ 	.byte	0x04, 0x11
        /*10ee*/ 	.short	(.L_723 - .L_722)
	.align		4
.L_722:
        /*10f0*/ 	.word	index@(_ZN10layer_norm13ln_bwd_kernelINS_13Kernel_traitsI13__nv_bfloat16S2_S2_S2_fjLj512ELj1ELj4ELj1ELj16ENS_18Kernel_traits_baseILj512ES2_S2_S2_S2_fjLj128EEEEELb1ELb1ELb1ELb1EEEvNS_9BwdParamsE)
        /*10f4*/ 	.word	0x00000000


	//----- nvinfo : EIATTR_REGCOUNT
	.align		4
.L_723:
        /*10f8*/ 	.byte	0x04, 0x2f
        /*10fa*/ 	.short	(.L_725 - .L_724)
	.align		4
.L_724:
        /*10fc*/ 	.word	index@(_ZN10layer_norm22ln_bwd_finalize_kernelINS_22Kernel_traits_finalizeILj512E13__nv_bfloat16S2_S2_S2_fjLb1ELj1024ELj4ENS_18Kernel_traits_baseILj512ES2_S2_S2_S2_fjLj1024EEEEELb1ELb1EEEvNS_9BwdParamsE)
        /*1100*/ 	.word	0x00000020


	//----- nvinfo : EIATTR_FRAME_SIZE
	.align		4
.L_725:
        /*1104*/ 	.byte	0x04, 0x11
        /*1106*/ 	.short	(.L_727 - .L_726)
	.align		4
.L_726:
        /*1108*/ 	.word	index@(_ZN10layer_norm22ln_bwd_finalize_kernelINS_22Kernel_traits_finalizeILj512E13__nv_bfloat16S2_S2_S2_fjLb1ELj1024ELj4ENS_18Kernel_traits_baseILj512ES2_S2_S2_S2_fjLj1024EEEEELb1ELb1EEEvNS_9BwdParamsE)
        /*110c*/ 	.word	0x00000000


	//----- nvinfo : EIATTR_REGCOUNT
	.align		4
.L_727:
        /*1110*/ 	.byte	0x04, 0x2f
        /*1112*/ 	.short	(.L_729 - .L_728)
	.align		4
.L_728:
        /*1114*/ 	.word	index@(_ZN10layer_norm13ln_bwd_kernelINS_13Kernel_traitsI13__nv_bfloat16S2_S2_S2_fjLj512ELj1ELj4ELj1ELj16ENS_18Kernel_traits_baseILj512ES2_S2_S2_S2_fjLj128EEEEELb1ELb1ELb1ELb0EEEvNS_9BwdParamsE)
        /*1118*/ 	.word	0x000000a6


	//----- nvinfo : EIATTR_FRAME_SIZE
	.align		4
.L_729:
        /*111c*/ 	.byte	0x04, 0x11
        /*111e*/ 	.short	(.L_731 - .L_730)
	.align		4
.L_730:
        /*1120*/ 	.word	index@(_ZN10layer_norm13ln_bwd_kernelINS_13Kernel_traitsI13__nv_bfloat16S2_S2_S2_fjLj512ELj1ELj4ELj1ELj16ENS_18Kernel_traits_baseILj512ES2_S2_S2_S2_fjLj128EEEEELb1ELb1ELb1ELb0EEEvNS_9BwdParamsE)
        /*1124*/ 	.word	0x00000000


	//----- nvinfo : EIATTR_REGCOUNT
	.align		4
.L_731:
        /*1128*/ 	.byte	0x04, 0x2f
        /*112a*/ 	.short	(.L_733 - .L_732)
	.align		4
.L_732:
        /*112c*/ 	.word	index@(_ZN10layer_norm22ln_bwd_finalize_kernelINS_22Kernel_traits_finalizeILj512E13__nv_bfloat16S2_S2_S2_fjLb1ELj1024ELj4ENS_18Kernel_traits_baseILj512ES2_S2_S2_S2_fjLj1024EEEEELb1ELb0EEEvNS_9BwdParamsE)
        /*1130*/ 	.word	0x00000020


	//----- nvinfo : EIATTR_FRAME_SIZE
	.align		4
.L_733:
        /*1134*/ 	.byte	0x04, 0x11
        /*1136*/ 	.short	(.L_735 - .L_734)
	.align		4
.L_734:
        /*1138*/ 	.word	index@(_ZN10layer_norm22ln_bwd_finalize_kernelINS_22Kernel_traits_finalizeILj512E13__nv_bfloat16S2_S2_S2_fjLb1ELj1024ELj4ENS_18Kernel_traits_baseILj512ES2_S2_S2_S2_fjLj1024EEEEELb1ELb0EEEvNS_9BwdParamsE)
        /*113c*/ 	.word	0x00000000


	//----- nvinfo : EIATTR_REGCOUNT
	.align		4
.L_735:
        /*1140*/ 	.byte	0x04, 0x2f
        /*1142*/ 	.short	(.L_737 - .L_736)
	.align		4
.L_736:
        /*1144*/ 	.word	index@(_ZN10layer_norm13ln_bwd_kernelINS_13Kernel_traitsI13__nv_bfloat16S2_S2_S2_fjLj512ELj1ELj4ELj1ELj16ENS_18Kernel_traits_baseILj512ES2_S2_S2_S2_fjLj128EEEEELb1ELb1ELb0ELb1EEEvNS_9BwdParamsE)
        /*1148*/ 	.word	0x000000a5


	//----- nvinfo : EIATTR_FRAME_SIZE
	.align		4
.L_737:
        /*114c*/ 	.byte	0x04, 0x11
        /*114e*/ 	.short	(.L_739 - .L_738)
	.align		4
.L_738:
        /*1150*/ 	.word	index@(_ZN10layer_norm13ln_bwd_kernelINS_13Kernel_traitsI13__nv_bfloat16S2_S2_S2_fjLj512ELj1ELj4ELj1ELj16ENS_18Kernel_traits_baseILj512ES2_S2_S2_S2_fjLj128EEEEELb1ELb1ELb0ELb1EEEvNS_9BwdParamsE)
        /*1154*/ 	.word	0x00000000


	//----- nvinfo : EIATTR_REGCOUNT
	.align		4
.L_739:
        /*1158*/ 	.byte	0x04, 0x2f
        /*115a*/ 	.short	(.L_741 - .L_740)
	.align		4
.L_740:
        /*115c*/ 	.word	index@(_ZN10layer_norm13ln_bwd_kernelINS_13Kernel_traitsI13__nv_bfloat16S2_S2_S2_fjLj512ELj1ELj4ELj1ELj16ENS_18Kernel_traits_baseILj512ES2_S2_S2_S2_fjLj128EEEEELb1ELb1ELb0ELb0EEEvNS_9BwdParamsE)
        /*1160*/ 	.word	0x000000a7


	//----- nvinfo : EIATTR_FRAME_SIZE
	.align		4
.L_741:
        /*1164*/ 	.byte	0x04, 0x11
        /*1166*/ 	.short	(.L_743 - .L_742)
	.align		4
.L_742:
        /*1168*/ 	.word	index@(_ZN10layer_norm13ln_bwd_kernelINS_13Kernel_traitsI13__nv_bfloat16S2_S2_S2_fjLj512ELj1ELj4ELj1ELj16ENS_18Kernel_traits_baseILj512ES2_S2_S2_S2_fjLj128EEEEELb1ELb1ELb0ELb0EEEvNS_9BwdParamsE)
        /*116c*/ 	.word	0x00000000


	//----- nvinfo : EIATTR_REGCOUNT
	.align		4
.L_743:
        /*1170*/ 	.byte	0x04, 0x2f
        /*1172*/ 	.short	(.L_745 - .L_744)
	.align		4
.L_744:
        /*1174*/ 	.word	index@(_ZN10layer_norm13ln_bwd_kernelINS_13Kernel_traitsI13__nv_bfloat16S2_S2_S2_fjLj512ELj1ELj4ELj1ELj16ENS_18Kernel_traits_baseILj512ES2_S2_S2_S2_fjLj128EEEEELb1ELb0ELb1ELb1EEEvNS_9BwdParamsE)
        /*1178*/ 	.word	0x0000007d


	//----- nvinfo : EIATTR_FRAME_SIZE
	.align		4
.L_745:
        /*117c*/ 	.byte	0x04, 0x11
        /*117e*/ 	.short	(.L_747 - .L_746)
	.align		4
.L_746:
        /*1180*/ 	.word	index@(_ZN10layer_norm13ln_bwd_kernelINS_13Kernel_traitsI13__nv_bfloat16S2_S2_S2_fjLj512ELj1ELj4ELj1ELj16ENS_18Kernel_traits_baseILj512ES2_S2_S2_S2_fjLj128EEEEELb1ELb0ELb1ELb1EEEvNS_9BwdParamsE)
        /*1184*/ 	.word	0x00000000


	//----- nvinfo : EIATTR_REGCOUNT
	.align		4
.L_747:
        /*1188*/ 	.byte	0x04, 0x2f
        /*118a*/ 	.short	(.L_749 - .L_748)
	.align		4
.L_748:
        /*118c*/ 	.word	index@(_ZN10layer_norm22ln_bwd_finalize_kernelINS_22Kernel_traits_finalizeILj512E13__nv_bfloat16S2_S2_S2_fjLb0ELj1024ELj4ENS_18Kernel_traits_baseILj512ES2_S2_S2_S2_fjLj1024EEEEELb0ELb1EEEvNS_9BwdParamsE)
        /*1190*/ 	.word	0x0000003f


	//----- nvinfo : EIATTR_FRAME_SIZE
	.align		4
.L_749:
        /*1194*/ 	.byte	0x04, 0x11
        /*1196*/ 	.short	(.L_751 - .L_750)
	.align		4
.L_750:
        /*1198*/ 	.word	index@(_ZN10layer_norm22ln_bwd_finalize_kernelINS_22Kernel_traits_finalizeILj512E13__nv_bfloat16S2_S2_S2_fjLb0ELj1024ELj4ENS_18Kernel_traits_baseILj512ES2_S2_S2_S2_fjLj1024EEEEELb0ELb1EEEvNS_9BwdParamsE)
        /*119c*/ 	.word	0x00000000


	//----- nvinfo : EIATTR_REGCOUNT
	.align		4
.L_751:
        /*11a0*/ 	.byte	0x04, 0x2f
        /*11a2*/ 	.short	(.L_753 - .L_752)
	.align		4
.L_752:
        /*11a4*/ 	.word	index@(_ZN10layer_norm13ln_bwd_kernelINS_13Kernel_traitsI13__nv_bfloat16S2_S2_S2_fjLj512ELj1ELj4ELj1ELj16ENS_18Kernel_traits_baseILj512ES2_S2_S2_S2_fjLj128EEEEELb1ELb0ELb1ELb0EEEvNS_9BwdParamsE)
        /*11a8*/ 	.word	0x0000007d


	//----- nvinfo : EIATTR_FRAME_SIZE
	.align		4
.L_753:
        /*11ac*/ 	.byte	0x04, 0x11
        /*11ae*/ 	.short	(.L_755 - .L_754)
	.align		4
.L_754:
        /*11b0*/ 	.word	index@(_ZN10layer_norm13ln_bwd_kernelINS_13Kernel_traitsI13__nv_bfloat16S2_S2_S2_fjLj512ELj1ELj4ELj1ELj16ENS_18Kernel_traits_baseILj512ES2_S2_S2_S2_fjLj128EEEEELb1ELb0ELb1ELb0EEEvNS_9BwdParamsE)
        /*11b4*/ 	.word	0x00000000


	//----- nvinfo : EIATTR_REGCOUNT
	.align		4
.L_755:
        /*11b8*/ 	.byte	0x04, 0x2f
        /*11ba*/ 	.short	(.L_757 - .L_756)
	.align		4
.L_756:
        /*11bc*/ 	.word	index@(_ZN10layer_norm22ln_bwd_finalize_kernelINS_22Kernel_traits_finalizeILj512E13__nv_bfloat16S2_S2_S2_fjLb0ELj1024ELj4ENS_18Kernel_traits_baseILj512ES2_S2_S2_S2_fjLj1024EEEEELb0ELb0EEEvNS_9BwdParamsE)
        /*11c0*/ 	.word	0x0000003f


	//----- nvinfo : EIATTR_FRAME_SIZE
	.align		4
.L_757:
        /*11c4*/ 	.byte	0x04, 0x11
        /*11c6*/ 	.short	(.L_759 - .L_758)
	.align		4
.L_758:
        /*11c8*/ 	.word	index@(_ZN10layer_norm22ln_bwd_finalize_kernelINS_22Kernel_traits_finalizeILj512E13__nv_bfloat16S2_S2_S2_fjLb0ELj1024ELj4ENS_18Kernel_traits_baseILj512ES2_S2_S2_S2_fjLj1024EEEEELb0ELb0EEEvNS_9BwdParamsE)
        /*11cc*/ 	.word	0x00000000


	//----- nvinfo : EIATTR_REGCOUNT
	.align		4
.L_759:
        /*11d0*/ 	.byte	0x04, 0x2f
        /*11d2*/ 	.short	(.L_761 - .L_760)
	.align		4
.L_760:
        /*11d4*/ 	.word	index@(_ZN10layer_norm13ln_bwd_kernelINS_13Kernel_traitsI13__nv_bfloat16S2_S2_S2_fjLj512ELj1ELj4ELj1ELj16ENS_18Kernel_traits_baseILj512ES2_S2_S2_S2_fjLj128EEEEELb1ELb0ELb0ELb1EEEvNS_9BwdParamsE)
        /*11d8*/ 	.word	0x0000008c


	//----- nvinfo : EIATTR_FRAME_SIZE
	.align		4
.L_761:
        /*11dc*/ 	.byte	0x04, 0x11
        /*11de*/ 	.short	(.L_763 - .L_762)
	.align		4
.L_762:
        /*11e0*/ 	.word	index@(_ZN10layer_norm13ln_bwd_kernelINS_13Kernel_traitsI13__nv_bfloat16S2_S2_S2_fjLj512ELj1ELj4ELj1ELj16ENS_18Kernel_traits_baseILj512ES2_S2_S2_S2_fjLj128EEEEELb1ELb0ELb0ELb1EEEvNS_9BwdParamsE)
        /*11e4*/ 	.word	0x00000000


	//----- nvinfo : EIATTR_REGCOUNT
	.align		4
.L_763:
        /*11e8*/ 	.byte	0x04, 0x2f
        /*11ea*/ 	.short	(.L_765 - .L_764)
	.align		4
.L_764:
        /*11ec*/ 	.word	index@(_ZN10layer_norm13ln_bwd_kernelINS_13Kernel_traitsI13__nv_bfloat16S2_S2_S2_fjLj512ELj1ELj4ELj1ELj16ENS_18Kernel_traits_baseILj512ES2_S2_S2_S2_fjLj128EEEEELb1ELb0ELb0ELb0EEEvNS_9BwdParamsE)
        /*11f0*/ 	.word	0x0000007a


	//----- nvinfo : EIATTR_FRAME_SIZE
	.align		4
.L_765:
        /*11f4*/ 	.byte	0x04, 0x11
        /*11f6*/ 	.short	(.L_767 - .L_766)
	.align		4
.L_766:
        /*11f8*/ 	.word	index@(_ZN10layer_norm13ln_bwd_kernelINS_13Kernel_traitsI13__nv_bfloat16S2_S2_S2_fjLj512ELj1ELj4ELj1ELj16ENS_18Kernel_traits_baseILj512ES2_S2_S2_S2_fjLj128EEEEELb1ELb0ELb0ELb0EEEvNS_9BwdParamsE)
        /*11fc*/ 	.word	0x00000000


	//----- nvinfo : EIATTR_REGCOUNT
	.align		4
.L_767:
        /*1200*/ 	.byte	0x04, 0x2f
        /*1202*/ 	.short	(.L_769 - .L_768)
	.align		4
.L_768:
        /*1204*/ 	.word	index@(_ZN10layer_norm13ln_bwd_kernelINS_13Kernel_traitsI13__nv_bfloat16S2_S2_S2_fjLj512ELj1ELj4ELj1ELj16ENS_18Kernel_traits_baseILj512ES2_S2_S2_S2_fjLj128EEEEELb0ELb1ELb1ELb1EEEvNS_9BwdParamsE)
        /*1208*/ 	.word	0x000000a8


	//----- nvinfo : EIATTR_FRAME_SIZE
	.align		4
.L_769:
        /*120c*/ 	.byte	0x04, 0x11
        /*120e*/ 	.short	(.L_771 - .L_770)
	.align		4
.L_770:
        /*1210*/ 	.word	index@(_ZN10layer_norm13ln_bwd_kernelINS_13Kernel_traitsI13__nv_bfloat16S2_S2_S2_fjLj512ELj1ELj4ELj1ELj16ENS_18Kernel_traits_baseILj512ES2_S2_S2_S2_fjLj128EEEEELb0ELb1ELb1ELb1EEEvNS_9BwdParamsE)
        /*1214*/ 	.word	0x00000000


	//----- nvinfo : EIATTR_REGCOUNT
	.align		4
.L_771:
        /*1218*/ 	.byte	0x04, 0x2f
        /*121a*/ 	.short	(.L_773 - .L_772)
	.align		4
.L_772:
        /*121c*/ 	.word	index@(_ZN10layer_norm13ln_bwd_kernelINS_13Kernel_traitsI13__nv_bfloat16S2_S2_S2_fjLj512ELj1ELj4ELj1ELj16ENS_18Kernel_traits_baseILj512ES2_S2_S2_S2_fjLj128EEEEELb0ELb1ELb1ELb0EEEvNS_9BwdParamsE)
        /*1220*/ 	.word	0x000000a7


	//----- nvinfo : EIATTR_FRAME_SIZE
	.align		4
.L_773:
        /*1224*/ 	.byte	0x04, 0x11
        /*1226*/ 	.short	(.L_775 - .L_774)
	.align		4
.L_774:
        /*1228*/ 	.word	index@(_ZN10layer_norm13ln_bwd_kernelINS_13Kernel_traitsI13__nv_bfloat16S2_S2_S2_fjLj512ELj1ELj4ELj1ELj16ENS_18Kernel_traits_baseILj512ES2_S2_S2_S2_fjLj128EEEEELb0ELb1ELb1ELb0EEEvNS_9BwdParamsE)
        /*122c*/ 	.word	0x00000000


	//----- nvinfo : EIATTR_REGCOUNT
	.align		4
.L_775:
        /*1230*/ 	.byte	0x04, 0x2f
        /*1232*/ 	.short	(.L_777 - .L_776)
	.align		4
.L_776:
        /*1234*/ 	.word	index@(_ZN10layer_norm13ln_bwd_kernelINS_13Kernel_traitsI13__nv_bfloat16S2_S2_S2_fjLj512ELj1ELj4ELj1ELj16ENS_18Kernel_traits_baseILj512ES2_S2_S2_S2_fjLj128EEEEELb0ELb1ELb0ELb1EEEvNS_9BwdParamsE)
        /*1238*/ 	.word	0x000000a3


	//----- nvinfo : EIATTR_FRAME_SIZE
	.align		4
.L_777:
        /*123c*/ 	.byte	0x04, 0x11
        /*123e*/ 	.short	(.L_779 - .L_778)
	.align		4
.L_778:
        /*1240*/ 	.word	index@(_ZN10layer_norm13ln_bwd_kernelINS_13Kernel_traitsI13__nv_bfloat16S2_S2_S2_fjLj512ELj1ELj4ELj1ELj16ENS_18Kernel_traits_baseILj512ES2_S2_S2_S2_fjLj128EEEEELb0ELb1ELb0ELb1EEEvNS_9BwdParamsE)
        /*1244*/ 	.word	0x00000000


	//----- nvinfo : EIATTR_REGCOUNT
	.align		4
.L_779:
        /*1248*/ 	.byte	0x04, 0x2f
        /*124a*/ 	.short	(.L_781 - .L_780)
	.align		4
.L_780:
        /*124c*/ 	.word	index@(_ZN10layer_norm13ln_bwd_kernelINS_13Kernel_traitsI13__nv_bfloat16S2_S2_S2_fjLj512ELj1ELj4ELj1ELj16ENS_18Kernel_traits_baseILj512ES2_S2_S2_S2_fjLj128EEEEELb0ELb1ELb0ELb0EEEvNS_9BwdParamsE)
        /*1250*/ 	.word	0x0000009e


	//----- nvinfo : EIATTR_FRAME_SIZE
	.align		4
.L_781:
        /*1254*/ 	.byte	0x04, 0x11
        /*1256*/ 	.short	(.L_783 - .L_782)
	.align		4
.L_782:
        /*1258*/ 	.word	index@(_ZN10layer_norm13ln_bwd_kernelINS_13Kernel_traitsI13__nv_bfloat16S2_S2_S2_fjLj512ELj1ELj4ELj1ELj16ENS_18Kernel_traits_baseILj512ES2_S2_S2_S2_fjLj128EEEEELb0ELb1ELb0ELb0EEEvNS_9BwdParamsE)
        /*125c*/ 	.word	0x00000000


	//----- nvinfo : EIATTR_REGCOUNT
	.align		4
.L_783:
        /*1260*/ 	.byte	0x04, 0x2f
        /*1262*/ 	.short	(.L_785 - .L_784)
	.align		4
.L_784:
        /*1264*/ 	.word	index@(_ZN10layer_norm13ln_bwd_kernelINS_13Kernel_traitsI13__nv_bfloat16S2_S2_S2_fjLj512ELj1ELj4ELj1ELj16ENS_18Kernel_traits_baseILj512ES2_S2_S2_S2_fjLj128EEEEELb0ELb0ELb1ELb1EEEvNS_9BwdParamsE)
        /*1268*/ 	.word	0x0000007e


	//----- nvinfo : EIATTR_FRAME_SIZE
	.align		4
.L_785:
        /*126c*/ 	.byte	0x04, 0x11
        /*126e*/ 	.short	(.L_787 - .L_786)
	.align		4
.L_786:
        /*1270*/ 	.word	index@(_ZN10layer_norm13ln_bwd_kernelINS_13Kernel_traitsI13__nv_bfloat16S2_S2_S2_fjLj512ELj1ELj4ELj1ELj16ENS_18Kernel_traits_baseILj512ES2_S2_S2_S2_fjLj128EEEEELb0ELb0ELb1ELb1EEEvNS_9BwdParamsE)
        /*1274*/ 	.word	0x00000000


	//----- nvinfo : EIATTR_REGCOUNT
	.align		4
.L_787:
        /*1278*/ 	.byte	0x04, 0x2f
        /*127a*/ 	.short	(.L_789 - .L_788)
	.align		4
.L_788:
        /*127c*/ 	.word	index@(_ZN10layer_norm13ln_bwd_kernelINS_13Kernel_traitsI13__nv_bfloat16S2_S2_S2_fjLj512ELj1ELj4ELj1ELj16ENS_18Kernel_traits_baseILj512ES2_S2_S2_S2_fjLj128EEEEELb0ELb0ELb1ELb0EEEvNS_9BwdParamsE)
        /*1280*/ 	.word	0x00000080


	//----- nvinfo : EIATTR_FRAME_SIZE
	.align		4
.L_789:
        /*1284*/ 	.byte	0x04, 0x11
        /*1286*/ 	.short	(.L_791 - .L_790)
	.align		4
.L_790:
        /*1288*/ 	.word	index@(_ZN10layer_norm13ln_bwd_kernelINS_13Kernel_traitsI13__nv_bfloat16S2_S2_S2_fjLj512ELj1ELj4ELj1ELj16ENS_18Kernel_traits_baseILj512ES2_S2_S2_S2_fjLj128EEEEELb0ELb0ELb1ELb0EEEvNS_9BwdParamsE)
        /*128c*/ 	.word	0x00000000


	//----- nvinfo : EIATTR_REGCOUNT
	.align		4
.L_791:
        /*1290*/ 	.byte	0x04, 0x2f
        /*1292*/ 	.short	(.L_793 - .L_792)
	.align		4
.L_792:
        /*1294*/ 	.word	index@(_ZN10layer_norm13ln_bwd_kernelINS_13Kernel_traitsI13__nv_bfloat16S2_S2_S2_fjLj512ELj1ELj4ELj1ELj16ENS_18Kernel_traits_baseILj512ES2_S2_S2_S2_fjLj128EEEEELb0ELb0ELb0ELb1EEEvNS_9BwdParamsE)
        /*1298*/ 	.word	0x00000080


	//----- nvinfo : EIATTR_FRAME_SIZE
	.align		4
.L_793:
        /*129c*/ 	.byte	0x04, 0x11
        /*129e*/ 	.short	(.L_795 - .L_794)
	.align		4
.L_794:
        /*12a0*/ 	.word	index@(_ZN10layer_norm13ln_bwd_kernelINS_13Kernel_traitsI13__nv_bfloat16S2_S2_S2_fjLj512ELj1ELj4ELj1ELj16ENS_18Kernel_traits_baseILj512ES2_S2_S2_S2_fjLj128EEEEELb0ELb0ELb0ELb1EEEvNS_9BwdParamsE)
        /*12a4*/ 	.word	0x00000000


	//----- nvinfo : EIATTR_REGCOUNT
	.align		4
.L_795:
        /*12a8*/ 	.byte	0x04, 0x2f
        /*12aa*/ 	.short	(.L_797 - .L_796)
	.align		4
.L_796:
        /*12ac*/ 	.word	index@(_ZN10layer_norm13ln_bwd_kernelINS_13Kernel_traitsI13__nv_bfloat16S2_S2_S2_fjLj512ELj1ELj4ELj1ELj16ENS_18Kernel_traits_baseILj512ES2_S2_S2_S2_fjLj128EEEEELb0ELb0ELb0ELb0EEEvNS_9BwdParamsE)
        /*12b0*/ 	.word	0x0000007a


	//----- nvinfo : EIATTR_FRAME_SIZE
	.align		4
.L_797:
        /*12b4*/ 	.byte	0x04, 0x11
        /*12b6*/ 	.short	(.L_799 - .L_798)
	.align		4
.L_798:
        /*12b8*/ 	.word	index@(_ZN10layer_norm13ln_bwd_kernelINS_13Kernel_traitsI13__nv_bfloat16S2_S2_S2_fjLj512ELj1ELj4ELj1ELj16ENS_18Kernel_traits_baseILj512ES2_S2_S2_S2_fjLj128EEEEELb0ELb0ELb0ELb0EEEvNS_9BwdParamsE)
        /*12bc*/ 	.word	0x00000000


	//----- nvinfo : EIATTR_MIN_STACK_SIZE
	.align		4
.L_799:
        /*12c0*/ 	.byte	0x04, 0x12
        /*12c2*/ 	.short	(.L_801 - .L_800)
	.align		4
.L_800:
        /*12c4*/ 	.word	index@(_ZN10layer_norm13ln_bwd_kernelINS_13Kernel_traitsI13__nv_bfloat16S2_S2_S2_fjLj512ELj1ELj4ELj1ELj16ENS_18Kernel_traits_baseILj512ES2_S2_S2_S2_fjLj128EEEEELb0ELb0ELb0ELb0EEEvNS_9BwdParamsE)
        /*12c8*/ 	.word	0x00000000


	//----- nvinfo : EIATTR_MIN_STACK_SIZE
	.align		4
.L_801:
        /*12cc*/ 	.byte	0x04, 0x12
        /*12ce*/ 	.short	(.L_803 - .L_802)
	.align		4
.L_802:
        /*12d0*/ 	.word	index@(_ZN10layer_norm13ln_bwd_kernelINS_13Kernel_traitsI13__nv_bfloat16S2_S2_S2_fjLj512ELj1ELj4ELj1ELj16ENS_18Kernel_traits_baseILj512ES2_S2_S2_S2_fjLj128EEEEELb0ELb0ELb0ELb1EEEvNS_9BwdParamsE)
        /*12d4*/ 	.word	0x00000000


	//----- nvinfo : EIATTR_MIN_STACK_SIZE
	.align		4
.L_803:
        /*12d8*/ 	.byte	0x04, 0x12
        /*12da*/ 	.short	(.L_805 - .L_804)
	.align		4
.L_804:
        /*12dc*/ 	.word	index@(_ZN10layer_norm13ln_bwd_kernelINS_13Kernel_traitsI13__nv_bfloat16S2_S2_S2_fjLj512ELj1ELj4ELj1ELj16ENS_18Kernel_traits_baseILj512ES2_S2_S2_S2_fjLj128EEEEELb0ELb0ELb1ELb0EEEvNS_9BwdParamsE)
        /*12e0*/ 	.word	0x00000000


	//----- nvinfo : EIATTR_MIN_STACK_SIZE
	.align		4
.L_805:
        /*12e4*/ 	.byte	0x04, 0x12
        /*12e6*/ 	.short	(.L_807 - .L_806)
	.align		4
.L_806:
        /*12e8*/ 	.word	index@(_ZN10layer_norm13ln_bwd_kernelINS_13Kernel_traitsI13__nv_bfloat16S2_S2_S2_fjLj512ELj1ELj4ELj1ELj16ENS_18Kernel_traits_baseILj512ES2_S2_S2_S2_fjLj128EEEEELb0ELb0ELb1ELb1EEEvNS_9BwdParamsE)
        /*12ec*/ 	.word	0x00000000


	//----- nvinfo : EIATTR_MIN_STACK_SIZE
	.align		4
.L_807:
        /*12f0*/ 	.byte	0x04, 0x12
        /*12f2*/ 	.short	(.L_809 - .L_808)
	.align		4
.L_808:
        /*12f4*/ 	.word	index@(_ZN10layer_norm13ln_bwd_kernelINS_13Kernel_traitsI13__nv_bfloat16S2_S2_S2_fjLj512ELj1ELj4ELj1ELj16ENS_18Kernel_traits_baseILj512ES2_S2_S2_S2_fjLj128EEEEELb0ELb1ELb0ELb0EEEvNS_9BwdParamsE)
        /*12f8*/ 	.word	0x00000000


	//----- nvinfo : EIATTR_MIN_STACK_SIZE
	.align		4
.L_809:
        /*12fc*/ 	.byte	0x04, 0x12
        /*12fe*/ 	.short	(.L_811 - .L_810)
	.align		4
.L_810:
        /*1300*/ 	.word	index@(_ZN10layer_norm13ln_bwd_kernelINS_13Kernel_traitsI13__nv_bfloat16S2_S2_S2_fjLj512ELj1ELj4ELj1ELj16ENS_18Kernel_traits_baseILj512ES2_S2_S2_S2_fjLj128EEEEELb0ELb1ELb0ELb1EEEvNS_9BwdParamsE)
        /*1304*/ 	.word	0x00000000


	//----- nvinfo : EIATTR_MIN_STACK_SIZE
	.align		4
.L_811:
        /*1308*/ 	.byte	0x04, 0x12
        /*130a*/ 	.short	(.L_813 - .L_812)
	.align		4
.L_812:
        /*130c*/ 	.word	index@(_ZN10layer_norm13ln_bwd_kernelINS_13Kernel_traitsI13__nv_bfloat16S2_S2_S2_fjLj512ELj1ELj4ELj1ELj16ENS_18Kernel_traits_baseILj512ES2_S2_S2_S2_fjLj128EEEEELb0ELb1ELb1ELb0EEEvNS_9BwdParamsE)
        /*1310*/ 	.word	0x00000000


	//----- nvinfo : EIATTR_MIN_STACK_SIZE
	.align		4
.L_813:
        /*1314*/ 	.byte	0x04, 0x12
        /*1316*/ 	.short	(.L_815 - .L_814)
	.align		4
.L_814:
        /*1318*/ 	.word	index@(_ZN10layer_norm13ln_bwd_kernelINS_13Kernel_traitsI13__nv_bfloat16S2_S2_S2_fjLj512ELj1ELj4ELj1ELj16ENS_18Kernel_traits_baseILj512ES2_S2_S2_S2_fjLj128EEEEELb0ELb1ELb1ELb1EEEvNS_9BwdParamsE)
        /*131c*/ 	.word	0x00000000


	//----- nvinfo : EIATTR_MIN_STACK_SIZE
	.align		4
.L_815:
        /*1320*/ 	.byte	0x04, 0x12
        /*1322*/ 	.short	(.L_817 - .L_816)
	.align		4
.L_816:
        /*1324*/ 	.word	index@(_ZN10layer_norm13ln_bwd_kernelINS_13Kernel_traitsI13__nv_bfloat16S2_S2_S2_fjLj512ELj1ELj4ELj1ELj16ENS_18Kernel_traits_baseILj512ES2_S2_S2_S2_fjLj128EEEEELb1ELb0ELb0ELb0EEEvNS_9BwdParamsE)
        /*1328*/ 	.word	0x00000000


	//----- nvinfo : EIATTR_MIN_STACK_SIZE
	.align		4
.L_817:
        /*132c*/ 	.byte	0x04, 0x12
        /*132e*/ 	.short	(.L_819 - .L_818)
	.align		4
.L_818:
        /*1330*/ 	.word	index@(_ZN10layer_norm13ln_bwd_kernelINS_13Kernel_traitsI13__nv_bfloat16S2_S2_S2_fjLj512ELj1ELj4ELj1ELj16ENS_18Kernel_traits_baseILj512ES2_S2_S2_S2_fjLj128EEEEELb1ELb0ELb0ELb1EEEvNS_9BwdParamsE)
        /*1334*/ 	.word	0x00000000


	//----- nvinfo : EIATTR_MIN_STACK_SIZE
	.align		4
.L_819:
        /*1338*/ 	.byte	0x04, 0x12
        /*133a*/ 	.short	(.L_821 - .L_820)
	.align		4
.L_820:
        /*133c*/ 	.word	index@(_ZN10layer_norm22ln_bwd_finalize_kernelINS_22Kernel_traits_finalizeILj512E13__nv_bfloat16S2_S2_S2_fjLb0ELj1024ELj4ENS_18Kernel_traits_baseILj512ES2_S2_S2_S2_fjLj1024EEEEELb0ELb0EEEvNS_9BwdParamsE)
        /*1340*/ 	.word	0x00000000


	//----- nvinfo : EIATTR_MIN_STACK_SIZE
	.align		4
.L_821:
        /*1344*/ 	.byte	0x04, 0x12
        /*1346*/ 	.short	(.L_823 - .L_822)
	.align		4
.L_822:
        /*1348*/ 	.word	index@(_ZN10layer_norm13ln_bwd_kernelINS_13Kernel_traitsI13__nv_bfloat16S2_S2_S2_fjLj512ELj1ELj4ELj1ELj16ENS_18Kernel_traits_baseILj512ES2_S2_S2_S2_fjLj128EEEEELb1ELb0ELb1ELb0EEEvNS_9BwdParamsE)
        /*134c*/ 	.word	0x00000000


	//----- nvinfo : EIATTR_MIN_STACK_SIZE
	.align		4
.L_823:
        /*1350*/ 	.byte	0x04, 0x12
        /*1352*/ 	.short	(.L_825 - .L_824)
	.align		4
.L_824:
        /*1354*/ 	.word	index@(_ZN10layer_norm22ln_bwd_finalize_kernelINS_22Kernel_traits_finalizeILj512E13__nv_bfloat16S2_S2_S2_fjLb0ELj1024ELj4ENS_18Kernel_traits_baseILj512ES2_S2_S2_S2_fjLj1024EEEEELb0ELb1EEEvNS_9BwdParamsE)
        /*1358*/ 	.word	0x00000000


	//----- nvinfo : EIATTR_MIN_STACK_SIZE
	.align		4
.L_825:
        /*135c*/ 	.byte	0x04, 0x12
        /*135e*/ 	.short	(.L_827 - .L_826)
	.align		4
.L_826:
        /*1360*/ 	.word	index@(_ZN10layer_norm13ln_bwd_kernelINS_13Kernel_traitsI13__nv_bfloat16S2_S2_S2_fjLj512ELj1ELj4ELj1ELj16ENS_18Kernel_traits_baseILj512ES2_S2_S2_S2_fjLj128EEEEELb1ELb0ELb1ELb1EEEvNS_9BwdParamsE)
        /*1364*/ 	.word	0x00000000


	//----- nvinfo : EIATTR_MIN_STACK_SIZE
	.align		4
.L_827:
        /*1368*/ 	.byte	0x04, 0x12
        /*136a*/ 	.short	(.L_829 - .L_828)
	.align		4
.L_828:
        /*136c*/ 	.word	index@(_ZN10layer_norm13ln_bwd_kernelINS_13Kernel_traitsI13__nv_bfloat16S2_S2_S2_fjLj512ELj1ELj4ELj1ELj16ENS_18Kernel_traits_baseILj512ES2_S2_S2_S2_fjLj128EEEEELb1ELb1ELb0ELb0EEEvNS_9BwdParamsE)
        /*1370*/ 	.word	0x00000000


	//----- nvinfo : EIATTR_MIN_STACK_SIZE
	.align		4
.L_829:
        /*1374*/ 	.byte	0x04, 0x12
        /*1376*/ 	.short	(.L_831 - .L_830)
	.align		4
.L_830:
        /*1378*/ 	.word	index@(_ZN10layer_norm13ln_bwd_kernelINS_13Kernel_traitsI13__nv_bfloat16S2_S2_S2_fjLj512ELj1ELj4ELj1ELj16ENS_18Kernel_traits_baseILj512ES2_S2_S2_S2_fjLj128EEEEELb1ELb1ELb0ELb1EEEvNS_9BwdParamsE)
        /*137c*/ 	.word	0x00000000


	//----- nvinfo : EIATTR_MIN_STACK_SIZE
	.align		4
.L_831:
        /*1380*/ 	.byte	0x04, 0x12
        /*1382*/ 	.short	(.L_833 - .L_832)
	.align		4
.L_832:
        /*1384*/ 	.word	index@(_ZN10layer_norm22ln_bwd_finalize_kernelINS_22Kernel_traits_finalizeILj512E13__nv_bfloat16S2_S2_S2_fjLb1ELj1024ELj4ENS_18Kernel_traits_baseILj512ES2_S2_S2_S2_fjLj1024EEEEELb1ELb0EEEvNS_9BwdParamsE)
        /*1388*/ 	.word	0x00000000


	//----- nvinfo : EIATTR_MIN_STACK_SIZE
	.align		4
.L_833:
        /*138c*/ 	.byte	0x04, 0x12
        /*138e*/ 	.short	(.L_835 - .L_834)
	.align		4
.L_834:
        /*1390*/ 	.word	index@(_ZN10layer_norm13ln_bwd_kernelINS_13Kernel_traitsI13__nv_bfloat16S2_S2_S2_fjLj512ELj1ELj4ELj1ELj16ENS_18Kernel_traits_baseILj512ES2_S2_S2_S2_fjLj128EEEEELb1ELb1ELb1ELb0EEEvNS_9BwdParamsE)
        /*1394*/ 	.word	0x00000000


	//----- nvinfo : EIATTR_MIN_STACK_SIZE
	.align		4
.L_835:
        /*1398*/ 	.byte	0x04, 0x12
        /*139a*/ 	.short	(.L_837 - .L_836)
	.align		4
.L_836:
        /*139c*/ 	.word	index@(_ZN10layer_norm22ln_bwd_finalize_kernelINS_22Kernel_traits_finalizeILj512E13__nv_bfloat16S2_S2_S2_fjLb1ELj1024ELj4ENS_18Kernel_traits_baseILj512ES2_S2_S2_S2_fjLj1024EEEEELb1ELb1EEEvNS_9BwdParamsE)
        /*13a0*/ 	.word	0x00000000


	//----- nvinfo : EIATTR_MIN_STACK_SIZE
	.align		4
.L_837:
        /*13a4*/ 	.byte	0x04, 0x12
        /*13a6*/ 	.short	(.L_839 - .L_838)
	.align		4
.L_838:
        /*13a8*/ 	.word	index@(_ZN10layer_norm13ln_bwd_kernelINS_13Kernel_traitsI13__nv_bfloat16S2_S2_S2_fjLj512ELj1ELj4ELj1ELj16ENS_18Kernel_traits_baseILj512ES2_S2_S2_S2_fjLj128EEEEELb1ELb1ELb1ELb1EEEvNS_9BwdParamsE)
        /*13ac*/ 	.word	0x00000000


	//----- nvinfo : EIATTR_MIN_STACK_SIZE
	.align		4
.L_839:
        /*13b0*/ 	.byte	0x04, 0x12
        /*13b2*/ 	.short	(.L_841 - .L_840)
	.align		4
.L_840:
        /*13b4*/ 	.word	index@(_ZN10layer_norm13ln_bwd_kernelINS_13Kernel_traitsI6__halfS2_S2_S2_fjLj512ELj1ELj4ELj1ELj16ENS_18Kernel_traits_baseILj512ES2_S2_S2_S2_fjLj128EEEEELb0ELb0ELb0ELb0EEEvNS_9BwdParamsE)
        /*13b8*/ 	.word	0x00000000


	//----- nvinfo : EIATTR_MIN_STACK_SIZE
	.align		4
.L_841:
        /*13bc*/ 	.byte	0x04, 0x12
        /*13be*/ 	.short	(.L_843 - .L_842)
	.align		4
.L_842:
        /*13c0*/ 	.word	index@(_ZN10layer_norm13ln_bwd_kernelINS_13Kernel_traitsI6__halfS2_S2_S2_fjLj512ELj1ELj4ELj1ELj16ENS_18Kernel_traits_baseILj512ES2_S2_S2_S2_fjLj128EEEEELb0ELb0ELb0ELb1EEEvNS_9BwdParamsE)
        /*13c4*/ 	.word	0x00000000


	//----- nvinfo : EIATTR_MIN_STACK_SIZE
	.align		4
.L_843:
        /*13c8*/ 	.byte	0x04, 0x12
        /*13ca*/ 	.short	(.L_845 - .L_844)
	.align		4
.L_844:
        /*13cc*/ 	.word	index@(_ZN10layer_norm13ln_bwd_kernelINS_13Kernel_traitsI6__halfS2_S2_S2_fjLj512ELj1ELj4ELj1ELj16ENS_18Kernel_traits_baseILj512ES2_S2_S2_S2_fjLj128EEEEELb0ELb0ELb1ELb0EEEvNS_9BwdParamsE)
        /*13d0*/ 	.word	0x00000000


	//----- nvinfo : EIATTR_MIN_STACK_SIZE
	.align		4
.L_845:
        /*13d4*/ 	.byte	0x04, 0x12
        /*13d6*/ 	.short	(.L_847 - .L_846)
	.align		4
.L_846:
        /*13d8*/ 	.word	index@(_ZN10layer_norm13ln_bwd_kernelINS_13Kernel_traitsI6__halfS2_S2_S2_fjLj512ELj1ELj4ELj1ELj16ENS_18Kernel_traits_baseILj512ES2_S2_S2_S2_fjLj128EEEEELb0ELb0ELb1ELb1EEEvNS_9BwdParamsE)
        /*13dc*/ 	.word	0x00000000


	//----- nvinfo : EIATTR_MIN_STACK_SIZE
	.align		4
.L_847:
        /*13e0*/ 	.byte	0x04, 0x12
        /*13e2*/ 	.short	(.L_849 - .L_848)
	.align		4
.L_848:
        /*13e4*/ 	.word	index@(_ZN10layer_norm13ln_bwd_kernelINS_13Kernel_traitsI6__halfS2_S2_S2_fjLj512ELj1ELj4ELj1ELj16ENS_18Kernel_traits_baseILj512ES2_S2_S2_S2_fjLj128EEEEELb0ELb1ELb0ELb0EEEvNS_9BwdParamsE)
        /*13e8*/ 	.word	0x00000000


	//----- nvinfo : EIATTR_MIN_STACK_SIZE
	.align		4
.L_849:
        /*13ec*/ 	.byte	0x04, 0x12
        /*13ee*/ 	.short	(.L_851 - .L_850)
	.align		4
.L_850:
        /*13f0*/ 	.word	index@(_ZN10layer_norm13ln_bwd_kernelINS_13Kernel_traitsI6__halfS2_S2_S2_fjLj512ELj1ELj4ELj1ELj16ENS_18Kernel_traits_baseILj512ES2_S2_S2_S2_fjLj128EEEEELb0ELb1ELb0ELb1EEEvNS_9BwdParamsE)
        /*13f4*/ 	.word	0x00000000


	//----- nvinfo : EIATTR_MIN_STACK_SIZE
	.align		4
.L_851:
        /*13f8*/ 	.byte	0x04, 0x12
        /*13fa*/ 	.short	(.L_853 - .L_852)
	.align		4
.L_852:
        /*13fc*/ 	.word	index@(_ZN10layer_norm13ln_bwd_kernelINS_13Kernel_traitsI6__halfS2_S2_S2_fjLj512ELj1ELj4ELj1ELj16ENS_18Kernel_traits_baseILj512ES2_S2_S2_S2_fjLj128EEEEELb0ELb1ELb1ELb0EEEvNS_9BwdParamsE)
        /*1400*/ 	.word	0x00000000


	//----- nvinfo : EIATTR_MIN_STACK_SIZE
	.align		4
.L_853:
        /*1404*/ 	.byte	0x04, 0x12
        /*1406*/ 	.short	(.L_855 - .L_854)
	.align		4
.L_854:
        /*1408*/ 	.word	index@(_ZN10layer_norm13ln_bwd_kernelINS_13Kernel_traitsI6__halfS2_S2_S2_fjLj512ELj1ELj4ELj1ELj16ENS_18Kernel_traits_baseILj512ES2_S2_S2_S2_fjLj128EEEEELb0ELb1ELb1ELb1EEEvNS_9BwdParamsE)
        /*140c*/ 	.word	0x00000000


	//----- nvinfo : EIATTR_MIN_STACK_SIZE
	.align		4
.L_855:
        /*1410*/ 	.byte	0x04, 0x12
        /*1412*/ 	.short	(.L_857 - .L_856)
	.align		4
.L_856:
        /*1414*/ 	.word	index@(_ZN10layer_norm13ln_bwd_kernelINS_13Kernel_traitsI6__halfS2_S2_S2_fjLj512ELj1ELj4ELj1ELj16ENS_18Kernel_traits_baseILj512ES2_S2_S2_S2_fjLj128EEEEELb1ELb0ELb0ELb0EEEvNS_9BwdParamsE)
        /*1418*/ 	.word	0x00000000


	//----- nvinfo : EIATTR_MIN_STACK_SIZE
	.align		4
.L_857:
        /*141c*/ 	.byte	0x04, 0x12
        /*141e*/ 	.short	(.L_859 - .L_858)
	.align		4
.L_858:
        /*1420*/ 	.word	index@(_ZN10layer_norm13ln_bwd_kernelINS_13Kernel_traitsI6__halfS2_S2_S2_fjLj512ELj1ELj4ELj1ELj16ENS_18Kernel_traits_baseILj512ES2_S2_S2_S2_fjLj128EEEEELb1ELb0ELb0ELb1EEEvNS_9BwdParamsE)
        /*1424*/ 	.word	0x00000000


	//----- nvinfo : EIATTR_MIN_STACK_SIZE
	.align		4
.L_859:
        /*1428*/ 	.byte	0x04, 0x12
        /*142a*/ 	.short	(.L_861 - .L_860)
	.align		4
.L_860:
        /*142c*/ 	.word	index@(_ZN10layer_norm22ln_bwd_finalize_kernelINS_22Kernel_traits_finalizeILj512E6__halfS2_S2_S2_fjLb0ELj1024ELj4ENS_18Kernel_traits_baseILj512ES2_S2_S2_S2_fjLj1024EEEEELb0ELb0EEEvNS_9BwdParamsE)
        /*1430*/ 	.word	0x00000000


	//----- nvinfo : EIATTR_MIN_STACK_SIZE
	.align		4
.L_861:
        /*1434*/ 	.byte	0x04, 0x12
        /*1436*/ 	.short	(.L_863 - .L_862)
	.align		4
.L_862:
        /*1438*/ 	.word	index@(_ZN10layer_norm13ln_bwd_kernelINS_13Kernel_traitsI6__halfS2_S2_S2_fjLj512ELj1ELj4ELj1ELj16ENS_18Kernel_traits_baseILj512ES2_S2_S2_S2_fjLj128EEEEELb1ELb0ELb1ELb0EEEvNS_9BwdParamsE)
        /*143c*/ 	.word	0x00000000


	//----- nvinfo : EIATTR_MIN_STACK_SIZE
	.align		4
.L_863:
        /*1440*/ 	.byte	0x04, 0x12
        /*1442*/ 	.short	(.L_865 - .L_864)
	.align		4
.L_864:
        /*1444*/ 	.word	index@(_ZN10layer_norm22ln_bwd_finalize_kernelINS_22Kernel_traits_finalizeILj512E6__halfS2_S2_S2_fjLb0ELj1024ELj4ENS_18Kernel_traits_baseILj512ES2_S2_S2_S2_fjLj1024EEEEELb0ELb1EEEvNS_9BwdParamsE)
        /*1448*/ 	.word	0x00000000


	//----- nvinfo : EIATTR_MIN_STACK_SIZE
	.align		4
.L_865:
        /*144c*/ 	.byte	0x04, 0x12
        /*144e*/ 	.short	(.L_867 - .L_866)
	.align		4
.L_866:
        /*1450*/ 	.word	index@(_ZN10layer_norm13ln_bwd_kernelINS_13Kernel_traitsI6__halfS2_S2_S2_fjLj512ELj1ELj4ELj1ELj16ENS_18Kernel_traits_baseILj512ES2_S2_S2_S2_fjLj128EEEEELb1ELb0ELb1ELb1EEEvNS_9BwdParamsE)
        /*1454*/ 	.word	0x00000000


	//----- nvinfo : EIATTR_MIN_STACK_SIZE
	.align		4
.L_867:
        /*1458*/ 	.byte	0x04, 0x12
        /*145a*/ 	.short	(.L_869 - .L_868)
	.align		4
.L_868:
        /*145c*/ 	.word	index@(_ZN10layer_norm13ln_bwd_kernelINS_13Kernel_traitsI6__halfS2_S2_S2_fjLj512ELj1ELj4ELj1ELj16ENS_18Kernel_traits_baseILj512ES2_S2_S2_S2_fjLj128EEEEELb1ELb1ELb0ELb0EEEvNS_9BwdParamsE)
        /*1460*/ 	.word	0x00000000


	//----- nvinfo : EIATTR_MIN_STACK_SIZE
	.align		4
.L_869:
        /*1464*/ 	.byte	0x04, 0x12
        /*1466*/ 	.short	(.L_871 - .L_870)
	.align		4
.L_870:
        /*1468*/ 	.word	index@(_ZN10layer_norm13ln_bwd_kernelINS_13Kernel_traitsI6__halfS2_S2_S2_fjLj512ELj1ELj4ELj1ELj16ENS_18Kernel_traits_baseILj512ES2_S2_S2_S2_fjLj128EEEEELb1ELb1ELb0ELb1EEEvNS_9BwdParamsE)
        /*146c*/ 	.word	0x00000000


	//----- nvinfo : EIATTR_MIN_STACK_SIZE
	.align		4
.L_871:
        /*1470*/ 	.byte	0x04, 0x12
        /*1472*/ 	.short	(.L_873 - .L_872)
	.align		4
.L_872:
        /*1474*/ 	.word	index@(_ZN10layer_norm22ln_bwd_finalize_kernelINS_22Kernel_traits_finalizeILj512E6__halfS2_S2_S2_fjLb1ELj1024ELj4ENS_18Kernel_traits_baseILj512ES2_S2_S2_S2_fjLj1024EEEEELb1ELb0EEEvNS_9BwdParamsE)
        /*1478*/ 	.word	0x00000000


	//----- nvinfo : EIATTR_MIN_STACK_SIZE
	.align		4
.L_873:
        /*147c*/ 	.byte	0x04, 0x12
        /*147e*/ 	.short	(.L_875 - .L_874)
	.align		4
.L_874:
        /*1480*/ 	.word	index@(_ZN10layer_norm13ln_bwd_kernelINS_13Kernel_traitsI6__halfS2_S2_S2_fjLj512ELj1ELj4ELj1ELj16ENS_18Kernel_traits_baseILj512ES2_S2_S2_S2_fjLj128EEEEELb1ELb1ELb1ELb0EEEvNS_9BwdParamsE)
        /*1484*/ 	.word	0x00000000


	//----- nvinfo : EIATTR_MIN_STACK_SIZE
	.align		4
.L_875:
        /*1488*/ 	.byte	0x04, 0x12
        /*148a*/ 	.short	(.L_877 - .L_876)
	.align		4
.L_876:
        /*148c*/ 	.word	index@(_ZN10layer_norm22ln_bwd_finalize_kernelINS_22Kernel_traits_finalizeILj512E6__halfS2_S2_S2_fjLb1ELj1024ELj4ENS_18Kernel_traits_baseILj512ES2_S2_S2_S2_fjLj1024EEEEELb1ELb1EEEvNS_9BwdParamsE)
        /*1490*/ 	.word	0x00000000


	//----- nvinfo : EIATTR_MIN_STACK_SIZE
	.align		4
.L_877:
        /*1494*/ 	.byte	0x04, 0x12
        /*1496*/ 	.short	(.L_879 - .L_878)
	.align		4
.L_878:
        /*1498*/ 	.word	index@(_ZN10layer_norm13ln_bwd_kernelINS_13Kernel_traitsI6__halfS2_S2_S2_fjLj512ELj1ELj4ELj1ELj16ENS_18Kernel_traits_baseILj512ES2_S2_S2_S2_fjLj128EEEEELb1ELb1ELb1ELb1EEEvNS_9BwdParamsE)
        /*149c*/ 	.word	0x00000000


	//----- nvinfo : EIATTR_MIN_STACK_SIZE
	.align		4
.L_879:
        /*14a0*/ 	.byte	0x04, 0x12
        /*14a2*/ 	.short	(.L_881 - .L_880)
	.align		4
.L_880:
        /*14a4*/ 	.word	index@(_ZN10layer_norm13ln_bwd_kernelINS_13Kernel_traitsIf13__nv_bfloat16S2_S2_fjLj512ELj1ELj4ELj1ELj16ENS_18Kernel_traits_baseILj512EfS2_S2_S2_fjLj128EEEEELb0ELb0ELb0ELb0EEEvNS_9BwdParamsE)
        /*14a8*/ 	.word	0x00000000


	//----- nvinfo : EIATTR_MIN_STACK_SIZE
	.align		4
.L_881:
        /*14ac*/ 	.byte	0x04, 0x12
        /*14ae*/ 	.short	(.L_883 - .L_882)
	.align		4
.L_882:
        /*14b0*/ 	.word	index@(_ZN10layer_norm13ln_bwd_kernelINS_13Kernel_traitsIf13__nv_bfloat16S2_S2_fjLj512ELj1ELj4ELj1ELj16ENS_18Kernel_traits_baseILj512EfS2_S2_S2_fjLj128EEEEELb0ELb0ELb0ELb1EEEvNS_9BwdParamsE)
        /*14b4*/ 	.word	0x00000000


	//----- nvinfo : EIATTR_MIN_STACK_SIZE
	.align		4
.L_883:
        /*14b8*/ 	.byte	0x04, 0x12
        /*14ba*/ 	.short	(.L_885 - .L_884)
	.align		4
.L_884:
        /*14bc*/ 	.word	index@(_ZN10layer_norm13ln_bwd_kernelINS_13Kernel_traitsIf13__nv_bfloat16S2_S2_fjLj512ELj1ELj4ELj1ELj16ENS_18Kernel_traits_baseILj512EfS2_S2_S2_fjLj128EEEEELb0ELb0ELb1ELb0EEEvNS_9BwdParamsE)
        /*14c0*/ 	.word	0x00000000


	//----- nvinfo : EIATTR_MIN_STACK_SIZE
	.align		4
.L_885:
        /*14c4*/ 	.byte	0x04, 0x12
        /*14c6*/ 	.short	(.L_887 - .L_886)
	.align		4
.L_886:
        /*14c8*/ 	.word	index@(_ZN10layer_norm13ln_bwd_kernelINS_13Kernel_traitsIf13__nv_bfloat16S2_S2_fjLj512ELj1ELj4ELj1ELj16ENS_18Kernel_traits_baseILj512EfS2_S2_S2_fjLj128EEEEELb0ELb0ELb1ELb1EEEvNS_9BwdParamsE)
        /*14cc*/ 	.word	0x00000000


	//----- nvinfo : EIATTR_MIN_STACK_SIZE
	.align		4
.L_887:
        /*14d0*/ 	.byte	0x04, 0x12
        /*14d2*/ 	.short	(.L_889 - .L_888)
	.align		4
.L_888:
        /*14d4*/ 	.word	index@(_ZN10layer_norm13ln_bwd_kernelINS_13Kernel_traitsIf13__nv_bfloat16S2_S2_fjLj512ELj1ELj4ELj1ELj16ENS_18Kernel_traits_baseILj512EfS2_S2_S2_fjLj128EEEEELb0ELb1ELb0ELb0EEEvNS_9BwdParamsE)
        /*14d8*/ 	.word	0x00000000


	//----- nvinfo : EIATTR_MIN_STACK_SIZE
	.align		4
.L_889:
        /*14dc*/ 	.byte	0x04, 0x12
        /*14de*/ 	.short	(.L_891 - .L_890)
	.align		4
.L_890:
        /*14e0*/ 	.word	index@(_ZN10layer_norm13ln_bwd_kernelINS_13Kernel_traitsIf13__nv_bfloat16S2_S2_fjLj512ELj1ELj4ELj1ELj16ENS_18Kernel_traits_baseILj512EfS2_S2_S2_fjLj128EEEEELb0ELb1ELb0ELb1EEEvNS_9BwdParamsE)
        /*14e4*/ 	.word	0x00000000


	//----- nvinfo : EIATTR_MIN_STACK_SIZE
	.align		4
.L_891:
        /*14e8*/ 	.byte	0x04, 0x12
        /*14ea*/ 	.short	(.L_893 - .L_892)
	.align		4
.L_892:
        /*14ec*/ 	.word	index@(_ZN10layer_norm13ln_bwd_kernelINS_13Kernel_traitsIf13__nv_bfloat16S2_S2_fjLj512ELj1ELj4ELj1ELj16ENS_18Kernel_traits_baseILj512EfS2_S2_S2_fjLj128EEEEELb0ELb1ELb1ELb0EEEvNS_9BwdParamsE)
        /*14f0*/ 	.word	0x00000000


	//----- nvinfo : EIATTR_MIN_STACK_SIZE
	.align		4
.L_893:
        /*14f4*/ 	.byte	0x04, 0x12
        /*14f6*/ 	.short	(.L_895 - .L_894)
	.align		4
.L_894:
        /*14f8*/ 	.word	index@(_ZN10layer_norm13ln_bwd_kernelINS_13Kernel_traitsIf13__nv_bfloat16S2_S2_fjLj512ELj1ELj4ELj1ELj16ENS_18Kernel_traits_baseILj512EfS2_S2_S2_fjLj128EEEEELb0ELb1ELb1ELb1EEEvNS_9BwdParamsE)
        /*14fc*/ 	.word	0x00000000


	//----- nvinfo : EIATTR_MIN_STACK_SIZE
	.align		4
.L_895:
        /*1500*/ 	.byte	0x04, 0x12
        /*1502*/ 	.short	(.L_897 - .L_896)
	.align		4
.L_896:
        /*1504*/ 	.word	index@(_ZN10layer_norm13ln_bwd_kernelINS_13Kernel_traitsIf13__nv_bfloat16S2_S2_fjLj512ELj1ELj4ELj1ELj16ENS_18Kernel_traits_baseILj512EfS2_S2_S2_fjLj128EEEEELb1ELb0ELb0ELb0EEEvNS_9BwdParamsE)
        /*1508*/ 	.word	0x00000000


	//----- nvinfo : EIATTR_MIN_STACK_SIZE
	.align		4
.L_897:
        /*150c*/ 	.byte	0x04, 0x12
        /*150e*/ 	.short	(.L_899 - .L_898)
	.align		4
.L_898:
        /*1510*/ 	.word	index@(_ZN10layer_norm13ln_bwd_kernelINS_13Kernel_traitsIf13__nv_bfloat16S2_S2_fjLj512ELj1ELj4ELj1ELj16ENS_18Kernel_traits_baseILj512EfS2_S2_S2_fjLj128EEEEELb1ELb0ELb0ELb1EEEvNS_9BwdParamsE)
        /*1514*/ 	.word	0x00000000


	//----- nvinfo : EIATTR_MIN_STACK_SIZE
	.align		4
.L_899:
        /*1518*/ 	.byte	0x04, 0x12
        /*151a*/ 	.short	(.L_901 - .L_900)
	.align		4
.L_900:
        /*151c*/ 	.word	index@(_ZN10layer_norm22ln_bwd_finalize_kernelINS_22Kernel_traits_finalizeILj512Ef13__nv_bfloat16S2_S2_fjLb0ELj1024ELj4ENS_18Kernel_traits_baseILj512EfS2_S2_S2_fjLj1024EEEEELb0ELb0EEEvNS_9BwdParamsE)
        /*1520*/ 	.word	0x00000000


	//----- nvinfo : EIATTR_MIN_STACK_SIZE
	.align		4
.L_901:
        /*1524*/ 	.byte	0x04, 0x12
        /*1526*/ 	.short	(.L_903 - .L_902)
	.align		4
.L_902:
        /*1528*/ 	.word	index@(_ZN10layer_norm13ln_bwd_kernelINS_13Kernel_traitsIf13__nv_bfloat16S2_S2_fjLj512ELj1ELj4ELj1ELj16ENS_18Kernel_traits_baseILj512EfS2_S2_S2_fjLj128EEEEELb1ELb0ELb1ELb0EEEvNS_9BwdParamsE)
        /*152c*/ 	.word	0x00000000


	//----- nvinfo : EIATTR_MIN_STACK_SIZE
	.align		4
.L_903:
        /*1530*/ 	.byte	0x04, 0x12
        /*1532*/ 	.short	(.L_905 - .L_904)
	.align		4
.L_904:
        /*1534*/ 	.word	index@(_ZN10layer_norm22ln_bwd_finalize_kernelINS_22Kernel_traits_finalizeILj512Ef13__nv_bfloat16S2_S2_fjLb0ELj1024ELj4ENS_18Kernel_traits_baseILj512EfS2_S2_S2_fjLj1024EEEEELb0ELb1EEEvNS_9BwdParamsE)
        /*1538*/ 	.word	0x00000000


	//----- nvinfo : EIATTR_MIN_STACK_SIZE
	.align		4
.L_905:
        /*153c*/ 	.byte	0x04, 0x12
        /*153e*/ 	.short	(.L_907 - .L_906)
	.align		4
.L_906:
        /*1540*/ 	.word	index@(_ZN10layer_norm13ln_bwd_kernelINS_13Kernel_traitsIf13__nv_bfloat16S2_S2_fjLj512ELj1ELj4ELj1ELj16ENS_18Kernel_traits_baseILj512EfS2_S2_S2_fjLj128EEEEELb1ELb0ELb1ELb1EEEvNS_9BwdParamsE)
        /*1544*/ 	.word	0x00000000


	//----- nvinfo : EIATTR_MIN_STACK_SIZE
	.align		4
.L_907:
        /*1548*/ 	.byte	0x04, 0x12
        /*154a*/ 	.short	(.L_909 - .L_908)
	.align		4
.L_908:
        /*154c*/ 	.word	index@(_ZN10layer_norm13ln_bwd_kernelINS_13Kernel_traitsIf13__nv_bfloat16S2_S2_fjLj512ELj1ELj4ELj1ELj16ENS_18Kernel_traits_baseILj512EfS2_S2_S2_fjLj128EEEEELb1ELb1ELb0ELb0EEEvNS_9BwdParamsE)
        /*1550*/ 	.word	0x00000000


	//----- nvinfo : EIATTR_MIN_STACK_SIZE
	.align		4
.L_909:
        /*1554*/ 	.byte	0x04, 0x12
        /*1556*/ 	.short	(.L_911 - .L_910)
	.align		4
.L_910:
        /*1558*/ 	.word	index@(_ZN10layer_norm13ln_bwd_kernelINS_13Kernel_traitsIf13__nv_bfloat16S2_S2_fjLj512ELj1ELj4ELj1ELj16ENS_18Kernel_traits_baseILj512EfS2_S2_S2_fjLj128EEEEELb1ELb1ELb0ELb1EEEvNS_9BwdParamsE)
        /*155c*/ 	.word	0x00000000


	//----- nvinfo : EIATTR_MIN_STACK_SIZE
	.align		4
.L_911:
        /*1560*/ 	.byte	0x04, 0x12
        /*1562*/ 	.short	(.L_913 - .L_912)
	.align		4
.L_912:
        /*1564*/ 	.word	index@(_ZN10layer_norm22ln_bwd_finalize_kernelINS_22Kernel_traits_finalizeILj512Ef13__nv_bfloat16S2_S2_fjLb1ELj1024ELj4ENS_18Kernel_traits_baseILj512EfS2_S2_S2_fjLj1024EEEEELb1ELb0EEEvNS_9BwdParamsE)
        /*1568*/ 	.word	0x00000000


	//----- nvinfo : EIATTR_MIN_STACK_SIZE
	.align		4
.L_913:
        /*156c*/ 	.byte	0x04, 0x12
        /*156e*/ 	.short	(.L_915 - .L_914)
	.align		4
.L_914:
        /*1570*/ 	.word	index@(_ZN10layer_norm13ln_bwd_kernelINS_13Kernel_traitsIf13__nv_bfloat16S2_S2_fjLj512ELj1ELj4ELj1ELj16ENS_18Kernel_traits_baseILj512EfS2_S2_S2_fjLj128EEEEELb1ELb1ELb1ELb0EEEvNS_9BwdParamsE)
        /*1574*/ 	.word	0x00000000


	//----- nvinfo : EIATTR_MIN_STACK_SIZE
	.align		4
.L_915:
        /*1578*/ 	.byte	0x04, 0x12
        /*157a*/ 	.short	(.L_917 - .L_916)
	.align		4
.L_916:
        /*157c*/ 	.word	index@(_ZN10layer_norm22ln_bwd_finalize_kernelINS_22Kernel_traits_finalizeILj512Ef13__nv_bfloat16S2_S2_fjLb1ELj1024ELj4ENS_18Kernel_traits_baseILj512EfS2_S2_S2_fjLj1024EEEEELb1ELb1EEEvNS_9BwdParamsE)
        /*1580*/ 	.word	0x00000000


	//----- nvinfo : EIATTR_MIN_STACK_SIZE
	.align		4
.L_917:
        /*1584*/ 	.byte	0x04, 0x12
        /*1586*/ 	.short	(.L_919 - .L_918)
	.align		4
.L_918:
        /*1588*/ 	.word	index@(_ZN10layer_norm13ln_bwd_kernelINS_13Kernel_traitsIf13__nv_bfloat16S2_S2_fjLj512ELj1ELj4ELj1ELj16ENS_18Kernel_traits_baseILj512EfS2_S2_S2_fjLj128EEEEELb1ELb1ELb1ELb1EEEvNS_9BwdParamsE)
        /*158c*/ 	.word	0x00000000


	//----- nvinfo : EIATTR_MIN_STACK_SIZE
	.align		4
.L_919:
        /*1590*/ 	.byte	0x04, 0x12
        /*1592*/ 	.short	(.L_921 - .L_920)
	.align		4
.L_920:
        /*1594*/ 	.word	index@(_ZN10layer_norm13ln_bwd_kernelINS_13Kernel_traitsI13__nv_bfloat16S2_fS2_fjLj512ELj1ELj4ELj1ELj16ENS_18Kernel_traits_baseILj512ES2_S2_fS2_fjLj128EEEEELb0ELb0ELb0ELb0EEEvNS_9BwdParamsE)
        /*1598*/ 	.word	0x00000000


	//----- nvinfo : EIATTR_MIN_STACK_SIZE
	.align		4
.L_921:
        /*159c*/ 	.byte	0x04, 0x12
        /*159e*/ 	.short	(.L_923 - .L_922)
	.align		4
.L_922:
        /*15a0*/ 	.word	index@(_ZN10layer_norm13ln_bwd_kernelINS_13Kernel_traitsI13__nv_bfloat16S2_fS2_fjLj512ELj1ELj4ELj1ELj16ENS_18Kernel_traits_baseILj512ES2_S2_fS2_fjLj128EEEEELb0ELb0ELb0ELb1EEEvNS_9BwdParamsE)
        /*15a4*/ 	.word	0x00000000


	//----- nvinfo : EIATTR_MIN_STACK_SIZE
	.align		4
.L_923:
        /*15a8*/ 	.byte	0x04, 0x12
        /*15aa*/ 	.short	(.L_925 - .L_924)
	.align		4
.L_924:
        /*15ac*/ 	.word	index@(_ZN10layer_norm13ln_bwd_kernelINS_13Kernel_traitsI13__nv_bfloat16S2_fS2_fjLj512ELj1ELj4ELj1ELj16ENS_18Kernel_traits_baseILj512ES2_S2_fS2_fjLj128EEEEELb0ELb0ELb1ELb0EEEvNS_9BwdParamsE)
        /*15b0*/ 	.word	0x00000000


	//----- nvinfo : EIATTR_MIN_STACK_SIZE
	.align		4
.L_925:
        /*15b4*/ 	.byte	0x04, 0x12
        /*15b6*/ 	.short	(.L_927 - .L_926)
	.align		4
.L_926:
        /*15b8*/ 	.word	index@(_ZN10layer_norm13ln_bwd_kernelINS_13Kernel_traitsI13__nv_bfloat16S2_fS2_fjLj512ELj1ELj4ELj1ELj16ENS_18Kernel_traits_baseILj512ES2_S2_fS2_fjLj128EEEEELb0ELb0ELb1ELb1EEEvNS_9BwdParamsE)
        /*15bc*/ 	.word	0x00000000


	//----- nvinfo : EIATTR_MIN_STACK_SIZE
	.align		4
.L_927:
        /*15c0*/ 	.byte	0x04, 0x12
        /*15c2*/ 	.short	(.L_929 - .L_928)
	.align		4
.L_928:
        /*15c4*/ 	.word	index@(_ZN10layer_norm13ln_bwd_kernelINS_13Kernel_traitsI13__nv_bfloat16S2_fS2_fjLj512ELj1ELj4ELj1ELj16ENS_18Kernel_traits_baseILj512ES2_S2_fS2_fjLj128EEEEELb0ELb1ELb0ELb0EEEvNS_9BwdParamsE)
        /*15c8*/ 	.word	0x00000000


	//----- nvinfo : EIATTR_MIN_STACK_SIZE
	.align		4
.L_929:
        /*15cc*/ 	.byte	0x04, 0x12
        /*15ce*/ 	.short	(.L_931 - .L_930)
	.align		4
.L_930:
        /*15d0*/ 	.word	index@(_ZN10layer_norm13ln_bwd_kernelINS_13Kernel_traitsI13__nv_bfloat16S2_fS2_fjLj512ELj1ELj4ELj1ELj16ENS_18Kernel_traits_baseILj512ES2_S2_fS2_fjLj128EEEEELb0ELb1ELb0ELb1EEEvNS_9BwdParamsE)
        /*15d4*/ 	.word	0x00000000


	//----- nvinfo : EIATTR_MIN_STACK_SIZE
	.align		4
.L_931:
        /*15d8*/ 	.byte	0x04, 0x12
        /*15da*/ 	.short	(.L_933 - .L_932)
	.align		4
.L_932:
        /*15dc*/ 	.word	index@(_ZN10layer_norm13ln_bwd_kernelINS_13Kernel_traitsI13__nv_bfloat16S2_fS2_fjLj512ELj1ELj4ELj1ELj16ENS_18Kernel_traits_baseILj512ES2_S2_fS2_fjLj128EEEEELb0ELb1ELb1ELb0EEEvNS_9BwdParamsE)
        /*15e0*/ 	.word	0x00000000


	//----- nvinfo : EIATTR_MIN_STACK_SIZE
	.align		4
.L_933:
        /*15e4*/ 	.byte	0x04, 0x12
        /*15e6*/ 	.short	(.L_935 - .L_934)
	.align		4
.L_934:
        /*15e8*/ 	.word	index@(_ZN10layer_norm13ln_bwd_kernelINS_13Kernel_traitsI13__nv_bfloat16S2_fS2_fjLj512ELj1ELj4ELj1ELj16ENS_18Kernel_traits_baseILj512ES2_S2_fS2_fjLj128EEEEELb0ELb1ELb1ELb1EEEvNS_9BwdParamsE)
        /*15ec*/ 	.word	0x00000000


	//----- nvinfo : EIATTR_MIN_STACK_SIZE
	.align		4
.L_935:
        /*15f0*/ 	.byte	0x04, 0x12
        /*15f2*/ 	.short	(.L_937 - .L_936)
	.align		4
.L_936:
        /*15f4*/ 	.word	index@(_ZN10layer_norm13ln_bwd_kernelINS_13Kernel_traitsI13__nv_bfloat16S2_fS2_fjLj512ELj1ELj4ELj1ELj16ENS_18Kernel_traits_baseILj512ES2_S2_fS2_fjLj128EEEEELb1ELb0ELb0ELb0EEEvNS_9BwdParamsE)
        /*15f8*/ 	.word	0x00000000


	//----- nvinfo : EIATTR_MIN_STACK_SIZE
	.align		4
.L_937:
        /*15fc*/ 	.byte	0x04, 0x12
        /*15fe*/ 	.short	(.L_939 - .L_938)
	.align		4
.L_938:
        /*1600*/ 	.word	index@(_ZN10layer_norm13ln_bwd_kernelINS_13Kernel_traitsI13__nv_bfloat16S2_fS2_fjLj512ELj1ELj4ELj1ELj16ENS_18Kernel_traits_baseILj512ES2_S2_fS2_fjLj128EEEEELb1ELb0ELb0ELb1EEEvNS_9BwdParamsE)
        /*1604*/ 	.word	0x00000000


	//----- nvinfo : EIATTR_MIN_STACK_SIZE
	.align		4
.L_939:
        /*1608*/ 	.byte	0x04, 0x12
        /*160a*/ 	.short	(.L_941 - .L_940)
	.align		4
.L_940:
        /*160c*/ 	.word	index@(_ZN10layer_norm22ln_bwd_finalize_kernelINS_22Kernel_traits_finalizeILj512E13__nv_bfloat16S2_fS2_fjLb0ELj1024ELj4ENS_18Kernel_traits_baseILj512ES2_S2_fS2_fjLj1024EEEEELb0ELb0EEEvNS_9BwdParamsE)
        /*1610*/ 	.word	0x00000000


	//----- nvinfo : EIATTR_MIN_STACK_SIZE
	.align		4
.L_941:
        /*1614*/ 	.byte	0x04, 0x12
        /*1616*/ 	.short	(.L_943 - .L_942)
	.align		4
.L_942:
        /*1618*/ 	.word	index@(_ZN10layer_norm13ln_bwd_kernelINS_13Kernel_traitsI13__nv_bfloat16S2_fS2_fjLj512ELj1ELj4ELj1ELj16ENS_18Kernel_traits_baseILj512ES2_S2_fS2_fjLj128EEEEELb1ELb0ELb1ELb0EEEvNS_9BwdParamsE)
        /*161c*/ 	.word	0x00000000


	//----- nvinfo : EIATTR_MIN_STACK_SIZE
	.align		4
.L_943:
        /*1620*/ 	.byte	0x04, 0x12
        /*1622*/ 	.short	(.L_945 - .L_944)
	.align		4
.L_944:
        /*1624*/ 	.word	index@(_ZN10layer_norm22ln_bwd_finalize_kernelINS_22Kernel_traits_finalizeILj512E13__nv_bfloat16S2_fS2_fjLb0ELj1024ELj4ENS_18Kernel_traits_baseILj512ES2_S2_fS2_fjLj1024EEEEELb0ELb1EEEvNS_9BwdParamsE)
        /*1628*/ 	.word	0x00000000


	//----- nvinfo : EIATTR_MIN_STACK_SIZE
	.align		4
.L_945:
        /*162c*/ 	.byte	0x04, 0x12
        /*162e*/ 	.short	(.L_947 - .L_946)
	.align		4
.L_946:
        /*1630*/ 	.word	index@(_ZN10layer_norm13ln_bwd_kernelINS_13Kernel_traitsI13__nv_bfloat16S2_fS2_fjLj512ELj1ELj4ELj1ELj16ENS_18Kernel_traits_baseILj512ES2_S2_fS2_fjLj128EEEEELb1ELb0ELb1ELb1EEEvNS_9BwdParamsE)
        /*1634*/ 	.word	0x00000000


	//----- nvinfo : EIATTR_MIN_STACK_SIZE
	.align		4
.L_947:
        /*1638*/ 	.byte	0x04, 0x12
        /*163a*/ 	.short	(.L_949 - .L_948)
	.align		4
.L_948:
        /*163c*/ 	.word	index@(_ZN10layer_norm13ln_bwd_kernelINS_13Kernel_traitsI13__nv_bfloat16S2_fS2_fjLj512ELj1ELj4ELj1ELj16ENS_18Kernel_traits_baseILj512ES2_S2_fS2_fjLj128EEEEELb1ELb1ELb0ELb0EEEvNS_9BwdParamsE)
        /*1640*/ 	.word	0x00000000


	//----- nvinfo : EIATTR_MIN_STACK_SIZE
	.align		4
.L_949:
        /*1644*/ 	.byte	0x04, 0x12
        /*1646*/ 	.short	(.L_951 - .L_950)
	.align		4
.L_950:
        /*1648*/ 	.word	index@(_ZN10layer_norm13ln_bwd_kernelINS_13Kernel_traitsI13__nv_bfloat16S2_fS2_fjLj512ELj1ELj4ELj1ELj16ENS_18Kernel_traits_baseILj512ES2_S2_fS2_fjLj128EEEEELb1ELb1ELb0ELb1EEEvNS_9BwdParamsE)
        /*164c*/ 	.word	0x00000000


	//----- nvinfo : EIATTR_MIN_STACK_SIZE
	.align		4
.L_951:
        /*1650*/ 	.byte	0x04, 0x12
        /*1652*/ 	.short	(.L_953 - .L_952)
	.align		4
.L_952:
        /*1654*/ 	.word	index@(_ZN10layer_norm22ln_bwd_finalize_kernelINS_22Kernel_traits_finalizeILj512E13__nv_bfloat16S2_fS2_fjLb1ELj1024ELj4ENS_18Kernel_traits_baseILj512ES2_S2_fS2_fjLj1024EEEEELb1ELb0EEEvNS_9BwdParamsE)
        /*1658*/ 	.word	0x00000000


	//----- nvinfo : EIATTR_MIN_STACK_SIZE
	.align		4
.L_953:
        /*165c*/ 	.byte	0x04, 0x12
        /*165e*/ 	.short	(.L_955 - .L_954)
	.align		4
.L_954:
        /*1660*/ 	.word	index@(_ZN10layer_norm13ln_bwd_kernelINS_13Kernel_traitsI13__nv_bfloat16S2_fS2_fjLj512ELj1ELj4ELj1ELj16ENS_18Kernel_traits_baseILj512ES2_S2_fS2_fjLj128EEEEELb1ELb1ELb1ELb0EEEvNS_9BwdParamsE)
        /*1664*/ 	.word	0x00000000


	//----- nvinfo : EIATTR_MIN_STACK_SIZE
	.align		4
.L_955:
        /*1668*/ 	.byte	0x04, 0x12
        /*166a*/ 	.short	(.L_957 - .L_956)
	.align		4
.L_956:
        /*166c*/ 	.word	index@(_ZN10layer_norm22ln_bwd_finalize_kernelINS_22Kernel_traits_finalizeILj512E13__nv_bfloat16S2_fS2_fjLb1ELj1024ELj4ENS_18Kernel_traits_baseILj512ES2_S2_fS2_fjLj1024EEEEELb1ELb1EEEvNS_9BwdParamsE)
        /*1670*/ 	.word	0x00000000


	//----- nvinfo : EIATTR_MIN_STACK_SIZE
	.align		4
.L_957:
        /*1674*/ 	.byte	0x04, 0x12
        /*1676*/ 	.short	(.L_959 - .L_958)
	.align		4
.L_958:
        /*1678*/ 	.word	index@(_ZN10layer_norm13ln_bwd_kernelINS_13Kernel_traitsI13__nv_bfloat16S2_fS2_fjLj512ELj1ELj4ELj1ELj16ENS_18Kernel_traits_baseILj512ES2_S2_fS2_fjLj128EEEEELb1ELb1ELb1ELb1EEEvNS_9BwdParamsE)
        /*167c*/ 	.word	0x00000000


	//----- nvinfo : EIATTR_MIN_STACK_SIZE
	.align		4
.L_959:
        /*1680*/ 	.byte	0x04, 0x12
        /*1682*/ 	.short	(.L_961 - .L_960)
	.align		4
.L_960:
        /*1684*/ 	.word	index@(_ZN10layer_norm13ln_bwd_kernelINS_13Kernel_traitsIf13__nv_bfloat16fS2_fjLj512ELj1ELj4ELj1ELj16ENS_18Kernel_traits_baseILj512EfS2_fS2_fjLj128EEEEELb0ELb0ELb0ELb0EEEvNS_9BwdParamsE)
        /*1688*/ 	.word	0x00000000


	//----- nvinfo : EIATTR_MIN_STACK_SIZE
	.align		4
.L_961:
        /*168c*/ 	.byte	0x04, 0x12
        /*168e*/ 	.short	(.L_963 - .L_962)
	.align		4
.L_962:
        /*1690*/ 	.word	index@(_ZN10layer_norm13ln_bwd_kernelINS_13Kernel_traitsIf13__nv_bfloat16fS2_fjLj512ELj1ELj4ELj1ELj16ENS_18Kernel_traits_baseILj512EfS2_fS2_fjLj128EEEEELb0ELb0ELb0ELb1EEEvNS_9BwdParamsE)
        /*1694*/ 	.word	0x00000000


	//----- nvinfo : EIATTR_MIN_STACK_SIZE
	.align		4
.L_963:
        /*1698*/ 	.byte	0x04, 0x12
        /*169a*/ 	.short	(.L_965 - .L_964)
	.align		4
.L_964:
        /*169c*/ 	.word	index@(_ZN10layer_norm13ln_bwd_kernelINS_13Kernel_traitsIf13__nv_bfloat16fS2_fjLj512ELj1ELj4ELj1ELj16ENS_18Kernel_traits_baseILj512EfS2_fS2_fjLj128EEEEELb0ELb0ELb1ELb0EEEvNS_9BwdParamsE)
        /*16a0*/ 	.word	0x00000000


	//----- nvinfo : EIATTR_MIN_STACK_SIZE
	.align		4
.L_965:
        /*16a4*/ 	.byte	0x04, 0x12
        /*16a6*/ 	.short	(.L_967 - .L_966)
	.align		4
.L_966:
        /*16a8*/ 	.word	index@(_ZN10layer_norm13ln_bwd_kernelINS_13Kernel_traitsIf13__nv_bfloat16fS2_fjLj512ELj1ELj4ELj1ELj16ENS_18Kernel_traits_baseILj512EfS2_fS2_fjLj128EEEEELb0ELb0ELb1ELb1EEEvNS_9BwdParamsE)
        /*16ac*/ 	.word	0x00000000


	//----- nvinfo : EIATTR_MIN_STACK_SIZE
	.align		4
.L_967:
        /*16b0*/ 	.byte	0x04, 0x12
        /*16b2*/ 	.short	(.L_969 - .L_968)
	.align		4
.L_968:
        /*16b4*/ 	.word	index@(_ZN10layer_norm13ln_bwd_kernelINS_13Kernel_traitsIf13__nv_bfloat16fS2_fjLj512ELj1ELj4ELj1ELj16ENS_18Kernel_traits_baseILj512EfS2_fS2_fjLj128EEEEELb0ELb1ELb0ELb0EEEvNS_9BwdParamsE)
        /*16b8*/ 	.word	0x00000000


	//----- nvinfo : EIATTR_MIN_STACK_SIZE
	.align		4
.L_969:
        /*16bc*/ 	.byte	0x04, 0x12
        /*16be*/ 	.short	(.L_971 - .L_970)
	.align		4
.L_970:
        /*16c0*/ 	.word	index@(_ZN10layer_norm13ln_bwd_kernelINS_13Kernel_traitsIf13__nv_bfloat16fS2_fjLj512ELj1ELj4ELj1ELj16ENS_18Kernel_traits_baseILj512EfS2_fS2_fjLj128EEEEELb0ELb1ELb0ELb1EEEvNS_9BwdParamsE)
        /*16c4*/ 	.word	0x00000000


	//----- nvinfo : EIATTR_MIN_STACK_SIZE
	.align		4
.L_971:
        /*16c8*/ 	.byte	0x04, 0x12
        /*16ca*/ 	.short	(.L_973 - .L_972)
	.align		4
.L_972:
        /*16cc*/ 	.word	index@(_ZN10layer_norm13ln_bwd_kernelINS_13Kernel_traitsIf13__nv_bfloat16fS2_fjLj512ELj1ELj4ELj1ELj16ENS_18Kernel_traits_baseILj512EfS2_fS2_fjLj128EEEEELb0ELb1ELb1ELb0EEEvNS_9BwdParamsE)
        /*16d0*/ 	.word	0x00000000


	//----- nvinfo : EIATTR_MIN_STACK_SIZE
	.align		4
.L_973:
        /*16d4*/ 	.byte	0x04, 0x12
        /*16d6*/ 	.short	(.L_975 - .L_974)
	.align		4
.L_974:
        /*16d8*/ 	.word	index@(_ZN10layer_norm13ln_bwd_kernelINS_13Kernel_traitsIf13__nv_bfloat16fS2_fjLj512ELj1ELj4ELj1ELj16ENS_18Kernel_traits_baseILj512EfS2_fS2_fjLj128EEEEELb0ELb1ELb1ELb1EEEvNS_9BwdParamsE)
        /*16dc*/ 	.word	0x00000000


	//----- nvinfo : EIATTR_MIN_STACK_SIZE
	.align		4
.L_975:
        /*16e0*/ 	.byte	0x04, 0x12
        /*16e2*/ 	.short	(.L_977 - .L_976)
	.align		4
.L_976:
        /*16e4*/ 	.word	index@(_ZN10layer_norm13ln_bwd_kernelINS_13Kernel_traitsIf13__nv_bfloat16fS2_fjLj512ELj1ELj4ELj1ELj16ENS_18Kernel_traits_baseILj512EfS2_fS2_fjLj128EEEEELb1ELb0ELb0ELb0EEEvNS_9BwdParamsE)
        /*16e8*/ 	.word	0x00000000


	//----- nvinfo : EIATTR_MIN_STACK_SIZE
	.align		4
.L_977:
        /*16ec*/ 	.byte	0x04, 0x12
        /*16ee*/ 	.short	(.L_979 - .L_978)
	.align		4
.L_978:
        /*16f0*/ 	.word	index@(_ZN10layer_norm13ln_bwd_kernelINS_13Kernel_traitsIf13__nv_bfloat16fS2_fjLj512ELj1ELj4ELj1ELj16ENS_18Kernel_traits_baseILj512EfS2_fS2_fjLj128EEEEELb1ELb0ELb0ELb1EEEvNS_9BwdParamsE)
        /*16f4*/ 	.word	0x00000000


	//----- nvinfo : EIATTR_MIN_STACK_SIZE
	.align		4
.L_979:
        /*16f8*/ 	.byte	0x04, 0x12
        /*16fa*/ 	.short	(.L_981 - .L_980)
	.align		4
.L_980:
        /*16fc*/ 	.word	index@(_ZN10layer_norm22ln_bwd_finalize_kernelINS_22Kernel_traits_finalizeILj512Ef13__nv_bfloat16fS2_fjLb0ELj1024ELj4ENS_18Kernel_traits_baseILj512EfS2_fS2_fjLj1024EEEEELb0ELb0EEEvNS_9BwdParamsE)
        /*1700*/ 	.word	0x00000000


	//----- nvinfo : EIATTR_MIN_STACK_SIZE
	.align		4
.L_981:
        /*1704*/ 	.byte	0x04, 0x12
        /*1706*/ 	.short	(.L_983 - .L_982)
	.align		4
.L_982:
        /*1708*/ 	.word	index@(_ZN10layer_norm13ln_bwd_kernelINS_13Kernel_traitsIf13__nv_bfloat16fS2_fjLj512ELj1ELj4ELj1ELj16ENS_18Kernel_traits_baseILj512EfS2_fS2_fjLj128EEEEELb1ELb0ELb1ELb0EEEvNS_9BwdParamsE)
        /*170c*/ 	.word	0x00000000


	//----- nvinfo : EIATTR_MIN_STACK_SIZE
	.align		4
.L_983:
        /*1710*/ 	.byte	0x04, 0x12
        /*1712*/ 	.short	(.L_985 - .L_984)
	.align		4
.L_984:
        /*1714*/ 	.word	index@(_ZN10layer_norm22ln_bwd_finalize_kernelINS_22Kernel_traits_finalizeILj512Ef13__nv_bfloat16fS2_fjLb0ELj1024ELj4ENS_18Kernel_traits_baseILj512EfS2_fS2_fjLj1024EEEEELb0ELb1EEEvNS_9BwdParamsE)
        /*1718*/ 	.word	0x00000000


	//----- nvinfo : EIATTR_MIN_STACK_SIZE
	.align		4
.L_985:
        /*171c*/ 	.byte	0x04, 0x12
        /*171e*/ 	.short	(.L_987 - .L_986)
	.align		4
.L_986:
        /*1720*/ 	.word	index@(_ZN10layer_norm13ln_bwd_kernelINS_13Kernel_traitsIf13__nv_bfloat16fS2_fjLj512ELj1ELj4ELj1ELj16ENS_18Kernel_traits_baseILj512EfS2_fS2_fjLj128EEEEELb1ELb0ELb1ELb1EEEvNS_9BwdParamsE)
        /*1724*/ 	.word	0x00000000


	//----- nvinfo : EIATTR_MIN_STACK_SIZE
	.align		4
.L_987:
        /*1728*/ 	.byte	0x04, 0x12
        /*172a*/ 	.short	(.L_989 - .L_988)
	.align		4
.L_988:
        /*172c*/ 	.word	index@(_ZN10layer_norm13ln_bwd_kernelINS_13Kernel_traitsIf13__nv_bfloat16fS2_fjLj512ELj1ELj4ELj1ELj16ENS_18Kernel_traits_baseILj512EfS2_fS2_fjLj128EEEEELb1ELb1ELb0ELb0EEEvNS_9BwdParamsE)
        /*1730*/ 	.word	0x00000000


	//----- nvinfo : EIATTR_MIN_STACK_SIZE
	.align		4
.L_989:
        /*1734*/ 	.byte	0x04, 0x12
        /*1736*/ 	.short	(.L_991 - .L_990)
	.align		4
.L_990:
        /*1738*/ 	.word	index@(_ZN10layer_norm13ln_bwd_kernelINS_13Kernel_traitsIf13__nv_bfloat16fS2_fjLj512ELj1ELj4ELj1ELj16ENS_18Kernel_traits_baseILj512EfS2_fS2_fjLj128EEEEELb1ELb1ELb0ELb1EEEvNS_9BwdParamsE)
        /*173c*/ 	.word	0x00000000


	//----- nvinfo : EIATTR_MIN_STACK_SIZE
	.align		4
.L_991:
        /*1740*/ 	.byte	0x04, 0x12
        /*1742*/ 	.short	(.L_993 - .L_992)
	.align		4
.L_992:
        /*1744*/ 	.word	index@(_ZN10layer_norm22ln_bwd_finalize_kernelINS_22Kernel_traits_finalizeILj512Ef13__nv_bfloat16fS2_fjLb1ELj1024ELj4ENS_18Kernel_traits_baseILj512EfS2_fS2_fjLj1024EEEEELb1ELb0EEEvNS_9BwdParamsE)
        /*1748*/ 	.word	0x00000000


	//----- nvinfo : EIATTR_MIN_STACK_SIZE
	.align		4
.L_993:
        /*174c*/ 	.byte	0x04, 0x12
        /*174e*/ 	.short	(.L_995 - .L_994)
	.align		4
.L_994:
        /*1750*/ 	.word	index@(_ZN10layer_norm13ln_bwd_kernelINS_13Kernel_traitsIf13__nv_bfloat16fS2_fjLj512ELj1ELj4ELj1ELj16ENS_18Kernel_traits_baseILj512EfS2_fS2_fjLj128EEEEELb1ELb1ELb1ELb0EEEvNS_9BwdParamsE)
        /*1754*/ 	.word	0x00000000


	//----- nvinfo : EIATTR_MIN_STACK_SIZE
	.align		4
.L_995:
        /*1758*/ 	.byte	0x04, 0x12
        /*175a*/ 	.short	(.L_997 - .L_996)
	.align		4
.L_996:
        /*175c*/ 	.word	index@(_ZN10layer_norm22ln_bwd_finalize_kernelINS_22Kernel_traits_finalizeILj512Ef13__nv_bfloat16fS2_fjLb1ELj1024ELj4ENS_18Kernel_traits_baseILj512EfS2_fS2_fjLj1024EEEEELb1ELb1EEEvNS_9BwdParamsE)
        /*1760*/ 	.word	0x00000000


	//----- nvinfo : EIATTR_MIN_STACK_SIZE
	.align		4
.L_997:
        /*1764*/ 	.byte	0x04, 0x12
        /*1766*/ 	.short	(.L_999 - .L_998)
	.align		4
.L_998:
        /*1768*/ 	.word	index@(_ZN10layer_norm13ln_bwd_kernelINS_13Kernel_traitsIf13__nv_bfloat16fS2_fjLj512ELj1ELj4ELj1ELj16ENS_18Kernel_traits_baseILj512EfS2_fS2_fjLj128EEEEELb1ELb1ELb1ELb1EEEvNS_9BwdParamsE)
        /*176c*/ 	.word	0x00000000


	//----- nvinfo : EIATTR_MIN_STACK_SIZE
	.align		4
.L_999:
        /*1770*/ 	.byte	0x04, 0x12
        /*1772*/ 	.short	(.L_1001 - .L_1000)
	.align		4
.L_1000:
        /*1774*/ 	.word	index@(_ZN10layer_norm13ln_bwd_kernelINS_13Kernel_traitsIf6__halfS2_S2_fjLj512ELj1ELj4ELj1ELj16ENS_18Kernel_traits_baseILj512EfS2_S2_S2_fjLj128EEEEELb0ELb0ELb0ELb0EEEvNS_9BwdParamsE)
        /*1778*/ 	.word	0x00000000


	//----- nvinfo : EIATTR_MIN_STACK_SIZE
	.align		4
.L_1001:
        /*177c*/ 	.byte	0x04, 0x12
        /*177e*/ 	.short	(.L_1003 - .L_1002)
	.align		4
.L_1002:
        /*1780*/ 	.word	index@(_ZN10layer_norm13ln_bwd_kernelINS_13Kernel_traitsIf6__halfS2_S2_fjLj512ELj1ELj4ELj1ELj16ENS_18Kernel_traits_baseILj512EfS2_S2_S2_fjLj128EEEEELb0ELb0ELb0ELb1EEEvNS_9BwdParamsE)
        /*1784*/ 	.word	0x00000000


	//----- nvinfo : EIATTR_MIN_STACK_SIZE
	.align		4
.L_1003:
        /*1788*/ 	.byte	0x04, 0x12
        /*178a*/ 	.short	(.L_1005 - .L_1004)
	.align		4
.L_1004:
        /*178c*/ 	.word	index@(_ZN10layer_norm13ln_bwd_kernelINS_13Kernel_traitsIf6__halfS2_S2_fjLj512ELj1ELj4ELj1ELj16ENS_18Kernel_traits_baseILj512EfS2_S2_S2_fjLj128EEEEELb0ELb0ELb1ELb0EEEvNS_9BwdParamsE)
        /*1790*/ 	.word	0x00000000


	//----- nvinfo : EIATTR_MIN_STACK_SIZE
	.align		4
.L_1005:
        /*1794*/ 	.byte	0x04, 0x12
        /*1796*/ 	.short	(.L_1007 - .L_1006)
	.align		4
.L_1006:
        /*1798*/ 	.word	index@(_ZN10layer_norm13ln_bwd_kernelINS_13Kernel_traitsIf6__halfS2_S2_fjLj512ELj1ELj4ELj1ELj16ENS_18Kernel_traits_baseILj512EfS2_S2_S2_fjLj128EEEEELb0ELb0ELb1ELb1EEEvNS_9BwdParamsE)
        /*179c*/ 	.word	0x00000000


	//----- nvinfo : EIATTR_MIN_STACK_SIZE
	.align		4
.L_1007:
        /*17a0*/ 	.byte	0x04, 0x12
        /*17a2*/ 	.short	(.L_1009 - .L_1008)
	.align		4
.L_1008:
        /*17a4*/ 	.word	index@(_ZN10layer_norm13ln_bwd_kernelINS_13Kernel_traitsIf6__halfS2_S2_fjLj512ELj1ELj4ELj1ELj16ENS_18Kernel_traits_baseILj512EfS2_S2_S2_fjLj128EEEEELb0ELb1ELb0ELb0EEEvNS_9BwdParamsE)
        /*17a8*/ 	.word	0x00000000


	//----- nvinfo : EIATTR_MIN_STACK_SIZE
	.align		4
.L_1009:
        /*17ac*/ 	.byte	0x04, 0x12
        /*17ae*/ 	.short	(.L_1011 - .L_1010)
	.align		4
.L_1010:
        /*17b0*/ 	.word	index@(_ZN10layer_norm13ln_bwd_kernelINS_13Kernel_traitsIf6__halfS2_S2_fjLj512ELj1ELj4ELj1ELj16ENS_18Kernel_traits_baseILj512EfS2_S2_S2_fjLj128EEEEELb0ELb1ELb0ELb1EEEvNS_9BwdParamsE)
        /*17b4*/ 	.word	0x00000000


	//----- nvinfo : EIATTR_MIN_STACK_SIZE
	.align		4
.L_1011:
        /*17b8*/ 	.byte	0x04, 0x12
        /*17ba*/ 	.short	(.L_1013 - .L_1012)
	.align		4
.L_1012:
        /*17bc*/ 	.word	index@(_ZN10layer_norm13ln_bwd_kernelINS_13Kernel_traitsIf6__halfS2_S2_fjLj512ELj1ELj4ELj1ELj16ENS_18Kernel_traits_baseILj512EfS2_S2_S2_fjLj128EEEEELb0ELb1ELb1ELb0EEEvNS_9BwdParamsE)
        /*17c0*/ 	.word	0x00000000


	//----- nvinfo : EIATTR_MIN_STACK_SIZE
	.align		4
.L_1013:
        /*17c4*/ 	.byte	0x04, 0x12
        /*17c6*/ 	.short	(.L_1015 - .L_1014)
	.align		4
.L_1014:
        /*17c8*/ 	.word	index@(_ZN10layer_norm13ln_bwd_kernelINS_13Kernel_traitsIf6__halfS2_S2_fjLj512ELj1ELj4ELj1ELj16ENS_18Kernel_traits_baseILj512EfS2_S2_S2_fjLj128EEEEELb0ELb1ELb1ELb1EEEvNS_9BwdParamsE)
        /*17cc*/ 	.word	0x00000000


	//----- nvinfo : EIATTR_MIN_STACK_SIZE
	.align		4
.L_1015:
        /*17d0*/ 	.byte	0x04, 0x12
        /*17d2*/ 	.short	(.L_1017 - .L_1016)
	.align		4
.L_1016:
        /*17d4*/ 	.word	index@(_ZN10layer_norm13ln_bwd_kernelINS_13Kernel_traitsIf6__halfS2_S2_fjLj512ELj1ELj4ELj1ELj16ENS_18Kernel_traits_baseILj512EfS2_S2_S2_fjLj128EEEEELb1ELb0ELb0ELb0EEEvNS_9BwdParamsE)
        /*17d8*/ 	.word	0x00000000


	//----- nvinfo : EIATTR_MIN_STACK_SIZE
	.align		4
.L_1017:
        /*17dc*/ 	.byte	0x04, 0x12
        /*17de*/ 	.short	(.L_1019 - .L_1018)
	.align		4
.L_1018:
        /*17e0*/ 	.word	index@(_ZN10layer_norm13ln_bwd_kernelINS_13Kernel_traitsIf6__halfS2_S2_fjLj512ELj1ELj4ELj1ELj16ENS_18Kernel_traits_baseILj512EfS2_S2_S2_fjLj128EEEEELb1ELb0ELb0ELb1EEEvNS_9BwdParamsE)
        /*17e4*/ 	.word	0x00000000


	//----- nvinfo : EIATTR_MIN_STACK_SIZE
	.align		4
.L_1019:
        /*17e8*/ 	.byte	0x04, 0x12
        /*17ea*/ 	.short	(.L_1021 - .L_1020)
	.align		4
.L_1020:
        /*17ec*/ 	.word	index@(_ZN10layer_norm22ln_bwd_finalize_kernelINS_22Kernel_traits_finalizeILj512Ef6__halfS2_S2_fjLb0ELj1024ELj4ENS_18Kernel_traits_baseILj512EfS2_S2_S2_fjLj1024EEEEELb0ELb0EEEvNS_9BwdParamsE)
        /*17f0*/ 	.word	0x00000000


	//----- nvinfo : EIATTR_MIN_STACK_SIZE
	.align		4
.L_1021:
        /*17f4*/ 	.byte	0x04, 0x12
        /*17f6*/ 	.short	(.L_1023 - .L_1022)
	.align		4
.L_1022:
        /*17f8*/ 	.word	index@(_ZN10layer_norm13ln_bwd_kernelINS_13Kernel_traitsIf6__halfS2_S2_fjLj512ELj1ELj4ELj1ELj16ENS_18Kernel_traits_baseILj512EfS2_S2_S2_fjLj128EEEEELb1ELb0ELb1ELb0EEEvNS_9BwdParamsE)
        /*17fc*/ 	.word	0x00000000


	//----- nvinfo : EIATTR_MIN_STACK_SIZE
	.align		4
.L_1023:
        /*1800*/ 	.byte	0x04, 0x12
        /*1802*/ 	.short	(.L_1025 - .L_1024)
	.align		4
.L_1024:
        /*1804*/ 	.word	index@(_ZN10layer_norm22ln_bwd_finalize_kernelINS_22Kernel_traits_finalizeILj512Ef6__halfS2_S2_fjLb0ELj1024ELj4ENS_18Kernel_traits_baseILj512EfS2_S2_S2_fjLj1024EEEEELb0ELb1EEEvNS_9BwdParamsE)
        /*1808*/ 	.word	0x00000000


	//----- nvinfo : EIATTR_MIN_STACK_SIZE
	.align		4
.L_1025:
        /*180c*/ 	.byte	0x04, 0x12
        /*180e*/ 	.short	(.L_1027 - .L_1026)
	.align		4
.L_1026:
        /*1810*/ 	.word	index@(_ZN10layer_norm13ln_bwd_kernelINS_13Kernel_traitsIf6__halfS2_S2_fjLj512ELj1ELj4ELj1ELj16ENS_18Kernel_traits_baseILj512EfS2_S2_S2_fjLj128EEEEELb1ELb0ELb1ELb1EEEvNS_9BwdParamsE)
        /*1814*/ 	.word	0x00000000


	//----- nvinfo : EIATTR_MIN_STACK_SIZE
	.align		4
.L_1027:
        /*1818*/ 	.byte	0x04, 0x12
        /*181a*/ 	.short	(.L_1029 - .L_1028)
	.align		4
.L_1028:
        /*181c*/ 	.word	index@(_ZN10layer_norm13ln_bwd_kernelINS_13Kernel_traitsIf6__halfS2_S2_fjLj512ELj1ELj4ELj1ELj16ENS_18Kernel_traits_baseILj512EfS2_S2_S2_fjLj128EEEEELb1ELb1ELb0ELb0EEEvNS_9BwdParamsE)
        /*1820*/ 	.word	0x00000000


	//----- nvinfo : EIATTR_MIN_STACK_SIZE
	.align		4
.L_1029:
        /*1824*/ 	.byte	0x04, 0x12
        /*1826*/ 	.short	(.L_1031 - .L_1030)
	.align		4
.L_1030:
        /*1828*/ 	.word	index@(_ZN10layer_norm13ln_bwd_kernelINS_13Kernel_traitsIf6__halfS2_S2_fjLj512ELj1ELj4ELj1ELj16ENS_18Kernel_traits_baseILj512EfS2_S2_S2_fjLj128EEEEELb1ELb1ELb0ELb1EEEvNS_9BwdParamsE)
        /*182c*/ 	.word	0x00000000


	//----- nvinfo : EIATTR_MIN_STACK_SIZE
	.align		4
.L_1031:
        /*1830*/ 	.byte	0x04, 0x12
        /*1832*/ 	.short	(.L_1033 - .L_1032)
	.align		4
.L_1032:
        /*1834*/ 	.word	index@(_ZN10layer_norm22ln_bwd_finalize_kernelINS_22Kernel_traits_finalizeILj512Ef6__halfS2_S2_fjLb1ELj1024ELj4ENS_18Kernel_traits_baseILj512EfS2_S2_S2_fjLj1024EEEEELb1ELb0EEEvNS_9BwdParamsE)
        /*1838*/ 	.word	0x00000000


	//----- nvinfo : EIATTR_MIN_STACK_SIZE
	.align		4
.L_1033:
        /*183c*/ 	.byte	0x04, 0x12
        /*183e*/ 	.short	(.L_1035 - .L_1034)
	.align		4
.L_1034:
        /*1840*/ 	.word	index@(_ZN10layer_norm13ln_bwd_kernelINS_13Kernel_traitsIf6__halfS2_S2_fjLj512ELj1ELj4ELj1ELj16ENS_18Kernel_traits_baseILj512EfS2_S2_S2_fjLj128EEEEELb1ELb1ELb1ELb0EEEvNS_9BwdParamsE)
        /*1844*/ 	.word	0x00000000


	//----- nvinfo : EIATTR_MIN_STACK_SIZE
	.align		4
.L_1035:
        /*1848*/ 	.byte	0x04, 0x12
        /*184a*/ 	.short	(.L_1037 - .L_1036)
	.align		4
.L_1036:
        /*184c*/ 	.word	index@(_ZN10layer_norm22ln_bwd_finalize_kernelINS_22Kernel_traits_finalizeILj512Ef6__halfS2_S2_fjLb1ELj1024ELj4ENS_18Kernel_traits_baseILj512EfS2_S2_S2_fjLj1024EEEEELb1ELb1EEEvNS_9BwdParamsE)
        /*1850*/ 	.word	0x00000000


	//----- nvinfo : EIATTR_MIN_STACK_SIZE
	.align		4
.L_1037:
        /*1854*/ 	.byte	0x04, 0x12
        /*1856*/ 	.short	(.L_1039 - .L_1038)
	.align		4
.L_1038:
        /*1858*/ 	.word	index@(_ZN10layer_norm13ln_bwd_kernelINS_13Kernel_traitsIf6__halfS2_S2_fjLj512ELj1ELj4ELj1ELj16ENS_18Kernel_traits_baseILj512EfS2_S2_S2_fjLj128EEEEELb1ELb1ELb1ELb1EEEvNS_9BwdParamsE)
        /*185c*/ 	.word	0x00000000


	//----- nvinfo : EIATTR_MIN_STACK_SIZE
	.align		4
.L_1039:
        /*1860*/ 	.byte	0x04, 0x12
        /*1862*/ 	.short	(.L_1041 - .L_1040)
	.align		4
.L_1040:
        /*1864*/ 	.word	index@(_ZN10layer_norm13ln_bwd_kernelINS_13Kernel_traitsI6__halfS2_fS2_fjLj512ELj1ELj4ELj1ELj16ENS_18Kernel_traits_baseILj512ES2_S2_fS2_fjLj128EEEEELb0ELb0ELb0ELb0EEEvNS_9BwdParamsE)
        /*1868*/ 	.word	0x00000000


	//----- nvinfo : EIATTR_MIN_STACK_SIZE
	.align		4
.L_1041:
        /*186c*/ 	.byte	0x04, 0x12
        /*186e*/ 	.short	(.L_1043 - .L_1042)
	.align		4
.L_1042:
        /*1870*/ 	.word	index@(_ZN10layer_norm13ln_bwd_kernelINS_13Kernel_traitsI6__halfS2_fS2_fjLj512ELj1ELj4ELj1ELj16ENS_18Kernel_traits_baseILj512ES2_S2_fS2_fjLj128EEEEELb0ELb0ELb0ELb1EEEvNS_9BwdParamsE)
        /*1874*/ 	.word	0x00000000


	//----- nvinfo : EIATTR_MIN_STACK_SIZE
	.align		4
.L_1043:
        /*1878*/ 	.byte	0x04, 0x12
        /*187a*/ 	.short	(.L_1045 - .L_1044)
	.align		4
.L_1044:
        /*187c*/ 	.word	index@(_ZN10layer_norm13ln_bwd_kernelINS_13Kernel_traitsI6__halfS2_fS2_fjLj512ELj1ELj4ELj1ELj16ENS_18Kernel_traits_baseILj512ES2_S2_fS2_fjLj128EEEEELb0ELb0ELb1ELb0EEEvNS_9BwdParamsE)
        /*1880*/ 	.word	0x00000000


	//----- nvinfo : EIATTR_MIN_STACK_SIZE
	.align		4
.L_1045:
        /*1884*/ 	.byte	0x04, 0x12
        /*1886*/ 	.short	(.L_1047 - .L_1046)
	.align		4
.L_1046:
        /*1888*/ 	.word	index@(_ZN10layer_norm13ln_bwd_kernelINS_13Kernel_traitsI6__halfS2_fS2_fjLj512ELj1ELj4ELj1ELj16ENS_18Kernel_traits_baseILj512ES2_S2_fS2_fjLj128EEEEELb0ELb0ELb1ELb1EEEvNS_9BwdParamsE)
        /*188c*/ 	.word	0x00000000


	//----- nvinfo : EIATTR_MIN_STACK_SIZE
	.align		4
.L_1047:
        /*1890*/ 	.byte	0x04, 0x12
        /*1892*/ 	.short	(.L_1049 - .L_1048)
	.align		4
.L_1048:
        /*1894*/ 	.word	index@(_ZN10layer_norm13ln_bwd_kernelINS_13Kernel_traitsI6__halfS2_fS2_fjLj512ELj1ELj4ELj1ELj16ENS_18Kernel_traits_baseILj512ES2_S2_fS2_fjLj128EEEEELb0ELb1ELb0ELb0EEEvNS_9BwdParamsE)
        /*1898*/ 	.word	0x00000000


	//----- nvinfo : EIATTR_MIN_STACK_SIZE
	.align		4
.L_1049:
        /*189c*/ 	.byte	0x04, 0x12
        /*189e*/ 	.short	(.L_1051 - .L_1050)
	.align		4
.L_1050:
        /*18a0*/ 	.word	index@(_ZN10layer_norm13ln_bwd_kernelINS_13Kernel_traitsI6__halfS2_fS2_fjLj512ELj1ELj4ELj1ELj16ENS_18Kernel_traits_baseILj512ES2_S2_fS2_fjLj128EEEEELb0ELb1ELb0ELb1EEEvNS_9BwdParamsE)
        /*18a4*/ 	.word	0x00000000


	//----- nvinfo : EIATTR_MIN_STACK_SIZE
	.align		4
.L_1051:
        /*18a8*/ 	.byte	0x04, 0x12
        /*18aa*/ 	.short	(.L_1053 - .L_1052)
	.align		4
.L_1052:
        /*18ac*/ 	.word	index@(_ZN10layer_norm13ln_bwd_kernelINS_13Kernel_traitsI6__halfS2_fS2_fjLj512ELj1ELj4ELj1ELj16ENS_18Kernel_traits_baseILj512ES2_S2_fS2_fjLj128EEEEELb0ELb1ELb1ELb0EEEvNS_9BwdParamsE)
        /*18b0*/ 	.word	0x00000000


	//----- nvinfo : EIATTR_MIN_STACK_SIZE
	.align		4
.L_1053:
        /*18b4*/ 	.byte	0x04, 0x12
        /*18b6*/ 	.short	(.L_1055 - .L_1054)
	.align		4
.L_1054:
        /*18b8*/ 	.word	index@(_ZN10layer_norm13ln_bwd_kernelINS_13Kernel_traitsI6__halfS2_fS2_fjLj512ELj1ELj4ELj1ELj16ENS_18Kernel_traits_baseILj512ES2_S2_fS2_fjLj128EEEEELb0ELb1ELb1ELb1EEEvNS_9BwdParamsE)
        /*18bc*/ 	.word	0x00000000


	//----- nvinfo : EIATTR_MIN_STACK_SIZE
	.align		4
.L_1055:
        /*18c0*/ 	.byte	0x04, 0x12
        /*18c2*/ 	.short	(.L_1057 - .L_1056)
	.align		4
.L_1056:
        /*18c4*/ 	.word	index@(_ZN10layer_norm13ln_bwd_kernelINS_13Kernel_traitsI6__halfS2_fS2_fjLj512ELj1ELj4ELj1ELj16ENS_18Kernel_traits_baseILj512ES2_S2_fS2_fjLj128EEEEELb1ELb0ELb0ELb0EEEvNS_9BwdParamsE)
        /*18c8*/ 	.word	0x00000000


	//----- nvinfo : EIATTR_MIN_STACK_SIZE
	.align		4
.L_1057:
        /*18cc*/ 	.byte	0x04, 0x12
        /*18ce*/ 	.short	(.L_1059 - .L_1058)
	.align		4
.L_1058:
        /*18d0*/ 	.word	index@(_ZN10layer_norm13ln_bwd_kernelINS_13Kernel_traitsI6__halfS2_fS2_fjLj512ELj1ELj4ELj1ELj16ENS_18Kernel_traits_baseILj512ES2_S2_fS2_fjLj128EEEEELb1ELb0ELb0ELb1EEEvNS_9BwdParamsE)
        /*18d4*/ 	.word	0x00000000


	//----- nvinfo : EIATTR_MIN_STACK_SIZE
	.align		4
.L_1059:
        /*18d8*/ 	.byte	0x04, 0x12
        /*18da*/ 	.short	(.L_1061 - .L_1060)
	.align		4
.L_1060:
        /*18dc*/ 	.word	index@(_ZN10layer_norm22ln_bwd_finalize_kernelINS_22Kernel_traits_finalizeILj512E6__halfS2_fS2_fjLb0ELj1024ELj4ENS_18Kernel_traits_baseILj512ES2_S2_fS2_fjLj1024EEEEELb0ELb0EEEvNS_9BwdParamsE)
        /*18e0*/ 	.word	0x00000000


	//----- nvinfo : EIATTR_MIN_STACK_SIZE
	.align		4
.L_1061:
        /*18e4*/ 	.byte	0x04, 0x12
        /*18e6*/ 	.short	(.L_1063 - .L_1062)
	.align		4
.L_1062:
        /*18e8*/ 	.word	index@(_ZN10layer_norm13ln_bwd_kernelINS_13Kernel_traitsI6__halfS2_fS2_fjLj512ELj1ELj4ELj1ELj16ENS_18Kernel_traits_baseILj512ES2_S2_fS2_fjLj128EEEEELb1ELb0ELb1ELb0EEEvNS_9BwdParamsE)
        /*18ec*/ 	.word	0x00000000


	//----- nvinfo : EIATTR_MIN_STACK_SIZE
	.align		4
.L_1063:
        /*18f0*/ 	.byte	0x04, 0x12
        /*18f2*/ 	.short	(.L_1065 - .L_1064)
	.align		4
.L_1064:
        /*18f4*/ 	.word	index@(_ZN10layer_norm22ln_bwd_finalize_kernelINS_22Kernel_traits_finalizeILj512E6__halfS2_fS2_fjLb0ELj1024ELj4ENS_18Kernel_traits_baseILj512ES2_S2_fS2_fjLj1024EEEEELb0ELb1EEEvNS_9BwdParamsE)
        /*18f8*/ 	.word	0x00000000


	//----- nvinfo : EIATTR_MIN_STACK_SIZE
	.align		4
.L_1065:
        /*18fc*/ 	.byte	0x04, 0x12
        /*18fe*/ 	.short	(.L_1067 - .L_1066)
	.align		4
.L_1066:
        /*1900*/ 	.word	index@(_ZN10layer_norm13ln_bwd_kernelINS_13Kernel_traitsI6__halfS2_fS2_fjLj512ELj1ELj4ELj1ELj16ENS_18Kernel_traits_baseILj512ES2_S2_fS2_fjLj128EEEEELb1ELb0ELb1ELb1EEEvNS_9BwdParamsE)
        /*1904*/ 	.word	0x00000000


	//----- nvinfo : EIATTR_MIN_STACK_SIZE
	.align		4
.L_1067:
        /*1908*/ 	.byte	0x04, 0x12
        /*190a*/ 	.short	(.L_1069 - .L_1068)
	.align		4
.L_1068:
        /*190c*/ 	.word	index@(_ZN10layer_norm13ln_bwd_kernelINS_13Kernel_traitsI6__halfS2_fS2_fjLj512ELj1ELj4ELj1ELj16ENS_18Kernel_traits_baseILj512ES2_S2_fS2_fjLj128EEEEELb1ELb1ELb0ELb0EEEvNS_9BwdParamsE)
        /*1910*/ 	.word	0x00000000


	//----- nvinfo : EIATTR_MIN_STACK_SIZE
	.align		4
.L_1069:
        /*1914*/ 	.byte	0x04, 0x12
        /*1916*/ 	.short	(.L_1071 - .L_1070)
	.align		4
.L_1070:
        /*1918*/ 	.word	index@(_ZN10layer_norm13ln_bwd_kernelINS_13Kernel_traitsI6__halfS2_fS2_fjLj512ELj1ELj4ELj1ELj16ENS_18Kernel_traits_baseILj512ES2_S2_fS2_fjLj128EEEEELb1ELb1ELb0ELb1EEEvNS_9BwdParamsE)
        /*191c*/ 	.word	0x00000000


	//----- nvinfo : EIATTR_MIN_STACK_SIZE
	.align		4
.L_1071:
        /*1920*/ 	.byte	0x04, 0x12
        /*1922*/ 	.short	(.L_1073 - .L_1072)
	.align		4
.L_1072:
        /*1924*/ 	.word	index@(_ZN10layer_norm22ln_bwd_finalize_kernelINS_22Kernel_traits_finalizeILj512E6__halfS2_fS2_fjLb1ELj1024ELj4ENS_18Kernel_traits_baseILj512ES2_S2_fS2_fjLj1024EEEEELb1ELb0EEEvNS_9BwdParamsE)
        /*1928*/ 	.word	0x00000000


	//----- nvinfo : EIATTR_MIN_STACK_SIZE
	.align		4
.L_1073:
        /*192c*/ 	.byte	0x04, 0x12
        /*192e*/ 	.short	(.L_1075 - .L_1074)
	.align		4
.L_1074:
        /*1930*/ 	.word	index@(_ZN10layer_norm13ln_bwd_kernelINS_13Kernel_traitsI6__halfS2_fS2_fjLj512ELj1ELj4ELj1ELj16ENS_18Kernel_traits_baseILj512ES2_S2_fS2_fjLj128EEEEELb1ELb1ELb1ELb0EEEvNS_9BwdParamsE)
        /*1934*/ 	.word	0x00000000


	//----- nvinfo : EIATTR_MIN_STACK_SIZE
	.align		4
.L_1075:
        /*1938*/ 	.byte	0x04, 0x12
        /*193a*/ 	.short	(.L_1077 - .L_1076)
	.align		4
.L_1076:
        /*193c*/ 	.word	index@(_ZN10layer_norm22ln_bwd_finalize_kernelINS_22Kernel_traits_finalizeILj512E6__halfS2_fS2_fjLb1ELj1024ELj4ENS_18Kernel_traits_baseILj512ES2_S2_fS2_fjLj1024EEEEELb1ELb1EEEvNS_9BwdParamsE)
        /*1940*/ 	.word	0x00000000


	//----- nvinfo : EIATTR_MIN_STACK_SIZE
	.align		4
.L_1077:
        /*1944*/ 	.byte	0x04, 0x12
        /*1946*/ 	.short	(.L_1079 - .L_1078)
	.align		4
.L_1078:
        /*1948*/ 	.word	index@(_ZN10layer_norm13ln_bwd_kernelINS_13Kernel_traitsI6__halfS2_fS2_fjLj512ELj1ELj4ELj1ELj16ENS_18Kernel_traits_baseILj512ES2_S2_fS2_fjLj128EEEEELb1ELb1ELb1ELb1EEEvNS_9BwdParamsE)
        /*194c*/ 	.word	0x00000000


	//----- nvinfo : EIATTR_MIN_STACK_SIZE
	.align		4
.L_1079:
        /*1950*/ 	.byte	0x04, 0x12
        /*1952*/ 	.short	(.L_1081 - .L_1080)
	.align		4
.L_1080:
        /*1954*/ 	.word	index@(_ZN10layer_norm13ln_bwd_kernelINS_13Kernel_traitsIf6__halffS2_fjLj512ELj1ELj4ELj1ELj16ENS_18Kernel_traits_baseILj512EfS2_fS2_fjLj128EEEEELb0ELb0ELb0ELb0EEEvNS_9BwdParamsE)
        /*1958*/ 	.word	0x00000000


	//----- nvinfo : EIATTR_MIN_STACK_SIZE
	.align		4
.L_1081:
        /*195c*/ 	.byte	0x04, 0x12
        /*195e*/ 	.short	(.L_1083 - .L_1082)
	.align		4
.L_1082:
        /*1960*/ 	.word	index@(_ZN10layer_norm13ln_bwd_kernelINS_13Kernel_traitsIf6__halffS2_fjLj512ELj1ELj4ELj1ELj16ENS_18Kernel_traits_baseILj512EfS2_fS2_fjLj128EEEEELb0ELb0ELb0ELb1EEEvNS_9BwdParamsE)
        /*1964*/ 	.word	0x00000000


	//----- nvinfo : EIATTR_MIN_STACK_SIZE
	.align		4
.L_1083:
        /*1968*/ 	.byte	0x04, 0x12
        /*196a*/ 	.short	(.L_1085 - .L_1084)
	.align		4
.L_1084:
        /*196c*/ 	.word	index@(_ZN10layer_norm13ln_bwd_kernelINS_13Kernel_traitsIf6__halffS2_fjLj512ELj1ELj4ELj1ELj16ENS_18Kernel_traits_baseILj512EfS2_fS2_fjLj128EEEEELb0ELb0ELb1ELb0EEEvNS_9BwdParamsE)
        /*1970*/ 	.word	0x00000000


	//----- nvinfo : EIATTR_MIN_STACK_SIZE
	.align		4
.L_1085:
        /*1974*/ 	.byte	0x04, 0x12
        /*1976*/ 	.short	(.L_1087 - .L_1086)
	.align		4
.L_1086:
        /*1978*/ 	.word	index@(_ZN10layer_norm13ln_bwd_kernelINS_13Kernel_traitsIf6__halffS2_fjLj512ELj1ELj4ELj1ELj16ENS_18Kernel_traits_baseILj512EfS2_fS2_fjLj128EEEEELb0ELb0ELb1ELb1EEEvNS_9BwdParamsE)
        /*197c*/ 	.word	0x00000000


	//----- nvinfo : EIATTR_MIN_STACK_SIZE
	.align		4
.L_1087:
        /*1980*/ 	.byte	0x04, 0x12
        /*1982*/ 	.short	(.L_1089 - .L_1088)
	.align		4
.L_1088:
        /*1984*/ 	.word	index@(_ZN10layer_norm13ln_bwd_kernelINS_13Kernel_traitsIf6__halffS2_fjLj512ELj1ELj4ELj1ELj16ENS_18Kernel_traits_baseILj512EfS2_fS2_fjLj128EEEEELb0ELb1ELb0ELb0EEEvNS_9BwdParamsE)
        /*1988*/ 	.word	0x00000000


	//----- nvinfo : EIATTR_MIN_STACK_SIZE
	.align		4
.L_1089:
        /*198c*/ 	.byte	0x04, 0x12
        /*198e*/ 	.short	(.L_1091 - .L_1090)
	.align		4
.L_1090:
        /*1990*/ 	.word	index@(_ZN10layer_norm13ln_bwd_kernelINS_13Kernel_traitsIf6__halffS2_fjLj512ELj1ELj4ELj1ELj16ENS_18Kernel_traits_baseILj512EfS2_fS2_fjLj128EEEEELb0ELb1ELb0ELb1EEEvNS_9BwdParamsE)
        /*1994*/ 	.word	0x00000000


	//----- nvinfo : EIATTR_MIN_STACK_SIZE
	.align		4
.L_1091:
        /*1998*/ 	.byte	0x04, 0x12
        /*199a*/ 	.short	(.L_1093 - .L_1092)
	.align		4
.L_1092:
        /*199c*/ 	.word	index@(_ZN10layer_norm13ln_bwd_kernelINS_13Kernel_traitsIf6__halffS2_fjLj512ELj1ELj4ELj1ELj16ENS_18Kernel_traits_baseILj512EfS2_fS2_fjLj128EEEEELb0ELb1ELb1ELb0EEEvNS_9BwdParamsE)
        /*19a0*/ 	.word	0x00000000


	//----- nvinfo : EIATTR_MIN_STACK_SIZE
	.align		4
.L_1093:
        /*19a4*/ 	.byte	0x04, 0x12
        /*19a6*/ 	.short	(.L_1095 - .L_1094)
	.align		4
.L_1094:
        /*19a8*/ 	.word	index@(_ZN10layer_norm13ln_bwd_kernelINS_13Kernel_traitsIf6__halffS2_fjLj512ELj1ELj4ELj1ELj16ENS_18Kernel_traits_baseILj512EfS2_fS2_fjLj128EEEEELb0ELb1ELb1ELb1EEEvNS_9BwdParamsE)
        /*19ac*/ 	.word	0x00000000


	//----- nvinfo : EIATTR_MIN_STACK_SIZE
	.align		4
.L_1095:
        /*19b0*/ 	.byte	0x04, 0x12
        /*19b2*/ 	.short	(.L_1097 - .L_1096)
	.align		4
.L_1096:
        /*19b4*/ 	.word	index@(_ZN10layer_norm13ln_bwd_kernelINS_13Kernel_traitsIf6__halffS2_fjLj512ELj1ELj4ELj1ELj16ENS_18Kernel_traits_baseILj512EfS2_fS2_fjLj128EEEEELb1ELb0ELb0ELb0EEEvNS_9BwdParamsE)
        /*19b8*/ 	.word	0x00000000


	//----- nvinfo : EIATTR_MIN_STACK_SIZE
	.align		4
.L_1097:
        /*19bc*/ 	.byte	0x04, 0x12
        /*19be*/ 	.short	(.L_1099 - .L_1098)
	.align		4
.L_1098:
        /*19c0*/ 	.word	index@(_ZN10layer_norm13ln_bwd_kernelINS_13Kernel_traitsIf6__halffS2_fjLj512ELj1ELj4ELj1ELj16ENS_18Kernel_traits_baseILj512EfS2_fS2_fjLj128EEEEELb1ELb0ELb0ELb1EEEvNS_9BwdParamsE)
        /*19c4*/ 	.word	0x00000000


	//----- nvinfo : EIATTR_MIN_STACK_SIZE
	.align		4
.L_1099:
        /*19c8*/ 	.byte	0x04, 0x12
        /*19ca*/ 	.short	(.L_1101 - .L_1100)
	.align		4
.L_1100:
        /*19cc*/ 	.word	index@(_ZN10layer_norm22ln_bwd_finalize_kernelINS_22Kernel_traits_finalizeILj512Ef6__halffS2_fjLb0ELj1024ELj4ENS_18Kernel_traits_baseILj512EfS2_fS2_fjLj1024EEEEELb0ELb0EEEvNS_9BwdParamsE)
        /*19d0*/ 	.word	0x00000000


	//----- nvinfo : EIATTR_MIN_STACK_SIZE
	.align		4
.L_1101:
        /*19d4*/ 	.byte	0x04, 0x12
        /*19d6*/ 	.short	(.L_1103 - .L_1102)
	.align		4
.L_1102:
        /*19d8*/ 	.word	index@(_ZN10layer_norm13ln_bwd_kernelINS_13Kernel_traitsIf6__halffS2_fjLj512ELj1ELj4ELj1ELj16ENS_18Kernel_traits_baseILj512EfS2_fS2_fjLj128EEEEELb1ELb0ELb1ELb0EEEvNS_9BwdParamsE)
        /*19dc*/ 	.word	0x00000000


	//----- nvinfo : EIATTR_MIN_STACK_SIZE
	.align		4
.L_1103:
        /*19e0*/ 	.byte	0x04, 0x12
        /*19e2*/ 	.short	(.L_1105 - .L_1104)
	.align		4
.L_1104:
        /*19e4*/ 	.word	index@(_ZN10layer_norm22ln_bwd_finalize_kernelINS_22Kernel_traits_finalizeILj512Ef6__halffS2_fjLb0ELj1024ELj4ENS_18Kernel_traits_baseILj512EfS2_fS2_fjLj1024EEEEELb0ELb1EEEvNS_9BwdParamsE)
        /*19e8*/ 	.word	0x00000000


	//----- nvinfo : EIATTR_MIN_STACK_SIZE
	.align		4
.L_1105:
        /*19ec*/ 	.byte	0x04, 0x12
        /*19ee*/ 	.short	(.L_1107 - .L_1106)
	.align		4
.L_1106:
        /*19f0*/ 	.word	index@(_ZN10layer_norm13ln_bwd_kernelINS_13Kernel_traitsIf6__halffS2_fjLj512ELj1ELj4ELj1ELj16ENS_18Kernel_traits_baseILj512EfS2_fS2_fjLj128EEEEELb1ELb0ELb1ELb1EEEvNS_9BwdParamsE)
        /*19f4*/ 	.word	0x00000000


	//----- nvinfo : EIATTR_MIN_STACK_SIZE
	.align		4
.L_1107:
        /*19f8*/ 	.byte	0x04, 0x12
        /*19fa*/ 	.short	(.L_1109 - .L_1108)
	.align		4
.L_1108:
        /*19fc*/ 	.word	index@(_ZN10layer_norm13ln_bwd_kernelINS_13Kernel_traitsIf6__halffS2_fjLj512ELj1ELj4ELj1ELj16ENS_18Kernel_traits_baseILj512EfS2_fS2_fjLj128EEEEELb1ELb1ELb0ELb0EEEvNS_9BwdParamsE)
        /*1a00*/ 	.word	0x00000000


	//----- nvinfo : EIATTR_MIN_STACK_SIZE
	.align		4
.L_1109:
        /*1a04*/ 	.byte	0x04, 0x12
        /*1a06*/ 	.short	(.L_1111 - .L_1110)
	.align		4
.L_1110:
        /*1a08*/ 	.word	index@(_ZN10layer_norm13ln_bwd_kernelINS_13Kernel_traitsIf6__halffS2_fjLj512ELj1ELj4ELj1ELj16ENS_18Kernel_traits_baseILj512EfS2_fS2_fjLj128EEEEELb1ELb1ELb0ELb1EEEvNS_9BwdParamsE)
        /*1a0c*/ 	.word	0x00000000


	//----- nvinfo : EIATTR_MIN_STACK_SIZE
	.align		4
.L_1111:
        /*1a10*/ 	.byte	0x04, 0x12
        /*1a12*/ 	.short	(.L_1113 - .L_1112)
	.align		4
.L_1112:
        /*1a14*/ 	.word	index@(_ZN10layer_norm22ln_bwd_finalize_kernelINS_22Kernel_traits_finalizeILj512Ef6__halffS2_fjLb1ELj1024ELj4ENS_18Kernel_traits_baseILj512EfS2_fS2_fjLj1024EEEEELb1ELb0EEEvNS_9BwdParamsE)
        /*1a18*/ 	.word	0x00000000


	//----- nvinfo : EIATTR_MIN_STACK_SIZE
	.align		4
.L_1113:
        /*1a1c*/ 	.byte	0x04, 0x12
        /*1a1e*/ 	.short	(.L_1115 - .L_1114)
	.align		4
.L_1114:
        /*1a20*/ 	.word	index@(_ZN10layer_norm13ln_bwd_kernelINS_13Kernel_traitsIf6__halffS2_fjLj512ELj1ELj4ELj1ELj16ENS_18Kernel_traits_baseILj512EfS2_fS2_fjLj128EEEEELb1ELb1ELb1ELb0EEEvNS_9BwdParamsE)
        /*1a24*/ 	.word	0x00000000


	//----- nvinfo : EIATTR_MIN_STACK_SIZE
	.align		4
.L_1115:
        /*1a28*/ 	.byte	0x04, 0x12
        /*1a2a*/ 	.short	(.L_1117 - .L_1116)
	.align		4
.L_1116:
        /*1a2c*/ 	.word	index@(_ZN10layer_norm22ln_bwd_finalize_kernelINS_22Kernel_traits_finalizeILj512Ef6__halffS2_fjLb1ELj1024ELj4ENS_18Kernel_traits_baseILj512EfS2_fS2_fjLj1024EEEEELb1ELb1EEEvNS_9BwdParamsE)
        /*1a30*/ 	.word	0x00000000


	//----- nvinfo : EIATTR_MIN_STACK_SIZE
	.align		4
.L_1117:
        /*1a34*/ 	.byte	0x04, 0x12
        /*1a36*/ 	.short	(.L_1119 - .L_1118)
	.align		4
.L_1118:
        /*1a38*/ 	.word	index@(_ZN10layer_norm13ln_bwd_kernelINS_13Kernel_traitsIf6__halffS2_fjLj512ELj1ELj4ELj1ELj16ENS_18Kernel_traits_baseILj512EfS2_fS2_fjLj128EEEEELb1ELb1ELb1ELb1EEEvNS_9BwdParamsE)
        /*1a3c*/ 	.word	0x00000000


	//----- nvinfo : EIATTR_MIN_STACK_SIZE
	.align		4
.L_1119:
        /*1a40*/ 	.byte	0x04, 0x12
        /*1a42*/ 	.short	(.L_1121 - .L_1120)
	.align		4
.L_1120:
        /*1a44*/ 	.word	index@(_ZN10layer_norm13ln_bwd_kernelINS_13Kernel_traitsI6__halfffffjLj512ELj1ELj4ELj1ELj16ENS_18Kernel_traits_baseILj512ES2_ffffjLj128EEEEELb0ELb0ELb0ELb0EEEvNS_9BwdParamsE)
        /*1a48*/ 	.word	0x00000000


	//----- nvinfo : EIATTR_MIN_STACK_SIZE
	.align		4
.L_1121:
        /*1a4c*/ 	.byte	0x04, 0x12
        /*1a4e*/ 	.short	(.L_1123 - .L_1122)
	.align		4
.L_1122:
        /*1a50*/ 	.word	index@(_ZN10layer_norm13ln_bwd_kernelINS_13Kernel_traitsI6__halfffffjLj512ELj1ELj4ELj1ELj16ENS_18Kernel_traits_baseILj512ES2_ffffjLj128EEEEELb0ELb0ELb0ELb1EEEvNS_9BwdParamsE)
        /*1a54*/ 	.word	0x00000000


	//----- nvinfo : EIATTR_MIN_STACK_SIZE
	.align		4
.L_1123:
        /*1a58*/ 	.byte	0x04, 0x12
        /*1a5a*/ 	.short	(.L_1125 - .L_1124)
	.align		4
.L_1124:
        /*1a5c*/ 	.word	index@(_ZN10layer_norm13ln_bwd_kernelINS_13Kernel_traitsI6__halfffffjLj512ELj1ELj4ELj1ELj16ENS_18Kernel_traits_baseILj512ES2_ffffjLj128EEEEELb0ELb0ELb1ELb0EEEvNS_9BwdParamsE)
        /*1a60*/ 	.word	0x00000000


	//----- nvinfo : EIATTR_MIN_STACK_SIZE
	.align		4
.L_1125:
        /*1a64*/ 	.byte	0x04, 0x12
        /*1a66*/ 	.short	(.L_1127 - .L_1126)
	.align		4
.L_1126:
        /*1a68*/ 	.word	index@(_ZN10layer_norm13ln_bwd_kernelINS_13Kernel_traitsI6__halfffffjLj512ELj1ELj4ELj1ELj16ENS_18Kernel_traits_baseILj512ES2_ffffjLj128EEEEELb0ELb0ELb1ELb1EEEvNS_9BwdParamsE)
        /*1a6c*/ 	.word	0x00000000


	//----- nvinfo : EIATTR_MIN_STACK_SIZE
	.align		4
.L_1127:
        /*1a70*/ 	.byte	0x04, 0x12
        /*1a72*/ 	.short	(.L_1129 - .L_1128)
	.align		4
.L_1128:
        /*1a74*/ 	.word	index@(_ZN10layer_norm13ln_bwd_kernelINS_13Kernel_traitsI6__halfffffjLj512ELj1ELj4ELj1ELj16ENS_18Kernel_traits_baseILj512ES2_ffffjLj128EEEEELb0ELb1ELb0ELb0EEEvNS_9BwdParamsE)
        /*1a78*/ 	.word	0x00000000


	//----- nvinfo : EIATTR_MIN_STACK_SIZE
	.align		4
.L_1129:
        /*1a7c*/ 	.byte	0x04, 0x12
        /*1a7e*/ 	.short	(.L_1131 - .L_1130)
	.align		4
.L_1130:
        /*1a80*/ 	.word	index@(_ZN10layer_norm13ln_bwd_kernelINS_13Kernel_traitsI6__halfffffjLj512ELj1ELj4ELj1ELj16ENS_18Kernel_traits_baseILj512ES2_ffffjLj128EEEEELb0ELb1ELb0ELb1EEEvNS_9BwdParamsE)
        /*1a84*/ 	.word	0x00000000


	//----- nvinfo : EIATTR_MIN_STACK_SIZE
	.align		4
.L_1131:
        /*1a88*/ 	.byte	0x04, 0x12
        /*1a8a*/ 	.short	(.L_1133 - .L_1132)
	.align		4
.L_1132:
        /*1a8c*/ 	.word	index@(_ZN10layer_norm13ln_bwd_kernelINS_13Kernel_traitsI6__halfffffjLj512ELj1ELj4ELj1ELj16ENS_18Kernel_traits_baseILj512ES2_ffffjLj128EEEEELb0ELb1ELb1ELb0EEEvNS_9BwdParamsE)
        /*1a90*/ 	.word	0x00000000


	//----- nvinfo : EIATTR_MIN_STACK_SIZE
	.align		4
.L_1133:
        /*1a94*/ 	.byte	0x04, 0x12
        /*1a96*/ 	.short	(.L_1135 - .L_1134)
	.align		4
.L_1134:
        /*1a98*/ 	.word	index@(_ZN10layer_norm13ln_bwd_kernelINS_13Kernel_traitsI6__halfffffjLj512ELj1ELj4ELj1ELj16ENS_18Kernel_traits_baseILj512ES2_ffffjLj128EEEEELb0ELb1ELb1ELb1EEEvNS_9BwdParamsE)
        /*1a9c*/ 	.word	0x00000000


	//----- nvinfo : EIATTR_MIN_STACK_SIZE
	.align		4
.L_1135:
        /*1aa0*/ 	.byte	0x04, 0x12
        /*1aa2*/ 	.short	(.L_1137 - .L_1136)
	.align		4
.L_1136:
        /*1aa4*/ 	.word	index@(_ZN10layer_norm13ln_bwd_kernelINS_13Kernel_traitsI6__halfffffjLj512ELj1ELj4ELj1ELj16ENS_18Kernel_traits_baseILj512ES2_ffffjLj128EEEEELb1ELb0ELb0ELb0EEEvNS_9BwdParamsE)
        /*1aa8*/ 	.word	0x00000000


	//----- nvinfo : EIATTR_MIN_STACK_SIZE
	.align		4
.L_1137:
        /*1aac*/ 	.byte	0x04, 0x12
        /*1aae*/ 	.short	(.L_1139 - .L_1138)
	.align		4
.L_1138:
        /*1ab0*/ 	.word	index@(_ZN10layer_norm13ln_bwd_kernelINS_13Kernel_traitsI6__halfffffjLj512ELj1ELj4ELj1ELj16ENS_18Kernel_traits_baseILj512ES2_ffffjLj128EEEEELb1ELb0ELb0ELb1EEEvNS_9BwdParamsE)
        /*1ab4*/ 	.word	0x00000000


	//----- nvinfo : EIATTR_MIN_STACK_SIZE
	.align		4
.L_1139:
        /*1ab8*/ 	.byte	0x04, 0x12
        /*1aba*/ 	.short	(.L_1141 - .L_1140)
	.align		4
.L_1140:
        /*1abc*/ 	.word	index@(_ZN10layer_norm22ln_bwd_finalize_kernelINS_22Kernel_traits_finalizeILj512E6__halfffffjLb0ELj1024ELj4ENS_18Kernel_traits_baseILj512ES2_ffffjLj1024EEEEELb0ELb0EEEvNS_9BwdParamsE)
        /*1ac0*/ 	.word	0x00000000


	//----- nvinfo : EIATTR_MIN_STACK_SIZE
	.align		4
.L_1141:
        /*1ac4*/ 	.byte	0x04, 0x12
        /*1ac6*/ 	.short	(.L_1143 - .L_1142)
	.align		4
.L_1142:
        /*1ac8*/ 	.word	index@(_ZN10layer_norm13ln_bwd_kernelINS_13Kernel_traitsI6__halfffffjLj512ELj1ELj4ELj1ELj16ENS_18Kernel_traits_baseILj512ES2_ffffjLj128EEEEELb1ELb0ELb1ELb0EEEvNS_9BwdParamsE)
        /*1acc*/ 	.word	0x00000000


	//----- nvinfo : EIATTR_MIN_STACK_SIZE
	.align		4
.L_1143:
        /*1ad0*/ 	.byte	0x04, 0x12
        /*1ad2*/ 	.short	(.L_1145 - .L_1144)
	.align		4
.L_1144:
        /*1ad4*/ 	.word	index@(_ZN10layer_norm22ln_bwd_finalize_kernelINS_22Kernel_traits_finalizeILj512E6__halfffffjLb0ELj1024ELj4ENS_18Kernel_traits_baseILj512ES2_ffffjLj1024EEEEELb0ELb1EEEvNS_9BwdParamsE)
        /*1ad8*/ 	.word	0x00000000


	//----- nvinfo : EIATTR_MIN_STACK_SIZE
	.align		4
.L_1145:
        /*1adc*/ 	.byte	0x04, 0x12
        /*1ade*/ 	.short	(.L_1147 - .L_1146)
	.align		4
.L_1146:
        /*1ae0*/ 	.word	index@(_ZN10layer_norm13ln_bwd_kernelINS_13Kernel_traitsI6__halfffffjLj512ELj1ELj4ELj1ELj16ENS_18Kernel_traits_baseILj512ES2_ffffjLj128EEEEELb1ELb0ELb1ELb1EEEvNS_9BwdParamsE)
        /*1ae4*/ 	.word	0x00000000


	//----- nvinfo : EIATTR_MIN_STACK_SIZE
	.align		4
.L_1147:
        /*1ae8*/ 	.byte	0x04, 0x12
        /*1aea*/ 	.short	(.L_1149 - .L_1148)
	.align		4
.L_1148:
        /*1aec*/ 	.word	index@(_ZN10layer_norm13ln_bwd_kernelINS_13Kernel_traitsI6__halfffffjLj512ELj1ELj4ELj1ELj16ENS_18Kernel_traits_baseILj512ES2_ffffjLj128EEEEELb1ELb1ELb0ELb0EEEvNS_9BwdParamsE)
        /*1af0*/ 	.word	0x00000000


	//----- nvinfo : EIATTR_MIN_STACK_SIZE
	.align		4
.L_1149:
        /*1af4*/ 	.byte	0x04, 0x12
        /*1af6*/ 	.short	(.L_1151 - .L_1150)
	.align		4
.L_1150:
        /*1af8*/ 	.word	index@(_ZN10layer_norm13ln_bwd_kernelINS_13Kernel_traitsI6__halfffffjLj512ELj1ELj4ELj1ELj16ENS_18Kernel_traits_baseILj512ES2_ffffjLj128EEEEELb1ELb1ELb0ELb1EEEvNS_9BwdParamsE)
        /*1afc*/ 	.word	0x00000000


	//----- nvinfo : EIATTR_MIN_STACK_SIZE
	.align		4
.L_1151:
        /*1b00*/ 	.byte	0x04, 0x12
        /*1b02*/ 	.short	(.L_1153 - .L_1152)
	.align		4
.L_1152:
        /*1b04*/ 	.word	index@(_ZN10layer_norm22ln_bwd_finalize_kernelINS_22Kernel_traits_finalizeILj512E6__halfffffjLb1ELj1024ELj4ENS_18Kernel_traits_baseILj512ES2_ffffjLj1024EEEEELb1ELb0EEEvNS_9BwdParamsE)
        /*1b08*/ 	.word	0x00000000


	//----- nvinfo : EIATTR_MIN_STACK_SIZE
	.align		4
.L_1153:
        /*1b0c*/ 	.byte	0x04, 0x12
        /*1b0e*/ 	.short	(.L_1155 - .L_1154)
	.align		4
.L_1154:
        /*1b10*/ 	.word	index@(_ZN10layer_norm13ln_bwd_kernelINS_13Kernel_traitsI6__halfffffjLj512ELj1ELj4ELj1ELj16ENS_18Kernel_traits_baseILj512ES2_ffffjLj128EEEEELb1ELb1ELb1ELb0EEEvNS_9BwdParamsE)
        /*1b14*/ 	.word	0x00000000


	//----- nvinfo : EIATTR_MIN_STACK_SIZE
	.align		4
.L_1155:
        /*1b18*/ 	.byte	0x04, 0x12
        /*1b1a*/ 	.short	(.L_1157 - .L_1156)
	.align		4
.L_1156:
        /*1b1c*/ 	.word	index@(_ZN10layer_norm22ln_bwd_finalize_kernelINS_22Kernel_traits_finalizeILj512E6__halfffffjLb1ELj1024ELj4ENS_18Kernel_traits_baseILj512ES2_ffffjLj1024EEEEELb1ELb1EEEvNS_9BwdParamsE)
        /*1b20*/ 	.word	0x00000000


	//----- nvinfo : EIATTR_MIN_STACK_SIZE
	.align		4
.L_1157:
        /*1b24*/ 	.byte	0x04, 0x12
        /*1b26*/ 	.short	(.L_1159 - .L_1158)
	.align		4
.L_1158:
        /*1b28*/ 	.word	index@(_ZN10layer_norm13ln_bwd_kernelINS_13Kernel_traitsI6__halfffffjLj512ELj1ELj4ELj1ELj16ENS_18Kernel_traits_baseILj512ES2_ffffjLj128EEEEELb1ELb1ELb1ELb1EEEvNS_9BwdParamsE)
        /*1b2c*/ 	.word	0x00000000


	//----- nvinfo : EIATTR_MIN_STACK_SIZE
	.align		4
.L_1159:
        /*1b30*/ 	.byte	0x04, 0x12
        /*1b32*/ 	.short	(.L_1161 - .L_1160)
	.align		4
.L_1160:
        /*1b34*/ 	.word	index@(_ZN10layer_norm13ln_bwd_kernelINS_13Kernel_traitsIfffffjLj512ELj1ELj4ELj1ELj16ENS_18Kernel_traits_baseILj512EfffffjLj128EEEEELb0ELb0ELb0ELb0EEEvNS_9BwdParamsE)
        /*1b38*/ 	.word	0x00000000


	//----- nvinfo : EIATTR_MIN_STACK_SIZE
	.align		4
.L_1161:
        /*1b3c*/ 	.byte	0x04, 0x12
        /*1b3e*/ 	.short	(.L_1163 - .L_1162)
	.align		4
.L_1162:
        /*1b40*/ 	.word	index@(_ZN10layer_norm13ln_bwd_kernelINS_13Kernel_traitsIfffffjLj512ELj1ELj4ELj1ELj16ENS_18Kernel_traits_baseILj512EfffffjLj128EEEEELb0ELb0ELb0ELb1EEEvNS_9BwdParamsE)
        /*1b44*/ 	.word	0x00000000


	//----- nvinfo : EIATTR_MIN_STACK_SIZE
	.align		4
.L_1163:
        /*1b48*/ 	.byte	0x04, 0x12
        /*1b4a*/ 	.short	(.L_1165 - .L_1164)
	.align		4
.L_1164:
        /*1b4c*/ 	.word	index@(_ZN10layer_norm13ln_bwd_kernelINS_13Kernel_traitsIfffffjLj512ELj1ELj4ELj1ELj16ENS_18Kernel_traits_baseILj512EfffffjLj128EEEEELb0ELb0ELb1ELb0EEEvNS_9BwdParamsE)
        /*1b50*/ 	.word	0x00000000


	//----- nvinfo : EIATTR_MIN_STACK_SIZE
	.align		4
.L_1165:
        /*1b54*/ 	.byte	0x04, 0x12
        /*1b56*/ 	.short	(.L_1167 - .L_1166)
	.align		4
.L_1166:
        /*1b58*/ 	.word	index@(_ZN10layer_norm13ln_bwd_kernelINS_13Kernel_traitsIfffffjLj512ELj1ELj4ELj1ELj16ENS_18Kernel_traits_baseILj512EfffffjLj128EEEEELb0ELb0ELb1ELb1EEEvNS_9BwdParamsE)
        /*1b5c*/ 	.word	0x00000000


	//----- nvinfo : EIATTR_MIN_STACK_SIZE
	.align		4
.L_1167:
        /*1b60*/ 	.byte	0x04, 0x12
        /*1b62*/ 	.short	(.L_1169 - .L_1168)
	.align		4
.L_1168:
        /*1b64*/ 	.word	index@(_ZN10layer_norm13ln_bwd_kernelINS_13Kernel_traitsIfffffjLj512ELj1ELj4ELj1ELj16ENS_18Kernel_traits_baseILj512EfffffjLj128EEEEELb0ELb1ELb0ELb0EEEvNS_9BwdParamsE)
        /*1b68*/ 	.word	0x00000000


	//----- nvinfo : EIATTR_MIN_STACK_SIZE
	.align		4
.L_1169:
        /*1b6c*/ 	.byte	0x04, 0x12
        /*1b6e*/ 	.short	(.L_1171 - .L_1170)
	.align		4
.L_1170:
        /*1b70*/ 	.word	index@(_ZN10layer_norm13ln_bwd_kernelINS_13Kernel_traitsIfffffjLj512ELj1ELj4ELj1ELj16ENS_18Kernel_traits_baseILj512EfffffjLj128EEEEELb0ELb1ELb0ELb1EEEvNS_9BwdParamsE)
        /*1b74*/ 	.word	0x00000000


	//----- nvinfo : EIATTR_MIN_STACK_SIZE
	.align		4
.L_1171:
        /*1b78*/ 	.byte	0x04, 0x12
        /*1b7a*/ 	.short	(.L_1173 - .L_1172)
	.align		4
.L_1172:
        /*1b7c*/ 	.word	index@(_ZN10layer_norm13ln_bwd_kernelINS_13Kernel_traitsIfffffjLj512ELj1ELj4ELj1ELj16ENS_18Kernel_traits_baseILj512EfffffjLj128EEEEELb0ELb1ELb1ELb0EEEvNS_9BwdParamsE)
        /*1b80*/ 	.word	0x00000000


	//----- nvinfo : EIATTR_MIN_STACK_SIZE
	.align		4
.L_1173:
        /*1b84*/ 	.byte	0x04, 0x12
        /*1b86*/ 	.short	(.L_1175 - .L_1174)
	.align		4
.L_1174:
        /*1b88*/ 	.word	index@(_ZN10layer_norm13ln_bwd_kernelINS_13Kernel_traitsIfffffjLj512ELj1ELj4ELj1ELj16ENS_18Kernel_traits_baseILj512EfffffjLj128EEEEELb0ELb1ELb1ELb1EEEvNS_9BwdParamsE)
        /*1b8c*/ 	.word	0x00000000


	//----- nvinfo : EIATTR_MIN_STACK_SIZE
	.align		4
.L_1175:
        /*1b90*/ 	.byte	0x04, 0x12
        /*1b92*/ 	.short	(.L_1177 - .L_1176)
	.align		4
.L_1176:
        /*1b94*/ 	.word	index@(_ZN10layer_norm13ln_bwd_kernelINS_13Kernel_traitsIfffffjLj512ELj1ELj4ELj1ELj16ENS_18Kernel_traits_baseILj512EfffffjLj128EEEEELb1ELb0ELb0ELb0EEEvNS_9BwdParamsE)
        /*1b98*/ 	.word	0x00000000


	//----- nvinfo : EIATTR_MIN_STACK_SIZE
	.align		4
.L_1177:
        /*1b9c*/ 	.byte	0x04, 0x12
        /*1b9e*/ 	.short	(.L_1179 - .L_1178)
	.align		4
.L_1178:
        /*1ba0*/ 	.word	index@(_ZN10layer_norm13ln_bwd_kernelINS_13Kernel_traitsIfffffjLj512ELj1ELj4ELj1ELj16ENS_18Kernel_traits_baseILj512EfffffjLj128EEEEELb1ELb0ELb0ELb1EEEvNS_9BwdParamsE)
        /*1ba4*/ 	.word	0x00000000


	//----- nvinfo : EIATTR_MIN_STACK_SIZE
	.align		4
.L_1179:
        /*1ba8*/ 	.byte	0x04, 0x12
        /*1baa*/ 	.short	(.L_1181 - .L_1180)
	.align		4
.L_1180:
        /*1bac*/ 	.word	index@(_ZN10layer_norm22ln_bwd_finalize_kernelINS_22Kernel_traits_finalizeILj512EfffffjLb0ELj1024ELj4ENS_18Kernel_traits_baseILj512EfffffjLj1024EEEEELb0ELb0EEEvNS_9BwdParamsE)
        /*1bb0*/ 	.word	0x00000000


	//----- nvinfo : EIATTR_MIN_STACK_SIZE
	.align		4
.L_1181:
        /*1bb4*/ 	.byte	0x04, 0x12
        /*1bb6*/ 	.short	(.L_1183 - .L_1182)
	.align		4
.L_1182:
        /*1bb8*/ 	.word	index@(_ZN10layer_norm13ln_bwd_kernelINS_13Kernel_traitsIfffffjLj512ELj1ELj4ELj1ELj16ENS_18Kernel_traits_baseILj512EfffffjLj128EEEEELb1ELb0ELb1ELb0EEEvNS_9BwdParamsE)
        /*1bbc*/ 	.word	0x00000000


	//----- nvinfo : EIATTR_MIN_STACK_SIZE
	.align		4
.L_1183:
        /*1bc0*/ 	.byte	0x04, 0x12
        /*1bc2*/ 	.short	(.L_1185 - .L_1184)
	.align		4
.L_1184:
        /*1bc4*/ 	.word	index@(_ZN10layer_norm22ln_bwd_finalize_kernelINS_22Kernel_traits_finalizeILj512EfffffjLb0ELj1024ELj4ENS_18Kernel_traits_baseILj512EfffffjLj1024EEEEELb0ELb1EEEvNS_9BwdParamsE)
        /*1bc8*/ 	.word	0x00000000


	//----- nvinfo : EIATTR_MIN_STACK_SIZE
	.align		4
.L_1185:
        /*1bcc*/ 	.byte	0x04, 0x12
        /*1bce*/ 	.short	(.L_1187 - .L_1186)
	.align		4
.L_1186:
        /*1bd0*/ 	.word	index@(_ZN10layer_norm13ln_bwd_kernelINS_13Kernel_traitsIfffffjLj512ELj1ELj4ELj1ELj16ENS_18Kernel_traits_baseILj512EfffffjLj128EEEEELb1ELb0ELb1ELb1EEEvNS_9BwdParamsE)
        /*1bd4*/ 	.word	0x00000000


	//----- nvinfo : EIATTR_MIN_STACK_SIZE
	.align		4
.L_1187:
        /*1bd8*/ 	.byte	0x04, 0x12
        /*1bda*/ 	.short	(.L_1189 - .L_1188)
	.align		4
.L_1188:
        /*1bdc*/ 	.word	index@(_ZN10layer_norm13ln_bwd_kernelINS_13Kernel_traitsIfffffjLj512ELj1ELj4ELj1ELj16ENS_18Kernel_traits_baseILj512EfffffjLj128EEEEELb1ELb1ELb0ELb0EEEvNS_9BwdParamsE)
        /*1be0*/ 	.word	0x00000000


	//----- nvinfo : EIATTR_MIN_STACK_SIZE
	.align		4
.L_1189:
        /*1be4*/ 	.byte	0x04, 0x12
        /*1be6*/ 	.short	(.L_1191 - .L_1190)
	.align		4
.L_1190:
        /*1be8*/ 	.word	index@(_ZN10layer_norm13ln_bwd_kernelINS_13Kernel_traitsIfffffjLj512ELj1ELj4ELj1ELj16ENS_18Kernel_traits_baseILj512EfffffjLj128EEEEELb1ELb1ELb0ELb1EEEvNS_9BwdParamsE)
        /*1bec*/ 	.word	0x00000000


	//----- nvinfo : EIATTR_MIN_STACK_SIZE
	.align		4
.L_1191:
        /*1bf0*/ 	.byte	0x04, 0x12
        /*1bf2*/ 	.short	(.L_1193 - .L_1192)
	.align		4
.L_1192:
        /*1bf4*/ 	.word	index@(_ZN10layer_norm22ln_bwd_finalize_kernelINS_22Kernel_traits_finalizeILj512EfffffjLb1ELj1024ELj4ENS_18Kernel_traits_baseILj512EfffffjLj1024EEEEELb1ELb0EEEvNS_9BwdParamsE)
        /*1bf8*/ 	.word	0x00000000


	//----- nvinfo : EIATTR_MIN_STACK_SIZE
	.align		4
.L_1193:
        /*1bfc*/ 	.byte	0x04, 0x12
        /*1bfe*/ 	.short	(.L_1195 - .L_1194)
	.align		4
.L_1194:
        /*1c00*/ 	.word	index@(_ZN10layer_norm13ln_bwd_kernelINS_13Kernel_traitsIfffffjLj512ELj1ELj4ELj1ELj16ENS_18Kernel_traits_baseILj512EfffffjLj128EEEEELb1ELb1ELb1ELb0EEEvNS_9BwdParamsE)
        /*1c04*/ 	.word	0x00000000


	//----- nvinfo : EIATTR_MIN_STACK_SIZE
	.align		4
.L_1195:
        /*1c08*/ 	.byte	0x04, 0x12
        /*1c0a*/ 	.short	(.L_1197 - .L_1196)
	.align		4
.L_1196:
        /*1c0c*/ 	.word	index@(_ZN10layer_norm22ln_bwd_finalize_kernelINS_22Kernel_traits_finalizeILj512EfffffjLb1ELj1024ELj4ENS_18Kernel_traits_baseILj512EfffffjLj1024EEEEELb1ELb1EEEvNS_9BwdParamsE)
        /*1c10*/ 	.word	0x00000000


	//----- nvinfo : EIATTR_MIN_STACK_SIZE
	.align		4
.L_1197:
        /*1c14*/ 	.byte	0x04, 0x12
        /*1c16*/ 	.short	(.L_1199 - .L_1198)
	.align		4
.L_1198:
        /*1c18*/ 	.word	index@(_ZN10layer_norm13ln_bwd_kernelINS_13Kernel_traitsIfffffjLj512ELj1ELj4ELj1ELj16ENS_18Kernel_traits_baseILj512EfffffjLj128EEEEELb1ELb1ELb1ELb1EEEvNS_9BwdParamsE)
        /*1c1c*/ 	.word	0x00000000
.L_1199:


//--------------------- .nv.compat                --------------------------
	.section	.nv.compat,"",@"SHT_CUDA_COMPAT_INFO"
	.align	4
        /*0000*/ 	.byte	0x02, 0x09, 0x01, 0x00, 0x02, 0x02, 0x01, 0x00, 0x02, 0x05, 0x05, 0x00, 0x03, 0x07, 0x01, 0x01
        /*0010*/ 	.byte	0x02, 0x03, 0x00, 0x00, 0x02, 0x06, 0x01, 0x00, 0x04, 0x0b, 0x08, 0x00, 0x09, 0x00, 0x00, 0x00
        /*0020*/ 	.byte	0x00, 0x00, 0x00, 0x00


//--------------------- .nv.info._ZN10layer_norm13ln_bwd_kernelINS_13Kernel_traitsI13__nv_bfloat16S2_S2_S2_fjLj512ELj1ELj4ELj1ELj16ENS_18Kernel_traits_baseILj512ES2_S2_S2_S2_fjLj128EEEEELb0ELb0ELb0ELb0EEEvNS_9BwdParamsE --------------------------
	.section	.nv.info._ZN10layer_norm13ln_bwd_kernelINS_13Kernel_traitsI13__nv_bfloat16S2_S2_S2_fjLj512ELj1ELj4ELj1ELj16ENS_18Kernel_traits_baseILj512ES2_S2_S2_S2_fjLj128EEEEELb0ELb0ELb0ELb0EEEvNS_9BwdParamsE,"",@"SHT_CUDA_INFO"
	.sectionflags	@""
	.align	4


	//----- nvinfo : EIATTR_CUDA_API_VERSION
	.align		4
        /*0000*/ 	.byte	0x04, 0x37
        /*0002*/ 	.short	(.L_1201 - .L_1200)
.L_1200:
        /*0004*/ 	.word	0x00000082


	//----- nvinfo : EIATTR_KPARAM_INFO
	.align		4
.L_1201:
        /*0008*/ 	.byte	0x04, 0x17
        /*000a*/ 	.short	(.L_1203 - .L_1202)
.L_1202:
        /*000c*/ 	.word	0x00000000
        /*0010*/ 	.short	0x0000
        /*0012*/ 	.short	0x0000
        /*0014*/ 	.byte	0x00, 0xf0, 0xa1, 0x04


	//----- nvinfo : EIATTR_SPARSE_MMA_MASK
	.align		4
.L_1203:
        /*0018*/ 	.byte	0x03, 0x50
        /*001a*/ 	.short	0x0000


	//----- nvinfo : EIATTR_MAXREG_COUNT
	.align		4
        /*001c*/ 	.byte	0x03, 0x1b
        /*001e*/ 	.short	0x00ff


	//----- nvinfo : EIATTR_NUM_BARRIERS
	.align		4
        /*0020*/ 	.byte	0x02, 0x4c
        /*0022*/ 	.byte	0x01
	.zero		1


	//----- nvinfo : EIATTR_MERCURY_ISA_VERSION
	.align		4
        /*0024*/ 	.byte	0x03, 0x5f
        /*0026*/ 	.short	0x0101


	//----- nvinfo : EIATTR_COOP_GROUP_MASK_REGIDS
	.align		4
        /*0028*/ 	.byte	0x04, 0x29
        /*002a*/ 	.short	(.L_1205 - .L_1204)


	//   ....[0]....
.L_1204:
        /*002c*/ 	.word	0xffffffff


	//   ....[1]....
        /*0030*/ 	.word	0xffffffff


	//   ....[2]....
        /*0034*/ 	.word	0xffffffff


	//   ....[3]....
        /*0038*/ 	.word	0xffffffff


	//   ....[4]....
        /*003c*/ 	.word	0xffffffff


	//   ....[5]....
        /*0040*/ 	.word	0xffffffff


	//   ....[6]....
        /*0044*/ 	.word	0xffffffff


	//   ....[7]....
        /*0048*/ 	.word	0xffffffff


	//   ....[8]....
        /*004c*/ 	.word	0xffffffff


	//   ....[9]....
        /*0050*/ 	.word	0xffffffff


	//   ....[10]....
        /*0054*/ 	.word	0x0500006c


	//   ....[11]....
        /*0058*/ 	.word	0x0500006c


	//   ....[12]....
        /*005c*/ 	.word	0x0500006c


	//   ....[13]....
        /*0060*/ 	.word	0x0500006c


	//   ....[14]....
        /*0064*/ 	.word	0x0500006c


	//   ....[15]....
        /*0068*/ 	.word	0x0500006c


	//   ....[16]....
        /*006c*/ 	.word	0x0500006c


	//   ....[17]....
        /*0070*/ 	.word	0x0500006c


	//   ....[18]....
        /*0074*/ 	.word	0x0500006c


	//   ....[19]....
        /*0078*/ 	.word	0x0500006c


	//----- nvinfo : EIATTR_COOP_GROUP_INSTR_OFFSETS
	.align		4
.L_1205:
        /*007c*/ 	.byte	0x04, 0x28
        /*007e*/ 	.short	(.L_1207 - .L_1206)


	//   ....[0]....
.L_1206:
        /*0080*/ 	.word	0x00001f90


	//   ....[1]....
        /*0084*/ 	.word	0x00001fa0


	//   ....[2]....
        /*0088*/ 	.word	0x00001fd0


	//   ....[3]....
        /*008c*/ 	.word	0x00001fe0


	//   ....[4]....
        /*0090*/ 	.word	0x00002010


	//   ....[5]....
        /*0094*/ 	.word	0x00002020


	//   ....[6]....
        /*0098*/ 	.word	0x00002050


	//   ....[7]....
        /*009c*/ 	.word	0x00002060


	//   ....[8]....
        /*00a0*/ 	.word	0x00002090


	//   ....[9]....
        /*00a4*/ 	.word	0x000020a0


	//   ....[10]....
        /*00a8*/ 	.word	0x00004440


	//   ....[11]....
        /*00ac*/ 	.word	0x000044e0


	//   ....[12]....
        /*00b0*/ 	.word	0x00004540


	//   ....[13]....
        /*00b4*/ 	.word	0x000045a0


	//   ....[14]....
        /*00b8*/ 	.word	0x00004610


	//   ....[15]....
        /*00bc*/ 	.word	0x00004670


	//   ....[16]....
        /*00c0*/ 	.word	0x000046e0


	//   ....[17]....
        /*00c4*/ 	.word	0x00004740


	//   ....[18]....
        /*00c8*/ 	.word	0x000047b0


	//   ....[19]....
        /*00cc*/ 	.word	0x00004810


	//----- nvinfo : EIATTR_VRC_CTA_INIT_COUNT
	.align		4
.L_1207:
        /*00d0*/ 	.byte	0x02, 0x4a
	.zero		1
	.zero		1


	//----- nvinfo : EIATTR_EXIT_INSTR_OFFSETS
	.align		4
        /*00d4*/ 	.byte	0x04, 0x1c
        /*00d6*/ 	.short	(.L_1209 - .L_1208)


	//   ....[0]....
.L_1208:
        /*00d8*/ 	.word	0x000043b0


	//   ....[1]....
        /*00dc*/ 	.word	0x000043e0


	//----- nvinfo : EIATTR_MAX_THREADS
	.align		4
.L_1209:
        /*00e0*/ 	.byte	0x04, 0x05
        /*00e2*/ 	.short	(.L_1211 - .L_1210)
.L_1210:
        /*00e4*/ 	.word	0x00000080
        /*00e8*/ 	.word	0x00000001
        /*00ec*/ 	.word	0x00000001


	//----- nvinfo : EIATTR_CRS_STACK_SIZE
	.align		4
.L_1211:
        /*00f0*/ 	.byte	0x04, 0x1e
        /*00f2*/ 	.short	(.L_1213 - .L_1212)
.L_1212:
        /*00f4*/ 	.word	0x00000000


	//----- nvinfo : EIATTR_CBANK_PARAM_SIZE
	.align		4
.L_1213:
        /*00f8*/ 	.byte	0x03, 0x19
        /*00fa*/ 	.short	0x0128


	//----- nvinfo : EIATTR_PARAM_CBANK
	.align		4
        /*00fc*/ 	.byte	0x04, 0x0a
        /*00fe*/ 	.short	(.L_1215 - .L_1214)
	.align		4
.L_1214:
        /*0100*/ 	.word	index@(.nv.constant0._ZN10layer_norm13ln_bwd_kernelINS_13Kernel_traitsI13__nv_bfloat16S2_S2_S2_fjLj512ELj1ELj4ELj1ELj16ENS_18Kernel_traits_baseILj512ES2_S2_S2_S2_fjLj128EEEEELb0ELb0ELb0ELb0EEEvNS_9BwdParamsE)
        /*0104*/ 	.short	0x0380
        /*0106*/ 	.short	0x0128


	//----- nvinfo : EIATTR_SW_WAR
	.align		4
.L_1215:
        /*0108*/ 	.byte	0x04, 0x36
        /*010a*/ 	.short	(.L_1217 - .L_1216)
.L_1216:
        /*010c*/ 	.word	0x00000008
.L_1217:


//--------------------- .nv.info._ZN10layer_norm13ln_bwd_kernelINS_13Kernel_traitsI13__nv_bfloat16S2_S2_S2_fjLj512ELj1ELj4ELj1ELj16ENS_18Kernel_traits_baseILj512ES2_S2_S2_S2_fjLj128EEEEELb0ELb0ELb0ELb1EEEvNS_9BwdParamsE --------------------------
	.section	.nv.info._ZN10layer_norm13ln_bwd_kernelINS_13Kernel_traitsI13__nv_bfloat16S2_S2_S2_fjLj512ELj1ELj4ELj1ELj16ENS_18Kernel_traits_baseILj512ES2_S2_S2_S2_fjLj128EEEEELb0ELb0ELb0ELb1EEEvNS_9BwdParamsE,"",@"SHT_CUDA_INFO"
	.sectionflags	@""
	.align	4


	//----- nvinfo : EIATTR_CUDA_API_VERSION
	.align		4
        /*0000*/ 	.byte	0x04, 0x37
        /*0002*/ 	.short	(.L_1219 - .L_1218)
.L_1218:
        /*0004*/ 	.word	0x00000082


	//----- nvinfo : EIATTR_KPARAM_INFO
	.align		4
.L_1219:
        /*0008*/ 	.byte	0x04, 0x17
        /*000a*/ 	.short	(.L_1221 - .L_1220)
.L_1220:
        /*000c*/ 	.word	0x00000000
        /*0010*/ 	.short	0x0000
        /*0012*/ 	.short	0x0000
        /*0014*/ 	.byte	0x00, 0xf0, 0xa1, 0x04


	//----- nvinfo : EIATTR_SPARSE_MMA_MASK
	.align		4
.L_1221:
        /*0018*/ 	.byte	0x03, 0x50
        /*001a*/ 	.short	0x0000


	//----- nvinfo : EIATTR_MAXREG_COUNT
	.align		4
        /*001c*/ 	.byte	0x03, 0x1b
        /*001e*/ 	.short	0x00ff


	//----- nvinfo : EIATTR_NUM_BARRIERS
	.align		4
        /*0020*/ 	.byte	0x02, 0x4c
        /*0022*/ 	.byte	0x01
	.zero		1


	//----- nvinfo : EIATTR_MERCURY_ISA_VERSION
	.align		4
        /*0024*/ 	.byte	0x03, 0x5f
        /*0026*/ 	.short	0x0101


	//----- nvinfo : EIATTR_COOP_GROUP_MASK_REGIDS
	.align		4
        /*0028*/ 	.byte	0x04, 0x29
        /*002a*/ 	.short	(.L_1223 - .L_1222)


	//   ....[0]....
.L_1222:
        /*002c*/ 	.word	0xffffffff


	//   ....[1]....
        /*0030*/ 	.word	0xffffffff


	//   ....[2]....
        /*0034*/ 	.word	0xffffffff


	//   ....[3]....
        /*0038*/ 	.word	0xffffffff


	//   ....[4]....
        /*003c*/ 	.word	0xffffffff


	//   ....[5]....
        /*0040*/ 	.word	0xffffffff


	//   ....[6]....
        /*0044*/ 	.word	0xffffffff


	//   ....[7]....
        /*0048*/ 	.word	0xffffffff


	//   ....[8]....
        /*004c*/ 	.word	0xffffffff


	//   ....[9]....
        /*0050*/ 	.word	0xffffffff


	//   ....[10]....
        /*0054*/ 	.word	0x0500002b


	//   ....[11]....
        /*0058*/ 	.word	0x0500002b


	//   ....[12]....
        /*005c*/ 	.word	0x0500002b


	//   ....[13]....
        /*0060*/ 	.word	0x0500002b


	//   ....[14]....
        /*0064*/ 	.word	0x0500002b


	//   ....[15]....
        /*0068*/ 	.word	0x0500002b


	//   ....[16]....
        /*006c*/ 	.word	0x0500002b


	//   ....[17]....
        /*0070*/ 	.word	0x0500002b


	//   ....[18]....
        /*0074*/ 	.word	0x0500002b


	//   ....[19]....
        /*0078*/ 	.word	0x0500002b


	//----- nvinfo : EIATTR_COOP_GROUP_INSTR_OFFSETS
	.align		4
.L_1223:
        /*007c*/ 	.byte	0x04, 0x28
        /*007e*/ 	.short	(.L_1225 - .L_1224)


	//   ....[0]....
.L_1224:
        /*0080*/ 	.word	0x00001dc0


	//   ....[1]....
        /*0084*/ 	.word	0x00001df0


	//   ....[2]....
        /*0088*/ 	.word	0x00001e40


	//   ....[3]....
        /*008c*/ 	.word	0x00001e50


	//   ....[4]....
        /*0090*/ 	.word	0x00001e80


	//   ....[5]....
        /*0094*/ 	.word	0x00001e90


	//   ....[6]....
        /*0098*/ 	.word	0x00001ec0


	//   ....[7]....
        /*009c*/ 	.word	0x00001ee0


	//   ....[8]....
        /*00a0*/ 	.word	0x00001f30


	//   ....[9]....
        /*00a4*/ 	.word	0x00001f50


	//   ....[10]....
        /*00a8*/ 	.word	0x00004080


	//   ....[11]....
        /*00ac*/ 	.word	0x00004110


	//   ....[12]....
        /*00b0*/ 	.word	0x00004180


	//   ....[13]....
        /*00b4*/ 	.word	0x000041d0


	//   ....[14]....
        /*00b8*/ 	.word	0x00004240


	//   ....[15]....
        /*00bc*/ 	.word	0x00004290


	//   ....[16]....
        /*00c0*/ 	.word	0x00004310


	//   ....[17]....
        /*00c4*/ 	.word	0x00004360


	//   ....[18]....
        /*00c8*/ 	.word	0x00004400


	//   ....[19]....
        /*00cc*/ 	.word	0x00004450


	//----- nvinfo : EIATTR_VRC_CTA_INIT_COUNT
	.align		4
.L_1225:
        /*00d0*/ 	.byte	0x02, 0x4a
	.zero		1
	.zero		1


	//----- nvinfo : EIATTR_EXIT_INSTR_OFFSETS
	.align		4
        /*00d4*/ 	.byte	0x04, 0x1c
        /*00d6*/ 	.short	(.L_1227 - .L_1226)


	//   ....[0]....
.L_1226:
        /*00d8*/ 	.word	0x00004010


	//----- nvinfo : EIATTR_MAX_THREADS
	.align		4
.L_1227:
        /*00dc*/ 	.byte	0x04, 0x05
        /*00de*/ 	.short	(.L_1229 - .L_1228)
.L_1228:
        /*00e0*/ 	.word	0x00000080
        /*00e4*/ 	.word	0x00000001
        /*00e8*/ 	.word	0x00000001


	//----- nvinfo : EIATTR_CRS_STACK_SIZE
	.align		4
.L_1229:
        /*00ec*/ 	.byte	0x04, 0x1e
        /*00ee*/ 	.short	(.L_1231 - .L_1230)
.L_1230:
        /*00f0*/ 	.word	0x00000000


	//----- nvinfo : EIATTR_CBANK_PARAM_SIZE
	.align		4
.L_1231:
        /*00f4*/ 	.byte	0x03, 0x19
        /*00f6*/ 	.short	0x0128


	//----- nvinfo : EIATTR_PARAM_CBANK
	.align		4
        /*00f8*/ 	.byte	0x04, 0x0a
        /*00fa*/ 	.short	(.L_1233 - .L_1232)
	.align		4
.L_1232:
        /*00fc*/ 	.word	index@(.nv.constant0._ZN10layer_norm13ln_bwd_kernelINS_13Kernel_traitsI13__nv_bfloat16S2_S2_S2_fjLj512ELj1ELj4ELj1ELj16ENS_18Kernel_traits_baseILj512ES2_S2_S2_S2_fjLj128EEEEELb0ELb0ELb0ELb1EEEvNS_9BwdParamsE)
        /*0100*/ 	.short	0x0380
        /*0102*/ 	.short	0x0128


	//----- nvinfo : EIATTR_SW_WAR
	.align		4
.L_1233:
        /*0104*/ 	.byte	0x04, 0x36
        /*0106*/ 	.short	(.L_1235 - .L_1234)
.L_1234:
        /*0108*/ 	.word	0x00000008
.L_1235:


//--------------------- .nv.info._ZN10layer_norm13ln_bwd_kernelINS_13Kernel_traitsI13__nv_bfloat16S2_S2_S2_fjLj512ELj1ELj4ELj1ELj16ENS_18Kernel_traits_baseILj512ES2_S2_S2_S2_fjLj128EEEEELb0ELb0ELb1ELb0EEEvNS_9BwdParamsE --------------------------
	.section	.nv.info._ZN10layer_norm13ln_bwd_kernelINS_13Kernel_traitsI13__nv_bfloat16S2_S2_S2_fjLj512ELj1ELj4ELj1ELj16ENS_18Kernel_traits_baseILj512ES2_S2_S2_S2_fjLj128EEEEELb0ELb0ELb1ELb0EEEvNS_9BwdParamsE,"",@"SHT_CUDA_INFO"
	.sectionflags	@""
	.align	4


	//----- nvinfo : EIATTR_CUDA_API_VERSION
	.align		4
        /*0000*/ 	.byte	0x04, 0x37
        /*0002*/ 	.short	(.L_1237 - .L_1236)
.L_1236:
        /*0004*/ 	.word	0x00000082


	//----- nvinfo : EIATTR_KPARAM_INFO
	.align		4
.L_1237:
        /*0008*/ 	.byte	0x04, 0x17
        /*000a*/ 	.short	(.L_1239 - .L_1238)
.L_1238:
        /*000c*/ 	.word	0x00000000
        /*0010*/ 	.short	0x0000
        /*0012*/ 	.short	0x0000
        /*0014*/ 	.byte	0x00, 0xf0, 0xa1, 0x04


	//----- nvinfo : EIATTR_SPARSE_MMA_MASK
	.align		4
.L_1239:
        /*0018*/ 	.byte	0x03, 0x50
        /*001a*/ 	.short	0x0000


	//----- nvinfo : EIATTR_MAXREG_COUNT
	.align		4
        /*001c*/ 	.byte	0x03, 0x1b
        /*001e*/ 	.short	0x00ff


	//----- nvinfo : EIATTR_NUM_BARRIERS
	.align		4
        /*0020*/ 	.byte	0x02, 0x4c
        /*0022*/ 	.byte	0x01
	.zero		1


	//----- nvinfo : EIATTR_MERCURY_ISA_VERSION
	.align		4
        /*0024*/ 	.byte	0x03, 0x5f
        /*0026*/ 	.short	0x0101


	//----- nvinfo : EIATTR_COOP_GROUP_MASK_REGIDS
	.align		4
        /*0028*/ 	.byte	0x04, 0x29
        /*002a*/ 	.short	(.L_1241 - .L_1240)


	//   ....[0]....
.L_1240:
        /*002c*/ 	.word	0xffffffff


	//   ....[1]....
        /*0030*/ 	.word	0xffffffff


	//   ....[2]....
        /*0034*/ 	.word	0xffffffff


	//   ....[3]....
        /*0038*/ 	.word	0xffffffff


	//   ....[4]....
        /*003c*/ 	.word	0xffffffff


	//   ....[5]....
        /*0040*/ 	.word	0xffffffff


	//   ....[6]....
        /*0044*/ 	.word	0xffffffff


	//   ....[7]....
        /*0048*/ 	.word	0xffffffff


	//   ....[8]....
        /*004c*/ 	.word	0xffffffff


	//   ....[9]....
        /*0050*/ 	.word	0xffffffff


	//   ....[10]....
        /*0054*/ 	.word	0x05000071


	//   ....[11]....
        /*0058*/ 	.word	0x05000071


	//   ....[12]....
        /*005c*/ 	.word	0x05000071


	//   ....[13]....
        /*0060*/ 	.word	0x05000071


	//   ....[14]....
        /*0064*/ 	.word	0x05000071


	//   ....[15]....
        /*0068*/ 	.word	0x05000071


	//   ....[16]....
        /*006c*/ 	.word	0x05000071


	//   ....[17]....
        /*0070*/ 	.word	0x05000071


	//   ....[18]....
        /*0074*/ 	.word	0x05000071


	//   ....[19]....
        /*0078*/ 	.word	0x05000071


	//----- nvinfo : EIATTR_COOP_GROUP_INSTR_OFFSETS
	.align		4
.L_1241:
        /*007c*/ 	.byte	0x04, 0x28
        /*007e*/ 	.short	(.L_1243 - .L_1242)


	//   ....[0]....
.L_1242:
        /*0080*/ 	.word	0x00001510


	//   ....[1]....
        /*0084*/ 	.word	0x00001520


	//   ....[2]....
        /*0088*/ 	.word	0x00001550


	//   ....[3]....
        /*008c*/ 	.word	0x00001560


	//   ....[4]....
        /*0090*/ 	.word	0x00001590


	//   ....[5]....
        /*0094*/ 	.word	0x000015a0


	//   ....[6]....
        /*0098*/ 	.word	0x000015d0


	//   ....[7]....
        /*009c*/ 	.word	0x000015e0


	//   ....[8]....
        /*00a0*/ 	.word	0x00001610


	//   ....[9]....
        /*00a4*/ 	.word	0x00001620


	//   ....[10]....
        /*00a8*/ 	.word	0x00004750


	//   ....[11]....
        /*00ac*/ 	.word	0x000047e0


	//   ....[12]....
        /*00b0*/ 	.word	0x00004850


	//   ....[13]....
        /*00b4*/ 	.word	0x000048b0


	//   ....[14]....
        /*00b8*/ 	.word	0x00004920


	//   ....[15]....
        /*00bc*/ 	.word	0x00004980


	//   ....[16]....
        /*00c0*/ 	.word	0x000049f0


	//   ....[17]....
        /*00c4*/ 	.word	0x00004a50


	//   ....[18]....
        /*00c8*/ 	.word	0x00004ac0


	//   ....[19]....
        /*00cc*/ 	.word	0x00004b20


	//----- nvinfo : EIATTR_VRC_CTA_INIT_COUNT
	.align		4
.L_1243:
        /*00d0*/ 	.byte	0x02, 0x4a
	.zero		1
	.zero		1


	//----- nvinfo : EIATTR_EXIT_INSTR_OFFSETS
	.align		4
        /*00d4*/ 	.byte	0x04, 0x1c
        /*00d6*/ 	.short	(.L_1245 - .L_1244)


	//   ....[0]....
.L_1244:
        /*00d8*/ 	.word	0x000046b0


	//   ....[1]....
        /*00dc*/ 	.word	0x000046e0


	//----- nvinfo : EIATTR_MAX_THREADS
	.align		4
.L_1245:
        /*00e0*/ 	.byte	0x04, 0x05
        /*00e2*/ 	.short	(.L_1247 - .L_1246)
.L_1246:
        /*00e4*/ 	.word	0x00000080
        /*00e8*/ 	.word	0x00000001
        /*00ec*/ 	.word	0x00000001


	//----- nvinfo : EIATTR_CRS_STACK_SIZE
	.align		4
.L_1247:
        /*00f0*/ 	.byte	0x04, 0x1e
        /*00f2*/ 	.short	(.L_1249 - .L_1248)
.L_1248:
        /*00f4*/ 	.word	0x00000000


	//----- nvinfo : EIATTR_CBANK_PARAM_SIZE
	.align		4
.L_1249:
        /*00f8*/ 	.byte	0x03, 0x19
        /*00fa*/ 	.short	0x0128


	//----- nvinfo : EIATTR_PARAM_CBANK
	.align		4
        /*00fc*/ 	.byte	0x04, 0x0a
        /*00fe*/ 	.short	(.L_1251 - .L_1250)
	.align		4
.L_1250:
        /*0100*/ 	.word	index@(.nv.constant0._ZN10layer_norm13ln_bwd_kernelINS_13Kernel_traitsI13__nv_bfloat16S2_S2_S2_fjLj512ELj1ELj4ELj1ELj16ENS_18Kernel_traits_baseILj512ES2_S2_S2_S2_fjLj128EEEEELb0ELb0ELb1ELb0EEEvNS_9BwdParamsE)
        /*0104*/ 	.short	0x0380
        /*0106*/ 	.short	0x0128


	//----- nvinfo : EIATTR_SW_WAR
	.align		4
.L_1251:
        /*0108*/ 	.byte	0x04, 0x36
        /*010a*/ 	.short	(.L_1253 - .L_1252)
.L_1252:
        /*010c*/ 	.word	0x00000008
.L_1253:


//--------------------- .nv.info._ZN10layer_norm13ln_bwd_kernelINS_13Kernel_traitsI13__nv_bfloat16S2_S2_S2_fjLj512ELj1ELj4ELj1ELj16ENS_18Kernel_traits_baseILj512ES2_S2_S2_S2_fjLj128EEEEELb0ELb0ELb1ELb1EEEvNS_9BwdParamsE --------------------------
	.section	.nv.info._ZN10layer_norm13ln_bwd_kernelINS_13Kernel_traitsI13__nv_bfloat16S2_S2_S2_fjLj512ELj1ELj4ELj1ELj16ENS_18Kernel_traits_baseILj512ES2_S2_S2_S2_fjLj128EEEEELb0ELb0ELb1ELb1EEEvNS_9BwdParamsE,"",@"SHT_CUDA_INFO"
	.sectionflags	@""
	.align	4


	//----- nvinfo : EIATTR_CUDA_API_VERSION
	.align		4
        /*0000*/ 	.byte	0x04, 0x37
        /*0002*/ 	.short	(.L_1255 - .L_1254)
.L_1254:
        /*0004*/ 	.word	0x00000082


	//----- nvinfo : EIATTR_KPARAM_INFO
	.align		4
.L_1255:
        /*0008*/ 	.byte	0x04, 0x17
        /*000a*/ 	.short	(.L_1257 - .L_1256)
.L_1256:
        /*000c*/ 	.word	0x00000000
        /*0010*/ 	.short	0x0000
        /*0012*/ 	.short	0x0000
        /*0014*/ 	.byte	0x00, 0xf0, 0xa1, 0x04


	//----- nvinfo : EIATTR_SPARSE_MMA_MASK
	.align		4
.L_1257:
        /*0018*/ 	.byte	0x03, 0x50
        /*001a*/ 	.short	0x0000


	//----- nvinfo : EIATTR_MAXREG_COUNT
	.align		4
        /*001c*/ 	.byte	0x03, 0x1b
        /*001e*/ 	.short	0x00ff


	//----- nvinfo : EIATTR_NUM_BARRIERS
	.align		4
        /*0020*/ 	.byte	0x02, 0x4c
        /*0022*/ 	.byte	0x01
	.zero		1


	//----- nvinfo : EIATTR_MERCURY_ISA_VERSION
	.align		4
        /*0024*/ 	.byte	0x03, 0x5f
        /*0026*/ 	.short	0x0101


	//----- nvinfo : EIATTR_COOP_GROUP_MASK_REGIDS
	.align		4
        /*0028*/ 	.byte	0x04, 0x29
        /*002a*/ 	.short	(.L_1259 - .L_1258)


	//   ....[0]....
.L_1258:
        /*002c*/ 	.word	0xffffffff


	//   ....[1]....
        /*0030*/ 	.word	0xffffffff


	//   ....[2]....
        /*0034*/ 	.word	0xffffffff


	//   ....[3]....
        /*0038*/ 	.word	0xffffffff


	//   ....[4]....
        /*003c*/ 	.word	0xffffffff


	//   ....[5]....
        /*0040*/ 	.word	0xffffffff


	//   ....[6]....
        /*0044*/ 	.word	0xffffffff


	//   ....[7]....
        /*0048*/ 	.word	0xffffffff


	//   ....[8]....
        /*004c*/ 	.word	0xffffffff


	//   ....[9]....
        /*0050*/ 	.word	0xffffffff


	//   ....[10]....
        /*0054*/ 	.word	0x05000071


	//   ....[11]....
        /*0058*/ 	.word	0x05000071


	//   ....[12]....
        /*005c*/ 	.word	0x05000071


	//   ....[13]....
        /*0060*/ 	.word	0x05000071


	//   ....[14]....
        /*0064*/ 	.word	0x05000071


	//   ....[15]....
        /*0068*/ 	.word	0x05000071


	//   ....[16]....
        /*006c*/ 	.word	0x05000071


	//   ....[17]....
        /*0070*/ 	.word	0x05000071


	//   ....[18]....
        /*0074*/ 	.word	0x05000071


	//   ....[19]....
        /*0078*/ 	.word	0x05000071


	//----- nvinfo : EIATTR_COOP_GROUP_INSTR_OFFSETS
	.align		4
.L_1259:
        /*007c*/ 	.byte	0x04, 0x28
        /*007e*/ 	.short	(.L_1261 - .L_1260)


	//   ....[0]....
.L_1260:
        /*0080*/ 	.word	0x00001260


	//   ....[1]....
        /*0084*/ 	.word	0x00001270


	//   ....[2]....
        /*0088*/ 	.word	0x000012a0


	//   ....[3]....
        /*008c*/ 	.word	0x000012b0


	//   ....[4]....
        /*0090*/ 	.word	0x000012f0


	//   ....[5]....
        /*0094*/ 	.word	0x00001300


	//   ....[6]....
        /*0098*/ 	.word	0x00001330


	//   ....[7]....
        /*009c*/ 	.word	0x00001340


	//   ....[8]....
        /*00a0*/ 	.word	0x00001370


	//   ....[9]....
        /*00a4*/ 	.word	0x00001380


	//   ....[10]....
        /*00a8*/ 	.word	0x00004170


	//   ....[11]....
        /*00ac*/ 	.word	0x00004200


	//   ....[12]....
        /*00b0*/ 	.word	0x00004270


	//   ....[13]....
        /*00b4*/ 	.word	0x000042d0


	//   ....[14]....
        /*00b8*/ 	.word	0x00004350


	//   ....[15]....
        /*00bc*/ 	.word	0x000043b0


	//   ....[16]....
        /*00c0*/ 	.word	0x00004420


	//   ....[17]....
        /*00c4*/ 	.word	0x00004480


	//   ....[18]....
        /*00c8*/ 	.word	0x000044f0


	//   ....[19]....
        /*00cc*/ 	.word	0x00004550


	//----- nvinfo : EIATTR_VRC_CTA_INIT_COUNT
	.align		4
.L_1261:
        /*00d0*/ 	.byte	0x02, 0x4a
	.zero		1
	.zero		1


	//----- nvinfo : EIATTR_EXIT_INSTR_OFFSETS
	.align		4
        /*00d4*/ 	.byte	0x04, 0x1c
        /*00d6*/ 	.short	(.L_1263 - .L_1262)


	//   ....[0]....
.L_1262:
        /*00d8*/ 	.word	0x00004100


	//----- nvinfo : EIATTR_MAX_THREADS
	.align		4
.L_1263:
        /*00dc*/ 	.byte	0x04, 0x05
        /*00de*/ 	.short	(.L_1265 - .L_1264)
.L_1264:
        /*00e0*/ 	.word	0x00000080
        /*00e4*/ 	.word	0x00000001
        /*00e8*/ 	.word	0x00000001


	//----- nvinfo : EIATTR_CRS_STACK_SIZE
	.align		4
.L_1265:
        /*00ec*/ 	.byte	0x04, 0x1e
        /*00ee*/ 	.short	(.L_1267 - .L_1266)
.L_1266:
        /*00f0*/ 	.word	0x00000000


	//----- nvinfo : EIATTR_CBANK_PARAM_SIZE
	.align		4
.L_1267:
        /*00f4*/ 	.byte	0x03, 0x19
        /*00f6*/ 	.short	0x0128


	//----- nvinfo : EIATTR_PARAM_CBANK
	.align		4
        /*00f8*/ 	.byte	0x04, 0x0a
        /*00fa*/ 	.short	(.L_1269 - .L_1268)
	.align		4
.L_1268:
        /*00fc*/ 	.word	index@(.nv.constant0._ZN10layer_norm13ln_bwd_kernelINS_13Kernel_traitsI13__nv_bfloat16S2_S2_S2_fjLj512ELj1ELj4ELj1ELj16ENS_18Kernel_traits_baseILj512ES2_S2_S2_S2_fjLj128EEEEELb0ELb0ELb1ELb1EEEvNS_9BwdParamsE)
        /*0100*/ 	.short	0x0380
        /*0102*/ 	.short	0x0128


	//----- nvinfo : EIATTR_SW_WAR
	.align		4
.L_1269:
        /*0104*/ 	.byte	0x04, 0x36
        /*0106*/ 	.short	(.L_1271 - .L_1270)
.L_1270:
        /*0108*/ 	.word	0x00000008
.L_1271:


//--------------------- .nv.info._ZN10layer_norm13ln_bwd_kernelINS_13Kernel_traitsI13__nv_bfloat16S2_S2_S2_fjLj512ELj1ELj4ELj1ELj16ENS_18Kernel_traits_baseILj512ES2_S2_S2_S2_fjLj128EEEEELb0ELb1ELb0ELb0EEEvNS_9BwdParamsE --------------------------
	.section	.nv.info._ZN10layer_norm13ln_bwd_kernelINS_13Kernel_traitsI13__nv_bfloat16S2_S2_S2_fjLj512ELj1ELj4ELj1ELj16ENS_18Kernel_traits_baseILj512ES2_S2_S2_S2_fjLj128EEEEELb0ELb1ELb0ELb0EEEvNS_9BwdParamsE,"",@"SHT_CUDA_INFO"
	.sectionflags	@""
	.align	4


	//----- nvinfo : EIATTR_CUDA_API_VERSION
	.align		4
        /*0000*/ 	.byte	0x04, 0x37
        /*0002*/ 	.short	(.L_1273 - .L_1272)
.L_1272:
        /*0004*/ 	.word	0x00000082


	//----- nvinfo : EIATTR_KPARAM_INFO
	.align		4
.L_1273:
        /*0008*/ 	.byte	0x04, 0x17
        /*000a*/ 	.short	(.L_1275 - .L_1274)
.L_1274:
        /*000c*/ 	.word	0x00000000
        /*0010*/ 	.short	0x0000
        /*0012*/ 	.short	0x0000
        /*0014*/ 	.byte	0x00, 0xf0, 0xa1, 0x04


	//----- nvinfo : EIATTR_SPARSE_MMA_MASK
	.align		4
.L_1275:
        /*0018*/ 	.byte	0x03, 0x50
        /*001a*/ 	.short	0x0000


	//----- nvinfo : EIATTR_MAXREG_COUNT
	.align		4
        /*001c*/ 	.byte	0x03, 0x1b
        /*001e*/ 	.short	0x00ff


	//----- nvinfo : EIATTR_NUM_BARRIERS
	.align		4
        /*0020*/ 	.byte	0x02, 0x4c
        /*0022*/ 	.byte	0x01
	.zero		1


	//----- nvinfo : EIATTR_MERCURY_ISA_VERSION
	.align		4
        /*0024*/ 	.byte	0x03, 0x5f
        /*0026*/ 	.short	0x0101


	//----- nvinfo : EIATTR_COOP_GROUP_MASK_REGIDS
	.align		4
        /*0028*/ 	.byte	0x04, 0x29
        /*002a*/ 	.short	(.L_1277 - .L_1276)


	//   ....[0]....
.L_1276:
        /*002c*/ 	.word	0xffffffff


	//   ....[1]....
        /*0030*/ 	.word	0xffffffff


	//   ....[2]....
        /*0034*/ 	.word	0xffffffff


	//   ....[3]....
        /*0038*/ 	.word	0xffffffff


	//   ....[4]....
        /*003c*/ 	.word	0xffffffff


	//   ....[5]....
        /*0040*/ 	.word	0xffffffff


	//   ....[6]....
        /*0044*/ 	.word	0xffffffff


	//   ....[7]....
        /*0048*/ 	.word	0xffffffff


	//   ....[8]....
        /*004c*/ 	.word	0xffffffff


	//   ....[9]....
        /*0050*/ 	.word	0xffffffff


	//   ....[10]....
        /*0054*/ 	.word	0x0500008c


	//   ....[11]....
        /*0058*/ 	.word	0x0500008c


	//   ....[12]....
        /*005c*/ 	.word	0x0500008c


	//   ....[13]....
        /*0060*/ 	.word	0x0500008c


	//   ....[14]....
        /*0064*/ 	.word	0x0500008c


	//   ....[15]....
        /*0068*/ 	.word	0x0500008c


	//   ....[16]....
        /*006c*/ 	.word	0x0500008c


	//   ....[17]....
        /*0070*/ 	.word	0x0500008c


	//   ....[18]....
        /*0074*/ 	.word	0x0500008c


	//   ....[19]....
        /*0078*/ 	.word	0x0500008c


	//----- nvinfo : EIATTR_COOP_GROUP_INSTR_OFFSETS
	.align		4
.L_1277:
        /*007c*/ 	.byte	0x04, 0x28
        /*007e*/ 	.short	(.L_1279 - .L_1278)


	//   ....[0]....
.L_1278:
        /*0080*/ 	.word	0x00002160


	//   ....[1]....
        /*0084*/ 	.word	0x00002170


	//   ....[2]....
        /*0088*/ 	.word	0x000021a0


	//   ....[3]....
        /*008c*/ 	.word	0x000021b0


	//   ....[4]....
        /*0090*/ 	.word	0x000021e0


	//   ....[5]....
        /*0094*/ 	.word	0x000021f0


	//   ....[6]....
        /*0098*/ 	.word	0x00002220


	//   ....[7]....
        /*009c*/ 	.word	0x00002230


	//   ....[8]....
        /*00a0*/ 	.word	0x00002260


	//   ....[9]....
        /*00a4*/ 	.word	0x00002270


	//   ....[10]....
        /*00a8*/ 	.word	0x00005d70


	//   ....[11]....
        /*00ac*/ 	.word	0x00005e00


	//   ....[12]....
        /*00b0*/ 	.word	0x00005e70


	//   ....[13]....
        /*00b4*/ 	.word	0x00005ed0


	//   ....[14]....
        /*00b8*/ 	.word	0x00005f40


	//   ....[15]....
        /*00bc*/ 	.word	0x00005fa0


	//   ....[16]....
        /*00c0*/ 	.word	0x00006010


	//   ....[17]....
        /*00c4*/ 	.word	0x00006070


	//   ....[18]....
        /*00c8*/ 	.word	0x000060e0


	//   ....[19]....
        /*00cc*/ 	.word	0x00006140


	//----- nvinfo : EIATTR_VRC_CTA_INIT_COUNT
	.align		4
.L_1279:
        /*00d0*/ 	.byte	0x02, 0x4a
	.zero		1
	.zero		1


	//----- nvinfo : EIATTR_EXIT_INSTR_OFFSETS
	.align		4
        /*00d4*/ 	.byte	0x04, 0x1c
        /*00d6*/ 	.short	(.L_1281 - .L_1280)


	//   ....[0]....
.L_1280:
        /*00d8*/ 	.word	0x00005c80


	//   ....[1]....
        /*00dc*/ 	.word	0x00005d00


	//----- nvinfo : EIATTR_MAX_THREADS
	.align		4
.L_1281:
        /*00e0*/ 	.byte	0x04, 0x05
        /*00e2*/ 	.short	(.L_1283 - .L_1282)
.L_1282:
        /*00e4*/ 	.word	0x00000080
        /*00e8*/ 	.word	0x00000001
        /*00ec*/ 	.word	0x00000001


	//----- nvinfo : EIATTR_CRS_STACK_SIZE
	.align		4
.L_1283:
        /*00f0*/ 	.byte	0x04, 0x1e
        /*00f2*/ 	.short	(.L_1285 - .L_1284)
.L_1284:
        /*00f4*/ 	.word	0x00000000


	//----- nvinfo : EIATTR_CBANK_PARAM_SIZE
	.align		4
.L_1285:
        /*00f8*/ 	.byte	0x03, 0x19
        /*00fa*/ 	.short	0x0128


	//----- nvinfo : EIATTR_PARAM_CBANK
	.align		4
        /*00fc*/ 	.byte	0x04, 0x0a
        /*00fe*/ 	.short	(.L_1287 - .L_1286)
	.align		4
.L_1286:
        /*0100*/ 	.word	index@(.nv.constant0._ZN10layer_norm13ln_bwd_kernelINS_13Kernel_traitsI13__nv_bfloat16S2_S2_S2_fjLj512ELj1ELj4ELj1ELj16ENS_18Kernel_traits_baseILj512ES2_S2_S2_S2_fjLj128EEEEELb0ELb1ELb0ELb0EEEvNS_9BwdParamsE)
        /*0104*/ 	.short	0x0380
        /*0106*/ 	.short	0x0128


	//----- nvinfo : EIATTR_SW_WAR
	.align		4
.L_1287:
        /*0108*/ 	.byte	0x04, 0x36
        /*010a*/ 	.short	(.L_1289 - .L_1288)
.L_1288:
        /*010c*/ 	.word	0x00000008
.L_1289:


//--------------------- .nv.info._ZN10layer_norm13ln_bwd_kernelINS_13Kernel_traitsI13__nv_bfloat16S2_S2_S2_fjLj512ELj1ELj4ELj1ELj16ENS_18Kernel_traits_baseILj512ES2_S2_S2_S2_fjLj128EEEEELb0ELb1ELb0ELb1EEEvNS_9BwdParamsE --------------------------
	.section	.nv.info._ZN10layer_norm13ln_bwd_kernelINS_13Kernel_traitsI13__nv_bfloat16S2_S2_S2_fjLj512ELj1ELj4ELj1ELj16ENS_18Kernel_traits_baseILj512ES2_S2_S2_S2_fjLj128EEEEELb0ELb1ELb0ELb1EEEvNS_9BwdParamsE,"",@"SHT_CUDA_INFO"
	.sectionflags	@""
	.align	4


	//----- nvinfo : EIATTR_CUDA_API_VERSION
	.align		4
        /*0000*/ 	.byte	0x04, 0x37
        /*0002*/ 	.short	(.L_1291 - .L_1290)
.L_1290:
        /*0004*/ 	.word	0x00000082


	//----- nvinfo : EIATTR_KPARAM_INFO
	.align		4
.L_1291:
        /*0008*/ 	.byte	0x04, 0x17
        /*000a*/ 	.short	(.L_1293 - .L_1292)
.L_1292:
        /*000c*/ 	.word	0x00000000
        /*0010*/ 	.short	0x0000
        /*0012*/ 	.short	0x0000
        /*0014*/ 	.byte	0x00, 0xf0, 0xa1, 0x04


	//----- nvinfo : EIATTR_SPARSE_MMA_MASK
	.align		4
.L_1293:
        /*0018*/ 	.byte	0x03, 0x50
        /*001a*/ 	.short	0x0000


	//----- nvinfo : EIATTR_MAXREG_COUNT
	.align		4
        /*001c*/ 	.byte	0x03, 0x1b
        /*001e*/ 	.short	0x00ff


	//----- nvinfo : EIATTR_NUM_BARRIERS
	.align		4
        /*0020*/ 	.byte	0x02, 0x4c
        /*0022*/ 	.byte	0x01
	.zero		1


	//----- nvinfo : EIATTR_MERCURY_ISA_VERSION
	.align		4
        /*0024*/ 	.byte	0x03, 0x5f
        /*0026*/ 	.short	0x0101


	//----- nvinfo : EIATTR_COOP_GROUP_MASK_REGIDS
	.align		4
        /*0028*/ 	.byte	0x04, 0x29
        /*002a*/ 	.short	(.L_1295 - .L_1294)


	//   ....[0]....
.L_1294:
        /*002c*/ 	.word	0xffffffff


	//   ....[1]....
        /*0030*/ 	.word	0xffffffff


	//   ....[2]....
        /*0034*/ 	.word	0xffffffff


	//   ....[3]....
        /*0038*/ 	.word	0xffffffff


	//   ....[4]....
        /*003c*/ 	.word	0xffffffff


	//   ....[5]....
        /*0040*/ 	.word	0xffffffff


	//   ....[6]....
        /*0044*/ 	.word	0xffffffff


	//   ....[7]....
        /*0048*/ 	.word	0xffffffff


	//   ....[8]....
        /*004c*/ 	.word	0xffffffff


	//   ....[9]....
        /*0050*/ 	.word	0xffffffff


	//   ....[10]....
        /*0054*/ 	.word	0x05000087


	//   ....[11]....
        /*0058*/ 	.word	0x05000087


	//   ....[12]....
        /*005c*/ 	.word	0x05000087


	//   ....[13]....
        /*0060*/ 	.word	0x05000087


	//   ....[14]....
        /*0064*/ 	.word	0x05000087


	//   ....[15]....
        /*0068*/ 	.word	0x05000087


	//   ....[16]....
        /*006c*/ 	.word	0x05000087


	//   ....[17]....
        /*0070*/ 	.word	0x05000087


	//   ....[18]....
        /*0074*/ 	.word	0x05000087


	//   ....[19]....
        /*0078*/ 	.word	0x05000087


	//----- nvinfo : EIATTR_COOP_GROUP_INSTR_OFFSETS
	.align		4
.L_1295:
        /*007c*/ 	.byte	0x04, 0x28
        /*007e*/ 	.short	(.L_1297 - .L_1296)


	//   ....[0]....
.L_1296:
        /*0080*/ 	.word	0x00001f60


	//   ....[1]....
        /*0084*/ 	.word	0x00001f70


	//   ....[2]....
        /*0088*/ 	.word	0x00001fa0


	//   ....[3]....
        /*008c*/ 	.word	0x00001fb0


	//   ....[4]....
        /*0090*/ 	.word	0x00001fe0


	//   ....[5]....
        /*0094*/ 	.word	0x00001ff0


	//   ....[6]....
        /*0098*/ 	.word	0x00002020


	//   ....[7]....
        /*009c*/ 	.word	0x00002030


	//   ....[8]....
        /*00a0*/ 	.word	0x00002060


	//   ....[9]....
        /*00a4*/ 	.word	0x00002070


	//   ....[10]....
        /*00a8*/ 	.word	0x00005a00


	//   ....[11]....
        /*00ac*/ 	.word	0x00005a90


	//   ....[12]....
        /*00b0*/ 	.word	0x00005b00


	//   ....[13]....
        /*00b4*/ 	.word	0x00005b60


	//   ....[14]....
        /*00b8*/ 	.word	0x00005bd0


	//   ....[15]....
        /*00bc*/ 	.word	0x00005c30


	//   ....[16]....
        /*00c0*/ 	.word	0x00005ca0


	//   ....[17]....
        /*00c4*/ 	.word	0x00005d00


	//   ....[18]....
        /*00c8*/ 	.word	0x00005d70


	//   ....[19]....
        /*00cc*/ 	.word	0x00005dd0


	//----- nvinfo : EIATTR_VRC_CTA_INIT_COUNT
	.align		4
.L_1297:
        /*00d0*/ 	.byte	0x02, 0x4a
	.zero		1
	.zero		1


	//----- nvinfo : EIATTR_EXIT_INSTR_OFFSETS
	.align		4
        /*00d4*/ 	.byte	0x04, 0x1c
        /*00d6*/ 	.short	(.L_1299 - .L_1298)


	//   ....[0]....
.L_1298:
        /*00d8*/ 	.word	0x00005990


	//----- nvinfo : EIATTR_MAX_THREADS
	.align		4
.L_1299:
        /*00dc*/ 	.byte	0x04, 0x05
        /*00de*/ 	.short	(.L_1301 - .L_1300)
.L_1300:
        /*00e0*/ 	.word	0x00000080
        /*00e4*/ 	.word	0x00000001
        /*00e8*/ 	.word	0x00000001


	//----- nvinfo : EIATTR_CRS_STACK_SIZE
	.align		4
.L_1301:
        /*00ec*/ 	.byte	0x04, 0x1e
        /*00ee*/ 	.short	(.L_1303 - .L_1302)
.L_1302:
        /*00f0*/ 	.word	0x00000000


	//----- nvinfo : EIATTR_CBANK_PARAM_SIZE
	.align		4
.L_1303:
        /*00f4*/ 	.byte	0x03, 0x19
        /*00f6*/ 	.short	0x0128


	//----- nvinfo : EIATTR_PARAM_CBANK
	.align		4
        /*00f8*/ 	.byte	0x04, 0x0a
        /*00fa*/ 	.short	(.L_1305 - .L_1304)
	.align		4
.L_1304:
        /*00fc*/ 	.word	index@(.nv.constant0._ZN10layer_norm13ln_bwd_kernelINS_13Kernel_traitsI13__nv_bfloat16S2_S2_S2_fjLj512ELj1ELj4ELj1ELj16ENS_18Kernel_traits_baseILj512ES2_S2_S2_S2_fjLj128EEEEELb0ELb1ELb0ELb1EEEvNS_9BwdParamsE)
        /*0100*/ 	.short	0x0380
        /*0102*/ 	.short	0x0128


	//----- nvinfo : EIATTR_SW_WAR
	.align		4
.L_1305:
        /*0104*/ 	.byte	0x04, 0x36
        /*0106*/ 	.short	(.L_1307 - .L_1306)
.L_1306:
        /*0108*/ 	.word	0x00000008
.L_1307:


//--------------------- .nv.info._ZN10layer_norm13ln_bwd_kernelINS_13Kernel_traitsI13__nv_bfloat16S2_S2_S2_fjLj512ELj1ELj4ELj1ELj16ENS_18Kernel_traits_baseILj512ES2_S2_S2_S2_fjLj128EEEEELb0ELb1ELb1ELb0EEEvNS_9BwdParamsE --------------------------
	.section	.nv.info._ZN10layer_norm13ln_bwd_kernelINS_13Kernel_traitsI13__nv_bfloat16S2_S2_S2_fjLj512ELj1ELj4ELj1ELj16ENS_18Kernel_traits_baseILj512ES2_S2_S2_S2_fjLj128EEEEELb0ELb1ELb1ELb0EEEvNS_9BwdParamsE,"",@"SHT_CUDA_INFO"
	.sectionflags	@""
	.align	4


	//----- nvinfo : EIATTR_CUDA_API_VERSION
	.align		4
        /*0000*/ 	.byte	0x04, 0x37
        /*0002*/ 	.short	(.L_1309 - .L_1308)
.L_1308:
        /*0004*/ 	.word	0x00000082


	//----- nvinfo : EIATTR_KPARAM_INFO
	.align		4
.L_1309:
        /*0008*/ 	.byte	0x04, 0x17
        /*000a*/ 	.short	(.L_1311 - .L_1310)
.L_1310:
        /*000c*/ 	.word	0x00000000
        /*0010*/ 	.short	0x0000
        /*0012*/ 	.short	0x0000
        /*0014*/ 	.byte	0x00, 0xf0, 0xa1, 0x04


	//----- nvinfo : EIATTR_SPARSE_MMA_MASK
	.align		4
.L_1311:
        /*0018*/ 	.byte	0x03, 0x50
        /*001a*/ 	.short	0x0000


	//----- nvinfo : EIATTR_MAXREG_COUNT
	.align		4
        /*001c*/ 	.byte	0x03, 0x1b
        /*001e*/ 	.short	0x00ff


	//----- nvinfo : EIATTR_NUM_BARRIERS
	.align		4
        /*0020*/ 	.byte	0x02, 0x4c
        /*0022*/ 	.byte	0x01
	.zero		1


	//----- nvinfo : EIATTR_MERCURY_ISA_VERSION
	.align		4
        /*0024*/ 	.byte	0x03, 0x5f
        /*0026*/ 	.short	0x0101


	//----- nvinfo : EIATTR_COOP_GROUP_MASK_REGIDS
	.align		4
        /*0028*/ 	.byte	0x04, 0x29
        /*002a*/ 	.short	(.L_1313 - .L_1312)


	//   ....[0]....
.L_1312:
        /*002c*/ 	.word	0xffffffff


	//   ....[1]....
        /*0030*/ 	.word	0xffffffff


	//   ....[2]....
        /*0034*/ 	.word	0xffffffff


	//   ....[3]....
        /*0038*/ 	.word	0xffffffff


	//   ....[4]....
        /*003c*/ 	.word	0xffffffff


	//   ....[5]....
        /*0040*/ 	.word	0xffffffff


	//   ....[6]....
        /*0044*/ 	.word	0xffffffff


	//   ....[7]....
        /*0048*/ 	.word	0xffffffff


	//   ....[8]....
        /*004c*/ 	.word	0xffffffff


	//   ....[9]....
        /*0050*/ 	.word	0xffffffff


	//   ....[10]....
        /*0054*/ 	.word	0x0500009a


	//   ....[11]....
        /*0058*/ 	.word	0x0500009a


	//   ....[12]....
        /*005c*/ 	.word	0x0500009a


	//   ....[13]....
        /*0060*/ 	.word	0x0500009a


	//   ....[14]....
        /*0064*/ 	.word	0x0500009a


	//   ....[15]....
        /*0068*/ 	.word	0x0500009a


	//   ....[16]....
        /*006c*/ 	.word	0x0500009a


	//   ....[17]....
        /*0070*/ 	.word	0x0500009a


	//   ....[18]....
        /*0074*/ 	.word	0x0500009a


	//   ....[19]....
        /*0078*/ 	.word	0x0500009a


	//----- nvinfo : EIATTR_COOP_GROUP_INSTR_OFFSETS
	.align		4
.L_1313:
        /*007c*/ 	.byte	0x04, 0x28
        /*007e*/ 	.short	(.L_1315 - .L_1314)


	//   ....[0]....
.L_1314:
        /*0080*/ 	.word	0x000016f0


	//   ....[1]....
        /*0084*/ 	.word	0x00001720


	//   ....[2]....
        /*0088*/ 	.word	0x00001750


	//   ....[3]....
        /*008c*/ 	.word	0x00001760


	//   ....[4]....
        /*0090*/ 	.word	0x00001790


	//   ....[5]....
        /*0094*/ 	.word	0x000017a0


	//   ....[6]....
        /*0098*/ 	.word	0x000017d0


	//   ....[7]....
        /*009c*/ 	.word	0x000017e0


	//   ....[8]....
        /*00a0*/ 	.word	0x00001820


	//   ....[9]....
        /*00a4*/ 	.word	0x00001840


	//   ....[10]....
        /*00a8*/ 	.word	0x00006040


	//   ....[11]....
        /*00ac*/ 	.word	0x000060e0


	//   ....[12]....
        /*00b0*/ 	.word	0x00006160


	//   ....[13]....
        /*00b4*/ 	.word	0x000061c0


	//   ....[14]....
        /*00b8*/ 	.word	0x00006230


	//   ....[15]....
        /*00bc*/ 	.word	0x00006290


	//   ....[16]....
        /*00c0*/ 	.word	0x000062f0


	//   ....[17]....
        /*00c4*/ 	.word	0x00006350


	//   ....[18]....
        /*00c8*/ 	.word	0x000063b0


	//   ....[19]....
        /*00cc*/ 	.word	0x00006420


	//----- nvinfo : EIATTR_VRC_CTA_INIT_COUNT
	.align		4
.L_1315:
        /*00d0*/ 	.byte	0x02, 0x4a
	.zero		1
	.zero		1


	//----- nvinfo : EIATTR_EXIT_INSTR_OFFSETS
	.align		4
        /*00d4*/ 	.byte	0x04, 0x1c
        /*00d6*/ 	.short	(.L_1317 - .L_1316)


	//   ....[0]....
.L_1316:
        /*00d8*/ 	.word	0x00005f50


	//   ....[1]....
        /*00dc*/ 	.word	0x00005fd0


	//----- nvinfo : EIATTR_MAX_THREADS
	.align		4
.L_1317:
        /*00e0*/ 	.byte	0x04, 0x05
        /*00e2*/ 	.short	(.L_1319 - .L_1318)
.L_1318:
        /*00e4*/ 	.word	0x00000080
        /*00e8*/ 	.word	0x00000001
        /*00ec*/ 	.word	0x00000001


	//----- nvinfo : EIATTR_CRS_STACK_SIZE
	.align		4
.L_1319:
        /*00f0*/ 	.byte	0x04, 0x1e
        /*00f2*/ 	.short	(.L_1321 - .L_1320)
.L_1320:
        /*00f4*/ 	.word	0x00000000


	//----- nvinfo : EIATTR_CBANK_PARAM_SIZE
	.align		4
.L_1321:
        /*00f8*/ 	.byte	0x03, 0x19
        /*00fa*/ 	.short	0x0128


	//----- nvinfo : EIATTR_PARAM_CBANK
	.align		4
        /*00fc*/ 	.byte	0x04, 0x0a
        /*00fe*/ 	.short	(.L_1323 - .L_1322)
	.align		4
.L_1322:
        /*0100*/ 	.word	index@(.nv.constant0._ZN10layer_norm13ln_bwd_kernelINS_13Kernel_traitsI13__nv_bfloat16S2_S2_S2_fjLj512ELj1ELj4ELj1ELj16ENS_18Kernel_traits_baseILj512ES2_S2_S2_S2_fjLj128EEEEELb0ELb1ELb1ELb0EEEvNS_9BwdParamsE)
        /*0104*/ 	.short	0x0380
        /*0106*/ 	.short	0x0128


	//----- nvinfo : EIATTR_SW_WAR
	.align		4
.L_1323:
        /*0108*/ 	.byte	0x04, 0x36
        /*010a*/ 	.short	(.L_1325 - .L_1324)
.L_1324:
        /*010c*/ 	.word	0x00000008
.L_1325:


//--------------------- .nv.info._ZN10layer_norm13ln_bwd_kernelINS_13Kernel_traitsI13__nv_bfloat16S2_S2_S2_fjLj512ELj1ELj4ELj1ELj16ENS_18Kernel_traits_baseILj512ES2_S2_S2_S2_fjLj128EEEEELb0ELb1ELb1ELb1EEEvNS_9BwdParamsE --------------------------
	.section	.nv.info._ZN10layer_norm13ln_bwd_kernelINS_13Kernel_traitsI13__nv_bfloat16S2_S2_S2_fjLj512ELj1ELj4ELj1ELj16ENS_18Kernel_traits_baseILj512ES2_S2_S2_S2_fjLj128EEEEELb0ELb1ELb1ELb1EEEvNS_9BwdParamsE,"",@"SHT_CUDA_INFO"
	.sectionflags	@""
	.align	4


	//----- nvinfo : EIATTR_CUDA_API_VERSION
	.align		4
        /*0000*/ 	.byte	0x04, 0x37
        /*0002*/ 	.short	(.L_1327 - .L_1326)
.L_1326:
        /*0004*/ 	.word	0x00000082


	//----- nvinfo : EIATTR_KPARAM_INFO
	.align		4
.L_1327:
        /*0008*/ 	.byte	0x04, 0x17
        /*000a*/ 	.short	(.L_1329 - .L_1328)
.L_1328:
        /*000c*/ 	.word	0x00000000
        /*0010*/ 	.short	0x0000
        /*0012*/ 	.short	0x0000
        /*0014*/ 	.byte	0x00, 0xf0, 0xa1, 0x04


	//----- nvinfo : EIATTR_SPARSE_MMA_MASK
	.align		4
.L_1329:
        /*0018*/ 	.byte	0x03, 0x50
        /*001a*/ 	.short	0x0000


	//----- nvinfo : EIATTR_MAXREG_COUNT
	.align		4
        /*001c*/ 	.byte	0x03, 0x1b
        /*001e*/ 	.short	0x00ff


	//----- nvinfo : EIATTR_NUM_BARRIERS
	.align		4
        /*0020*/ 	.byte	0x02, 0x4c
        /*0022*/ 	.byte	0x01
	.zero		1


	//----- nvinfo : EIATTR_MERCURY_ISA_VERSION
	.align		4
        /*0024*/ 	.byte	0x03, 0x5f
        /*0026*/ 	.short	0x0101


	//----- nvinfo : EIATTR_COOP_GROUP_MASK_REGIDS
	.align		4
        /*0028*/ 	.byte	0x04, 0x29
        /*002a*/ 	.short	(.L_1331 - .L_1330)


	//   ....[0]....
.L_1330:
        /*002c*/ 	.word	0xffffffff


	//   ....[1]....
        /*0030*/ 	.word	0xffffffff


	//   ....[2]....
        /*0034*/ 	.word	0xffffffff


	//   ....[3]....
        /*0038*/ 	.word	0xffffffff


	//   ....[4]....
        /*003c*/ 	.word	0xffffffff


	//   ....[5]....
        /*0040*/ 	.word	0xffffffff


	//   ....[6]....
        /*0044*/ 	.word	0xffffffff


	//   ....[7]....
        /*0048*/ 	.word	0xffffffff


	//   ....[8]....
        /*004c*/ 	.word	0xffffffff


	//   ....[9]....
        /*0050*/ 	.word	0xffffffff


	//   ....[10]....
        /*0054*/ 	.word	0x0500009c


	//   ....[11]....
        /*0058*/ 	.word	0x0500009c


	//   ....[12]....
        /*005c*/ 	.word	0x0500009c


	//   ....[13]....
        /*0060*/ 	.word	0x0500009c


	//   ....[14]....
        /*0064*/ 	.word	0x0500009c


	//   ....[15]....
        /*0068*/ 	.word	0x0500009c


	//   ....[16]....
        /*006c*/ 	.word	0x0500009c


	//   ....[17]....
        /*0070*/ 	.word	0x0500009c


	//   ....[18]....
        /*0074*/ 	.word	0x0500009c


	//   ....[19]....
        /*0078*/ 	.word	0x0500009c


	//----- nvinfo : EIATTR_COOP_GROUP_INSTR_OFFSETS
	.align		4
.L_1331:
        /*007c*/ 	.byte	0x04, 0x28
        /*007e*/ 	.short	(.L_1333 - .L_1332)


	//   ....[0]....
.L_1332:
        /*0080*/ 	.word	0x000013b0


	//   ....[1]....
        /*0084*/ 	.word	0x000013e0


	//   ....[2]....
        /*0088*/ 	.word	0x00001430


	//   ....[3]....
        /*008c*/ 	.word	0x00001450


	//   ....[4]....
        /*0090*/ 	.word	0x00001490


	//   ....[5]....
        /*0094*/ 	.word	0x000014a0


	//   ....[6]....
        /*0098*/ 	.word	0x000014e0


	//   ....[7]....
        /*009c*/ 	.word	0x00001500


	//   ....[8]....
        /*00a0*/ 	.word	0x00001530


	//   ....[9]....
        /*00a4*/ 	.word	0x00001540


	//   ....[10]....
        /*00a8*/ 	.word	0x00005880


	//   ....[11]....
        /*00ac*/ 	.word	0x00005920


	//   ....[12]....
        /*00b0*/ 	.word	0x000059c0


	//   ....[13]....
        /*00b4*/ 	.word	0x00005a30


	//   ....[14]....
        /*00b8*/ 	.word	0x00005ab0


	//   ....[15]....
        /*00bc*/ 	.word	0x00005b10


	//   ....[16]....
        /*00c0*/ 	.word	0x00005b90


	//   ....[17]....
        /*00c4*/ 	.word	0x00005c00


	//   ....[18]....
        /*00c8*/ 	.word	0x00005c70


	//   ....[19]....
        /*00cc*/ 	.word	0x00005cd0


	//----- nvinfo : EIATTR_VRC_CTA_INIT_COUNT
	.align		4
.L_1333:
        /*00d0*/ 	.byte	0x02, 0x4a
	.zero		1
	.zero		1


	//----- nvinfo : EIATTR_EXIT_INSTR_OFFSETS
	.align		4
        /*00d4*/ 	.byte	0x04, 0x1c
        /*00d6*/ 	.short	(.L_1335 - .L_1334)


	//   ....[0]....
.L_1334:
        /*00d8*/ 	.word	0x00005810


	//----- nvinfo : EIATTR_MAX_THREADS
	.align		4
.L_1335:
        /*00dc*/ 	.byte	0x04, 0x05
        /*00de*/ 	.short	(.L_1337 - .L_1336)
.L_1336:
        /*00e0*/ 	.word	0x00000080
        /*00e4*/ 	.word	0x00000001
        /*00e8*/ 	.word	0x00000001


	//----- nvinfo : EIATTR_CRS_STACK_SIZE
	.align		4
.L_1337:
        /*00ec*/ 	.byte	0x04, 0x1e
        /*00ee*/ 	.short	(.L_1339 - .L_1338)
.L_1338:
        /*00f0*/ 	.word	0x00000000


	//----- nvinfo : EIATTR_CBANK_PARAM_SIZE
	.align		4
.L_1339:
        /*00f4*/ 	.byte	0x03, 0x19
        /*00f6*/ 	.short	0x0128


	//----- nvinfo : EIATTR_PARAM_CBANK
	.align		4
        /*00f8*/ 	.byte	0x04, 0x0a
        /*00fa*/ 	.short	(.L_1341 - .L_1340)
	.align		4
.L_1340:
        /*00fc*/ 	.word	index@(.nv.constant0._ZN10layer_norm13ln_bwd_kernelINS_13Kernel_traitsI13__nv_bfloat16S2_S2_S2_fjLj512ELj1ELj4ELj1ELj16ENS_18Kernel_traits_baseILj512ES2_S2_S2_S2_fjLj128EEEEELb0ELb1ELb1ELb1EEEvNS_9BwdParamsE)
        /*0100*/ 	.short	0x0380
        /*0102*/ 	.short	0x0128


	//----- nvinfo : EIATTR_SW_WAR
	.align		4
.L_1341:
        /*0104*/ 	.byte	0x04, 0x36
        /*0106*/ 	.short	(.L_1343 - .L_1342)
.L_1342:
        /*0108*/ 	.word	0x00000008
.L_1343:


//--------------------- .nv.info._ZN10layer_norm13ln_bwd_kernelINS_13Kernel_traitsI13__nv_bfloat16S2_S2_S2_fjLj512ELj1ELj4ELj1ELj16ENS_18Kernel_traits_baseILj512ES2_S2_S2_S2_fjLj128EEEEELb1ELb0ELb0ELb0EEEvNS_9BwdParamsE --------------------------
	.section	.nv.info._ZN10layer_norm13ln_bwd_kernelINS_13Kernel_traitsI13__nv_bfloat16S2_S2_S2_fjLj512ELj1ELj4ELj1ELj16ENS_18Kernel_traits_baseILj512ES2_S2_S2_S2_fjLj128EEEEELb1ELb0ELb0ELb0EEEvNS_9BwdParamsE,"",@"SHT_CUDA_INFO"
	.sectionflags	@""
	.align	4


	//----- nvinfo : EIATTR_CUDA_API_VERSION
	.align		4
        /*0000*/ 	.byte	0x04, 0x37
        /*0002*/ 	.short	(.L_1345 - .L_1344)
.L_1344:
        /*0004*/ 	.word	0x00000082


	//----- nvinfo : EIATTR_KPARAM_INFO
	.align		4
.L_1345:
        /*0008*/ 	.byte	0x04, 0x17
        /*000a*/ 	.short	(.L_1347 - .L_1346)
.L_1346:
        /*000c*/ 	.word	0x00000000
        /*0010*/ 	.short	0x0000
        /*0012*/ 	.short	0x0000
        /*0014*/ 	.byte	0x00, 0xf0, 0xa1, 0x04


	//----- nvinfo : EIATTR_SPARSE_MMA_MASK
	.align		4
.L_1347:
        /*0018*/ 	.byte	0x03, 0x50
        /*001a*/ 	.short	0x0000


	//----- nvinfo : EIATTR_MAXREG_COUNT
	.align		4
        /*001c*/ 	.byte	0x03, 0x1b
        /*001e*/ 	.short	0x00ff


	//----- nvinfo : EIATTR_NUM_BARRIERS
	.align		4
        /*0020*/ 	.byte	0x02, 0x4c
        /*0022*/ 	.byte	0x01
	.zero		1


	//----- nvinfo : EIATTR_MERCURY_ISA_VERSION
	.align		4
        /*0024*/ 	.byte	0x03, 0x5f
        /*0026*/ 	.short	0x0101


	//----- nvinfo : EIATTR_COOP_GROUP_MASK_REGIDS
	.align		4
        /*0028*/ 	.byte	0x04, 0x29
        /*002a*/ 	.short	(.L_1349 - .L_1348)


	//   ....[0]....
.L_1348:
        /*002c*/ 	.word	0xffffffff


	//   ....[1]....
        /*0030*/ 	.word	0xffffffff


	//   ....[2]....
        /*0034*/ 	.word	0xffffffff


	//   ....[3]....
        /*0038*/ 	.word	0xffffffff


	//   ....[4]....
        /*003c*/ 	.word	0xffffffff


	//   ....[5]....
        /*0040*/ 	.word	0xffffffff


	//   ....[6]....
        /*0044*/ 	.word	0xffffffff


	//   ....[7]....
        /*0048*/ 	.word	0xffffffff


	//   ....[8]....
        /*004c*/ 	.word	0xffffffff


	//   ....[9]....
        /*0050*/ 	.word	0xffffffff


	//   ....[10]....
        /*0054*/ 	.word	0x0500006b


	//   ....[11]....
        /*0058*/ 	.word	0x0500006b


	//   ....[12]....
        /*005c*/ 	.word	0x0500006b


	//   ....[13]....
        /*0060*/ 	.word	0x0500006b


	//   ....[14]....
        /*0064*/ 	.word	0x0500006b


	//   ....[15]....
        /*0068*/ 	.word	0x0500006b


	//   ....[16]....
        /*006c*/ 	.word	0x0500006b


	//   ....[17]....
        /*0070*/ 	.word	0x0500006b


	//   ....[18]....
        /*0074*/ 	.word	0x0500006b


	//   ....[19]....
        /*0078*/ 	.word	0x0500006b


	//----- nvinfo : EIATTR_COOP_GROUP_INSTR_OFFSETS
	.align		4
.L_1349:
        /*007c*/ 	.byte	0x04, 0x28
        /*007e*/ 	.short	(.L_1351 - .L_1350)


	//   ....[0]....
.L_1350:
        /*0080*/ 	.word	0x00001410


	//   ....[1]....
        /*0084*/ 	.word	0x00001440


	//   ....[2]....
        /*0088*/ 	.word	0x00001490


	//   ....[3]....
        /*008c*/ 	.word	0x000014a0


	//   ....[4]....
        /*0090*/ 	.word	0x000014d0


	//   ....[5]....
        /*0094*/ 	.word	0x000014e0


	//   ....[6]....
        /*0098*/ 	.word	0x00001510


	//   ....[7]....
        /*009c*/ 	.word	0x00001520


	//   ....[8]....
        /*00a0*/ 	.word	0x00001550


	//   ....[9]....
        /*00a4*/ 	.word	0x00001560


	//   ....[10]....
        /*00a8*/ 	.word	0x00004510


	//   ....[11]....
        /*00ac*/ 	.word	0x000045b0


	//   ....[12]....
        /*00b0*/ 	.word	0x00004640


	//   ....[13]....
        /*00b4*/ 	.word	0x000046a0


	//   ....[14]....
        /*00b8*/ 	.word	0x00004710


	//   ....[15]....
        /*00bc*/ 	.word	0x00004770


	//   ....[16]....
        /*00c0*/ 	.word	0x000047e0


	//   ....[17]....
        /*00c4*/ 	.word	0x00004840


	//   ....[18]....
        /*00c8*/ 	.word	0x000048b0


	//   ....[19]....
        /*00cc*/ 	.word	0x00004910


	//----- nvinfo : EIATTR_VRC_CTA_INIT_COUNT
	.align		4
.L_1351:
        /*00d0*/ 	.byte	0x02, 0x4a
	.zero		1
	.zero		1


	//----- nvinfo : EIATTR_EXIT_INSTR_OFFSETS
	.align		4
        /*00d4*/ 	.byte	0x04, 0x1c
        /*00d6*/ 	.short	(.L_1353 - .L_1352)


	//   ....[0]....
.L_1352:
        /*00d8*/ 	.word	0x00004470


	//   ....[1]....
        /*00dc*/ 	.word	0x000044a0


	//----- nvinfo : EIATTR_MAX_THREADS
	.align		4
.L_1353:
        /*00e0*/ 	.byte	0x04, 0x05
        /*00e2*/ 	.short	(.L_1355 - .L_1354)
.L_1354:
        /*00e4*/ 	.word	0x00000080
        /*00e8*/ 	.word	0x00000001
        /*00ec*/ 	.word	0x00000001


	//----- nvinfo : EIATTR_CRS_STACK_SIZE
	.align		4
.L_1355:
        /*00f0*/ 	.byte	0x04, 0x1e
        /*00f2*/ 	.short	(.L_1357 - .L_1356)
.L_1356:
        /*00f4*/ 	.word	0x00000000


	//----- nvinfo : EIATTR_CBANK_PARAM_SIZE
	.align		4
.L_1357:
        /*00f8*/ 	.byte	0x03, 0x19
        /*00fa*/ 	.short	0x0128


	//----- nvinfo : EIATTR_PARAM_CBANK
	.align		4
        /*00fc*/ 	.byte	0x04, 0x0a
        /*00fe*/ 	.short	(.L_1359 - .L_1358)
	.align		4
.L_1358:
        /*0100*/ 	.word	index@(.nv.constant0._ZN10layer_norm13ln_bwd_kernelINS_13Kernel_traitsI13__nv_bfloat16S2_S2_S2_fjLj512ELj1ELj4ELj1ELj16ENS_18Kernel_traits_baseILj512ES2_S2_S2_S2_fjLj128EEEEELb1ELb0ELb0ELb0EEEvNS_9BwdParamsE)
        /*0104*/ 	.short	0x0380
        /*0106*/ 	.short	0x0128


	//----- nvinfo : EIATTR_SW_WAR
	.align		4
.L_1359:
        /*0108*/ 	.byte	0x04, 0x36
        /*010a*/ 	.short	(.L_1361 - .L_1360)
.L_1360:
        /*010c*/ 	.word	0x00000008
.L_1361:


//--------------------- .nv.info._ZN10layer_norm13ln_bwd_kernelINS_13Kernel_traitsI13__nv_bfloat16S2_S2_S2_fjLj512ELj1ELj4ELj1ELj16ENS_18Kernel_traits_baseILj512ES2_S2_S2_S2_fjLj128EEEEELb1ELb0ELb0ELb1EEEvNS_9BwdParamsE --------------------------
	.section	.nv.info._ZN10layer_norm13ln_bwd_kernelINS_13Kernel_traitsI13__nv_bfloat16S2_S2_S2_fjLj512ELj1ELj4ELj1ELj16ENS_18Kernel_traits_baseILj512ES2_S2_S2_S2_fjLj128EEEEELb1ELb0ELb0ELb1EEEvNS_9BwdParamsE,"",@"SHT_CUDA_INFO"
	.sectionflags	@""
	.align	4


	//----- nvinfo : EIATTR_CUDA_API_VERSION
	.align		4
        /*0000*/ 	.byte	0x04, 0x37
        /*0002*/ 	.short	(.L_1363 - .L_1362)
.L_1362:
        /*0004*/ 	.word	0x00000082


	//----- nvinfo : EIATTR_KPARAM_INFO
	.align		4
.L_1363:
        /*0008*/ 	.byte	0x04, 0x17
        /*000a*/ 	.short	(.L_1365 - .L_1364)
.L_1364:
        /*000c*/ 	.word	0x00000000
        /*0010*/ 	.short	0x0000
        /*0012*/ 	.short	0x0000
        /*0014*/ 	.byte	0x00, 0xf0, 0xa1, 0x04


	//----- nvinfo : EIATTR_SPARSE_MMA_MASK
	.align		4
.L_1365:
        /*0018*/ 	.byte	0x03, 0x50
        /*001a*/ 	.short	0x0000


	//----- nvinfo : EIATTR_MAXREG_COUNT
	.align		4
        /*001c*/ 	.byte	0x03, 0x1b
        /*001e*/ 	.short	0x00ff


	//----- nvinfo : EIATTR_NUM_BARRIERS
	.align		4
        /*0020*/ 	.byte	0x02, 0x4c
        /*0022*/ 	.byte	0x01
	.zero		1


	//----- nvinfo : EIATTR_MERCURY_ISA_VERSION
	.align		4
        /*0024*/ 	.byte	0x03, 0x5f
        /*0026*/ 	.short	0x0101


	//----- nvinfo : EIATTR_COOP_GROUP_MASK_REGIDS
	.align		4
        /*0028*/ 	.byte	0x04, 0x29
        /*002a*/ 	.short	(.L_1367 - .L_1366)


	//   ....[0]....
.L_1366:
        /*002c*/ 	.word	0xffffffff


	//   ....[1]....
        /*0030*/ 	.word	0xffffffff


	//   ....[2]....
        /*0034*/ 	.word	0xffffffff


	//   ....[3]....
        /*0038*/ 	.word	0xffffffff


	//   ....[4]....
        /*003c*/ 	.word	0xffffffff


	//   ....[5]....
        /*0040*/ 	.word	0xffffffff


	//   ....[6]....
        /*0044*/ 	.word	0xffffffff


	//   ....[7]....
        /*0048*/ 	.word	0xffffffff


	//   ....[8]....
        /*004c*/ 	.word	0xffffffff


	//   ....[9]....
        /*0050*/ 	.word	0xffffffff


	//   ....[10]....
        /*0054*/ 	.word	0x0500006f


	//   ....[11]....
        /*0058*/ 	.word	0x0500006f


	//   ....[12]....
        /*005c*/ 	.word	0x0500006f


	//   ....[13]....
        /*0060*/ 	.word	0x0500006f


	//   ....[14]....
        /*0064*/ 	.word	0x0500006f


	//   ....[15]....
        /*0068*/ 	.word	0x0500006f


	//   ....[16]....
        /*006c*/ 	.word	0x0500006f


	//   ....[17]....
        /*0070*/ 	.word	0x0500006f


	//   ....[18]....
        /*0074*/ 	.word	0x0500006f


	//   ....[19]....
        /*0078*/ 	.word	0x0500006f


	//----- nvinfo : EIATTR_COOP_GROUP_INSTR_OFFSETS
	.align		4
.L_1367:
        /*007c*/ 	.byte	0x04, 0x28
        /*007e*/ 	.short	(.L_1369 - .L_1368)


	//   ....[0]....
.L_1368:
        /*0080*/ 	.word	0x00001e20


	//   ....[1]....
        /*0084*/ 	.word	0x00001e30


	//   ....[2]....
        /*0088*/ 	.word	0x00001e60


	//   ....[3]....
        /*008c*/ 	.word	0x00001e70


	//   ....[4]....
        /*0090*/ 	.word	0x00001ea0


	//   ....[5]....
        /*0094*/ 	.word	0x00001eb0


	//   ....[6]....
        /*0098*/ 	.word	0x00001ee0


	//   ....[7]....
        /*009c*/ 	.word	0x00001ef0


	//   ....[8]....
        /*00a0*/ 	.word	0x00001f20


	//   ....[9]....
        /*00a4*/ 	.word	0x00001f30


	//   ....[10]....
        /*00a8*/ 	.word	0x00004db0


	//   ....[11]....
        /*00ac*/ 	.word	0x00004e40


	//   ....[12]....
        /*00b0*/ 	.word	0x00004eb0


	//   ....[13]....
        /*00b4*/ 	.word	0x00004f10


	//   ....[14]....
        /*00b8*/ 	.word	0x00004f80


	//   ....[15]....
        /*00bc*/ 	.word	0x00004fe0


	//   ....[16]....
        /*00c0*/ 	.word	0x00005050


	//   ....[17]....
        /*00c4*/ 	.word	0x000050b0


	//   ....[18]....
        /*00c8*/ 	.word	0x00005120


	//   ....[19]....
        /*00cc*/ 	.word	0x00005180


	//----- nvinfo : EIATTR_VRC_CTA_INIT_COUNT
	.align		4
.L_1369:
        /*00d0*/ 	.byte	0x02, 0x4a
	.zero		1
	.zero		1


	//----- nvinfo : EIATTR_EXIT_INSTR_OFFSETS
	.align		4
        /*00d4*/ 	.byte	0x04, 0x1c
        /*00d6*/ 	.short	(.L_1371 - .L_1370)


	//   ....[0]....
.L_1370:
        /*00d8*/ 	.word	0x00004d40


	//----- nvinfo : EIATTR_MAX_THREADS
	.align		4
.L_1371:
        /*00dc*/ 	.byte	0x04, 0x05
        /*00de*/ 	.short	(.L_1373 - .L_1372)
.L_1372:
        /*00e0*/ 	.word	0x00000080
        /*00e4*/ 	.word	0x00000001
        /*00e8*/ 	.word	0x00000001


	//----- nvinfo : EIATTR_CRS_STACK_SIZE
	.align		4
.L_1373:
        /*00ec*/ 	.byte	0x04, 0x1e
        /*00ee*/ 	.short	(.L_1375 - .L_1374)
.L_1374:
        /*00f0*/ 	.word	0x00000000


	//----- nvinfo : EIATTR_CBANK_PARAM_SIZE
	.align		4
.L_1375:
        /*00f4*/ 	.byte	0x03, 0x19
        /*00f6*/ 	.short	0x0128


	//----- nvinfo : EIATTR_PARAM_CBANK
	.align		4
        /*00f8*/ 	.byte	0x04, 0x0a
        /*00fa*/ 	.short	(.L_1377 - .L_1376)
	.align		4
.L_1376:
        /*00fc*/ 	.word	index@(.nv.constant0._ZN10layer_norm13ln_bwd_kernelINS_13Kernel_traitsI13__nv_bfloat16S2_S2_S2_fjLj512ELj1ELj4ELj1ELj16ENS_18Kernel_traits_baseILj512ES2_S2_S2_S2_fjLj128EEEEELb1ELb0ELb0ELb1EEEvNS_9BwdParamsE)
        /*0100*/ 	.short	0x0380
        /*0102*/ 	.short	0x0128


	//----- nvinfo : EIATTR_SW_WAR
	.align		4
.L_1377:
        /*0104*/ 	.byte	0x04, 0x36
        /*0106*/ 	.short	(.L_1379 - .L_1378)
.L_1378:
        /*0108*/ 	.word	0x00000008
.L_1379:


//--------------------- .nv.info._ZN10layer_norm22ln_bwd_finalize_kernelINS_22Kernel_traits_finalizeILj512E13__nv_bfloat16S2_S2_S2_fjLb0ELj1024ELj4ENS_18Kernel_traits_baseILj512ES2_S2_S2_S2_fjLj1024EEEEELb0ELb0EEEvNS_9BwdParamsE --------------------------
	.section	.nv.info._ZN10layer_norm22ln_bwd_finalize_kernelINS_22Kernel_traits_finalizeILj512E13__nv_bfloat16S2_S2_S2_fjLb0ELj1024ELj4ENS_18Kernel_traits_baseILj512ES2_S2_S2_S2_fjLj1024EEEEELb0ELb0EEEvNS_9BwdParamsE,"",@"SHT_CUDA_INFO"
	.sectionflags	@""
	.align	4


	//----- nvinfo : EIATTR_CUDA_API_VERSION
	.align		4
        /*0000*/ 	.byte	0x04, 0x37
        /*0002*/ 	.short	(.L_1381 - .L_1380)
.L_1380:
        /*0004*/ 	.word	0x00000082


	//----- nvinfo : EIATTR_KPARAM_INFO
	.align		4
.L_1381:
        /*0008*/ 	.byte	0x04, 0x17
        /*000a*/ 	.short	(.L_1383 - .L_1382)
.L_1382:
        /*000c*/ 	.word	0x00000000
        /*0010*/ 	.short	0x0000
        /*0012*/ 	.short	0x0000
        /*0014*/ 	.byte	0x00, 0xf0, 0xa1, 0x04


	//----- nvinfo : EIATTR_SPARSE_MMA_MASK
	.align		4
.L_1383:
        /*0018*/ 	.byte	0x03, 0x50
        /*001a*/ 	.short	0x0000


	//----- nvinfo : EIATTR_MAXREG_COUNT
	.align		4
        /*001c*/ 	.byte	0x03, 0x1b
        /*001e*/ 	.short	0x0040


	//----- nvinfo : EIATTR_NUM_BARRIERS
	.align		4
        /*0020*/ 	.byte	0x02, 0x4c
        /*0022*/ 	.byte	0x01
	.zero		1


	//----- nvinfo : EIATTR_MERCURY_ISA_VERSION
	.align		4
        /*0024*/ 	.byte	0x03, 0x5f
        /*0026*/ 	.short	0x0101


	//----- nvinfo : EIATTR_COOP_GROUP_MASK_REGIDS
	.align		4
        /*0028*/ 	.byte	0x04, 0x29
        /*002a*/ 	.short	(.L_1385 - .L_1384)


	//   ....[0]....
.L_1384:
        /*002c*/ 	.word	0xffffffff


	//   ....[1]....
        /*0030*/ 	.word	0xffffffff


	//   ....[2]....
        /*0034*/ 	.word	0xffffffff


	//   ....[3]....
        /*0038*/ 	.word	0xffffffff


	//   ....[4]....
        /*003c*/ 	.word	0xffffffff


	//   ....[5]....
        /*0040*/ 	.word	0xffffffff


	//   ....[6]....
        /*0044*/ 	.word	0xffffffff


	//   ....[7]....
        /*0048*/ 	.word	0xffffffff


	//   ....[8]....
        /*004c*/ 	.word	0xffffffff


	//   ....[9]....
        /*0050*/ 	.word	0xffffffff


	//----- nvinfo : EIATTR_COOP_GROUP_INSTR_OFFSETS
	.align		4
.L_1385:
        /*0054*/ 	.byte	0x04, 0x28
        /*0056*/ 	.short	(.L_1387 - .L_1386)


	//   ....[0]....
.L_1386:
        /*0058*/ 	.word	0x00001540


	//   ....[1]....
        /*005c*/ 	.word	0x00001550


	//   ....[2]....
        /*0060*/ 	.word	0x00001580


	//   ....[3]....
        /*0064*/ 	.word	0x00001590


	//   ....[4]....
        /*0068*/ 	.word	0x000015c0


	//   ....[5]....
        /*006c*/ 	.word	0x000015d0


	//   ....[6]....
        /*0070*/ 	.word	0x00001610


	//   ....[7]....
        /*0074*/ 	.word	0x00001630


	//   ....[8]....
        /*0078*/ 	.word	0x00001680


	//   ....[9]....
        /*007c*/ 	.word	0x00001690


	//----- nvinfo : EIATTR_VRC_CTA_INIT_COUNT
	.align		4
.L_1387:
        /*0080*/ 	.byte	0x02, 0x4a
	.zero		1
	.zero		1


	//----- nvinfo : EIATTR_EXIT_INSTR_OFFSETS
	.align		4
        /*0084*/ 	.byte	0x04, 0x1c
        /*0086*/ 	.short	(.L_1389 - .L_1388)


	//   ....[0]....
.L_1388:
        /*0088*/ 	.word	0x00000060


	//   ....[1]....
        /*008c*/ 	.word	0x000016f0


	//   ....[2]....
        /*0090*/ 	.word	0x00001720


	//   ....[3]....
        /*0094*/ 	.word	0x000017e0


	//----- nvinfo : EIATTR_MAX_THREADS
	.align		4
.L_1389:
        /*0098*/ 	.byte	0x04, 0x05
        /*009a*/ 	.short	(.L_1391 - .L_1390)
.L_1390:
        /*009c*/ 	.word	0x00000400
        /*00a0*/ 	.word	0x00000001
        /*00a4*/ 	.word	0x00000001


	//----- nvinfo : EIATTR_CRS_STACK_SIZE
	.align		4
.L_1391:
        /*00a8*/ 	.byte	0x04, 0x1e
        /*00aa*/ 	.short	(.L_1393 - .L_1392)
.L_1392:
        /*00ac*/ 	.word	0x00000000


	//----- nvinfo : EIATTR_CBANK_PARAM_SIZE
	.align		4
.L_1393:
        /*00b0*/ 	.byte	0x03, 0x19
        /*00b2*/ 	.short	0x0128


	//----- nvinfo : EIATTR_PARAM_CBANK
	.align		4
        /*00b4*/ 	.byte	0x04, 0x0a
        /*00b6*/ 	.short	(.L_1395 - .L_1394)
	.align		4
.L_1394:
        /*00b8*/ 	.word	index@(.nv.constant0._ZN10layer_norm22ln_bwd_finalize_kernelINS_22Kernel_traits_finalizeILj512E13__nv_bfloat16S2_S2_S2_fjLb0ELj1024ELj4ENS_18Kernel_traits_baseILj512ES2_S2_S2_S2_fjLj1024EEEEELb0ELb0EEEvNS_9BwdParamsE)
        /*00bc*/ 	.short	0x0380
        /*00be*/ 	.short	0x0128


	//----- nvinfo : EIATTR_SW_WAR
	.align		4
.L_1395:
        /*00c0*/ 	.byte	0x04, 0x36
        /*00c2*/ 	.short	(.L_1397 - .L_1396)
.L_1396:
        /*00c4*/ 	.word	0x00000008
.L_1397:


//--------------------- .nv.info._ZN10layer_norm13ln_bwd_kernelINS_13Kernel_traitsI13__nv_bfloat16S2_S2_S2_fjLj512ELj1ELj4ELj1ELj16ENS_18Kernel_traits_baseILj512ES2_S2_S2_S2_fjLj128EEEEELb1ELb0ELb1ELb0EEEvNS_9BwdParamsE --------------------------
	.section	.nv.info._ZN10layer_norm13ln_bwd_kernelINS_13Kernel_traitsI13__nv_bfloat16S2_S2_S2_fjLj512ELj1ELj4ELj1ELj16ENS_18Kernel_traits_baseILj512ES2_S2_S2_S2_fjLj128EEEEELb1ELb0ELb1ELb0EEEvNS_9BwdParamsE,"",@"SHT_CUDA_INFO"
	.sectionflags	@""
	.align	4


	//----- nvinfo : EIATTR_CUDA_API_VERSION
	.align		4
        /*0000*/ 	.byte	0x04, 0x37
        /*0002*/ 	.short	(.L_1399 - .L_1398)
.L_1398:
        /*0004*/ 	.word	0x00000082


	//----- nvinfo : EIATTR_KPARAM_INFO
	.align		4
.L_1399:
        /*0008*/ 	.byte	0x04, 0x17
        /*000a*/ 	.short	(.L_1401 - .L_1400)
.L_1400:
        /*000c*/ 	.word	0x00000000
        /*0010*/ 	.short	0x0000
        /*0012*/ 	.short	0x0000
        /*0014*/ 	.byte	0x00, 0xf0, 0xa1, 0x04


	//----- nvinfo : EIATTR_SPARSE_MMA_MASK
	.align		4
.L_1401:
        /*0018*/ 	.byte	0x03, 0x50
        /*001a*/ 	.short	0x0000


	//----- nvinfo : EIATTR_MAXREG_COUNT
	.align		4
        /*001c*/ 	.byte	0x03, 0x1b
        /*001e*/ 	.short	0x00ff


	//----- nvinfo : EIATTR_NUM_BARRIERS
	.align		4
        /*0020*/ 	.byte	0x02, 0x4c
        /*0022*/ 	.byte	0x01
	.zero		1


	//----- nvinfo : EIATTR_MERCURY_ISA_VERSION
	.align		4
        /*0024*/ 	.byte	0x03, 0x5f
        /*0026*/ 	.short	0x0101


	//----- nvinfo : EIATTR_COOP_GROUP_MASK_REGIDS
	.align		4
        /*0028*/ 	.byte	0x04, 0x29
        /*002a*/ 	.short	(.L_1403 - .L_1402)


	//   ....[0]....
.L_1402:
        /*002c*/ 	.word	0xffffffff


	//   ....[1]....
        /*0030*/ 	.word	0xffffffff


	//   ....[2]....
        /*0034*/ 	.word	0xffffffff


	//   ....[3]....
        /*0038*/ 	.word	0xffffffff


	//   ....[4]....
        /*003c*/ 	.word	0xffffffff


	//   ....[5]....
        /*0040*/ 	.word	0xffffffff


	//   ....[6]....
        /*0044*/ 	.word	0xffffffff


	//   ....[7]....
        /*0048*/ 	.word	0xffffffff


	//   ....[8]....
        /*004c*/ 	.word	0xffffffff


	//   ....[9]....
        /*0050*/ 	.word	0xffffffff


	//   ....[10]....
        /*0054*/ 	.word	0x0500006b


	//   ....[11]....
        /*0058*/ 	.word	0x0500006b


	//   ....[12]....
        /*005c*/ 	.word	0x0500006b


	//   ....[13]....
        /*0060*/ 	.word	0x0500006b


	//   ....[14]....
        /*0064*/ 	.word	0x0500006b


	//   ....[15]....
        /*0068*/ 	.word	0x0500006b


	//   ....[16]....
        /*006c*/ 	.word	0x0500006b


	//   ....[17]....
        /*0070*/ 	.word	0x0500006b


	//   ....[18]....
        /*0074*/ 	.word	0x0500006b


	//   ....[19]....
        /*0078*/ 	.word	0x0500006b


	//----- nvinfo : EIATTR_COOP_GROUP_INSTR_OFFSETS
	.align		4
.L_1403:
        /*007c*/ 	.byte	0x04, 0x28
        /*007e*/ 	.short	(.L_1405 - .L_1404)


	//   ....[0]....
.L_1404:
        /*0080*/ 	.word	0x000017a0


	//   ....[1]....
        /*0084*/ 	.word	0x000017b0


	//   ....[2]....
        /*0088*/ 	.word	0x000017e0


	//   ....[3]....
        /*008c*/ 	.word	0x000017f0


	//   ....[4]....
        /*0090*/ 	.word	0x00001820


	//   ....[5]....
        /*0094*/ 	.word	0x00001830


	//   ....[6]....
        /*0098*/ 	.word	0x00001860


	//   ....[7]....
        /*009c*/ 	.word	0x00001870


	//   ....[8]....
        /*00a0*/ 	.word	0x000018a0


	//   ....[9]....
        /*00a4*/ 	.word	0x000018b0


	//   ....[10]....
        /*00a8*/ 	.word	0x000058f0


	//   ....[11]....
        /*00ac*/ 	.word	0x00005980


	//   ....[12]....
        /*00b0*/ 	.word	0x000059f0


	//   ....[13]....
        /*00b4*/ 	.word	0x00005a50


	//   ....[14]....
        /*00b8*/ 	.word	0x00005ac0


	//   ....[15]....
        /*00bc*/ 	.word	0x00005b20


	//   ....[16]....
        /*00c0*/ 	.word	0x00005b90


	//   ....[17]....
        /*00c4*/ 	.word	0x00005bf0


	//   ....[18]....
        /*00c8*/ 	.word	0x00005c60


	//   ....[19]....
        /*00cc*/ 	.word	0x00005cc0


	//----- nvinfo : EIATTR_VRC_CTA_INIT_COUNT
	.align		4
.L_1405:
        /*00d0*/ 	.byte	0x02, 0x4a
	.zero		1
	.zero		1


	//----- nvinfo : EIATTR_EXIT_INSTR_OFFSETS
	.align		4
        /*00d4*/ 	.byte	0x04, 0x1c
        /*00d6*/ 	.short	(.L_1407 - .L_1406)


	//   ....[0]....
.L_1406:
        /*00d8*/ 	.word	0x00005850


	//   ....[1]....
        /*00dc*/ 	.word	0x00005880


	//----- nvinfo : EIATTR_MAX_THREADS
	.align		4
.L_1407:
        /*00e0*/ 	.byte	0x04, 0x05
        /*00e2*/ 	.short	(.L_1409 - .L_1408)
.L_1408:
        /*00e4*/ 	.word	0x00000080
        /*00e8*/ 	.word	0x00000001
        /*00ec*/ 	.word	0x00000001


	//----- nvinfo : EIATTR_CRS_STACK_SIZE
	.align		4
.L_1409:
        /*00f0*/ 	.byte	0x04, 0x1e
        /*00f2*/ 	.short	(.L_1411 - .L_1410)
.L_1410:
        /*00f4*/ 	.word	0x00000000


	//----- nvinfo : EIATTR_CBANK_PARAM_SIZE
	.align		4
.L_1411:
        /*00f8*/ 	.byte	0x03, 0x19
        /*00fa*/ 	.short	0x0128


	//----- nvinfo : EIATTR_PARAM_CBANK
	.align		4
        /*00fc*/ 	.byte	0x04, 0x0a
        /*00fe*/ 	.short	(.L_1413 - .L_1412)
	.align		4
.L_1412:
        /*0100*/ 	.word	index@(.nv.constant0._ZN10layer_norm13ln_bwd_kernelINS_13Kernel_traitsI13__nv_bfloat16S2_S2_S2_fjLj512ELj1ELj4ELj1ELj16ENS_18Kernel_traits_baseILj512ES2_S2_S2_S2_fjLj128EEEEELb1ELb0ELb1ELb0EEEvNS_9BwdParamsE)
        /*0104*/ 	.short	0x0380
        /*0106*/ 	.short	0x0128


	//----- nvinfo : EIATTR_SW_WAR
	.align		4
.L_1413:
        /*0108*/ 	.byte	0x04, 0x36
        /*010a*/ 	.short	(.L_1415 - .L_1414)
.L_1414:
        /*010c*/ 	.word	0x00000008
.L_1415:


//--------------------- .nv.info._ZN10layer_norm22ln_bwd_finalize_kernelINS_22Kernel_traits_finalizeILj512E13__nv_bfloat16S2_S2_S2_fjLb0ELj1024ELj4ENS_18Kernel_traits_baseILj512ES2_S2_S2_S2_fjLj1024EEEEELb0ELb1EEEvNS_9BwdParamsE --------------------------
	.section	.nv.info._ZN10layer_norm22ln_bwd_finalize_kernelINS_22Kernel_traits_finalizeILj512E13__nv_bfloat16S2_S2_S2_fjLb0ELj1024ELj4ENS_18Kernel_traits_baseILj512ES2_S2_S2_S2_fjLj1024EEEEELb0ELb1EEEvNS_9BwdParamsE,"",@"SHT_CUDA_INFO"
	.sectionflags	@""
	.align	4


	//----- nvinfo : EIATTR_CUDA_API_VERSION
	.align		4
        /*0000*/ 	.byte	0x04, 0x37
        /*0002*/ 	.short	(.L_1417 - .L_1416)
.L_1416:
        /*0004*/ 	.word	0x00000082


	//----- nvinfo : EIATTR_KPARAM_INFO
	.align		4
.L_1417:
        /*0008*/ 	.byte	0x04, 0x17
        /*000a*/ 	.short	(.L_1419 - .L_1418)
.L_1418:
        /*000c*/ 	.word	0x00000000
        /*0010*/ 	.short	0x0000
        /*0012*/ 	.short	0x0000
        /*0014*/ 	.byte	0x00, 0xf0, 0xa1, 0x04


	//----- nvinfo : EIATTR_SPARSE_MMA_MASK
	.align		4
.L_1419:
        /*0018*/ 	.byte	0x03, 0x50
        /*001a*/ 	.short	0x0000


	//----- nvinfo : EIATTR_MAXREG_COUNT
	.align		4
        /*001c*/ 	.byte	0x03, 0x1b
        /*001e*/ 	.short	0x0040


	//----- nvinfo : EIATTR_NUM_BARRIERS
	.align		4
        /*0020*/ 	.byte	0x02, 0x4c
        /*0022*/ 	.byte	0x01
	.zero		1


	//----- nvinfo : EIATTR_MERCURY_ISA_VERSION
	.align		4
        /*0024*/ 	.byte	0x03, 0x5f
        /*0026*/ 	.short	0x0101


	//----- nvinfo : EIATTR_COOP_GROUP_MASK_REGIDS
	.align		4
        /*0028*/ 	.byte	0x04, 0x29
        /*002a*/ 	.short	(.L_1421 - .L_1420)


	//   ....[0]....
.L_1420:
        /*002c*/ 	.word	0xffffffff


	//   ....[1]....
        /*0030*/ 	.word	0xffffffff


	//   ....[2]....
        /*0034*/ 	.word	0xffffffff


	//   ....[3]....
        /*0038*/ 	.word	0xffffffff


	//   ....[4]....
        /*003c*/ 	.word	0xffffffff


	//   ....[5]....
        /*0040*/ 	.word	0xffffffff


	//   ....[6]....
        /*0044*/ 	.word	0xffffffff


	//   ....[7]....
        /*0048*/ 	.word	0xffffffff


	//   ....[8]....
        /*004c*/ 	.word	0xffffffff


	//   ....[9]....
        /*0050*/ 	.word	0xffffffff


	//----- nvinfo : EIATTR_COOP_GROUP_INSTR_OFFSETS
	.align		4
.L_1421:
        /*0054*/ 	.byte	0x04, 0x28
        /*0056*/ 	.short	(.L_1423 - .L_1422)


	//   ....[0]....
.L_1422:
        /*0058*/ 	.word	0x00001560


	//   ....[1]....
        /*005c*/ 	.word	0x00001570


	//   ....[2]....
        /*0060*/ 	.word	0x000015a0


	//   ....[3]....
        /*0064*/ 	.word	0x000015b0


	//   ....[4]....
        /*0068*/ 	.word	0x000015e0


	//   ....[5]....
        /*006c*/ 	.word	0x000015f0


	//   ....[6]....
        /*0070*/ 	.word	0x00001620


	//   ....[7]....
        /*0074*/ 	.word	0x00001640


	//   ....[8]....
        /*0078*/ 	.word	0x00001670


	//   ....[9]....
        /*007c*/ 	.word	0x00001680


	//----- nvinfo : EIATTR_VRC_CTA_INIT_COUNT
	.align		4
.L_1423:
        /*0080*/ 	.byte	0x02, 0x4a
	.zero		1
	.zero		1


	//----- nvinfo : EIATTR_EXIT_INSTR_OFFSETS
	.align		4
        /*0084*/ 	.byte	0x04, 0x1c
        /*0086*/ 	.short	(.L_1425 - .L_1424)


	//   ....[0]....
.L_1424:
        /*0088*/ 	.word	0x00000060


	//   ....[1]....
        /*008c*/ 	.word	0x000016e0


	//   ....[2]....
        /*0090*/ 	.word	0x000017d0


	//----- nvinfo : EIATTR_MAX_THREADS
	.align		4
.L_1425:
        /*0094*/ 	.byte	0x04, 0x05
        /*0096*/ 	.short	(.L_1427 - .L_1426)
.L_1426:
        /*0098*/ 	.word	0x00000400
        /*009c*/ 	.word	0x00000001
        /*00a0*/ 	.word	0x00000001


	//----- nvinfo : EIATTR_CRS_STACK_SIZE
	.align		4
.L_1427:
        /*00a4*/ 	.byte	0x04, 0x1e
        /*00a6*/ 	.short	(.L_1429 - .L_1428)
.L_1428:
        /*00a8*/ 	.word	0x00000000


	//----- nvinfo : EIATTR_CBANK_PARAM_SIZE
	.align		4
.L_1429:
        /*00ac*/ 	.byte	0x03, 0x19
        /*00ae*/ 	.short	0x0128


	//----- nvinfo : EIATTR_PARAM_CBANK
	.align		4
        /*00b0*/ 	.byte	0x04, 0x0a
        /*00b2*/ 	.short	(.L_1431 - .L_1430)
	.align		4
.L_1430:
        /*00b4*/ 	.word	index@(.nv.constant0._ZN10layer_norm22ln_bwd_finalize_kernelINS_22Kernel_traits_finalizeILj512E13__nv_bfloat16S2_S2_S2_fjLb0ELj1024ELj4ENS_18Kernel_traits_baseILj512ES2_S2_S2_S2_fjLj1024EEEEELb0ELb1EEEvNS_9BwdParamsE)
        /*00b8*/ 	.short	0x0380
        /*00ba*/ 	.short	0x0128


	//----- nvinfo : EIATTR_SW_WAR
	.align		4
.L_1431:
        /*00bc*/ 	.byte	0x04, 0x36
        /*00be*/ 	.short	(.L_1433 - .L_1432)
.L_1432:
        /*00c0*/ 	.word	0x00000008
.L_1433:


//--------------------- .nv.info._ZN10layer_norm13ln_bwd_kernelINS_13Kernel_traitsI13__nv_bfloat16S2_S2_S2_fjLj512ELj1ELj4ELj1ELj16ENS_18Kernel_traits_baseILj512ES2_S2_S2_S2_fjLj128EEEEELb1ELb0ELb1ELb1EEEvNS_9BwdParamsE --------------------------
	.section	.nv.info._ZN10layer_norm13ln_bwd_kernelINS_13Kernel_traitsI13__nv_bfloat16S2_S2_S2_fjLj512ELj1ELj4ELj1ELj16ENS_18Kernel_traits_baseILj512ES2_S2_S2_S2_fjLj128EEEEELb1ELb0ELb1ELb1EEEvNS_9BwdParamsE,"",@"SHT_CUDA_INFO"
	.sectionflags	@""
	.align	4


	//----- nvinfo : EIATTR_CUDA_API_VERSION
	.align		4
        /*0000*/ 	.byte	0x04, 0x37
        /*0002*/ 	.short	(.L_1435 - .L_1434)
.L_1434:
        /*0004*/ 	.word	0x00000082


	//----- nvinfo : EIATTR_KPARAM_INFO
	.align		4
.L_1435:
        /*0008*/ 	.byte	0x04, 0x17
        /*000a*/ 	.short	(.L_1437 - .L_1436)
.L_1436:
        /*000c*/ 	.word	0x00000000
        /*0010*/ 	.short	0x0000
        /*0012*/ 	.short	0x0000
        /*0014*/ 	.byte	0x00, 0xf0, 0xa1, 0x04


	//----- nvinfo : EIATTR_SPARSE_MMA_MASK
	.align		4
.L_1437:
        /*0018*/ 	.byte	0x03, 0x50
        /*001a*/ 	.short	0x0000


	//----- nvinfo : EIATTR_MAXREG_COUNT
	.align		4
        /*001c*/ 	.byte	0x03, 0x1b
        /*001e*/ 	.short	0x00ff


	//----- nvinfo : EIATTR_NUM_BARRIERS
	.align		4
        /*0020*/ 	.byte	0x02, 0x4c
        /*0022*/ 	.byte	0x01
	.zero		1


	//----- nvinfo : EIATTR_MERCURY_ISA_VERSION
	.align		4
        /*0024*/ 	.byte	0x03, 0x5f
        /*0026*/ 	.short	0x0101


	//----- nvinfo : EIATTR_COOP_GROUP_MASK_REGIDS
	.align		4
        /*0028*/ 	.byte	0x04, 0x29
        /*002a*/ 	.short	(.L_1439 - .L_1438)


	//   ....[0]....
.L_1438:
        /*002c*/ 	.word	0xffffffff


	//   ....[1]....
        /*0030*/ 	.word	0xffffffff


	//   ....[2]....
        /*0034*/ 	.word	0xffffffff


	//   ....[3]....
        /*0038*/ 	.word	0xffffffff


	//   ....[4]....
        /*003c*/ 	.word	0xffffffff


	//   ....[5]....
        /*0040*/ 	.word	0xffffffff


	//   ....[6]....
        /*0044*/ 	.word	0xffffffff


	//   ....[7]....
        /*0048*/ 	.word	0xffffffff


	//   ....[8]....
        /*004c*/ 	.word	0xffffffff


	//   ....[9]....
        /*0050*/ 	.word	0xffffffff


	//   ....[10]....
        /*0054*/ 	.word	0x0500005f


	//   ....[11]....
        /*0058*/ 	.word	0x0500005f


	//   ....[12]....
        /*005c*/ 	.word	0x0500005f


	//   ....[13]....
        /*0060*/ 	.word	0x0500005f


	//   ....[14]....
        /*0064*/ 	.word	0x0500005f


	//   ....[15]....
        /*0068*/ 	.word	0x0500005f


	//   ....[16]....
        /*006c*/ 	.word	0x0500005f


	//   ....[17]....
        /*0070*/ 	.word	0x0500005f


	//   ....[18]....
        /*0074*/ 	.word	0x0500005f


	//   ....[19]....
        /*0078*/ 	.word	0x0500005f


	//----- nvinfo : EIATTR_COOP_GROUP_INSTR_OFFSETS
	.align		4
.L_1439:
        /*007c*/ 	.byte	0x04, 0x28
        /*007e*/ 	.short	(.L_1441 - .L_1440)


	//   ....[0]....
.L_1440:
        /*0080*/ 	.word	0x000013f0


	//   ....[1]....
        /*0084*/ 	.word	0x00001400


	//   ....[2]....
        /*0088*/ 	.word	0x00001430


	//   ....[3]....
        /*008c*/ 	.word	0x00001440


	//   ....[4]....
        /*0090*/ 	.word	0x00001470


	//   ....[5]....
        /*0094*/ 	.word	0x00001480


	//   ....[6]....
        /*0098*/ 	.word	0x000014b0


	//   ....[7]....
        /*009c*/ 	.word	0x000014c0


	//   ....[8]....
        /*00a0*/ 	.word	0x000014f0


	//   ....[9]....
        /*00a4*/ 	.word	0x00001510


	//   ....[10]....
        /*00a8*/ 	.word	0x000052a0


	//   ....[11]....
        /*00ac*/ 	.word	0x00005330


	//   ....[12]....
        /*00b0*/ 	.word	0x000053a0


	//   ....[13]....
        /*00b4*/ 	.word	0x00005400


	//   ....[14]....
        /*00b8*/ 	.word	0x00005470


	//   ....[15]....
        /*00bc*/ 	.word	0x000054d0


	//   ....[16]....
        /*00c0*/ 	.word	0x00005540


	//   ....[17]....
        /*00c4*/ 	.word	0x000055a0


	//   ....[18]....
        /*00c8*/ 	.word	0x00005610


	//   ....[19]....
        /*00cc*/ 	.word	0x00005680


	//----- nvinfo : EIATTR_VRC_CTA_INIT_COUNT
	.align		4
.L_1441:
        /*00d0*/ 	.byte	0x02, 0x4a
	.zero		1
	.zero		1


	//----- nvinfo : EIATTR_EXIT_INSTR_OFFSETS
	.align		4
        /*00d4*/ 	.byte	0x04, 0x1c
        /*00d6*/ 	.short	(.L_1443 - .L_1442)


	//   ....[0]....
.L_1442:
        /*00d8*/ 	.word	0x00005230


	//----- nvinfo : EIATTR_MAX_THREADS
	.align		4
.L_1443:
        /*00dc*/ 	.byte	0x04, 0x05
        /*00de*/ 	.short	(.L_1445 - .L_1444)
.L_1444:
        /*00e0*/ 	.word	0x00000080
        /*00e4*/ 	.word	0x00000001
        /*00e8*/ 	.word	0x00000001


	//----- nvinfo : EIATTR_CRS_STACK_SIZE
	.align		4
.L_1445:
        /*00ec*/ 	.byte	0x04, 0x1e
        /*00ee*/ 	.short	(.L_1447 - .L_1446)
.L_1446:
        /*00f0*/ 	.word	0x00000000


	//----- nvinfo : EIATTR_CBANK_PARAM_SIZE
	.align		4
.L_1447:
        /*00f4*/ 	.byte	0x03, 0x19
        /*00f6*/ 	.short	0x0128


	//----- nvinfo : EIATTR_PARAM_CBANK
	.align		4
        /*00f8*/ 	.byte	0x04, 0x0a
        /*00fa*/ 	.short	(.L_1449 - .L_1448)
	.align		4
.L_1448:
        /*00fc*/ 	.word	index@(.nv.constant0._ZN10layer_norm13ln_bwd_kernelINS_13Kernel_traitsI13__nv_bfloat16S2_S2_S2_fjLj512ELj1ELj4ELj1ELj16ENS_18Kernel_traits_baseILj512ES2_S2_S2_S2_fjLj128EEEEELb1ELb0ELb1ELb1EEEvNS_9BwdParamsE)
        /*0100*/ 	.short	0x0380
        /*0102*/ 	.short	0x0128


	//----- nvinfo : EIATTR_SW_WAR
	.align		4
.L_1449:
        /*0104*/ 	.byte	0x04, 0x36
        /*0106*/ 	.short	(.L_1451 - .L_1450)
.L_1450:
        /*0108*/ 	.word	0x00000008
.L_1451:


//--------------------- .nv.info._ZN10layer_norm13ln_bwd_kernelINS_13Kernel_traitsI13__nv_bfloat16S2_S2_S2_fjLj512ELj1ELj4ELj1ELj16ENS_18Kernel_traits_baseILj512ES2_S2_S2_S2_fjLj128EEEEELb1ELb1ELb0ELb0EEEvNS_9BwdParamsE --------------------------
	.section	.nv.info._ZN10layer_norm13ln_bwd_kernelINS_13Kernel_traitsI13__nv_bfloat16S2_S2_S2_fjLj512ELj1ELj4ELj1ELj16ENS_18Kernel_traits_baseILj512ES2_S2_S2_S2_fjLj128EEEEELb1ELb1ELb0ELb0EEEvNS_9BwdParamsE,"",@"SHT_CUDA_INFO"
	.sectionflags	@""
	.align	4


	//----- nvinfo : EIATTR_CUDA_API_VERSION
	.align		4
        /*0000*/ 	.byte	0x04, 0x37
        /*0002*/ 	.short	(.L_1453 - .L_1452)
.L_1452:
        /*0004*/ 	.word	0x00000082


	//----- nvinfo : EIATTR_KPARAM_INFO
	.align		4
.L_1453:
        /*0008*/ 	.byte	0x04, 0x17
        /*000a*/ 	.short	(.L_1455 - .L_1454)
.L_1454:
        /*000c*/ 	.word	0x00000000
        /*0010*/ 	.short	0x0000
        /*0012*/ 	.short	0x0000
        /*0014*/ 	.byte	0x00, 0xf0, 0xa1, 0x04


	//----- nvinfo : EIATTR_SPARSE_MMA_MASK
	.align		4
.L_1455:
        /*0018*/ 	.byte	0x03, 0x50
        /*001a*/ 	.short	0x0000


	//----- nvinfo : EIATTR_MAXREG_COUNT
	.align		4
        /*001c*/ 	.byte	0x03, 0x1b
        /*001e*/ 	.short	0x00ff


	//----- nvinfo : EIATTR_NUM_BARRIERS
	.align		4
        /*0020*/ 	.byte	0x02, 0x4c
        /*0022*/ 	.byte	0x01
	.zero		1


	//----- nvinfo : EIATTR_MERCURY_ISA_VERSION
	.align		4
        /*0024*/ 	.byte	0x03, 0x5f
        /*0026*/ 	.short	0x0101


	//----- nvinfo : EIATTR_COOP_GROUP_MASK_REGIDS
	.align		4
        /*0028*/ 	.byte	0x04, 0x29
        /*002a*/ 	.short	(.L_1457 - .L_1456)


	//   ....[0]....
.L_1456:
        /*002c*/ 	.word	0xffffffff


	//   ....[1]....
        /*0030*/ 	.word	0xffffffff


	//   ....[2]....
        /*0034*/ 	.word	0xffffffff


	//   ....[3]....
        /*0038*/ 	.word	0xffffffff


	//   ....[4]....
        /*003c*/ 	.word	0xffffffff


	//   ....[5]....
        /*0040*/ 	.word	0xffffffff


	//   ....[6]....
        /*0044*/ 	.word	0xffffffff


	//   ....[7]....
        /*0048*/ 	.word	0xffffffff


	//   ....[8]....
        /*004c*/ 	.word	0xffffffff


	//   ....[9]....
        /*0050*/ 	.word	0xffffffff


	//   ....[10]....
        /*0054*/ 	.word	0x0500008c


	//   ....[11]....
        /*0058*/ 	.word	0x0500008c


	//   ....[12]....
        /*005c*/ 	.word	0x0500008c


	//   ....[13]....
        /*0060*/ 	.word	0x0500008c


	//   ....[14]....
        /*0064*/ 	.word	0x0500008c


	//   ....[15]....
        /*0068*/ 	.word	0x0500008c


	//   ....[16]....
        /*006c*/ 	.word	0x0500008c


	//   ....[17]....
        /*0070*/ 	.word	0x0500008c


	//   ....[18]....
        /*0074*/ 	.word	0x0500008c


	//   ....[19]....
        /*0078*/ 	.word	0x0500008c


	//----- nvinfo : EIATTR_COOP_GROUP_INSTR_OFFSETS
	.align		4
.L_1457:
        /*007c*/ 	.byte	0x04, 0x28
        /*007e*/ 	.short	(.L_1459 - .L_1458)


	//   ....[0]....
.L_1458:
        /*0080*/ 	.word	0x00001590


	//   ....[1]....
        /*0084*/ 	.word	0x000015a0


	//   ....[2]....
        /*0088*/ 	.word	0x000015d0


	//   ....[3]....
        /*008c*/ 	.word	0x000015e0


	//   ....[4]....
        /*0090*/ 	.word	0x00001610


	//   ....[5]....
        /*0094*/ 	.word	0x00001620


	//   ....[6]....
        /*0098*/ 	.word	0x00001650


	//   ....[7]....
        /*009c*/ 	.word	0x00001660


	//   ....[8]....
        /*00a0*/ 	.word	0x00001690


	//   ....[9]....
        /*00a4*/ 	.word	0x000016a0


	//   ....[10]....
        /*00a8*/ 	.word	0x000066c0


	//   ....[11]....
        /*00ac*/ 	.word	0x00006750


	//   ....[12]....
        /*00b0*/ 	.word	0x000067c0


	//   ....[13]....
        /*00b4*/ 	.word	0x00006820


	//   ....[14]....
        /*00b8*/ 	.word	0x00006890


	//   ....[15]....
        /*00bc*/ 	.word	0x000068f0


	//   ....[16]....
        /*00c0*/ 	.word	0x00006960


	//   ....[17]....
        /*00c4*/ 	.word	0x000069c0


	//   ....[18]....
        /*00c8*/ 	.word	0x00006a30


	//   ....[19]....
        /*00cc*/ 	.word	0x00006a90


	//----- nvinfo : EIATTR_VRC_CTA_INIT_COUNT
	.align		4
.L_1459:
        /*00d0*/ 	.byte	0x02, 0x4a
	.zero		1
	.zero		1


	//----- nvinfo : EIATTR_EXIT_INSTR_OFFSETS
	.align		4
        /*00d4*/ 	.byte	0x04, 0x1c
        /*00d6*/ 	.short	(.L_1461 - .L_1460)


	//   ....[0]....
.L_1460:
        /*00d8*/ 	.word	0x000065d0


	//   ....[1]....
        /*00dc*/ 	.word	0x00006650


	//----- nvinfo : EIATTR_MAX_THREADS
	.align		4
.L_1461:
        /*00e0*/ 	.byte	0x04, 0x05
        /*00e2*/ 	.short	(.L_1463 - .L_1462)
.L_1462:
        /*00e4*/ 	.word	0x00000080
        /*00e8*/ 	.word	0x00000001
        /*00ec*/ 	.word	0x00000001


	//----- nvinfo : EIATTR_CRS_STACK_SIZE
	.align		4
.L_1463:
        /*00f0*/ 	.byte	0x04, 0x1e
        /*00f2*/ 	.short	(.L_1465 - .L_1464)
.L_1464:
        /*00f4*/ 	.word	0x00000000


	//----- nvinfo : EIATTR_CBANK_PARAM_SIZE
	.align		4
.L_1465:
        /*00f8*/ 	.byte	0x03, 0x19
        /*00fa*/ 	.short	0x0128


	//----- nvinfo : EIATTR_PARAM_CBANK
	.align		4
        /*00fc*/ 	.byte	0x04, 0x0a
        /*00fe*/ 	.short	(.L_1467 - .L_1466)
	.align		4
.L_1466:
        /*0100*/ 	.word	index@(.nv.constant0._ZN10layer_norm13ln_bwd_kernelINS_13Kernel_traitsI13__nv_bfloat16S2_S2_S2_fjLj512ELj1ELj4ELj1ELj16ENS_18Kernel_traits_baseILj512ES2_S2_S2_S2_fjLj128EEEEELb1ELb1ELb0ELb0EEEvNS_9BwdParamsE)
        /*0104*/ 	.short	0x0380
        /*0106*/ 	.short	0x0128


	//----- nvinfo : EIATTR_SW_WAR
	.align		4
.L_1467:
        /*0108*/ 	.byte	0x04, 0x36
        /*010a*/ 	.short	(.L_1469 - .L_1468)
.L_1468:
        /*010c*/ 	.word	0x00000008
.L_1469:


//--------------------- .nv.info._ZN10layer_norm13ln_bwd_kernelINS_13Kernel_traitsI13__nv_bfloat16S2_S2_S2_fjLj512ELj1ELj4ELj1ELj16ENS_18Kernel_traits_baseILj512ES2_S2_S2_S2_fjLj128EEEEELb1ELb1ELb0ELb1EEEvNS_9BwdParamsE --------------------------
	.section	.nv.info._ZN10layer_norm13ln_bwd_kernelINS_13Kernel_traitsI13__nv_bfloat16S2_S2_S2_fjLj512ELj1ELj4ELj1ELj16ENS_18Kernel_traits_baseILj512ES2_S2_S2_S2_fjLj128EEEEELb1ELb1ELb0ELb1EEEvNS_9BwdParamsE,"",@"SHT_CUDA_INFO"
	.sectionflags	@""
	.align	4


	//----- nvinfo : EIATTR_CUDA_API_VERSION
	.align		4
        /*0000*/ 	.byte	0x04, 0x37
        /*0002*/ 	.short	(.L_1471 - .L_1470)
.L_1470:
        /*0004*/ 	.word	0x00000082


	//----- nvinfo : EIATTR_KPARAM_INFO
	.align		4
.L_1471:
        /*0008*/ 	.byte	0x04, 0x17
        /*000a*/ 	.short	(.L_1473 - .L_1472)
.L_1472:
        /*000c*/ 	.word	0x00000000
        /*0010*/ 	.short	0x0000
        /*0012*/ 	.short	0x0000
        /*0014*/ 	.byte	0x00, 0xf0, 0xa1, 0x04


	//----- nvinfo : EIATTR_SPARSE_MMA_MASK
	.align		4
.L_1473:
        /*0018*/ 	.byte	0x03, 0x50
        /*001a*/ 	.short	0x0000


	//----- nvinfo : EIATTR_MAXREG_COUNT
	.align		4
        /*001c*/ 	.byte	0x03, 0x1b
        /*001e*/ 	.short	0x00ff


	//----- nvinfo : EIATTR_NUM_BARRIERS
	.align		4
        /*0020*/ 	.byte	0x02, 0x4c
        /*0022*/ 	.byte	0x01
	.zero		1


	//----- nvinfo : EIATTR_MERCURY_ISA_VERSION
	.align		4
        /*0024*/ 	.byte	0x03, 0x5f
        /*0026*/ 	.short	0x0101


	//----- nvinfo : EIATTR_COOP_GROUP_MASK_REGIDS
	.align		4
        /*0028*/ 	.byte	0x04, 0x29
        /*002a*/ 	.short	(.L_1475 - .L_1474)


	//   ....[0]....
.L_1474:
        /*002c*/ 	.word	0xffffffff


	//   ....[1]....
        /*0030*/ 	.word	0xffffffff


	//   ....[2]....
        /*0034*/ 	.word	0xffffffff


	//   ....[3]....
        /*0038*/ 	.word	0xffffffff


	//   ....[4]....
        /*003c*/ 	.word	0xffffffff


	//   ....[5]....
        /*0040*/ 	.word	0xffffffff


	//   ....[6]....
        /*0044*/ 	.word	0xffffffff


	//   ....[7]....
        /*0048*/ 	.word	0xffffffff


	//   ....[8]....
        /*004c*/ 	.word	0xffffffff


	//   ....[9]....
        /*0050*/ 	.word	0xffffffff


	//   ....[10]....
        /*0054*/ 	.word	0x05000086


	//   ....[11]....
        /*0058*/ 	.word	0x05000086


	//   ....[12]....
        /*005c*/ 	.word	0x05000086


	//   ....[13]....
        /*0060*/ 	.word	0x05000086


	//   ....[14]....
        /*0064*/ 	.word	0x05000086


	//   ....[15]....
        /*0068*/ 	.word	0x05000086


	//   ....[16]....
        /*006c*/ 	.word	0x05000086


	//   ....[17]....
        /*0070*/ 	.word	0x05000086


	//   ....[18]....
        /*0074*/ 	.word	0x05000086


	//   ....[19]....
        /*0078*/ 	.word	0x05000086


	//----- nvinfo : EIATTR_COOP_GROUP_INSTR_OFFSETS
	.align		4
.L_1475:
        /*007c*/ 	.byte	0x04, 0x28
        /*007e*/ 	.short	(.L_1477 - .L_1476)


	//   ....[0]....
.L_1476:
        /*0080*/ 	.word	0x00002040


	//   ....[1]....
        /*0084*/ 	.word	0x00002050


	//   ....[2]....
        /*0088*/ 	.word	0x00002080


	//   ....[3]....
        /*008c*/ 	.word	0x00002090


	//   ....[4]....
        /*0090*/ 	.word	0x000020c0


	//   ....[5]....
        /*0094*/ 	.word	0x000020d0


	//   ....[6]....
        /*0098*/ 	.word	0x00002100


	//   ....[7]....
        /*009c*/ 	.word	0x00002110


	//   ....[8]....
        /*00a0*/ 	.word	0x00002140


	//   ....[9]....
        /*00a4*/ 	.word	0x00002150


	//   ....[10]....
        /*00a8*/ 	.word	0x00006ab0


	//   ....[11]....
        /*00ac*/ 	.word	0x00006b40


	//   ....[12]....
        /*00b0*/ 	.word	0x00006bb0


	//   ....[13]....
        /*00b4*/ 	.word	0x00006c10


	//   ....[14]....
        /*00b8*/ 	.word	0x00006c80


	//   ....[15]....
        /*00bc*/ 	.word	0x00006ce0


	//   ....[16]....
        /*00c0*/ 	.word	0x00006d50


	//   ....[17]....
        /*00c4*/ 	.word	0x00006db0


	//   ....[18]....
        /*00c8*/ 	.word	0x00006e20


	//   ....[19]....
        /*00cc*/ 	.word	0x00006e70


	//----- nvinfo : EIATTR_VRC_CTA_INIT_COUNT
	.align		4
.L_1477:
        /*00d0*/ 	.byte	0x02, 0x4a
	.zero		1
	.zero		1


	//----- nvinfo : EIATTR_EXIT_INSTR_OFFSETS
	.align		4
        /*00d4*/ 	.byte	0x04, 0x1c
        /*00d6*/ 	.short	(.L_1479 - .L_1478)


	//   ....[0]....
.L_1478:
        /*00d8*/ 	.word	0x00006a40


	//----- nvinfo : EIATTR_MAX_THREADS
	.align		4
.L_1479:
        /*00dc*/ 	.byte	0x04, 0x05
        /*00de*/ 	.short	(.L_1481 - .L_1480)
.L_1480:
        /*00e0*/ 	.word	0x00000080
        /*00e4*/ 	.word	0x00000001
        /*00e8*/ 	.word	0x00000001


	//----- nvinfo : EIATTR_CRS_STACK_SIZE
	.align		4
.L_1481:
        /*00ec*/ 	.byte	0x04, 0x1e
        /*00ee*/ 	.short	(.L_1483 - .L_1482)
.L_1482:
        /*00f0*/ 	.word	0x00000000


	//----- nvinfo : EIATTR_CBANK_PARAM_SIZE
	.align		4
.L_1483:
        /*00f4*/ 	.byte	0x03, 0x19
        /*00f6*/ 	.short	0x0128


	//----- nvinfo : EIATTR_PARAM_CBANK
	.align		4
        /*00f8*/ 	.byte	0x04, 0x0a
        /*00fa*/ 	.short	(.L_1485 - .L_1484)
	.align		4
.L_1484:
        /*00fc*/ 	.word	index@(.nv.constant0._ZN10layer_norm13ln_bwd_kernelINS_13Kernel_traitsI13__nv_bfloat16S2_S2_S2_fjLj512ELj1ELj4ELj1ELj16ENS_18Kernel_traits_baseILj512ES2_S2_S2_S2_fjLj128EEEEELb1ELb1ELb0ELb1EEEvNS_9BwdParamsE)
        /*0100*/ 	.short	0x0380
        /*0102*/ 	.short	0x0128


	//----- nvinfo : EIATTR_SW_WAR
	.align		4
.L_1485:
        /*0104*/ 	.byte	0x04, 0x36
        /*0106*/ 	.short	(.L_1487 - .L_1486)
.L_1486:
        /*0108*/ 	.word	0x00000008
.L_1487:


//--------------------- .nv.info._ZN10layer_norm22ln_bwd_finalize_kernelINS_22Kernel_traits_finalizeILj512E13__nv_bfloat16S2_S2_S2_fjLb1ELj1024ELj4ENS_18Kernel_traits_baseILj512ES2_S2_S2_S2_fjLj1024EEEEELb1ELb0EEEvNS_9BwdParamsE --------------------------
	.section	.nv.info._ZN10layer_norm22ln_bwd_finalize_kernelINS_22Kernel_traits_finalizeILj512E13__nv_bfloat16S2_S2_S2_fjLb1ELj1024ELj4ENS_18Kernel_traits_baseILj512ES2_S2_S2_S2_fjLj1024EEEEELb1ELb0EEEvNS_9BwdParamsE,"",@"SHT_CUDA_INFO"
	.sectionflags	@""
	.align	4


	//----- nvinfo : EIATTR_CUDA_API_VERSION
	.align		4
        /*0000*/ 	.byte	0x04, 0x37
        /*0002*/ 	.short	(.L_1489 - .L_1488)
.L_1488:
        /*0004*/ 	.word	0x00000082


	//----- nvinfo : EIATTR_KPARAM_INFO
	.align		4
.L_1489:
        /*0008*/ 	.byte	0x04, 0x17
        /*000a*/ 	.short	(.L_1491 - .L_1490)
.L_1490:
        /*000c*/ 	.word	0x00000000
        /*0010*/ 	.short	0x0000
        /*0012*/ 	.short	0x0000
        /*0014*/ 	.byte	0x00, 0xf0, 0xa1, 0x04


	//----- nvinfo : EIATTR_SPARSE_MMA_MASK
	.align		4
.L_1491:
        /*0018*/ 	.byte	0x03, 0x50
        /*001a*/ 	.short	0x0000


	//----- nvinfo : EIATTR_MAXREG_COUNT
	.align		4
        /*001c*/ 	.byte	0x03, 0x1b
        /*001e*/ 	.short	0x0040


	//----- nvinfo : EIATTR_NUM_BARRIERS
	.align		4
        /*0020*/ 	.byte	0x02, 0x4c
        /*0022*/ 	.byte	0x01
	.zero		1


	//----- nvinfo : EIATTR_MERCURY_ISA_VERSION
	.align		4
        /*0024*/ 	.byte	0x03, 0x5f
        /*0026*/ 	.short	0x0101


	//----- nvinfo : EIATTR_COOP_GROUP_MASK_REGIDS
	.align		4
        /*0028*/ 	.byte	0x04, 0x29
        /*002a*/ 	.short	(.L_1493 - .L_1492)


	//   ....[0]....
.L_1492:
        /*002c*/ 	.word	0xffffffff


	//   ....[1]....
        /*0030*/ 	.word	0xffffffff


	//   ....[2]....
        /*0034*/ 	.word	0xffffffff


	//   ....[3]....
        /*0038*/ 	.word	0xffffffff


	//   ....[4]....
        /*003c*/ 	.word	0xffffffff


	//   ....[5]....
        /*0040*/ 	.word	0xffffffff


	//   ....[6]....
        /*0044*/ 	.word	0xffffffff


	//   ....[7]....
        /*0048*/ 	.word	0xffffffff


	//   ....[8]....
        /*004c*/ 	.word	0xffffffff


	//   ....[9]....
        /*0050*/ 	.word	0xffffffff


	//   ....[10]....
        /*0054*/ 	.word	0xffffffff


	//   ....[11]....
        /*0058*/ 	.word	0xffffffff


	//   ....[12]....
        /*005c*/ 	.word	0xffffffff


	//   ....[13]....
        /*0060*/ 	.word	0xffffffff


	//   ....[14]....
        /*0064*/ 	.word	0xffffffff


	//----- nvinfo : EIATTR_COOP_GROUP_INSTR_OFFSETS
	.align		4
.L_1493:
        /*0068*/ 	.byte	0x04, 0x28
        /*006a*/ 	.short	(.L_1495 - .L_1494)


	//   ....[0]....
.L_1494:
        /*006c*/ 	.word	0x00001030


	//   ....[1]....
        /*0070*/ 	.word	0x00001040


	//   ....[2]....
        /*0074*/ 	.word	0x00001050


	//   ....[3]....
        /*0078*/ 	.word	0x00001080


	//   ....[4]....
        /*007c*/ 	.word	0x000010a0


	//   ....[5]....
        /*0080*/ 	.word	0x000010b0


	//   ....[6]....
        /*0084*/ 	.word	0x000010f0


	//   ....[7]....
        /*0088*/ 	.word	0x00001100


	//   ....[8]....
        /*008c*/ 	.word	0x00001110


	//   ....[9]....
        /*0090*/ 	.word	0x00001140


	//   ....[10]....
        /*0094*/ 	.word	0x00001170


	//   ....[11]....
        /*0098*/ 	.word	0x00001190


	//   ....[12]....
        /*009c*/ 	.word	0x000011c0


	//   ....[13]....
        /*00a0*/ 	.word	0x000011f0


	//   ....[14]....
        /*00a4*/ 	.word	0x00001220


	//----- nvinfo : EIATTR_VRC_CTA_INIT_COUNT
	.align		4
.L_1495:
        /*00a8*/ 	.byte	0x02, 0x4a
	.zero		1
	.zero		1


	//----- nvinfo : EIATTR_EXIT_INSTR_OFFSETS
	.align		4
        /*00ac*/ 	.byte	0x04, 0x1c
        /*00ae*/ 	.short	(.L_1497 - .L_1496)


	//   ....[0]....
.L_1496:
        /*00b0*/ 	.word	0x00000060


	//   ....[1]....
        /*00b4*/ 	.word	0x000012a0


	//   ....[2]....
        /*00b8*/ 	.word	0x000012d0


	//   ....[3]....
        /*00bc*/ 	.word	0x000013e0


	//----- nvinfo : EIATTR_MAX_THREADS
	.align		4
.L_1497:
        /*00c0*/ 	.byte	0x04, 0x05
        /*00c2*/ 	.short	(.L_1499 - .L_1498)
.L_1498:
        /*00c4*/ 	.word	0x00000400
        /*00c8*/ 	.word	0x00000001
        /*00cc*/ 	.word	0x00000001


	//----- nvinfo : EIATTR_CRS_STACK_SIZE
	.align		4
.L_1499:
        /*00d0*/ 	.byte	0x04, 0x1e
        /*00d2*/ 	.short	(.L_1501 - .L_1500)
.L_1500:
        /*00d4*/ 	.word	0x00000000


	//----- nvinfo : EIATTR_CBANK_PARAM_SIZE
	.align		4
.L_1501:
        /*00d8*/ 	.byte	0x03, 0x19
        /*00da*/ 	.short	0x0128


	//----- nvinfo : EIATTR_PARAM_CBANK
	.align		4
        /*00dc*/ 	.byte	0x04, 0x0a
        /*00de*/ 	.short	(.L_1503 - .L_1502)
	.align		4
.L_1502:
        /*00e0*/ 	.word	index@(.nv.constant0._ZN10layer_norm22ln_bwd_finalize_kernelINS_22Kernel_traits_finalizeILj512E13__nv_bfloat16S2_S2_S2_fjLb1ELj1024ELj4ENS_18Kernel_traits_baseILj512ES2_S2_S2_S2_fjLj1024EEEEELb1ELb0EEEvNS_9BwdParamsE)
        /*00e4*/ 	.short	0x0380
        /*00e6*/ 	.short	0x0128


	//----- nvinfo : EIATTR_SW_WAR
	.align		4
.L_1503:
        /*00e8*/ 	.byte	0x04, 0x36
        /*00ea*/ 	.short	(.L_1505 - .L_1504)
.L_1504:
        /*00ec*/ 	.word	0x00000008
.L_1505:


//--------------------- .nv.info._ZN10layer_norm13ln_bwd_kernelINS_13Kernel_traitsI13__nv_bfloat16S2_S2_S2_fjLj512ELj1ELj4ELj1ELj16ENS_18Kernel_traits_baseILj512ES2_S2_S2_S2_fjLj128EEEEELb1ELb1ELb1ELb0EEEvNS_9BwdParamsE --------------------------
	.section	.nv.info._ZN10layer_norm13ln_bwd_kernelINS_13Kernel_traitsI13__nv_bfloat16S2_S2_S2_fjLj512ELj1ELj4ELj1ELj16ENS_18Kernel_traits_baseILj512ES2_S2_S2_S2_fjLj128EEEEELb1ELb1ELb1ELb0EEEvNS_9BwdParamsE,"",@"SHT_CUDA_INFO"
	.sectionflags	@""
	.align	4


	//----- nvinfo : EIATTR_CUDA_API_VERSION
	.align		4
        /*0000*/ 	.byte	0x04, 0x37
        /*0002*/ 	.short	(.L_1507 - .L_1506)
.L_1506:
        /*0004*/ 	.word	0x00000082


	//----- nvinfo : EIATTR_KPARAM_INFO
	.align		4
.L_1507:
        /*0008*/ 	.byte	0x04, 0x17
        /*000a*/ 	.short	(.L_1509 - .L_1508)
.L_1508:
        /*000c*/ 	.word	0x00000000
        /*0010*/ 	.short	0x0000
        /*0012*/ 	.short	0x0000
        /*0014*/ 	.byte	0x00, 0xf0, 0xa1, 0x04


	//----- nvinfo : EIATTR_SPARSE_MMA_MASK
	.align		4
.L_1509:
        /*0018*/ 	.byte	0x03, 0x50
        /*001a*/ 	.short	0x0000


	//----- nvinfo : EIATTR_MAXREG_COUNT
	.align		4
        /*001c*/ 	.byte	0x03, 0x1b
        /*001e*/ 	.short	0x00ff


	//----- nvinfo : EIATTR_NUM_BARRIERS
	.align		4
        /*0020*/ 	.byte	0x02, 0x4c
        /*0022*/ 	.byte	0x01
	.zero		1


	//----- nvinfo : EIATTR_MERCURY_ISA_VERSION
	.align		4
        /*0024*/ 	.byte	0x03, 0x5f
        /*0026*/ 	.short	0x0101


	//----- nvinfo : EIATTR_COOP_GROUP_MASK_REGIDS
	.align		4
        /*0028*/ 	.byte	0x04, 0x29
        /*002a*/ 	.short	(.L_1511 - .L_1510)


	//   ....[0]....
.L_1510:
        /*002c*/ 	.word	0xffffffff


	//   ....[1]....
        /*0030*/ 	.word	0xffffffff


	//   ....[2]....
        /*0034*/ 	.word	0xffffffff


	//   ....[3]....
        /*0038*/ 	.word	0xffffffff


	//   ....[4]....
        /*003c*/ 	.word	0xffffffff


	//   ....[5]....
        /*0040*/ 	.word	0xffffffff


	//   ....[6]....
        /*0044*/ 	.word	0xffffffff


	//   ....[7]....
        /*0048*/ 	.word	0xffffffff


	//   ....[8]....
        /*004c*/ 	.word	0xffffffff


	//   ....[9]....
        /*0050*/ 	.word	0xffffffff


	//   ....[10]....
        /*0054*/ 	.word	0x0500009f


	//   ....[11]....
        /*0058*/ 	.word	0x0500009f


	//   ....[12]....
        /*005c*/ 	.word	0x0500009f


	//   ....[13]....
        /*0060*/ 	.word	0x0500009f


	//   ....[14]....
        /*0064*/ 	.word	0x0500009f


	//   ....[15]....
        /*0068*/ 	.word	0x0500009f


	//   ....[16]....
        /*006c*/ 	.word	0x0500009f


	//   ....[17]....
        /*0070*/ 	.word	0x0500009f


	//   ....[18]....
        /*0074*/ 	.word	0x0500009f


	//   ....[19]....
        /*0078*/ 	.word	0x0500009f


	//----- nvinfo : EIATTR_COOP_GROUP_INSTR_OFFSETS
	.align		4
.L_1511:
        /*007c*/ 	.byte	0x04, 0x28
        /*007e*/ 	.short	(.L_1513 - .L_1512)


	//   ....[0]....
.L_1512:
        /*0080*/ 	.word	0x00001980


	//   ....[1]....
        /*0084*/ 	.word	0x000019b0


	//   ....[2]....
        /*0088*/ 	.word	0x000019e0


	//   ....[3]....
        /*008c*/ 	.word	0x000019f0


	//   ....[4]....
        /*0090*/ 	.word	0x00001a20


	//   ....[5]....
        /*0094*/ 	.word	0x00001a30


	//   ....[6]....
        /*0098*/ 	.word	0x00001a60


	//   ....[7]....
        /*009c*/ 	.word	0x00001a70


	//   ....[8]....
        /*00a0*/ 	.word	0x00001ab0


	//   ....[9]....
        /*00a4*/ 	.word	0x00001ad0


	//   ....[10]....
        /*00a8*/ 	.word	0x00007b70


	//   ....[11]....
        /*00ac*/ 	.word	0x00007c30


	//   ....[12]....
        /*00b0*/ 	.word	0x00007c90


	//   ....[13]....
        /*00b4*/ 	.word	0x00007cf0


	//   ....[14]....
        /*00b8*/ 	.word	0x00007d60


	//   ....[15]....
        /*00bc*/ 	.word	0x00007dc0


	//   ....[16]....
        /*00c0*/ 	.word	0x00007e20


	//   ....[17]....
        /*00c4*/ 	.word	0x00007e80


	//   ....[18]....
        /*00c8*/ 	.word	0x00007f00


	//   ....[19]....
        /*00cc*/ 	.word	0x00007f50


	//----- nvinfo : EIATTR_VRC_CTA_INIT_COUNT
	.align		4
.L_1513:
        /*00d0*/ 	.byte	0x02, 0x4a
	.zero		1
	.zero		1


	//----- nvinfo : EIATTR_EXIT_INSTR_OFFSETS
	.align		4
        /*00d4*/ 	.byte	0x04, 0x1c
        /*00d6*/ 	.short	(.L_1515 - .L_1514)


	//   ....[0]....
.L_1514:
        /*00d8*/ 	.word	0x00007a80


	//   ....[1]....
        /*00dc*/ 	.word	0x00007b00


	//----- nvinfo : EIATTR_MAX_THREADS
	.align		4
.L_1515:
        /*00e0*/ 	.byte	0x04, 0x05
        /*00e2*/ 	.short	(.L_1517 - .L_1516)
.L_1516:
        /*00e4*/ 	.word	0x00000080
        /*00e8*/ 	.word	0x00000001
        /*00ec*/ 	.word	0x00000001


	//----- nvinfo : EIATTR_CRS_STACK_SIZE
	.align		4
.L_1517:
        /*00f0*/ 	.byte	0x04, 0x1e
        /*00f2*/ 	.short	(.L_1519 - .L_1518)
.L_1518:
        /*00f4*/ 	.word	0x00000000


	//----- nvinfo : EIATTR_CBANK_PARAM_SIZE
	.align		4
.L_1519:
        /*00f8*/ 	.byte	0x03, 0x19
        /*00fa*/ 	.short	0x0128


	//----- nvinfo : EIATTR_PARAM_CBANK
	.align		4
        /*00fc*/ 	.byte	0x04, 0x0a
        /*00fe*/ 	.short	(.L_1521 - .L_1520)
	.align		4
.L_1520:
        /*0100*/ 	.word	index@(.nv.constant0._ZN10layer_norm13ln_bwd_kernelINS_13Kernel_traitsI13__nv_bfloat16S2_S2_S2_fjLj512ELj1ELj4ELj1ELj16ENS_18Kernel_traits_baseILj512ES2_S2_S2_S2_fjLj128EEEEELb1ELb1ELb1ELb0EEEvNS_9BwdParamsE)
        /*0104*/ 	.short	0x0380
        /*0106*/ 	.short	0x0128


	//----- nvinfo : EIATTR_SW_WAR
	.align		4
.L_1521:
        /*0108*/ 	.byte	0x04, 0x36
        /*010a*/ 	.short	(.L_1523 - .L_1522)
.L_1522:
        /*010c*/ 	.word	0x00000008
.L_1523:


//--------------------- .nv.info._ZN10layer_norm22ln_bwd_finalize_kernelINS_22Kernel_traits_finalizeILj512E13__nv_bfloat16S2_S2_S2_fjLb1ELj1024ELj4ENS_18Kernel_traits_baseILj512ES2_S2_S2_S2_fjLj1024EEEEELb1ELb1EEEvNS_9BwdParamsE --------------------------
	.section	.nv.info._ZN10layer_norm22ln_bwd_finalize_kernelINS_22Kernel_traits_finalizeILj512E13__nv_bfloat16S2_S2_S2_fjLb1ELj1024ELj4ENS_18Kernel_traits_baseILj512ES2_S2_S2_S2_fjLj1024EEEEELb1ELb1EEEvNS_9BwdParamsE,"",@"SHT_CUDA_INFO"
	.sectionflags	@""
	.align	4


	//----- nvinfo : EIATTR_CUDA_API_VERSION
	.align		4
        /*0000*/ 	.byte	0x04, 0x37
        /*0002*/ 	.short	(.L_1525 - .L_1524)
.L_1524:
        /*0004*/ 	.word	0x00000082


	//----- nvinfo : EIATTR_KPARAM_INFO
	.align		4
.L_1525:
        /*0008*/ 	.byte	0x04, 0x17
        /*000a*/ 	.short	(.L_1527 - .L_1526)
.L_1526:
        /*000c*/ 	.word	0x00000000
        /*0010*/ 	.short	0x0000
        /*0012*/ 	.short	0x0000
        /*0014*/ 	.byte	0x00, 0xf0, 0xa1, 0x04


	//----- nvinfo : EIATTR_SPARSE_MMA_MASK
	.align		4
.L_1527:
        /*0018*/ 	.byte	0x03, 0x50
        /*001a*/ 	.short	0x0000


	//----- nvinfo : EIATTR_MAXREG_COUNT
	.align		4
        /*001c*/ 	.byte	0x03, 0x1b
        /*001e*/ 	.short	0x0040


	//----- nvinfo : EIATTR_NUM_BARRIERS
	.align		4
        /*0020*/ 	.byte	0x02, 0x4c
        /*0022*/ 	.byte	0x01
	.zero		1


	//----- nvinfo : EIATTR_MERCURY_ISA_VERSION
	.align		4
        /*0024*/ 	.byte	0x03, 0x5f
        /*0026*/ 	.short	0x0101


	//----- nvinfo : EIATTR_COOP_GROUP_MASK_REGIDS
	.align		4
        /*0028*/ 	.byte	0x04, 0x29
        /*002a*/ 	.short	(.L_1529 - .L_1528)


	//   ....[0]....
.L_1528:
        /*002c*/ 	.word	0xffffffff


	//   ....[1]....
        /*0030*/ 	.word	0xffffffff


	//   ....[2]....
        /*0034*/ 	.word	0xffffffff


	//   ....[3]....
        /*0038*/ 	.word	0xffffffff


	//   ....[4]....
        /*003c*/ 	.word	0xffffffff


	//   ....[5]....
        /*0040*/ 	.word	0xffffffff


	//   ....[6]....
        /*0044*/ 	.word	0xffffffff


	//   ....[7]....
        /*0048*/ 	.word	0xffffffff


	//   ....[8]....
        /*004c*/ 	.word	0xffffffff


	//   ....[9]....
        /*0050*/ 	.word	0xffffffff


	//   ....[10]....
        /*0054*/ 	.word	0xffffffff


	//   ....[11]....
        /*0058*/ 	.word	0xffffffff


	//   ....[12]....
        /*005c*/ 	.word	0xffffffff


	//   ....[13]....
        /*0060*/ 	.word	0xffffffff


	//   ....[14]....
        /*0064*/ 	.word	0xffffffff


	//----- nvinfo : EIATTR_COOP_GROUP_INSTR_OFFSETS
	.align		4
.L_1529:
        /*0068*/ 	.byte	0x04, 0x28
        /*006a*/ 	.short	(.L_1531 - .L_1530)


	//   ....[0]....
.L_1530:
        /*006c*/ 	.word	0x00001060


	//   ....[1]....
        /*0070*/ 	.word	0x00001070


	//   ....[2]....
        /*0074*/ 	.word	0x00001080


	//   ....[3]....
        /*0078*/ 	.word	0x000010b0


	//   ....[4]....
        /*007c*/ 	.word	0x000010d0


	//   ....[5]....
        /*0080*/ 	.word	0x000010e0


	//   ....[6]....
        /*0084*/ 	.word	0x00001120


	//   ....[7]....
        /*0088*/ 	.word	0x00001140


	//   ....[8]....
        /*008c*/ 	.word	0x00001150


	//   ....[9]....
        /*0090*/ 	.word	0x00001180


	//   ....[10]....
        /*0094*/ 	.word	0x000011a0


	//   ....[11]....
        /*0098*/ 	.word	0x000011b0


	//   ....[12]....
        /*009c*/ 	.word	0x000011f0


	//   ....[13]....
        /*00a0*/ 	.word	0x00001200


	//   ....[14]....
        /*00a4*/ 	.word	0x00001210


	//----- nvinfo : EIATTR_VRC_CTA_INIT_COUNT
	.align		4
.L_1531:
        /*00a8*/ 	.byte	0x02, 0x4a
	.zero		1
	.zero		1


	//----- nvinfo : EIATTR_EXIT_INSTR_OFFSETS
	.align		4
        /*00ac*/ 	.byte	0x04, 0x1c
        /*00ae*/ 	.short	(.L_1533 - .L_1532)


	//   ....[0]....
.L_1532:
        /*00b0*/ 	.word	0x00000060


	//   ....[1]....
        /*00b4*/ 	.word	0x00001290


	//   ....[2]....
        /*00b8*/ 	.word	0x000013d0


	//----- nvinfo : EIATTR_MAX_THREADS
	.align		4
.L_1533:
        /*00bc*/ 	.byte	0x04, 0x05
        /*00be*/ 	.short	(.L_1535 - .L_1534)
.L_1534:
        /*00c0*/ 	.word	0x00000400
        /*00c4*/ 	.word	0x00000001
        /*00c8*/ 	.word	0x00000001


	//----- nvinfo : EIATTR_CRS_STACK_SIZE
	.align		4
.L_1535:
        /*00cc*/ 	.byte	0x04, 0x1e
        /*00ce*/ 	.short	(.L_1537 - .L_1536)
.L_1536:
        /*00d0*/ 	.word	0x00000000


	//----- nvinfo : EIATTR_CBANK_PARAM_SIZE
	.align		4
.L_1537:
        /*00d4*/ 	.byte	0x03, 0x19
        /*00d6*/ 	.short	0x0128


	//----- nvinfo : EIATTR_PARAM_CBANK
	.align		4
        /*00d8*/ 	.byte	0x04, 0x0a
        /*00da*/ 	.short	(.L_1539 - .L_1538)
	.align		4
.L_1538:
        /*00dc*/ 	.word	index@(.nv.constant0._ZN10layer_norm22ln_bwd_finalize_kernelINS_22Kernel_traits_finalizeILj512E13__nv_bfloat16S2_S2_S2_fjLb1ELj1024ELj4ENS_18Kernel_traits_baseILj512ES2_S2_S2_S2_fjLj1024EEEEELb1ELb1EEEvNS_9BwdParamsE)
        /*00e0*/ 	.short	0x0380
        /*00e2*/ 	.short	0x0128


	//----- nvinfo : EIATTR_SW_WAR
	.align		4
.L_1539:
        /*00e4*/ 	.byte	0x04, 0x36
        /*00e6*/ 	.short	(.L_1541 - .L_1540)
.L_1540:
        /*00e8*/ 	.word	0x00000008
.L_1541:


//--------------------- .nv.info._ZN10layer_norm13ln_bwd_kernelINS_13Kernel_traitsI13__nv_bfloat16S2_S2_S2_fjLj512ELj1ELj4ELj1ELj16ENS_18Kernel_traits_baseILj512ES2_S2_S2_S2_fjLj128EEEEELb1ELb1ELb1ELb1EEEvNS_9BwdParamsE --------------------------
	.section	.nv.info._ZN10layer_norm13ln_bwd_kernelINS_13Kernel_traitsI13__nv_bfloat16S2_S2_S2_fjLj512ELj1ELj4ELj1ELj16ENS_18Kernel_traits_baseILj512ES2_S2_S2_S2_fjLj128EEEEELb1ELb1ELb1ELb1EEEvNS_9BwdParamsE,"",@"SHT_CUDA_INFO"
	.sectionflags	@""
	.align	4


	//----- nvinfo : EIATTR_CUDA_API_VERSION
	.align		4
        /*0000*/ 	.byte	0x04, 0x37
        /*0002*/ 	.short	(.L_1543 - .L_1542)
.L_1542:
        /*0004*/ 	.word	0x00000082


	//----- nvinfo : EIATTR_KPARAM_INFO
	.align		4
.L_1543:
        /*0008*/ 	.byte	0x04, 0x17
        /*000a*/ 	.short	(.L_1545 - .L_1544)
.L_1544:
        /*000c*/ 	.word	0x00000000
        /*0010*/ 	.short	0x0000
        /*0012*/ 	.short	0x0000
        /*0014*/ 	.byte	0x00, 0xf0, 0xa1, 0x04


	//----- nvinfo : EIATTR_SPARSE_MMA_MASK
	.align		4
.L_1545:
        /*0018*/ 	.byte	0x03, 0x50
        /*001a*/ 	.short	0x0000


	//----- nvinfo : EIATTR_MAXREG_COUNT
	.align		4
        /*001c*/ 	.byte	0x03, 0x1b
        /*001e*/ 	.short	0x00ff


	//----- nvinfo : EIATTR_NUM_BARRIERS
	.align		4
        /*0020*/ 	.byte	0x02, 0x4c
        /*0022*/ 	.byte	0x01
	.zero		1


	//----- nvinfo : EIATTR_MERCURY_ISA_VERSION
	.align		4
        /*0024*/ 	.byte	0x03, 0x5f
        /*0026*/ 	.short	0x0101


	//----- nvinfo : EIATTR_COOP_GROUP_MASK_REGIDS
	.align		4
        /*0028*/ 	.byte	0x04, 0x29
        /*002a*/ 	.short	(.L_1547 - .L_1546)


	//   ....[0]....
.L_1546:
        /*002c*/ 	.word	0xffffffff


	//   ....[1]....
        /*0030*/ 	.word	0xffffffff


	//   ....[2]....
        /*0034*/ 	.word	0xffffffff


	//   ....[3]....
        /*0038*/ 	.word	0xffffffff


	//   ....[4]....
        /*003c*/ 	.word	0xffffffff


	//   ....[5]....
        /*0040*/ 	.word	0xffffffff


	//   ....[6]....
        /*0044*/ 	.word	0xffffffff


	//   ....[7]....
        /*0048*/ 	.word	0xffffffff


	//   ....[8]....
        /*004c*/ 	.word	0xffffffff


	//   ....[9]....
        /*0050*/ 	.word	0xffffffff


	//   ....[10]....
        /*0054*/ 	.word	0x0500009f


	//   ....[11]....
        /*0058*/ 	.word	0x0500009f


	//   ....[12]....
        /*005c*/ 	.word	0x0500009f


	//   ....[13]....
        /*0060*/ 	.word	0x0500009f


	//   ....[14]....
        /*0064*/ 	.word	0x0500009f


	//   ....[15]....
        /*0068*/ 	.word	0x0500009f


	//   ....[16]....
        /*006c*/ 	.word	0x0500009f


	//   ....[17]....
        /*0070*/ 	.word	0x0500009f


	//   ....[18]....
        /*0074*/ 	.word	0x0500009f


	//   ....[19]....
        /*0078*/ 	.word	0x0500009f


	//----- nvinfo : EIATTR_COOP_GROUP_INSTR_OFFSETS
	.align		4
.L_1547:
        /*007c*/ 	.byte	0x04, 0x28
        /*007e*/ 	.short	(.L_1549 - .L_1548)


	//   ....[0]....
.L_1548:
        /*0080*/ 	.word	0x00001530


	//   ....[1]....
        /*0084*/ 	.word	0x00001560


	//   ....[2]....
        /*0088*/ 	.word	0x000015a0


	//   ....[3]....
        /*008c*/ 	.word	0x000015c0


	//   ....[4]....
        /*0090*/ 	.word	0x000015f0


	//   ....[5]....
        /*0094*/ 	.word	0x00001610


	//   ....[6]....
        /*0098*/ 	.word	0x00001640


	//   ....[7]....
        /*009c*/ 	.word	0x00001670


	//   ....[8]....
        /*00a0*/ 	.word	0x000016b0


	//   ....[9]....
        /*00a4*/ 	.word	0x000016c0


	//   ....[10]....
        /*00a8*/ 	.word	0x00007320


	//   ....[11]....
        /*00ac*/ 	.word	0x000073c0


	//   ....[12]....
        /*00b0*/ 	.word	0x00007450


	//   ....[13]....
        /*00b4*/ 	.word	0x000074c0


	//   ....[14]....
        /*00b8*/ 	.word	0x00007530


	//   ....[15]....
        /*00bc*/ 	.word	0x000075a0


	//   ....[16]....
        /*00c0*/ 	.word	0x00007620


	//   ....[17]....
        /*00c4*/ 	.word	0x00007670


	//   ....[18]....
        /*00c8*/ 	.word	0x000076f0


	//   ....[19]....
        /*00cc*/ 	.word	0x00007750


	//----- nvinfo : EIATTR_VRC_CTA_INIT_COUNT
	.align		4
.L_1549:
        /*00d0*/ 	.byte	0x02, 0x4a
	.zero		1
	.zero		1


	//----- nvinfo : EIATTR_EXIT_INSTR_OFFSETS
	.align		4
        /*00d4*/ 	.byte	0x04, 0x1c
        /*00d6*/ 	.short	(.L_1551 - .L_1550)


	//   ....[0]....
.L_1550:
        /*00d8*/ 	.word	0x000072b0


	//----- nvinfo : EIATTR_MAX_THREADS
	.align		4
.L_1551:
        /*00dc*/ 	.byte	0x04, 0x05
        /*00de*/ 	.short	(.L_1553 - .L_1552)
.L_1552:
        /*00e0*/ 	.word	0x00000080
        /*00e4*/ 	.word	0x00000001
        /*00e8*/ 	.word	0x00000001


	//----- nvinfo : EIATTR_CRS_STACK_SIZE
	.align		4
.L_1553:
        /*00ec*/ 	.byte	0x04, 0x1e
        /*00ee*/ 	.short	(.L_1555 - .L_1554)
.L_1554:
        /*00f0*/ 	.word	0x00000000


	//----- nvinfo : EIATTR_CBANK_PARAM_SIZE
	.align		4
.L_1555:
        /*00f4*/ 	.byte	0x03, 0x19
        /*00f6*/ 	.short	0x0128


	//----- nvinfo : EIATTR_PARAM_CBANK
	.align		4
        /*00f8*/ 	.byte	0x04, 0x0a
        /*00fa*/ 	.short	(.L_1557 - .L_1556)
	.align		4
.L_1556:
        /*00fc*/ 	.word	index@(.nv.constant0._ZN10layer_norm13ln_bwd_kernelINS_13Kernel_traitsI13__nv_bfloat16S2_S2_S2_fjLj512ELj1ELj4ELj1ELj16ENS_18Kernel_traits_baseILj512ES2_S2_S2_S2_fjLj128EEEEELb1ELb1ELb1ELb1EEEvNS_9BwdParamsE)
        /*0100*/ 	.short	0x0380
        /*0102*/ 	.short	0x0128


	//----- nvinfo : EIATTR_SW_WAR
	.align		4
.L_1557:
        /*0104*/ 	.byte	0x04, 0x36
        /*0106*/ 	.short	(.L_1559 - .L_1558)
.L_1558:
        /*0108*/ 	.word	0x00000008
.L_1559:


//--------------------- .nv.info._ZN10layer_norm13ln_bwd_kernelINS_13Kernel_traitsI6__halfS2_S2_S2_fjLj512ELj1ELj4ELj1ELj16ENS_18Kernel_traits_baseILj512ES2_S2_S2_S2_fjLj128EEEEELb0ELb0ELb0ELb0EEEvNS_9BwdParamsE --------------------------
	.section	.nv.info._ZN10layer_norm13ln_bwd_kernelINS_13Kernel_traitsI6__halfS2_S2_S2_fjLj512ELj1ELj4ELj1ELj16ENS_18Kernel_traits_baseILj512ES2_S2_S2_S2_fjLj128EEEEELb0ELb0ELb0ELb0EEEvNS_9BwdParamsE,"",@"SHT_CUDA_INFO"
	.sectionflags	@""
	.align	4


	//----- nvinfo : EIATTR_CUDA_API_VERSION
	.align		4
        /*0000*/ 	.byte	0x04, 0x37
        /*0002*/ 	.short	(.L_1561 - .L_1560)
.L_1560:
        /*0004*/ 	.word	0x00000082


	//----- nvinfo : EIATTR_KPARAM_INFO
	.align		4
.L_1561:
        /*0008*/ 	.byte	0x04, 0x17
        /*000a*/ 	.short	(.L_1563 - .L_1562)
.L_1562:
        /*000c*/ 	.word	0x00000000
        /*0010*/ 	.short	0x0000
        /*0012*/ 	.short	0x0000
        /*0014*/ 	.byte	0x00, 0xf0, 0xa1, 0x04


	//----- nvinfo : EIATTR_SPARSE_MMA_MASK
	.align		4
.L_1563:
        /*0018*/ 	.byte	0x03, 0x50
        /*001a*/ 	.short	0x0000


	//----- nvinfo : EIATTR_MAXREG_COUNT
	.align		4
        /*001c*/ 	.byte	0x03, 0x1b
        /*001e*/ 	.short	0x00ff


	//----- nvinfo : EIATTR_NUM_BARRIERS
	.align		4
        /*0020*/ 	.byte	0x02, 0x4c
        /*0022*/ 	.byte	0x01
	.zero		1


	//----- nvinfo : EIATTR_MERCURY_ISA_VERSION
	.align		4
        /*0024*/ 	.byte	0x03, 0x5f
        /*0026*/ 	.short	0x0101


	//----- nvinfo : EIATTR_COOP_GROUP_MASK_REGIDS
	.align		4
        /*0028*/ 	.byte	0x04, 0x29
        /*002a*/ 	.short	(.L_1565 - .L_1564)


	//   ....[0]....
.L_1564:
        /*002c*/ 	.word	0xffffffff


	//   ....[1]....
        /*0030*/ 	.word	0xffffffff


	//   ....[2]....
        /*0034*/ 	.word	0xffffffff


	//   ....[3]....
        /*0038*/ 	.word	0xffffffff


	//   ....[4]....
        /*003c*/ 	.word	0xffffffff


	//   ....[5]....
        /*0040*/ 	.word	0xffffffff


	//   ....[6]....
        /*0044*/ 	.word	0xffffffff


	//   ....[7]....
        /*0048*/ 	.word	0xffffffff


	//   ....[8]....
        /*004c*/ 	.word	0xffffffff


	//   ....[9]....
        /*0050*/ 	.word	0xffffffff


	//   ....[10]....
        /*0054*/ 	.word	0x05000064


	//   ....[11]....
        /*0058*/ 	.word	0x05000064


	//   ....[12]....
        /*005c*/ 	.word	0x05000064


	//   ....[13]....
        /*0060*/ 	.word	0x05000064


	//   ....[14]....
        /*0064*/ 	.word	0x05000064


	//   ....[15]....
        /*0068*/ 	.word	0x05000064


	//   ....[16]....
        /*006c*/ 	.word	0x05000064


	//   ....[17]....
        /*0070*/ 	.word	0x05000064


	//   ....[18]....
        /*0074*/ 	.word	0x05000064


	//   ....[19]....
        /*0078*/ 	.word	0x05000064


	//----- nvinfo : EIATTR_COOP_GROUP_INSTR_OFFSETS
	.align		4
.L_1565:
        /*007c*/ 	.byte	0x04, 0x28
        /*007e*/ 	.short	(.L_1567 - .L_1566)


	//   ....[0]....
.L_1566:
        /*0080*/ 	.word	0x00001d10


	//   ....[1]....
        /*0084*/ 	.word	0x00001d20


	//   ....[2]....
        /*0088*/ 	.word	0x00001d50


	//   ....[3]....
        /*008c*/ 	.word	0x00001d60


	//   ....[4]....
        /*0090*/ 	.word	0x00001d90


	//   ....[5]....
        /*0094*/ 	.word	0x00001da0


	//   ....[6]....
        /*0098*/ 	.word	0x00001dd0


	//   ....[7]....
        /*009c*/ 	.word	0x00001de0


	//   ....[8]....
        /*00a0*/ 	.word	0x00001e10


	//   ....[9]....
        /*00a4*/ 	.word	0x00001e20


	//   ....[10]....
        /*00a8*/ 	.word	0x000040d0


	//   ....[11]....
        /*00ac*/ 	.word	0x00004160


	//   ....[12]....
        /*00b0*/ 	.word	0x000041d0


	//   ....[13]....
        /*00b4*/ 	.word	0x00004230


	//   ....[14]....
        /*00b8*/ 	.word	0x000042a0


	//   ....[15]....
        /*00bc*/ 	.word	0x00004300


	//   ....[16]....
        /*00c0*/ 	.word	0x00004370


	//   ....[17]....
        /*00c4*/ 	.word	0x000043d0


	//   ....[18]....
        /*00c8*/ 	.word	0x00004440


	//   ....[19]....
        /*00cc*/ 	.word	0x000044a0


	//----- nvinfo : EIATTR_VRC_CTA_INIT_COUNT
	.align		4
.L_1567:
        /*00d0*/ 	.byte	0x02, 0x4a
	.zero		1
	.zero		1


	//----- nvinfo : EIATTR_EXIT_INSTR_OFFSETS
	.align		4
        /*00d4*/ 	.byte	0x04, 0x1c
        /*00d6*/ 	.short	(.L_1569 - .L_1568)


	//   ....[0]....
.L_1568:
        /*00d8*/ 	.word	0x00004030


	//   ....[1]....
        /*00dc*/ 	.word	0x00004060


	//----- nvinfo : EIATTR_MAX_THREADS
	.align		4
.L_1569:
        /*00e0*/ 	.byte	0x04, 0x05
        /*00e2*/ 	.short	(.L_1571 - .L_1570)
.L_1570:
        /*00e4*/ 	.word	0x00000080
        /*00e8*/ 	.word	0x00000001
        /*00ec*/ 	.word	0x00000001


	//----- nvinfo : EIATTR_CRS_STACK_SIZE
	.align		4
.L_1571:
        /*00f0*/ 	.byte	0x04, 0x1e
        /*00f2*/ 	.short	(.L_1573 - .L_1572)
.L_1572:
        /*00f4*/ 	.word	0x00000000


	//----- nvinfo : EIATTR_CBANK_PARAM_SIZE
	.align		4
.L_1573:
        /*00f8*/ 	.byte	0x03, 0x19
        /*00fa*/ 	.short	0x0128


	//----- nvinfo : EIATTR_PARAM_CBANK
	.align		4
        /*00fc*/ 	.byte	0x04, 0x0a
        /*00fe*/ 	.short	(.L_1575 - .L_1574)
	.align		4
.L_1574:
        /*0100*/ 	.word	index@(.nv.constant0._ZN10layer_norm13ln_bwd_kernelINS_13Kernel_traitsI6__halfS2_S2_S2_fjLj512ELj1ELj4ELj1ELj16ENS_18Kernel_traits_baseILj512ES2_S2_S2_S2_fjLj128EEEEELb0ELb0ELb0ELb0EEEvNS_9BwdParamsE)
        /*0104*/ 	.short	0x0380
        /*0106*/ 	.short	0x0128


	//----- nvinfo : EIATTR_SW_WAR
	.align		4
.L_1575:
        /*0108*/ 	.byte	0x04, 0x36
        /*010a*/ 	.short	(.L_1577 - .L_1576)
.L_1576:
        /*010c*/ 	.word	0x00000008
.L_1577:


//--------------------- .nv.info._ZN10layer_norm13ln_bwd_kernelINS_13Kernel_traitsI6__halfS2_S2_S2_fjLj512ELj1ELj4ELj1ELj16ENS_18Kernel_traits_baseILj512ES2_S2_S2_S2_fjLj128EEEEELb0ELb0ELb0ELb1EEEvNS_9BwdParamsE --------------------------
	.section	.nv.info._ZN10layer_norm13ln_bwd_kernelINS_13Kernel_traitsI6__halfS2_S2_S2_fjLj512ELj1ELj4ELj1ELj16ENS_18Kernel_traits_baseILj512ES2_S2_S2_S2_fjLj128EEEEELb0ELb0ELb0ELb1EEEvNS_9BwdParamsE,"",@"SHT_CUDA_INFO"
	.sectionflags	@""
	.align	4


	//----- nvinfo : EIATTR_CUDA_API_VERSION
	.align		4
        /*0000*/ 	.byte	0x04, 0x37
        /*0002*/ 	.short	(.L_1579 - .L_1578)
.L_1578:
        /*0004*/ 	.word	0x00000082


	//----- nvinfo : EIATTR_KPARAM_INFO
	.align		4
.L_1579:
        /*0008*/ 	.byte	0x04, 0x17
        /*000a*/ 	.short	(.L_1581 - .L_1580)
.L_1580:
        /*000c*/ 	.word	0x00000000
        /*0010*/ 	.short	0x0000
        /*0012*/ 	.short	0x0000
        /*0014*/ 	.byte	0x00, 0xf0, 0xa1, 0x04


	//----- nvinfo : EIATTR_SPARSE_MMA_MASK
	.align		4
.L_1581:
        /*0018*/ 	.byte	0x03, 0x50
        /*001a*/ 	.short	0x0000


	//----- nvinfo : EIATTR_MAXREG_COUNT
	.align		4
        /*001c*/ 	.byte	0x03, 0x1b
        /*001e*/ 	.short	0x00ff


	//----- nvinfo : EIATTR_NUM_BARRIERS
	.align		4
        /*0020*/ 	.byte	0x02, 0x4c
        /*0022*/ 	.byte	0x01
	.zero		1


	//----- nvinfo : EIATTR_MERCURY_ISA_VERSION
	.align		4
        /*0024*/ 	.byte	0x03, 0x5f
        /*0026*/ 	.short	0x0101


	//----- nvinfo : EIATTR_COOP_GROUP_MASK_REGIDS
	.align		4
        /*0028*/ 	.byte	0x04, 0x29
        /*002a*/ 	.short	(.L_1583 - .L_1582)


	//   ....[0]....
.L_1582:
        /*002c*/ 	.word	0xffffffff


	//   ....[1]....
        /*0030*/ 	.word	0xffffffff


	//   ....[2]....
        /*0034*/ 	.word	0xffffffff


	//   ....[3]....
        /*0038*/ 	.word	0xffffffff


	//   ....[4]....
        /*003c*/ 	.word	0xffffffff


	//   ....[5]....
        /*0040*/ 	.word	0xffffffff


	//   ....[6]....
        /*0044*/ 	.word	0xffffffff


	//   ....[7]....
        /*0048*/ 	.word	0xffffffff


	//   ....[8]....
        /*004c*/ 	.word	0xffffffff


	//   ....[9]....
        /*0050*/ 	.word	0xffffffff


	//   ....[10]....
        /*0054*/ 	.word	0x05000030


	//   ....[11]....
        /*0058*/ 	.word	0x05000030


	//   ....[12]....
        /*005c*/ 	.word	0x05000030


	//   ....[13]....
        /*0060*/ 	.word	0x05000030


	//   ....[14]....
        /*0064*/ 	.word	0x05000030


	//   ....[15]....
        /*0068*/ 	.word	0x05000030


	//   ....[16]....
        /*006c*/ 	.word	0x05000030


	//   ....[17]....
        /*0070*/ 	.word	0x05000030


	//   ....[18]....
        /*0074*/ 	.word	0x05000030


	//   ....[19]....
        /*0078*/ 	.word	0x05000030


	//----- nvinfo : EIATTR_COOP_GROUP_INSTR_OFFSETS
	.align		4
.L_1583:
        /*007c*/ 	.byte	0x04, 0x28
        /*007e*/ 	.short	(.L_1585 - .L_1584)


	//   ....[0]....
.L_1584:
        /*0080*/ 	.word	0x00001ad0


	//   ....[1]....
        /*0084*/ 	.word	0x00001ae0


	//   ....[2]....
        /*0088*/ 	.word	0x00001b10


	//   ....[3]....
        /*008c*/ 	.word	0x00001b20


	//   ....[4]....
        /*0090*/ 	.word	0x00001b50


	//   ....[5]....
        /*0094*/ 	.word	0x00001b60


	//   ....[6]....
        /*0098*/ 	.word	0x00001b90


	//   ....[7]....
        /*009c*/ 	.word	0x00001ba0


	//   ....[8]....
        /*00a0*/ 	.word	0x00001bd0


	//   ....[9]....
        /*00a4*/ 	.word	0x00001be0


	//   ....[10]....
        /*00a8*/ 	.word	0x00003d10


	//   ....[11]....
        /*00ac*/ 	.word	0x00003da0


	//   ....[12]....
        /*00b0*/ 	.word	0x00003e10


	//   ....[13]....
        /*00b4*/ 	.word	0x00003e70


	//   ....[14]....
        /*00b8*/ 	.word	0x00003ee0


	//   ....[15]....
        /*00bc*/ 	.word	0x00003f40


	//   ....[16]....
        /*00c0*/ 	.word	0x00003fb0


	//   ....[17]....
        /*00c4*/ 	.word	0x00004010


	//   ....[18]....
        /*00c8*/ 	.word	0x00004080


	//   ....[19]....
        /*00cc*/ 	.word	0x000040e0


	//----- nvinfo : EIATTR_VRC_CTA_INIT_COUNT
	.align		4
.L_1585:
        /*00d0*/ 	.byte	0x02, 0x4a
	.zero		1
	.zero		1


	//----- nvinfo : EIATTR_EXIT_INSTR_OFFSETS
	.align		4
        /*00d4*/ 	.byte	0x04, 0x1c
        /*00d6*/ 	.short	(.L_1587 - .L_1586)


	//   ....[0]....
.L_1586:
        /*00d8*/ 	.word	0x00003ca0


	//----- nvinfo : EIATTR_MAX_THREADS
	.align		4
.L_1587:
        /*00dc*/ 	.byte	0x04, 0x05
        /*00de*/ 	.short	(.L_1589 - .L_1588)
.L_1588:
        /*00e0*/ 	.word	0x00000080
        /*00e4*/ 	.word	0x00000001
        /*00e8*/ 	.word	0x00000001


	//----- nvinfo : EIATTR_CRS_STACK_SIZE
	.align		4
.L_1589:
        /*00ec*/ 	.byte	0x04, 0x1e
        /*00ee*/ 	.short	(.L_1591 - .L_1590)
.L_1590:
        /*00f0*/ 	.word	0x00000000


	//----- nvinfo : EIATTR_CBANK_PARAM_SIZE
	.align		4
.L_1591:
        /*00f4*/ 	.byte	0x03, 0x19
        /*00f6*/ 	.short	0x0128


	//----- nvinfo : EIATTR_PARAM_CBANK
	.align		4
        /*00f8*/ 	.byte	0x04, 0x0a
        /*00fa*/ 	.short	(.L_1593 - .L_1592)
	.align		4
.L_1592:
        /*00fc*/ 	.word	index@(.nv.constant0._ZN10layer_norm13ln_bwd_kernelINS_13Kernel_traitsI6__halfS2_S2_S2_fjLj512ELj1ELj4ELj1ELj16ENS_18Kernel_traits_baseILj512ES2_S2_S2_S2_fjLj128EEEEELb0ELb0ELb0ELb1EEEvNS_9BwdParamsE)
        /*0100*/ 	.short	0x0380
        /*0102*/ 	.short	0x0128


	//----- nvinfo : EIATTR_SW_WAR
	.align		4
.L_1593:
        /*0104*/ 	.byte	0x04, 0x36
        /*0106*/ 	.short	(.L_1595 - .L_1594)
.L_1594:
        /*0108*/ 	.word	0x00000008
.L_1595:


//--------------------- .nv.info._ZN10layer_norm13ln_bwd_kernelINS_13Kernel_traitsI6__halfS2_S2_S2_fjLj512ELj1ELj4ELj1ELj16ENS_18Kernel_traits_baseILj512ES2_S2_S2_S2_fjLj128EEEEELb0ELb0ELb1ELb0EEEvNS_9BwdParamsE --------------------------
	.section	.nv.info._ZN10layer_norm13ln_bwd_kernelINS_13Kernel_traitsI6__halfS2_S2_S2_fjLj512ELj1ELj4ELj1ELj16ENS_18Kernel_traits_baseILj512ES2_S2_S2_S2_fjLj128EEEEELb0ELb0ELb1ELb0EEEvNS_9BwdParamsE,"",@"SHT_CUDA_INFO"
	.sectionflags	@""
	.align	4


	//----- nvinfo : EIATTR_CUDA_API_VERSION
	.align		4
        /*0000*/ 	.byte	0x04, 0x37
        /*0002*/ 	.short	(.L_1597 - .L_1596)
.L_1596:
        /*0004*/ 	.word	0x00000082


	//----- nvinfo : EIATTR_KPARAM_INFO
	.align		4
.L_1597:
        /*0008*/ 	.byte	0x04, 0x17
        /*000a*/ 	.short	(.L_1599 - .L_1598)
.L_1598:
        /*000c*/ 	.word	0x00000000
        /*0010*/ 	.short	0x0000
        /*0012*/ 	.short	0x0000
        /*0014*/ 	.byte	0x00, 0xf0, 0xa1, 0x04


	//----- nvinfo : EIATTR_SPARSE_MMA_MASK
	.align		4
.L_1599:
        /*0018*/ 	.byte	0x03, 0x50
        /*001a*/ 	.short	0x0000


	//----- nvinfo : EIATTR_MAXREG_COUNT
	.align		4
        /*001c*/ 	.byte	0x03, 0x1b
        /*001e*/ 	.short	0x00ff


	//----- nvinfo : EIATTR_NUM_BARRIERS
	.align		4
        /*0020*/ 	.byte	0x02, 0x4c
        /*0022*/ 	.byte	0x01
	.zero		1


	//----- nvinfo : EIATTR_MERCURY_ISA_VERSION
	.align		4
        /*0024*/ 	.byte	0x03, 0x5f
        /*0026*/ 	.short	0x0101


	//----- nvinfo : EIATTR_COOP_GROUP_MASK_REGIDS
	.align		4
        /*0028*/ 	.byte	0x04, 0x29
        /*002a*/ 	.short	(.L_1601 - .L_1600)


	//   ....[0]....
.L_1600:
        /*002c*/ 	.word	0xffffffff


	//   ....[1]....
        /*0030*/ 	.word	0xffffffff


	//   ....[2]....
        /*0034*/ 	.word	0xffffffff


	//   ....[3]....
        /*0038*/ 	.word	0xffffffff


	//   ....[4]....
        /*003c*/ 	.word	0xffffffff


	//   ....[5]....
        /*0040*/ 	.word	0xffffffff


	//   ....[6]....
        /*0044*/ 	.word	0xffffffff


	//   ....[7]....
        /*0048*/ 	.word	0xffffffff


	//   ....[8]....
        /*004c*/ 	.word	0xffffffff


	//   ....[9]....
        /*0050*/ 	.word	0xffffffff


	//   ....[10]....
        /*0054*/ 	.word	0x05000069


	//   ....[11]....
        /*0058*/ 	.word	0x05000069


	//   ....[12]....
        /*005c*/ 	.word	0x05000069


	//   ....[13]....
        /*0060*/ 	.word	0x05000069


	//   ....[14]....
        /*0064*/ 	.word	0x05000069


	//   ....[15]....
        /*0068*/ 	.word	0x05000069


	//   ....[16]....
        /*006c*/ 	.word	0x05000069


	//   ....[17]....
        /*0070*/ 	.word	0x05000069


	//   ....[18]....
        /*0074*/ 	.word	0x05000069


	//   ....[19]....
        /*0078*/ 	.word	0x05000069


	//----- nvinfo : EIATTR_COOP_GROUP_INSTR_OFFSETS
	.align		4
.L_1601:
        /*007c*/ 	.byte	0x04, 0x28
        /*007e*/ 	.short	(.L_1603 - .L_1602)


	//   ....[0]....
.L_1602:
        /*0080*/ 	.word	0x00001390


	//   ....[1]....
        /*0084*/ 	.word	0x000013a0


	//   ....[2]....
        /*0088*/ 	.word	0x000013d0


	//   ....[3]....
        /*008c*/ 	.word	0x000013e0


	//   ....[4]....
        /*0090*/ 	.word	0x00001410


	//   ....[5]....
        /*0094*/ 	.word	0x00001420


	//   ....[6]....
        /*0098*/ 	.word	0x00001450


	//   ....[7]....
        /*009c*/ 	.word	0x00001460


	//   ....[8]....
        /*00a0*/ 	.word	0x00001490


	//   ....[9]....
        /*00a4*/ 	.word	0x000014a0


	//   ....[10]....
        /*00a8*/ 	.word	0x000044b0


	//   ....[11]....
        /*00ac*/ 	.word	0x00004540


	//   ....[12]....
        /*00b0*/ 	.word	0x000045b0


	//   ....[13]....
        /*00b4*/ 	.word	0x00004610


	//   ....[14]....
        /*00b8*/ 	.word	0x00004680


	//   ....[15]....
        /*00bc*/ 	.word	0x000046e0


	//   ....[16]....
        /*00c0*/ 	.word	0x00004750


	//   ....[17]....
        /*00c4*/ 	.word	0x000047b0


	//   ....[18]....
        /*00c8*/ 	.word	0x00004820


	//   ....[19]....
        /*00cc*/ 	.word	0x00004880


	//----- nvinfo : EIATTR_VRC_CTA_INIT_COUNT
	.align		4
.L_1603:
        /*00d0*/ 	.byte	0x02, 0x4a
	.zero		1
	.zero		1


	//----- nvinfo : EIATTR_EXIT_INSTR_OFFSETS
	.align		4
        /*00d4*/ 	.byte	0x04, 0x1c
        /*00d6*/ 	.short	(.L_1605 - .L_1604)


	//   ....[0]....
.L_1604:
        /*00d8*/ 	.word	0x00004410


	//   ....[1]....
        /*00dc*/ 	.word	0x00004440


	//----- nvinfo : EIATTR_MAX_THREADS
	.align		4
.L_1605:
        /*00e0*/ 	.byte	0x04, 0x05
        /*00e2*/ 	.short	(.L_1607 - .L_1606)
.L_1606:
        /*00e4*/ 	.word	0x00000080
        /*00e8*/ 	.word	0x00000001
        /*00ec*/ 	.word	0x00000001


	//----- nvinfo : EIATTR_CRS_STACK_SIZE
	.align		4
.L_1607:
        /*00f0*/ 	.byte	0x04, 0x1e
        /*00f2*/ 	.short	(.L_1609 - .L_1608)
.L_1608:
        /*00f4*/ 	.word	0x00000000


	//----- nvinfo : EIATTR_CBANK_PARAM_SIZE
	.align		4
.L_1609:
        /*00f8*/ 	.byte	0x03, 0x19
        /*00fa*/ 	.short	0x0128


	//----- nvinfo : EIATTR_PARAM_CBANK
	.align		4
        /*00fc*/ 	.byte	0x04, 0x0a
        /*00fe*/ 	.short	(.L_1611 - .L_1610)
	.align		4
.L_1610:
        /*0100*/ 	.word	index@(.nv.constant0._ZN10layer_norm13ln_bwd_kernelINS_13Kernel_traitsI6__halfS2_S2_S2_fjLj512ELj1ELj4ELj1ELj16ENS_18Kernel_traits_baseILj512ES2_S2_S2_S2_fjLj128EEEEELb0ELb0ELb1ELb0EEEvNS_9BwdParamsE)
        /*0104*/ 	.short	0x0380
        /*0106*/ 	.short	0x0128


	//----- nvinfo : EIATTR_SW_WAR
	.align		4
.L_1611:
        /*0108*/ 	.byte	0x04, 0x36
        /*010a*/ 	.short	(.L_1613 - .L_1612)
.L_1612:
        /*010c*/ 	.word	0x00000008
.L_1613:


//--------------------- .nv.info._ZN10layer_norm13ln_bwd_kernelINS_13Kernel_traitsI6__halfS2_S2_S2_fjLj512ELj1ELj4ELj1ELj16ENS_18Kernel_traits_baseILj512ES2_S2_S2_S2_fjLj128EEEEELb0ELb0ELb1ELb1EEEvNS_9BwdParamsE --------------------------
	.section	.nv.info._ZN10layer_norm13ln_bwd_kernelINS_13Kernel_traitsI6__halfS2_S2_S2_fjLj512ELj1ELj4ELj1ELj16ENS_18Kernel_traits_baseILj512ES2_S2_S2_S2_fjLj128EEEEELb0ELb0ELb1ELb1EEEvNS_9BwdParamsE,"",@"SHT_CUDA_INFO"
	.sectionflags	@""
	.align	4


	//----- nvinfo : EIATTR_CUDA_API_VERSION
	.align		4
        /*0000*/ 	.byte	0x04, 0x37
        /*0002*/ 	.short	(.L_1615 - .L_1614)
.L_1614:
        /*0004*/ 	.word	0x00000082


	//----- nvinfo : EIATTR_KPARAM_INFO
	.align		4
.L_1615:
        /*0008*/ 	.byte	0x04, 0x17
        /*000a*/ 	.short	(.L_1617 - .L_1616)
.L_1616:
        /*000c*/ 	.word	0x00000000
        /*0010*/ 	.short	0x0000
        /*0012*/ 	.short	0x0000
        /*0014*/ 	.byte	0x00, 0xf0, 0xa1, 0x04


	//----- nvinfo : EIATTR_SPARSE_MMA_MASK
	.align		4
.L_1617:
        /*0018*/ 	.byte	0x03, 0x50
        /*001a*/ 	.short	0x0000


	//----- nvinfo : EIATTR_MAXREG_COUNT
	.align		4
        /*001c*/ 	.byte	0x03, 0x1b
        /*001e*/ 	.short	0x00ff


	//----- nvinfo : EIATTR_NUM_BARRIERS
	.align		4
        /*0020*/ 	.byte	0x02, 0x4c
        /*0022*/ 	.byte	0x01
	.zero		1


	//----- nvinfo : EIATTR_MERCURY_ISA_VERSION
	.align		4
        /*0024*/ 	.byte	0x03, 0x5f
        /*0026*/ 	.short	0x0101


	//----- nvinfo : EIATTR_COOP_GROUP_MASK_REGIDS
	.align		4
        /*0028*/ 	.byte	0x04, 0x29
        /*002a*/ 	.short	(.L_1619 - .L_1618)


	//   ....[0]....
.L_1618:
        /*002c*/ 	.word	0xffffffff


	//   ....[1]....
        /*0030*/ 	.word	0xffffffff


	//   ....[2]....
        /*0034*/ 	.word	0xffffffff


	//   ....[3]....
        /*0038*/ 	.word	0xffffffff


	//   ....[4]....
        /*003c*/ 	.word	0xffffffff


	//   ....[5]....
        /*0040*/ 	.word	0xffffffff


	//   ....[6]....
        /*0044*/ 	.word	0xffffffff


	//   ....[7]....
        /*0048*/ 	.word	0xffffffff


	//   ....[8]....
        /*004c*/ 	.word	0xffffffff


	//   ....[9]....
        /*0050*/ 	.word	0xffffffff


	//   ....[10]....
        /*0054*/ 	.word	0x05000069


	//   ....[11]....
        /*0058*/ 	.word	0x05000069


	//   ....[12]....
        /*005c*/ 	.word	0x05000069


	//   ....[13]....
        /*0060*/ 	.word	0x05000069


	//   ....[14]....
        /*0064*/ 	.word	0x05000069


	//   ....[15]....
        /*0068*/ 	.word	0x05000069


	//   ....[16]....
        /*006c*/ 	.word	0x05000069


	//   ....[17]....
        /*0070*/ 	.word	0x05000069


	//   ....[18]....
        /*0074*/ 	.word	0x05000069


	//   ....[19]....
        /*0078*/ 	.word	0x05000069


	//----- nvinfo : EIATTR_COOP_GROUP_INSTR_OFFSETS
	.align		4
.L_1619:
        /*007c*/ 	.byte	0x04, 0x28
        /*007e*/ 	.short	(.L_1621 - .L_1620)


	//   ....[0]....
.L_1620:
        /*0080*/ 	.word	0x000010e0


	//   ....[1]....
        /*0084*/ 	.word	0x000010f0


	//   ....[2]....
        /*0088*/ 	.word	0x00001120


	//   ....[3]....
        /*008c*/ 	.word	0x00001130


	//   ....[4]....
        /*0090*/ 	.word	0x00001160


	//   ....[5]....
        /*0094*/ 	.word	0x00001170


	//   ....[6]....
        /*0098*/ 	.word	0x000011a0


	//   ....[7]....
        /*009c*/ 	.word	0x000011b0


	//   ....[8]....
        /*00a0*/ 	.word	0x000011e0


	//   ....[9]....
        /*00a4*/ 	.word	0x000011f0


	//   ....[10]....
        /*00a8*/ 	.word	0x00003f00


	//   ....[11]....
        /*00ac*/ 	.word	0x00003f90


	//   ....[12]....
        /*00b0*/ 	.word	0x00004000


	//   ....[13]....
        /*00b4*/ 	.word	0x00004060


	//   ....[14]....
        /*00b8*/ 	.word	0x000040d0


	//   ....[15]....
        /*00bc*/ 	.word	0x00004130


	//   ....[16]....
        /*00c0*/ 	.word	0x000041a0


	//   ....[17]....
        /*00c4*/ 	.word	0x00004200


	//   ....[18]....
        /*00c8*/ 	.word	0x00004270


	//   ....[19]....
        /*00cc*/ 	.word	0x000042d0


	//----- nvinfo : EIATTR_VRC_CTA_INIT_COUNT
	.align		4
.L_1621:
        /*00d0*/ 	.byte	0x02, 0x4a
	.zero		1
	.zero		1


	//----- nvinfo : EIATTR_EXIT_INSTR_OFFSETS
	.align		4
        /*00d4*/ 	.byte	0x04, 0x1c
        /*00d6*/ 	.short	(.L_1623 - .L_1622)


	//   ....[0]....
.L_1622:
        /*00d8*/ 	.word	0x00003e90


	//----- nvinfo : EIATTR_MAX_THREADS
	.align		4
.L_1623:
        /*00dc*/ 	.byte	0x04, 0x05
        /*00de*/ 	.short	(.L_1625 - .L_1624)
.L_1624:
        /*00e0*/ 	.word	0x00000080
        /*00e4*/ 	.word	0x00000001
        /*00e8*/ 	.word	0x00000001


	//----- nvinfo : EIATTR_CRS_STACK_SIZE
	.align		4
.L_1625:
        /*00ec*/ 	.byte	0x04, 0x1e
        /*00ee*/ 	.short	(.L_1627 - .L_1626)
.L_1626:
        /*00f0*/ 	.word	0x00000000


	//----- nvinfo : EIATTR_CBANK_PARAM_SIZE
	.align		4
.L_1627:
        /*00f4*/ 	.byte	0x03, 0x19
        /*00f6*/ 	.short	0x0128


	//----- nvinfo : EIATTR_PARAM_CBANK
	.align		4
        /*00f8*/ 	.byte	0x04, 0x0a
        /*00fa*/ 	.short	(.L_1629 - .L_1628)
	.align		4
.L_1628:
        /*00fc*/ 	.word	index@(.nv.constant0._ZN10layer_norm13ln_bwd_kernelINS_13Kernel_traitsI6__halfS2_S2_S2_fjLj512ELj1ELj4ELj1ELj16ENS_18Kernel_traits_baseILj512ES2_S2_S2_S2_fjLj128EEEEELb0ELb0ELb1ELb1EEEvNS_9BwdParamsE)
        /*0100*/ 	.short	0x0380
        /*0102*/ 	.short	0x0128


	//----- nvinfo : EIATTR_SW_WAR
	.align		4
.L_1629:
        /*0104*/ 	.byte	0x04, 0x36
        /*0106*/ 	.short	(.L_1631 - .L_1630)
.L_1630:
        /*0108*/ 	.word	0x00000008
.L_1631:


//--------------------- .nv.info._ZN10layer_norm13ln_bwd_kernelINS_13Kernel_traitsI6__halfS2_S2_S2_fjLj512ELj1ELj4ELj1ELj16ENS_18Kernel_traits_baseILj512ES2_S2_S2_S2_fjLj128EEEEELb0ELb1ELb0ELb0EEEvNS_9BwdParamsE --------------------------
	.section	.nv.info._ZN10layer_norm13ln_bwd_kernelINS_13Kernel_traitsI6__halfS2_S2_S2_fjLj512ELj1ELj4ELj1ELj16ENS_18Kernel_traits_baseILj512ES2_S2_S2_S2_fjLj128EEEEELb0ELb1ELb0ELb0EEEvNS_9BwdParamsE,"",@"SHT_CUDA_INFO"
	.sectionflags	@""
	.align	4


	//----- nvinfo : EIATTR_CUDA_API_VERSION
	.align		4
        /*0000*/ 	.byte	0x04, 0x37
        /*0002*/ 	.short	(.L_1633 - .L_1632)
.L_1632:
        /*0004*/ 	.word	0x00000082


	//----- nvinfo : EIATTR_KPARAM_INFO
	.align		4
.L_1633:
        /*0008*/ 	.byte	0x04, 0x17
        /*000a*/ 	.short	(.L_1635 - .L_1634)
.L_1634:
        /*000c*/ 	.word	0x00000000
        /*0010*/ 	.short	0x0000
        /*0012*/ 	.short	0x0000
        /*0014*/ 	.byte	0x00, 0xf0, 0xa1, 0x04


	//----- nvinfo : EIATTR_SPARSE_MMA_MASK
	.align		4
.L_1635:
        /*0018*/ 	.byte	0x03, 0x50
        /*001a*/ 	.short	0x0000


	//----- nvinfo : EIATTR_MAXREG_COUNT
	.align		4
        /*001c*/ 	.byte	0x03, 0x1b
        /*001e*/ 	.short	0x00ff


	//----- nvinfo : EIATTR_NUM_BARRIERS
	.align		4
        /*0020*/ 	.byte	0x02, 0x4c
        /*0022*/ 	.byte	0x01
	.zero		1


	//----- nvinfo : EIATTR_MERCURY_ISA_VERSION
	.align		4
        /*0024*/ 	.byte	0x03, 0x5f
        /*0026*/ 	.short	0x0101


	//----- nvinfo : EIATTR_COOP_GROUP_MASK_REGIDS
	.align		4
        /*0028*/ 	.byte	0x04, 0x29
        /*002a*/ 	.short	(.L_1637 - .L_1636)


	//   ....[0]....
.L_1636:
        /*002c*/ 	.word	0xffffffff


	//   ....[1]....
        /*0030*/ 	.word	0xffffffff


	//   ....[2]....
        /*0034*/ 	.word	0xffffffff


	//   ....[3]....
        /*0038*/ 	.word	0xffffffff


	//   ....[4]....
        /*003c*/ 	.word	0xffffffff


	//   ....[5]....
        /*0040*/ 	.word	0xffffffff


	//   ....[6]....
        /*0044*/ 	.word	0xffffffff


	//   ....[7]....
        /*0048*/ 	.word	0xffffffff


	//   ....[8]....
        /*004c*/ 	.word	0xffffffff


	//   ....[9]....
        /*0050*/ 	.word	0xffffffff


	//   ....[10]....
        /*0054*/ 	.word	0x0500007b


	//   ....[11]....
        /*0058*/ 	.word	0x0500007b


	//   ....[12]....
        /*005c*/ 	.word	0x0500007b


	//   ....[13]....
        /*0060*/ 	.word	0x0500007b


	//   ....[14]....
        /*0064*/ 	.word	0x0500007b


	//   ....[15]....
        /*0068*/ 	.word	0x0500007b


	//   ....[16]....
        /*006c*/ 	.word	0x0500007b


	//   ....[17]....
        /*0070*/ 	.word	0x0500007b


	//   ....[18]....
        /*0074*/ 	.word	0x0500007b


	//   ....[19]....
        /*0078*/ 	.word	0x0500007b


	//----- nvinfo : EIATTR_COOP_GROUP_INSTR_OFFSETS
	.align		4
.L_1637:
        /*007c*/ 	.byte	0x04, 0x28
        /*007e*/ 	.short	(.L_1639 - .L_1638)


	//   ....[0]....
.L_1638:
        /*0080*/ 	.word	0x00001e60


	//   ....[1]....
        /*0084*/ 	.word	0x00001e70


	//   ....[2]....
        /*0088*/ 	.word	0x00001ea0


	//   ....[3]....
        /*008c*/ 	.word	0x00001eb0


	//   ....[4]....
        /*0090*/ 	.word	0x00001ee0


	//   ....[5]....
        /*0094*/ 	.word	0x00001ef0


	//   ....[6]....
        /*0098*/ 	.word	0x00001f20


	//   ....[7]....
        /*009c*/ 	.word	0x00001f30


	//   ....[8]....
        /*00a0*/ 	.word	0x00001f60


	//   ....[9]....
        /*00a4*/ 	.word	0x00001f70


	//   ....[10]....
        /*00a8*/ 	.word	0x00005770


	//   ....[11]....
        /*00ac*/ 	.word	0x00005800


	//   ....[12]....
        /*00b0*/ 	.word	0x00005870


	//   ....[13]....
        /*00b4*/ 	.word	0x000058d0


	//   ....[14]....
        /*00b8*/ 	.word	0x00005940


	//   ....[15]....
        /*00bc*/ 	.word	0x000059a0


	//   ....[16]....
        /*00c0*/ 	.word	0x00005a10


	//   ....[17]....
        /*00c4*/ 	.word	0x00005a70


	//   ....[18]....
        /*00c8*/ 	.word	0x00005ae0


	//   ....[19]....
        /*00cc*/ 	.word	0x00005b40


	//----- nvinfo : EIATTR_VRC_CTA_INIT_COUNT
	.align		4
.L_1639:
        /*00d0*/ 	.byte	0x02, 0x4a
	.zero		1
	.zero		1


	//----- nvinfo : EIATTR_EXIT_INSTR_OFFSETS
	.align		4
        /*00d4*/ 	.byte	0x04, 0x1c
        /*00d6*/ 	.short	(.L_1641 - .L_1640)


	//   ....[0]....
.L_1640:
        /*00d8*/ 	.word	0x00005680


	//   ....[1]....
        /*00dc*/ 	.word	0x00005700


	//----- nvinfo : EIATTR_MAX_THREADS
	.align		4
.L_1641:
        /*00e0*/ 	.byte	0x04, 0x05
        /*00e2*/ 	.short	(.L_1643 - .L_1642)
.L_1642:
        /*00e4*/ 	.word	0x00000080
        /*00e8*/ 	.word	0x00000001
        /*00ec*/ 	.word	0x00000001


	//----- nvinfo : EIATTR_CRS_STACK_SIZE
	.align		4
.L_1643:
        /*00f0*/ 	.byte	0x04, 0x1e
        /*00f2*/ 	.short	(.L_1645 - .L_1644)
.L_1644:
        /*00f4*/ 	.word	0x00000000


	//----- nvinfo : EIATTR_CBANK_PARAM_SIZE
	.align		4
.L_1645:
        /*00f8*/ 	.byte	0x03, 0x19
        /*00fa*/ 	.short	0x0128


	//----- nvinfo : EIATTR_PARAM_CBANK
	.align		4
        /*00fc*/ 	.byte	0x04, 0x0a
        /*00fe*/ 	.short	(.L_1647 - .L_1646)
	.align		4
.L_1646:
        /*0100*/ 	.word	index@(.nv.constant0._ZN10layer_norm13ln_bwd_kernelINS_13Kernel_traitsI6__halfS2_S2_S2_fjLj512ELj1ELj4ELj1ELj16ENS_18Kernel_traits_baseILj512ES2_S2_S2_S2_fjLj128EEEEELb0ELb1ELb0ELb0EEEvNS_9BwdParamsE)
        /*0104*/ 	.short	0x0380
        /*0106*/ 	.short	0x0128


	//----- nvinfo : EIATTR_SW_WAR
	.align		4
.L_1647:
        /*0108*/ 	.byte	0x04, 0x36
        /*010a*/ 	.short	(.L_1649 - .L_1648)
.L_1648:
        /*010c*/ 	.word	0x00000008
.L_1649:


//--------------------- .nv.info._ZN10layer_norm13ln_bwd_kernelINS_13Kernel_traitsI6__halfS2_S2_S2_fjLj512ELj1ELj4ELj1ELj16ENS_18Kernel_traits_baseILj512ES2_S2_S2_S2_fjLj128EEEEELb0ELb1ELb0ELb1EEEvNS_9BwdParamsE --------------------------
	.section	.nv.info._ZN10layer_norm13ln_bwd_kernelINS_13Kernel_traitsI6__halfS2_S2_S2_fjLj512ELj1ELj4ELj1ELj16ENS_18Kernel_traits_baseILj512ES2_S2_S2_S2_fjLj128EEEEELb0ELb1ELb0ELb1EEEvNS_9BwdParamsE,"",@"SHT_CUDA_INFO"
	.sectionflags	@""
	.align	4


	//----- nvinfo : EIATTR_CUDA_API_VERSION
	.align		4
        /*0000*/ 	.byte	0x04, 0x37
        /*0002*/ 	.short	(.L_1651 - .L_1650)
.L_1650:
        /*0004*/ 	.word	0x00000082


	//----- nvinfo : EIATTR_KPARAM_INFO
	.align		4
.L_1651:
        /*0008*/ 	.byte	0x04, 0x17
        /*000a*/ 	.short	(.L_1653 - .L_1652)
.L_1652:
        /*000c*/ 	.word	0x00000000
        /*0010*/ 	.short	0x0000
        /*0012*/ 	.short	0x0000
        /*0014*/ 	.byte	0x00, 0xf0, 0xa1, 0x04


	//----- nvinfo : EIATTR_SPARSE_MMA_MASK
	.align		4
.L_1653:
        /*0018*/ 	.byte	0x03, 0x50
        /*001a*/ 	.short	0x0000


	//----- nvinfo : EIATTR_MAXREG_COUNT
	.align		4
        /*001c*/ 	.byte	0x03, 0x1b
        /*001e*/ 	.short	0x00ff


	//----- nvinfo : EIATTR_NUM_BARRIERS
	.align		4
        /*0020*/ 	.byte	0x02, 0x4c
        /*0022*/ 	.byte	0x01
	.zero		1


	//----- nvinfo : EIATTR_MERCURY_ISA_VERSION
	.align		4
        /*0024*/ 	.byte	0x03, 0x5f
        /*0026*/ 	.short	0x0101


	//----- nvinfo : EIATTR_COOP_GROUP_MASK_REGIDS
	.align		4
        /*0028*/ 	.byte	0x04, 0x29
        /*002a*/ 	.short	(.L_1655 - .L_1654)


	//   ....[0]....
.L_1654:
        /*002c*/ 	.word	0xffffffff


	//   ....[1]....
        /*0030*/ 	.word	0xffffffff


	//   ....[2]....
        /*0034*/ 	.word	0xffffffff


	//   ....[3]....
        /*0038*/ 	.word	0xffffffff


	//   ....[4]....
        /*003c*/ 	.word	0xffffffff


	//   ....[5]....
        /*0040*/ 	.word	0xffffffff


	//   ....[6]....
        /*0044*/ 	.word	0xffffffff


	//   ....[7]....
        /*0048*/ 	.word	0xffffffff


	//   ....[8]....
        /*004c*/ 	.word	0xffffffff


	//   ....[9]....
        /*0050*/ 	.word	0xffffffff


	//   ....[10]....
        /*0054*/ 	.word	0x0500007a


	//   ....[11]....
        /*0058*/ 	.word	0x0500007a


	//   ....[12]....
        /*005c*/ 	.word	0x0500007a


	//   ....[13]....
        /*0060*/ 	.word	0x0500007a


	//   ....[14]....
        /*0064*/ 	.word	0x0500007a


	//   ....[15]....
        /*0068*/ 	.word	0x0500007a


	//   ....[16]....
        /*006c*/ 	.word	0x0500007a


	//   ....[17]....
        /*0070*/ 	.word	0x0500007a


	//   ....[18]....
        /*0074*/ 	.word	0x0500007a


	//   ....[19]....
        /*0078*/ 	.word	0x0500007a


	//----- nvinfo : EIATTR_COOP_GROUP_INSTR_OFFSETS
	.align		4
.L_1655:
        /*007c*/ 	.byte	0x04, 0x28
        /*007e*/ 	.short	(.L_1657 - .L_1656)


	//   ....[0]....
.L_1656:
        /*0080*/ 	.word	0x00001c20


	//   ....[1]....
        /*0084*/ 	.word	0x00001c30


	//   ....[2]....
        /*0088*/ 	.word	0x00001c60


	//   ....[3]....
        /*008c*/ 	.word	0x00001c70


	//   ....[4]....
        /*0090*/ 	.word	0x00001ca0


	//   ....[5]....
        /*0094*/ 	.word	0x00001cb0


	//   ....[6]....
        /*0098*/ 	.word	0x00001ce0


	//   ....[7]....
        /*009c*/ 	.word	0x00001cf0


	//   ....[8]....
        /*00a0*/ 	.word	0x00001d20


	//   ....[9]....
        /*00a4*/ 	.word	0x00001d30


	//   ....[10]....
        /*00a8*/ 	.word	0x000053c0


	//   ....[11]....
        /*00ac*/ 	.word	0x00005450


	//   ....[12]....
        /*00b0*/ 	.word	0x000054c0


	//   ....[13]....
        /*00b4*/ 	.word	0x00005520


	//   ....[14]....
        /*00b8*/ 	.word	0x00005590


	//   ....[15]....
        /*00bc*/ 	.word	0x000055f0


	//   ....[16]....
        /*00c0*/ 	.word	0x00005660


	//   ....[17]....
        /*00c4*/ 	.word	0x000056c0


	//   ....[18]....
        /*00c8*/ 	.word	0x00005730


	//   ....[19]....
        /*00cc*/ 	.word	0x00005790


	//----- nvinfo : EIATTR_VRC_CTA_INIT_COUNT
	.align		4
.L_1657:
        /*00d0*/ 	.byte	0x02, 0x4a
	.zero		1
	.zero		1


	//----- nvinfo : EIATTR_EXIT_INSTR_OFFSETS
	.align		4
        /*00d4*/ 	.byte	0x04, 0x1c
        /*00d6*/ 	.short	(.L_1659 - .L_1658)


	//   ....[0]....
.L_1658:
        /*00d8*/ 	.word	0x00005350


	//----- nvinfo : EIATTR_MAX_THREADS
	.align		4
.L_1659:
        /*00dc*/ 	.byte	0x04, 0x05
        /*00de*/ 	.short	(.L_1661 - .L_1660)
.L_1660:
        /*00e0*/ 	.word	0x00000080
        /*00e4*/ 	.word	0x00000001
        /*00e8*/ 	.word	0x00000001


	//----- nvinfo : EIATTR_CRS_STACK_SIZE
	.align		4
.L_1661:
        /*00ec*/ 	.byte	0x04, 0x1e
        /*00ee*/ 	.short	(.L_1663 - .L_1662)
.L_1662:
        /*00f0*/ 	.word	0x00000000


	//----- nvinfo : EIATTR_CBANK_PARAM_SIZE
	.align		4
.L_1663:
        /*00f4*/ 	.byte	0x03, 0x19
        /*00f6*/ 	.short	0x0128


	//----- nvinfo : EIATTR_PARAM_CBANK
	.align		4
        /*00f8*/ 	.byte	0x04, 0x0a
        /*00fa*/ 	.short	(.L_1665 - .L_1664)
	.align		4
.L_1664:
        /*00fc*/ 	.word	index@(.nv.constant0._ZN10layer_norm13ln_bwd_kernelINS_13Kernel_traitsI6__halfS2_S2_S2_fjLj512ELj1ELj4ELj1ELj16ENS_18Kernel_traits_baseILj512ES2_S2_S2_S2_fjLj128EEEEELb0ELb1ELb0ELb1EEEvNS_9BwdParamsE)
        /*0100*/ 	.short	0x0380
        /*0102*/ 	.short	0x0128


	//----- nvinfo : EIATTR_SW_WAR
	.align		4
.L_1665:
        /*0104*/ 	.byte	0x04, 0x36
        /*0106*/ 	.short	(.L_1667 - .L_1666)
.L_1666:
        /*0108*/ 	.word	0x00000008
.L_1667:


//--------------------- .nv.info._ZN10layer_norm13ln_bwd_kernelINS_13Kernel_traitsI6__halfS2_S2_S2_fjLj512ELj1ELj4ELj1ELj16ENS_18Kernel_traits_baseILj512ES2_S2_S2_S2_fjLj128EEEEELb0ELb1ELb1ELb0EEEvNS_9BwdParamsE --------------------------
	.section	.nv.info._ZN10layer_norm13ln_bwd_kernelINS_13Kernel_traitsI6__halfS2_S2_S2_fjLj512ELj1ELj4ELj1ELj16ENS_18Kernel_traits_baseILj512ES2_S2_S2_S2_fjLj128EEEEELb0ELb1ELb1ELb0EEEvNS_9BwdParamsE,"",@"SHT_CUDA_INFO"
	.sectionflags	@""
	.align	4


	//----- nvinfo : EIATTR_CUDA_API_VERSION
	.align		4
        /*0000*/ 	.byte	0x04, 0x37
        /*0002*/ 	.short	(.L_1669 - .L_1668)
.L_1668:
        /*0004*/ 	.word	0x00000082


	//----- nvinfo : EIATTR_KPARAM_INFO
	.align		4
.L_1669:
        /*0008*/ 	.byte	0x04, 0x17
        /*000a*/ 	.short	(.L_1671 - .L_1670)
.L_1670:
        /*000c*/ 	.word	0x00000000
        /*0010*/ 	.short	0x0000
        /*0012*/ 	.short	0x0000
        /*0014*/ 	.byte	0x00, 0xf0, 0xa1, 0x04


	//----- nvinfo : EIATTR_SPARSE_MMA_MASK
	.align		4
.L_1671:
        /*0018*/ 	.byte	0x03, 0x50
        /*001a*/ 	.short	0x0000


	//----- nvinfo : EIATTR_MAXREG_COUNT
	.align		4
        /*001c*/ 	.byte	0x03, 0x1b
        /*001e*/ 	.short	0x00ff


	//----- nvinfo : EIATTR_NUM_BARRIERS
	.align		4
        /*0020*/ 	.byte	0x02, 0x4c
        /*0022*/ 	.byte	0x01
	.zero		1


	//----- nvinfo : EIATTR_MERCURY_ISA_VERSION
	.align		4
        /*0024*/ 	.byte	0x03, 0x5f
        /*0026*/ 	.short	0x0101


	//----- nvinfo : EIATTR_COOP_GROUP_MASK_REGIDS
	.align		4
        /*0028*/ 	.byte	0x04, 0x29
        /*002a*/ 	.short	(.L_1673 - .L_1672)


	//   ....[0]....
.L_1672:
        /*002c*/ 	.word	0xffffffff


	//   ....[1]....
        /*0030*/ 	.word	0xffffffff


	//   ....[2]....
        /*0034*/ 	.word	0xffffffff


	//   ....[3]....
        /*0038*/ 	.word	0xffffffff


	//   ....[4]....
        /*003c*/ 	.word	0xffffffff


	//   ....[5]....
        /*0040*/ 	.word	0xffffffff


	//   ....[6]....
        /*0044*/ 	.word	0xffffffff


	//   ....[7]....
        /*0048*/ 	.word	0xffffffff


	//   ....[8]....
        /*004c*/ 	.word	0xffffffff


	//   ....[9]....
        /*0050*/ 	.word	0xffffffff


	//   ....[10]....
        /*0054*/ 	.word	0x05000086


	//   ....[11]....
        /*0058*/ 	.word	0x05000086


	//   ....[12]....
        /*005c*/ 	.word	0x05000086


	//   ....[13]....
        /*0060*/ 	.word	0x05000086


	//   ....[14]....
        /*0064*/ 	.word	0x05000086


	//   ....[15]....
        /*0068*/ 	.word	0x05000086


	//   ....[16]....
        /*006c*/ 	.word	0x05000086


	//   ....[17]....
        /*0070*/ 	.word	0x05000086


	//   ....[18]....
        /*0074*/ 	.word	0x05000086


	//   ....[19]....
        /*0078*/ 	.word	0x05000086


	//----- nvinfo : EIATTR_COOP_GROUP_INSTR_OFFSETS
	.align		4
.L_1673:
        /*007c*/ 	.byte	0x04, 0x28
        /*007e*/ 	.short	(.L_1675 - .L_1674)


	//   ....[0]....
.L_1674:
        /*0080*/ 	.word	0x000014f0


	//   ....[1]....
        /*0084*/ 	.word	0x00001500


	//   ....[2]....
        /*0088*/ 	.word	0x00001530


	//   ....[3]....
        /*008c*/ 	.word	0x00001540


	//   ....[4]....
        /*0090*/ 	.word	0x00001570


	//   ....[5]....
        /*0094*/ 	.word	0x00001580


	//   ....[6]....
        /*0098*/ 	.word	0x000015b0


	//   ....[7]....
        /*009c*/ 	.word	0x000015c0


	//   ....[8]....
        /*00a0*/ 	.word	0x000015f0


	//   ....[9]....
        /*00a4*/ 	.word	0x00001600


	//   ....[10]....
        /*00a8*/ 	.word	0x00005cf0


	//   ....[11]....
        /*00ac*/ 	.word	0x00005d80


	//   ....[12]....
        /*00b0*/ 	.word	0x00005df0


	//   ....[13]....
        /*00b4*/ 	.word	0x00005e50


	//   ....[14]....
        /*00b8*/ 	.word	0x00005ec0


	//   ....[15]....
        /*00bc*/ 	.word	0x00005f20


	//   ....[16]....
        /*00c0*/ 	.word	0x00005f90


	//   ....[17]....
        /*00c4*/ 	.word	0x00005ff0


	//   ....[18]....
        /*00c8*/ 	.word	0x00006060


	//   ....[19]....
        /*00cc*/ 	.word	0x000060c0


	//----- nvinfo : EIATTR_VRC_CTA_INIT_COUNT
	.align		4
.L_1675:
        /*00d0*/ 	.byte	0x02, 0x4a
	.zero		1
	.zero		1


	//----- nvinfo : EIATTR_EXIT_INSTR_OFFSETS
	.align		4
        /*00d4*/ 	.byte	0x04, 0x1c
        /*00d6*/ 	.short	(.L_1677 - .L_1676)


	//   ....[0]....
.L_1676:
        /*00d8*/ 	.word	0x00005c00


	//   ....[1]....
        /*00dc*/ 	.word	0x00005c80


	//----- nvinfo : EIATTR_MAX_THREADS
	.align		4
.L_1677:
        /*00e0*/ 	.byte	0x04, 0x05
        /*00e2*/ 	.short	(.L_1679 - .L_1678)
.L_1678:
        /*00e4*/ 	.word	0x00000080
        /*00e8*/ 	.word	0x00000001
        /*00ec*/ 	.word	0x00000001


	//----- nvinfo : EIATTR_CRS_STACK_SIZE
	.align		4
.L_1679:
        /*00f0*/ 	.byte	0x04, 0x1e
        /*00f2*/ 	.short	(.L_1681 - .L_1680)
.L_1680:
        /*00f4*/ 	.word	0x00000000


	//----- nvinfo : EIATTR_CBANK_PARAM_SIZE
	.align		4
.L_1681:
        /*00f8*/ 	.byte	0x03, 0x19
        /*00fa*/ 	.short	0x0128


	//----- nvinfo : EIATTR_PARAM_CBANK
	.align		4
        /*00fc*/ 	.byte	0x04, 0x0a
        /*00fe*/ 	.short	(.L_1683 - .L_1682)
	.align		4
.L_1682:
        /*0100*/ 	.word	index@(.nv.constant0._ZN10layer_norm13ln_bwd_kernelINS_13Kernel_traitsI6__halfS2_S2_S2_fjLj512ELj1ELj4ELj1ELj16ENS_18Kernel_traits_baseILj512ES2_S2_S2_S2_fjLj128EEEEELb0ELb1ELb1ELb0EEEvNS_9BwdParamsE)
        /*0104*/ 	.short	0x0380
        /*0106*/ 	.short	0x0128


	//----- nvinfo : EIATTR_SW_WAR
	.align		4
.L_1683:
        /*0108*/ 	.byte	0x04, 0x36
        /*010a*/ 	.short	(.L_1685 - .L_1684)
.L_1684:
        /*010c*/ 	.word	0x00000008
.L_1685:


//--------------------- .nv.info._ZN10layer_norm13ln_bwd_kernelINS_13Kernel_traitsI6__halfS2_S2_S2_fjLj512ELj1ELj4ELj1ELj16ENS_18Kernel_traits_baseILj512ES2_S2_S2_S2_fjLj128EEEEELb0ELb1ELb1ELb1EEEvNS_9BwdParamsE --------------------------
	.section	.nv.info._ZN10layer_norm13ln_bwd_kernelINS_13Kernel_traitsI6__halfS2_S2_S2_fjLj512ELj1ELj4ELj1ELj16ENS_18Kernel_traits_baseILj512ES2_S2_S2_S2_fjLj128EEEEELb0ELb1ELb1ELb1EEEvNS_9BwdParamsE,"",@"SHT_CUDA_INFO"
	.sectionflags	@""
	.align	4


	//----- nvinfo : EIATTR_CUDA_API_VERSION
	.align		4
        /*0000*/ 	.byte	0x04, 0x37
        /*0002*/ 	.short	(.L_1687 - .L_1686)
.L_1686:
        /*0004*/ 	.word	0x00000082


	//----- nvinfo : EIATTR_KPARAM_INFO
	.align		4
.L_1687:
        /*0008*/ 	.byte	0x04, 0x17
        /*000a*/ 	.short	(.L_1689 - .L_1688)
.L_1688:
        /*000c*/ 	.word	0x00000000
        /*0010*/ 	.short	0x0000
        /*0012*/ 	.short	0x0000
        /*0014*/ 	.byte	0x00, 0xf0, 0xa1, 0x04


	//----- nvinfo : EIATTR_SPARSE_MMA_MASK
	.align		4
.L_1689:
        /*0018*/ 	.byte	0x03, 0x50
        /*001a*/ 	.short	0x0000


	//----- nvinfo : EIATTR_MAXREG_COUNT
	.align		4
        /*001c*/ 	.byte	0x03, 0x1b
        /*001e*/ 	.short	0x00ff


	//----- nvinfo : EIATTR_NUM_BARRIERS
	.align		4
        /*0020*/ 	.byte	0x02, 0x4c
        /*0022*/ 	.byte	0x01
	.zero		1


	//----- nvinfo : EIATTR_MERCURY_ISA_VERSION
	.align		4
        /*0024*/ 	.byte	0x03, 0x5f
        /*0026*/ 	.short	0x0101


	//----- nvinfo : EIATTR_COOP_GROUP_MASK_REGIDS
	.align		4
        /*0028*/ 	.byte	0x04, 0x29
        /*002a*/ 	.short	(.L_1691 - .L_1690)


	//   ....[0]....
.L_1690:
        /*002c*/ 	.word	0xffffffff


	//   ....[1]....
        /*0030*/ 	.word	0xffffffff


	//   ....[2]....
        /*0034*/ 	.word	0xffffffff


	//   ....[3]....
        /*0038*/ 	.word	0xffffffff


	//   ....[4]....
        /*003c*/ 	.word	0xffffffff


	//   ....[5]....
        /*0040*/ 	.word	0xffffffff


	//   ....[6]....
        /*0044*/ 	.word	0xffffffff


	//   ....[7]....
        /*0048*/ 	.word	0xffffffff


	//   ....[8]....
        /*004c*/ 	.word	0xffffffff


	//   ....[9]....
        /*0050*/ 	.word	0xffffffff


	//   ....[10]....
        /*0054*/ 	.word	0x05000087


	//   ....[11]....
        /*0058*/ 	.word	0x05000087


	//   ....[12]....
        /*005c*/ 	.word	0x05000087


	//   ....[13]....
        /*0060*/ 	.word	0x05000087


	//   ....[14]....
        /*0064*/ 	.word	0x05000087


	//   ....[15]....
        /*0068*/ 	.word	0x05000087


	//   ....[16]....
        /*006c*/ 	.word	0x05000087


	//   ....[17]....
        /*0070*/ 	.word	0x05000087


	//   ....[18]....
        /*0074*/ 	.word	0x05000087


	//   ....[19]....
        /*0078*/ 	.word	0x05000087


	//----- nvinfo : EIATTR_COOP_GROUP_INSTR_OFFSETS
	.align		4
.L_1691:
        /*007c*/ 	.byte	0x04, 0x28
        /*007e*/ 	.short	(.L_1693 - .L_1692)


	//   ....[0]....
.L_1692:
        /*0080*/ 	.word	0x000011b0


	//   ....[1]....
        /*0084*/ 	.word	0x000011c0


	//   ....[2]....
        /*0088*/ 	.word	0x000011f0


	//   ....[3]....
        /*008c*/ 	.word	0x00001200


	//   ....[4]....
        /*0090*/ 	.word	0x00001230


	//   ....[5]....
        /*0094*/ 	.word	0x00001240


	//   ....[6]....
        /*0098*/ 	.word	0x00001270


	//   ....[7]....
        /*009c*/ 	.word	0x00001280


	//   ....[8]....
        /*00a0*/ 	.word	0x000012b0


	//   ....[9]....
        /*00a4*/ 	.word	0x000012c0


	//   ....[10]....
        /*00a8*/ 	.word	0x00005520


	//   ....[11]....
        /*00ac*/ 	.word	0x000055b0


	//   ....[12]....
        /*00b0*/ 	.word	0x00005620


	//   ....[13]....
        /*00b4*/ 	.word	0x00005680


	//   ....[14]....
        /*00b8*/ 	.word	0x000056f0


	//   ....[15]....
        /*00bc*/ 	.word	0x00005750


	//   ....[16]....
        /*00c0*/ 	.word	0x000057c0


	//   ....[17]....
        /*00c4*/ 	.word	0x00005820


	//   ....[18]....
        /*00c8*/ 	.word	0x00005890


	//   ....[19]....
        /*00cc*/ 	.word	0x000058f0


	//----- nvinfo : EIATTR_VRC_CTA_INIT_COUNT
	.align		4
.L_1693:
        /*00d0*/ 	.byte	0x02, 0x4a
	.zero		1
	.zero		1


	//----- nvinfo : EIATTR_EXIT_INSTR_OFFSETS
	.align		4
        /*00d4*/ 	.byte	0x04, 0x1c
        /*00d6*/ 	.short	(.L_1695 - .L_1694)


	//   ....[0]....
.L_1694:
        /*00d8*/ 	.word	0x000054b0


	//----- nvinfo : EIATTR_MAX_THREADS
	.align		4
.L_1695:
        /*00dc*/ 	.byte	0x04, 0x05
        /*00de*/ 	.short	(.L_1697 - .L_1696)
.L_1696:
        /*00e0*/ 	.word	0x00000080
        /*00e4*/ 	.word	0x00000001
        /*00e8*/ 	.word	0x00000001


	//----- nvinfo : EIATTR_CRS_STACK_SIZE
	.align		4
.L_1697:
        /*00ec*/ 	.byte	0x04, 0x1e
        /*00ee*/ 	.short	(.L_1699 - .L_1698)
.L_1698:
        /*00f0*/ 	.word	0x00000000


	//----- nvinfo : EIATTR_CBANK_PARAM_SIZE
	.align		4
.L_1699:
        /*00f4*/ 	.byte	0x03, 0x19
        /*00f6*/ 	.short	0x0128


	//----- nvinfo : EIATTR_PARAM_CBANK
	.align		4
        /*00f8*/ 	.byte	0x04, 0x0a
        /*00fa*/ 	.short	(.L_1701 - .L_1700)
	.align		4
.L_1700:
        /*00fc*/ 	.word	index@(.nv.constant0._ZN10layer_norm13ln_bwd_kernelINS_13Kernel_traitsI6__halfS2_S2_S2_fjLj512ELj1ELj4ELj1ELj16ENS_18Kernel_traits_baseILj512ES2_S2_S2_S2_fjLj128EEEEELb0ELb1ELb1ELb1EEEvNS_9BwdParamsE)
        /*0100*/ 	.short	0x0380
        /*0102*/ 	.short	0x0128


	//----- nvinfo : EIATTR_SW_WAR
	.align		4
.L_1701:
        /*0104*/ 	.byte	0x04, 0x36
        /*0106*/ 	.short	(.L_1703 - .L_1702)
.L_1702:
        /*0108*/ 	.word	0x00000008
.L_1703:


//--------------------- .nv.info._ZN10layer_norm13ln_bwd_kernelINS_13Kernel_traitsI6__halfS2_S2_S2_fjLj512ELj1ELj4ELj1ELj16ENS_18Kernel_traits_baseILj512ES2_S2_S2_S2_fjLj128EEEEELb1ELb0ELb0ELb0EEEvNS_9BwdParamsE --------------------------
	.section	.nv.info._ZN10layer_norm13ln_bwd_kernelINS_13Kernel_traitsI6__halfS2_S2_S2_fjLj512ELj1ELj4ELj1ELj16ENS_18Kernel_traits_baseILj512ES2_S2_S2_S2_fjLj128EEEEELb1ELb0ELb0ELb0EEEvNS_9BwdParamsE,"",@"SHT_CUDA_INFO"
	.sectionflags	@""
	.align	4


	//----- nvinfo : EIATTR_CUDA_API_VERSION
	.align		4
        /*0000*/ 	.byte	0x04, 0x37
        /*0002*/ 	.short	(.L_1705 - .L_1704)
.L_1704:
        /*0004*/ 	.word	0x00000082


	//----- nvinfo : EIATTR_KPARAM_INFO
	.align		4
.L_1705:
        /*0008*/ 	.byte	0x04, 0x17
        /*000a*/ 	.short	(.L_1707 - .L_1706)
.L_1706:
        /*000c*/ 	.word	0x00000000
        /*0010*/ 	.short	0x0000
        /*0012*/ 	.short	0x0000
        /*0014*/ 	.byte	0x00, 0xf0, 0xa1, 0x04


	//----- nvinfo : EIATTR_SPARSE_MMA_MASK
	.align		4
.L_1707:
        /*0018*/ 	.byte	0x03, 0x50
        /*001a*/ 	.short	0x0000


	//----- nvinfo : EIATTR_MAXREG_COUNT
	.align		4
        /*001c*/ 	.byte	0x03, 0x1b
        /*001e*/ 	.short	0x00ff


	//----- nvinfo : EIATTR_NUM_BARRIERS
	.align		4
        /*0020*/ 	.byte	0x02, 0x4c
        /*0022*/ 	.byte	0x01
	.zero		1


	//----- nvinfo : EIATTR_MERCURY_ISA_VERSION
	.align		4
        /*0024*/ 	.byte	0x03, 0x5f
        /*0026*/ 	.short	0x0101


	//----- nvinfo : EIATTR_COOP_GROUP_MASK_REGIDS
	.align		4
        /*0028*/ 	.byte	0x04, 0x29
        /*002a*/ 	.short	(.L_1709 - .L_1708)


	//   ....[0]....
.L_1708:
        /*002c*/ 	.word	0xffffffff


	//   ....[1]....
        /*0030*/ 	.word	0xffffffff


	//   ....[2]....
        /*0034*/ 	.word	0xffffffff


	//   ....[3]....
        /*0038*/ 	.word	0xffffffff


	//   ....[4]....
        /*003c*/ 	.word	0xffffffff


	//   ....[5]....
        /*0040*/ 	.word	0xffffffff


	//   ....[6]....
        /*0044*/ 	.word	0xffffffff


	//   ....[7]....
        /*0048*/ 	.word	0xffffffff


	//   ....[8]....
        /*004c*/ 	.word	0xffffffff


	//   ....[9]....
        /*0050*/ 	.word	0xffffffff


	//   ....[10]....
        /*0054*/ 	.word	0x05000061


	//   ....[11]....
        /*0058*/ 	.word	0x05000061


	//   ....[12]....
        /*005c*/ 	.word	0x05000061


	//   ....[13]....
        /*0060*/ 	.word	0x05000061


	//   ....[14]....
        /*0064*/ 	.word	0x05000061


	//   ....[15]....
        /*0068*/ 	.word	0x05000061


	//   ....[16]....
        /*006c*/ 	.word	0x05000061


	//   ....[17]....
        /*0070*/ 	.word	0x05000061


	//   ....[18]....
        /*0074*/ 	.word	0x05000061


	//   ....[19]....
        /*0078*/ 	.word	0x05000061


	//----- nvinfo : EIATTR_COOP_GROUP_INSTR_OFFSETS
	.align		4
.L_1709:
        /*007c*/ 	.byte	0x04, 0x28
        /*007e*/ 	.short	(.L_1711 - .L_1710)


	//   ....[0]....
.L_1710:
        /*0080*/ 	.word	0x00001220


	//   ....[1]....
        /*0084*/ 	.word	0x00001230


	//   ....[2]....
        /*0088*/ 	.word	0x00001260


	//   ....[3]....
        /*008c*/ 	.word	0x00001270


	//   ....[4]....
        /*0090*/ 	.word	0x000012a0


	//   ....[5]....
        /*0094*/ 	.word	0x000012b0


	//   ....[6]....
        /*0098*/ 	.word	0x000012e0


	//   ....[7]....
        /*009c*/ 	.word	0x000012f0


	//   ....[8]....
        /*00a0*/ 	.word	0x00001320


	//   ....[9]....
        /*00a4*/ 	.word	0x00001330


	//   ....[10]....
        /*00a8*/ 	.word	0x000042d0


	//   ....[11]....
        /*00ac*/ 	.word	0x00004360


	//   ....[12]....
        /*00b0*/ 	.word	0x000043d0


	//   ....[13]....
        /*00b4*/ 	.word	0x00004430


	//   ....[14]....
        /*00b8*/ 	.word	0x000044a0


	//   ....[15]....
        /*00bc*/ 	.word	0x00004500


	//   ....[16]....
        /*00c0*/ 	.word	0x00004570


	//   ....[17]....
        /*00c4*/ 	.word	0x000045d0


	//   ....[18]....
        /*00c8*/ 	.word	0x00004640


	//   ....[19]....
        /*00cc*/ 	.word	0x000046a0


	//----- nvinfo : EIATTR_VRC_CTA_INIT_COUNT
	.align		4
.L_1711:
        /*00d0*/ 	.byte	0x02, 0x4a
	.zero		1
	.zero		1


	//----- nvinfo : EIATTR_EXIT_INSTR_OFFSETS
	.align		4
        /*00d4*/ 	.byte	0x04, 0x1c
        /*00d6*/ 	.short	(.L_1713 - .L_1712)


	//   ....[0]....
.L_1712:
        /*00d8*/ 	.word	0x00004230


	//   ....[1]....
        /*00dc*/ 	.word	0x00004260


	//----- nvinfo : EIATTR_MAX_THREADS
	.align		4
.L_1713:
        /*00e0*/ 	.byte	0x04, 0x05
        /*00e2*/ 	.short	(.L_1715 - .L_1714)
.L_1714:
        /*00e4*/ 	.word	0x00000080
        /*00e8*/ 	.word	0x00000001
        /*00ec*/ 	.word	0x00000001


	//----- nvinfo : EIATTR_CRS_STACK_SIZE
	.align		4
.L_1715:
        /*00f0*/ 	.byte	0x04, 0x1e
        /*00f2*/ 	.short	(.L_1717 - .L_1716)
.L_1716:
        /*00f4*/ 	.word	0x00000000


	//----- nvinfo : EIATTR_CBANK_PARAM_SIZE
	.align		4
.L_1717:
        /*00f8*/ 	.byte	0x03, 0x19
        /*00fa*/ 	.short	0x0128


	//----- nvinfo : EIATTR_PARAM_CBANK
	.align		4
        /*00fc*/ 	.byte	0x04, 0x0a
        /*00fe*/ 	.short	(.L_1719 - .L_1718)
	.align		4
.L_1718:
        /*0100*/ 	.word	index@(.nv.constant0._ZN10layer_norm13ln_bwd_kernelINS_13Kernel_traitsI6__halfS2_S2_S2_fjLj512ELj1ELj4ELj1ELj16ENS_18Kernel_traits_baseILj512ES2_S2_S2_S2_fjLj128EEEEELb1ELb0ELb0ELb0EEEvNS_9BwdParamsE)
        /*0104*/ 	.short	0x0380
        /*0106*/ 	.short	0x0128


	//----- nvinfo : EIATTR_SW_WAR
	.align		4
.L_1719:
        /*0108*/ 	.byte	0x04, 0x36
        /*010a*/ 	.short	(.L_1721 - .L_1720)
.L_1720:
        /*010c*/ 	.word	0x00000008
.L_1721:


//--------------------- .nv.info._ZN10layer_norm13ln_bwd_kernelINS_13Kernel_traitsI6__halfS2_S2_S2_fjLj512ELj1ELj4ELj1ELj16ENS_18Kernel_traits_baseILj512ES2_S2_S2_S2_fjLj128EEEEELb1ELb0ELb0ELb1EEEvNS_9BwdParamsE --------------------------
	.section	.nv.info._ZN10layer_norm13ln_bwd_kernelINS_13Kernel_traitsI6__halfS2_S2_S2_fjLj512ELj1ELj4ELj1ELj16ENS_18Kernel_traits_baseILj512ES2_S2_S2_S2_fjLj128EEEEELb1ELb0ELb0ELb1EEEvNS_9BwdParamsE,"",@"SHT_CUDA_INFO"
	.sectionflags	@""
	.align	4


	//----- nvinfo : EIATTR_CUDA_API_VERSION
	.align		4
        /*0000*/ 	.byte	0x04, 0x37
        /*0002*/ 	.short	(.L_1723 - .L_1722)
.L_1722:
        /*0004*/ 	.word	0x00000082


	//----- nvinfo : EIATTR_KPARAM_INFO
	.align		4
.L_1723:
        /*0008*/ 	.byte	0x04, 0x17
        /*000a*/ 	.short	(.L_1725 - .L_1724)
.L_1724:
        /*000c*/ 	.word	0x00000000
        /*0010*/ 	.short	0x0000
        /*0012*/ 	.short	0x0000
        /*0014*/ 	.byte	0x00, 0xf0, 0xa1, 0x04


	//----- nvinfo : EIATTR_SPARSE_MMA_MASK
	.align		4
.L_1725:
        /*0018*/ 	.byte	0x03, 0x50
        /*001a*/ 	.short	0x0000


	//----- nvinfo : EIATTR_MAXREG_COUNT
	.align		4
        /*001c*/ 	.byte	0x03, 0x1b
        /*001e*/ 	.short	0x00ff


	//----- nvinfo : EIATTR_NUM_BARRIERS
	.align		4
        /*0020*/ 	.byte	0x02, 0x4c
        /*0022*/ 	.byte	0x01
	.zero		1


	//----- nvinfo : EIATTR_MERCURY_ISA_VERSION
	.align		4
        /*0024*/ 	.byte	0x03, 0x5f
        /*0026*/ 	.short	0x0101


	//----- nvinfo : EIATTR_COOP_GROUP_MASK_REGIDS
	.align		4
        /*0028*/ 	.byte	0x04, 0x29
        /*002a*/ 	.short	(.L_1727 - .L_1726)


	//   ....[0]....
.L_1726:
        /*002c*/ 	.word	0xffffffff


	//   ....[1]....
        /*0030*/ 	.word	0xffffffff


	//   ....[2]....
        /*0034*/ 	.word	0xffffffff


	//   ....[3]....
        /*0038*/ 	.word	0xffffffff


	//   ....[4]....
        /*003c*/ 	.word	0xffffffff


	//   ....[5]....
        /*0040*/ 	.word	0xffffffff


	//   ....[6]....
        /*0044*/ 	.word	0xffffffff


	//   ....[7]....
        /*0048*/ 	.word	0xffffffff


	//   ....[8]....
        /*004c*/ 	.word	0xffffffff


	//   ....[9]....
        /*0050*/ 	.word	0xffffffff


	//   ....[10]....
        /*0054*/ 	.word	0x05000054


	//   ....[11]....
        /*0058*/ 	.word	0x05000054


	//   ....[12]....
        /*005c*/ 	.word	0x05000054


	//   ....[13]....
        /*0060*/ 	.word	0x05000054


	//   ....[14]....
        /*0064*/ 	.word	0x05000054


	//   ....[15]....
        /*0068*/ 	.word	0x05000054


	//   ....[16]....
        /*006c*/ 	.word	0x05000054


	//   ....[17]....
        /*0070*/ 	.word	0x05000054


	//   ....[18]....
        /*0074*/ 	.word	0x05000054


	//   ....[19]....
        /*0078*/ 	.word	0x05000054


	//----- nvinfo : EIATTR_COOP_GROUP_INSTR_OFFSETS
	.align		4
.L_1727:
        /*007c*/ 	.byte	0x04, 0x28
        /*007e*/ 	.short	(.L_1729 - .L_1728)


	//   ....[0]....
.L_1728:
        /*0080*/ 	.word	0x00001bb0


	//   ....[1]....
        /*0084*/ 	.word	0x00001bc0


	//   ....[2]....
        /*0088*/ 	.word	0x00001bf0


	//   ....[3]....
        /*008c*/ 	.word	0x00001c00


	//   ....[4]....
        /*0090*/ 	.word	0x00001c30


	//   ....[5]....
        /*0094*/ 	.word	0x00001c40


	//   ....[6]....
        /*0098*/ 	.word	0x00001c70


	//   ....[7]....
        /*009c*/ 	.word	0x00001c80


	//   ....[8]....
        /*00a0*/ 	.word	0x00001cb0


	//   ....[9]....
        /*00a4*/ 	.word	0x00001cc0


	//   ....[10]....
        /*00a8*/ 	.word	0x00004a50


	//   ....[11]....
        /*00ac*/ 	.word	0x00004ae0


	//   ....[12]....
        /*00b0*/ 	.word	0x00004b50


	//   ....[13]....
        /*00b4*/ 	.word	0x00004bb0


	//   ....[14]....
        /*00b8*/ 	.word	0x00004c20


	//   ....[15]....
        /*00bc*/ 	.word	0x00004c80


	//   ....[16]....
        /*00c0*/ 	.word	0x00004cf0


	//   ....[17]....
        /*00c4*/ 	.word	0x00004d50


	//   ....[18]....
        /*00c8*/ 	.word	0x00004dc0


	//   ....[19]....
        /*00cc*/ 	.word	0x00004e20


	//----- nvinfo : EIATTR_VRC_CTA_INIT_COUNT
	.align		4
.L_1729:
        /*00d0*/ 	.byte	0x02, 0x4a
	.zero		1
	.zero		1


	//----- nvinfo : EIATTR_EXIT_INSTR_OFFSETS
	.align		4
        /*00d4*/ 	.byte	0x04, 0x1c
        /*00d6*/ 	.short	(.L_1731 - .L_1730)


	//   ....[0]....
.L_1730:
        /*00d8*/ 	.word	0x000049e0


	//----- nvinfo : EIATTR_MAX_THREADS
	.align		4
.L_1731:
        /*00dc*/ 	.byte	0x04, 0x05
        /*00de*/ 	.short	(.L_1733 - .L_1732)
.L_1732:
        /*00e0*/ 	.word	0x00000080
        /*00e4*/ 	.word	0x00000001
        /*00e8*/ 	.word	0x00000001


	//----- nvinfo : EIATTR_CRS_STACK_SIZE
	.align		4
.L_1733:
        /*00ec*/ 	.byte	0x04, 0x1e
        /*00ee*/ 	.short	(.L_1735 - .L_1734)
.L_1734:
        /*00f0*/ 	.word	0x00000000


	//----- nvinfo : EIATTR_CBANK_PARAM_SIZE
	.align		4
.L_1735:
        /*00f4*/ 	.byte	0x03, 0x19
        /*00f6*/ 	.short	0x0128


	//----- nvinfo : EIATTR_PARAM_CBANK
	.align		4
        /*00f8*/ 	.byte	0x04, 0x0a
        /*00fa*/ 	.short	(.L_1737 - .L_1736)
	.align		4
.L_1736:
        /*00fc*/ 	.word	index@(.nv.constant0._ZN10layer_norm13ln_bwd_kernelINS_13Kernel_traitsI6__halfS2_S2_S2_fjLj512ELj1ELj4ELj1ELj16ENS_18Kernel_traits_baseILj512ES2_S2_S2_S2_fjLj128EEEEELb1ELb0ELb0ELb1EEEvNS_9BwdParamsE)
        /*0100*/ 	.short	0x0380
        /*0102*/ 	.short	0x0128


	//----- nvinfo : EIATTR_SW_WAR
	.align		4
.L_1737:
        /*0104*/ 	.byte	0x04, 0x36
        /*0106*/ 	.short	(.L_1739 - .L_1738)
.L_1738:
        /*0108*/ 	.word	0x00000008
.L_1739:


//--------------------- .nv.info._ZN10layer_norm22ln_bwd_finalize_kernelINS_22Kernel_traits_finalizeILj512E6__halfS2_S2_S2_fjLb0ELj1024ELj4ENS_18Kernel_traits_baseILj512ES2_S2_S2_S2_fjLj1024EEEEELb0ELb0EEEvNS_9BwdParamsE --------------------------
	.section	.nv.info._ZN10layer_norm22ln_bwd_finalize_kernelINS_22Kernel_traits_finalizeILj512E6__halfS2_S2_S2_fjLb0ELj1024ELj4ENS_18Kernel_traits_baseILj512ES2_S2_S2_S2_fjLj1024EEEEELb0ELb0EEEvNS_9BwdParamsE,"",@"SHT_CUDA_INFO"
	.sectionflags	@""
	.align	4


	//----- nvinfo : EIATTR_CUDA_API_VERSION
	.align		4
        /*0000*/ 	.byte	0x04, 0x37
        /*0002*/ 	.short	(.L_1741 - .L_1740)
.L_1740:
        /*0004*/ 	.word	0x00000082


	//----- nvinfo : EIATTR_KPARAM_INFO
	.align		4
.L_1741:
        /*0008*/ 	.byte	0x04, 0x17
        /*000a*/ 	.short	(.L_1743 - .L_1742)
.L_1742:
        /*000c*/ 	.word	0x00000000
        /*0010*/ 	.short	0x0000
        /*0012*/ 	.short	0x0000
        /*0014*/ 	.byte	0x00, 0xf0, 0xa1, 0x04


	//----- nvinfo : EIATTR_SPARSE_MMA_MASK
	.align		4
.L_1743:
        /*0018*/ 	.byte	0x03, 0x50
        /*001a*/ 	.short	0x0000


	//----- nvinfo : EIATTR_MAXREG_COUNT
	.align		4
        /*001c*/ 	.byte	0x03, 0x1b
        /*001e*/ 	.short	0x0040


	//----- nvinfo : EIATTR_NUM_BARRIERS
	.align		4
        /*0020*/ 	.byte	0x02, 0x4c
        /*0022*/ 	.byte	0x01
	.zero		1


	//----- nvinfo : EIATTR_MERCURY_ISA_VERSION
	.align		4
        /*0024*/ 	.byte	0x03, 0x5f
        /*0026*/ 	.short	0x0101


	//----- nvinfo : EIATTR_COOP_GROUP_MASK_REGIDS
	.align		4
        /*0028*/ 	.byte	0x04, 0x29
        /*002a*/ 	.short	(.L_1745 - .L_1744)


	//   ....[0]....
.L_1744:
        /*002c*/ 	.word	0xffffffff


	//   ....[1]....
        /*0030*/ 	.word	0xffffffff


	//   ....[2]....
        /*0034*/ 	.word	0xffffffff


	//   ....[3]....
        /*0038*/ 	.word	0xffffffff


	//   ....[4]....
        /*003c*/ 	.word	0xffffffff


	//   ....[5]....
        /*0040*/ 	.word	0xffffffff


	//   ....[6]....
        /*0044*/ 	.word	0xffffffff


	//   ....[7]....
        /*0048*/ 	.word	0xffffffff


	//   ....[8]....
        /*004c*/ 	.word	0xffffffff


	//   ....[9]....
        /*0050*/ 	.word	0xffffffff


	//----- nvinfo : EIATTR_COOP_GROUP_INSTR_OFFSETS
	.align		4
.L_1745:
        /*0054*/ 	.byte	0x04, 0x28
        /*0056*/ 	.short	(.L_1747 - .L_1746)


	//   ....[0]....
.L_1746:
        /*0058*/ 	.word	0x00001540


	//   ....[1]....
        /*005c*/ 	.word	0x00001550


	//   ....[2]....
        /*0060*/ 	.word	0x00001580


	//   ....[3]....
        /*0064*/ 	.word	0x00001590


	//   ....[4]....
        /*0068*/ 	.word	0x000015c0


	//   ....[5]....
        /*006c*/ 	.word	0x000015d0


	//   ....[6]....
        /*0070*/ 	.word	0x00001610


	//   ....[7]....
        /*0074*/ 	.word	0x00001630


	//   ....[8]....
        /*0078*/ 	.word	0x00001680


	//   ....[9]....
        /*007c*/ 	.word	0x00001690


	//----- nvinfo : EIATTR_VRC_CTA_INIT_COUNT
	.align		4
.L_1747:
        /*0080*/ 	.byte	0x02, 0x4a
	.zero		1
	.zero		1


	//----- nvinfo : EIATTR_EXIT_INSTR_OFFSETS
	.align		4
        /*0084*/ 	.byte	0x04, 0x1c
        /*0086*/ 	.short	(.L_1749 - .L_1748)


	//   ....[0]....
.L_1748:
        /*0088*/ 	.word	0x00000060


	//   ....[1]....
        /*008c*/ 	.word	0x000016f0


	//   ....[2]....
        /*0090*/ 	.word	0x00001720


	//   ....[3]....
        /*0094*/ 	.word	0x000017e0


	//----- nvinfo : EIATTR_MAX_THREADS
	.align		4
.L_1749:
        /*0098*/ 	.byte	0x04, 0x05
        /*009a*/ 	.short	(.L_1751 - .L_1750)
.L_1750:
        /*009c*/ 	.word	0x00000400
        /*00a0*/ 	.word	0x00000001
        /*00a4*/ 	.word	0x00000001


	//----- nvinfo : EIATTR_CRS_STACK_SIZE
	.align		4
.L_1751:
        /*00a8*/ 	.byte	0x04, 0x1e
        /*00aa*/ 	.short	(.L_1753 - .L_1752)
.L_1752:
        /*00ac*/ 	.word	0x00000000


	//----- nvinfo : EIATTR_CBANK_PARAM_SIZE
	.align		4
.L_1753:
        /*00b0*/ 	.byte	0x03, 0x19
        /*00b2*/ 	.short	0x0128


	//----- nvinfo : EIATTR_PARAM_CBANK
	.align		4
        /*00b4*/ 	.byte	0x04, 0x0a
        /*00b6*/ 	.short	(.L_1755 - .L_1754)
	.align		4
.L_1754:
        /*00b8*/ 	.word	index@(.nv.constant0._ZN10layer_norm22ln_bwd_finalize_kernelINS_22Kernel_traits_finalizeILj512E6__halfS2_S2_S2_fjLb0ELj1024ELj4ENS_18Kernel_traits_baseILj512ES2_S2_S2_S2_fjLj1024EEEEELb0ELb0EEEvNS_9BwdParamsE)
        /*00bc*/ 	.short	0x0380
        /*00be*/ 	.short	0x0128


	//----- nvinfo : EIATTR_SW_WAR
	.align		4
.L_1755:
        /*00c0*/ 	.byte	0x04, 0x36
        /*00c2*/ 	.short	(.L_1757 - .L_1756)
.L_1756:
        /*00c4*/ 	.word	0x00000008
.L_1757:


//--------------------- .nv.info._ZN10layer_norm13ln_bwd_kernelINS_13Kernel_traitsI6__halfS2_S2_S2_fjLj512ELj1ELj4ELj1ELj16ENS_18Kernel_traits_baseILj512ES2_S2_S2_S2_fjLj128EEEEELb1ELb0ELb1ELb0EEEvNS_9BwdParamsE --------------------------
	.section	.nv.info._ZN10layer_norm13ln_bwd_kernelINS_13Kernel_traitsI6__halfS2_S2_S2_fjLj512ELj1ELj4ELj1ELj16ENS_18Kernel_traits_baseILj512ES2_S2_S2_S2_fjLj128EEEEELb1ELb0ELb1ELb0EEEvNS_9BwdParamsE,"",@"SHT_CUDA_INFO"
	.sectionflags	@""
	.align	4


	//----- nvinfo : EIATTR_CUDA_API_VERSION
	.align		4
        /*0000*/ 	.byte	0x04, 0x37
        /*0002*/ 	.short	(.L_1759 - .L_1758)
.L_1758:
        /*0004*/ 	.word	0x00000082


	//----- nvinfo : EIATTR_KPARAM_INFO
	.align		4
.L_1759:
        /*0008*/ 	.byte	0x04, 0x17
        /*000a*/ 	.short	(.L_1761 - .L_1760)
.L_1760:
        /*000c*/ 	.word	0x00000000
        /*0010*/ 	.short	0x0000
        /*0012*/ 	.short	0x0000
        /*0014*/ 	.byte	0x00, 0xf0, 0xa1, 0x04


	//----- nvinfo : EIATTR_SPARSE_MMA_MASK
	.align		4
.L_1761:
        /*0018*/ 	.byte	0x03, 0x50
        /*001a*/ 	.short	0x0000


	//----- nvinfo : EIATTR_MAXREG_COUNT
	.align		4
        /*001c*/ 	.byte	0x03, 0x1b
        /*001e*/ 	.short	0x00ff


	//----- nvinfo : EIATTR_NUM_BARRIERS
	.align		4
        /*0020*/ 	.byte	0x02, 0x4c
        /*0022*/ 	.byte	0x01
	.zero		1


	//----- nvinfo : EIATTR_MERCURY_ISA_VERSION
	.align		4
        /*0024*/ 	.byte	0x03, 0x5f
        /*0026*/ 	.short	0x0101


	//----- nvinfo : EIATTR_COOP_GROUP_MASK_REGIDS
	.align		4
        /*0028*/ 	.byte	0x04, 0x29
        /*002a*/ 	.short	(.L_1763 - .L_1762)


	//   ....[0]....
.L_1762:
        /*002c*/ 	.word	0xffffffff


	//   ....[1]....
        /*0030*/ 	.word	0xffffffff


	//   ....[2]....
        /*0034*/ 	.word	0xffffffff


	//   ....[3]....
        /*0038*/ 	.word	0xffffffff


	//   ....[4]....
        /*003c*/ 	.word	0xffffffff


	//   ....[5]....
        /*0040*/ 	.word	0xffffffff


	//   ....[6]....
        /*0044*/ 	.word	0xffffffff


	//   ....[7]....
        /*0048*/ 	.word	0xffffffff


	//   ....[8]....
        /*004c*/ 	.word	0xffffffff


	//   ....[9]....
        /*0050*/ 	.word	0xffffffff


	//   ....[10]....
        /*0054*/ 	.word	0x0500006b


	//   ....[11]....
        /*0058*/ 	.word	0x0500006b


	//   ....[12]....
        /*005c*/ 	.word	0x0500006b


	//   ....[13]....
        /*0060*/ 	.word	0x0500006b


	//   ....[14]....
        /*0064*/ 	.word	0x0500006b


	//   ....[15]....
        /*0068*/ 	.word	0x0500006b


	//   ....[16]....
        /*006c*/ 	.word	0x0500006b


	//   ....[17]....
        /*0070*/ 	.word	0x0500006b


	//   ....[18]....
        /*0074*/ 	.word	0x0500006b


	//   ....[19]....
        /*0078*/ 	.word	0x0500006b


	//----- nvinfo : EIATTR_COOP_GROUP_INSTR_OFFSETS
	.align		4
.L_1763:
        /*007c*/ 	.byte	0x04, 0x28
        /*007e*/ 	.short	(.L_1765 - .L_1764)


	//   ....[0]....
.L_1764:
        /*0080*/ 	.word	0x00001620


	//   ....[1]....
        /*0084*/ 	.word	0x00001630


	//   ....[2]....
        /*0088*/ 	.word	0x00001660


	//   ....[3]....
        /*008c*/ 	.word	0x00001670


	//   ....[4]....
        /*0090*/ 	.word	0x000016a0


	//   ....[5]....
        /*0094*/ 	.word	0x000016b0


	//   ....[6]....
        /*0098*/ 	.word	0x000016e0


	//   ....[7]....
        /*009c*/ 	.word	0x000016f0


	//   ....[8]....
        /*00a0*/ 	.word	0x00001720


	//   ....[9]....
        /*00a4*/ 	.word	0x00001730


	//   ....[10]....
        /*00a8*/ 	.word	0x00005670


	//   ....[11]....
        /*00ac*/ 	.word	0x00005700


	//   ....[12]....
        /*00b0*/ 	.word	0x00005770


	//   ....[13]....
        /*00b4*/ 	.word	0x000057d0


	//   ....[14]....
        /*00b8*/ 	.word	0x00005840


	//   ....[15]....
        /*00bc*/ 	.word	0x000058a0


	//   ....[16]....
        /*00c0*/ 	.word	0x00005910


	//   ....[17]....
        /*00c4*/ 	.word	0x00005970


	//   ....[18]....
        /*00c8*/ 	.word	0x000059e0


	//   ....[19]....
        /*00cc*/ 	.word	0x00005a40


	//----- nvinfo : EIATTR_VRC_CTA_INIT_COUNT
	.align		4
.L_1765:
        /*00d0*/ 	.byte	0x02, 0x4a
	.zero		1
	.zero		1


	//----- nvinfo : EIATTR_EXIT_INSTR_OFFSETS
	.align		4
        /*00d4*/ 	.byte	0x04, 0x1c
        /*00d6*/ 	.short	(.L_1767 - .L_1766)


	//   ....[0]....
.L_1766:
        /*00d8*/ 	.word	0x000055d0


	//   ....[1]....
        /*00dc*/ 	.word	0x00005600


	//----- nvinfo : EIATTR_MAX_THREADS
	.align		4
.L_1767:
        /*00e0*/ 	.byte	0x04, 0x05
        /*00e2*/ 	.short	(.L_1769 - .L_1768)
.L_1768:
        /*00e4*/ 	.word	0x00000080
        /*00e8*/ 	.word	0x00000001
        /*00ec*/ 	.word	0x00000001


	//----- nvinfo : EIATTR_CRS_STACK_SIZE
	.align		4
.L_1769:
        /*00f0*/ 	.byte	0x04, 0x1e
        /*00f2*/ 	.short	(.L_1771 - .L_1770)
.L_1770:
        /*00f4*/ 	.word	0x00000000


	//----- nvinfo : EIATTR_CBANK_PARAM_SIZE
	.align		4
.L_1771:
        /*00f8*/ 	.byte	0x03, 0x19
        /*00fa*/ 	.short	0x0128


	//----- nvinfo : EIATTR_PARAM_CBANK
	.align		4
        /*00fc*/ 	.byte	0x04, 0x0a
        /*00fe*/ 	.short	(.L_1773 - .L_1772)
	.align		4
.L_1772:
        /*0100*/ 	.word	index@(.nv.constant0._ZN10layer_norm13ln_bwd_kernelINS_13Kernel_traitsI6__halfS2_S2_S2_fjLj512ELj1ELj4ELj1ELj16ENS_18Kernel_traits_baseILj512ES2_S2_S2_S2_fjLj128EEEEELb1ELb0ELb1ELb0EEEvNS_9BwdParamsE)
        /*0104*/ 	.short	0x0380
        /*0106*/ 	.short	0x0128


	//----- nvinfo : EIATTR_SW_WAR
	.align		4
.L_1773:
        /*0108*/ 	.byte	0x04, 0x36
        /*010a*/ 	.short	(.L_1775 - .L_1774)
.L_1774:
        /*010c*/ 	.word	0x00000008
.L_1775:


//--------------------- .nv.info._ZN10layer_norm22ln_bwd_finalize_kernelINS_22Kernel_traits_finalizeILj512E6__halfS2_S2_S2_fjLb0ELj1024ELj4ENS_18Kernel_traits_baseILj512ES2_S2_S2_S2_fjLj1024EEEEELb0ELb1EEEvNS_9BwdParamsE --------------------------
	.section	.nv.info._ZN10layer_norm22ln_bwd_finalize_kernelINS_22Kernel_traits_finalizeILj512E6__halfS2_S2_S2_fjLb0ELj1024ELj4ENS_18Kernel_traits_baseILj512ES2_S2_S2_S2_fjLj1024EEEEELb0ELb1EEEvNS_9BwdParamsE,"",@"SHT_CUDA_INFO"
	.sectionflags	@""
	.align	4


	//----- nvinfo : EIATTR_CUDA_API_VERSION
	.align		4
        /*0000*/ 	.byte	0x04, 0x37
        /*0002*/ 	.short	(.L_1777 - .L_1776)
.L_1776:
        /*0004*/ 	.word	0x00000082


	//----- nvinfo : EIATTR_KPARAM_INFO
	.align		4
.L_1777:
        /*0008*/ 	.byte	0x04, 0x17
        /*000a*/ 	.short	(.L_1779 - .L_1778)
.L_1778:
        /*000c*/ 	.word	0x00000000
        /*0010*/ 	.short	0x0000
        /*0012*/ 	.short	0x0000
        /*0014*/ 	.byte	0x00, 0xf0, 0xa1, 0x04


	//----- nvinfo : EIATTR_SPARSE_MMA_MASK
	.align		4
.L_1779:
        /*0018*/ 	.byte	0x03, 0x50
        /*001a*/ 	.short	0x0000


	//----- nvinfo : EIATTR_MAXREG_COUNT
	.align		4
        /*001c*/ 	.byte	0x03, 0x1b
        /*001e*/ 	.short	0x0040


	//----- nvinfo : EIATTR_NUM_BARRIERS
	.align		4
        /*0020*/ 	.byte	0x02, 0x4c
        /*0022*/ 	.byte	0x01
	.zero		1


	//----- nvinfo : EIATTR_MERCURY_ISA_VERSION
	.align		4
        /*0024*/ 	.byte	0x03, 0x5f
        /*0026*/ 	.short	0x0101


	//----- nvinfo : EIATTR_COOP_GROUP_MASK_REGIDS
	.align		4
        /*0028*/ 	.byte	0x04, 0x29
        /*002a*/ 	.short	(.L_1781 - .L_1780)


	//   ....[0]....
.L_1780:
        /*002c*/ 	.word	0xffffffff


	//   ....[1]....
        /*0030*/ 	.word	0xffffffff


	//   ....[2]....
        /*0034*/ 	.word	0xffffffff


	//   ....[3]....
        /*0038*/ 	.word	0xffffffff


	//   ....[4]....
        /*003c*/ 	.word	0xffffffff


	//   ....[5]....
        /*0040*/ 	.word	0xffffffff


	//   ....[6]....
        /*0044*/ 	.word	0xffffffff


	//   ....[7]....
        /*0048*/ 	.word	0xffffffff


	//   ....[8]....
        /*004c*/ 	.word	0xffffffff


	//   ....[9]....
        /*0050*/ 	.word	0xffffffff


	//----- nvinfo : EIATTR_COOP_GROUP_INSTR_OFFSETS
	.align		4
.L_1781:
        /*0054*/ 	.byte	0x04, 0x28
        /*0056*/ 	.short	(.L_1783 - .L_1782)


	//   ....[0]....
.L_1782:
        /*0058*/ 	.word	0x00001560


	//   ....[1]....
        /*005c*/ 	.word	0x00001570


	//   ....[2]....
        /*0060*/ 	.word	0x000015a0


	//   ....[3]....
        /*0064*/ 	.word	0x000015b0


	//   ....[4]....
        /*0068*/ 	.word	0x000015e0


	//   ....[5]....
        /*006c*/ 	.word	0x000015f0


	//   ....[6]....
        /*0070*/ 	.word	0x00001620


	//   ....[7]....
        /*0074*/ 	.word	0x00001640


	//   ....[8]....
        /*0078*/ 	.word	0x00001670


	//   ....[9]....
        /*007c*/ 	.word	0x00001680


	//----- nvinfo : EIATTR_VRC_CTA_INIT_COUNT
	.align		4
.L_1783:
        /*0080*/ 	.byte	0x02, 0x4a
	.zero		1
	.zero		1


	//----- nvinfo : EIATTR_EXIT_INSTR_OFFSETS
	.align		4
        /*0084*/ 	.byte	0x04, 0x1c
        /*0086*/ 	.short	(.L_1785 - .L_1784)


	//   ....[0]....
.L_1784:
        /*0088*/ 	.word	0x00000060


	//   ....[1]....
        /*008c*/ 	.word	0x000016e0


	//   ....[2]....
        /*0090*/ 	.word	0x000017d0


	//----- nvinfo : EIATTR_MAX_THREADS
	.align		4
.L_1785:
        /*0094*/ 	.byte	0x04, 0x05
        /*0096*/ 	.short	(.L_1787 - .L_1786)
.L_1786:
        /*0098*/ 	.word	0x00000400
        /*009c*/ 	.word	0x00000001
        /*00a0*/ 	.word	0x00000001


	//----- nvinfo : EIATTR_CRS_STACK_SIZE
	.align		4
.L_1787:
        /*00a4*/ 	.byte	0x04, 0x1e
        /*00a6*/ 	.short	(.L_1789 - .L_1788)
.L_1788:
        /*00a8*/ 	.word	0x00000000


	//----- nvinfo : EIATTR_CBANK_PARAM_SIZE
	.align		4
.L_1789:
        /*00ac*/ 	.byte	0x03, 0x19
        /*00ae*/ 	.short	0x0128


	//----- nvinfo : EIATTR_PARAM_CBANK
	.align		4
        /*00b0*/ 	.byte	0x04, 0x0a
        /*00b2*/ 	.short	(.L_1791 - .L_1790)
	.align		4
.L_1790:
        /*00b4*/ 	.word	index@(.nv.constant0._ZN10layer_norm22ln_bwd_finalize_kernelINS_22Kernel_traits_finalizeILj512E6__halfS2_S2_S2_fjLb0ELj1024ELj4ENS_18Kernel_traits_baseILj512ES2_S2_S2_S2_fjLj1024EEEEELb0ELb1EEEvNS_9BwdParamsE)
        /*00b8*/ 	.short	0x0380
        /*00ba*/ 	.short	0x0128


	//----- nvinfo : EIATTR_SW_WAR
	.align		4
.L_1791:
        /*00bc*/ 	.byte	0x04, 0x36
        /*00be*/ 	.short	(.L_1793 - .L_1792)
.L_1792:
        /*00c0*/ 	.word	0x00000008
.L_1793:


//--------------------- .nv.info._ZN10layer_norm13ln_bwd_kernelINS_13Kernel_traitsI6__halfS2_S2_S2_fjLj512ELj1ELj4ELj1ELj16ENS_18Kernel_traits_baseILj512ES2_S2_S2_S2_fjLj128EEEEELb1ELb0ELb1ELb1EEEvNS_9BwdParamsE --------------------------
	.section	.nv.info._ZN10layer_norm13ln_bwd_kernelINS_13Kernel_traitsI6__halfS2_S2_S2_fjLj512ELj1ELj4ELj1ELj16ENS_18Kernel_traits_baseILj512ES2_S2_S2_S2_fjLj128EEEEELb1ELb0ELb1ELb1EEEvNS_9BwdParamsE,"",@"SHT_CUDA_INFO"
	.sectionflags	@""
	.align	4


	//----- nvinfo : EIATTR_CUDA_API_VERSION
	.align		4
        /*0000*/ 	.byte	0x04, 0x37
        /*0002*/ 	.short	(.L_1795 - .L_1794)
.L_1794:
        /*0004*/ 	.word	0x00000082


	//----- nvinfo : EIATTR_KPARAM_INFO
	.align		4
.L_1795:
        /*0008*/ 	.byte	0x04, 0x17
        /*000a*/ 	.short	(.L_1797 - .L_1796)
.L_1796:
        /*000c*/ 	.word	0x00000000
        /*0010*/ 	.short	0x0000
        /*0012*/ 	.short	0x0000
        /*0014*/ 	.byte	0x00, 0xf0, 0xa1, 0x04


	//----- nvinfo : EIATTR_SPARSE_MMA_MASK
	.align		4
.L_1797:
        /*0018*/ 	.byte	0x03, 0x50
        /*001a*/ 	.short	0x0000


	//----- nvinfo : EIATTR_MAXREG_COUNT
	.align		4
        /*001c*/ 	.byte	0x03, 0x1b
        /*001e*/ 	.short	0x00ff


	//----- nvinfo : EIATTR_NUM_BARRIERS
	.align		4
        /*0020*/ 	.byte	0x02, 0x4c
        /*0022*/ 	.byte	0x01
	.zero		1


	//----- nvinfo : EIATTR_MERCURY_ISA_VERSION
	.align		4
        /*0024*/ 	.byte	0x03, 0x5f
        /*0026*/ 	.short	0x0101


	//----- nvinfo : EIATTR_COOP_GROUP_MASK_REGIDS
	.align		4
        /*0028*/ 	.byte	0x04, 0x29
        /*002a*/ 	.short	(.L_1799 - .L_1798)


	//   ....[0]....
.L_1798:
        /*002c*/ 	.word	0xffffffff


	//   ....[1]....
        /*0030*/ 	.word	0xffffffff


	//   ....[2]....
        /*0034*/ 	.word	0xffffffff


	//   ....[3]....
        /*0038*/ 	.word	0xffffffff


	//   ....[4]....
        /*003c*/ 	.word	0xffffffff


	//   ....[5]....
        /*0040*/ 	.word	0xffffffff


	//   ....[6]....
        /*0044*/ 	.word	0xffffffff


	//   ....[7]....
        /*0048*/ 	.word	0xffffffff


	//   ....[8]....
        /*004c*/ 	.word	0xffffffff


	//   ....[9]....
        /*0050*/ 	.word	0xffffffff


	//   ....[10]....
        /*0054*/ 	.word	0x0500005e


	//   ....[11]....
        /*0058*/ 	.word	0x0500005e


	//   ....[12]....
        /*005c*/ 	.word	0x0500005e


	//   ....[13]....
        /*0060*/ 	.word	0x0500005e


	//   ....[14]....
        /*0064*/ 	.word	0x0500005e


	//   ....[15]....
        /*0068*/ 	.word	0x0500005e


	//   ....[16]....
        /*006c*/ 	.word	0x0500005e


	//   ....[17]....
        /*0070*/ 	.word	0x0500005e


	//   ....[18]....
        /*0074*/ 	.word	0x0500005e


	//   ....[19]....
        /*0078*/ 	.word	0x0500005e


	//----- nvinfo : EIATTR_COOP_GROUP_INSTR_OFFSETS
	.align		4
.L_1799:
        /*007c*/ 	.byte	0x04, 0x28
        /*007e*/ 	.short	(.L_1801 - .L_1800)


	//   ....[0]....
.L_1800:
        /*0080*/ 	.word	0x00001270


	//   ....[1]....
        /*0084*/ 	.word	0x00001280


	//   ....[2]....
        /*0088*/ 	.word	0x000012b0


	//   ....[3]....
        /*008c*/ 	.word	0x000012c0


	//   ....[4]....
        /*0090*/ 	.word	0x000012f0


	//   ....[5]....
        /*0094*/ 	.word	0x00001300


	//   ....[6]....
        /*0098*/ 	.word	0x00001330


	//   ....[7]....
        /*009c*/ 	.word	0x00001340


	//   ....[8]....
        /*00a0*/ 	.word	0x00001370


	//   ....[9]....
        /*00a4*/ 	.word	0x00001380


	//   ....[10]....
        /*00a8*/ 	.word	0x00005000


	//   ....[11]....
        /*00ac*/ 	.word	0x00005090


	//   ....[12]....
        /*00b0*/ 	.word	0x00005100


	//   ....[13]....
        /*00b4*/ 	.word	0x00005160


	//   ....[14]....
        /*00b8*/ 	.word	0x000051d0


	//   ....[15]....
        /*00bc*/ 	.word	0x00005230


	//   ....[16]....
        /*00c0*/ 	.word	0x000052a0


	//   ....[17]....
        /*00c4*/ 	.word	0x00005300


	//   ....[18]....
        /*00c8*/ 	.word	0x00005370


	//   ....[19]....
        /*00cc*/ 	.word	0x000053d0


	//----- nvinfo : EIATTR_VRC_CTA_INIT_COUNT
	.align		4
.L_1801:
        /*00d0*/ 	.byte	0x02, 0x4a
	.zero		1
	.zero		1


	//----- nvinfo : EIATTR_EXIT_INSTR_OFFSETS
	.align		4
        /*00d4*/ 	.byte	0x04, 0x1c
        /*00d6*/ 	.short	(.L_1803 - .L_1802)


	//   ....[0]....
.L_1802:
        /*00d8*/ 	.word	0x00004f90


	//----- nvinfo : EIATTR_MAX_THREADS
	.align		4
.L_1803:
        /*00dc*/ 	.byte	0x04, 0x05
        /*00de*/ 	.short	(.L_1805 - .L_1804)
.L_1804:
        /*00e0*/ 	.word	0x00000080
        /*00e4*/ 	.word	0x00000001
        /*00e8*/ 	.word	0x00000001


	//----- nvinfo : EIATTR_CRS_STACK_SIZE
	.align		4
.L_1805:
        /*00ec*/ 	.byte	0x04, 0x1e
        /*00ee*/ 	.short	(.L_1807 - .L_1806)
.L_1806:
        /*00f0*/ 	.word	0x00000000


	//----- nvinfo : EIATTR_CBANK_PARAM_SIZE
	.align		4
.L_1807:
        /*00f4*/ 	.byte	0x03, 0x19
        /*00f6*/ 	.short	0x0128


	//----- nvinfo : EIATTR_PARAM_CBANK
	.align		4
        /*00f8*/ 	.byte	0x04, 0x0a
        /*00fa*/ 	.short	(.L_1809 - .L_1808)
	.align		4
.L_1808:
        /*00fc*/ 	.word	index@(.nv.constant0._ZN10layer_norm13ln_bwd_kernelINS_13Kernel_traitsI6__halfS2_S2_S2_fjLj512ELj1ELj4ELj1ELj16ENS_18Kernel_traits_baseILj512ES2_S2_S2_S2_fjLj128EEEEELb1ELb0ELb1ELb1EEEvNS_9BwdParamsE)
        /*0100*/ 	.short	0x0380
        /*0102*/ 	.short	0x0128


	//----- nvinfo : EIATTR_SW_WAR
	.align		4
.L_1809:
        /*0104*/ 	.byte	0x04, 0x36
        /*0106*/ 	.short	(.L_1811 - .L_1810)
.L_1810:
        /*0108*/ 	.word	0x00000008
.L_1811:


//--------------------- .nv.info._ZN10layer_norm13ln_bwd_kernelINS_13Kernel_traitsI6__halfS2_S2_S2_fjLj512ELj1ELj4ELj1ELj16ENS_18Kernel_traits_baseILj512ES2_S2_S2_S2_fjLj128EEEEELb1ELb1ELb0ELb0EEEvNS_9BwdParamsE --------------------------
	.section	.nv.info._ZN10layer_norm13ln_bwd_kernelINS_13Kernel_traitsI6__halfS2_S2_S2_fjLj512ELj1ELj4ELj1ELj16ENS_18Kernel_traits_baseILj512ES2_S2_S2_S2_fjLj128EEEEELb1ELb1ELb0ELb0EEEvNS_9BwdParamsE,"",@"SHT_CUDA_INFO"
	.sectionflags	@""
	.align	4


	//----- nvinfo : EIATTR_CUDA_API_VERSION
	.align		4
        /*0000*/ 	.byte	0x04, 0x37
        /*0002*/ 	.short	(.L_1813 - .L_1812)
.L_1812:
        /*0004*/ 	.word	0x00000082


	//----- nvinfo : EIATTR_KPARAM_INFO
	.align		4
.L_1813:
        /*0008*/ 	.byte	0x04, 0x17
        /*000a*/ 	.short	(.L_1815 - .L_1814)
.L_1814:
        /*000c*/ 	.word	0x00000000
        /*0010*/ 	.short	0x0000
        /*0012*/ 	.short	0x0000
        /*0014*/ 	.byte	0x00, 0xf0, 0xa1, 0x04


	//----- nvinfo : EIATTR_SPARSE_MMA_MASK
	.align		4
.L_1815:
        /*0018*/ 	.byte	0x03, 0x50
        /*001a*/ 	.short	0x0000


	//----- nvinfo : EIATTR_MAXREG_COUNT
	.align		4
        /*001c*/ 	.byte	0x03, 0x1b
        /*001e*/ 	.short	0x00ff


	//----- nvinfo : EIATTR_NUM_BARRIERS
	.align		4
        /*0020*/ 	.byte	0x02, 0x4c
        /*0022*/ 	.byte	0x01
	.zero		1


	//----- nvinfo : EIATTR_MERCURY_ISA_VERSION
	.align		4
        /*0024*/ 	.byte	0x03, 0x5f
        /*0026*/ 	.short	0x0101


	//----- nvinfo : EIATTR_COOP_GROUP_MASK_REGIDS
	.align		4
        /*0028*/ 	.byte	0x04, 0x29
        /*002a*/ 	.short	(.L_1817 - .L_1816)


	//   ....[0]....
.L_1816:
        /*002c*/ 	.word	0xffffffff


	//   ....[1]....
        /*0030*/ 	.word	0xffffffff


	//   ....[2]....
        /*0034*/ 	.word	0xffffffff


	//   ....[3]....
        /*0038*/ 	.word	0xffffffff


	//   ....[4]....
        /*003c*/ 	.word	0xffffffff


	//   ....[5]....
        /*0040*/ 	.word	0xffffffff


	//   ....[6]....
        /*0044*/ 	.word	0xffffffff


	//   ....[7]....
        /*0048*/ 	.word	0xffffffff


	//   ....[8]....
        /*004c*/ 	.word	0xffffffff


	//   ....[9]....
        /*0050*/ 	.word	0xffffffff


	//   ....[10]....
        /*0054*/ 	.word	0x05000080


	//   ....[11]....
        /*0058*/ 	.word	0x05000080


	//   ....[12]....
        /*005c*/ 	.word	0x05000080


	//   ....[13]....
        /*0060*/ 	.word	0x05000080


	//   ....[14]....
        /*0064*/ 	.word	0x05000080


	//   ....[15]....
        /*0068*/ 	.word	0x05000080


	//   ....[16]....
        /*006c*/ 	.word	0x05000080


	//   ....[17]....
        /*0070*/ 	.word	0x05000080


	//   ....[18]....
        /*0074*/ 	.word	0x05000080


	//   ....[19]....
        /*0078*/ 	.word	0x05000080


	//----- nvinfo : EIATTR_COOP_GROUP_INSTR_OFFSETS
	.align		4
.L_1817:
        /*007c*/ 	.byte	0x04, 0x28
        /*007e*/ 	.short	(.L_1819 - .L_1818)


	//   ....[0]....
.L_1818:
        /*0080*/ 	.word	0x00001380


	//   ....[1]....
        /*0084*/ 	.word	0x00001390


	//   ....[2]....
        /*0088*/ 	.word	0x000013c0


	//   ....[3]....
        /*008c*/ 	.word	0x000013d0


	//   ....[4]....
        /*0090*/ 	.word	0x00001400


	//   ....[5]....
        /*0094*/ 	.word	0x00001410


	//   ....[6]....
        /*0098*/ 	.word	0x00001440


	//   ....[7]....
        /*009c*/ 	.word	0x00001450


	//   ....[8]....
        /*00a0*/ 	.word	0x00001480


	//   ....[9]....
        /*00a4*/ 	.word	0x00001490


	//   ....[10]....
        /*00a8*/ 	.word	0x00006090


	//   ....[11]....
        /*00ac*/ 	.word	0x00006120


	//   ....[12]....
        /*00b0*/ 	.word	0x00006190


	//   ....[13]....
        /*00b4*/ 	.word	0x000061f0


	//   ....[14]....
        /*00b8*/ 	.word	0x00006260


	//   ....[15]....
        /*00bc*/ 	.word	0x000062c0


	//   ....[16]....
        /*00c0*/ 	.word	0x00006330


	//   ....[17]....
        /*00c4*/ 	.word	0x00006390


	//   ....[18]....
        /*00c8*/ 	.word	0x00006400


	//   ....[19]....
        /*00cc*/ 	.word	0x00006460


	//----- nvinfo : EIATTR_VRC_CTA_INIT_COUNT
	.align		4
.L_1819:
        /*00d0*/ 	.byte	0x02, 0x4a
	.zero		1
	.zero		1


	//----- nvinfo : EIATTR_EXIT_INSTR_OFFSETS
	.align		4
        /*00d4*/ 	.byte	0x04, 0x1c
        /*00d6*/ 	.short	(.L_1821 - .L_1820)


	//   ....[0]....
.L_1820:
        /*00d8*/ 	.word	0x00005fa0


	//   ....[1]....
        /*00dc*/ 	.word	0x00006020


	//----- nvinfo : EIATTR_MAX_THREADS
	.align		4
.L_1821:
        /*00e0*/ 	.byte	0x04, 0x05
        /*00e2*/ 	.short	(.L_1823 - .L_1822)
.L_1822:
        /*00e4*/ 	.word	0x00000080
        /*00e8*/ 	.word	0x00000001
        /*00ec*/ 	.word	0x00000001


	//----- nvinfo : EIATTR_CRS_STACK_SIZE
	.align		4
.L_1823:
        /*00f0*/ 	.byte	0x04, 0x1e
        /*00f2*/ 	.short	(.L_1825 - .L_1824)
.L_1824:
        /*00f4*/ 	.word	0x00000000


	//----- nvinfo : EIATTR_CBANK_PARAM_SIZE
	.align		4
.L_1825:
        /*00f8*/ 	.byte	0x03, 0x19
        /*00fa*/ 	.short	0x0128


	//----- nvinfo : EIATTR_PARAM_CBANK
	.align		4
        /*00fc*/ 	.byte	0x04, 0x0a
        /*00fe*/ 	.short	(.L_1827 - .L_1826)
	.align		4
.L_1826:
        /*0100*/ 	.word	index@(.nv.constant0._ZN10layer_norm13ln_bwd_kernelINS_13Kernel_traitsI6__halfS2_S2_S2_fjLj512ELj1ELj4ELj1ELj16ENS_18Kernel_traits_baseILj512ES2_S2_S2_S2_fjLj128EEEEELb1ELb1ELb0ELb0EEEvNS_9BwdParamsE)
        /*0104*/ 	.short	0x0380
        /*0106*/ 	.short	0x0128


	//----- nvinfo : EIATTR_SW_WAR
	.align		4
.L_1827:
        /*0108*/ 	.byte	0x04, 0x36
        /*010a*/ 	.short	(.L_1829 - .L_1828)
.L_1828:
        /*010c*/ 	.word	0x00000008
.L_1829:


//--------------------- .nv.info._ZN10layer_norm13ln_bwd_kernelINS_13Kernel_traitsI6__halfS2_S2_S2_fjLj512ELj1ELj4ELj1ELj16ENS_18Kernel_traits_baseILj512ES2_S2_S2_S2_fjLj128EEEEELb1ELb1ELb0ELb1EEEvNS_9BwdParamsE --------------------------
	.section	.nv.info._ZN10layer_norm13ln_bwd_kernelINS_13Kernel_traitsI6__halfS2_S2_S2_fjLj512ELj1ELj4ELj1ELj16ENS_18Kernel_traits_baseILj512ES2_S2_S2_S2_fjLj128EEEEELb1ELb1ELb0ELb1EEEvNS_9BwdParamsE,"",@"SHT_CUDA_INFO"
	.sectionflags	@""
	.align	4


	//----- nvinfo : EIATTR_CUDA_API_VERSION
	.align		4
        /*0000*/ 	.byte	0x04, 0x37
        /*0002*/ 	.short	(.L_1831 - .L_1830)
.L_1830:
        /*0004*/ 	.word	0x00000082


	//----- nvinfo : EIATTR_KPARAM_INFO
	.align		4
.L_1831:
        /*0008*/ 	.byte	0x04, 0x17
        /*000a*/ 	.short	(.L_1833 - .L_1832)
.L_1832:
        /*000c*/ 	.word	0x00000000
        /*0010*/ 	.short	0x0000
        /*0012*/ 	.short	0x0000
        /*0014*/ 	.byte	0x00, 0xf0, 0xa1, 0x04


	//----- nvinfo : EIATTR_SPARSE_MMA_MASK
	.align		4
.L_1833:
        /*0018*/ 	.byte	0x03, 0x50
        /*001a*/ 	.short	0x0000


	//----- nvinfo : EIATTR_MAXREG_COUNT
	.align		4
        /*001c*/ 	.byte	0x03, 0x1b
        /*001e*/ 	.short	0x00ff


	//----- nvinfo : EIATTR_NUM_BARRIERS
	.align		4
        /*0020*/ 	.byte	0x02, 0x4c
        /*0022*/ 	.byte	0x01
	.zero		1


	//----- nvinfo : EIATTR_MERCURY_ISA_VERSION
	.align		4
        /*0024*/ 	.byte	0x03, 0x5f
        /*0026*/ 	.short	0x0101


	//----- nvinfo : EIATTR_COOP_GROUP_MASK_REGIDS
	.align		4
        /*0028*/ 	.byte	0x04, 0x29
        /*002a*/ 	.short	(.L_1835 - .L_1834)


	//   ....[0]....
.L_1834:
        /*002c*/ 	.word	0xffffffff


	//   ....[1]....
        /*0030*/ 	.word	0xffffffff


	//   ....[2]....
        /*0034*/ 	.word	0xffffffff


	//   ....[3]....
        /*0038*/ 	.word	0xffffffff


	//   ....[4]....
        /*003c*/ 	.word	0xffffffff


	//   ....[5]....
        /*0040*/ 	.word	0xffffffff


	//   ....[6]....
        /*0044*/ 	.word	0xffffffff


	//   ....[7]....
        /*0048*/ 	.word	0xffffffff


	//   ....[8]....
        /*004c*/ 	.word	0xffffffff


	//   ....[9]....
        /*0050*/ 	.word	0xffffffff


	//   ....[10]....
        /*0054*/ 	.word	0x0500007e


	//   ....[11]....
        /*0058*/ 	.word	0x0500007e


	//   ....[12]....
        /*005c*/ 	.word	0x0500007e


	//   ....[13]....
        /*0060*/ 	.word	0x0500007e


	//   ....[14]....
        /*0064*/ 	.word	0x0500007e


	//   ....[15]....
        /*0068*/ 	.word	0x0500007e


	//   ....[16]....
        /*006c*/ 	.word	0x0500007e


	//   ....[17]....
        /*0070*/ 	.word	0x0500007e


	//   ....[18]....
        /*0074*/ 	.word	0x0500007e


	//   ....[19]....
        /*0078*/ 	.word	0x0500007e


	//----- nvinfo : EIATTR_COOP_GROUP_INSTR_OFFSETS
	.align		4
.L_1835:
        /*007c*/ 	.byte	0x04, 0x28
        /*007e*/ 	.short	(.L_1837 - .L_1836)


	//   ....[0]....
.L_1836:
        /*0080*/ 	.word	0x00001cd0


	//   ....[1]....
        /*0084*/ 	.word	0x00001ce0


	//   ....[2]....
        /*0088*/ 	.word	0x00001d10


	//   ....[3]....
        /*008c*/ 	.word	0x00001d20


	//   ....[4]....
        /*0090*/ 	.word	0x00001d50


	//   ....[5]....
        /*0094*/ 	.word	0x00001d60


	//   ....[6]....
        /*0098*/ 	.word	0x00001d90


	//   ....[7]....
        /*009c*/ 	.word	0x00001da0


	//   ....[8]....
        /*00a0*/ 	.word	0x00001dd0


	//   ....[9]....
        /*00a4*/ 	.word	0x00001de0


	//   ....[10]....
        /*00a8*/ 	.word	0x000064b0


	//   ....[11]....
        /*00ac*/ 	.word	0x00006540


	//   ....[12]....
        /*00b0*/ 	.word	0x000065b0


	//   ....[13]....
        /*00b4*/ 	.word	0x00006610


	//   ....[14]....
        /*00b8*/ 	.word	0x00006680


	//   ....[15]....
        /*00bc*/ 	.word	0x000066e0


	//   ....[16]....
        /*00c0*/ 	.word	0x00006750


	//   ....[17]....
        /*00c4*/ 	.word	0x000067b0


	//   ....[18]....
        /*00c8*/ 	.word	0x00006820


	//   ....[19]....
        /*00cc*/ 	.word	0x00006880


	//----- nvinfo : EIATTR_VRC_CTA_INIT_COUNT
	.align		4
.L_1837:
        /*00d0*/ 	.byte	0x02, 0x4a
	.zero		1
	.zero		1


	//----- nvinfo : EIATTR_EXIT_INSTR_OFFSETS
	.align		4
        /*00d4*/ 	.byte	0x04, 0x1c
        /*00d6*/ 	.short	(.L_1839 - .L_1838)


	//   ....[0]....
.L_1838:
        /*00d8*/ 	.word	0x00006440


	//----- nvinfo : EIATTR_MAX_THREADS
	.align		4
.L_1839:
        /*00dc*/ 	.byte	0x04, 0x05
        /*00de*/ 	.short	(.L_1841 - .L_1840)
.L_1840:
        /*00e0*/ 	.word	0x00000080
        /*00e4*/ 	.word	0x00000001
        /*00e8*/ 	.word	0x00000001


	//----- nvinfo : EIATTR_CRS_STACK_SIZE
	.align		4
.L_1841:
        /*00ec*/ 	.byte	0x04, 0x1e
        /*00ee*/ 	.short	(.L_1843 - .L_1842)
.L_1842:
        /*00f0*/ 	.word	0x00000000


	//----- nvinfo : EIATTR_CBANK_PARAM_SIZE
	.align		4
.L_1843:
        /*00f4*/ 	.byte	0x03, 0x19
        /*00f6*/ 	.short	0x0128


	//----- nvinfo : EIATTR_PARAM_CBANK
	.align		4
        /*00f8*/ 	.byte	0x04, 0x0a
        /*00fa*/ 	.short	(.L_1845 - .L_1844)
	.align		4
.L_1844:
        /*00fc*/ 	.word	index@(.nv.constant0._ZN10layer_norm13ln_bwd_kernelINS_13Kernel_traitsI6__halfS2_S2_S2_fjLj512ELj1ELj4ELj1ELj16ENS_18Kernel_traits_baseILj512ES2_S2_S2_S2_fjLj128EEEEELb1ELb1ELb0ELb1EEEvNS_9BwdParamsE)
        /*0100*/ 	.short	0x0380
        /*0102*/ 	.short	0x0128


	//----- nvinfo : EIATTR_SW_WAR
	.align		4
.L_1845:
        /*0104*/ 	.byte	0x04, 0x36
        /*0106*/ 	.short	(.L_1847 - .L_1846)
.L_1846:
        /*0108*/ 	.word	0x00000008
.L_1847:


//--------------------- .nv.info._ZN10layer_norm22ln_bwd_finalize_kernelINS_22Kernel_traits_finalizeILj512E6__halfS2_S2_S2_fjLb1ELj1024ELj4ENS_18Kernel_traits_baseILj512ES2_S2_S2_S2_fjLj1024EEEEELb1ELb0EEEvNS_9BwdParamsE --------------------------
	.section	.nv.info._ZN10layer_norm22ln_bwd_finalize_kernelINS_22Kernel_traits_finalizeILj512E6__halfS2_S2_S2_fjLb1ELj1024ELj4ENS_18Kernel_traits_baseILj512ES2_S2_S2_S2_fjLj1024EEEEELb1ELb0EEEvNS_9BwdParamsE,"",@"SHT_CUDA_INFO"
	.sectionflags	@""
	.align	4


	//----- nvinfo : EIATTR_CUDA_API_VERSION
	.align		4
        /*0000*/ 	.byte	0x04, 0x37
        /*0002*/ 	.short	(.L_1849 - .L_1848)
.L_1848:
        /*0004*/ 	.word	0x00000082


	//----- nvinfo : EIATTR_KPARAM_INFO
	.align		4
.L_1849:
        /*0008*/ 	.byte	0x04, 0x17
        /*000a*/ 	.short	(.L_1851 - .L_1850)
.L_1850:
        /*000c*/ 	.word	0x00000000
        /*0010*/ 	.short	0x0000
        /*0012*/ 	.short	0x0000
        /*0014*/ 	.byte	0x00, 0xf0, 0xa1, 0x04


	//----- nvinfo : EIATTR_SPARSE_MMA_MASK
	.align		4
.L_1851:
        /*0018*/ 	.byte	0x03, 0x50
        /*001a*/ 	.short	0x0000


	//----- nvinfo : EIATTR_MAXREG_COUNT
	.align		4
        /*001c*/ 	.byte	0x03, 0x1b
        /*001e*/ 	.short	0x0040


	//----- nvinfo : EIATTR_NUM_BARRIERS
	.align		4
        /*0020*/ 	.byte	0x02, 0x4c
        /*0022*/ 	.byte	0x01
	.zero		1


	//----- nvinfo : EIATTR_MERCURY_ISA_VERSION
	.align		4
        /*0024*/ 	.byte	0x03, 0x5f
        /*0026*/ 	.short	0x0101


	//----- nvinfo : EIATTR_COOP_GROUP_MASK_REGIDS
	.align		4
        /*0028*/ 	.byte	0x04, 0x29
        /*002a*/ 	.short	(.L_1853 - .L_1852)


	//   ....[0]....
.L_1852:
        /*002c*/ 	.word	0xffffffff


	//   ....[1]....
        /*0030*/ 	.word	0xffffffff


	//   ....[2]....
        /*0034*/ 	.word	0xffffffff


	//   ....[3]....
        /*0038*/ 	.word	0xffffffff


	//   ....[4]....
        /*003c*/ 	.word	0xffffffff


	//   ....[5]....
        /*0040*/ 	.word	0xffffffff


	//   ....[6]....
        /*0044*/ 	.word	0xffffffff


	//   ....[7]....
        /*0048*/ 	.word	0xffffffff


	//   ....[8]....
        /*004c*/ 	.word	0xffffffff


	//   ....[9]....
        /*0050*/ 	.word	0xffffffff


	//   ....[10]....
        /*0054*/ 	.word	0xffffffff


	//   ....[11]....
        /*0058*/ 	.word	0xffffffff


	//   ....[12]....
        /*005c*/ 	.word	0xffffffff


	//   ....[13]....
        /*0060*/ 	.word	0xffffffff


	//   ....[14]....
        /*0064*/ 	.word	0xffffffff


	//----- nvinfo : EIATTR_COOP_GROUP_INSTR_OFFSETS
	.align		4
.L_1853:
        /*0068*/ 	.byte	0x04, 0x28
        /*006a*/ 	.short	(.L_1855 - .L_1854)


	//   ....[0]....
.L_1854:
        /*006c*/ 	.word	0x00001030


	//   ....[1]....
        /*0070*/ 	.word	0x00001040


	//   ....[2]....
        /*0074*/ 	.word	0x00001050


	//   ....[3]....
        /*0078*/ 	.word	0x00001080


	//   ....[4]....
        /*007c*/ 	.word	0x000010a0


	//   ....[5]....
        /*0080*/ 	.word	0x000010b0


	//   ....[6]....
        /*0084*/ 	.word	0x000010f0


	//   ....[7]....
        /*0088*/ 	.word	0x00001100


	//   ....[8]....
        /*008c*/ 	.word	0x00001110


	//   ....[9]....
        /*0090*/ 	.word	0x00001140


	//   ....[10]....
        /*0094*/ 	.word	0x00001170


	//   ....[11]....
        /*0098*/ 	.word	0x00001190


	//   ....[12]....
        /*009c*/ 	.word	0x000011c0


	//   ....[13]....
        /*00a0*/ 	.word	0x000011f0


	//   ....[14]....
        /*00a4*/ 	.word	0x00001220


	//----- nvinfo : EIATTR_VRC_CTA_INIT_COUNT
	.align		4
.L_1855:
        /*00a8*/ 	.byte	0x02, 0x4a
	.zero		1
	.zero		1


	//----- nvinfo : EIATTR_EXIT_INSTR_OFFSETS
	.align		4
        /*00ac*/ 	.byte	0x04, 0x1c
        /*00ae*/ 	.short	(.L_1857 - .L_1856)


	//   ....[0]....
.L_1856:
        /*00b0*/ 	.word	0x00000060


	//   ....[1]....
        /*00b4*/ 	.word	0x000012a0


	//   ....[2]....
        /*00b8*/ 	.word	0x000012d0


	//   ....[3]....
        /*00bc*/ 	.word	0x000013e0


	//----- nvinfo : EIATTR_MAX_THREADS
	.align		4
.L_1857:
        /*00c0*/ 	.byte	0x04, 0x05
        /*00c2*/ 	.short	(.L_1859 - .L_1858)
.L_1858:
        /*00c4*/ 	.word	0x00000400
        /*00c8*/ 	.word	0x00000001
        /*00cc*/ 	.word	0x00000001


	//----- nvinfo : EIATTR_CRS_STACK_SIZE
	.align		4
.L_1859:
        /*00d0*/ 	.byte	0x04, 0x1e
        /*00d2*/ 	.short	(.L_1861 - .L_1860)
.L_1860:
        /*00d4*/ 	.word	0x00000000


	//----- nvinfo : EIATTR_CBANK_PARAM_SIZE
	.align		4
.L_1861:
        /*00d8*/ 	.byte	0x03, 0x19
        /*00da*/ 	.short	0x0128


	//----- nvinfo : EIATTR_PARAM_CBANK
	.align		4
        /*00dc*/ 	.byte	0x04, 0x0a
        /*00de*/ 	.short	(.L_1863 - .L_1862)
	.align		4
.L_1862:
        /*00e0*/ 	.word	index@(.nv.constant0._ZN10layer_norm22ln_bwd_finalize_kernelINS_22Kernel_traits_finalizeILj512E6__halfS2_S2_S2_fjLb1ELj1024ELj4ENS_18Kernel_traits_baseILj512ES2_S2_S2_S2_fjLj1024EEEEELb1ELb0EEEvNS_9BwdParamsE)
        /*00e4*/ 	.short	0x0380
        /*00e6*/ 	.short	0x0128


	//----- nvinfo : EIATTR_SW_WAR
	.align		4
.L_1863:
        /*00e8*/ 	.byte	0x04, 0x36
        /*00ea*/ 	.short	(.L_1865 - .L_1864)
.L_1864:
        /*00ec*/ 	.word	0x00000008
.L_1865:


//--------------------- .nv.info._ZN10layer_norm13ln_bwd_kernelINS_13Kernel_traitsI6__halfS2_S2_S2_fjLj512ELj1ELj4ELj1ELj16ENS_18Kernel_traits_baseILj512ES2_S2_S2_S2_fjLj128EEEEELb1ELb1ELb1ELb0EEEvNS_9BwdParamsE --------------------------
	.section	.nv.info._ZN10layer_norm13ln_bwd_kernelINS_13Kernel_traitsI6__halfS2_S2_S2_fjLj512ELj1ELj4ELj1ELj16ENS_18Kernel_traits_baseILj512ES2_S2_S2_S2_fjLj128EEEEELb1ELb1ELb1ELb0EEEvNS_9BwdParamsE,"",@"SHT_CUDA_INFO"
	.sectionflags	@""
	.align	4


	//----- nvinfo : EIATTR_CUDA_API_VERSION
	.align		4
        /*0000*/ 	.byte	0x04, 0x37
        /*0002*/ 	.short	(.L_1867 - .L_1866)
.L_1866:
        /*0004*/ 	.word	0x00000082


	//----- nvinfo : EIATTR_KPARAM_INFO
	.align		4
.L_1867:
        /*0008*/ 	.byte	0x04, 0x17
        /*000a*/ 	.short	(.L_1869 - .L_1868)
.L_1868:
        /*000c*/ 	.word	0x00000000
        /*0010*/ 	.short	0x0000
        /*0012*/ 	.short	0x0000
        /*0014*/ 	.byte	0x00, 0xf0, 0xa1, 0x04


	//----- nvinfo : EIATTR_SPARSE_MMA_MASK
	.align		4
.L_1869:
        /*0018*/ 	.byte	0x03, 0x50
        /*001a*/ 	.short	0x0000


	//----- nvinfo : EIATTR_MAXREG_COUNT
	.align		4
        /*001c*/ 	.byte	0x03, 0x1b
        /*001e*/ 	.short	0x00ff


	//----- nvinfo : EIATTR_NUM_BARRIERS
	.align		4
        /*0020*/ 	.byte	0x02, 0x4c
        /*0022*/ 	.byte	0x01
	.zero		1


	//----- nvinfo : EIATTR_MERCURY_ISA_VERSION
	.align		4
        /*0024*/ 	.byte	0x03, 0x5f
        /*0026*/ 	.short	0x0101


	//----- nvinfo : EIATTR_COOP_GROUP_MASK_REGIDS
	.align		4
        /*0028*/ 	.byte	0x04, 0x29
        /*002a*/ 	.short	(.L_1871 - .L_1870)


	//   ....[0]....
.L_1870:
        /*002c*/ 	.word	0xffffffff


	//   ....[1]....
        /*0030*/ 	.word	0xffffffff


	//   ....[2]....
        /*0034*/ 	.word	0xffffffff


	//   ....[3]....
        /*0038*/ 	.word	0xffffffff


	//   ....[4]....
        /*003c*/ 	.word	0xffffffff


	//   ....[5]....
        /*0040*/ 	.word	0xffffffff


	//   ....[6]....
        /*0044*/ 	.word	0xffffffff


	//   ....[7]....
        /*0048*/ 	.word	0xffffffff


	//   ....[8]....
        /*004c*/ 	.word	0xffffffff


	//   ....[9]....
        /*0050*/ 	.word	0xffffffff


	//   ....[10]....
        /*0054*/ 	.word	0x0500008b


	//   ....[11]....
        /*0058*/ 	.word	0x0500008b


	//   ....[12]....
        /*005c*/ 	.word	0x0500008b


	//   ....[13]....
        /*0060*/ 	.word	0x0500008b


	//   ....[14]....
        /*0064*/ 	.word	0x0500008b


	//   ....[15]....
        /*0068*/ 	.word	0x0500008b


	//   ....[16]....
        /*006c*/ 	.word	0x0500008b


	//   ....[17]....
        /*0070*/ 	.word	0x0500008b


	//   ....[18]....
        /*0074*/ 	.word	0x0500008b


	//   ....[19]....
        /*0078*/ 	.word	0x0500008b


	//----- nvinfo : EIATTR_COOP_GROUP_INSTR_OFFSETS
	.align		4
.L_1871:
        /*007c*/ 	.byte	0x04, 0x28
        /*007e*/ 	.short	(.L_1873 - .L_1872)


	//   ....[0]....
.L_1872:
        /*0080*/ 	.word	0x00001780


	//   ....[1]....
        /*0084*/ 	.word	0x00001790


	//   ....[2]....
        /*0088*/ 	.word	0x000017c0


	//   ....[3]....
        /*008c*/ 	.word	0x000017d0


	//   ....[4]....
        /*0090*/ 	.word	0x00001800


	//   ....[5]....
        /*0094*/ 	.word	0x00001810


	//   ....[6]....
        /*0098*/ 	.word	0x00001840


	//   ....[7]....
        /*009c*/ 	.word	0x00001850


	//   ....[8]....
        /*00a0*/ 	.word	0x00001880


	//   ....[9]....
        /*00a4*/ 	.word	0x00001890


	//   ....[10]....
        /*00a8*/ 	.word	0x00007770


	//   ....[11]....
        /*00ac*/ 	.word	0x00007800


	//   ....[12]....
        /*00b0*/ 	.word	0x00007870


	//   ....[13]....
        /*00b4*/ 	.word	0x000078d0


	//   ....[14]....
        /*00b8*/ 	.word	0x00007940


	//   ....[15]....
        /*00bc*/ 	.word	0x000079a0


	//   ....[16]....
        /*00c0*/ 	.word	0x00007a10


	//   ....[17]....
        /*00c4*/ 	.word	0x00007a70


	//   ....[18]....
        /*00c8*/ 	.word	0x00007ae0


	//   ....[19]....
        /*00cc*/ 	.word	0x00007b40


	//----- nvinfo : EIATTR_VRC_CTA_INIT_COUNT
	.align		4
.L_1873:
        /*00d0*/ 	.byte	0x02, 0x4a
	.zero		1
	.zero		1


	//----- nvinfo : EIATTR_EXIT_INSTR_OFFSETS
	.align		4
        /*00d4*/ 	.byte	0x04, 0x1c
        /*00d6*/ 	.short	(.L_1875 - .L_1874)


	//   ....[0]....
.L_1874:
        /*00d8*/ 	.word	0x00007680


	//   ....[1]....
        /*00dc*/ 	.word	0x00007700


	//----- nvinfo : EIATTR_MAX_THREADS
	.align		4
.L_1875:
        /*00e0*/ 	.byte	0x04, 0x05
        /*00e2*/ 	.short	(.L_1877 - .L_1876)
.L_1876:
        /*00e4*/ 	.word	0x00000080
        /*00e8*/ 	.word	0x00000001
        /*00ec*/ 	.word	0x00000001


	//----- nvinfo : EIATTR_CRS_STACK_SIZE
	.align		4
.L_1877:
        /*00f0*/ 	.byte	0x04, 0x1e
        /*00f2*/ 	.short	(.L_1879 - .L_1878)
.L_1878:
        /*00f4*/ 	.word	0x00000000


	//----- nvinfo : EIATTR_CBANK_PARAM_SIZE
	.align		4
.L_1879:
        /*00f8*/ 	.byte	0x03, 0x19
        /*00fa*/ 	.short	0x0128


	//----- nvinfo : EIATTR_PARAM_CBANK
	.align		4
        /*00fc*/ 	.byte	0x04, 0x0a
        /*00fe*/ 	.short	(.L_1881 - .L_1880)
	.align		4
.L_1880:
        /*0100*/ 	.word	index@(.nv.constant0._ZN10layer_norm13ln_bwd_kernelINS_13Kernel_traitsI6__halfS2_S2_S2_fjLj512ELj1ELj4ELj1ELj16ENS_18Kernel_traits_baseILj512ES2_S2_S2_S2_fjLj128EEEEELb1ELb1ELb1ELb0EEEvNS_9BwdParamsE)
        /*0104*/ 	.short	0x0380
        /*0106*/ 	.short	0x0128


	//----- nvinfo : EIATTR_SW_WAR
	.align		4
.L_1881:
        /*0108*/ 	.byte	0x04, 0x36
        /*010a*/ 	.short	(.L_1883 - .L_1882)
.L_1882:
        /*010c*/ 	.word	0x00000008
.L_1883:


//--------------------- .nv.info._ZN10layer_norm22ln_bwd_finalize_kernelINS_22Kernel_traits_finalizeILj512E6__halfS2_S2_S2_fjLb1ELj1024ELj4ENS_18Kernel_traits_baseILj512ES2_S2_S2_S2_fjLj1024EEEEELb1ELb1EEEvNS_9BwdParamsE --------------------------
	.section	.nv.info._ZN10layer_norm22ln_bwd_finalize_kernelINS_22Kernel_traits_finalizeILj512E6__halfS2_S2_S2_fjLb1ELj1024ELj4ENS_18Kernel_traits_baseILj512ES2_S2_S2_S2_fjLj1024EEEEELb1ELb1EEEvNS_9BwdParamsE,"",@"SHT_CUDA_INFO"
	.sectionflags	@""
	.align	4


	//----- nvinfo : EIATTR_CUDA_API_VERSION
	.align		4
        /*0000*/ 	.byte	0x04, 0x37
        /*0002*/ 	.short	(.L_1885 - .L_1884)
.L_1884:
        /*0004*/ 	.word	0x00000082


	//----- nvinfo : EIATTR_KPARAM_INFO
	.align		4
.L_1885:
        /*0008*/ 	.byte	0x04, 0x17
        /*000a*/ 	.short	(.L_1887 - .L_1886)
.L_1886:
        /*000c*/ 	.word	0x00000000
        /*0010*/ 	.short	0x0000
        /*0012*/ 	.short	0x0000
        /*0014*/ 	.byte	0x00, 0xf0, 0xa1, 0x04


	//----- nvinfo : EIATTR_SPARSE_MMA_MASK
	.align		4
.L_1887:
        /*0018*/ 	.byte	0x03, 0x50
        /*001a*/ 	.short	0x0000


	//----- nvinfo : EIATTR_MAXREG_COUNT
	.align		4
        /*001c*/ 	.byte	0x03, 0x1b
        /*001e*/ 	.short	0x0040


	//----- nvinfo : EIATTR_NUM_BARRIERS
	.align		4
        /*0020*/ 	.byte	0x02, 0x4c
        /*0022*/ 	.byte	0x01
	.zero		1


	//----- nvinfo : EIATTR_MERCURY_ISA_VERSION
	.align		4
        /*0024*/ 	.byte	0x03, 0x5f
        /*0026*/ 	.short	0x0101


	//----- nvinfo : EIATTR_COOP_GROUP_MASK_REGIDS
	.align		4
        /*0028*/ 	.byte	0x04, 0x29
        /*002a*/ 	.short	(.L_1889 - .L_1888)


	//   ....[0]....
.L_1888:
        /*002c*/ 	.word	0xffffffff


	//   ....[1]....
        /*0030*/ 	.word	0xffffffff


	//   ....[2]....
        /*0034*/ 	.word	0xffffffff


	//   ....[3]....
        /*0038*/ 	.word	0xffffffff


	//   ....[4]....
        /*003c*/ 	.word	0xffffffff


	//   ....[5]....
        /*0040*/ 	.word	0xffffffff


	//   ....[6]....
        /*0044*/ 	.word	0xffffffff


	//   ....[7]....
        /*0048*/ 	.word	0xffffffff


	//   ....[8]....
        /*004c*/ 	.word	0xffffffff


	//   ....[9]....
        /*0050*/ 	.word	0xffffffff


	//   ....[10]....
        /*0054*/ 	.word	0xffffffff


	//   ....[11]....
        /*0058*/ 	.word	0xffffffff


	//   ....[12]....
        /*005c*/ 	.word	0xffffffff


	//   ....[13]....
        /*0060*/ 	.word	0xffffffff


	//   ....[14]....
        /*0064*/ 	.word	0xffffffff


	//----- nvinfo : EIATTR_COOP_GROUP_INSTR_OFFSETS
	.align		4
.L_1889:
        /*0068*/ 	.byte	0x04, 0x28
        /*006a*/ 	.short	(.L_1891 - .L_1890)


	//   ....[0]....
.L_1890:
        /*006c*/ 	.word	0x00001060


	//   ....[1]....
        /*0070*/ 	.word	0x00001070


	//   ....[2]....
        /*0074*/ 	.word	0x00001080


	//   ....[3]....
        /*0078*/ 	.word	0x000010b0


	//   ....[4]....
        /*007c*/ 	.word	0x000010d0


	//   ....[5]....
        /*0080*/ 	.word	0x000010e0


	//   ....[6]....
        /*0084*/ 	.word	0x00001120


	//   ....[7]....
        /*0088*/ 	.word	0x00001140


	//   ....[8]....
        /*008c*/ 	.word	0x00001150


	//   ....[9]....
        /*0090*/ 	.word	0x00001180


	//   ....[10]....
        /*0094*/ 	.word	0x000011a0


	//   ....[11]....
        /*0098*/ 	.word	0x000011b0


	//   ....[12]....
        /*009c*/ 	.word	0x000011f0


	//   ....[13]....
        /*00a0*/ 	.word	0x00001200


	//   ....[14]....
        /*00a4*/ 	.word	0x00001210


	//----- nvinfo : EIATTR_VRC_CTA_INIT_COUNT
	.align		4
.L_1891:
        /*00a8*/ 	.byte	0x02, 0x4a
	.zero		1
	.zero		1


	//----- nvinfo : EIATTR_EXIT_INSTR_OFFSETS
	.align		4
        /*00ac*/ 	.byte	0x04, 0x1c
        /*00ae*/ 	.short	(.L_1893 - .L_1892)


	//   ....[0]....
.L_1892:
        /*00b0*/ 	.word	0x00000060


	//   ....[1]....
        /*00b4*/ 	.word	0x00001290


	//   ....[2]....
        /*00b8*/ 	.word	0x000013d0


	//----- nvinfo : EIATTR_MAX_THREADS
	.align		4
.L_1893:
        /*00bc*/ 	.byte	0x04, 0x05
        /*00be*/ 	.short	(.L_1895 - .L_1894)
.L_1894:
        /*00c0*/ 	.word	0x00000400
        /*00c4*/ 	.word	0x00000001
        /*00c8*/ 	.word	0x00000001


	//----- nvinfo : EIATTR_CRS_STACK_SIZE
	.align		4
.L_1895:
        /*00cc*/ 	.byte	0x04, 0x1e
        /*00ce*/ 	.short	(.L_1897 - .L_1896)
.L_1896:
        /*00d0*/ 	.word	0x00000000


	//----- nvinfo : EIATTR_CBANK_PARAM_SIZE
	.align		4
.L_1897:
        /*00d4*/ 	.byte	0x03, 0x19
        /*00d6*/ 	.short	0x0128


	//----- nvinfo : EIATTR_PARAM_CBANK
	.align		4
        /*00d8*/ 	.byte	0x04, 0x0a
        /*00da*/ 	.short	(.L_1899 - .L_1898)
	.align		4
.L_1898:
        /*00dc*/ 	.word	index@(.nv.constant0._ZN10layer_norm22ln_bwd_finalize_kernelINS_22Kernel_traits_finalizeILj512E6__halfS2_S2_S2_fjLb1ELj1024ELj4ENS_18Kernel_traits_baseILj512ES2_S2_S2_S2_fjLj1024EEEEELb1ELb1EEEvNS_9BwdParamsE)
        /*00e0*/ 	.short	0x0380
        /*00e2*/ 	.short	0x0128


	//----- nvinfo : EIATTR_SW_WAR
	.align		4
.L_1899:
        /*00e4*/ 	.byte	0x04, 0x36
        /*00e6*/ 	.short	(.L_1901 - .L_1900)
.L_1900:
        /*00e8*/ 	.word	0x00000008
.L_1901:


//--------------------- .nv.info._ZN10layer_norm13ln_bwd_kernelINS_13Kernel_traitsI6__halfS2_S2_S2_fjLj512ELj1ELj4ELj1ELj16ENS_18Kernel_traits_baseILj512ES2_S2_S2_S2_fjLj128EEEEELb1ELb1ELb1ELb1EEEvNS_9BwdParamsE --------------------------
	.section	.nv.info._ZN10layer_norm13ln_bwd_kernelINS_13Kernel_traitsI6__halfS2_S2_S2_fjLj512ELj1ELj4ELj1ELj16ENS_18Kernel_traits_baseILj512ES2_S2_S2_S2_fjLj128EEEEELb1ELb1ELb1ELb1EEEvNS_9BwdParamsE,"",@"SHT_CUDA_INFO"
	.sectionflags	@""
	.align	4


	//----- nvinfo : EIATTR_CUDA_API_VERSION
	.align		4
        /*0000*/ 	.byte	0x04, 0x37
        /*0002*/ 	.short	(.L_1903 - .L_1902)
.L_1902:
        /*0004*/ 	.word	0x00000082


	//----- nvinfo : EIATTR_KPARAM_INFO
	.align		4
.L_1903:
        /*0008*/ 	.byte	0x04, 0x17
        /*000a*/ 	.short	(.L_1905 - .L_1904)
.L_1904:
        /*000c*/ 	.word	0x00000000
        /*0010*/ 	.short	0x0000
        /*0012*/ 	.short	0x0000
        /*0014*/ 	.byte	0x00, 0xf0, 0xa1, 0x04


	//----- nvinfo : EIATTR_SPARSE_MMA_MASK
	.align		4
.L_1905:
        /*0018*/ 	.byte	0x03, 0x50
        /*001a*/ 	.short	0x0000


	//----- nvinfo : EIATTR_MAXREG_COUNT
	.align		4
        /*001c*/ 	.byte	0x03, 0x1b
        /*001e*/ 	.short	0x00ff


	//----- nvinfo : EIATTR_NUM_BARRIERS
	.align		4
        /*0020*/ 	.byte	0x02, 0x4c
        /*0022*/ 	.byte	0x01
	.zero		1


	//----- nvinfo : EIATTR_MERCURY_ISA_VERSION
	.align		4
        /*0024*/ 	.byte	0x03, 0x5f
        /*0026*/ 	.short	0x0101


	//----- nvinfo : EIATTR_COOP_GROUP_MASK_REGIDS
	.align		4
        /*0028*/ 	.byte	0x04, 0x29
        /*002a*/ 	.short	(.L_1907 - .L_1906)


	//   ....[0]....
.L_1906:
        /*002c*/ 	.word	0xffffffff


	//   ....[1]....
        /*0030*/ 	.word	0xffffffff


	//   ....[2]....
        /*0034*/ 	.word	0xffffffff


	//   ....[3]....
        /*0038*/ 	.word	0xffffffff


	//   ....[4]....
        /*003c*/ 	.word	0xffffffff


	//   ....[5]....
        /*0040*/ 	.word	0xffffffff


	//   ....[6]....
        /*0044*/ 	.word	0xffffffff


	//   ....[7]....
        /*0048*/ 	.word	0xffffffff


	//   ....[8]....
        /*004c*/ 	.word	0xffffffff


	//   ....[9]....
        /*0050*/ 	.word	0xffffffff


	//   ....[10]....
        /*0054*/ 	.word	0x0500008b


	//   ....[11]....
        /*0058*/ 	.word	0x0500008b


	//   ....[12]....
        /*005c*/ 	.word	0x0500008b


	//   ....[13]....
        /*0060*/ 	.word	0x0500008b


	//   ....[14]....
        /*0064*/ 	.word	0x0500008b


	//   ....[15]....
        /*0068*/ 	.word	0x0500008b


	//   ....[16]....
        /*006c*/ 	.word	0x0500008b


	//   ....[17]....
        /*0070*/ 	.word	0x0500008b


	//   ....[18]....
        /*0074*/ 	.word	0x0500008b


	//   ....[19]....
        /*0078*/ 	.word	0x0500008b


	//----- nvinfo : EIATTR_COOP_GROUP_INSTR_OFFSETS
	.align		4
.L_1907:
        /*007c*/ 	.byte	0x04, 0x28
        /*007e*/ 	.short	(.L_1909 - .L_1908)


	//   ....[0]....
.L_1908:
        /*0080*/ 	.word	0x00001370


	//   ....[1]....
        /*0084*/ 	.word	0x00001380


	//   ....[2]....
        /*0088*/ 	.word	0x000013b0


	//   ....[3]....
        /*008c*/ 	.word	0x000013c0


	//   ....[4]....
        /*0090*/ 	.word	0x000013f0


	//   ....[5]....
        /*0094*/ 	.word	0x00001400


	//   ....[6]....
        /*0098*/ 	.word	0x00001430


	//   ....[7]....
        /*009c*/ 	.word	0x00001440


	//   ....[8]....
        /*00a0*/ 	.word	0x00001470


	//   ....[9]....
        /*00a4*/ 	.word	0x00001480


	//   ....[10]....
        /*00a8*/ 	.word	0x00007040


	//   ....[11]....
        /*00ac*/ 	.word	0x000070d0


	//   ....[12]....
        /*00b0*/ 	.word	0x00007140


	//   ....[13]....
        /*00b4*/ 	.word	0x000071a0


	//   ....[14]....
        /*00b8*/ 	.word	0x00007210


	//   ....[15]....
        /*00bc*/ 	.word	0x00007270


	//   ....[16]....
        /*00c0*/ 	.word	0x000072e0


	//   ....[17]....
        /*00c4*/ 	.word	0x00007340


	//   ....[18]....
        /*00c8*/ 	.word	0x000073b0


	//   ....[19]....
        /*00cc*/ 	.word	0x00007410


	//----- nvinfo : EIATTR_VRC_CTA_INIT_COUNT
	.align		4
.L_1909:
        /*00d0*/ 	.byte	0x02, 0x4a
	.zero		1
	.zero		1


	//----- nvinfo : EIATTR_EXIT_INSTR_OFFSETS
	.align		4
        /*00d4*/ 	.byte	0x04, 0x1c
        /*00d6*/ 	.short	(.L_1911 - .L_1910)


	//   ....[0]....
.L_1910:
        /*00d8*/ 	.word	0x00006fd0


	//----- nvinfo : EIATTR_MAX_THREADS
	.align		4
.L_1911:
        /*00dc*/ 	.byte	0x04, 0x05
        /*00de*/ 	.short	(.L_1913 - .L_1912)
.L_1912:
        /*00e0*/ 	.word	0x00000080
        /*00e4*/ 	.word	0x00000001
        /*00e8*/ 	.word	0x00000001


	//----- nvinfo : EIATTR_CRS_STACK_SIZE
	.align		4
.L_1913:
        /*00ec*/ 	.byte	0x04, 0x1e
        /*00ee*/ 	.short	(.L_1915 - .L_1914)
.L_1914:
        /*00f0*/ 	.word	0x00000000


	//----- nvinfo : EIATTR_CBANK_PARAM_SIZE
	.align		4
.L_1915:
        /*00f4*/ 	.byte	0x03, 0x19
        /*00f6*/ 	.short	0x0128


	//----- nvinfo : EIATTR_PARAM_CBANK
	.align		4
        /*00f8*/ 	.byte	0x04, 0x0a
        /*00fa*/ 	.short	(.L_1917 - .L_1916)
	.align		4
.L_1916:
        /*00fc*/ 	.word	index@(.nv.constant0._ZN10layer_norm13ln_bwd_kernelINS_13Kernel_traitsI6__halfS2_S2_S2_fjLj512ELj1ELj4ELj1ELj16ENS_18Kernel_traits_baseILj512ES2_S2_S2_S2_fjLj128EEEEELb1ELb1ELb1ELb1EEEvNS_9BwdParamsE)
        /*0100*/ 	.short	0x0380
        /*0102*/ 	.short	0x0128


	//----- nvinfo : EIATTR_SW_WAR
	.align		4
.L_1917:
        /*0104*/ 	.byte	0x04, 0x36
        /*0106*/ 	.short	(.L_1919 - .L_1918)
.L_1918:
        /*0108*/ 	.word	0x00000008
.L_1919:


//--------------------- .nv.info._ZN10layer_norm13ln_bwd_kernelINS_13Kernel_traitsIf13__nv_bfloat16S2_S2_fjLj512ELj1ELj4ELj1ELj16ENS_18Kernel_traits_baseILj512EfS2_S2_S2_fjLj128EEEEELb0ELb0ELb0ELb0EEEvNS_9BwdParamsE --------------------------
	.section	.nv.info._ZN10layer_norm13ln_bwd_kernelINS_13Kernel_traitsIf13__nv_bfloat16S2_S2_fjLj512ELj1ELj4ELj1ELj16ENS_18Kernel_traits_baseILj512EfS2_S2_S2_fjLj128EEEEELb0ELb0ELb0ELb0EEEvNS_9BwdParamsE,"",@"SHT_CUDA_INFO"
	.sectionflags	@""
	.align	4


	//----- nvinfo : EIATTR_CUDA_API_VERSION
	.align		4
        /*0000*/ 	.byte	0x04, 0x37
        /*0002*/ 	.short	(.L_1921 - .L_1920)
.L_1920:
        /*0004*/ 	.word	0x00000082


	//----- nvinfo : EIATTR_KPARAM_INFO
	.align		4
.L_1921:
        /*0008*/ 	.byte	0x04, 0x17
        /*000a*/ 	.short	(.L_1923 - .L_1922)
.L_1922:
        /*000c*/ 	.word	0x00000000
        /*0010*/ 	.short	0x0000
        /*0012*/ 	.short	0x0000
        /*0014*/ 	.byte	0x00, 0xf0, 0xa1, 0x04


	//----- nvinfo : EIATTR_SPARSE_MMA_MASK
	.align		4
.L_1923:
        /*0018*/ 	.byte	0x03, 0x50
        /*001a*/ 	.short	0x0000


	//----- nvinfo : EIATTR_MAXREG_COUNT
	.align		4
        /*001c*/ 	.byte	0x03, 0x1b
        /*001e*/ 	.short	0x00ff


	//----- nvinfo : EIATTR_NUM_BARRIERS
	.align		4
        /*0020*/ 	.byte	0x02, 0x4c
        /*0022*/ 	.byte	0x01
	.zero		1


	//----- nvinfo : EIATTR_MERCURY_ISA_VERSION
	.align		4
        /*0024*/ 	.byte	0x03, 0x5f
        /*0026*/ 	.short	0x0101


	//----- nvinfo : EIATTR_COOP_GROUP_MASK_REGIDS
	.align		4
        /*0028*/ 	.byte	0x04, 0x29
        /*002a*/ 	.short	(.L_1925 - .L_1924)


	//   ....[0]....
.L_1924:
        /*002c*/ 	.word	0xffffffff


	//   ....[1]....
        /*0030*/ 	.word	0xffffffff


	//   ....[2]....
        /*0034*/ 	.word	0xffffffff


	//   ....[3]....
        /*0038*/ 	.word	0xffffffff


	//   ....[4]....
        /*003c*/ 	.word	0xffffffff


	//   ....[5]....
        /*0040*/ 	.word	0xffffffff


	//   ....[6]....
        /*0044*/ 	.word	0xffffffff


	//   ....[7]....
        /*0048*/ 	.word	0xffffffff


	//   ....[8]....
        /*004c*/ 	.word	0xffffffff


	//   ....[9]....
        /*0050*/ 	.word	0xffffffff


	//   ....[10]....
        /*0054*/ 	.word	0x0500006c


	//   ....[11]....
        /*0058*/ 	.word	0x0500006c


	//   ....[12]....
        /*005c*/ 	.word	0x0500006c


	//   ....[13]....
        /*0060*/ 	.word	0x0500006c


	//   ....[14]....
        /*0064*/ 	.word	0x0500006c


	//   ....[15]....
        /*0068*/ 	.word	0x0500006c


	//   ....[16]....
        /*006c*/ 	.word	0x0500006c


	//   ....[17]....
        /*0070*/ 	.word	0x0500006c


	//   ....[18]....
        /*0074*/ 	.word	0x0500006c


	//   ....[19]....
        /*0078*/ 	.word	0x0500006c


	//----- nvinfo : EIATTR_COOP_GROUP_INSTR_OFFSETS
	.align		4
.L_1925:
        /*007c*/ 	.byte	0x04, 0x28
        /*007e*/ 	.short	(.L_1927 - .L_1926)


	//   ....[0]....
.L_1926:
        /*0080*/ 	.word	0x00001d10


	//   ....[1]....
        /*0084*/ 	.word	0x00001d20


	//   ....[2]....
        /*0088*/ 	.word	0x00001d50


	//   ....[3]....
        /*008c*/ 	.word	0x00001d60


	//   ....[4]....
        /*0090*/ 	.word	0x00001d90


	//   ....[5]....
        /*0094*/ 	.word	0x00001da0


	//   ....[6]....
        /*0098*/ 	.word	0x00001dd0


	//   ....[7]....
        /*009c*/ 	.word	0x00001de0


	//   ....[8]....
        /*00a0*/ 	.word	0x00001e10


	//   ....[9]....
        /*00a4*/ 	.word	0x00001e20


	//   ....[10]....
        /*00a8*/ 	.word	0x000041d0


	//   ....[11]....
        /*00ac*/ 	.word	0x00004260


	//   ....[12]....
        /*00b0*/ 	.word	0x000042d0


	//   ....[13]....
        /*00b4*/ 	.word	0x00004330


	//   ....[14]....
        /*00b8*/ 	.word	0x000043a0


	//   ....[15]....
        /*00bc*/ 	.word	0x00004400


	//   ....[16]....
        /*00c0*/ 	.word	0x00004470


	//   ....[17]....
        /*00c4*/ 	.word	0x000044d0


	//   ....[18]....
        /*00c8*/ 	.word	0x00004540


	//   ....[19]....
        /*00cc*/ 	.word	0x000045a0


	//----- nvinfo : EIATTR_VRC_CTA_INIT_COUNT
	.align		4
.L_1927:
        /*00d0*/ 	.byte	0x02, 0x4a
	.zero		1
	.zero		1


	//----- nvinfo : EIATTR_EXIT_INSTR_OFFSETS
	.align		4
        /*00d4*/ 	.byte	0x04, 0x1c
        /*00d6*/ 	.short	(.L_1929 - .L_1928)


	//   ....[0]....
.L_1928:
        /*00d8*/ 	.word	0x00004130


	//   ....[1]....
        /*00dc*/ 	.word	0x00004160


	//----- nvinfo : EIATTR_MAX_THREADS
	.align		4
.L_1929:
        /*00e0*/ 	.byte	0x04, 0x05
        /*00e2*/ 	.short	(.L_1931 - .L_1930)
.L_1930:
        /*00e4*/ 	.word	0x00000080
        /*00e8*/ 	.word	0x00000001
        /*00ec*/ 	.word	0x00000001


	//----- nvinfo : EIATTR_CRS_STACK_SIZE
	.align		4
.L_1931:
        /*00f0*/ 	.byte	0x04, 0x1e
        /*00f2*/ 	.short	(.L_1933 - .L_1932)
.L_1932:
        /*00f4*/ 	.word	0x00000000


	//----- nvinfo : EIATTR_CBANK_PARAM_SIZE
	.align		4
.L_1933:
        /*00f8*/ 	.byte	0x03, 0x19
        /*00fa*/ 	.short	0x0128


	//----- nvinfo : EIATTR_PARAM_CBANK
	.align		4
        /*00fc*/ 	.byte	0x04, 0x0a
        /*00fe*/ 	.short	(.L_1935 - .L_1934)
	.align		4
.L_1934:
        /*0100*/ 	.word	index@(.nv.constant0._ZN10layer_norm13ln_bwd_kernelINS_13Kernel_traitsIf13__nv_bfloat16S2_S2_fjLj512ELj1ELj4ELj1ELj16ENS_18Kernel_traits_baseILj512EfS2_S2_S2_fjLj128EEEEELb0ELb0ELb0ELb0EEEvNS_9BwdParamsE)
        /*0104*/ 	.short	0x0380
        /*0106*/ 	.short	0x0128


	//----- nvinfo : EIATTR_SW_WAR
	.align		4
.L_1935:
        /*0108*/ 	.byte	0x04, 0x36
        /*010a*/ 	.short	(.L_1937 - .L_1936)
.L_1936:
        /*010c*/ 	.word	0x00000008
.L_1937:


//--------------------- .nv.info._ZN10layer_norm13ln_bwd_kernelINS_13Kernel_traitsIf13__nv_bfloat16S2_S2_fjLj512ELj1ELj4ELj1ELj16ENS_18Kernel_traits_baseILj512EfS2_S2_S2_fjLj128EEEEELb0ELb0ELb0ELb1EEEvNS_9BwdParamsE --------------------------
	.section	.nv.info._ZN10layer_norm13ln_bwd_kernelINS_13Kernel_traitsIf13__nv_bfloat16S2_S2_fjLj512ELj1ELj4ELj1ELj16ENS_18Kernel_traits_baseILj512EfS2_S2_S2_fjLj128EEEEELb0ELb0ELb0ELb1EEEvNS_9BwdParamsE,"",@"SHT_CUDA_INFO"
	.sectionflags	@""
	.align	4


	//----- nvinfo : EIATTR_CUDA_API_VERSION
	.align		4
        /*0000*/ 	.byte	0x04, 0x37
        /*0002*/ 	.short	(.L_1939 - .L_1938)
.L_1938:
        /*0004*/ 	.word	0x00000082


	//----- nvinfo : EIATTR_KPARAM_INFO
	.align		4
.L_1939:
        /*0008*/ 	.byte	0x04, 0x17
        /*000a*/ 	.short	(.L_1941 - .L_1940)
.L_1940:
        /*000c*/ 	.word	0x00000000
        /*0010*/ 	.short	0x0000
        /*0012*/ 	.short	0x0000
        /*0014*/ 	.byte	0x00, 0xf0, 0xa1, 0x04


	//----- nvinfo : EIATTR_SPARSE_MMA_MASK
	.align		4
.L_1941:
        /*0018*/ 	.byte	0x03, 0x50
        /*001a*/ 	.short	0x0000


	//----- nvinfo : EIATTR_MAXREG_COUNT
	.align		4
        /*001c*/ 	.byte	0x03, 0x1b
        /*001e*/ 	.short	0x00ff


	//----- nvinfo : EIATTR_NUM_BARRIERS
	.align		4
        /*0020*/ 	.byte	0x02, 0x4c
        /*0022*/ 	.byte	0x01
	.zero		1


	//----- nvinfo : EIATTR_MERCURY_ISA_VERSION
	.align		4
        /*0024*/ 	.byte	0x03, 0x5f
        /*0026*/ 	.short	0x0101


	//----- nvinfo : EIATTR_COOP_GROUP_MASK_REGIDS
	.align		4
        /*0028*/ 	.byte	0x04, 0x29
        /*002a*/ 	.short	(.L_1943 - .L_1942)


	//   ....[0]....
.L_1942:
        /*002c*/ 	.word	0xffffffff


	//   ....[1]....
        /*0030*/ 	.word	0xffffffff


	//   ....[2]....
        /*0034*/ 	.word	0xffffffff


	//   ....[3]....
        /*0038*/ 	.word	0xffffffff


	//   ....[4]....
        /*003c*/ 	.word	0xffffffff


	//   ....[5]....
        /*0040*/ 	.word	0xffffffff


	//   ....[6]....
        /*0044*/ 	.word	0xffffffff


	//   ....[7]....
        /*0048*/ 	.word	0xffffffff


	//   ....[8]....
        /*004c*/ 	.word	0xffffffff


	//   ....[9]....
        /*0050*/ 	.word	0xffffffff


	//   ....[10]....
        /*0054*/ 	.word	0x05000027


	//   ....[11]....
        /*0058*/ 	.word	0x05000027


	//   ....[12]....
        /*005c*/ 	.word	0x05000027


	//   ....[13]....
        /*0060*/ 	.word	0x05000027


	//   ....[14]....
        /*0064*/ 	.word	0x05000027


	//   ....[15]....
        /*0068*/ 	.word	0x05000027


	//   ....[16]....
        /*006c*/ 	.word	0x05000027


	//   ....[17]....
        /*0070*/ 	.word	0x05000027


	//   ....[18]....
        /*0074*/ 	.word	0x05000027


	//   ....[19]....
        /*0078*/ 	.word	0x05000027


	//----- nvinfo : EIATTR_COOP_GROUP_INSTR_OFFSETS
	.align		4
.L_1943:
        /*007c*/ 	.byte	0x04, 0x28
        /*007e*/ 	.short	(.L_1945 - .L_1944)


	//   ....[0]....
.L_1944:
        /*0080*/ 	.word	0x00001af0


	//   ....[1]....
        /*0084*/ 	.word	0x00001b20


	//   ....[2]....
        /*0088*/ 	.word	0x00001b60


	//   ....[3]....
        /*008c*/ 	.word	0x00001b70


	//   ....[4]....
        /*0090*/ 	.word	0x00001bb0


	//   ....[5]....
        /*0094*/ 	.word	0x00001bd0


	//   ....[6]....
        /*0098*/ 	.word	0x00001c00


	//   ....[7]....
        /*009c*/ 	.word	0x00001c20


	//   ....[8]....
        /*00a0*/ 	.word	0x00001c60


	//   ....[9]....
        /*00a4*/ 	.word	0x00001c80


	//   ....[10]....
        /*00a8*/ 	.word	0x00003db0


	//   ....[11]....
        /*00ac*/ 	.word	0x00003e50


	//   ....[12]....
        /*00b0*/ 	.word	0x00003ec0


	//   ....[13]....
        /*00b4*/ 	.word	0x00003f20


	//   ....[14]....
        /*00b8*/ 	.word	0x00003fa0


	//   ....[15]....
        /*00bc*/ 	.word	0x00004010


	//   ....[16]....
        /*00c0*/ 	.word	0x00004080


	//   ....[17]....
        /*00c4*/ 	.word	0x000040f0


	//   ....[18]....
        /*00c8*/ 	.word	0x00004170


	//   ....[19]....
        /*00cc*/ 	.word	0x000041c0


	//----- nvinfo : EIATTR_VRC_CTA_INIT_COUNT
	.align		4
.L_1945:
        /*00d0*/ 	.byte	0x02, 0x4a
	.zero		1
	.zero		1


	//----- nvinfo : EIATTR_EXIT_INSTR_OFFSETS
	.align		4
        /*00d4*/ 	.byte	0x04, 0x1c
        /*00d6*/ 	.short	(.L_1947 - .L_1946)


	//   ....[0]....
.L_1946:
        /*00d8*/ 	.word	0x00003d40


	//----- nvinfo : EIATTR_MAX_THREADS
	.align		4
.L_1947:
        /*00dc*/ 	.byte	0x04, 0x05
        /*00de*/ 	.short	(.L_1949 - .L_1948)
.L_1948:
        /*00e0*/ 	.word	0x00000080
        /*00e4*/ 	.word	0x00000001
        /*00e8*/ 	.word	0x00000001


	//----- nvinfo : EIATTR_CRS_STACK_SIZE
	.align		4
.L_1949:
        /*00ec*/ 	.byte	0x04, 0x1e
        /*00ee*/ 	.short	(.L_1951 - .L_1950)
.L_1950:
        /*00f0*/ 	.word	0x00000000


	//----- nvinfo : EIATTR_CBANK_PARAM_SIZE
	.align		4
.L_1951:
        /*00f4*/ 	.byte	0x03, 0x19
        /*00f6*/ 	.short	0x0128


	//----- nvinfo : EIATTR_PARAM_CBANK
	.align		4
        /*00f8*/ 	.byte	0x04, 0x0a
        /*00fa*/ 	.short	(.L_1953 - .L_1952)
	.align		4
.L_1952:
        /*00fc*/ 	.word	index@(.nv.constant0._ZN10layer_norm13ln_bwd_kernelINS_13Kernel_traitsIf13__nv_bfloat16S2_S2_fjLj512ELj1ELj4ELj1ELj16ENS_18Kernel_traits_baseILj512EfS2_S2_S2_fjLj128EEEEELb0ELb0ELb0ELb1EEEvNS_9BwdParamsE)
        /*0100*/ 	.short	0x0380
        /*0102*/ 	.short	0x0128


	//----- nvinfo : EIATTR_SW_WAR
	.align		4
.L_1953:
        /*0104*/ 	.byte	0x04, 0x36
        /*0106*/ 	.short	(.L_1955 - .L_1954)
.L_1954:
        /*0108*/ 	.word	0x00000008
.L_1955:


//--------------------- .nv.info._ZN10layer_norm13ln_bwd_kernelINS_13Kernel_traitsIf13__nv_bfloat16S2_S2_fjLj512ELj1ELj4ELj1ELj16ENS_18Kernel_traits_baseILj512EfS2_S2_S2_fjLj128EEEEELb0ELb0ELb1ELb0EEEvNS_9BwdParamsE --------------------------
	.section	.nv.info._ZN10layer_norm13ln_bwd_kernelINS_13Kernel_traitsIf13__nv_bfloat16S2_S2_fjLj512ELj1ELj4ELj1ELj16ENS_18Kernel_traits_baseILj512EfS2_S2_S2_fjLj128EEEEELb0ELb0ELb1ELb0EEEvNS_9BwdParamsE,"",@"SHT_CUDA_INFO"
	.sectionflags	@""
	.align	4


	//----- nvinfo : EIATTR_CUDA_API_VERSION
	.align		4
        /*0000*/ 	.byte	0x04, 0x37
        /*0002*/ 	.short	(.L_1957 - .L_1956)
.L_1956:
        /*0004*/ 	.word	0x00000082


	//----- nvinfo : EIATTR_KPARAM_INFO
	.align		4
.L_1957:
        /*0008*/ 	.byte	0x04, 0x17
        /*000a*/ 	.short	(.L_1959 - .L_1958)
.L_1958:
        /*000c*/ 	.word	0x00000000
        /*0010*/ 	.short	0x0000
        /*0012*/ 	.short	0x0000
        /*0014*/ 	.byte	0x00, 0xf0, 0xa1, 0x04


	//----- nvinfo : EIATTR_SPARSE_MMA_MASK
	.align		4
.L_1959:
        /*0018*/ 	.byte	0x03, 0x50
        /*001a*/ 	.short	0x0000


	//----- nvinfo : EIATTR_MAXREG_COUNT
	.align		4
        /*001c*/ 	.byte	0x03, 0x1b
        /*001e*/ 	.short	0x00ff


	//----- nvinfo : EIATTR_NUM_BARRIERS
	.align		4
        /*0020*/ 	.byte	0x02, 0x4c
        /*0022*/ 	.byte	0x01
	.zero		1


	//----- nvinfo : EIATTR_MERCURY_ISA_VERSION
	.align		4
        /*0024*/ 	.byte	0x03, 0x5f
        /*0026*/ 	.short	0x0101


	//----- nvinfo : EIATTR_COOP_GROUP_MASK_REGIDS
	.align		4
        /*0028*/ 	.byte	0x04, 0x29
        /*002a*/ 	.short	(.L_1961 - .L_1960)


	//   ....[0]....
.L_1960:
        /*002c*/ 	.word	0xffffffff


	//   ....[1]....
        /*0030*/ 	.word	0xffffffff


	//   ....[2]....
        /*0034*/ 	.word	0xffffffff


	//   ....[3]....
        /*0038*/ 	.word	0xffffffff


	//   ....[4]....
        /*003c*/ 	.word	0xffffffff


	//   ....[5]....
        /*0040*/ 	.word	0xffffffff


	//   ....[6]....
        /*0044*/ 	.word	0xffffffff


	//   ....[7]....
        /*0048*/ 	.word	0xffffffff


	//   ....[8]....
        /*004c*/ 	.word	0xffffffff


	//   ....[9]....
        /*0050*/ 	.word	0xffffffff


	//   ....[10]....
        /*0054*/ 	.word	0x05000071


	//   ....[11]....
        /*0058*/ 	.word	0x05000071


	//   ....[12]....
        /*005c*/ 	.word	0x05000071


	//   ....[13]....
        /*0060*/ 	.word	0x05000071


	//   ....[14]....
        /*0064*/ 	.word	0x05000071


	//   ....[15]....
        /*0068*/ 	.word	0x05000071


	//   ....[16]....
        /*006c*/ 	.word	0x05000071


	//   ....[17]....
        /*0070*/ 	.word	0x05000071


	//   ....[18]....
        /*0074*/ 	.word	0x05000071


	//   ....[19]....
        /*0078*/ 	.word	0x05000071


	//----- nvinfo : EIATTR_COOP_GROUP_INSTR_OFFSETS
	.align		4
.L_1961:
        /*007c*/ 	.byte	0x04, 0x28
        /*007e*/ 	.short	(.L_1963 - .L_1962)


	//   ....[0]....
.L_1962:
        /*0080*/ 	.word	0x000013b0


	//   ....[1]....
        /*0084*/ 	.word	0x000013c0


	//   ....[2]....
        /*0088*/ 	.word	0x000013f0


	//   ....[3]....
        /*008c*/ 	.word	0x00001400


	//   ....[4]....
        /*0090*/ 	.word	0x00001430


	//   ....[5]....
        /*0094*/ 	.word	0x00001440


	//   ....[6]....
        /*0098*/ 	.word	0x00001470


	//   ....[7]....
        /*009c*/ 	.word	0x00001480


	//   ....[8]....
        /*00a0*/ 	.word	0x000014b0


	//   ....[9]....
        /*00a4*/ 	.word	0x000014c0


	//   ....[10]....
        /*00a8*/ 	.word	0x000045f0


	//   ....[11]....
        /*00ac*/ 	.word	0x00004680


	//   ....[12]....
        /*00b0*/ 	.word	0x000046f0


	//   ....[13]....
        /*00b4*/ 	.word	0x00004750


	//   ....[14]....
        /*00b8*/ 	.word	0x000047c0


	//   ....[15]....
        /*00bc*/ 	.word	0x00004820


	//   ....[16]....
        /*00c0*/ 	.word	0x00004890


	//   ....[17]....
        /*00c4*/ 	.word	0x000048f0


	//   ....[18]....
        /*00c8*/ 	.word	0x00004960


	//   ....[19]....
        /*00cc*/ 	.word	0x000049c0


	//----- nvinfo : EIATTR_VRC_CTA_INIT_COUNT
	.align		4
.L_1963:
        /*00d0*/ 	.byte	0x02, 0x4a
	.zero		1
	.zero		1


	//----- nvinfo : EIATTR_EXIT_INSTR_OFFSETS
	.align		4
        /*00d4*/ 	.byte	0x04, 0x1c
        /*00d6*/ 	.short	(.L_1965 - .L_1964)


	//   ....[0]....
.L_1964:
        /*00d8*/ 	.word	0x00004550


	//   ....[1]....
        /*00dc*/ 	.word	0x00004580


	//----- nvinfo : EIATTR_MAX_THREADS
	.align		4
.L_1965:
        /*00e0*/ 	.byte	0x04, 0x05
        /*00e2*/ 	.short	(.L_1967 - .L_1966)
.L_1966:
        /*00e4*/ 	.word	0x00000080
        /*00e8*/ 	.word	0x00000001
        /*00ec*/ 	.word	0x00000001


	//----- nvinfo : EIATTR_CRS_STACK_SIZE
	.align		4
.L_1967:
        /*00f0*/ 	.byte	0x04, 0x1e
        /*00f2*/ 	.short	(.L_1969 - .L_1968)
.L_1968:
        /*00f4*/ 	.word	0x00000000


	//----- nvinfo : EIATTR_CBANK_PARAM_SIZE
	.align		4
.L_1969:
        /*00f8*/ 	.byte	0x03, 0x19
        /*00fa*/ 	.short	0x0128


	//----- nvinfo : EIATTR_PARAM_CBANK
	.align		4
        /*00fc*/ 	.byte	0x04, 0x0a
        /*00fe*/ 	.short	(.L_1971 - .L_1970)
	.align		4
.L_1970:
        /*0100*/ 	.word	index@(.nv.constant0._ZN10layer_norm13ln_bwd_kernelINS_13Kernel_traitsIf13__nv_bfloat16S2_S2_fjLj512ELj1ELj4ELj1ELj16ENS_18Kernel_traits_baseILj512EfS2_S2_S2_fjLj128EEEEELb0ELb0ELb1ELb0EEEvNS_9BwdParamsE)
        /*0104*/ 	.short	0x0380
        /*0106*/ 	.short	0x0128


	//----- nvinfo : EIATTR_SW_WAR
	.align		4
.L_1971:
        /*0108*/ 	.byte	0x04, 0x36
        /*010a*/ 	.short	(.L_1973 - .L_1972)
.L_1972:
        /*010c*/ 	.word	0x00000008
.L_1973:


//--------------------- .nv.info._ZN10layer_norm13ln_bwd_kernelINS_13Kernel_traitsIf13__nv_bfloat16S2_S2_fjLj512ELj1ELj4ELj1ELj16ENS_18Kernel_traits_baseILj512EfS2_S2_S2_fjLj128EEEEELb0ELb0ELb1ELb1EEEvNS_9BwdParamsE --------------------------
	.section	.nv.info._ZN10layer_norm13ln_bwd_kernelINS_13Kernel_traitsIf13__nv_bfloat16S2_S2_fjLj512ELj1ELj4ELj1ELj16ENS_18Kernel_traits_baseILj512EfS2_S2_S2_fjLj128EEEEELb0ELb0ELb1ELb1EEEvNS_9BwdParamsE,"",@"SHT_CUDA_INFO"
	.sectionflags	@""
	.align	4


	//----- nvinfo : EIATTR_CUDA_API_VERSION
	.align		4
        /*0000*/ 	.byte	0x04, 0x37
        /*0002*/ 	.short	(.L_1975 - .L_1974)
.L_1974:
        /*0004*/ 	.word	0x00000082


	//----- nvinfo : EIATTR_KPARAM_INFO
	.align		4
.L_1975:
        /*0008*/ 	.byte	0x04, 0x17
        /*000a*/ 	.short	(.L_1977 - .L_1976)
.L_1976:
        /*000c*/ 	.word	0x00000000
        /*0010*/ 	.short	0x0000
        /*0012*/ 	.short	0x0000
        /*0014*/ 	.byte	0x00, 0xf0, 0xa1, 0x04


	//----- nvinfo : EIATTR_SPARSE_MMA_MASK
	.align		4
.L_1977:
        /*0018*/ 	.byte	0x03, 0x50
        /*001a*/ 	.short	0x0000


	//----- nvinfo : EIATTR_MAXREG_COUNT
	.align		4
        /*001c*/ 	.byte	0x03, 0x1b
        /*001e*/ 	.short	0x00ff


	//----- nvinfo : EIATTR_NUM_BARRIERS
	.align		4
        /*0020*/ 	.byte	0x02, 0x4c
        /*0022*/ 	.byte	0x01
	.zero		1


	//----- nvinfo : EIATTR_MERCURY_ISA_VERSION
	.align		4
        /*0024*/ 	.byte	0x03, 0x5f
        /*0026*/ 	.short	0x0101


	//----- nvinfo : EIATTR_COOP_GROUP_MASK_REGIDS
	.align		4
        /*0028*/ 	.byte	0x04, 0x29
        /*002a*/ 	.short	(.L_1979 - .L_1978)


	//   ....[0]....
.L_1978:
        /*002c*/ 	.word	0xffffffff


	//   ....[1]....
        /*0030*/ 	.word	0xffffffff


	//   ....[2]....
        /*0034*/ 	.word	0xffffffff


	//   ....[3]....
        /*0038*/ 	.word	0xffffffff


	//   ....[4]....
        /*003c*/ 	.word	0xffffffff


	//   ....[5]....
        /*0040*/ 	.word	0xffffffff


	//   ....[6]....
        /*0044*/ 	.word	0xffffffff


	//   ....[7]....
        /*0048*/ 	.word	0xffffffff


	//   ....[8]....
        /*004c*/ 	.word	0xffffffff


	//   ....[9]....
        /*0050*/ 	.word	0xffffffff


	//   ....[10]....
        /*0054*/ 	.word	0x05000071


	//   ....[11]....
        /*0058*/ 	.word	0x05000071


	//   ....[12]....
        /*005c*/ 	.word	0x05000071


	//   ....[13]....
        /*0060*/ 	.word	0x05000071


	//   ....[14]....
        /*0064*/ 	.word	0x05000071


	//   ....[15]....
        /*0068*/ 	.word	0x05000071


	//   ....[16]....
        /*006c*/ 	.word	0x05000071


	//   ....[17]....
        /*0070*/ 	.word	0x05000071


	//   ....[18]....
        /*0074*/ 	.word	0x05000071


	//   ....[19]....
        /*0078*/ 	.word	0x05000071


	//----- nvinfo : EIATTR_COOP_GROUP_INSTR_OFFSETS
	.align		4
.L_1979:
        /*007c*/ 	.byte	0x04, 0x28
        /*007e*/ 	.short	(.L_1981 - .L_1980)


	//   ....[0]....
.L_1980:
        /*0080*/ 	.word	0x00001100


	//   ....[1]....
        /*0084*/ 	.word	0x00001110


	//   ....[2]....
        /*0088*/ 	.word	0x00001140


	//   ....[3]....
        /*008c*/ 	.word	0x00001150


	//   ....[4]....
        /*0090*/ 	.word	0x00001190


	//   ....[5]....
        /*0094*/ 	.word	0x000011a0


	//   ....[6]....
        /*0098*/ 	.word	0x000011d0


	//   ....[7]....
        /*009c*/ 	.word	0x000011e0


	//   ....[8]....
        /*00a0*/ 	.word	0x00001210


	//   ....[9]....
        /*00a4*/ 	.word	0x00001220


	//   ....[10]....
        /*00a8*/ 	.word	0x00004010


	//   ....[11]....
        /*00ac*/ 	.word	0x000040a0


	//   ....[12]....
        /*00b0*/ 	.word	0x00004110


	//   ....[13]....
        /*00b4*/ 	.word	0x00004170


	//   ....[14]....
        /*00b8*/ 	.word	0x000041f0


	//   ....[15]....
        /*00bc*/ 	.word	0x00004250


	//   ....[16]....
        /*00c0*/ 	.word	0x000042c0


	//   ....[17]....
        /*00c4*/ 	.word	0x00004320


	//   ....[18]....
        /*00c8*/ 	.word	0x00004390


	//   ....[19]....
        /*00cc*/ 	.word	0x000043f0


	//----- nvinfo : EIATTR_VRC_CTA_INIT_COUNT
	.align		4
.L_1981:
        /*00d0*/ 	.byte	0x02, 0x4a
	.zero		1
	.zero		1


	//----- nvinfo : EIATTR_EXIT_INSTR_OFFSETS
	.align		4
        /*00d4*/ 	.byte	0x04, 0x1c
        /*00d6*/ 	.short	(.L_1983 - .L_1982)


	//   ....[0]....
.L_1982:
        /*00d8*/ 	.word	0x00003fa0


	//----- nvinfo : EIATTR_MAX_THREADS
	.align		4
.L_1983:
        /*00dc*/ 	.byte	0x04, 0x05
        /*00de*/ 	.short	(.L_1985 - .L_1984)
.L_1984:
        /*00e0*/ 	.word	0x00000080
        /*00e4*/ 	.word	0x00000001
        /*00e8*/ 	.word	0x00000001


	//----- nvinfo : EIATTR_CRS_STACK_SIZE
	.align		4
.L_1985:
        /*00ec*/ 	.byte	0x04, 0x1e
        /*00ee*/ 	.short	(.L_1987 - .L_1986)
.L_1986:
        /*00f0*/ 	.word	0x00000000


	//----- nvinfo : EIATTR_CBANK_PARAM_SIZE
	.align		4
.L_1987:
        /*00f4*/ 	.byte	0x03, 0x19
        /*00f6*/ 	.short	0x0128


	//----- nvinfo : EIATTR_PARAM_CBANK
	.align		4
        /*00f8*/ 	.byte	0x04, 0x0a
        /*00fa*/ 	.short	(.L_1989 - .L_1988)
	.align		4
.L_1988:
        /*00fc*/ 	.word	index@(.nv.constant0._ZN10layer_norm13ln_bwd_kernelINS_13Kernel_traitsIf13__nv_bfloat16S2_S2_fjLj512ELj1ELj4ELj1ELj16ENS_18Kernel_traits_baseILj512EfS2_S2_S2_fjLj128EEEEELb0ELb0ELb1ELb1EEEvNS_9BwdParamsE)
        /*0100*/ 	.short	0x0380
        /*0102*/ 	.short	0x0128


	//----- nvinfo : EIATTR_SW_WAR
	.align		4
.L_1989:
        /*0104*/ 	.byte	0x04, 0x36
        /*0106*/ 	.short	(.L_1991 - .L_1990)
.L_1990:
        /*0108*/ 	.word	0x00000008
.L_1991:


//--------------------- .nv.info._ZN10layer_norm13ln_bwd_kernelINS_13Kernel_traitsIf13__nv_bfloat16S2_S2_fjLj512ELj1ELj4ELj1ELj16ENS_18Kernel_traits_baseILj512EfS2_S2_S2_fjLj128EEEEELb0ELb1ELb0ELb0EEEvNS_9BwdParamsE --------------------------
	.section	.nv.info._ZN10layer_norm13ln_bwd_kernelINS_13Kernel_traitsIf13__nv_bfloat16S2_S2_fjLj512ELj1ELj4ELj1ELj16ENS_18Kernel_traits_baseILj512EfS2_S2_S2_fjLj128EEEEELb0ELb1ELb0ELb0EEEvNS_9BwdParamsE,"",@"SHT_CUDA_INFO"
	.sectionflags	@""
	.align	4


	//----- nvinfo : EIATTR_CUDA_API_VERSION
	.align		4
        /*0000*/ 	.byte	0x04, 0x37
        /*0002*/ 	.short	(.L_1993 - .L_1992)
.L_1992:
        /*0004*/ 	.word	0x00000082


	//----- nvinfo : EIATTR_KPARAM_INFO
	.align		4
.L_1993:
        /*0008*/ 	.byte	0x04, 0x17
        /*000a*/ 	.short	(.L_1995 - .L_1994)
.L_1994:
        /*000c*/ 	.word	0x00000000
        /*0010*/ 	.short	0x0000
        /*0012*/ 	.short	0x0000
        /*0014*/ 	.byte	0x00, 0xf0, 0xa1, 0x04


	//----- nvinfo : EIATTR_SPARSE_MMA_MASK
	.align		4
.L_1995:
        /*0018*/ 	.byte	0x03, 0x50
        /*001a*/ 	.short	0x0000


	//----- nvinfo : EIATTR_MAXREG_COUNT
	.align		4
        /*001c*/ 	.byte	0x03, 0x1b
        /*001e*/ 	.short	0x00ff


	//----- nvinfo : EIATTR_NUM_BARRIERS
	.align		4
        /*0020*/ 	.byte	0x02, 0x4c
        /*0022*/ 	.byte	0x01
	.zero		1


	//----- nvinfo : EIATTR_MERCURY_ISA_VERSION
	.align		4
        /*0024*/ 	.byte	0x03, 0x5f
        /*0026*/ 	.short	0x0101


	//----- nvinfo : EIATTR_COOP_GROUP_MASK_REGIDS
	.align		4
        /*0028*/ 	.byte	0x04, 0x29
        /*002a*/ 	.short	(.L_1997 - .L_1996)


	//   ....[0]....
.L_1996:
        /*002c*/ 	.word	0xffffffff


	//   ....[1]....
        /*0030*/ 	.word	0xffffffff


	//   ....[2]....
        /*0034*/ 	.word	0xffffffff


	//   ....[3]....
        /*0038*/ 	.word	0xffffffff


	//   ....[4]....
        /*003c*/ 	.word	0xffffffff


	//   ....[5]....
        /*0040*/ 	.word	0xffffffff


	//   ....[6]....
        /*0044*/ 	.word	0xffffffff


	//   ....[7]....
        /*0048*/ 	.word	0xffffffff


	//   ....[8]....
        /*004c*/ 	.word	0xffffffff


	//   ....[9]....
        /*0050*/ 	.word	0xffffffff


	//   ....[10]....
        /*0054*/ 	.word	0x0500008c


	//   ....[11]....
        /*0058*/ 	.word	0x0500008c


	//   ....[12]....
        /*005c*/ 	.word	0x0500008c


	//   ....[13]....
        /*0060*/ 	.word	0x0500008c


	//   ....[14]....
        /*0064*/ 	.word	0x0500008c


	//   ....[15]....
        /*0068*/ 	.word	0x0500008c


	//   ....[16]....
        /*006c*/ 	.word	0x0500008c


	//   ....[17]....
        /*0070*/ 	.word	0x0500008c


	//   ....[18]....
        /*0074*/ 	.word	0x0500008c


	//   ....[19]....
        /*0078*/ 	.word	0x0500008c


	//----- nvinfo : EIATTR_COOP_GROUP_INSTR_OFFSETS
	.align		4
.L_1997:
        /*007c*/ 	.byte	0x04, 0x28
        /*007e*/ 	.short	(.L_1999 - .L_1998)


	//   ....[0]....
.L_1998:
        /*0080*/ 	.word	0x00001e80


	//   ....[1]....
        /*0084*/ 	.word	0x00001e90


	//   ....[2]....
        /*0088*/ 	.word	0x00001ec0


	//   ....[3]....
        /*008c*/ 	.word	0x00001ed0


	//   ....[4]....
        /*0090*/ 	.word	0x00001f00


	//   ....[5]....
        /*0094*/ 	.word	0x00001f10


	//   ....[6]....
        /*0098*/ 	.word	0x00001f40


	//   ....[7]....
        /*009c*/ 	.word	0x00001f50


	//   ....[8]....
        /*00a0*/ 	.word	0x00001f80


	//   ....[9]....
        /*00a4*/ 	.word	0x00001f90


	//   ....[10]....
        /*00a8*/ 	.word	0x00005690


	//   ....[11]....
        /*00ac*/ 	.word	0x00005720


	//   ....[12]....
        /*00b0*/ 	.word	0x00005790


	//   ....[13]....
        /*00b4*/ 	.word	0x000057f0


	//   ....[14]....
        /*00b8*/ 	.word	0x00005860


	//   ....[15]....
        /*00bc*/ 	.word	0x000058c0


	//   ....[16]....
        /*00c0*/ 	.word	0x00005930


	//   ....[17]....
        /*00c4*/ 	.word	0x00005990


	//   ....[18]....
        /*00c8*/ 	.word	0x00005a00


	//   ....[19]....
        /*00cc*/ 	.word	0x00005a60


	//----- nvinfo : EIATTR_VRC_CTA_INIT_COUNT
	.align		4
.L_1999:
        /*00d0*/ 	.byte	0x02, 0x4a
	.zero		1
	.zero		1


	//----- nvinfo : EIATTR_EXIT_INSTR_OFFSETS
	.align		4
        /*00d4*/ 	.byte	0x04, 0x1c
        /*00d6*/ 	.short	(.L_2001 - .L_2000)


	//   ....[0]....
.L_2000:
        /*00d8*/ 	.word	0x000055a0


	//   ....[1]....
        /*00dc*/ 	.word	0x00005620


	//----- nvinfo : EIATTR_MAX_THREADS
	.align		4
.L_2001:
        /*00e0*/ 	.byte	0x04, 0x05
        /*00e2*/ 	.short	(.L_2003 - .L_2002)
.L_2002:
        /*00e4*/ 	.word	0x00000080
        /*00e8*/ 	.word	0x00000001
        /*00ec*/ 	.word	0x00000001


	//----- nvinfo : EIATTR_CRS_STACK_SIZE
	.align		4
.L_2003:
        /*00f0*/ 	.byte	0x04, 0x1e
        /*00f2*/ 	.short	(.L_2005 - .L_2004)
.L_2004:
        /*00f4*/ 	.word	0x00000000


	//----- nvinfo : EIATTR_CBANK_PARAM_SIZE
	.align		4
.L_2005:
        /*00f8*/ 	.byte	0x03, 0x19
        /*00fa*/ 	.short	0x0128


	//----- nvinfo : EIATTR_PARAM_CBANK
	.align		4
        /*00fc*/ 	.byte	0x04, 0x0a
        /*00fe*/ 	.short	(.L_2007 - .L_2006)
	.align		4
.L_2006:
        /*0100*/ 	.word	index@(.nv.constant0._ZN10layer_norm13ln_bwd_kernelINS_13Kernel_traitsIf13__nv_bfloat16S2_S2_fjLj512ELj1ELj4ELj1ELj16ENS_18Kernel_traits_baseILj512EfS2_S2_S2_fjLj128EEEEELb0ELb1ELb0ELb0EEEvNS_9BwdParamsE)
        /*0104*/ 	.short	0x0380
        /*0106*/ 	.short	0x0128


	//----- nvinfo : EIATTR_SW_WAR
	.align		4
.L_2007:
        /*0108*/ 	.byte	0x04, 0x36
        /*010a*/ 	.short	(.L_2009 - .L_2008)
.L_2008:
        /*010c*/ 	.word	0x00000008
.L_2009:


//--------------------- .nv.info._ZN10layer_norm13ln_bwd_kernelINS_13Kernel_traitsIf13__nv_bfloat16S2_S2_fjLj512ELj1ELj4ELj1ELj16ENS_18Kernel_traits_baseILj512EfS2_S2_S2_fjLj128EEEEELb0ELb1ELb0ELb1EEEvNS_9BwdParamsE --------------------------
	.section	.nv.info._ZN10layer_norm13ln_bwd_kernelINS_13Kernel_traitsIf13__nv_bfloat16S2_S2_fjLj512ELj1ELj4ELj1ELj16ENS_18Kernel_traits_baseILj512EfS2_S2_S2_fjLj128EEEEELb0ELb1ELb0ELb1EEEvNS_9BwdParamsE,"",@"SHT_CUDA_INFO"
	.sectionflags	@""
	.align	4


	//----- nvinfo : EIATTR_CUDA_API_VERSION
	.align		4
        /*0000*/ 	.byte	0x04, 0x37
        /*0002*/ 	.short	(.L_2011 - .L_2010)
.L_2010:
        /*0004*/ 	.word	0x00000082


	//----- nvinfo : EIATTR_KPARAM_INFO
	.align		4
.L_2011:
        /*0008*/ 	.byte	0x04, 0x17
        /*000a*/ 	.short	(.L_2013 - .L_2012)
.L_2012:
        /*000c*/ 	.word	0x00000000
        /*0010*/ 	.short	0x0000
        /*0012*/ 	.short	0x0000
        /*0014*/ 	.byte	0x00, 0xf0, 0xa1, 0x04


	//----- nvinfo : EIATTR_SPARSE_MMA_MASK
	.align		4
.L_2013:
        /*0018*/ 	.byte	0x03, 0x50
        /*001a*/ 	.short	0x0000


	//----- nvinfo : EIATTR_MAXREG_COUNT
	.align		4
        /*001c*/ 	.byte	0x03, 0x1b
        /*001e*/ 	.short	0x00ff


	//----- nvinfo : EIATTR_NUM_BARRIERS
	.align		4
        /*0020*/ 	.byte	0x02, 0x4c
        /*0022*/ 	.byte	0x01
	.zero		1


	//----- nvinfo : EIATTR_MERCURY_ISA_VERSION
	.align		4
        /*0024*/ 	.byte	0x03, 0x5f
        /*0026*/ 	.short	0x0101


	//----- nvinfo : EIATTR_COOP_GROUP_MASK_REGIDS
	.align		4
        /*0028*/ 	.byte	0x04, 0x29
        /*002a*/ 	.short	(.L_2015 - .L_2014)


	//   ....[0]....
.L_2014:
        /*002c*/ 	.word	0xffffffff


	//   ....[1]....
        /*0030*/ 	.word	0xffffffff


	//   ....[2]....
        /*0034*/ 	.word	0xffffffff


	//   ....[3]....
        /*0038*/ 	.word	0xffffffff


	//   ....[4]....
        /*003c*/ 	.word	0xffffffff


	//   ....[5]....
        /*0040*/ 	.word	0xffffffff


	//   ....[6]....
        /*0044*/ 	.word	0xffffffff


	//   ....[7]....
        /*0048*/ 	.word	0xffffffff


	//   ....[8]....
        /*004c*/ 	.word	0xffffffff


	//   ....[9]....
        /*0050*/ 	.word	0xffffffff


	//   ....[10]....
        /*0054*/ 	.word	0x05000089


	//   ....[11]....
        /*0058*/ 	.word	0x05000089


	//   ....[12]....
        /*005c*/ 	.word	0x05000089


	//   ....[13]....
        /*0060*/ 	.word	0x05000089


	//   ....[14]....
        /*0064*/ 	.word	0x05000089


	//   ....[15]....
        /*0068*/ 	.word	0x05000089


	//   ....[16]....
        /*006c*/ 	.word	0x05000089


	//   ....[17]....
        /*0070*/ 	.word	0x05000089


	//   ....[18]....
        /*0074*/ 	.word	0x05000089


	//   ....[19]....
        /*0078*/ 	.word	0x05000089


	//----- nvinfo : EIATTR_COOP_GROUP_INSTR_OFFSETS
	.align		4
.L_2015:
        /*007c*/ 	.byte	0x04, 0x28
        /*007e*/ 	.short	(.L_2017 - .L_2016)


	//   ....[0]....
.L_2016:
        /*0080*/ 	.word	0x00001c50


	//   ....[1]....
        /*0084*/ 	.word	0x00001c60


	//   ....[2]....
        /*0088*/ 	.word	0x00001c90


	//   ....[3]....
        /*008c*/ 	.word	0x00001ca0


	//   ....[4]....
        /*0090*/ 	.word	0x00001cd0


	//   ....[5]....
        /*0094*/ 	.word	0x00001ce0


	//   ....[6]....
        /*0098*/ 	.word	0x00001d10


	//   ....[7]....
        /*009c*/ 	.word	0x00001d20


	//   ....[8]....
        /*00a0*/ 	.word	0x00001d50


	//   ....[9]....
        /*00a4*/ 	.word	0x00001d60


	//   ....[10]....
        /*00a8*/ 	.word	0x000052f0


	//   ....[11]....
        /*00ac*/ 	.word	0x00005380


	//   ....[12]....
        /*00b0*/ 	.word	0x000053f0


	//   ....[13]....
        /*00b4*/ 	.word	0x00005450


	//   ....[14]....
        /*00b8*/ 	.word	0x000054c0


	//   ....[15]....
        /*00bc*/ 	.word	0x00005520


	//   ....[16]....
        /*00c0*/ 	.word	0x00005590


	//   ....[17]....
        /*00c4*/ 	.word	0x000055f0


	//   ....[18]....
        /*00c8*/ 	.word	0x00005660


	//   ....[19]....
        /*00cc*/ 	.word	0x000056c0


	//----- nvinfo : EIATTR_VRC_CTA_INIT_COUNT
	.align		4
.L_2017:
        /*00d0*/ 	.byte	0x02, 0x4a
	.zero		1
	.zero		1


	//----- nvinfo : EIATTR_EXIT_INSTR_OFFSETS
	.align		4
        /*00d4*/ 	.byte	0x04, 0x1c
        /*00d6*/ 	.short	(.L_2019 - .L_2018)


	//   ....[0]....
.L_2018:
        /*00d8*/ 	.word	0x00005280


	//----- nvinfo : EIATTR_MAX_THREADS
	.align		4
.L_2019:
        /*00dc*/ 	.byte	0x04, 0x05
        /*00de*/ 	.short	(.L_2021 - .L_2020)
.L_2020:
        /*00e0*/ 	.word	0x00000080
        /*00e4*/ 	.word	0x00000001
        /*00e8*/ 	.word	0x00000001


	//----- nvinfo : EIATTR_CRS_STACK_SIZE
	.align		4
.L_2021:
        /*00ec*/ 	.byte	0x04, 0x1e
        /*00ee*/ 	.short	(.L_2023 - .L_2022)
.L_2022:
        /*00f0*/ 	.word	0x00000000


	//----- nvinfo : EIATTR_CBANK_PARAM_SIZE
	.align		4
.L_2023:
        /*00f4*/ 	.byte	0x03, 0x19
        /*00f6*/ 	.short	0x0128


	//----- nvinfo : EIATTR_PARAM_CBANK
	.align		4
        /*00f8*/ 	.byte	0x04, 0x0a
        /*00fa*/ 	.short	(.L_2025 - .L_2024)
	.align		4
.L_2024:
        /*00fc*/ 	.word	index@(.nv.constant0._ZN10layer_norm13ln_bwd_kernelINS_13Kernel_traitsIf13__nv_bfloat16S2_S2_fjLj512ELj1ELj4ELj1ELj16ENS_18Kernel_traits_baseILj512EfS2_S2_S2_fjLj128EEEEELb0ELb1ELb0ELb1EEEvNS_9BwdParamsE)
        /*0100*/ 	.short	0x0380
        /*0102*/ 	.short	0x0128


	//----- nvinfo : EIATTR_SW_WAR
	.align		4
.L_2025:
        /*0104*/ 	.byte	0x04, 0x36
        /*0106*/ 	.short	(.L_2027 - .L_2026)
.L_2026:
        /*0108*/ 	.word	0x00000008
.L_2027:


//--------------------- .nv.info._ZN10layer_norm13ln_bwd_kernelINS_13Kernel_traitsIf13__nv_bfloat16S2_S2_fjLj512ELj1ELj4ELj1ELj16ENS_18Kernel_traits_baseILj512EfS2_S2_S2_fjLj128EEEEELb0ELb1ELb1ELb0EEEvNS_9BwdParamsE --------------------------
	.section	.nv.info._ZN10layer_norm13ln_bwd_kernelINS_13Kernel_traitsIf13__nv_bfloat16S2_S2_fjLj512ELj1ELj4ELj1ELj16ENS_18Kernel_traits_baseILj512EfS2_S2_S2_fjLj128EEEEELb0ELb1ELb1ELb0EEEvNS_9BwdParamsE,"",@"SHT_CUDA_INFO"
	.sectionflags	@""
	.align	4


	//----- nvinfo : EIATTR_CUDA_API_VERSION
	.align		4
        /*0000*/ 	.byte	0x04, 0x37
        /*0002*/ 	.short	(.L_2029 - .L_2028)
.L_2028:
        /*0004*/ 	.word	0x00000082


	//----- nvinfo : EIATTR_KPARAM_INFO
	.align		4
.L_2029:
        /*0008*/ 	.byte	0x04, 0x17
        /*000a*/ 	.short	(.L_2031 - .L_2030)
.L_2030:
        /*000c*/ 	.word	0x00000000
        /*0010*/ 	.short	0x0000
        /*0012*/ 	.short	0x0000
        /*0014*/ 	.byte	0x00, 0xf0, 0xa1, 0x04


	//----- nvinfo : EIATTR_SPARSE_MMA_MASK
	.align		4
.L_2031:
        /*0018*/ 	.byte	0x03, 0x50
        /*001a*/ 	.short	0x0000


	//----- nvinfo : EIATTR_MAXREG_COUNT
	.align		4
        /*001c*/ 	.byte	0x03, 0x1b
        /*001e*/ 	.short	0x00ff


	//----- nvinfo : EIATTR_NUM_BARRIERS
	.align		4
        /*0020*/ 	.byte	0x02, 0x4c
        /*0022*/ 	.byte	0x01
	.zero		1


	//----- nvinfo : EIATTR_MERCURY_ISA_VERSION
	.align		4
        /*0024*/ 	.byte	0x03, 0x5f
        /*0026*/ 	.short	0x0101


	//----- nvinfo : EIATTR_COOP_GROUP_MASK_REGIDS
	.align		4
        /*0028*/ 	.byte	0x04, 0x29
        /*002a*/ 	.short	(.L_2033 - .L_2032)


	//   ....[0]....
.L_2032:
        /*002c*/ 	.word	0xffffffff


	//   ....[1]....
        /*0030*/ 	.word	0xffffffff


	//   ....[2]....
        /*0034*/ 	.word	0xffffffff


	//   ....[3]....
        /*0038*/ 	.word	0xffffffff


	//   ....[4]....
        /*003c*/ 	.word	0xffffffff


	//   ....[5]....
        /*0040*/ 	.word	0xffffffff


	//   ....[6]....
        /*0044*/ 	.word	0xffffffff


	//   ....[7]....
        /*0048*/ 	.word	0xffffffff


	//   ....[8]....
        /*004c*/ 	.word	0xffffffff


	//   ....[9]....
        /*0050*/ 	.word	0xffffffff


	//   ....[10]....
        /*0054*/ 	.word	0x0500009a


	//   ....[11]....
        /*0058*/ 	.word	0x0500009a


	//   ....[12]....
        /*005c*/ 	.word	0x0500009a


	//   ....[13]....
        /*0060*/ 	.word	0x0500009a


	//   ....[14]....
        /*0064*/ 	.word	0x0500009a


	//   ....[15]....
        /*0068*/ 	.word	0x0500009a


	//   ....[16]....
        /*006c*/ 	.word	0x0500009a


	//   ....[17]....
        /*0070*/ 	.word	0x0500009a


	//   ....[18]....
        /*0074*/ 	.word	0x0500009a


	//   ....[19]....
        /*0078*/ 	.word	0x0500009a


	//----- nvinfo : EIATTR_COOP_GROUP_INSTR_OFFSETS
	.align		4
.L_2033:
        /*007c*/ 	.byte	0x04, 0x28
        /*007e*/ 	.short	(.L_2035 - .L_2034)


	//   ....[0]....
.L_2034:
        /*0080*/ 	.word	0x00001510


	//   ....[1]....
        /*0084*/ 	.word	0x00001520


	//   ....[2]....
        /*0088*/ 	.word	0x00001560


	//   ....[3]....
        /*008c*/ 	.word	0x00001580


	//   ....[4]....
        /*0090*/ 	.word	0x000015b0


	//   ....[5]....
        /*0094*/ 	.word	0x000015c0


	//   ....[6]....
        /*0098*/ 	.word	0x000015f0


	//   ....[7]....
        /*009c*/ 	.word	0x00001600


	//   ....[8]....
        /*00a0*/ 	.word	0x00001640


	//   ....[9]....
        /*00a4*/ 	.word	0x00001660


	//   ....[10]....
        /*00a8*/ 	.word	0x00005a40


	//   ....[11]....
        /*00ac*/ 	.word	0x00005ad0


	//   ....[12]....
        /*00b0*/ 	.word	0x00005b50


	//   ....[13]....
        /*00b4*/ 	.word	0x00005bc0


	//   ....[14]....
        /*00b8*/ 	.word	0x00005c30


	//   ....[15]....
        /*00bc*/ 	.word	0x00005c90


	//   ....[16]....
        /*00c0*/ 	.word	0x00005cf0


	//   ....[17]....
        /*00c4*/ 	.word	0x00005d50


	//   ....[18]....
        /*00c8*/ 	.word	0x00005dd0


	//   ....[19]....
        /*00cc*/ 	.word	0x00005e20


	//----- nvinfo : EIATTR_VRC_CTA_INIT_COUNT
	.align		4
.L_2035:
        /*00d0*/ 	.byte	0x02, 0x4a
	.zero		1
	.zero		1


	//----- nvinfo : EIATTR_EXIT_INSTR_OFFSETS
	.align		4
        /*00d4*/ 	.byte	0x04, 0x1c
        /*00d6*/ 	.short	(.L_2037 - .L_2036)


	//   ....[0]....
.L_2036:
        /*00d8*/ 	.word	0x00005950


	//   ....[1]....
        /*00dc*/ 	.word	0x000059d0


	//----- nvinfo : EIATTR_MAX_THREADS
	.align		4
.L_2037:
        /*00e0*/ 	.byte	0x04, 0x05
        /*00e2*/ 	.short	(.L_2039 - .L_2038)
.L_2038:
        /*00e4*/ 	.word	0x00000080
        /*00e8*/ 	.word	0x00000001
        /*00ec*/ 	.word	0x00000001


	//----- nvinfo : EIATTR_CRS_STACK_SIZE
	.align		4
.L_2039:
        /*00f0*/ 	.byte	0x04, 0x1e
        /*00f2*/ 	.short	(.L_2041 - .L_2040)
.L_2040:
        /*00f4*/ 	.word	0x00000000


	//----- nvinfo : EIATTR_CBANK_PARAM_SIZE
	.align		4
.L_2041:
        /*00f8*/ 	.byte	0x03, 0x19
        /*00fa*/ 	.short	0x0128


	//----- nvinfo : EIATTR_PARAM_CBANK
	.align		4
        /*00fc*/ 	.byte	0x04, 0x0a
        /*00fe*/ 	.short	(.L_2043 - .L_2042)
	.align		4
.L_2042:
        /*0100*/ 	.word	index@(.nv.constant0._ZN10layer_norm13ln_bwd_kernelINS_13Kernel_traitsIf13__nv_bfloat16S2_S2_fjLj512ELj1ELj4ELj1ELj16ENS_18Kernel_traits_baseILj512EfS2_S2_S2_fjLj128EEEEELb0ELb1ELb1ELb0EEEvNS_9BwdParamsE)
        /*0104*/ 	.short	0x0380
        /*0106*/ 	.short	0x0128


	//----- nvinfo : EIATTR_SW_WAR
	.align		4
.L_2043:
        /*0108*/ 	.byte	0x04, 0x36
        /*010a*/ 	.short	(.L_2045 - .L_2044)
.L_2044:
        /*010c*/ 	.word	0x00000008
.L_2045:


//--------------------- .nv.info._ZN10layer_norm13ln_bwd_kernelINS_13Kernel_traitsIf13__nv_bfloat16S2_S2_fjLj512ELj1ELj4ELj1ELj16ENS_18Kernel_traits_baseILj512EfS2_S2_S2_fjLj128EEEEELb0ELb1ELb1ELb1EEEvNS_9BwdParamsE --------------------------
	.section	.nv.info._ZN10layer_norm13ln_bwd_kernelINS_13Kernel_traitsIf13__nv_bfloat16S2_S2_fjLj512ELj1ELj4ELj1ELj16ENS_18Kernel_traits_baseILj512EfS2_S2_S2_fjLj128EEEEELb0ELb1ELb1ELb1EEEvNS_9BwdParamsE,"",@"SHT_CUDA_INFO"
	.sectionflags	@""
	.align	4


	//----- nvinfo : EIATTR_CUDA_API_VERSION
	.align		4
        /*0000*/ 	.byte	0x04, 0x37
        /*0002*/ 	.short	(.L_2047 - .L_2046)
.L_2046:
        /*0004*/ 	.word	0x00000082


	//----- nvinfo : EIATTR_KPARAM_INFO
	.align		4
.L_2047:
        /*0008*/ 	.byte	0x04, 0x17
        /*000a*/ 	.short	(.L_2049 - .L_2048)
.L_2048:
        /*000c*/ 	.word	0x00000000
        /*0010*/ 	.short	0x0000
        /*0012*/ 	.short	0x0000
        /*0014*/ 	.byte	0x00, 0xf0, 0xa1, 0x04


	//----- nvinfo : EIATTR_SPARSE_MMA_MASK
	.align		4
.L_2049:
        /*0018*/ 	.byte	0x03, 0x50
        /*001a*/ 	.short	0x0000


	//----- nvinfo : EIATTR_MAXREG_COUNT
	.align		4
        /*001c*/ 	.byte	0x03, 0x1b
        /*001e*/ 	.short	0x00ff


	//----- nvinfo : EIATTR_NUM_BARRIERS
	.align		4
        /*0020*/ 	.byte	0x02, 0x4c
        /*0022*/ 	.byte	0x01
	.zero		1


	//----- nvinfo : EIATTR_MERCURY_ISA_VERSION
	.align		4
        /*0024*/ 	.byte	0x03, 0x5f
        /*0026*/ 	.short	0x0101


	//----- nvinfo : EIATTR_COOP_GROUP_MASK_REGIDS
	.align		4
        /*0028*/ 	.byte	0x04, 0x29
        /*002a*/ 	.short	(.L_2051 - .L_2050)


	//   ....[0]....
.L_2050:
        /*002c*/ 	.word	0xffffffff


	//   ....[1]....
        /*0030*/ 	.word	0xffffffff


	//   ....[2]....
        /*0034*/ 	.word	0xffffffff


	//   ....[3]....
        /*0038*/ 	.word	0xffffffff


	//   ....[4]....
        /*003c*/ 	.word	0xffffffff


	//   ....[5]....
        /*0040*/ 	.word	0xffffffff


	//   ....[6]....
        /*0044*/ 	.word	0xffffffff


	//   ....[7]....
        /*0048*/ 	.word	0xffffffff


	//   ....[8]....
        /*004c*/ 	.word	0xffffffff


	//   ....[9]....
        /*0050*/ 	.word	0xffffffff


	//   ....[10]....
        /*0054*/ 	.word	0x05000099


	//   ....[11]....
        /*0058*/ 	.word	0x05000099


	//   ....[12]....
        /*005c*/ 	.word	0x05000099


	//   ....[13]....
        /*0060*/ 	.word	0x05000099


	//   ....[14]....
        /*0064*/ 	.word	0x05000099


	//   ....[15]....
        /*0068*/ 	.word	0x05000099


	//   ....[16]....
        /*006c*/ 	.word	0x05000099


	//   ....[17]....
        /*0070*/ 	.word	0x05000099


	//   ....[18]....
        /*0074*/ 	.word	0x05000099


	//   ....[19]....
        /*0078*/ 	.word	0x05000099


	//----- nvinfo : EIATTR_COOP_GROUP_INSTR_OFFSETS
	.align		4
.L_2051:
        /*007c*/ 	.byte	0x04, 0x28
        /*007e*/ 	.short	(.L_2053 - .L_2052)


	//   ....[0]....
.L_2052:
        /*0080*/ 	.word	0x000011f0


	//   ....[1]....
        /*0084*/ 	.word	0x00001220


	//   ....[2]....
        /*0088*/ 	.word	0x00001260


	//   ....[3]....
        /*008c*/ 	.word	0x00001270


	//   ....[4]....
        /*0090*/ 	.word	0x000012a0


	//   ....[5]....
        /*0094*/ 	.word	0x000012b0


	//   ....[6]....
        /*0098*/ 	.word	0x000012f0


	//   ....[7]....
        /*009c*/ 	.word	0x00001320


	//   ....[8]....
        /*00a0*/ 	.word	0x00001360


	//   ....[9]....
        /*00a4*/ 	.word	0x00001380


	//   ....[10]....
        /*00a8*/ 	.word	0x000052c0


	//   ....[11]....
        /*00ac*/ 	.word	0x00005360


	//   ....[12]....
        /*00b0*/ 	.word	0x000053f0


	//   ....[13]....
        /*00b4*/ 	.word	0x00005450


	//   ....[14]....
        /*00b8*/ 	.word	0x000054b0


	//   ....[15]....
        /*00bc*/ 	.word	0x00005510


	//   ....[16]....
        /*00c0*/ 	.word	0x000055a0


	//   ....[17]....
        /*00c4*/ 	.word	0x000055f0


	//   ....[18]....
        /*00c8*/ 	.word	0x00005670


	//   ....[19]....
        /*00cc*/ 	.word	0x000056e0


	//----- nvinfo : EIATTR_VRC_CTA_INIT_COUNT
	.align		4
.L_2053:
        /*00d0*/ 	.byte	0x02, 0x4a
	.zero		1
	.zero		1


	//----- nvinfo : EIATTR_EXIT_INSTR_OFFSETS
	.align		4
        /*00d4*/ 	.byte	0x04, 0x1c
        /*00d6*/ 	.short	(.L_2055 - .L_2054)


	//   ....[0]....
.L_2054:
        /*00d8*/ 	.word	0x00005250


	//----- nvinfo : EIATTR_MAX_THREADS
	.align		4
.L_2055:
        /*00dc*/ 	.byte	0x04, 0x05
        /*00de*/ 	.short	(.L_2057 - .L_2056)
.L_2056:
        /*00e0*/ 	.word	0x00000080
        /*00e4*/ 	.word	0x00000001
        /*00e8*/ 	.word	0x00000001


	//----- nvinfo : EIATTR_CRS_STACK_SIZE
	.align		4
.L_2057:
        /*00ec*/ 	.byte	0x04, 0x1e
        /*00ee*/ 	.short	(.L_2059 - .L_2058)
.L_2058:
        /*00f0*/ 	.word	0x00000000


	//----- nvinfo : EIATTR_CBANK_PARAM_SIZE
	.align		4
.L_2059:
        /*00f4*/ 	.byte	0x03, 0x19
        /*00f6*/ 	.short	0x0128


	//----- nvinfo : EIATTR_PARAM_CBANK
	.align		4
        /*00f8*/ 	.byte	0x04, 0x0a
        /*00fa*/ 	.short	(.L_2061 - .L_2060)
	.align		4
.L_2060:
        /*00fc*/ 	.word	index@(.nv.constant0._ZN10layer_norm13ln_bwd_kernelINS_13Kernel_traitsIf13__nv_bfloat16S2_S2_fjLj512ELj1ELj4ELj1ELj16ENS_18Kernel_traits_baseILj512EfS2_S2_S2_fjLj128EEEEELb0ELb1ELb1ELb1EEEvNS_9BwdParamsE)
        /*0100*/ 	.short	0x0380
        /*0102*/ 	.short	0x0128


	//----- nvinfo : EIATTR_SW_WAR
	.align		4
.L_2061:
        /*0104*/ 	.byte	0x04, 0x36
        /*0106*/ 	.short	(.L_2063 - .L_2062)
.L_2062:
        /*0108*/ 	.word	0x00000008
.L_2063:


//--------------------- .nv.info._ZN10layer_norm13ln_bwd_kernelINS_13Kernel_traitsIf13__nv_bfloat16S2_S2_fjLj512ELj1ELj4ELj1ELj16ENS_18Kernel_traits_baseILj512EfS2_S2_S2_fjLj128EEEEELb1ELb0ELb0ELb0EEEvNS_9BwdParamsE --------------------------
	.section	.nv.info._ZN10layer_norm13ln_bwd_kernelINS_13Kernel_traitsIf13__nv_bfloat16S2_S2_fjLj512ELj1ELj4ELj1ELj16ENS_18Kernel_traits_baseILj512EfS2_S2_S2_fjLj128EEEEELb1ELb0ELb0ELb0EEEvNS_9BwdParamsE,"",@"SHT_CUDA_INFO"
	.sectionflags	@""
	.align	4


	//----- nvinfo : EIATTR_CUDA_API_VERSION
	.align		4
        /*0000*/ 	.byte	0x04, 0x37
        /*0002*/ 	.short	(.L_2065 - .L_2064)
.L_2064:
        /*0004*/ 	.word	0x00000082


	//----- nvinfo : EIATTR_KPARAM_INFO
	.align		4
.L_2065:
        /*0008*/ 	.byte	0x04, 0x17
        /*000a*/ 	.short	(.L_2067 - .L_2066)
.L_2066:
        /*000c*/ 	.word	0x00000000
        /*0010*/ 	.short	0x0000
        /*0012*/ 	.short	0x0000
        /*0014*/ 	.byte	0x00, 0xf0, 0xa1, 0x04


	//----- nvinfo : EIATTR_SPARSE_MMA_MASK
	.align		4
.L_2067:
        /*0018*/ 	.byte	0x03, 0x50
        /*001a*/ 	.short	0x0000


	//----- nvinfo : EIATTR_MAXREG_COUNT
	.align		4
        /*001c*/ 	.byte	0x03, 0x1b
        /*001e*/ 	.short	0x00ff


	//----- nvinfo : EIATTR_NUM_BARRIERS
	.align		4
        /*0020*/ 	.byte	0x02, 0x4c
        /*0022*/ 	.byte	0x01
	.zero		1


	//----- nvinfo : EIATTR_MERCURY_ISA_VERSION
	.align		4
        /*0024*/ 	.byte	0x03, 0x5f
        /*0026*/ 	.short	0x0101


	//----- nvinfo : EIATTR_COOP_GROUP_MASK_REGIDS
	.align		4
        /*0028*/ 	.byte	0x04, 0x29
        /*002a*/ 	.short	(.L_2069 - .L_2068)


	//   ....[0]....
.L_2068:
        /*002c*/ 	.word	0xffffffff


	//   ....[1]....
        /*0030*/ 	.word	0xffffffff


	//   ....[2]....
        /*0034*/ 	.word	0xffffffff


	//   ....[3]....
        /*0038*/ 	.word	0xffffffff


	//   ....[4]....
        /*003c*/ 	.word	0xffffffff


	//   ....[5]....
        /*0040*/ 	.word	0xffffffff


	//   ....[6]....
        /*0044*/ 	.word	0xffffffff


	//   ....[7]....
        /*0048*/ 	.word	0xffffffff


	//   ....[8]....
        /*004c*/ 	.word	0xffffffff


	//   ....[9]....
        /*0050*/ 	.word	0xffffffff


	//   ....[10]....
        /*0054*/ 	.word	0x05000076


	//   ....[11]....
        /*0058*/ 	.word	0x05000076


	//   ....[12]....
        /*005c*/ 	.word	0x05000076


	//   ....[13]....
        /*0060*/ 	.word	0x05000076


	//   ....[14]....
        /*0064*/ 	.word	0x05000076


	//   ....[15]....
        /*0068*/ 	.word	0x05000076


	//   ....[16]....
        /*006c*/ 	.word	0x05000076


	//   ....[17]....
        /*0070*/ 	.word	0x05000076


	//   ....[18]....
        /*0074*/ 	.word	0x05000076


	//   ....[19]....
        /*0078*/ 	.word	0x05000076


	//----- nvinfo : EIATTR_COOP_GROUP_INSTR_OFFSETS
	.align		4
.L_2069:
        /*007c*/ 	.byte	0x04, 0x28
        /*007e*/ 	.short	(.L_2071 - .L_2070)


	//   ....[0]....
.L_2070:
        /*0080*/ 	.word	0x00001290


	//   ....[1]....
        /*0084*/ 	.word	0x000012a0


	//   ....[2]....
        /*0088*/ 	.word	0x000012d0


	//   ....[3]....
        /*008c*/ 	.word	0x000012e0


	//   ....[4]....
        /*0090*/ 	.word	0x00001320


	//   ....[5]....
        /*0094*/ 	.word	0x00001340


	//   ....[6]....
        /*0098*/ 	.word	0x00001380


	//   ....[7]....
        /*009c*/ 	.word	0x00001390


	//   ....[8]....
        /*00a0*/ 	.word	0x000013d0


	//   ....[9]....
        /*00a4*/ 	.word	0x000013e0


	//   ....[10]....
        /*00a8*/ 	.word	0x00004380


	//   ....[11]....
        /*00ac*/ 	.word	0x00004410


	//   ....[12]....
        /*00b0*/ 	.word	0x00004480


	//   ....[13]....
        /*00b4*/ 	.word	0x000044e0


	//   ....[14]....
        /*00b8*/ 	.word	0x00004560


	//   ....[15]....
        /*00bc*/ 	.word	0x000045d0


	//   ....[16]....
        /*00c0*/ 	.word	0x00004650


	//   ....[17]....
        /*00c4*/ 	.word	0x000046a0


	//   ....[18]....
        /*00c8*/ 	.word	0x00004700


	//   ....[19]....
        /*00cc*/ 	.word	0x00004760


	//----- nvinfo : EIATTR_VRC_CTA_INIT_COUNT
	.align		4
.L_2071:
        /*00d0*/ 	.byte	0x02, 0x4a
	.zero		1
	.zero		1


	//----- nvinfo : EIATTR_EXIT_INSTR_OFFSETS
	.align		4
        /*00d4*/ 	.byte	0x04, 0x1c
        /*00d6*/ 	.short	(.L_2073 - .L_2072)


	//   ....[0]....
.L_2072:
        /*00d8*/ 	.word	0x000042e0


	//   ....[1]....
        /*00dc*/ 	.word	0x00004310


	//----- nvinfo : EIATTR_MAX_THREADS
	.align		4
.L_2073:
        /*00e0*/ 	.byte	0x04, 0x05
        /*00e2*/ 	.short	(.L_2075 - .L_2074)
.L_2074:
        /*00e4*/ 	.word	0x00000080
        /*00e8*/ 	.word	0x00000001
        /*00ec*/ 	.word	0x00000001


	//----- nvinfo : EIATTR_CRS_STACK_SIZE
	.align		4
.L_2075:
        /*00f0*/ 	.byte	0x04, 0x1e
        /*00f2*/ 	.short	(.L_2077 - .L_2076)
.L_2076:
        /*00f4*/ 	.word	0x00000000


	//----- nvinfo : EIATTR_CBANK_PARAM_SIZE
	.align		4
.L_2077:
        /*00f8*/ 	.byte	0x03, 0x19
        /*00fa*/ 	.short	0x0128


	//----- nvinfo : EIATTR_PARAM_CBANK
	.align		4
        /*00fc*/ 	.byte	0x04, 0x0a
        /*00fe*/ 	.short	(.L_2079 - .L_2078)
	.align		4
.L_2078:
        /*0100*/ 	.word	index@(.nv.constant0._ZN10layer_norm13ln_bwd_kernelINS_13Kernel_traitsIf13__nv_bfloat16S2_S2_fjLj512ELj1ELj4ELj1ELj16ENS_18Kernel_traits_baseILj512EfS2_S2_S2_fjLj128EEEEELb1ELb0ELb0ELb0EEEvNS_9BwdParamsE)
        /*0104*/ 	.short	0x0380
        /*0106*/ 	.short	0x0128


	//----- nvinfo : EIATTR_SW_WAR
	.align		4
.L_2079:
        /*0108*/ 	.byte	0x04, 0x36
        /*010a*/ 	.short	(.L_2081 - .L_2080)
.L_2080:
        /*010c*/ 	.word	0x00000008
.L_2081:


//--------------------- .nv.info._ZN10layer_norm13ln_bwd_kernelINS_13Kernel_traitsIf13__nv_bfloat16S2_S2_fjLj512ELj1ELj4ELj1ELj16ENS_18Kernel_traits_baseILj512EfS2_S2_S2_fjLj128EEEEELb1ELb0ELb0ELb1EEEvNS_9BwdParamsE --------------------------
	.section	.nv.info._ZN10layer_norm13ln_bwd_kernelINS_13Kernel_traitsIf13__nv_bfloat16S2_S2_fjLj512ELj1ELj4ELj1ELj16ENS_18Kernel_traits_baseILj512EfS2_S2_S2_fjLj128EEEEELb1ELb0ELb0ELb1EEEvNS_9BwdParamsE,"",@"SHT_CUDA_INFO"
	.sectionflags	@""
	.align	4


	//----- nvinfo : EIATTR_CUDA_API_VERSION
	.align		4
        /*0000*/ 	.byte	0x04, 0x37
        /*0002*/ 	.short	(.L_2083 - .L_2082)
.L_2082:
        /*0004*/ 	.word	0x00000082


	//----- nvinfo : EIATTR_KPARAM_INFO
	.align		4
.L_2083:
        /*0008*/ 	.byte	0x04, 0x17
        /*000a*/ 	.short	(.L_2085 - .L_2084)
.L_2084:
        /*000c*/ 	.word	0x00000000
        /*0010*/ 	.short	0x0000
        /*0012*/ 	.short	0x0000
        /*0014*/ 	.byte	0x00, 0xf0, 0xa1, 0x04


	//----- nvinfo : EIATTR_SPARSE_MMA_MASK
	.align		4
.L_2085:
        /*0018*/ 	.byte	0x03, 0x50
        /*001a*/ 	.short	0x0000


	//----- nvinfo : EIATTR_MAXREG_COUNT
	.align		4
        /*001c*/ 	.byte	0x03, 0x1b
        /*001e*/ 	.short	0x00ff


	//----- nvinfo : EIATTR_NUM_BARRIERS
	.align		4
        /*0020*/ 	.byte	0x02, 0x4c
        /*0022*/ 	.byte	0x01
	.zero		1


	//----- nvinfo : EIATTR_MERCURY_ISA_VERSION
	.align		4
        /*0024*/ 	.byte	0x03, 0x5f
        /*0026*/ 	.short	0x0101


	//----- nvinfo : EIATTR_COOP_GROUP_MASK_REGIDS
	.align		4
        /*0028*/ 	.byte	0x04, 0x29
        /*002a*/ 	.short	(.L_2087 - .L_2086)


	//   ....[0]....
.L_2086:
        /*002c*/ 	.word	0xffffffff


	//   ....[1]....
        /*0030*/ 	.word	0xffffffff


	//   ....[2]....
        /*0034*/ 	.word	0xffffffff


	//   ....[3]....
        /*0038*/ 	.word	0xffffffff


	//   ....[4]....
        /*003c*/ 	.word	0xffffffff


	//   ....[5]....
        /*0040*/ 	.word	0xffffffff


	//   ....[6]....
        /*0044*/ 	.word	0xffffffff


	//   ....[7]....
        /*0048*/ 	.word	0xffffffff


	//   ....[8]....
        /*004c*/ 	.word	0xffffffff


	//   ....[9]....
        /*0050*/ 	.word	0xffffffff


	//   ....[10]....
        /*0054*/ 	.word	0x0500006d


	//   ....[11]....
        /*0058*/ 	.word	0x0500006d


	//   ....[12]....
        /*005c*/ 	.word	0x0500006d


	//   ....[13]....
        /*0060*/ 	.word	0x0500006d


	//   ....[14]....
        /*0064*/ 	.word	0x0500006d


	//   ....[15]....
        /*0068*/ 	.word	0x0500006d


	//   ....[16]....
        /*006c*/ 	.word	0x0500006d


	//   ....[17]....
        /*0070*/ 	.word	0x0500006d


	//   ....[18]....
        /*0074*/ 	.word	0x0500006d


	//   ....[19]....
        /*0078*/ 	.word	0x0500006d


	//----- nvinfo : EIATTR_COOP_GROUP_INSTR_OFFSETS
	.align		4
.L_2087:
        /*007c*/ 	.byte	0x04, 0x28
        /*007e*/ 	.short	(.L_2089 - .L_2088)


	//   ....[0]....
.L_2088:
        /*0080*/ 	.word	0x00001bd0


	//   ....[1]....
        /*0084*/ 	.word	0x00001be0


	//   ....[2]....
        /*0088*/ 	.word	0x00001c10


	//   ....[3]....
        /*008c*/ 	.word	0x00001c20


	//   ....[4]....
        /*0090*/ 	.word	0x00001c50


	//   ....[5]....
        /*0094*/ 	.word	0x00001c60


	//   ....[6]....
        /*0098*/ 	.word	0x00001c90


	//   ....[7]....
        /*009c*/ 	.word	0x00001ca0


	//   ....[8]....
        /*00a0*/ 	.word	0x00001cd0


	//   ....[9]....
        /*00a4*/ 	.word	0x00001ce0


	//   ....[10]....
        /*00a8*/ 	.word	0x00004b60


	//   ....[11]....
        /*00ac*/ 	.word	0x00004bf0


	//   ....[12]....
        /*00b0*/ 	.word	0x00004c60


	//   ....[13]....
        /*00b4*/ 	.word	0x00004cc0


	//   ....[14]....
        /*00b8*/ 	.word	0x00004d30


	//   ....[15]....
        /*00bc*/ 	.word	0x00004d90


	//   ....[16]....
        /*00c0*/ 	.word	0x00004e00


	//   ....[17]....
        /*00c4*/ 	.word	0x00004e60


	//   ....[18]....
        /*00c8*/ 	.word	0x00004ed0


	//   ....[19]....
        /*00cc*/ 	.word	0x00004f30


	//----- nvinfo : EIATTR_VRC_CTA_INIT_COUNT
	.align		4
.L_2089:
        /*00d0*/ 	.byte	0x02, 0x4a
	.zero		1
	.zero		1


	//----- nvinfo : EIATTR_EXIT_INSTR_OFFSETS
	.align		4
        /*00d4*/ 	.byte	0x04, 0x1c
        /*00d6*/ 	.short	(.L_2091 - .L_2090)


	//   ....[0]....
.L_2090:
        /*00d8*/ 	.word	0x00004af0


	//----- nvinfo : EIATTR_MAX_THREADS
	.align		4
.L_2091:
        /*00dc*/ 	.byte	0x04, 0x05
        /*00de*/ 	.short	(.L_2093 - .L_2092)
.L_2092:
        /*00e0*/ 	.word	0x00000080
        /*00e4*/ 	.word	0x00000001
        /*00e8*/ 	.word	0x00000001


	//----- nvinfo : EIATTR_CRS_STACK_SIZE
	.align		4
.L_2093:
        /*00ec*/ 	.byte	0x04, 0x1e
        /*00ee*/ 	.short	(.L_2095 - .L_2094)
.L_2094:
        /*00f0*/ 	.word	0x00000000


	//----- nvinfo : EIATTR_CBANK_PARAM_SIZE
	.align		4
.L_2095:
        /*00f4*/ 	.byte	0x03, 0x19
        /*00f6*/ 	.short	0x0128


	//----- nvinfo : EIATTR_PARAM_CBANK
	.align		4
        /*00f8*/ 	.byte	0x04, 0x0a
        /*00fa*/ 	.short	(.L_2097 - .L_2096)
	.align		4
.L_2096:
        /*00fc*/ 	.word	index@(.nv.constant0._ZN10layer_norm13ln_bwd_kernelINS_13Kernel_traitsIf13__nv_bfloat16S2_S2_fjLj512ELj1ELj4ELj1ELj16ENS_18Kernel_traits_baseILj512EfS2_S2_S2_fjLj128EEEEELb1ELb0ELb0ELb1EEEvNS_9BwdParamsE)
        /*0100*/ 	.short	0x0380
        /*0102*/ 	.short	0x0128


	//----- nvinfo : EIATTR_SW_WAR
	.align		4
.L_2097:
        /*0104*/ 	.byte	0x04, 0x36
        /*0106*/ 	.short	(.L_2099 - .L_2098)
.L_2098:
        /*0108*/ 	.word	0x00000008
.L_2099:


//--------------------- .nv.info._ZN10layer_norm22ln_bwd_finalize_kernelINS_22Kernel_traits_finalizeILj512Ef13__nv_bfloat16S2_S2_fjLb0ELj1024ELj4ENS_18Kernel_traits_baseILj512EfS2_S2_S2_fjLj1024EEEEELb0ELb0EEEvNS_9BwdParamsE --------------------------
	.section	.nv.info._ZN10layer_norm22ln_bwd_finalize_kernelINS_22Kernel_traits_finalizeILj512Ef13__nv_bfloat16S2_S2_fjLb0ELj1024ELj4ENS_18Kernel_traits_baseILj512EfS2_S2_S2_fjLj1024EEEEELb0ELb0EEEvNS_9BwdParamsE,"",@"SHT_CUDA_INFO"
	.sectionflags	@""
	.align	4


	//----- nvinfo : EIATTR_CUDA_API_VERSION
	.align		4
        /*0000*/ 	.byte	0x04, 0x37
        /*0002*/ 	.short	(.L_2101 - .L_2100)
.L_2100:
        /*0004*/ 	.word	0x00000082


	//----- nvinfo : EIATTR_KPARAM_INFO
	.align		4
.L_2101:
        /*0008*/ 	.byte	0x04, 0x17
        /*000a*/ 	.short	(.L_2103 - .L_2102)
.L_2102:
        /*000c*/ 	.word	0x00000000
        /*0010*/ 	.short	0x0000
        /*0012*/ 	.short	0x0000
        /*0014*/ 	.byte	0x00, 0xf0, 0xa1, 0x04


	//----- nvinfo : EIATTR_SPARSE_MMA_MASK
	.align		4
.L_2103:
        /*0018*/ 	.byte	0x03, 0x50
        /*001a*/ 	.short	0x0000


	//----- nvinfo : EIATTR_MAXREG_COUNT
	.align		4
        /*001c*/ 	.byte	0x03, 0x1b
        /*001e*/ 	.short	0x0040


	//----- nvinfo : EIATTR_NUM_BARRIERS
	.align		4
        /*0020*/ 	.byte	0x02, 0x4c
        /*0022*/ 	.byte	0x01
	.zero		1


	//----- nvinfo : EIATTR_MERCURY_ISA_VERSION
	.align		4
        /*0024*/ 	.byte	0x03, 0x5f
        /*0026*/ 	.short	0x0101


	//----- nvinfo : EIATTR_COOP_GROUP_MASK_REGIDS
	.align		4
        /*0028*/ 	.byte	0x04, 0x29
        /*002a*/ 	.short	(.L_2105 - .L_2104)


	//   ....[0]....
.L_2104:
        /*002c*/ 	.word	0xffffffff


	//   ....[1]....
        /*0030*/ 	.word	0xffffffff


	//   ....[2]....
        /*0034*/ 	.word	0xffffffff


	//   ....[3]....
        /*0038*/ 	.word	0xffffffff


	//   ....[4]....
        /*003c*/ 	.word	0xffffffff


	//   ....[5]....
        /*0040*/ 	.word	0xffffffff


	//   ....[6]....
        /*0044*/ 	.word	0xffffffff


	//   ....[7]....
        /*0048*/ 	.word	0xffffffff


	//   ....[8]....
        /*004c*/ 	.word	0xffffffff


	//   ....[9]....
        /*0050*/ 	.word	0xffffffff


	//----- nvinfo : EIATTR_COOP_GROUP_INSTR_OFFSETS
	.align		4
.L_2105:
        /*0054*/ 	.byte	0x04, 0x28
        /*0056*/ 	.short	(.L_2107 - .L_2106)


	//   ....[0]....
.L_2106:
        /*0058*/ 	.word	0x00001550


	//   ....[1]....
        /*005c*/ 	.word	0x00001560


	//   ....[2]....
        /*0060*/ 	.word	0x00001590


	//   ....[3]....
        /*0064*/ 	.word	0x000015a0


	//   ....[4]....
        /*0068*/ 	.word	0x000015d0


	//   ....[5]....
        /*006c*/ 	.word	0x000015e0


	//   ....[6]....
        /*0070*/ 	.word	0x00001610


	//   ....[7]....
        /*0074*/ 	.word	0x00001630


	//   ....[8]....
        /*0078*/ 	.word	0x00001680


	//   ....[9]....
        /*007c*/ 	.word	0x00001690


	//----- nvinfo : EIATTR_VRC_CTA_INIT_COUNT
	.align		4
.L_2107:
        /*0080*/ 	.byte	0x02, 0x4a
	.zero		1
	.zero		1


	//----- nvinfo : EIATTR_EXIT_INSTR_OFFSETS
	.align		4
        /*0084*/ 	.byte	0x04, 0x1c
        /*0086*/ 	.short	(.L_2109 - .L_2108)


	//   ....[0]....
.L_2108:
        /*0088*/ 	.word	0x00000060


	//   ....[1]....
        /*008c*/ 	.word	0x000016f0


	//   ....[2]....
        /*0090*/ 	.word	0x00001720


	//   ....[3]....
        /*0094*/ 	.word	0x000017c0


	//----- nvinfo : EIATTR_MAX_THREADS
	.align		4
.L_2109:
        /*0098*/ 	.byte	0x04, 0x05
        /*009a*/ 	.short	(.L_2111 - .L_2110)
.L_2110:
        /*009c*/ 	.word	0x00000400
        /*00a0*/ 	.word	0x00000001
        /*00a4*/ 	.word	0x00000001


	//----- nvinfo : EIATTR_CRS_STACK_SIZE
	.align		4
.L_2111:
        /*00a8*/ 	.byte	0x04, 0x1e
        /*00aa*/ 	.short	(.L_2113 - .L_2112)
.L_2112:
        /*00ac*/ 	.word	0x00000000


	//----- nvinfo : EIATTR_CBANK_PARAM_SIZE
	.align		4
.L_2113:
        /*00b0*/ 	.byte	0x03, 0x19
        /*00b2*/ 	.short	0x0128


	//----- nvinfo : EIATTR_PARAM_CBANK
	.align		4
        /*00b4*/ 	.byte	0x04, 0x0a
        /*00b6*/ 	.short	(.L_2115 - .L_2114)
	.align		4
.L_2114:
        /*00b8*/ 	.word	index@(.nv.constant0._ZN10layer_norm22ln_bwd_finalize_kernelINS_22Kernel_traits_finalizeILj512Ef13__nv_bfloat16S2_S2_fjLb0ELj1024ELj4ENS_18Kernel_traits_baseILj512EfS2_S2_S2_fjLj1024EEEEELb0ELb0EEEvNS_9BwdParamsE)
        /*00bc*/ 	.short	0x0380
        /*00be*/ 	.short	0x0128


	//----- nvinfo : EIATTR_SW_WAR
	.align		4
.L_2115:
        /*00c0*/ 	.byte	0x04, 0x36
        /*00c2*/ 	.short	(.L_2117 - .L_2116)
.L_2116:
        /*00c4*/ 	.word	0x00000008
.L_2117:


//--------------------- .nv.info._ZN10layer_norm13ln_bwd_kernelINS_13Kernel_traitsIf13__nv_bfloat16S2_S2_fjLj512ELj1ELj4ELj1ELj16ENS_18Kernel_traits_baseILj512EfS2_S2_S2_fjLj128EEEEELb1ELb0ELb1ELb0EEEvNS_9BwdParamsE --------------------------
	.section	.nv.info._ZN10layer_norm13ln_bwd_kernelINS_13Kernel_traitsIf13__nv_bfloat16S2_S2_fjLj512ELj1ELj4ELj1ELj16ENS_18Kernel_traits_baseILj512EfS2_S2_S2_fjLj128EEEEELb1ELb0ELb1ELb0EEEvNS_9BwdParamsE,"",@"SHT_CUDA_INFO"
	.sectionflags	@""
	.align	4


	//----- nvinfo : EIATTR_CUDA_API_VERSION
	.align		4
        /*0000*/ 	.byte	0x04, 0x37
        /*0002*/ 	.short	(.L_2119 - .L_2118)
.L_2118:
        /*0004*/ 	.word	0x00000082


	//----- nvinfo : EIATTR_KPARAM_INFO
	.align		4
.L_2119:
        /*0008*/ 	.byte	0x04, 0x17
        /*000a*/ 	.short	(.L_2121 - .L_2120)
.L_2120:
        /*000c*/ 	.word	0x00000000
        /*0010*/ 	.short	0x0000
        /*0012*/ 	.short	0x0000
        /*0014*/ 	.byte	0x00, 0xf0, 0xa1, 0x04


	//----- nvinfo : EIATTR_SPARSE_MMA_MASK
	.align		4
.L_2121:
        /*0018*/ 	.byte	0x03, 0x50
        /*001a*/ 	.short	0x0000


	//----- nvinfo : EIATTR_MAXREG_COUNT
	.align		4
        /*001c*/ 	.byte	0x03, 0x1b
        /*001e*/ 	.short	0x00ff


	//----- nvinfo : EIATTR_NUM_BARRIERS
	.align		4
        /*0020*/ 	.byte	0x02, 0x4c
        /*0022*/ 	.byte	0x01
	.zero		1


	//----- nvinfo : EIATTR_MERCURY_ISA_VERSION
	.align		4
        /*0024*/ 	.byte	0x03, 0x5f
        /*0026*/ 	.short	0x0101


	//----- nvinfo : EIATTR_COOP_GROUP_MASK_REGIDS
	.align		4
        /*0028*/ 	.byte	0x04, 0x29
        /*002a*/ 	.short	(.L_2123 - .L_2122)


	//   ....[0]....
.L_2122:
        /*002c*/ 	.word	0xffffffff


	//   ....[1]....
        /*0030*/ 	.word	0xffffffff


	//   ....[2]....
        /*0034*/ 	.word	0xffffffff


	//   ....[3]....
        /*0038*/ 	.word	0xffffffff


	//   ....[4]....
        /*003c*/ 	.word	0xffffffff


	//   ....[5]....
        /*0040*/ 	.word	0xffffffff


	//   ....[6]....
        /*0044*/ 	.word	0xffffffff


	//   ....[7]....
        /*0048*/ 	.word	0xffffffff


	//   ....[8]....
        /*004c*/ 	.word	0xffffffff


	//   ....[9]....
        /*0050*/ 	.word	0xffffffff


	//   ....[10]....
        /*0054*/ 	.word	0x05000073


	//   ....[11]....
        /*0058*/ 	.word	0x05000073


	//   ....[12]....
        /*005c*/ 	.word	0x05000073


	//   ....[13]....
        /*0060*/ 	.word	0x05000073


	//   ....[14]....
        /*0064*/ 	.word	0x05000073


	//   ....[15]....
        /*0068*/ 	.word	0x05000073


	//   ....[16]....
        /*006c*/ 	.word	0x05000073


	//   ....[17]....
        /*0070*/ 	.word	0x05000073


	//   ....[18]....
        /*0074*/ 	.word	0x05000073


	//   ....[19]....
        /*0078*/ 	.word	0x05000073


	//----- nvinfo : EIATTR_COOP_GROUP_INSTR_OFFSETS
	.align		4
.L_2123:
        /*007c*/ 	.byte	0x04, 0x28
        /*007e*/ 	.short	(.L_2125 - .L_2124)


	//   ....[0]....
.L_2124:
        /*0080*/ 	.word	0x00001640


	//   ....[1]....
        /*0084*/ 	.word	0x00001650


	//   ....[2]....
        /*0088*/ 	.word	0x00001680


	//   ....[3]....
        /*008c*/ 	.word	0x00001690


	//   ....[4]....
        /*0090*/ 	.word	0x000016c0


	//   ....[5]....
        /*0094*/ 	.word	0x000016d0


	//   ....[6]....
        /*0098*/ 	.word	0x00001700


	//   ....[7]....
        /*009c*/ 	.word	0x00001710


	//   ....[8]....
        /*00a0*/ 	.word	0x00001740


	//   ....[9]....
        /*00a4*/ 	.word	0x00001750


	//   ....[10]....
        /*00a8*/ 	.word	0x00005790


	//   ....[11]....
        /*00ac*/ 	.word	0x00005820


	//   ....[12]....
        /*00b0*/ 	.word	0x00005890


	//   ....[13]....
        /*00b4*/ 	.word	0x000058f0


	//   ....[14]....
        /*00b8*/ 	.word	0x00005960


	//   ....[15]....
        /*00bc*/ 	.word	0x000059c0


	//   ....[16]....
        /*00c0*/ 	.word	0x00005a30


	//   ....[17]....
        /*00c4*/ 	.word	0x00005a90


	//   ....[18]....
        /*00c8*/ 	.word	0x00005b00


	//   ....[19]....
        /*00cc*/ 	.word	0x00005b60


	//----- nvinfo : EIATTR_VRC_CTA_INIT_COUNT
	.align		4
.L_2125:
        /*00d0*/ 	.byte	0x02, 0x4a
	.zero		1
	.zero		1


	//----- nvinfo : EIATTR_EXIT_INSTR_OFFSETS
	.align		4
        /*00d4*/ 	.byte	0x04, 0x1c
        /*00d6*/ 	.short	(.L_2127 - .L_2126)


	//   ....[0]....
.L_2126:
        /*00d8*/ 	.word	0x000056f0


	//   ....[1]....
        /*00dc*/ 	.word	0x00005720


	//----- nvinfo : EIATTR_MAX_THREADS
	.align		4
.L_2127:
        /*00e0*/ 	.byte	0x04, 0x05
        /*00e2*/ 	.short	(.L_2129 - .L_2128)
.L_2128:
        /*00e4*/ 	.word	0x00000080
        /*00e8*/ 	.word	0x00000001
        /*00ec*/ 	.word	0x00000001


	//----- nvinfo : EIATTR_CRS_STACK_SIZE
	.align		4
.L_2129:
        /*00f0*/ 	.byte	0x04, 0x1e
        /*00f2*/ 	.short	(.L_2131 - .L_2130)
.L_2130:
        /*00f4*/ 	.word	0x00000000


	//----- nvinfo : EIATTR_CBANK_PARAM_SIZE
	.align		4
.L_2131:
        /*00f8*/ 	.byte	0x03, 0x19
        /*00fa*/ 	.short	0x0128


	//----- nvinfo : EIATTR_PARAM_CBANK
	.align		4
        /*00fc*/ 	.byte	0x04, 0x0a
        /*00fe*/ 	.short	(.L_2133 - .L_2132)
	.align		4
.L_2132:
        /*0100*/ 	.word	index@(.nv.constant0._ZN10layer_norm13ln_bwd_kernelINS_13Kernel_traitsIf13__nv_bfloat16S2_S2_fjLj512ELj1ELj4ELj1ELj16ENS_18Kernel_traits_baseILj512EfS2_S2_S2_fjLj128EEEEELb1ELb0ELb1ELb0EEEvNS_9BwdParamsE)
        /*0104*/ 	.short	0x0380
        /*0106*/ 	.short	0x0128


	//----- nvinfo : EIATTR_SW_WAR
	.align		4
.L_2133:
        /*0108*/ 	.byte	0x04, 0x36
        /*010a*/ 	.short	(.L_2135 - .L_2134)
.L_2134:
        /*010c*/ 	.word	0x00000008
.L_2135:


//--------------------- .nv.info._ZN10layer_norm22ln_bwd_finalize_kernelINS_22Kernel_traits_finalizeILj512Ef13__nv_bfloat16S2_S2_fjLb0ELj1024ELj4ENS_18Kernel_traits_baseILj512EfS2_S2_S2_fjLj1024EEEEELb0ELb1EEEvNS_9BwdParamsE --------------------------
	.section	.nv.info._ZN10layer_norm22ln_bwd_finalize_kernelINS_22Kernel_traits_finalizeILj512Ef13__nv_bfloat16S2_S2_fjLb0ELj1024ELj4ENS_18Kernel_traits_baseILj512EfS2_S2_S2_fjLj1024EEEEELb0ELb1EEEvNS_9BwdParamsE,"",@"SHT_CUDA_INFO"
	.sectionflags	@""
	.align	4


	//----- nvinfo : EIATTR_CUDA_API_VERSION
	.align		4
        /*0000*/ 	.byte	0x04, 0x37
        /*0002*/ 	.short	(.L_2137 - .L_2136)
.L_2136:
        /*0004*/ 	.word	0x00000082


	//----- nvinfo : EIATTR_KPARAM_INFO
	.align		4
.L_2137:
        /*0008*/ 	.byte	0x04, 0x17
        /*000a*/ 	.short	(.L_2139 - .L_2138)
.L_2138:
        /*000c*/ 	.word	0x00000000
        /*0010*/ 	.short	0x0000
        /*0012*/ 	.short	0x0000
        /*0014*/ 	.byte	0x00, 0xf0, 0xa1, 0x04


	//----- nvinfo : EIATTR_SPARSE_MMA_MASK
	.align		4
.L_2139:
        /*0018*/ 	.byte	0x03, 0x50
        /*001a*/ 	.short	0x0000


	//----- nvinfo : EIATTR_MAXREG_COUNT
	.align		4
        /*001c*/ 	.byte	0x03, 0x1b
        /*001e*/ 	.short	0x0040


	//----- nvinfo : EIATTR_NUM_BARRIERS
	.align		4
        /*0020*/ 	.byte	0x02, 0x4c
        /*0022*/ 	.byte	0x01
	.zero		1


	//----- nvinfo : EIATTR_MERCURY_ISA_VERSION
	.align		4
        /*0024*/ 	.byte	0x03, 0x5f
        /*0026*/ 	.short	0x0101


	//----- nvinfo : EIATTR_COOP_GROUP_MASK_REGIDS
	.align		4
        /*0028*/ 	.byte	0x04, 0x29
        /*002a*/ 	.short	(.L_2141 - .L_2140)


	//   ....[0]....
.L_2140:
        /*002c*/ 	.word	0xffffffff


	//   ....[1]....
        /*0030*/ 	.word	0xffffffff


	//   ....[2]....
        /*0034*/ 	.word	0xffffffff


	//   ....[3]....
        /*0038*/ 	.word	0xffffffff


	//   ....[4]....
        /*003c*/ 	.word	0xffffffff


	//   ....[5]....
        /*0040*/ 	.word	0xffffffff


	//   ....[6]....
        /*0044*/ 	.word	0xffffffff


	//   ....[7]....
        /*0048*/ 	.word	0xffffffff


	//   ....[8]....
        /*004c*/ 	.word	0xffffffff


	//   ....[9]....
        /*0050*/ 	.word	0xffffffff


	//----- nvinfo : EIATTR_COOP_GROUP_INSTR_OFFSETS
	.align		4
.L_2141:
        /*0054*/ 	.byte	0x04, 0x28
        /*0056*/ 	.short	(.L_2143 - .L_2142)


	//   ....[0]....
.L_2142:
        /*0058*/ 	.word	0x00001560


	//   ....[1]....
        /*005c*/ 	.word	0x00001570


	//   ....[2]....
        /*0060*/ 	.word	0x000015a0


	//   ....[3]....
        /*0064*/ 	.word	0x000015b0


	//   ....[4]....
        /*0068*/ 	.word	0x000015e0


	//   ....[5]....
        /*006c*/ 	.word	0x000015f0


	//   ....[6]....
        /*0070*/ 	.word	0x00001620


	//   ....[7]....
        /*0074*/ 	.word	0x00001640


	//   ....[8]....
        /*0078*/ 	.word	0x00001670


	//   ....[9]....
        /*007c*/ 	.word	0x00001680


	//----- nvinfo : EIATTR_VRC_CTA_INIT_COUNT
	.align		4
.L_2143:
        /*0080*/ 	.byte	0x02, 0x4a
	.zero		1
	.zero		1


	//----- nvinfo : EIATTR_EXIT_INSTR_OFFSETS
	.align		4
        /*0084*/ 	.byte	0x04, 0x1c
        /*0086*/ 	.short	(.L_2145 - .L_2144)


	//   ....[0]....
.L_2144:
        /*0088*/ 	.word	0x00000060


	//   ....[1]....
        /*008c*/ 	.word	0x000016e0


	//   ....[2]....
        /*0090*/ 	.word	0x000017b0


	//----- nvinfo : EIATTR_MAX_THREADS
	.align		4
.L_2145:
        /*0094*/ 	.byte	0x04, 0x05
        /*0096*/ 	.short	(.L_2147 - .L_2146)
.L_2146:
        /*0098*/ 	.word	0x00000400
        /*009c*/ 	.word	0x00000001
        /*00a0*/ 	.word	0x00000001


	//----- nvinfo : EIATTR_CRS_STACK_SIZE
	.align		4
.L_2147:
        /*00a4*/ 	.byte	0x04, 0x1e
        /*00a6*/ 	.short	(.L_2149 - .L_2148)
.L_2148:
        /*00a8*/ 	.word	0x00000000


	//----- nvinfo : EIATTR_CBANK_PARAM_SIZE
	.align		4
.L_2149:
        /*00ac*/ 	.byte	0x03, 0x19
        /*00ae*/ 	.short	0x0128


	//----- nvinfo : EIATTR_PARAM_CBANK
	.align		4
        /*00b0*/ 	.byte	0x04, 0x0a
        /*00b2*/ 	.short	(.L_2151 - .L_2150)
	.align		4
.L_2150:
        /*00b4*/ 	.word	index@(.nv.constant0._ZN10layer_norm22ln_bwd_finalize_kernelINS_22Kernel_traits_finalizeILj512Ef13__nv_bfloat16S2_S2_fjLb0ELj1024ELj4ENS_18Kernel_traits_baseILj512EfS2_S2_S2_fjLj1024EEEEELb0ELb1EEEvNS_9BwdParamsE)
        /*00b8*/ 	.short	0x0380
        /*00ba*/ 	.short	0x0128


	//----- nvinfo : EIATTR_SW_WAR
	.align		4
.L_2151:
        /*00bc*/ 	.byte	0x04, 0x36
        /*00be*/ 	.short	(.L_2153 - .L_2152)
.L_2152:
        /*00c0*/ 	.word	0x00000008
.L_2153:


//--------------------- .nv.info._ZN10layer_norm13ln_bwd_kernelINS_13Kernel_traitsIf13__nv_bfloat16S2_S2_fjLj512ELj1ELj4ELj1ELj16ENS_18Kernel_traits_baseILj512EfS2_S2_S2_fjLj128EEEEELb1ELb0ELb1ELb1EEEvNS_9BwdParamsE --------------------------
	.section	.nv.info._ZN10layer_norm13ln_bwd_kernelINS_13Kernel_traitsIf13__nv_bfloat16S2_S2_fjLj512ELj1ELj4ELj1ELj16ENS_18Kernel_traits_baseILj512EfS2_S2_S2_fjLj128EEEEELb1ELb0ELb1ELb1EEEvNS_9BwdParamsE,"",@"SHT_CUDA_INFO"
	.sectionflags	@""
	.align	4


	//----- nvinfo : EIATTR_CUDA_API_VERSION
	.align		4
        /*0000*/ 	.byte	0x04, 0x37
        /*0002*/ 	.short	(.L_2155 - .L_2154)
.L_2154:
        /*0004*/ 	.word	0x00000082


	//----- nvinfo : EIATTR_KPARAM_INFO
	.align		4
.L_2155:
        /*0008*/ 	.byte	0x04, 0x17
        /*000a*/ 	.short	(.L_2157 - .L_2156)
.L_2156:
        /*000c*/ 	.word	0x00000000
        /*0010*/ 	.short	0x0000
        /*0012*/ 	.short	0x0000
        /*0014*/ 	.byte	0x00, 0xf0, 0xa1, 0x04


	//----- nvinfo : EIATTR_SPARSE_MMA_MASK
	.align		4
.L_2157:
        /*0018*/ 	.byte	0x03, 0x50
        /*001a*/ 	.short	0x0000


	//----- nvinfo : EIATTR_MAXREG_COUNT
	.align		4
        /*001c*/ 	.byte	0x03, 0x1b
        /*001e*/ 	.short	0x00ff


	//----- nvinfo : EIATTR_NUM_BARRIERS
	.align		4
        /*0020*/ 	.byte	0x02, 0x4c
        /*0022*/ 	.byte	0x01
	.zero		1


	//----- nvinfo : EIATTR_MERCURY_ISA_VERSION
	.align		4
        /*0024*/ 	.byte	0x03, 0x5f
        /*0026*/ 	.short	0x0101


	//----- nvinfo : EIATTR_COOP_GROUP_MASK_REGIDS
	.align		4
        /*0028*/ 	.byte	0x04, 0x29
        /*002a*/ 	.short	(.L_2159 - .L_2158)


	//   ....[0]....
.L_2158:
        /*002c*/ 	.word	0xffffffff


	//   ....[1]....
        /*0030*/ 	.word	0xffffffff


	//   ....[2]....
        /*0034*/ 	.word	0xffffffff


	//   ....[3]....
        /*0038*/ 	.word	0xffffffff


	//   ....[4]....
        /*003c*/ 	.word	0xffffffff


	//   ....[5]....
        /*0040*/ 	.word	0xffffffff


	//   ....[6]....
        /*0044*/ 	.word	0xffffffff


	//   ....[7]....
        /*0048*/ 	.word	0xffffffff


	//   ....[8]....
        /*004c*/ 	.word	0xffffffff


	//   ....[9]....
        /*0050*/ 	.word	0xffffffff


	//   ....[10]....
        /*0054*/ 	.word	0x05000064


	//   ....[11]....
        /*0058*/ 	.word	0x05000064


	//   ....[12]....
        /*005c*/ 	.word	0x05000064


	//   ....[13]....
        /*0060*/ 	.word	0x05000064


	//   ....[14]....
        /*0064*/ 	.word	0x05000064


	//   ....[15]....
        /*0068*/ 	.word	0x05000064


	//   ....[16]....
        /*006c*/ 	.word	0x05000064


	//   ....[17]....
        /*0070*/ 	.word	0x05000064


	//   ....[18]....
        /*0074*/ 	.word	0x05000064


	//   ....[19]....
        /*0078*/ 	.word	0x05000064


	//----- nvinfo : EIATTR_COOP_GROUP_INSTR_OFFSETS
	.align		4
.L_2159:
        /*007c*/ 	.byte	0x04, 0x28
        /*007e*/ 	.short	(.L_2161 - .L_2160)


	//   ....[0]....
.L_2160:
        /*0080*/ 	.word	0x000012d0


	//   ....[1]....
        /*0084*/ 	.word	0x000012e0


	//   ....[2]....
        /*0088*/ 	.word	0x00001310


	//   ....[3]....
        /*008c*/ 	.word	0x00001320


	//   ....[4]....
        /*0090*/ 	.word	0x00001360


	//   ....[5]....
        /*0094*/ 	.word	0x00001370


	//   ....[6]....
        /*0098*/ 	.word	0x000013a0


	//   ....[7]....
        /*009c*/ 	.word	0x000013b0


	//   ....[8]....
        /*00a0*/ 	.word	0x000013e0


	//   ....[9]....
        /*00a4*/ 	.word	0x000013f0


	//   ....[10]....
        /*00a8*/ 	.word	0x00005190


	//   ....[11]....
        /*00ac*/ 	.word	0x00005220


	//   ....[12]....
        /*00b0*/ 	.word	0x00005290


	//   ....[13]....
        /*00b4*/ 	.word	0x000052f0


	//   ....[14]....
        /*00b8*/ 	.word	0x00005370


	//   ....[15]....
        /*00bc*/ 	.word	0x000053d0


	//   ....[16]....
        /*00c0*/ 	.word	0x00005440


	//   ....[17]....
        /*00c4*/ 	.word	0x000054a0


	//   ....[18]....
        /*00c8*/ 	.word	0x00005510


	//   ....[19]....
        /*00cc*/ 	.word	0x00005570


	//----- nvinfo : EIATTR_VRC_CTA_INIT_COUNT
	.align		4
.L_2161:
        /*00d0*/ 	.byte	0x02, 0x4a
	.zero		1
	.zero		1


	//----- nvinfo : EIATTR_EXIT_INSTR_OFFSETS
	.align		4
        /*00d4*/ 	.byte	0x04, 0x1c
        /*00d6*/ 	.short	(.L_2163 - .L_2162)


	//   ....[0]....
.L_2162:
        /*00d8*/ 	.word	0x00005120


	//----- nvinfo : EIATTR_MAX_THREADS
	.align		4
.L_2163:
        /*00dc*/ 	.byte	0x04, 0x05
        /*00de*/ 	.short	(.L_2165 - .L_2164)
.L_2164:
        /*00e0*/ 	.word	0x00000080
        /*00e4*/ 	.word	0x00000001
        /*00e8*/ 	.word	0x00000001


	//----- nvinfo : EIATTR_CRS_STACK_SIZE
	.align		4
.L_2165:
        /*00ec*/ 	.byte	0x04, 0x1e
        /*00ee*/ 	.short	(.L_2167 - .L_2166)
.L_2166:
        /*00f0*/ 	.word	0x00000000


	//----- nvinfo : EIATTR_CBANK_PARAM_SIZE
	.align		4
.L_2167:
        /*00f4*/ 	.byte	0x03, 0x19
        /*00f6*/ 	.short	0x0128


	//----- nvinfo : EIATTR_PARAM_CBANK
	.align		4
        /*00f8*/ 	.byte	0x04, 0x0a
        /*00fa*/ 	.short	(.L_2169 - .L_2168)
	.align		4
.L_2168:
        /*00fc*/ 	.word	index@(.nv.constant0._ZN10layer_norm13ln_bwd_kernelINS_13Kernel_traitsIf13__nv_bfloat16S2_S2_fjLj512ELj1ELj4ELj1ELj16ENS_18Kernel_traits_baseILj512EfS2_S2_S2_fjLj128EEEEELb1ELb0ELb1ELb1EEEvNS_9BwdParamsE)
        /*0100*/ 	.short	0x0380
        /*0102*/ 	.short	0x0128


	//----- nvinfo : EIATTR_SW_WAR
	.align		4
.L_2169:
        /*0104*/ 	.byte	0x04, 0x36
        /*0106*/ 	.short	(.L_2171 - .L_2170)
.L_2170:
        /*0108*/ 	.word	0x00000008
.L_2171:


//--------------------- .nv.info._ZN10layer_norm13ln_bwd_kernelINS_13Kernel_traitsIf13__nv_bfloat16S2_S2_fjLj512ELj1ELj4ELj1ELj16ENS_18Kernel_traits_baseILj512EfS2_S2_S2_fjLj128EEEEELb1ELb1ELb0ELb0EEEvNS_9BwdParamsE --------------------------
	.section	.nv.info._ZN10layer_norm13ln_bwd_kernelINS_13Kernel_traitsIf13__nv_bfloat16S2_S2_fjLj512ELj1ELj4ELj1ELj16ENS_18Kernel_traits_baseILj512EfS2_S2_S2_fjLj128EEEEELb1ELb1ELb0ELb0EEEvNS_9BwdParamsE,"",@"SHT_CUDA_INFO"
	.sectionflags	@""
	.align	4


	//----- nvinfo : EIATTR_CUDA_API_VERSION
	.align		4
        /*0000*/ 	.byte	0x04, 0x37
        /*0002*/ 	.short	(.L_2173 - .L_2172)
.L_2172:
        /*0004*/ 	.word	0x00000082


	//----- nvinfo : EIATTR_KPARAM_INFO
	.align		4
.L_2173:
        /*0008*/ 	.byte	0x04, 0x17
        /*000a*/ 	.short	(.L_2175 - .L_2174)
.L_2174:
        /*000c*/ 	.word	0x00000000
        /*0010*/ 	.short	0x0000
        /*0012*/ 	.short	0x0000
        /*0014*/ 	.byte	0x00, 0xf0, 0xa1, 0x04


	//----- nvinfo : EIATTR_SPARSE_MMA_MASK
	.align		4
.L_2175:
        /*0018*/ 	.byte	0x03, 0x50
        /*001a*/ 	.short	0x0000


	//----- nvinfo : EIATTR_MAXREG_COUNT
	.align		4
        /*001c*/ 	.byte	0x03, 0x1b
        /*001e*/ 	.short	0x00ff


	//----- nvinfo : EIATTR_NUM_BARRIERS
	.align		4
        /*0020*/ 	.byte	0x02, 0x4c
        /*0022*/ 	.byte	0x01
	.zero		1


	//----- nvinfo : EIATTR_MERCURY_ISA_VERSION
	.align		4
        /*0024*/ 	.byte	0x03, 0x5f
        /*0026*/ 	.short	0x0101


	//----- nvinfo : EIATTR_COOP_GROUP_MASK_REGIDS
	.align		4
        /*0028*/ 	.byte	0x04, 0x29
        /*002a*/ 	.short	(.L_2177 - .L_2176)


	//   ....[0]....
.L_2176:
        /*002c*/ 	.word	0xffffffff


	//   ....[1]....
        /*0030*/ 	.word	0xffffffff


	//   ....[2]....
        /*0034*/ 	.word	0xffffffff


	//   ....[3]....
        /*0038*/ 	.word	0xffffffff


	//   ....[4]....
        /*003c*/ 	.word	0xffffffff


	//   ....[5]....
        /*0040*/ 	.word	0xffffffff


	//   ....[6]....
        /*0044*/ 	.word	0xffffffff


	//   ....[7]....
        /*0048*/ 	.word	0xffffffff


	//   ....[8]....
        /*004c*/ 	.word	0xffffffff


	//   ....[9]....
        /*0050*/ 	.word	0xffffffff


	//   ....[10]....
        /*0054*/ 	.word	0x0500008c


	//   ....[11]....
        /*0058*/ 	.word	0x0500008c


	//   ....[12]....
        /*005c*/ 	.word	0x0500008c


	//   ....[13]....
        /*0060*/ 	.word	0x0500008c


	//   ....[14]....
        /*0064*/ 	.word	0x0500008c


	//   ....[15]....
        /*0068*/ 	.word	0x0500008c


	//   ....[16]....
        /*006c*/ 	.word	0x0500008c


	//   ....[17]....
        /*0070*/ 	.word	0x0500008c


	//   ....[18]....
        /*0074*/ 	.word	0x0500008c


	//   ....[19]....
        /*0078*/ 	.word	0x0500008c


	//----- nvinfo : EIATTR_COOP_GROUP_INSTR_OFFSETS
	.align		4
.L_2177:
        /*007c*/ 	.byte	0x04, 0x28
        /*007e*/ 	.short	(.L_2179 - .L_2178)


	//   ....[0]....
.L_2178:
        /*0080*/ 	.word	0x000013c0


	//   ....[1]....
        /*0084*/ 	.word	0x000013d0


	//   ....[2]....
        /*0088*/ 	.word	0x00001400


	//   ....[3]....
        /*008c*/ 	.word	0x00001410


	//   ....[4]....
        /*0090*/ 	.word	0x00001440


	//   ....[5]....
        /*0094*/ 	.word	0x00001450


	//   ....[6]....
        /*0098*/ 	.word	0x00001480


	//   ....[7]....
        /*009c*/ 	.word	0x00001490


	//   ....[8]....
        /*00a0*/ 	.word	0x000014c0


	//   ....[9]....
        /*00a4*/ 	.word	0x000014d0


	//   ....[10]....
        /*00a8*/ 	.word	0x00006130


	//   ....[11]....
        /*00ac*/ 	.word	0x000061c0


	//   ....[12]....
        /*00b0*/ 	.word	0x00006230


	//   ....[13]....
        /*00b4*/ 	.word	0x00006290


	//   ....[14]....
        /*00b8*/ 	.word	0x00006300


	//   ....[15]....
        /*00bc*/ 	.word	0x00006360


	//   ....[16]....
        /*00c0*/ 	.word	0x000063d0


	//   ....[17]....
        /*00c4*/ 	.word	0x00006430


	//   ....[18]....
        /*00c8*/ 	.word	0x000064a0


	//   ....[19]....
        /*00cc*/ 	.word	0x00006500


	//----- nvinfo : EIATTR_VRC_CTA_INIT_COUNT
	.align		4
.L_2179:
        /*00d0*/ 	.byte	0x02, 0x4a
	.zero		1
	.zero		1


	//----- nvinfo : EIATTR_EXIT_INSTR_OFFSETS
	.align		4
        /*00d4*/ 	.byte	0x04, 0x1c
        /*00d6*/ 	.short	(.L_2181 - .L_2180)


	//   ....[0]....
.L_2180:
        /*00d8*/ 	.word	0x00006040


	//   ....[1]....
        /*00dc*/ 	.word	0x000060c0


	//----- nvinfo : EIATTR_MAX_THREADS
	.align		4
.L_2181:
        /*00e0*/ 	.byte	0x04, 0x05
        /*00e2*/ 	.short	(.L_2183 - .L_2182)
.L_2182:
        /*00e4*/ 	.word	0x00000080
        /*00e8*/ 	.word	0x00000001
        /*00ec*/ 	.word	0x00000001


	//----- nvinfo : EIATTR_CRS_STACK_SIZE
	.align		4
.L_2183:
        /*00f0*/ 	.byte	0x04, 0x1e
        /*00f2*/ 	.short	(.L_2185 - .L_2184)
.L_2184:
        /*00f4*/ 	.word	0x00000000


	//----- nvinfo : EIATTR_CBANK_PARAM_SIZE
	.align		4
.L_2185:
        /*00f8*/ 	.byte	0x03, 0x19
        /*00fa*/ 	.short	0x0128


	//----- nvinfo : EIATTR_PARAM_CBANK
	.align		4
        /*00fc*/ 	.byte	0x04, 0x0a
        /*00fe*/ 	.short	(.L_2187 - .L_2186)
	.align		4
.L_2186:
        /*0100*/ 	.word	index@(.nv.constant0._ZN10layer_norm13ln_bwd_kernelINS_13Kernel_traitsIf13__nv_bfloat16S2_S2_fjLj512ELj1ELj4ELj1ELj16ENS_18Kernel_traits_baseILj512EfS2_S2_S2_fjLj128EEEEELb1ELb1ELb0ELb0EEEvNS_9BwdParamsE)
        /*0104*/ 	.short	0x0380
        /*0106*/ 	.short	0x0128


	//----- nvinfo : EIATTR_SW_WAR
	.align		4
.L_2187:
        /*0108*/ 	.byte	0x04, 0x36
        /*010a*/ 	.short	(.L_2189 - .L_2188)
.L_2188:
        /*010c*/ 	.word	0x00000008
.L_2189:


//--------------------- .nv.info._ZN10layer_norm13ln_bwd_kernelINS_13Kernel_traitsIf13__nv_bfloat16S2_S2_fjLj512ELj1ELj4ELj1ELj16ENS_18Kernel_traits_baseILj512EfS2_S2_S2_fjLj128EEEEELb1ELb1ELb0ELb1EEEvNS_9BwdParamsE --------------------------
	.section	.nv.info._ZN10layer_norm13ln_bwd_kernelINS_13Kernel_traitsIf13__nv_bfloat16S2_S2_fjLj512ELj1ELj4ELj1ELj16ENS_18Kernel_traits_baseILj512EfS2_S2_S2_fjLj128EEEEELb1ELb1ELb0ELb1EEEvNS_9BwdParamsE,"",@"SHT_CUDA_INFO"
	.sectionflags	@""
	.align	4


	//----- nvinfo : EIATTR_CUDA_API_VERSION
	.align		4
        /*0000*/ 	.byte	0x04, 0x37
        /*0002*/ 	.short	(.L_2191 - .L_2190)
.L_2190:
        /*0004*/ 	.word	0x00000082


	//----- nvinfo : EIATTR_KPARAM_INFO
	.align		4
.L_2191:
        /*0008*/ 	.byte	0x04, 0x17
        /*000a*/ 	.short	(.L_2193 - .L_2192)
.L_2192:
        /*000c*/ 	.word	0x00000000
        /*0010*/ 	.short	0x0000
        /*0012*/ 	.short	0x0000
        /*0014*/ 	.byte	0x00, 0xf0, 0xa1, 0x04


	//----- nvinfo : EIATTR_SPARSE_MMA_MASK
	.align		4
.L_2193:
        /*0018*/ 	.byte	0x03, 0x50
        /*001a*/ 	.short	0x0000


	//----- nvinfo : EIATTR_MAXREG_COUNT
	.align		4
        /*001c*/ 	.byte	0x03, 0x1b
        /*001e*/ 	.short	0x00ff


	//----- nvinfo : EIATTR_NUM_BARRIERS
	.align		4
        /*0020*/ 	.byte	0x02, 0x4c
        /*0022*/ 	.byte	0x01
	.zero		1


	//----- nvinfo : EIATTR_MERCURY_ISA_VERSION
	.align		4
        /*0024*/ 	.byte	0x03, 0x5f
        /*0026*/ 	.short	0x0101


	//----- nvinfo : EIATTR_COOP_GROUP_MASK_REGIDS
	.align		4
        /*0028*/ 	.byte	0x04, 0x29
        /*002a*/ 	.short	(.L_2195 - .L_2194)


	//   ....[0]....
.L_2194:
        /*002c*/ 	.word	0xffffffff


	//   ....[1]....
        /*0030*/ 	.word	0xffffffff


	//   ....[2]....
        /*0034*/ 	.word	0xffffffff


	//   ....[3]....
        /*0038*/ 	.word	0xffffffff


	//   ....[4]....
        /*003c*/ 	.word	0xffffffff


	//   ....[5]....
        /*0040*/ 	.word	0xffffffff


	//   ....[6]....
        /*0044*/ 	.word	0xffffffff


	//   ....[7]....
        /*0048*/ 	.word	0xffffffff


	//   ....[8]....
        /*004c*/ 	.word	0xffffffff


	//   ....[9]....
        /*0050*/ 	.word	0xffffffff


	//   ....[10]....
        /*0054*/ 	.word	0x0500008e


	//   ....[11]....
        /*0058*/ 	.word	0x0500008e


	//   ....[12]....
        /*005c*/ 	.word	0x0500008e


	//   ....[13]....
        /*0060*/ 	.word	0x0500008e


	//   ....[14]....
        /*0064*/ 	.word	0x0500008e


	//   ....[15]....
        /*0068*/ 	.word	0x0500008e


	//   ....[16]....
        /*006c*/ 	.word	0x0500008e


	//   ....[17]....
        /*0070*/ 	.word	0x0500008e


	//   ....[18]....
        /*0074*/ 	.word	0x0500008e


	//   ....[19]....
        /*0078*/ 	.word	0x0500008e


	//----- nvinfo : EIATTR_COOP_GROUP_INSTR_OFFSETS
	.align		4
.L_2195:
        /*007c*/ 	.byte	0x04, 0x28
        /*007e*/ 	.short	(.L_2197 - .L_2196)


	//   ....[0]....
.L_2196:
        /*0080*/ 	.word	0x00001d10


	//   ....[1]....
        /*0084*/ 	.word	0x00001d20


	//   ....[2]....
        /*0088*/ 	.word	0x00001d50


	//   ....[3]....
        /*008c*/ 	.word	0x00001d60


	//   ....[4]....
        /*0090*/ 	.word	0x00001d90


	//   ....[5]....
        /*0094*/ 	.word	0x00001da0


	//   ....[6]....
        /*0098*/ 	.word	0x00001dd0


	//   ....[7]....
        /*009c*/ 	.word	0x00001de0


	//   ....[8]....
        /*00a0*/ 	.word	0x00001e10


	//   ....[9]....
        /*00a4*/ 	.word	0x00001e20


	//   ....[10]....
        /*00a8*/ 	.word	0x00006450


	//   ....[11]....
        /*00ac*/ 	.word	0x000064e0


	//   ....[12]....
        /*00b0*/ 	.word	0x00006550


	//   ....[13]....
        /*00b4*/ 	.word	0x000065b0


	//   ....[14]....
        /*00b8*/ 	.word	0x00006620


	//   ....[15]....
        /*00bc*/ 	.word	0x00006680


	//   ....[16]....
        /*00c0*/ 	.word	0x000066f0


	//   ....[17]....
        /*00c4*/ 	.word	0x00006750


	//   ....[18]....
        /*00c8*/ 	.word	0x000067c0


	//   ....[19]....
        /*00cc*/ 	.word	0x00006820


	//----- nvinfo : EIATTR_VRC_CTA_INIT_COUNT
	.align		4
.L_2197:
        /*00d0*/ 	.byte	0x02, 0x4a
	.zero		1
	.zero		1


	//----- nvinfo : EIATTR_EXIT_INSTR_OFFSETS
	.align		4
        /*00d4*/ 	.byte	0x04, 0x1c
        /*00d6*/ 	.short	(.L_2199 - .L_2198)


	//   ....[0]....
.L_2198:
        /*00d8*/ 	.word	0x000063e0


	//----- nvinfo : EIATTR_MAX_THREADS
	.align		4
.L_2199:
        /*00dc*/ 	.byte	0x04, 0x05
        /*00de*/ 	.short	(.L_2201 - .L_2200)
.L_2200:
        /*00e0*/ 	.word	0x00000080
        /*00e4*/ 	.word	0x00000001
        /*00e8*/ 	.word	0x00000001


	//----- nvinfo : EIATTR_CRS_STACK_SIZE
	.align		4
.L_2201:
        /*00ec*/ 	.byte	0x04, 0x1e
        /*00ee*/ 	.short	(.L_2203 - .L_2202)
.L_2202:
        /*00f0*/ 	.word	0x00000000


	//----- nvinfo : EIATTR_CBANK_PARAM_SIZE
	.align		4
.L_2203:
        /*00f4*/ 	.byte	0x03, 0x19
        /*00f6*/ 	.short	0x0128


	//----- nvinfo : EIATTR_PARAM_CBANK
	.align		4
        /*00f8*/ 	.byte	0x04, 0x0a
        /*00fa*/ 	.short	(.L_2205 - .L_2204)
	.align		4
.L_2204:
        /*00fc*/ 	.word	index@(.nv.constant0._ZN10layer_norm13ln_bwd_kernelINS_13Kernel_traitsIf13__nv_bfloat16S2_S2_fjLj512ELj1ELj4ELj1ELj16ENS_18Kernel_traits_baseILj512EfS2_S2_S2_fjLj128EEEEELb1ELb1ELb0ELb1EEEvNS_9BwdParamsE)
        /*0100*/ 	.short	0x0380
        /*0102*/ 	.short	0x0128


	//----- nvinfo : EIATTR_SW_WAR
	.align		4
.L_2205:
        /*0104*/ 	.byte	0x04, 0x36
        /*0106*/ 	.short	(.L_2207 - .L_2206)
.L_2206:
        /*0108*/ 	.word	0x00000008
.L_2207:


//--------------------- .nv.info._ZN10layer_norm22ln_bwd_finalize_kernelINS_22Kernel_traits_finalizeILj512Ef13__nv_bfloat16S2_S2_fjLb1ELj1024ELj4ENS_18Kernel_traits_baseILj512EfS2_S2_S2_fjLj1024EEEEELb1ELb0EEEvNS_9BwdParamsE --------------------------
	.section	.nv.info._ZN10layer_norm22ln_bwd_finalize_kernelINS_22Kernel_traits_finalizeILj512Ef13__nv_bfloat16S2_S2_fjLb1ELj1024ELj4ENS_18Kernel_traits_baseILj512EfS2_S2_S2_fjLj1024EEEEELb1ELb0EEEvNS_9BwdParamsE,"",@"SHT_CUDA_INFO"
	.sectionflags	@""
	.align	4


	//----- nvinfo : EIATTR_CUDA_API_VERSION
	.align		4
        /*0000*/ 	.byte	0x04, 0x37
        /*0002*/ 	.short	(.L_2209 - .L_2208)
.L_2208:
        /*0004*/ 	.word	0x00000082


	//----- nvinfo : EIATTR_KPARAM_INFO
	.align		4
.L_2209:
        /*0008*/ 	.byte	0x04, 0x17
        /*000a*/ 	.short	(.L_2211 - .L_2210)
.L_2210:
        /*000c*/ 	.word	0x00000000
        /*0010*/ 	.short	0x0000
        /*0012*/ 	.short	0x0000
        /*0014*/ 	.byte	0x00, 0xf0, 0xa1, 0x04


	//----- nvinfo : EIATTR_SPARSE_MMA_MASK
	.align		4
.L_2211:
        /*0018*/ 	.byte	0x03, 0x50
        /*001a*/ 	.short	0x0000


	//----- nvinfo : EIATTR_MAXREG_COUNT
	.align		4
        /*001c*/ 	.byte	0x03, 0x1b
        /*001e*/ 	.short	0x0040


	//----- nvinfo : EIATTR_NUM_BARRIERS
	.align		4
        /*0020*/ 	.byte	0x02, 0x4c
        /*0022*/ 	.byte	0x01
	.zero		1


	//----- nvinfo : EIATTR_MERCURY_ISA_VERSION
	.align		4
        /*0024*/ 	.byte	0x03, 0x5f
        /*0026*/ 	.short	0x0101


	//----- nvinfo : EIATTR_COOP_GROUP_MASK_REGIDS
	.align		4
        /*0028*/ 	.byte	0x04, 0x29
        /*002a*/ 	.short	(.L_2213 - .L_2212)


	//   ....[0]....
.L_2212:
        /*002c*/ 	.word	0xffffffff


	//   ....[1]....
        /*0030*/ 	.word	0xffffffff


	//   ....[2]....
        /*0034*/ 	.word	0xffffffff


	//   ....[3]....
        /*0038*/ 	.word	0xffffffff


	//   ....[4]....
        /*003c*/ 	.word	0xffffffff


	//   ....[5]....
        /*0040*/ 	.word	0xffffffff


	//   ....[6]....
        /*0044*/ 	.word	0xffffffff


	//   ....[7]....
        /*0048*/ 	.word	0xffffffff


	//   ....[8]....
        /*004c*/ 	.word	0xffffffff


	//   ....[9]....
        /*0050*/ 	.word	0xffffffff


	//   ....[10]....
        /*0054*/ 	.word	0xffffffff


	//   ....[11]....
        /*0058*/ 	.word	0xffffffff


	//   ....[12]....
        /*005c*/ 	.word	0xffffffff


	//   ....[13]....
        /*0060*/ 	.word	0xffffffff


	//   ....[14]....
        /*0064*/ 	.word	0xffffffff


	//----- nvinfo : EIATTR_COOP_GROUP_INSTR_OFFSETS
	.align		4
.L_2213:
        /*0068*/ 	.byte	0x04, 0x28
        /*006a*/ 	.short	(.L_2215 - .L_2214)


	//   ....[0]....
.L_2214:
        /*006c*/ 	.word	0x00001030


	//   ....[1]....
        /*0070*/ 	.word	0x00001040


	//   ....[2]....
        /*0074*/ 	.word	0x00001050


	//   ....[3]....
        /*0078*/ 	.word	0x00001090


	//   ....[4]....
        /*007c*/ 	.word	0x000010a0


	//   ....[5]....
        /*0080*/ 	.word	0x000010b0


	//   ....[6]....
        /*0084*/ 	.word	0x000010e0


	//   ....[7]....
        /*0088*/ 	.word	0x00001100


	//   ....[8]....
        /*008c*/ 	.word	0x00001120


	//   ....[9]....
        /*0090*/ 	.word	0x00001160


	//   ....[10]....
        /*0094*/ 	.word	0x00001180


	//   ....[11]....
        /*0098*/ 	.word	0x00001190


	//   ....[12]....
        /*009c*/ 	.word	0x000011e0


	//   ....[13]....
        /*00a0*/ 	.word	0x00001210


	//   ....[14]....
        /*00a4*/ 	.word	0x00001220


	//----- nvinfo : EIATTR_VRC_CTA_INIT_COUNT
	.align		4
.L_2215:
        /*00a8*/ 	.byte	0x02, 0x4a
	.zero		1
	.zero		1


	//----- nvinfo : EIATTR_EXIT_INSTR_OFFSETS
	.align		4
        /*00ac*/ 	.byte	0x04, 0x1c
        /*00ae*/ 	.short	(.L_2217 - .L_2216)


	//   ....[0]....
.L_2216:
        /*00b0*/ 	.word	0x00000060


	//   ....[1]....
        /*00b4*/ 	.word	0x000012a0


	//   ....[2]....
        /*00b8*/ 	.word	0x000012d0


	//   ....[3]....
        /*00bc*/ 	.word	0x000013b0


	//----- nvinfo : EIATTR_MAX_THREADS
	.align		4
.L_2217:
        /*00c0*/ 	.byte	0x04, 0x05
        /*00c2*/ 	.short	(.L_2219 - .L_2218)
.L_2218:
        /*00c4*/ 	.word	0x00000400
        /*00c8*/ 	.word	0x00000001
        /*00cc*/ 	.word	0x00000001


	//----- nvinfo : EIATTR_CRS_STACK_SIZE
	.align		4
.L_2219:
        /*00d0*/ 	.byte	0x04, 0x1e
        /*00d2*/ 	.short	(.L_2221 - .L_2220)
.L_2220:
        /*00d4*/ 	.word	0x00000000


	//----- nvinfo : EIATTR_CBANK_PARAM_SIZE
	.align		4
.L_2221:
        /*00d8*/ 	.byte	0x03, 0x19
        /*00da*/ 	.short	0x0128


	//----- nvinfo : EIATTR_PARAM_CBANK
	.align		4
        /*00dc*/ 	.byte	0x04, 0x0a
        /*00de*/ 	.short	(.L_2223 - .L_2222)
	.align		4
.L_2222:
        /*00e0*/ 	.word	index@(.nv.constant0._ZN10layer_norm22ln_bwd_finalize_kernelINS_22Kernel_traits_finalizeILj512Ef13__nv_bfloat16S2_S2_fjLb1ELj1024ELj4ENS_18Kernel_traits_baseILj512EfS2_S2_S2_fjLj1024EEEEELb1ELb0EEEvNS_9BwdParamsE)
        /*00e4*/ 	.short	0x0380
        /*00e6*/ 	.short	0x0128


	//----- nvinfo : EIATTR_SW_WAR
	.align		4
.L_2223:
        /*00e8*/ 	.byte	0x04, 0x36
        /*00ea*/ 	.short	(.L_2225 - .L_2224)
.L_2224:
        /*00ec*/ 	.word	0x00000008
.L_2225:


//--------------------- .nv.info._ZN10layer_norm13ln_bwd_kernelINS_13Kernel_traitsIf13__nv_bfloat16S2_S2_fjLj512ELj1ELj4ELj1ELj16ENS_18Kernel_traits_baseILj512EfS2_S2_S2_fjLj128EEEEELb1ELb1ELb1ELb0EEEvNS_9BwdParamsE --------------------------
	.section	.nv.info._ZN10layer_norm13ln_bwd_kernelINS_13Kernel_traitsIf13__nv_bfloat16S2_S2_fjLj512ELj1ELj4ELj1ELj16ENS_18Kernel_traits_baseILj512EfS2_S2_S2_fjLj128EEEEELb1ELb1ELb1ELb0EEEvNS_9BwdParamsE,"",@"SHT_CUDA_INFO"
	.sectionflags	@""
	.align	4


	//----- nvinfo : EIATTR_CUDA_API_VERSION
	.align		4
        /*0000*/ 	.byte	0x04, 0x37
        /*0002*/ 	.short	(.L_2227 - .L_2226)
.L_2226:
        /*0004*/ 	.word	0x00000082


	//----- nvinfo : EIATTR_KPARAM_INFO
	.align		4
.L_2227:
        /*0008*/ 	.byte	0x04, 0x17
        /*000a*/ 	.short	(.L_2229 - .L_2228)
.L_2228:
        /*000c*/ 	.word	0x00000000
        /*0010*/ 	.short	0x0000
        /*0012*/ 	.short	0x0000
        /*0014*/ 	.byte	0x00, 0xf0, 0xa1, 0x04


	//----- nvinfo : EIATTR_SPARSE_MMA_MASK
	.align		4
.L_2229:
        /*0018*/ 	.byte	0x03, 0x50
        /*001a*/ 	.short	0x0000


	//----- nvinfo : EIATTR_MAXREG_COUNT
	.align		4
        /*001c*/ 	.byte	0x03, 0x1b
        /*001e*/ 	.short	0x00ff


	//----- nvinfo : EIATTR_NUM_BARRIERS
	.align		4
        /*0020*/ 	.byte	0x02, 0x4c
        /*0022*/ 	.byte	0x01
	.zero		1


	//----- nvinfo : EIATTR_MERCURY_ISA_VERSION
	.align		4
        /*0024*/ 	.byte	0x03, 0x5f
        /*0026*/ 	.short	0x0101


	//----- nvinfo : EIATTR_COOP_GROUP_MASK_REGIDS
	.align		4
        /*0028*/ 	.byte	0x04, 0x29
        /*002a*/ 	.short	(.L_2231 - .L_2230)


	//   ....[0]....
.L_2230:
        /*002c*/ 	.word	0xffffffff


	//   ....[1]....
        /*0030*/ 	.word	0xffffffff


	//   ....[2]....
        /*0034*/ 	.word	0xffffffff


	//   ....[3]....
        /*0038*/ 	.word	0xffffffff


	//   ....[4]....
        /*003c*/ 	.word	0xffffffff


	//   ....[5]....
        /*0040*/ 	.word	0xffffffff


	//   ....[6]....
        /*0044*/ 	.word	0xffffffff


	//   ....[7]....
        /*0048*/ 	.word	0xffffffff


	//   ....[8]....
        /*004c*/ 	.word	0xffffffff


	//   ....[9]....
        /*0050*/ 	.word	0xffffffff


	//   ....[10]....
        /*0054*/ 	.word	0x0500009e


	//   ....[11]....
        /*0058*/ 	.word	0x0500009e


	//   ....[12]....
        /*005c*/ 	.word	0x0500009e


	//   ....[13]....
        /*0060*/ 	.word	0x0500009e


	//   ....[14]....
        /*0064*/ 	.word	0x0500009e


	//   ....[15]....
        /*0068*/ 	.word	0x0500009e


	//   ....[16]....
        /*006c*/ 	.word	0x0500009e


	//   ....[17]....
        /*0070*/ 	.word	0x0500009e


	//   ....[18]....
        /*0074*/ 	.word	0x0500009e


	//   ....[19]....
        /*0078*/ 	.word	0x0500009e


	//----- nvinfo : EIATTR_COOP_GROUP_INSTR_OFFSETS
	.align		4
.L_2231:
        /*007c*/ 	.byte	0x04, 0x28
        /*007e*/ 	.short	(.L_2233 - .L_2232)


	//   ....[0]....
.L_2232:
        /*0080*/ 	.word	0x000017c0


	//   ....[1]....
        /*0084*/ 	.word	0x000017f0


	//   ....[2]....
        /*0088*/ 	.word	0x00001820


	//   ....[3]....
        /*008c*/ 	.word	0x00001830


	//   ....[4]....
        /*0090*/ 	.word	0x00001860


	//   ....[5]....
        /*0094*/ 	.word	0x00001870


	//   ....[6]....
        /*0098*/ 	.word	0x000018b0


	//   ....[7]....
        /*009c*/ 	.word	0x000018c0


	//   ....[8]....
        /*00a0*/ 	.word	0x00001900


	//   ....[9]....
        /*00a4*/ 	.word	0x00001910


	//   ....[10]....
        /*00a8*/ 	.word	0x000076d0


	//   ....[11]....
        /*00ac*/ 	.word	0x00007790


	//   ....[12]....
        /*00b0*/ 	.word	0x000077f0


	//   ....[13]....
        /*00b4*/ 	.word	0x00007850


	//   ....[14]....
        /*00b8*/ 	.word	0x000078c0


	//   ....[15]....
        /*00bc*/ 	.word	0x00007920


	//   ....[16]....
        /*00c0*/ 	.word	0x000079a0


	//   ....[17]....
        /*00c4*/ 	.word	0x000079f0


	//   ....[18]....
        /*00c8*/ 	.word	0x00007a50


	//   ....[19]....
        /*00cc*/ 	.word	0x00007ab0


	//----- nvinfo : EIATTR_VRC_CTA_INIT_COUNT
	.align		4
.L_2233:
        /*00d0*/ 	.byte	0x02, 0x4a
	.zero		1
	.zero		1


	//----- nvinfo : EIATTR_EXIT_INSTR_OFFSETS
	.align		4
        /*00d4*/ 	.byte	0x04, 0x1c
        /*00d6*/ 	.short	(.L_2235 - .L_2234)


	//   ....[0]....
.L_2234:
        /*00d8*/ 	.word	0x000075f0


	//   ....[1]....
        /*00dc*/ 	.word	0x00007670


	//----- nvinfo : EIATTR_MAX_THREADS
	.align		4
.L_2235:
        /*00e0*/ 	.byte	0x04, 0x05
        /*00e2*/ 	.short	(.L_2237 - .L_2236)
.L_2236:
        /*00e4*/ 	.word	0x00000080
        /*00e8*/ 	.word	0x00000001
        /*00ec*/ 	.word	0x00000001


	//----- nvinfo : EIATTR_CRS_STACK_SIZE
	.align		4
.L_2237:
        /*00f0*/ 	.byte	0x04, 0x1e
        /*00f2*/ 	.short	(.L_2239 - .L_2238)
.L_2238:
        /*00f4*/ 	.word	0x00000000


	//----- nvinfo : EIATTR_CBANK_PARAM_SIZE
	.align		4
.L_2239:
        /*00f8*/ 	.byte	0x03, 0x19
        /*00fa*/ 	.short	0x0128


	//----- nvinfo : EIATTR_PARAM_CBANK
	.align		4
        /*00fc*/ 	.byte	0x04, 0x0a
        /*00fe*/ 	.short	(.L_2241 - .L_2240)
	.align		4
.L_2240:
        /*0100*/ 	.word	index@(.nv.constant0._ZN10layer_norm13ln_bwd_kernelINS_13Kernel_traitsIf13__nv_bfloat16S2_S2_fjLj512ELj1ELj4ELj1ELj16ENS_18Kernel_traits_baseILj512EfS2_S2_S2_fjLj128EEEEELb1ELb1ELb1ELb0EEEvNS_9BwdParamsE)
        /*0104*/ 	.short	0x0380
        /*0106*/ 	.short	0x0128


	//----- nvinfo : EIATTR_SW_WAR
	.align		4
.L_2241:
        /*0108*/ 	.byte	0x04, 0x36
        /*010a*/ 	.short	(.L_2243 - .L_2242)
.L_2242:
        /*010c*/ 	.word	0x00000008
.L_2243:


//--------------------- .nv.info._ZN10layer_norm22ln_bwd_finalize_kernelINS_22Kernel_traits_finalizeILj512Ef13__nv_bfloat16S2_S2_fjLb1ELj1024ELj4ENS_18Kernel_traits_baseILj512EfS2_S2_S2_fjLj1024EEEEELb1ELb1EEEvNS_9BwdParamsE --------------------------
	.section	.nv.info._ZN10layer_norm22ln_bwd_finalize_kernelINS_22Kernel_traits_finalizeILj512Ef13__nv_bfloat16S2_S2_fjLb1ELj1024ELj4ENS_18Kernel_traits_baseILj512EfS2_S2_S2_fjLj1024EEEEELb1ELb1EEEvNS_9BwdParamsE,"",@"SHT_CUDA_INFO"
	.sectionflags	@""
	.align	4


	//----- nvinfo : EIATTR_CUDA_API_VERSION
	.align		4
        /*0000*/ 	.byte	0x04, 0x37
        /*0002*/ 	.short	(.L_2245 - .L_2244)
.L_2244:
        /*0004*/ 	.word	0x00000082


	//----- nvinfo : EIATTR_KPARAM_INFO
	.align		4
.L_2245:
        /*0008*/ 	.byte	0x04, 0x17
        /*000a*/ 	.short	(.L_2247 - .L_2246)
.L_2246:
        /*000c*/ 	.word	0x00000000
        /*0010*/ 	.short	0x0000
        /*0012*/ 	.short	0x0000
        /*0014*/ 	.byte	0x00, 0xf0, 0xa1, 0x04


	//----- nvinfo : EIATTR_SPARSE_MMA_MASK
	.align		4
.L_2247:
        /*0018*/ 	.byte	0x03, 0x50
        /*001a*/ 	.short	0x0000


	//----- nvinfo : EIATTR_MAXREG_COUNT
	.align		4
        /*001c*/ 	.byte	0x03, 0x1b
        /*001e*/ 	.short	0x0040


	//----- nvinfo : EIATTR_NUM_BARRIERS
	.align		4
        /*0020*/ 	.byte	0x02, 0x4c
        /*0022*/ 	.byte	0x01
	.zero		1


	//----- nvinfo : EIATTR_MERCURY_ISA_VERSION
	.align		4
        /*0024*/ 	.byte	0x03, 0x5f
        /*0026*/ 	.short	0x0101


	//----- nvinfo : EIATTR_COOP_GROUP_MASK_REGIDS
	.align		4
        /*0028*/ 	.byte	0x04, 0x29
        /*002a*/ 	.short	(.L_2249 - .L_2248)


	//   ....[0]....
.L_2248:
        /*002c*/ 	.word	0xffffffff


	//   ....[1]....
        /*0030*/ 	.word	0xffffffff


	//   ....[2]....
        /*0034*/ 	.word	0xffffffff


	//   ....[3]....
        /*0038*/ 	.word	0xffffffff


	//   ....[4]....
        /*003c*/ 	.word	0xffffffff


	//   ....[5]....
        /*0040*/ 	.word	0xffffffff


	//   ....[6]....
        /*0044*/ 	.word	0xffffffff


	//   ....[7]....
        /*0048*/ 	.word	0xffffffff


	//   ....[8]....
        /*004c*/ 	.word	0xffffffff


	//   ....[9]....
        /*0050*/ 	.word	0xffffffff


	//   ....[10]....
        /*0054*/ 	.word	0xffffffff


	//   ....[11]....
        /*0058*/ 	.word	0xffffffff


	//   ....[12]....
        /*005c*/ 	.word	0xffffffff


	//   ....[13]....
        /*0060*/ 	.word	0xffffffff


	//   ....[14]....
        /*0064*/ 	.word	0xffffffff


	//----- nvinfo : EIATTR_COOP_GROUP_INSTR_OFFSETS
	.align		4
.L_2249:
        /*0068*/ 	.byte	0x04, 0x28
        /*006a*/ 	.short	(.L_2251 - .L_2250)


	//   ....[0]....
.L_2250:
        /*006c*/ 	.word	0x00001070


	//   ....[1]....
        /*0070*/ 	.word	0x00001080


	//   ....[2]....
        /*0074*/ 	.word	0x00001090


	//   ....[3]....
        /*0078*/ 	.word	0x000010c0


	//   ....[4]....
        /*007c*/ 	.word	0x000010e0


	//   ....[5]....
        /*0080*/ 	.word	0x000010f0


	//   ....[6]....
        /*0084*/ 	.word	0x00001120


	//   ....[7]....
        /*0088*/ 	.word	0x00001140


	//   ....[8]....
        /*008c*/ 	.word	0x00001150


	//   ....[9]....
        /*0090*/ 	.word	0x00001180


	//   ....[10]....
        /*0094*/ 	.word	0x000011a0


	//   ....[11]....
        /*0098*/ 	.word	0x000011b0


	//   ....[12]....
        /*009c*/ 	.word	0x000011e0


	//   ....[13]....
        /*00a0*/ 	.word	0x00001200


	//   ....[14]....
        /*00a4*/ 	.word	0x00001210


	//----- nvinfo : EIATTR_VRC_CTA_INIT_COUNT
	.align		4
.L_2251:
        /*00a8*/ 	.byte	0x02, 0x4a
	.zero		1
	.zero		1


	//----- nvinfo : EIATTR_EXIT_INSTR_OFFSETS
	.align		4
        /*00ac*/ 	.byte	0x04, 0x1c
        /*00ae*/ 	.short	(.L_2253 - .L_2252)


	//   ....[0]....
.L_2252:
        /*00b0*/ 	.word	0x00000060


	//   ....[1]....
        /*00b4*/ 	.word	0x00001290


	//   ....[2]....
        /*00b8*/ 	.word	0x000013a0


	//----- nvinfo : EIATTR_MAX_THREADS
	.align		4
.L_2253:
        /*00bc*/ 	.byte	0x04, 0x05
        /*00be*/ 	.short	(.L_2255 - .L_2254)
.L_2254:
        /*00c0*/ 	.word	0x00000400
        /*00c4*/ 	.word	0x00000001
        /*00c8*/ 	.word	0x00000001


	//----- nvinfo : EIATTR_CRS_STACK_SIZE
	.align		4
.L_2255:
        /*00cc*/ 	.byte	0x04, 0x1e
        /*00ce*/ 	.short	(.L_2257 - .L_2256)
.L_2256:
        /*00d0*/ 	.word	0x00000000


	//----- nvinfo : EIATTR_CBANK_PARAM_SIZE
	.align		4
.L_2257:
        /*00d4*/ 	.byte	0x03, 0x19
        /*00d6*/ 	.short	0x0128


	//----- nvinfo : EIATTR_PARAM_CBANK
	.align		4
        /*00d8*/ 	.byte	0x04, 0x0a
        /*00da*/ 	.short	(.L_2259 - .L_2258)
	.align		4
.L_2258:
        /*00dc*/ 	.word	index@(.nv.constant0._ZN10layer_norm22ln_bwd_finalize_kernelINS_22Kernel_traits_finalizeILj512Ef13__nv_bfloat16S2_S2_fjLb1ELj1024ELj4ENS_18Kernel_traits_baseILj512EfS2_S2_S2_fjLj1024EEEEELb1ELb1EEEvNS_9BwdParamsE)
        /*00e0*/ 	.short	0x0380
        /*00e2*/ 	.short	0x0128


	//----- nvinfo : EIATTR_SW_WAR
	.align		4
.L_2259:
        /*00e4*/ 	.byte	0x04, 0x36
        /*00e6*/ 	.short	(.L_2261 - .L_2260)
.L_2260:
        /*00e8*/ 	.word	0x00000008
.L_2261:


//--------------------- .nv.info._ZN10layer_norm13ln_bwd_kernelINS_13Kernel_traitsIf13__nv_bfloat16S2_S2_fjLj512ELj1ELj4ELj1ELj16ENS_18Kernel_traits_baseILj512EfS2_S2_S2_fjLj128EEEEELb1ELb1ELb1ELb1EEEvNS_9BwdParamsE --------------------------
	.section	.nv.info._ZN10layer_norm13ln_bwd_kernelINS_13Kernel_traitsIf13__nv_bfloat16S2_S2_fjLj512ELj1ELj4ELj1ELj16ENS_18Kernel_traits_baseILj512EfS2_S2_S2_fjLj128EEEEELb1ELb1ELb1ELb1EEEvNS_9BwdParamsE,"",@"SHT_CUDA_INFO"
	.sectionflags	@""
	.align	4


	//----- nvinfo : EIATTR_CUDA_API_VERSION
	.align		4
        /*0000*/ 	.byte	0x04, 0x37
        /*0002*/ 	.short	(.L_2263 - .L_2262)
.L_2262:
        /*0004*/ 	.word	0x00000082


	//----- nvinfo : EIATTR_KPARAM_INFO
	.align		4
.L_2263:
        /*0008*/ 	.byte	0x04, 0x17
        /*000a*/ 	.short	(.L_2265 - .L_2264)
.L_2264:
        /*000c*/ 	.word	0x00000000
        /*0010*/ 	.short	0x0000
        /*0012*/ 	.short	0x0000
        /*0014*/ 	.byte	0x00, 0xf0, 0xa1, 0x04


	//----- nvinfo : EIATTR_SPARSE_MMA_MASK
	.align		4
.L_2265:
        /*0018*/ 	.byte	0x03, 0x50
        /*001a*/ 	.short	0x0000


	//----- nvinfo : EIATTR_MAXREG_COUNT
	.align		4
        /*001c*/ 	.byte	0x03, 0x1b
        /*001e*/ 	.short	0x00ff


	//----- nvinfo : EIATTR_NUM_BARRIERS
	.align		4
        /*0020*/ 	.byte	0x02, 0x4c
        /*0022*/ 	.byte	0x01
	.zero		1


	//----- nvinfo : EIATTR_MERCURY_ISA_VERSION
	.align		4
        /*0024*/ 	.byte	0x03, 0x5f
        /*0026*/ 	.short	0x0101


	//----- nvinfo : EIATTR_COOP_GROUP_MASK_REGIDS
	.align		4
        /*0028*/ 	.byte	0x04, 0x29
        /*002a*/ 	.short	(.L_2267 - .L_2266)


	//   ....[0]....
.L_2266:
        /*002c*/ 	.word	0xffffffff


	//   ....[1]....
        /*0030*/ 	.word	0xffffffff


	//   ....[2]....
        /*0034*/ 	.word	0xffffffff


	//   ....[3]....
        /*0038*/ 	.word	0xffffffff


	//   ....[4]....
        /*003c*/ 	.word	0xffffffff


	//   ....[5]....
        /*0040*/ 	.word	0xffffffff


	//   ....[6]....
        /*0044*/ 	.word	0xffffffff


	//   ....[7]....
        /*0048*/ 	.word	0xffffffff


	//   ....[8]....
        /*004c*/ 	.word	0xffffffff


	//   ....[9]....
        /*0050*/ 	.word	0xffffffff


	//   ....[10]....
        /*0054*/ 	.word	0x0500009f


	//   ....[11]....
        /*0058*/ 	.word	0x0500009f


	//   ....[12]....
        /*005c*/ 	.word	0x0500009f


	//   ....[13]....
        /*0060*/ 	.word	0x0500009f


	//   ....[14]....
        /*0064*/ 	.word	0x0500009f


	//   ....[15]....
        /*0068*/ 	.word	0x0500009f


	//   ....[16]....
        /*006c*/ 	.word	0x0500009f


	//   ....[17]....
        /*0070*/ 	.word	0x0500009f


	//   ....[18]....
        /*0074*/ 	.word	0x0500009f


	//   ....[19]....
        /*0078*/ 	.word	0x0500009f


	//----- nvinfo : EIATTR_COOP_GROUP_INSTR_OFFSETS
	.align		4
.L_2267:
        /*007c*/ 	.byte	0x04, 0x28
        /*007e*/ 	.short	(.L_2269 - .L_2268)


	//   ....[0]....
.L_2268:
        /*0080*/ 	.word	0x00001370


	//   ....[1]....
        /*0084*/ 	.word	0x000013a0


	//   ....[2]....
        /*0088*/ 	.word	0x000013d0


	//   ....[3]....
        /*008c*/ 	.word	0x000013e0


	//   ....[4]....
        /*0090*/ 	.word	0x00001410


	//   ....[5]....
        /*0094*/ 	.word	0x00001420


	//   ....[6]....
        /*0098*/ 	.word	0x00001460


	//   ....[7]....
        /*009c*/ 	.word	0x00001490


	//   ....[8]....
        /*00a0*/ 	.word	0x000014d0


	//   ....[9]....
        /*00a4*/ 	.word	0x00001500


	//   ....[10]....
        /*00a8*/ 	.word	0x00006e30


	//   ....[11]....
        /*00ac*/ 	.word	0x00006ed0


	//   ....[12]....
        /*00b0*/ 	.word	0x00006f50


	//   ....[13]....
        /*00b4*/ 	.word	0x00006fb0


	//   ....[14]....
        /*00b8*/ 	.word	0x00007020


	//   ....[15]....
        /*00bc*/ 	.word	0x00007080


	//   ....[16]....
        /*00c0*/ 	.word	0x00007110


	//   ....[17]....
        /*00c4*/ 	.word	0x00007160


	//   ....[18]....
        /*00c8*/ 	.word	0x000071e0


	//   ....[19]....
        /*00cc*/ 	.word	0x00007260


	//----- nvinfo : EIATTR_VRC_CTA_INIT_COUNT
	.align		4
.L_2269:
        /*00d0*/ 	.byte	0x02, 0x4a
	.zero		1
	.zero		1


	//----- nvinfo : EIATTR_EXIT_INSTR_OFFSETS
	.align		4
        /*00d4*/ 	.byte	0x04, 0x1c
        /*00d6*/ 	.short	(.L_2271 - .L_2270)


	//   ....[0]....
.L_2270:
        /*00d8*/ 	.word	0x00006dc0


	//----- nvinfo : EIATTR_MAX_THREADS
	.align		4
.L_2271:
        /*00dc*/ 	.byte	0x04, 0x05
        /*00de*/ 	.short	(.L_2273 - .L_2272)
.L_2272:
        /*00e0*/ 	.word	0x00000080
        /*00e4*/ 	.word	0x00000001
        /*00e8*/ 	.word	0x00000001


	//----- nvinfo : EIATTR_CRS_STACK_SIZE
	.align		4
.L_2273:
        /*00ec*/ 	.byte	0x04, 0x1e
        /*00ee*/ 	.short	(.L_2275 - .L_2274)
.L_2274:
        /*00f0*/ 	.word	0x00000000


	//----- nvinfo : EIATTR_CBANK_PARAM_SIZE
	.align		4
.L_2275:
        /*00f4*/ 	.byte	0x03, 0x19
        /*00f6*/ 	.short	0x0128


	//----- nvinfo : EIATTR_PARAM_CBANK
	.align		4
        /*00f8*/ 	.byte	0x04, 0x0a
        /*00fa*/ 	.short	(.L_2277 - .L_2276)
	.align		4
.L_2276:
        /*00fc*/ 	.word	index@(.nv.constant0._ZN10layer_norm13ln_bwd_kernelINS_13Kernel_traitsIf13__nv_bfloat16S2_S2_fjLj512ELj1ELj4ELj1ELj16ENS_18Kernel_traits_baseILj512EfS2_S2_S2_fjLj128EEEEELb1ELb1ELb1ELb1EEEvNS_9BwdParamsE)
        /*0100*/ 	.short	0x0380
        /*0102*/ 	.short	0x0128


	//----- nvinfo : EIATTR_SW_WAR
	.align		4
.L_2277:
        /*0104*/ 	.byte	0x04, 0x36
        /*0106*/ 	.short	(.L_2279 - .L_2278)
.L_2278:
        /*0108*/ 	.word	0x00000008
.L_2279:


//--------------------- .nv.info._ZN10layer_norm13ln_bwd_kernelINS_13Kernel_traitsI13__nv_bfloat16S2_fS2_fjLj512ELj1ELj4ELj1ELj16ENS_18Kernel_traits_baseILj512ES2_S2_fS2_fjLj128EEEEELb0ELb0ELb0ELb0EEEvNS_9BwdParamsE --------------------------
	.section	.nv.info._ZN10layer_norm13ln_bwd_kernelINS_13Kernel_traitsI13__nv_bfloat16S2_fS2_fjLj512ELj1ELj4ELj1ELj16ENS_18Kernel_traits_baseILj512ES2_S2_fS2_fjLj128EEEEELb0ELb0ELb0ELb0EEEvNS_9BwdParamsE,"",@"SHT_CUDA_INFO"
	.sectionflags	@""
	.align	4


	//----- nvinfo : EIATTR_CUDA_API_VERSION
	.align		4
        /*0000*/ 	.byte	0x04, 0x37
        /*0002*/ 	.short	(.L_2281 - .L_2280)
.L_2280:
        /*0004*/ 	.word	0x00000082


	//----- nvinfo : EIATTR_KPARAM_INFO
	.align		4
.L_2281:
        /*0008*/ 	.byte	0x04, 0x17
        /*000a*/ 	.short	(.L_2283 - .L_2282)
.L_2282:
        /*000c*/ 	.word	0x00000000
        /*0010*/ 	.short	0x0000
        /*0012*/ 	.short	0x0000
        /*0014*/ 	.byte	0x00, 0xf0, 0xa1, 0x04


	//----- nvinfo : EIATTR_SPARSE_MMA_MASK
	.align		4
.L_2283:
        /*0018*/ 	.byte	0x03, 0x50
        /*001a*/ 	.short	0x0000


	//----- nvinfo : EIATTR_MAXREG_COUNT
	.align		4
        /*001c*/ 	.byte	0x03, 0x1b
        /*001e*/ 	.short	0x00ff


	//----- nvinfo : EIATTR_NUM_BARRIERS
	.align		4
        /*0020*/ 	.byte	0x02, 0x4c
        /*0022*/ 	.byte	0x01
	.zero		1


	//----- nvinfo : EIATTR_MERCURY_ISA_VERSION
	.align		4
        /*0024*/ 	.byte	0x03, 0x5f
        /*0026*/ 	.short	0x0101


	//----- nvinfo : EIATTR_COOP_GROUP_MASK_REGIDS
	.align		4
        /*0028*/ 	.byte	0x04, 0x29
        /*002a*/ 	.short	(.L_2285 - .L_2284)


	//   ....[0]....
.L_2284:
        /*002c*/ 	.word	0xffffffff


	//   ....[1]....
        /*0030*/ 	.word	0xffffffff


	//   ....[2]....
        /*0034*/ 	.word	0xffffffff


	//   ....[3]....
        /*0038*/ 	.word	0xffffffff


	//   ....[4]....
        /*003c*/ 	.word	0xffffffff


	//   ....[5]....
        /*0040*/ 	.word	0xffffffff


	//   ....[6]....
        /*0044*/ 	.word	0xffffffff


	//   ....[7]....
        /*0048*/ 	.word	0xffffffff


	//   ....[8]....
        /*004c*/ 	.word	0xffffffff


	//   ....[9]....
        /*0050*/ 	.word	0xffffffff


	//   ....[10]....
        /*0054*/ 	.word	0x0500004a


	//   ....[11]....
        /*0058*/ 	.word	0x0500004a


	//   ....[12]....
        /*005c*/ 	.word	0x0500004a


	//   ....[13]....
        /*0060*/ 	.word	0x0500004a


	//   ....[14]....
        /*0064*/ 	.word	0x0500004a


	//   ....[15]....
        /*0068*/ 	.word	0x0500004a


	//   ....[16]....
        /*006c*/ 	.word	0x0500004a


	//   ....[17]....
        /*0070*/ 	.word	0x0500004a


	//   ....[18]....
        /*0074*/ 	.word	0x0500004a


	//   ....[19]....
        /*0078*/ 	.word	0x0500004a


	//----- nvinfo : EIATTR_COOP_GROUP_INSTR_OFFSETS
	.align		4
.L_2285:
        /*007c*/ 	.byte	0x04, 0x28
        /*007e*/ 	.short	(.L_2287 - .L_2286)


	//   ....[0]....
.L_2286:
        /*0080*/ 	.word	0x00001200


	//   ....[1]....
        /*0084*/ 	.word	0x00001210


	//   ....[2]....
        /*0088*/ 	.word	0x00001240


	//   ....[3]....
        /*008c*/ 	.word	0x00001250


	//   ....[4]....
        /*0090*/ 	.word	0x00001280


	//   ....[5]....
        /*0094*/ 	.word	0x00001290


	//   ....[6]....
        /*0098*/ 	.word	0x000012c0


	//   ....[7]....
        /*009c*/ 	.word	0x000012d0


	//   ....[8]....
        /*00a0*/ 	.word	0x00001300


	//   ....[9]....
        /*00a4*/ 	.word	0x00001310


	//   ....[10]....
        /*00a8*/ 	.word	0x00003300


	//   ....[11]....
        /*00ac*/ 	.word	0x000033a0


	//   ....[12]....
        /*00b0*/ 	.word	0x00003400


	//   ....[13]....
        /*00b4*/ 	.word	0x00003460


	//   ....[14]....
        /*00b8*/ 	.word	0x000034d0


	//   ....[15]....
        /*00bc*/ 	.word	0x00003530


	//   ....[16]....
        /*00c0*/ 	.word	0x000035a0


	//   ....[17]....
        /*00c4*/ 	.word	0x00003600


	//   ....[18]....
        /*00c8*/ 	.word	0x00003670


	//   ....[19]....
        /*00cc*/ 	.word	0x000036d0


	//----- nvinfo : EIATTR_VRC_CTA_INIT_COUNT
	.align		4
.L_2287:
        /*00d0*/ 	.byte	0x02, 0x4a
	.zero		1
	.zero		1


	//----- nvinfo : EIATTR_EXIT_INSTR_OFFSETS
	.align		4
        /*00d4*/ 	.byte	0x04, 0x1c
        /*00d6*/ 	.short	(.L_2289 - .L_2288)


	//   ....[0]....
.L_2288:
        /*00d8*/ 	.word	0x00003260


	//   ....[1]....
        /*00dc*/ 	.word	0x00003290


	//----- nvinfo : EIATTR_MAX_THREADS
	.align		4
.L_2289:
        /*00e0*/ 	.byte	0x04, 0x05
        /*00e2*/ 	.short	(.L_2291 - .L_2290)
.L_2290:
        /*00e4*/ 	.word	0x00000080
        /*00e8*/ 	.word	0x00000001
        /*00ec*/ 	.word	0x00000001


	//----- nvinfo : EIATTR_CRS_STACK_SIZE
	.align		4
.L_2291:
        /*00f0*/ 	.byte	0x04, 0x1e
        /*00f2*/ 	.short	(.L_2293 - .L_2292)
.L_2292:
        /*00f4*/ 	.word	0x00000000


	//----- nvinfo : EIATTR_CBANK_PARAM_SIZE
	.align		4
.L_2293:
        /*00f8*/ 	.byte	0x03, 0x19
        /*00fa*/ 	.short	0x0128


	//----- nvinfo : EIATTR_PARAM_CBANK
	.align		4
        /*00fc*/ 	.byte	0x04, 0x0a
        /*00fe*/ 	.short	(.L_2295 - .L_2294)
	.align		4
.L_2294:
        /*0100*/ 	.word	index@(.nv.constant0._ZN10layer_norm13ln_bwd_kernelINS_13Kernel_traitsI13__nv_bfloat16S2_fS2_fjLj512ELj1ELj4ELj1ELj16ENS_18Kernel_traits_baseILj512ES2_S2_fS2_fjLj128EEEEELb0ELb0ELb0ELb0EEEvNS_9BwdParamsE)
        /*0104*/ 	.short	0x0380
        /*0106*/ 	.short	0x0128


	//----- nvinfo : EIATTR_SW_WAR
	.align		4
.L_2295:
        /*0108*/ 	.byte	0x04, 0x36
        /*010a*/ 	.short	(.L_2297 - .L_2296)
.L_2296:
        /*010c*/ 	.word	0x00000008
.L_2297:


//--------------------- .nv.info._ZN10layer_norm13ln_bwd_kernelINS_13Kernel_traitsI13__nv_bfloat16S2_fS2_fjLj512ELj1ELj4ELj1ELj16ENS_18Kernel_traits_baseILj512ES2_S2_fS2_fjLj128EEEEELb0ELb0ELb0ELb1EEEvNS_9BwdParamsE --------------------------
	.section	.nv.info._ZN10layer_norm13ln_bwd_kernelINS_13Kernel_traitsI13__nv_bfloat16S2_fS2_fjLj512ELj1ELj4ELj1ELj16ENS_18Kernel_traits_baseILj512ES2_S2_fS2_fjLj128EEEEELb0ELb0ELb0ELb1EEEvNS_9BwdParamsE,"",@"SHT_CUDA_INFO"
	.sectionflags	@""
	.align	4


	//----- nvinfo : EIATTR_CUDA_API_VERSION
	.align		4
        /*0000*/ 	.byte	0x04, 0x37
        /*0002*/ 	.short	(.L_2299 - .L_2298)
.L_2298:
        /*0004*/ 	.word	0x00000082


	//----- nvinfo : EIATTR_KPARAM_INFO
	.align		4
.L_2299:
        /*0008*/ 	.byte	0x04, 0x17
        /*000a*/ 	.short	(.L_2301 - .L_2300)
.L_2300:
        /*000c*/ 	.word	0x00000000
        /*0010*/ 	.short	0x0000
        /*0012*/ 	.short	0x0000
        /*0014*/ 	.byte	0x00, 0xf0, 0xa1, 0x04


	//----- nvinfo : EIATTR_SPARSE_MMA_MASK
	.align		4
.L_2301:
        /*0018*/ 	.byte	0x03, 0x50
        /*001a*/ 	.short	0x0000


	//----- nvinfo : EIATTR_MAXREG_COUNT
	.align		4
        /*001c*/ 	.byte	0x03, 0x1b
        /*001e*/ 	.short	0x00ff


	//----- nvinfo : EIATTR_NUM_BARRIERS
	.align		4
        /*0020*/ 	.byte	0x02, 0x4c
        /*0022*/ 	.byte	0x01
	.zero		1


	//----- nvinfo : EIATTR_MERCURY_ISA_VERSION
	.align		4
        /*0024*/ 	.byte	0x03, 0x5f
        /*0026*/ 	.short	0x0101


	//----- nvinfo : EIATTR_COOP_GROUP_MASK_REGIDS
	.align		4
        /*0028*/ 	.byte	0x04, 0x29
        /*002a*/ 	.short	(.L_2303 - .L_2302)


	//   ....[0]....
.L_2302:
        /*002c*/ 	.word	0xffffffff


	//   ....[1]....
        /*0030*/ 	.word	0xffffffff


	//   ....[2]....
        /*0034*/ 	.word	0xffffffff


	//   ....[3]....
        /*0038*/ 	.word	0xffffffff


	//   ....[4]....
        /*003c*/ 	.word	0xffffffff


	//   ....[5]....
        /*0040*/ 	.word	0xffffffff


	//   ....[6]....
        /*0044*/ 	.word	0xffffffff


	//   ....[7]....
        /*0048*/ 	.word	0xffffffff


	//   ....[8]....
        /*004c*/ 	.word	0xffffffff


	//   ....[9]....
        /*0050*/ 	.word	0xffffffff


	//   ....[10]....
        /*0054*/ 	.word	0x05000074


	//   ....[11]....
        /*0058*/ 	.word	0x05000074


	//   ....[12]....
        /*005c*/ 	.word	0x05000074


	//   ....[13]....
        /*0060*/ 	.word	0x05000074


	//   ....[14]....
        /*0064*/ 	.word	0x05000074


	//   ....[15]....
        /*0068*/ 	.word	0x05000074


	//   ....[16]....
        /*006c*/ 	.word	0x05000074


	//   ....[17]....
        /*0070*/ 	.word	0x05000074


	//   ....[18]....
        /*0074*/ 	.word	0x05000074


	//   ....[19]....
        /*0078*/ 	.word	0x05000074


	//----- nvinfo : EIATTR_COOP_GROUP_INSTR_OFFSETS
	.align		4
.L_2303:
        /*007c*/ 	.byte	0x04, 0x28
        /*007e*/ 	.short	(.L_2305 - .L_2304)


	//   ....[0]....
.L_2304:
        /*0080*/ 	.word	0x00001050


	//   ....[1]....
        /*0084*/ 	.word	0x00001060


	//   ....[2]....
        /*0088*/ 	.word	0x00001090


	//   ....[3]....
        /*008c*/ 	.word	0x000010a0


	//   ....[4]....
        /*0090*/ 	.word	0x000010d0


	//   ....[5]....
        /*0094*/ 	.word	0x000010e0


	//   ....[6]....
        /*0098*/ 	.word	0x00001110


	//   ....[7]....
        /*009c*/ 	.word	0x00001120


	//   ....[8]....
        /*00a0*/ 	.word	0x00001150


	//   ....[9]....
        /*00a4*/ 	.word	0x00001160


	//   ....[10]....
        /*00a8*/ 	.word	0x00002fb0


	//   ....[11]....
        /*00ac*/ 	.word	0x00003040


	//   ....[12]....
        /*00b0*/ 	.word	0x000030b0


	//   ....[13]....
        /*00b4*/ 	.word	0x00003110


	//   ....[14]....
        /*00b8*/ 	.word	0x00003180


	//   ....[15]....
        /*00bc*/ 	.word	0x000031e0


	//   ....[16]....
        /*00c0*/ 	.word	0x00003250


	//   ....[17]....
        /*00c4*/ 	.word	0x000032b0


	//   ....[18]....
        /*00c8*/ 	.word	0x00003320


	//   ....[19]....
        /*00cc*/ 	.word	0x00003380


	//----- nvinfo : EIATTR_VRC_CTA_INIT_COUNT
	.align		4
.L_2305:
        /*00d0*/ 	.byte	0x02, 0x4a
	.zero		1
	.zero		1


	//----- nvinfo : EIATTR_EXIT_INSTR_OFFSETS
	.align		4
        /*00d4*/ 	.byte	0x04, 0x1c
        /*00d6*/ 	.short	(.L_2307 - .L_2306)


	//   ....[0]....
.L_2306:
        /*00d8*/ 	.word	0x00002f40


	//----- nvinfo : EIATTR_MAX_THREADS
	.align		4
.L_2307:
        /*00dc*/ 	.byte	0x04, 0x05
        /*00de*/ 	.short	(.L_2309 - .L_2308)
.L_2308:
        /*00e0*/ 	.word	0x00000080
        /*00e4*/ 	.word	0x00000001
        /*00e8*/ 	.word	0x00000001


	//----- nvinfo : EIATTR_CRS_STACK_SIZE
	.align		4
.L_2309:
        /*00ec*/ 	.byte	0x04, 0x1e
        /*00ee*/ 	.short	(.L_2311 - .L_2310)
.L_2310:
        /*00f0*/ 	.word	0x00000000


	//----- nvinfo : EIATTR_CBANK_PARAM_SIZE
	.align		4
.L_2311:
        /*00f4*/ 	.byte	0x03, 0x19
        /*00f6*/ 	.short	0x0128


	//----- nvinfo : EIATTR_PARAM_CBANK
	.align		4
        /*00f8*/ 	.byte	0x04, 0x0a
        /*00fa*/ 	.short	(.L_2313 - .L_2312)
	.align		4
.L_2312:
        /*00fc*/ 	.word	index@(.nv.constant0._ZN10layer_norm13ln_bwd_kernelINS_13Kernel_traitsI13__nv_bfloat16S2_fS2_fjLj512ELj1ELj4ELj1ELj16ENS_18Kernel_traits_baseILj512ES2_S2_fS2_fjLj128EEEEELb0ELb0ELb0ELb1EEEvNS_9BwdParamsE)
        /*0100*/ 	.short	0x0380
        /*0102*/ 	.short	0x0128


	//----- nvinfo : EIATTR_SW_WAR
	.align		4
.L_2313:
        /*0104*/ 	.byte	0x04, 0x36
        /*0106*/ 	.short	(.L_2315 - .L_2314)
.L_2314:
        /*0108*/ 	.word	0x00000008
.L_2315:


//--------------------- .nv.info._ZN10layer_norm13ln_bwd_kernelINS_13Kernel_traitsI13__nv_bfloat16S2_fS2_fjLj512ELj1ELj4ELj1ELj16ENS_18Kernel_traits_baseILj512ES2_S2_fS2_fjLj128EEEEELb0ELb0ELb1ELb0EEEvNS_9BwdParamsE --------------------------
	.section	.nv.info._ZN10layer_norm13ln_bwd_kernelINS_13Kernel_traitsI13__nv_bfloat16S2_fS2_fjLj512ELj1ELj4ELj1ELj16ENS_18Kernel_traits_baseILj512ES2_S2_fS2_fjLj128EEEEELb0ELb0ELb1ELb0EEEvNS_9BwdParamsE,"",@"SHT_CUDA_INFO"
	.sectionflags	@""
	.align	4


	//----- nvinfo : EIATTR_CUDA_API_VERSION
	.align		4
        /*0000*/ 	.byte	0x04, 0x37
        /*0002*/ 	.short	(.L_2317 - .L_2316)
.L_2316:
        /*0004*/ 	.word	0x00000082


	//----- nvinfo : EIATTR_KPARAM_INFO
	.align		4
.L_2317:
        /*0008*/ 	.byte	0x04, 0x17
        /*000a*/ 	.short	(.L_2319 - .L_2318)
.L_2318:
        /*000c*/ 	.word	0x00000000
        /*0010*/ 	.short	0x0000
        /*0012*/ 	.short	0x0000
        /*0014*/ 	.byte	0x00, 0xf0, 0xa1, 0x04


	//----- nvinfo : EIATTR_SPARSE_MMA_MASK
	.align		4
.L_2319:
        /*0018*/ 	.byte	0x03, 0x50
        /*001a*/ 	.short	0x0000


	//----- nvinfo : EIATTR_MAXREG_COUNT
	.align		4
        /*001c*/ 	.byte	0x03, 0x1b
        /*001e*/ 	.short	0x00ff


	//----- nvinfo : EIATTR_NUM_BARRIERS
	.align		4
        /*0020*/ 	.byte	0x02, 0x4c
        /*0022*/ 	.byte	0x01
	.zero		1


	//----- nvinfo : EIATTR_MERCURY_ISA_VERSION
	.align		4
        /*0024*/ 	.byte	0x03, 0x5f
        /*0026*/ 	.short	0x0101


	//----- nvinfo : EIATTR_COOP_GROUP_MASK_REGIDS
	.align		4
        /*0028*/ 	.byte	0x04, 0x29
        /*002a*/ 	.short	(.L_2321 - .L_2320)


	//   ....[0]....
.L_2320:
        /*002c*/ 	.word	0xffffffff


	//   ....[1]....
        /*0030*/ 	.word	0xffffffff


	//   ....[2]....
        /*0034*/ 	.word	0xffffffff


	//   ....[3]....
        /*0038*/ 	.word	0xffffffff


	//   ....[4]....
        /*003c*/ 	.word	0xffffffff


	//   ....[5]....
        /*0040*/ 	.word	0xffffffff


	//   ....[6]....
        /*0044*/ 	.word	0xffffffff


	//   ....[7]....
        /*0048*/ 	.word	0xffffffff


	//   ....[8]....
        /*004c*/ 	.word	0xffffffff


	//   ....[9]....
        /*0050*/ 	.word	0xffffffff


	//   ....[10]....
        /*0054*/ 	.word	0x05000002


	//   ....[11]....
        /*0058*/ 	.word	0x05000002


	//   ....[12]....
        /*005c*/ 	.word	0x05000002


	//   ....[13]....
        /*0060*/ 	.word	0x05000002


	//   ....[14]....
        /*0064*/ 	.word	0x05000002


	//   ....[15]....
        /*0068*/ 	.word	0x05000002


	//   ....[16]....
        /*006c*/ 	.word	0x05000002


	//   ....[17]....
        /*0070*/ 	.word	0x05000002


	//   ....[18]....
        /*0074*/ 	.word	0x05000002


	//   ....[19]....
        /*0078*/ 	.word	0x05000002


	//----- nvinfo : EIATTR_COOP_GROUP_INSTR_OFFSETS
	.align		4
.L_2321:
        /*007c*/ 	.byte	0x04, 0x28
        /*007e*/ 	.short	(.L_2323 - .L_2322)


	//   ....[0]....
.L_2322:
        /*0080*/ 	.word	0x00001420


	//   ....[1]....
        /*0084*/ 	.word	0x00001430


	//   ....[2]....
        /*0088*/ 	.word	0x00001460


	//   ....[3]....
        /*008c*/ 	.word	0x00001470


	//   ....[4]....
        /*0090*/ 	.word	0x000014a0


	//   ....[5]....
        /*0094*/ 	.word	0x000014b0


	//   ....[6]....
        /*0098*/ 	.word	0x000014e0


	//   ....[7]....
        /*009c*/ 	.word	0x000014f0


	//   ....[8]....
        /*00a0*/ 	.word	0x00001520


	//   ....[9]....
        /*00a4*/ 	.word	0x00001530


	//   ....[10]....
        /*00a8*/ 	.word	0x00004620


	//   ....[11]....
        /*00ac*/ 	.word	0x000046c0


	//   ....[12]....
        /*00b0*/ 	.word	0x00004720


	//   ....[13]....
        /*00b4*/ 	.word	0x00004780


	//   ....[14]....
        /*00b8*/ 	.word	0x000047f0


	//   ....[15]....
        /*00bc*/ 	.word	0x00004850


	//   ....[16]....
        /*00c0*/ 	.word	0x000048c0


	//   ....[17]....
        /*00c4*/ 	.word	0x00004920


	//   ....[18]....
        /*00c8*/ 	.word	0x00004990


	//   ....[19]....
        /*00cc*/ 	.word	0x000049f0


	//----- nvinfo : EIATTR_VRC_CTA_INIT_COUNT
	.align		4
.L_2323:
        /*00d0*/ 	.byte	0x02, 0x4a
	.zero		1
	.zero		1


	//----- nvinfo : EIATTR_EXIT_INSTR_OFFSETS
	.align		4
        /*00d4*/ 	.byte	0x04, 0x1c
        /*00d6*/ 	.short	(.L_2325 - .L_2324)


	//   ....[0]....
.L_2324:
        /*00d8*/ 	.word	0x00004590


	//   ....[1]....
        /*00dc*/ 	.word	0x000045c0


	//----- nvinfo : EIATTR_MAX_THREADS
	.align		4
.L_2325:
        /*00e0*/ 	.byte	0x04, 0x05
        /*00e2*/ 	.short	(.L_2327 - .L_2326)
.L_2326:
        /*00e4*/ 	.word	0x00000080
        /*00e8*/ 	.word	0x00000001
        /*00ec*/ 	.word	0x00000001


	//----- nvinfo : EIATTR_CRS_STACK_SIZE
	.align		4
.L_2327:
        /*00f0*/ 	.byte	0x04, 0x1e
        /*00f2*/ 	.short	(.L_2329 - .L_2328)
.L_2328:
        /*00f4*/ 	.word	0x00000000


	//----- nvinfo : EIATTR_CBANK_PARAM_SIZE
	.align		4
.L_2329:
        /*00f8*/ 	.byte	0x03, 0x19
        /*00fa*/ 	.short	0x0128


	//----- nvinfo : EIATTR_PARAM_CBANK
	.align		4
        /*00fc*/ 	.byte	0x04, 0x0a
        /*00fe*/ 	.short	(.L_2331 - .L_2330)
	.align		4
.L_2330:
        /*0100*/ 	.word	index@(.nv.constant0._ZN10layer_norm13ln_bwd_kernelINS_13Kernel_traitsI13__nv_bfloat16S2_fS2_fjLj512ELj1ELj4ELj1ELj16ENS_18Kernel_traits_baseILj512ES2_S2_fS2_fjLj128EEEEELb0ELb0ELb1ELb0EEEvNS_9BwdParamsE)
        /*0104*/ 	.short	0x0380
        /*0106*/ 	.short	0x0128


	//----- nvinfo : EIATTR_SW_WAR
	.align		4
.L_2331:
        /*0108*/ 	.byte	0x04, 0x36
        /*010a*/ 	.short	(.L_2333 - .L_2332)
.L_2332:
        /*010c*/ 	.word	0x00000008
.L_2333:


//--------------------- .nv.info._ZN10layer_norm13ln_bwd_kernelINS_13Kernel_traitsI13__nv_bfloat16S2_fS2_fjLj512ELj1ELj4ELj1ELj16ENS_18Kernel_traits_baseILj512ES2_S2_fS2_fjLj128EEEEELb0ELb0ELb1ELb1EEEvNS_9BwdParamsE --------------------------
	.section	.nv.info._ZN10layer_norm13ln_bwd_kernelINS_13Kernel_traitsI13__nv_bfloat16S2_fS2_fjLj512ELj1ELj4ELj1ELj16ENS_18Kernel_traits_baseILj512ES2_S2_fS2_fjLj128EEEEELb0ELb0ELb1ELb1EEEvNS_9BwdParamsE,"",@"SHT_CUDA_INFO"
	.sectionflags	@""
	.align	4


	//----- nvinfo : EIATTR_CUDA_API_VERSION
	.align		4
        /*0000*/ 	.byte	0x04, 0x37
        /*0002*/ 	.short	(.L_2335 - .L_2334)
.L_2334:
        /*0004*/ 	.word	0x00000082


	//----- nvinfo : EIATTR_KPARAM_INFO
	.align		4
.L_2335:
        /*0008*/ 	.byte	0x04, 0x17
        /*000a*/ 	.short	(.L_2337 - .L_2336)
.L_2336:
        /*000c*/ 	.word	0x00000000
        /*0010*/ 	.short	0x0000
        /*0012*/ 	.short	0x0000
        /*0014*/ 	.byte	0x00, 0xf0, 0xa1, 0x04


	//----- nvinfo : EIATTR_SPARSE_MMA_MASK
	.align		4
.L_2337:
        /*0018*/ 	.byte	0x03, 0x50
        /*001a*/ 	.short	0x0000


	//----- nvinfo : EIATTR_MAXREG_COUNT
	.align		4
        /*001c*/ 	.byte	0x03, 0x1b
        /*001e*/ 	.short	0x00ff


	//----- nvinfo : EIATTR_NUM_BARRIERS
	.align		4
        /*0020*/ 	.byte	0x02, 0x4c
        /*0022*/ 	.byte	0x01
	.zero		1


	//----- nvinfo : EIATTR_MERCURY_ISA_VERSION
	.align		4
        /*0024*/ 	.byte	0x03, 0x5f
        /*0026*/ 	.short	0x0101


	//----- nvinfo : EIATTR_COOP_GROUP_MASK_REGIDS
	.align		4
        /*0028*/ 	.byte	0x04, 0x29
        /*002a*/ 	.short	(.L_2339 - .L_2338)


	//   ....[0]....
.L_2338:
        /*002c*/ 	.word	0xffffffff


	//   ....[1]....
        /*0030*/ 	.word	0xffffffff


	//   ....[2]....
        /*0034*/ 	.word	0xffffffff


	//   ....[3]....
        /*0038*/ 	.word	0xffffffff


	//   ....[4]....
        /*003c*/ 	.word	0xffffffff


	//   ....[5]....
        /*0040*/ 	.word	0xffffffff


	//   ....[6]....
        /*0044*/ 	.word	0xffffffff


	//   ....[7]....
        /*0048*/ 	.word	0xffffffff


	//   ....[8]....
        /*004c*/ 	.word	0xffffffff


	//   ....[9]....
        /*0050*/ 	.word	0xffffffff


	//   ....[10]....
        /*0054*/ 	.word	0x05000050


	//   ....[11]....
        /*0058*/ 	.word	0x05000050


	//   ....[12]....
        /*005c*/ 	.word	0x05000050


	//   ....[13]....
        /*0060*/ 	.word	0x05000050


	//   ....[14]....
        /*0064*/ 	.word	0x05000050


	//   ....[15]....
        /*0068*/ 	.word	0x05000050


	//   ....[16]....
        /*006c*/ 	.word	0x05000050


	//   ....[17]....
        /*0070*/ 	.word	0x05000050


	//   ....[18]....
        /*0074*/ 	.word	0x05000050


	//   ....[19]....
        /*0078*/ 	.word	0x05000050


	//----- nvinfo : EIATTR_COOP_GROUP_INSTR_OFFSETS
	.align		4
.L_2339:
        /*007c*/ 	.byte	0x04, 0x28
        /*007e*/ 	.short	(.L_2341 - .L_2340)


	//   ....[0]....
.L_2340:
        /*0080*/ 	.word	0x00001190


	//   ....[1]....
        /*0084*/ 	.word	0x000011a0


	//   ....[2]....
        /*0088*/ 	.word	0x000011d0


	//   ....[3]....
        /*008c*/ 	.word	0x000011e0


	//   ....[4]....
        /*0090*/ 	.word	0x00001210


	//   ....[5]....
        /*0094*/ 	.word	0x00001220


	//   ....[6]....
        /*0098*/ 	.word	0x00001250


	//   ....[7]....
        /*009c*/ 	.word	0x00001260


	//   ....[8]....
        /*00a0*/ 	.word	0x00001290


	//   ....[9]....
        /*00a4*/ 	.word	0x000012a0


	//   ....[10]....
        /*00a8*/ 	.word	0x000040e0


	//   ....[11]....
        /*00ac*/ 	.word	0x00004170


	//   ....[12]....
        /*00b0*/ 	.word	0x000041d0


	//   ....[13]....
        /*00b4*/ 	.word	0x00004230


	//   ....[14]....
        /*00b8*/ 	.word	0x00004290


	//   ....[15]....
        /*00bc*/ 	.word	0x000042f0


	//   ....[16]....
        /*00c0*/ 	.word	0x00004350


	//   ....[17]....
        /*00c4*/ 	.word	0x000043b0


	//   ....[18]....
        /*00c8*/ 	.word	0x00004410


	//   ....[19]....
        /*00cc*/ 	.word	0x00004470


	//----- nvinfo : EIATTR_VRC_CTA_INIT_COUNT
	.align		4
.L_2341:
        /*00d0*/ 	.byte	0x02, 0x4a
	.zero		1
	.zero		1


	//----- nvinfo : EIATTR_EXIT_INSTR_OFFSETS
	.align		4
        /*00d4*/ 	.byte	0x04, 0x1c
        /*00d6*/ 	.short	(.L_2343 - .L_2342)


	//   ....[0]....
.L_2342:
        /*00d8*/ 	.word	0x00004070


	//----- nvinfo : EIATTR_MAX_THREADS
	.align		4
.L_2343:
        /*00dc*/ 	.byte	0x04, 0x05
        /*00de*/ 	.short	(.L_2345 - .L_2344)
.L_2344:
        /*00e0*/ 	.word	0x00000080
        /*00e4*/ 	.word	0x00000001
        /*00e8*/ 	.word	0x00000001


	//----- nvinfo : EIATTR_CRS_STACK_SIZE
	.align		4
.L_2345:
        /*00ec*/ 	.byte	0x04, 0x1e
        /*00ee*/ 	.short	(.L_2347 - .L_2346)
.L_2346:
        /*00f0*/ 	.word	0x00000000


	//----- nvinfo : EIATTR_CBANK_PARAM_SIZE
	.align		4
.L_2347:
        /*00f4*/ 	.byte	0x03, 0x19
        /*00f6*/ 	.short	0x0128


	//----- nvinfo : EIATTR_PARAM_CBANK
	.align		4
        /*00f8*/ 	.byte	0x04, 0x0a
        /*00fa*/ 	.short	(.L_2349 - .L_2348)
	.align		4
.L_2348:
        /*00fc*/ 	.word	index@(.nv.constant0._ZN10layer_norm13ln_bwd_kernelINS_13Kernel_traitsI13__nv_bfloat16S2_fS2_fjLj512ELj1ELj4ELj1ELj16ENS_18Kernel_traits_baseILj512ES2_S2_fS2_fjLj128EEEEELb0ELb0ELb1ELb1EEEvNS_9BwdParamsE)
        /*0100*/ 	.short	0x0380
        /*0102*/ 	.short	0x0128


	//----- nvinfo : EIATTR_SW_WAR
	.align		4
.L_2349:
        /*0104*/ 	.byte	0x04, 0x36
        /*0106*/ 	.short	(.L_2351 - .L_2350)
.L_2350:
        /*0108*/ 	.word	0x00000008
.L_2351:


//--------------------- .nv.info._ZN10layer_norm13ln_bwd_kernelINS_13Kernel_traitsI13__nv_bfloat16S2_fS2_fjLj512ELj1ELj4ELj1ELj16ENS_18Kernel_traits_baseILj512ES2_S2_fS2_fjLj128EEEEELb0ELb1ELb0ELb0EEEvNS_9BwdParamsE --------------------------
	.section	.nv.info._ZN10layer_norm13ln_bwd_kernelINS_13Kernel_traitsI13__nv_bfloat16S2_fS2_fjLj512ELj1ELj4ELj1ELj16ENS_18Kernel_traits_baseILj512ES2_S2_fS2_fjLj128EEEEELb0ELb1ELb0ELb0EEEvNS_9BwdParamsE,"",@"SHT_CUDA_INFO"
	.sectionflags	@""
	.align	4


	//----- nvinfo : EIATTR_CUDA_API_VERSION
	.align		4
        /*0000*/ 	.byte	0x04, 0x37
        /*0002*/ 	.short	(.L_2353 - .L_2352)
.L_2352:
        /*0004*/ 	.word	0x00000082


	//----- nvinfo : EIATTR_KPARAM_INFO
	.align		4
.L_2353:
        /*0008*/ 	.byte	0x04, 0x17
        /*000a*/ 	.short	(.L_2355 - .L_2354)
.L_2354:
        /*000c*/ 	.word	0x00000000
        /*0010*/ 	.short	0x0000
        /*0012*/ 	.short	0x0000
        /*0014*/ 	.byte	0x00, 0xf0, 0xa1, 0x04


	//----- nvinfo : EIATTR_SPARSE_MMA_MASK
	.align		4
.L_2355:
        /*0018*/ 	.byte	0x03, 0x50
        /*001a*/ 	.short	0x0000


	//----- nvinfo : EIATTR_MAXREG_COUNT
	.align		4
        /*001c*/ 	.byte	0x03, 0x1b
        /*001e*/ 	.short	0x00ff


	//----- nvinfo : EIATTR_NUM_BARRIERS
	.align		4
        /*0020*/ 	.byte	0x02, 0x4c
        /*0022*/ 	.byte	0x01
	.zero		1


	//----- nvinfo : EIATTR_MERCURY_ISA_VERSION
	.align		4
        /*0024*/ 	.byte	0x03, 0x5f
        /*0026*/ 	.short	0x0101


	//----- nvinfo : EIATTR_COOP_GROUP_MASK_REGIDS
	.align		4
        /*0028*/ 	.byte	0x04, 0x29
        /*002a*/ 	.short	(.L_2357 - .L_2356)


	//   ....[0]....
.L_2356:
        /*002c*/ 	.word	0xffffffff


	//   ....[1]....
        /*0030*/ 	.word	0xffffffff


	//   ....[2]....
        /*0034*/ 	.word	0xffffffff


	//   ....[3]....
        /*0038*/ 	.word	0xffffffff


	//   ....[4]....
        /*003c*/ 	.word	0xffffffff


	//   ....[5]....
        /*0040*/ 	.word	0xffffffff


	//   ....[6]....
        /*0044*/ 	.word	0xffffffff


	//   ....[7]....
        /*0048*/ 	.word	0xffffffff


	//   ....[8]....
        /*004c*/ 	.word	0xffffffff


	//   ....[9]....
        /*0050*/ 	.word	0xffffffff


	//   ....[10]....
        /*0054*/ 	.word	0x05000070


	//   ....[11]....
        /*0058*/ 	.word	0x05000070


	//   ....[12]....
        /*005c*/ 	.word	0x05000070


	//   ....[13]....
        /*0060*/ 	.word	0x05000070


	//   ....[14]....
        /*0064*/ 	.word	0x05000070


	//   ....[15]....
        /*0068*/ 	.word	0x05000070


	//   ....[16]....
        /*006c*/ 	.word	0x05000070


	//   ....[17]....
        /*0070*/ 	.word	0x05000070


	//   ....[18]....
        /*0074*/ 	.word	0x05000070


	//   ....[19]....
        /*0078*/ 	.word	0x05000070


	//----- nvinfo : EIATTR_COOP_GROUP_INSTR_OFFSETS
	.align		4
.L_2357:
        /*007c*/ 	.byte	0x04, 0x28
        /*007e*/ 	.short	(.L_2359 - .L_2358)


	//   ....[0]....
.L_2358:
        /*0080*/ 	.word	0x000013e0


	//   ....[1]....
        /*0084*/ 	.word	0x000013f0


	//   ....[2]....
        /*0088*/ 	.word	0x00001420


	//   ....[3]....
        /*008c*/ 	.word	0x00001430


	//   ....[4]....
        /*0090*/ 	.word	0x00001460


	//   ....[5]....
        /*0094*/ 	.word	0x00001470


	//   ....[6]....
        /*0098*/ 	.word	0x000014a0


	//   ....[7]....
        /*009c*/ 	.word	0x000014b0


	//   ....[8]....
        /*00a0*/ 	.word	0x000014e0


	//   ....[9]....
        /*00a4*/ 	.word	0x000014f0


	//   ....[10]....
        /*00a8*/ 	.word	0x00004c50


	//   ....[11]....
        /*00ac*/ 	.word	0x00004ce0


	//   ....[12]....
        /*00b0*/ 	.word	0x00004d50


	//   ....[13]....
        /*00b4*/ 	.word	0x00004db0


	//   ....[14]....
        /*00b8*/ 	.word	0x00004e20


	//   ....[15]....
        /*00bc*/ 	.word	0x00004e80


	//   ....[16]....
        /*00c0*/ 	.word	0x00004ef0


	//   ....[17]....
        /*00c4*/ 	.word	0x00004f50


	//   ....[18]....
        /*00c8*/ 	.word	0x00004fc0


	//   ....[19]....
        /*00cc*/ 	.word	0x00005020


	//----- nvinfo : EIATTR_VRC_CTA_INIT_COUNT
	.align		4
.L_2359:
        /*00d0*/ 	.byte	0x02, 0x4a
	.zero		1
	.zero		1


	//----- nvinfo : EIATTR_EXIT_INSTR_OFFSETS
	.align		4
        /*00d4*/ 	.byte	0x04, 0x1c
        /*00d6*/ 	.short	(.L_2361 - .L_2360)


	//   ....[0]....
.L_2360:
        /*00d8*/ 	.word	0x00004b60


	//   ....[1]....
        /*00dc*/ 	.word	0x00004be0


	//----- nvinfo : EIATTR_MAX_THREADS
	.align		4
.L_2361:
        /*00e0*/ 	.byte	0x04, 0x05
        /*00e2*/ 	.short	(.L_2363 - .L_2362)
.L_2362:
        /*00e4*/ 	.word	0x00000080
        /*00e8*/ 	.word	0x00000001
        /*00ec*/ 	.word	0x00000001


	//----- nvinfo : EIATTR_CRS_STACK_SIZE
	.align		4
.L_2363:
        /*00f0*/ 	.byte	0x04, 0x1e
        /*00f2*/ 	.short	(.L_2365 - .L_2364)
.L_2364:
        /*00f4*/ 	.word	0x00000000


	//----- nvinfo : EIATTR_CBANK_PARAM_SIZE
	.align		4
.L_2365:
        /*00f8*/ 	.byte	0x03, 0x19
        /*00fa*/ 	.short	0x0128


	//----- nvinfo : EIATTR_PARAM_CBANK
	.align		4
        /*00fc*/ 	.byte	0x04, 0x0a
        /*00fe*/ 	.short	(.L_2367 - .L_2366)
	.align		4
.L_2366:
        /*0100*/ 	.word	index@(.nv.constant0._ZN10layer_norm13ln_bwd_kernelINS_13Kernel_traitsI13__nv_bfloat16S2_fS2_fjLj512ELj1ELj4ELj1ELj16ENS_18Kernel_traits_baseILj512ES2_S2_fS2_fjLj128EEEEELb0ELb1ELb0ELb0EEEvNS_9BwdParamsE)
        /*0104*/ 	.short	0x0380
        /*0106*/ 	.short	0x0128


	//----- nvinfo : EIATTR_SW_WAR
	.align		4
.L_2367:
        /*0108*/ 	.byte	0x04, 0x36
        /*010a*/ 	.short	(.L_2369 - .L_2368)
.L_2368:
        /*010c*/ 	.word	0x00000008
.L_2369:


//--------------------- .nv.info._ZN10layer_norm13ln_bwd_kernelINS_13Kernel_traitsI13__nv_bfloat16S2_fS2_fjLj512ELj1ELj4ELj1ELj16ENS_18Kernel_traits_baseILj512ES2_S2_fS2_fjLj128EEEEELb0ELb1ELb0ELb1EEEvNS_9BwdParamsE --------------------------
	.section	.nv.info._ZN10layer_norm13ln_bwd_kernelINS_13Kernel_traitsI13__nv_bfloat16S2_fS2_fjLj512ELj1ELj4ELj1ELj16ENS_18Kernel_traits_baseILj512ES2_S2_fS2_fjLj128EEEEELb0ELb1ELb0ELb1EEEvNS_9BwdParamsE,"",@"SHT_CUDA_INFO"
	.sectionflags	@""
	.align	4


	//----- nvinfo : EIATTR_CUDA_API_VERSION
	.align		4
        /*0000*/ 	.byte	0x04, 0x37
        /*0002*/ 	.short	(.L_2371 - .L_2370)
.L_2370:
        /*0004*/ 	.word	0x00000082


	//----- nvinfo : EIATTR_KPARAM_INFO
	.align		4
.L_2371:
        /*0008*/ 	.byte	0x04, 0x17
        /*000a*/ 	.short	(.L_2373 - .L_2372)
.L_2372:
        /*000c*/ 	.word	0x00000000
        /*0010*/ 	.short	0x0000
        /*0012*/ 	.short	0x0000
        /*0014*/ 	.byte	0x00, 0xf0, 0xa1, 0x04


	//----- nvinfo : EIATTR_SPARSE_MMA_MASK
	.align		4
.L_2373:
        /*0018*/ 	.byte	0x03, 0x50
        /*001a*/ 	.short	0x0000


	//----- nvinfo : EIATTR_MAXREG_COUNT
	.align		4
        /*001c*/ 	.byte	0x03, 0x1b
        /*001e*/ 	.short	0x00ff


	//----- nvinfo : EIATTR_NUM_BARRIERS
	.align		4
        /*0020*/ 	.byte	0x02, 0x4c
        /*0022*/ 	.byte	0x01
	.zero		1


	//----- nvinfo : EIATTR_MERCURY_ISA_VERSION
	.align		4
        /*0024*/ 	.byte	0x03, 0x5f
        /*0026*/ 	.short	0x0101


	//----- nvinfo : EIATTR_COOP_GROUP_MASK_REGIDS
	.align		4
        /*0028*/ 	.byte	0x04, 0x29
        /*002a*/ 	.short	(.L_2375 - .L_2374)


	//   ....[0]....
.L_2374:
        /*002c*/ 	.word	0xffffffff


	//   ....[1]....
        /*0030*/ 	.word	0xffffffff


	//   ....[2]....
        /*0034*/ 	.word	0xffffffff


	//   ....[3]....
        /*0038*/ 	.word	0xffffffff


	//   ....[4]....
        /*003c*/ 	.word	0xffffffff


	//   ....[5]....
        /*0040*/ 	.word	0xffffffff


	//   ....[6]....
        /*0044*/ 	.word	0xffffffff


	//   ....[7]....
        /*0048*/ 	.word	0xffffffff


	//   ....[8]....
        /*004c*/ 	.word	0xffffffff


	//   ....[9]....
        /*0050*/ 	.word	0xffffffff


	//   ....[10]....
        /*0054*/ 	.word	0x05000090


	//   ....[11]....
        /*0058*/ 	.word	0x05000090


	//   ....[12]....
        /*005c*/ 	.word	0x05000090


	//   ....[13]....
        /*0060*/ 	.word	0x05000090


	//   ....[14]....
        /*0064*/ 	.word	0x05000090


	//   ....[15]....
        /*0068*/ 	.word	0x05000090


	//   ....[16]....
        /*006c*/ 	.word	0x05000090


	//   ....[17]....
        /*0070*/ 	.word	0x05000090


	//   ....[18]....
        /*0074*/ 	.word	0x05000090


	//   ....[19]....
        /*0078*/ 	.word	0x05000090


	//----- nvinfo : EIATTR_COOP_GROUP_INSTR_OFFSETS
	.align		4
.L_2375:
        /*007c*/ 	.byte	0x04, 0x28
        /*007e*/ 	.short	(.L_2377 - .L_2376)


	//   ....[0]....
.L_2376:
        /*0080*/ 	.word	0x00001240


	//   ....[1]....
        /*0084*/ 	.word	0x00001250


	//   ....[2]....
        /*0088*/ 	.word	0x00001280


	//   ....[3]....
        /*008c*/ 	.word	0x00001290


	//   ....[4]....
        /*0090*/ 	.word	0x000012c0


	//   ....[5]....
        /*0094*/ 	.word	0x000012d0


	//   ....[6]....
        /*0098*/ 	.word	0x00001300


	//   ....[7]....
        /*009c*/ 	.word	0x00001310


	//   ....[8]....
        /*00a0*/ 	.word	0x00001340


	//   ....[9]....
        /*00a4*/ 	.word	0x00001350


	//   ....[10]....
        /*00a8*/ 	.word	0x00004910


	//   ....[11]....
        /*00ac*/ 	.word	0x000049a0


	//   ....[12]....
        /*00b0*/ 	.word	0x00004a10


	//   ....[13]....
        /*00b4*/ 	.word	0x00004a70


	//   ....[14]....
        /*00b8*/ 	.word	0x00004ae0


	//   ....[15]....
        /*00bc*/ 	.word	0x00004b40


	//   ....[16]....
        /*00c0*/ 	.word	0x00004bb0


	//   ....[17]....
        /*00c4*/ 	.word	0x00004c10


	//   ....[18]....
        /*00c8*/ 	.word	0x00004c80


	//   ....[19]....
        /*00cc*/ 	.word	0x00004ce0


	//----- nvinfo : EIATTR_VRC_CTA_INIT_COUNT
	.align		4
.L_2377:
        /*00d0*/ 	.byte	0x02, 0x4a
	.zero		1
	.zero		1


	//----- nvinfo : EIATTR_EXIT_INSTR_OFFSETS
	.align		4
        /*00d4*/ 	.byte	0x04, 0x1c
        /*00d6*/ 	.short	(.L_2379 - .L_2378)


	//   ....[0]....
.L_2378:
        /*00d8*/ 	.word	0x000048a0


	//----- nvinfo : EIATTR_MAX_THREADS
	.align		4
.L_2379:
        /*00dc*/ 	.byte	0x04, 0x05
        /*00de*/ 	.short	(.L_2381 - .L_2380)
.L_2380:
        /*00e0*/ 	.word	0x00000080
        /*00e4*/ 	.word	0x00000001
        /*00e8*/ 	.word	0x00000001


	//----- nvinfo : EIATTR_CRS_STACK_SIZE
	.align		4
.L_2381:
        /*00ec*/ 	.byte	0x04, 0x1e
        /*00ee*/ 	.short	(.L_2383 - .L_2382)
.L_2382:
        /*00f0*/ 	.word	0x00000000


	//----- nvinfo : EIATTR_CBANK_PARAM_SIZE
	.align		4
.L_2383:
        /*00f4*/ 	.byte	0x03, 0x19
        /*00f6*/ 	.short	0x0128


	//----- nvinfo : EIATTR_PARAM_CBANK
	.align		4
        /*00f8*/ 	.byte	0x04, 0x0a
        /*00fa*/ 	.short	(.L_2385 - .L_2384)
	.align		4
.L_2384:
        /*00fc*/ 	.word	index@(.nv.constant0._ZN10layer_norm13ln_bwd_kernelINS_13Kernel_traitsI13__nv_bfloat16S2_fS2_fjLj512ELj1ELj4ELj1ELj16ENS_18Kernel_traits_baseILj512ES2_S2_fS2_fjLj128EEEEELb0ELb1ELb0ELb1EEEvNS_9BwdParamsE)
        /*0100*/ 	.short	0x0380
        /*0102*/ 	.short	0x0128


	//----- nvinfo : EIATTR_SW_WAR
	.align		4
.L_2385:
        /*0104*/ 	.byte	0x04, 0x36
        /*0106*/ 	.short	(.L_2387 - .L_2386)
.L_2386:
        /*0108*/ 	.word	0x00000008
.L_2387:


//--------------------- .nv.info._ZN10layer_norm13ln_bwd_kernelINS_13Kernel_traitsI13__nv_bfloat16S2_fS2_fjLj512ELj1ELj4ELj1ELj16ENS_18Kernel_traits_baseILj512ES2_S2_fS2_fjLj128EEEEELb0ELb1ELb1ELb0EEEvNS_9BwdParamsE --------------------------
	.section	.nv.info._ZN10layer_norm13ln_bwd_kernelINS_13Kernel_traitsI13__nv_bfloat16S2_fS2_fjLj512ELj1ELj4ELj1ELj16ENS_18Kernel_traits_baseILj512ES2_S2_fS2_fjLj128EEEEELb0ELb1ELb1ELb0EEEvNS_9BwdParamsE,"",@"SHT_CUDA_INFO"
	.sectionflags	@""
	.align	4


	//----- nvinfo : EIATTR_CUDA_API_VERSION
	.align		4
        /*0000*/ 	.byte	0x04, 0x37
        /*0002*/ 	.short	(.L_2389 - .L_2388)
.L_2388:
        /*0004*/ 	.word	0x00000082


	//----- nvinfo : EIATTR_KPARAM_INFO
	.align		4
.L_2389:
        /*0008*/ 	.byte	0x04, 0x17
        /*000a*/ 	.short	(.L_2391 - .L_2390)
.L_2390:
        /*000c*/ 	.word	0x00000000
        /*0010*/ 	.short	0x0000
        /*0012*/ 	.short	0x0000
        /*0014*/ 	.byte	0x00, 0xf0, 0xa1, 0x04


	//----- nvinfo : EIATTR_SPARSE_MMA_MASK
	.align		4
.L_2391:
        /*0018*/ 	.byte	0x03, 0x50
        /*001a*/ 	.short	0x0000


	//----- nvinfo : EIATTR_MAXREG_COUNT
	.align		4
        /*001c*/ 	.byte	0x03, 0x1b
        /*001e*/ 	.short	0x00ff


	//----- nvinfo : EIATTR_NUM_BARRIERS
	.align		4
        /*0020*/ 	.byte	0x02, 0x4c
        /*0022*/ 	.byte	0x01
	.zero		1


	//----- nvinfo : EIATTR_MERCURY_ISA_VERSION
	.align		4
        /*0024*/ 	.byte	0x03, 0x5f
        /*0026*/ 	.short	0x0101


	//----- nvinfo : EIATTR_COOP_GROUP_MASK_REGIDS
	.align		4
        /*0028*/ 	.byte	0x04, 0x29
        /*002a*/ 	.short	(.L_2393 - .L_2392)


	//   ....[0]....
.L_2392:
        /*002c*/ 	.word	0xffffffff


	//   ....[1]....
        /*0030*/ 	.word	0xffffffff


	//   ....[2]....
        /*0034*/ 	.word	0xffffffff


	//   ....[3]....
        /*0038*/ 	.word	0xffffffff


	//   ....[4]....
        /*003c*/ 	.word	0xffffffff


	//   ....[5]....
        /*0040*/ 	.word	0xffffffff


	//   ....[6]....
        /*0044*/ 	.word	0xffffffff


	//   ....[7]....
        /*0048*/ 	.word	0xffffffff


	//   ....[8]....
        /*004c*/ 	.word	0xffffffff


	//   ....[9]....
        /*0050*/ 	.word	0xffffffff


	//   ....[10]....
        /*0054*/ 	.word	0x05000078


	//   ....[11]....
        /*0058*/ 	.word	0x05000078


	//   ....[12]....
        /*005c*/ 	.word	0x05000078


	//   ....[13]....
        /*0060*/ 	.word	0x05000078


	//   ....[14]....
        /*0064*/ 	.word	0x05000078


	//   ....[15]....
        /*0068*/ 	.word	0x05000078


	//   ....[16]....
        /*006c*/ 	.word	0x05000078


	//   ....[17]....
        /*0070*/ 	.word	0x05000078


	//   ....[18]....
        /*0074*/ 	.word	0x05000078


	//   ....[19]....
        /*0078*/ 	.word	0x05000078


	//----- nvinfo : EIATTR_COOP_GROUP_INSTR_OFFSETS
	.align		4
.L_2393:
        /*007c*/ 	.byte	0x04, 0x28
        /*007e*/ 	.short	(.L_2395 - .L_2394)


	//   ....[0]....
.L_2394:
        /*0080*/ 	.word	0x000015b0


	//   ....[1]....
        /*0084*/ 	.word	0x000015c0


	//   ....[2]....
        /*0088*/ 	.word	0x000015f0


	//   ....[3]....
        /*008c*/ 	.word	0x00001600


	//   ....[4]....
        /*0090*/ 	.word	0x00001630


	//   ....[5]....
        /*0094*/ 	.word	0x00001640


	//   ....[6]....
        /*0098*/ 	.word	0x00001670


	//   ....[7]....
        /*009c*/ 	.word	0x00001680


	//   ....[8]....
        /*00a0*/ 	.word	0x000016b0


	//   ....[9]....
        /*00a4*/ 	.word	0x000016c0


	//   ....[10]....
        /*00a8*/ 	.word	0x000064c0


	//   ....[11]....
        /*00ac*/ 	.word	0x00006550


	//   ....[12]....
        /*00b0*/ 	.word	0x000065c0


	//   ....[13]....
        /*00b4*/ 	.word	0x00006620


	//   ....[14]....
        /*00b8*/ 	.word	0x00006690


	//   ....[15]....
        /*00bc*/ 	.word	0x000066f0


	//   ....[16]....
        /*00c0*/ 	.word	0x00006760


	//   ....[17]....
        /*00c4*/ 	.word	0x000067c0


	//   ....[18]....
        /*00c8*/ 	.word	0x00006830


	//   ....[19]....
        /*00cc*/ 	.word	0x00006890


	//----- nvinfo : EIATTR_VRC_CTA_INIT_COUNT
	.align		4
.L_2395:
        /*00d0*/ 	.byte	0x02, 0x4a
	.zero		1
	.zero		1


	//----- nvinfo : EIATTR_EXIT_INSTR_OFFSETS
	.align		4
        /*00d4*/ 	.byte	0x04, 0x1c
        /*00d6*/ 	.short	(.L_2397 - .L_2396)


	//   ....[0]....
.L_2396:
        /*00d8*/ 	.word	0x000063d0


	//   ....[1]....
        /*00dc*/ 	.word	0x00006450


	//----- nvinfo : EIATTR_MAX_THREADS
	.align		4
.L_2397:
        /*00e0*/ 	.byte	0x04, 0x05
        /*00e2*/ 	.short	(.L_2399 - .L_2398)
.L_2398:
        /*00e4*/ 	.word	0x00000080
        /*00e8*/ 	.word	0x00000001
        /*00ec*/ 	.word	0x00000001


	//----- nvinfo : EIATTR_CRS_STACK_SIZE
	.align		4
.L_2399:
        /*00f0*/ 	.byte	0x04, 0x1e
        /*00f2*/ 	.short	(.L_2401 - .L_2400)
.L_2400:
        /*00f4*/ 	.word	0x00000000


	//----- nvinfo : EIATTR_CBANK_PARAM_SIZE
	.align		4
.L_2401:
        /*00f8*/ 	.byte	0x03, 0x19
        /*00fa*/ 	.short	0x0128


	//----- nvinfo : EIATTR_PARAM_CBANK
	.align		4
        /*00fc*/ 	.byte	0x04, 0x0a
        /*00fe*/ 	.short	(.L_2403 - .L_2402)
	.align		4
.L_2402:
        /*0100*/ 	.word	index@(.nv.constant0._ZN10layer_norm13ln_bwd_kernelINS_13Kernel_traitsI13__nv_bfloat16S2_fS2_fjLj512ELj1ELj4ELj1ELj16ENS_18Kernel_traits_baseILj512ES2_S2_fS2_fjLj128EEEEELb0ELb1ELb1ELb0EEEvNS_9BwdParamsE)
        /*0104*/ 	.short	0x0380
        /*0106*/ 	.short	0x0128


	//----- nvinfo : EIATTR_SW_WAR
	.align		4
.L_2403:
        /*0108*/ 	.byte	0x04, 0x36
        /*010a*/ 	.short	(.L_2405 - .L_2404)
.L_2404:
        /*010c*/ 	.word	0x00000008
.L_2405:


//--------------------- .nv.info._ZN10layer_norm13ln_bwd_kernelINS_13Kernel_traitsI13__nv_bfloat16S2_fS2_fjLj512ELj1ELj4ELj1ELj16ENS_18Kernel_traits_baseILj512ES2_S2_fS2_fjLj128EEEEELb0ELb1ELb1ELb1EEEvNS_9BwdParamsE --------------------------
	.section	.nv.info._ZN10layer_norm13ln_bwd_kernelINS_13Kernel_traitsI13__nv_bfloat16S2_fS2_fjLj512ELj1ELj4ELj1ELj16ENS_18Kernel_traits_baseILj512ES2_S2_fS2_fjLj128EEEEELb0ELb1ELb1ELb1EEEvNS_9BwdParamsE,"",@"SHT_CUDA_INFO"
	.sectionflags	@""
	.align	4


	//----- nvinfo : EIATTR_CUDA_API_VERSION
	.align		4
        /*0000*/ 	.byte	0x04, 0x37
        /*0002*/ 	.short	(.L_2407 - .L_2406)
.L_2406:
        /*0004*/ 	.word	0x00000082


	//----- nvinfo : EIATTR_KPARAM_INFO
	.align		4
.L_2407:
        /*0008*/ 	.byte	0x04, 0x17
        /*000a*/ 	.short	(.L_2409 - .L_2408)
.L_2408:
        /*000c*/ 	.word	0x00000000
        /*0010*/ 	.short	0x0000
        /*0012*/ 	.short	0x0000
        /*0014*/ 	.byte	0x00, 0xf0, 0xa1, 0x04


	//----- nvinfo : EIATTR_SPARSE_MMA_MASK
	.align		4
.L_2409:
        /*0018*/ 	.byte	0x03, 0x50
        /*001a*/ 	.short	0x0000


	//----- nvinfo : EIATTR_MAXREG_COUNT
	.align		4
        /*001c*/ 	.byte	0x03, 0x1b
        /*001e*/ 	.short	0x00ff


	//----- nvinfo : EIATTR_NUM_BARRIERS
	.align		4
        /*0020*/ 	.byte	0x02, 0x4c
        /*0022*/ 	.byte	0x01
	.zero		1


	//----- nvinfo : EIATTR_MERCURY_ISA_VERSION
	.align		4
        /*0024*/ 	.byte	0x03, 0x5f
        /*0026*/ 	.short	0x0101


	//----- nvinfo : EIATTR_COOP_GROUP_MASK_REGIDS
	.align		4
        /*0028*/ 	.byte	0x04, 0x29
        /*002a*/ 	.short	(.L_2411 - .L_2410)


	//   ....[0]....
.L_2410:
        /*002c*/ 	.word	0xffffffff


	//   ....[1]....
        /*0030*/ 	.word	0xffffffff


	//   ....[2]....
        /*0034*/ 	.word	0xffffffff


	//   ....[3]....
        /*0038*/ 	.word	0xffffffff


	//   ....[4]....
        /*003c*/ 	.word	0xffffffff


	//   ....[5]....
        /*0040*/ 	.word	0xffffffff


	//   ....[6]....
        /*0044*/ 	.word	0xffffffff


	//   ....[7]....
        /*0048*/ 	.word	0xffffffff


	//   ....[8]....
        /*004c*/ 	.word	0xffffffff


	//   ....[9]....
        /*0050*/ 	.word	0xffffffff


	//   ....[10]....
        /*0054*/ 	.word	0x050000a2


	//   ....[11]....
        /*0058*/ 	.word	0x050000a2


	//   ....[12]....
        /*005c*/ 	.word	0x050000a2


	//   ....[13]....
        /*0060*/ 	.word	0x050000a2


	//   ....[14]....
        /*0064*/ 	.word	0x050000a2


	//   ....[15]....
        /*0068*/ 	.word	0x050000a2


	//   ....[16]....
        /*006c*/ 	.word	0x050000a2


	//   ....[17]....
        /*0070*/ 	.word	0x050000a2


	//   ....[18]....
        /*0074*/ 	.word	0x050000a2


	//   ....[19]....
        /*0078*/ 	.word	0x050000a2


	//----- nvinfo : EIATTR_COOP_GROUP_INSTR_OFFSETS
	.align		4
.L_2411:
        /*007c*/ 	.byte	0x04, 0x28
        /*007e*/ 	.short	(.L_2413 - .L_2412)


	//   ....[0]....
.L_2412:
        /*0080*/ 	.word	0x000012d0


	//   ....[1]....
        /*0084*/ 	.word	0x000012e0


	//   ....[2]....
        /*0088*/ 	.word	0x00001310


	//   ....[3]....
        /*008c*/ 	.word	0x00001320


	//   ....[4]....
        /*0090*/ 	.word	0x00001350


	//   ....[5]....
        /*0094*/ 	.word	0x00001360


	//   ....[6]....
        /*0098*/ 	.word	0x00001390


	//   ....[7]....
        /*009c*/ 	.word	0x000013a0


	//   ....[8]....
        /*00a0*/ 	.word	0x000013d0


	//   ....[9]....
        /*00a4*/ 	.word	0x000013e0


	//   ....[10]....
        /*00a8*/ 	.word	0x00005d80


	//   ....[11]....
        /*00ac*/ 	.word	0x00005e10


	//   ....[12]....
        /*00b0*/ 	.word	0x00005e80


	//   ....[13]....
        /*00b4*/ 	.word	0x00005ee0


	//   ....[14]....
        /*00b8*/ 	.word	0x00005f50


	//   ....[15]....
        /*00bc*/ 	.word	0x00005fb0


	//   ....[16]....
        /*00c0*/ 	.word	0x00006020


	//   ....[17]....
        /*00c4*/ 	.word	0x00006080


	//   ....[18]....
        /*00c8*/ 	.word	0x000060f0


	//   ....[19]....
        /*00cc*/ 	.word	0x00006140


	//----- nvinfo : EIATTR_VRC_CTA_INIT_COUNT
	.align		4
.L_2413:
        /*00d0*/ 	.byte	0x02, 0x4a
	.zero		1
	.zero		1


	//----- nvinfo : EIATTR_EXIT_INSTR_OFFSETS
	.align		4
        /*00d4*/ 	.byte	0x04, 0x1c
        /*00d6*/ 	.short	(.L_2415 - .L_2414)


	//   ....[0]....
.L_2414:
        /*00d8*/ 	.word	0x00005d10


	//----- nvinfo : EIATTR_MAX_THREADS
	.align		4
.L_2415:
        /*00dc*/ 	.byte	0x04, 0x05
        /*00de*/ 	.short	(.L_2417 - .L_2416)
.L_2416:
        /*00e0*/ 	.word	0x00000080
        /*00e4*/ 	.word	0x00000001
        /*00e8*/ 	.word	0x00000001


	//----- nvinfo : EIATTR_CRS_STACK_SIZE
	.align		4
.L_2417:
        /*00ec*/ 	.byte	0x04, 0x1e
        /*00ee*/ 	.short	(.L_2419 - .L_2418)
.L_2418:
        /*00f0*/ 	.word	0x00000000


	//----- nvinfo : EIATTR_CBANK_PARAM_SIZE
	.align		4
.L_2419:
        /*00f4*/ 	.byte	0x03, 0x19
        /*00f6*/ 	.short	0x0128


	//----- nvinfo : EIATTR_PARAM_CBANK
	.align		4
        /*00f8*/ 	.byte	0x04, 0x0a
        /*00fa*/ 	.short	(.L_2421 - .L_2420)
	.align		4
.L_2420:
        /*00fc*/ 	.word	index@(.nv.constant0._ZN10layer_norm13ln_bwd_kernelINS_13Kernel_traitsI13__nv_bfloat16S2_fS2_fjLj512ELj1ELj4ELj1ELj16ENS_18Kernel_traits_baseILj512ES2_S2_fS2_fjLj128EEEEELb0ELb1ELb1ELb1EEEvNS_9BwdParamsE)
        /*0100*/ 	.short	0x0380
        /*0102*/ 	.short	0x0128


	//----- nvinfo : EIATTR_SW_WAR
	.align		4
.L_2421:
        /*0104*/ 	.byte	0x04, 0x36
        /*0106*/ 	.short	(.L_2423 - .L_2422)
.L_2422:
        /*0108*/ 	.word	0x00000008
.L_2423:


//--------------------- .nv.info._ZN10layer_norm13ln_bwd_kernelINS_13Kernel_traitsI13__nv_bfloat16S2_fS2_fjLj512ELj1ELj4ELj1ELj16ENS_18Kernel_traits_baseILj512ES2_S2_fS2_fjLj128EEEEELb1ELb0ELb0ELb0EEEvNS_9BwdParamsE --------------------------
	.section	.nv.info._ZN10layer_norm13ln_bwd_kernelINS_13Kernel_traitsI13__nv_bfloat16S2_fS2_fjLj512ELj1ELj4ELj1ELj16ENS_18Kernel_traits_baseILj512ES2_S2_fS2_fjLj128EEEEELb1ELb0ELb0ELb0EEEvNS_9BwdParamsE,"",@"SHT_CUDA_INFO"
	.sectionflags	@""
	.align	4


	//----- nvinfo : EIATTR_CUDA_API_VERSION
	.align		4
        /*0000*/ 	.byte	0x04, 0x37
        /*0002*/ 	.short	(.L_2425 - .L_2424)
.L_2424:
        /*0004*/ 	.word	0x00000082


	//----- nvinfo : EIATTR_KPARAM_INFO
	.align		4
.L_2425:
        /*0008*/ 	.byte	0x04, 0x17
        /*000a*/ 	.short	(.L_2427 - .L_2426)
.L_2426:
        /*000c*/ 	.word	0x00000000
        /*0010*/ 	.short	0x0000
        /*0012*/ 	.short	0x0000
        /*0014*/ 	.byte	0x00, 0xf0, 0xa1, 0x04


	//----- nvinfo : EIATTR_SPARSE_MMA_MASK
	.align		4
.L_2427:
        /*0018*/ 	.byte	0x03, 0x50
        /*001a*/ 	.short	0x0000


	//----- nvinfo : EIATTR_MAXREG_COUNT
	.align		4
        /*001c*/ 	.byte	0x03, 0x1b
        /*001e*/ 	.short	0x00ff


	//----- nvinfo : EIATTR_NUM_BARRIERS
	.align		4
        /*0020*/ 	.byte	0x02, 0x4c
        /*0022*/ 	.byte	0x01
	.zero		1


	//----- nvinfo : EIATTR_MERCURY_ISA_VERSION
	.align		4
        /*0024*/ 	.byte	0x03, 0x5f
        /*0026*/ 	.short	0x0101


	//----- nvinfo : EIATTR_COOP_GROUP_MASK_REGIDS
	.align		4
        /*0028*/ 	.byte	0x04, 0x29
        /*002a*/ 	.short	(.L_2429 - .L_2428)


	//   ....[0]....
.L_2428:
        /*002c*/ 	.word	0xffffffff


	//   ....[1]....
        /*0030*/ 	.word	0xffffffff


	//   ....[2]....
        /*0034*/ 	.word	0xffffffff


	//   ....[3]....
        /*0038*/ 	.word	0xffffffff


	//   ....[4]....
        /*003c*/ 	.word	0xffffffff


	//   ....[5]....
        /*0040*/ 	.word	0xffffffff


	//   ....[6]....
        /*0044*/ 	.word	0xffffffff


	//   ....[7]....
        /*0048*/ 	.word	0xffffffff


	//   ....[8]....
        /*004c*/ 	.word	0xffffffff


	//   ....[9]....
        /*0050*/ 	.word	0xffffffff


	//   ....[10]....
        /*0054*/ 	.word	0x05000072


	//   ....[11]....
        /*0058*/ 	.word	0x05000072


	//   ....[12]....
        /*005c*/ 	.word	0x05000072


	//   ....[13]....
        /*0060*/ 	.word	0x05000072


	//   ....[14]....
        /*0064*/ 	.word	0x05000072


	//   ....[15]....
        /*0068*/ 	.word	0x05000072


	//   ....[16]....
        /*006c*/ 	.word	0x05000072


	//   ....[17]....
        /*0070*/ 	.word	0x05000072


	//   ....[18]....
        /*0074*/ 	.word	0x05000072


	//   ....[19]....
        /*0078*/ 	.word	0x05000072


	//----- nvinfo : EIATTR_COOP_GROUP_INSTR_OFFSETS
	.align		4
.L_2429:
        /*007c*/ 	.byte	0x04, 0x28
        /*007e*/ 	.short	(.L_2431 - .L_2430)


	//   ....[0]....
.L_2430:
        /*0080*/ 	.word	0x00001280


	//   ....[1]....
        /*0084*/ 	.word	0x00001290


	//   ....[2]....
        /*0088*/ 	.word	0x000012c0


	//   ....[3]....
        /*008c*/ 	.word	0x000012d0


	//   ....[4]....
        /*0090*/ 	.word	0x00001300


	//   ....[5]....
        /*0094*/ 	.word	0x00001310


	//   ....[6]....
        /*0098*/ 	.word	0x00001340


	//   ....[7]....
        /*009c*/ 	.word	0x00001350


	//   ....[8]....
        /*00a0*/ 	.word	0x00001380


	//   ....[9]....
        /*00a4*/ 	.word	0x00001390


	//   ....[10]....
        /*00a8*/ 	.word	0x00004000


	//   ....[11]....
        /*00ac*/ 	.word	0x00004090


	//   ....[12]....
        /*00b0*/ 	.word	0x00004100


	//   ....[13]....
        /*00b4*/ 	.word	0x00004160


	//   ....[14]....
        /*00b8*/ 	.word	0x000041d0


	//   ....[15]....
        /*00bc*/ 	.word	0x00004230


	//   ....[16]....
        /*00c0*/ 	.word	0x000042a0


	//   ....[17]....
        /*00c4*/ 	.word	0x00004300


	//   ....[18]....
        /*00c8*/ 	.word	0x00004370


	//   ....[19]....
        /*00cc*/ 	.word	0x000043d0


	//----- nvinfo : EIATTR_VRC_CTA_INIT_COUNT
	.align		4
.L_2431:
        /*00d0*/ 	.byte	0x02, 0x4a
	.zero		1
	.zero		1


	//----- nvinfo : EIATTR_EXIT_INSTR_OFFSETS
	.align		4
        /*00d4*/ 	.byte	0x04, 0x1c
        /*00d6*/ 	.short	(.L_2433 - .L_2432)


	//   ....[0]....
.L_2432:
        /*00d8*/ 	.word	0x00003f60


	//   ....[1]....
        /*00dc*/ 	.word	0x00003f90


	//----- nvinfo : EIATTR_MAX_THREADS
	.align		4
.L_2433:
        /*00e0*/ 	.byte	0x04, 0x05
        /*00e2*/ 	.short	(.L_2435 - .L_2434)
.L_2434:
        /*00e4*/ 	.word	0x00000080
        /*00e8*/ 	.word	0x00000001
        /*00ec*/ 	.word	0x00000001


	//----- nvinfo : EIATTR_CRS_STACK_SIZE
	.align		4
.L_2435:
        /*00f0*/ 	.byte	0x04, 0x1e
        /*00f2*/ 	.short	(.L_2437 - .L_2436)
.L_2436:
        /*00f4*/ 	.word	0x00000000


	//----- nvinfo : EIATTR_CBANK_PARAM_SIZE
	.align		4
.L_2437:
        /*00f8*/ 	.byte	0x03, 0x19
        /*00fa*/ 	.short	0x0128


	//----- nvinfo : EIATTR_PARAM_CBANK
	.align		4
        /*00fc*/ 	.byte	0x04, 0x0a
        /*00fe*/ 	.short	(.L_2439 - .L_2438)
	.align		4
.L_2438:
        /*0100*/ 	.word	index@(.nv.constant0._ZN10layer_norm13ln_bwd_kernelINS_13Kernel_traitsI13__nv_bfloat16S2_fS2_fjLj512ELj1ELj4ELj1ELj16ENS_18Kernel_traits_baseILj512ES2_S2_fS2_fjLj128EEEEELb1ELb0ELb0ELb0EEEvNS_9BwdParamsE)
        /*0104*/ 	.short	0x0380
        /*0106*/ 	.short	0x0128


	//----- nvinfo : EIATTR_SW_WAR
	.align		4
.L_2439:
        /*0108*/ 	.byte	0x04, 0x36
        /*010a*/ 	.short	(.L_2441 - .L_2440)
.L_2440:
        /*010c*/ 	.word	0x00000008
.L_2441:


//--------------------- .nv.info._ZN10layer_norm13ln_bwd_kernelINS_13Kernel_traitsI13__nv_bfloat16S2_fS2_fjLj512ELj1ELj4ELj1ELj16ENS_18Kernel_traits_baseILj512ES2_S2_fS2_fjLj128EEEEELb1ELb0ELb0ELb1EEEvNS_9BwdParamsE --------------------------
	.section	.nv.info._ZN10layer_norm13ln_bwd_kernelINS_13Kernel_traitsI13__nv_bfloat16S2_fS2_fjLj512ELj1ELj4ELj1ELj16ENS_18Kernel_traits_baseILj512ES2_S2_fS2_fjLj128EEEEELb1ELb0ELb0ELb1EEEvNS_9BwdParamsE,"",@"SHT_CUDA_INFO"
	.sectionflags	@""
	.align	4


	//----- nvinfo : EIATTR_CUDA_API_VERSION
	.align		4
        /*0000*/ 	.byte	0x04, 0x37
        /*0002*/ 	.short	(.L_2443 - .L_2442)
.L_2442:
        /*0004*/ 	.word	0x00000082


	//----- nvinfo : EIATTR_KPARAM_INFO
	.align		4
.L_2443:
        /*0008*/ 	.byte	0x04, 0x17
        /*000a*/ 	.short	(.L_2445 - .L_2444)
.L_2444:
        /*000c*/ 	.word	0x00000000
        /*0010*/ 	.short	0x0000
        /*0012*/ 	.short	0x0000
        /*0014*/ 	.byte	0x00, 0xf0, 0xa1, 0x04


	//----- nvinfo : EIATTR_SPARSE_MMA_MASK
	.align		4
.L_2445:
        /*0018*/ 	.byte	0x03, 0x50
        /*001a*/ 	.short	0x0000


	//----- nvinfo : EIATTR_MAXREG_COUNT
	.align		4
        /*001c*/ 	.byte	0x03, 0x1b
        /*001e*/ 	.short	0x00ff


	//----- nvinfo : EIATTR_NUM_BARRIERS
	.align		4
        /*0020*/ 	.byte	0x02, 0x4c
        /*0022*/ 	.byte	0x01
	.zero		1


	//----- nvinfo : EIATTR_MERCURY_ISA_VERSION
	.align		4
        /*0024*/ 	.byte	0x03, 0x5f
        /*0026*/ 	.short	0x0101


	//----- nvinfo : EIATTR_COOP_GROUP_MASK_REGIDS
	.align		4
        /*0028*/ 	.byte	0x04, 0x29
        /*002a*/ 	.short	(.L_2447 - .L_2446)


	//   ....[0]....
.L_2446:
        /*002c*/ 	.word	0xffffffff


	//   ....[1]....
        /*0030*/ 	.word	0xffffffff


	//   ....[2]....
        /*0034*/ 	.word	0xffffffff


	//   ....[3]....
        /*0038*/ 	.word	0xffffffff


	//   ....[4]....
        /*003c*/ 	.word	0xffffffff


	//   ....[5]....
        /*0040*/ 	.word	0xffffffff


	//   ....[6]....
        /*0044*/ 	.word	0xffffffff


	//   ....[7]....
        /*0048*/ 	.word	0xffffffff


	//   ....[8]....
        /*004c*/ 	.word	0xffffffff


	//   ....[9]....
        /*0050*/ 	.word	0xffffffff


	//   ....[10]....
        /*0054*/ 	.word	0x05000040


	//   ....[11]....
        /*0058*/ 	.word	0x05000040


	//   ....[12]....
        /*005c*/ 	.word	0x05000040


	//   ....[13]....
        /*0060*/ 	.word	0x05000040


	//   ....[14]....
        /*0064*/ 	.word	0x05000040


	//   ....[15]....
        /*0068*/ 	.word	0x05000040


	//   ....[16]....
        /*006c*/ 	.word	0x05000040


	//   ....[17]....
        /*0070*/ 	.word	0x05000040


	//   ....[18]....
        /*0074*/ 	.word	0x05000040


	//   ....[19]....
        /*0078*/ 	.word	0x05000040


	//----- nvinfo : EIATTR_COOP_GROUP_INSTR_OFFSETS
	.align		4
.L_2447:
        /*007c*/ 	.byte	0x04, 0x28
        /*007e*/ 	.short	(.L_2449 - .L_2448)


	//   ....[0]....
.L_2448:
        /*0080*/ 	.word	0x000010a0


	//   ....[1]....
        /*0084*/ 	.word	0x000010b0


	//   ....[2]....
        /*0088*/ 	.word	0x000010e0


	//   ....[3]....
        /*008c*/ 	.word	0x000010f0


	//   ....[4]....
        /*0090*/ 	.word	0x00001120


	//   ....[5]....
        /*0094*/ 	.word	0x00001130


	//   ....[6]....
        /*0098*/ 	.word	0x00001160


	//   ....[7]....
        /*009c*/ 	.word	0x00001170


	//   ....[8]....
        /*00a0*/ 	.word	0x000011a0


	//   ....[9]....
        /*00a4*/ 	.word	0x000011b0


	//   ....[10]....
        /*00a8*/ 	.word	0x00003c70


	//   ....[11]....
        /*00ac*/ 	.word	0x00003d00


	//   ....[12]....
        /*00b0*/ 	.word	0x00003d60


	//   ....[13]....
        /*00b4*/ 	.word	0x00003dc0


	//   ....[14]....
        /*00b8*/ 	.word	0x00003e20


	//   ....[15]....
        /*00bc*/ 	.word	0x00003e80


	//   ....[16]....
        /*00c0*/ 	.word	0x00003ee0


	//   ....[17]....
        /*00c4*/ 	.word	0x00003f40


	//   ....[18]....
        /*00c8*/ 	.word	0x00003fa0


	//   ....[19]....
        /*00cc*/ 	.word	0x00004000


	//----- nvinfo : EIATTR_VRC_CTA_INIT_COUNT
	.align		4
.L_2449:
        /*00d0*/ 	.byte	0x02, 0x4a
	.zero		1
	.zero		1


	//----- nvinfo : EIATTR_EXIT_INSTR_OFFSETS
	.align		4
        /*00d4*/ 	.byte	0x04, 0x1c
        /*00d6*/ 	.short	(.L_2451 - .L_2450)


	//   ....[0]....
.L_2450:
        /*00d8*/ 	.word	0x00003c10


	//----- nvinfo : EIATTR_MAX_THREADS
	.align		4
.L_2451:
        /*00dc*/ 	.byte	0x04, 0x05
        /*00de*/ 	.short	(.L_2453 - .L_2452)
.L_2452:
        /*00e0*/ 	.word	0x00000080
        /*00e4*/ 	.word	0x00000001
        /*00e8*/ 	.word	0x00000001


	//----- nvinfo : EIATTR_CRS_STACK_SIZE
	.align		4
.L_2453:
        /*00ec*/ 	.byte	0x04, 0x1e
        /*00ee*/ 	.short	(.L_2455 - .L_2454)
.L_2454:
        /*00f0*/ 	.word	0x00000000


	//----- nvinfo : EIATTR_CBANK_PARAM_SIZE
	.align		4
.L_2455:
        /*00f4*/ 	.byte	0x03, 0x19
        /*00f6*/ 	.short	0x0128


	//----- nvinfo : EIATTR_PARAM_CBANK
	.align		4
        /*00f8*/ 	.byte	0x04, 0x0a
        /*00fa*/ 	.short	(.L_2457 - .L_2456)
	.align		4
.L_2456:
        /*00fc*/ 	.word	index@(.nv.constant0._ZN10layer_norm13ln_bwd_kernelINS_13Kernel_traitsI13__nv_bfloat16S2_fS2_fjLj512ELj1ELj4ELj1ELj16ENS_18Kernel_traits_baseILj512ES2_S2_fS2_fjLj128EEEEELb1ELb0ELb0ELb1EEEvNS_9BwdParamsE)
        /*0100*/ 	.short	0x0380
        /*0102*/ 	.short	0x0128


	//----- nvinfo : EIATTR_SW_WAR
	.align		4
.L_2457:
        /*0104*/ 	.byte	0x04, 0x36
        /*0106*/ 	.short	(.L_2459 - .L_2458)
.L_2458:
        /*0108*/ 	.word	0x00000008
.L_2459:


//--------------------- .nv.info._ZN10layer_norm22ln_bwd_finalize_kernelINS_22Kernel_traits_finalizeILj512E13__nv_bfloat16S2_fS2_fjLb0ELj1024ELj4ENS_18Kernel_traits_baseILj512ES2_S2_fS2_fjLj1024EEEEELb0ELb0EEEvNS_9BwdParamsE --------------------------
	.section	.nv.info._ZN10layer_norm22ln_bwd_finalize_kernelINS_22Kernel_traits_finalizeILj512E13__nv_bfloat16S2_fS2_fjLb0ELj1024ELj4ENS_18Kernel_traits_baseILj512ES2_S2_fS2_fjLj1024EEEEELb0ELb0EEEvNS_9BwdParamsE,"",@"SHT_CUDA_INFO"
	.sectionflags	@""
	.align	4


	//----- nvinfo : EIATTR_CUDA_API_VERSION
	.align		4
        /*0000*/ 	.byte	0x04, 0x37
        /*0002*/ 	.short	(.L_2461 - .L_2460)
.L_2460:
        /*0004*/ 	.word	0x00000082


	//----- nvinfo : EIATTR_KPARAM_INFO
	.align		4
.L_2461:
        /*0008*/ 	.byte	0x04, 0x17
        /*000a*/ 	.short	(.L_2463 - .L_2462)
.L_2462:
        /*000c*/ 	.word	0x00000000
        /*0010*/ 	.short	0x0000
        /*0012*/ 	.short	0x0000
        /*0014*/ 	.byte	0x00, 0xf0, 0xa1, 0x04


	//----- nvinfo : EIATTR_SPARSE_MMA_MASK
	.align		4
.L_2463:
        /*0018*/ 	.byte	0x03, 0x50
        /*001a*/ 	.short	0x0000


	//----- nvinfo : EIATTR_MAXREG_COUNT
	.align		4
        /*001c*/ 	.byte	0x03, 0x1b
        /*001e*/ 	.short	0x0040


	//----- nvinfo : EIATTR_NUM_BARRIERS
	.align		4
        /*0020*/ 	.byte	0x02, 0x4c
        /*0022*/ 	.byte	0x01
	.zero		1


	//----- nvinfo : EIATTR_MERCURY_ISA_VERSION
	.align		4
        /*0024*/ 	.byte	0x03, 0x5f
        /*0026*/ 	.short	0x0101


	//----- nvinfo : EIATTR_COOP_GROUP_MASK_REGIDS
	.align		4
        /*0028*/ 	.byte	0x04, 0x29
        /*002a*/ 	.short	(.L_2465 - .L_2464)


	//   ....[0]....
.L_2464:
        /*002c*/ 	.word	0xffffffff


	//   ....[1]....
        /*0030*/ 	.word	0xffffffff


	//   ....[2]....
        /*0034*/ 	.word	0xffffffff


	//   ....[3]....
        /*0038*/ 	.word	0xffffffff


	//   ....[4]....
        /*003c*/ 	.word	0xffffffff


	//   ....[5]....
        /*0040*/ 	.word	0xffffffff


	//   ....[6]....
        /*0044*/ 	.word	0xffffffff


	//   ....[7]....
        /*0048*/ 	.word	0xffffffff


	//   ....[8]....
        /*004c*/ 	.word	0xffffffff


	//   ....[9]....
        /*0050*/ 	.word	0xffffffff


	//----- nvinfo : EIATTR_COOP_GROUP_INSTR_OFFSETS
	.align		4
.L_2465:
        /*0054*/ 	.byte	0x04, 0x28
        /*0056*/ 	.short	(.L_2467 - .L_2466)


	//   ....[0]....
.L_2466:
        /*0058*/ 	.word	0x00001540


	//   ....[1]....
        /*005c*/ 	.word	0x00001550


	//   ....[2]....
        /*0060*/ 	.word	0x00001580


	//   ....[3]....
        /*0064*/ 	.word	0x00001590


	//   ....[4]....
        /*0068*/ 	.word	0x000015c0


	//   ....[5]....
        /*006c*/ 	.word	0x000015d0


	//   ....[6]....
        /*0070*/ 	.word	0x00001610


	//   ....[7]....
        /*0074*/ 	.word	0x00001630


	//   ....[8]....
        /*0078*/ 	.word	0x00001680


	//   ....[9]....
        /*007c*/ 	.word	0x00001690


	//----- nvinfo : EIATTR_VRC_CTA_INIT_COUNT
	.align		4
.L_2467:
        /*0080*/ 	.byte	0x02, 0x4a
	.zero		1
	.zero		1


	//----- nvinfo : EIATTR_EXIT_INSTR_OFFSETS
	.align		4
        /*0084*/ 	.byte	0x04, 0x1c
        /*0086*/ 	.short	(.L_2469 - .L_2468)


	//   ....[0]....
.L_2468:
        /*0088*/ 	.word	0x00000060


	//   ....[1]....
        /*008c*/ 	.word	0x000016f0


	//   ....[2]....
        /*0090*/ 	.word	0x00001720


	//   ....[3]....
        /*0094*/ 	.word	0x000017e0


	//----- nvinfo : EIATTR_MAX_THREADS
	.align		4
.L_2469:
        /*0098*/ 	.byte	0x04, 0x05
        /*009a*/ 	.short	(.L_2471 - .L_2470)
.L_2470:
        /*009c*/ 	.word	0x00000400
        /*00a0*/ 	.word	0x00000001
        /*00a4*/ 	.word	0x00000001


	//----- nvinfo : EIATTR_CRS_STACK_SIZE
	.align		4
.L_2471:
        /*00a8*/ 	.byte	0x04, 0x1e
        /*00aa*/ 	.short	(.L_2473 - .L_2472)
.L_2472:
        /*00ac*/ 	.word	0x00000000


	//----- nvinfo : EIATTR_CBANK_PARAM_SIZE
	.align		4
.L_2473:
        /*00b0*/ 	.byte	0x03, 0x19
        /*00b2*/ 	.short	0x0128


	//----- nvinfo : EIATTR_PARAM_CBANK
	.align		4
        /*00b4*/ 	.byte	0x04, 0x0a
        /*00b6*/ 	.short	(.L_2475 - .L_2474)
	.align		4
.L_2474:
        /*00b8*/ 	.word	index@(.nv.constant0._ZN10layer_norm22ln_bwd_finalize_kernelINS_22Kernel_traits_finalizeILj512E13__nv_bfloat16S2_fS2_fjLb0ELj1024ELj4ENS_18Kernel_traits_baseILj512ES2_S2_fS2_fjLj1024EEEEELb0ELb0EEEvNS_9BwdParamsE)
        /*00bc*/ 	.short	0x0380
        /*00be*/ 	.short	0x0128


	//----- nvinfo : EIATTR_SW_WAR
	.align		4
.L_2475:
        /*00c0*/ 	.byte	0x04, 0x36
        /*00c2*/ 	.short	(.L_2477 - .L_2476)
.L_2476:
        /*00c4*/ 	.word	0x00000008
.L_2477:


//--------------------- .nv.info._ZN10layer_norm13ln_bwd_kernelINS_13Kernel_traitsI13__nv_bfloat16S2_fS2_fjLj512ELj1ELj4ELj1ELj16ENS_18Kernel_traits_baseILj512ES2_S2_fS2_fjLj128EEEEELb1ELb0ELb1ELb0EEEvNS_9BwdParamsE --------------------------
	.section	.nv.info._ZN10layer_norm13ln_bwd_kernelINS_13Kernel_traitsI13__nv_bfloat16S2_fS2_fjLj512ELj1ELj4ELj1ELj16ENS_18Kernel_traits_baseILj512ES2_S2_fS2_fjLj128EEEEELb1ELb0ELb1ELb0EEEvNS_9BwdParamsE,"",@"SHT_CUDA_INFO"
	.sectionflags	@""
	.align	4


	//----- nvinfo : EIATTR_CUDA_API_VERSION
	.align		4
        /*0000*/ 	.byte	0x04, 0x37
        /*0002*/ 	.short	(.L_2479 - .L_2478)
.L_2478:
        /*0004*/ 	.word	0x00000082


	//----- nvinfo : EIATTR_KPARAM_INFO
	.align		4
.L_2479:
        /*0008*/ 	.byte	0x04, 0x17
        /*000a*/ 	.short	(.L_2481 - .L_2480)
.L_2480:
        /*000c*/ 	.word	0x00000000
        /*0010*/ 	.short	0x0000
        /*0012*/ 	.short	0x0000
        /*0014*/ 	.byte	0x00, 0xf0, 0xa1, 0x04


	//----- nvinfo : EIATTR_SPARSE_MMA_MASK
	.align		4
.L_2481:
        /*0018*/ 	.byte	0x03, 0x50
        /*001a*/ 	.short	0x0000


	//----- nvinfo : EIATTR_MAXREG_COUNT
	.align		4
        /*001c*/ 	.byte	0x03, 0x1b
        /*001e*/ 	.short	0x00ff


	//----- nvinfo : EIATTR_NUM_BARRIERS
	.align		4
        /*0020*/ 	.byte	0x02, 0x4c
        /*0022*/ 	.byte	0x01
	.zero		1


	//----- nvinfo : EIATTR_MERCURY_ISA_VERSION
	.align		4
        /*0024*/ 	.byte	0x03, 0x5f
        /*0026*/ 	.short	0x0101


	//----- nvinfo : EIATTR_COOP_GROUP_MASK_REGIDS
	.align		4
        /*0028*/ 	.byte	0x04, 0x29
        /*002a*/ 	.short	(.L_2483 - .L_2482)


	//   ....[0]....
.L_2482:
        /*002c*/ 	.word	0xffffffff


	//   ....[1]....
        /*0030*/ 	.word	0xffffffff


	//   ....[2]....
        /*0034*/ 	.word	0xffffffff


	//   ....[3]....
        /*0038*/ 	.word	0xffffffff


	//   ....[4]....
        /*003c*/ 	.word	0xffffffff


	//   ....[5]....
        /*0040*/ 	.word	0xffffffff


	//   ....[6]....
        /*0044*/ 	.word	0xffffffff


	//   ....[7]....
        /*0048*/ 	.word	0xffffffff


	//   ....[8]....
        /*004c*/ 	.word	0xffffffff


	//   ....[9]....
        /*0050*/ 	.word	0xffffffff


	//   ....[10]....
        /*0054*/ 	.word	0x05000084


	//   ....[11]....
        /*0058*/ 	.word	0x05000084


	//   ....[12]....
        /*005c*/ 	.word	0x05000084


	//   ....[13]....
        /*0060*/ 	.word	0x05000084


	//   ....[14]....
        /*0064*/ 	.word	0x05000084


	//   ....[15]....
        /*0068*/ 	.word	0x05000084


	//   ....[16]....
        /*006c*/ 	.word	0x05000084


	//   ....[17]....
        /*0070*/ 	.word	0x05000084


	//   ....[18]....
        /*0074*/ 	.word	0x05000084


	//   ....[19]....
        /*0078*/ 	.word	0x05000084


	//----- nvinfo : EIATTR_COOP_GROUP_INSTR_OFFSETS
	.align		4
.L_2483:
        /*007c*/ 	.byte	0x04, 0x28
        /*007e*/ 	.short	(.L_2485 - .L_2484)


	//   ....[0]....
.L_2484:
        /*0080*/ 	.word	0x000016b0


	//   ....[1]....
        /*0084*/ 	.word	0x000016c0


	//   ....[2]....
        /*0088*/ 	.word	0x000016f0


	//   ....[3]....
        /*008c*/ 	.word	0x00001700


	//   ....[4]....
        /*0090*/ 	.word	0x00001730


	//   ....[5]....
        /*0094*/ 	.word	0x00001740


	//   ....[6]....
        /*0098*/ 	.word	0x00001770


	//   ....[7]....
        /*009c*/ 	.word	0x00001780


	//   ....[8]....
        /*00a0*/ 	.word	0x000017b0


	//   ....[9]....
        /*00a4*/ 	.word	0x000017c0


	//   ....[10]....
        /*00a8*/ 	.word	0x00005b40


	//   ....[11]....
        /*00ac*/ 	.word	0x00005bd0


	//   ....[12]....
        /*00b0*/ 	.word	0x00005c40


	//   ....[13]....
        /*00b4*/ 	.word	0x00005ca0


	//   ....[14]....
        /*00b8*/ 	.word	0x00005d10


	//   ....[15]....
        /*00bc*/ 	.word	0x00005d70


	//   ....[16]....
        /*00c0*/ 	.word	0x00005de0


	//   ....[17]....
        /*00c4*/ 	.word	0x00005e40


	//   ....[18]....
        /*00c8*/ 	.word	0x00005eb0


	//   ....[19]....
        /*00cc*/ 	.word	0x00005f10


	//----- nvinfo : EIATTR_VRC_CTA_INIT_COUNT
	.align		4
.L_2485:
        /*00d0*/ 	.byte	0x02, 0x4a
	.zero		1
	.zero		1


	//----- nvinfo : EIATTR_EXIT_INSTR_OFFSETS
	.align		4
        /*00d4*/ 	.byte	0x04, 0x1c
        /*00d6*/ 	.short	(.L_2487 - .L_2486)


	//   ....[0]....
.L_2486:
        /*00d8*/ 	.word	0x00005aa0


	//   ....[1]....
        /*00dc*/ 	.word	0x00005ad0


	//----- nvinfo : EIATTR_MAX_THREADS
	.align		4
.L_2487:
        /*00e0*/ 	.byte	0x04, 0x05
        /*00e2*/ 	.short	(.L_2489 - .L_2488)
.L_2488:
        /*00e4*/ 	.word	0x00000080
        /*00e8*/ 	.word	0x00000001
        /*00ec*/ 	.word	0x00000001


	//----- nvinfo : EIATTR_CRS_STACK_SIZE
	.align		4
.L_2489:
        /*00f0*/ 	.byte	0x04, 0x1e
        /*00f2*/ 	.short	(.L_2491 - .L_2490)
.L_2490:
        /*00f4*/ 	.word	0x00000000


	//----- nvinfo : EIATTR_CBANK_PARAM_SIZE
	.align		4
.L_2491:
        /*00f8*/ 	.byte	0x03, 0x19
        /*00fa*/ 	.short	0x0128


	//----- nvinfo : EIATTR_PARAM_CBANK
	.align		4
        /*00fc*/ 	.byte	0x04, 0x0a
        /*00fe*/ 	.short	(.L_2493 - .L_2492)
	.align		4
.L_2492:
        /*0100*/ 	.word	index@(.nv.constant0._ZN10layer_norm13ln_bwd_kernelINS_13Kernel_traitsI13__nv_bfloat16S2_fS2_fjLj512ELj1ELj4ELj1ELj16ENS_18Kernel_traits_baseILj512ES2_S2_fS2_fjLj128EEEEELb1ELb0ELb1ELb0EEEvNS_9BwdParamsE)
        /*0104*/ 	.short	0x0380
        /*0106*/ 	.short	0x0128


	//----- nvinfo : EIATTR_SW_WAR
	.align		4
.L_2493:
        /*0108*/ 	.byte	0x04, 0x36
        /*010a*/ 	.short	(.L_2495 - .L_2494)
.L_2494:
        /*010c*/ 	.word	0x00000008
.L_2495:


//--------------------- .nv.info._ZN10layer_norm22ln_bwd_finalize_kernelINS_22Kernel_traits_finalizeILj512E13__nv_bfloat16S2_fS2_fjLb0ELj1024ELj4ENS_18Kernel_traits_baseILj512ES2_S2_fS2_fjLj1024EEEEELb0ELb1EEEvNS_9BwdParamsE --------------------------
	.section	.nv.info._ZN10layer_norm22ln_bwd_finalize_kernelINS_22Kernel_traits_finalizeILj512E13__nv_bfloat16S2_fS2_fjLb0ELj1024ELj4ENS_18Kernel_traits_baseILj512ES2_S2_fS2_fjLj1024EEEEELb0ELb1EEEvNS_9BwdParamsE,"",@"SHT_CUDA_INFO"
	.sectionflags	@""
	.align	4


	//----- nvinfo : EIATTR_CUDA_API_VERSION
	.align		4
        /*0000*/ 	.byte	0x04, 0x37
        /*0002*/ 	.short	(.L_2497 - .L_2496)
.L_2496:
        /*0004*/ 	.word	0x00000082


	//----- nvinfo : EIATTR_KPARAM_INFO
	.align		4
.L_2497:
        /*0008*/ 	.byte	0x04, 0x17
        /*000a*/ 	.short	(.L_2499 - .L_2498)
.L_2498:
        /*000c*/ 	.word	0x00000000
        /*0010*/ 	.short	0x0000
        /*0012*/ 	.short	0x0000
        /*0014*/ 	.byte	0x00, 0xf0, 0xa1, 0x04


	//----- nvinfo : EIATTR_SPARSE_MMA_MASK
	.align		4
.L_2499:
        /*0018*/ 	.byte	0x03, 0x50
        /*001a*/ 	.short	0x0000


	//----- nvinfo : EIATTR_MAXREG_COUNT
	.align		4
        /*001c*/ 	.byte	0x03, 0x1b
        /*001e*/ 	.short	0x0040


	//----- nvinfo : EIATTR_NUM_BARRIERS
	.align		4
        /*0020*/ 	.byte	0x02, 0x4c
        /*0022*/ 	.byte	0x01
	.zero		1


	//----- nvinfo : EIATTR_MERCURY_ISA_VERSION
	.align		4
        /*0024*/ 	.byte	0x03, 0x5f
        /*0026*/ 	.short	0x0101


	//----- nvinfo : EIATTR_COOP_GROUP_MASK_REGIDS
	.align		4
        /*0028*/ 	.byte	0x04, 0x29
        /*002a*/ 	.short	(.L_2501 - .L_2500)


	//   ....[0]....
.L_2500:
        /*002c*/ 	.word	0xffffffff


	//   ....[1]....
        /*0030*/ 	.word	0xffffffff


	//   ....[2]....
        /*0034*/ 	.word	0xffffffff


	//   ....[3]....
        /*0038*/ 	.word	0xffffffff


	//   ....[4]....
        /*003c*/ 	.word	0xffffffff


	//   ....[5]....
        /*0040*/ 	.word	0xffffffff


	//   ....[6]....
        /*0044*/ 	.word	0xffffffff


	//   ....[7]....
        /*0048*/ 	.word	0xffffffff


	//   ....[8]....
        /*004c*/ 	.word	0xffffffff


	//   ....[9]....
        /*0050*/ 	.word	0xffffffff


	//----- nvinfo : EIATTR_COOP_GROUP_INSTR_OFFSETS
	.align		4
.L_2501:
        /*0054*/ 	.byte	0x04, 0x28
        /*0056*/ 	.short	(.L_2503 - .L_2502)


	//   ....[0]....
.L_2502:
        /*0058*/ 	.word	0x00001560


	//   ....[1]....
        /*005c*/ 	.word	0x00001570


	//   ....[2]....
        /*0060*/ 	.word	0x000015a0


	//   ....[3]....
        /*0064*/ 	.word	0x000015b0


	//   ....[4]....
        /*0068*/ 	.word	0x000015e0


	//   ....[5]....
        /*006c*/ 	.word	0x000015f0


	//   ....[6]....
        /*0070*/ 	.word	0x00001620


	//   ....[7]....
        /*0074*/ 	.word	0x00001640


	//   ....[8]....
        /*0078*/ 	.word	0x00001670


	//   ....[9]....
        /*007c*/ 	.word	0x00001680


	//----- nvinfo : EIATTR_VRC_CTA_INIT_COUNT
	.align		4
.L_2503:
        /*0080*/ 	.byte	0x02, 0x4a
	.zero		1
	.zero		1


	//----- nvinfo : EIATTR_EXIT_INSTR_OFFSETS
	.align		4
        /*0084*/ 	.byte	0x04, 0x1c
        /*0086*/ 	.short	(.L_2505 - .L_2504)


	//   ....[0]....
.L_2504:
        /*0088*/ 	.word	0x00000060


	//   ....[1]....
        /*008c*/ 	.word	0x000016e0


	//   ....[2]....
        /*0090*/ 	.word	0x000017d0


	//----- nvinfo : EIATTR_MAX_THREADS
	.align		4
.L_2505:
        /*0094*/ 	.byte	0x04, 0x05
        /*0096*/ 	.short	(.L_2507 - .L_2506)
.L_2506:
        /*0098*/ 	.word	0x00000400
        /*009c*/ 	.word	0x00000001
        /*00a0*/ 	.word	0x00000001


	//----- nvinfo : EIATTR_CRS_STACK_SIZE
	.align		4
.L_2507:
        /*00a4*/ 	.byte	0x04, 0x1e
        /*00a6*/ 	.short	(.L_2509 - .L_2508)
.L_2508:
        /*00a8*/ 	.word	0x00000000


	//----- nvinfo : EIATTR_CBANK_PARAM_SIZE
	.align		4
.L_2509:
        /*00ac*/ 	.byte	0x03, 0x19
        /*00ae*/ 	.short	0x0128


	//----- nvinfo : EIATTR_PARAM_CBANK
	.align		4
        /*00b0*/ 	.byte	0x04, 0x0a
        /*00b2*/ 	.short	(.L_2511 - .L_2510)
	.align		4
.L_2510:
        /*00b4*/ 	.word	index@(.nv.constant0._ZN10layer_norm22ln_bwd_finalize_kernelINS_22Kernel_traits_finalizeILj512E13__nv_bfloat16S2_fS2_fjLb0ELj1024ELj4ENS_18Kernel_traits_baseILj512ES2_S2_fS2_fjLj1024EEEEELb0ELb1EEEvNS_9BwdParamsE)
        /*00b8*/ 	.short	0x0380
        /*00ba*/ 	.short	0x0128


	//----- nvinfo : EIATTR_SW_WAR
	.align		4
.L_2511:
        /*00bc*/ 	.byte	0x04, 0x36
        /*00be*/ 	.short	(.L_2513 - .L_2512)
.L_2512:
        /*00c0*/ 	.word	0x00000008
.L_2513:


//--------------------- .nv.info._ZN10layer_norm13ln_bwd_kernelINS_13Kernel_traitsI13__nv_bfloat16S2_fS2_fjLj512ELj1ELj4ELj1ELj16ENS_18Kernel_traits_baseILj512ES2_S2_fS2_fjLj128EEEEELb1ELb0ELb1ELb1EEEvNS_9BwdParamsE --------------------------
	.section	.nv.info._ZN10layer_norm13ln_bwd_kernelINS_13Kernel_traitsI13__nv_bfloat16S2_fS2_fjLj512ELj1ELj4ELj1ELj16ENS_18Kernel_traits_baseILj512ES2_S2_fS2_fjLj128EEEEELb1ELb0ELb1ELb1EEEvNS_9BwdParamsE,"",@"SHT_CUDA_INFO"
	.sectionflags	@""
	.align	4


	//----- nvinfo : EIATTR_CUDA_API_VERSION
	.align		4
        /*0000*/ 	.byte	0x04, 0x37
        /*0002*/ 	.short	(.L_2515 - .L_2514)
.L_2514:
        /*0004*/ 	.word	0x00000082


	//----- nvinfo : EIATTR_KPARAM_INFO
	.align		4
.L_2515:
        /*0008*/ 	.byte	0x04, 0x17
        /*000a*/ 	.short	(.L_2517 - .L_2516)
.L_2516:
        /*000c*/ 	.word	0x00000000
        /*0010*/ 	.short	0x0000
        /*0012*/ 	.short	0x0000
        /*0014*/ 	.byte	0x00, 0xf0, 0xa1, 0x04


	//----- nvinfo : EIATTR_SPARSE_MMA_MASK
	.align		4
.L_2517:
        /*0018*/ 	.byte	0x03, 0x50
        /*001a*/ 	.short	0x0000


	//----- nvinfo : EIATTR_MAXREG_COUNT
	.align		4
        /*001c*/ 	.byte	0x03, 0x1b
        /*001e*/ 	.short	0x00ff


	//----- nvinfo : EIATTR_NUM_BARRIERS
	.align		4
        /*0020*/ 	.byte	0x02, 0x4c
        /*0022*/ 	.byte	0x01
	.zero		1


	//----- nvinfo : EIATTR_MERCURY_ISA_VERSION
	.align		4
        /*0024*/ 	.byte	0x03, 0x5f
        /*0026*/ 	.short	0x0101


	//----- nvinfo : EIATTR_COOP_GROUP_MASK_REGIDS
	.align		4
        /*0028*/ 	.byte	0x04, 0x29
        /*002a*/ 	.short	(.L_2519 - .L_2518)


	//   ....[0]....
.L_2518:
        /*002c*/ 	.word	0xffffffff


	//   ....[1]....
        /*0030*/ 	.word	0xffffffff


	//   ....[2]....
        /*0034*/ 	.word	0xffffffff


	//   ....[3]....
        /*0038*/ 	.word	0xffffffff


	//   ....[4]....
        /*003c*/ 	.word	0xffffffff


	//   ....[5]....
        /*0040*/ 	.word	0xffffffff


	//   ....[6]....
        /*0044*/ 	.word	0xffffffff


	//   ....[7]....
        /*0048*/ 	.word	0xffffffff


	//   ....[8]....
        /*004c*/ 	.word	0xffffffff


	//   ....[9]....
        /*0050*/ 	.word	0xffffffff


	//   ....[10]....
        /*0054*/ 	.word	0x05000078


	//   ....[11]....
        /*0058*/ 	.word	0x05000078


	//   ....[12]....
        /*005c*/ 	.word	0x05000078


	//   ....[13]....
        /*0060*/ 	.word	0x05000078


	//   ....[14]....
        /*0064*/ 	.word	0x05000078


	//   ....[15]....
        /*0068*/ 	.word	0x05000078


	//   ....[16]....
        /*006c*/ 	.word	0x05000078


	//   ....[17]....
        /*0070*/ 	.word	0x05000078


	//   ....[18]....
        /*0074*/ 	.word	0x05000078


	//   ....[19]....
        /*0078*/ 	.word	0x05000078


	//----- nvinfo : EIATTR_COOP_GROUP_INSTR_OFFSETS
	.align		4
.L_2519:
        /*007c*/ 	.byte	0x04, 0x28
        /*007e*/ 	.short	(.L_2521 - .L_2520)


	//   ....[0]....
.L_2520:
        /*0080*/ 	.word	0x00001390


	//   ....[1]....
        /*0084*/ 	.word	0x000013a0


	//   ....[2]....
        /*0088*/ 	.word	0x000013d0


	//   ....[3]....
        /*008c*/ 	.word	0x000013e0


	//   ....[4]....
        /*0090*/ 	.word	0x00001410


	//   ....[5]....
        /*0094*/ 	.word	0x00001420


	//   ....[6]....
        /*0098*/ 	.word	0x00001450


	//   ....[7]....
        /*009c*/ 	.word	0x00001460


	//   ....[8]....
        /*00a0*/ 	.word	0x00001490


	//   ....[9]....
        /*00a4*/ 	.word	0x000014a0


	//   ....[10]....
        /*00a8*/ 	.word	0x00005590


	//   ....[11]....
        /*00ac*/ 	.word	0x00005620


	//   ....[12]....
        /*00b0*/ 	.word	0x00005690


	//   ....[13]....
        /*00b4*/ 	.word	0x000056f0


	//   ....[14]....
        /*00b8*/ 	.word	0x00005760


	//   ....[15]....
        /*00bc*/ 	.word	0x000057c0


	//   ....[16]....
        /*00c0*/ 	.word	0x00005830


	//   ....[17]....
        /*00c4*/ 	.word	0x00005890


	//   ....[18]....
        /*00c8*/ 	.word	0x00005900


	//   ....[19]....
        /*00cc*/ 	.word	0x00005960


	//----- nvinfo : EIATTR_VRC_CTA_INIT_COUNT
	.align		4
.L_2521:
        /*00d0*/ 	.byte	0x02, 0x4a
	.zero		1
	.zero		1


	//----- nvinfo : EIATTR_EXIT_INSTR_OFFSETS
	.align		4
        /*00d4*/ 	.byte	0x04, 0x1c
        /*00d6*/ 	.short	(.L_2523 - .L_2522)


	//   ....[0]....
.L_2522:
        /*00d8*/ 	.word	0x00005520


	//----- nvinfo : EIATTR_MAX_THREADS
	.align		4
.L_2523:
        /*00dc*/ 	.byte	0x04, 0x05
        /*00de*/ 	.short	(.L_2525 - .L_2524)
.L_2524:
        /*00e0*/ 	.word	0x00000080
        /*00e4*/ 	.word	0x00000001
        /*00e8*/ 	.word	0x00000001


	//----- nvinfo : EIATTR_CRS_STACK_SIZE
	.align		4
.L_2525:
        /*00ec*/ 	.byte	0x04, 0x1e
        /*00ee*/ 	.short	(.L_2527 - .L_2526)
.L_2526:
        /*00f0*/ 	.word	0x00000000


	//----- nvinfo : EIATTR_CBANK_PARAM_SIZE
	.align		4
.L_2527:
        /*00f4*/ 	.byte	0x03, 0x19
        /*00f6*/ 	.short	0x0128


	//----- nvinfo : EIATTR_PARAM_CBANK
	.align		4
        /*00f8*/ 	.byte	0x04, 0x0a
        /*00fa*/ 	.short	(.L_2529 - .L_2528)
	.align		4
.L_2528:
        /*00fc*/ 	.word	index@(.nv.constant0._ZN10layer_norm13ln_bwd_kernelINS_13Kernel_traitsI13__nv_bfloat16S2_fS2_fjLj512ELj1ELj4ELj1ELj16ENS_18Kernel_traits_baseILj512ES2_S2_fS2_fjLj128EEEEELb1ELb0ELb1ELb1EEEvNS_9BwdParamsE)
        /*0100*/ 	.short	0x0380
        /*0102*/ 	.short	0x0128


	//----- nvinfo : EIATTR_SW_WAR
	.align		4
.L_2529:
        /*0104*/ 	.byte	0x04, 0x36
        /*0106*/ 	.short	(.L_2531 - .L_2530)
.L_2530:
        /*0108*/ 	.word	0x00000008
.L_2531:


//--------------------- .nv.info._ZN10layer_norm13ln_bwd_kernelINS_13Kernel_traitsI13__nv_bfloat16S2_fS2_fjLj512ELj1ELj4ELj1ELj16ENS_18Kernel_traits_baseILj512ES2_S2_fS2_fjLj128EEEEELb1ELb1ELb0ELb0EEEvNS_9BwdParamsE --------------------------
	.section	.nv.info._ZN10layer_norm13ln_bwd_kernelINS_13Kernel_traitsI13__nv_bfloat16S2_fS2_fjLj512ELj1ELj4ELj1ELj16ENS_18Kernel_traits_baseILj512ES2_S2_fS2_fjLj128EEEEELb1ELb1ELb0ELb0EEEvNS_9BwdParamsE,"",@"SHT_CUDA_INFO"
	.sectionflags	@""
	.align	4


	//----- nvinfo : EIATTR_CUDA_API_VERSION
	.align		4
        /*0000*/ 	.byte	0x04, 0x37
        /*0002*/ 	.short	(.L_2533 - .L_2532)
.L_2532:
        /*0004*/ 	.word	0x00000082


	//----- nvinfo : EIATTR_KPARAM_INFO
	.align		4
.L_2533:
        /*0008*/ 	.byte	0x04, 0x17
        /*000a*/ 	.short	(.L_2535 - .L_2534)
.L_2534:
        /*000c*/ 	.word	0x00000000
        /*0010*/ 	.short	0x0000
        /*0012*/ 	.short	0x0000
        /*0014*/ 	.byte	0x00, 0xf0, 0xa1, 0x04


	//----- nvinfo : EIATTR_SPARSE_MMA_MASK
	.align		4
.L_2535:
        /*0018*/ 	.byte	0x03, 0x50
        /*001a*/ 	.short	0x0000


	//----- nvinfo : EIATTR_MAXREG_COUNT
	.align		4
        /*001c*/ 	.byte	0x03, 0x1b
        /*001e*/ 	.short	0x00ff


	//----- nvinfo : EIATTR_NUM_BARRIERS
	.align		4
        /*0020*/ 	.byte	0x02, 0x4c
        /*0022*/ 	.byte	0x01
	.zero		1


	//----- nvinfo : EIATTR_MERCURY_ISA_VERSION
	.align		4
        /*0024*/ 	.byte	0x03, 0x5f
        /*0026*/ 	.short	0x0101


	//----- nvinfo : EIATTR_COOP_GROUP_MASK_REGIDS
	.align		4
        /*0028*/ 	.byte	0x04, 0x29
        /*002a*/ 	.short	(.L_2537 - .L_2536)


	//   ....[0]....
.L_2536:
        /*002c*/ 	.word	0xffffffff


	//   ....[1]....
        /*0030*/ 	.word	0xffffffff


	//   ....[2]....
        /*0034*/ 	.word	0xffffffff


	//   ....[3]....
        /*0038*/ 	.word	0xffffffff


	//   ....[4]....
        /*003c*/ 	.word	0xffffffff


	//   ....[5]....
        /*0040*/ 	.word	0xffffffff


	//   ....[6]....
        /*0044*/ 	.word	0xffffffff


	//   ....[7]....
        /*0048*/ 	.word	0xffffffff


	//   ....[8]....
        /*004c*/ 	.word	0xffffffff


	//   ....[9]....
        /*0050*/ 	.word	0xffffffff


	//   ....[10]....
        /*0054*/ 	.word	0x05000064


	//   ....[11]....
        /*0058*/ 	.word	0x05000064


	//   ....[12]....
        /*005c*/ 	.word	0x05000064


	//   ....[13]....
        /*0060*/ 	.word	0x05000064


	//   ....[14]....
        /*0064*/ 	.word	0x05000064


	//   ....[15]....
        /*0068*/ 	.word	0x05000064


	//   ....[16]....
        /*006c*/ 	.word	0x05000064


	//   ....[17]....
        /*0070*/ 	.word	0x05000064


	//   ....[18]....
        /*0074*/ 	.word	0x05000064


	//   ....[19]....
        /*0078*/ 	.word	0x05000064


	//----- nvinfo : EIATTR_COOP_GROUP_INSTR_OFFSETS
	.align		4
.L_2537:
        /*007c*/ 	.byte	0x04, 0x28
        /*007e*/ 	.short	(.L_2539 - .L_2538)


	//   ....[0]....
.L_2538:
        /*0080*/ 	.word	0x00001450


	//   ....[1]....
        /*0084*/ 	.word	0x00001460


	//   ....[2]....
        /*0088*/ 	.word	0x00001490


	//   ....[3]....
        /*008c*/ 	.word	0x000014a0


	//   ....[4]....
        /*0090*/ 	.word	0x000014d0


	//   ....[5]....
        /*0094*/ 	.word	0x000014e0


	//   ....[6]....
        /*0098*/ 	.word	0x00001510


	//   ....[7]....
        /*009c*/ 	.word	0x00001520


	//   ....[8]....
        /*00a0*/ 	.word	0x00001550


	//   ....[9]....
        /*00a4*/ 	.word	0x00001560


	//   ....[10]....
        /*00a8*/ 	.word	0x00006830


	//   ....[11]....
        /*00ac*/ 	.word	0x000068d0


	//   ....[12]....
        /*00b0*/ 	.word	0x00006930


	//   ....[13]....
        /*00b4*/ 	.word	0x00006990


	//   ....[14]....
        /*00b8*/ 	.word	0x00006a00


	//   ....[15]....
        /*00bc*/ 	.word	0x00006a60


	//   ....[16]....
        /*00c0*/ 	.word	0x00006ad0


	//   ....[17]....
        /*00c4*/ 	.word	0x00006b30


	//   ....[18]....
        /*00c8*/ 	.word	0x00006ba0


	//   ....[19]....
        /*00cc*/ 	.word	0x00006c00


	//----- nvinfo : EIATTR_VRC_CTA_INIT_COUNT
	.align		4
.L_2539:
        /*00d0*/ 	.byte	0x02, 0x4a
	.zero		1
	.zero		1


	//----- nvinfo : EIATTR_EXIT_INSTR_OFFSETS
	.align		4
        /*00d4*/ 	.byte	0x04, 0x1c
        /*00d6*/ 	.short	(.L_2541 - .L_2540)


	//   ....[0]....
.L_2540:
        /*00d8*/ 	.word	0x00006750


	//   ....[1]....
        /*00dc*/ 	.word	0x000067d0


	//----- nvinfo : EIATTR_MAX_THREADS
	.align		4
.L_2541:
        /*00e0*/ 	.byte	0x04, 0x05
        /*00e2*/ 	.short	(.L_2543 - .L_2542)
.L_2542:
        /*00e4*/ 	.word	0x00000080
        /*00e8*/ 	.word	0x00000001
        /*00ec*/ 	.word	0x00000001


	//----- nvinfo : EIATTR_CRS_STACK_SIZE
	.align		4
.L_2543:
        /*00f0*/ 	.byte	0x04, 0x1e
        /*00f2*/ 	.short	(.L_2545 - .L_2544)
.L_2544:
        /*00f4*/ 	.word	0x00000000


	//----- nvinfo : EIATTR_CBANK_PARAM_SIZE
	.align		4
.L_2545:
        /*00f8*/ 	.byte	0x03, 0x19
        /*00fa*/ 	.short	0x0128


	//----- nvinfo : EIATTR_PARAM_CBANK
	.align		4
        /*00fc*/ 	.byte	0x04, 0x0a
        /*00fe*/ 	.short	(.L_2547 - .L_2546)
	.align		4
.L_2546:
        /*0100*/ 	.word	index@(.nv.constant0._ZN10layer_norm13ln_bwd_kernelINS_13Kernel_traitsI13__nv_bfloat16S2_fS2_fjLj512ELj1ELj4ELj1ELj16ENS_18Kernel_traits_baseILj512ES2_S2_fS2_fjLj128EEEEELb1ELb1ELb0ELb0EEEvNS_9BwdParamsE)
        /*0104*/ 	.short	0x0380
        /*0106*/ 	.short	0x0128


	//----- nvinfo : EIATTR_SW_WAR
	.align		4
.L_2547:
        /*0108*/ 	.byte	0x04, 0x36
        /*010a*/ 	.short	(.L_2549 - .L_2548)
.L_2548:
        /*010c*/ 	.word	0x00000008
.L_2549:


//--------------------- .nv.info._ZN10layer_norm13ln_bwd_kernelINS_13Kernel_traitsI13__nv_bfloat16S2_fS2_fjLj512ELj1ELj4ELj1ELj16ENS_18Kernel_traits_baseILj512ES2_S2_fS2_fjLj128EEEEELb1ELb1ELb0ELb1EEEvNS_9BwdParamsE --------------------------
	.section	.nv.info._ZN10layer_norm13ln_bwd_kernelINS_13Kernel_traitsI13__nv_bfloat16S2_fS2_fjLj512ELj1ELj4ELj1ELj16ENS_18Kernel_traits_baseILj512ES2_S2_fS2_fjLj128EEEEELb1ELb1ELb0ELb1EEEvNS_9BwdParamsE,"",@"SHT_CUDA_INFO"
	.sectionflags	@""
	.align	4


	//----- nvinfo : EIATTR_CUDA_API_VERSION
	.align		4
        /*0000*/ 	.byte	0x04, 0x37
        /*0002*/ 	.short	(.L_2551 - .L_2550)
.L_2550:
        /*0004*/ 	.word	0x00000082


	//----- nvinfo : EIATTR_KPARAM_INFO
	.align		4
.L_2551:
        /*0008*/ 	.byte	0x04, 0x17
        /*000a*/ 	.short	(.L_2553 - .L_2552)
.L_2552:
        /*000c*/ 	.word	0x00000000
        /*0010*/ 	.short	0x0000
        /*0012*/ 	.short	0x0000
        /*0014*/ 	.byte	0x00, 0xf0, 0xa1, 0x04


	//----- nvinfo : EIATTR_SPARSE_MMA_MASK
	.align		4
.L_2553:
        /*0018*/ 	.byte	0x03, 0x50
        /*001a*/ 	.short	0x0000


	//----- nvinfo : EIATTR_MAXREG_COUNT
	.align		4
        /*001c*/ 	.byte	0x03, 0x1b
        /*001e*/ 	.short	0x00ff


	//----- nvinfo : EIATTR_NUM_BARRIERS
	.align		4
        /*0020*/ 	.byte	0x02, 0x4c
        /*0022*/ 	.byte	0x01
	.zero		1


	//----- nvinfo : EIATTR_MERCURY_ISA_VERSION
	.align		4
        /*0024*/ 	.byte	0x03, 0x5f
        /*0026*/ 	.short	0x0101


	//----- nvinfo : EIATTR_COOP_GROUP_MASK_REGIDS
	.align		4
        /*0028*/ 	.byte	0x04, 0x29
        /*002a*/ 	.short	(.L_2555 - .L_2554)


	//   ....[0]....
.L_2554:
        /*002c*/ 	.word	0xffffffff


	//   ....[1]....
        /*0030*/ 	.word	0xffffffff


	//   ....[2]....
        /*0034*/ 	.word	0xffffffff


	//   ....[3]....
        /*0038*/ 	.word	0xffffffff


	//   ....[4]....
        /*003c*/ 	.word	0xffffffff


	//   ....[5]....
        /*0040*/ 	.word	0xffffffff


	//   ....[6]....
        /*0044*/ 	.word	0xffffffff


	//   ....[7]....
        /*0048*/ 	.word	0xffffffff


	//   ....[8]....
        /*004c*/ 	.word	0xffffffff


	//   ....[9]....
        /*0050*/ 	.word	0xffffffff


	//   ....[10]....
        /*0054*/ 	.word	0x05000096


	//   ....[11]....
        /*0058*/ 	.word	0x05000096


	//   ....[12]....
        /*005c*/ 	.word	0x05000096


	//   ....[13]....
        /*0060*/ 	.word	0x05000096


	//   ....[14]....
        /*0064*/ 	.word	0x05000096


	//   ....[15]....
        /*0068*/ 	.word	0x05000096


	//   ....[16]....
        /*006c*/ 	.word	0x05000096


	//   ....[17]....
        /*0070*/ 	.word	0x05000096


	//   ....[18]....
        /*0074*/ 	.word	0x05000096


	//   ....[19]....
        /*0078*/ 	.word	0x05000096


	//----- nvinfo : EIATTR_COOP_GROUP_INSTR_OFFSETS
	.align		4
.L_2555:
        /*007c*/ 	.byte	0x04, 0x28
        /*007e*/ 	.short	(.L_2557 - .L_2556)


	//   ....[0]....
.L_2556:
        /*0080*/ 	.word	0x000012b0


	//   ....[1]....
        /*0084*/ 	.word	0x000012c0


	//   ....[2]....
        /*0088*/ 	.word	0x000012f0


	//   ....[3]....
        /*008c*/ 	.word	0x00001300


	//   ....[4]....
        /*0090*/ 	.word	0x00001330


	//   ....[5]....
        /*0094*/ 	.word	0x00001340


	//   ....[6]....
        /*0098*/ 	.word	0x00001370


	//   ....[7]....
        /*009c*/ 	.word	0x00001380


	//   ....[8]....
        /*00a0*/ 	.word	0x000013b0


	//   ....[9]....
        /*00a4*/ 	.word	0x000013c0


	//   ....[10]....
        /*00a8*/ 	.word	0x00005990


	//   ....[11]....
        /*00ac*/ 	.word	0x00005a20


	//   ....[12]....
        /*00b0*/ 	.word	0x00005a90


	//   ....[13]....
        /*00b4*/ 	.word	0x00005af0


	//   ....[14]....
        /*00b8*/ 	.word	0x00005b60


	//   ....[15]....
        /*00bc*/ 	.word	0x00005bc0


	//   ....[16]....
        /*00c0*/ 	.word	0x00005c30


	//   ....[17]....
        /*00c4*/ 	.word	0x00005c90


	//   ....[18]....
        /*00c8*/ 	.word	0x00005d00


	//   ....[19]....
        /*00cc*/ 	.word	0x00005d50


	//----- nvinfo : EIATTR_VRC_CTA_INIT_COUNT
	.align		4
.L_2557:
        /*00d0*/ 	.byte	0x02, 0x4a
	.zero		1
	.zero		1


	//----- nvinfo : EIATTR_EXIT_INSTR_OFFSETS
	.align		4
        /*00d4*/ 	.byte	0x04, 0x1c
        /*00d6*/ 	.short	(.L_2559 - .L_2558)


	//   ....[0]....
.L_2558:
        /*00d8*/ 	.word	0x00005920


	//----- nvinfo : EIATTR_MAX_THREADS
	.align		4
.L_2559:
        /*00dc*/ 	.byte	0x04, 0x05
        /*00de*/ 	.short	(.L_2561 - .L_2560)
.L_2560:
        /*00e0*/ 	.word	0x00000080
        /*00e4*/ 	.word	0x00000001
        /*00e8*/ 	.word	0x00000001


	//----- nvinfo : EIATTR_CRS_STACK_SIZE
	.align		4
.L_2561:
        /*00ec*/ 	.byte	0x04, 0x1e
        /*00ee*/ 	.short	(.L_2563 - .L_2562)
.L_2562:
        /*00f0*/ 	.word	0x00000000


	//----- nvinfo : EIATTR_CBANK_PARAM_SIZE
	.align		4
.L_2563:
        /*00f4*/ 	.byte	0x03, 0x19
        /*00f6*/ 	.short	0x0128


	//----- nvinfo : EIATTR_PARAM_CBANK
	.align		4
        /*00f8*/ 	.byte	0x04, 0x0a
        /*00fa*/ 	.short	(.L_2565 - .L_2564)
	.align		4
.L_2564:
        /*00fc*/ 	.word	index@(.nv.constant0._ZN10layer_norm13ln_bwd_kernelINS_13Kernel_traitsI13__nv_bfloat16S2_fS2_fjLj512ELj1ELj4ELj1ELj16ENS_18Kernel_traits_baseILj512ES2_S2_fS2_fjLj128EEEEELb1ELb1ELb0ELb1EEEvNS_9BwdParamsE)
        /*0100*/ 	.short	0x0380
        /*0102*/ 	.short	0x0128


	//----- nvinfo : EIATTR_SW_WAR
	.align		4
.L_2565:
        /*0104*/ 	.byte	0x04, 0x36
        /*0106*/ 	.short	(.L_2567 - .L_2566)
.L_2566:
        /*0108*/ 	.word	0x00000008
.L_2567:


//--------------------- .nv.info._ZN10layer_norm22ln_bwd_finalize_kernelINS_22Kernel_traits_finalizeILj512E13__nv_bfloat16S2_fS2_fjLb1ELj1024ELj4ENS_18Kernel_traits_baseILj512ES2_S2_fS2_fjLj1024EEEEELb1ELb0EEEvNS_9BwdParamsE --------------------------
	.section	.nv.info._ZN10layer_norm22ln_bwd_finalize_kernelINS_22Kernel_traits_finalizeILj512E13__nv_bfloat16S2_fS2_fjLb1ELj1024ELj4ENS_18Kernel_traits_baseILj512ES2_S2_fS2_fjLj1024EEEEELb1ELb0EEEvNS_9BwdParamsE,"",@"SHT_CUDA_INFO"
	.sectionflags	@""
	.align	4


	//----- nvinfo : EIATTR_CUDA_API_VERSION
	.align		4
        /*0000*/ 	.byte	0x04, 0x37
        /*0002*/ 	.short	(.L_2569 - .L_2568)
.L_2568:
        /*0004*/ 	.word	0x00000082


	//----- nvinfo : EIATTR_KPARAM_INFO
	.align		4
.L_2569:
        /*0008*/ 	.byte	0x04, 0x17
        /*000a*/ 	.short	(.L_2571 - .L_2570)
.L_2570:
        /*000c*/ 	.word	0x00000000
        /*0010*/ 	.short	0x0000
        /*0012*/ 	.short	0x0000
        /*0014*/ 	.byte	0x00, 0xf0, 0xa1, 0x04


	//----- nvinfo : EIATTR_SPARSE_MMA_MASK
	.align		4
.L_2571:
        /*0018*/ 	.byte	0x03, 0x50
        /*001a*/ 	.short	0x0000


	//----- nvinfo : EIATTR_MAXREG_COUNT
	.align		4
        /*001c*/ 	.byte	0x03, 0x1b
        /*001e*/ 	.short	0x0040


	//----- nvinfo : EIATTR_NUM_BARRIERS
	.align		4
        /*0020*/ 	.byte	0x02, 0x4c
        /*0022*/ 	.byte	0x01
	.zero		1


	//----- nvinfo : EIATTR_MERCURY_ISA_VERSION
	.align		4
        /*0024*/ 	.byte	0x03, 0x5f
        /*0026*/ 	.short	0x0101


	//----- nvinfo : EIATTR_COOP_GROUP_MASK_REGIDS
	.align		4
        /*0028*/ 	.byte	0x04, 0x29
        /*002a*/ 	.short	(.L_2573 - .L_2572)


	//   ....[0]....
.L_2572:
        /*002c*/ 	.word	0xffffffff


	//   ....[1]....
        /*0030*/ 	.word	0xffffffff


	//   ....[2]....
        /*0034*/ 	.word	0xffffffff


	//   ....[3]....
        /*0038*/ 	.word	0xffffffff


	//   ....[4]....
        /*003c*/ 	.word	0xffffffff


	//   ....[5]....
        /*0040*/ 	.word	0xffffffff


	//   ....[6]....
        /*0044*/ 	.word	0xffffffff


	//   ....[7]....
        /*0048*/ 	.word	0xffffffff


	//   ....[8]....
        /*004c*/ 	.word	0xffffffff


	//   ....[9]....
        /*0050*/ 	.word	0xffffffff


	//   ....[10]....
        /*0054*/ 	.word	0xffffffff


	//   ....[11]....
        /*0058*/ 	.word	0xffffffff


	//   ....[12]....
        /*005c*/ 	.word	0xffffffff


	//   ....[13]....
        /*0060*/ 	.word	0xffffffff


	//   ....[14]....
        /*0064*/ 	.word	0xffffffff


	//----- nvinfo : EIATTR_COOP_GROUP_INSTR_OFFSETS
	.align		4
.L_2573:
        /*0068*/ 	.byte	0x04, 0x28
        /*006a*/ 	.short	(.L_2575 - .L_2574)


	//   ....[0]....
.L_2574:
        /*006c*/ 	.word	0x00001030


	//   ....[1]....
        /*0070*/ 	.word	0x00001040


	//   ....[2]....
        /*0074*/ 	.word	0x00001050


	//   ....[3]....
        /*0078*/ 	.word	0x00001080


	//   ....[4]....
        /*007c*/ 	.word	0x000010a0


	//   ....[5]....
        /*0080*/ 	.word	0x000010b0


	//   ....[6]....
        /*0084*/ 	.word	0x000010f0


	//   ....[7]....
        /*0088*/ 	.word	0x00001100


	//   ....[8]....
        /*008c*/ 	.word	0x00001110


	//   ....[9]....
        /*0090*/ 	.word	0x00001140


	//   ....[10]....
        /*0094*/ 	.word	0x00001170


	//   ....[11]....
        /*0098*/ 	.word	0x00001190


	//   ....[12]....
        /*009c*/ 	.word	0x000011c0


	//   ....[13]....
        /*00a0*/ 	.word	0x000011f0


	//   ....[14]....
        /*00a4*/ 	.word	0x00001220


	//----- nvinfo : EIATTR_VRC_CTA_INIT_COUNT
	.align		4
.L_2575:
        /*00a8*/ 	.byte	0x02, 0x4a
	.zero		1
	.zero		1


	//----- nvinfo : EIATTR_EXIT_INSTR_OFFSETS
	.align		4
        /*00ac*/ 	.byte	0x04, 0x1c
        /*00ae*/ 	.short	(.L_2577 - .L_2576)


	//   ....[0]....
.L_2576:
        /*00b0*/ 	.word	0x00000060


	//   ....[1]....
        /*00b4*/ 	.word	0x000012a0


	//   ....[2]....
        /*00b8*/ 	.word	0x000012d0


	//   ....[3]....
        /*00bc*/ 	.word	0x000013e0


	//----- nvinfo : EIATTR_MAX_THREADS
	.align		4
.L_2577:
        /*00c0*/ 	.byte	0x04, 0x05
        /*00c2*/ 	.short	(.L_2579 - .L_2578)
.L_2578:
        /*00c4*/ 	.word	0x00000400
        /*00c8*/ 	.word	0x00000001
        /*00cc*/ 	.word	0x00000001


	//----- nvinfo : EIATTR_CRS_STACK_SIZE
	.align		4
.L_2579:
        /*00d0*/ 	.byte	0x04, 0x1e
        /*00d2*/ 	.short	(.L_2581 - .L_2580)
.L_2580:
        /*00d4*/ 	.word	0x00000000


	//----- nvinfo : EIATTR_CBANK_PARAM_SIZE
	.align		4
.L_2581:
        /*00d8*/ 	.byte	0x03, 0x19
        /*00da*/ 	.short	0x0128


	//----- nvinfo : EIATTR_PARAM_CBANK
	.align		4
        /*00dc*/ 	.byte	0x04, 0x0a
        /*00de*/ 	.short	(.L_2583 - .L_2582)
	.align		4
.L_2582:
        /*00e0*/ 	.word	index@(.nv.constant0._ZN10layer_norm22ln_bwd_finalize_kernelINS_22Kernel_traits_finalizeILj512E13__nv_bfloat16S2_fS2_fjLb1ELj1024ELj4ENS_18Kernel_traits_baseILj512ES2_S2_fS2_fjLj1024EEEEELb1ELb0EEEvNS_9BwdParamsE)
        /*00e4*/ 	.short	0x0380
        /*00e6*/ 	.short	0x0128


	//----- nvinfo : EIATTR_SW_WAR
	.align		4
.L_2583:
        /*00e8*/ 	.byte	0x04, 0x36
        /*00ea*/ 	.short	(.L_2585 - .L_2584)
.L_2584:
        /*00ec*/ 	.word	0x00000008
.L_2585:


//--------------------- .nv.info._ZN10layer_norm13ln_bwd_kernelINS_13Kernel_traitsI13__nv_bfloat16S2_fS2_fjLj512ELj1ELj4ELj1ELj16ENS_18Kernel_traits_baseILj512ES2_S2_fS2_fjLj128EEEEELb1ELb1ELb1ELb0EEEvNS_9BwdParamsE --------------------------
	.section	.nv.info._ZN10layer_norm13ln_bwd_kernelINS_13Kernel_traitsI13__nv_bfloat16S2_fS2_fjLj512ELj1ELj4ELj1ELj16ENS_18Kernel_traits_baseILj512ES2_S2_fS2_fjLj128EEEEELb1ELb1ELb1ELb0EEEvNS_9BwdParamsE,"",@"SHT_CUDA_INFO"
	.sectionflags	@""
	.align	4


	//----- nvinfo : EIATTR_CUDA_API_VERSION
	.align		4
        /*0000*/ 	.byte	0x04, 0x37
        /*0002*/ 	.short	(.L_2587 - .L_2586)
.L_2586:
        /*0004*/ 	.word	0x00000082


	//----- nvinfo : EIATTR_KPARAM_INFO
	.align		4
.L_2587:
        /*0008*/ 	.byte	0x04, 0x17
        /*000a*/ 	.short	(.L_2589 - .L_2588)
.L_2588:
        /*000c*/ 	.word	0x00000000
        /*0010*/ 	.short	0x0000
        /*0012*/ 	.short	0x0000
        /*0014*/ 	.byte	0x00, 0xf0, 0xa1, 0x04


	//----- nvinfo : EIATTR_SPARSE_MMA_MASK
	.align		4
.L_2589:
        /*0018*/ 	.byte	0x03, 0x50
        /*001a*/ 	.short	0x0000


	//----- nvinfo : EIATTR_MAXREG_COUNT
	.align		4
        /*001c*/ 	.byte	0x03, 0x1b
        /*001e*/ 	.short	0x00ff


	//----- nvinfo : EIATTR_NUM_BARRIERS
	.align		4
        /*0020*/ 	.byte	0x02, 0x4c
        /*0022*/ 	.byte	0x01
	.zero		1


	//----- nvinfo : EIATTR_MERCURY_ISA_VERSION
	.align		4
        /*0024*/ 	.byte	0x03, 0x5f
        /*0026*/ 	.short	0x0101


	//----- nvinfo : EIATTR_COOP_GROUP_MASK_REGIDS
	.align		4
        /*0028*/ 	.byte	0x04, 0x29
        /*002a*/ 	.short	(.L_2591 - .L_2590)


	//   ....[0]....
.L_2590:
        /*002c*/ 	.word	0xffffffff


	//   ....[1]....
        /*0030*/ 	.word	0xffffffff


	//   ....[2]....
        /*0034*/ 	.word	0xffffffff


	//   ....[3]....
        /*0038*/ 	.word	0xffffffff


	//   ....[4]....
        /*003c*/ 	.word	0xffffffff


	//   ....[5]....
        /*0040*/ 	.word	0xffffffff


	//   ....[6]....
        /*0044*/ 	.word	0xffffffff


	//   ....[7]....
        /*0048*/ 	.word	0xffffffff


	//   ....[8]....
        /*004c*/ 	.word	0xffffffff


	//   ....[9]....
        /*0050*/ 	.word	0xffffffff


	//   ....[10]....
        /*0054*/ 	.word	0x0500006c


	//   ....[11]....
        /*0058*/ 	.word	0x0500006c


	//   ....[12]....
        /*005c*/ 	.word	0x0500006c


	//   ....[13]....
        /*0060*/ 	.word	0x0500006c


	//   ....[14]....
        /*0064*/ 	.word	0x0500006c


	//   ....[15]....
        /*0068*/ 	.word	0x0500006c


	//   ....[16]....
        /*006c*/ 	.word	0x0500006c


	//   ....[17]....
        /*0070*/ 	.word	0x0500006c


	//   ....[18]....
        /*0074*/ 	.word	0x0500006c


	//   ....[19]....
        /*0078*/ 	.word	0x0500006c


	//----- nvinfo : EIATTR_COOP_GROUP_INSTR_OFFSETS
	.align		4
.L_2591:
        /*007c*/ 	.byte	0x04, 0x28
        /*007e*/ 	.short	(.L_2593 - .L_2592)


	//   ....[0]....
.L_2592:
        /*0080*/ 	.word	0x00001850


	//   ....[1]....
        /*0084*/ 	.word	0x00001860


	//   ....[2]....
        /*0088*/ 	.word	0x00001890


	//   ....[3]....
        /*008c*/ 	.word	0x000018a0


	//   ....[4]....
        /*0090*/ 	.word	0x000018d0


	//   ....[5]....
        /*0094*/ 	.word	0x000018e0


	//   ....[6]....
        /*0098*/ 	.word	0x00001910


	//   ....[7]....
        /*009c*/ 	.word	0x00001920


	//   ....[8]....
        /*00a0*/ 	.word	0x00001950


	//   ....[9]....
        /*00a4*/ 	.word	0x00001960


	//   ....[10]....
        /*00a8*/ 	.word	0x00009a50


	//   ....[11]....
        /*00ac*/ 	.word	0x00009ae0


	//   ....[12]....
        /*00b0*/ 	.word	0x00009b50


	//   ....[13]....
        /*00b4*/ 	.word	0x00009bb0


	//   ....[14]....
        /*00b8*/ 	.word	0x00009c20


	//   ....[15]....
        /*00bc*/ 	.word	0x00009c80


	//   ....[16]....
        /*00c0*/ 	.word	0x00009cf0


	//   ....[17]....
        /*00c4*/ 	.word	0x00009d50


	//   ....[18]....
        /*00c8*/ 	.word	0x00009dc0


	//   ....[19]....
        /*00cc*/ 	.word	0x00009e20


	//----- nvinfo : EIATTR_VRC_CTA_INIT_COUNT
	.align		4
.L_2593:
        /*00d0*/ 	.byte	0x02, 0x4a
	.zero		1
	.zero		1


	//----- nvinfo : EIATTR_EXIT_INSTR_OFFSETS
	.align		4
        /*00d4*/ 	.byte	0x04, 0x1c
        /*00d6*/ 	.short	(.L_2595 - .L_2594)


	//   ....[0]....
.L_2594:
        /*00d8*/ 	.word	0x00009960


	//   ....[1]....
        /*00dc*/ 	.word	0x000099e0


	//----- nvinfo : EIATTR_MAX_THREADS
	.align		4
.L_2595:
        /*00e0*/ 	.byte	0x04, 0x05
        /*00e2*/ 	.short	(.L_2597 - .L_2596)
.L_2596:
        /*00e4*/ 	.word	0x00000080
        /*00e8*/ 	.word	0x00000001
        /*00ec*/ 	.word	0x00000001


	//----- nvinfo : EIATTR_CRS_STACK_SIZE
	.align		4
.L_2597:
        /*00f0*/ 	.byte	0x04, 0x1e
        /*00f2*/ 	.short	(.L_2599 - .L_2598)
.L_2598:
        /*00f4*/ 	.word	0x00000000


	//----- nvinfo : EIATTR_CBANK_PARAM_SIZE
	.align		4
.L_2599:
        /*00f8*/ 	.byte	0x03, 0x19
        /*00fa*/ 	.short	0x0128


	//----- nvinfo : EIATTR_PARAM_CBANK
	.align		4
        /*00fc*/ 	.byte	0x04, 0x0a
        /*00fe*/ 	.short	(.L_2601 - .L_2600)
	.align		4
.L_2600:
        /*0100*/ 	.word	index@(.nv.constant0._ZN10layer_norm13ln_bwd_kernelINS_13Kernel_traitsI13__nv_bfloat16S2_fS2_fjLj512ELj1ELj4ELj1ELj16ENS_18Kernel_traits_baseILj512ES2_S2_fS2_fjLj128EEEEELb1ELb1ELb1ELb0EEEvNS_9BwdParamsE)
        /*0104*/ 	.short	0x0380
        /*0106*/ 	.short	0x0128


	//----- nvinfo : EIATTR_SW_WAR
	.align		4
.L_2601:
        /*0108*/ 	.byte	0x04, 0x36
        /*010a*/ 	.short	(.L_2603 - .L_2602)
.L_2602:
        /*010c*/ 	.word	0x00000008
.L_2603:


//--------------------- .nv.info._ZN10layer_norm22ln_bwd_finalize_kernelINS_22Kernel_traits_finalizeILj512E13__nv_bfloat16S2_fS2_fjLb1ELj1024ELj4ENS_18Kernel_traits_baseILj512ES2_S2_fS2_fjLj1024EEEEELb1ELb1EEEvNS_9BwdParamsE --------------------------
	.section	.nv.info._ZN10layer_norm22ln_bwd_finalize_kernelINS_22Kernel_traits_finalizeILj512E13__nv_bfloat16S2_fS2_fjLb1ELj1024ELj4ENS_18Kernel_traits_baseILj512ES2_S2_fS2_fjLj1024EEEEELb1ELb1EEEvNS_9BwdParamsE,"",@"SHT_CUDA_INFO"
	.sectionflags	@""
	.align	4


	//----- nvinfo : EIATTR_CUDA_API_VERSION
	.align		4
        /*0000*/ 	.byte	0x04, 0x37
        /*0002*/ 	.short	(.L_2605 - .L_2604)
.L_2604:
        /*0004*/ 	.word	0x00000082


	//----- nvinfo : EIATTR_KPARAM_INFO
	.align		4
.L_2605:
        /*0008*/ 	.byte	0x04, 0x17
        /*000a*/ 	.short	(.L_2607 - .L_2606)
.L_2606:
        /*000c*/ 	.word	0x00000000
        /*0010*/ 	.short	0x0000
        /*0012*/ 	.short	0x0000
        /*0014*/ 	.byte	0x00, 0xf0, 0xa1, 0x04


	//----- nvinfo : EIATTR_SPARSE_MMA_MASK
	.align		4
.L_2607:
        /*0018*/ 	.byte	0x03, 0x50
        /*001a*/ 	.short	0x0000


	//----- nvinfo : EIATTR_MAXREG_COUNT
	.align		4
        /*001c*/ 	.byte	0x03, 0x1b
        /*001e*/ 	.short	0x0040


	//----- nvinfo : EIATTR_NUM_BARRIERS
	.align		4
        /*0020*/ 	.byte	0x02, 0x4c
        /*0022*/ 	.byte	0x01
	.zero		1


	//----- nvinfo : EIATTR_MERCURY_ISA_VERSION
	.align		4
        /*0024*/ 	.byte	0x03, 0x5f
        /*0026*/ 	.short	0x0101


	//----- nvinfo : EIATTR_COOP_GROUP_MASK_REGIDS
	.align		4
        /*0028*/ 	.byte	0x04, 0x29
        /*002a*/ 	.short	(.L_2609 - .L_2608)


	//   ....[0]....
.L_2608:
        /*002c*/ 	.word	0xffffffff


	//   ....[1]....
        /*0030*/ 	.word	0xffffffff


	//   ....[2]....
        /*0034*/ 	.word	0xffffffff


	//   ....[3]....
        /*0038*/ 	.word	0xffffffff


	//   ....[4]....
        /*003c*/ 	.word	0xffffffff


	//   ....[5]....
        /*0040*/ 	.word	0xffffffff


	//   ....[6]....
        /*0044*/ 	.word	0xffffffff


	//   ....[7]....
        /*0048*/ 	.word	0xffffffff


	//   ....[8]....
        /*004c*/ 	.word	0xffffffff


	//   ....[9]....
        /*0050*/ 	.word	0xffffffff


	//   ....[10]....
        /*0054*/ 	.word	0xffffffff


	//   ....[11]....
        /*0058*/ 	.word	0xffffffff


	//   ....[12]....
        /*005c*/ 	.word	0xffffffff


	//   ....[13]....
        /*0060*/ 	.word	0xffffffff


	//   ....[14]....
        /*0064*/ 	.word	0xffffffff


	//----- nvinfo : EIATTR_COOP_GROUP_INSTR_OFFSETS
	.align		4
.L_2609:
        /*0068*/ 	.byte	0x04, 0x28
        /*006a*/ 	.short	(.L_2611 - .L_2610)


	//   ....[0]....
.L_2610:
        /*006c*/ 	.word	0x00001060


	//   ....[1]....
        /*0070*/ 	.word	0x00001070


	//   ....[2]....
        /*0074*/ 	.word	0x00001080


	//   ....[3]....
        /*0078*/ 	.word	0x000010b0


	//   ....[4]....
        /*007c*/ 	.word	0x000010d0


	//   ....[5]....
        /*0080*/ 	.word	0x000010e0


	//   ....[6]....
        /*0084*/ 	.word	0x00001120


	//   ....[7]....
        /*0088*/ 	.word	0x00001140


	//   ....[8]....
        /*008c*/ 	.word	0x00001150


	//   ....[9]....
        /*0090*/ 	.word	0x00001180


	//   ....[10]....
        /*0094*/ 	.word	0x000011a0


	//   ....[11]....
        /*0098*/ 	.word	0x000011b0


	//   ....[12]....
        /*009c*/ 	.word	0x000011f0


	//   ....[13]....
        /*00a0*/ 	.word	0x00001200


	//   ....[14]....
        /*00a4*/ 	.word	0x00001210


	//----- nvinfo : EIATTR_VRC_CTA_INIT_COUNT
	.align		4
.L_2611:
        /*00a8*/ 	.byte	0x02, 0x4a
	.zero		1
	.zero		1


	//----- nvinfo : EIATTR_EXIT_INSTR_OFFSETS
	.align		4
        /*00ac*/ 	.byte	0x04, 0x1c
        /*00ae*/ 	.short	(.L_2613 - .L_2612)


	//   ....[0]....
.L_2612:
        /*00b0*/ 	.word	0x00000060


	//   ....[1]....
        /*00b4*/ 	.word	0x00001290


	//   ....[2]....
        /*00b8*/ 	.word	0x000013d0


	//----- nvinfo : EIATTR_MAX_THREADS
	.align		4
.L_2613:
        /*00bc*/ 	.byte	0x04, 0x05
        /*00be*/ 	.short	(.L_2615 - .L_2614)
.L_2614:
        /*00c0*/ 	.word	0x00000400
        /*00c4*/ 	.word	0x00000001
        /*00c8*/ 	.word	0x00000001


	//----- nvinfo : EIATTR_CRS_STACK_SIZE
	.align		4
.L_2615:
        /*00cc*/ 	.byte	0x04, 0x1e
        /*00ce*/ 	.short	(.L_2617 - .L_2616)
.L_2616:
        /*00d0*/ 	.word	0x00000000


	//----- nvinfo : EIATTR_CBANK_PARAM_SIZE
	.align		4
.L_2617:
        /*00d4*/ 	.byte	0x03, 0x19
        /*00d6*/ 	.short	0x0128


	//----- nvinfo : EIATTR_PARAM_CBANK
	.align		4
        /*00d8*/ 	.byte	0x04, 0x0a
        /*00da*/ 	.short	(.L_2619 - .L_2618)
	.align		4
.L_2618:
        /*00dc*/ 	.word	index@(.nv.constant0._ZN10layer_norm22ln_bwd_finalize_kernelINS_22Kernel_traits_finalizeILj512E13__nv_bfloat16S2_fS2_fjLb1ELj1024ELj4ENS_18Kernel_traits_baseILj512ES2_S2_fS2_fjLj1024EEEEELb1ELb1EEEvNS_9BwdParamsE)
        /*00e0*/ 	.short	0x0380
        /*00e2*/ 	.short	0x0128


	//----- nvinfo : EIATTR_SW_WAR
	.align		4
.L_2619:
        /*00e4*/ 	.byte	0x04, 0x36
        /*00e6*/ 	.short	(.L_2621 - .L_2620)
.L_2620:
        /*00e8*/ 	.word	0x00000008
.L_2621:


//--------------------- .nv.info._ZN10layer_norm13ln_bwd_kernelINS_13Kernel_traitsI13__nv_bfloat16S2_fS2_fjLj512ELj1ELj4ELj1ELj16ENS_18Kernel_traits_baseILj512ES2_S2_fS2_fjLj128EEEEELb1ELb1ELb1ELb1EEEvNS_9BwdParamsE --------------------------
	.section	.nv.info._ZN10layer_norm13ln_bwd_kernelINS_13Kernel_traitsI13__nv_bfloat16S2_fS2_fjLj512ELj1ELj4ELj1ELj16ENS_18Kernel_traits_baseILj512ES2_S2_fS2_fjLj128EEEEELb1ELb1ELb1ELb1EEEvNS_9BwdParamsE,"",@"SHT_CUDA_INFO"
	.sectionflags	@""
	.align	4


	//----- nvinfo : EIATTR_CUDA_API_VERSION
	.align		4
        /*0000*/ 	.byte	0x04, 0x37
        /*0002*/ 	.short	(.L_2623 - .L_2622)
.L_2622:
        /*0004*/ 	.word	0x00000082


	//----- nvinfo : EIATTR_KPARAM_INFO
	.align		4
.L_2623:
        /*0008*/ 	.byte	0x04, 0x17
        /*000a*/ 	.short	(.L_2625 - .L_2624)
.L_2624:
        /*000c*/ 	.word	0x00000000
        /*0010*/ 	.short	0x0000
        /*0012*/ 	.short	0x0000
        /*0014*/ 	.byte	0x00, 0xf0, 0xa1, 0x04


	//----- nvinfo : EIATTR_SPARSE_MMA_MASK
	.align		4
.L_2625:
        /*0018*/ 	.byte	0x03, 0x50
        /*001a*/ 	.short	0x0000


	//----- nvinfo : EIATTR_MAXREG_COUNT
	.align		4
        /*001c*/ 	.byte	0x03, 0x1b
        /*001e*/ 	.short	0x00ff


	//----- nvinfo : EIATTR_NUM_BARRIERS
	.align		4
        /*0020*/ 	.byte	0x02, 0x4c
        /*0022*/ 	.byte	0x01
	.zero		1


	//----- nvinfo : EIATTR_MERCURY_ISA_VERSION
	.align		4
        /*0024*/ 	.byte	0x03, 0x5f
        /*0026*/ 	.short	0x0101


	//----- nvinfo : EIATTR_COOP_GROUP_MASK_REGIDS
	.align		4
        /*0028*/ 	.byte	0x04, 0x29
        /*002a*/ 	.short	(.L_2627 - .L_2626)


	//   ....[0]....
.L_2626:
        /*002c*/ 	.word	0xffffffff


	//   ....[1]....
        /*0030*/ 	.word	0xffffffff


	//   ....[2]....
        /*0034*/ 	.word	0xffffffff


	//   ....[3]....
        /*0038*/ 	.word	0xffffffff


	//   ....[4]....
        /*003c*/ 	.word	0xffffffff


	//   ....[5]....
        /*0040*/ 	.word	0xffffffff


	//   ....[6]....
        /*0044*/ 	.word	0xffffffff


	//   ....[7]....
        /*0048*/ 	.word	0xffffffff


	//   ....[8]....
        /*004c*/ 	.word	0xffffffff


	//   ....[9]....
        /*0050*/ 	.word	0xffffffff


	//   ....[10]....
        /*0054*/ 	.word	0x05000002


	//   ....[11]....
        /*0058*/ 	.word	0x05000002


	//   ....[12]....
        /*005c*/ 	.word	0x05000002


	//   ....[13]....
        /*0060*/ 	.word	0x05000002


	//   ....[14]....
        /*0064*/ 	.word	0x05000002


	//   ....[15]....
        /*0068*/ 	.word	0x05000002


	//   ....[16]....
        /*006c*/ 	.word	0x05000002


	//   ....[17]....
        /*0070*/ 	.word	0x05000002


	//   ....[18]....
        /*0074*/ 	.word	0x05000002


	//   ....[19]....
        /*0078*/ 	.word	0x05000002


	//----- nvinfo : EIATTR_COOP_GROUP_INSTR_OFFSETS
	.align		4
.L_2627:
        /*007c*/ 	.byte	0x04, 0x28
        /*007e*/ 	.short	(.L_2629 - .L_2628)


	//   ....[0]....
.L_2628:
        /*0080*/ 	.word	0x000014d0


	//   ....[1]....
        /*0084*/ 	.word	0x000014e0


	//   ....[2]....
        /*0088*/ 	.word	0x00001510


	//   ....[3]....
        /*008c*/ 	.word	0x00001520


	//   ....[4]....
        /*0090*/ 	.word	0x00001550


	//   ....[5]....
        /*0094*/ 	.word	0x00001560


	//   ....[6]....
        /*0098*/ 	.word	0x00001590


	//   ....[7]....
        /*009c*/ 	.word	0x000015a0


	//   ....[8]....
        /*00a0*/ 	.word	0x000015d0


	//   ....[9]....
        /*00a4*/ 	.word	0x000015e0


	//   ....[10]....
        /*00a8*/ 	.word	0x000093c0


	//   ....[11]....
        /*00ac*/ 	.word	0x00009450


	//   ....[12]....
        /*00b0*/ 	.word	0x000094c0


	//   ....[13]....
        /*00b4*/ 	.word	0x00009510


	//   ....[14]....
        /*00b8*/ 	.word	0x00009580


	//   ....[15]....
        /*00bc*/ 	.word	0x000095d0


	//   ....[16]....
        /*00c0*/ 	.word	0x00009640


	//   ....[17]....
        /*00c4*/ 	.word	0x00009690


	//   ....[18]....
        /*00c8*/ 	.word	0x00009700


	//   ....[19]....
        /*00cc*/ 	.word	0x00009750


	//----- nvinfo : EIATTR_VRC_CTA_INIT_COUNT
	.align		4
.L_2629:
        /*00d0*/ 	.byte	0x02, 0x4a
	.zero		1
	.zero		1


	//----- nvinfo : EIATTR_EXIT_INSTR_OFFSETS
	.align		4
        /*00d4*/ 	.byte	0x04, 0x1c
        /*00d6*/ 	.short	(.L_2631 - .L_2630)


	//   ....[0]....
.L_2630:
        /*00d8*/ 	.word	0x00009350


	//----- nvinfo : EIATTR_MAX_THREADS
	.align		4
.L_2631:
        /*00dc*/ 	.byte	0x04, 0x05
        /*00de*/ 	.short	(.L_2633 - .L_2632)
.L_2632:
        /*00e0*/ 	.word	0x00000080
        /*00e4*/ 	.word	0x00000001
        /*00e8*/ 	.word	0x00000001


	//----- nvinfo : EIATTR_CRS_STACK_SIZE
	.align		4
.L_2633:
        /*00ec*/ 	.byte	0x04, 0x1e
        /*00ee*/ 	.short	(.L_2635 - .L_2634)
.L_2634:
        /*00f0*/ 	.word	0x00000000


	//----- nvinfo : EIATTR_CBANK_PARAM_SIZE
	.align		4
.L_2635:
        /*00f4*/ 	.byte	0x03, 0x19
        /*00f6*/ 	.short	0x0128


	//----- nvinfo : EIATTR_PARAM_CBANK
	.align		4
        /*00f8*/ 	.byte	0x04, 0x0a
        /*00fa*/ 	.short	(.L_2637 - .L_2636)
	.align		4
.L_2636:
        /*00fc*/ 	.word	index@(.nv.constant0._ZN10layer_norm13ln_bwd_kernelINS_13Kernel_traitsI13__nv_bfloat16S2_fS2_fjLj512ELj1ELj4ELj1ELj16ENS_18Kernel_traits_baseILj512ES2_S2_fS2_fjLj128EEEEELb1ELb1ELb1ELb1EEEvNS_9BwdParamsE)
        /*0100*/ 	.short	0x0380
        /*0102*/ 	.short	0x0128


	//----- nvinfo : EIATTR_SW_WAR
	.align		4
.L_2637:
        /*0104*/ 	.byte	0x04, 0x36
        /*0106*/ 	.short	(.L_2639 - .L_2638)
.L_2638:
        /*0108*/ 	.word	0x00000008
.L_2639:


//--------------------- .nv.info._ZN10layer_norm13ln_bwd_kernelINS_13Kernel_traitsIf13__nv_bfloat16fS2_fjLj512ELj1ELj4ELj1ELj16ENS_18Kernel_traits_baseILj512EfS2_fS2_fjLj128EEEEELb0ELb0ELb0ELb0EEEvNS_9BwdParamsE --------------------------
	.section	.nv.info._ZN10layer_norm13ln_bwd_kernelINS_13Kernel_traitsIf13__nv_bfloat16fS2_fjLj512ELj1ELj4ELj1ELj16ENS_18Kernel_traits_baseILj512EfS2_fS2_fjLj128EEEEELb0ELb0ELb0ELb0EEEvNS_9BwdParamsE,"",@"SHT_CUDA_INFO"
	.sectionflags	@""
	.align	4


	//----- nvinfo : EIATTR_CUDA_API_VERSION
	.align		4
        /*0000*/ 	.byte	0x04, 0x37
        /*0002*/ 	.short	(.L_2641 - .L_2640)
.L_2640:
        /*0004*/ 	.word	0x00000082


	//----- nvinfo : EIATTR_KPARAM_INFO
	.align		4
.L_2641:
        /*0008*/ 	.byte	0x04, 0x17
        /*000a*/ 	.short	(.L_2643 - .L_2642)
.L_2642:
        /*000c*/ 	.word	0x00000000
        /*0010*/ 	.short	0x0000
        /*0012*/ 	.short	0x0000
        /*0014*/ 	.byte	0x00, 0xf0, 0xa1, 0x04


	//----- nvinfo : EIATTR_SPARSE_MMA_MASK
	.align		4
.L_2643:
        /*0018*/ 	.byte	0x03, 0x50
        /*001a*/ 	.short	0x0000


	//----- nvinfo : EIATTR_MAXREG_COUNT
	.align		4
        /*001c*/ 	.byte	0x03, 0x1b
        /*001e*/ 	.short	0x00ff


	//----- nvinfo : EIATTR_NUM_BARRIERS
	.align		4
        /*0020*/ 	.byte	0x02, 0x4c
        /*0022*/ 	.byte	0x01
	.zero		1


	//----- nvinfo : EIATTR_MERCURY_ISA_VERSION
	.align		4
        /*0024*/ 	.byte	0x03, 0x5f
        /*0026*/ 	.short	0x0101


	//----- nvinfo : EIATTR_COOP_GROUP_MASK_REGIDS
	.align		4
        /*0028*/ 	.byte	0x04, 0x29
        /*002a*/ 	.short	(.L_2645 - .L_2644)


	//   ....[0]....
.L_2644:
        /*002c*/ 	.word	0xffffffff


	//   ....[1]....
        /*0030*/ 	.word	0xffffffff


	//   ....[2]....
        /*0034*/ 	.word	0xffffffff


	//   ....[3]....
        /*0038*/ 	.word	0xffffffff


	//   ....[4]....
        /*003c*/ 	.word	0xffffffff


	//   ....[5]....
        /*0040*/ 	.word	0xffffffff


	//   ....[6]....
        /*0044*/ 	.word	0xffffffff


	//   ....[7]....
        /*0048*/ 	.word	0xffffffff


	//   ....[8]....
        /*004c*/ 	.word	0xffffffff


	//   ....[9]....
        /*0050*/ 	.word	0xffffffff


	//   ....[10]....
        /*0054*/ 	.word	0x05000056


	//   ....[11]....
        /*0058*/ 	.word	0x05000056


	//   ....[12]....
        /*005c*/ 	.word	0x05000056


	//   ....[13]....
        /*0060*/ 	.word	0x05000056


	//   ....[14]....
        /*0064*/ 	.word	0x05000056


	//   ....[15]....
        /*0068*/ 	.word	0x05000056


	//   ....[16]....
        /*006c*/ 	.word	0x05000056


	//   ....[17]....
        /*0070*/ 	.word	0x05000056


	//   ....[18]....
        /*0074*/ 	.word	0x05000056


	//   ....[19]....
        /*0078*/ 	.word	0x05000056


	//----- nvinfo : EIATTR_COOP_GROUP_INSTR_OFFSETS
	.align		4
.L_2645:
        /*007c*/ 	.byte	0x04, 0x28
        /*007e*/ 	.short	(.L_2647 - .L_2646)


	//   ....[0]....
.L_2646:
        /*0080*/ 	.word	0x000010a0


	//   ....[1]....
        /*0084*/ 	.word	0x000010b0


	//   ....[2]....
        /*0088*/ 	.word	0x000010e0


	//   ....[3]....
        /*008c*/ 	.word	0x000010f0


	//   ....[4]....
        /*0090*/ 	.word	0x00001120


	//   ....[5]....
        /*0094*/ 	.word	0x00001130


	//   ....[6]....
        /*0098*/ 	.word	0x00001160


	//   ....[7]....
        /*009c*/ 	.word	0x00001170


	//   ....[8]....
        /*00a0*/ 	.word	0x000011a0


	//   ....[9]....
        /*00a4*/ 	.word	0x000011b0


	//   ....[10]....
        /*00a8*/ 	.word	0x000031a0


	//   ....[11]....
        /*00ac*/ 	.word	0x00003240


	//   ....[12]....
        /*00b0*/ 	.word	0x000032a0


	//   ....[13]....
        /*00b4*/ 	.word	0x00003300


	//   ....[14]....
        /*00b8*/ 	.word	0x00003370


	//   ....[15]....
        /*00bc*/ 	.word	0x000033d0


	//   ....[16]....
        /*00c0*/ 	.word	0x00003440


	//   ....[17]....
        /*00c4*/ 	.word	0x000034a0


	//   ....[18]....
        /*00c8*/ 	.word	0x00003510


	//   ....[19]....
        /*00cc*/ 	.word	0x00003570


	//----- nvinfo : EIATTR_VRC_CTA_INIT_COUNT
	.align		4
.L_2647:
        /*00d0*/ 	.byte	0x02, 0x4a
	.zero		1
	.zero		1


	//----- nvinfo : EIATTR_EXIT_INSTR_OFFSETS
	.align		4
        /*00d4*/ 	.byte	0x04, 0x1c
        /*00d6*/ 	.short	(.L_2649 - .L_2648)


	//   ....[0]....
.L_2648:
        /*00d8*/ 	.word	0x00003100


	//   ....[1]....
        /*00dc*/ 	.word	0x00003130


	//----- nvinfo : EIATTR_MAX_THREADS
	.align		4
.L_2649:
        /*00e0*/ 	.byte	0x04, 0x05
        /*00e2*/ 	.short	(.L_2651 - .L_2650)
.L_2650:
        /*00e4*/ 	.word	0x00000080
        /*00e8*/ 	.word	0x00000001
        /*00ec*/ 	.word	0x00000001


	//----- nvinfo : EIATTR_CRS_STACK_SIZE
	.align		4
.L_2651:
        /*00f0*/ 	.byte	0x04, 0x1e
        /*00f2*/ 	.short	(.L_2653 - .L_2652)
.L_2652:
        /*00f4*/ 	.word	0x00000000


	//----- nvinfo : EIATTR_CBANK_PARAM_SIZE
	.align		4
.L_2653:
        /*00f8*/ 	.byte	0x03, 0x19
        /*00fa*/ 	.short	0x0128


	//----- nvinfo : EIATTR_PARAM_CBANK
	.align		4
        /*00fc*/ 	.byte	0x04, 0x0a
        /*00fe*/ 	.short	(.L_2655 - .L_2654)
	.align		4
.L_2654:
        /*0100*/ 	.word	index@(.nv.constant0._ZN10layer_norm13ln_bwd_kernelINS_13Kernel_traitsIf13__nv_bfloat16fS2_fjLj512ELj1ELj4ELj1ELj16ENS_18Kernel_traits_baseILj512EfS2_fS2_fjLj128EEEEELb0ELb0ELb0ELb0EEEvNS_9BwdParamsE)
        /*0104*/ 	.short	0x0380
        /*0106*/ 	.short	0x0128


	//----- nvinfo : EIATTR_SW_WAR
	.align		4
.L_2655:
        /*0108*/ 	.byte	0x04, 0x36
        /*010a*/ 	.short	(.L_2657 - .L_2656)
.L_2656:
        /*010c*/ 	.word	0x00000008
.L_2657:


//--------------------- .nv.info._ZN10layer_norm13ln_bwd_kernelINS_13Kernel_traitsIf13__nv_bfloat16fS2_fjLj512ELj1ELj4ELj1ELj16ENS_18Kernel_traits_baseILj512EfS2_fS2_fjLj128EEEEELb0ELb0ELb0ELb1EEEvNS_9BwdParamsE --------------------------
	.section	.nv.info._ZN10layer_norm13ln_bwd_kernelINS_13Kernel_traitsIf13__nv_bfloat16fS2_fjLj512ELj1ELj4ELj1ELj16ENS_18Kernel_traits_baseILj512EfS2_fS2_fjLj128EEEEELb0ELb0ELb0ELb1EEEvNS_9BwdParamsE,"",@"SHT_CUDA_INFO"
	.sectionflags	@""
	.align	4


	//----- nvinfo : EIATTR_CUDA_API_VERSION
	.align		4
        /*0000*/ 	.byte	0x04, 0x37
        /*0002*/ 	.short	(.L_2659 - .L_2658)
.L_2658:
        /*0004*/ 	.word	0x00000082


	//----- nvinfo : EIATTR_KPARAM_INFO
	.align		4
.L_2659:
        /*0008*/ 	.byte	0x04, 0x17
        /*000a*/ 	.short	(.L_2661 - .L_2660)
.L_2660:
        /*000c*/ 	.word	0x00000000
        /*0010*/ 	.short	0x0000
        /*0012*/ 	.short	0x0000
        /*0014*/ 	.byte	0x00, 0xf0, 0xa1, 0x04


	//----- nvinfo : EIATTR_SPARSE_MMA_MASK
	.align		4
.L_2661:
        /*0018*/ 	.byte	0x03, 0x50
        /*001a*/ 	.short	0x0000


	//----- nvinfo : EIATTR_MAXREG_COUNT
	.align		4
        /*001c*/ 	.byte	0x03, 0x1b
        /*001e*/ 	.short	0x00ff


	//----- nvinfo : EIATTR_NUM_BARRIERS
	.align		4
        /*0020*/ 	.byte	0x02, 0x4c
        /*0022*/ 	.byte	0x01
	.zero		1


	//----- nvinfo : EIATTR_MERCURY_ISA_VERSION
	.align		4
        /*0024*/ 	.byte	0x03, 0x5f
        /*0026*/ 	.short	0x0101


	//----- nvinfo : EIATTR_COOP_GROUP_MASK_REGIDS
	.align		4
        /*0028*/ 	.byte	0x04, 0x29
        /*002a*/ 	.short	(.L_2663 - .L_2662)


	//   ....[0]....
.L_2662:
        /*002c*/ 	.word	0xffffffff


	//   ....[1]....
        /*0030*/ 	.word	0xffffffff


	//   ....[2]....
        /*0034*/ 	.word	0xffffffff


	//   ....[3]....
        /*0038*/ 	.word	0xffffffff


	//   ....[4]....
        /*003c*/ 	.word	0xffffffff


	//   ....[5]....
        /*0040*/ 	.word	0xffffffff


	//   ....[6]....
        /*0044*/ 	.word	0xffffffff


	//   ....[7]....
        /*0048*/ 	.word	0xffffffff


	//   ....[8]....
        /*004c*/ 	.word	0xffffffff


	//   ....[9]....
        /*0050*/ 	.word	0xffffffff


	//   ....[10]....
        /*0054*/ 	.word	0x0500004f


	//   ....[11]....
        /*0058*/ 	.word	0x0500004f


	//   ....[12]....
        /*005c*/ 	.word	0x0500004f


	//   ....[13]....
        /*0060*/ 	.word	0x0500004f


	//   ....[14]....
        /*0064*/ 	.word	0x0500004f


	//   ....[15]....
        /*0068*/ 	.word	0x0500004f


	//   ....[16]....
        /*006c*/ 	.word	0x0500004f


	//   ....[17]....
        /*0070*/ 	.word	0x0500004f


	//   ....[18]....
        /*0074*/ 	.word	0x0500004f


	//   ....[19]....
        /*0078*/ 	.word	0x0500004f


	//----- nvinfo : EIATTR_COOP_GROUP_INSTR_OFFSETS
	.align		4
.L_2663:
        /*007c*/ 	.byte	0x04, 0x28
        /*007e*/ 	.short	(.L_2665 - .L_2664)


	//   ....[0]....
.L_2664:
        /*0080*/ 	.word	0x00000ef0


	//   ....[1]....
        /*0084*/ 	.word	0x00000f00


	//   ....[2]....
        /*0088*/ 	.word	0x00000f30


	//   ....[3]....
        /*008c*/ 	.word	0x00000f40


	//   ....[4]....
        /*0090*/ 	.word	0x00000f70


	//   ....[5]....
        /*0094*/ 	.word	0x00000f80


	//   ....[6]....
        /*0098*/ 	.word	0x00000fb0


	//   ....[7]....
        /*009c*/ 	.word	0x00000fc0


	//   ....[8]....
        /*00a0*/ 	.word	0x00000ff0


	//   ....[9]....
        /*00a4*/ 	.word	0x00001000


	//   ....[10]....
        /*00a8*/ 	.word	0x00002e40


	//   ....[11]....
        /*00ac*/ 	.word	0x00002ee0


	//   ....[12]....
        /*00b0*/ 	.word	0x00002f50


	//   ....[13]....
        /*00b4*/ 	.word	0x00002fb0


	//   ....[14]....
        /*00b8*/ 	.word	0x00003020


	//   ....[15]....
        /*00bc*/ 	.word	0x00003080


	//   ....[16]....
        /*00c0*/ 	.word	0x000030f0


	//   ....[17]....
        /*00c4*/ 	.word	0x00003150


	//   ....[18]....
        /*00c8*/ 	.word	0x000031c0


	//   ....[19]....
        /*00cc*/ 	.word	0x00003210


	//----- nvinfo : EIATTR_VRC_CTA_INIT_COUNT
	.align		4
.L_2665:
        /*00d0*/ 	.byte	0x02, 0x4a
	.zero		1
	.zero		1


	//----- nvinfo : EIATTR_EXIT_INSTR_OFFSETS
	.align		4
        /*00d4*/ 	.byte	0x04, 0x1c
        /*00d6*/ 	.short	(.L_2667 - .L_2666)


	//   ....[0]....
.L_2666:
        /*00d8*/ 	.word	0x00002dd0


	//----- nvinfo : EIATTR_MAX_THREADS
	.align		4
.L_2667:
        /*00dc*/ 	.byte	0x04, 0x05
        /*00de*/ 	.short	(.L_2669 - .L_2668)
.L_2668:
        /*00e0*/ 	.word	0x00000080
        /*00e4*/ 	.word	0x00000001
        /*00e8*/ 	.word	0x00000001


	//----- nvinfo : EIATTR_CRS_STACK_SIZE
	.align		4
.L_2669:
        /*00ec*/ 	.byte	0x04, 0x1e
        /*00ee*/ 	.short	(.L_2671 - .L_2670)
.L_2670:
        /*00f0*/ 	.word	0x00000000


	//----- nvinfo : EIATTR_CBANK_PARAM_SIZE
	.align		4
.L_2671:
        /*00f4*/ 	.byte	0x03, 0x19
        /*00f6*/ 	.short	0x0128


	//----- nvinfo : EIATTR_PARAM_CBANK
	.align		4
        /*00f8*/ 	.byte	0x04, 0x0a
        /*00fa*/ 	.short	(.L_2673 - .L_2672)
	.align		4
.L_2672:
        /*00fc*/ 	.word	index@(.nv.constant0._ZN10layer_norm13ln_bwd_kernelINS_13Kernel_traitsIf13__nv_bfloat16fS2_fjLj512ELj1ELj4ELj1ELj16ENS_18Kernel_traits_baseILj512EfS2_fS2_fjLj128EEEEELb0ELb0ELb0ELb1EEEvNS_9BwdParamsE)
        /*0100*/ 	.short	0x0380
        /*0102*/ 	.short	0x0128


	//----- nvinfo : EIATTR_SW_WAR
	.align		4
.L_2673:
        /*0104*/ 	.byte	0x04, 0x36
        /*0106*/ 	.short	(.L_2675 - .L_2674)
.L_2674:
        /*0108*/ 	.word	0x00000008
.L_2675:


//--------------------- .nv.info._ZN10layer_norm13ln_bwd_kernelINS_13Kernel_traitsIf13__nv_bfloat16fS2_fjLj512ELj1ELj4ELj1ELj16ENS_18Kernel_traits_baseILj512EfS2_fS2_fjLj128EEEEELb0ELb0ELb1ELb0EEEvNS_9BwdParamsE --------------------------
	.section	.nv.info._ZN10layer_norm13ln_bwd_kernelINS_13Kernel_traitsIf13__nv_bfloat16fS2_fjLj512ELj1ELj4ELj1ELj16ENS_18Kernel_traits_baseILj512EfS2_fS2_fjLj128EEEEELb0ELb0ELb1ELb0EEEvNS_9BwdParamsE,"",@"SHT_CUDA_INFO"
	.sectionflags	@""
	.align	4


	//----- nvinfo : EIATTR_CUDA_API_VERSION
	.align		4
        /*0000*/ 	.byte	0x04, 0x37
        /*0002*/ 	.short	(.L_2677 - .L_2676)
.L_2676:
        /*0004*/ 	.word	0x00000082


	//----- nvinfo : EIATTR_KPARAM_INFO
	.align		4
.L_2677:
        /*0008*/ 	.byte	0x04, 0x17
        /*000a*/ 	.short	(.L_2679 - .L_2678)
.L_2678:
        /*000c*/ 	.word	0x00000000
        /*0010*/ 	.short	0x0000
        /*0012*/ 	.short	0x0000
        /*0014*/ 	.byte	0x00, 0xf0, 0xa1, 0x04


	//----- nvinfo : EIATTR_SPARSE_MMA_MASK
	.align		4
.L_2679:
        /*0018*/ 	.byte	0x03, 0x50
        /*001a*/ 	.short	0x0000


	//----- nvinfo : EIATTR_MAXREG_COUNT
	.align		4
        /*001c*/ 	.byte	0x03, 0x1b
        /*001e*/ 	.short	0x00ff


	//----- nvinfo : EIATTR_NUM_BARRIERS
	.align		4
        /*0020*/ 	.byte	0x02, 0x4c
        /*0022*/ 	.byte	0x01
	.zero		1


	//----- nvinfo : EIATTR_MERCURY_ISA_VERSION
	.align		4
        /*0024*/ 	.byte	0x03, 0x5f
        /*0026*/ 	.short	0x0101


	//----- nvinfo : EIATTR_COOP_GROUP_MASK_REGIDS
	.align		4
        /*0028*/ 	.byte	0x04, 0x29
        /*002a*/ 	.short	(.L_2681 - .L_2680)


	//   ....[0]....
.L_2680:
        /*002c*/ 	.word	0xffffffff


	//   ....[1]....
        /*0030*/ 	.word	0xffffffff


	//   ....[2]....
        /*0034*/ 	.word	0xffffffff


	//   ....[3]....
        /*0038*/ 	.word	0xffffffff


	//   ....[4]....
        /*003c*/ 	.word	0xffffffff


	//   ....[5]....
        /*0040*/ 	.word	0xffffffff


	//   ....[6]....
        /*0044*/ 	.word	0xffffffff


	//   ....[7]....
        /*0048*/ 	.word	0xffffffff


	//   ....[8]....
        /*004c*/ 	.word	0xffffffff


	//   ....[9]....
        /*0050*/ 	.word	0xffffffff


	//   ....[10]....
        /*0054*/ 	.word	0x05000002


	//   ....[11]....
        /*0058*/ 	.word	0x05000002


	//   ....[12]....
        /*005c*/ 	.word	0x05000002


	//   ....[13]....
        /*0060*/ 	.word	0x05000002


	//   ....[14]....
        /*0064*/ 	.word	0x05000002


	//   ....[15]....
        /*0068*/ 	.word	0x05000002


	//   ....[16]....
        /*006c*/ 	.word	0x05000002


	//   ....[17]....
        /*0070*/ 	.word	0x05000002


	//   ....[18]....
        /*0074*/ 	.word	0x05000002


	//   ....[19]....
        /*0078*/ 	.word	0x05000002


	//----- nvinfo : EIATTR_COOP_GROUP_INSTR_OFFSETS
	.align		4
.L_2681:
        /*007c*/ 	.byte	0x04, 0x28
        /*007e*/ 	.short	(.L_2683 - .L_2682)


	//   ....[0]....
.L_2682:
        /*0080*/ 	.word	0x000012c0


	//   ....[1]....
        /*0084*/ 	.word	0x000012d0


	//   ....[2]....
        /*0088*/ 	.word	0x00001300


	//   ....[3]....
        /*008c*/ 	.word	0x00001310


	//   ....[4]....
        /*0090*/ 	.word	0x00001340


	//   ....[5]....
        /*0094*/ 	.word	0x00001350


	//   ....[6]....
        /*0098*/ 	.word	0x00001380


	//   ....[7]....
        /*009c*/ 	.word	0x00001390


	//   ....[8]....
        /*00a0*/ 	.word	0x000013c0


	//   ....[9]....
        /*00a4*/ 	.word	0x000013d0


	//   ....[10]....
        /*00a8*/ 	.word	0x000044c0


	//   ....[11]....
        /*00ac*/ 	.word	0x00004550


	//   ....[12]....
        /*00b0*/ 	.word	0x000045b0


	//   ....[13]....
        /*00b4*/ 	.word	0x00004610


	//   ....[14]....
        /*00b8*/ 	.word	0x00004670


	//   ....[15]....
        /*00bc*/ 	.word	0x000046d0


	//   ....[16]....
        /*00c0*/ 	.word	0x00004730


	//   ....[17]....
        /*00c4*/ 	.word	0x00004790


	//   ....[18]....
        /*00c8*/ 	.word	0x000047f0


	//   ....[19]....
        /*00cc*/ 	.word	0x00004850


	//----- nvinfo : EIATTR_VRC_CTA_INIT_COUNT
	.align		4
.L_2683:
        /*00d0*/ 	.byte	0x02, 0x4a
	.zero		1
	.zero		1


	//----- nvinfo : EIATTR_EXIT_INSTR_OFFSETS
	.align		4
        /*00d4*/ 	.byte	0x04, 0x1c
        /*00d6*/ 	.short	(.L_2685 - .L_2684)


	//   ....[0]....
.L_2684:
        /*00d8*/ 	.word	0x00004430


	//   ....[1]....
        /*00dc*/ 	.word	0x00004460


	//----- nvinfo : EIATTR_MAX_THREADS
	.align		4
.L_2685:
        /*00e0*/ 	.byte	0x04, 0x05
        /*00e2*/ 	.short	(.L_2687 - .L_2686)
.L_2686:
        /*00e4*/ 	.word	0x00000080
        /*00e8*/ 	.word	0x00000001
        /*00ec*/ 	.word	0x00000001


	//----- nvinfo : EIATTR_CRS_STACK_SIZE
	.align		4
.L_2687:
        /*00f0*/ 	.byte	0x04, 0x1e
        /*00f2*/ 	.short	(.L_2689 - .L_2688)
.L_2688:
        /*00f4*/ 	.word	0x00000000


	//----- nvinfo : EIATTR_CBANK_PARAM_SIZE
	.align		4
.L_2689:
        /*00f8*/ 	.byte	0x03, 0x19
        /*00fa*/ 	.short	0x0128


	//----- nvinfo : EIATTR_PARAM_CBANK
	.align		4
        /*00fc*/ 	.byte	0x04, 0x0a
        /*00fe*/ 	.short	(.L_2691 - .L_2690)
	.align		4
.L_2690:
        /*0100*/ 	.word	index@(.nv.constant0._ZN10layer_norm13ln_bwd_kernelINS_13Kernel_traitsIf13__nv_bfloat16fS2_fjLj512ELj1ELj4ELj1ELj16ENS_18Kernel_traits_baseILj512EfS2_fS2_fjLj128EEEEELb0ELb0ELb1ELb0EEEvNS_9BwdParamsE)
        /*0104*/ 	.short	0x0380
        /*0106*/ 	.short	0x0128


	//----- nvinfo : EIATTR_SW_WAR
	.align		4
.L_2691:
        /*0108*/ 	.byte	0x04, 0x36
        /*010a*/ 	.short	(.L_2693 - .L_2692)
.L_2692:
        /*010c*/ 	.word	0x00000008
.L_2693:


//--------------------- .nv.info._ZN10layer_norm13ln_bwd_kernelINS_13Kernel_traitsIf13__nv_bfloat16fS2_fjLj512ELj1ELj4ELj1ELj16ENS_18Kernel_traits_baseILj512EfS2_fS2_fjLj128EEEEELb0ELb0ELb1ELb1EEEvNS_9BwdParamsE --------------------------
	.section	.nv.info._ZN10layer_norm13ln_bwd_kernelINS_13Kernel_traitsIf13__nv_bfloat16fS2_fjLj512ELj1ELj4ELj1ELj16ENS_18Kernel_traits_baseILj512EfS2_fS2_fjLj128EEEEELb0ELb0ELb1ELb1EEEvNS_9BwdParamsE,"",@"SHT_CUDA_INFO"
	.sectionflags	@""
	.align	4


	//----- nvinfo : EIATTR_CUDA_API_VERSION
	.align		4
        /*0000*/ 	.byte	0x04, 0x37
        /*0002*/ 	.short	(.L_2695 - .L_2694)
.L_2694:
        /*0004*/ 	.word	0x00000082


	//----- nvinfo : EIATTR_KPARAM_INFO
	.align		4
.L_2695:
        /*0008*/ 	.byte	0x04, 0x17
        /*000a*/ 	.short	(.L_2697 - .L_2696)
.L_2696:
        /*000c*/ 	.word	0x00000000
        /*0010*/ 	.short	0x0000
        /*0012*/ 	.short	0x0000
        /*0014*/ 	.byte	0x00, 0xf0, 0xa1, 0x04


	//----- nvinfo : EIATTR_SPARSE_MMA_MASK
	.align		4
.L_2697:
        /*0018*/ 	.byte	0x03, 0x50
        /*001a*/ 	.short	0x0000


	//----- nvinfo : EIATTR_MAXREG_COUNT
	.align		4
        /*001c*/ 	.byte	0x03, 0x1b
        /*001e*/ 	.short	0x00ff


	//----- nvinfo : EIATTR_NUM_BARRIERS
	.align		4
        /*0020*/ 	.byte	0x02, 0x4c
        /*0022*/ 	.byte	0x01
	.zero		1


	//----- nvinfo : EIATTR_MERCURY_ISA_VERSION
	.align		4
        /*0024*/ 	.byte	0x03, 0x5f
        /*0026*/ 	.short	0x0101


	//----- nvinfo : EIATTR_COOP_GROUP_MASK_REGIDS
	.align		4
        /*0028*/ 	.byte	0x04, 0x29
        /*002a*/ 	.short	(.L_2699 - .L_2698)


	//   ....[0]....
.L_2698:
        /*002c*/ 	.word	0xffffffff


	//   ....[1]....
        /*0030*/ 	.word	0xffffffff


	//   ....[2]....
        /*0034*/ 	.word	0xffffffff


	//   ....[3]....
        /*0038*/ 	.word	0xffffffff


	//   ....[4]....
        /*003c*/ 	.word	0xffffffff


	//   ....[5]....
        /*0040*/ 	.word	0xffffffff


	//   ....[6]....
        /*0044*/ 	.word	0xffffffff


	//   ....[7]....
        /*0048*/ 	.word	0xffffffff


	//   ....[8]....
        /*004c*/ 	.word	0xffffffff


	//   ....[9]....
        /*0050*/ 	.word	0xffffffff


	//   ....[10]....
        /*0054*/ 	.word	0x05000056


	//   ....[11]....
        /*0058*/ 	.word	0x05000056


	//   ....[12]....
        /*005c*/ 	.word	0x05000056


	//   ....[13]....
        /*0060*/ 	.word	0x05000056


	//   ....[14]....
        /*0064*/ 	.word	0x05000056


	//   ....[15]....
        /*0068*/ 	.word	0x05000056


	//   ....[16]....
        /*006c*/ 	.word	0x05000056


	//   ....[17]....
        /*0070*/ 	.word	0x05000056


	//   ....[18]....
        /*0074*/ 	.word	0x05000056


	//   ....[19]....
        /*0078*/ 	.word	0x05000056


	//----- nvinfo : EIATTR_COOP_GROUP_INSTR_OFFSETS
	.align		4
.L_2699:
        /*007c*/ 	.byte	0x04, 0x28
        /*007e*/ 	.short	(.L_2701 - .L_2700)


	//   ....[0]....
.L_2700:
        /*0080*/ 	.word	0x00001030


	//   ....[1]....
        /*0084*/ 	.word	0x00001040


	//   ....[2]....
        /*0088*/ 	.word	0x00001070


	//   ....[3]....
        /*008c*/ 	.word	0x00001080


	//   ....[4]....
        /*0090*/ 	.word	0x000010b0


	//   ....[5]....
        /*0094*/ 	.word	0x000010c0


	//   ....[6]....
        /*0098*/ 	.word	0x000010f0


	//   ....[7]....
        /*009c*/ 	.word	0x00001100


	//   ....[8]....
        /*00a0*/ 	.word	0x00001130


	//   ....[9]....
        /*00a4*/ 	.word	0x00001140


	//   ....[10]....
        /*00a8*/ 	.word	0x00003f70


	//   ....[11]....
        /*00ac*/ 	.word	0x00004000


	//   ....[12]....
        /*00b0*/ 	.word	0x00004060


	//   ....[13]....
        /*00b4*/ 	.word	0x000040c0


	//   ....[14]....
        /*00b8*/ 	.word	0x00004120


	//   ....[15]....
        /*00bc*/ 	.word	0x00004180


	//   ....[16]....
        /*00c0*/ 	.word	0x000041e0


	//   ....[17]....
        /*00c4*/ 	.word	0x00004240


	//   ....[18]....
        /*00c8*/ 	.word	0x000042a0


	//   ....[19]....
        /*00cc*/ 	.word	0x00004300


	//----- nvinfo : EIATTR_VRC_CTA_INIT_COUNT
	.align		4
.L_2701:
        /*00d0*/ 	.byte	0x02, 0x4a
	.zero		1
	.zero		1


	//----- nvinfo : EIATTR_EXIT_INSTR_OFFSETS
	.align		4
        /*00d4*/ 	.byte	0x04, 0x1c
        /*00d6*/ 	.short	(.L_2703 - .L_2702)


	//   ....[0]....
.L_2702:
        /*00d8*/ 	.word	0x00003f00


	//----- nvinfo : EIATTR_MAX_THREADS
	.align		4
.L_2703:
        /*00dc*/ 	.byte	0x04, 0x05
        /*00de*/ 	.short	(.L_2705 - .L_2704)
.L_2704:
        /*00e0*/ 	.word	0x00000080
        /*00e4*/ 	.word	0x00000001
        /*00e8*/ 	.word	0x00000001


	//----- nvinfo : EIATTR_CRS_STACK_SIZE
	.align		4
.L_2705:
        /*00ec*/ 	.byte	0x04, 0x1e
        /*00ee*/ 	.short	(.L_2707 - .L_2706)
.L_2706:
        /*00f0*/ 	.word	0x00000000


	//----- nvinfo : EIATTR_CBANK_PARAM_SIZE
	.align		4
.L_2707:
        /*00f4*/ 	.byte	0x03, 0x19
        /*00f6*/ 	.short	0x0128


	//----- nvinfo : EIATTR_PARAM_CBANK
	.align		4
        /*00f8*/ 	.byte	0x04, 0x0a
        /*00fa*/ 	.short	(.L_2709 - .L_2708)
	.align		4
.L_2708:
        /*00fc*/ 	.word	index@(.nv.constant0._ZN10layer_norm13ln_bwd_kernelINS_13Kernel_traitsIf13__nv_bfloat16fS2_fjLj512ELj1ELj4ELj1ELj16ENS_18Kernel_traits_baseILj512EfS2_fS2_fjLj128EEEEELb0ELb0ELb1ELb1EEEvNS_9BwdParamsE)
        /*0100*/ 	.short	0x0380
        /*0102*/ 	.short	0x0128


	//----- nvinfo : EIATTR_SW_WAR
	.align		4
.L_2709:
        /*0104*/ 	.byte	0x04, 0x36
        /*0106*/ 	.short	(.L_2711 - .L_2710)
.L_2710:
        /*0108*/ 	.word	0x00000008
.L_2711:


//--------------------- .nv.info._ZN10layer_norm13ln_bwd_kernelINS_13Kernel_traitsIf13__nv_bfloat16fS2_fjLj512ELj1ELj4ELj1ELj16ENS_18Kernel_traits_baseILj512EfS2_fS2_fjLj128EEEEELb0ELb1ELb0ELb0EEEvNS_9BwdParamsE --------------------------
	.section	.nv.info._ZN10layer_norm13ln_bwd_kernelINS_13Kernel_traitsIf13__nv_bfloat16fS2_fjLj512ELj1ELj4ELj1ELj16ENS_18Kernel_traits_baseILj512EfS2_fS2_fjLj128EEEEELb0ELb1ELb0ELb0EEEvNS_9BwdParamsE,"",@"SHT_CUDA_INFO"
	.sectionflags	@""
	.align	4


	//----- nvinfo : EIATTR_CUDA_API_VERSION
	.align		4
        /*0000*/ 	.byte	0x04, 0x37
        /*0002*/ 	.short	(.L_2713 - .L_2712)
.L_2712:
        /*0004*/ 	.word	0x00000082


	//----- nvinfo : EIATTR_KPARAM_INFO
	.align		4
.L_2713:
        /*0008*/ 	.byte	0x04, 0x17
        /*000a*/ 	.short	(.L_2715 - .L_2714)
.L_2714:
        /*000c*/ 	.word	0x00000000
        /*0010*/ 	.short	0x0000
        /*0012*/ 	.short	0x0000
        /*0014*/ 	.byte	0x00, 0xf0, 0xa1, 0x04


	//----- nvinfo : EIATTR_SPARSE_MMA_MASK
	.align		4
.L_2715:
        /*0018*/ 	.byte	0x03, 0x50
        /*001a*/ 	.short	0x0000


	//----- nvinfo : EIATTR_MAXREG_COUNT
	.align		4
        /*001c*/ 	.byte	0x03, 0x1b
        /*001e*/ 	.short	0x00ff


	//----- nvinfo : EIATTR_NUM_BARRIERS
	.align		4
        /*0020*/ 	.byte	0x02, 0x4c
        /*0022*/ 	.byte	0x01
	.zero		1


	//----- nvinfo : EIATTR_MERCURY_ISA_VERSION
	.align		4
        /*0024*/ 	.byte	0x03, 0x5f
        /*0026*/ 	.short	0x0101


	//----- nvinfo : EIATTR_COOP_GROUP_MASK_REGIDS
	.align		4
        /*0028*/ 	.byte	0x04, 0x29
        /*002a*/ 	.short	(.L_2717 - .L_2716)


	//   ....[0]....
.L_2716:
        /*002c*/ 	.word	0xffffffff


	//   ....[1]....
        /*0030*/ 	.word	0xffffffff


	//   ....[2]....
        /*0034*/ 	.word	0xffffffff


	//   ....[3]....
        /*0038*/ 	.word	0xffffffff


	//   ....[4]....
        /*003c*/ 	.word	0xffffffff


	//   ....[5]....
        /*0040*/ 	.word	0xffffffff


	//   ....[6]....
        /*0044*/ 	.word	0xffffffff


	//   ....[7]....
        /*0048*/ 	.word	0xffffffff


	//   ....[8]....
        /*004c*/ 	.word	0xffffffff


	//   ....[9]....
        /*0050*/ 	.word	0xffffffff


	//   ....[10]....
        /*0054*/ 	.word	0x05000098


	//   ....[11]....
        /*0058*/ 	.word	0x05000098


	//   ....[12]....
        /*005c*/ 	.word	0x05000098


	//   ....[13]....
        /*0060*/ 	.word	0x05000098


	//   ....[14]....
        /*0064*/ 	.word	0x05000098


	//   ....[15]....
        /*0068*/ 	.word	0x05000098


	//   ....[16]....
        /*006c*/ 	.word	0x05000098


	//   ....[17]....
        /*0070*/ 	.word	0x05000098


	//   ....[18]....
        /*0074*/ 	.word	0x05000098


	//   ....[19]....
        /*0078*/ 	.word	0x05000098


	//----- nvinfo : EIATTR_COOP_GROUP_INSTR_OFFSETS
	.align		4
.L_2717:
        /*007c*/ 	.byte	0x04, 0x28
        /*007e*/ 	.short	(.L_2719 - .L_2718)


	//   ....[0]....
.L_2718:
        /*0080*/ 	.word	0x00001210


	//   ....[1]....
        /*0084*/ 	.word	0x00001220


	//   ....[2]....
        /*0088*/ 	.word	0x00001250


	//   ....[3]....
        /*008c*/ 	.word	0x00001260


	//   ....[4]....
        /*0090*/ 	.word	0x00001290


	//   ....[5]....
        /*0094*/ 	.word	0x000012a0


	//   ....[6]....
        /*0098*/ 	.word	0x000012d0


	//   ....[7]....
        /*009c*/ 	.word	0x000012e0


	//   ....[8]....
        /*00a0*/ 	.word	0x00001310


	//   ....[9]....
        /*00a4*/ 	.word	0x00001320


	//   ....[10]....
        /*00a8*/ 	.word	0x00004680


	//   ....[11]....
        /*00ac*/ 	.word	0x00004710


	//   ....[12]....
        /*00b0*/ 	.word	0x00004780


	//   ....[13]....
        /*00b4*/ 	.word	0x000047e0


	//   ....[14]....
        /*00b8*/ 	.word	0x00004850


	//   ....[15]....
        /*00bc*/ 	.word	0x000048b0


	//   ....[16]....
        /*00c0*/ 	.word	0x00004920


	//   ....[17]....
        /*00c4*/ 	.word	0x00004980


	//   ....[18]....
        /*00c8*/ 	.word	0x000049f0


	//   ....[19]....
        /*00cc*/ 	.word	0x00004a50


	//----- nvinfo : EIATTR_VRC_CTA_INIT_COUNT
	.align		4
.L_2719:
        /*00d0*/ 	.byte	0x02, 0x4a
	.zero		1
	.zero		1


	//----- nvinfo : EIATTR_EXIT_INSTR_OFFSETS
	.align		4
        /*00d4*/ 	.byte	0x04, 0x1c
        /*00d6*/ 	.short	(.L_2721 - .L_2720)


	//   ....[0]....
.L_2720:
        /*00d8*/ 	.word	0x00004590


	//   ....[1]....
        /*00dc*/ 	.word	0x00004610


	//----- nvinfo : EIATTR_MAX_THREADS
	.align		4
.L_2721:
        /*00e0*/ 	.byte	0x04, 0x05
        /*00e2*/ 	.short	(.L_2723 - .L_2722)
.L_2722:
        /*00e4*/ 	.word	0x00000080
        /*00e8*/ 	.word	0x00000001
        /*00ec*/ 	.word	0x00000001


	//----- nvinfo : EIATTR_CRS_STACK_SIZE
	.align		4
.L_2723:
        /*00f0*/ 	.byte	0x04, 0x1e
        /*00f2*/ 	.short	(.L_2725 - .L_2724)
.L_2724:
        /*00f4*/ 	.word	0x00000000


	//----- nvinfo : EIATTR_CBANK_PARAM_SIZE
	.align		4
.L_2725:
        /*00f8*/ 	.byte	0x03, 0x19
        /*00fa*/ 	.short	0x0128


	//----- nvinfo : EIATTR_PARAM_CBANK
	.align		4
        /*00fc*/ 	.byte	0x04, 0x0a
        /*00fe*/ 	.short	(.L_2727 - .L_2726)
	.align		4
.L_2726:
        /*0100*/ 	.word	index@(.nv.constant0._ZN10layer_norm13ln_bwd_kernelINS_13Kernel_traitsIf13__nv_bfloat16fS2_fjLj512ELj1ELj4ELj1ELj16ENS_18Kernel_traits_baseILj512EfS2_fS2_fjLj128EEEEELb0ELb1ELb0ELb0EEEvNS_9BwdParamsE)
        /*0104*/ 	.short	0x0380
        /*0106*/ 	.short	0x0128


	//----- nvinfo : EIATTR_SW_WAR
	.align		4
.L_2727:
        /*0108*/ 	.byte	0x04, 0x36
        /*010a*/ 	.short	(.L_2729 - .L_2728)
.L_2728:
        /*010c*/ 	.word	0x00000008
.L_2729:


//--------------------- .nv.info._ZN10layer_norm13ln_bwd_kernelINS_13Kernel_traitsIf13__nv_bfloat16fS2_fjLj512ELj1ELj4ELj1ELj16ENS_18Kernel_traits_baseILj512EfS2_fS2_fjLj128EEEEELb0ELb1ELb0ELb1EEEvNS_9BwdParamsE --------------------------
	.section	.nv.info._ZN10layer_norm13ln_bwd_kernelINS_13Kernel_traitsIf13__nv_bfloat16fS2_fjLj512ELj1ELj4ELj1ELj16ENS_18Kernel_traits_baseILj512EfS2_fS2_fjLj128EEEEELb0ELb1ELb0ELb1EEEvNS_9BwdParamsE,"",@"SHT_CUDA_INFO"
	.sectionflags	@""
	.align	4


	//----- nvinfo : EIATTR_CUDA_API_VERSION
	.align		4
        /*0000*/ 	.byte	0x04, 0x37
        /*0002*/ 	.short	(.L_2731 - .L_2730)
.L_2730:
        /*0004*/ 	.word	0x00000082


	//----- nvinfo : EIATTR_KPARAM_INFO
	.align		4
.L_2731:
        /*0008*/ 	.byte	0x04, 0x17
        /*000a*/ 	.short	(.L_2733 - .L_2732)
.L_2732:
        /*000c*/ 	.word	0x00000000
        /*0010*/ 	.short	0x0000
        /*0012*/ 	.short	0x0000
        /*0014*/ 	.byte	0x00, 0xf0, 0xa1, 0x04


	//----- nvinfo : EIATTR_SPARSE_MMA_MASK
	.align		4
.L_2733:
        /*0018*/ 	.byte	0x03, 0x50
        /*001a*/ 	.short	0x0000


	//----- nvinfo : EIATTR_MAXREG_COUNT
	.align		4
        /*001c*/ 	.byte	0x03, 0x1b
        /*001e*/ 	.short	0x00ff


	//----- nvinfo : EIATTR_NUM_BARRIERS
	.align		4
        /*0020*/ 	.byte	0x02, 0x4c
        /*0022*/ 	.byte	0x01
	.zero		1


	//----- nvinfo : EIATTR_MERCURY_ISA_VERSION
	.align		4
        /*0024*/ 	.byte	0x03, 0x5f
        /*0026*/ 	.short	0x0101


	//----- nvinfo : EIATTR_COOP_GROUP_MASK_REGIDS
	.align		4
        /*0028*/ 	.byte	0x04, 0x29
        /*002a*/ 	.short	(.L_2735 - .L_2734)


	//   ....[0]....
.L_2734:
        /*002c*/ 	.word	0xffffffff


	//   ....[1]....
        /*0030*/ 	.word	0xffffffff


	//   ....[2]....
        /*0034*/ 	.word	0xffffffff


	//   ....[3]....
        /*0038*/ 	.word	0xffffffff


	//   ....[4]....
        /*003c*/ 	.word	0xffffffff


	//   ....[5]....
        /*0040*/ 	.word	0xffffffff


	//   ....[6]....
        /*0044*/ 	.word	0xffffffff


	//   ....[7]....
        /*0048*/ 	.word	0xffffffff


	//   ....[8]....
        /*004c*/ 	.word	0xffffffff


	//   ....[9]....
        /*0050*/ 	.word	0xffffffff


	//   ....[10]....
        /*0054*/ 	.word	0x05000090


	//   ....[11]....
        /*0058*/ 	.word	0x05000090


	//   ....[12]....
        /*005c*/ 	.word	0x05000090


	//   ....[13]....
        /*0060*/ 	.word	0x05000090


	//   ....[14]....
        /*0064*/ 	.word	0x05000090


	//   ....[15]....
        /*0068*/ 	.word	0x05000090


	//   ....[16]....
        /*006c*/ 	.word	0x05000090


	//   ....[17]....
        /*0070*/ 	.word	0x05000090


	//   ....[18]....
        /*0074*/ 	.word	0x05000090


	//   ....[19]....
        /*0078*/ 	.word	0x05000090


	//----- nvinfo : EIATTR_COOP_GROUP_INSTR_OFFSETS
	.align		4
.L_2735:
        /*007c*/ 	.byte	0x04, 0x28
        /*007e*/ 	.short	(.L_2737 - .L_2736)


	//   ....[0]....
.L_2736:
        /*0080*/ 	.word	0x00001070


	//   ....[1]....
        /*0084*/ 	.word	0x00001080


	//   ....[2]....
        /*0088*/ 	.word	0x000010b0


	//   ....[3]....
        /*008c*/ 	.word	0x000010c0


	//   ....[4]....
        /*0090*/ 	.word	0x000010f0


	//   ....[5]....
        /*0094*/ 	.word	0x00001100


	//   ....[6]....
        /*0098*/ 	.word	0x00001130


	//   ....[7]....
        /*009c*/ 	.word	0x00001140


	//   ....[8]....
        /*00a0*/ 	.word	0x00001170


	//   ....[9]....
        /*00a4*/ 	.word	0x00001180


	//   ....[10]....
        /*00a8*/ 	.word	0x00004340


	//   ....[11]....
        /*00ac*/ 	.word	0x000043d0


	//   ....[12]....
        /*00b0*/ 	.word	0x00004440


	//   ....[13]....
        /*00b4*/ 	.word	0x000044a0


	//   ....[14]....
        /*00b8*/ 	.word	0x00004510


	//   ....[15]....
        /*00bc*/ 	.word	0x00004570


	//   ....[16]....
        /*00c0*/ 	.word	0x000045e0


	//   ....[17]....
        /*00c4*/ 	.word	0x00004640


	//   ....[18]....
        /*00c8*/ 	.word	0x000046b0


	//   ....[19]....
        /*00cc*/ 	.word	0x00004710


	//----- nvinfo : EIATTR_VRC_CTA_INIT_COUNT
	.align		4
.L_2737:
        /*00d0*/ 	.byte	0x02, 0x4a
	.zero		1
	.zero		1


	//----- nvinfo : EIATTR_EXIT_INSTR_OFFSETS
	.align		4
        /*00d4*/ 	.byte	0x04, 0x1c
        /*00d6*/ 	.short	(.L_2739 - .L_2738)


	//   ....[0]....
.L_2738:
        /*00d8*/ 	.word	0x000042d0


	//----- nvinfo : EIATTR_MAX_THREADS
	.align		4
.L_2739:
        /*00dc*/ 	.byte	0x04, 0x05
        /*00de*/ 	.short	(.L_2741 - .L_2740)
.L_2740:
        /*00e0*/ 	.word	0x00000080
        /*00e4*/ 	.word	0x00000001
        /*00e8*/ 	.word	0x00000001


	//----- nvinfo : EIATTR_CRS_STACK_SIZE
	.align		4
.L_2741:
        /*00ec*/ 	.byte	0x04, 0x1e
        /*00ee*/ 	.short	(.L_2743 - .L_2742)
.L_2742:
        /*00f0*/ 	.word	0x00000000


	//----- nvinfo : EIATTR_CBANK_PARAM_SIZE
	.align		4
.L_2743:
        /*00f4*/ 	.byte	0x03, 0x19
        /*00f6*/ 	.short	0x0128


	//----- nvinfo : EIATTR_PARAM_CBANK
	.align		4
        /*00f8*/ 	.byte	0x04, 0x0a
        /*00fa*/ 	.short	(.L_2745 - .L_2744)
	.align		4
.L_2744:
        /*00fc*/ 	.word	index@(.nv.constant0._ZN10layer_norm13ln_bwd_kernelINS_13Kernel_traitsIf13__nv_bfloat16fS2_fjLj512ELj1ELj4ELj1ELj16ENS_18Kernel_traits_baseILj512EfS2_fS2_fjLj128EEEEELb0ELb1ELb0ELb1EEEvNS_9BwdParamsE)
        /*0100*/ 	.short	0x0380
        /*0102*/ 	.short	0x0128


	//----- nvinfo : EIATTR_SW_WAR
	.align		4
.L_2745:
        /*0104*/ 	.byte	0x04, 0x36
        /*0106*/ 	.short	(.L_2747 - .L_2746)
.L_2746:
        /*0108*/ 	.word	0x00000008
.L_2747:


//--------------------- .nv.info._ZN10layer_norm13ln_bwd_kernelINS_13Kernel_traitsIf13__nv_bfloat16fS2_fjLj512ELj1ELj4ELj1ELj16ENS_18Kernel_traits_baseILj512EfS2_fS2_fjLj128EEEEELb0ELb1ELb1ELb0EEEvNS_9BwdParamsE --------------------------
	.section	.nv.info._ZN10layer_norm13ln_bwd_kernelINS_13Kernel_traitsIf13__nv_bfloat16fS2_fjLj512ELj1ELj4ELj1ELj16ENS_18Kernel_traits_baseILj512EfS2_fS2_fjLj128EEEEELb0ELb1ELb1ELb0EEEvNS_9BwdParamsE,"",@"SHT_CUDA_INFO"
	.sectionflags	@""
	.align	4


	//----- nvinfo : EIATTR_CUDA_API_VERSION
	.align		4
        /*0000*/ 	.byte	0x04, 0x37
        /*0002*/ 	.short	(.L_2749 - .L_2748)
.L_2748:
        /*0004*/ 	.word	0x00000082


	//----- nvinfo : EIATTR_KPARAM_INFO
	.align		4
.L_2749:
        /*0008*/ 	.byte	0x04, 0x17
        /*000a*/ 	.short	(.L_2751 - .L_2750)
.L_2750:
        /*000c*/ 	.word	0x00000000
        /*0010*/ 	.short	0x0000
        /*0012*/ 	.short	0x0000
        /*0014*/ 	.byte	0x00, 0xf0, 0xa1, 0x04


	//----- nvinfo : EIATTR_SPARSE_MMA_MASK
	.align		4
.L_2751:
        /*0018*/ 	.byte	0x03, 0x50
        /*001a*/ 	.short	0x0000


	//----- nvinfo : EIATTR_MAXREG_COUNT
	.align		4
        /*001c*/ 	.byte	0x03, 0x1b
        /*001e*/ 	.short	0x00ff


	//----- nvinfo : EIATTR_NUM_BARRIERS
	.align		4
        /*0020*/ 	.byte	0x02, 0x4c
        /*0022*/ 	.byte	0x01
	.zero		1


	//----- nvinfo : EIATTR_MERCURY_ISA_VERSION
	.align		4
        /*0024*/ 	.byte	0x03, 0x5f
        /*0026*/ 	.short	0x0101


	//----- nvinfo : EIATTR_COOP_GROUP_MASK_REGIDS
	.align		4
        /*0028*/ 	.byte	0x04, 0x29
        /*002a*/ 	.short	(.L_2753 - .L_2752)


	//   ....[0]....
.L_2752:
        /*002c*/ 	.word	0xffffffff


	//   ....[1]....
        /*0030*/ 	.word	0xffffffff


	//   ....[2]....
        /*0034*/ 	.word	0xffffffff


	//   ....[3]....
        /*0038*/ 	.word	0xffffffff


	//   ....[4]....
        /*003c*/ 	.word	0xffffffff


	//   ....[5]....
        /*0040*/ 	.word	0xffffffff


	//   ....[6]....
        /*0044*/ 	.word	0xffffffff


	//   ....[7]....
        /*0048*/ 	.word	0xffffffff


	//   ....[8]....
        /*004c*/ 	.word	0xffffffff


	//   ....[9]....
        /*0050*/ 	.word	0xffffffff


	//   ....[10]....
        /*0054*/ 	.word	0x05000000


	//   ....[11]....
        /*0058*/ 	.word	0x05000000


	//   ....[12]....
        /*005c*/ 	.word	0x05000000


	//   ....[13]....
        /*0060*/ 	.word	0x05000000


	//   ....[14]....
        /*0064*/ 	.word	0x05000000


	//   ....[15]....
        /*0068*/ 	.word	0x05000000


	//   ....[16]....
        /*006c*/ 	.word	0x05000000


	//   ....[17]....
        /*0070*/ 	.word	0x05000000


	//   ....[18]....
        /*0074*/ 	.word	0x05000000


	//   ....[19]....
        /*0078*/ 	.word	0x05000000


	//----- nvinfo : EIATTR_COOP_GROUP_INSTR_OFFSETS
	.align		4
.L_2753:
        /*007c*/ 	.byte	0x04, 0x28
        /*007e*/ 	.short	(.L_2755 - .L_2754)


	//   ....[0]....
.L_2754:
        /*0080*/ 	.word	0x00001410


	//   ....[1]....
        /*0084*/ 	.word	0x00001420


	//   ....[2]....
        /*0088*/ 	.word	0x00001450


	//   ....[3]....
        /*008c*/ 	.word	0x00001460


	//   ....[4]....
        /*0090*/ 	.word	0x00001490


	//   ....[5]....
        /*0094*/ 	.word	0x000014a0


	//   ....[6]....
        /*0098*/ 	.word	0x000014d0


	//   ....[7]....
        /*009c*/ 	.word	0x000014e0


	//   ....[8]....
        /*00a0*/ 	.word	0x00001510


	//   ....[9]....
        /*00a4*/ 	.word	0x00001520


	//   ....[10]....
        /*00a8*/ 	.word	0x00005f10


	//   ....[11]....
        /*00ac*/ 	.word	0x00005fb0


	//   ....[12]....
        /*00b0*/ 	.word	0x00006010


	//   ....[13]....
        /*00b4*/ 	.word	0x00006070


	//   ....[14]....
        /*00b8*/ 	.word	0x000060e0


	//   ....[15]....
        /*00bc*/ 	.word	0x00006140


	//   ....[16]....
        /*00c0*/ 	.word	0x000061b0


	//   ....[17]....
        /*00c4*/ 	.word	0x00006210


	//   ....[18]....
        /*00c8*/ 	.word	0x00006280


	//   ....[19]....
        /*00cc*/ 	.word	0x000062d0


	//----- nvinfo : EIATTR_VRC_CTA_INIT_COUNT
	.align		4
.L_2755:
        /*00d0*/ 	.byte	0x02, 0x4a
	.zero		1
	.zero		1


	//----- nvinfo : EIATTR_EXIT_INSTR_OFFSETS
	.align		4
        /*00d4*/ 	.byte	0x04, 0x1c
        /*00d6*/ 	.short	(.L_2757 - .L_2756)


	//   ....[0]....
.L_2756:
        /*00d8*/ 	.word	0x00005e30


	//   ....[1]....
        /*00dc*/ 	.word	0x00005eb0


	//----- nvinfo : EIATTR_MAX_THREADS
	.align		4
.L_2757:
        /*00e0*/ 	.byte	0x04, 0x05
        /*00e2*/ 	.short	(.L_2759 - .L_2758)
.L_2758:
        /*00e4*/ 	.word	0x00000080
        /*00e8*/ 	.word	0x00000001
        /*00ec*/ 	.word	0x00000001


	//----- nvinfo : EIATTR_CRS_STACK_SIZE
	.align		4
.L_2759:
        /*00f0*/ 	.byte	0x04, 0x1e
        /*00f2*/ 	.short	(.L_2761 - .L_2760)
.L_2760:
        /*00f4*/ 	.word	0x00000000


	//----- nvinfo : EIATTR_CBANK_PARAM_SIZE
	.align		4
.L_2761:
        /*00f8*/ 	.byte	0x03, 0x19
        /*00fa*/ 	.short	0x0128


	//----- nvinfo : EIATTR_PARAM_CBANK
	.align		4
        /*00fc*/ 	.byte	0x04, 0x0a
        /*00fe*/ 	.short	(.L_2763 - .L_2762)
	.align		4
.L_2762:
        /*0100*/ 	.word	index@(.nv.constant0._ZN10layer_norm13ln_bwd_kernelINS_13Kernel_traitsIf13__nv_bfloat16fS2_fjLj512ELj1ELj4ELj1ELj16ENS_18Kernel_traits_baseILj512EfS2_fS2_fjLj128EEEEELb0ELb1ELb1ELb0EEEvNS_9BwdParamsE)
        /*0104*/ 	.short	0x0380
        /*0106*/ 	.short	0x0128


	//----- nvinfo : EIATTR_SW_WAR
	.align		4
.L_2763:
        /*0108*/ 	.byte	0x04, 0x36
        /*010a*/ 	.short	(.L_2765 - .L_2764)
.L_2764:
        /*010c*/ 	.word	0x00000008
.L_2765:


//--------------------- .nv.info._ZN10layer_norm13ln_bwd_kernelINS_13Kernel_traitsIf13__nv_bfloat16fS2_fjLj512ELj1ELj4ELj1ELj16ENS_18Kernel_traits_baseILj512EfS2_fS2_fjLj128EEEEELb0ELb1ELb1ELb1EEEvNS_9BwdParamsE --------------------------
	.section	.nv.info._ZN10layer_norm13ln_bwd_kernelINS_13Kernel_traitsIf13__nv_bfloat16fS2_fjLj512ELj1ELj4ELj1ELj16ENS_18Kernel_traits_baseILj512EfS2_fS2_fjLj128EEEEELb0ELb1ELb1ELb1EEEvNS_9BwdParamsE,"",@"SHT_CUDA_INFO"
	.sectionflags	@""
	.align	4


	//----- nvinfo : EIATTR_CUDA_API_VERSION
	.align		4
        /*0000*/ 	.byte	0x04, 0x37
        /*0002*/ 	.short	(.L_2767 - .L_2766)
.L_2766:
        /*0004*/ 	.word	0x00000082


	//----- nvinfo : EIATTR_KPARAM_INFO
	.align		4
.L_2767:
        /*0008*/ 	.byte	0x04, 0x17
        /*000a*/ 	.short	(.L_2769 - .L_2768)
.L_2768:
        /*000c*/ 	.word	0x00000000
        /*0010*/ 	.short	0x0000
        /*0012*/ 	.short	0x0000
        /*0014*/ 	.byte	0x00, 0xf0, 0xa1, 0x04


	//----- nvinfo : EIATTR_SPARSE_MMA_MASK
	.align		4
.L_2769:
        /*0018*/ 	.byte	0x03, 0x50
        /*001a*/ 	.short	0x0000


	//----- nvinfo : EIATTR_MAXREG_COUNT
	.align		4
        /*001c*/ 	.byte	0x03, 0x1b
        /*001e*/ 	.short	0x00ff


	//----- nvinfo : EIATTR_NUM_BARRIERS
	.align		4
        /*0020*/ 	.byte	0x02, 0x4c
        /*0022*/ 	.byte	0x01
	.zero		1


	//----- nvinfo : EIATTR_MERCURY_ISA_VERSION
	.align		4
        /*0024*/ 	.byte	0x03, 0x5f
        /*0026*/ 	.short	0x0101


	//----- nvinfo : EIATTR_COOP_GROUP_MASK_REGIDS
	.align		4
        /*0028*/ 	.byte	0x04, 0x29
        /*002a*/ 	.short	(.L_2771 - .L_2770)


	//   ....[0]....
.L_2770:
        /*002c*/ 	.word	0xffffffff


	//   ....[1]....
        /*0030*/ 	.word	0xffffffff


	//   ....[2]....
        /*0034*/ 	.word	0xffffffff


	//   ....[3]....
        /*0038*/ 	.word	0xffffffff


	//   ....[4]....
        /*003c*/ 	.word	0xffffffff


	//   ....[5]....
        /*0040*/ 	.word	0xffffffff


	//   ....[6]....
        /*0044*/ 	.word	0xffffffff


	//   ....[7]....
        /*0048*/ 	.word	0xffffffff


	//   ....[8]....
        /*004c*/ 	.word	0xffffffff


	//   ....[9]....
        /*0050*/ 	.word	0xffffffff


	//   ....[10]....
        /*0054*/ 	.word	0x05000097


	//   ....[11]....
        /*0058*/ 	.word	0x05000097


	//   ....[12]....
        /*005c*/ 	.word	0x05000097


	//   ....[13]....
        /*0060*/ 	.word	0x05000097


	//   ....[14]....
        /*0064*/ 	.word	0x05000097


	//   ....[15]....
        /*0068*/ 	.word	0x05000097


	//   ....[16]....
        /*006c*/ 	.word	0x05000097


	//   ....[17]....
        /*0070*/ 	.word	0x05000097


	//   ....[18]....
        /*0074*/ 	.word	0x05000097


	//   ....[19]....
        /*0078*/ 	.word	0x05000097


	//----- nvinfo : EIATTR_COOP_GROUP_INSTR_OFFSETS
	.align		4
.L_2771:
        /*007c*/ 	.byte	0x04, 0x28
        /*007e*/ 	.short	(.L_2773 - .L_2772)


	//   ....[0]....
.L_2772:
        /*0080*/ 	.word	0x00001110


	//   ....[1]....
        /*0084*/ 	.word	0x00001120


	//   ....[2]....
        /*0088*/ 	.word	0x00001150


	//   ....[3]....
        /*008c*/ 	.word	0x00001160


	//   ....[4]....
        /*0090*/ 	.word	0x00001190


	//   ....[5]....
        /*0094*/ 	.word	0x000011a0


	//   ....[6]....
        /*0098*/ 	.word	0x000011d0


	//   ....[7]....
        /*009c*/ 	.word	0x000011e0


	//   ....[8]....
        /*00a0*/ 	.word	0x00001210


	//   ....[9]....
        /*00a4*/ 	.word	0x00001220


	//   ....[10]....
        /*00a8*/ 	.word	0x000057c0


	//   ....[11]....
        /*00ac*/ 	.word	0x00005850


	//   ....[12]....
        /*00b0*/ 	.word	0x000058c0


	//   ....[13]....
        /*00b4*/ 	.word	0x00005920


	//   ....[14]....
        /*00b8*/ 	.word	0x00005980


	//   ....[15]....
        /*00bc*/ 	.word	0x000059e0


	//   ....[16]....
        /*00c0*/ 	.word	0x00005a40


	//   ....[17]....
        /*00c4*/ 	.word	0x00005aa0


	//   ....[18]....
        /*00c8*/ 	.word	0x00005b00


	//   ....[19]....
        /*00cc*/ 	.word	0x00005b60


	//----- nvinfo : EIATTR_VRC_CTA_INIT_COUNT
	.align		4
.L_2773:
        /*00d0*/ 	.byte	0x02, 0x4a
	.zero		1
	.zero		1


	//----- nvinfo : EIATTR_EXIT_INSTR_OFFSETS
	.align		4
        /*00d4*/ 	.byte	0x04, 0x1c
        /*00d6*/ 	.short	(.L_2775 - .L_2774)


	//   ....[0]....
.L_2774:
        /*00d8*/ 	.word	0x00005750


	//----- nvinfo : EIATTR_MAX_THREADS
	.align		4
.L_2775:
        /*00dc*/ 	.byte	0x04, 0x05
        /*00de*/ 	.short	(.L_2777 - .L_2776)
.L_2776:
        /*00e0*/ 	.word	0x00000080
        /*00e4*/ 	.word	0x00000001
        /*00e8*/ 	.word	0x00000001


	//----- nvinfo : EIATTR_CRS_STACK_SIZE
	.align		4
.L_2777:
        /*00ec*/ 	.byte	0x04, 0x1e
        /*00ee*/ 	.short	(.L_2779 - .L_2778)
.L_2778:
        /*00f0*/ 	.word	0x00000000


	//----- nvinfo : EIATTR_CBANK_PARAM_SIZE
	.align		4
.L_2779:
        /*00f4*/ 	.byte	0x03, 0x19
        /*00f6*/ 	.short	0x0128


	//----- nvinfo : EIATTR_PARAM_CBANK
	.align		4
        /*00f8*/ 	.byte	0x04, 0x0a
        /*00fa*/ 	.short	(.L_2781 - .L_2780)
	.align		4
.L_2780:
        /*00fc*/ 	.word	index@(.nv.constant0._ZN10layer_norm13ln_bwd_kernelINS_13Kernel_traitsIf13__nv_bfloat16fS2_fjLj512ELj1ELj4ELj1ELj16ENS_18Kernel_traits_baseILj512EfS2_fS2_fjLj128EEEEELb0ELb1ELb1ELb1EEEvNS_9BwdParamsE)
        /*0100*/ 	.short	0x0380
        /*0102*/ 	.short	0x0128


	//----- nvinfo : EIATTR_SW_WAR
	.align		4
.L_2781:
        /*0104*/ 	.byte	0x04, 0x36
        /*0106*/ 	.short	(.L_2783 - .L_2782)
.L_2782:
        /*0108*/ 	.word	0x00000008
.L_2783:


//--------------------- .nv.info._ZN10layer_norm13ln_bwd_kernelINS_13Kernel_traitsIf13__nv_bfloat16fS2_fjLj512ELj1ELj4ELj1ELj16ENS_18Kernel_traits_baseILj512EfS2_fS2_fjLj128EEEEELb1ELb0ELb0ELb0EEEvNS_9BwdParamsE --------------------------
	.section	.nv.info._ZN10layer_norm13ln_bwd_kernelINS_13Kernel_traitsIf13__nv_bfloat16fS2_fjLj512ELj1ELj4ELj1ELj16ENS_18Kernel_traits_baseILj512EfS2_fS2_fjLj128EEEEELb1ELb0ELb0ELb0EEEvNS_9BwdParamsE,"",@"SHT_CUDA_INFO"
	.sectionflags	@""
	.align	4


	//----- nvinfo : EIATTR_CUDA_API_VERSION
	.align		4
        /*0000*/ 	.byte	0x04, 0x37
        /*0002*/ 	.short	(.L_2785 - .L_2784)
.L_2784:
        /*0004*/ 	.word	0x00000082


	//----- nvinfo : EIATTR_KPARAM_INFO
	.align		4
.L_2785:
        /*0008*/ 	.byte	0x04, 0x17
        /*000a*/ 	.short	(.L_2787 - .L_2786)
.L_2786:
        /*000c*/ 	.word	0x00000000
        /*0010*/ 	.short	0x0000
        /*0012*/ 	.short	0x0000
        /*0014*/ 	.byte	0x00, 0xf0, 0xa1, 0x04


	//----- nvinfo : EIATTR_SPARSE_MMA_MASK
	.align		4
.L_2787:
        /*0018*/ 	.byte	0x03, 0x50
        /*001a*/ 	.short	0x0000


	//----- nvinfo : EIATTR_MAXREG_COUNT
	.align		4
        /*001c*/ 	.byte	0x03, 0x1b
        /*001e*/ 	.short	0x00ff


	//----- nvinfo : EIATTR_NUM_BARRIERS
	.align		4
        /*0020*/ 	.byte	0x02, 0x4c
        /*0022*/ 	.byte	0x01
	.zero		1


	//----- nvinfo : EIATTR_MERCURY_ISA_VERSION
	.align		4
        /*0024*/ 	.byte	0x03, 0x5f
        /*0026*/ 	.short	0x0101


	//----- nvinfo : EIATTR_COOP_GROUP_MASK_REGIDS
	.align		4
        /*0028*/ 	.byte	0x04, 0x29
        /*002a*/ 	.short	(.L_2789 - .L_2788)


	//   ....[0]....
.L_2788:
        /*002c*/ 	.word	0xffffffff


	//   ....[1]....
        /*0030*/ 	.word	0xffffffff


	//   ....[2]....
        /*0034*/ 	.word	0xffffffff


	//   ....[3]....
        /*0038*/ 	.word	0xffffffff


	//   ....[4]....
        /*003c*/ 	.word	0xffffffff


	//   ....[5]....
        /*0040*/ 	.word	0xffffffff


	//   ....[6]....
        /*0044*/ 	.word	0xffffffff


	//   ....[7]....
        /*0048*/ 	.word	0xffffffff


	//   ....[8]....
        /*004c*/ 	.word	0xffffffff


	//   ....[9]....
        /*0050*/ 	.word	0xffffffff


	//   ....[10]....
        /*0054*/ 	.word	0x05000054


	//   ....[11]....
        /*0058*/ 	.word	0x05000054


	//   ....[12]....
        /*005c*/ 	.word	0x05000054


	//   ....[13]....
        /*0060*/ 	.word	0x05000054


	//   ....[14]....
        /*0064*/ 	.word	0x05000054


	//   ....[15]....
        /*0068*/ 	.word	0x05000054


	//   ....[16]....
        /*006c*/ 	.word	0x05000054


	//   ....[17]....
        /*0070*/ 	.word	0x05000054


	//   ....[18]....
        /*0074*/ 	.word	0x05000054


	//   ....[19]....
        /*0078*/ 	.word	0x05000054


	//----- nvinfo : EIATTR_COOP_GROUP_INSTR_OFFSETS
	.align		4
.L_2789:
        /*007c*/ 	.byte	0x04, 0x28
        /*007e*/ 	.short	(.L_2791 - .L_2790)


	//   ....[0]....
.L_2790:
        /*0080*/ 	.word	0x00001110


	//   ....[1]....
        /*0084*/ 	.word	0x00001120


	//   ....[2]....
        /*0088*/ 	.word	0x00001150


	//   ....[3]....
        /*008c*/ 	.word	0x00001160


	//   ....[4]....
        /*0090*/ 	.word	0x00001190


	//   ....[5]....
        /*0094*/ 	.word	0x000011a0


	//   ....[6]....
        /*0098*/ 	.word	0x000011d0


	//   ....[7]....
        /*009c*/ 	.word	0x000011e0


	//   ....[8]....
        /*00a0*/ 	.word	0x00001210


	//   ....[9]....
        /*00a4*/ 	.word	0x00001220


	//   ....[10]....
        /*00a8*/ 	.word	0x00003e80


	//   ....[11]....
        /*00ac*/ 	.word	0x00003f10


	//   ....[12]....
        /*00b0*/ 	.word	0x00003f70


	//   ....[13]....
        /*00b4*/ 	.word	0x00003fd0


	//   ....[14]....
        /*00b8*/ 	.word	0x00004030


	//   ....[15]....
        /*00bc*/ 	.word	0x00004090


	//   ....[16]....
        /*00c0*/ 	.word	0x000040f0


	//   ....[17]....
        /*00c4*/ 	.word	0x00004150


	//   ....[18]....
        /*00c8*/ 	.word	0x000041b0


	//   ....[19]....
        /*00cc*/ 	.word	0x00004210


	//----- nvinfo : EIATTR_VRC_CTA_INIT_COUNT
	.align		4
.L_2791:
        /*00d0*/ 	.byte	0x02, 0x4a
	.zero		1
	.zero		1


	//----- nvinfo : EIATTR_EXIT_INSTR_OFFSETS
	.align		4
        /*00d4*/ 	.byte	0x04, 0x1c
        /*00d6*/ 	.short	(.L_2793 - .L_2792)


	//   ....[0]....
.L_2792:
        /*00d8*/ 	.word	0x00003df0


	//   ....[1]....
        /*00dc*/ 	.word	0x00003e20


	//----- nvinfo : EIATTR_MAX_THREADS
	.align		4
.L_2793:
        /*00e0*/ 	.byte	0x04, 0x05
        /*00e2*/ 	.short	(.L_2795 - .L_2794)
.L_2794:
        /*00e4*/ 	.word	0x00000080
        /*00e8*/ 	.word	0x00000001
        /*00ec*/ 	.word	0x00000001


	//----- nvinfo : EIATTR_CRS_STACK_SIZE
	.align		4
.L_2795:
        /*00f0*/ 	.byte	0x04, 0x1e
        /*00f2*/ 	.short	(.L_2797 - .L_2796)
.L_2796:
        /*00f4*/ 	.word	0x00000000


	//----- nvinfo : EIATTR_CBANK_PARAM_SIZE
	.align		4
.L_2797:
        /*00f8*/ 	.byte	0x03, 0x19
        /*00fa*/ 	.short	0x0128


	//----- nvinfo : EIATTR_PARAM_CBANK
	.align		4
        /*00fc*/ 	.byte	0x04, 0x0a
        /*00fe*/ 	.short	(.L_2799 - .L_2798)
	.align		4
.L_2798:
        /*0100*/ 	.word	index@(.nv.constant0._ZN10layer_norm13ln_bwd_kernelINS_13Kernel_traitsIf13__nv_bfloat16fS2_fjLj512ELj1ELj4ELj1ELj16ENS_18Kernel_traits_baseILj512EfS2_fS2_fjLj128EEEEELb1ELb0ELb0ELb0EEEvNS_9BwdParamsE)
        /*0104*/ 	.short	0x0380
        /*0106*/ 	.short	0x0128


	//----- nvinfo : EIATTR_SW_WAR
	.align		4
.L_2799:
        /*0108*/ 	.byte	0x04, 0x36
        /*010a*/ 	.short	(.L_2801 - .L_2800)
.L_2800:
        /*010c*/ 	.word	0x00000008
.L_2801:


//--------------------- .nv.info._ZN10layer_norm13ln_bwd_kernelINS_13Kernel_traitsIf13__nv_bfloat16fS2_fjLj512ELj1ELj4ELj1ELj16ENS_18Kernel_traits_baseILj512EfS2_fS2_fjLj128EEEEELb1ELb0ELb0ELb1EEEvNS_9BwdParamsE --------------------------
	.section	.nv.info._ZN10layer_norm13ln_bwd_kernelINS_13Kernel_traitsIf13__nv_bfloat16fS2_fjLj512ELj1ELj4ELj1ELj16ENS_18Kernel_traits_baseILj512EfS2_fS2_fjLj128EEEEELb1ELb0ELb0ELb1EEEvNS_9BwdParamsE,"",@"SHT_CUDA_INFO"
	.sectionflags	@""
	.align	4


	//----- nvinfo : EIATTR_CUDA_API_VERSION
	.align		4
        /*0000*/ 	.byte	0x04, 0x37
        /*0002*/ 	.short	(.L_2803 - .L_2802)
.L_2802:
        /*0004*/ 	.word	0x00000082


	//----- nvinfo : EIATTR_KPARAM_INFO
	.align		4
.L_2803:
        /*0008*/ 	.byte	0x04, 0x17
        /*000a*/ 	.short	(.L_2805 - .L_2804)
.L_2804:
        /*000c*/ 	.word	0x00000000
        /*0010*/ 	.short	0x0000
        /*0012*/ 	.short	0x0000
        /*0014*/ 	.byte	0x00, 0xf0, 0xa1, 0x04


	//----- nvinfo : EIATTR_SPARSE_MMA_MASK
	.align		4
.L_2805:
        /*0018*/ 	.byte	0x03, 0x50
        /*001a*/ 	.short	0x0000


	//----- nvinfo : EIATTR_MAXREG_COUNT
	.align		4
        /*001c*/ 	.byte	0x03, 0x1b
        /*001e*/ 	.short	0x00ff


	//----- nvinfo : EIATTR_NUM_BARRIERS
	.align		4
        /*0020*/ 	.byte	0x02, 0x4c
        /*0022*/ 	.byte	0x01
	.zero		1


	//----- nvinfo : EIATTR_MERCURY_ISA_VERSION
	.align		4
        /*0024*/ 	.byte	0x03, 0x5f
        /*0026*/ 	.short	0x0101


	//----- nvinfo : EIATTR_COOP_GROUP_MASK_REGIDS
	.align		4
        /*0028*/ 	.byte	0x04, 0x29
        /*002a*/ 	.short	(.L_2807 - .L_2806)


	//   ....[0]....
.L_2806:
        /*002c*/ 	.word	0xffffffff


	//   ....[1]....
        /*0030*/ 	.word	0xffffffff


	//   ....[2]....
        /*0034*/ 	.word	0xffffffff


	//   ....[3]....
        /*0038*/ 	.word	0xffffffff


	//   ....[4]....
        /*003c*/ 	.word	0xffffffff


	//   ....[5]....
        /*0040*/ 	.word	0xffffffff


	//   ....[6]....
        /*0044*/ 	.word	0xffffffff


	//   ....[7]....
        /*0048*/ 	.word	0xffffffff


	//   ....[8]....
        /*004c*/ 	.word	0xffffffff


	//   ....[9]....
        /*0050*/ 	.word	0xffffffff


	//   ....[10]....
        /*0054*/ 	.word	0x05000046


	//   ....[11]....
        /*0058*/ 	.word	0x05000046


	//   ....[12]....
        /*005c*/ 	.word	0x05000046


	//   ....[13]....
        /*0060*/ 	.word	0x05000046


	//   ....[14]....
        /*0064*/ 	.word	0x05000046


	//   ....[15]....
        /*0068*/ 	.word	0x05000046


	//   ....[16]....
        /*006c*/ 	.word	0x05000046


	//   ....[17]....
        /*0070*/ 	.word	0x05000046


	//   ....[18]....
        /*0074*/ 	.word	0x05000046


	//   ....[19]....
        /*0078*/ 	.word	0x05000046


	//----- nvinfo : EIATTR_COOP_GROUP_INSTR_OFFSETS
	.align		4
.L_2807:
        /*007c*/ 	.byte	0x04, 0x28
        /*007e*/ 	.short	(.L_2809 - .L_2808)


	//   ....[0]....
.L_2808:
        /*0080*/ 	.word	0x00000f40


	//   ....[1]....
        /*0084*/ 	.word	0x00000f50


	//   ....[2]....
        /*0088*/ 	.word	0x00000f80


	//   ....[3]....
        /*008c*/ 	.word	0x00000f90


	//   ....[4]....
        /*0090*/ 	.word	0x00000fc0


	//   ....[5]....
        /*0094*/ 	.word	0x00000fd0


	//   ....[6]....
        /*0098*/ 	.word	0x00001000


	//   ....[7]....
        /*009c*/ 	.word	0x00001010


	//   ....[8]....
        /*00a0*/ 	.word	0x00001040


	//   ....[9]....
        /*00a4*/ 	.word	0x00001050


	//   ....[10]....
        /*00a8*/ 	.word	0x00003b00


	//   ....[11]....
        /*00ac*/ 	.word	0x00003b90


	//   ....[12]....
        /*00b0*/ 	.word	0x00003bf0


	//   ....[13]....
        /*00b4*/ 	.word	0x00003c50


	//   ....[14]....
        /*00b8*/ 	.word	0x00003cb0


	//   ....[15]....
        /*00bc*/ 	.word	0x00003d10


	//   ....[16]....
        /*00c0*/ 	.word	0x00003d70


	//   ....[17]....
        /*00c4*/ 	.word	0x00003dd0


	//   ....[18]....
        /*00c8*/ 	.word	0x00003e30


	//   ....[19]....
        /*00cc*/ 	.word	0x00003e90


	//----- nvinfo : EIATTR_VRC_CTA_INIT_COUNT
	.align		4
.L_2809:
        /*00d0*/ 	.byte	0x02, 0x4a
	.zero		1
	.zero		1


	//----- nvinfo : EIATTR_EXIT_INSTR_OFFSETS
	.align		4
        /*00d4*/ 	.byte	0x04, 0x1c
        /*00d6*/ 	.short	(.L_2811 - .L_2810)


	//   ....[0]....
.L_2810:
        /*00d8*/ 	.word	0x00003aa0


	//----- nvinfo : EIATTR_MAX_THREADS
	.align		4
.L_2811:
        /*00dc*/ 	.byte	0x04, 0x05
        /*00de*/ 	.short	(.L_2813 - .L_2812)
.L_2812:
        /*00e0*/ 	.word	0x00000080
        /*00e4*/ 	.word	0x00000001
        /*00e8*/ 	.word	0x00000001


	//----- nvinfo : EIATTR_CRS_STACK_SIZE
	.align		4
.L_2813:
        /*00ec*/ 	.byte	0x04, 0x1e
        /*00ee*/ 	.short	(.L_2815 - .L_2814)
.L_2814:
        /*00f0*/ 	.word	0x00000000


	//----- nvinfo : EIATTR_CBANK_PARAM_SIZE
	.align		4
.L_2815:
        /*00f4*/ 	.byte	0x03, 0x19
        /*00f6*/ 	.short	0x0128


	//----- nvinfo : EIATTR_PARAM_CBANK
	.align		4
        /*00f8*/ 	.byte	0x04, 0x0a
        /*00fa*/ 	.short	(.L_2817 - .L_2816)
	.align		4
.L_2816:
        /*00fc*/ 	.word	index@(.nv.constant0._ZN10layer_norm13ln_bwd_kernelINS_13Kernel_traitsIf13__nv_bfloat16fS2_fjLj512ELj1ELj4ELj1ELj16ENS_18Kernel_traits_baseILj512EfS2_fS2_fjLj128EEEEELb1ELb0ELb0ELb1EEEvNS_9BwdParamsE)
        /*0100*/ 	.short	0x0380
        /*0102*/ 	.short	0x0128


	//----- nvinfo : EIATTR_SW_WAR
	.align		4
.L_2817:
        /*0104*/ 	.byte	0x04, 0x36
        /*0106*/ 	.short	(.L_2819 - .L_2818)
.L_2818:
        /*0108*/ 	.word	0x00000008
.L_2819:


//--------------------- .nv.info._ZN10layer_norm22ln_bwd_finalize_kernelINS_22Kernel_traits_finalizeILj512Ef13__nv_bfloat16fS2_fjLb0ELj1024ELj4ENS_18Kernel_traits_baseILj512EfS2_fS2_fjLj1024EEEEELb0ELb0EEEvNS_9BwdParamsE --------------------------
	.section	.nv.info._ZN10layer_norm22ln_bwd_finalize_kernelINS_22Kernel_traits_finalizeILj512Ef13__nv_bfloat16fS2_fjLb0ELj1024ELj4ENS_18Kernel_traits_baseILj512EfS2_fS2_fjLj1024EEEEELb0ELb0EEEvNS_9BwdParamsE,"",@"SHT_CUDA_INFO"
	.sectionflags	@""
	.align	4


	//----- nvinfo : EIATTR_CUDA_API_VERSION
	.align		4
        /*0000*/ 	.byte	0x04, 0x37
        /*0002*/ 	.short	(.L_2821 - .L_2820)
.L_2820:
        /*0004*/ 	.word	0x00000082


	//----- nvinfo : EIATTR_KPARAM_INFO
	.align		4
.L_2821:
        /*0008*/ 	.byte	0x04, 0x17
        /*000a*/ 	.short	(.L_2823 - .L_2822)
.L_2822:
        /*000c*/ 	.word	0x00000000
        /*0010*/ 	.short	0x0000
        /*0012*/ 	.short	0x0000
        /*0014*/ 	.byte	0x00, 0xf0, 0xa1, 0x04


	//----- nvinfo : EIATTR_SPARSE_MMA_MASK
	.align		4
.L_2823:
        /*0018*/ 	.byte	0x03, 0x50
        /*001a*/ 	.short	0x0000


	//----- nvinfo : EIATTR_MAXREG_COUNT
	.align		4
        /*001c*/ 	.byte	0x03, 0x1b
        /*001e*/ 	.short	0x0040


	//----- nvinfo : EIATTR_NUM_BARRIERS
	.align		4
        /*0020*/ 	.byte	0x02, 0x4c
        /*0022*/ 	.byte	0x01
	.zero		1


	//----- nvinfo : EIATTR_MERCURY_ISA_VERSION
	.align		4
        /*0024*/ 	.byte	0x03, 0x5f
        /*0026*/ 	.short	0x0101


	//----- nvinfo : EIATTR_COOP_GROUP_MASK_REGIDS
	.align		4
        /*0028*/ 	.byte	0x04, 0x29
        /*002a*/ 	.short	(.L_2825 - .L_2824)


	//   ....[0]....
.L_2824:
        /*002c*/ 	.word	0xffffffff


	//   ....[1]....
        /*0030*/ 	.word	0xffffffff


	//   ....[2]....
        /*0034*/ 	.word	0xffffffff


	//   ....[3]....
        /*0038*/ 	.word	0xffffffff


	//   ....[4]....
        /*003c*/ 	.word	0xffffffff


	//   ....[5]....
        /*0040*/ 	.word	0xffffffff


	//   ....[6]....
        /*0044*/ 	.word	0xffffffff


	//   ....[7]....
        /*0048*/ 	.word	0xffffffff


	//   ....[8]....
        /*004c*/ 	.word	0xffffffff


	//   ....[9]....
        /*0050*/ 	.word	0xffffffff


	//----- nvinfo : EIATTR_COOP_GROUP_INSTR_OFFSETS
	.align		4
.L_2825:
        /*0054*/ 	.byte	0x04, 0x28
        /*0056*/ 	.short	(.L_2827 - .L_2826)


	//   ....[0]....
.L_2826:
        /*0058*/ 	.word	0x00001550


	//   ....[1]....
        /*005c*/ 	.word	0x00001560


	//   ....[2]....
        /*0060*/ 	.word	0x00001590


	//   ....[3]....
        /*0064*/ 	.word	0x000015a0


	//   ....[4]....
        /*0068*/ 	.word	0x000015d0


	//   ....[5]....
        /*006c*/ 	.word	0x000015e0


	//   ....[6]....
        /*0070*/ 	.word	0x00001610


	//   ....[7]....
        /*0074*/ 	.word	0x00001630


	//   ....[8]....
        /*0078*/ 	.word	0x00001680


	//   ....[9]....
        /*007c*/ 	.word	0x00001690


	//----- nvinfo : EIATTR_VRC_CTA_INIT_COUNT
	.align		4
.L_2827:
        /*0080*/ 	.byte	0x02, 0x4a
	.zero		1
	.zero		1


	//----- nvinfo : EIATTR_EXIT_INSTR_OFFSETS
	.align		4
        /*0084*/ 	.byte	0x04, 0x1c
        /*0086*/ 	.short	(.L_2829 - .L_2828)


	//   ....[0]....
.L_2828:
        /*0088*/ 	.word	0x00000060


	//   ....[1]....
        /*008c*/ 	.word	0x000016f0


	//   ....[2]....
        /*0090*/ 	.word	0x00001720


	//   ....[3]....
        /*0094*/ 	.word	0x000017c0


	//----- nvinfo : EIATTR_MAX_THREADS
	.align		4
.L_2829:
        /*0098*/ 	.byte	0x04, 0x05
        /*009a*/ 	.short	(.L_2831 - .L_2830)
.L_2830:
        /*009c*/ 	.word	0x00000400
        /*00a0*/ 	.word	0x00000001
        /*00a4*/ 	.word	0x00000001


	//----- nvinfo : EIATTR_CRS_STACK_SIZE
	.align		4
.L_2831:
        /*00a8*/ 	.byte	0x04, 0x1e
        /*00aa*/ 	.short	(.L_2833 - .L_2832)
.L_2832:
        /*00ac*/ 	.word	0x00000000


	//----- nvinfo : EIATTR_CBANK_PARAM_SIZE
	.align		4
.L_2833:
        /*00b0*/ 	.byte	0x03, 0x19
        /*00b2*/ 	.short	0x0128


	//----- nvinfo : EIATTR_PARAM_CBANK
	.align		4
        /*00b4*/ 	.byte	0x04, 0x0a
        /*00b6*/ 	.short	(.L_2835 - .L_2834)
	.align		4
.L_2834:
        /*00b8*/ 	.word	index@(.nv.constant0._ZN10layer_norm22ln_bwd_finalize_kernelINS_22Kernel_traits_finalizeILj512Ef13__nv_bfloat16fS2_fjLb0ELj1024ELj4ENS_18Kernel_traits_baseILj512EfS2_fS2_fjLj1024EEEEELb0ELb0EEEvNS_9BwdParamsE)
        /*00bc*/ 	.short	0x0380
        /*00be*/ 	.short	0x0128


	//----- nvinfo : EIATTR_SW_WAR
	.align		4
.L_2835:
        /*00c0*/ 	.byte	0x04, 0x36
        /*00c2*/ 	.short	(.L_2837 - .L_2836)
.L_2836:
        /*00c4*/ 	.word	0x00000008
.L_2837:


//--------------------- .nv.info._ZN10layer_norm13ln_bwd_kernelINS_13Kernel_traitsIf13__nv_bfloat16fS2_fjLj512ELj1ELj4ELj1ELj16ENS_18Kernel_traits_baseILj512EfS2_fS2_fjLj128EEEEELb1ELb0ELb1ELb0EEEvNS_9BwdParamsE --------------------------
	.section	.nv.info._ZN10layer_norm13ln_bwd_kernelINS_13Kernel_traitsIf13__nv_bfloat16fS2_fjLj512ELj1ELj4ELj1ELj16ENS_18Kernel_traits_baseILj512EfS2_fS2_fjLj128EEEEELb1ELb0ELb1ELb0EEEvNS_9BwdParamsE,"",@"SHT_CUDA_INFO"
	.sectionflags	@""
	.align	4


	//----- nvinfo : EIATTR_CUDA_API_VERSION
	.align		4
        /*0000*/ 	.byte	0x04, 0x37
        /*0002*/ 	.short	(.L_2839 - .L_2838)
.L_2838:
        /*0004*/ 	.word	0x00000082


	//----- nvinfo : EIATTR_KPARAM_INFO
	.align		4
.L_2839:
        /*0008*/ 	.byte	0x04, 0x17
        /*000a*/ 	.short	(.L_2841 - .L_2840)
.L_2840:
        /*000c*/ 	.word	0x00000000
        /*0010*/ 	.short	0x0000
        /*0012*/ 	.short	0x0000
        /*0014*/ 	.byte	0x00, 0xf0, 0xa1, 0x04


	//----- nvinfo : EIATTR_SPARSE_MMA_MASK
	.align		4
.L_2841:
        /*0018*/ 	.byte	0x03, 0x50
        /*001a*/ 	.short	0x0000


	//----- nvinfo : EIATTR_MAXREG_COUNT
	.align		4
        /*001c*/ 	.byte	0x03, 0x1b
        /*001e*/ 	.short	0x00ff


	//----- nvinfo : EIATTR_NUM_BARRIERS
	.align		4
        /*0020*/ 	.byte	0x02, 0x4c
        /*0022*/ 	.byte	0x01
	.zero		1


	//----- nvinfo : EIATTR_MERCURY_ISA_VERSION
	.align		4
        /*0024*/ 	.byte	0x03, 0x5f
        /*0026*/ 	.short	0x0101


	//----- nvinfo : EIATTR_COOP_GROUP_MASK_REGIDS
	.align		4
        /*0028*/ 	.byte	0x04, 0x29
        /*002a*/ 	.short	(.L_2843 - .L_2842)


	//   ....[0]....
.L_2842:
        /*002c*/ 	.word	0xffffffff


	//   ....[1]....
        /*0030*/ 	.word	0xffffffff


	//   ....[2]....
        /*0034*/ 	.word	0xffffffff


	//   ....[3]....
        /*0038*/ 	.word	0xffffffff


	//   ....[4]....
        /*003c*/ 	.word	0xffffffff


	//   ....[5]....
        /*0040*/ 	.word	0xffffffff


	//   ....[6]....
        /*0044*/ 	.word	0xffffffff


	//   ....[7]....
        /*0048*/ 	.word	0xffffffff


	//   ....[8]....
        /*004c*/ 	.word	0xffffffff


	//   ....[9]....
        /*0050*/ 	.word	0xffffffff


	//   ....[10]....
        /*0054*/ 	.word	0x05000083


	//   ....[11]....
        /*0058*/ 	.word	0x05000083


	//   ....[12]....
        /*005c*/ 	.word	0x05000083


	//   ....[13]....
        /*0060*/ 	.word	0x05000083


	//   ....[14]....
        /*0064*/ 	.word	0x05000083


	//   ....[15]....
        /*0068*/ 	.word	0x05000083


	//   ....[16]....
        /*006c*/ 	.word	0x05000083


	//   ....[17]....
        /*0070*/ 	.word	0x05000083


	//   ....[18]....
        /*0074*/ 	.word	0x05000083


	//   ....[19]....
        /*0078*/ 	.word	0x05000083


	//----- nvinfo : EIATTR_COOP_GROUP_INSTR_OFFSETS
	.align		4
.L_2843:
        /*007c*/ 	.byte	0x04, 0x28
        /*007e*/ 	.short	(.L_2845 - .L_2844)


	//   ....[0]....
.L_2844:
        /*0080*/ 	.word	0x00001550


	//   ....[1]....
        /*0084*/ 	.word	0x00001560


	//   ....[2]....
        /*0088*/ 	.word	0x00001590


	//   ....[3]....
        /*008c*/ 	.word	0x000015a0


	//   ....[4]....
        /*0090*/ 	.word	0x000015d0


	//   ....[5]....
        /*0094*/ 	.word	0x000015e0


	//   ....[6]....
        /*0098*/ 	.word	0x00001610


	//   ....[7]....
        /*009c*/ 	.word	0x00001620


	//   ....[8]....
        /*00a0*/ 	.word	0x00001650


	//   ....[9]....
        /*00a4*/ 	.word	0x00001660


	//   ....[10]....
        /*00a8*/ 	.word	0x000059f0


	//   ....[11]....
        /*00ac*/ 	.word	0x00005a80


	//   ....[12]....
        /*00b0*/ 	.word	0x00005af0


	//   ....[13]....
        /*00b4*/ 	.word	0x00005b50


	//   ....[14]....
        /*00b8*/ 	.word	0x00005bc0


	//   ....[15]....
        /*00bc*/ 	.word	0x00005c20


	//   ....[16]....
        /*00c0*/ 	.word	0x00005c90


	//   ....[17]....
        /*00c4*/ 	.word	0x00005cf0


	//   ....[18]....
        /*00c8*/ 	.word	0x00005d60


	//   ....[19]....
        /*00cc*/ 	.word	0x00005dc0


	//----- nvinfo : EIATTR_VRC_CTA_INIT_COUNT
	.align		4
.L_2845:
        /*00d0*/ 	.byte	0x02, 0x4a
	.zero		1
	.zero		1


	//----- nvinfo : EIATTR_EXIT_INSTR_OFFSETS
	.align		4
        /*00d4*/ 	.byte	0x04, 0x1c
        /*00d6*/ 	.short	(.L_2847 - .L_2846)


	//   ....[0]....
.L_2846:
        /*00d8*/ 	.word	0x00005950


	//   ....[1]....
        /*00dc*/ 	.word	0x00005980


	//----- nvinfo : EIATTR_MAX_THREADS
	.align		4
.L_2847:
        /*00e0*/ 	.byte	0x04, 0x05
        /*00e2*/ 	.short	(.L_2849 - .L_2848)
.L_2848:
        /*00e4*/ 	.word	0x00000080
        /*00e8*/ 	.word	0x00000001
        /*00ec*/ 	.word	0x00000001


	//----- nvinfo : EIATTR_CRS_STACK_SIZE
	.align		4
.L_2849:
        /*00f0*/ 	.byte	0x04, 0x1e
        /*00f2*/ 	.short	(.L_2851 - .L_2850)
.L_2850:
        /*00f4*/ 	.word	0x00000000


	//----- nvinfo : EIATTR_CBANK_PARAM_SIZE
	.align		4
.L_2851:
        /*00f8*/ 	.byte	0x03, 0x19
        /*00fa*/ 	.short	0x0128


	//----- nvinfo : EIATTR_PARAM_CBANK
	.align		4
        /*00fc*/ 	.byte	0x04, 0x0a
        /*00fe*/ 	.short	(.L_2853 - .L_2852)
	.align		4
.L_2852:
        /*0100*/ 	.word	index@(.nv.constant0._ZN10layer_norm13ln_bwd_kernelINS_13Kernel_traitsIf13__nv_bfloat16fS2_fjLj512ELj1ELj4ELj1ELj16ENS_18Kernel_traits_baseILj512EfS2_fS2_fjLj128EEEEELb1ELb0ELb1ELb0EEEvNS_9BwdParamsE)
        /*0104*/ 	.short	0x0380
        /*0106*/ 	.short	0x0128


	//----- nvinfo : EIATTR_SW_WAR
	.align		4
.L_2853:
        /*0108*/ 	.byte	0x04, 0x36
        /*010a*/ 	.short	(.L_2855 - .L_2854)
.L_2854:
        /*010c*/ 	.word	0x00000008
.L_2855:


//--------------------- .nv.info._ZN10layer_norm22ln_bwd_finalize_kernelINS_22Kernel_traits_finalizeILj512Ef13__nv_bfloat16fS2_fjLb0ELj1024ELj4ENS_18Kernel_traits_baseILj512EfS2_fS2_fjLj1024EEEEELb0ELb1EEEvNS_9BwdParamsE --------------------------
	.section	.nv.info._ZN10layer_norm22ln_bwd_finalize_kernelINS_22Kernel_traits_finalizeILj512Ef13__nv_bfloat16fS2_fjLb0ELj1024ELj4ENS_18Kernel_traits_baseILj512EfS2_fS2_fjLj1024EEEEELb0ELb1EEEvNS_9BwdParamsE,"",@"SHT_CUDA_INFO"
	.sectionflags	@""
	.align	4


	//----- nvinfo : EIATTR_CUDA_API_VERSION
	.align		4
        /*0000*/ 	.byte	0x04, 0x37
        /*0002*/ 	.short	(.L_2857 - .L_2856)
.L_2856:
        /*0004*/ 	.word	0x00000082


	//----- nvinfo : EIATTR_KPARAM_INFO
	.align		4
.L_2857:
        /*0008*/ 	.byte	0x04, 0x17
        /*000a*/ 	.short	(.L_2859 - .L_2858)
.L_2858:
        /*000c*/ 	.word	0x00000000
        /*0010*/ 	.short	0x0000
        /*0012*/ 	.short	0x0000
        /*0014*/ 	.byte	0x00, 0xf0, 0xa1, 0x04


	//----- nvinfo : EIATTR_SPARSE_MMA_MASK
	.align		4
.L_2859:
        /*0018*/ 	.byte	0x03, 0x50
        /*001a*/ 	.short	0x0000


	//----- nvinfo : EIATTR_MAXREG_COUNT
	.align		4
        /*001c*/ 	.byte	0x03, 0x1b
        /*001e*/ 	.short	0x0040


	//----- nvinfo : EIATTR_NUM_BARRIERS
	.align		4
        /*0020*/ 	.byte	0x02, 0x4c
        /*0022*/ 	.byte	0x01
	.zero		1


	//----- nvinfo : EIATTR_MERCURY_ISA_VERSION
	.align		4
        /*0024*/ 	.byte	0x03, 0x5f
        /*0026*/ 	.short	0x0101


	//----- nvinfo : EIATTR_COOP_GROUP_MASK_REGIDS
	.align		4
        /*0028*/ 	.byte	0x04, 0x29
        /*002a*/ 	.short	(.L_2861 - .L_2860)


	//   ....[0]....
.L_2860:
        /*002c*/ 	.word	0xffffffff


	//   ....[1]....
        /*0030*/ 	.word	0xffffffff


	//   ....[2]....
        /*0034*/ 	.word	0xffffffff


	//   ....[3]....
        /*0038*/ 	.word	0xffffffff


	//   ....[4]....
        /*003c*/ 	.word	0xffffffff


	//   ....[5]....
        /*0040*/ 	.word	0xffffffff


	//   ....[6]....
        /*0044*/ 	.word	0xffffffff


	//   ....[7]....
        /*0048*/ 	.word	0xffffffff


	//   ....[8]....
        /*004c*/ 	.word	0xffffffff


	//   ....[9]....
        /*0050*/ 	.word	0xffffffff


	//----- nvinfo : EIATTR_COOP_GROUP_INSTR_OFFSETS
	.align		4
.L_2861:
        /*0054*/ 	.byte	0x04, 0x28
        /*0056*/ 	.short	(.L_2863 - .L_2862)


	//   ....[0]....
.L_2862:
        /*0058*/ 	.word	0x00001560


	//   ....[1]....
        /*005c*/ 	.word	0x00001570


	//   ....[2]....
        /*0060*/ 	.word	0x000015a0


	//   ....[3]....
        /*0064*/ 	.word	0x000015b0


	//   ....[4]....
        /*0068*/ 	.word	0x000015e0


	//   ....[5]....
        /*006c*/ 	.word	0x000015f0


	//   ....[6]....
        /*0070*/ 	.word	0x00001620


	//   ....[7]....
        /*0074*/ 	.word	0x00001640


	//   ....[8]....
        /*0078*/ 	.word	0x00001670


	//   ....[9]....
        /*007c*/ 	.word	0x00001680


	//----- nvinfo : EIATTR_VRC_CTA_INIT_COUNT
	.align		4
.L_2863:
        /*0080*/ 	.byte	0x02, 0x4a
	.zero		1
	.zero		1


	//----- nvinfo : EIATTR_EXIT_INSTR_OFFSETS
	.align		4
        /*0084*/ 	.byte	0x04, 0x1c
        /*0086*/ 	.short	(.L_2865 - .L_2864)


	//   ....[0]....
.L_2864:
        /*0088*/ 	.word	0x00000060


	//   ....[1]....
        /*008c*/ 	.word	0x000016e0


	//   ....[2]....
        /*0090*/ 	.word	0x000017b0


	//----- nvinfo : EIATTR_MAX_THREADS
	.align		4
.L_2865:
        /*0094*/ 	.byte	0x04, 0x05
        /*0096*/ 	.short	(.L_2867 - .L_2866)
.L_2866:
        /*0098*/ 	.word	0x00000400
        /*009c*/ 	.word	0x00000001
        /*00a0*/ 	.word	0x00000001


	//----- nvinfo : EIATTR_CRS_STACK_SIZE
	.align		4
.L_2867:
        /*00a4*/ 	.byte	0x04, 0x1e
        /*00a6*/ 	.short	(.L_2869 - .L_2868)
.L_2868:
        /*00a8*/ 	.word	0x00000000


	//----- nvinfo : EIATTR_CBANK_PARAM_SIZE
	.align		4
.L_2869:
        /*00ac*/ 	.byte	0x03, 0x19
        /*00ae*/ 	.short	0x0128


	//----- nvinfo : EIATTR_PARAM_CBANK
	.align		4
        /*00b0*/ 	.byte	0x04, 0x0a
        /*00b2*/ 	.short	(.L_2871 - .L_2870)
	.align		4
.L_2870:
        /*00b4*/ 	.word	index@(.nv.constant0._ZN10layer_norm22ln_bwd_finalize_kernelINS_22Kernel_traits_finalizeILj512Ef13__nv_bfloat16fS2_fjLb0ELj1024ELj4ENS_18Kernel_traits_baseILj512EfS2_fS2_fjLj1024EEEEELb0ELb1EEEvNS_9BwdParamsE)
        /*00b8*/ 	.short	0x0380
        /*00ba*/ 	.short	0x0128


	//----- nvinfo : EIATTR_SW_WAR
	.align		4
.L_2871:
        /*00bc*/ 	.byte	0x04, 0x36
        /*00be*/ 	.short	(.L_2873 - .L_2872)
.L_2872:
        /*00c0*/ 	.word	0x00000008
.L_2873:


//--------------------- .nv.info._ZN10layer_norm13ln_bwd_kernelINS_13Kernel_traitsIf13__nv_bfloat16fS2_fjLj512ELj1ELj4ELj1ELj16ENS_18Kernel_traits_baseILj512EfS2_fS2_fjLj128EEEEELb1ELb0ELb1ELb1EEEvNS_9BwdParamsE --------------------------
	.section	.nv.info._ZN10layer_norm13ln_bwd_kernelINS_13Kernel_traitsIf13__nv_bfloat16fS2_fjLj512ELj1ELj4ELj1ELj16ENS_18Kernel_traits_baseILj512EfS2_fS2_fjLj128EEEEELb1ELb0ELb1ELb1EEEvNS_9BwdParamsE,"",@"SHT_CUDA_INFO"
	.sectionflags	@""
	.align	4


	//----- nvinfo : EIATTR_CUDA_API_VERSION
	.align		4
        /*0000*/ 	.byte	0x04, 0x37
        /*0002*/ 	.short	(.L_2875 - .L_2874)
.L_2874:
        /*0004*/ 	.word	0x00000082


	//----- nvinfo : EIATTR_KPARAM_INFO
	.align		4
.L_2875:
        /*0008*/ 	.byte	0x04, 0x17
        /*000a*/ 	.short	(.L_2877 - .L_2876)
.L_2876:
        /*000c*/ 	.word	0x00000000
        /*0010*/ 	.short	0x0000
        /*0012*/ 	.short	0x0000
        /*0014*/ 	.byte	0x00, 0xf0, 0xa1, 0x04


	//----- nvinfo : EIATTR_SPARSE_MMA_MASK
	.align		4
.L_2877:
        /*0018*/ 	.byte	0x03, 0x50
        /*001a*/ 	.short	0x0000


	//----- nvinfo : EIATTR_MAXREG_COUNT
	.align		4
        /*001c*/ 	.byte	0x03, 0x1b
        /*001e*/ 	.short	0x00ff


	//----- nvinfo : EIATTR_NUM_BARRIERS
	.align		4
        /*0020*/ 	.byte	0x02, 0x4c
        /*0022*/ 	.byte	0x01
	.zero		1


	//----- nvinfo : EIATTR_MERCURY_ISA_VERSION
	.align		4
        /*0024*/ 	.byte	0x03, 0x5f
        /*0026*/ 	.short	0x0101


	//----- nvinfo : EIATTR_COOP_GROUP_MASK_REGIDS
	.align		4
        /*0028*/ 	.byte	0x04, 0x29
        /*002a*/ 	.short	(.L_2879 - .L_2878)


	//   ....[0]....
.L_2878:
        /*002c*/ 	.word	0xffffffff


	//   ....[1]....
        /*0030*/ 	.word	0xffffffff


	//   ....[2]....
        /*0034*/ 	.word	0xffffffff


	//   ....[3]....
        /*0038*/ 	.word	0xffffffff


	//   ....[4]....
        /*003c*/ 	.word	0xffffffff


	//   ....[5]....
        /*0040*/ 	.word	0xffffffff


	//   ....[6]....
        /*0044*/ 	.word	0xffffffff


	//   ....[7]....
        /*0048*/ 	.word	0xffffffff


	//   ....[8]....
        /*004c*/ 	.word	0xffffffff


	//   ....[9]....
        /*0050*/ 	.word	0xffffffff


	//   ....[10]....
        /*0054*/ 	.word	0x0500005d


	//   ....[11]....
        /*0058*/ 	.word	0x0500005d


	//   ....[12]....
        /*005c*/ 	.word	0x0500005d


	//   ....[13]....
        /*0060*/ 	.word	0x0500005d


	//   ....[14]....
        /*0064*/ 	.word	0x0500005d


	//   ....[15]....
        /*0068*/ 	.word	0x0500005d


	//   ....[16]....
        /*006c*/ 	.word	0x0500005d


	//   ....[17]....
        /*0070*/ 	.word	0x0500005d


	//   ....[18]....
        /*0074*/ 	.word	0x0500005d


	//   ....[19]....
        /*0078*/ 	.word	0x0500005d


	//----- nvinfo : EIATTR_COOP_GROUP_INSTR_OFFSETS
	.align		4
.L_2879:
        /*007c*/ 	.byte	0x04, 0x28
        /*007e*/ 	.short	(.L_2881 - .L_2880)


	//   ....[0]....
.L_2880:
        /*0080*/ 	.word	0x00001230


	//   ....[1]....
        /*0084*/ 	.word	0x00001240


	//   ....[2]....
        /*0088*/ 	.word	0x00001270


	//   ....[3]....
        /*008c*/ 	.word	0x00001280


	//   ....[4]....
        /*0090*/ 	.word	0x000012b0


	//   ....[5]....
        /*0094*/ 	.word	0x000012c0


	//   ....[6]....
        /*0098*/ 	.word	0x000012f0


	//   ....[7]....
        /*009c*/ 	.word	0x00001300


	//   ....[8]....
        /*00a0*/ 	.word	0x00001330


	//   ....[9]....
        /*00a4*/ 	.word	0x00001340


	//   ....[10]....
        /*00a8*/ 	.word	0x00005430


	//   ....[11]....
        /*00ac*/ 	.word	0x000054c0


	//   ....[12]....
        /*00b0*/ 	.word	0x00005530


	//   ....[13]....
        /*00b4*/ 	.word	0x00005590


	//   ....[14]....
        /*00b8*/ 	.word	0x00005600


	//   ....[15]....
        /*00bc*/ 	.word	0x00005660


	//   ....[16]....
        /*00c0*/ 	.word	0x000056d0


	//   ....[17]....
        /*00c4*/ 	.word	0x00005730


	//   ....[18]....
        /*00c8*/ 	.word	0x000057a0


	//   ....[19]....
        /*00cc*/ 	.word	0x00005800


	//----- nvinfo : EIATTR_VRC_CTA_INIT_COUNT
	.align		4
.L_2881:
        /*00d0*/ 	.byte	0x02, 0x4a
	.zero		1
	.zero		1


	//----- nvinfo : EIATTR_EXIT_INSTR_OFFSETS
	.align		4
        /*00d4*/ 	.byte	0x04, 0x1c
        /*00d6*/ 	.short	(.L_2883 - .L_2882)


	//   ....[0]....
.L_2882:
        /*00d8*/ 	.word	0x000053c0


	//----- nvinfo : EIATTR_MAX_THREADS
	.align		4
.L_2883:
        /*00dc*/ 	.byte	0x04, 0x05
        /*00de*/ 	.short	(.L_2885 - .L_2884)
.L_2884:
        /*00e0*/ 	.word	0x00000080
        /*00e4*/ 	.word	0x00000001
        /*00e8*/ 	.word	0x00000001


	//----- nvinfo : EIATTR_CRS_STACK_SIZE
	.align		4
.L_2885:
        /*00ec*/ 	.byte	0x04, 0x1e
        /*00ee*/ 	.short	(.L_2887 - .L_2886)
.L_2886:
        /*00f0*/ 	.word	0x00000000


	//----- nvinfo : EIATTR_CBANK_PARAM_SIZE
	.align		4
.L_2887:
        /*00f4*/ 	.byte	0x03, 0x19
        /*00f6*/ 	.short	0x0128


	//----- nvinfo : EIATTR_PARAM_CBANK
	.align		4
        /*00f8*/ 	.byte	0x04, 0x0a
        /*00fa*/ 	.short	(.L_2889 - .L_2888)
	.align		4
.L_2888:
        /*00fc*/ 	.word	index@(.nv.constant0._ZN10layer_norm13ln_bwd_kernelINS_13Kernel_traitsIf13__nv_bfloat16fS2_fjLj512ELj1ELj4ELj1ELj16ENS_18Kernel_traits_baseILj512EfS2_fS2_fjLj128EEEEELb1ELb0ELb1ELb1EEEvNS_9BwdParamsE)
        /*0100*/ 	.short	0x0380
        /*0102*/ 	.short	0x0128


	//----- nvinfo : EIATTR_SW_WAR
	.align		4
.L_2889:
        /*0104*/ 	.byte	0x04, 0x36
        /*0106*/ 	.short	(.L_2891 - .L_2890)
.L_2890:
        /*0108*/ 	.word	0x00000008
.L_2891:


//--------------------- .nv.info._ZN10layer_norm13ln_bwd_kernelINS_13Kernel_traitsIf13__nv_bfloat16fS2_fjLj512ELj1ELj4ELj1ELj16ENS_18Kernel_traits_baseILj512EfS2_fS2_fjLj128EEEEELb1ELb1ELb0ELb0EEEvNS_9BwdParamsE --------------------------
	.section	.nv.info._ZN10layer_norm13ln_bwd_kernelINS_13Kernel_traitsIf13__nv_bfloat16fS2_fjLj512ELj1ELj4ELj1ELj16ENS_18Kernel_traits_baseILj512EfS2_fS2_fjLj128EEEEELb1ELb1ELb0ELb0EEEvNS_9BwdParamsE,"",@"SHT_CUDA_INFO"
	.sectionflags	@""
	.align	4


	//----- nvinfo : EIATTR_CUDA_API_VERSION
	.align		4
        /*0000*/ 	.byte	0x04, 0x37
        /*0002*/ 	.short	(.L_2893 - .L_2892)
.L_2892:
        /*0004*/ 	.word	0x00000082


	//----- nvinfo : EIATTR_KPARAM_INFO
	.align		4
.L_2893:
        /*0008*/ 	.byte	0x04, 0x17
        /*000a*/ 	.short	(.L_2895 - .L_2894)
.L_2894:
        /*000c*/ 	.word	0x00000000
        /*0010*/ 	.short	0x0000
        /*0012*/ 	.short	0x0000
        /*0014*/ 	.byte	0x00, 0xf0, 0xa1, 0x04


	//----- nvinfo : EIATTR_SPARSE_MMA_MASK
	.align		4
.L_2895:
        /*0018*/ 	.byte	0x03, 0x50
        /*001a*/ 	.short	0x0000


	//----- nvinfo : EIATTR_MAXREG_COUNT
	.align		4
        /*001c*/ 	.byte	0x03, 0x1b
        /*001e*/ 	.short	0x00ff


	//----- nvinfo : EIATTR_NUM_BARRIERS
	.align		4
        /*0020*/ 	.byte	0x02, 0x4c
        /*0022*/ 	.byte	0x01
	.zero		1


	//----- nvinfo : EIATTR_MERCURY_ISA_VERSION
	.align		4
        /*0024*/ 	.byte	0x03, 0x5f
        /*0026*/ 	.short	0x0101


	//----- nvinfo : EIATTR_COOP_GROUP_MASK_REGIDS
	.align		4
        /*0028*/ 	.byte	0x04, 0x29
        /*002a*/ 	.short	(.L_2897 - .L_2896)


	//   ....[0]....
.L_2896:
        /*002c*/ 	.word	0xffffffff


	//   ....[1]....
        /*0030*/ 	.word	0xffffffff


	//   ....[2]....
        /*0034*/ 	.word	0xffffffff


	//   ....[3]....
        /*0038*/ 	.word	0xffffffff


	//   ....[4]....
        /*003c*/ 	.word	0xffffffff


	//   ....[5]....
        /*0040*/ 	.word	0xffffffff


	//   ....[6]....
        /*0044*/ 	.word	0xffffffff


	//   ....[7]....
        /*0048*/ 	.word	0xffffffff


	//   ....[8]....
        /*004c*/ 	.word	0xffffffff


	//   ....[9]....
        /*0050*/ 	.word	0xffffffff


	//   ....[10]....
        /*0054*/ 	.word	0x0500009c


	//   ....[11]....
        /*0058*/ 	.word	0x0500009c


	//   ....[12]....
        /*005c*/ 	.word	0x0500009c


	//   ....[13]....
        /*0060*/ 	.word	0x0500009c


	//   ....[14]....
        /*0064*/ 	.word	0x0500009c


	//   ....[15]....
        /*0068*/ 	.word	0x0500009c


	//   ....[16]....
        /*006c*/ 	.word	0x0500009c


	//   ....[17]....
        /*0070*/ 	.word	0x0500009c


	//   ....[18]....
        /*0074*/ 	.word	0x0500009c


	//   ....[19]....
        /*0078*/ 	.word	0x0500009c


	//----- nvinfo : EIATTR_COOP_GROUP_INSTR_OFFSETS
	.align		4
.L_2897:
        /*007c*/ 	.byte	0x04, 0x28
        /*007e*/ 	.short	(.L_2899 - .L_2898)


	//   ....[0]....
.L_2898:
        /*0080*/ 	.word	0x00001280


	//   ....[1]....
        /*0084*/ 	.word	0x00001290


	//   ....[2]....
        /*0088*/ 	.word	0x000012c0


	//   ....[3]....
        /*008c*/ 	.word	0x000012d0


	//   ....[4]....
        /*0090*/ 	.word	0x00001300


	//   ....[5]....
        /*0094*/ 	.word	0x00001310


	//   ....[6]....
        /*0098*/ 	.word	0x00001340


	//   ....[7]....
        /*009c*/ 	.word	0x00001350


	//   ....[8]....
        /*00a0*/ 	.word	0x00001380


	//   ....[9]....
        /*00a4*/ 	.word	0x00001390


	//   ....[10]....
        /*00a8*/ 	.word	0x00005b50


	//   ....[11]....
        /*00ac*/ 	.word	0x00005be0


	//   ....[12]....
        /*00b0*/ 	.word	0x00005c50


	//   ....[13]....
        /*00b4*/ 	.word	0x00005cb0


	//   ....[14]....
        /*00b8*/ 	.word	0x00005d20


	//   ....[15]....
        /*00bc*/ 	.word	0x00005d80


	//   ....[16]....
        /*00c0*/ 	.word	0x00005df0


	//   ....[17]....
        /*00c4*/ 	.word	0x00005e50


	//   ....[18]....
        /*00c8*/ 	.word	0x00005ec0


	//   ....[19]....
        /*00cc*/ 	.word	0x00005f20


	//----- nvinfo : EIATTR_VRC_CTA_INIT_COUNT
	.align		4
.L_2899:
        /*00d0*/ 	.byte	0x02, 0x4a
	.zero		1
	.zero		1


	//----- nvinfo : EIATTR_EXIT_INSTR_OFFSETS
	.align		4
        /*00d4*/ 	.byte	0x04, 0x1c
        /*00d6*/ 	.short	(.L_2901 - .L_2900)


	//   ....[0]....
.L_2900:
        /*00d8*/ 	.word	0x00005a60


	//   ....[1]....
        /*00dc*/ 	.word	0x00005ae0


	//----- nvinfo : EIATTR_MAX_THREADS
	.align		4
.L_2901:
        /*00e0*/ 	.byte	0x04, 0x05
        /*00e2*/ 	.short	(.L_2903 - .L_2902)
.L_2902:
        /*00e4*/ 	.word	0x00000080
        /*00e8*/ 	.word	0x00000001
        /*00ec*/ 	.word	0x00000001


	//----- nvinfo : EIATTR_CRS_STACK_SIZE
	.align		4
.L_2903:
        /*00f0*/ 	.byte	0x04, 0x1e
        /*00f2*/ 	.short	(.L_2905 - .L_2904)
.L_2904:
        /*00f4*/ 	.word	0x00000000


	//----- nvinfo : EIATTR_CBANK_PARAM_SIZE
	.align		4
.L_2905:
        /*00f8*/ 	.byte	0x03, 0x19
        /*00fa*/ 	.short	0x0128


	//----- nvinfo : EIATTR_PARAM_CBANK
	.align		4
        /*00fc*/ 	.byte	0x04, 0x0a
        /*00fe*/ 	.short	(.L_2907 - .L_2906)
	.align		4
.L_2906:
        /*0100*/ 	.word	index@(.nv.constant0._ZN10layer_norm13ln_bwd_kernelINS_13Kernel_traitsIf13__nv_bfloat16fS2_fjLj512ELj1ELj4ELj1ELj16ENS_18Kernel_traits_baseILj512EfS2_fS2_fjLj128EEEEELb1ELb1ELb0ELb0EEEvNS_9BwdParamsE)
        /*0104*/ 	.short	0x0380
        /*0106*/ 	.short	0x0128


	//----- nvinfo : EIATTR_SW_WAR
	.align		4
.L_2907:
        /*0108*/ 	.byte	0x04, 0x36
        /*010a*/ 	.short	(.L_2909 - .L_2908)
.L_2908:
        /*010c*/ 	.word	0x00000008
.L_2909:


//--------------------- .nv.info._ZN10layer_norm13ln_bwd_kernelINS_13Kernel_traitsIf13__nv_bfloat16fS2_fjLj512ELj1ELj4ELj1ELj16ENS_18Kernel_traits_baseILj512EfS2_fS2_fjLj128EEEEELb1ELb1ELb0ELb1EEEvNS_9BwdParamsE --------------------------
	.section	.nv.info._ZN10layer_norm13ln_bwd_kernelINS_13Kernel_traitsIf13__nv_bfloat16fS2_fjLj512ELj1ELj4ELj1ELj16ENS_18Kernel_traits_baseILj512EfS2_fS2_fjLj128EEEEELb1ELb1ELb0ELb1EEEvNS_9BwdParamsE,"",@"SHT_CUDA_INFO"
	.sectionflags	@""
	.align	4


	//----- nvinfo : EIATTR_CUDA_API_VERSION
	.align		4
        /*0000*/ 	.byte	0x04, 0x37
        /*0002*/ 	.short	(.L_2911 - .L_2910)
.L_2910:
        /*0004*/ 	.word	0x00000082


	//----- nvinfo : EIATTR_KPARAM_INFO
	.align		4
.L_2911:
        /*0008*/ 	.byte	0x04, 0x17
        /*000a*/ 	.short	(.L_2913 - .L_2912)
.L_2912:
        /*000c*/ 	.word	0x00000000
        /*0010*/ 	.short	0x0000
        /*0012*/ 	.short	0x0000
        /*0014*/ 	.byte	0x00, 0xf0, 0xa1, 0x04


	//----- nvinfo : EIATTR_SPARSE_MMA_MASK
	.align		4
.L_2913:
        /*0018*/ 	.byte	0x03, 0x50
        /*001a*/ 	.short	0x0000


	//----- nvinfo : EIATTR_MAXREG_COUNT
	.align		4
        /*001c*/ 	.byte	0x03, 0x1b
        /*001e*/ 	.short	0x00ff


	//----- nvinfo : EIATTR_NUM_BARRIERS
	.align		4
        /*0020*/ 	.byte	0x02, 0x4c
        /*0022*/ 	.byte	0x01
	.zero		1


	//----- nvinfo : EIATTR_MERCURY_ISA_VERSION
	.align		4
        /*0024*/ 	.byte	0x03, 0x5f
        /*0026*/ 	.short	0x0101


	//----- nvinfo : EIATTR_COOP_GROUP_MASK_REGIDS
	.align		4
        /*0028*/ 	.byte	0x04, 0x29
        /*002a*/ 	.short	(.L_2915 - .L_2914)


	//   ....[0]....
.L_2914:
        /*002c*/ 	.word	0xffffffff


	//   ....[1]....
        /*0030*/ 	.word	0xffffffff


	//   ....[2]....
        /*0034*/ 	.word	0xffffffff


	//   ....[3]....
        /*0038*/ 	.word	0xffffffff


	//   ....[4]....
        /*003c*/ 	.word	0xffffffff


	//   ....[5]....
        /*0040*/ 	.word	0xffffffff


	//   ....[6]....
        /*0044*/ 	.word	0xffffffff


	//   ....[7]....
        /*0048*/ 	.word	0xffffffff


	//   ....[8]....
        /*004c*/ 	.word	0xffffffff


	//   ....[9]....
        /*0050*/ 	.word	0xffffffff


	//   ....[10]....
        /*0054*/ 	.word	0x05000094


	//   ....[11]....
        /*0058*/ 	.word	0x05000094


	//   ....[12]....
        /*005c*/ 	.word	0x05000094


	//   ....[13]....
        /*0060*/ 	.word	0x05000094


	//   ....[14]....
        /*0064*/ 	.word	0x05000094


	//   ....[15]....
        /*0068*/ 	.word	0x05000094


	//   ....[16]....
        /*006c*/ 	.word	0x05000094


	//   ....[17]....
        /*0070*/ 	.word	0x05000094


	//   ....[18]....
        /*0074*/ 	.word	0x05000094


	//   ....[19]....
        /*0078*/ 	.word	0x05000094


	//----- nvinfo : EIATTR_COOP_GROUP_INSTR_OFFSETS
	.align		4
.L_2915:
        /*007c*/ 	.byte	0x04, 0x28
        /*007e*/ 	.short	(.L_2917 - .L_2916)


	//   ....[0]....
.L_2916:
        /*0080*/ 	.word	0x000010e0


	//   ....[1]....
        /*0084*/ 	.word	0x000010f0


	//   ....[2]....
        /*0088*/ 	.word	0x00001120


	//   ....[3]....
        /*008c*/ 	.word	0x00001130


	//   ....[4]....
        /*0090*/ 	.word	0x00001160


	//   ....[5]....
        /*0094*/ 	.word	0x00001170


	//   ....[6]....
        /*0098*/ 	.word	0x000011a0


	//   ....[7]....
        /*009c*/ 	.word	0x000011b0


	//   ....[8]....
        /*00a0*/ 	.word	0x000011e0


	//   ....[9]....
        /*00a4*/ 	.word	0x000011f0


	//   ....[10]....
        /*00a8*/ 	.word	0x00005400


	//   ....[11]....
        /*00ac*/ 	.word	0x00005490


	//   ....[12]....
        /*00b0*/ 	.word	0x00005500


	//   ....[13]....
        /*00b4*/ 	.word	0x00005560


	//   ....[14]....
        /*00b8*/ 	.word	0x000055d0


	//   ....[15]....
        /*00bc*/ 	.word	0x00005630


	//   ....[16]....
        /*00c0*/ 	.word	0x000056a0


	//   ....[17]....
        /*00c4*/ 	.word	0x00005700


	//   ....[18]....
        /*00c8*/ 	.word	0x00005770


	//   ....[19]....
        /*00cc*/ 	.word	0x000057c0


	//----- nvinfo : EIATTR_VRC_CTA_INIT_COUNT
	.align		4
.L_2917:
        /*00d0*/ 	.byte	0x02, 0x4a
	.zero		1
	.zero		1


	//----- nvinfo : EIATTR_EXIT_INSTR_OFFSETS
	.align		4
        /*00d4*/ 	.byte	0x04, 0x1c
        /*00d6*/ 	.short	(.L_2919 - .L_2918)


	//   ....[0]....
.L_2918:
        /*00d8*/ 	.word	0x00005390


	//----- nvinfo : EIATTR_MAX_THREADS
	.align		4
.L_2919:
        /*00dc*/ 	.byte	0x04, 0x05
        /*00de*/ 	.short	(.L_2921 - .L_2920)
.L_2920:
        /*00e0*/ 	.word	0x00000080
        /*00e4*/ 	.word	0x00000001
        /*00e8*/ 	.word	0x00000001


	//----- nvinfo : EIATTR_CRS_STACK_SIZE
	.align		4
.L_2921:
        /*00ec*/ 	.byte	0x04, 0x1e
        /*00ee*/ 	.short	(.L_2923 - .L_2922)
.L_2922:
        /*00f0*/ 	.word	0x00000000


	//----- nvinfo : EIATTR_CBANK_PARAM_SIZE
	.align		4
.L_2923:
        /*00f4*/ 	.byte	0x03, 0x19
        /*00f6*/ 	.short	0x0128


	//----- nvinfo : EIATTR_PARAM_CBANK
	.align		4
        /*00f8*/ 	.byte	0x04, 0x0a
        /*00fa*/ 	.short	(.L_2925 - .L_2924)
	.align		4
.L_2924:
        /*00fc*/ 	.word	index@(.nv.constant0._ZN10layer_norm13ln_bwd_kernelINS_13Kernel_traitsIf13__nv_bfloat16fS2_fjLj512ELj1ELj4ELj1ELj16ENS_18Kernel_traits_baseILj512EfS2_fS2_fjLj128EEEEELb1ELb1ELb0ELb1EEEvNS_9BwdParamsE)
        /*0100*/ 	.short	0x0380
        /*0102*/ 	.short	0x0128


	//----- nvinfo : EIATTR_SW_WAR
	.align		4
.L_2925:
        /*0104*/ 	.byte	0x04, 0x36
        /*0106*/ 	.short	(.L_2927 - .L_2926)
.L_2926:
        /*0108*/ 	.word	0x00000008
.L_2927:


//--------------------- .nv.info._ZN10layer_norm22ln_bwd_finalize_kernelINS_22Kernel_traits_finalizeILj512Ef13__nv_bfloat16fS2_fjLb1ELj1024ELj4ENS_18Kernel_traits_baseILj512EfS2_fS2_fjLj1024EEEEELb1ELb0EEEvNS_9BwdParamsE --------------------------
	.section	.nv.info._ZN10layer_norm22ln_bwd_finalize_kernelINS_22Kernel_traits_finalizeILj512Ef13__nv_bfloat16fS2_fjLb1ELj1024ELj4ENS_18Kernel_traits_baseILj512EfS2_fS2_fjLj1024EEEEELb1ELb0EEEvNS_9BwdParamsE,"",@"SHT_CUDA_INFO"
	.sectionflags	@""
	.align	4


	//----- nvinfo : EIATTR_CUDA_API_VERSION
	.align		4
        /*0000*/ 	.byte	0x04, 0x37
        /*0002*/ 	.short	(.L_2929 - .L_2928)
.L_2928:
        /*0004*/ 	.word	0x00000082


	//----- nvinfo : EIATTR_KPARAM_INFO
	.align		4
.L_2929:
        /*0008*/ 	.byte	0x04, 0x17
        /*000a*/ 	.short	(.L_2931 - .L_2930)
.L_2930:
        /*000c*/ 	.word	0x00000000
        /*0010*/ 	.short	0x0000
        /*0012*/ 	.short	0x0000
        /*0014*/ 	.byte	0x00, 0xf0, 0xa1, 0x04


	//----- nvinfo : EIATTR_SPARSE_MMA_MASK
	.align		4
.L_2931:
        /*0018*/ 	.byte	0x03, 0x50
        /*001a*/ 	.short	0x0000


	//----- nvinfo : EIATTR_MAXREG_COUNT
	.align		4
        /*001c*/ 	.byte	0x03, 0x1b
        /*001e*/ 	.short	0x0040


	//----- nvinfo : EIATTR_NUM_BARRIERS
	.align		4
        /*0020*/ 	.byte	0x02, 0x4c
        /*0022*/ 	.byte	0x01
	.zero		1


	//----- nvinfo : EIATTR_MERCURY_ISA_VERSION
	.align		4
        /*0024*/ 	.byte	0x03, 0x5f
        /*0026*/ 	.short	0x0101


	//----- nvinfo : EIATTR_COOP_GROUP_MASK_REGIDS
	.align		4
        /*0028*/ 	.byte	0x04, 0x29
        /*002a*/ 	.short	(.L_2933 - .L_2932)


	//   ....[0]....
.L_2932:
        /*002c*/ 	.word	0xffffffff


	//   ....[1]....
        /*0030*/ 	.word	0xffffffff


	//   ....[2]....
        /*0034*/ 	.word	0xffffffff


	//   ....[3]....
        /*0038*/ 	.word	0xffffffff


	//   ....[4]....
        /*003c*/ 	.word	0xffffffff


	//   ....[5]....
        /*0040*/ 	.word	0xffffffff


	//   ....[6]....
        /*0044*/ 	.word	0xffffffff


	//   ....[7]....
        /*0048*/ 	.word	0xffffffff


	//   ....[8]....
        /*004c*/ 	.word	0xffffffff


	//   ....[9]....
        /*0050*/ 	.word	0xffffffff


	//   ....[10]....
        /*0054*/ 	.word	0xffffffff


	//   ....[11]....
        /*0058*/ 	.word	0xffffffff


	//   ....[12]....
        /*005c*/ 	.word	0xffffffff


	//   ....[13]....
        /*0060*/ 	.word	0xffffffff


	//   ....[14]....
        /*0064*/ 	.word	0xffffffff


	//----- nvinfo : EIATTR_COOP_GROUP_INSTR_OFFSETS
	.align		4
.L_2933:
        /*0068*/ 	.byte	0x04, 0x28
        /*006a*/ 	.short	(.L_2935 - .L_2934)


	//   ....[0]....
.L_2934:
        /*006c*/ 	.word	0x00001030


	//   ....[1]....
        /*0070*/ 	.word	0x00001040


	//   ....[2]....
        /*0074*/ 	.word	0x00001050


	//   ....[3]....
        /*0078*/ 	.word	0x00001090


	//   ....[4]....
        /*007c*/ 	.word	0x000010a0


	//   ....[5]....
        /*0080*/ 	.word	0x000010b0


	//   ....[6]....
        /*0084*/ 	.word	0x000010e0


	//   ....[7]....
        /*0088*/ 	.word	0x00001100


	//   ....[8]....
        /*008c*/ 	.word	0x00001120


	//   ....[9]....
        /*0090*/ 	.word	0x00001160


	//   ....[10]....
        /*0094*/ 	.word	0x00001180


	//   ....[11]....
        /*0098*/ 	.word	0x00001190


	//   ....[12]....
        /*009c*/ 	.word	0x000011e0


	//   ....[13]....
        /*00a0*/ 	.word	0x00001210


	//   ....[14]....
        /*00a4*/ 	.word	0x00001220


	//----- nvinfo : EIATTR_VRC_CTA_INIT_COUNT
	.align		4
.L_2935:
        /*00a8*/ 	.byte	0x02, 0x4a
	.zero		1
	.zero		1


	//----- nvinfo : EIATTR_EXIT_INSTR_OFFSETS
	.align		4
        /*00ac*/ 	.byte	0x04, 0x1c
        /*00ae*/ 	.short	(.L_2937 - .L_2936)


	//   ....[0]....
.L_2936:
        /*00b0*/ 	.word	0x00000060


	//   ....[1]....
        /*00b4*/ 	.word	0x000012a0


	//   ....[2]....
        /*00b8*/ 	.word	0x000012d0


	//   ....[3]....
        /*00bc*/ 	.word	0x000013b0


	//----- nvinfo : EIATTR_MAX_THREADS
	.align		4
.L_2937:
        /*00c0*/ 	.byte	0x04, 0x05
        /*00c2*/ 	.short	(.L_2939 - .L_2938)
.L_2938:
        /*00c4*/ 	.word	0x00000400
        /*00c8*/ 	.word	0x00000001
        /*00cc*/ 	.word	0x00000001


	//----- nvinfo : EIATTR_CRS_STACK_SIZE
	.align		4
.L_2939:
        /*00d0*/ 	.byte	0x04, 0x1e
        /*00d2*/ 	.short	(.L_2941 - .L_2940)
.L_2940:
        /*00d4*/ 	.word	0x00000000


	//----- nvinfo : EIATTR_CBANK_PARAM_SIZE
	.align		4
.L_2941:
        /*00d8*/ 	.byte	0x03, 0x19
        /*00da*/ 	.short	0x0128


	//----- nvinfo : EIATTR_PARAM_CBANK
	.align		4
        /*00dc*/ 	.byte	0x04, 0x0a
        /*00de*/ 	.short	(.L_2943 - .L_2942)
	.align		4
.L_2942:
        /*00e0*/ 	.word	index@(.nv.constant0._ZN10layer_norm22ln_bwd_finalize_kernelINS_22Kernel_traits_finalizeILj512Ef13__nv_bfloat16fS2_fjLb1ELj1024ELj4ENS_18Kernel_traits_baseILj512EfS2_fS2_fjLj1024EEEEELb1ELb0EEEvNS_9BwdParamsE)
        /*00e4*/ 	.short	0x0380
        /*00e6*/ 	.short	0x0128


	//----- nvinfo : EIATTR_SW_WAR
	.align		4
.L_2943:
        /*00e8*/ 	.byte	0x04, 0x36
        /*00ea*/ 	.short	(.L_2945 - .L_2944)
.L_2944:
        /*00ec*/ 	.word	0x00000008
.L_2945:


//--------------------- .nv.info._ZN10layer_norm13ln_bwd_kernelINS_13Kernel_traitsIf13__nv_bfloat16fS2_fjLj512ELj1ELj4ELj1ELj16ENS_18Kernel_traits_baseILj512EfS2_fS2_fjLj128EEEEELb1ELb1ELb1ELb0EEEvNS_9BwdParamsE --------------------------
	.section	.nv.info._ZN10layer_norm13ln_bwd_kernelINS_13Kernel_traitsIf13__nv_bfloat16fS2_fjLj512ELj1ELj4ELj1ELj16ENS_18Kernel_traits_baseILj512EfS2_fS2_fjLj128EEEEELb1ELb1ELb1ELb0EEEvNS_9BwdParamsE,"",@"SHT_CUDA_INFO"
	.sectionflags	@""
	.align	4


	//----- nvinfo : EIATTR_CUDA_API_VERSION
	.align		4
        /*0000*/ 	.byte	0x04, 0x37
        /*0002*/ 	.short	(.L_2947 - .L_2946)
.L_2946:
        /*0004*/ 	.word	0x00000082


	//----- nvinfo : EIATTR_KPARAM_INFO
	.align		4
.L_2947:
        /*0008*/ 	.byte	0x04, 0x17
        /*000a*/ 	.short	(.L_2949 - .L_2948)
.L_2948:
        /*000c*/ 	.word	0x00000000
        /*0010*/ 	.short	0x0000
        /*0012*/ 	.short	0x0000
        /*0014*/ 	.byte	0x00, 0xf0, 0xa1, 0x04


	//----- nvinfo : EIATTR_SPARSE_MMA_MASK
	.align		4
.L_2949:
        /*0018*/ 	.byte	0x03, 0x50
        /*001a*/ 	.short	0x0000


	//----- nvinfo : EIATTR_MAXREG_COUNT
	.align		4
        /*001c*/ 	.byte	0x03, 0x1b
        /*001e*/ 	.short	0x00ff


	//----- nvinfo : EIATTR_NUM_BARRIERS
	.align		4
        /*0020*/ 	.byte	0x02, 0x4c
        /*0022*/ 	.byte	0x01
	.zero		1


	//----- nvinfo : EIATTR_MERCURY_ISA_VERSION
	.align		4
        /*0024*/ 	.byte	0x03, 0x5f
        /*0026*/ 	.short	0x0101


	//----- nvinfo : EIATTR_COOP_GROUP_MASK_REGIDS
	.align		4
        /*0028*/ 	.byte	0x04, 0x29
        /*002a*/ 	.short	(.L_2951 - .L_2950)


	//   ....[0]....
.L_2950:
        /*002c*/ 	.word	0xffffffff


	//   ....[1]....
        /*0030*/ 	.word	0xffffffff


	//   ....[2]....
        /*0034*/ 	.word	0xffffffff


	//   ....[3]....
        /*0038*/ 	.word	0xffffffff


	//   ....[4]....
        /*003c*/ 	.word	0xffffffff


	//   ....[5]....
        /*0040*/ 	.word	0xffffffff


	//   ....[6]....
        /*0044*/ 	.word	0xffffffff


	//   ....[7]....
        /*0048*/ 	.word	0xffffffff


	//   ....[8]....
        /*004c*/ 	.word	0xffffffff


	//   ....[9]....
        /*0050*/ 	.word	0xffffffff


	//   ....[10]....
        /*0054*/ 	.word	0x05000080


	//   ....[11]....
        /*0058*/ 	.word	0x05000080


	//   ....[12]....
        /*005c*/ 	.word	0x05000080


	//   ....[13]....
        /*0060*/ 	.word	0x05000080


	//   ....[14]....
        /*0064*/ 	.word	0x05000080


	//   ....[15]....
        /*0068*/ 	.word	0x05000080


	//   ....[16]....
        /*006c*/ 	.word	0x05000080


	//   ....[17]....
        /*0070*/ 	.word	0x05000080


	//   ....[18]....
        /*0074*/ 	.word	0x05000080


	//   ....[19]....
        /*0078*/ 	.word	0x05000080


	//----- nvinfo : EIATTR_COOP_GROUP_INSTR_OFFSETS
	.align		4
.L_2951:
        /*007c*/ 	.byte	0x04, 0x28
        /*007e*/ 	.short	(.L_2953 - .L_2952)


	//   ....[0]....
.L_2952:
        /*0080*/ 	.word	0x000016c0


	//   ....[1]....
        /*0084*/ 	.word	0x000016d0


	//   ....[2]....
        /*0088*/ 	.word	0x00001700


	//   ....[3]....
        /*008c*/ 	.word	0x00001710


	//   ....[4]....
        /*0090*/ 	.word	0x00001740


	//   ....[5]....
        /*0094*/ 	.word	0x00001750


	//   ....[6]....
        /*0098*/ 	.word	0x00001780


	//   ....[7]....
        /*009c*/ 	.word	0x00001790


	//   ....[8]....
        /*00a0*/ 	.word	0x000017c0


	//   ....[9]....
        /*00a4*/ 	.word	0x000017d0


	//   ....[10]....
        /*00a8*/ 	.word	0x00008c60


	//   ....[11]....
        /*00ac*/ 	.word	0x00008cf0


	//   ....[12]....
        /*00b0*/ 	.word	0x00008d60


	//   ....[13]....
        /*00b4*/ 	.word	0x00008dc0


	//   ....[14]....
        /*00b8*/ 	.word	0x00008e30


	//   ....[15]....
        /*00bc*/ 	.word	0x00008e90


	//   ....[16]....
        /*00c0*/ 	.word	0x00008f00


	//   ....[17]....
        /*00c4*/ 	.word	0x00008f60


	//   ....[18]....
        /*00c8*/ 	.word	0x00008fd0


	//   ....[19]....
        /*00cc*/ 	.word	0x00009030


	//----- nvinfo : EIATTR_VRC_CTA_INIT_COUNT
	.align		4
.L_2953:
        /*00d0*/ 	.byte	0x02, 0x4a
	.zero		1
	.zero		1


	//----- nvinfo : EIATTR_EXIT_INSTR_OFFSETS
	.align		4
        /*00d4*/ 	.byte	0x04, 0x1c
        /*00d6*/ 	.short	(.L_2955 - .L_2954)


	//   ....[0]....
.L_2954:
        /*00d8*/ 	.word	0x00008b70


	//   ....[1]....
        /*00dc*/ 	.word	0x00008bf0


	//----- nvinfo : EIATTR_MAX_THREADS
	.align		4
.L_2955:
        /*00e0*/ 	.byte	0x04, 0x05
        /*00e2*/ 	.short	(.L_2957 - .L_2956)
.L_2956:
        /*00e4*/ 	.word	0x00000080
        /*00e8*/ 	.word	0x00000001
        /*00ec*/ 	.word	0x00000001


	//----- nvinfo : EIATTR_CRS_STACK_SIZE
	.align		4
.L_2957:
        /*00f0*/ 	.byte	0x04, 0x1e
        /*00f2*/ 	.short	(.L_2959 - .L_2958)
.L_2958:
        /*00f4*/ 	.word	0x00000000


	//----- nvinfo : EIATTR_CBANK_PARAM_SIZE
	.align		4
.L_2959:
        /*00f8*/ 	.byte	0x03, 0x19
        /*00fa*/ 	.short	0x0128


	//----- nvinfo : EIATTR_PARAM_CBANK
	.align		4
        /*00fc*/ 	.byte	0x04, 0x0a
        /*00fe*/ 	.short	(.L_2961 - .L_2960)
	.align		4
.L_2960:
        /*0100*/ 	.word	index@(.nv.constant0._ZN10layer_norm13ln_bwd_kernelINS_13Kernel_traitsIf13__nv_bfloat16fS2_fjLj512ELj1ELj4ELj1ELj16ENS_18Kernel_traits_baseILj512EfS2_fS2_fjLj128EEEEELb1ELb1ELb1ELb0EEEvNS_9BwdParamsE)
        /*0104*/ 	.short	0x0380
        /*0106*/ 	.short	0x0128


	//----- nvinfo : EIATTR_SW_WAR
	.align		4
.L_2961:
        /*0108*/ 	.byte	0x04, 0x36
        /*010a*/ 	.short	(.L_2963 - .L_2962)
.L_2962:
        /*010c*/ 	.word	0x00000008
.L_2963:


//--------------------- .nv.info._ZN10layer_norm22ln_bwd_finalize_kernelINS_22Kernel_traits_finalizeILj512Ef13__nv_bfloat16fS2_fjLb1ELj1024ELj4ENS_18Kernel_traits_baseILj512EfS2_fS2_fjLj1024EEEEELb1ELb1EEEvNS_9BwdParamsE --------------------------
	.section	.nv.info._ZN10layer_norm22ln_bwd_finalize_kernelINS_22Kernel_traits_finalizeILj512Ef13__nv_bfloat16fS2_fjLb1ELj1024ELj4ENS_18Kernel_traits_baseILj512EfS2_fS2_fjLj1024EEEEELb1ELb1EEEvNS_9BwdParamsE,"",@"SHT_CUDA_INFO"
	.sectionflags	@""
	.align	4


	//----- nvinfo : EIATTR_CUDA_API_VERSION
	.align		4
        /*0000*/ 	.byte	0x04, 0x37
        /*0002*/ 	.short	(.L_2965 - .L_2964)
.L_2964:
        /*0004*/ 	.word	0x00000082


	//----- nvinfo : EIATTR_KPARAM_INFO
	.align		4
.L_2965:
        /*0008*/ 	.byte	0x04, 0x17
        /*000a*/ 	.short	(.L_2967 - .L_2966)
.L_2966:
        /*000c*/ 	.word	0x00000000
        /*0010*/ 	.short	0x0000
        /*0012*/ 	.short	0x0000
        /*0014*/ 	.byte	0x00, 0xf0, 0xa1, 0x04


	//----- nvinfo : EIATTR_SPARSE_MMA_MASK
	.align		4
.L_2967:
        /*0018*/ 	.byte	0x03, 0x50
        /*001a*/ 	.short	0x0000


	//----- nvinfo : EIATTR_MAXREG_COUNT
	.align		4
        /*001c*/ 	.byte	0x03, 0x1b
        /*001e*/ 	.short	0x0040


	//----- nvinfo : EIATTR_NUM_BARRIERS
	.align		4
        /*0020*/ 	.byte	0x02, 0x4c
        /*0022*/ 	.byte	0x01
	.zero		1


	//----- nvinfo : EIATTR_MERCURY_ISA_VERSION
	.align		4
        /*0024*/ 	.byte	0x03, 0x5f
        /*0026*/ 	.short	0x0101


	//----- nvinfo : EIATTR_COOP_GROUP_MASK_REGIDS
	.align		4
        /*0028*/ 	.byte	0x04, 0x29
        /*002a*/ 	.short	(.L_2969 - .L_2968)


	//   ....[0]....
.L_2968:
        /*002c*/ 	.word	0xffffffff


	//   ....[1]....
        /*0030*/ 	.word	0xffffffff


	//   ....[2]....
        /*0034*/ 	.word	0xffffffff


	//   ....[3]....
        /*0038*/ 	.word	0xffffffff


	//   ....[4]....
        /*003c*/ 	.word	0xffffffff


	//   ....[5]....
        /*0040*/ 	.word	0xffffffff


	//   ....[6]....
        /*0044*/ 	.word	0xffffffff


	//   ....[7]....
        /*0048*/ 	.word	0xffffffff


	//   ....[8]....
        /*004c*/ 	.word	0xffffffff


	//   ....[9]....
        /*0050*/ 	.word	0xffffffff


	//   ....[10]....
        /*0054*/ 	.word	0xffffffff


	//   ....[11]....
        /*0058*/ 	.word	0xffffffff


	//   ....[12]....
        /*005c*/ 	.word	0xffffffff


	//   ....[13]....
        /*0060*/ 	.word	0xffffffff


	//   ....[14]....
        /*0064*/ 	.word	0xffffffff


	//----- nvinfo : EIATTR_COOP_GROUP_INSTR_OFFSETS
	.align		4
.L_2969:
        /*0068*/ 	.byte	0x04, 0x28
        /*006a*/ 	.short	(.L_2971 - .L_2970)


	//   ....[0]....
.L_2970:
        /*006c*/ 	.word	0x00001070


	//   ....[1]....
        /*0070*/ 	.word	0x00001080


	//   ....[2]....
        /*0074*/ 	.word	0x00001090


	//   ....[3]....
        /*0078*/ 	.word	0x000010c0


	//   ....[4]....
        /*007c*/ 	.word	0x000010e0


	//   ....[5]....
        /*0080*/ 	.word	0x000010f0


	//   ....[6]....
        /*0084*/ 	.word	0x00001120


	//   ....[7]....
        /*0088*/ 	.word	0x00001140


	//   ....[8]....
        /*008c*/ 	.word	0x00001150


	//   ....[9]....
        /*0090*/ 	.word	0x00001180


	//   ....[10]....
        /*0094*/ 	.word	0x000011a0


	//   ....[11]....
        /*0098*/ 	.word	0x000011b0


	//   ....[12]....
        /*009c*/ 	.word	0x000011e0


	//   ....[13]....
        /*00a0*/ 	.word	0x00001200


	//   ....[14]....
        /*00a4*/ 	.word	0x00001210


	//----- nvinfo : EIATTR_VRC_CTA_INIT_COUNT
	.align		4
.L_2971:
        /*00a8*/ 	.byte	0x02, 0x4a
	.zero		1
	.zero		1


	//----- nvinfo : EIATTR_EXIT_INSTR_OFFSETS
	.align		4
        /*00ac*/ 	.byte	0x04, 0x1c
        /*00ae*/ 	.short	(.L_2973 - .L_2972)


	//   ....[0]....
.L_2972:
        /*00b0*/ 	.word	0x00000060


	//   ....[1]....
        /*00b4*/ 	.word	0x00001290


	//   ....[2]....
        /*00b8*/ 	.word	0x000013a0


	//----- nvinfo : EIATTR_MAX_THREADS
	.align		4
.L_2973:
        /*00bc*/ 	.byte	0x04, 0x05
        /*00be*/ 	.short	(.L_2975 - .L_2974)
.L_2974:
        /*00c0*/ 	.word	0x00000400
        /*00c4*/ 	.word	0x00000001
        /*00c8*/ 	.word	0x00000001


	//----- nvinfo : EIATTR_CRS_STACK_SIZE
	.align		4
.L_2975:
        /*00cc*/ 	.byte	0x04, 0x1e
        /*00ce*/ 	.short	(.L_2977 - .L_2976)
.L_2976:
        /*00d0*/ 	.word	0x00000000


	//----- nvinfo : EIATTR_CBANK_PARAM_SIZE
	.align		4
.L_2977:
        /*00d4*/ 	.byte	0x03, 0x19
        /*00d6*/ 	.short	0x0128


	//----- nvinfo : EIATTR_PARAM_CBANK
	.align		4
        /*00d8*/ 	.byte	0x04, 0x0a
        /*00da*/ 	.short	(.L_2979 - .L_2978)
	.align		4
.L_2978:
        /*00dc*/ 	.word	index@(.nv.constant0._ZN10layer_norm22ln_bwd_finalize_kernelINS_22Kernel_traits_finalizeILj512Ef13__nv_bfloat16fS2_fjLb1ELj1024ELj4ENS_18Kernel_traits_baseILj512EfS2_fS2_fjLj1024EEEEELb1ELb1EEEvNS_9BwdParamsE)
        /*00e0*/ 	.short	0x0380
        /*00e2*/ 	.short	0x0128


	//----- nvinfo : EIATTR_SW_WAR
	.align		4
.L_2979:
        /*00e4*/ 	.byte	0x04, 0x36
        /*00e6*/ 	.short	(.L_2981 - .L_2980)
.L_2980:
        /*00e8*/ 	.word	0x00000008
.L_2981:


//--------------------- .nv.info._ZN10layer_norm13ln_bwd_kernelINS_13Kernel_traitsIf13__nv_bfloat16fS2_fjLj512ELj1ELj4ELj1ELj16ENS_18Kernel_traits_baseILj512EfS2_fS2_fjLj128EEEEELb1ELb1ELb1ELb1EEEvNS_9BwdParamsE --------------------------
	.section	.nv.info._ZN10layer_norm13ln_bwd_kernelINS_13Kernel_traitsIf13__nv_bfloat16fS2_fjLj512ELj1ELj4ELj1ELj16ENS_18Kernel_traits_baseILj512EfS2_fS2_fjLj128EEEEELb1ELb1ELb1ELb1EEEvNS_9BwdParamsE,"",@"SHT_CUDA_INFO"
	.sectionflags	@""
	.align	4


	//----- nvinfo : EIATTR_CUDA_API_VERSION
	.align		4
        /*0000*/ 	.byte	0x04, 0x37
        /*0002*/ 	.short	(.L_2983 - .L_2982)
.L_2982:
        /*0004*/ 	.word	0x00000082


	//----- nvinfo : EIATTR_KPARAM_INFO
	.align		4
.L_2983:
        /*0008*/ 	.byte	0x04, 0x17
        /*000a*/ 	.short	(.L_2985 - .L_2984)
.L_2984:
        /*000c*/ 	.word	0x00000000
        /*0010*/ 	.short	0x0000
        /*0012*/ 	.short	0x0000
        /*0014*/ 	.byte	0x00, 0xf0, 0xa1, 0x04


	//----- nvinfo : EIATTR_SPARSE_MMA_MASK
	.align		4
.L_2985:
        /*0018*/ 	.byte	0x03, 0x50
        /*001a*/ 	.short	0x0000


	//----- nvinfo : EIATTR_MAXREG_COUNT
	.align		4
        /*001c*/ 	.byte	0x03, 0x1b
        /*001e*/ 	.short	0x00ff


	//----- nvinfo : EIATTR_NUM_BARRIERS
	.align		4
        /*0020*/ 	.byte	0x02, 0x4c
        /*0022*/ 	.byte	0x01
	.zero		1


	//----- nvinfo : EIATTR_MERCURY_ISA_VERSION
	.align		4
        /*0024*/ 	.byte	0x03, 0x5f
        /*0026*/ 	.short	0x0101


	//----- nvinfo : EIATTR_COOP_GROUP_MASK_REGIDS
	.align		4
        /*0028*/ 	.byte	0x04, 0x29
        /*002a*/ 	.short	(.L_2987 - .L_2986)


	//   ....[0]....
.L_2986:
        /*002c*/ 	.word	0xffffffff


	//   ....[1]....
        /*0030*/ 	.word	0xffffffff


	//   ....[2]....
        /*0034*/ 	.word	0xffffffff


	//   ....[3]....
        /*0038*/ 	.word	0xffffffff


	//   ....[4]....
        /*003c*/ 	.word	0xffffffff


	//   ....[5]....
        /*0040*/ 	.word	0xffffffff


	//   ....[6]....
        /*0044*/ 	.word	0xffffffff


	//   ....[7]....
        /*0048*/ 	.word	0xffffffff


	//   ....[8]....
        /*004c*/ 	.word	0xffffffff


	//   ....[9]....
        /*0050*/ 	.word	0xffffffff


	//   ....[10]....
        /*0054*/ 	.word	0x050000a5


	//   ....[11]....
        /*0058*/ 	.word	0x050000a5


	//   ....[12]....
        /*005c*/ 	.word	0x050000a5


	//   ....[13]....
        /*0060*/ 	.word	0x050000a5


	//   ....[14]....
        /*0064*/ 	.word	0x050000a5


	//   ....[15]....
        /*0068*/ 	.word	0x050000a5


	//   ....[16]....
        /*006c*/ 	.word	0x050000a5


	//   ....[17]....
        /*0070*/ 	.word	0x050000a5


	//   ....[18]....
        /*0074*/ 	.word	0x050000a5


	//   ....[19]....
        /*0078*/ 	.word	0x050000a5


	//----- nvinfo : EIATTR_COOP_GROUP_INSTR_OFFSETS
	.align		4
.L_2987:
        /*007c*/ 	.byte	0x04, 0x28
        /*007e*/ 	.short	(.L_2989 - .L_2988)


	//   ....[0]....
.L_2988:
        /*0080*/ 	.word	0x00001310


	//   ....[1]....
        /*0084*/ 	.word	0x00001320


	//   ....[2]....
        /*0088*/ 	.word	0x00001350


	//   ....[3]....
        /*008c*/ 	.word	0x00001360


	//   ....[4]....
        /*0090*/ 	.word	0x00001390


	//   ....[5]....
        /*0094*/ 	.word	0x000013a0


	//   ....[6]....
        /*0098*/ 	.word	0x000013d0


	//   ....[7]....
        /*009c*/ 	.word	0x000013e0


	//   ....[8]....
        /*00a0*/ 	.word	0x00001410


	//   ....[9]....
        /*00a4*/ 	.word	0x00001420


	//   ....[10]....
        /*00a8*/ 	.word	0x00008490


	//   ....[11]....
        /*00ac*/ 	.word	0x00008520


	//   ....[12]....
        /*00b0*/ 	.word	0x00008590


	//   ....[13]....
        /*00b4*/ 	.word	0x000085f0


	//   ....[14]....
        /*00b8*/ 	.word	0x00008660


	//   ....[15]....
        /*00bc*/ 	.word	0x000086c0


	//   ....[16]....
        /*00c0*/ 	.word	0x00008730


	//   ....[17]....
        /*00c4*/ 	.word	0x00008790


	//   ....[18]....
        /*00c8*/ 	.word	0x00008800


	//   ....[19]....
        /*00cc*/ 	.word	0x00008860


	//----- nvinfo : EIATTR_VRC_CTA_INIT_COUNT
	.align		4
.L_2989:
        /*00d0*/ 	.byte	0x02, 0x4a
	.zero		1
	.zero		1


	//----- nvinfo : EIATTR_EXIT_INSTR_OFFSETS
	.align		4
        /*00d4*/ 	.byte	0x04, 0x1c
        /*00d6*/ 	.short	(.L_2991 - .L_2990)


	//   ....[0]....
.L_2990:
        /*00d8*/ 	.word	0x00008420


	//----- nvinfo : EIATTR_MAX_THREADS
	.align		4
.L_2991:
        /*00dc*/ 	.byte	0x04, 0x05
        /*00de*/ 	.short	(.L_2993 - .L_2992)
.L_2992:
        /*00e0*/ 	.word	0x00000080
        /*00e4*/ 	.word	0x00000001
        /*00e8*/ 	.word	0x00000001


	//----- nvinfo : EIATTR_CRS_STACK_SIZE
	.align		4
.L_2993:
        /*00ec*/ 	.byte	0x04, 0x1e
        /*00ee*/ 	.short	(.L_2995 - .L_2994)
.L_2994:
        /*00f0*/ 	.word	0x00000000


	//----- nvinfo : EIATTR_CBANK_PARAM_SIZE
	.align		4
.L_2995:
        /*00f4*/ 	.byte	0x03, 0x19
        /*00f6*/ 	.short	0x0128


	//----- nvinfo : EIATTR_PARAM_CBANK
	.align		4
        /*00f8*/ 	.byte	0x04, 0x0a
        /*00fa*/ 	.short	(.L_2997 - .L_2996)
	.align		4
.L_2996:
        /*00fc*/ 	.word	index@(.nv.constant0._ZN10layer_norm13ln_bwd_kernelINS_13Kernel_traitsIf13__nv_bfloat16fS2_fjLj512ELj1ELj4ELj1ELj16ENS_18Kernel_traits_baseILj512EfS2_fS2_fjLj128EEEEELb1ELb1ELb1ELb1EEEvNS_9BwdParamsE)
        /*0100*/ 	.short	0x0380
        /*0102*/ 	.short	0x0128


	//----- nvinfo : EIATTR_SW_WAR
	.align		4
.L_2997:
        /*0104*/ 	.byte	0x04, 0x36
        /*0106*/ 	.short	(.L_2999 - .L_2998)
.L_2998:
        /*0108*/ 	.word	0x00000008
.L_2999:


//--------------------- .nv.info._ZN10layer_norm13ln_bwd_kernelINS_13Kernel_traitsIf6__halfS2_S2_fjLj512ELj1ELj4ELj1ELj16ENS_18Kernel_traits_baseILj512EfS2_S2_S2_fjLj128EEEEELb0ELb0ELb0ELb0EEEvNS_9BwdParamsE --------------------------
	.section	.nv.info._ZN10layer_norm13ln_bwd_kernelINS_13Kernel_traitsIf6__halfS2_S2_fjLj512ELj1ELj4ELj1ELj16ENS_18Kernel_traits_baseILj512EfS2_S2_S2_fjLj128EEEEELb0ELb0ELb0ELb0EEEvNS_9BwdParamsE,"",@"SHT_CUDA_INFO"
	.sectionflags	@""
	.align	4


	//----- nvinfo : EIATTR_CUDA_API_VERSION
	.align		4
        /*0000*/ 	.byte	0x04, 0x37
        /*0002*/ 	.short	(.L_3001 - .L_3000)
.L_3000:
        /*0004*/ 	.word	0x00000082


	//----- nvinfo : EIATTR_KPARAM_INFO
	.align		4
.L_3001:
        /*0008*/ 	.byte	0x04, 0x17
        /*000a*/ 	.short	(.L_3003 - .L_3002)
.L_3002:
        /*000c*/ 	.word	0x00000000
        /*0010*/ 	.short	0x0000
        /*0012*/ 	.short	0x0000
        /*0014*/ 	.byte	0x00, 0xf0, 0xa1, 0x04


	//----- nvinfo : EIATTR_SPARSE_MMA_MASK
	.align		4
.L_3003:
        /*0018*/ 	.byte	0x03, 0x50
        /*001a*/ 	.short	0x0000


	//----- nvinfo : EIATTR_MAXREG_COUNT
	.align		4
        /*001c*/ 	.byte	0x03, 0x1b
        /*001e*/ 	.short	0x00ff


	//----- nvinfo : EIATTR_NUM_BARRIERS
	.align		4
        /*0020*/ 	.byte	0x02, 0x4c
        /*0022*/ 	.byte	0x01
	.zero		1


	//----- nvinfo : EIATTR_MERCURY_ISA_VERSION
	.align		4
        /*0024*/ 	.byte	0x03, 0x5f
        /*0026*/ 	.short	0x0101


	//----- nvinfo : EIATTR_COOP_GROUP_MASK_REGIDS
	.align		4
        /*0028*/ 	.byte	0x04, 0x29
        /*002a*/ 	.short	(.L_3005 - .L_3004)


	//   ....[0]....
.L_3004:
        /*002c*/ 	.word	0xffffffff


	//   ....[1]....
        /*0030*/ 	.word	0xffffffff


	//   ....[2]....
        /*0034*/ 	.word	0xffffffff


	//   ....[3]....
        /*0038*/ 	.word	0xffffffff


	//   ....[4]....
        /*003c*/ 	.word	0xffffffff


	//   ....[5]....
        /*0040*/ 	.word	0xffffffff


	//   ....[6]....
        /*0044*/ 	.word	0xffffffff


	//   ....[7]....
        /*0048*/ 	.word	0xffffffff


	//   ....[8]....
        /*004c*/ 	.word	0xffffffff


	//   ....[9]....
        /*0050*/ 	.word	0xffffffff


	//   ....[10]....
        /*0054*/ 	.word	0x0500006c


	//   ....[11]....
        /*0058*/ 	.word	0x0500006c


	//   ....[12]....
        /*005c*/ 	.word	0x0500006c


	//   ....[13]....
        /*0060*/ 	.word	0x0500006c


	//   ....[14]....
        /*0064*/ 	.word	0x0500006c


	//   ....[15]....
        /*0068*/ 	.word	0x0500006c


	//   ....[16]....
        /*006c*/ 	.word	0x0500006c


	//   ....[17]....
        /*0070*/ 	.word	0x0500006c


	//   ....[18]....
        /*0074*/ 	.word	0x0500006c


	//   ....[19]....
        /*0078*/ 	.word	0x0500006c


	//----- nvinfo : EIATTR_COOP_GROUP_INSTR_OFFSETS
	.align		4
.L_3005:
        /*007c*/ 	.byte	0x04, 0x28
        /*007e*/ 	.short	(.L_3007 - .L_3006)


	//   ....[0]....
.L_3006:
        /*0080*/ 	.word	0x00001b10


	//   ....[1]....
        /*0084*/ 	.word	0x00001b20


	//   ....[2]....
        /*0088*/ 	.word	0x00001b50


	//   ....[3]....
        /*008c*/ 	.word	0x00001b60


	//   ....[4]....
        /*0090*/ 	.word	0x00001b90


	//   ....[5]....
        /*0094*/ 	.word	0x00001ba0


	//   ....[6]....
        /*0098*/ 	.word	0x00001bd0


	//   ....[7]....
        /*009c*/ 	.word	0x00001be0


	//   ....[8]....
        /*00a0*/ 	.word	0x00001c10


	//   ....[9]....
        /*00a4*/ 	.word	0x00001c20


	//   ....[10]....
        /*00a8*/ 	.word	0x00003ed0


	//   ....[11]....
        /*00ac*/ 	.word	0x00003f60


	//   ....[12]....
        /*00b0*/ 	.word	0x00003fd0


	//   ....[13]....
        /*00b4*/ 	.word	0x00004030


	//   ....[14]....
        /*00b8*/ 	.word	0x000040a0


	//   ....[15]....
        /*00bc*/ 	.word	0x00004100


	//   ....[16]....
        /*00c0*/ 	.word	0x00004170


	//   ....[17]....
        /*00c4*/ 	.word	0x000041d0


	//   ....[18]....
        /*00c8*/ 	.word	0x00004240


	//   ....[19]....
        /*00cc*/ 	.word	0x000042a0


	//----- nvinfo : EIATTR_VRC_CTA_INIT_COUNT
	.align		4
.L_3007:
        /*00d0*/ 	.byte	0x02, 0x4a
	.zero		1
	.zero		1


	//----- nvinfo : EIATTR_EXIT_INSTR_OFFSETS
	.align		4
        /*00d4*/ 	.byte	0x04, 0x1c
        /*00d6*/ 	.short	(.L_3009 - .L_3008)


	//   ....[0]....
.L_3008:
        /*00d8*/ 	.word	0x00003e30


	//   ....[1]....
        /*00dc*/ 	.word	0x00003e60


	//----- nvinfo : EIATTR_MAX_THREADS
	.align		4
.L_3009:
        /*00e0*/ 	.byte	0x04, 0x05
        /*00e2*/ 	.short	(.L_3011 - .L_3010)
.L_3010:
        /*00e4*/ 	.word	0x00000080
        /*00e8*/ 	.word	0x00000001
        /*00ec*/ 	.word	0x00000001


	//----- nvinfo : EIATTR_CRS_STACK_SIZE
	.align		4
.L_3011:
        /*00f0*/ 	.byte	0x04, 0x1e
        /*00f2*/ 	.short	(.L_3013 - .L_3012)
.L_3012:
        /*00f4*/ 	.word	0x00000000


	//----- nvinfo : EIATTR_CBANK_PARAM_SIZE
	.align		4
.L_3013:
        /*00f8*/ 	.byte	0x03, 0x19
        /*00fa*/ 	.short	0x0128


	//----- nvinfo : EIATTR_PARAM_CBANK
	.align		4
        /*00fc*/ 	.byte	0x04, 0x0a
        /*00fe*/ 	.short	(.L_3015 - .L_3014)
	.align		4
.L_3014:
        /*0100*/ 	.word	index@(.nv.constant0._ZN10layer_norm13ln_bwd_kernelINS_13Kernel_traitsIf6__halfS2_S2_fjLj512ELj1ELj4ELj1ELj16ENS_18Kernel_traits_baseILj512EfS2_S2_S2_fjLj128EEEEELb0ELb0ELb0ELb0EEEvNS_9BwdParamsE)
        /*0104*/ 	.short	0x0380
        /*0106*/ 	.short	0x0128


	//----- nvinfo : EIATTR_SW_WAR
	.align		4
.L_3015:
        /*0108*/ 	.byte	0x04, 0x36
        /*010a*/ 	.short	(.L_3017 - .L_3016)
.L_3016:
        /*010c*/ 	.word	0x00000008
.L_3017:


//--------------------- .nv.info._ZN10layer_norm13ln_bwd_kernelINS_13Kernel_traitsIf6__halfS2_S2_fjLj512ELj1ELj4ELj1ELj16ENS_18Kernel_traits_baseILj512EfS2_S2_S2_fjLj128EEEEELb0ELb0ELb0ELb1EEEvNS_9BwdParamsE --------------------------
	.section	.nv.info._ZN10layer_norm13ln_bwd_kernelINS_13Kernel_traitsIf6__halfS2_S2_fjLj512ELj1ELj4ELj1ELj16ENS_18Kernel_traits_baseILj512EfS2_S2_S2_fjLj128EEEEELb0ELb0ELb0ELb1EEEvNS_9BwdParamsE,"",@"SHT_CUDA_INFO"
	.sectionflags	@""
	.align	4


	//----- nvinfo : EIATTR_CUDA_API_VERSION
	.align		4
        /*0000*/ 	.byte	0x04, 0x37
        /*0002*/ 	.short	(.L_3019 - .L_3018)
.L_3018:
        /*0004*/ 	.word	0x00000082


	//----- nvinfo : EIATTR_KPARAM_INFO
	.align		4
.L_3019:
        /*0008*/ 	.byte	0x04, 0x17
        /*000a*/ 	.short	(.L_3021 - .L_3020)
.L_3020:
        /*000c*/ 	.word	0x00000000
        /*0010*/ 	.short	0x0000
        /*0012*/ 	.short	0x0000
        /*0014*/ 	.byte	0x00, 0xf0, 0xa1, 0x04


	//----- nvinfo : EIATTR_SPARSE_MMA_MASK
	.align		4
.L_3021:
        /*0018*/ 	.byte	0x03, 0x50
        /*001a*/ 	.short	0x0000


	//----- nvinfo : EIATTR_MAXREG_COUNT
	.align		4
        /*001c*/ 	.byte	0x03, 0x1b
        /*001e*/ 	.short	0x00ff


	//----- nvinfo : EIATTR_NUM_BARRIERS
	.align		4
        /*0020*/ 	.byte	0x02, 0x4c
        /*0022*/ 	.byte	0x01
	.zero		1


	//----- nvinfo : EIATTR_MERCURY_ISA_VERSION
	.align		4
        /*0024*/ 	.byte	0x03, 0x5f
        /*0026*/ 	.short	0x0101


	//----- nvinfo : EIATTR_COOP_GROUP_MASK_REGIDS
	.align		4
        /*0028*/ 	.byte	0x04, 0x29
        /*002a*/ 	.short	(.L_3023 - .L_3022)


	//   ....[0]....
.L_3022:
        /*002c*/ 	.word	0xffffffff


	//   ....[1]....
        /*0030*/ 	.word	0xffffffff


	//   ....[2]....
        /*0034*/ 	.word	0xffffffff


	//   ....[3]....
        /*0038*/ 	.word	0xffffffff


	//   ....[4]....
        /*003c*/ 	.word	0xffffffff


	//   ....[5]....
        /*0040*/ 	.word	0xffffffff


	//   ....[6]....
        /*0044*/ 	.word	0xffffffff


	//   ....[7]....
        /*0048*/ 	.word	0xffffffff


	//   ....[8]....
        /*004c*/ 	.word	0xffffffff


	//   ....[9]....
        /*0050*/ 	.word	0xffffffff


	//   ....[10]....
        /*0054*/ 	.word	0x05000025


	//   ....[11]....
        /*0058*/ 	.word	0x05000025


	//   ....[12]....
        /*005c*/ 	.word	0x05000025


	//   ....[13]....
        /*0060*/ 	.word	0x05000025


	//   ....[14]....
        /*0064*/ 	.word	0x05000025


	//   ....[15]....
        /*0068*/ 	.word	0x05000025


	//   ....[16]....
        /*006c*/ 	.word	0x05000025


	//   ....[17]....
        /*0070*/ 	.word	0x05000025


	//   ....[18]....
        /*0074*/ 	.word	0x05000025


	//   ....[19]....
        /*0078*/ 	.word	0x05000025


	//----- nvinfo : EIATTR_COOP_GROUP_INSTR_OFFSETS
	.align		4
.L_3023:
        /*007c*/ 	.byte	0x04, 0x28
        /*007e*/ 	.short	(.L_3025 - .L_3024)


	//   ....[0]....
.L_3024:
        /*0080*/ 	.word	0x000018f0


	//   ....[1]....
        /*0084*/ 	.word	0x00001900


	//   ....[2]....
        /*0088*/ 	.word	0x00001930


	//   ....[3]....
        /*008c*/ 	.word	0x00001940


	//   ....[4]....
        /*0090*/ 	.word	0x00001970


	//   ....[5]....
        /*0094*/ 	.word	0x00001980


	//   ....[6]....
        /*0098*/ 	.word	0x000019b0


	//   ....[7]....
        /*009c*/ 	.word	0x000019c0


	//   ....[8]....
        /*00a0*/ 	.word	0x000019f0


	//   ....[9]....
        /*00a4*/ 	.word	0x00001a00


	//   ....[10]....
        /*00a8*/ 	.word	0x00003b30


	//   ....[11]....
        /*00ac*/ 	.word	0x00003bc0


	//   ....[12]....
        /*00b0*/ 	.word	0x00003c30


	//   ....[13]....
        /*00b4*/ 	.word	0x00003c90


	//   ....[14]....
        /*00b8*/ 	.word	0x00003d00


	//   ....[15]....
        /*00bc*/ 	.word	0x00003d60


	//   ....[16]....
        /*00c0*/ 	.word	0x00003dd0


	//   ....[17]....
        /*00c4*/ 	.word	0x00003e30


	//   ....[18]....
        /*00c8*/ 	.word	0x00003ea0


	//   ....[19]....
        /*00cc*/ 	.word	0x00003f00


	//----- nvinfo : EIATTR_VRC_CTA_INIT_COUNT
	.align		4
.L_3025:
        /*00d0*/ 	.byte	0x02, 0x4a
	.zero		1
	.zero		1


	//----- nvinfo : EIATTR_EXIT_INSTR_OFFSETS
	.align		4
        /*00d4*/ 	.byte	0x04, 0x1c
        /*00d6*/ 	.short	(.L_3027 - .L_3026)


	//   ....[0]....
.L_3026:
        /*00d8*/ 	.word	0x00003ac0


	//----- nvinfo : EIATTR_MAX_THREADS
	.align		4
.L_3027:
        /*00dc*/ 	.byte	0x04, 0x05
        /*00de*/ 	.short	(.L_3029 - .L_3028)
.L_3028:
        /*00e0*/ 	.word	0x00000080
        /*00e4*/ 	.word	0x00000001
        /*00e8*/ 	.word	0x00000001


	//----- nvinfo : EIATTR_CRS_STACK_SIZE
	.align		4
.L_3029:
        /*00ec*/ 	.byte	0x04, 0x1e
        /*00ee*/ 	.short	(.L_3031 - .L_3030)
.L_3030:
        /*00f0*/ 	.word	0x00000000


	//----- nvinfo : EIATTR_CBANK_PARAM_SIZE
	.align		4
.L_3031:
        /*00f4*/ 	.byte	0x03, 0x19
        /*00f6*/ 	.short	0x0128


	//----- nvinfo : EIATTR_PARAM_CBANK
	.align		4
        /*00f8*/ 	.byte	0x04, 0x0a
        /*00fa*/ 	.short	(.L_3033 - .L_3032)
	.align		4
.L_3032:
        /*00fc*/ 	.word	index@(.nv.constant0._ZN10layer_norm13ln_bwd_kernelINS_13Kernel_traitsIf6__halfS2_S2_fjLj512ELj1ELj4ELj1ELj16ENS_18Kernel_traits_baseILj512EfS2_S2_S2_fjLj128EEEEELb0ELb0ELb0ELb1EEEvNS_9BwdParamsE)
        /*0100*/ 	.short	0x0380
        /*0102*/ 	.short	0x0128


	//----- nvinfo : EIATTR_SW_WAR
	.align		4
.L_3033:
        /*0104*/ 	.byte	0x04, 0x36
        /*0106*/ 	.short	(.L_3035 - .L_3034)
.L_3034:
        /*0108*/ 	.word	0x00000008
.L_3035:


//--------------------- .nv.info._ZN10layer_norm13ln_bwd_kernelINS_13Kernel_traitsIf6__halfS2_S2_fjLj512ELj1ELj4ELj1ELj16ENS_18Kernel_traits_baseILj512EfS2_S2_S2_fjLj128EEEEELb0ELb0ELb1ELb0EEEvNS_9BwdParamsE --------------------------
	.section	.nv.info._ZN10layer_norm13ln_bwd_kernelINS_13Kernel_traitsIf6__halfS2_S2_fjLj512ELj1ELj4ELj1ELj16ENS_18Kernel_traits_baseILj512EfS2_S2_S2_fjLj128EEEEELb0ELb0ELb1ELb0EEEvNS_9BwdParamsE,"",@"SHT_CUDA_INFO"
	.sectionflags	@""
	.align	4


	//----- nvinfo : EIATTR_CUDA_API_VERSION
	.align		4
        /*0000*/ 	.byte	0x04, 0x37
        /*0002*/ 	.short	(.L_3037 - .L_3036)
.L_3036:
        /*0004*/ 	.word	0x00000082


	//----- nvinfo : EIATTR_KPARAM_INFO
	.align		4
.L_3037:
        /*0008*/ 	.byte	0x04, 0x17
        /*000a*/ 	.short	(.L_3039 - .L_3038)
.L_3038:
        /*000c*/ 	.word	0x00000000
        /*0010*/ 	.short	0x0000
        /*0012*/ 	.short	0x0000
        /*0014*/ 	.byte	0x00, 0xf0, 0xa1, 0x04


	//----- nvinfo : EIATTR_SPARSE_MMA_MASK
	.align		4
.L_3039:
        /*0018*/ 	.byte	0x03, 0x50
        /*001a*/ 	.short	0x0000


	//----- nvinfo : EIATTR_MAXREG_COUNT
	.align		4
        /*001c*/ 	.byte	0x03, 0x1b
        /*001e*/ 	.short	0x00ff


	//----- nvinfo : EIATTR_NUM_BARRIERS
	.align		4
        /*0020*/ 	.byte	0x02, 0x4c
        /*0022*/ 	.byte	0x01
	.zero		1


	//----- nvinfo : EIATTR_MERCURY_ISA_VERSION
	.align		4
        /*0024*/ 	.byte	0x03, 0x5f
        /*0026*/ 	.short	0x0101


	//----- nvinfo : EIATTR_COOP_GROUP_MASK_REGIDS
	.align		4
        /*0028*/ 	.byte	0x04, 0x29
        /*002a*/ 	.short	(.L_3041 - .L_3040)


	//   ....[0]....
.L_3040:
        /*002c*/ 	.word	0xffffffff


	//   ....[1]....
        /*0030*/ 	.word	0xffffffff


	//   ....[2]....
        /*0034*/ 	.word	0xffffffff


	//   ....[3]....
        /*0038*/ 	.word	0xffffffff


	//   ....[4]....
        /*003c*/ 	.word	0xffffffff


	//   ....[5]....
        /*0040*/ 	.word	0xffffffff


	//   ....[6]....
        /*0044*/ 	.word	0xffffffff


	//   ....[7]....
        /*0048*/ 	.word	0xffffffff


	//   ....[8]....
        /*004c*/ 	.word	0xffffffff


	//   ....[9]....
        /*0050*/ 	.word	0xffffffff


	//   ....[10]....
        /*0054*/ 	.word	0x05000071


	//   ....[11]....
        /*0058*/ 	.word	0x05000071


	//   ....[12]....
        /*005c*/ 	.word	0x05000071


	//   ....[13]....
        /*0060*/ 	.word	0x05000071


	//   ....[14]....
        /*0064*/ 	.word	0x05000071


	//   ....[15]....
        /*0068*/ 	.word	0x05000071


	//   ....[16]....
        /*006c*/ 	.word	0x05000071


	//   ....[17]....
        /*0070*/ 	.word	0x05000071


	//   ....[18]....
        /*0074*/ 	.word	0x05000071


	//   ....[19]....
        /*0078*/ 	.word	0x05000071


	//----- nvinfo : EIATTR_COOP_GROUP_INSTR_OFFSETS
	.align		4
.L_3041:
        /*007c*/ 	.byte	0x04, 0x28
        /*007e*/ 	.short	(.L_3043 - .L_3042)


	//   ....[0]....
.L_3042:
        /*0080*/ 	.word	0x000012b0


	//   ....[1]....
        /*0084*/ 	.word	0x000012c0


	//   ....[2]....
        /*0088*/ 	.word	0x000012f0


	//   ....[3]....
        /*008c*/ 	.word	0x00001300


	//   ....[4]....
        /*0090*/ 	.word	0x00001330


	//   ....[5]....
        /*0094*/ 	.word	0x00001340


	//   ....[6]....
        /*0098*/ 	.word	0x00001370


	//   ....[7]....
        /*009c*/ 	.word	0x00001380


	//   ....[8]....
        /*00a0*/ 	.word	0x000013b0


	//   ....[9]....
        /*00a4*/ 	.word	0x000013c0


	//   ....[10]....
        /*00a8*/ 	.word	0x00004400


	//   ....[11]....
        /*00ac*/ 	.word	0x00004490


	//   ....[12]....
        /*00b0*/ 	.word	0x00004500


	//   ....[13]....
        /*00b4*/ 	.word	0x00004560


	//   ....[14]....
        /*00b8*/ 	.word	0x000045d0


	//   ....[15]....
        /*00bc*/ 	.word	0x00004630


	//   ....[16]....
        /*00c0*/ 	.word	0x000046a0


	//   ....[17]....
        /*00c4*/ 	.word	0x00004700


	//   ....[18]....
        /*00c8*/ 	.word	0x00004770


	//   ....[19]....
        /*00cc*/ 	.word	0x000047d0


	//----- nvinfo : EIATTR_VRC_CTA_INIT_COUNT
	.align		4
.L_3043:
        /*00d0*/ 	.byte	0x02, 0x4a
	.zero		1
	.zero		1


	//----- nvinfo : EIATTR_EXIT_INSTR_OFFSETS
	.align		4
        /*00d4*/ 	.byte	0x04, 0x1c
        /*00d6*/ 	.short	(.L_3045 - .L_3044)


	//   ....[0]....
.L_3044:
        /*00d8*/ 	.word	0x00004360


	//   ....[1]....
        /*00dc*/ 	.word	0x00004390


	//----- nvinfo : EIATTR_MAX_THREADS
	.align		4
.L_3045:
        /*00e0*/ 	.byte	0x04, 0x05
        /*00e2*/ 	.short	(.L_3047 - .L_3046)
.L_3046:
        /*00e4*/ 	.word	0x00000080
        /*00e8*/ 	.word	0x00000001
        /*00ec*/ 	.word	0x00000001


	//----- nvinfo : EIATTR_CRS_STACK_SIZE
	.align		4
.L_3047:
        /*00f0*/ 	.byte	0x04, 0x1e
        /*00f2*/ 	.short	(.L_3049 - .L_3048)
.L_3048:
        /*00f4*/ 	.word	0x00000000


	//----- nvinfo : EIATTR_CBANK_PARAM_SIZE
	.align		4
.L_3049:
        /*00f8*/ 	.byte	0x03, 0x19
        /*00fa*/ 	.short	0x0128


	//----- nvinfo : EIATTR_PARAM_CBANK
	.align		4
        /*00fc*/ 	.byte	0x04, 0x0a
        /*00fe*/ 	.short	(.L_3051 - .L_3050)
	.align		4
.L_3050:
        /*0100*/ 	.word	index@(.nv.constant0._ZN10layer_norm13ln_bwd_kernelINS_13Kernel_traitsIf6__halfS2_S2_fjLj512ELj1ELj4ELj1ELj16ENS_18Kernel_traits_baseILj512EfS2_S2_S2_fjLj128EEEEELb0ELb0ELb1ELb0EEEvNS_9BwdParamsE)
        /*0104*/ 	.short	0x0380
        /*0106*/ 	.short	0x0128


	//----- nvinfo : EIATTR_SW_WAR
	.align		4
.L_3051:
        /*0108*/ 	.byte	0x04, 0x36
        /*010a*/ 	.short	(.L_3053 - .L_3052)
.L_3052:
        /*010c*/ 	.word	0x00000008
.L_3053:


//--------------------- .nv.info._ZN10layer_norm13ln_bwd_kernelINS_13Kernel_traitsIf6__halfS2_S2_fjLj512ELj1ELj4ELj1ELj16ENS_18Kernel_traits_baseILj512EfS2_S2_S2_fjLj128EEEEELb0ELb0ELb1ELb1EEEvNS_9BwdParamsE --------------------------
	.section	.nv.info._ZN10layer_norm13ln_bwd_kernelINS_13Kernel_traitsIf6__halfS2_S2_fjLj512ELj1ELj4ELj1ELj16ENS_18Kernel_traits_baseILj512EfS2_S2_S2_fjLj128EEEEELb0ELb0ELb1ELb1EEEvNS_9BwdParamsE,"",@"SHT_CUDA_INFO"
	.sectionflags	@""
	.align	4


	//----- nvinfo : EIATTR_CUDA_API_VERSION
	.align		4
        /*0000*/ 	.byte	0x04, 0x37
        /*0002*/ 	.short	(.L_3055 - .L_3054)
.L_3054:
        /*0004*/ 	.word	0x00000082


	//----- nvinfo : EIATTR_KPARAM_INFO
	.align		4
.L_3055:
        /*0008*/ 	.byte	0x04, 0x17
        /*000a*/ 	.short	(.L_3057 - .L_3056)
.L_3056:
        /*000c*/ 	.word	0x00000000
        /*0010*/ 	.short	0x0000
        /*0012*/ 	.short	0x0000
        /*0014*/ 	.byte	0x00, 0xf0, 0xa1, 0x04


	//----- nvinfo : EIATTR_SPARSE_MMA_MASK
	.align		4
.L_3057:
        /*0018*/ 	.byte	0x03, 0x50
        /*001a*/ 	.short	0x0000


	//----- nvinfo : EIATTR_MAXREG_COUNT
	.align		4
        /*001c*/ 	.byte	0x03, 0x1b
        /*001e*/ 	.short	0x00ff


	//----- nvinfo : EIATTR_NUM_BARRIERS
	.align		4
        /*0020*/ 	.byte	0x02, 0x4c
        /*0022*/ 	.byte	0x01
	.zero		1


	//----- nvinfo : EIATTR_MERCURY_ISA_VERSION
	.align		4
        /*0024*/ 	.byte	0x03, 0x5f
        /*0026*/ 	.short	0x0101


	//----- nvinfo : EIATTR_COOP_GROUP_MASK_REGIDS
	.align		4
        /*0028*/ 	.byte	0x04, 0x29
        /*002a*/ 	.short	(.L_3059 - .L_3058)


	//   ....[0]....
.L_3058:
        /*002c*/ 	.word	0xffffffff


	//   ....[1]....
        /*0030*/ 	.word	0xffffffff


	//   ....[2]....
        /*0034*/ 	.word	0xffffffff


	//   ....[3]....
        /*0038*/ 	.word	0xffffffff


	//   ....[4]....
        /*003c*/ 	.word	0xffffffff


	//   ....[5]....
        /*0040*/ 	.word	0xffffffff


	//   ....[6]....
        /*0044*/ 	.word	0xffffffff


	//   ....[7]....
        /*0048*/ 	.word	0xffffffff


	//   ....[8]....
        /*004c*/ 	.word	0xffffffff


	//   ....[9]....
        /*0050*/ 	.word	0xffffffff


	//   ....[10]....
        /*0054*/ 	.word	0x05000071


	//   ....[11]....
        /*0058*/ 	.word	0x05000071


	//   ....[12]....
        /*005c*/ 	.word	0x05000071


	//   ....[13]....
        /*0060*/ 	.word	0x05000071


	//   ....[14]....
        /*0064*/ 	.word	0x05000071


	//   ....[15]....
        /*0068*/ 	.word	0x05000071


	//   ....[16]....
        /*006c*/ 	.word	0x05000071


	//   ....[17]....
        /*0070*/ 	.word	0x05000071


	//   ....[18]....
        /*0074*/ 	.word	0x05000071


	//   ....[19]....
        /*0078*/ 	.word	0x05000071


	//----- nvinfo : EIATTR_COOP_GROUP_INSTR_OFFSETS
	.align		4
.L_3059:
        /*007c*/ 	.byte	0x04, 0x28
        /*007e*/ 	.short	(.L_3061 - .L_3060)


	//   ....[0]....
.L_3060:
        /*0080*/ 	.word	0x00001000


	//   ....[1]....
        /*0084*/ 	.word	0x00001010


	//   ....[2]....
        /*0088*/ 	.word	0x00001040


	//   ....[3]....
        /*008c*/ 	.word	0x00001050


	//   ....[4]....
        /*0090*/ 	.word	0x00001080


	//   ....[5]....
        /*0094*/ 	.word	0x00001090


	//   ....[6]....
        /*0098*/ 	.word	0x000010c0


	//   ....[7]....
        /*009c*/ 	.word	0x000010d0


	//   ....[8]....
        /*00a0*/ 	.word	0x00001100


	//   ....[9]....
        /*00a4*/ 	.word	0x00001110


	//   ....[10]....
        /*00a8*/ 	.word	0x00003e20


	//   ....[11]....
        /*00ac*/ 	.word	0x00003eb0


	//   ....[12]....
        /*00b0*/ 	.word	0x00003f20


	//   ....[13]....
        /*00b4*/ 	.word	0x00003f80


	//   ....[14]....
        /*00b8*/ 	.word	0x00003ff0


	//   ....[15]....
        /*00bc*/ 	.word	0x00004050


	//   ....[16]....
        /*00c0*/ 	.word	0x000040c0


	//   ....[17]....
        /*00c4*/ 	.word	0x00004120


	//   ....[18]....
        /*00c8*/ 	.word	0x00004190


	//   ....[19]....
        /*00cc*/ 	.word	0x000041f0


	//----- nvinfo : EIATTR_VRC_CTA_INIT_COUNT
	.align		4
.L_3061:
        /*00d0*/ 	.byte	0x02, 0x4a
	.zero		1
	.zero		1


	//----- nvinfo : EIATTR_EXIT_INSTR_OFFSETS
	.align		4
        /*00d4*/ 	.byte	0x04, 0x1c
        /*00d6*/ 	.short	(.L_3063 - .L_3062)


	//   ....[0]....
.L_3062:
        /*00d8*/ 	.word	0x00003db0


	//----- nvinfo : EIATTR_MAX_THREADS
	.align		4
.L_3063:
        /*00dc*/ 	.byte	0x04, 0x05
        /*00de*/ 	.short	(.L_3065 - .L_3064)
.L_3064:
        /*00e0*/ 	.word	0x00000080
        /*00e4*/ 	.word	0x00000001
        /*00e8*/ 	.word	0x00000001


	//----- nvinfo : EIATTR_CRS_STACK_SIZE
	.align		4
.L_3065:
        /*00ec*/ 	.byte	0x04, 0x1e
        /*00ee*/ 	.short	(.L_3067 - .L_3066)
.L_3066:
        /*00f0*/ 	.word	0x00000000


	//----- nvinfo : EIATTR_CBANK_PARAM_SIZE
	.align		4
.L_3067:
        /*00f4*/ 	.byte	0x03, 0x19
        /*00f6*/ 	.short	0x0128


	//----- nvinfo : EIATTR_PARAM_CBANK
	.align		4
        /*00f8*/ 	.byte	0x04, 0x0a
        /*00fa*/ 	.short	(.L_3069 - .L_3068)
	.align		4
.L_3068:
        /*00fc*/ 	.word	index@(.nv.constant0._ZN10layer_norm13ln_bwd_kernelINS_13Kernel_traitsIf6__halfS2_S2_fjLj512ELj1ELj4ELj1ELj16ENS_18Kernel_traits_baseILj512EfS2_S2_S2_fjLj128EEEEELb0ELb0ELb1ELb1EEEvNS_9BwdParamsE)
        /*0100*/ 	.short	0x0380
        /*0102*/ 	.short	0x0128


	//----- nvinfo : EIATTR_SW_WAR
	.align		4
.L_3069:
        /*0104*/ 	.byte	0x04, 0x36
        /*0106*/ 	.short	(.L_3071 - .L_3070)
.L_3070:
        /*0108*/ 	.word	0x00000008
.L_3071:


//--------------------- .nv.info._ZN10layer_norm13ln_bwd_kernelINS_13Kernel_traitsIf6__halfS2_S2_fjLj512ELj1ELj4ELj1ELj16ENS_18Kernel_traits_baseILj512EfS2_S2_S2_fjLj128EEEEELb0ELb1ELb0ELb0EEEvNS_9BwdParamsE --------------------------
	.section	.nv.info._ZN10layer_norm13ln_bwd_kernelINS_13Kernel_traitsIf6__halfS2_S2_fjLj512ELj1ELj4ELj1ELj16ENS_18Kernel_traits_baseILj512EfS2_S2_S2_fjLj128EEEEELb0ELb1ELb0ELb0EEEvNS_9BwdParamsE,"",@"SHT_CUDA_INFO"
	.sectionflags	@""
	.align	4


	//----- nvinfo : EIATTR_CUDA_API_VERSION
	.align		4
        /*0000*/ 	.byte	0x04, 0x37
        /*0002*/ 	.short	(.L_3073 - .L_3072)
.L_3072:
        /*0004*/ 	.word	0x00000082


	//----- nvinfo : EIATTR_KPARAM_INFO
	.align		4
.L_3073:
        /*0008*/ 	.byte	0x04, 0x17
        /*000a*/ 	.short	(.L_3075 - .L_3074)
.L_3074:
        /*000c*/ 	.word	0x00000000
        /*0010*/ 	.short	0x0000
        /*0012*/ 	.short	0x0000
        /*0014*/ 	.byte	0x00, 0xf0, 0xa1, 0x04


	//----- nvinfo : EIATTR_SPARSE_MMA_MASK
	.align		4
.L_3075:
        /*0018*/ 	.byte	0x03, 0x50
        /*001a*/ 	.short	0x0000


	//----- nvinfo : EIATTR_MAXREG_COUNT
	.align		4
        /*001c*/ 	.byte	0x03, 0x1b
        /*001e*/ 	.short	0x00ff


	//----- nvinfo : EIATTR_NUM_BARRIERS
	.align		4
        /*0020*/ 	.byte	0x02, 0x4c
        /*0022*/ 	.byte	0x01
	.zero		1


	//----- nvinfo : EIATTR_MERCURY_ISA_VERSION
	.align		4
        /*0024*/ 	.byte	0x03, 0x5f
        /*0026*/ 	.short	0x0101


	//----- nvinfo : EIATTR_COOP_GROUP_MASK_REGIDS
	.align		4
        /*0028*/ 	.byte	0x04, 0x29
        /*002a*/ 	.short	(.L_3077 - .L_3076)


	//   ....[0]....
.L_3076:
        /*002c*/ 	.word	0xffffffff


	//   ....[1]....
        /*0030*/ 	.word	0xffffffff


	//   ....[2]....
        /*0034*/ 	.word	0xffffffff


	//   ....[3]....
        /*0038*/ 	.word	0xffffffff


	//   ....[4]....
        /*003c*/ 	.word	0xffffffff


	//   ....[5]....
        /*0040*/ 	.word	0xffffffff


	//   ....[6]....
        /*0044*/ 	.word	0xffffffff


	//   ....[7]....
        /*0048*/ 	.word	0xffffffff


	//   ....[8]....
        /*004c*/ 	.word	0xffffffff


	//   ....[9]....
        /*0050*/ 	.word	0xffffffff


	//   ....[10]....
        /*0054*/ 	.word	0x0500008c


	//   ....[11]....
        /*0058*/ 	.word	0x0500008c


	//   ....[12]....
        /*005c*/ 	.word	0x0500008c


	//   ....[13]....
        /*0060*/ 	.word	0x0500008c


	//   ....[14]....
        /*0064*/ 	.word	0x0500008c


	//   ....[15]....
        /*0068*/ 	.word	0x0500008c


	//   ....[16]....
        /*006c*/ 	.word	0x0500008c


	//   ....[17]....
        /*0070*/ 	.word	0x0500008c


	//   ....[18]....
        /*0074*/ 	.word	0x0500008c


	//   ....[19]....
        /*0078*/ 	.word	0x0500008c


	//----- nvinfo : EIATTR_COOP_GROUP_INSTR_OFFSETS
	.align		4
.L_3077:
        /*007c*/ 	.byte	0x04, 0x28
        /*007e*/ 	.short	(.L_3079 - .L_3078)


	//   ....[0]....
.L_3078:
        /*0080*/ 	.word	0x00001c80


	//   ....[1]....
        /*0084*/ 	.word	0x00001c90


	//   ....[2]....
        /*0088*/ 	.word	0x00001cc0


	//   ....[3]....
        /*008c*/ 	.word	0x00001cd0


	//   ....[4]....
        /*0090*/ 	.word	0x00001d00


	//   ....[5]....
        /*0094*/ 	.word	0x00001d10


	//   ....[6]....
        /*0098*/ 	.word	0x00001d40


	//   ....[7]....
        /*009c*/ 	.word	0x00001d50


	//   ....[8]....
        /*00a0*/ 	.word	0x00001d80


	//   ....[9]....
        /*00a4*/ 	.word	0x00001d90


	//   ....[10]....
        /*00a8*/ 	.word	0x00005190


	//   ....[11]....
        /*00ac*/ 	.word	0x00005220


	//   ....[12]....
        /*00b0*/ 	.word	0x00005290


	//   ....[13]....
        /*00b4*/ 	.word	0x000052f0


	//   ....[14]....
        /*00b8*/ 	.word	0x00005360


	//   ....[15]....
        /*00bc*/ 	.word	0x000053c0


	//   ....[16]....
        /*00c0*/ 	.word	0x00005430


	//   ....[17]....
        /*00c4*/ 	.word	0x00005490


	//   ....[18]....
        /*00c8*/ 	.word	0x00005500


	//   ....[19]....
        /*00cc*/ 	.word	0x00005560


	//----- nvinfo : EIATTR_VRC_CTA_INIT_COUNT
	.align		4
.L_3079:
        /*00d0*/ 	.byte	0x02, 0x4a
	.zero		1
	.zero		1


	//----- nvinfo : EIATTR_EXIT_INSTR_OFFSETS
	.align		4
        /*00d4*/ 	.byte	0x04, 0x1c
        /*00d6*/ 	.short	(.L_3081 - .L_3080)


	//   ....[0]....
.L_3080:
        /*00d8*/ 	.word	0x000050a0


	//   ....[1]....
        /*00dc*/ 	.word	0x00005120


	//----- nvinfo : EIATTR_MAX_THREADS
	.align		4
.L_3081:
        /*00e0*/ 	.byte	0x04, 0x05
        /*00e2*/ 	.short	(.L_3083 - .L_3082)
.L_3082:
        /*00e4*/ 	.word	0x00000080
        /*00e8*/ 	.word	0x00000001
        /*00ec*/ 	.word	0x00000001


	//----- nvinfo : EIATTR_CRS_STACK_SIZE
	.align		4
.L_3083:
        /*00f0*/ 	.byte	0x04, 0x1e
        /*00f2*/ 	.short	(.L_3085 - .L_3084)
.L_3084:
        /*00f4*/ 	.word	0x00000000


	//----- nvinfo : EIATTR_CBANK_PARAM_SIZE
	.align		4
.L_3085:
        /*00f8*/ 	.byte	0x03, 0x19
        /*00fa*/ 	.short	0x0128


	//----- nvinfo : EIATTR_PARAM_CBANK
	.align		4
        /*00fc*/ 	.byte	0x04, 0x0a
        /*00fe*/ 	.short	(.L_3087 - .L_3086)
	.align		4
.L_3086:
        /*0100*/ 	.word	index@(.nv.constant0._ZN10layer_norm13ln_bwd_kernelINS_13Kernel_traitsIf6__halfS2_S2_fjLj512ELj1ELj4ELj1ELj16ENS_18Kernel_traits_baseILj512EfS2_S2_S2_fjLj128EEEEELb0ELb1ELb0ELb0EEEvNS_9BwdParamsE)
        /*0104*/ 	.short	0x0380
        /*0106*/ 	.short	0x0128


	//----- nvinfo : EIATTR_SW_WAR
	.align		4
.L_3087:
        /*0108*/ 	.byte	0x04, 0x36
        /*010a*/ 	.short	(.L_3089 - .L_3088)
.L_3088:
        /*010c*/ 	.word	0x00000008
.L_3089:


//--------------------- .nv.info._ZN10layer_norm13ln_bwd_kernelINS_13Kernel_traitsIf6__halfS2_S2_fjLj512ELj1ELj4ELj1ELj16ENS_18Kernel_traits_baseILj512EfS2_S2_S2_fjLj128EEEEELb0ELb1ELb0ELb1EEEvNS_9BwdParamsE --------------------------
	.section	.nv.info._ZN10layer_norm13ln_bwd_kernelINS_13Kernel_traitsIf6__halfS2_S2_fjLj512ELj1ELj4ELj1ELj16ENS_18Kernel_traits_baseILj512EfS2_S2_S2_fjLj128EEEEELb0ELb1ELb0ELb1EEEvNS_9BwdParamsE,"",@"SHT_CUDA_INFO"
	.sectionflags	@""
	.align	4


	//----- nvinfo : EIATTR_CUDA_API_VERSION
	.align		4
        /*0000*/ 	.byte	0x04, 0x37
        /*0002*/ 	.short	(.L_3091 - .L_3090)
.L_3090:
        /*0004*/ 	.word	0x00000082


	//----- nvinfo : EIATTR_KPARAM_INFO
	.align		4
.L_3091:
        /*0008*/ 	.byte	0x04, 0x17
        /*000a*/ 	.short	(.L_3093 - .L_3092)
.L_3092:
        /*000c*/ 	.word	0x00000000
        /*0010*/ 	.short	0x0000
        /*0012*/ 	.short	0x0000
        /*0014*/ 	.byte	0x00, 0xf0, 0xa1, 0x04


	//----- nvinfo : EIATTR_SPARSE_MMA_MASK
	.align		4
.L_3093:
        /*0018*/ 	.byte	0x03, 0x50
        /*001a*/ 	.short	0x0000


	//----- nvinfo : EIATTR_MAXREG_COUNT
	.align		4
        /*001c*/ 	.byte	0x03, 0x1b
        /*001e*/ 	.short	0x00ff


	//----- nvinfo : EIATTR_NUM_BARRIERS
	.align		4
        /*0020*/ 	.byte	0x02, 0x4c
        /*0022*/ 	.byte	0x01
	.zero		1


	//----- nvinfo : EIATTR_MERCURY_ISA_VERSION
	.align		4
        /*0024*/ 	.byte	0x03, 0x5f
        /*0026*/ 	.short	0x0101


	//----- nvinfo : EIATTR_COOP_GROUP_MASK_REGIDS
	.align		4
        /*0028*/ 	.byte	0x04, 0x29
        /*002a*/ 	.short	(.L_3095 - .L_3094)


	//   ....[0]....
.L_3094:
        /*002c*/ 	.word	0xffffffff


	//   ....[1]....
        /*0030*/ 	.word	0xffffffff


	//   ....[2]....
        /*0034*/ 	.word	0xffffffff


	//   ....[3]....
        /*0038*/ 	.word	0xffffffff


	//   ....[4]....
        /*003c*/ 	.word	0xffffffff


	//   ....[5]....
        /*0040*/ 	.word	0xffffffff


	//   ....[6]....
        /*0044*/ 	.word	0xffffffff


	//   ....[7]....
        /*0048*/ 	.word	0xffffffff


	//   ....[8]....
        /*004c*/ 	.word	0xffffffff


	//   ....[9]....
        /*0050*/ 	.word	0xffffffff


	//   ....[10]....
        /*0054*/ 	.word	0x0500008a


	//   ....[11]....
        /*0058*/ 	.word	0x0500008a


	//   ....[12]....
        /*005c*/ 	.word	0x0500008a


	//   ....[13]....
        /*0060*/ 	.word	0x0500008a


	//   ....[14]....
        /*0064*/ 	.word	0x0500008a


	//   ....[15]....
        /*0068*/ 	.word	0x0500008a


	//   ....[16]....
        /*006c*/ 	.word	0x0500008a


	//   ....[17]....
        /*0070*/ 	.word	0x0500008a


	//   ....[18]....
        /*0074*/ 	.word	0x0500008a


	//   ....[19]....
        /*0078*/ 	.word	0x0500008a


	//----- nvinfo : EIATTR_COOP_GROUP_INSTR_OFFSETS
	.align		4
.L_3095:
        /*007c*/ 	.byte	0x04, 0x28
        /*007e*/ 	.short	(.L_3097 - .L_3096)


	//   ....[0]....
.L_3096:
        /*0080*/ 	.word	0x00001a50


	//   ....[1]....
        /*0084*/ 	.word	0x00001a60


	//   ....[2]....
        /*0088*/ 	.word	0x00001a90


	//   ....[3]....
        /*008c*/ 	.word	0x00001aa0


	//   ....[4]....
        /*0090*/ 	.word	0x00001ad0


	//   ....[5]....
        /*0094*/ 	.word	0x00001ae0


	//   ....[6]....
        /*0098*/ 	.word	0x00001b10


	//   ....[7]....
        /*009c*/ 	.word	0x00001b20


	//   ....[8]....
        /*00a0*/ 	.word	0x00001b50


	//   ....[9]....
        /*00a4*/ 	.word	0x00001b60


	//   ....[10]....
        /*00a8*/ 	.word	0x00004df0


	//   ....[11]....
        /*00ac*/ 	.word	0x00004e80


	//   ....[12]....
        /*00b0*/ 	.word	0x00004ef0


	//   ....[13]....
        /*00b4*/ 	.word	0x00004f50


	//   ....[14]....
        /*00b8*/ 	.word	0x00004fc0


	//   ....[15]....
        /*00bc*/ 	.word	0x00005020


	//   ....[16]....
        /*00c0*/ 	.word	0x00005090


	//   ....[17]....
        /*00c4*/ 	.word	0x000050f0


	//   ....[18]....
        /*00c8*/ 	.word	0x00005160


	//   ....[19]....
        /*00cc*/ 	.word	0x000051b0


	//----- nvinfo : EIATTR_VRC_CTA_INIT_COUNT
	.align		4
.L_3097:
        /*00d0*/ 	.byte	0x02, 0x4a
	.zero		1
	.zero		1


	//----- nvinfo : EIATTR_EXIT_INSTR_OFFSETS
	.align		4
        /*00d4*/ 	.byte	0x04, 0x1c
        /*00d6*/ 	.short	(.L_3099 - .L_3098)


	//   ....[0]....
.L_3098:
        /*00d8*/ 	.word	0x00004d80


	//----- nvinfo : EIATTR_MAX_THREADS
	.align		4
.L_3099:
        /*00dc*/ 	.byte	0x04, 0x05
        /*00de*/ 	.short	(.L_3101 - .L_3100)
.L_3100:
        /*00e0*/ 	.word	0x00000080
        /*00e4*/ 	.word	0x00000001
        /*00e8*/ 	.word	0x00000001


	//----- nvinfo : EIATTR_CRS_STACK_SIZE
	.align		4
.L_3101:
        /*00ec*/ 	.byte	0x04, 0x1e
        /*00ee*/ 	.short	(.L_3103 - .L_3102)
.L_3102:
        /*00f0*/ 	.word	0x00000000


	//----- nvinfo : EIATTR_CBANK_PARAM_SIZE
	.align		4
.L_3103:
        /*00f4*/ 	.byte	0x03, 0x19
        /*00f6*/ 	.short	0x0128


	//----- nvinfo : EIATTR_PARAM_CBANK
	.align		4
        /*00f8*/ 	.byte	0x04, 0x0a
        /*00fa*/ 	.short	(.L_3105 - .L_3104)
	.align		4
.L_3104:
        /*00fc*/ 	.word	index@(.nv.constant0._ZN10layer_norm13ln_bwd_kernelINS_13Kernel_traitsIf6__halfS2_S2_fjLj512ELj1ELj4ELj1ELj16ENS_18Kernel_traits_baseILj512EfS2_S2_S2_fjLj128EEEEELb0ELb1ELb0ELb1EEEvNS_9BwdParamsE)
        /*0100*/ 	.short	0x0380
        /*0102*/ 	.short	0x0128


	//----- nvinfo : EIATTR_SW_WAR
	.align		4
.L_3105:
        /*0104*/ 	.byte	0x04, 0x36
        /*0106*/ 	.short	(.L_3107 - .L_3106)
.L_3106:
        /*0108*/ 	.word	0x00000008
.L_3107:


//--------------------- .nv.info._ZN10layer_norm13ln_bwd_kernelINS_13Kernel_traitsIf6__halfS2_S2_fjLj512ELj1ELj4ELj1ELj16ENS_18Kernel_traits_baseILj512EfS2_S2_S2_fjLj128EEEEELb0ELb1ELb1ELb0EEEvNS_9BwdParamsE --------------------------
	.section	.nv.info._ZN10layer_norm13ln_bwd_kernelINS_13Kernel_traitsIf6__halfS2_S2_fjLj512ELj1ELj4ELj1ELj16ENS_18Kernel_traits_baseILj512EfS2_S2_S2_fjLj128EEEEELb0ELb1ELb1ELb0EEEvNS_9BwdParamsE,"",@"SHT_CUDA_INFO"
	.sectionflags	@""
	.align	4


	//----- nvinfo : EIATTR_CUDA_API_VERSION
	.align		4
        /*0000*/ 	.byte	0x04, 0x37
        /*0002*/ 	.short	(.L_3109 - .L_3108)
.L_3108:
        /*0004*/ 	.word	0x00000082


	//----- nvinfo : EIATTR_KPARAM_INFO
	.align		4
.L_3109:
        /*0008*/ 	.byte	0x04, 0x17
        /*000a*/ 	.short	(.L_3111 - .L_3110)
.L_3110:
        /*000c*/ 	.word	0x00000000
        /*0010*/ 	.short	0x0000
        /*0012*/ 	.short	0x0000
        /*0014*/ 	.byte	0x00, 0xf0, 0xa1, 0x04


	//----- nvinfo : EIATTR_SPARSE_MMA_MASK
	.align		4
.L_3111:
        /*0018*/ 	.byte	0x03, 0x50
        /*001a*/ 	.short	0x0000


	//----- nvinfo : EIATTR_MAXREG_COUNT
	.align		4
        /*001c*/ 	.byte	0x03, 0x1b
        /*001e*/ 	.short	0x00ff


	//----- nvinfo : EIATTR_NUM_BARRIERS
	.align		4
        /*0020*/ 	.byte	0x02, 0x4c
        /*0022*/ 	.byte	0x01
	.zero		1


	//----- nvinfo : EIATTR_MERCURY_ISA_VERSION
	.align		4
        /*0024*/ 	.byte	0x03, 0x5f
        /*0026*/ 	.short	0x0101


	//----- nvinfo : EIATTR_COOP_GROUP_MASK_REGIDS
	.align		4
        /*0028*/ 	.byte	0x04, 0x29
        /*002a*/ 	.short	(.L_3113 - .L_3112)


	//   ....[0]....
.L_3112:
        /*002c*/ 	.word	0xffffffff


	//   ....[1]....
        /*0030*/ 	.word	0xffffffff


	//   ....[2]....
        /*0034*/ 	.word	0xffffffff


	//   ....[3]....
        /*0038*/ 	.word	0xffffffff


	//   ....[4]....
        /*003c*/ 	.word	0xffffffff


	//   ....[5]....
        /*0040*/ 	.word	0xffffffff


	//   ....[6]....
        /*0044*/ 	.word	0xffffffff


	//   ....[7]....
        /*0048*/ 	.word	0xffffffff


	//   ....[8]....
        /*004c*/ 	.word	0xffffffff


	//   ....[9]....
        /*0050*/ 	.word	0xffffffff


	//   ....[10]....
        /*0054*/ 	.word	0x05000096


	//   ....[11]....
        /*0058*/ 	.word	0x05000096


	//   ....[12]....
        /*005c*/ 	.word	0x05000096


	//   ....[13]....
        /*0060*/ 	.word	0x05000096


	//   ....[14]....
        /*0064*/ 	.word	0x05000096


	//   ....[15]....
        /*0068*/ 	.word	0x05000096


	//   ....[16]....
        /*006c*/ 	.word	0x05000096


	//   ....[17]....
        /*0070*/ 	.word	0x05000096


	//   ....[18]....
        /*0074*/ 	.word	0x05000096


	//   ....[19]....
        /*0078*/ 	.word	0x05000096


	//----- nvinfo : EIATTR_COOP_GROUP_INSTR_OFFSETS
	.align		4
.L_3113:
        /*007c*/ 	.byte	0x04, 0x28
        /*007e*/ 	.short	(.L_3115 - .L_3114)


	//   ....[0]....
.L_3114:
        /*0080*/ 	.word	0x00001410


	//   ....[1]....
        /*0084*/ 	.word	0x00001420


	//   ....[2]....
        /*0088*/ 	.word	0x00001450


	//   ....[3]....
        /*008c*/ 	.word	0x00001460


	//   ....[4]....
        /*0090*/ 	.word	0x00001490


	//   ....[5]....
        /*0094*/ 	.word	0x000014a0


	//   ....[6]....
        /*0098*/ 	.word	0x000014d0


	//   ....[7]....
        /*009c*/ 	.word	0x000014e0


	//   ....[8]....
        /*00a0*/ 	.word	0x00001510


	//   ....[9]....
        /*00a4*/ 	.word	0x00001520


	//   ....[10]....
        /*00a8*/ 	.word	0x00005800


	//   ....[11]....
        /*00ac*/ 	.word	0x00005890


	//   ....[12]....
        /*00b0*/ 	.word	0x00005900


	//   ....[13]....
        /*00b4*/ 	.word	0x00005960


	//   ....[14]....
        /*00b8*/ 	.word	0x000059d0


	//   ....[15]....
        /*00bc*/ 	.word	0x00005a30


	//   ....[16]....
        /*00c0*/ 	.word	0x00005aa0


	//   ....[17]....
        /*00c4*/ 	.word	0x00005b00


	//   ....[18]....
        /*00c8*/ 	.word	0x00005b70


	//   ....[19]....
        /*00cc*/ 	.word	0x00005bd0


	//----- nvinfo : EIATTR_VRC_CTA_INIT_COUNT
	.align		4
.L_3115:
        /*00d0*/ 	.byte	0x02, 0x4a
	.zero		1
	.zero		1


	//----- nvinfo : EIATTR_EXIT_INSTR_OFFSETS
	.align		4
        /*00d4*/ 	.byte	0x04, 0x1c
        /*00d6*/ 	.short	(.L_3117 - .L_3116)


	//   ....[0]....
.L_3116:
        /*00d8*/ 	.word	0x00005710


	//   ....[1]....
        /*00dc*/ 	.word	0x00005790


	//----- nvinfo : EIATTR_MAX_THREADS
	.align		4
.L_3117:
        /*00e0*/ 	.byte	0x04, 0x05
        /*00e2*/ 	.short	(.L_3119 - .L_3118)
.L_3118:
        /*00e4*/ 	.word	0x00000080
        /*00e8*/ 	.word	0x00000001
        /*00ec*/ 	.word	0x00000001


	//----- nvinfo : EIATTR_CRS_STACK_SIZE
	.align		4
.L_3119:
        /*00f0*/ 	.byte	0x04, 0x1e
        /*00f2*/ 	.short	(.L_3121 - .L_3120)
.L_3120:
        /*00f4*/ 	.word	0x00000000


	//----- nvinfo : EIATTR_CBANK_PARAM_SIZE
	.align		4
.L_3121:
        /*00f8*/ 	.byte	0x03, 0x19
        /*00fa*/ 	.short	0x0128


	//----- nvinfo : EIATTR_PARAM_CBANK
	.align		4
        /*00fc*/ 	.byte	0x04, 0x0a
        /*00fe*/ 	.short	(.L_3123 - .L_3122)
	.align		4
.L_3122:
        /*0100*/ 	.word	index@(.nv.constant0._ZN10layer_norm13ln_bwd_kernelINS_13Kernel_traitsIf6__halfS2_S2_fjLj512ELj1ELj4ELj1ELj16ENS_18Kernel_traits_baseILj512EfS2_S2_S2_fjLj128EEEEELb0ELb1ELb1ELb0EEEvNS_9BwdParamsE)
        /*0104*/ 	.short	0x0380
        /*0106*/ 	.short	0x0128


	//----- nvinfo : EIATTR_SW_WAR
	.align		4
.L_3123:
        /*0108*/ 	.byte	0x04, 0x36
        /*010a*/ 	.short	(.L_3125 - .L_3124)
.L_3124:
        /*010c*/ 	.word	0x00000008
.L_3125:


//--------------------- .nv.info._ZN10layer_norm13ln_bwd_kernelINS_13Kernel_traitsIf6__halfS2_S2_fjLj512ELj1ELj4ELj1ELj16ENS_18Kernel_traits_baseILj512EfS2_S2_S2_fjLj128EEEEELb0ELb1ELb1ELb1EEEvNS_9BwdParamsE --------------------------
	.section	.nv.info._ZN10layer_norm13ln_bwd_kernelINS_13Kernel_traitsIf6__halfS2_S2_fjLj512ELj1ELj4ELj1ELj16ENS_18Kernel_traits_baseILj512EfS2_S2_S2_fjLj128EEEEELb0ELb1ELb1ELb1EEEvNS_9BwdParamsE,"",@"SHT_CUDA_INFO"
	.sectionflags	@""
	.align	4


	//----- nvinfo : EIATTR_CUDA_API_VERSION
	.align		4
        /*0000*/ 	.byte	0x04, 0x37
        /*0002*/ 	.short	(.L_3127 - .L_3126)
.L_3126:
        /*0004*/ 	.word	0x00000082


	//----- nvinfo : EIATTR_KPARAM_INFO
	.align		4
.L_3127:
        /*0008*/ 	.byte	0x04, 0x17
        /*000a*/ 	.short	(.L_3129 - .L_3128)
.L_3128:
        /*000c*/ 	.word	0x00000000
        /*0010*/ 	.short	0x0000
        /*0012*/ 	.short	0x0000
        /*0014*/ 	.byte	0x00, 0xf0, 0xa1, 0x04


	//----- nvinfo : EIATTR_SPARSE_MMA_MASK
	.align		4
.L_3129:
        /*0018*/ 	.byte	0x03, 0x50
        /*001a*/ 	.short	0x0000


	//----- nvinfo : EIATTR_MAXREG_COUNT
	.align		4
        /*001c*/ 	.byte	0x03, 0x1b
        /*001e*/ 	.short	0x00ff


	//----- nvinfo : EIATTR_NUM_BARRIERS
	.align		4
        /*0020*/ 	.byte	0x02, 0x4c
        /*0022*/ 	.byte	0x01
	.zero		1


	//----- nvinfo : EIATTR_MERCURY_ISA_VERSION
	.align		4
        /*0024*/ 	.byte	0x03, 0x5f
        /*0026*/ 	.short	0x0101


	//----- nvinfo : EIATTR_COOP_GROUP_MASK_REGIDS
	.align		4
        /*0028*/ 	.byte	0x04, 0x29
        /*002a*/ 	.short	(.L_3131 - .L_3130)


	//   ....[0]....
.L_3130:
        /*002c*/ 	.word	0xffffffff


	//   ....[1]....
        /*0030*/ 	.word	0xffffffff


	//   ....[2]....
        /*0034*/ 	.word	0xffffffff


	//   ....[3]....
        /*0038*/ 	.word	0xffffffff


	//   ....[4]....
        /*003c*/ 	.word	0xffffffff


	//   ....[5]....
        /*0040*/ 	.word	0xffffffff


	//   ....[6]....
        /*0044*/ 	.word	0xffffffff


	//   ....[7]....
        /*0048*/ 	.word	0xffffffff


	//   ....[8]....
        /*004c*/ 	.word	0xffffffff


	//   ....[9]....
        /*0050*/ 	.word	0xffffffff


	//   ....[10]....
        /*0054*/ 	.word	0x05000097


	//   ....[11]....
        /*0058*/ 	.word	0x05000097


	//   ....[12]....
        /*005c*/ 	.word	0x05000097


	//   ....[13]....
        /*0060*/ 	.word	0x05000097


	//   ....[14]....
        /*0064*/ 	.word	0x05000097


	//   ....[15]....
        /*0068*/ 	.word	0x05000097


	//   ....[16]....
        /*006c*/ 	.word	0x05000097


	//   ....[17]....
        /*0070*/ 	.word	0x05000097


	//   ....[18]....
        /*0074*/ 	.word	0x05000097


	//   ....[19]....
        /*0078*/ 	.word	0x05000097


	//----- nvinfo : EIATTR_COOP_GROUP_INSTR_OFFSETS
	.align		4
.L_3131:
        /*007c*/ 	.byte	0x04, 0x28
        /*007e*/ 	.short	(.L_3133 - .L_3132)


	//   ....[0]....
.L_3132:
        /*0080*/ 	.word	0x000010e0


	//   ....[1]....
        /*0084*/ 	.word	0x000010f0


	//   ....[2]....
        /*0088*/ 	.word	0x00001120


	//   ....[3]....
        /*008c*/ 	.word	0x00001130


	//   ....[4]....
        /*0090*/ 	.word	0x00001160


	//   ....[5]....
        /*0094*/ 	.word	0x00001170


	//   ....[6]....
        /*0098*/ 	.word	0x000011a0


	//   ....[7]....
        /*009c*/ 	.word	0x000011b0


	//   ....[8]....
        /*00a0*/ 	.word	0x000011e0


	//   ....[9]....
        /*00a4*/ 	.word	0x000011f0


	//   ....[10]....
        /*00a8*/ 	.word	0x00005050


	//   ....[11]....
        /*00ac*/ 	.word	0x000050e0


	//   ....[12]....
        /*00b0*/ 	.word	0x00005150


	//   ....[13]....
        /*00b4*/ 	.word	0x000051b0


	//   ....[14]....
        /*00b8*/ 	.word	0x00005220


	//   ....[15]....
        /*00bc*/ 	.word	0x00005280


	//   ....[16]....
        /*00c0*/ 	.word	0x000052f0


	//   ....[17]....
        /*00c4*/ 	.word	0x00005350


	//   ....[18]....
        /*00c8*/ 	.word	0x000053c0


	//   ....[19]....
        /*00cc*/ 	.word	0x00005420


	//----- nvinfo : EIATTR_VRC_CTA_INIT_COUNT
	.align		4
.L_3133:
        /*00d0*/ 	.byte	0x02, 0x4a
	.zero		1
	.zero		1


	//----- nvinfo : EIATTR_EXIT_INSTR_OFFSETS
	.align		4
        /*00d4*/ 	.byte	0x04, 0x1c
        /*00d6*/ 	.short	(.L_3135 - .L_3134)


	//   ....[0]....
.L_3134:
        /*00d8*/ 	.word	0x00004fe0


	//----- nvinfo : EIATTR_MAX_THREADS
	.align		4
.L_3135:
        /*00dc*/ 	.byte	0x04, 0x05
        /*00de*/ 	.short	(.L_3137 - .L_3136)
.L_3136:
        /*00e0*/ 	.word	0x00000080
        /*00e4*/ 	.word	0x00000001
        /*00e8*/ 	.word	0x00000001


	//----- nvinfo : EIATTR_CRS_STACK_SIZE
	.align		4
.L_3137:
        /*00ec*/ 	.byte	0x04, 0x1e
        /*00ee*/ 	.short	(.L_3139 - .L_3138)
.L_3138:
        /*00f0*/ 	.word	0x00000000


	//----- nvinfo : EIATTR_CBANK_PARAM_SIZE
	.align		4
.L_3139:
        /*00f4*/ 	.byte	0x03, 0x19
        /*00f6*/ 	.short	0x0128


	//----- nvinfo : EIATTR_PARAM_CBANK
	.align		4
        /*00f8*/ 	.byte	0x04, 0x0a
        /*00fa*/ 	.short	(.L_3141 - .L_3140)
	.align		4
.L_3140:
        /*00fc*/ 	.word	index@(.nv.constant0._ZN10layer_norm13ln_bwd_kernelINS_13Kernel_traitsIf6__halfS2_S2_fjLj512ELj1ELj4ELj1ELj16ENS_18Kernel_traits_baseILj512EfS2_S2_S2_fjLj128EEEEELb0ELb1ELb1ELb1EEEvNS_9BwdParamsE)
        /*0100*/ 	.short	0x0380
        /*0102*/ 	.short	0x0128


	//----- nvinfo : EIATTR_SW_WAR
	.align		4
.L_3141:
        /*0104*/ 	.byte	0x04, 0x36
        /*0106*/ 	.short	(.L_3143 - .L_3142)
.L_3142:
        /*0108*/ 	.word	0x00000008
.L_3143:


//--------------------- .nv.info._ZN10layer_norm13ln_bwd_kernelINS_13Kernel_traitsIf6__halfS2_S2_fjLj512ELj1ELj4ELj1ELj16ENS_18Kernel_traits_baseILj512EfS2_S2_S2_fjLj128EEEEELb1ELb0ELb0ELb0EEEvNS_9BwdParamsE --------------------------
	.section	.nv.info._ZN10layer_norm13ln_bwd_kernelINS_13Kernel_traitsIf6__halfS2_S2_fjLj512ELj1ELj4ELj1ELj16ENS_18Kernel_traits_baseILj512EfS2_S2_S2_fjLj128EEEEELb1ELb0ELb0ELb0EEEvNS_9BwdParamsE,"",@"SHT_CUDA_INFO"
	.sectionflags	@""
	.align	4


	//----- nvinfo : EIATTR_CUDA_API_VERSION
	.align		4
        /*0000*/ 	.byte	0x04, 0x37
        /*0002*/ 	.short	(.L_3145 - .L_3144)
.L_3144:
        /*0004*/ 	.word	0x00000082


	//----- nvinfo : EIATTR_KPARAM_INFO
	.align		4
.L_3145:
        /*0008*/ 	.byte	0x04, 0x17
        /*000a*/ 	.short	(.L_3147 - .L_3146)
.L_3146:
        /*000c*/ 	.word	0x00000000
        /*0010*/ 	.short	0x0000
        /*0012*/ 	.short	0x0000
        /*0014*/ 	.byte	0x00, 0xf0, 0xa1, 0x04


	//----- nvinfo : EIATTR_SPARSE_MMA_MASK
	.align		4
.L_3147:
        /*0018*/ 	.byte	0x03, 0x50
        /*001a*/ 	.short	0x0000


	//----- nvinfo : EIATTR_MAXREG_COUNT
	.align		4
        /*001c*/ 	.byte	0x03, 0x1b
        /*001e*/ 	.short	0x00ff


	//----- nvinfo : EIATTR_NUM_BARRIERS
	.align		4
        /*0020*/ 	.byte	0x02, 0x4c
        /*0022*/ 	.byte	0x01
	.zero		1


	//----- nvinfo : EIATTR_MERCURY_ISA_VERSION
	.align		4
        /*0024*/ 	.byte	0x03, 0x5f
        /*0026*/ 	.short	0x0101


	//----- nvinfo : EIATTR_COOP_GROUP_MASK_REGIDS
	.align		4
        /*0028*/ 	.byte	0x04, 0x29
        /*002a*/ 	.short	(.L_3149 - .L_3148)


	//   ....[0]....
.L_3148:
        /*002c*/ 	.word	0xffffffff


	//   ....[1]....
        /*0030*/ 	.word	0xffffffff


	//   ....[2]....
        /*0034*/ 	.word	0xffffffff


	//   ....[3]....
        /*0038*/ 	.word	0xffffffff


	//   ....[4]....
        /*003c*/ 	.word	0xffffffff


	//   ....[5]....
        /*0040*/ 	.word	0xffffffff


	//   ....[6]....
        /*0044*/ 	.word	0xffffffff


	//   ....[7]....
        /*0048*/ 	.word	0xffffffff


	//   ....[8]....
        /*004c*/ 	.word	0xffffffff


	//   ....[9]....
        /*0050*/ 	.word	0xffffffff


	//   ....[10]....
        /*0054*/ 	.word	0x05000069


	//   ....[11]....
        /*0058*/ 	.word	0x05000069


	//   ....[12]....
        /*005c*/ 	.word	0x05000069


	//   ....[13]....
        /*0060*/ 	.word	0x05000069


	//   ....[14]....
        /*0064*/ 	.word	0x05000069


	//   ....[15]....
        /*0068*/ 	.word	0x05000069


	//   ....[16]....
        /*006c*/ 	.word	0x05000069


	//   ....[17]....
        /*0070*/ 	.word	0x05000069


	//   ....[18]....
        /*0074*/ 	.word	0x05000069


	//   ....[19]....
        /*0078*/ 	.word	0x05000069


	//----- nvinfo : EIATTR_COOP_GROUP_INSTR_OFFSETS
	.align		4
.L_3149:
        /*007c*/ 	.byte	0x04, 0x28
        /*007e*/ 	.short	(.L_3151 - .L_3150)


	//   ....[0]....
.L_3150:
        /*0080*/ 	.word	0x00001140


	//   ....[1]....
        /*0084*/ 	.word	0x00001150


	//   ....[2]....
        /*0088*/ 	.word	0x00001180


	//   ....[3]....
        /*008c*/ 	.word	0x00001190


	//   ....[4]....
        /*0090*/ 	.word	0x000011c0


	//   ....[5]....
        /*0094*/ 	.word	0x000011d0


	//   ....[6]....
        /*0098*/ 	.word	0x00001200


	//   ....[7]....
        /*009c*/ 	.word	0x00001210


	//   ....[8]....
        /*00a0*/ 	.word	0x00001240


	//   ....[9]....
        /*00a4*/ 	.word	0x00001250


	//   ....[10]....
        /*00a8*/ 	.word	0x000041f0


	//   ....[11]....
        /*00ac*/ 	.word	0x00004280


	//   ....[12]....
        /*00b0*/ 	.word	0x000042f0


	//   ....[13]....
        /*00b4*/ 	.word	0x00004350


	//   ....[14]....
        /*00b8*/ 	.word	0x000043c0


	//   ....[15]....
        /*00bc*/ 	.word	0x00004420


	//   ....[16]....
        /*00c0*/ 	.word	0x00004490


	//   ....[17]....
        /*00c4*/ 	.word	0x000044f0


	//   ....[18]....
        /*00c8*/ 	.word	0x00004560


	//   ....[19]....
        /*00cc*/ 	.word	0x000045c0


	//----- nvinfo : EIATTR_VRC_CTA_INIT_COUNT
	.align		4
.L_3151:
        /*00d0*/ 	.byte	0x02, 0x4a
	.zero		1
	.zero		1


	//----- nvinfo : EIATTR_EXIT_INSTR_OFFSETS
	.align		4
        /*00d4*/ 	.byte	0x04, 0x1c
        /*00d6*/ 	.short	(.L_3153 - .L_3152)


	//   ....[0]....
.L_3152:
        /*00d8*/ 	.word	0x00004150


	//   ....[1]....
        /*00dc*/ 	.word	0x00004180


	//----- nvinfo : EIATTR_MAX_THREADS
	.align		4
.L_3153:
        /*00e0*/ 	.byte	0x04, 0x05
        /*00e2*/ 	.short	(.L_3155 - .L_3154)
.L_3154:
        /*00e4*/ 	.word	0x00000080
        /*00e8*/ 	.word	0x00000001
        /*00ec*/ 	.word	0x00000001


	//----- nvinfo : EIATTR_CRS_STACK_SIZE
	.align		4
.L_3155:
        /*00f0*/ 	.byte	0x04, 0x1e
        /*00f2*/ 	.short	(.L_3157 - .L_3156)
.L_3156:
        /*00f4*/ 	.word	0x00000000


	//----- nvinfo : EIATTR_CBANK_PARAM_SIZE
	.align		4
.L_3157:
        /*00f8*/ 	.byte	0x03, 0x19
        /*00fa*/ 	.short	0x0128


	//----- nvinfo : EIATTR_PARAM_CBANK
	.align		4
        /*00fc*/ 	.byte	0x04, 0x0a
        /*00fe*/ 	.short	(.L_3159 - .L_3158)
	.align		4
.L_3158:
        /*0100*/ 	.word	index@(.nv.constant0._ZN10layer_norm13ln_bwd_kernelINS_13Kernel_traitsIf6__halfS2_S2_fjLj512ELj1ELj4ELj1ELj16ENS_18Kernel_traits_baseILj512EfS2_S2_S2_fjLj128EEEEELb1ELb0ELb0ELb0EEEvNS_9BwdParamsE)
        /*0104*/ 	.short	0x0380
        /*0106*/ 	.short	0x0128


	//----- nvinfo : EIATTR_SW_WAR
	.align		4
.L_3159:
        /*0108*/ 	.byte	0x04, 0x36
        /*010a*/ 	.short	(.L_3161 - .L_3160)
.L_3160:
        /*010c*/ 	.word	0x00000008
.L_3161:


//--------------------- .nv.info._ZN10layer_norm13ln_bwd_kernelINS_13Kernel_traitsIf6__halfS2_S2_fjLj512ELj1ELj4ELj1ELj16ENS_18Kernel_traits_baseILj512EfS2_S2_S2_fjLj128EEEEELb1ELb0ELb0ELb1EEEvNS_9BwdParamsE --------------------------
	.section	.nv.info._ZN10layer_norm13ln_bwd_kernelINS_13Kernel_traitsIf6__halfS2_S2_fjLj512ELj1ELj4ELj1ELj16ENS_18Kernel_traits_baseILj512EfS2_S2_S2_fjLj128EEEEELb1ELb0ELb0ELb1EEEvNS_9BwdParamsE,"",@"SHT_CUDA_INFO"
	.sectionflags	@""
	.align	4


	//----- nvinfo : EIATTR_CUDA_API_VERSION
	.align		4
        /*0000*/ 	.byte	0x04, 0x37
        /*0002*/ 	.short	(.L_3163 - .L_3162)
.L_3162:
        /*0004*/ 	.word	0x00000082


	//----- nvinfo : EIATTR_KPARAM_INFO
	.align		4
.L_3163:
        /*0008*/ 	.byte	0x04, 0x17
        /*000a*/ 	.short	(.L_3165 - .L_3164)
.L_3164:
        /*000c*/ 	.word	0x00000000
        /*0010*/ 	.short	0x0000
        /*0012*/ 	.short	0x0000
        /*0014*/ 	.byte	0x00, 0xf0, 0xa1, 0x04


	//----- nvinfo : EIATTR_SPARSE_MMA_MASK
	.align		4
.L_3165:
        /*0018*/ 	.byte	0x03, 0x50
        /*001a*/ 	.short	0x0000


	//----- nvinfo : EIATTR_MAXREG_COUNT
	.align		4
        /*001c*/ 	.byte	0x03, 0x1b
        /*001e*/ 	.short	0x00ff


	//----- nvinfo : EIATTR_NUM_BARRIERS
	.align		4
        /*0020*/ 	.byte	0x02, 0x4c
        /*0022*/ 	.byte	0x01
	.zero		1


	//----- nvinfo : EIATTR_MERCURY_ISA_VERSION
	.align		4
        /*0024*/ 	.byte	0x03, 0x5f
        /*0026*/ 	.short	0x0101


	//----- nvinfo : EIATTR_COOP_GROUP_MASK_REGIDS
	.align		4
        /*0028*/ 	.byte	0x04, 0x29
        /*002a*/ 	.short	(.L_3167 - .L_3166)


	//   ....[0]....
.L_3166:
        /*002c*/ 	.word	0xffffffff


	//   ....[1]....
        /*0030*/ 	.word	0xffffffff


	//   ....[2]....
        /*0034*/ 	.word	0xffffffff


	//   ....[3]....
        /*0038*/ 	.word	0xffffffff


	//   ....[4]....
        /*003c*/ 	.word	0xffffffff


	//   ....[5]....
        /*0040*/ 	.word	0xffffffff


	//   ....[6]....
        /*0044*/ 	.word	0xffffffff


	//   ....[7]....
        /*0048*/ 	.word	0xffffffff


	//   ....[8]....
        /*004c*/ 	.word	0xffffffff


	//   ....[9]....
        /*0050*/ 	.word	0xffffffff


	//   ....[10]....
        /*0054*/ 	.word	0x05000066


	//   ....[11]....
        /*0058*/ 	.word	0x05000066


	//   ....[12]....
        /*005c*/ 	.word	0x05000066


	//   ....[13]....
        /*0060*/ 	.word	0x05000066


	//   ....[14]....
        /*0064*/ 	.word	0x05000066


	//   ....[15]....
        /*0068*/ 	.word	0x05000066


	//   ....[16]....
        /*006c*/ 	.word	0x05000066


	//   ....[17]....
        /*0070*/ 	.word	0x05000066


	//   ....[18]....
        /*0074*/ 	.word	0x05000066


	//   ....[19]....
        /*0078*/ 	.word	0x05000066


	//----- nvinfo : EIATTR_COOP_GROUP_INSTR_OFFSETS
	.align		4
.L_3167:
        /*007c*/ 	.byte	0x04, 0x28
        /*007e*/ 	.short	(.L_3169 - .L_3168)


	//   ....[0]....
.L_3168:
        /*0080*/ 	.word	0x000019d0


	//   ....[1]....
        /*0084*/ 	.word	0x000019e0


	//   ....[2]....
        /*0088*/ 	.word	0x00001a10


	//   ....[3]....
        /*008c*/ 	.word	0x00001a20


	//   ....[4]....
        /*0090*/ 	.word	0x00001a50


	//   ....[5]....
        /*0094*/ 	.word	0x00001a60


	//   ....[6]....
        /*0098*/ 	.word	0x00001a90


	//   ....[7]....
        /*009c*/ 	.word	0x00001aa0


	//   ....[8]....
        /*00a0*/ 	.word	0x00001ad0


	//   ....[9]....
        /*00a4*/ 	.word	0x00001ae0


	//   ....[10]....
        /*00a8*/ 	.word	0x00004870


	//   ....[11]....
        /*00ac*/ 	.word	0x00004900


	//   ....[12]....
        /*00b0*/ 	.word	0x00004970


	//   ....[13]....
        /*00b4*/ 	.word	0x000049d0


	//   ....[14]....
        /*00b8*/ 	.word	0x00004a40


	//   ....[15]....
        /*00bc*/ 	.word	0x00004aa0


	//   ....[16]....
        /*00c0*/ 	.word	0x00004b10


	//   ....[17]....
        /*00c4*/ 	.word	0x00004b70


	//   ....[18]....
        /*00c8*/ 	.word	0x00004be0


	//   ....[19]....
        /*00cc*/ 	.word	0x00004c40


	//----- nvinfo : EIATTR_VRC_CTA_INIT_COUNT
	.align		4
.L_3169:
        /*00d0*/ 	.byte	0x02, 0x4a
	.zero		1
	.zero		1


	//----- nvinfo : EIATTR_EXIT_INSTR_OFFSETS
	.align		4
        /*00d4*/ 	.byte	0x04, 0x1c
        /*00d6*/ 	.short	(.L_3171 - .L_3170)


	//   ....[0]....
.L_3170:
        /*00d8*/ 	.word	0x00004800


	//----- nvinfo : EIATTR_MAX_THREADS
	.align		4
.L_3171:
        /*00dc*/ 	.byte	0x04, 0x05
        /*00de*/ 	.short	(.L_3173 - .L_3172)
.L_3172:
        /*00e0*/ 	.word	0x00000080
        /*00e4*/ 	.word	0x00000001
        /*00e8*/ 	.word	0x00000001


	//----- nvinfo : EIATTR_CRS_STACK_SIZE
	.align		4
.L_3173:
        /*00ec*/ 	.byte	0x04, 0x1e
        /*00ee*/ 	.short	(.L_3175 - .L_3174)
.L_3174:
        /*00f0*/ 	.word	0x00000000


	//----- nvinfo : EIATTR_CBANK_PARAM_SIZE
	.align		4
.L_3175:
        /*00f4*/ 	.byte	0x03, 0x19
        /*00f6*/ 	.short	0x0128


	//----- nvinfo : EIATTR_PARAM_CBANK
	.align		4
        /*00f8*/ 	.byte	0x04, 0x0a
        /*00fa*/ 	.short	(.L_3177 - .L_3176)
	.align		4
.L_3176:
        /*00fc*/ 	.word	index@(.nv.constant0._ZN10layer_norm13ln_bwd_kernelINS_13Kernel_traitsIf6__halfS2_S2_fjLj512ELj1ELj4ELj1ELj16ENS_18Kernel_traits_baseILj512EfS2_S2_S2_fjLj128EEEEELb1ELb0ELb0ELb1EEEvNS_9BwdParamsE)
        /*0100*/ 	.short	0x0380
        /*0102*/ 	.short	0x0128


	//----- nvinfo : EIATTR_SW_WAR
	.align		4
.L_3177:
        /*0104*/ 	.byte	0x04, 0x36
        /*0106*/ 	.short	(.L_3179 - .L_3178)
.L_3178:
        /*0108*/ 	.word	0x00000008
.L_3179:


//--------------------- .nv.info._ZN10layer_norm22ln_bwd_finalize_kernelINS_22Kernel_traits_finalizeILj512Ef6__halfS2_S2_fjLb0ELj1024ELj4ENS_18Kernel_traits_baseILj512EfS2_S2_S2_fjLj1024EEEEELb0ELb0EEEvNS_9BwdParamsE --------------------------
	.section	.nv.info._ZN10layer_norm22ln_bwd_finalize_kernelINS_22Kernel_traits_finalizeILj512Ef6__halfS2_S2_fjLb0ELj1024ELj4ENS_18Kernel_traits_baseILj512EfS2_S2_S2_fjLj1024EEEEELb0ELb0EEEvNS_9BwdParamsE,"",@"SHT_CUDA_INFO"
	.sectionflags	@""
	.align	4


	//----- nvinfo : EIATTR_CUDA_API_VERSION
	.align		4
        /*0000*/ 	.byte	0x04, 0x37
        /*0002*/ 	.short	(.L_3181 - .L_3180)
.L_3180:
        /*0004*/ 	.word	0x00000082


	//----- nvinfo : EIATTR_KPARAM_INFO
	.align		4
.L_3181:
        /*0008*/ 	.byte	0x04, 0x17
        /*000a*/ 	.short	(.L_3183 - .L_3182)
.L_3182:
        /*000c*/ 	.word	0x00000000
        /*0010*/ 	.short	0x0000
        /*0012*/ 	.short	0x0000
        /*0014*/ 	.byte	0x00, 0xf0, 0xa1, 0x04


	//----- nvinfo : EIATTR_SPARSE_MMA_MASK
	.align		4
.L_3183:
        /*0018*/ 	.byte	0x03, 0x50
        /*001a*/ 	.short	0x0000


	//----- nvinfo : EIATTR_MAXREG_COUNT
	.align		4
        /*001c*/ 	.byte	0x03, 0x1b
        /*001e*/ 	.short	0x0040


	//----- nvinfo : EIATTR_NUM_BARRIERS
	.align		4
        /*0020*/ 	.byte	0x02, 0x4c
        /*0022*/ 	.byte	0x01
	.zero		1


	//----- nvinfo : EIATTR_MERCURY_ISA_VERSION
	.align		4
        /*0024*/ 	.byte	0x03, 0x5f
        /*0026*/ 	.short	0x0101


	//----- nvinfo : EIATTR_COOP_GROUP_MASK_REGIDS
	.align		4
        /*0028*/ 	.byte	0x04, 0x29
        /*002a*/ 	.short	(.L_3185 - .L_3184)


	//   ....[0]....
.L_3184:
        /*002c*/ 	.word	0xffffffff


	//   ....[1]....
        /*0030*/ 	.word	0xffffffff


	//   ....[2]....
        /*0034*/ 	.word	0xffffffff


	//   ....[3]....
        /*0038*/ 	.word	0xffffffff


	//   ....[4]....
        /*003c*/ 	.word	0xffffffff


	//   ....[5]....
        /*0040*/ 	.word	0xffffffff


	//   ....[6]....
        /*0044*/ 	.word	0xffffffff


	//   ....[7]....
        /*0048*/ 	.word	0xffffffff


	//   ....[8]....
        /*004c*/ 	.word	0xffffffff


	//   ....[9]....
        /*0050*/ 	.word	0xffffffff


	//----- nvinfo : EIATTR_COOP_GROUP_INSTR_OFFSETS
	.align		4
.L_3185:
        /*0054*/ 	.byte	0x04, 0x28
        /*0056*/ 	.short	(.L_3187 - .L_3186)


	//   ....[0]....
.L_3186:
        /*0058*/ 	.word	0x00001550


	//   ....[1]....
        /*005c*/ 	.word	0x00001560


	//   ....[2]....
        /*0060*/ 	.word	0x00001590


	//   ....[3]....
        /*0064*/ 	.word	0x000015a0


	//   ....[4]....
        /*0068*/ 	.word	0x000015d0


	//   ....[5]....
        /*006c*/ 	.word	0x000015e0


	//   ....[6]....
        /*0070*/ 	.word	0x00001610


	//   ....[7]....
        /*0074*/ 	.word	0x00001630


	//   ....[8]....
        /*0078*/ 	.word	0x00001680


	//   ....[9]....
        /*007c*/ 	.word	0x00001690


	//----- nvinfo : EIATTR_VRC_CTA_INIT_COUNT
	.align		4
.L_3187:
        /*0080*/ 	.byte	0x02, 0x4a
	.zero		1
	.zero		1


	//----- nvinfo : EIATTR_EXIT_INSTR_OFFSETS
	.align		4
        /*0084*/ 	.byte	0x04, 0x1c
        /*0086*/ 	.short	(.L_3189 - .L_3188)


	//   ....[0]....
.L_3188:
        /*0088*/ 	.word	0x00000060


	//   ....[1]....
        /*008c*/ 	.word	0x000016f0


	//   ....[2]....
        /*0090*/ 	.word	0x00001720


	//   ....[3]....
        /*0094*/ 	.word	0x000017c0


	//----- nvinfo : EIATTR_MAX_THREADS
	.align		4
.L_3189:
        /*0098*/ 	.byte	0x04, 0x05
        /*009a*/ 	.short	(.L_3191 - .L_3190)
.L_3190:
        /*009c*/ 	.word	0x00000400
        /*00a0*/ 	.word	0x00000001
        /*00a4*/ 	.word	0x00000001


	//----- nvinfo : EIATTR_CRS_STACK_SIZE
	.align		4
.L_3191:
        /*00a8*/ 	.byte	0x04, 0x1e
        /*00aa*/ 	.short	(.L_3193 - .L_3192)
.L_3192:
        /*00ac*/ 	.word	0x00000000


	//----- nvinfo : EIATTR_CBANK_PARAM_SIZE
	.align		4
.L_3193:
        /*00b0*/ 	.byte	0x03, 0x19
        /*00b2*/ 	.short	0x0128


	//----- nvinfo : EIATTR_PARAM_CBANK
	.align		4
        /*00b4*/ 	.byte	0x04, 0x0a
        /*00b6*/ 	.short	(.L_3195 - .L_3194)
	.align		4
.L_3194:
        /*00b8*/ 	.word	index@(.nv.constant0._ZN10layer_norm22ln_bwd_finalize_kernelINS_22Kernel_traits_finalizeILj512Ef6__halfS2_S2_fjLb0ELj1024ELj4ENS_18Kernel_traits_baseILj512EfS2_S2_S2_fjLj1024EEEEELb0ELb0EEEvNS_9BwdParamsE)
        /*00bc*/ 	.short	0x0380
        /*00be*/ 	.short	0x0128


	//----- nvinfo : EIATTR_SW_WAR
	.align		4
.L_3195:
        /*00c0*/ 	.byte	0x04, 0x36
        /*00c2*/ 	.short	(.L_3197 - .L_3196)
.L_3196:
        /*00c4*/ 	.word	0x00000008
.L_3197:


//--------------------- .nv.info._ZN10layer_norm13ln_bwd_kernelINS_13Kernel_traitsIf6__halfS2_S2_fjLj512ELj1ELj4ELj1ELj16ENS_18Kernel_traits_baseILj512EfS2_S2_S2_fjLj128EEEEELb1ELb0ELb1ELb0EEEvNS_9BwdParamsE --------------------------
	.section	.nv.info._ZN10layer_norm13ln_bwd_kernelINS_13Kernel_traitsIf6__halfS2_S2_fjLj512ELj1ELj4ELj1ELj16ENS_18Kernel_traits_baseILj512EfS2_S2_S2_fjLj128EEEEELb1ELb0ELb1ELb0EEEvNS_9BwdParamsE,"",@"SHT_CUDA_INFO"
	.sectionflags	@""
	.align	4


	//----- nvinfo : EIATTR_CUDA_API_VERSION
	.align		4
        /*0000*/ 	.byte	0x04, 0x37
        /*0002*/ 	.short	(.L_3199 - .L_3198)
.L_3198:
        /*0004*/ 	.word	0x00000082


	//----- nvinfo : EIATTR_KPARAM_INFO
	.align		4
.L_3199:
        /*0008*/ 	.byte	0x04, 0x17
        /*000a*/ 	.short	(.L_3201 - .L_3200)
.L_3200:
        /*000c*/ 	.word	0x00000000
        /*0010*/ 	.short	0x0000
        /*0012*/ 	.short	0x0000
        /*0014*/ 	.byte	0x00, 0xf0, 0xa1, 0x04


	//----- nvinfo : EIATTR_SPARSE_MMA_MASK
	.align		4
.L_3201:
        /*0018*/ 	.byte	0x03, 0x50
        /*001a*/ 	.short	0x0000


	//----- nvinfo : EIATTR_MAXREG_COUNT
	.align		4
        /*001c*/ 	.byte	0x03, 0x1b
        /*001e*/ 	.short	0x00ff


	//----- nvinfo : EIATTR_NUM_BARRIERS
	.align		4
        /*0020*/ 	.byte	0x02, 0x4c
        /*0022*/ 	.byte	0x01
	.zero		1


	//----- nvinfo : EIATTR_MERCURY_ISA_VERSION
	.align		4
        /*0024*/ 	.byte	0x03, 0x5f
        /*0026*/ 	.short	0x0101


	//----- nvinfo : EIATTR_COOP_GROUP_MASK_REGIDS
	.align		4
        /*0028*/ 	.byte	0x04, 0x29
        /*002a*/ 	.short	(.L_3203 - .L_3202)


	//   ....[0]....
.L_3202:
        /*002c*/ 	.word	0xffffffff


	//   ....[1]....
        /*0030*/ 	.word	0xffffffff


	//   ....[2]....
        /*0034*/ 	.word	0xffffffff


	//   ....[3]....
        /*0038*/ 	.word	0xffffffff


	//   ....[4]....
        /*003c*/ 	.word	0xffffffff


	//   ....[5]....
        /*0040*/ 	.word	0xffffffff


	//   ....[6]....
        /*0044*/ 	.word	0xffffffff


	//   ....[7]....
        /*0048*/ 	.word	0xffffffff


	//   ....[8]....
        /*004c*/ 	.word	0xffffffff


	//   ....[9]....
        /*0050*/ 	.word	0xffffffff


	//   ....[10]....
        /*0054*/ 	.word	0x05000073


	//   ....[11]....
        /*0058*/ 	.word	0x05000073


	//   ....[12]....
        /*005c*/ 	.word	0x05000073


	//   ....[13]....
        /*0060*/ 	.word	0x05000073


	//   ....[14]....
        /*0064*/ 	.word	0x05000073


	//   ....[15]....
        /*0068*/ 	.word	0x05000073


	//   ....[16]....
        /*006c*/ 	.word	0x05000073


	//   ....[17]....
        /*0070*/ 	.word	0x05000073


	//   ....[18]....
        /*0074*/ 	.word	0x05000073


	//   ....[19]....
        /*0078*/ 	.word	0x05000073


	//----- nvinfo : EIATTR_COOP_GROUP_INSTR_OFFSETS
	.align		4
.L_3203:
        /*007c*/ 	.byte	0x04, 0x28
        /*007e*/ 	.short	(.L_3205 - .L_3204)


	//   ....[0]....
.L_3204:
        /*0080*/ 	.word	0x00001540


	//   ....[1]....
        /*0084*/ 	.word	0x00001550


	//   ....[2]....
        /*0088*/ 	.word	0x00001580


	//   ....[3]....
        /*008c*/ 	.word	0x00001590


	//   ....[4]....
        /*0090*/ 	.word	0x000015c0


	//   ....[5]....
        /*0094*/ 	.word	0x000015d0


	//   ....[6]....
        /*0098*/ 	.word	0x00001600


	//   ....[7]....
        /*009c*/ 	.word	0x00001610


	//   ....[8]....
        /*00a0*/ 	.word	0x00001640


	//   ....[9]....
        /*00a4*/ 	.word	0x00001650


	//   ....[10]....
        /*00a8*/ 	.word	0x00005590


	//   ....[11]....
        /*00ac*/ 	.word	0x00005620


	//   ....[12]....
        /*00b0*/ 	.word	0x00005690


	//   ....[13]....
        /*00b4*/ 	.word	0x000056f0


	//   ....[14]....
        /*00b8*/ 	.word	0x00005760


	//   ....[15]....
        /*00bc*/ 	.word	0x000057c0


	//   ....[16]....
        /*00c0*/ 	.word	0x00005830


	//   ....[17]....
        /*00c4*/ 	.word	0x00005890


	//   ....[18]....
        /*00c8*/ 	.word	0x00005900


	//   ....[19]....
        /*00cc*/ 	.word	0x00005960


	//----- nvinfo : EIATTR_VRC_CTA_INIT_COUNT
	.align		4
.L_3205:
        /*00d0*/ 	.byte	0x02, 0x4a
	.zero		1
	.zero		1


	//----- nvinfo : EIATTR_EXIT_INSTR_OFFSETS
	.align		4
        /*00d4*/ 	.byte	0x04, 0x1c
        /*00d6*/ 	.short	(.L_3207 - .L_3206)


	//   ....[0]....
.L_3206:
        /*00d8*/ 	.word	0x000054f0


	//   ....[1]....
        /*00dc*/ 	.word	0x00005520


	//----- nvinfo : EIATTR_MAX_THREADS
	.align		4
.L_3207:
        /*00e0*/ 	.byte	0x04, 0x05
        /*00e2*/ 	.short	(.L_3209 - .L_3208)
.L_3208:
        /*00e4*/ 	.word	0x00000080
        /*00e8*/ 	.word	0x00000001
        /*00ec*/ 	.word	0x00000001


	//----- nvinfo : EIATTR_CRS_STACK_SIZE
	.align		4
.L_3209:
        /*00f0*/ 	.byte	0x04, 0x1e
        /*00f2*/ 	.short	(.L_3211 - .L_3210)
.L_3210:
        /*00f4*/ 	.word	0x00000000


	//----- nvinfo : EIATTR_CBANK_PARAM_SIZE
	.align		4
.L_3211:
        /*00f8*/ 	.byte	0x03, 0x19
        /*00fa*/ 	.short	0x0128


	//----- nvinfo : EIATTR_PARAM_CBANK
	.align		4
        /*00fc*/ 	.byte	0x04, 0x0a
        /*00fe*/ 	.short	(.L_3213 - .L_3212)
	.align		4
.L_3212:
        /*0100*/ 	.word	index@(.nv.constant0._ZN10layer_norm13ln_bwd_kernelINS_13Kernel_traitsIf6__halfS2_S2_fjLj512ELj1ELj4ELj1ELj16ENS_18Kernel_traits_baseILj512EfS2_S2_S2_fjLj128EEEEELb1ELb0ELb1ELb0EEEvNS_9BwdParamsE)
        /*0104*/ 	.short	0x0380
        /*0106*/ 	.short	0x0128


	//----- nvinfo : EIATTR_SW_WAR
	.align		4
.L_3213:
        /*0108*/ 	.byte	0x04, 0x36
        /*010a*/ 	.short	(.L_3215 - .L_3214)
.L_3214:
        /*010c*/ 	.word	0x00000008
.L_3215:


//--------------------- .nv.info._ZN10layer_norm22ln_bwd_finalize_kernelINS_22Kernel_traits_finalizeILj512Ef6__halfS2_S2_fjLb0ELj1024ELj4ENS_18Kernel_traits_baseILj512EfS2_S2_S2_fjLj1024EEEEELb0ELb1EEEvNS_9BwdParamsE --------------------------
	.section	.nv.info._ZN10layer_norm22ln_bwd_finalize_kernelINS_22Kernel_traits_finalizeILj512Ef6__halfS2_S2_fjLb0ELj1024ELj4ENS_18Kernel_traits_baseILj512EfS2_S2_S2_fjLj1024EEEEELb0ELb1EEEvNS_9BwdParamsE,"",@"SHT_CUDA_INFO"
	.sectionflags	@""
	.align	4


	//----- nvinfo : EIATTR_CUDA_API_VERSION
	.align		4
        /*0000*/ 	.byte	0x04, 0x37
        /*0002*/ 	.short	(.L_3217 - .L_3216)
.L_3216:
        /*0004*/ 	.word	0x00000082


	//----- nvinfo : EIATTR_KPARAM_INFO
	.align		4
.L_3217:
        /*0008*/ 	.byte	0x04, 0x17
        /*000a*/ 	.short	(.L_3219 - .L_3218)
.L_3218:
        /*000c*/ 	.word	0x00000000
        /*0010*/ 	.short	0x0000
        /*0012*/ 	.short	0x0000
        /*0014*/ 	.byte	0x00, 0xf0, 0xa1, 0x04


	//----- nvinfo : EIATTR_SPARSE_MMA_MASK
	.align		4
.L_3219:
        /*0018*/ 	.byte	0x03, 0x50
        /*001a*/ 	.short	0x0000


	//----- nvinfo : EIATTR_MAXREG_COUNT
	.align		4
        /*001c*/ 	.byte	0x03, 0x1b
        /*001e*/ 	.short	0x0040


	//----- nvinfo : EIATTR_NUM_BARRIERS
	.align		4
        /*0020*/ 	.byte	0x02, 0x4c
        /*0022*/ 	.byte	0x01
	.zero		1


	//----- nvinfo : EIATTR_MERCURY_ISA_VERSION
	.align		4
        /*0024*/ 	.byte	0x03, 0x5f
        /*0026*/ 	.short	0x0101


	//----- nvinfo : EIATTR_COOP_GROUP_MASK_REGIDS
	.align		4
        /*0028*/ 	.byte	0x04, 0x29
        /*002a*/ 	.short	(.L_3221 - .L_3220)


	//   ....[0]....
.L_3220:
        /*002c*/ 	.word	0xffffffff


	//   ....[1]....
        /*0030*/ 	.word	0xffffffff


	//   ....[2]....
        /*0034*/ 	.word	0xffffffff


	//   ....[3]....
        /*0038*/ 	.word	0xffffffff


	//   ....[4]....
        /*003c*/ 	.word	0xffffffff


	//   ....[5]....
        /*0040*/ 	.word	0xffffffff


	//   ....[6]....
        /*0044*/ 	.word	0xffffffff


	//   ....[7]....
        /*0048*/ 	.word	0xffffffff


	//   ....[8]....
        /*004c*/ 	.word	0xffffffff


	//   ....[9]....
        /*0050*/ 	.word	0xffffffff


	//----- nvinfo : EIATTR_COOP_GROUP_INSTR_OFFSETS
	.align		4
.L_3221:
        /*0054*/ 	.byte	0x04, 0x28
        /*0056*/ 	.short	(.L_3223 - .L_3222)


	//   ....[0]....
.L_3222:
        /*0058*/ 	.word	0x00001560


	//   ....[1]....
        /*005c*/ 	.word	0x00001570


	//   ....[2]....
        /*0060*/ 	.word	0x000015a0


	//   ....[3]....
        /*0064*/ 	.word	0x000015b0


	//   ....[4]....
        /*0068*/ 	.word	0x000015e0


	//   ....[5]....
        /*006c*/ 	.word	0x000015f0


	//   ....[6]....
        /*0070*/ 	.word	0x00001620


	//   ....[7]....
        /*0074*/ 	.word	0x00001640


	//   ....[8]....
        /*0078*/ 	.word	0x00001670


	//   ....[9]....
        /*007c*/ 	.word	0x00001680


	//----- nvinfo : EIATTR_VRC_CTA_INIT_COUNT
	.align		4
.L_3223:
        /*0080*/ 	.byte	0x02, 0x4a
	.zero		1
	.zero		1


	//----- nvinfo : EIATTR_EXIT_INSTR_OFFSETS
	.align		4
        /*0084*/ 	.byte	0x04, 0x1c
        /*0086*/ 	.short	(.L_3225 - .L_3224)


	//   ....[0]....
.L_3224:
        /*0088*/ 	.word	0x00000060


	//   ....[1]....
        /*008c*/ 	.word	0x000016e0


	//   ....[2]....
        /*0090*/ 	.word	0x000017b0


	//----- nvinfo : EIATTR_MAX_THREADS
	.align		4
.L_3225:
        /*0094*/ 	.byte	0x04, 0x05
        /*0096*/ 	.short	(.L_3227 - .L_3226)
.L_3226:
        /*0098*/ 	.word	0x00000400
        /*009c*/ 	.word	0x00000001
        /*00a0*/ 	.word	0x00000001


	//----- nvinfo : EIATTR_CRS_STACK_SIZE
	.align		4
.L_3227:
        /*00a4*/ 	.byte	0x04, 0x1e
        /*00a6*/ 	.short	(.L_3229 - .L_3228)
.L_3228:
        /*00a8*/ 	.word	0x00000000


	//----- nvinfo : EIATTR_CBANK_PARAM_SIZE
	.align		4
.L_3229:
        /*00ac*/ 	.byte	0x03, 0x19
        /*00ae*/ 	.short	0x0128


	//----- nvinfo : EIATTR_PARAM_CBANK
	.align		4
        /*00b0*/ 	.byte	0x04, 0x0a
        /*00b2*/ 	.short	(.L_3231 - .L_3230)
	.align		4
.L_3230:
        /*00b4*/ 	.word	index@(.nv.constant0._ZN10layer_norm22ln_bwd_finalize_kernelINS_22Kernel_traits_finalizeILj512Ef6__halfS2_S2_fjLb0ELj1024ELj4ENS_18Kernel_traits_baseILj512EfS2_S2_S2_fjLj1024EEEEELb0ELb1EEEvNS_9BwdParamsE)
        /*00b8*/ 	.short	0x0380
        /*00ba*/ 	.short	0x0128


	//----- nvinfo : EIATTR_SW_WAR
	.align		4
.L_3231:
        /*00bc*/ 	.byte	0x04, 0x36
        /*00be*/ 	.short	(.L_3233 - .L_3232)
.L_3232:
        /*00c0*/ 	.word	0x00000008
.L_3233:


//--------------------- .nv.info._ZN10layer_norm13ln_bwd_kernelINS_13Kernel_traitsIf6__halfS2_S2_fjLj512ELj1ELj4ELj1ELj16ENS_18Kernel_traits_baseILj512EfS2_S2_S2_fjLj128EEEEELb1ELb0ELb1ELb1EEEvNS_9BwdParamsE --------------------------
	.section	.nv.info._ZN10layer_norm13ln_bwd_kernelINS_13Kernel_traitsIf6__halfS2_S2_fjLj512ELj1ELj4ELj1ELj16ENS_18Kernel_traits_baseILj512EfS2_S2_S2_fjLj128EEEEELb1ELb0ELb1ELb1EEEvNS_9BwdParamsE,"",@"SHT_CUDA_INFO"
	.sectionflags	@""
	.align	4


	//----- nvinfo : EIATTR_CUDA_API_VERSION
	.align		4
        /*0000*/ 	.byte	0x04, 0x37
        /*0002*/ 	.short	(.L_3235 - .L_3234)
.L_3234:
        /*0004*/ 	.word	0x00000082


	//----- nvinfo : EIATTR_KPARAM_INFO
	.align		4
.L_3235:
        /*0008*/ 	.byte	0x04, 0x17
        /*000a*/ 	.short	(.L_3237 - .L_3236)
.L_3236:
        /*000c*/ 	.word	0x00000000
        /*0010*/ 	.short	0x0000
        /*0012*/ 	.short	0x0000
        /*0014*/ 	.byte	0x00, 0xf0, 0xa1, 0x04


	//----- nvinfo : EIATTR_SPARSE_MMA_MASK
	.align		4
.L_3237:
        /*0018*/ 	.byte	0x03, 0x50
        /*001a*/ 	.short	0x0000


	//----- nvinfo : EIATTR_MAXREG_COUNT
	.align		4
        /*001c*/ 	.byte	0x03, 0x1b
        /*001e*/ 	.short	0x00ff


	//----- nvinfo : EIATTR_NUM_BARRIERS
	.align		4
        /*0020*/ 	.byte	0x02, 0x4c
        /*0022*/ 	.byte	0x01
	.zero		1


	//----- nvinfo : EIATTR_MERCURY_ISA_VERSION
	.align		4
        /*0024*/ 	.byte	0x03, 0x5f
        /*0026*/ 	.short	0x0101


	//----- nvinfo : EIATTR_COOP_GROUP_MASK_REGIDS
	.align		4
        /*0028*/ 	.byte	0x04, 0x29
        /*002a*/ 	.short	(.L_3239 - .L_3238)


	//   ....[0]....
.L_3238:
        /*002c*/ 	.word	0xffffffff


	//   ....[1]....
        /*0030*/ 	.word	0xffffffff


	//   ....[2]....
        /*0034*/ 	.word	0xffffffff


	//   ....[3]....
        /*0038*/ 	.word	0xffffffff


	//   ....[4]....
        /*003c*/ 	.word	0xffffffff


	//   ....[5]....
        /*0040*/ 	.word	0xffffffff


	//   ....[6]....
        /*0044*/ 	.word	0xffffffff


	//   ....[7]....
        /*0048*/ 	.word	0xffffffff


	//   ....[8]....
        /*004c*/ 	.word	0xffffffff


	//   ....[9]....
        /*0050*/ 	.word	0xffffffff


	//   ....[10]....
        /*0054*/ 	.word	0x05000062


	//   ....[11]....
        /*0058*/ 	.word	0x05000062


	//   ....[12]....
        /*005c*/ 	.word	0x05000062


	//   ....[13]....
        /*0060*/ 	.word	0x05000062


	//   ....[14]....
        /*0064*/ 	.word	0x05000062


	//   ....[15]....
        /*0068*/ 	.word	0x05000062


	//   ....[16]....
        /*006c*/ 	.word	0x05000062


	//   ....[17]....
        /*0070*/ 	.word	0x05000062


	//   ....[18]....
        /*0074*/ 	.word	0x05000062


	//   ....[19]....
        /*0078*/ 	.word	0x05000062


	//----- nvinfo : EIATTR_COOP_GROUP_INSTR_OFFSETS
	.align		4
.L_3239:
        /*007c*/ 	.byte	0x04, 0x28
        /*007e*/ 	.short	(.L_3241 - .L_3240)


	//   ....[0]....
.L_3240:
        /*0080*/ 	.word	0x000011d0


	//   ....[1]....
        /*0084*/ 	.word	0x000011e0


	//   ....[2]....
        /*0088*/ 	.word	0x00001210


	//   ....[3]....
        /*008c*/ 	.word	0x00001220


	//   ....[4]....
        /*0090*/ 	.word	0x00001250


	//   ....[5]....
        /*0094*/ 	.word	0x00001260


	//   ....[6]....
        /*0098*/ 	.word	0x00001290


	//   ....[7]....
        /*009c*/ 	.word	0x000012a0


	//   ....[8]....
        /*00a0*/ 	.word	0x000012d0


	//   ....[9]....
        /*00a4*/ 	.word	0x000012e0


	//   ....[10]....
        /*00a8*/ 	.word	0x00004f70


	//   ....[11]....
        /*00ac*/ 	.word	0x00005000


	//   ....[12]....
        /*00b0*/ 	.word	0x00005070


	//   ....[13]....
        /*00b4*/ 	.word	0x000050d0


	//   ....[14]....
        /*00b8*/ 	.word	0x00005140


	//   ....[15]....
        /*00bc*/ 	.word	0x000051a0


	//   ....[16]....
        /*00c0*/ 	.word	0x00005210


	//   ....[17]....
        /*00c4*/ 	.word	0x00005270


	//   ....[18]....
        /*00c8*/ 	.word	0x000052e0


	//   ....[19]....
        /*00cc*/ 	.word	0x00005340


	//----- nvinfo : EIATTR_VRC_CTA_INIT_COUNT
	.align		4
.L_3241:
        /*00d0*/ 	.byte	0x02, 0x4a
	.zero		1
	.zero		1


	//----- nvinfo : EIATTR_EXIT_INSTR_OFFSETS
	.align		4
        /*00d4*/ 	.byte	0x04, 0x1c
        /*00d6*/ 	.short	(.L_3243 - .L_3242)


	//   ....[0]....
.L_3242:
        /*00d8*/ 	.word	0x00004f00


	//----- nvinfo : EIATTR_MAX_THREADS
	.align		4
.L_3243:
        /*00dc*/ 	.byte	0x04, 0x05
        /*00de*/ 	.short	(.L_3245 - .L_3244)
.L_3244:
        /*00e0*/ 	.word	0x00000080
        /*00e4*/ 	.word	0x00000001
        /*00e8*/ 	.word	0x00000001


	//----- nvinfo : EIATTR_CRS_STACK_SIZE
	.align		4
.L_3245:
        /*00ec*/ 	.byte	0x04, 0x1e
        /*00ee*/ 	.short	(.L_3247 - .L_3246)
.L_3246:
        /*00f0*/ 	.word	0x00000000


	//----- nvinfo : EIATTR_CBANK_PARAM_SIZE
	.align		4
.L_3247:
        /*00f4*/ 	.byte	0x03, 0x19
        /*00f6*/ 	.short	0x0128


	//----- nvinfo : EIATTR_PARAM_CBANK
	.align		4
        /*00f8*/ 	.byte	0x04, 0x0a
        /*00fa*/ 	.short	(.L_3249 - .L_3248)
	.align		4
.L_3248:
        /*00fc*/ 	.word	index@(.nv.constant0._ZN10layer_norm13ln_bwd_kernelINS_13Kernel_traitsIf6__halfS2_S2_fjLj512ELj1ELj4ELj1ELj16ENS_18Kernel_traits_baseILj512EfS2_S2_S2_fjLj128EEEEELb1ELb0ELb1ELb1EEEvNS_9BwdParamsE)
        /*0100*/ 	.short	0x0380
        /*0102*/ 	.short	0x0128


	//----- nvinfo : EIATTR_SW_WAR
	.align		4
.L_3249:
        /*0104*/ 	.byte	0x04, 0x36
        /*0106*/ 	.short	(.L_3251 - .L_3250)
.L_3250:
        /*0108*/ 	.word	0x00000008
.L_3251:


//--------------------- .nv.info._ZN10layer_norm13ln_bwd_kernelINS_13Kernel_traitsIf6__halfS2_S2_fjLj512ELj1ELj4ELj1ELj16ENS_18Kernel_traits_baseILj512EfS2_S2_S2_fjLj128EEEEELb1ELb1ELb0ELb0EEEvNS_9BwdParamsE --------------------------
	.section	.nv.info._ZN10layer_norm13ln_bwd_kernelINS_13Kernel_traitsIf6__halfS2_S2_fjLj512ELj1ELj4ELj1ELj16ENS_18Kernel_traits_baseILj512EfS2_S2_S2_fjLj128EEEEELb1ELb1ELb0ELb0EEEvNS_9BwdParamsE,"",@"SHT_CUDA_INFO"
	.sectionflags	@""
	.align	4


	//----- nvinfo : EIATTR_CUDA_API_VERSION
	.align		4
        /*0000*/ 	.byte	0x04, 0x37
        /*0002*/ 	.short	(.L_3253 - .L_3252)
.L_3252:
        /*0004*/ 	.word	0x00000082


	//----- nvinfo : EIATTR_KPARAM_INFO
	.align		4
.L_3253:
        /*0008*/ 	.byte	0x04, 0x17
        /*000a*/ 	.short	(.L_3255 - .L_3254)
.L_3254:
        /*000c*/ 	.word	0x00000000
        /*0010*/ 	.short	0x0000
        /*0012*/ 	.short	0x0000
        /*0014*/ 	.byte	0x00, 0xf0, 0xa1, 0x04


	//----- nvinfo : EIATTR_SPARSE_MMA_MASK
	.align		4
.L_3255:
        /*0018*/ 	.byte	0x03, 0x50
        /*001a*/ 	.short	0x0000


	//----- nvinfo : EIATTR_MAXREG_COUNT
	.align		4
        /*001c*/ 	.byte	0x03, 0x1b
        /*001e*/ 	.short	0x00ff


	//----- nvinfo : EIATTR_NUM_BARRIERS
	.align		4
        /*0020*/ 	.byte	0x02, 0x4c
        /*0022*/ 	.byte	0x01
	.zero		1


	//----- nvinfo : EIATTR_MERCURY_ISA_VERSION
	.align		4
        /*0024*/ 	.byte	0x03, 0x5f
        /*0026*/ 	.short	0x0101


	//----- nvinfo : EIATTR_COOP_GROUP_MASK_REGIDS
	.align		4
        /*0028*/ 	.byte	0x04, 0x29
        /*002a*/ 	.short	(.L_3257 - .L_3256)


	//   ....[0]....
.L_3256:
        /*002c*/ 	.word	0xffffffff


	//   ....[1]....
        /*0030*/ 	.word	0xffffffff


	//   ....[2]....
        /*0034*/ 	.word	0xffffffff


	//   ....[3]....
        /*0038*/ 	.word	0xffffffff


	//   ....[4]....
        /*003c*/ 	.word	0xffffffff


	//   ....[5]....
        /*0040*/ 	.word	0xffffffff


	//   ....[6]....
        /*0044*/ 	.word	0xffffffff


	//   ....[7]....
        /*0048*/ 	.word	0xffffffff


	//   ....[8]....
        /*004c*/ 	.word	0xffffffff


	//   ....[9]....
        /*0050*/ 	.word	0xffffffff


	//   ....[10]....
        /*0054*/ 	.word	0x0500008c


	//   ....[11]....
        /*0058*/ 	.word	0x0500008c


	//   ....[12]....
        /*005c*/ 	.word	0x0500008c


	//   ....[13]....
        /*0060*/ 	.word	0x0500008c


	//   ....[14]....
        /*0064*/ 	.word	0x0500008c


	//   ....[15]....
        /*0068*/ 	.word	0x0500008c


	//   ....[16]....
        /*006c*/ 	.word	0x0500008c


	//   ....[17]....
        /*0070*/ 	.word	0x0500008c


	//   ....[18]....
        /*0074*/ 	.word	0x0500008c


	//   ....[19]....
        /*0078*/ 	.word	0x0500008c


	//----- nvinfo : EIATTR_COOP_GROUP_INSTR_OFFSETS
	.align		4
.L_3257:
        /*007c*/ 	.byte	0x04, 0x28
        /*007e*/ 	.short	(.L_3259 - .L_3258)


	//   ....[0]....
.L_3258:
        /*0080*/ 	.word	0x000012c0


	//   ....[1]....
        /*0084*/ 	.word	0x000012d0


	//   ....[2]....
        /*0088*/ 	.word	0x00001300


	//   ....[3]....
        /*008c*/ 	.word	0x00001310


	//   ....[4]....
        /*0090*/ 	.word	0x00001340


	//   ....[5]....
        /*0094*/ 	.word	0x00001350


	//   ....[6]....
        /*0098*/ 	.word	0x00001380


	//   ....[7]....
        /*009c*/ 	.word	0x00001390


	//   ....[8]....
        /*00a0*/ 	.word	0x000013c0


	//   ....[9]....
        /*00a4*/ 	.word	0x000013d0


	//   ....[10]....
        /*00a8*/ 	.word	0x00005d50


	//   ....[11]....
        /*00ac*/ 	.word	0x00005de0


	//   ....[12]....
        /*00b0*/ 	.word	0x00005e50


	//   ....[13]....
        /*00b4*/ 	.word	0x00005eb0


	//   ....[14]....
        /*00b8*/ 	.word	0x00005f20


	//   ....[15]....
        /*00bc*/ 	.word	0x00005f80


	//   ....[16]....
        /*00c0*/ 	.word	0x00005ff0


	//   ....[17]....
        /*00c4*/ 	.word	0x00006050


	//   ....[18]....
        /*00c8*/ 	.word	0x000060c0


	//   ....[19]....
        /*00cc*/ 	.word	0x00006120


	//----- nvinfo : EIATTR_VRC_CTA_INIT_COUNT
	.align		4
.L_3259:
        /*00d0*/ 	.byte	0x02, 0x4a
	.zero		1
	.zero		1


	//----- nvinfo : EIATTR_EXIT_INSTR_OFFSETS
	.align		4
        /*00d4*/ 	.byte	0x04, 0x1c
        /*00d6*/ 	.short	(.L_3261 - .L_3260)


	//   ....[0]....
.L_3260:
        /*00d8*/ 	.word	0x00005c60


	//   ....[1]....
        /*00dc*/ 	.word	0x00005ce0


	//----- nvinfo : EIATTR_MAX_THREADS
	.align		4
.L_3261:
        /*00e0*/ 	.byte	0x04, 0x05
        /*00e2*/ 	.short	(.L_3263 - .L_3262)
.L_3262:
        /*00e4*/ 	.word	0x00000080
        /*00e8*/ 	.word	0x00000001
        /*00ec*/ 	.word	0x00000001


	//----- nvinfo : EIATTR_CRS_STACK_SIZE
	.align		4
.L_3263:
        /*00f0*/ 	.byte	0x04, 0x1e
        /*00f2*/ 	.short	(.L_3265 - .L_3264)
.L_3264:
        /*00f4*/ 	.word	0x00000000


	//----- nvinfo : EIATTR_CBANK_PARAM_SIZE
	.align		4
.L_3265:
        /*00f8*/ 	.byte	0x03, 0x19
        /*00fa*/ 	.short	0x0128


	//----- nvinfo : EIATTR_PARAM_CBANK
	.align		4
        /*00fc*/ 	.byte	0x04, 0x0a
        /*00fe*/ 	.short	(.L_3267 - .L_3266)
	.align		4
.L_3266:
        /*0100*/ 	.word	index@(.nv.constant0._ZN10layer_norm13ln_bwd_kernelINS_13Kernel_traitsIf6__halfS2_S2_fjLj512ELj1ELj4ELj1ELj16ENS_18Kernel_traits_baseILj512EfS2_S2_S2_fjLj128EEEEELb1ELb1ELb0ELb0EEEvNS_9BwdParamsE)
        /*0104*/ 	.short	0x0380
        /*0106*/ 	.short	0x0128


	//----- nvinfo : EIATTR_SW_WAR
	.align		4
.L_3267:
        /*0108*/ 	.byte	0x04, 0x36
        /*010a*/ 	.short	(.L_3269 - .L_3268)
.L_3268:
        /*010c*/ 	.word	0x00000008
.L_3269:


//--------------------- .nv.info._ZN10layer_norm13ln_bwd_kernelINS_13Kernel_traitsIf6__halfS2_S2_fjLj512ELj1ELj4ELj1ELj16ENS_18Kernel_traits_baseILj512EfS2_S2_S2_fjLj128EEEEELb1ELb1ELb0ELb1EEEvNS_9BwdParamsE --------------------------
	.section	.nv.info._ZN10layer_norm13ln_bwd_kernelINS_13Kernel_traitsIf6__halfS2_S2_fjLj512ELj1ELj4ELj1ELj16ENS_18Kernel_traits_baseILj512EfS2_S2_S2_fjLj128EEEEELb1ELb1ELb0ELb1EEEvNS_9BwdParamsE,"",@"SHT_CUDA_INFO"
	.sectionflags	@""
	.align	4


	//----- nvinfo : EIATTR_CUDA_API_VERSION
	.align		4
        /*0000*/ 	.byte	0x04, 0x37
        /*0002*/ 	.short	(.L_3271 - .L_3270)
.L_3270:
        /*0004*/ 	.word	0x00000082


	//----- nvinfo : EIATTR_KPARAM_INFO
	.align		4
.L_3271:
        /*0008*/ 	.byte	0x04, 0x17
        /*000a*/ 	.short	(.L_3273 - .L_3272)
.L_3272:
        /*000c*/ 	.word	0x00000000
        /*0010*/ 	.short	0x0000
        /*0012*/ 	.short	0x0000
        /*0014*/ 	.byte	0x00, 0xf0, 0xa1, 0x04


	//----- nvinfo : EIATTR_SPARSE_MMA_MASK
	.align		4
.L_3273:
        /*0018*/ 	.byte	0x03, 0x50
        /*001a*/ 	.short	0x0000


	//----- nvinfo : EIATTR_MAXREG_COUNT
	.align		4
        /*001c*/ 	.byte	0x03, 0x1b
        /*001e*/ 	.short	0x00ff


	//----- nvinfo : EIATTR_NUM_BARRIERS
	.align		4
        /*0020*/ 	.byte	0x02, 0x4c
        /*0022*/ 	.byte	0x01
	.zero		1


	//----- nvinfo : EIATTR_MERCURY_ISA_VERSION
	.align		4
        /*0024*/ 	.byte	0x03, 0x5f
        /*0026*/ 	.short	0x0101


	//----- nvinfo : EIATTR_COOP_GROUP_MASK_REGIDS
	.align		4
        /*0028*/ 	.byte	0x04, 0x29
        /*002a*/ 	.short	(.L_3275 - .L_3274)


	//   ....[0]....
.L_3274:
        /*002c*/ 	.word	0xffffffff


	//   ....[1]....
        /*0030*/ 	.word	0xffffffff


	//   ....[2]....
        /*0034*/ 	.word	0xffffffff


	//   ....[3]....
        /*0038*/ 	.word	0xffffffff


	//   ....[4]....
        /*003c*/ 	.word	0xffffffff


	//   ....[5]....
        /*0040*/ 	.word	0xffffffff


	//   ....[6]....
        /*0044*/ 	.word	0xffffffff


	//   ....[7]....
        /*0048*/ 	.word	0xffffffff


	//   ....[8]....
        /*004c*/ 	.word	0xffffffff


	//   ....[9]....
        /*0050*/ 	.word	0xffffffff


	//   ....[10]....
        /*0054*/ 	.word	0x0500008e


	//   ....[11]....
        /*0058*/ 	.word	0x0500008e


	//   ....[12]....
        /*005c*/ 	.word	0x0500008e


	//   ....[13]....
        /*0060*/ 	.word	0x0500008e


	//   ....[14]....
        /*0064*/ 	.word	0x0500008e


	//   ....[15]....
        /*0068*/ 	.word	0x0500008e


	//   ....[16]....
        /*006c*/ 	.word	0x0500008e


	//   ....[17]....
        /*0070*/ 	.word	0x0500008e


	//   ....[18]....
        /*0074*/ 	.word	0x0500008e


	//   ....[19]....
        /*0078*/ 	.word	0x0500008e


	//----- nvinfo : EIATTR_COOP_GROUP_INSTR_OFFSETS
	.align		4
.L_3275:
        /*007c*/ 	.byte	0x04, 0x28
        /*007e*/ 	.short	(.L_3277 - .L_3276)


	//   ....[0]....
.L_3276:
        /*0080*/ 	.word	0x00001b10


	//   ....[1]....
        /*0084*/ 	.word	0x00001b20


	//   ....[2]....
        /*0088*/ 	.word	0x00001b50


	//   ....[3]....
        /*008c*/ 	.word	0x00001b60


	//   ....[4]....
        /*0090*/ 	.word	0x00001b90


	//   ....[5]....
        /*0094*/ 	.word	0x00001ba0


	//   ....[6]....
        /*0098*/ 	.word	0x00001bd0


	//   ....[7]....
        /*009c*/ 	.word	0x00001be0


	//   ....[8]....
        /*00a0*/ 	.word	0x00001c10


	//   ....[9]....
        /*00a4*/ 	.word	0x00001c20


	//   ....[10]....
        /*00a8*/ 	.word	0x00005f40


	//   ....[11]....
        /*00ac*/ 	.word	0x00005fd0


	//   ....[12]....
        /*00b0*/ 	.word	0x00006040


	//   ....[13]....
        /*00b4*/ 	.word	0x000060a0


	//   ....[14]....
        /*00b8*/ 	.word	0x00006110


	//   ....[15]....
        /*00bc*/ 	.word	0x00006170


	//   ....[16]....
        /*00c0*/ 	.word	0x000061e0


	//   ....[17]....
        /*00c4*/ 	.word	0x00006240


	//   ....[18]....
        /*00c8*/ 	.word	0x000062b0


	//   ....[19]....
        /*00cc*/ 	.word	0x00006310


	//----- nvinfo : EIATTR_VRC_CTA_INIT_COUNT
	.align		4
.L_3277:
        /*00d0*/ 	.byte	0x02, 0x4a
	.zero		1
	.zero		1


	//----- nvinfo : EIATTR_EXIT_INSTR_OFFSETS
	.align		4
        /*00d4*/ 	.byte	0x04, 0x1c
        /*00d6*/ 	.short	(.L_3279 - .L_3278)


	//   ....[0]....
.L_3278:
        /*00d8*/ 	.word	0x00005ed0


	//----- nvinfo : EIATTR_MAX_THREADS
	.align		4
.L_3279:
        /*00dc*/ 	.byte	0x04, 0x05
        /*00de*/ 	.short	(.L_3281 - .L_3280)
.L_3280:
        /*00e0*/ 	.word	0x00000080
        /*00e4*/ 	.word	0x00000001
        /*00e8*/ 	.word	0x00000001


	//----- nvinfo : EIATTR_CRS_STACK_SIZE
	.align		4
.L_3281:
        /*00ec*/ 	.byte	0x04, 0x1e
        /*00ee*/ 	.short	(.L_3283 - .L_3282)
.L_3282:
        /*00f0*/ 	.word	0x00000000


	//----- nvinfo : EIATTR_CBANK_PARAM_SIZE
	.align		4
.L_3283:
        /*00f4*/ 	.byte	0x03, 0x19
        /*00f6*/ 	.short	0x0128


	//----- nvinfo : EIATTR_PARAM_CBANK
	.align		4
        /*00f8*/ 	.byte	0x04, 0x0a
        /*00fa*/ 	.short	(.L_3285 - .L_3284)
	.align		4
.L_3284:
        /*00fc*/ 	.word	index@(.nv.constant0._ZN10layer_norm13ln_bwd_kernelINS_13Kernel_traitsIf6__halfS2_S2_fjLj512ELj1ELj4ELj1ELj16ENS_18Kernel_traits_baseILj512EfS2_S2_S2_fjLj128EEEEELb1ELb1ELb0ELb1EEEvNS_9BwdParamsE)
        /*0100*/ 	.short	0x0380
        /*0102*/ 	.short	0x0128


	//----- nvinfo : EIATTR_SW_WAR
	.align		4
.L_3285:
        /*0104*/ 	.byte	0x04, 0x36
        /*0106*/ 	.short	(.L_3287 - .L_3286)
.L_3286:
        /*0108*/ 	.word	0x00000008
.L_3287:


//--------------------- .nv.info._ZN10layer_norm22ln_bwd_finalize_kernelINS_22Kernel_traits_finalizeILj512Ef6__halfS2_S2_fjLb1ELj1024ELj4ENS_18Kernel_traits_baseILj512EfS2_S2_S2_fjLj1024EEEEELb1ELb0EEEvNS_9BwdParamsE --------------------------
	.section	.nv.info._ZN10layer_norm22ln_bwd_finalize_kernelINS_22Kernel_traits_finalizeILj512Ef6__halfS2_S2_fjLb1ELj1024ELj4ENS_18Kernel_traits_baseILj512EfS2_S2_S2_fjLj1024EEEEELb1ELb0EEEvNS_9BwdParamsE,"",@"SHT_CUDA_INFO"
	.sectionflags	@""
	.align	4


	//----- nvinfo : EIATTR_CUDA_API_VERSION
	.align		4
        /*0000*/ 	.byte	0x04, 0x37
        /*0002*/ 	.short	(.L_3289 - .L_3288)
.L_3288:
        /*0004*/ 	.word	0x00000082


	//----- nvinfo : EIATTR_KPARAM_INFO
	.align		4
.L_3289:
        /*0008*/ 	.byte	0x04, 0x17
        /*000a*/ 	.short	(.L_3291 - .L_3290)
.L_3290:
        /*000c*/ 	.word	0x00000000
        /*0010*/ 	.short	0x0000
        /*0012*/ 	.short	0x0000
        /*0014*/ 	.byte	0x00, 0xf0, 0xa1, 0x04


	//----- nvinfo : EIATTR_SPARSE_MMA_MASK
	.align		4
.L_3291:
        /*0018*/ 	.byte	0x03, 0x50
        /*001a*/ 	.short	0x0000


	//----- nvinfo : EIATTR_MAXREG_COUNT
	.align		4
        /*001c*/ 	.byte	0x03, 0x1b
        /*001e*/ 	.short	0x0040


	//----- nvinfo : EIATTR_NUM_BARRIERS
	.align		4
        /*0020*/ 	.byte	0x02, 0x4c
        /*0022*/ 	.byte	0x01
	.zero		1


	//----- nvinfo : EIATTR_MERCURY_ISA_VERSION
	.align		4
        /*0024*/ 	.byte	0x03, 0x5f
        /*0026*/ 	.short	0x0101


	//----- nvinfo : EIATTR_COOP_GROUP_MASK_REGIDS
	.align		4
        /*0028*/ 	.byte	0x04, 0x29
        /*002a*/ 	.short	(.L_3293 - .L_3292)


	//   ....[0]....
.L_3292:
        /*002c*/ 	.word	0xffffffff


	//   ....[1]....
        /*0030*/ 	.word	0xffffffff


	//   ....[2]....
        /*0034*/ 	.word	0xffffffff


	//   ....[3]....
        /*0038*/ 	.word	0xffffffff


	//   ....[4]....
        /*003c*/ 	.word	0xffffffff


	//   ....[5]....
        /*0040*/ 	.word	0xffffffff


	//   ....[6]....
        /*0044*/ 	.word	0xffffffff


	//   ....[7]....
        /*0048*/ 	.word	0xffffffff


	//   ....[8]....
        /*004c*/ 	.word	0xffffffff


	//   ....[9]....
        /*0050*/ 	.word	0xffffffff


	//   ....[10]....
        /*0054*/ 	.word	0xffffffff


	//   ....[11]....
        /*0058*/ 	.word	0xffffffff


	//   ....[12]....
        /*005c*/ 	.word	0xffffffff


	//   ....[13]....
        /*0060*/ 	.word	0xffffffff


	//   ....[14]....
        /*0064*/ 	.word	0xffffffff


	//----- nvinfo : EIATTR_COOP_GROUP_INSTR_OFFSETS
	.align		4
.L_3293:
        /*0068*/ 	.byte	0x04, 0x28
        /*006a*/ 	.short	(.L_3295 - .L_3294)


	//   ....[0]....
.L_3294:
        /*006c*/ 	.word	0x00001030


	//   ....[1]....
        /*0070*/ 	.word	0x00001040


	//   ....[2]....
        /*0074*/ 	.word	0x00001050


	//   ....[3]....
        /*0078*/ 	.word	0x00001090


	//   ....[4]....
        /*007c*/ 	.word	0x000010a0


	//   ....[5]....
        /*0080*/ 	.word	0x000010b0


	//   ....[6]....
        /*0084*/ 	.word	0x000010e0


	//   ....[7]....
        /*0088*/ 	.word	0x00001100


	//   ....[8]....
        /*008c*/ 	.word	0x00001120


	//   ....[9]....
        /*0090*/ 	.word	0x00001160


	//   ....[10]....
        /*0094*/ 	.word	0x00001180


	//   ....[11]....
        /*0098*/ 	.word	0x00001190


	//   ....[12]....
        /*009c*/ 	.word	0x000011e0


	//   ....[13]....
        /*00a0*/ 	.word	0x00001210


	//   ....[14]....
        /*00a4*/ 	.word	0x00001220


	//----- nvinfo : EIATTR_VRC_CTA_INIT_COUNT
	.align		4
.L_3295:
        /*00a8*/ 	.byte	0x02, 0x4a
	.zero		1
	.zero		1


	//----- nvinfo : EIATTR_EXIT_INSTR_OFFSETS
	.align		4
        /*00ac*/ 	.byte	0x04, 0x1c
        /*00ae*/ 	.short	(.L_3297 - .L_3296)


	//   ....[0]....
.L_3296:
        /*00b0*/ 	.word	0x00000060


	//   ....[1]....
        /*00b4*/ 	.word	0x000012a0


	//   ....[2]....
        /*00b8*/ 	.word	0x000012d0


	//   ....[3]....
        /*00bc*/ 	.word	0x000013b0


	//----- nvinfo : EIATTR_MAX_THREADS
	.align		4
.L_3297:
        /*00c0*/ 	.byte	0x04, 0x05
        /*00c2*/ 	.short	(.L_3299 - .L_3298)
.L_3298:
        /*00c4*/ 	.word	0x00000400
        /*00c8*/ 	.word	0x00000001
        /*00cc*/ 	.word	0x00000001


	//----- nvinfo : EIATTR_CRS_STACK_SIZE
	.align		4
.L_3299:
        /*00d0*/ 	.byte	0x04, 0x1e
        /*00d2*/ 	.short	(.L_3301 - .L_3300)
.L_3300:
        /*00d4*/ 	.word	0x00000000


	//----- nvinfo : EIATTR_CBANK_PARAM_SIZE
	.align		4
.L_3301:
        /*00d8*/ 	.byte	0x03, 0x19
        /*00da*/ 	.short	0x0128


	//----- nvinfo : EIATTR_PARAM_CBANK
	.align		4
        /*00dc*/ 	.byte	0x04, 0x0a
        /*00de*/ 	.short	(.L_3303 - .L_3302)
	.align		4
.L_3302:
        /*00e0*/ 	.word	index@(.nv.constant0._ZN10layer_norm22ln_bwd_finalize_kernelINS_22Kernel_traits_finalizeILj512Ef6__halfS2_S2_fjLb1ELj1024ELj4ENS_18Kernel_traits_baseILj512EfS2_S2_S2_fjLj1024EEEEELb1ELb0EEEvNS_9BwdParamsE)
        /*00e4*/ 	.short	0x0380
        /*00e6*/ 	.short	0x0128


	//----- nvinfo : EIATTR_SW_WAR
	.align		4
.L_3303:
        /*00e8*/ 	.byte	0x04, 0x36
        /*00ea*/ 	.short	(.L_3305 - .L_3304)
.L_3304:
        /*00ec*/ 	.word	0x00000008
.L_3305:


//--------------------- .nv.info._ZN10layer_norm13ln_bwd_kernelINS_13Kernel_traitsIf6__halfS2_S2_fjLj512ELj1ELj4ELj1ELj16ENS_18Kernel_traits_baseILj512EfS2_S2_S2_fjLj128EEEEELb1ELb1ELb1ELb0EEEvNS_9BwdParamsE --------------------------
	.section	.nv.info._ZN10layer_norm13ln_bwd_kernelINS_13Kernel_traitsIf6__halfS2_S2_fjLj512ELj1ELj4ELj1ELj16ENS_18Kernel_traits_baseILj512EfS2_S2_S2_fjLj128EEEEELb1ELb1ELb1ELb0EEEvNS_9BwdParamsE,"",@"SHT_CUDA_INFO"
	.sectionflags	@""
	.align	4


	//----- nvinfo : EIATTR_CUDA_API_VERSION
	.align		4
        /*0000*/ 	.byte	0x04, 0x37
        /*0002*/ 	.short	(.L_3307 - .L_3306)
.L_3306:
        /*0004*/ 	.word	0x00000082


	//----- nvinfo : EIATTR_KPARAM_INFO
	.align		4
.L_3307:
        /*0008*/ 	.byte	0x04, 0x17
        /*000a*/ 	.short	(.L_3309 - .L_3308)
.L_3308:
        /*000c*/ 	.word	0x00000000
        /*0010*/ 	.short	0x0000
        /*0012*/ 	.short	0x0000
        /*0014*/ 	.byte	0x00, 0xf0, 0xa1, 0x04


	//----- nvinfo : EIATTR_SPARSE_MMA_MASK
	.align		4
.L_3309:
        /*0018*/ 	.byte	0x03, 0x50
        /*001a*/ 	.short	0x0000


	//----- nvinfo : EIATTR_MAXREG_COUNT
	.align		4
        /*001c*/ 	.byte	0x03, 0x1b
        /*001e*/ 	.short	0x00ff


	//----- nvinfo : EIATTR_NUM_BARRIERS
	.align		4
        /*0020*/ 	.byte	0x02, 0x4c
        /*0022*/ 	.byte	0x01
	.zero		1


	//----- nvinfo : EIATTR_MERCURY_ISA_VERSION
	.align		4
        /*0024*/ 	.byte	0x03, 0x5f
        /*0026*/ 	.short	0x0101


	//----- nvinfo : EIATTR_COOP_GROUP_MASK_REGIDS
	.align		4
        /*0028*/ 	.byte	0x04, 0x29
        /*002a*/ 	.short	(.L_3311 - .L_3310)


	//   ....[0]....
.L_3310:
        /*002c*/ 	.word	0xffffffff


	//   ....[1]....
        /*0030*/ 	.word	0xffffffff


	//   ....[2]....
        /*0034*/ 	.word	0xffffffff


	//   ....[3]....
        /*0038*/ 	.word	0xffffffff


	//   ....[4]....
        /*003c*/ 	.word	0xffffffff


	//   ....[5]....
        /*0040*/ 	.word	0xffffffff


	//   ....[6]....
        /*0044*/ 	.word	0xffffffff


	//   ....[7]....
        /*0048*/ 	.word	0xffffffff


	//   ....[8]....
        /*004c*/ 	.word	0xffffffff


	//   ....[9]....
        /*0050*/ 	.word	0xffffffff


	//   ....[10]....
        /*0054*/ 	.word	0x05000099


	//   ....[11]....
        /*0058*/ 	.word	0x05000099


	//   ....[12]....
        /*005c*/ 	.word	0x05000099


	//   ....[13]....
        /*0060*/ 	.word	0x05000099


	//   ....[14]....
        /*0064*/ 	.word	0x05000099


	//   ....[15]....
        /*0068*/ 	.word	0x05000099


	//   ....[16]....
        /*006c*/ 	.word	0x05000099


	//   ....[17]....
        /*0070*/ 	.word	0x05000099


	//   ....[18]....
        /*0074*/ 	.word	0x05000099


	//   ....[19]....
        /*0078*/ 	.word	0x05000099


	//----- nvinfo : EIATTR_COOP_GROUP_INSTR_OFFSETS
	.align		4
.L_3311:
        /*007c*/ 	.byte	0x04, 0x28
        /*007e*/ 	.short	(.L_3313 - .L_3312)


	//   ....[0]....
.L_3312:
        /*0080*/ 	.word	0x000016c0


	//   ....[1]....
        /*0084*/ 	.word	0x000016d0


	//   ....[2]....
        /*0088*/ 	.word	0x00001700


	//   ....[3]....
        /*008c*/ 	.word	0x00001710


	//   ....[4]....
        /*0090*/ 	.word	0x00001740


	//   ....[5]....
        /*0094*/ 	.word	0x00001750


	//   ....[6]....
        /*0098*/ 	.word	0x00001780


	//   ....[7]....
        /*009c*/ 	.word	0x00001790


	//   ....[8]....
        /*00a0*/ 	.word	0x000017c0


	//   ....[9]....
        /*00a4*/ 	.word	0x000017d0


	//   ....[10]....
        /*00a8*/ 	.word	0x00007450


	//   ....[11]....
        /*00ac*/ 	.word	0x000074e0


	//   ....[12]....
        /*00b0*/ 	.word	0x00007550


	//   ....[13]....
        /*00b4*/ 	.word	0x000075b0


	//   ....[14]....
        /*00b8*/ 	.word	0x00007620


	//   ....[15]....
        /*00bc*/ 	.word	0x00007680


	//   ....[16]....
        /*00c0*/ 	.word	0x000076f0


	//   ....[17]....
        /*00c4*/ 	.word	0x00007750


	//   ....[18]....
        /*00c8*/ 	.word	0x000077c0


	//   ....[19]....
        /*00cc*/ 	.word	0x00007820


	//----- nvinfo : EIATTR_VRC_CTA_INIT_COUNT
	.align		4
.L_3313:
        /*00d0*/ 	.byte	0x02, 0x4a
	.zero		1
	.zero		1


	//----- nvinfo : EIATTR_EXIT_INSTR_OFFSETS
	.align		4
        /*00d4*/ 	.byte	0x04, 0x1c
        /*00d6*/ 	.short	(.L_3315 - .L_3314)


	//   ....[0]....
.L_3314:
        /*00d8*/ 	.word	0x00007360


	//   ....[1]....
        /*00dc*/ 	.word	0x000073e0


	//----- nvinfo : EIATTR_MAX_THREADS
	.align		4
.L_3315:
        /*00e0*/ 	.byte	0x04, 0x05
        /*00e2*/ 	.short	(.L_3317 - .L_3316)
.L_3316:
        /*00e4*/ 	.word	0x00000080
        /*00e8*/ 	.word	0x00000001
        /*00ec*/ 	.word	0x00000001


	//----- nvinfo : EIATTR_CRS_STACK_SIZE
	.align		4
.L_3317:
        /*00f0*/ 	.byte	0x04, 0x1e
        /*00f2*/ 	.short	(.L_3319 - .L_3318)
.L_3318:
        /*00f4*/ 	.word	0x00000000


	//----- nvinfo : EIATTR_CBANK_PARAM_SIZE
	.align		4
.L_3319:
        /*00f8*/ 	.byte	0x03, 0x19
        /*00fa*/ 	.short	0x0128


	//----- nvinfo : EIATTR_PARAM_CBANK
	.align		4
        /*00fc*/ 	.byte	0x04, 0x0a
        /*00fe*/ 	.short	(.L_3321 - .L_3320)
	.align		4
.L_3320:
        /*0100*/ 	.word	index@(.nv.constant0._ZN10layer_norm13ln_bwd_kernelINS_13Kernel_traitsIf6__halfS2_S2_fjLj512ELj1ELj4ELj1ELj16ENS_18Kernel_traits_baseILj512EfS2_S2_S2_fjLj128EEEEELb1ELb1ELb1ELb0EEEvNS_9BwdParamsE)
        /*0104*/ 	.short	0x0380
        /*0106*/ 	.short	0x0128


	//----- nvinfo : EIATTR_SW_WAR
	.align		4
.L_3321:
        /*0108*/ 	.byte	0x04, 0x36
        /*010a*/ 	.short	(.L_3323 - .L_3322)
.L_3322:
        /*010c*/ 	.word	0x00000008
.L_3323:


//--------------------- .nv.info._ZN10layer_norm22ln_bwd_finalize_kernelINS_22Kernel_traits_finalizeILj512Ef6__halfS2_S2_fjLb1ELj1024ELj4ENS_18Kernel_traits_baseILj512EfS2_S2_S2_fjLj1024EEEEELb1ELb1EEEvNS_9BwdParamsE --------------------------
	.section	.nv.info._ZN10layer_norm22ln_bwd_finalize_kernelINS_22Kernel_traits_finalizeILj512Ef6__halfS2_S2_fjLb1ELj1024ELj4ENS_18Kernel_traits_baseILj512EfS2_S2_S2_fjLj1024EEEEELb1ELb1EEEvNS_9BwdParamsE,"",@"SHT_CUDA_INFO"
	.sectionflags	@""
	.align	4


	//----- nvinfo : EIATTR_CUDA_API_VERSION
	.align		4
        /*0000*/ 	.byte	0x04, 0x37
        /*0002*/ 	.short	(.L_3325 - .L_3324)
.L_3324:
        /*0004*/ 	.word	0x00000082


	//----- nvinfo : EIATTR_KPARAM_INFO
	.align		4
.L_3325:
        /*0008*/ 	.byte	0x04, 0x17
        /*000a*/ 	.short	(.L_3327 - .L_3326)
.L_3326:
        /*000c*/ 	.word	0x00000000
        /*0010*/ 	.short	0x0000
        /*0012*/ 	.short	0x0000
        /*0014*/ 	.byte	0x00, 0xf0, 0xa1, 0x04


	//----- nvinfo : EIATTR_SPARSE_MMA_MASK
	.align		4
.L_3327:
        /*0018*/ 	.byte	0x03, 0x50
        /*001a*/ 	.short	0x0000


	//----- nvinfo : EIATTR_MAXREG_COUNT
	.align		4
        /*001c*/ 	.byte	0x03, 0x1b
        /*001e*/ 	.short	0x0040


	//----- nvinfo : EIATTR_NUM_BARRIERS
	.align		4
        /*0020*/ 	.byte	0x02, 0x4c
        /*0022*/ 	.byte	0x01
	.zero		1


	//----- nvinfo : EIATTR_MERCURY_ISA_VERSION
	.align		4
        /*0024*/ 	.byte	0x03, 0x5f
        /*0026*/ 	.short	0x0101


	//----- nvinfo : EIATTR_COOP_GROUP_MASK_REGIDS
	.align		4
        /*0028*/ 	.byte	0x04, 0x29
        /*002a*/ 	.short	(.L_3329 - .L_3328)


	//   ....[0]....
.L_3328:
        /*002c*/ 	.word	0xffffffff


	//   ....[1]....
        /*0030*/ 	.word	0xffffffff


	//   ....[2]....
        /*0034*/ 	.word	0xffffffff


	//   ....[3]....
        /*0038*/ 	.word	0xffffffff


	//   ....[4]....
        /*003c*/ 	.word	0xffffffff


	//   ....[5]....
        /*0040*/ 	.word	0xffffffff


	//   ....[6]....
        /*0044*/ 	.word	0xffffffff


	//   ....[7]....
        /*0048*/ 	.word	0xffffffff


	//   ....[8]....
        /*004c*/ 	.word	0xffffffff


	//   ....[9]....
        /*0050*/ 	.word	0xffffffff


	//   ....[10]....
        /*0054*/ 	.word	0xffffffff


	//   ....[11]....
        /*0058*/ 	.word	0xffffffff


	//   ....[12]....
        /*005c*/ 	.word	0xffffffff


	//   ....[13]....
        /*0060*/ 	.word	0xffffffff


	//   ....[14]....
        /*0064*/ 	.word	0xffffffff


	//----- nvinfo : EIATTR_COOP_GROUP_INSTR_OFFSETS
	.align		4
.L_3329:
        /*0068*/ 	.byte	0x04, 0x28
        /*006a*/ 	.short	(.L_3331 - .L_3330)


	//   ....[0]....
.L_3330:
        /*006c*/ 	.word	0x00001070


	//   ....[1]....
        /*0070*/ 	.word	0x00001080


	//   ....[2]....
        /*0074*/ 	.word	0x00001090


	//   ....[3]....
        /*0078*/ 	.word	0x000010c0


	//   ....[4]....
        /*007c*/ 	.word	0x000010e0


	//   ....[5]....
        /*0080*/ 	.word	0x000010f0


	//   ....[6]....
        /*0084*/ 	.word	0x00001120


	//   ....[7]....
        /*0088*/ 	.word	0x00001140


	//   ....[8]....
        /*008c*/ 	.word	0x00001150


	//   ....[9]....
        /*0090*/ 	.word	0x00001180


	//   ....[10]....
        /*0094*/ 	.word	0x000011a0


	//   ....[11]....
        /*0098*/ 	.word	0x000011b0


	//   ....[12]....
        /*009c*/ 	.word	0x000011e0


	//   ....[13]....
        /*00a0*/ 	.word	0x00001200


	//   ....[14]....
        /*00a4*/ 	.word	0x00001210


	//----- nvinfo : EIATTR_VRC_CTA_INIT_COUNT
	.align		4
.L_3331:
        /*00a8*/ 	.byte	0x02, 0x4a
	.zero		1
	.zero		1


	//----- nvinfo : EIATTR_EXIT_INSTR_OFFSETS
	.align		4
        /*00ac*/ 	.byte	0x04, 0x1c
        /*00ae*/ 	.short	(.L_3333 - .L_3332)


	//   ....[0]....
.L_3332:
        /*00b0*/ 	.word	0x00000060


	//   ....[1]....
        /*00b4*/ 	.word	0x00001290


	//   ....[2]....
        /*00b8*/ 	.word	0x000013a0


	//----- nvinfo : EIATTR_MAX_THREADS
	.align		4
.L_3333:
        /*00bc*/ 	.byte	0x04, 0x05
        /*00be*/ 	.short	(.L_3335 - .L_3334)
.L_3334:
        /*00c0*/ 	.word	0x00000400
        /*00c4*/ 	.word	0x00000001
        /*00c8*/ 	.word	0x00000001


	//----- nvinfo : EIATTR_CRS_STACK_SIZE
	.align		4
.L_3335:
        /*00cc*/ 	.byte	0x04, 0x1e
        /*00ce*/ 	.short	(.L_3337 - .L_3336)
.L_3336:
        /*00d0*/ 	.word	0x00000000


	//----- nvinfo : EIATTR_CBANK_PARAM_SIZE
	.align		4
.L_3337:
        /*00d4*/ 	.byte	0x03, 0x19
        /*00d6*/ 	.short	0x0128


	//----- nvinfo : EIATTR_PARAM_CBANK
	.align		4
        /*00d8*/ 	.byte	0x04, 0x0a
        /*00da*/ 	.short	(.L_3339 - .L_3338)
	.align		4
.L_3338:
        /*00dc*/ 	.word	index@(.nv.constant0._ZN10layer_norm22ln_bwd_finalize_kernelINS_22Kernel_traits_finalizeILj512Ef6__halfS2_S2_fjLb1ELj1024ELj4ENS_18Kernel_traits_baseILj512EfS2_S2_S2_fjLj1024EEEEELb1ELb1EEEvNS_9BwdParamsE)
        /*00e0*/ 	.short	0x0380
        /*00e2*/ 	.short	0x0128


	//----- nvinfo : EIATTR_SW_WAR
	.align		4
.L_3339:
        /*00e4*/ 	.byte	0x04, 0x36
        /*00e6*/ 	.short	(.L_3341 - .L_3340)
.L_3340:
        /*00e8*/ 	.word	0x00000008
.L_3341:


//--------------------- .nv.info._ZN10layer_norm13ln_bwd_kernelINS_13Kernel_traitsIf6__halfS2_S2_fjLj512ELj1ELj4ELj1ELj16ENS_18Kernel_traits_baseILj512EfS2_S2_S2_fjLj128EEEEELb1ELb1ELb1ELb1EEEvNS_9BwdParamsE --------------------------
	.section	.nv.info._ZN10layer_norm13ln_bwd_kernelINS_13Kernel_traitsIf6__halfS2_S2_fjLj512ELj1ELj4ELj1ELj16ENS_18Kernel_traits_baseILj512EfS2_S2_S2_fjLj128EEEEELb1ELb1ELb1ELb1EEEvNS_9BwdParamsE,"",@"SHT_CUDA_INFO"
	.sectionflags	@""
	.align	4


	//----- nvinfo : EIATTR_CUDA_API_VERSION
	.align		4
        /*0000*/ 	.byte	0x04, 0x37
        /*0002*/ 	.short	(.L_3343 - .L_3342)
.L_3342:
        /*0004*/ 	.word	0x00000082


	//----- nvinfo : EIATTR_KPARAM_INFO
	.align		4
.L_3343:
        /*0008*/ 	.byte	0x04, 0x17
        /*000a*/ 	.short	(.L_3345 - .L_3344)
.L_3344:
        /*000c*/ 	.word	0x00000000
        /*0010*/ 	.short	0x0000
        /*0012*/ 	.short	0x0000
        /*0014*/ 	.byte	0x00, 0xf0, 0xa1, 0x04


	//----- nvinfo : EIATTR_SPARSE_MMA_MASK
	.align		4
.L_3345:
        /*0018*/ 	.byte	0x03, 0x50
        /*001a*/ 	.short	0x0000


	//----- nvinfo : EIATTR_MAXREG_COUNT
	.align		4
        /*001c*/ 	.byte	0x03, 0x1b
        /*001e*/ 	.short	0x00ff


	//----- nvinfo : EIATTR_NUM_BARRIERS
	.align		4
        /*0020*/ 	.byte	0x02, 0x4c
        /*0022*/ 	.byte	0x01
	.zero		1


	//----- nvinfo : EIATTR_MERCURY_ISA_VERSION
	.align		4
        /*0024*/ 	.byte	0x03, 0x5f
        /*0026*/ 	.short	0x0101


	//----- nvinfo : EIATTR_COOP_GROUP_MASK_REGIDS
	.align		4
        /*0028*/ 	.byte	0x04, 0x29
        /*002a*/ 	.short	(.L_3347 - .L_3346)


	//   ....[0]....
.L_3346:
        /*002c*/ 	.word	0xffffffff


	//   ....[1]....
        /*0030*/ 	.word	0xffffffff


	//   ....[2]....
        /*0034*/ 	.word	0xffffffff


	//   ....[3]....
        /*0038*/ 	.word	0xffffffff


	//   ....[4]....
        /*003c*/ 	.word	0xffffffff


	//   ....[5]....
        /*0040*/ 	.word	0xffffffff


	//   ....[6]....
        /*0044*/ 	.word	0xffffffff


	//   ....[7]....
        /*0048*/ 	.word	0xffffffff


	//   ....[8]....
        /*004c*/ 	.word	0xffffffff


	//   ....[9]....
        /*0050*/ 	.word	0xffffffff


	//   ....[10]....
        /*0054*/ 	.word	0x0500009b


	//   ....[11]....
        /*0058*/ 	.word	0x0500009b


	//   ....[12]....
        /*005c*/ 	.word	0x0500009b


	//   ....[13]....
        /*0060*/ 	.word	0x0500009b


	//   ....[14]....
        /*0064*/ 	.word	0x0500009b


	//   ....[15]....
        /*0068*/ 	.word	0x0500009b


	//   ....[16]....
        /*006c*/ 	.word	0x0500009b


	//   ....[17]....
        /*0070*/ 	.word	0x0500009b


	//   ....[18]....
        /*0074*/ 	.word	0x0500009b


	//   ....[19]....
        /*0078*/ 	.word	0x0500009b


	//----- nvinfo : EIATTR_COOP_GROUP_INSTR_OFFSETS
	.align		4
.L_3347:
        /*007c*/ 	.byte	0x04, 0x28
        /*007e*/ 	.short	(.L_3349 - .L_3348)


	//   ....[0]....
.L_3348:
        /*0080*/ 	.word	0x00001270


	//   ....[1]....
        /*0084*/ 	.word	0x00001280


	//   ....[2]....
        /*0088*/ 	.word	0x000012b0


	//   ....[3]....
        /*008c*/ 	.word	0x000012c0


	//   ....[4]....
        /*0090*/ 	.word	0x000012f0


	//   ....[5]....
        /*0094*/ 	.word	0x00001300


	//   ....[6]....
        /*0098*/ 	.word	0x00001330


	//   ....[7]....
        /*009c*/ 	.word	0x00001340


	//   ....[8]....
        /*00a0*/ 	.word	0x00001370


	//   ....[9]....
        /*00a4*/ 	.word	0x00001380


	//   ....[10]....
        /*00a8*/ 	.word	0x00006bc0


	//   ....[11]....
        /*00ac*/ 	.word	0x00006c50


	//   ....[12]....
        /*00b0*/ 	.word	0x00006cc0


	//   ....[13]....
        /*00b4*/ 	.word	0x00006d20


	//   ....[14]....
        /*00b8*/ 	.word	0x00006d90


	//   ....[15]....
        /*00bc*/ 	.word	0x00006df0


	//   ....[16]....
        /*00c0*/ 	.word	0x00006e60


	//   ....[17]....
        /*00c4*/ 	.word	0x00006ec0


	//   ....[18]....
        /*00c8*/ 	.word	0x00006f30


	//   ....[19]....
        /*00cc*/ 	.word	0x00006f90


	//----- nvinfo : EIATTR_VRC_CTA_INIT_COUNT
	.align		4
.L_3349:
        /*00d0*/ 	.byte	0x02, 0x4a
	.zero		1
	.zero		1


	//----- nvinfo : EIATTR_EXIT_INSTR_OFFSETS
	.align		4
        /*00d4*/ 	.byte	0x04, 0x1c
        /*00d6*/ 	.short	(.L_3351 - .L_3350)


	//   ....[0]....
.L_3350:
        /*00d8*/ 	.word	0x00006b50


	//----- nvinfo : EIATTR_MAX_THREADS
	.align		4
.L_3351:
        /*00dc*/ 	.byte	0x04, 0x05
        /*00de*/ 	.short	(.L_3353 - .L_3352)
.L_3352:
        /*00e0*/ 	.word	0x00000080
        /*00e4*/ 	.word	0x00000001
        /*00e8*/ 	.word	0x00000001


	//----- nvinfo : EIATTR_CRS_STACK_SIZE
	.align		4
.L_3353:
        /*00ec*/ 	.byte	0x04, 0x1e
        /*00ee*/ 	.short	(.L_3355 - .L_3354)
.L_3354:
        /*00f0*/ 	.word	0x00000000


	//----- nvinfo : EIATTR_CBANK_PARAM_SIZE
	.align		4
.L_3355:
        /*00f4*/ 	.byte	0x03, 0x19
        /*00f6*/ 	.short	0x0128


	//----- nvinfo : EIATTR_PARAM_CBANK
	.align		4
        /*00f8*/ 	.byte	0x04, 0x0a
        /*00fa*/ 	.short	(.L_3357 - .L_3356)
	.align		4
.L_3356:
        /*00fc*/ 	.word	index@(.nv.constant0._ZN10layer_norm13ln_bwd_kernelINS_13Kernel_traitsIf6__halfS2_S2_fjLj512ELj1ELj4ELj1ELj16ENS_18Kernel_traits_baseILj512EfS2_S2_S2_fjLj128EEEEELb1ELb1ELb1ELb1EEEvNS_9BwdParamsE)
        /*0100*/ 	.short	0x0380
        /*0102*/ 	.short	0x0128


	//----- nvinfo : EIATTR_SW_WAR
	.align		4
.L_3357:
        /*0104*/ 	.byte	0x04, 0x36
        /*0106*/ 	.short	(.L_3359 - .L_3358)
.L_3358:
        /*0108*/ 	.word	0x00000008
.L_3359:


//--------------------- .nv.info._ZN10layer_norm13ln_bwd_kernelINS_13Kernel_traitsI6__halfS2_fS2_fjLj512ELj1ELj4ELj1ELj16ENS_18Kernel_traits_baseILj512ES2_S2_fS2_fjLj128EEEEELb0ELb0ELb0ELb0EEEvNS_9BwdParamsE --------------------------
	.section	.nv.info._ZN10layer_norm13ln_bwd_kernelINS_13Kernel_traitsI6__halfS2_fS2_fjLj512ELj1ELj4ELj1ELj16ENS_18Kernel_traits_baseILj512ES2_S2_fS2_fjLj128EEEEELb0ELb0ELb0ELb0EEEvNS_9BwdParamsE,"",@"SHT_CUDA_INFO"
	.sectionflags	@""
	.align	4


	//----- nvinfo : EIATTR_CUDA_API_VERSION
	.align		4
        /*0000*/ 	.byte	0x04, 0x37
        /*0002*/ 	.short	(.L_3361 - .L_3360)
.L_3360:
        /*0004*/ 	.word	0x00000082


	//----- nvinfo : EIATTR_KPARAM_INFO
	.align		4
.L_3361:
        /*0008*/ 	.byte	0x04, 0x17
        /*000a*/ 	.short	(.L_3363 - .L_3362)
.L_3362:
        /*000c*/ 	.word	0x00000000
        /*0010*/ 	.short	0x0000
        /*0012*/ 	.short	0x0000
        /*0014*/ 	.byte	0x00, 0xf0, 0xa1, 0x04


	//----- nvinfo : EIATTR_SPARSE_MMA_MASK
	.align		4
.L_3363:
        /*0018*/ 	.byte	0x03, 0x50
        /*001a*/ 	.short	0x0000


	//----- nvinfo : EIATTR_MAXREG_COUNT
	.align		4
        /*001c*/ 	.byte	0x03, 0x1b
        /*001e*/ 	.short	0x00ff


	//----- nvinfo : EIATTR_NUM_BARRIERS
	.align		4
        /*0020*/ 	.byte	0x02, 0x4c
        /*0022*/ 	.byte	0x01
	.zero		1


	//----- nvinfo : EIATTR_MERCURY_ISA_VERSION
	.align		4
        /*0024*/ 	.byte	0x03, 0x5f
        /*0026*/ 	.short	0x0101


	//----- nvinfo : EIATTR_COOP_GROUP_MASK_REGIDS
	.align		4
        /*0028*/ 	.byte	0x04, 0x29
        /*002a*/ 	.short	(.L_3365 - .L_3364)


	//   ....[0]....
.L_3364:
        /*002c*/ 	.word	0xffffffff


	//   ....[1]....
        /*0030*/ 	.word	0xffffffff


	//   ....[2]....
        /*0034*/ 	.word	0xffffffff


	//   ....[3]....
        /*0038*/ 	.word	0xffffffff


	//   ....[4]....
        /*003c*/ 	.word	0xffffffff


	//   ....[5]....
        /*0040*/ 	.word	0xffffffff


	//   ....[6]....
        /*0044*/ 	.word	0xffffffff


	//   ....[7]....
        /*0048*/ 	.word	0xffffffff


	//   ....[8]....
        /*004c*/ 	.word	0xffffffff


	//   ....[9]....
        /*0050*/ 	.word	0xffffffff


	//   ....[10]....
        /*0054*/ 	.word	0x05000070


	//   ....[11]....
        /*0058*/ 	.word	0x05000070


	//   ....[12]....
        /*005c*/ 	.word	0x05000070


	//   ....[13]....
        /*0060*/ 	.word	0x05000070


	//   ....[14]....
        /*0064*/ 	.word	0x05000070


	//   ....[15]....
        /*0068*/ 	.word	0x05000070


	//   ....[16]....
        /*006c*/ 	.word	0x05000070


	//   ....[17]....
        /*0070*/ 	.word	0x05000070


	//   ....[18]....
        /*0074*/ 	.word	0x05000070


	//   ....[19]....
        /*0078*/ 	.word	0x05000070


	//----- nvinfo : EIATTR_COOP_GROUP_INSTR_OFFSETS
	.align		4
.L_3365:
        /*007c*/ 	.byte	0x04, 0x28
        /*007e*/ 	.short	(.L_3367 - .L_3366)


	//   ....[0]....
.L_3366:
        /*0080*/ 	.word	0x00001110


	//   ....[1]....
        /*0084*/ 	.word	0x00001120


	//   ....[2]....
        /*0088*/ 	.word	0x00001150


	//   ....[3]....
        /*008c*/ 	.word	0x00001160


	//   ....[4]....
        /*0090*/ 	.word	0x00001190


	//   ....[5]....
        /*0094*/ 	.word	0x000011a0


	//   ....[6]....
        /*0098*/ 	.word	0x000011d0


	//   ....[7]....
        /*009c*/ 	.word	0x000011e0


	//   ....[8]....
        /*00a0*/ 	.word	0x00001210


	//   ....[9]....
        /*00a4*/ 	.word	0x00001220


	//   ....[10]....
        /*00a8*/ 	.word	0x00003210


	//   ....[11]....
        /*00ac*/ 	.word	0x000032a0


	//   ....[12]....
        /*00b0*/ 	.word	0x00003310


	//   ....[13]....
        /*00b4*/ 	.word	0x00003370


	//   ....[14]....
        /*00b8*/ 	.word	0x000033e0


	//   ....[15]....
        /*00bc*/ 	.word	0x00003440


	//   ....[16]....
        /*00c0*/ 	.word	0x000034b0


	//   ....[17]....
        /*00c4*/ 	.word	0x00003510


	//   ....[18]....
        /*00c8*/ 	.word	0x00003580


	//   ....[19]....
        /*00cc*/ 	.word	0x000035e0


	//----- nvinfo : EIATTR_VRC_CTA_INIT_COUNT
	.align		4
.L_3367:
        /*00d0*/ 	.byte	0x02, 0x4a
	.zero		1
	.zero		1


	//----- nvinfo : EIATTR_EXIT_INSTR_OFFSETS
	.align		4
        /*00d4*/ 	.byte	0x04, 0x1c
        /*00d6*/ 	.short	(.L_3369 - .L_3368)


	//   ....[0]....
.L_3368:
        /*00d8*/ 	.word	0x00003170


	//   ....[1]....
        /*00dc*/ 	.word	0x000031a0


	//----- nvinfo : EIATTR_MAX_THREADS
	.align		4
.L_3369:
        /*00e0*/ 	.byte	0x04, 0x05
        /*00e2*/ 	.short	(.L_3371 - .L_3370)
.L_3370:
        /*00e4*/ 	.word	0x00000080
        /*00e8*/ 	.word	0x00000001
        /*00ec*/ 	.word	0x00000001


	//----- nvinfo : EIATTR_CRS_STACK_SIZE
	.align		4
.L_3371:
        /*00f0*/ 	.byte	0x04, 0x1e
        /*00f2*/ 	.short	(.L_3373 - .L_3372)
.L_3372:
        /*00f4*/ 	.word	0x00000000


	//----- nvinfo : EIATTR_CBANK_PARAM_SIZE
	.align		4
.L_3373:
        /*00f8*/ 	.byte	0x03, 0x19
        /*00fa*/ 	.short	0x0128


	//----- nvinfo : EIATTR_PARAM_CBANK
	.align		4
        /*00fc*/ 	.byte	0x04, 0x0a
        /*00fe*/ 	.short	(.L_3375 - .L_3374)
	.align		4
.L_3374:
        /*0100*/ 	.word	index@(.nv.constant0._ZN10layer_norm13ln_bwd_kernelINS_13Kernel_traitsI6__halfS2_fS2_fjLj512ELj1ELj4ELj1ELj16ENS_18Kernel_traits_baseILj512ES2_S2_fS2_fjLj128EEEEELb0ELb0ELb0ELb0EEEvNS_9BwdParamsE)
        /*0104*/ 	.short	0x0380
        /*0106*/ 	.short	0x0128


	//----- nvinfo : EIATTR_SW_WAR
	.align		4
.L_3375:
        /*0108*/ 	.byte	0x04, 0x36
        /*010a*/ 	.short	(.L_3377 - .L_3376)
.L_3376:
        /*010c*/ 	.word	0x00000008
.L_3377:


//--------------------- .nv.info._ZN10layer_norm13ln_bwd_kernelINS_13Kernel_traitsI6__halfS2_fS2_fjLj512ELj1ELj4ELj1ELj16ENS_18Kernel_traits_baseILj512ES2_S2_fS2_fjLj128EEEEELb0ELb0ELb0ELb1EEEvNS_9BwdParamsE --------------------------
	.section	.nv.info._ZN10layer_norm13ln_bwd_kernelINS_13Kernel_traitsI6__halfS2_fS2_fjLj512ELj1ELj4ELj1ELj16ENS_18Kernel_traits_baseILj512ES2_S2_fS2_fjLj128EEEEELb0ELb0ELb0ELb1EEEvNS_9BwdParamsE,"",@"SHT_CUDA_INFO"
	.sectionflags	@""
	.align	4


	//----- nvinfo : EIATTR_CUDA_API_VERSION
	.align		4
        /*0000*/ 	.byte	0x04, 0x37
        /*0002*/ 	.short	(.L_3379 - .L_3378)
.L_3378:
        /*0004*/ 	.word	0x00000082


	//----- nvinfo : EIATTR_KPARAM_INFO
	.align		4
.L_3379:
        /*0008*/ 	.byte	0x04, 0x17
        /*000a*/ 	.short	(.L_3381 - .L_3380)
.L_3380:
        /*000c*/ 	.word	0x00000000
        /*0010*/ 	.short	0x0000
        /*0012*/ 	.short	0x0000
        /*0014*/ 	.byte	0x00, 0xf0, 0xa1, 0x04


	//----- nvinfo : EIATTR_SPARSE_MMA_MASK
	.align		4
.L_3381:
        /*0018*/ 	.byte	0x03, 0x50
        /*001a*/ 	.short	0x0000


	//----- nvinfo : EIATTR_MAXREG_COUNT
	.align		4
        /*001c*/ 	.byte	0x03, 0x1b
        /*001e*/ 	.short	0x00ff


	//----- nvinfo : EIATTR_NUM_BARRIERS
	.align		4
        /*0020*/ 	.byte	0x02, 0x4c
        /*0022*/ 	.byte	0x01
	.zero		1


	//----- nvinfo : EIATTR_MERCURY_ISA_VERSION
	.align		4
        /*0024*/ 	.byte	0x03, 0x5f
        /*0026*/ 	.short	0x0101


	//----- nvinfo : EIATTR_COOP_GROUP_MASK_REGIDS
	.align		4
        /*0028*/ 	.byte	0x04, 0x29
        /*002a*/ 	.short	(.L_3383 - .L_3382)


	//   ....[0]....
.L_3382:
        /*002c*/ 	.word	0xffffffff


	//   ....[1]....
        /*0030*/ 	.word	0xffffffff


	//   ....[2]....
        /*0034*/ 	.word	0xffffffff


	//   ....[3]....
        /*0038*/ 	.word	0xffffffff


	//   ....[4]....
        /*003c*/ 	.word	0xffffffff


	//   ....[5]....
        /*0040*/ 	.word	0xffffffff


	//   ....[6]....
        /*0044*/ 	.word	0xffffffff


	//   ....[7]....
        /*0048*/ 	.word	0xffffffff


	//   ....[8]....
        /*004c*/ 	.word	0xffffffff


	//   ....[9]....
        /*0050*/ 	.word	0xffffffff


	//   ....[10]....
        /*0054*/ 	.word	0x05000074


	//   ....[11]....
        /*0058*/ 	.word	0x05000074


	//   ....[12]....
        /*005c*/ 	.word	0x05000074


	//   ....[13]....
        /*0060*/ 	.word	0x05000074


	//   ....[14]....
        /*0064*/ 	.word	0x05000074


	//   ....[15]....
        /*0068*/ 	.word	0x05000074


	//   ....[16]....
        /*006c*/ 	.word	0x05000074


	//   ....[17]....
        /*0070*/ 	.word	0x05000074


	//   ....[18]....
        /*0074*/ 	.word	0x05000074


	//   ....[19]....
        /*0078*/ 	.word	0x05000074


	//----- nvinfo : EIATTR_COOP_GROUP_INSTR_OFFSETS
	.align		4
.L_3383:
        /*007c*/ 	.byte	0x04, 0x28
        /*007e*/ 	.short	(.L_3385 - .L_3384)


	//   ....[0]....
.L_3384:
        /*0080*/ 	.word	0x00000f50


	//   ....[1]....
        /*0084*/ 	.word	0x00000f60


	//   ....[2]....
        /*0088*/ 	.word	0x00000f90


	//   ....[3]....
        /*008c*/ 	.word	0x00000fa0


	//   ....[4]....
        /*0090*/ 	.word	0x00000fd0


	//   ....[5]....
        /*0094*/ 	.word	0x00000fe0


	//   ....[6]....
        /*0098*/ 	.word	0x00001010


	//   ....[7]....
        /*009c*/ 	.word	0x00001020


	//   ....[8]....
        /*00a0*/ 	.word	0x00001050


	//   ....[9]....
        /*00a4*/ 	.word	0x00001060


	//   ....[10]....
        /*00a8*/ 	.word	0x00002eb0


	//   ....[11]....
        /*00ac*/ 	.word	0x00002f40


	//   ....[12]....
        /*00b0*/ 	.word	0x00002fb0


	//   ....[13]....
        /*00b4*/ 	.word	0x00003010


	//   ....[14]....
        /*00b8*/ 	.word	0x00003080


	//   ....[15]....
        /*00bc*/ 	.word	0x000030e0


	//   ....[16]....
        /*00c0*/ 	.word	0x00003150


	//   ....[17]....
        /*00c4*/ 	.word	0x000031b0


	//   ....[18]....
        /*00c8*/ 	.word	0x00003220


	//   ....[19]....
        /*00cc*/ 	.word	0x00003280


	//----- nvinfo : EIATTR_VRC_CTA_INIT_COUNT
	.align		4
.L_3385:
        /*00d0*/ 	.byte	0x02, 0x4a
	.zero		1
	.zero		1


	//----- nvinfo : EIATTR_EXIT_INSTR_OFFSETS
	.align		4
        /*00d4*/ 	.byte	0x04, 0x1c
        /*00d6*/ 	.short	(.L_3387 - .L_3386)


	//   ....[0]....
.L_3386:
        /*00d8*/ 	.word	0x00002e40


	//----- nvinfo : EIATTR_MAX_THREADS
	.align		4
.L_3387:
        /*00dc*/ 	.byte	0x04, 0x05
        /*00de*/ 	.short	(.L_3389 - .L_3388)
.L_3388:
        /*00e0*/ 	.word	0x00000080
        /*00e4*/ 	.word	0x00000001
        /*00e8*/ 	.word	0x00000001


	//----- nvinfo : EIATTR_CRS_STACK_SIZE
	.align		4
.L_3389:
        /*00ec*/ 	.byte	0x04, 0x1e
        /*00ee*/ 	.short	(.L_3391 - .L_3390)
.L_3390:
        /*00f0*/ 	.word	0x00000000


	//----- nvinfo : EIATTR_CBANK_PARAM_SIZE
	.align		4
.L_3391:
        /*00f4*/ 	.byte	0x03, 0x19
        /*00f6*/ 	.short	0x0128


	//----- nvinfo : EIATTR_PARAM_CBANK
	.align		4
        /*00f8*/ 	.byte	0x04, 0x0a
        /*00fa*/ 	.short	(.L_3393 - .L_3392)
	.align		4
.L_3392:
        /*00fc*/ 	.word	index@(.nv.constant0._ZN10layer_norm13ln_bwd_kernelINS_13Kernel_traitsI6__halfS2_fS2_fjLj512ELj1ELj4ELj1ELj16ENS_18Kernel_traits_baseILj512ES2_S2_fS2_fjLj128EEEEELb0ELb0ELb0ELb1EEEvNS_9BwdParamsE)
        /*0100*/ 	.short	0x0380
        /*0102*/ 	.short	0x0128


	//----- nvinfo : EIATTR_SW_WAR
	.align		4
.L_3393:
        /*0104*/ 	.byte	0x04, 0x36
        /*0106*/ 	.short	(.L_3395 - .L_3394)
.L_3394:
        /*0108*/ 	.word	0x00000008
.L_3395:


//--------------------- .nv.info._ZN10layer_norm13ln_bwd_kernelINS_13Kernel_traitsI6__halfS2_fS2_fjLj512ELj1ELj4ELj1ELj16ENS_18Kernel_traits_baseILj512ES2_S2_fS2_fjLj128EEEEELb0ELb0ELb1ELb0EEEvNS_9BwdParamsE --------------------------
	.section	.nv.info._ZN10layer_norm13ln_bwd_kernelINS_13Kernel_traitsI6__halfS2_fS2_fjLj512ELj1ELj4ELj1ELj16ENS_18Kernel_traits_baseILj512ES2_S2_fS2_fjLj128EEEEELb0ELb0ELb1ELb0EEEvNS_9BwdParamsE,"",@"SHT_CUDA_INFO"
	.sectionflags	@""
	.align	4


	//----- nvinfo : EIATTR_CUDA_API_VERSION
	.align		4
        /*0000*/ 	.byte	0x04, 0x37
        /*0002*/ 	.short	(.L_3397 - .L_3396)
.L_3396:
        /*0004*/ 	.word	0x00000082


	//----- nvinfo : EIATTR_KPARAM_INFO
	.align		4
.L_3397:
        /*0008*/ 	.byte	0x04, 0x17
        /*000a*/ 	.short	(.L_3399 - .L_3398)
.L_3398:
        /*000c*/ 	.word	0x00000000
        /*0010*/ 	.short	0x0000
        /*0012*/ 	.short	0x0000
        /*0014*/ 	.byte	0x00, 0xf0, 0xa1, 0x04


	//----- nvinfo : EIATTR_SPARSE_MMA_MASK
	.align		4
.L_3399:
        /*0018*/ 	.byte	0x03, 0x50
        /*001a*/ 	.short	0x0000


	//----- nvinfo : EIATTR_MAXREG_COUNT
	.align		4
        /*001c*/ 	.byte	0x03, 0x1b
        /*001e*/ 	.short	0x00ff


	//----- nvinfo : EIATTR_NUM_BARRIERS
	.align		4
        /*0020*/ 	.byte	0x02, 0x4c
        /*0022*/ 	.byte	0x01
	.zero		1


	//----- nvinfo : EIATTR_MERCURY_ISA_VERSION
	.align		4
        /*0024*/ 	.byte	0x03, 0x5f
        /*0026*/ 	.short	0x0101


	//----- nvinfo : EIATTR_COOP_GROUP_MASK_REGIDS
	.align		4
        /*0028*/ 	.byte	0x04, 0x29
        /*002a*/ 	.short	(.L_3401 - .L_3400)


	//   ....[0]....
.L_3400:
        /*002c*/ 	.word	0xffffffff


	//   ....[1]....
        /*0030*/ 	.word	0xffffffff


	//   ....[2]....
        /*0034*/ 	.word	0xffffffff


	//   ....[3]....
        /*0038*/ 	.word	0xffffffff


	//   ....[4]....
        /*003c*/ 	.word	0xffffffff


	//   ....[5]....
        /*0040*/ 	.word	0xffffffff


	//   ....[6]....
        /*0044*/ 	.word	0xffffffff


	//   ....[7]....
        /*0048*/ 	.word	0xffffffff


	//   ....[8]....
        /*004c*/ 	.word	0xffffffff


	//   ....[9]....
        /*0050*/ 	.word	0xffffffff


	//   ....[10]....
        /*0054*/ 	.word	0x05000056


	//   ....[11]....
        /*0058*/ 	.word	0x05000056


	//   ....[12]....
        /*005c*/ 	.word	0x05000056


	//   ....[13]....
        /*0060*/ 	.word	0x05000056


	//   ....[14]....
        /*0064*/ 	.word	0x05000056


	//   ....[15]....
        /*0068*/ 	.word	0x05000056


	//   ....[16]....
        /*006c*/ 	.word	0x05000056


	//   ....[17]....
        /*0070*/ 	.word	0x05000056


	//   ....[18]....
        /*0074*/ 	.word	0x05000056


	//   ....[19]....
        /*0078*/ 	.word	0x05000056


	//----- nvinfo : EIATTR_COOP_GROUP_INSTR_OFFSETS
	.align		4
.L_3401:
        /*007c*/ 	.byte	0x04, 0x28
        /*007e*/ 	.short	(.L_3403 - .L_3402)


	//   ....[0]....
.L_3402:
        /*0080*/ 	.word	0x00001300


	//   ....[1]....
        /*0084*/ 	.word	0x00001310


	//   ....[2]....
        /*0088*/ 	.word	0x00001340


	//   ....[3]....
        /*008c*/ 	.word	0x00001350


	//   ....[4]....
        /*0090*/ 	.word	0x00001380


	//   ....[5]....
        /*0094*/ 	.word	0x00001390


	//   ....[6]....
        /*0098*/ 	.word	0x000013c0


	//   ....[7]....
        /*009c*/ 	.word	0x000013d0


	//   ....[8]....
        /*00a0*/ 	.word	0x00001400


	//   ....[9]....
        /*00a4*/ 	.word	0x00001410


	//   ....[10]....
        /*00a8*/ 	.word	0x000044f0


	//   ....[11]....
        /*00ac*/ 	.word	0x00004590


	//   ....[12]....
        /*00b0*/ 	.word	0x000045f0


	//   ....[13]....
        /*00b4*/ 	.word	0x00004650


	//   ....[14]....
        /*00b8*/ 	.word	0x000046c0


	//   ....[15]....
        /*00bc*/ 	.word	0x00004720


	//   ....[16]....
        /*00c0*/ 	.word	0x00004790


	//   ....[17]....
        /*00c4*/ 	.word	0x000047f0


	//   ....[18]....
        /*00c8*/ 	.word	0x00004860


	//   ....[19]....
        /*00cc*/ 	.word	0x000048c0


	//----- nvinfo : EIATTR_VRC_CTA_INIT_COUNT
	.align		4
.L_3403:
        /*00d0*/ 	.byte	0x02, 0x4a
	.zero		1
	.zero		1


	//----- nvinfo : EIATTR_EXIT_INSTR_OFFSETS
	.align		4
        /*00d4*/ 	.byte	0x04, 0x1c
        /*00d6*/ 	.short	(.L_3405 - .L_3404)


	//   ....[0]....
.L_3404:
        /*00d8*/ 	.word	0x00004460


	//   ....[1]....
        /*00dc*/ 	.word	0x00004490


	//----- nvinfo : EIATTR_MAX_THREADS
	.align		4
.L_3405:
        /*00e0*/ 	.byte	0x04, 0x05
        /*00e2*/ 	.short	(.L_3407 - .L_3406)
.L_3406:
        /*00e4*/ 	.word	0x00000080
        /*00e8*/ 	.word	0x00000001
        /*00ec*/ 	.word	0x00000001


	//----- nvinfo : EIATTR_CRS_STACK_SIZE
	.align		4
.L_3407:
        /*00f0*/ 	.byte	0x04, 0x1e
        /*00f2*/ 	.short	(.L_3409 - .L_3408)
.L_3408:
        /*00f4*/ 	.word	0x00000000


	//----- nvinfo : EIATTR_CBANK_PARAM_SIZE
	.align		4
.L_3409:
        /*00f8*/ 	.byte	0x03, 0x19
        /*00fa*/ 	.short	0x0128


	//----- nvinfo : EIATTR_PARAM_CBANK
	.align		4
        /*00fc*/ 	.byte	0x04, 0x0a
        /*00fe*/ 	.short	(.L_3411 - .L_3410)
	.align		4
.L_3410:
        /*0100*/ 	.word	index@(.nv.constant0._ZN10layer_norm13ln_bwd_kernelINS_13Kernel_traitsI6__halfS2_fS2_fjLj512ELj1ELj4ELj1ELj16ENS_18Kernel_traits_baseILj512ES2_S2_fS2_fjLj128EEEEELb0ELb0ELb1ELb0EEEvNS_9BwdParamsE)
        /*0104*/ 	.short	0x0380
        /*0106*/ 	.short	0x0128


	//----- nvinfo : EIATTR_SW_WAR
	.align		4
.L_3411:
        /*0108*/ 	.byte	0x04, 0x36
        /*010a*/ 	.short	(.L_3413 - .L_3412)
.L_3412:
        /*010c*/ 	.word	0x00000008
.L_3413:


//--------------------- .nv.info._ZN10layer_norm13ln_bwd_kernelINS_13Kernel_traitsI6__halfS2_fS2_fjLj512ELj1ELj4ELj1ELj16ENS_18Kernel_traits_baseILj512ES2_S2_fS2_fjLj128EEEEELb0ELb0ELb1ELb1EEEvNS_9BwdParamsE --------------------------
	.section	.nv.info._ZN10layer_norm13ln_bwd_kernelINS_13Kernel_traitsI6__halfS2_fS2_fjLj512ELj1ELj4ELj1ELj16ENS_18Kernel_traits_baseILj512ES2_S2_fS2_fjLj128EEEEELb0ELb0ELb1ELb1EEEvNS_9BwdParamsE,"",@"SHT_CUDA_INFO"
	.sectionflags	@""
	.align	4


	//----- nvinfo : EIATTR_CUDA_API_VERSION
	.align		4
        /*0000*/ 	.byte	0x04, 0x37
        /*0002*/ 	.short	(.L_3415 - .L_3414)
.L_3414:
        /*0004*/ 	.word	0x00000082


	//----- nvinfo : EIATTR_KPARAM_INFO
	.align		4
.L_3415:
        /*0008*/ 	.byte	0x04, 0x17
        /*000a*/ 	.short	(.L_3417 - .L_3416)
.L_3416:
        /*000c*/ 	.word	0x00000000
        /*0010*/ 	.short	0x0000
        /*0012*/ 	.short	0x0000
        /*0014*/ 	.byte	0x00, 0xf0, 0xa1, 0x04


	//----- nvinfo : EIATTR_SPARSE_MMA_MASK
	.align		4
.L_3417:
        /*0018*/ 	.byte	0x03, 0x50
        /*001a*/ 	.short	0x0000


	//----- nvinfo : EIATTR_MAXREG_COUNT
	.align		4
        /*001c*/ 	.byte	0x03, 0x1b
        /*001e*/ 	.short	0x00ff


	//----- nvinfo : EIATTR_NUM_BARRIERS
	.align		4
        /*0020*/ 	.byte	0x02, 0x4c
        /*0022*/ 	.byte	0x01
	.zero		1


	//----- nvinfo : EIATTR_MERCURY_ISA_VERSION
	.align		4
        /*0024*/ 	.byte	0x03, 0x5f
        /*0026*/ 	.short	0x0101


	//----- nvinfo : EIATTR_COOP_GROUP_MASK_REGIDS
	.align		4
        /*0028*/ 	.byte	0x04, 0x29
        /*002a*/ 	.short	(.L_3419 - .L_3418)


	//   ....[0]....
.L_3418:
        /*002c*/ 	.word	0xffffffff


	//   ....[1]....
        /*0030*/ 	.word	0xffffffff


	//   ....[2]....
        /*0034*/ 	.word	0xffffffff


	//   ....[3]....
        /*0038*/ 	.word	0xffffffff


	//   ....[4]....
        /*003c*/ 	.word	0xffffffff


	//   ....[5]....
        /*0040*/ 	.word	0xffffffff


	//   ....[6]....
        /*0044*/ 	.word	0xffffffff


	//   ....[7]....
        /*0048*/ 	.word	0xffffffff


	//   ....[8]....
        /*004c*/ 	.word	0xffffffff


	//   ....[9]....
        /*0050*/ 	.word	0xffffffff


	//   ....[10]....
        /*0054*/ 	.word	0x0500006b


	//   ....[11]....
        /*0058*/ 	.word	0x0500006b


	//   ....[12]....
        /*005c*/ 	.word	0x0500006b


	//   ....[13]....
        /*0060*/ 	.word	0x0500006b


	//   ....[14]....
        /*0064*/ 	.word	0x0500006b


	//   ....[15]....
        /*0068*/ 	.word	0x0500006b


	//   ....[16]....
        /*006c*/ 	.word	0x0500006b


	//   ....[17]....
        /*0070*/ 	.word	0x0500006b


	//   ....[18]....
        /*0074*/ 	.word	0x0500006b


	//   ....[19]....
        /*0078*/ 	.word	0x0500006b


	//----- nvinfo : EIATTR_COOP_GROUP_INSTR_OFFSETS
	.align		4
.L_3419:
        /*007c*/ 	.byte	0x04, 0x28
        /*007e*/ 	.short	(.L_3421 - .L_3420)


	//   ....[0]....
.L_3420:
        /*0080*/ 	.word	0x00001090


	//   ....[1]....
        /*0084*/ 	.word	0x000010a0


	//   ....[2]....
        /*0088*/ 	.word	0x000010d0


	//   ....[3]....
        /*008c*/ 	.word	0x000010e0


	//   ....[4]....
        /*0090*/ 	.word	0x00001110


	//   ....[5]....
        /*0094*/ 	.word	0x00001120


	//   ....[6]....
        /*0098*/ 	.word	0x00001150


	//   ....[7]....
        /*009c*/ 	.word	0x00001160


	//   ....[8]....
        /*00a0*/ 	.word	0x00001190


	//   ....[9]....
        /*00a4*/ 	.word	0x000011a0


	//   ....[10]....
        /*00a8*/ 	.word	0x00003fd0


	//   ....[11]....
        /*00ac*/ 	.word	0x00004060


	//   ....[12]....
        /*00b0*/ 	.word	0x000040d0


	//   ....[13]....
        /*00b4*/ 	.word	0x00004130


	//   ....[14]....
        /*00b8*/ 	.word	0x000041a0


	//   ....[15]....
        /*00bc*/ 	.word	0x00004200


	//   ....[16]....
        /*00c0*/ 	.word	0x00004270


	//   ....[17]....
        /*00c4*/ 	.word	0x000042d0


	//   ....[18]....
        /*00c8*/ 	.word	0x00004340


	//   ....[19]....
        /*00cc*/ 	.word	0x000043a0


	//----- nvinfo : EIATTR_VRC_CTA_INIT_COUNT
	.align		4
.L_3421:
        /*00d0*/ 	.byte	0x02, 0x4a
	.zero		1
	.zero		1


	//----- nvinfo : EIATTR_EXIT_INSTR_OFFSETS
	.align		4
        /*00d4*/ 	.byte	0x04, 0x1c
        /*00d6*/ 	.short	(.L_3423 - .L_3422)


	//   ....[0]....
.L_3422:
        /*00d8*/ 	.word	0x00003f60


	//----- nvinfo : EIATTR_MAX_THREADS
	.align		4
.L_3423:
        /*00dc*/ 	.byte	0x04, 0x05
        /*00de*/ 	.short	(.L_3425 - .L_3424)
.L_3424:
        /*00e0*/ 	.word	0x00000080
        /*00e4*/ 	.word	0x00000001
        /*00e8*/ 	.word	0x00000001


	//----- nvinfo : EIATTR_CRS_STACK_SIZE
	.align		4
.L_3425:
        /*00ec*/ 	.byte	0x04, 0x1e
        /*00ee*/ 	.short	(.L_3427 - .L_3426)
.L_3426:
        /*00f0*/ 	.word	0x00000000


	//----- nvinfo : EIATTR_CBANK_PARAM_SIZE
	.align		4
.L_3427:
        /*00f4*/ 	.byte	0x03, 0x19
        /*00f6*/ 	.short	0x0128


	//----- nvinfo : EIATTR_PARAM_CBANK
	.align		4
        /*00f8*/ 	.byte	0x04, 0x0a
        /*00fa*/ 	.short	(.L_3429 - .L_3428)
	.align		4
.L_3428:
        /*00fc*/ 	.word	index@(.nv.constant0._ZN10layer_norm13ln_bwd_kernelINS_13Kernel_traitsI6__halfS2_fS2_fjLj512ELj1ELj4ELj1ELj16ENS_18Kernel_traits_baseILj512ES2_S2_fS2_fjLj128EEEEELb0ELb0ELb1ELb1EEEvNS_9BwdParamsE)
        /*0100*/ 	.short	0x0380
        /*0102*/ 	.short	0x0128


	//----- nvinfo : EIATTR_SW_WAR
	.align		4
.L_3429:
        /*0104*/ 	.byte	0x04, 0x36
        /*0106*/ 	.short	(.L_3431 - .L_3430)
.L_3430:
        /*0108*/ 	.word	0x00000008
.L_3431:


//--------------------- .nv.info._ZN10layer_norm13ln_bwd_kernelINS_13Kernel_traitsI6__halfS2_fS2_fjLj512ELj1ELj4ELj1ELj16ENS_18Kernel_traits_baseILj512ES2_S2_fS2_fjLj128EEEEELb0ELb1ELb0ELb0EEEvNS_9BwdParamsE --------------------------
	.section	.nv.info._ZN10layer_norm13ln_bwd_kernelINS_13Kernel_traitsI6__halfS2_fS2_fjLj512ELj1ELj4ELj1ELj16ENS_18Kernel_traits_baseILj512ES2_S2_fS2_fjLj128EEEEELb0ELb1ELb0ELb0EEEvNS_9BwdParamsE,"",@"SHT_CUDA_INFO"
	.sectionflags	@""
	.align	4


	//----- nvinfo : EIATTR_CUDA_API_VERSION
	.align		4
        /*0000*/ 	.byte	0x04, 0x37
        /*0002*/ 	.short	(.L_3433 - .L_3432)
.L_3432:
        /*0004*/ 	.word	0x00000082


	//----- nvinfo : EIATTR_KPARAM_INFO
	.align		4
.L_3433:
        /*0008*/ 	.byte	0x04, 0x17
        /*000a*/ 	.short	(.L_3435 - .L_3434)
.L_3434:
        /*000c*/ 	.word	0x00000000
        /*0010*/ 	.short	0x0000
        /*0012*/ 	.short	0x0000
        /*0014*/ 	.byte	0x00, 0xf0, 0xa1, 0x04


	//----- nvinfo : EIATTR_SPARSE_MMA_MASK
	.align		4
.L_3435:
        /*0018*/ 	.byte	0x03, 0x50
        /*001a*/ 	.short	0x0000


	//----- nvinfo : EIATTR_MAXREG_COUNT
	.align		4
        /*001c*/ 	.byte	0x03, 0x1b
        /*001e*/ 	.short	0x00ff


	//----- nvinfo : EIATTR_NUM_BARRIERS
	.align		4
        /*0020*/ 	.byte	0x02, 0x4c
        /*0022*/ 	.byte	0x01
	.zero		1


	//----- nvinfo : EIATTR_MERCURY_ISA_VERSION
	.align		4
        /*0024*/ 	.byte	0x03, 0x5f
        /*0026*/ 	.short	0x0101


	//----- nvinfo : EIATTR_COOP_GROUP_MASK_REGIDS
	.align		4
        /*0028*/ 	.byte	0x04, 0x29
        /*002a*/ 	.short	(.L_3437 - .L_3436)


	//   ....[0]....
.L_3436:
        /*002c*/ 	.word	0xffffffff


	//   ....[1]....
        /*0030*/ 	.word	0xffffffff


	//   ....[2]....
        /*0034*/ 	.word	0xffffffff


	//   ....[3]....
        /*0038*/ 	.word	0xffffffff


	//   ....[4]....
        /*003c*/ 	.word	0xffffffff


	//   ....[5]....
        /*0040*/ 	.word	0xffffffff


	//   ....[6]....
        /*0044*/ 	.word	0xffffffff


	//   ....[7]....
        /*0048*/ 	.word	0xffffffff


	//   ....[8]....
        /*004c*/ 	.word	0xffffffff


	//   ....[9]....
        /*0050*/ 	.word	0xffffffff


	//   ....[10]....
        /*0054*/ 	.word	0x0500008a


	//   ....[11]....
        /*0058*/ 	.word	0x0500008a


	//   ....[12]....
        /*005c*/ 	.word	0x0500008a


	//   ....[13]....
        /*0060*/ 	.word	0x0500008a


	//   ....[14]....
        /*0064*/ 	.word	0x0500008a


	//   ....[15]....
        /*0068*/ 	.word	0x0500008a


	//   ....[16]....
        /*006c*/ 	.word	0x0500008a


	//   ....[17]....
        /*0070*/ 	.word	0x0500008a


	//   ....[18]....
        /*0074*/ 	.word	0x0500008a


	//   ....[19]....
        /*0078*/ 	.word	0x0500008a


	//----- nvinfo : EIATTR_COOP_GROUP_INSTR_OFFSETS
	.align		4
.L_3437:
        /*007c*/ 	.byte	0x04, 0x28
        /*007e*/ 	.short	(.L_3439 - .L_3438)


	//   ....[0]....
.L_3438:
        /*0080*/ 	.word	0x00001260


	//   ....[1]....
        /*0084*/ 	.word	0x00001270


	//   ....[2]....
        /*0088*/ 	.word	0x000012a0


	//   ....[3]....
        /*008c*/ 	.word	0x000012b0


	//   ....[4]....
        /*0090*/ 	.word	0x000012e0


	//   ....[5]....
        /*0094*/ 	.word	0x000012f0


	//   ....[6]....
        /*0098*/ 	.word	0x00001320


	//   ....[7]....
        /*009c*/ 	.word	0x00001330


	//   ....[8]....
        /*00a0*/ 	.word	0x00001360


	//   ....[9]....
        /*00a4*/ 	.word	0x00001370


	//   ....[10]....
        /*00a8*/ 	.word	0x00004870


	//   ....[11]....
        /*00ac*/ 	.word	0x00004900


	//   ....[12]....
        /*00b0*/ 	.word	0x00004970


	//   ....[13]....
        /*00b4*/ 	.word	0x000049d0


	//   ....[14]....
        /*00b8*/ 	.word	0x00004a40


	//   ....[15]....
        /*00bc*/ 	.word	0x00004aa0


	//   ....[16]....
        /*00c0*/ 	.word	0x00004b10


	//   ....[17]....
        /*00c4*/ 	.word	0x00004b70


	//   ....[18]....
        /*00c8*/ 	.word	0x00004be0


	//   ....[19]....
        /*00cc*/ 	.word	0x00004c40


	//----- nvinfo : EIATTR_VRC_CTA_INIT_COUNT
	.align		4
.L_3439:
        /*00d0*/ 	.byte	0x02, 0x4a
	.zero		1
	.zero		1


	//----- nvinfo : EIATTR_EXIT_INSTR_OFFSETS
	.align		4
        /*00d4*/ 	.byte	0x04, 0x1c
        /*00d6*/ 	.short	(.L_3441 - .L_3440)


	//   ....[0]....
.L_3440:
        /*00d8*/ 	.word	0x00004780


	//   ....[1]....
        /*00dc*/ 	.word	0x00004800


	//----- nvinfo : EIATTR_MAX_THREADS
	.align		4
.L_3441:
        /*00e0*/ 	.byte	0x04, 0x05
        /*00e2*/ 	.short	(.L_3443 - .L_3442)
.L_3442:
        /*00e4*/ 	.word	0x00000080
        /*00e8*/ 	.word	0x00000001
        /*00ec*/ 	.word	0x00000001


	//----- nvinfo : EIATTR_CRS_STACK_SIZE
	.align		4
.L_3443:
        /*00f0*/ 	.byte	0x04, 0x1e
        /*00f2*/ 	.short	(.L_3445 - .L_3444)
.L_3444:
        /*00f4*/ 	.word	0x00000000


	//----- nvinfo : EIATTR_CBANK_PARAM_SIZE
	.align		4
.L_3445:
        /*00f8*/ 	.byte	0x03, 0x19
        /*00fa*/ 	.short	0x0128


	//----- nvinfo : EIATTR_PARAM_CBANK
	.align		4
        /*00fc*/ 	.byte	0x04, 0x0a
        /*00fe*/ 	.short	(.L_3447 - .L_3446)
	.align		4
.L_3446:
        /*0100*/ 	.word	index@(.nv.constant0._ZN10layer_norm13ln_bwd_kernelINS_13Kernel_traitsI6__halfS2_fS2_fjLj512ELj1ELj4ELj1ELj16ENS_18Kernel_traits_baseILj512ES2_S2_fS2_fjLj128EEEEELb0ELb1ELb0ELb0EEEvNS_9BwdParamsE)
        /*0104*/ 	.short	0x0380
        /*0106*/ 	.short	0x0128


	//----- nvinfo : EIATTR_SW_WAR
	.align		4
.L_3447:
        /*0108*/ 	.byte	0x04, 0x36
        /*010a*/ 	.short	(.L_3449 - .L_3448)
.L_3448:
        /*010c*/ 	.word	0x00000008
.L_3449:


//--------------------- .nv.info._ZN10layer_norm13ln_bwd_kernelINS_13Kernel_traitsI6__halfS2_fS2_fjLj512ELj1ELj4ELj1ELj16ENS_18Kernel_traits_baseILj512ES2_S2_fS2_fjLj128EEEEELb0ELb1ELb0ELb1EEEvNS_9BwdParamsE --------------------------
	.section	.nv.info._ZN10layer_norm13ln_bwd_kernelINS_13Kernel_traitsI6__halfS2_fS2_fjLj512ELj1ELj4ELj1ELj16ENS_18Kernel_traits_baseILj512ES2_S2_fS2_fjLj128EEEEELb0ELb1ELb0ELb1EEEvNS_9BwdParamsE,"",@"SHT_CUDA_INFO"
	.sectionflags	@""
	.align	4


	//----- nvinfo : EIATTR_CUDA_API_VERSION
	.align		4
        /*0000*/ 	.byte	0x04, 0x37
        /*0002*/ 	.short	(.L_3451 - .L_3450)
.L_3450:
        /*0004*/ 	.word	0x00000082


	//----- nvinfo : EIATTR_KPARAM_INFO
	.align		4
.L_3451:
        /*0008*/ 	.byte	0x04, 0x17
        /*000a*/ 	.short	(.L_3453 - .L_3452)
.L_3452:
        /*000c*/ 	.word	0x00000000
        /*0010*/ 	.short	0x0000
        /*0012*/ 	.short	0x0000
        /*0014*/ 	.byte	0x00, 0xf0, 0xa1, 0x04


	//----- nvinfo : EIATTR_SPARSE_MMA_MASK
	.align		4
.L_3453:
        /*0018*/ 	.byte	0x03, 0x50
        /*001a*/ 	.short	0x0000


	//----- nvinfo : EIATTR_MAXREG_COUNT
	.align		4
        /*001c*/ 	.byte	0x03, 0x1b
        /*001e*/ 	.short	0x00ff


	//----- nvinfo : EIATTR_NUM_BARRIERS
	.align		4
        /*0020*/ 	.byte	0x02, 0x4c
        /*0022*/ 	.byte	0x01
	.zero		1


	//----- nvinfo : EIATTR_MERCURY_ISA_VERSION
	.align		4
        /*0024*/ 	.byte	0x03, 0x5f
        /*0026*/ 	.short	0x0101


	//----- nvinfo : EIATTR_COOP_GROUP_MASK_REGIDS
	.align		4
        /*0028*/ 	.byte	0x04, 0x29
        /*002a*/ 	.short	(.L_3455 - .L_3454)


	//   ....[0]....
.L_3454:
        /*002c*/ 	.word	0xffffffff


	//   ....[1]....
        /*0030*/ 	.word	0xffffffff


	//   ....[2]....
        /*0034*/ 	.word	0xffffffff


	//   ....[3]....
        /*0038*/ 	.word	0xffffffff


	//   ....[4]....
        /*003c*/ 	.word	0xffffffff


	//   ....[5]....
        /*0040*/ 	.word	0xffffffff


	//   ....[6]....
        /*0044*/ 	.word	0xffffffff


	//   ....[7]....
        /*0048*/ 	.word	0xffffffff


	//   ....[8]....
        /*004c*/ 	.word	0xffffffff


	//   ....[9]....
        /*0050*/ 	.word	0xffffffff


	//   ....[10]....
        /*0054*/ 	.word	0x05000090


	//   ....[11]....
        /*0058*/ 	.word	0x05000090


	//   ....[12]....
        /*005c*/ 	.word	0x05000090


	//   ....[13]....
        /*0060*/ 	.word	0x05000090


	//   ....[14]....
        /*0064*/ 	.word	0x05000090


	//   ....[15]....
        /*0068*/ 	.word	0x05000090


	//   ....[16]....
        /*006c*/ 	.word	0x05000090


	//   ....[17]....
        /*0070*/ 	.word	0x05000090


	//   ....[18]....
        /*0074*/ 	.word	0x05000090


	//   ....[19]....
        /*0078*/ 	.word	0x05000090


	//----- nvinfo : EIATTR_COOP_GROUP_INSTR_OFFSETS
	.align		4
.L_3455:
        /*007c*/ 	.byte	0x04, 0x28
        /*007e*/ 	.short	(.L_3457 - .L_3456)


	//   ....[0]....
.L_3456:
        /*0080*/ 	.word	0x000010b0


	//   ....[1]....
        /*0084*/ 	.word	0x000010c0


	//   ....[2]....
        /*0088*/ 	.word	0x000010f0


	//   ....[3]....
        /*008c*/ 	.word	0x00001100


	//   ....[4]....
        /*0090*/ 	.word	0x00001130


	//   ....[5]....
        /*0094*/ 	.word	0x00001140


	//   ....[6]....
        /*0098*/ 	.word	0x00001170


	//   ....[7]....
        /*009c*/ 	.word	0x00001180


	//   ....[8]....
        /*00a0*/ 	.word	0x000011b0


	//   ....[9]....
        /*00a4*/ 	.word	0x000011c0


	//   ....[10]....
        /*00a8*/ 	.word	0x00004580


	//   ....[11]....
        /*00ac*/ 	.word	0x00004610


	//   ....[12]....
        /*00b0*/ 	.word	0x00004680


	//   ....[13]....
        /*00b4*/ 	.word	0x000046e0


	//   ....[14]....
        /*00b8*/ 	.word	0x00004750


	//   ....[15]....
        /*00bc*/ 	.word	0x000047b0


	//   ....[16]....
        /*00c0*/ 	.word	0x00004820


	//   ....[17]....
        /*00c4*/ 	.word	0x00004880


	//   ....[18]....
        /*00c8*/ 	.word	0x000048f0


	//   ....[19]....
        /*00cc*/ 	.word	0x00004950


	//----- nvinfo : EIATTR_VRC_CTA_INIT_COUNT
	.align		4
.L_3457:
        /*00d0*/ 	.byte	0x02, 0x4a
	.zero		1
	.zero		1


	//----- nvinfo : EIATTR_EXIT_INSTR_OFFSETS
	.align		4
        /*00d4*/ 	.byte	0x04, 0x1c
        /*00d6*/ 	.short	(.L_3459 - .L_3458)


	//   ....[0]....
.L_3458:
        /*00d8*/ 	.word	0x00004510


	//----- nvinfo : EIATTR_MAX_THREADS
	.align		4
.L_3459:
        /*00dc*/ 	.byte	0x04, 0x05
        /*00de*/ 	.short	(.L_3461 - .L_3460)
.L_3460:
        /*00e0*/ 	.word	0x00000080
        /*00e4*/ 	.word	0x00000001
        /*00e8*/ 	.word	0x00000001


	//----- nvinfo : EIATTR_CRS_STACK_SIZE
	.align		4
.L_3461:
        /*00ec*/ 	.byte	0x04, 0x1e
        /*00ee*/ 	.short	(.L_3463 - .L_3462)
.L_3462:
        /*00f0*/ 	.word	0x00000000


	//----- nvinfo : EIATTR_CBANK_PARAM_SIZE
	.align		4
.L_3463:
        /*00f4*/ 	.byte	0x03, 0x19
        /*00f6*/ 	.short	0x0128


	//----- nvinfo : EIATTR_PARAM_CBANK
	.align		4
        /*00f8*/ 	.byte	0x04, 0x0a
        /*00fa*/ 	.short	(.L_3465 - .L_3464)
	.align		4
.L_3464:
        /*00fc*/ 	.word	index@(.nv.constant0._ZN10layer_norm13ln_bwd_kernelINS_13Kernel_traitsI6__halfS2_fS2_fjLj512ELj1ELj4ELj1ELj16ENS_18Kernel_traits_baseILj512ES2_S2_fS2_fjLj128EEEEELb0ELb1ELb0ELb1EEEvNS_9BwdParamsE)
        /*0100*/ 	.short	0x0380
        /*0102*/ 	.short	0x0128


	//----- nvinfo : EIATTR_SW_WAR
	.align		4
.L_3465:
        /*0104*/ 	.byte	0x04, 0x36
        /*0106*/ 	.short	(.L_3467 - .L_3466)
.L_3466:
        /*0108*/ 	.word	0x00000008
.L_3467:


//--------------------- .nv.info._ZN10layer_norm13ln_bwd_kernelINS_13Kernel_traitsI6__halfS2_fS2_fjLj512ELj1ELj4ELj1ELj16ENS_18Kernel_traits_baseILj512ES2_S2_fS2_fjLj128EEEEELb0ELb1ELb1ELb0EEEvNS_9BwdParamsE --------------------------
	.section	.nv.info._ZN10layer_norm13ln_bwd_kernelINS_13Kernel_traitsI6__halfS2_fS2_fjLj512ELj1ELj4ELj1ELj16ENS_18Kernel_traits_baseILj512ES2_S2_fS2_fjLj128EEEEELb0ELb1ELb1ELb0EEEvNS_9BwdParamsE,"",@"SHT_CUDA_INFO"
	.sectionflags	@""
	.align	4


	//----- nvinfo : EIATTR_CUDA_API_VERSION
	.align		4
        /*0000*/ 	.byte	0x04, 0x37
        /*0002*/ 	.short	(.L_3469 - .L_3468)
.L_3468:
        /*0004*/ 	.word	0x00000082


	//----- nvinfo : EIATTR_KPARAM_INFO
	.align		4
.L_3469:
        /*0008*/ 	.byte	0x04, 0x17
        /*000a*/ 	.short	(.L_3471 - .L_3470)
.L_3470:
        /*000c*/ 	.word	0x00000000
        /*0010*/ 	.short	0x0000
        /*0012*/ 	.short	0x0000
        /*0014*/ 	.byte	0x00, 0xf0, 0xa1, 0x04


	//----- nvinfo : EIATTR_SPARSE_MMA_MASK
	.align		4
.L_3471:
        /*0018*/ 	.byte	0x03, 0x50
        /*001a*/ 	.short	0x0000


	//----- nvinfo : EIATTR_MAXREG_COUNT
	.align		4
        /*001c*/ 	.byte	0x03, 0x1b
        /*001e*/ 	.short	0x00ff


	//----- nvinfo : EIATTR_NUM_BARRIERS
	.align		4
        /*0020*/ 	.byte	0x02, 0x4c
        /*0022*/ 	.byte	0x01
	.zero		1


	//----- nvinfo : EIATTR_MERCURY_ISA_VERSION
	.align		4
        /*0024*/ 	.byte	0x03, 0x5f
        /*0026*/ 	.short	0x0101


	//----- nvinfo : EIATTR_COOP_GROUP_MASK_REGIDS
	.align		4
        /*0028*/ 	.byte	0x04, 0x29
        /*002a*/ 	.short	(.L_3473 - .L_3472)


	//   ....[0]....
.L_3472:
        /*002c*/ 	.word	0xffffffff


	//   ....[1]....
        /*0030*/ 	.word	0xffffffff


	//   ....[2]....
        /*0034*/ 	.word	0xffffffff


	//   ....[3]....
        /*0038*/ 	.word	0xffffffff


	//   ....[4]....
        /*003c*/ 	.word	0xffffffff


	//   ....[5]....
        /*0040*/ 	.word	0xffffffff


	//   ....[6]....
        /*0044*/ 	.word	0xffffffff


	//   ....[7]....
        /*0048*/ 	.word	0xffffffff


	//   ....[8]....
        /*004c*/ 	.word	0xffffffff


	//   ....[9]....
        /*0050*/ 	.word	0xffffffff


	//   ....[10]....
        /*0054*/ 	.word	0x05000091


	//   ....[11]....
        /*0058*/ 	.word	0x05000091


	//   ....[12]....
        /*005c*/ 	.word	0x05000091


	//   ....[13]....
        /*0060*/ 	.word	0x05000091


	//   ....[14]....
        /*0064*/ 	.word	0x05000091


	//   ....[15]....
        /*0068*/ 	.word	0x05000091


	//   ....[16]....
        /*006c*/ 	.word	0x05000091


	//   ....[17]....
        /*0070*/ 	.word	0x05000091


	//   ....[18]....
        /*0074*/ 	.word	0x05000091


	//   ....[19]....
        /*0078*/ 	.word	0x05000091


	//----- nvinfo : EIATTR_COOP_GROUP_INSTR_OFFSETS
	.align		4
.L_3473:
        /*007c*/ 	.byte	0x04, 0x28
        /*007e*/ 	.short	(.L_3475 - .L_3474)


	//   ....[0]....
.L_3474:
        /*0080*/ 	.word	0x00001430


	//   ....[1]....
        /*0084*/ 	.word	0x00001440


	//   ....[2]....
        /*0088*/ 	.word	0x00001470


	//   ....[3]....
        /*008c*/ 	.word	0x00001480


	//   ....[4]....
        /*0090*/ 	.word	0x000014b0


	//   ....[5]....
        /*0094*/ 	.word	0x000014c0


	//   ....[6]....
        /*0098*/ 	.word	0x000014f0


	//   ....[7]....
        /*009c*/ 	.word	0x00001500


	//   ....[8]....
        /*00a0*/ 	.word	0x00001530


	//   ....[9]....
        /*00a4*/ 	.word	0x00001540


	//   ....[10]....
        /*00a8*/ 	.word	0x00006140


	//   ....[11]....
        /*00ac*/ 	.word	0x000061d0


	//   ....[12]....
        /*00b0*/ 	.word	0x00006240


	//   ....[13]....
        /*00b4*/ 	.word	0x000062a0


	//   ....[14]....
        /*00b8*/ 	.word	0x00006310


	//   ....[15]....
        /*00bc*/ 	.word	0x00006370


	//   ....[16]....
        /*00c0*/ 	.word	0x000063e0


	//   ....[17]....
        /*00c4*/ 	.word	0x00006440


	//   ....[18]....
        /*00c8*/ 	.word	0x000064b0


	//   ....[19]....
        /*00cc*/ 	.word	0x00006510


	//----- nvinfo : EIATTR_VRC_CTA_INIT_COUNT
	.align		4
.L_3475:
        /*00d0*/ 	.byte	0x02, 0x4a
	.zero		1
	.zero		1


	//----- nvinfo : EIATTR_EXIT_INSTR_OFFSETS
	.align		4
        /*00d4*/ 	.byte	0x04, 0x1c
        /*00d6*/ 	.short	(.L_3477 - .L_3476)


	//   ....[0]....
.L_3476:
        /*00d8*/ 	.word	0x00006050


	//   ....[1]....
        /*00dc*/ 	.word	0x000060d0


	//----- nvinfo : EIATTR_MAX_THREADS
	.align		4
.L_3477:
        /*00e0*/ 	.byte	0x04, 0x05
        /*00e2*/ 	.short	(.L_3479 - .L_3478)
.L_3478:
        /*00e4*/ 	.word	0x00000080
        /*00e8*/ 	.word	0x00000001
        /*00ec*/ 	.word	0x00000001


	//----- nvinfo : EIATTR_CRS_STACK_SIZE
	.align		4
.L_3479:
        /*00f0*/ 	.byte	0x04, 0x1e
        /*00f2*/ 	.short	(.L_3481 - .L_3480)
.L_3480:
        /*00f4*/ 	.word	0x00000000


	//----- nvinfo : EIATTR_CBANK_PARAM_SIZE
	.align		4
.L_3481:
        /*00f8*/ 	.byte	0x03, 0x19
        /*00fa*/ 	.short	0x0128


	//----- nvinfo : EIATTR_PARAM_CBANK
	.align		4
        /*00fc*/ 	.byte	0x04, 0x0a
        /*00fe*/ 	.short	(.L_3483 - .L_3482)
	.align		4
.L_3482:
        /*0100*/ 	.word	index@(.nv.constant0._ZN10layer_norm13ln_bwd_kernelINS_13Kernel_traitsI6__halfS2_fS2_fjLj512ELj1ELj4ELj1ELj16ENS_18Kernel_traits_baseILj512ES2_S2_fS2_fjLj128EEEEELb0ELb1ELb1ELb0EEEvNS_9BwdParamsE)
        /*0104*/ 	.short	0x0380
        /*0106*/ 	.short	0x0128


	//----- nvinfo : EIATTR_SW_WAR
	.align		4
.L_3483:
        /*0108*/ 	.byte	0x04, 0x36
        /*010a*/ 	.short	(.L_3485 - .L_3484)
.L_3484:
        /*010c*/ 	.word	0x00000008
.L_3485:


//--------------------- .nv.info._ZN10layer_norm13ln_bwd_kernelINS_13Kernel_traitsI6__halfS2_fS2_fjLj512ELj1ELj4ELj1ELj16ENS_18Kernel_traits_baseILj512ES2_S2_fS2_fjLj128EEEEELb0ELb1ELb1ELb1EEEvNS_9BwdParamsE --------------------------
	.section	.nv.info._ZN10layer_norm13ln_bwd_kernelINS_13Kernel_traitsI6__halfS2_fS2_fjLj512ELj1ELj4ELj1ELj16ENS_18Kernel_traits_baseILj512ES2_S2_fS2_fjLj128EEEEELb0ELb1ELb1ELb1EEEvNS_9BwdParamsE,"",@"SHT_CUDA_INFO"
	.sectionflags	@""
	.align	4


	//----- nvinfo : EIATTR_CUDA_API_VERSION
	.align		4
        /*0000*/ 	.byte	0x04, 0x37
        /*0002*/ 	.short	(.L_3487 - .L_3486)
.L_3486:
        /*0004*/ 	.word	0x00000082


	//----- nvinfo : EIATTR_KPARAM_INFO
	.align		4
.L_3487:
        /*0008*/ 	.byte	0x04, 0x17
        /*000a*/ 	.short	(.L_3489 - .L_3488)
.L_3488:
        /*000c*/ 	.word	0x00000000
        /*0010*/ 	.short	0x0000
        /*0012*/ 	.short	0x0000
        /*0014*/ 	.byte	0x00, 0xf0, 0xa1, 0x04


	//----- nvinfo : EIATTR_SPARSE_MMA_MASK
	.align		4
.L_3489:
        /*0018*/ 	.byte	0x03, 0x50
        /*001a*/ 	.short	0x0000


	//----- nvinfo : EIATTR_MAXREG_COUNT
	.align		4
        /*001c*/ 	.byte	0x03, 0x1b
        /*001e*/ 	.short	0x00ff


	//----- nvinfo : EIATTR_NUM_BARRIERS
	.align		4
        /*0020*/ 	.byte	0x02, 0x4c
        /*0022*/ 	.byte	0x01
	.zero		1


	//----- nvinfo : EIATTR_MERCURY_ISA_VERSION
	.align		4
        /*0024*/ 	.byte	0x03, 0x5f
        /*0026*/ 	.short	0x0101


	//----- nvinfo : EIATTR_COOP_GROUP_MASK_REGIDS
	.align		4
        /*0028*/ 	.byte	0x04, 0x29
        /*002a*/ 	.short	(.L_3491 - .L_3490)


	//   ....[0]....
.L_3490:
        /*002c*/ 	.word	0xffffffff


	//   ....[1]....
        /*0030*/ 	.word	0xffffffff


	//   ....[2]....
        /*0034*/ 	.word	0xffffffff


	//   ....[3]....
        /*0038*/ 	.word	0xffffffff


	//   ....[4]....
        /*003c*/ 	.word	0xffffffff


	//   ....[5]....
        /*0040*/ 	.word	0xffffffff


	//   ....[6]....
        /*0044*/ 	.word	0xffffffff


	//   ....[7]....
        /*0048*/ 	.word	0xffffffff


	//   ....[8]....
        /*004c*/ 	.word	0xffffffff


	//   ....[9]....
        /*0050*/ 	.word	0xffffffff


	//   ....[10]....
        /*0054*/ 	.word	0x05000090


	//   ....[11]....
        /*0058*/ 	.word	0x05000090


	//   ....[12]....
        /*005c*/ 	.word	0x05000090


	//   ....[13]....
        /*0060*/ 	.word	0x05000090


	//   ....[14]....
        /*0064*/ 	.word	0x05000090


	//   ....[15]....
        /*0068*/ 	.word	0x05000090


	//   ....[16]....
        /*006c*/ 	.word	0x05000090


	//   ....[17]....
        /*0070*/ 	.word	0x05000090


	//   ....[18]....
        /*0074*/ 	.word	0x05000090


	//   ....[19]....
        /*0078*/ 	.word	0x05000090


	//----- nvinfo : EIATTR_COOP_GROUP_INSTR_OFFSETS
	.align		4
.L_3491:
        /*007c*/ 	.byte	0x04, 0x28
        /*007e*/ 	.short	(.L_3493 - .L_3492)


	//   ....[0]....
.L_3492:
        /*0080*/ 	.word	0x00001150


	//   ....[1]....
        /*0084*/ 	.word	0x00001160


	//   ....[2]....
        /*0088*/ 	.word	0x00001190


	//   ....[3]....
        /*008c*/ 	.word	0x000011a0


	//   ....[4]....
        /*0090*/ 	.word	0x000011d0


	//   ....[5]....
        /*0094*/ 	.word	0x000011e0


	//   ....[6]....
        /*0098*/ 	.word	0x00001210


	//   ....[7]....
        /*009c*/ 	.word	0x00001220


	//   ....[8]....
        /*00a0*/ 	.word	0x00001250


	//   ....[9]....
        /*00a4*/ 	.word	0x00001260


	//   ....[10]....
        /*00a8*/ 	.word	0x00005a10


	//   ....[11]....
        /*00ac*/ 	.word	0x00005aa0


	//   ....[12]....
        /*00b0*/ 	.word	0x00005b10


	//   ....[13]....
        /*00b4*/ 	.word	0x00005b70


	//   ....[14]....
        /*00b8*/ 	.word	0x00005be0


	//   ....[15]....
        /*00bc*/ 	.word	0x00005c40


	//   ....[16]....
        /*00c0*/ 	.word	0x00005cb0


	//   ....[17]....
        /*00c4*/ 	.word	0x00005d10


	//   ....[18]....
        /*00c8*/ 	.word	0x00005d80


	//   ....[19]....
        /*00cc*/ 	.word	0x00005de0


	//----- nvinfo : EIATTR_VRC_CTA_INIT_COUNT
	.align		4
.L_3493:
        /*00d0*/ 	.byte	0x02, 0x4a
	.zero		1
	.zero		1


	//----- nvinfo : EIATTR_EXIT_INSTR_OFFSETS
	.align		4
        /*00d4*/ 	.byte	0x04, 0x1c
        /*00d6*/ 	.short	(.L_3495 - .L_3494)


	//   ....[0]....
.L_3494:
        /*00d8*/ 	.word	0x000059a0


	//----- nvinfo : EIATTR_MAX_THREADS
	.align		4
.L_3495:
        /*00dc*/ 	.byte	0x04, 0x05
        /*00de*/ 	.short	(.L_3497 - .L_3496)
.L_3496:
        /*00e0*/ 	.word	0x00000080
        /*00e4*/ 	.word	0x00000001
        /*00e8*/ 	.word	0x00000001


	//----- nvinfo : EIATTR_CRS_STACK_SIZE
	.align		4
.L_3497:
        /*00ec*/ 	.byte	0x04, 0x1e
        /*00ee*/ 	.short	(.L_3499 - .L_3498)
.L_3498:
        /*00f0*/ 	.word	0x00000000


	//----- nvinfo : EIATTR_CBANK_PARAM_SIZE
	.align		4
.L_3499:
        /*00f4*/ 	.byte	0x03, 0x19
        /*00f6*/ 	.short	0x0128


	//----- nvinfo : EIATTR_PARAM_CBANK
	.align		4
        /*00f8*/ 	.byte	0x04, 0x0a
        /*00fa*/ 	.short	(.L_3501 - .L_3500)
	.align		4
.L_3500:
        /*00fc*/ 	.word	index@(.nv.constant0._ZN10layer_norm13ln_bwd_kernelINS_13Kernel_traitsI6__halfS2_fS2_fjLj512ELj1ELj4ELj1ELj16ENS_18Kernel_traits_baseILj512ES2_S2_fS2_fjLj128EEEEELb0ELb1ELb1ELb1EEEvNS_9BwdParamsE)
        /*0100*/ 	.short	0x0380
        /*0102*/ 	.short	0x0128


	//----- nvinfo : EIATTR_SW_WAR
	.align		4
.L_3501:
        /*0104*/ 	.byte	0x04, 0x36
        /*0106*/ 	.short	(.L_3503 - .L_3502)
.L_3502:
        /*0108*/ 	.word	0x00000008
.L_3503:


//--------------------- .nv.info._ZN10layer_norm13ln_bwd_kernelINS_13Kernel_traitsI6__halfS2_fS2_fjLj512ELj1ELj4ELj1ELj16ENS_18Kernel_traits_baseILj512ES2_S2_fS2_fjLj128EEEEELb1ELb0ELb0ELb0EEEvNS_9BwdParamsE --------------------------
	.section	.nv.info._ZN10layer_norm13ln_bwd_kernelINS_13Kernel_traitsI6__halfS2_fS2_fjLj512ELj1ELj4ELj1ELj16ENS_18Kernel_traits_baseILj512ES2_S2_fS2_fjLj128EEEEELb1ELb0ELb0ELb0EEEvNS_9BwdParamsE,"",@"SHT_CUDA_INFO"
	.sectionflags	@""
	.align	4


	//----- nvinfo : EIATTR_CUDA_API_VERSION
	.align		4
        /*0000*/ 	.byte	0x04, 0x37
        /*0002*/ 	.short	(.L_3505 - .L_3504)
.L_3504:
        /*0004*/ 	.word	0x00000082


	//----- nvinfo : EIATTR_KPARAM_INFO
	.align		4
.L_3505:
        /*0008*/ 	.byte	0x04, 0x17
        /*000a*/ 	.short	(.L_3507 - .L_3506)
.L_3506:
        /*000c*/ 	.word	0x00000000
        /*0010*/ 	.short	0x0000
        /*0012*/ 	.short	0x0000
        /*0014*/ 	.byte	0x00, 0xf0, 0xa1, 0x04


	//----- nvinfo : EIATTR_SPARSE_MMA_MASK
	.align		4
.L_3507:
        /*0018*/ 	.byte	0x03, 0x50
        /*001a*/ 	.short	0x0000


	//----- nvinfo : EIATTR_MAXREG_COUNT
	.align		4
        /*001c*/ 	.byte	0x03, 0x1b
        /*001e*/ 	.short	0x00ff


	//----- nvinfo : EIATTR_NUM_BARRIERS
	.align		4
        /*0020*/ 	.byte	0x02, 0x4c
        /*0022*/ 	.byte	0x01
	.zero		1


	//----- nvinfo : EIATTR_MERCURY_ISA_VERSION
	.align		4
        /*0024*/ 	.byte	0x03, 0x5f
        /*0026*/ 	.short	0x0101


	//----- nvinfo : EIATTR_COOP_GROUP_MASK_REGIDS
	.align		4
        /*0028*/ 	.byte	0x04, 0x29
        /*002a*/ 	.short	(.L_3509 - .L_3508)


	//   ....[0]....
.L_3508:
        /*002c*/ 	.word	0xffffffff


	//   ....[1]....
        /*0030*/ 	.word	0xffffffff


	//   ....[2]....
        /*0034*/ 	.word	0xffffffff


	//   ....[3]....
        /*0038*/ 	.word	0xffffffff


	//   ....[4]....
        /*003c*/ 	.word	0xffffffff


	//   ....[5]....
        /*0040*/ 	.word	0xffffffff


	//   ....[6]....
        /*0044*/ 	.word	0xffffffff


	//   ....[7]....
        /*0048*/ 	.word	0xffffffff


	//   ....[8]....
        /*004c*/ 	.word	0xffffffff


	//   ....[9]....
        /*0050*/ 	.word	0xffffffff


	//   ....[10]....
        /*0054*/ 	.word	0x05000072


	//   ....[11]....
        /*0058*/ 	.word	0x05000072


	//   ....[12]....
        /*005c*/ 	.word	0x05000072


	//   ....[13]....
        /*0060*/ 	.word	0x05000072


	//   ....[14]....
        /*0064*/ 	.word	0x05000072


	//   ....[15]....
        /*0068*/ 	.word	0x05000072


	//   ....[16]....
        /*006c*/ 	.word	0x05000072


	//   ....[17]....
        /*0070*/ 	.word	0x05000072


	//   ....[18]....
        /*0074*/ 	.word	0x05000072


	//   ....[19]....
        /*0078*/ 	.word	0x05000072


	//----- nvinfo : EIATTR_COOP_GROUP_INSTR_OFFSETS
	.align		4
.L_3509:
        /*007c*/ 	.byte	0x04, 0x28
        /*007e*/ 	.short	(.L_3511 - .L_3510)


	//   ....[0]....
.L_3510:
        /*0080*/ 	.word	0x00001180


	//   ....[1]....
        /*0084*/ 	.word	0x00001190


	//   ....[2]....
        /*0088*/ 	.word	0x000011c0


	//   ....[3]....
        /*008c*/ 	.word	0x000011d0


	//   ....[4]....
        /*0090*/ 	.word	0x00001200


	//   ....[5]....
        /*0094*/ 	.word	0x00001210


	//   ....[6]....
        /*0098*/ 	.word	0x00001240


	//   ....[7]....
        /*009c*/ 	.word	0x00001250


	//   ....[8]....
        /*00a0*/ 	.word	0x00001280


	//   ....[9]....
        /*00a4*/ 	.word	0x00001290


	//   ....[10]....
        /*00a8*/ 	.word	0x00003f00


	//   ....[11]....
        /*00ac*/ 	.word	0x00003f90


	//   ....[12]....
        /*00b0*/ 	.word	0x00004000


	//   ....[13]....
        /*00b4*/ 	.word	0x00004060


	//   ....[14]....
        /*00b8*/ 	.word	0x000040d0


	//   ....[15]....
        /*00bc*/ 	.word	0x00004130


	//   ....[16]....
        /*00c0*/ 	.word	0x000041a0


	//   ....[17]....
        /*00c4*/ 	.word	0x00004200


	//   ....[18]....
        /*00c8*/ 	.word	0x00004270


	//   ....[19]....
        /*00cc*/ 	.word	0x000042d0


	//----- nvinfo : EIATTR_VRC_CTA_INIT_COUNT
	.align		4
.L_3511:
        /*00d0*/ 	.byte	0x02, 0x4a
	.zero		1
	.zero		1


	//----- nvinfo : EIATTR_EXIT_INSTR_OFFSETS
	.align		4
        /*00d4*/ 	.byte	0x04, 0x1c
        /*00d6*/ 	.short	(.L_3513 - .L_3512)


	//   ....[0]....
.L_3512:
        /*00d8*/ 	.word	0x00003e60


	//   ....[1]....
        /*00dc*/ 	.word	0x00003e90


	//----- nvinfo : EIATTR_MAX_THREADS
	.align		4
.L_3513:
        /*00e0*/ 	.byte	0x04, 0x05
        /*00e2*/ 	.short	(.L_3515 - .L_3514)
.L_3514:
        /*00e4*/ 	.word	0x00000080
        /*00e8*/ 	.word	0x00000001
        /*00ec*/ 	.word	0x00000001


	//----- nvinfo : EIATTR_CRS_STACK_SIZE
	.align		4
.L_3515:
        /*00f0*/ 	.byte	0x04, 0x1e
        /*00f2*/ 	.short	(.L_3517 - .L_3516)
.L_3516:
        /*00f4*/ 	.word	0x00000000


	//----- nvinfo : EIATTR_CBANK_PARAM_SIZE
	.align		4
.L_3517:
        /*00f8*/ 	.byte	0x03, 0x19
        /*00fa*/ 	.short	0x0128


	//----- nvinfo : EIATTR_PARAM_CBANK
	.align		4
        /*00fc*/ 	.byte	0x04, 0x0a
        /*00fe*/ 	.short	(.L_3519 - .L_3518)
	.align		4
.L_3518:
        /*0100*/ 	.word	index@(.nv.constant0._ZN10layer_norm13ln_bwd_kernelINS_13Kernel_traitsI6__halfS2_fS2_fjLj512ELj1ELj4ELj1ELj16ENS_18Kernel_traits_baseILj512ES2_S2_fS2_fjLj128EEEEELb1ELb0ELb0ELb0EEEvNS_9BwdParamsE)
        /*0104*/ 	.short	0x0380
        /*0106*/ 	.short	0x0128


	//----- nvinfo : EIATTR_SW_WAR
	.align		4
.L_3519:
        /*0108*/ 	.byte	0x04, 0x36
        /*010a*/ 	.short	(.L_3521 - .L_3520)
.L_3520:
        /*010c*/ 	.word	0x00000008
.L_3521:


//--------------------- .nv.info._ZN10layer_norm13ln_bwd_kernelINS_13Kernel_traitsI6__halfS2_fS2_fjLj512ELj1ELj4ELj1ELj16ENS_18Kernel_traits_baseILj512ES2_S2_fS2_fjLj128EEEEELb1ELb0ELb0ELb1EEEvNS_9BwdParamsE --------------------------
	.section	.nv.info._ZN10layer_norm13ln_bwd_kernelINS_13Kernel_traitsI6__halfS2_fS2_fjLj512ELj1ELj4ELj1ELj16ENS_18Kernel_traits_baseILj512ES2_S2_fS2_fjLj128EEEEELb1ELb0ELb0ELb1EEEvNS_9BwdParamsE,"",@"SHT_CUDA_INFO"
	.sectionflags	@""
	.align	4


	//----- nvinfo : EIATTR_CUDA_API_VERSION
	.align		4
        /*0000*/ 	.byte	0x04, 0x37
        /*0002*/ 	.short	(.L_3523 - .L_3522)
.L_3522:
        /*0004*/ 	.word	0x00000082


	//----- nvinfo : EIATTR_KPARAM_INFO
	.align		4
.L_3523:
        /*0008*/ 	.byte	0x04, 0x17
        /*000a*/ 	.short	(.L_3525 - .L_3524)
.L_3524:
        /*000c*/ 	.word	0x00000000
        /*0010*/ 	.short	0x0000
        /*0012*/ 	.short	0x0000
        /*0014*/ 	.byte	0x00, 0xf0, 0xa1, 0x04


	//----- nvinfo : EIATTR_SPARSE_MMA_MASK
	.align		4
.L_3525:
        /*0018*/ 	.byte	0x03, 0x50
        /*001a*/ 	.short	0x0000


	//----- nvinfo : EIATTR_MAXREG_COUNT
	.align		4
        /*001c*/ 	.byte	0x03, 0x1b
        /*001e*/ 	.short	0x00ff


	//----- nvinfo : EIATTR_NUM_BARRIERS
	.align		4
        /*0020*/ 	.byte	0x02, 0x4c
        /*0022*/ 	.byte	0x01
	.zero		1


	//----- nvinfo : EIATTR_MERCURY_ISA_VERSION
	.align		4
        /*0024*/ 	.byte	0x03, 0x5f
        /*0026*/ 	.short	0x0101


	//----- nvinfo : EIATTR_COOP_GROUP_MASK_REGIDS
	.align		4
        /*0028*/ 	.byte	0x04, 0x29
        /*002a*/ 	.short	(.L_3527 - .L_3526)


	//   ....[0]....
.L_3526:
        /*002c*/ 	.word	0xffffffff


	//   ....[1]....
        /*0030*/ 	.word	0xffffffff


	//   ....[2]....
        /*0034*/ 	.word	0xffffffff


	//   ....[3]....
        /*0038*/ 	.word	0xffffffff


	//   ....[4]....
        /*003c*/ 	.word	0xffffffff


	//   ....[5]....
        /*0040*/ 	.word	0xffffffff


	//   ....[6]....
        /*0044*/ 	.word	0xffffffff


	//   ....[7]....
        /*0048*/ 	.word	0xffffffff


	//   ....[8]....
        /*004c*/ 	.word	0xffffffff


	//   ....[9]....
        /*0050*/ 	.word	0xffffffff


	//   ....[10]....
        /*0054*/ 	.word	0x05000075


	//   ....[11]....
        /*0058*/ 	.word	0x05000075


	//   ....[12]....
        /*005c*/ 	.word	0x05000075


	//   ....[13]....
        /*0060*/ 	.word	0x05000075


	//   ....[14]....
        /*0064*/ 	.word	0x05000075


	//   ....[15]....
        /*0068*/ 	.word	0x05000075


	//   ....[16]....
        /*006c*/ 	.word	0x05000075


	//   ....[17]....
        /*0070*/ 	.word	0x05000075


	//   ....[18]....
        /*0074*/ 	.word	0x05000075


	//   ....[19]....
        /*0078*/ 	.word	0x05000075


	//----- nvinfo : EIATTR_COOP_GROUP_INSTR_OFFSETS
	.align		4
.L_3527:
        /*007c*/ 	.byte	0x04, 0x28
        /*007e*/ 	.short	(.L_3529 - .L_3528)


	//   ....[0]....
.L_3528:
        /*0080*/ 	.word	0x00000fb0


	//   ....[1]....
        /*0084*/ 	.word	0x00000fc0


	//   ....[2]....
        /*0088*/ 	.word	0x00000ff0


	//   ....[3]....
        /*008c*/ 	.word	0x00001000


	//   ....[4]....
        /*0090*/ 	.word	0x00001030


	//   ....[5]....
        /*0094*/ 	.word	0x00001040


	//   ....[6]....
        /*0098*/ 	.word	0x00001070


	//   ....[7]....
        /*009c*/ 	.word	0x00001080


	//   ....[8]....
        /*00a0*/ 	.word	0x000010b0


	//   ....[9]....
        /*00a4*/ 	.word	0x000010c0


	//   ....[10]....
        /*00a8*/ 	.word	0x00003b80


	//   ....[11]....
        /*00ac*/ 	.word	0x00003c10


	//   ....[12]....
        /*00b0*/ 	.word	0x00003c70


	//   ....[13]....
        /*00b4*/ 	.word	0x00003cd0


	//   ....[14]....
        /*00b8*/ 	.word	0x00003d30


	//   ....[15]....
        /*00bc*/ 	.word	0x00003d90


	//   ....[16]....
        /*00c0*/ 	.word	0x00003df0


	//   ....[17]....
        /*00c4*/ 	.word	0x00003e50


	//   ....[18]....
        /*00c8*/ 	.word	0x00003eb0


	//   ....[19]....
        /*00cc*/ 	.word	0x00003f10


	//----- nvinfo : EIATTR_VRC_CTA_INIT_COUNT
	.align		4
.L_3529:
        /*00d0*/ 	.byte	0x02, 0x4a
	.zero		1
	.zero		1


	//----- nvinfo : EIATTR_EXIT_INSTR_OFFSETS
	.align		4
        /*00d4*/ 	.byte	0x04, 0x1c
        /*00d6*/ 	.short	(.L_3531 - .L_3530)


	//   ....[0]....
.L_3530:
        /*00d8*/ 	.word	0x00003b20


	//----- nvinfo : EIATTR_MAX_THREADS
	.align		4
.L_3531:
        /*00dc*/ 	.byte	0x04, 0x05
        /*00de*/ 	.short	(.L_3533 - .L_3532)
.L_3532:
        /*00e0*/ 	.word	0x00000080
        /*00e4*/ 	.word	0x00000001
        /*00e8*/ 	.word	0x00000001


	//----- nvinfo : EIATTR_CRS_STACK_SIZE
	.align		4
.L_3533:
        /*00ec*/ 	.byte	0x04, 0x1e
        /*00ee*/ 	.short	(.L_3535 - .L_3534)
.L_3534:
        /*00f0*/ 	.word	0x00000000


	//----- nvinfo : EIATTR_CBANK_PARAM_SIZE
	.align		4
.L_3535:
        /*00f4*/ 	.byte	0x03, 0x19
        /*00f6*/ 	.short	0x0128


	//----- nvinfo : EIATTR_PARAM_CBANK
	.align		4
        /*00f8*/ 	.byte	0x04, 0x0a
        /*00fa*/ 	.short	(.L_3537 - .L_3536)
	.align		4
.L_3536:
        /*00fc*/ 	.word	index@(.nv.constant0._ZN10layer_norm13ln_bwd_kernelINS_13Kernel_traitsI6__halfS2_fS2_fjLj512ELj1ELj4ELj1ELj16ENS_18Kernel_traits_baseILj512ES2_S2_fS2_fjLj128EEEEELb1ELb0ELb0ELb1EEEvNS_9BwdParamsE)
        /*0100*/ 	.short	0x0380
        /*0102*/ 	.short	0x0128


	//----- nvinfo : EIATTR_SW_WAR
	.align		4
.L_3537:
        /*0104*/ 	.byte	0x04, 0x36
        /*0106*/ 	.short	(.L_3539 - .L_3538)
.L_3538:
        /*0108*/ 	.word	0x00000008
.L_3539:


//--------------------- .nv.info._ZN10layer_norm22ln_bwd_finalize_kernelINS_22Kernel_traits_finalizeILj512E6__halfS2_fS2_fjLb0ELj1024ELj4ENS_18Kernel_traits_baseILj512ES2_S2_fS2_fjLj1024EEEEELb0ELb0EEEvNS_9BwdParamsE --------------------------
	.section	.nv.info._ZN10layer_norm22ln_bwd_finalize_kernelINS_22Kernel_traits_finalizeILj512E6__halfS2_fS2_fjLb0ELj1024ELj4ENS_18Kernel_traits_baseILj512ES2_S2_fS2_fjLj1024EEEEELb0ELb0EEEvNS_9BwdParamsE,"",@"SHT_CUDA_INFO"
	.sectionflags	@""
	.align	4


	//----- nvinfo : EIATTR_CUDA_API_VERSION
	.align		4
        /*0000*/ 	.byte	0x04, 0x37
        /*0002*/ 	.short	(.L_3541 - .L_3540)
.L_3540:
        /*0004*/ 	.word	0x00000082


	//----- nvinfo : EIATTR_KPARAM_INFO
	.align		4
.L_3541:
        /*0008*/ 	.byte	0x04, 0x17
        /*000a*/ 	.short	(.L_3543 - .L_3542)
.L_3542:
        /*000c*/ 	.word	0x00000000
        /*0010*/ 	.short	0x0000
        /*0012*/ 	.short	0x0000
        /*0014*/ 	.byte	0x00, 0xf0, 0xa1, 0x04


	//----- nvinfo : EIATTR_SPARSE_MMA_MASK
	.align		4
.L_3543:
        /*0018*/ 	.byte	0x03, 0x50
        /*001a*/ 	.short	0x0000


	//----- nvinfo : EIATTR_MAXREG_COUNT
	.align		4
        /*001c*/ 	.byte	0x03, 0x1b
        /*001e*/ 	.short	0x0040


	//----- nvinfo : EIATTR_NUM_BARRIERS
	.align		4
        /*0020*/ 	.byte	0x02, 0x4c
        /*0022*/ 	.byte	0x01
	.zero		1


	//----- nvinfo : EIATTR_MERCURY_ISA_VERSION
	.align		4
        /*0024*/ 	.byte	0x03, 0x5f
        /*0026*/ 	.short	0x0101


	//----- nvinfo : EIATTR_COOP_GROUP_MASK_REGIDS
	.align		4
        /*0028*/ 	.byte	0x04, 0x29
        /*002a*/ 	.short	(.L_3545 - .L_3544)


	//   ....[0]....
.L_3544:
        /*002c*/ 	.word	0xffffffff


	//   ....[1]....
        /*0030*/ 	.word	0xffffffff


	//   ....[2]....
        /*0034*/ 	.word	0xffffffff


	//   ....[3]....
        /*0038*/ 	.word	0xffffffff


	//   ....[4]....
        /*003c*/ 	.word	0xffffffff


	//   ....[5]....
        /*0040*/ 	.word	0xffffffff


	//   ....[6]....
        /*0044*/ 	.word	0xffffffff


	//   ....[7]....
        /*0048*/ 	.word	0xffffffff


	//   ....[8]....
        /*004c*/ 	.word	0xffffffff


	//   ....[9]....
        /*0050*/ 	.word	0xffffffff


	//----- nvinfo : EIATTR_COOP_GROUP_INSTR_OFFSETS
	.align		4
.L_3545:
        /*0054*/ 	.byte	0x04, 0x28
        /*0056*/ 	.short	(.L_3547 - .L_3546)


	//   ....[0]....
.L_3546:
        /*0058*/ 	.word	0x00001540


	//   ....[1]....
        /*005c*/ 	.word	0x00001550


	//   ....[2]....
        /*0060*/ 	.word	0x00001580


	//   ....[3]....
        /*0064*/ 	.word	0x00001590


	//   ....[4]....
        /*0068*/ 	.word	0x000015c0


	//   ....[5]....
        /*006c*/ 	.word	0x000015d0


	//   ....[6]....
        /*0070*/ 	.word	0x00001610


	//   ....[7]....
        /*0074*/ 	.word	0x00001630


	//   ....[8]....
        /*0078*/ 	.word	0x00001680


	//   ....[9]....
        /*007c*/ 	.word	0x00001690


	//----- nvinfo : EIATTR_VRC_CTA_INIT_COUNT
	.align		4
.L_3547:
        /*0080*/ 	.byte	0x02, 0x4a
	.zero		1
	.zero		1


	//----- nvinfo : EIATTR_EXIT_INSTR_OFFSETS
	.align		4
        /*0084*/ 	.byte	0x04, 0x1c
        /*0086*/ 	.short	(.L_3549 - .L_3548)


	//   ....[0]....
.L_3548:
        /*0088*/ 	.word	0x00000060


	//   ....[1]....
        /*008c*/ 	.word	0x000016f0


	//   ....[2]....
        /*0090*/ 	.word	0x00001720


	//   ....[3]....
        /*0094*/ 	.word	0x000017e0


	//----- nvinfo : EIATTR_MAX_THREADS
	.align		4
.L_3549:
        /*0098*/ 	.byte	0x04, 0x05
        /*009a*/ 	.short	(.L_3551 - .L_3550)
.L_3550:
        /*009c*/ 	.word	0x00000400
        /*00a0*/ 	.word	0x00000001
        /*00a4*/ 	.word	0x00000001


	//----- nvinfo : EIATTR_CRS_STACK_SIZE
	.align		4
.L_3551:
        /*00a8*/ 	.byte	0x04, 0x1e
        /*00aa*/ 	.short	(.L_3553 - .L_3552)
.L_3552:
        /*00ac*/ 	.word	0x00000000


	//----- nvinfo : EIATTR_CBANK_PARAM_SIZE
	.align		4
.L_3553:
        /*00b0*/ 	.byte	0x03, 0x19
        /*00b2*/ 	.short	0x0128


	//----- nvinfo : EIATTR_PARAM_CBANK
	.align		4
        /*00b4*/ 	.byte	0x04, 0x0a
        /*00b6*/ 	.short	(.L_3555 - .L_3554)
	.align		4
.L_3554:
        /*00b8*/ 	.word	index@(.nv.constant0._ZN10layer_norm22ln_bwd_finalize_kernelINS_22Kernel_traits_finalizeILj512E6__halfS2_fS2_fjLb0ELj1024ELj4ENS_18Kernel_traits_baseILj512ES2_S2_fS2_fjLj1024EEEEELb0ELb0EEEvNS_9BwdParamsE)
        /*00bc*/ 	.short	0x0380
        /*00be*/ 	.short	0x0128


	//----- nvinfo : EIATTR_SW_WAR
	.align		4
.L_3555:
        /*00c0*/ 	.byte	0x04, 0x36
        /*00c2*/ 	.short	(.L_3557 - .L_3556)
.L_3556:
        /*00c4*/ 	.word	0x00000008
.L_3557:


//--------------------- .nv.info._ZN10layer_norm13ln_bwd_kernelINS_13Kernel_traitsI6__halfS2_fS2_fjLj512ELj1ELj4ELj1ELj16ENS_18Kernel_traits_baseILj512ES2_S2_fS2_fjLj128EEEEELb1ELb0ELb1ELb0EEEvNS_9BwdParamsE --------------------------
	.section	.nv.info._ZN10layer_norm13ln_bwd_kernelINS_13Kernel_traitsI6__halfS2_fS2_fjLj512ELj1ELj4ELj1ELj16ENS_18Kernel_traits_baseILj512ES2_S2_fS2_fjLj128EEEEELb1ELb0ELb1ELb0EEEvNS_9BwdParamsE,"",@"SHT_CUDA_INFO"
	.sectionflags	@""
	.align	4


	//----- nvinfo : EIATTR_CUDA_API_VERSION
	.align		4
        /*0000*/ 	.byte	0x04, 0x37
        /*0002*/ 	.short	(.L_3559 - .L_3558)
.L_3558:
        /*0004*/ 	.word	0x00000082


	//----- nvinfo : EIATTR_KPARAM_INFO
	.align		4
.L_3559:
        /*0008*/ 	.byte	0x04, 0x17
        /*000a*/ 	.short	(.L_3561 - .L_3560)
.L_3560:
        /*000c*/ 	.word	0x00000000
        /*0010*/ 	.short	0x0000
        /*0012*/ 	.short	0x0000
        /*0014*/ 	.byte	0x00, 0xf0, 0xa1, 0x04


	//----- nvinfo : EIATTR_SPARSE_MMA_MASK
	.align		4
.L_3561:
        /*0018*/ 	.byte	0x03, 0x50
        /*001a*/ 	.short	0x0000


	//----- nvinfo : EIATTR_MAXREG_COUNT
	.align		4
        /*001c*/ 	.byte	0x03, 0x1b
        /*001e*/ 	.short	0x00ff


	//----- nvinfo : EIATTR_NUM_BARRIERS
	.align		4
        /*0020*/ 	.byte	0x02, 0x4c
        /*0022*/ 	.byte	0x01
	.zero		1


	//----- nvinfo : EIATTR_MERCURY_ISA_VERSION
	.align		4
        /*0024*/ 	.byte	0x03, 0x5f
        /*0026*/ 	.short	0x0101


	//----- nvinfo : EIATTR_COOP_GROUP_MASK_REGIDS
	.align		4
        /*0028*/ 	.byte	0x04, 0x29
        /*002a*/ 	.short	(.L_3563 - .L_3562)


	//   ....[0]....
.L_3562:
        /*002c*/ 	.word	0xffffffff


	//   ....[1]....
        /*0030*/ 	.word	0xffffffff


	//   ....[2]....
        /*0034*/ 	.word	0xffffffff


	//   ....[3]....
        /*0038*/ 	.word	0xffffffff


	//   ....[4]....
        /*003c*/ 	.word	0xffffffff


	//   ....[5]....
        /*0040*/ 	.word	0xffffffff


	//   ....[6]....
        /*0044*/ 	.word	0xffffffff


	//   ....[7]....
        /*0048*/ 	.word	0xffffffff


	//   ....[8]....
        /*004c*/ 	.word	0xffffffff


	//   ....[9]....
        /*0050*/ 	.word	0xffffffff


	//   ....[10]....
        /*0054*/ 	.word	0x05000050


	//   ....[11]....
        /*0058*/ 	.word	0x05000050


	//   ....[12]....
        /*005c*/ 	.word	0x05000050


	//   ....[13]....
        /*0060*/ 	.word	0x05000050


	//   ....[14]....
        /*0064*/ 	.word	0x05000050


	//   ....[15]....
        /*0068*/ 	.word	0x05000050


	//   ....[16]....
        /*006c*/ 	.word	0x05000050


	//   ....[17]....
        /*0070*/ 	.word	0x05000050


	//   ....[18]....
        /*0074*/ 	.word	0x05000050


	//   ....[19]....
        /*0078*/ 	.word	0x05000050


	//----- nvinfo : EIATTR_COOP_GROUP_INSTR_OFFSETS
	.align		4
.L_3563:
        /*007c*/ 	.byte	0x04, 0x28
        /*007e*/ 	.short	(.L_3565 - .L_3564)


	//   ....[0]....
.L_3564:
        /*0080*/ 	.word	0x000015b0


	//   ....[1]....
        /*0084*/ 	.word	0x000015c0


	//   ....[2]....
        /*0088*/ 	.word	0x000015f0


	//   ....[3]....
        /*008c*/ 	.word	0x00001600


	//   ....[4]....
        /*0090*/ 	.word	0x00001630


	//   ....[5]....
        /*0094*/ 	.word	0x00001640


	//   ....[6]....
        /*0098*/ 	.word	0x00001670


	//   ....[7]....
        /*009c*/ 	.word	0x00001680


	//   ....[8]....
        /*00a0*/ 	.word	0x000016b0


	//   ....[9]....
        /*00a4*/ 	.word	0x000016c0


	//   ....[10]....
        /*00a8*/ 	.word	0x00005a20


	//   ....[11]....
        /*00ac*/ 	.word	0x00005ac0


	//   ....[12]....
        /*00b0*/ 	.word	0x00005b20


	//   ....[13]....
        /*00b4*/ 	.word	0x00005b80


	//   ....[14]....
        /*00b8*/ 	.word	0x00005bf0


	//   ....[15]....
        /*00bc*/ 	.word	0x00005c50


	//   ....[16]....
        /*00c0*/ 	.word	0x00005cc0


	//   ....[17]....
        /*00c4*/ 	.word	0x00005d20


	//   ....[18]....
        /*00c8*/ 	.word	0x00005d90


	//   ....[19]....
        /*00cc*/ 	.word	0x00005de0


	//----- nvinfo : EIATTR_VRC_CTA_INIT_COUNT
	.align		4
.L_3565:
        /*00d0*/ 	.byte	0x02, 0x4a
	.zero		1
	.zero		1


	//----- nvinfo : EIATTR_EXIT_INSTR_OFFSETS
	.align		4
        /*00d4*/ 	.byte	0x04, 0x1c
        /*00d6*/ 	.short	(.L_3567 - .L_3566)


	//   ....[0]....
.L_3566:
        /*00d8*/ 	.word	0x00005990


	//   ....[1]....
        /*00dc*/ 	.word	0x000059c0


	//----- nvinfo : EIATTR_MAX_THREADS
	.align		4
.L_3567:
        /*00e0*/ 	.byte	0x04, 0x05
        /*00e2*/ 	.short	(.L_3569 - .L_3568)
.L_3568:
        /*00e4*/ 	.word	0x00000080
        /*00e8*/ 	.word	0x00000001
        /*00ec*/ 	.word	0x00000001


	//----- nvinfo : EIATTR_CRS_STACK_SIZE
	.align		4
.L_3569:
        /*00f0*/ 	.byte	0x04, 0x1e
        /*00f2*/ 	.short	(.L_3571 - .L_3570)
.L_3570:
        /*00f4*/ 	.word	0x00000000


	//----- nvinfo : EIATTR_CBANK_PARAM_SIZE
	.align		4
.L_3571:
        /*00f8*/ 	.byte	0x03, 0x19
        /*00fa*/ 	.short	0x0128


	//----- nvinfo : EIATTR_PARAM_CBANK
	.align		4
        /*00fc*/ 	.byte	0x04, 0x0a
        /*00fe*/ 	.short	(.L_3573 - .L_3572)
	.align		4
.L_3572:
        /*0100*/ 	.word	index@(.nv.constant0._ZN10layer_norm13ln_bwd_kernelINS_13Kernel_traitsI6__halfS2_fS2_fjLj512ELj1ELj4ELj1ELj16ENS_18Kernel_traits_baseILj512ES2_S2_fS2_fjLj128EEEEELb1ELb0ELb1ELb0EEEvNS_9BwdParamsE)
        /*0104*/ 	.short	0x0380
        /*0106*/ 	.short	0x0128


	//----- nvinfo : EIATTR_SW_WAR
	.align		4
.L_3573:
        /*0108*/ 	.byte	0x04, 0x36
        /*010a*/ 	.short	(.L_3575 - .L_3574)
.L_3574:
        /*010c*/ 	.word	0x00000008
.L_3575:


//--------------------- .nv.info._ZN10layer_norm22ln_bwd_finalize_kernelINS_22Kernel_traits_finalizeILj512E6__halfS2_fS2_fjLb0ELj1024ELj4ENS_18Kernel_traits_baseILj512ES2_S2_fS2_fjLj1024EEEEELb0ELb1EEEvNS_9BwdParamsE --------------------------
	.section	.nv.info._ZN10layer_norm22ln_bwd_finalize_kernelINS_22Kernel_traits_finalizeILj512E6__halfS2_fS2_fjLb0ELj1024ELj4ENS_18Kernel_traits_baseILj512ES2_S2_fS2_fjLj1024EEEEELb0ELb1EEEvNS_9BwdParamsE,"",@"SHT_CUDA_INFO"
	.sectionflags	@""
	.align	4


	//----- nvinfo : EIATTR_CUDA_API_VERSION
	.align		4
        /*0000*/ 	.byte	0x04, 0x37
        /*0002*/ 	.short	(.L_3577 - .L_3576)
.L_3576:
        /*0004*/ 	.word	0x00000082


	//----- nvinfo : EIATTR_KPARAM_INFO
	.align		4
.L_3577:
        /*0008*/ 	.byte	0x04, 0x17
        /*000a*/ 	.short	(.L_3579 - .L_3578)
.L_3578:
        /*000c*/ 	.word	0x00000000
        /*0010*/ 	.short	0x0000
        /*0012*/ 	.short	0x0000
        /*0014*/ 	.byte	0x00, 0xf0, 0xa1, 0x04


	//----- nvinfo : EIATTR_SPARSE_MMA_MASK
	.align		4
.L_3579:
        /*0018*/ 	.byte	0x03, 0x50
        /*001a*/ 	.short	0x0000


	//----- nvinfo : EIATTR_MAXREG_COUNT
	.align		4
        /*001c*/ 	.byte	0x03, 0x1b
        /*001e*/ 	.short	0x0040


	//----- nvinfo : EIATTR_NUM_BARRIERS
	.align		4
        /*0020*/ 	.byte	0x02, 0x4c
        /*0022*/ 	.byte	0x01
	.zero		1


	//----- nvinfo : EIATTR_MERCURY_ISA_VERSION
	.align		4
        /*0024*/ 	.byte	0x03, 0x5f
        /*0026*/ 	.short	0x0101


	//----- nvinfo : EIATTR_COOP_GROUP_MASK_REGIDS
	.align		4
        /*0028*/ 	.byte	0x04, 0x29
        /*002a*/ 	.short	(.L_3581 - .L_3580)


	//   ....[0]....
.L_3580:
        /*002c*/ 	.word	0xffffffff


	//   ....[1]....
        /*0030*/ 	.word	0xffffffff


	//   ....[2]....
        /*0034*/ 	.word	0xffffffff


	//   ....[3]....
        /*0038*/ 	.word	0xffffffff


	//   ....[4]....
        /*003c*/ 	.word	0xffffffff


	//   ....[5]....
        /*0040*/ 	.word	0xffffffff


	//   ....[6]....
        /*0044*/ 	.word	0xffffffff


	//   ....[7]....
        /*0048*/ 	.word	0xffffffff


	//   ....[8]....
        /*004c*/ 	.word	0xffffffff


	//   ....[9]....
        /*0050*/ 	.word	0xffffffff


	//----- nvinfo : EIATTR_COOP_GROUP_INSTR_OFFSETS
	.align		4
.L_3581:
        /*0054*/ 	.byte	0x04, 0x28
        /*0056*/ 	.short	(.L_3583 - .L_3582)


	//   ....[0]....
.L_3582:
        /*0058*/ 	.word	0x00001560


	//   ....[1]....
        /*005c*/ 	.word	0x00001570


	//   ....[2]....
        /*0060*/ 	.word	0x000015a0


	//   ....[3]....
        /*0064*/ 	.word	0x000015b0


	//   ....[4]....
        /*0068*/ 	.word	0x000015e0


	//   ....[5]....
        /*006c*/ 	.word	0x000015f0


	//   ....[6]....
        /*0070*/ 	.word	0x00001620


	//   ....[7]....
        /*0074*/ 	.word	0x00001640


	//   ....[8]....
        /*0078*/ 	.word	0x00001670


	//   ....[9]....
        /*007c*/ 	.word	0x00001680


	//----- nvinfo : EIATTR_VRC_CTA_INIT_COUNT
	.align		4
.L_3583:
        /*0080*/ 	.byte	0x02, 0x4a
	.zero		1
	.zero		1


	//----- nvinfo : EIATTR_EXIT_INSTR_OFFSETS
	.align		4
        /*0084*/ 	.byte	0x04, 0x1c
        /*0086*/ 	.short	(.L_3585 - .L_3584)


	//   ....[0]....
.L_3584:
        /*0088*/ 	.word	0x00000060


	//   ....[1]....
        /*008c*/ 	.word	0x000016e0


	//   ....[2]....
        /*0090*/ 	.word	0x000017d0


	//----- nvinfo : EIATTR_MAX_THREADS
	.align		4
.L_3585:
        /*0094*/ 	.byte	0x04, 0x05
        /*0096*/ 	.short	(.L_3587 - .L_3586)
.L_3586:
        /*0098*/ 	.word	0x00000400
        /*009c*/ 	.word	0x00000001
        /*00a0*/ 	.word	0x00000001


	//----- nvinfo : EIATTR_CRS_STACK_SIZE
	.align		4
.L_3587:
        /*00a4*/ 	.byte	0x04, 0x1e
        /*00a6*/ 	.short	(.L_3589 - .L_3588)
.L_3588:
        /*00a8*/ 	.word	0x00000000


	//----- nvinfo : EIATTR_CBANK_PARAM_SIZE
	.align		4
.L_3589:
        /*00ac*/ 	.byte	0x03, 0x19
        /*00ae*/ 	.short	0x0128


	//----- nvinfo : EIATTR_PARAM_CBANK
	.align		4
        /*00b0*/ 	.byte	0x04, 0x0a
        /*00b2*/ 	.short	(.L_3591 - .L_3590)
	.align		4
.L_3590:
        /*00b4*/ 	.word	index@(.nv.constant0._ZN10layer_norm22ln_bwd_finalize_kernelINS_22Kernel_traits_finalizeILj512E6__halfS2_fS2_fjLb0ELj1024ELj4ENS_18Kernel_traits_baseILj512ES2_S2_fS2_fjLj1024EEEEELb0ELb1EEEvNS_9BwdParamsE)
        /*00b8*/ 	.short	0x0380
        /*00ba*/ 	.short	0x0128


	//----- nvinfo : EIATTR_SW_WAR
	.align		4
.L_3591:
        /*00bc*/ 	.byte	0x04, 0x36
        /*00be*/ 	.short	(.L_3593 - .L_3592)
.L_3592:
        /*00c0*/ 	.word	0x00000008
.L_3593:


//--------------------- .nv.info._ZN10layer_norm13ln_bwd_kernelINS_13Kernel_traitsI6__halfS2_fS2_fjLj512ELj1ELj4ELj1ELj16ENS_18Kernel_traits_baseILj512ES2_S2_fS2_fjLj128EEEEELb1ELb0ELb1ELb1EEEvNS_9BwdParamsE --------------------------
	.section	.nv.info._ZN10layer_norm13ln_bwd_kernelINS_13Kernel_traitsI6__halfS2_fS2_fjLj512ELj1ELj4ELj1ELj16ENS_18Kernel_traits_baseILj512ES2_S2_fS2_fjLj128EEEEELb1ELb0ELb1ELb1EEEvNS_9BwdParamsE,"",@"SHT_CUDA_INFO"
	.sectionflags	@""
	.align	4


	//----- nvinfo : EIATTR_CUDA_API_VERSION
	.align		4
        /*0000*/ 	.byte	0x04, 0x37
        /*0002*/ 	.short	(.L_3595 - .L_3594)
.L_3594:
        /*0004*/ 	.word	0x00000082


	//----- nvinfo : EIATTR_KPARAM_INFO
	.align		4
.L_3595:
        /*0008*/ 	.byte	0x04, 0x17
        /*000a*/ 	.short	(.L_3597 - .L_3596)
.L_3596:
        /*000c*/ 	.word	0x00000000
        /*0010*/ 	.short	0x0000
        /*0012*/ 	.short	0x0000
        /*0014*/ 	.byte	0x00, 0xf0, 0xa1, 0x04


	//----- nvinfo : EIATTR_SPARSE_MMA_MASK
	.align		4
.L_3597:
        /*0018*/ 	.byte	0x03, 0x50
        /*001a*/ 	.short	0x0000


	//----- nvinfo : EIATTR_MAXREG_COUNT
	.align		4
        /*001c*/ 	.byte	0x03, 0x1b
        /*001e*/ 	.short	0x00ff


	//----- nvinfo : EIATTR_NUM_BARRIERS
	.align		4
        /*0020*/ 	.byte	0x02, 0x4c
        /*0022*/ 	.byte	0x01
	.zero		1


	//----- nvinfo : EIATTR_MERCURY_ISA_VERSION
	.align		4
        /*0024*/ 	.byte	0x03, 0x5f
        /*0026*/ 	.short	0x0101


	//----- nvinfo : EIATTR_COOP_GROUP_MASK_REGIDS
	.align		4
        /*0028*/ 	.byte	0x04, 0x29
        /*002a*/ 	.short	(.L_3599 - .L_3598)


	//   ....[0]....
.L_3598:
        /*002c*/ 	.word	0xffffffff


	//   ....[1]....
        /*0030*/ 	.word	0xffffffff


	//   ....[2]....
        /*0034*/ 	.word	0xffffffff


	//   ....[3]....
        /*0038*/ 	.word	0xffffffff


	//   ....[4]....
        /*003c*/ 	.word	0xffffffff


	//   ....[5]....
        /*0040*/ 	.word	0xffffffff


	//   ....[6]....
        /*0044*/ 	.word	0xffffffff


	//   ....[7]....
        /*0048*/ 	.word	0xffffffff


	//   ....[8]....
        /*004c*/ 	.word	0xffffffff


	//   ....[9]....
        /*0050*/ 	.word	0xffffffff


	//   ....[10]....
        /*0054*/ 	.word	0x05000071


	//   ....[11]....
        /*0058*/ 	.word	0x05000071


	//   ....[12]....
        /*005c*/ 	.word	0x05000071


	//   ....[13]....
        /*0060*/ 	.word	0x05000071


	//   ....[14]....
        /*0064*/ 	.word	0x05000071


	//   ....[15]....
        /*0068*/ 	.word	0x05000071


	//   ....[16]....
        /*006c*/ 	.word	0x05000071


	//   ....[17]....
        /*0070*/ 	.word	0x05000071


	//   ....[18]....
        /*0074*/ 	.word	0x05000071


	//   ....[19]....
        /*0078*/ 	.word	0x05000071


	//----- nvinfo : EIATTR_COOP_GROUP_INSTR_OFFSETS
	.align		4
.L_3599:
        /*007c*/ 	.byte	0x04, 0x28
        /*007e*/ 	.short	(.L_3601 - .L_3600)


	//   ....[0]....
.L_3600:
        /*0080*/ 	.word	0x00001290


	//   ....[1]....
        /*0084*/ 	.word	0x000012a0


	//   ....[2]....
        /*0088*/ 	.word	0x000012d0


	//   ....[3]....
        /*008c*/ 	.word	0x000012e0


	//   ....[4]....
        /*0090*/ 	.word	0x00001310


	//   ....[5]....
        /*0094*/ 	.word	0x00001320


	//   ....[6]....
        /*0098*/ 	.word	0x00001350


	//   ....[7]....
        /*009c*/ 	.word	0x00001360


	//   ....[8]....
        /*00a0*/ 	.word	0x00001390


	//   ....[9]....
        /*00a4*/ 	.word	0x000013a0


	//   ....[10]....
        /*00a8*/ 	.word	0x000054b0


	//   ....[11]....
        /*00ac*/ 	.word	0x00005540


	//   ....[12]....
        /*00b0*/ 	.word	0x000055b0


	//   ....[13]....
        /*00b4*/ 	.word	0x00005610


	//   ....[14]....
        /*00b8*/ 	.word	0x00005680


	//   ....[15]....
        /*00bc*/ 	.word	0x000056e0


	//   ....[16]....
        /*00c0*/ 	.word	0x00005750


	//   ....[17]....
        /*00c4*/ 	.word	0x000057b0


	//   ....[18]....
        /*00c8*/ 	.word	0x00005820


	//   ....[19]....
        /*00cc*/ 	.word	0x00005880


	//----- nvinfo : EIATTR_VRC_CTA_INIT_COUNT
	.align		4
.L_3601:
        /*00d0*/ 	.byte	0x02, 0x4a
	.zero		1
	.zero		1


	//----- nvinfo : EIATTR_EXIT_INSTR_OFFSETS
	.align		4
        /*00d4*/ 	.byte	0x04, 0x1c
        /*00d6*/ 	.short	(.L_3603 - .L_3602)


	//   ....[0]....
.L_3602:
        /*00d8*/ 	.word	0x00005440


	//----- nvinfo : EIATTR_MAX_THREADS
	.align		4
.L_3603:
        /*00dc*/ 	.byte	0x04, 0x05
        /*00de*/ 	.short	(.L_3605 - .L_3604)
.L_3604:
        /*00e0*/ 	.word	0x00000080
        /*00e4*/ 	.word	0x00000001
        /*00e8*/ 	.word	0x00000001


	//----- nvinfo : EIATTR_CRS_STACK_SIZE
	.align		4
.L_3605:
        /*00ec*/ 	.byte	0x04, 0x1e
        /*00ee*/ 	.short	(.L_3607 - .L_3606)
.L_3606:
        /*00f0*/ 	.word	0x00000000


	//----- nvinfo : EIATTR_CBANK_PARAM_SIZE
	.align		4
.L_3607:
        /*00f4*/ 	.byte	0x03, 0x19
        /*00f6*/ 	.short	0x0128


	//----- nvinfo : EIATTR_PARAM_CBANK
	.align		4
        /*00f8*/ 	.byte	0x04, 0x0a
        /*00fa*/ 	.short	(.L_3609 - .L_3608)
	.align		4
.L_3608:
        /*00fc*/ 	.word	index@(.nv.constant0._ZN10layer_norm13ln_bwd_kernelINS_13Kernel_traitsI6__halfS2_fS2_fjLj512ELj1ELj4ELj1ELj16ENS_18Kernel_traits_baseILj512ES2_S2_fS2_fjLj128EEEEELb1ELb0ELb1ELb1EEEvNS_9BwdParamsE)
        /*0100*/ 	.short	0x0380
        /*0102*/ 	.short	0x0128


	//----- nvinfo : EIATTR_SW_WAR
	.align		4
.L_3609:
        /*0104*/ 	.byte	0x04, 0x36
        /*0106*/ 	.short	(.L_3611 - .L_3610)
.L_3610:
        /*0108*/ 	.word	0x00000008
.L_3611:


//--------------------- .nv.info._ZN10layer_norm13ln_bwd_kernelINS_13Kernel_traitsI6__halfS2_fS2_fjLj512ELj1ELj4ELj1ELj16ENS_18Kernel_traits_baseILj512ES2_S2_fS2_fjLj128EEEEELb1ELb1ELb0ELb0EEEvNS_9BwdParamsE --------------------------
	.section	.nv.info._ZN10layer_norm13ln_bwd_kernelINS_13Kernel_traitsI6__halfS2_fS2_fjLj512ELj1ELj4ELj1ELj16ENS_18Kernel_traits_baseILj512ES2_S2_fS2_fjLj128EEEEELb1ELb1ELb0ELb0EEEvNS_9BwdParamsE,"",@"SHT_CUDA_INFO"
	.sectionflags	@""
	.align	4


	//----- nvinfo : EIATTR_CUDA_API_VERSION
	.align		4
        /*0000*/ 	.byte	0x04, 0x37
        /*0002*/ 	.short	(.L_3613 - .L_3612)
.L_3612:
        /*0004*/ 	.word	0x00000082


	//----- nvinfo : EIATTR_KPARAM_INFO
	.align		4
.L_3613:
        /*0008*/ 	.byte	0x04, 0x17
        /*000a*/ 	.short	(.L_3615 - .L_3614)
.L_3614:
        /*000c*/ 	.word	0x00000000
        /*0010*/ 	.short	0x0000
        /*0012*/ 	.short	0x0000
        /*0014*/ 	.byte	0x00, 0xf0, 0xa1, 0x04


	//----- nvinfo : EIATTR_SPARSE_MMA_MASK
	.align		4
.L_3615:
        /*0018*/ 	.byte	0x03, 0x50
        /*001a*/ 	.short	0x0000


	//----- nvinfo : EIATTR_MAXREG_COUNT
	.align		4
        /*001c*/ 	.byte	0x03, 0x1b
        /*001e*/ 	.short	0x00ff


	//----- nvinfo : EIATTR_NUM_BARRIERS
	.align		4
        /*0020*/ 	.byte	0x02, 0x4c
        /*0022*/ 	.byte	0x01
	.zero		1


	//----- nvinfo : EIATTR_MERCURY_ISA_VERSION
	.align		4
        /*0024*/ 	.byte	0x03, 0x5f
        /*0026*/ 	.short	0x0101


	//----- nvinfo : EIATTR_COOP_GROUP_MASK_REGIDS
	.align		4
        /*0028*/ 	.byte	0x04, 0x29
        /*002a*/ 	.short	(.L_3617 - .L_3616)


	//   ....[0]....
.L_3616:
        /*002c*/ 	.word	0xffffffff


	//   ....[1]....
        /*0030*/ 	.word	0xffffffff


	//   ....[2]....
        /*0034*/ 	.word	0xffffffff


	//   ....[3]....
        /*0038*/ 	.word	0xffffffff


	//   ....[4]....
        /*003c*/ 	.word	0xffffffff


	//   ....[5]....
        /*0040*/ 	.word	0xffffffff


	//   ....[6]....
        /*0044*/ 	.word	0xffffffff


	//   ....[7]....
        /*0048*/ 	.word	0xffffffff


	//   ....[8]....
        /*004c*/ 	.word	0xffffffff


	//   ....[9]....
        /*0050*/ 	.word	0xffffffff


	//   ....[10]....
        /*0054*/ 	.word	0x0500008c


	//   ....[11]....
        /*0058*/ 	.word	0x0500008c


	//   ....[12]....
        /*005c*/ 	.word	0x0500008c


	//   ....[13]....
        /*0060*/ 	.word	0x0500008c


	//   ....[14]....
        /*0064*/ 	.word	0x0500008c


	//   ....[15]....
        /*0068*/ 	.word	0x0500008c


	//   ....[16]....
        /*006c*/ 	.word	0x0500008c


	//   ....[17]....
        /*0070*/ 	.word	0x0500008c


	//   ....[18]....
        /*0074*/ 	.word	0x0500008c


	//   ....[19]....
        /*0078*/ 	.word	0x0500008c


	//----- nvinfo : EIATTR_COOP_GROUP_INSTR_OFFSETS
	.align		4
.L_3617:
        /*007c*/ 	.byte	0x04, 0x28
        /*007e*/ 	.short	(.L_3619 - .L_3618)


	//   ....[0]....
.L_3618:
        /*0080*/ 	.word	0x000012c0


	//   ....[1]....
        /*0084*/ 	.word	0x000012d0


	//   ....[2]....
        /*0088*/ 	.word	0x00001300


	//   ....[3]....
        /*008c*/ 	.word	0x00001310


	//   ....[4]....
        /*0090*/ 	.word	0x00001340


	//   ....[5]....
        /*0094*/ 	.word	0x00001350


	//   ....[6]....
        /*0098*/ 	.word	0x00001380


	//   ....[7]....
        /*009c*/ 	.word	0x00001390


	//   ....[8]....
        /*00a0*/ 	.word	0x000013c0


	//   ....[9]....
        /*00a4*/ 	.word	0x000013d0


	//   ....[10]....
        /*00a8*/ 	.word	0x00006420


	//   ....[11]....
        /*00ac*/ 	.word	0x000064b0


	//   ....[12]....
        /*00b0*/ 	.word	0x00006520


	//   ....[13]....
        /*00b4*/ 	.word	0x00006580


	//   ....[14]....
        /*00b8*/ 	.word	0x000065f0


	//   ....[15]....
        /*00bc*/ 	.word	0x00006650


	//   ....[16]....
        /*00c0*/ 	.word	0x000066c0


	//   ....[17]....
        /*00c4*/ 	.word	0x00006720


	//   ....[18]....
        /*00c8*/ 	.word	0x00006790


	//   ....[19]....
        /*00cc*/ 	.word	0x000067f0


	//----- nvinfo : EIATTR_VRC_CTA_INIT_COUNT
	.align		4
.L_3619:
        /*00d0*/ 	.byte	0x02, 0x4a
	.zero		1
	.zero		1


	//----- nvinfo : EIATTR_EXIT_INSTR_OFFSETS
	.align		4
        /*00d4*/ 	.byte	0x04, 0x1c
        /*00d6*/ 	.short	(.L_3621 - .L_3620)


	//   ....[0]....
.L_3620:
        /*00d8*/ 	.word	0x00006330


	//   ....[1]....
        /*00dc*/ 	.word	0x000063b0


	//----- nvinfo : EIATTR_MAX_THREADS
	.align		4
.L_3621:
        /*00e0*/ 	.byte	0x04, 0x05
        /*00e2*/ 	.short	(.L_3623 - .L_3622)
.L_3622:
        /*00e4*/ 	.word	0x00000080
        /*00e8*/ 	.word	0x00000001
        /*00ec*/ 	.word	0x00000001


	//----- nvinfo : EIATTR_CRS_STACK_SIZE
	.align		4
.L_3623:
        /*00f0*/ 	.byte	0x04, 0x1e
        /*00f2*/ 	.short	(.L_3625 - .L_3624)
.L_3624:
        /*00f4*/ 	.word	0x00000000


	//----- nvinfo : EIATTR_CBANK_PARAM_SIZE
	.align		4
.L_3625:
        /*00f8*/ 	.byte	0x03, 0x19
        /*00fa*/ 	.short	0x0128


	//----- nvinfo : EIATTR_PARAM_CBANK
	.align		4
        /*00fc*/ 	.byte	0x04, 0x0a
        /*00fe*/ 	.short	(.L_3627 - .L_3626)
	.align		4
.L_3626:
        /*0100*/ 	.word	index@(.nv.constant0._ZN10layer_norm13ln_bwd_kernelINS_13Kernel_traitsI6__halfS2_fS2_fjLj512ELj1ELj4ELj1ELj16ENS_18Kernel_traits_baseILj512ES2_S2_fS2_fjLj128EEEEELb1ELb1ELb0ELb0EEEvNS_9BwdParamsE)
        /*0104*/ 	.short	0x0380
        /*0106*/ 	.short	0x0128


	//----- nvinfo : EIATTR_SW_WAR
	.align		4
.L_3627:
        /*0108*/ 	.byte	0x04, 0x36
        /*010a*/ 	.short	(.L_3629 - .L_3628)
.L_3628:
        /*010c*/ 	.word	0x00000008
.L_3629:


//--------------------- .nv.info._ZN10layer_norm13ln_bwd_kernelINS_13Kernel_traitsI6__halfS2_fS2_fjLj512ELj1ELj4ELj1ELj16ENS_18Kernel_traits_baseILj512ES2_S2_fS2_fjLj128EEEEELb1ELb1ELb0ELb1EEEvNS_9BwdParamsE --------------------------
	.section	.nv.info._ZN10layer_norm13ln_bwd_kernelINS_13Kernel_traitsI6__halfS2_fS2_fjLj512ELj1ELj4ELj1ELj16ENS_18Kernel_traits_baseILj512ES2_S2_fS2_fjLj128EEEEELb1ELb1ELb0ELb1EEEvNS_9BwdParamsE,"",@"SHT_CUDA_INFO"
	.sectionflags	@""
	.align	4


	//----- nvinfo : EIATTR_CUDA_API_VERSION
	.align		4
        /*0000*/ 	.byte	0x04, 0x37
        /*0002*/ 	.short	(.L_3631 - .L_3630)
.L_3630:
        /*0004*/ 	.word	0x00000082


	//----- nvinfo : EIATTR_KPARAM_INFO
	.align		4
.L_3631:
        /*0008*/ 	.byte	0x04, 0x17
        /*000a*/ 	.short	(.L_3633 - .L_3632)
.L_3632:
        /*000c*/ 	.word	0x00000000
        /*0010*/ 	.short	0x0000
        /*0012*/ 	.short	0x0000
        /*0014*/ 	.byte	0x00, 0xf0, 0xa1, 0x04


	//----- nvinfo : EIATTR_SPARSE_MMA_MASK
	.align		4
.L_3633:
        /*0018*/ 	.byte	0x03, 0x50
        /*001a*/ 	.short	0x0000


	//----- nvinfo : EIATTR_MAXREG_COUNT
	.align		4
        /*001c*/ 	.byte	0x03, 0x1b
        /*001e*/ 	.short	0x00ff


	//----- nvinfo : EIATTR_NUM_BARRIERS
	.align		4
        /*0020*/ 	.byte	0x02, 0x4c
        /*0022*/ 	.byte	0x01
	.zero		1


	//----- nvinfo : EIATTR_MERCURY_ISA_VERSION
	.align		4
        /*0024*/ 	.byte	0x03, 0x5f
        /*0026*/ 	.short	0x0101


	//----- nvinfo : EIATTR_COOP_GROUP_MASK_REGIDS
	.align		4
        /*0028*/ 	.byte	0x04, 0x29
        /*002a*/ 	.short	(.L_3635 - .L_3634)


	//   ....[0]....
.L_3634:
        /*002c*/ 	.word	0xffffffff


	//   ....[1]....
        /*0030*/ 	.word	0xffffffff


	//   ....[2]....
        /*0034*/ 	.word	0xffffffff


	//   ....[3]....
        /*0038*/ 	.word	0xffffffff


	//   ....[4]....
        /*003c*/ 	.word	0xffffffff


	//   ....[5]....
        /*0040*/ 	.word	0xffffffff


	//   ....[6]....
        /*0044*/ 	.word	0xffffffff


	//   ....[7]....
        /*0048*/ 	.word	0xffffffff


	//   ....[8]....
        /*004c*/ 	.word	0xffffffff


	//   ....[9]....
        /*0050*/ 	.word	0xffffffff


	//   ....[10]....
        /*0054*/ 	.word	0x05000091


	//   ....[11]....
        /*0058*/ 	.word	0x05000091


	//   ....[12]....
        /*005c*/ 	.word	0x05000091


	//   ....[13]....
        /*0060*/ 	.word	0x05000091


	//   ....[14]....
        /*0064*/ 	.word	0x05000091


	//   ....[15]....
        /*0068*/ 	.word	0x05000091


	//   ....[16]....
        /*006c*/ 	.word	0x05000091


	//   ....[17]....
        /*0070*/ 	.word	0x05000091


	//   ....[18]....
        /*0074*/ 	.word	0x05000091


	//   ....[19]....
        /*0078*/ 	.word	0x05000091


	//----- nvinfo : EIATTR_COOP_GROUP_INSTR_OFFSETS
	.align		4
.L_3635:
        /*007c*/ 	.byte	0x04, 0x28
        /*007e*/ 	.short	(.L_3637 - .L_3636)


	//   ....[0]....
.L_3636:
        /*0080*/ 	.word	0x00001120


	//   ....[1]....
        /*0084*/ 	.word	0x00001130


	//   ....[2]....
        /*0088*/ 	.word	0x00001160


	//   ....[3]....
        /*008c*/ 	.word	0x00001170


	//   ....[4]....
        /*0090*/ 	.word	0x000011a0


	//   ....[5]....
        /*0094*/ 	.word	0x000011b0


	//   ....[6]....
        /*0098*/ 	.word	0x000011e0


	//   ....[7]....
        /*009c*/ 	.word	0x000011f0


	//   ....[8]....
        /*00a0*/ 	.word	0x00001220


	//   ....[9]....
        /*00a4*/ 	.word	0x00001230


	//   ....[10]....
        /*00a8*/ 	.word	0x000054c0


	//   ....[11]....
        /*00ac*/ 	.word	0x00005550


	//   ....[12]....
        /*00b0*/ 	.word	0x000055c0


	//   ....[13]....
        /*00b4*/ 	.word	0x00005620


	//   ....[14]....
        /*00b8*/ 	.word	0x00005690


	//   ....[15]....
        /*00bc*/ 	.word	0x000056f0


	//   ....[16]....
        /*00c0*/ 	.word	0x00005760


	//   ....[17]....
        /*00c4*/ 	.word	0x000057c0


	//   ....[18]....
        /*00c8*/ 	.word	0x00005830


	//   ....[19]....
        /*00cc*/ 	.word	0x00005890


	//----- nvinfo : EIATTR_VRC_CTA_INIT_COUNT
	.align		4
.L_3637:
        /*00d0*/ 	.byte	0x02, 0x4a
	.zero		1
	.zero		1


	//----- nvinfo : EIATTR_EXIT_INSTR_OFFSETS
	.align		4
        /*00d4*/ 	.byte	0x04, 0x1c
        /*00d6*/ 	.short	(.L_3639 - .L_3638)


	//   ....[0]....
.L_3638:
        /*00d8*/ 	.word	0x00005450


	//----- nvinfo : EIATTR_MAX_THREADS
	.align		4
.L_3639:
        /*00dc*/ 	.byte	0x04, 0x05
        /*00de*/ 	.short	(.L_3641 - .L_3640)
.L_3640:
        /*00e0*/ 	.word	0x00000080
        /*00e4*/ 	.word	0x00000001
        /*00e8*/ 	.word	0x00000001


	//----- nvinfo : EIATTR_CRS_STACK_SIZE
	.align		4
.L_3641:
        /*00ec*/ 	.byte	0x04, 0x1e
        /*00ee*/ 	.short	(.L_3643 - .L_3642)
.L_3642:
        /*00f0*/ 	.word	0x00000000


	//----- nvinfo : EIATTR_CBANK_PARAM_SIZE
	.align		4
.L_3643:
        /*00f4*/ 	.byte	0x03, 0x19
        /*00f6*/ 	.short	0x0128


	//----- nvinfo : EIATTR_PARAM_CBANK
	.align		4
        /*00f8*/ 	.byte	0x04, 0x0a
        /*00fa*/ 	.short	(.L_3645 - .L_3644)
	.align		4
.L_3644:
        /*00fc*/ 	.word	index@(.nv.constant0._ZN10layer_norm13ln_bwd_kernelINS_13Kernel_traitsI6__halfS2_fS2_fjLj512ELj1ELj4ELj1ELj16ENS_18Kernel_traits_baseILj512ES2_S2_fS2_fjLj128EEEEELb1ELb1ELb0ELb1EEEvNS_9BwdParamsE)
        /*0100*/ 	.short	0x0380
        /*0102*/ 	.short	0x0128


	//----- nvinfo : EIATTR_SW_WAR
	.align		4
.L_3645:
        /*0104*/ 	.byte	0x04, 0x36
        /*0106*/ 	.short	(.L_3647 - .L_3646)
.L_3646:
        /*0108*/ 	.word	0x00000008
.L_3647:


//--------------------- .nv.info._ZN10layer_norm22ln_bwd_finalize_kernelINS_22Kernel_traits_finalizeILj512E6__halfS2_fS2_fjLb1ELj1024ELj4ENS_18Kernel_traits_baseILj512ES2_S2_fS2_fjLj1024EEEEELb1ELb0EEEvNS_9BwdParamsE --------------------------
	.section	.nv.info._ZN10layer_norm22ln_bwd_finalize_kernelINS_22Kernel_traits_finalizeILj512E6__halfS2_fS2_fjLb1ELj1024ELj4ENS_18Kernel_traits_baseILj512ES2_S2_fS2_fjLj1024EEEEELb1ELb0EEEvNS_9BwdParamsE,"",@"SHT_CUDA_INFO"
	.sectionflags	@""
	.align	4


	//----- nvinfo : EIATTR_CUDA_API_VERSION
	.align		4
        /*0000*/ 	.byte	0x04, 0x37
        /*0002*/ 	.short	(.L_3649 - .L_3648)
.L_3648:
        /*0004*/ 	.word	0x00000082


	//----- nvinfo : EIATTR_KPARAM_INFO
	.align		4
.L_3649:
        /*0008*/ 	.byte	0x04, 0x17
        /*000a*/ 	.short	(.L_3651 - .L_3650)
.L_3650:
        /*000c*/ 	.word	0x00000000
        /*0010*/ 	.short	0x0000
        /*0012*/ 	.short	0x0000
        /*0014*/ 	.byte	0x00, 0xf0, 0xa1, 0x04


	//----- nvinfo : EIATTR_SPARSE_MMA_MASK
	.align		4
.L_3651:
        /*0018*/ 	.byte	0x03, 0x50
        /*001a*/ 	.short	0x0000


	//----- nvinfo : EIATTR_MAXREG_COUNT
	.align		4
        /*001c*/ 	.byte	0x03, 0x1b
        /*001e*/ 	.short	0x0040


	//----- nvinfo : EIATTR_NUM_BARRIERS
	.align		4
        /*0020*/ 	.byte	0x02, 0x4c
        /*0022*/ 	.byte	0x01
	.zero		1


	//----- nvinfo : EIATTR_MERCURY_ISA_VERSION
	.align		4
        /*0024*/ 	.byte	0x03, 0x5f
        /*0026*/ 	.short	0x0101


	//----- nvinfo : EIATTR_COOP_GROUP_MASK_REGIDS
	.align		4
        /*0028*/ 	.byte	0x04, 0x29
        /*002a*/ 	.short	(.L_3653 - .L_3652)


	//   ....[0]....
.L_3652:
        /*002c*/ 	.word	0xffffffff


	//   ....[1]....
        /*0030*/ 	.word	0xffffffff


	//   ....[2]....
        /*0034*/ 	.word	0xffffffff


	//   ....[3]....
        /*0038*/ 	.word	0xffffffff


	//   ....[4]....
        /*003c*/ 	.word	0xffffffff


	//   ....[5]....
        /*0040*/ 	.word	0xffffffff


	//   ....[6]....
        /*0044*/ 	.word	0xffffffff


	//   ....[7]....
        /*0048*/ 	.word	0xffffffff


	//   ....[8]....
        /*004c*/ 	.word	0xffffffff


	//   ....[9]....
        /*0050*/ 	.word	0xffffffff


	//   ....[10]....
        /*0054*/ 	.word	0xffffffff


	//   ....[11]....
        /*0058*/ 	.word	0xffffffff


	//   ....[12]....
        /*005c*/ 	.word	0xffffffff


	//   ....[13]....
        /*0060*/ 	.word	0xffffffff


	//   ....[14]....
        /*0064*/ 	.word	0xffffffff


	//----- nvinfo : EIATTR_COOP_GROUP_INSTR_OFFSETS
	.align		4
.L_3653:
        /*0068*/ 	.byte	0x04, 0x28
        /*006a*/ 	.short	(.L_3655 - .L_3654)


	//   ....[0]....
.L_3654:
        /*006c*/ 	.word	0x00001030


	//   ....[1]....
        /*0070*/ 	.word	0x00001040


	//   ....[2]....
        /*0074*/ 	.word	0x00001050


	//   ....[3]....
        /*0078*/ 	.word	0x00001080


	//   ....[4]....
        /*007c*/ 	.word	0x000010a0


	//   ....[5]....
        /*0080*/ 	.word	0x000010b0


	//   ....[6]....
        /*0084*/ 	.word	0x000010f0


	//   ....[7]....
        /*0088*/ 	.word	0x00001100


	//   ....[8]....
        /*008c*/ 	.word	0x00001110


	//   ....[9]....
        /*0090*/ 	.word	0x00001140


	//   ....[10]....
        /*0094*/ 	.word	0x00001170


	//   ....[11]....
        /*0098*/ 	.word	0x00001190


	//   ....[12]....
        /*009c*/ 	.word	0x000011c0


	//   ....[13]....
        /*00a0*/ 	.word	0x000011f0


	//   ....[14]....
        /*00a4*/ 	.word	0x00001220


	//----- nvinfo : EIATTR_VRC_CTA_INIT_COUNT
	.align		4
.L_3655:
        /*00a8*/ 	.byte	0x02, 0x4a
	.zero		1
	.zero		1


	//----- nvinfo : EIATTR_EXIT_INSTR_OFFSETS
	.align		4
        /*00ac*/ 	.byte	0x04, 0x1c
        /*00ae*/ 	.short	(.L_3657 - .L_3656)


	//   ....[0]....
.L_3656:
        /*00b0*/ 	.word	0x00000060


	//   ....[1]....
        /*00b4*/ 	.word	0x000012a0


	//   ....[2]....
        /*00b8*/ 	.word	0x000012d0


	//   ....[3]....
        /*00bc*/ 	.word	0x000013e0


	//----- nvinfo : EIATTR_MAX_THREADS
	.align		4
.L_3657:
        /*00c0*/ 	.byte	0x04, 0x05
        /*00c2*/ 	.short	(.L_3659 - .L_3658)
.L_3658:
        /*00c4*/ 	.word	0x00000400
        /*00c8*/ 	.word	0x00000001
        /*00cc*/ 	.word	0x00000001


	//----- nvinfo : EIATTR_CRS_STACK_SIZE
	.align		4
.L_3659:
        /*00d0*/ 	.byte	0x04, 0x1e
        /*00d2*/ 	.short	(.L_3661 - .L_3660)
.L_3660:
        /*00d4*/ 	.word	0x00000000


	//----- nvinfo : EIATTR_CBANK_PARAM_SIZE
	.align		4
.L_3661:
        /*00d8*/ 	.byte	0x03, 0x19
        /*00da*/ 	.short	0x0128


	//----- nvinfo : EIATTR_PARAM_CBANK
	.align		4
        /*00dc*/ 	.byte	0x04, 0x0a
        /*00de*/ 	.short	(.L_3663 - .L_3662)
	.align		4
.L_3662:
        /*00e0*/ 	.word	index@(.nv.constant0._ZN10layer_norm22ln_bwd_finalize_kernelINS_22Kernel_traits_finalizeILj512E6__halfS2_fS2_fjLb1ELj1024ELj4ENS_18Kernel_traits_baseILj512ES2_S2_fS2_fjLj1024EEEEELb1ELb0EEEvNS_9BwdParamsE)
        /*00e4*/ 	.short	0x0380
        /*00e6*/ 	.short	0x0128


	//----- nvinfo : EIATTR_SW_WAR
	.align		4
.L_3663:
        /*00e8*/ 	.byte	0x04, 0x36
        /*00ea*/ 	.short	(.L_3665 - .L_3664)
.L_3664:
        /*00ec*/ 	.word	0x00000008
.L_3665:


//--------------------- .nv.info._ZN10layer_norm13ln_bwd_kernelINS_13Kernel_traitsI6__halfS2_fS2_fjLj512ELj1ELj4ELj1ELj16ENS_18Kernel_traits_baseILj512ES2_S2_fS2_fjLj128EEEEELb1ELb1ELb1ELb0EEEvNS_9BwdParamsE --------------------------
	.section	.nv.info._ZN10layer_norm13ln_bwd_kernelINS_13Kernel_traitsI6__halfS2_fS2_fjLj512ELj1ELj4ELj1ELj16ENS_18Kernel_traits_baseILj512ES2_S2_fS2_fjLj128EEEEELb1ELb1ELb1ELb0EEEvNS_9BwdParamsE,"",@"SHT_CUDA_INFO"
	.sectionflags	@""
	.align	4


	//----- nvinfo : EIATTR_CUDA_API_VERSION
	.align		4
        /*0000*/ 	.byte	0x04, 0x37
        /*0002*/ 	.short	(.L_3667 - .L_3666)
.L_3666:
        /*0004*/ 	.word	0x00000082


	//----- nvinfo : EIATTR_KPARAM_INFO
	.align		4
.L_3667:
        /*0008*/ 	.byte	0x04, 0x17
        /*000a*/ 	.short	(.L_3669 - .L_3668)
.L_3668:
        /*000c*/ 	.word	0x00000000
        /*0010*/ 	.short	0x0000
        /*0012*/ 	.short	0x0000
        /*0014*/ 	.byte	0x00, 0xf0, 0xa1, 0x04


	//----- nvinfo : EIATTR_SPARSE_MMA_MASK
	.align		4
.L_3669:
        /*0018*/ 	.byte	0x03, 0x50
        /*001a*/ 	.short	0x0000


	//----- nvinfo : EIATTR_MAXREG_COUNT
	.align		4
        /*001c*/ 	.byte	0x03, 0x1b
        /*001e*/ 	.short	0x00ff


	//----- nvinfo : EIATTR_NUM_BARRIERS
	.align		4
        /*0020*/ 	.byte	0x02, 0x4c
        /*0022*/ 	.byte	0x01
	.zero		1


	//----- nvinfo : EIATTR_MERCURY_ISA_VERSION
	.align		4
        /*0024*/ 	.byte	0x03, 0x5f
        /*0026*/ 	.short	0x0101


	//----- nvinfo : EIATTR_COOP_GROUP_MASK_REGIDS
	.align		4
        /*0028*/ 	.byte	0x04, 0x29
        /*002a*/ 	.short	(.L_3671 - .L_3670)


	//   ....[0]....
.L_3670:
        /*002c*/ 	.word	0xffffffff


	//   ....[1]....
        /*0030*/ 	.word	0xffffffff


	//   ....[2]....
        /*0034*/ 	.word	0xffffffff


	//   ....[3]....
        /*0038*/ 	.word	0xffffffff


	//   ....[4]....
        /*003c*/ 	.word	0xffffffff


	//   ....[5]....
        /*0040*/ 	.word	0xffffffff


	//   ....[6]....
        /*0044*/ 	.word	0xffffffff


	//   ....[7]....
        /*0048*/ 	.word	0xffffffff


	//   ....[8]....
        /*004c*/ 	.word	0xffffffff


	//   ....[9]....
        /*0050*/ 	.word	0xffffffff


	//   ....[10]....
        /*0054*/ 	.word	0x05000095


	//   ....[11]....
        /*0058*/ 	.word	0x05000095


	//   ....[12]....
        /*005c*/ 	.word	0x05000095


	//   ....[13]....
        /*0060*/ 	.word	0x05000095


	//   ....[14]....
        /*0064*/ 	.word	0x05000095


	//   ....[15]....
        /*0068*/ 	.word	0x05000095


	//   ....[16]....
        /*006c*/ 	.word	0x05000095


	//   ....[17]....
        /*0070*/ 	.word	0x05000095


	//   ....[18]....
        /*0074*/ 	.word	0x05000095


	//   ....[19]....
        /*0078*/ 	.word	0x05000095


	//----- nvinfo : EIATTR_COOP_GROUP_INSTR_OFFSETS
	.align		4
.L_3671:
        /*007c*/ 	.byte	0x04, 0x28
        /*007e*/ 	.short	(.L_3673 - .L_3672)


	//   ....[0]....
.L_3672:
        /*0080*/ 	.word	0x000016d0


	//   ....[1]....
        /*0084*/ 	.word	0x000016e0


	//   ....[2]....
        /*0088*/ 	.word	0x00001710


	//   ....[3]....
        /*008c*/ 	.word	0x00001720


	//   ....[4]....
        /*0090*/ 	.word	0x00001750


	//   ....[5]....
        /*0094*/ 	.word	0x00001760


	//   ....[6]....
        /*0098*/ 	.word	0x00001790


	//   ....[7]....
        /*009c*/ 	.word	0x000017a0


	//   ....[8]....
        /*00a0*/ 	.word	0x000017d0


	//   ....[9]....
        /*00a4*/ 	.word	0x000017e0


	//   ....[10]....
        /*00a8*/ 	.word	0x00009730


	//   ....[11]....
        /*00ac*/ 	.word	0x000097c0


	//   ....[12]....
        /*00b0*/ 	.word	0x00009830


	//   ....[13]....
        /*00b4*/ 	.word	0x00009890


	//   ....[14]....
        /*00b8*/ 	.word	0x00009900


	//   ....[15]....
        /*00bc*/ 	.word	0x00009960


	//   ....[16]....
        /*00c0*/ 	.word	0x000099d0


	//   ....[17]....
        /*00c4*/ 	.word	0x00009a30


	//   ....[18]....
        /*00c8*/ 	.word	0x00009aa0


	//   ....[19]....
        /*00cc*/ 	.word	0x00009b00


	//----- nvinfo : EIATTR_VRC_CTA_INIT_COUNT
	.align		4
.L_3673:
        /*00d0*/ 	.byte	0x02, 0x4a
	.zero		1
	.zero		1


	//----- nvinfo : EIATTR_EXIT_INSTR_OFFSETS
	.align		4
        /*00d4*/ 	.byte	0x04, 0x1c
        /*00d6*/ 	.short	(.L_3675 - .L_3674)


	//   ....[0]....
.L_3674:
        /*00d8*/ 	.word	0x00009640


	//   ....[1]....
        /*00dc*/ 	.word	0x000096c0


	//----- nvinfo : EIATTR_MAX_THREADS
	.align		4
.L_3675:
        /*00e0*/ 	.byte	0x04, 0x05
        /*00e2*/ 	.short	(.L_3677 - .L_3676)
.L_3676:
        /*00e4*/ 	.word	0x00000080
        /*00e8*/ 	.word	0x00000001
        /*00ec*/ 	.word	0x00000001


	//----- nvinfo : EIATTR_CRS_STACK_SIZE
	.align		4
.L_3677:
        /*00f0*/ 	.byte	0x04, 0x1e
        /*00f2*/ 	.short	(.L_3679 - .L_3678)
.L_3678:
        /*00f4*/ 	.word	0x00000000


	//----- nvinfo : EIATTR_CBANK_PARAM_SIZE
	.align		4
.L_3679:
        /*00f8*/ 	.byte	0x03, 0x19
        /*00fa*/ 	.short	0x0128


	//----- nvinfo : EIATTR_PARAM_CBANK
	.align		4
        /*00fc*/ 	.byte	0x04, 0x0a
        /*00fe*/ 	.short	(.L_3681 - .L_3680)
	.align		4
.L_3680:
        /*0100*/ 	.word	index@(.nv.constant0._ZN10layer_norm13ln_bwd_kernelINS_13Kernel_traitsI6__halfS2_fS2_fjLj512ELj1ELj4ELj1ELj16ENS_18Kernel_traits_baseILj512ES2_S2_fS2_fjLj128EEEEELb1ELb1ELb1ELb0EEEvNS_9BwdParamsE)
        /*0104*/ 	.short	0x0380
        /*0106*/ 	.short	0x0128


	//----- nvinfo : EIATTR_SW_WAR
	.align		4
.L_3681:
        /*0108*/ 	.byte	0x04, 0x36
        /*010a*/ 	.short	(.L_3683 - .L_3682)
.L_3682:
        /*010c*/ 	.word	0x00000008
.L_3683:


//--------------------- .nv.info._ZN10layer_norm22ln_bwd_finalize_kernelINS_22Kernel_traits_finalizeILj512E6__halfS2_fS2_fjLb1ELj1024ELj4ENS_18Kernel_traits_baseILj512ES2_S2_fS2_fjLj1024EEEEELb1ELb1EEEvNS_9BwdParamsE --------------------------
	.section	.nv.info._ZN10layer_norm22ln_bwd_finalize_kernelINS_22Kernel_traits_finalizeILj512E6__halfS2_fS2_fjLb1ELj1024ELj4ENS_18Kernel_traits_baseILj512ES2_S2_fS2_fjLj1024EEEEELb1ELb1EEEvNS_9BwdParamsE,"",@"SHT_CUDA_INFO"
	.sectionflags	@""
	.align	4


	//----- nvinfo : EIATTR_CUDA_API_VERSION
	.align		4
        /*0000*/ 	.byte	0x04, 0x37
        /*0002*/ 	.short	(.L_3685 - .L_3684)
.L_3684:
        /*0004*/ 	.word	0x00000082


	//----- nvinfo : EIATTR_KPARAM_INFO
	.align		4
.L_3685:
        /*0008*/ 	.byte	0x04, 0x17
        /*000a*/ 	.short	(.L_3687 - .L_3686)
.L_3686:
        /*000c*/ 	.word	0x00000000
        /*0010*/ 	.short	0x0000
        /*0012*/ 	.short	0x0000
        /*0014*/ 	.byte	0x00, 0xf0, 0xa1, 0x04


	//----- nvinfo : EIATTR_SPARSE_MMA_MASK
	.align		4
.L_3687:
        /*0018*/ 	.byte	0x03, 0x50
        /*001a*/ 	.short	0x0000


	//----- nvinfo : EIATTR_MAXREG_COUNT
	.align		4
        /*001c*/ 	.byte	0x03, 0x1b
        /*001e*/ 	.short	0x0040


	//----- nvinfo : EIATTR_NUM_BARRIERS
	.align		4
        /*0020*/ 	.byte	0x02, 0x4c
        /*0022*/ 	.byte	0x01
	.zero		1


	//----- nvinfo : EIATTR_MERCURY_ISA_VERSION
	.align		4
        /*0024*/ 	.byte	0x03, 0x5f
        /*0026*/ 	.short	0x0101


	//----- nvinfo : EIATTR_COOP_GROUP_MASK_REGIDS
	.align		4
        /*0028*/ 	.byte	0x04, 0x29
        /*002a*/ 	.short	(.L_3689 - .L_3688)


	//   ....[0]....
.L_3688:
        /*002c*/ 	.word	0xffffffff


	//   ....[1]....
        /*0030*/ 	.word	0xffffffff


	//   ....[2]....
        /*0034*/ 	.word	0xffffffff


	//   ....[3]....
        /*0038*/ 	.word	0xffffffff


	//   ....[4]....
        /*003c*/ 	.word	0xffffffff


	//   ....[5]....
        /*0040*/ 	.word	0xffffffff


	//   ....[6]....
        /*0044*/ 	.word	0xffffffff


	//   ....[7]....
        /*0048*/ 	.word	0xffffffff


	//   ....[8]....
        /*004c*/ 	.word	0xffffffff


	//   ....[9]....
        /*0050*/ 	.word	0xffffffff


	//   ....[10]....
        /*0054*/ 	.word	0xffffffff


	//   ....[11]....
        /*0058*/ 	.word	0xffffffff


	//   ....[12]....
        /*005c*/ 	.word	0xffffffff


	//   ....[13]....
        /*0060*/ 	.word	0xffffffff


	//   ....[14]....
        /*0064*/ 	.word	0xffffffff


	//----- nvinfo : EIATTR_COOP_GROUP_INSTR_OFFSETS
	.align		4
.L_3689:
        /*0068*/ 	.byte	0x04, 0x28
        /*006a*/ 	.short	(.L_3691 - .L_3690)


	//   ....[0]....
.L_3690:
        /*006c*/ 	.word	0x00001060


	//   ....[1]....
        /*0070*/ 	.word	0x00001070


	//   ....[2]....
        /*0074*/ 	.word	0x00001080


	//   ....[3]....
        /*0078*/ 	.word	0x000010b0


	//   ....[4]....
        /*007c*/ 	.word	0x000010d0


	//   ....[5]....
        /*0080*/ 	.word	0x000010e0


	//   ....[6]....
        /*0084*/ 	.word	0x00001120


	//   ....[7]....
        /*0088*/ 	.word	0x00001140


	//   ....[8]....
        /*008c*/ 	.word	0x00001150


	//   ....[9]....
        /*0090*/ 	.word	0x00001180


	//   ....[10]....
        /*0094*/ 	.word	0x000011a0


	//   ....[11]....
        /*0098*/ 	.word	0x000011b0


	//   ....[12]....
        /*009c*/ 	.word	0x000011f0


	//   ....[13]....
        /*00a0*/ 	.word	0x00001200


	//   ....[14]....
        /*00a4*/ 	.word	0x00001210


	//----- nvinfo : EIATTR_VRC_CTA_INIT_COUNT
	.align		4
.L_3691:
        /*00a8*/ 	.byte	0x02, 0x4a
	.zero		1
	.zero		1


	//----- nvinfo : EIATTR_EXIT_INSTR_OFFSETS
	.align		4
        /*00ac*/ 	.byte	0x04, 0x1c
        /*00ae*/ 	.short	(.L_3693 - .L_3692)


	//   ....[0]....
.L_3692:
        /*00b0*/ 	.word	0x00000060


	//   ....[1]....
        /*00b4*/ 	.word	0x00001290


	//   ....[2]....
        /*00b8*/ 	.word	0x000013d0


	//----- nvinfo : EIATTR_MAX_THREADS
	.align		4
.L_3693:
        /*00bc*/ 	.byte	0x04, 0x05
        /*00be*/ 	.short	(.L_3695 - .L_3694)
.L_3694:
        /*00c0*/ 	.word	0x00000400
        /*00c4*/ 	.word	0x00000001
        /*00c8*/ 	.word	0x00000001


	//----- nvinfo : EIATTR_CRS_STACK_SIZE
	.align		4
.L_3695:
        /*00cc*/ 	.byte	0x04, 0x1e
        /*00ce*/ 	.short	(.L_3697 - .L_3696)
.L_3696:
        /*00d0*/ 	.word	0x00000000


	//----- nvinfo : EIATTR_CBANK_PARAM_SIZE
	.align		4
.L_3697:
        /*00d4*/ 	.byte	0x03, 0x19
        /*00d6*/ 	.short	0x0128


	//----- nvinfo : EIATTR_PARAM_CBANK
	.align		4
        /*00d8*/ 	.byte	0x04, 0x0a
        /*00da*/ 	.short	(.L_3699 - .L_3698)
	.align		4
.L_3698:
        /*00dc*/ 	.word	index@(.nv.constant0._ZN10layer_norm22ln_bwd_finalize_kernelINS_22Kernel_traits_finalizeILj512E6__halfS2_fS2_fjLb1ELj1024ELj4ENS_18Kernel_traits_baseILj512ES2_S2_fS2_fjLj1024EEEEELb1ELb1EEEvNS_9BwdParamsE)
        /*00e0*/ 	.short	0x0380
        /*00e2*/ 	.short	0x0128


	//----- nvinfo : EIATTR_SW_WAR
	.align		4
.L_3699:
        /*00e4*/ 	.byte	0x04, 0x36
        /*00e6*/ 	.short	(.L_3701 - .L_3700)
.L_3700:
        /*00e8*/ 	.word	0x00000008
.L_3701:


//--------------------- .nv.info._ZN10layer_norm13ln_bwd_kernelINS_13Kernel_traitsI6__halfS2_fS2_fjLj512ELj1ELj4ELj1ELj16ENS_18Kernel_traits_baseILj512ES2_S2_fS2_fjLj128EEEEELb1ELb1ELb1ELb1EEEvNS_9BwdParamsE --------------------------
	.section	.nv.info._ZN10layer_norm13ln_bwd_kernelINS_13Kernel_traitsI6__halfS2_fS2_fjLj512ELj1ELj4ELj1ELj16ENS_18Kernel_traits_baseILj512ES2_S2_fS2_fjLj128EEEEELb1ELb1ELb1ELb1EEEvNS_9BwdParamsE,"",@"SHT_CUDA_INFO"
	.sectionflags	@""
	.align	4


	//----- nvinfo : EIATTR_CUDA_API_VERSION
	.align		4
        /*0000*/ 	.byte	0x04, 0x37
        /*0002*/ 	.short	(.L_3703 - .L_3702)
.L_3702:
        /*0004*/ 	.word	0x00000082


	//----- nvinfo : EIATTR_KPARAM_INFO
	.align		4
.L_3703:
        /*0008*/ 	.byte	0x04, 0x17
        /*000a*/ 	.short	(.L_3705 - .L_3704)
.L_3704:
        /*000c*/ 	.word	0x00000000
        /*0010*/ 	.short	0x0000
        /*0012*/ 	.short	0x0000
        /*0014*/ 	.byte	0x00, 0xf0, 0xa1, 0x04


	//----- nvinfo : EIATTR_SPARSE_MMA_MASK
	.align		4
.L_3705:
        /*0018*/ 	.byte	0x03, 0x50
        /*001a*/ 	.short	0x0000


	//----- nvinfo : EIATTR_MAXREG_COUNT
	.align		4
        /*001c*/ 	.byte	0x03, 0x1b
        /*001e*/ 	.short	0x00ff


	//----- nvinfo : EIATTR_NUM_BARRIERS
	.align		4
        /*0020*/ 	.byte	0x02, 0x4c
        /*0022*/ 	.byte	0x01
	.zero		1


	//----- nvinfo : EIATTR_MERCURY_ISA_VERSION
	.align		4
        /*0024*/ 	.byte	0x03, 0x5f
        /*0026*/ 	.short	0x0101


	//----- nvinfo : EIATTR_COOP_GROUP_MASK_REGIDS
	.align		4
        /*0028*/ 	.byte	0x04, 0x29
        /*002a*/ 	.short	(.L_3707 - .L_3706)


	//   ....[0]....
.L_3706:
        /*002c*/ 	.word	0xffffffff


	//   ....[1]....
        /*0030*/ 	.word	0xffffffff


	//   ....[2]....
        /*0034*/ 	.word	0xffffffff


	//   ....[3]....
        /*0038*/ 	.word	0xffffffff


	//   ....[4]....
        /*003c*/ 	.word	0xffffffff


	//   ....[5]....
        /*0040*/ 	.word	0xffffffff


	//   ....[6]....
        /*0044*/ 	.word	0xffffffff


	//   ....[7]....
        /*0048*/ 	.word	0xffffffff


	//   ....[8]....
        /*004c*/ 	.word	0xffffffff


	//   ....[9]....
        /*0050*/ 	.word	0xffffffff


	//   ....[10]....
        /*0054*/ 	.word	0x05000091


	//   ....[11]....
        /*0058*/ 	.word	0x05000091


	//   ....[12]....
        /*005c*/ 	.word	0x05000091


	//   ....[13]....
        /*0060*/ 	.word	0x05000091


	//   ....[14]....
        /*0064*/ 	.word	0x05000091


	//   ....[15]....
        /*0068*/ 	.word	0x05000091


	//   ....[16]....
        /*006c*/ 	.word	0x05000091


	//   ....[17]....
        /*0070*/ 	.word	0x05000091


	//   ....[18]....
        /*0074*/ 	.word	0x05000091


	//   ....[19]....
        /*0078*/ 	.word	0x05000091


	//----- nvinfo : EIATTR_COOP_GROUP_INSTR_OFFSETS
	.align		4
.L_3707:
        /*007c*/ 	.byte	0x04, 0x28
        /*007e*/ 	.short	(.L_3709 - .L_3708)


	//   ....[0]....
.L_3708:
        /*0080*/ 	.word	0x00001350


	//   ....[1]....
        /*0084*/ 	.word	0x00001360


	//   ....[2]....
        /*0088*/ 	.word	0x00001390


	//   ....[3]....
        /*008c*/ 	.word	0x000013a0


	//   ....[4]....
        /*0090*/ 	.word	0x000013d0


	//   ....[5]....
        /*0094*/ 	.word	0x000013e0


	//   ....[6]....
        /*0098*/ 	.word	0x00001410


	//   ....[7]....
        /*009c*/ 	.word	0x00001420


	//   ....[8]....
        /*00a0*/ 	.word	0x00001450


	//   ....[9]....
        /*00a4*/ 	.word	0x00001460


	//   ....[10]....
        /*00a8*/ 	.word	0x00008f80


	//   ....[11]....
        /*00ac*/ 	.word	0x00009010


	//   ....[12]....
        /*00b0*/ 	.word	0x00009080


	//   ....[13]....
        /*00b4*/ 	.word	0x000090e0


	//   ....[14]....
        /*00b8*/ 	.word	0x00009150


	//   ....[15]....
        /*00bc*/ 	.word	0x000091b0


	//   ....[16]....
        /*00c0*/ 	.word	0x00009220


	//   ....[17]....
        /*00c4*/ 	.word	0x00009280


	//   ....[18]....
        /*00c8*/ 	.word	0x000092f0


	//   ....[19]....
        /*00cc*/ 	.word	0x00009350


	//----- nvinfo : EIATTR_VRC_CTA_INIT_COUNT
	.align		4
.L_3709:
        /*00d0*/ 	.byte	0x02, 0x4a
	.zero		1
	.zero		1


	//----- nvinfo : EIATTR_EXIT_INSTR_OFFSETS
	.align		4
        /*00d4*/ 	.byte	0x04, 0x1c
        /*00d6*/ 	.short	(.L_3711 - .L_3710)


	//   ....[0]....
.L_3710:
        /*00d8*/ 	.word	0x00008f10


	//----- nvinfo : EIATTR_MAX_THREADS
	.align		4
.L_3711:
        /*00dc*/ 	.byte	0x04, 0x05
        /*00de*/ 	.short	(.L_3713 - .L_3712)
.L_3712:
        /*00e0*/ 	.word	0x00000080
        /*00e4*/ 	.word	0x00000001
        /*00e8*/ 	.word	0x00000001


	//----- nvinfo : EIATTR_CRS_STACK_SIZE
	.align		4
.L_3713:
        /*00ec*/ 	.byte	0x04, 0x1e
        /*00ee*/ 	.short	(.L_3715 - .L_3714)
.L_3714:
        /*00f0*/ 	.word	0x00000000


	//----- nvinfo : EIATTR_CBANK_PARAM_SIZE
	.align		4
.L_3715:
        /*00f4*/ 	.byte	0x03, 0x19
        /*00f6*/ 	.short	0x0128


	//----- nvinfo : EIATTR_PARAM_CBANK
	.align		4
        /*00f8*/ 	.byte	0x04, 0x0a
        /*00fa*/ 	.short	(.L_3717 - .L_3716)
	.align		4
.L_3716:
        /*00fc*/ 	.word	index@(.nv.constant0._ZN10layer_norm13ln_bwd_kernelINS_13Kernel_traitsI6__halfS2_fS2_fjLj512ELj1ELj4ELj1ELj16ENS_18Kernel_traits_baseILj512ES2_S2_fS2_fjLj128EEEEELb1ELb1ELb1ELb1EEEvNS_9BwdParamsE)
        /*0100*/ 	.short	0x0380
        /*0102*/ 	.short	0x0128


	//----- nvinfo : EIATTR_SW_WAR
	.align		4
.L_3717:
        /*0104*/ 	.byte	0x04, 0x36
        /*0106*/ 	.short	(.L_3719 - .L_3718)
.L_3718:
        /*0108*/ 	.word	0x00000008
.L_3719:


//--------------------- .nv.info._ZN10layer_norm13ln_bwd_kernelINS_13Kernel_traitsIf6__halffS2_fjLj512ELj1ELj4ELj1ELj16ENS_18Kernel_traits_baseILj512EfS2_fS2_fjLj128EEEEELb0ELb0ELb0ELb0EEEvNS_9BwdParamsE --------------------------
	.section	.nv.info._ZN10layer_norm13ln_bwd_kernelINS_13Kernel_traitsIf6__halffS2_fjLj512ELj1ELj4ELj1ELj16ENS_18Kernel_traits_baseILj512EfS2_fS2_fjLj128EEEEELb0ELb0ELb0ELb0EEEvNS_9BwdParamsE,"",@"SHT_CUDA_INFO"
	.sectionflags	@""
	.align	4


	//----- nvinfo : EIATTR_CUDA_API_VERSION
	.align		4
        /*0000*/ 	.byte	0x04, 0x37
        /*0002*/ 	.short	(.L_3721 - .L_3720)
.L_3720:
        /*0004*/ 	.word	0x00000082


	//----- nvinfo : EIATTR_KPARAM_INFO
	.align		4
.L_3721:
        /*0008*/ 	.byte	0x04, 0x17
        /*000a*/ 	.short	(.L_3723 - .L_3722)
.L_3722:
        /*000c*/ 	.word	0x00000000
        /*0010*/ 	.short	0x0000
        /*0012*/ 	.short	0x0000
        /*0014*/ 	.byte	0x00, 0xf0, 0xa1, 0x04


	//----- nvinfo : EIATTR_SPARSE_MMA_MASK
	.align		4
.L_3723:
        /*0018*/ 	.byte	0x03, 0x50
        /*001a*/ 	.short	0x0000


	//----- nvinfo : EIATTR_MAXREG_COUNT
	.align		4
        /*001c*/ 	.byte	0x03, 0x1b
        /*001e*/ 	.short	0x00ff


	//----- nvinfo : EIATTR_NUM_BARRIERS
	.align		4
        /*0020*/ 	.byte	0x02, 0x4c
        /*0022*/ 	.byte	0x01
	.zero		1


	//----- nvinfo : EIATTR_MERCURY_ISA_VERSION
	.align		4
        /*0024*/ 	.byte	0x03, 0x5f
        /*0026*/ 	.short	0x0101


	//----- nvinfo : EIATTR_COOP_GROUP_MASK_REGIDS
	.align		4
        /*0028*/ 	.byte	0x04, 0x29
        /*002a*/ 	.short	(.L_3725 - .L_3724)


	//   ....[0]....
.L_3724:
        /*002c*/ 	.word	0xffffffff


	//   ....[1]....
        /*0030*/ 	.word	0xffffffff


	//   ....[2]....
        /*0034*/ 	.word	0xffffffff


	//   ....[3]....
        /*0038*/ 	.word	0xffffffff


	//   ....[4]....
        /*003c*/ 	.word	0xffffffff


	//   ....[5]....
        /*0040*/ 	.word	0xffffffff


	//   ....[6]....
        /*0044*/ 	.word	0xffffffff


	//   ....[7]....
        /*0048*/ 	.word	0xffffffff


	//   ....[8]....
        /*004c*/ 	.word	0xffffffff


	//   ....[9]....
        /*0050*/ 	.word	0xffffffff


	//   ....[10]....
        /*0054*/ 	.word	0x05000056


	//   ....[11]....
        /*0058*/ 	.word	0x05000056


	//   ....[12]....
        /*005c*/ 	.word	0x05000056


	//   ....[13]....
        /*0060*/ 	.word	0x05000056


	//   ....[14]....
        /*0064*/ 	.word	0x05000056


	//   ....[15]....
        /*0068*/ 	.word	0x05000056


	//   ....[16]....
        /*006c*/ 	.word	0x05000056


	//   ....[17]....
        /*0070*/ 	.word	0x05000056


	//   ....[18]....
        /*0074*/ 	.word	0x05000056


	//   ....[19]....
        /*0078*/ 	.word	0x05000056


	//----- nvinfo : EIATTR_COOP_GROUP_INSTR_OFFSETS
	.align		4
.L_3725:
        /*007c*/ 	.byte	0x04, 0x28
        /*007e*/ 	.short	(.L_3727 - .L_3726)


	//   ....[0]....
.L_3726:
        /*0080*/ 	.word	0x00001020


	//   ....[1]....
        /*0084*/ 	.word	0x00001030


	//   ....[2]....
        /*0088*/ 	.word	0x00001060


	//   ....[3]....
        /*008c*/ 	.word	0x00001070


	//   ....[4]....
        /*0090*/ 	.word	0x000010a0


	//   ....[5]....
        /*0094*/ 	.word	0x000010b0


	//   ....[6]....
        /*0098*/ 	.word	0x000010e0


	//   ....[7]....
        /*009c*/ 	.word	0x000010f0


	//   ....[8]....
        /*00a0*/ 	.word	0x00001120


	//   ....[9]....
        /*00a4*/ 	.word	0x00001130


	//   ....[10]....
        /*00a8*/ 	.word	0x00003120


	//   ....[11]....
        /*00ac*/ 	.word	0x000031c0


	//   ....[12]....
        /*00b0*/ 	.word	0x00003220


	//   ....[13]....
        /*00b4*/ 	.word	0x00003280


	//   ....[14]....
        /*00b8*/ 	.word	0x000032f0


	//   ....[15]....
        /*00bc*/ 	.word	0x00003350


	//   ....[16]....
        /*00c0*/ 	.word	0x000033c0


	//   ....[17]....
        /*00c4*/ 	.word	0x00003420


	//   ....[18]....
        /*00c8*/ 	.word	0x00003490


	//   ....[19]....
        /*00cc*/ 	.word	0x000034f0


	//----- nvinfo : EIATTR_VRC_CTA_INIT_COUNT
	.align		4
.L_3727:
        /*00d0*/ 	.byte	0x02, 0x4a
	.zero		1
	.zero		1


	//----- nvinfo : EIATTR_EXIT_INSTR_OFFSETS
	.align		4
        /*00d4*/ 	.byte	0x04, 0x1c
        /*00d6*/ 	.short	(.L_3729 - .L_3728)


	//   ....[0]....
.L_3728:
        /*00d8*/ 	.word	0x00003080


	//   ....[1]....
        /*00dc*/ 	.word	0x000030b0


	//----- nvinfo : EIATTR_MAX_THREADS
	.align		4
.L_3729:
        /*00e0*/ 	.byte	0x04, 0x05
        /*00e2*/ 	.short	(.L_3731 - .L_3730)
.L_3730:
        /*00e4*/ 	.word	0x00000080
        /*00e8*/ 	.word	0x00000001
        /*00ec*/ 	.word	0x00000001


	//----- nvinfo : EIATTR_CRS_STACK_SIZE
	.align		4
.L_3731:
        /*00f0*/ 	.byte	0x04, 0x1e
        /*00f2*/ 	.short	(.L_3733 - .L_3732)
.L_3732:
        /*00f4*/ 	.word	0x00000000


	//----- nvinfo : EIATTR_CBANK_PARAM_SIZE
	.align		4
.L_3733:
        /*00f8*/ 	.byte	0x03, 0x19
        /*00fa*/ 	.short	0x0128


	//----- nvinfo : EIATTR_PARAM_CBANK
	.align		4
        /*00fc*/ 	.byte	0x04, 0x0a
        /*00fe*/ 	.short	(.L_3735 - .L_3734)
	.align		4
.L_3734:
        /*0100*/ 	.word	index@(.nv.constant0._ZN10layer_norm13ln_bwd_kernelINS_13Kernel_traitsIf6__halffS2_fjLj512ELj1ELj4ELj1ELj16ENS_18Kernel_traits_baseILj512EfS2_fS2_fjLj128EEEEELb0ELb0ELb0ELb0EEEvNS_9BwdParamsE)
        /*0104*/ 	.short	0x0380
        /*0106*/ 	.short	0x0128


	//----- nvinfo : EIATTR_SW_WAR
	.align		4
.L_3735:
        /*0108*/ 	.byte	0x04, 0x36
        /*010a*/ 	.short	(.L_3737 - .L_3736)
.L_3736:
        /*010c*/ 	.word	0x00000008
.L_3737:


//--------------------- .nv.info._ZN10layer_norm13ln_bwd_kernelINS_13Kernel_traitsIf6__halffS2_fjLj512ELj1ELj4ELj1ELj16ENS_18Kernel_traits_baseILj512EfS2_fS2_fjLj128EEEEELb0ELb0ELb0ELb1EEEvNS_9BwdParamsE --------------------------
	.section	.nv.info._ZN10layer_norm13ln_bwd_kernelINS_13Kernel_traitsIf6__halffS2_fjLj512ELj1ELj4ELj1ELj16ENS_18Kernel_traits_baseILj512EfS2_fS2_fjLj128EEEEELb0ELb0ELb0ELb1EEEvNS_9BwdParamsE,"",@"SHT_CUDA_INFO"
	.sectionflags	@""
	.align	4


	//----- nvinfo : EIATTR_CUDA_API_VERSION
	.align		4
        /*0000*/ 	.byte	0x04, 0x37
        /*0002*/ 	.short	(.L_3739 - .L_3738)
.L_3738:
        /*0004*/ 	.word	0x00000082


	//----- nvinfo : EIATTR_KPARAM_INFO
	.align		4
.L_3739:
        /*0008*/ 	.byte	0x04, 0x17
        /*000a*/ 	.short	(.L_3741 - .L_3740)
.L_3740:
        /*000c*/ 	.word	0x00000000
        /*0010*/ 	.short	0x0000
        /*0012*/ 	.short	0x0000
        /*0014*/ 	.byte	0x00, 0xf0, 0xa1, 0x04


	//----- nvinfo : EIATTR_SPARSE_MMA_MASK
	.align		4
.L_3741:
        /*0018*/ 	.byte	0x03, 0x50
        /*001a*/ 	.short	0x0000


	//----- nvinfo : EIATTR_MAXREG_COUNT
	.align		4
        /*001c*/ 	.byte	0x03, 0x1b
        /*001e*/ 	.short	0x00ff


	//----- nvinfo : EIATTR_NUM_BARRIERS
	.align		4
        /*0020*/ 	.byte	0x02, 0x4c
        /*0022*/ 	.byte	0x01
	.zero		1


	//----- nvinfo : EIATTR_MERCURY_ISA_VERSION
	.align		4
        /*0024*/ 	.byte	0x03, 0x5f
        /*0026*/ 	.short	0x0101


	//----- nvinfo : EIATTR_COOP_GROUP_MASK_REGIDS
	.align		4
        /*0028*/ 	.byte	0x04, 0x29
        /*002a*/ 	.short	(.L_3743 - .L_3742)


	//   ....[0]....
.L_3742:
        /*002c*/ 	.word	0xffffffff


	//   ....[1]....
        /*0030*/ 	.word	0xffffffff


	//   ....[2]....
        /*0034*/ 	.word	0xffffffff


	//   ....[3]....
        /*0038*/ 	.word	0xffffffff


	//   ....[4]....
        /*003c*/ 	.word	0xffffffff


	//   ....[5]....
        /*0040*/ 	.word	0xffffffff


	//   ....[6]....
        /*0044*/ 	.word	0xffffffff


	//   ....[7]....
        /*0048*/ 	.word	0xffffffff


	//   ....[8]....
        /*004c*/ 	.word	0xffffffff


	//   ....[9]....
        /*0050*/ 	.word	0xffffffff


	//   ....[10]....
        /*0054*/ 	.word	0x0500006a


	//   ....[11]....
        /*0058*/ 	.word	0x0500006a


	//   ....[12]....
        /*005c*/ 	.word	0x0500006a


	//   ....[13]....
        /*0060*/ 	.word	0x0500006a


	//   ....[14]....
        /*0064*/ 	.word	0x0500006a


	//   ....[15]....
        /*0068*/ 	.word	0x0500006a


	//   ....[16]....
        /*006c*/ 	.word	0x0500006a


	//   ....[17]....
        /*0070*/ 	.word	0x0500006a


	//   ....[18]....
        /*0074*/ 	.word	0x0500006a


	//   ....[19]....
        /*0078*/ 	.word	0x0500006a


	//----- nvinfo : EIATTR_COOP_GROUP_INSTR_OFFSETS
	.align		4
.L_3743:
        /*007c*/ 	.byte	0x04, 0x28
        /*007e*/ 	.short	(.L_3745 - .L_3744)


	//   ....[0]....
.L_3744:
        /*0080*/ 	.word	0x00000e70


	//   ....[1]....
        /*0084*/ 	.word	0x00000e80


	//   ....[2]....
        /*0088*/ 	.word	0x00000eb0


	//   ....[3]....
        /*008c*/ 	.word	0x00000ec0


	//   ....[4]....
        /*0090*/ 	.word	0x00000ef0


	//   ....[5]....
        /*0094*/ 	.word	0x00000f00


	//   ....[6]....
        /*0098*/ 	.word	0x00000f30


	//   ....[7]....
        /*009c*/ 	.word	0x00000f40


	//   ....[8]....
        /*00a0*/ 	.word	0x00000f70


	//   ....[9]....
        /*00a4*/ 	.word	0x00000f80


	//   ....[10]....
        /*00a8*/ 	.word	0x00002dc0


	//   ....[11]....
        /*00ac*/ 	.word	0x00002e50


	//   ....[12]....
        /*00b0*/ 	.word	0x00002ec0


	//   ....[13]....
        /*00b4*/ 	.word	0x00002f20


	//   ....[14]....
        /*00b8*/ 	.word	0x00002f90


	//   ....[15]....
        /*00bc*/ 	.word	0x00002ff0


	//   ....[16]....
        /*00c0*/ 	.word	0x00003060


	//   ....[17]....
        /*00c4*/ 	.word	0x000030c0


	//   ....[18]....
        /*00c8*/ 	.word	0x00003130


	//   ....[19]....
        /*00cc*/ 	.word	0x00003180


	//----- nvinfo : EIATTR_VRC_CTA_INIT_COUNT
	.align		4
.L_3745:
        /*00d0*/ 	.byte	0x02, 0x4a
	.zero		1
	.zero		1


	//----- nvinfo : EIATTR_EXIT_INSTR_OFFSETS
	.align		4
        /*00d4*/ 	.byte	0x04, 0x1c
        /*00d6*/ 	.short	(.L_3747 - .L_3746)


	//   ....[0]....
.L_3746:
        /*00d8*/ 	.word	0x00002d50


	//----- nvinfo : EIATTR_MAX_THREADS
	.align		4
.L_3747:
        /*00dc*/ 	.byte	0x04, 0x05
        /*00de*/ 	.short	(.L_3749 - .L_3748)
.L_3748:
        /*00e0*/ 	.word	0x00000080
        /*00e4*/ 	.word	0x00000001
        /*00e8*/ 	.word	0x00000001


	//----- nvinfo : EIATTR_CRS_STACK_SIZE
	.align		4
.L_3749:
        /*00ec*/ 	.byte	0x04, 0x1e
        /*00ee*/ 	.short	(.L_3751 - .L_3750)
.L_3750:
        /*00f0*/ 	.word	0x00000000


	//----- nvinfo : EIATTR_CBANK_PARAM_SIZE
	.align		4
.L_3751:
        /*00f4*/ 	.byte	0x03, 0x19
        /*00f6*/ 	.short	0x0128


	//----- nvinfo : EIATTR_PARAM_CBANK
	.align		4
        /*00f8*/ 	.byte	0x04, 0x0a
        /*00fa*/ 	.short	(.L_3753 - .L_3752)
	.align		4
.L_3752:
        /*00fc*/ 	.word	index@(.nv.constant0._ZN10layer_norm13ln_bwd_kernelINS_13Kernel_traitsIf6__halffS2_fjLj512ELj1ELj4ELj1ELj16ENS_18Kernel_traits_baseILj512EfS2_fS2_fjLj128EEEEELb0ELb0ELb0ELb1EEEvNS_9BwdParamsE)
        /*0100*/ 	.short	0x0380
        /*0102*/ 	.short	0x0128


	//----- nvinfo : EIATTR_SW_WAR
	.align		4
.L_3753:
        /*0104*/ 	.byte	0x04, 0x36
        /*0106*/ 	.short	(.L_3755 - .L_3754)
.L_3754:
        /*0108*/ 	.word	0x00000008
.L_3755:


//--------------------- .nv.info._ZN10layer_norm13ln_bwd_kernelINS_13Kernel_traitsIf6__halffS2_fjLj512ELj1ELj4ELj1ELj16ENS_18Kernel_traits_baseILj512EfS2_fS2_fjLj128EEEEELb0ELb0ELb1ELb0EEEvNS_9BwdParamsE --------------------------
	.section	.nv.info._ZN10layer_norm13ln_bwd_kernelINS_13Kernel_traitsIf6__halffS2_fjLj512ELj1ELj4ELj1ELj16ENS_18Kernel_traits_baseILj512EfS2_fS2_fjLj128EEEEELb0ELb0ELb1ELb0EEEvNS_9BwdParamsE,"",@"SHT_CUDA_INFO"
	.sectionflags	@""
	.align	4


	//----- nvinfo : EIATTR_CUDA_API_VERSION
	.align		4
        /*0000*/ 	.byte	0x04, 0x37
        /*0002*/ 	.short	(.L_3757 - .L_3756)
.L_3756:
        /*0004*/ 	.word	0x00000082


	//----- nvinfo : EIATTR_KPARAM_INFO
	.align		4
.L_3757:
        /*0008*/ 	.byte	0x04, 0x17
        /*000a*/ 	.short	(.L_3759 - .L_3758)
.L_3758:
        /*000c*/ 	.word	0x00000000
        /*0010*/ 	.short	0x0000
        /*0012*/ 	.short	0x0000
        /*0014*/ 	.byte	0x00, 0xf0, 0xa1, 0x04


	//----- nvinfo : EIATTR_SPARSE_MMA_MASK
	.align		4
.L_3759:
        /*0018*/ 	.byte	0x03, 0x50
        /*001a*/ 	.short	0x0000


	//----- nvinfo : EIATTR_MAXREG_COUNT
	.align		4
        /*001c*/ 	.byte	0x03, 0x1b
        /*001e*/ 	.short	0x00ff


	//----- nvinfo : EIATTR_NUM_BARRIERS
	.align		4
        /*0020*/ 	.byte	0x02, 0x4c
        /*0022*/ 	.byte	0x01
	.zero		1


	//----- nvinfo : EIATTR_MERCURY_ISA_VERSION
	.align		4
        /*0024*/ 	.byte	0x03, 0x5f
        /*0026*/ 	.short	0x0101


	//----- nvinfo : EIATTR_COOP_GROUP_MASK_REGIDS
	.align		4
        /*0028*/ 	.byte	0x04, 0x29
        /*002a*/ 	.short	(.L_3761 - .L_3760)


	//   ....[0]....
.L_3760:
        /*002c*/ 	.word	0xffffffff


	//   ....[1]....
        /*0030*/ 	.word	0xffffffff


	//   ....[2]....
        /*0034*/ 	.word	0xffffffff


	//   ....[3]....
        /*0038*/ 	.word	0xffffffff


	//   ....[4]....
        /*003c*/ 	.word	0xffffffff


	//   ....[5]....
        /*0040*/ 	.word	0xffffffff


	//   ....[6]....
        /*0044*/ 	.word	0xffffffff


	//   ....[7]....
        /*0048*/ 	.word	0xffffffff


	//   ....[8]....
        /*004c*/ 	.word	0xffffffff


	//   ....[9]....
        /*0050*/ 	.word	0xffffffff


	//   ....[10]....
        /*0054*/ 	.word	0x05000002


	//   ....[11]....
        /*0058*/ 	.word	0x05000002


	//   ....[12]....
        /*005c*/ 	.word	0x05000002


	//   ....[13]....
        /*0060*/ 	.word	0x05000002


	//   ....[14]....
        /*0064*/ 	.word	0x05000002


	//   ....[15]....
        /*0068*/ 	.word	0x05000002


	//   ....[16]....
        /*006c*/ 	.word	0x05000002


	//   ....[17]....
        /*0070*/ 	.word	0x05000002


	//   ....[18]....
        /*0074*/ 	.word	0x05000002


	//   ....[19]....
        /*0078*/ 	.word	0x05000002


	//----- nvinfo : EIATTR_COOP_GROUP_INSTR_OFFSETS
	.align		4
.L_3761:
        /*007c*/ 	.byte	0x04, 0x28
        /*007e*/ 	.short	(.L_3763 - .L_3762)


	//   ....[0]....
.L_3762:
        /*0080*/ 	.word	0x00001240


	//   ....[1]....
        /*0084*/ 	.word	0x00001250


	//   ....[2]....
        /*0088*/ 	.word	0x00001280


	//   ....[3]....
        /*008c*/ 	.word	0x00001290


	//   ....[4]....
        /*0090*/ 	.word	0x000012c0


	//   ....[5]....
        /*0094*/ 	.word	0x000012d0


	//   ....[6]....
        /*0098*/ 	.word	0x00001300


	//   ....[7]....
        /*009c*/ 	.word	0x00001310


	//   ....[8]....
        /*00a0*/ 	.word	0x00001340


	//   ....[9]....
        /*00a4*/ 	.word	0x00001350


	//   ....[10]....
        /*00a8*/ 	.word	0x00004440


	//   ....[11]....
        /*00ac*/ 	.word	0x000044d0


	//   ....[12]....
        /*00b0*/ 	.word	0x00004530


	//   ....[13]....
        /*00b4*/ 	.word	0x00004590


	//   ....[14]....
        /*00b8*/ 	.word	0x000045f0


	//   ....[15]....
        /*00bc*/ 	.word	0x00004650


	//   ....[16]....
        /*00c0*/ 	.word	0x000046b0


	//   ....[17]....
        /*00c4*/ 	.word	0x00004710


	//   ....[18]....
        /*00c8*/ 	.word	0x00004770


	//   ....[19]....
        /*00cc*/ 	.word	0x000047d0


	//----- nvinfo : EIATTR_VRC_CTA_INIT_COUNT
	.align		4
.L_3763:
        /*00d0*/ 	.byte	0x02, 0x4a
	.zero		1
	.zero		1


	//----- nvinfo : EIATTR_EXIT_INSTR_OFFSETS
	.align		4
        /*00d4*/ 	.byte	0x04, 0x1c
        /*00d6*/ 	.short	(.L_3765 - .L_3764)


	//   ....[0]....
.L_3764:
        /*00d8*/ 	.word	0x000043b0


	//   ....[1]....
        /*00dc*/ 	.word	0x000043e0


	//----- nvinfo : EIATTR_MAX_THREADS
	.align		4
.L_3765:
        /*00e0*/ 	.byte	0x04, 0x05
        /*00e2*/ 	.short	(.L_3767 - .L_3766)
.L_3766:
        /*00e4*/ 	.word	0x00000080
        /*00e8*/ 	.word	0x00000001
        /*00ec*/ 	.word	0x00000001


	//----- nvinfo : EIATTR_CRS_STACK_SIZE
	.align		4
.L_3767:
        /*00f0*/ 	.byte	0x04, 0x1e
        /*00f2*/ 	.short	(.L_3769 - .L_3768)
.L_3768:
        /*00f4*/ 	.word	0x00000000


	//----- nvinfo : EIATTR_CBANK_PARAM_SIZE
	.align		4
.L_3769:
        /*00f8*/ 	.byte	0x03, 0x19
        /*00fa*/ 	.short	0x0128


	//----- nvinfo : EIATTR_PARAM_CBANK
	.align		4
        /*00fc*/ 	.byte	0x04, 0x0a
        /*00fe*/ 	.short	(.L_3771 - .L_3770)
	.align		4
.L_3770:
        /*0100*/ 	.word	index@(.nv.constant0._ZN10layer_norm13ln_bwd_kernelINS_13Kernel_traitsIf6__halffS2_fjLj512ELj1ELj4ELj1ELj16ENS_18Kernel_traits_baseILj512EfS2_fS2_fjLj128EEEEELb0ELb0ELb1ELb0EEEvNS_9BwdParamsE)
        /*0104*/ 	.short	0x0380
        /*0106*/ 	.short	0x0128


	//----- nvinfo : EIATTR_SW_WAR
	.align		4
.L_3771:
        /*0108*/ 	.byte	0x04, 0x36
        /*010a*/ 	.short	(.L_3773 - .L_3772)
.L_3772:
        /*010c*/ 	.word	0x00000008
.L_3773:


//--------------------- .nv.info._ZN10layer_norm13ln_bwd_kernelINS_13Kernel_traitsIf6__halffS2_fjLj512ELj1ELj4ELj1ELj16ENS_18Kernel_traits_baseILj512EfS2_fS2_fjLj128EEEEELb0ELb0ELb1ELb1EEEvNS_9BwdParamsE --------------------------
	.section	.nv.info._ZN10layer_norm13ln_bwd_kernelINS_13Kernel_traitsIf6__halffS2_fjLj512ELj1ELj4ELj1ELj16ENS_18Kernel_traits_baseILj512EfS2_fS2_fjLj128EEEEELb0ELb0ELb1ELb1EEEvNS_9BwdParamsE,"",@"SHT_CUDA_INFO"
	.sectionflags	@""
	.align	4


	//----- nvinfo : EIATTR_CUDA_API_VERSION
	.align		4
        /*0000*/ 	.byte	0x04, 0x37
        /*0002*/ 	.short	(.L_3775 - .L_3774)
.L_3774:
        /*0004*/ 	.word	0x00000082


	//----- nvinfo : EIATTR_KPARAM_INFO
	.align		4
.L_3775:
        /*0008*/ 	.byte	0x04, 0x17
        /*000a*/ 	.short	(.L_3777 - .L_3776)
.L_3776:
        /*000c*/ 	.word	0x00000000
        /*0010*/ 	.short	0x0000
        /*0012*/ 	.short	0x0000
        /*0014*/ 	.byte	0x00, 0xf0, 0xa1, 0x04


	//----- nvinfo : EIATTR_SPARSE_MMA_MASK
	.align		4
.L_3777:
        /*0018*/ 	.byte	0x03, 0x50
        /*001a*/ 	.short	0x0000


	//----- nvinfo : EIATTR_MAXREG_COUNT
	.align		4
        /*001c*/ 	.byte	0x03, 0x1b
        /*001e*/ 	.short	0x00ff


	//----- nvinfo : EIATTR_NUM_BARRIERS
	.align		4
        /*0020*/ 	.byte	0x02, 0x4c
        /*0022*/ 	.byte	0x01
	.zero		1


	//----- nvinfo : EIATTR_MERCURY_ISA_VERSION
	.align		4
        /*0024*/ 	.byte	0x03, 0x5f
        /*0026*/ 	.short	0x0101


	//----- nvinfo : EIATTR_COOP_GROUP_MASK_REGIDS
	.align		4
        /*0028*/ 	.byte	0x04, 0x29
        /*002a*/ 	.short	(.L_3779 - .L_3778)


	//   ....[0]....
.L_3778:
        /*002c*/ 	.word	0xffffffff


	//   ....[1]....
        /*0030*/ 	.word	0xffffffff


	//   ....[2]....
        /*0034*/ 	.word	0xffffffff


	//   ....[3]....
        /*0038*/ 	.word	0xffffffff


	//   ....[4]....
        /*003c*/ 	.word	0xffffffff


	//   ....[5]....
        /*0040*/ 	.word	0xffffffff


	//   ....[6]....
        /*0044*/ 	.word	0xffffffff


	//   ....[7]....
        /*0048*/ 	.word	0xffffffff


	//   ....[8]....
        /*004c*/ 	.word	0xffffffff


	//   ....[9]....
        /*0050*/ 	.word	0xffffffff


	//   ....[10]....
        /*0054*/ 	.word	0x0500005e


	//   ....[11]....
        /*0058*/ 	.word	0x0500005e


	//   ....[12]....
        /*005c*/ 	.word	0x0500005e


	//   ....[13]....
        /*0060*/ 	.word	0x0500005e


	//   ....[14]....
        /*0064*/ 	.word	0x0500005e


	//   ....[15]....
        /*0068*/ 	.word	0x0500005e


	//   ....[16]....
        /*006c*/ 	.word	0x0500005e


	//   ....[17]....
        /*0070*/ 	.word	0x0500005e


	//   ....[18]....
        /*0074*/ 	.word	0x0500005e


	//   ....[19]....
        /*0078*/ 	.word	0x0500005e


	//----- nvinfo : EIATTR_COOP_GROUP_INSTR_OFFSETS
	.align		4
.L_3779:
        /*007c*/ 	.byte	0x04, 0x28
        /*007e*/ 	.short	(.L_3781 - .L_3780)


	//   ....[0]....
.L_3780:
        /*0080*/ 	.word	0x00000fb0


	//   ....[1]....
        /*0084*/ 	.word	0x00000fc0


	//   ....[2]....
        /*0088*/ 	.word	0x00000ff0


	//   ....[3]....
        /*008c*/ 	.word	0x00001000


	//   ....[4]....
        /*0090*/ 	.word	0x00001030


	//   ....[5]....
        /*0094*/ 	.word	0x00001040


	//   ....[6]....
        /*0098*/ 	.word	0x00001070


	//   ....[7]....
        /*009c*/ 	.word	0x00001080


	//   ....[8]....
        /*00a0*/ 	.word	0x000010b0


	//   ....[9]....
        /*00a4*/ 	.word	0x000010c0


	//   ....[10]....
        /*00a8*/ 	.word	0x00003ed0


	//   ....[11]....
        /*00ac*/ 	.word	0x00003f60


	//   ....[12]....
        /*00b0*/ 	.word	0x00003fc0


	//   ....[13]....
        /*00b4*/ 	.word	0x00004020


	//   ....[14]....
        /*00b8*/ 	.word	0x00004080


	//   ....[15]....
        /*00bc*/ 	.word	0x000040e0


	//   ....[16]....
        /*00c0*/ 	.word	0x00004140


	//   ....[17]....
        /*00c4*/ 	.word	0x000041a0


	//   ....[18]....
        /*00c8*/ 	.word	0x00004200


	//   ....[19]....
        /*00cc*/ 	.word	0x00004260


	//----- nvinfo : EIATTR_VRC_CTA_INIT_COUNT
	.align		4
.L_3781:
        /*00d0*/ 	.byte	0x02, 0x4a
	.zero		1
	.zero		1


	//----- nvinfo : EIATTR_EXIT_INSTR_OFFSETS
	.align		4
        /*00d4*/ 	.byte	0x04, 0x1c
        /*00d6*/ 	.short	(.L_3783 - .L_3782)


	//   ....[0]....
.L_3782:
        /*00d8*/ 	.word	0x00003e70


	//----- nvinfo : EIATTR_MAX_THREADS
	.align		4
.L_3783:
        /*00dc*/ 	.byte	0x04, 0x05
        /*00de*/ 	.short	(.L_3785 - .L_3784)
.L_3784:
        /*00e0*/ 	.word	0x00000080
        /*00e4*/ 	.word	0x00000001
        /*00e8*/ 	.word	0x00000001


	//----- nvinfo : EIATTR_CRS_STACK_SIZE
	.align		4
.L_3785:
        /*00ec*/ 	.byte	0x04, 0x1e
        /*00ee*/ 	.short	(.L_3787 - .L_3786)
.L_3786:
        /*00f0*/ 	.word	0x00000000


	//----- nvinfo : EIATTR_CBANK_PARAM_SIZE
	.align		4
.L_3787:
        /*00f4*/ 	.byte	0x03, 0x19
        /*00f6*/ 	.short	0x0128


	//----- nvinfo : EIATTR_PARAM_CBANK
	.align		4
        /*00f8*/ 	.byte	0x04, 0x0a
        /*00fa*/ 	.short	(.L_3789 - .L_3788)
	.align		4
.L_3788:
        /*00fc*/ 	.word	index@(.nv.constant0._ZN10layer_norm13ln_bwd_kernelINS_13Kernel_traitsIf6__halffS2_fjLj512ELj1ELj4ELj1ELj16ENS_18Kernel_traits_baseILj512EfS2_fS2_fjLj128EEEEELb0ELb0ELb1ELb1EEEvNS_9BwdParamsE)
        /*0100*/ 	.short	0x0380
        /*0102*/ 	.short	0x0128


	//----- nvinfo : EIATTR_SW_WAR
	.align		4
.L_3789:
        /*0104*/ 	.byte	0x04, 0x36
        /*0106*/ 	.short	(.L_3791 - .L_3790)
.L_3790:
        /*0108*/ 	.word	0x00000008
.L_3791:


//--------------------- .nv.info._ZN10layer_norm13ln_bwd_kernelINS_13Kernel_traitsIf6__halffS2_fjLj512ELj1ELj4ELj1ELj16ENS_18Kernel_traits_baseILj512EfS2_fS2_fjLj128EEEEELb0ELb1ELb0ELb0EEEvNS_9BwdParamsE --------------------------
	.section	.nv.info._ZN10layer_norm13ln_bwd_kernelINS_13Kernel_traitsIf6__halffS2_fjLj512ELj1ELj4ELj1ELj16ENS_18Kernel_traits_baseILj512EfS2_fS2_fjLj128EEEEELb0ELb1ELb0ELb0EEEvNS_9BwdParamsE,"",@"SHT_CUDA_INFO"
	.sectionflags	@""
	.align	4


	//----- nvinfo : EIATTR_CUDA_API_VERSION
	.align		4
        /*0000*/ 	.byte	0x04, 0x37
        /*0002*/ 	.short	(.L_3793 - .L_3792)
.L_3792:
        /*0004*/ 	.word	0x00000082


	//----- nvinfo : EIATTR_KPARAM_INFO
	.align		4
.L_3793:
        /*0008*/ 	.byte	0x04, 0x17
        /*000a*/ 	.short	(.L_3795 - .L_3794)
.L_3794:
        /*000c*/ 	.word	0x00000000
        /*0010*/ 	.short	0x0000
        /*0012*/ 	.short	0x0000
        /*0014*/ 	.byte	0x00, 0xf0, 0xa1, 0x04


	//----- nvinfo : EIATTR_SPARSE_MMA_MASK
	.align		4
.L_3795:
        /*0018*/ 	.byte	0x03, 0x50
        /*001a*/ 	.short	0x0000


	//----- nvinfo : EIATTR_MAXREG_COUNT
	.align		4
        /*001c*/ 	.byte	0x03, 0x1b
        /*001e*/ 	.short	0x00ff


	//----- nvinfo : EIATTR_NUM_BARRIERS
	.align		4
        /*0020*/ 	.byte	0x02, 0x4c
        /*0022*/ 	.byte	0x01
	.zero		1


	//----- nvinfo : EIATTR_MERCURY_ISA_VERSION
	.align		4
        /*0024*/ 	.byte	0x03, 0x5f
        /*0026*/ 	.short	0x0101


	//----- nvinfo : EIATTR_COOP_GROUP_MASK_REGIDS
	.align		4
        /*0028*/ 	.byte	0x04, 0x29
        /*002a*/ 	.short	(.L_3797 - .L_3796)


	//   ....[0]....
.L_3796:
        /*002c*/ 	.word	0xffffffff


	//   ....[1]....
        /*0030*/ 	.word	0xffffffff


	//   ....[2]....
        /*0034*/ 	.word	0xffffffff


	//   ....[3]....
        /*0038*/ 	.word	0xffffffff


	//   ....[4]....
        /*003c*/ 	.word	0xffffffff


	//   ....[5]....
        /*0040*/ 	.word	0xffffffff


	//   ....[6]....
        /*0044*/ 	.word	0xffffffff


	//   ....[7]....
        /*0048*/ 	.word	0xffffffff


	//   ....[8]....
        /*004c*/ 	.word	0xffffffff


	//   ....[9]....
        /*0050*/ 	.word	0xffffffff


	//   ....[10]....
        /*0054*/ 	.word	0x05000098


	//   ....[11]....
        /*0058*/ 	.word	0x05000098


	//   ....[12]....
        /*005c*/ 	.word	0x05000098


	//   ....[13]....
        /*0060*/ 	.word	0x05000098


	//   ....[14]....
        /*0064*/ 	.word	0x05000098


	//   ....[15]....
        /*0068*/ 	.word	0x05000098


	//   ....[16]....
        /*006c*/ 	.word	0x05000098


	//   ....[17]....
        /*0070*/ 	.word	0x05000098


	//   ....[18]....
        /*0074*/ 	.word	0x05000098


	//   ....[19]....
        /*0078*/ 	.word	0x05000098


	//----- nvinfo : EIATTR_COOP_GROUP_INSTR_OFFSETS
	.align		4
.L_3797:
        /*007c*/ 	.byte	0x04, 0x28
        /*007e*/ 	.short	(.L_3799 - .L_3798)


	//   ....[0]....
.L_3798:
        /*0080*/ 	.word	0x00001190


	//   ....[1]....
        /*0084*/ 	.word	0x000011a0


	//   ....[2]....
        /*0088*/ 	.word	0x000011d0


	//   ....[3]....
        /*008c*/ 	.word	0x000011e0


	//   ....[4]....
        /*0090*/ 	.word	0x00001210


	//   ....[5]....
        /*0094*/ 	.word	0x00001220


	//   ....[6]....
        /*0098*/ 	.word	0x00001250


	//   ....[7]....
        /*009c*/ 	.word	0x00001260


	//   ....[8]....
        /*00a0*/ 	.word	0x00001290


	//   ....[9]....
        /*00a4*/ 	.word	0x000012a0


	//   ....[10]....
        /*00a8*/ 	.word	0x00004400


	//   ....[11]....
        /*00ac*/ 	.word	0x00004490


	//   ....[12]....
        /*00b0*/ 	.word	0x00004500


	//   ....[13]....
        /*00b4*/ 	.word	0x00004560


	//   ....[14]....
        /*00b8*/ 	.word	0x000045d0


	//   ....[15]....
        /*00bc*/ 	.word	0x00004630


	//   ....[16]....
        /*00c0*/ 	.word	0x000046a0


	//   ....[17]....
        /*00c4*/ 	.word	0x00004700


	//   ....[18]....
        /*00c8*/ 	.word	0x00004770


	//   ....[19]....
        /*00cc*/ 	.word	0x000047d0


	//----- nvinfo : EIATTR_VRC_CTA_INIT_COUNT
	.align		4
.L_3799:
        /*00d0*/ 	.byte	0x02, 0x4a
	.zero		1
	.zero		1


	//----- nvinfo : EIATTR_EXIT_INSTR_OFFSETS
	.align		4
        /*00d4*/ 	.byte	0x04, 0x1c
        /*00d6*/ 	.short	(.L_3801 - .L_3800)


	//   ....[0]....
.L_3800:
        /*00d8*/ 	.word	0x00004310


	//   ....[1]....
        /*00dc*/ 	.word	0x00004390


	//----- nvinfo : EIATTR_MAX_THREADS
	.align		4
.L_3801:
        /*00e0*/ 	.byte	0x04, 0x05
        /*00e2*/ 	.short	(.L_3803 - .L_3802)
.L_3802:
        /*00e4*/ 	.word	0x00000080
        /*00e8*/ 	.word	0x00000001
        /*00ec*/ 	.word	0x00000001


	//----- nvinfo : EIATTR_CRS_STACK_SIZE
	.align		4
.L_3803:
        /*00f0*/ 	.byte	0x04, 0x1e
        /*00f2*/ 	.short	(.L_3805 - .L_3804)
.L_3804:
        /*00f4*/ 	.word	0x00000000


	//----- nvinfo : EIATTR_CBANK_PARAM_SIZE
	.align		4
.L_3805:
        /*00f8*/ 	.byte	0x03, 0x19
        /*00fa*/ 	.short	0x0128


	//----- nvinfo : EIATTR_PARAM_CBANK
	.align		4
        /*00fc*/ 	.byte	0x04, 0x0a
        /*00fe*/ 	.short	(.L_3807 - .L_3806)
	.align		4
.L_3806:
        /*0100*/ 	.word	index@(.nv.constant0._ZN10layer_norm13ln_bwd_kernelINS_13Kernel_traitsIf6__halffS2_fjLj512ELj1ELj4ELj1ELj16ENS_18Kernel_traits_baseILj512EfS2_fS2_fjLj128EEEEELb0ELb1ELb0ELb0EEEvNS_9BwdParamsE)
        /*0104*/ 	.short	0x0380
        /*0106*/ 	.short	0x0128


	//----- nvinfo : EIATTR_SW_WAR
	.align		4
.L_3807:
        /*0108*/ 	.byte	0x04, 0x36
        /*010a*/ 	.short	(.L_3809 - .L_3808)
.L_3808:
        /*010c*/ 	.word	0x00000008
.L_3809:


//--------------------- .nv.info._ZN10layer_norm13ln_bwd_kernelINS_13Kernel_traitsIf6__halffS2_fjLj512ELj1ELj4ELj1ELj16ENS_18Kernel_traits_baseILj512EfS2_fS2_fjLj128EEEEELb0ELb1ELb0ELb1EEEvNS_9BwdParamsE --------------------------
	.section	.nv.info._ZN10layer_norm13ln_bwd_kernelINS_13Kernel_traitsIf6__halffS2_fjLj512ELj1ELj4ELj1ELj16ENS_18Kernel_traits_baseILj512EfS2_fS2_fjLj128EEEEELb0ELb1ELb0ELb1EEEvNS_9BwdParamsE,"",@"SHT_CUDA_INFO"
	.sectionflags	@""
	.align	4


	//----- nvinfo : EIATTR_CUDA_API_VERSION
	.align		4
        /*0000*/ 	.byte	0x04, 0x37
        /*0002*/ 	.short	(.L_3811 - .L_3810)
.L_3810:
        /*0004*/ 	.word	0x00000082


	//----- nvinfo : EIATTR_KPARAM_INFO
	.align		4
.L_3811:
        /*0008*/ 	.byte	0x04, 0x17
        /*000a*/ 	.short	(.L_3813 - .L_3812)
.L_3812:
        /*000c*/ 	.word	0x00000000
        /*0010*/ 	.short	0x0000
        /*0012*/ 	.short	0x0000
        /*0014*/ 	.byte	0x00, 0xf0, 0xa1, 0x04


	//----- nvinfo : EIATTR_SPARSE_MMA_MASK
	.align		4
.L_3813:
        /*0018*/ 	.byte	0x03, 0x50
        /*001a*/ 	.short	0x0000


	//----- nvinfo : EIATTR_MAXREG_COUNT
	.align		4
        /*001c*/ 	.byte	0x03, 0x1b
        /*001e*/ 	.short	0x00ff


	//----- nvinfo : EIATTR_NUM_BARRIERS
	.align		4
        /*0020*/ 	.byte	0x02, 0x4c
        /*0022*/ 	.byte	0x01
	.zero		1


	//----- nvinfo : EIATTR_MERCURY_ISA_VERSION
	.align		4
        /*0024*/ 	.byte	0x03, 0x5f
        /*0026*/ 	.short	0x0101


	//----- nvinfo : EIATTR_COOP_GROUP_MASK_REGIDS
	.align		4
        /*0028*/ 	.byte	0x04, 0x29
        /*002a*/ 	.short	(.L_3815 - .L_3814)


	//   ....[0]....
.L_3814:
        /*002c*/ 	.word	0xffffffff


	//   ....[1]....
        /*0030*/ 	.word	0xffffffff


	//   ....[2]....
        /*0034*/ 	.word	0xffffffff


	//   ....[3]....
        /*0038*/ 	.word	0xffffffff


	//   ....[4]....
        /*003c*/ 	.word	0xffffffff


	//   ....[5]....
        /*0040*/ 	.word	0xffffffff


	//   ....[6]....
        /*0044*/ 	.word	0xffffffff


	//   ....[7]....
        /*0048*/ 	.word	0xffffffff


	//   ....[8]....
        /*004c*/ 	.word	0xffffffff


	//   ....[9]....
        /*0050*/ 	.word	0xffffffff


	//   ....[10]....
        /*0054*/ 	.word	0x05000092


	//   ....[11]....
        /*0058*/ 	.word	0x05000092


	//   ....[12]....
        /*005c*/ 	.word	0x05000092


	//   ....[13]....
        /*0060*/ 	.word	0x05000092


	//   ....[14]....
        /*0064*/ 	.word	0x05000092


	//   ....[15]....
        /*0068*/ 	.word	0x05000092


	//   ....[16]....
        /*006c*/ 	.word	0x05000092


	//   ....[17]....
        /*0070*/ 	.word	0x05000092


	//   ....[18]....
        /*0074*/ 	.word	0x05000092


	//   ....[19]....
        /*0078*/ 	.word	0x05000092


	//----- nvinfo : EIATTR_COOP_GROUP_INSTR_OFFSETS
	.align		4
.L_3815:
        /*007c*/ 	.byte	0x04, 0x28
        /*007e*/ 	.short	(.L_3817 - .L_3816)


	//   ....[0]....
.L_3816:
        /*0080*/ 	.word	0x00000ff0


	//   ....[1]....
        /*0084*/ 	.word	0x00001000


	//   ....[2]....
        /*0088*/ 	.word	0x00001030


	//   ....[3]....
        /*008c*/ 	.word	0x00001040


	//   ....[4]....
        /*0090*/ 	.word	0x00001070


	//   ....[5]....
        /*0094*/ 	.word	0x00001080


	//   ....[6]....
        /*0098*/ 	.word	0x000010b0


	//   ....[7]....
        /*009c*/ 	.word	0x000010c0


	//   ....[8]....
        /*00a0*/ 	.word	0x000010f0


	//   ....[9]....
        /*00a4*/ 	.word	0x00001100


	//   ....[10]....
        /*00a8*/ 	.word	0x000040c0


	//   ....[11]....
        /*00ac*/ 	.word	0x00004150


	//   ....[12]....
        /*00b0*/ 	.word	0x000041c0


	//   ....[13]....
        /*00b4*/ 	.word	0x00004220


	//   ....[14]....
        /*00b8*/ 	.word	0x00004290


	//   ....[15]....
        /*00bc*/ 	.word	0x000042f0


	//   ....[16]....
        /*00c0*/ 	.word	0x00004360


	//   ....[17]....
        /*00c4*/ 	.word	0x000043c0


	//   ....[18]....
        /*00c8*/ 	.word	0x00004430


	//   ....[19]....
        /*00cc*/ 	.word	0x00004490


	//----- nvinfo : EIATTR_VRC_CTA_INIT_COUNT
	.align		4
.L_3817:
        /*00d0*/ 	.byte	0x02, 0x4a
	.zero		1
	.zero		1


	//----- nvinfo : EIATTR_EXIT_INSTR_OFFSETS
	.align		4
        /*00d4*/ 	.byte	0x04, 0x1c
        /*00d6*/ 	.short	(.L_3819 - .L_3818)


	//   ....[0]....
.L_3818:
        /*00d8*/ 	.word	0x00004050


	//----- nvinfo : EIATTR_MAX_THREADS
	.align		4
.L_3819:
        /*00dc*/ 	.byte	0x04, 0x05
        /*00de*/ 	.short	(.L_3821 - .L_3820)
.L_3820:
        /*00e0*/ 	.word	0x00000080
        /*00e4*/ 	.word	0x00000001
        /*00e8*/ 	.word	0x00000001


	//----- nvinfo : EIATTR_CRS_STACK_SIZE
	.align		4
.L_3821:
        /*00ec*/ 	.byte	0x04, 0x1e
        /*00ee*/ 	.short	(.L_3823 - .L_3822)
.L_3822:
        /*00f0*/ 	.word	0x00000000


	//----- nvinfo : EIATTR_CBANK_PARAM_SIZE
	.align		4
.L_3823:
        /*00f4*/ 	.byte	0x03, 0x19
        /*00f6*/ 	.short	0x0128


	//----- nvinfo : EIATTR_PARAM_CBANK
	.align		4
        /*00f8*/ 	.byte	0x04, 0x0a
        /*00fa*/ 	.short	(.L_3825 - .L_3824)
	.align		4
.L_3824:
        /*00fc*/ 	.word	index@(.nv.constant0._ZN10layer_norm13ln_bwd_kernelINS_13Kernel_traitsIf6__halffS2_fjLj512ELj1ELj4ELj1ELj16ENS_18Kernel_traits_baseILj512EfS2_fS2_fjLj128EEEEELb0ELb1ELb0ELb1EEEvNS_9BwdParamsE)
        /*0100*/ 	.short	0x0380
        /*0102*/ 	.short	0x0128


	//----- nvinfo : EIATTR_SW_WAR
	.align		4
.L_3825:
        /*0104*/ 	.byte	0x04, 0x36
        /*0106*/ 	.short	(.L_3827 - .L_3826)
.L_3826:
        /*0108*/ 	.word	0x00000008
.L_3827:


//--------------------- .nv.info._ZN10layer_norm13ln_bwd_kernelINS_13Kernel_traitsIf6__halffS2_fjLj512ELj1ELj4ELj1ELj16ENS_18Kernel_traits_baseILj512EfS2_fS2_fjLj128EEEEELb0ELb1ELb1ELb0EEEvNS_9BwdParamsE --------------------------
	.section	.nv.info._ZN10layer_norm13ln_bwd_kernelINS_13Kernel_traitsIf6__halffS2_fjLj512ELj1ELj4ELj1ELj16ENS_18Kernel_traits_baseILj512EfS2_fS2_fjLj128EEEEELb0ELb1ELb1ELb0EEEvNS_9BwdParamsE,"",@"SHT_CUDA_INFO"
	.sectionflags	@""
	.align	4


	//----- nvinfo : EIATTR_CUDA_API_VERSION
	.align		4
        /*0000*/ 	.byte	0x04, 0x37
        /*0002*/ 	.short	(.L_3829 - .L_3828)
.L_3828:
        /*0004*/ 	.word	0x00000082


	//----- nvinfo : EIATTR_KPARAM_INFO
	.align		4
.L_3829:
        /*0008*/ 	.byte	0x04, 0x17
        /*000a*/ 	.short	(.L_3831 - .L_3830)
.L_3830:
        /*000c*/ 	.word	0x00000000
        /*0010*/ 	.short	0x0000
        /*0012*/ 	.short	0x0000
        /*0014*/ 	.byte	0x00, 0xf0, 0xa1, 0x04


	//----- nvinfo : EIATTR_SPARSE_MMA_MASK
	.align		4
.L_3831:
        /*0018*/ 	.byte	0x03, 0x50
        /*001a*/ 	.short	0x0000


	//----- nvinfo : EIATTR_MAXREG_COUNT
	.align		4
        /*001c*/ 	.byte	0x03, 0x1b
        /*001e*/ 	.short	0x00ff


	//----- nvinfo : EIATTR_NUM_BARRIERS
	.align		4
        /*0020*/ 	.byte	0x02, 0x4c
        /*0022*/ 	.byte	0x01
	.zero		1


	//----- nvinfo : EIATTR_MERCURY_ISA_VERSION
	.align		4
        /*0024*/ 	.byte	0x03, 0x5f
        /*0026*/ 	.short	0x0101


	//----- nvinfo : EIATTR_COOP_GROUP_MASK_REGIDS
	.align		4
        /*0028*/ 	.byte	0x04, 0x29
        /*002a*/ 	.short	(.L_3833 - .L_3832)


	//   ....[0]....
.L_3832:
        /*002c*/ 	.word	0xffffffff


	//   ....[1]....
        /*0030*/ 	.word	0xffffffff


	//   ....[2]....
        /*0034*/ 	.word	0xffffffff


	//   ....[3]....
        /*0038*/ 	.word	0xffffffff


	//   ....[4]....
        /*003c*/ 	.word	0xffffffff


	//   ....[5]....
        /*0040*/ 	.word	0xffffffff


	//   ....[6]....
        /*0044*/ 	.word	0xffffffff


	//   ....[7]....
        /*0048*/ 	.word	0xffffffff


	//   ....[8]....
        /*004c*/ 	.word	0xffffffff


	//   ....[9]....
        /*0050*/ 	.word	0xffffffff


	//   ....[10]....
        /*0054*/ 	.word	0x05000000


	//   ....[11]....
        /*0058*/ 	.word	0x05000000


	//   ....[12]....
        /*005c*/ 	.word	0x05000000


	//   ....[13]....
        /*0060*/ 	.word	0x05000000


	//   ....[14]....
        /*0064*/ 	.word	0x05000000


	//   ....[15]....
        /*0068*/ 	.word	0x05000000


	//   ....[16]....
        /*006c*/ 	.word	0x05000000


	//   ....[17]....
        /*0070*/ 	.word	0x05000000


	//   ....[18]....
        /*0074*/ 	.word	0x05000000


	//   ....[19]....
        /*0078*/ 	.word	0x05000000


	//----- nvinfo : EIATTR_COOP_GROUP_INSTR_OFFSETS
	.align		4
.L_3833:
        /*007c*/ 	.byte	0x04, 0x28
        /*007e*/ 	.short	(.L_3835 - .L_3834)


	//   ....[0]....
.L_3834:
        /*0080*/ 	.word	0x00001390


	//   ....[1]....
        /*0084*/ 	.word	0x000013a0


	//   ....[2]....
        /*0088*/ 	.word	0x000013d0


	//   ....[3]....
        /*008c*/ 	.word	0x000013e0


	//   ....[4]....
        /*0090*/ 	.word	0x00001410


	//   ....[5]....
        /*0094*/ 	.word	0x00001420


	//   ....[6]....
        /*0098*/ 	.word	0x00001450


	//   ....[7]....
        /*009c*/ 	.word	0x00001460


	//   ....[8]....
        /*00a0*/ 	.word	0x00001490


	//   ....[9]....
        /*00a4*/ 	.word	0x000014a0


	//   ....[10]....
        /*00a8*/ 	.word	0x00005c90


	//   ....[11]....
        /*00ac*/ 	.word	0x00005d30


	//   ....[12]....
        /*00b0*/ 	.word	0x00005d90


	//   ....[13]....
        /*00b4*/ 	.word	0x00005df0


	//   ....[14]....
        /*00b8*/ 	.word	0x00005e60


	//   ....[15]....
        /*00bc*/ 	.word	0x00005ec0


	//   ....[16]....
        /*00c0*/ 	.word	0x00005f30


	//   ....[17]....
        /*00c4*/ 	.word	0x00005f90


	//   ....[18]....
        /*00c8*/ 	.word	0x00006000


	//   ....[19]....
        /*00cc*/ 	.word	0x00006050


	//----- nvinfo : EIATTR_VRC_CTA_INIT_COUNT
	.align		4
.L_3835:
        /*00d0*/ 	.byte	0x02, 0x4a
	.zero		1
	.zero		1


	//----- nvinfo : EIATTR_EXIT_INSTR_OFFSETS
	.align		4
        /*00d4*/ 	.byte	0x04, 0x1c
        /*00d6*/ 	.short	(.L_3837 - .L_3836)


	//   ....[0]....
.L_3836:
        /*00d8*/ 	.word	0x00005bb0


	//   ....[1]....
        /*00dc*/ 	.word	0x00005c30


	//----- nvinfo : EIATTR_MAX_THREADS
	.align		4
.L_3837:
        /*00e0*/ 	.byte	0x04, 0x05
        /*00e2*/ 	.short	(.L_3839 - .L_3838)
.L_3838:
        /*00e4*/ 	.word	0x00000080
        /*00e8*/ 	.word	0x00000001
        /*00ec*/ 	.word	0x00000001


	//----- nvinfo : EIATTR_CRS_STACK_SIZE
	.align		4
.L_3839:
        /*00f0*/ 	.byte	0x04, 0x1e
        /*00f2*/ 	.short	(.L_3841 - .L_3840)
.L_3840:
        /*00f4*/ 	.word	0x00000000


	//----- nvinfo : EIATTR_CBANK_PARAM_SIZE
	.align		4
.L_3841:
        /*00f8*/ 	.byte	0x03, 0x19
        /*00fa*/ 	.short	0x0128


	//----- nvinfo : EIATTR_PARAM_CBANK
	.align		4
        /*00fc*/ 	.byte	0x04, 0x0a
        /*00fe*/ 	.short	(.L_3843 - .L_3842)
	.align		4
.L_3842:
        /*0100*/ 	.word	index@(.nv.constant0._ZN10layer_norm13ln_bwd_kernelINS_13Kernel_traitsIf6__halffS2_fjLj512ELj1ELj4ELj1ELj16ENS_18Kernel_traits_baseILj512EfS2_fS2_fjLj128EEEEELb0ELb1ELb1ELb0EEEvNS_9BwdParamsE)
        /*0104*/ 	.short	0x0380
        /*0106*/ 	.short	0x0128


	//----- nvinfo : EIATTR_SW_WAR
	.align		4
.L_3843:
        /*0108*/ 	.byte	0x04, 0x36
        /*010a*/ 	.short	(.L_3845 - .L_3844)
.L_3844:
        /*010c*/ 	.word	0x00000008
.L_3845:


//--------------------- .nv.info._ZN10layer_norm13ln_bwd_kernelINS_13Kernel_traitsIf6__halffS2_fjLj512ELj1ELj4ELj1ELj16ENS_18Kernel_traits_baseILj512EfS2_fS2_fjLj128EEEEELb0ELb1ELb1ELb1EEEvNS_9BwdParamsE --------------------------
	.section	.nv.info._ZN10layer_norm13ln_bwd_kernelINS_13Kernel_traitsIf6__halffS2_fjLj512ELj1ELj4ELj1ELj16ENS_18Kernel_traits_baseILj512EfS2_fS2_fjLj128EEEEELb0ELb1ELb1ELb1EEEvNS_9BwdParamsE,"",@"SHT_CUDA_INFO"
	.sectionflags	@""
	.align	4


	//----- nvinfo : EIATTR_CUDA_API_VERSION
	.align		4
        /*0000*/ 	.byte	0x04, 0x37
        /*0002*/ 	.short	(.L_3847 - .L_3846)
.L_3846:
        /*0004*/ 	.word	0x00000082


	//----- nvinfo : EIATTR_KPARAM_INFO
	.align		4
.L_3847:
        /*0008*/ 	.byte	0x04, 0x17
        /*000a*/ 	.short	(.L_3849 - .L_3848)
.L_3848:
        /*000c*/ 	.word	0x00000000
        /*0010*/ 	.short	0x0000
        /*0012*/ 	.short	0x0000
        /*0014*/ 	.byte	0x00, 0xf0, 0xa1, 0x04


	//----- nvinfo : EIATTR_SPARSE_MMA_MASK
	.align		4
.L_3849:
        /*0018*/ 	.byte	0x03, 0x50
        /*001a*/ 	.short	0x0000


	//----- nvinfo : EIATTR_MAXREG_COUNT
	.align		4
        /*001c*/ 	.byte	0x03, 0x1b
        /*001e*/ 	.short	0x00ff


	//----- nvinfo : EIATTR_NUM_BARRIERS
	.align		4
        /*0020*/ 	.byte	0x02, 0x4c
        /*0022*/ 	.byte	0x01
	.zero		1


	//----- nvinfo : EIATTR_MERCURY_ISA_VERSION
	.align		4
        /*0024*/ 	.byte	0x03, 0x5f
        /*0026*/ 	.short	0x0101


	//----- nvinfo : EIATTR_COOP_GROUP_MASK_REGIDS
	.align		4
        /*0028*/ 	.byte	0x04, 0x29
        /*002a*/ 	.short	(.L_3851 - .L_3850)


	//   ....[0]....
.L_3850:
        /*002c*/ 	.word	0xffffffff


	//   ....[1]....
        /*0030*/ 	.word	0xffffffff


	//   ....[2]....
        /*0034*/ 	.word	0xffffffff


	//   ....[3]....
        /*0038*/ 	.word	0xffffffff


	//   ....[4]....
        /*003c*/ 	.word	0xffffffff


	//   ....[5]....
        /*0040*/ 	.word	0xffffffff


	//   ....[6]....
        /*0044*/ 	.word	0xffffffff


	//   ....[7]....
        /*0048*/ 	.word	0xffffffff


	//   ....[8]....
        /*004c*/ 	.word	0xffffffff


	//   ....[9]....
        /*0050*/ 	.word	0xffffffff


	//   ....[10]....
        /*0054*/ 	.word	0x05000096


	//   ....[11]....
        /*0058*/ 	.word	0x05000096


	//   ....[12]....
        /*005c*/ 	.word	0x05000096


	//   ....[13]....
        /*0060*/ 	.word	0x05000096


	//   ....[14]....
        /*0064*/ 	.word	0x05000096


	//   ....[15]....
        /*0068*/ 	.word	0x05000096


	//   ....[16]....
        /*006c*/ 	.word	0x05000096


	//   ....[17]....
        /*0070*/ 	.word	0x05000096


	//   ....[18]....
        /*0074*/ 	.word	0x05000096


	//   ....[19]....
        /*0078*/ 	.word	0x05000096


	//----- nvinfo : EIATTR_COOP_GROUP_INSTR_OFFSETS
	.align		4
.L_3851:
        /*007c*/ 	.byte	0x04, 0x28
        /*007e*/ 	.short	(.L_3853 - .L_3852)


	//   ....[0]....
.L_3852:
        /*0080*/ 	.word	0x00001090


	//   ....[1]....
        /*0084*/ 	.word	0x000010a0


	//   ....[2]....
        /*0088*/ 	.word	0x000010d0


	//   ....[3]....
        /*008c*/ 	.word	0x000010e0


	//   ....[4]....
        /*0090*/ 	.word	0x00001110


	//   ....[5]....
        /*0094*/ 	.word	0x00001120


	//   ....[6]....
        /*0098*/ 	.word	0x00001150


	//   ....[7]....
        /*009c*/ 	.word	0x00001160


	//   ....[8]....
        /*00a0*/ 	.word	0x00001190


	//   ....[9]....
        /*00a4*/ 	.word	0x000011a0


	//   ....[10]....
        /*00a8*/ 	.word	0x00005540


	//   ....[11]....
        /*00ac*/ 	.word	0x000055d0


	//   ....[12]....
        /*00b0*/ 	.word	0x00005640


	//   ....[13]....
        /*00b4*/ 	.word	0x000056a0


	//   ....[14]....
        /*00b8*/ 	.word	0x00005710


	//   ....[15]....
        /*00bc*/ 	.word	0x00005770


	//   ....[16]....
        /*00c0*/ 	.word	0x000057e0


	//   ....[17]....
        /*00c4*/ 	.word	0x00005840


	//   ....[18]....
        /*00c8*/ 	.word	0x000058b0


	//   ....[19]....
        /*00cc*/ 	.word	0x00005910


	//----- nvinfo : EIATTR_VRC_CTA_INIT_COUNT
	.align		4
.L_3853:
        /*00d0*/ 	.byte	0x02, 0x4a
	.zero		1
	.zero		1


	//----- nvinfo : EIATTR_EXIT_INSTR_OFFSETS
	.align		4
        /*00d4*/ 	.byte	0x04, 0x1c
        /*00d6*/ 	.short	(.L_3855 - .L_3854)


	//   ....[0]....
.L_3854:
        /*00d8*/ 	.word	0x000054d0


	//----- nvinfo : EIATTR_MAX_THREADS
	.align		4
.L_3855:
        /*00dc*/ 	.byte	0x04, 0x05
        /*00de*/ 	.short	(.L_3857 - .L_3856)
.L_3856:
        /*00e0*/ 	.word	0x00000080
        /*00e4*/ 	.word	0x00000001
        /*00e8*/ 	.word	0x00000001


	//----- nvinfo : EIATTR_CRS_STACK_SIZE
	.align		4
.L_3857:
        /*00ec*/ 	.byte	0x04, 0x1e
        /*00ee*/ 	.short	(.L_3859 - .L_3858)
.L_3858:
        /*00f0*/ 	.word	0x00000000


	//----- nvinfo : EIATTR_CBANK_PARAM_SIZE
	.align		4
.L_3859:
        /*00f4*/ 	.byte	0x03, 0x19
        /*00f6*/ 	.short	0x0128


	//----- nvinfo : EIATTR_PARAM_CBANK
	.align		4
        /*00f8*/ 	.byte	0x04, 0x0a
        /*00fa*/ 	.short	(.L_3861 - .L_3860)
	.align		4
.L_3860:
        /*00fc*/ 	.word	index@(.nv.constant0._ZN10layer_norm13ln_bwd_kernelINS_13Kernel_traitsIf6__halffS2_fjLj512ELj1ELj4ELj1ELj16ENS_18Kernel_traits_baseILj512EfS2_fS2_fjLj128EEEEELb0ELb1ELb1ELb1EEEvNS_9BwdParamsE)
        /*0100*/ 	.short	0x0380
        /*0102*/ 	.short	0x0128


	//----- nvinfo : EIATTR_SW_WAR
	.align		4
.L_3861:
        /*0104*/ 	.byte	0x04, 0x36
        /*0106*/ 	.short	(.L_3863 - .L_3862)
.L_3862:
        /*0108*/ 	.word	0x00000008
.L_3863:


//--------------------- .nv.info._ZN10layer_norm13ln_bwd_kernelINS_13Kernel_traitsIf6__halffS2_fjLj512ELj1ELj4ELj1ELj16ENS_18Kernel_traits_baseILj512EfS2_fS2_fjLj128EEEEELb1ELb0ELb0ELb0EEEvNS_9BwdParamsE --------------------------
	.section	.nv.info._ZN10layer_norm13ln_bwd_kernelINS_13Kernel_traitsIf6__halffS2_fjLj512ELj1ELj4ELj1ELj16ENS_18Kernel_traits_baseILj512EfS2_fS2_fjLj128EEEEELb1ELb0ELb0ELb0EEEvNS_9BwdParamsE,"",@"SHT_CUDA_INFO"
	.sectionflags	@""
	.align	4


	//----- nvinfo : EIATTR_CUDA_API_VERSION
	.align		4
        /*0000*/ 	.byte	0x04, 0x37
        /*0002*/ 	.short	(.L_3865 - .L_3864)
.L_3864:
        /*0004*/ 	.word	0x00000082


	//----- nvinfo : EIATTR_KPARAM_INFO
	.align		4
.L_3865:
        /*0008*/ 	.byte	0x04, 0x17
        /*000a*/ 	.short	(.L_3867 - .L_3866)
.L_3866:
        /*000c*/ 	.word	0x00000000
        /*0010*/ 	.short	0x0000
        /*0012*/ 	.short	0x0000
        /*0014*/ 	.byte	0x00, 0xf0, 0xa1, 0x04


	//----- nvinfo : EIATTR_SPARSE_MMA_MASK
	.align		4
.L_3867:
        /*0018*/ 	.byte	0x03, 0x50
        /*001a*/ 	.short	0x0000


	//----- nvinfo : EIATTR_MAXREG_COUNT
	.align		4
        /*001c*/ 	.byte	0x03, 0x1b
        /*001e*/ 	.short	0x00ff


	//----- nvinfo : EIATTR_NUM_BARRIERS
	.align		4
        /*0020*/ 	.byte	0x02, 0x4c
        /*0022*/ 	.byte	0x01
	.zero		1


	//----- nvinfo : EIATTR_MERCURY_ISA_VERSION
	.align		4
        /*0024*/ 	.byte	0x03, 0x5f
        /*0026*/ 	.short	0x0101


	//----- nvinfo : EIATTR_COOP_GROUP_MASK_REGIDS
	.align		4
        /*0028*/ 	.byte	0x04, 0x29
        /*002a*/ 	.short	(.L_3869 - .L_3868)


	//   ....[0]....
.L_3868:
        /*002c*/ 	.word	0xffffffff


	//   ....[1]....
        /*0030*/ 	.word	0xffffffff


	//   ....[2]....
        /*0034*/ 	.word	0xffffffff


	//   ....[3]....
        /*0038*/ 	.word	0xffffffff


	//   ....[4]....
        /*003c*/ 	.word	0xffffffff


	//   ....[5]....
        /*0040*/ 	.word	0xffffffff


	//   ....[6]....
        /*0044*/ 	.word	0xffffffff


	//   ....[7]....
        /*0048*/ 	.word	0xffffffff


	//   ....[8]....
        /*004c*/ 	.word	0xffffffff


	//   ....[9]....
        /*0050*/ 	.word	0xffffffff


	//   ....[10]....
        /*0054*/ 	.word	0x05000054


	//   ....[11]....
        /*0058*/ 	.word	0x05000054


	//   ....[12]....
        /*005c*/ 	.word	0x05000054


	//   ....[13]....
        /*0060*/ 	.word	0x05000054


	//   ....[14]....
        /*0064*/ 	.word	0x05000054


	//   ....[15]....
        /*0068*/ 	.word	0x05000054


	//   ....[16]....
        /*006c*/ 	.word	0x05000054


	//   ....[17]....
        /*0070*/ 	.word	0x05000054


	//   ....[18]....
        /*0074*/ 	.word	0x05000054


	//   ....[19]....
        /*0078*/ 	.word	0x05000054


	//----- nvinfo : EIATTR_COOP_GROUP_INSTR_OFFSETS
	.align		4
.L_3869:
        /*007c*/ 	.byte	0x04, 0x28
        /*007e*/ 	.short	(.L_3871 - .L_3870)


	//   ....[0]....
.L_3870:
        /*0080*/ 	.word	0x00001090


	//   ....[1]....
        /*0084*/ 	.word	0x000010a0


	//   ....[2]....
        /*0088*/ 	.word	0x000010d0


	//   ....[3]....
        /*008c*/ 	.word	0x000010e0


	//   ....[4]....
        /*0090*/ 	.word	0x00001110


	//   ....[5]....
        /*0094*/ 	.word	0x00001120


	//   ....[6]....
        /*0098*/ 	.word	0x00001150


	//   ....[7]....
        /*009c*/ 	.word	0x00001160


	//   ....[8]....
        /*00a0*/ 	.word	0x00001190


	//   ....[9]....
        /*00a4*/ 	.word	0x000011a0


	//   ....[10]....
        /*00a8*/ 	.word	0x00003e00


	//   ....[11]....
        /*00ac*/ 	.word	0x00003e90


	//   ....[12]....
        /*00b0*/ 	.word	0x00003ef0


	//   ....[13]....
        /*00b4*/ 	.word	0x00003f50


	//   ....[14]....
        /*00b8*/ 	.word	0x00003fb0


	//   ....[15]....
        /*00bc*/ 	.word	0x00004010


	//   ....[16]....
        /*00c0*/ 	.word	0x00004070


	//   ....[17]....
        /*00c4*/ 	.word	0x000040d0


	//   ....[18]....
        /*00c8*/ 	.word	0x00004130


	//   ....[19]....
        /*00cc*/ 	.word	0x00004190


	//----- nvinfo : EIATTR_VRC_CTA_INIT_COUNT
	.align		4
.L_3871:
        /*00d0*/ 	.byte	0x02, 0x4a
	.zero		1
	.zero		1


	//----- nvinfo : EIATTR_EXIT_INSTR_OFFSETS
	.align		4
        /*00d4*/ 	.byte	0x04, 0x1c
        /*00d6*/ 	.short	(.L_3873 - .L_3872)


	//   ....[0]....
.L_3872:
        /*00d8*/ 	.word	0x00003d70


	//   ....[1]....
        /*00dc*/ 	.word	0x00003da0


	//----- nvinfo : EIATTR_MAX_THREADS
	.align		4
.L_3873:
        /*00e0*/ 	.byte	0x04, 0x05
        /*00e2*/ 	.short	(.L_3875 - .L_3874)
.L_3874:
        /*00e4*/ 	.word	0x00000080
        /*00e8*/ 	.word	0x00000001
        /*00ec*/ 	.word	0x00000001


	//----- nvinfo : EIATTR_CRS_STACK_SIZE
	.align		4
.L_3875:
        /*00f0*/ 	.byte	0x04, 0x1e
        /*00f2*/ 	.short	(.L_3877 - .L_3876)
.L_3876:
        /*00f4*/ 	.word	0x00000000


	//----- nvinfo : EIATTR_CBANK_PARAM_SIZE
	.align		4
.L_3877:
        /*00f8*/ 	.byte	0x03, 0x19
        /*00fa*/ 	.short	0x0128


	//----- nvinfo : EIATTR_PARAM_CBANK
	.align		4
        /*00fc*/ 	.byte	0x04, 0x0a
        /*00fe*/ 	.short	(.L_3879 - .L_3878)
	.align		4
.L_3878:
        /*0100*/ 	.word	index@(.nv.constant0._ZN10layer_norm13ln_bwd_kernelINS_13Kernel_traitsIf6__halffS2_fjLj512ELj1ELj4ELj1ELj16ENS_18Kernel_traits_baseILj512EfS2_fS2_fjLj128EEEEELb1ELb0ELb0ELb0EEEvNS_9BwdParamsE)
        /*0104*/ 	.short	0x0380
        /*0106*/ 	.short	0x0128


	//----- nvinfo : EIATTR_SW_WAR
	.align		4
.L_3879:
        /*0108*/ 	.byte	0x04, 0x36
        /*010a*/ 	.short	(.L_3881 - .L_3880)
.L_3880:
        /*010c*/ 	.word	0x00000008
.L_3881:


//--------------------- .nv.info._ZN10layer_norm13ln_bwd_kernelINS_13Kernel_traitsIf6__halffS2_fjLj512ELj1ELj4ELj1ELj16ENS_18Kernel_traits_baseILj512EfS2_fS2_fjLj128EEEEELb1ELb0ELb0ELb1EEEvNS_9BwdParamsE --------------------------
	.section	.nv.info._ZN10layer_norm13ln_bwd_kernelINS_13Kernel_traitsIf6__halffS2_fjLj512ELj1ELj4ELj1ELj16ENS_18Kernel_traits_baseILj512EfS2_fS2_fjLj128EEEEELb1ELb0ELb0ELb1EEEvNS_9BwdParamsE,"",@"SHT_CUDA_INFO"
	.sectionflags	@""
	.align	4


	//----- nvinfo : EIATTR_CUDA_API_VERSION
	.align		4
        /*0000*/ 	.byte	0x04, 0x37
        /*0002*/ 	.short	(.L_3883 - .L_3882)
.L_3882:
        /*0004*/ 	.word	0x00000082


	//----- nvinfo : EIATTR_KPARAM_INFO
	.align		4
.L_3883:
        /*0008*/ 	.byte	0x04, 0x17
        /*000a*/ 	.short	(.L_3885 - .L_3884)
.L_3884:
        /*000c*/ 	.word	0x00000000
        /*0010*/ 	.short	0x0000
        /*0012*/ 	.short	0x0000
        /*0014*/ 	.byte	0x00, 0xf0, 0xa1, 0x04


	//----- nvinfo : EIATTR_SPARSE_MMA_MASK
	.align		4
.L_3885:
        /*0018*/ 	.byte	0x03, 0x50
        /*001a*/ 	.short	0x0000


	//----- nvinfo : EIATTR_MAXREG_COUNT
	.align		4
        /*001c*/ 	.byte	0x03, 0x1b
        /*001e*/ 	.short	0x00ff


	//----- nvinfo : EIATTR_NUM_BARRIERS
	.align		4
        /*0020*/ 	.byte	0x02, 0x4c
        /*0022*/ 	.byte	0x01
	.zero		1


	//----- nvinfo : EIATTR_MERCURY_ISA_VERSION
	.align		4
        /*0024*/ 	.byte	0x03, 0x5f
        /*0026*/ 	.short	0x0101


	//----- nvinfo : EIATTR_COOP_GROUP_MASK_REGIDS
	.align		4
        /*0028*/ 	.byte	0x04, 0x29
        /*002a*/ 	.short	(.L_3887 - .L_3886)


	//   ....[0]....
.L_3886:
        /*002c*/ 	.word	0xffffffff


	//   ....[1]....
        /*0030*/ 	.word	0xffffffff


	//   ....[2]....
        /*0034*/ 	.word	0xffffffff


	//   ....[3]....
        /*0038*/ 	.word	0xffffffff


	//   ....[4]....
        /*003c*/ 	.word	0xffffffff


	//   ....[5]....
        /*0040*/ 	.word	0xffffffff


	//   ....[6]....
        /*0044*/ 	.word	0xffffffff


	//   ....[7]....
        /*0048*/ 	.word	0xffffffff


	//   ....[8]....
        /*004c*/ 	.word	0xffffffff


	//   ....[9]....
        /*0050*/ 	.word	0xffffffff


	//   ....[10]....
        /*0054*/ 	.word	0x05000048


	//   ....[11]....
        /*0058*/ 	.word	0x05000048


	//   ....[12]....
        /*005c*/ 	.word	0x05000048


	//   ....[13]....
        /*0060*/ 	.word	0x05000048


	//   ....[14]....
        /*0064*/ 	.word	0x05000048


	//   ....[15]....
        /*0068*/ 	.word	0x05000048


	//   ....[16]....
        /*006c*/ 	.word	0x05000048


	//   ....[17]....
        /*0070*/ 	.word	0x05000048


	//   ....[18]....
        /*0074*/ 	.word	0x05000048


	//   ....[19]....
        /*0078*/ 	.word	0x05000048


	//----- nvinfo : EIATTR_COOP_GROUP_INSTR_OFFSETS
	.align		4
.L_3887:
        /*007c*/ 	.byte	0x04, 0x28
        /*007e*/ 	.short	(.L_3889 - .L_3888)


	//   ....[0]....
.L_3888:
        /*0080*/ 	.word	0x00000ec0


	//   ....[1]....
        /*0084*/ 	.word	0x00000ed0


	//   ....[2]....
        /*0088*/ 	.word	0x00000f00


	//   ....[3]....
        /*008c*/ 	.word	0x00000f10


	//   ....[4]....
        /*0090*/ 	.word	0x00000f40


	//   ....[5]....
        /*0094*/ 	.word	0x00000f50


	//   ....[6]....
        /*0098*/ 	.word	0x00000f80


	//   ....[7]....
        /*009c*/ 	.word	0x00000f90


	//   ....[8]....
        /*00a0*/ 	.word	0x00000fc0


	//   ....[9]....
        /*00a4*/ 	.word	0x00000fd0


	//   ....[10]....
        /*00a8*/ 	.word	0x00003a80


	//   ....[11]....
        /*00ac*/ 	.word	0x00003b10


	//   ....[12]....
        /*00b0*/ 	.word	0x00003b70


	//   ....[13]....
        /*00b4*/ 	.word	0x00003bd0


	//   ....[14]....
        /*00b8*/ 	.word	0x00003c30


	//   ....[15]....
        /*00bc*/ 	.word	0x00003c90


	//   ....[16]....
        /*00c0*/ 	.word	0x00003cf0


	//   ....[17]....
        /*00c4*/ 	.word	0x00003d50


	//   ....[18]....
        /*00c8*/ 	.word	0x00003db0


	//   ....[19]....
        /*00cc*/ 	.word	0x00003e10


	//----- nvinfo : EIATTR_VRC_CTA_INIT_COUNT
	.align		4
.L_3889:
        /*00d0*/ 	.byte	0x02, 0x4a
	.zero		1
	.zero		1


	//----- nvinfo : EIATTR_EXIT_INSTR_OFFSETS
	.align		4
        /*00d4*/ 	.byte	0x04, 0x1c
        /*00d6*/ 	.short	(.L_3891 - .L_3890)


	//   ....[0]....
.L_3890:
        /*00d8*/ 	.word	0x00003a20


	//----- nvinfo : EIATTR_MAX_THREADS
	.align		4
.L_3891:
        /*00dc*/ 	.byte	0x04, 0x05
        /*00de*/ 	.short	(.L_3893 - .L_3892)
.L_3892:
        /*00e0*/ 	.word	0x00000080
        /*00e4*/ 	.word	0x00000001
        /*00e8*/ 	.word	0x00000001


	//----- nvinfo : EIATTR_CRS_STACK_SIZE
	.align		4
.L_3893:
        /*00ec*/ 	.byte	0x04, 0x1e
        /*00ee*/ 	.short	(.L_3895 - .L_3894)
.L_3894:
        /*00f0*/ 	.word	0x00000000


	//----- nvinfo : EIATTR_CBANK_PARAM_SIZE
	.align		4
.L_3895:
        /*00f4*/ 	.byte	0x03, 0x19
        /*00f6*/ 	.short	0x0128


	//----- nvinfo : EIATTR_PARAM_CBANK
	.align		4
        /*00f8*/ 	.byte	0x04, 0x0a
        /*00fa*/ 	.short	(.L_3897 - .L_3896)
	.align		4
.L_3896:
        /*00fc*/ 	.word	index@(.nv.constant0._ZN10layer_norm13ln_bwd_kernelINS_13Kernel_traitsIf6__halffS2_fjLj512ELj1ELj4ELj1ELj16ENS_18Kernel_traits_baseILj512EfS2_fS2_fjLj128EEEEELb1ELb0ELb0ELb1EEEvNS_9BwdParamsE)
        /*0100*/ 	.short	0x0380
        /*0102*/ 	.short	0x0128


	//----- nvinfo : EIATTR_SW_WAR
	.align		4
.L_3897:
        /*0104*/ 	.byte	0x04, 0x36
        /*0106*/ 	.short	(.L_3899 - .L_3898)
.L_3898:
        /*0108*/ 	.word	0x00000008
.L_3899:


//--------------------- .nv.info._ZN10layer_norm22ln_bwd_finalize_kernelINS_22Kernel_traits_finalizeILj512Ef6__halffS2_fjLb0ELj1024ELj4ENS_18Kernel_traits_baseILj512EfS2_fS2_fjLj1024EEEEELb0ELb0EEEvNS_9BwdParamsE --------------------------
	.section	.nv.info._ZN10layer_norm22ln_bwd_finalize_kernelINS_22Kernel_traits_finalizeILj512Ef6__halffS2_fjLb0ELj1024ELj4ENS_18Kernel_traits_baseILj512EfS2_fS2_fjLj1024EEEEELb0ELb0EEEvNS_9BwdParamsE,"",@"SHT_CUDA_INFO"
	.sectionflags	@""
	.align	4


	//----- nvinfo : EIATTR_CUDA_API_VERSION
	.align		4
        /*0000*/ 	.byte	0x04, 0x37
        /*0002*/ 	.short	(.L_3901 - .L_3900)
.L_3900:
        /*0004*/ 	.word	0x00000082


	//----- nvinfo : EIATTR_KPARAM_INFO
	.align		4
.L_3901:
        /*0008*/ 	.byte	0x04, 0x17
        /*000a*/ 	.short	(.L_3903 - .L_3902)
.L_3902:
        /*000c*/ 	.word	0x00000000
        /*0010*/ 	.short	0x0000
        /*0012*/ 	.short	0x0000
        /*0014*/ 	.byte	0x00, 0xf0, 0xa1, 0x04


	//----- nvinfo : EIATTR_SPARSE_MMA_MASK
	.align		4
.L_3903:
        /*0018*/ 	.byte	0x03, 0x50
        /*001a*/ 	.short	0x0000


	//----- nvinfo : EIATTR_MAXREG_COUNT
	.align		4
        /*001c*/ 	.byte	0x03, 0x1b
        /*001e*/ 	.short	0x0040


	//----- nvinfo : EIATTR_NUM_BARRIERS
	.align		4
        /*0020*/ 	.byte	0x02, 0x4c
        /*0022*/ 	.byte	0x01
	.zero		1


	//----- nvinfo : EIATTR_MERCURY_ISA_VERSION
	.align		4
        /*0024*/ 	.byte	0x03, 0x5f
        /*0026*/ 	.short	0x0101


	//----- nvinfo : EIATTR_COOP_GROUP_MASK_REGIDS
	.align		4
        /*0028*/ 	.byte	0x04, 0x29
        /*002a*/ 	.short	(.L_3905 - .L_3904)


	//   ....[0]....
.L_3904:
        /*002c*/ 	.word	0xffffffff


	//   ....[1]....
        /*0030*/ 	.word	0xffffffff


	//   ....[2]....
        /*0034*/ 	.word	0xffffffff


	//   ....[3]....
        /*0038*/ 	.word	0xffffffff


	//   ....[4]....
        /*003c*/ 	.word	0xffffffff


	//   ....[5]....
        /*0040*/ 	.word	0xffffffff


	//   ....[6]....
        /*0044*/ 	.word	0xffffffff


	//   ....[7]....
        /*0048*/ 	.word	0xffffffff


	//   ....[8]....
        /*004c*/ 	.word	0xffffffff


	//   ....[9]....
        /*0050*/ 	.word	0xffffffff


	//----- nvinfo : EIATTR_COOP_GROUP_INSTR_OFFSETS
	.align		4
.L_3905:
        /*0054*/ 	.byte	0x04, 0x28
        /*0056*/ 	.short	(.L_3907 - .L_3906)


	//   ....[0]....
.L_3906:
        /*0058*/ 	.word	0x00001550


	//   ....[1]....
        /*005c*/ 	.word	0x00001560


	//   ....[2]....
        /*0060*/ 	.word	0x00001590


	//   ....[3]....
        /*0064*/ 	.word	0x000015a0


	//   ....[4]....
        /*0068*/ 	.word	0x000015d0


	//   ....[5]....
        /*006c*/ 	.word	0x000015e0


	//   ....[6]....
        /*0070*/ 	.word	0x00001610


	//   ....[7]....
        /*0074*/ 	.word	0x00001630


	//   ....[8]....
        /*0078*/ 	.word	0x00001680


	//   ....[9]....
        /*007c*/ 	.word	0x00001690


	//----- nvinfo : EIATTR_VRC_CTA_INIT_COUNT
	.align		4
.L_3907:
        /*0080*/ 	.byte	0x02, 0x4a
	.zero		1
	.zero		1


	//----- nvinfo : EIATTR_EXIT_INSTR_OFFSETS
	.align		4
        /*0084*/ 	.byte	0x04, 0x1c
        /*0086*/ 	.short	(.L_3909 - .L_3908)


	//   ....[0]....
.L_3908:
        /*0088*/ 	.word	0x00000060


	//   ....[1]....
        /*008c*/ 	.word	0x000016f0


	//   ....[2]....
        /*0090*/ 	.word	0x00001720


	//   ....[3]....
        /*0094*/ 	.word	0x000017c0


	//----- nvinfo : EIATTR_MAX_THREADS
	.align		4
.L_3909:
        /*0098*/ 	.byte	0x04, 0x05
        /*009a*/ 	.short	(.L_3911 - .L_3910)
.L_3910:
        /*009c*/ 	.word	0x00000400
        /*00a0*/ 	.word	0x00000001
        /*00a4*/ 	.word	0x00000001


	//----- nvinfo : EIATTR_CRS_STACK_SIZE
	.align		4
.L_3911:
        /*00a8*/ 	.byte	0x04, 0x1e
        /*00aa*/ 	.short	(.L_3913 - .L_3912)
.L_3912:
        /*00ac*/ 	.word	0x00000000


	//----- nvinfo : EIATTR_CBANK_PARAM_SIZE
	.align		4
.L_3913:
        /*00b0*/ 	.byte	0x03, 0x19
        /*00b2*/ 	.short	0x0128


	//----- nvinfo : EIATTR_PARAM_CBANK
	.align		4
        /*00b4*/ 	.byte	0x04, 0x0a
        /*00b6*/ 	.short	(.L_3915 - .L_3914)
	.align		4
.L_3914:
        /*00b8*/ 	.word	index@(.nv.constant0._ZN10layer_norm22ln_bwd_finalize_kernelINS_22Kernel_traits_finalizeILj512Ef6__halffS2_fjLb0ELj1024ELj4ENS_18Kernel_traits_baseILj512EfS2_fS2_fjLj1024EEEEELb0ELb0EEEvNS_9BwdParamsE)
        /*00bc*/ 	.short	0x0380
        /*00be*/ 	.short	0x0128


	//----- nvinfo : EIATTR_SW_WAR
	.align		4
.L_3915:
        /*00c0*/ 	.byte	0x04, 0x36
        /*00c2*/ 	.short	(.L_3917 - .L_3916)
.L_3916:
        /*00c4*/ 	.word	0x00000008
.L_3917:


//--------------------- .nv.info._ZN10layer_norm13ln_bwd_kernelINS_13Kernel_traitsIf6__halffS2_fjLj512ELj1ELj4ELj1ELj16ENS_18Kernel_traits_baseILj512EfS2_fS2_fjLj128EEEEELb1ELb0ELb1ELb0EEEvNS_9BwdParamsE --------------------------
	.section	.nv.info._ZN10layer_norm13ln_bwd_kernelINS_13Kernel_traitsIf6__halffS2_fjLj512ELj1ELj4ELj1ELj16ENS_18Kernel_traits_baseILj512EfS2_fS2_fjLj128EEEEELb1ELb0ELb1ELb0EEEvNS_9BwdParamsE,"",@"SHT_CUDA_INFO"
	.sectionflags	@""
	.align	4


	//----- nvinfo : EIATTR_CUDA_API_VERSION
	.align		4
        /*0000*/ 	.byte	0x04, 0x37
        /*0002*/ 	.short	(.L_3919 - .L_3918)
.L_3918:
        /*0004*/ 	.word	0x00000082


	//----- nvinfo : EIATTR_KPARAM_INFO
	.align		4
.L_3919:
        /*0008*/ 	.byte	0x04, 0x17
        /*000a*/ 	.short	(.L_3921 - .L_3920)
.L_3920:
        /*000c*/ 	.word	0x00000000
        /*0010*/ 	.short	0x0000
        /*0012*/ 	.short	0x0000
        /*0014*/ 	.byte	0x00, 0xf0, 0xa1, 0x04


	//----- nvinfo : EIATTR_SPARSE_MMA_MASK
	.align		4
.L_3921:
        /*0018*/ 	.byte	0x03, 0x50
        /*001a*/ 	.short	0x0000


	//----- nvinfo : EIATTR_MAXREG_COUNT
	.align		4
        /*001c*/ 	.byte	0x03, 0x1b
        /*001e*/ 	.short	0x00ff


	//----- nvinfo : EIATTR_NUM_BARRIERS
	.align		4
        /*0020*/ 	.byte	0x02, 0x4c
        /*0022*/ 	.byte	0x01
	.zero		1


	//----- nvinfo : EIATTR_MERCURY_ISA_VERSION
	.align		4
        /*0024*/ 	.byte	0x03, 0x5f
        /*0026*/ 	.short	0x0101


	//----- nvinfo : EIATTR_COOP_GROUP_MASK_REGIDS
	.align		4
        /*0028*/ 	.byte	0x04, 0x29
        /*002a*/ 	.short	(.L_3923 - .L_3922)


	//   ....[0]....
.L_3922:
        /*002c*/ 	.word	0xffffffff


	//   ....[1]....
        /*0030*/ 	.word	0xffffffff


	//   ....[2]....
        /*0034*/ 	.word	0xffffffff


	//   ....[3]....
        /*0038*/ 	.word	0xffffffff


	//   ....[4]....
        /*003c*/ 	.word	0xffffffff


	//   ....[5]....
        /*0040*/ 	.word	0xffffffff


	//   ....[6]....
        /*0044*/ 	.word	0xffffffff


	//   ....[7]....
        /*0048*/ 	.word	0xffffffff


	//   ....[8]....
        /*004c*/ 	.word	0xffffffff


	//   ....[9]....
        /*0050*/ 	.word	0xffffffff


	//   ....[10]....
        /*0054*/ 	.word	0x05000083


	//   ....[11]....
        /*0058*/ 	.word	0x05000083


	//   ....[12]....
        /*005c*/ 	.word	0x05000083


	//   ....[13]....
        /*0060*/ 	.word	0x05000083


	//   ....[14]....
        /*0064*/ 	.word	0x05000083


	//   ....[15]....
        /*0068*/ 	.word	0x05000083


	//   ....[16]....
        /*006c*/ 	.word	0x05000083


	//   ....[17]....
        /*0070*/ 	.word	0x05000083


	//   ....[18]....
        /*0074*/ 	.word	0x05000083


	//   ....[19]....
        /*0078*/ 	.word	0x05000083


	//----- nvinfo : EIATTR_COOP_GROUP_INSTR_OFFSETS
	.align		4
.L_3923:
        /*007c*/ 	.byte	0x04, 0x28
        /*007e*/ 	.short	(.L_3925 - .L_3924)


	//   ....[0]....
.L_3924:
        /*0080*/ 	.word	0x000014d0


	//   ....[1]....
        /*0084*/ 	.word	0x000014e0


	//   ....[2]....
        /*0088*/ 	.word	0x00001510


	//   ....[3]....
        /*008c*/ 	.word	0x00001520


	//   ....[4]....
        /*0090*/ 	.word	0x00001550


	//   ....[5]....
        /*0094*/ 	.word	0x00001560


	//   ....[6]....
        /*0098*/ 	.word	0x00001590


	//   ....[7]....
        /*009c*/ 	.word	0x000015a0


	//   ....[8]....
        /*00a0*/ 	.word	0x000015d0


	//   ....[9]....
        /*00a4*/ 	.word	0x000015e0


	//   ....[10]....
        /*00a8*/ 	.word	0x00005970


	//   ....[11]....
        /*00ac*/ 	.word	0x00005a00


	//   ....[12]....
        /*00b0*/ 	.word	0x00005a70


	//   ....[13]....
        /*00b4*/ 	.word	0x00005ad0


	//   ....[14]....
        /*00b8*/ 	.word	0x00005b40


	//   ....[15]....
        /*00bc*/ 	.word	0x00005ba0


	//   ....[16]....
        /*00c0*/ 	.word	0x00005c10


	//   ....[17]....
        /*00c4*/ 	.word	0x00005c70


	//   ....[18]....
        /*00c8*/ 	.word	0x00005ce0


	//   ....[19]....
        /*00cc*/ 	.word	0x00005d40


	//----- nvinfo : EIATTR_VRC_CTA_INIT_COUNT
	.align		4
.L_3925:
        /*00d0*/ 	.byte	0x02, 0x4a
	.zero		1
	.zero		1


	//----- nvinfo : EIATTR_EXIT_INSTR_OFFSETS
	.align		4
        /*00d4*/ 	.byte	0x04, 0x1c
        /*00d6*/ 	.short	(.L_3927 - .L_3926)


	//   ....[0]....
.L_3926:
        /*00d8*/ 	.word	0x000058d0


	//   ....[1]....
        /*00dc*/ 	.word	0x00005900


	//----- nvinfo : EIATTR_MAX_THREADS
	.align		4
.L_3927:
        /*00e0*/ 	.byte	0x04, 0x05
        /*00e2*/ 	.short	(.L_3929 - .L_3928)
.L_3928:
        /*00e4*/ 	.word	0x00000080
        /*00e8*/ 	.word	0x00000001
        /*00ec*/ 	.word	0x00000001


	//----- nvinfo : EIATTR_CRS_STACK_SIZE
	.align		4
.L_3929:
        /*00f0*/ 	.byte	0x04, 0x1e
        /*00f2*/ 	.short	(.L_3931 - .L_3930)
.L_3930:
        /*00f4*/ 	.word	0x00000000


	//----- nvinfo : EIATTR_CBANK_PARAM_SIZE
	.align		4
.L_3931:
        /*00f8*/ 	.byte	0x03, 0x19
        /*00fa*/ 	.short	0x0128


	//----- nvinfo : EIATTR_PARAM_CBANK
	.align		4
        /*00fc*/ 	.byte	0x04, 0x0a
        /*00fe*/ 	.short	(.L_3933 - .L_3932)
	.align		4
.L_3932:
        /*0100*/ 	.word	index@(.nv.constant0._ZN10layer_norm13ln_bwd_kernelINS_13Kernel_traitsIf6__halffS2_fjLj512ELj1ELj4ELj1ELj16ENS_18Kernel_traits_baseILj512EfS2_fS2_fjLj128EEEEELb1ELb0ELb1ELb0EEEvNS_9BwdParamsE)
        /*0104*/ 	.short	0x0380
        /*0106*/ 	.short	0x0128


	//----- nvinfo : EIATTR_SW_WAR
	.align		4
.L_3933:
        /*0108*/ 	.byte	0x04, 0x36
        /*010a*/ 	.short	(.L_3935 - .L_3934)
.L_3934:
        /*010c*/ 	.word	0x00000008
.L_3935:


//--------------------- .nv.info._ZN10layer_norm22ln_bwd_finalize_kernelINS_22Kernel_traits_finalizeILj512Ef6__halffS2_fjLb0ELj1024ELj4ENS_18Kernel_traits_baseILj512EfS2_fS2_fjLj1024EEEEELb0ELb1EEEvNS_9BwdParamsE --------------------------
	.section	.nv.info._ZN10layer_norm22ln_bwd_finalize_kernelINS_22Kernel_traits_finalizeILj512Ef6__halffS2_fjLb0ELj1024ELj4ENS_18Kernel_traits_baseILj512EfS2_fS2_fjLj1024EEEEELb0ELb1EEEvNS_9BwdParamsE,"",@"SHT_CUDA_INFO"
	.sectionflags	@""
	.align	4


	//----- nvinfo : EIATTR_CUDA_API_VERSION
	.align		4
        /*0000*/ 	.byte	0x04, 0x37
        /*0002*/ 	.short	(.L_3937 - .L_3936)
.L_3936:
        /*0004*/ 	.word	0x00000082


	//----- nvinfo : EIATTR_KPARAM_INFO
	.align		4
.L_3937:
        /*0008*/ 	.byte	0x04, 0x17
        /*000a*/ 	.short	(.L_3939 - .L_3938)
.L_3938:
        /*000c*/ 	.word	0x00000000
        /*0010*/ 	.short	0x0000
        /*0012*/ 	.short	0x0000
        /*0014*/ 	.byte	0x00, 0xf0, 0xa1, 0x04


	//----- nvinfo : EIATTR_SPARSE_MMA_MASK
	.align		4
.L_3939:
        /*0018*/ 	.byte	0x03, 0x50
        /*001a*/ 	.short	0x0000


	//----- nvinfo : EIATTR_MAXREG_COUNT
	.align		4
        /*001c*/ 	.byte	0x03, 0x1b
        /*001e*/ 	.short	0x0040


	//----- nvinfo : EIATTR_NUM_BARRIERS
	.align		4
        /*0020*/ 	.byte	0x02, 0x4c
        /*0022*/ 	.byte	0x01
	.zero		1


	//----- nvinfo : EIATTR_MERCURY_ISA_VERSION
	.align		4
        /*0024*/ 	.byte	0x03, 0x5f
        /*0026*/ 	.short	0x0101


	//----- nvinfo : EIATTR_COOP_GROUP_MASK_REGIDS
	.align		4
        /*0028*/ 	.byte	0x04, 0x29
        /*002a*/ 	.short	(.L_3941 - .L_3940)


	//   ....[0]....
.L_3940:
        /*002c*/ 	.word	0xffffffff


	//   ....[1]....
        /*0030*/ 	.word	0xffffffff


	//   ....[2]....
        /*0034*/ 	.word	0xffffffff


	//   ....[3]....
        /*0038*/ 	.word	0xffffffff


	//   ....[4]....
        /*003c*/ 	.word	0xffffffff


	//   ....[5]....
        /*0040*/ 	.word	0xffffffff


	//   ....[6]....
        /*0044*/ 	.word	0xffffffff


	//   ....[7]....
        /*0048*/ 	.word	0xffffffff


	//   ....[8]....
        /*004c*/ 	.word	0xffffffff


	//   ....[9]....
        /*0050*/ 	.word	0xffffffff


	//----- nvinfo : EIATTR_COOP_GROUP_INSTR_OFFSETS
	.align		4
.L_3941:
        /*0054*/ 	.byte	0x04, 0x28
        /*0056*/ 	.short	(.L_3943 - .L_3942)


	//   ....[0]....
.L_3942:
        /*0058*/ 	.word	0x00001560


	//   ....[1]....
        /*005c*/ 	.word	0x00001570


	//   ....[2]....
        /*0060*/ 	.word	0x000015a0


	//   ....[3]....
        /*0064*/ 	.word	0x000015b0


	//   ....[4]....
        /*0068*/ 	.word	0x000015e0


	//   ....[5]....
        /*006c*/ 	.word	0x000015f0


	//   ....[6]....
        /*0070*/ 	.word	0x00001620


	//   ....[7]....
        /*0074*/ 	.word	0x00001640


	//   ....[8]....
        /*0078*/ 	.word	0x00001670


	//   ....[9]....
        /*007c*/ 	.word	0x00001680


	//----- nvinfo : EIATTR_VRC_CTA_INIT_COUNT
	.align		4
.L_3943:
        /*0080*/ 	.byte	0x02, 0x4a
	.zero		1
	.zero		1


	//----- nvinfo : EIATTR_EXIT_INSTR_OFFSETS
	.align		4
        /*0084*/ 	.byte	0x04, 0x1c
        /*0086*/ 	.short	(.L_3945 - .L_3944)


	//   ....[0]....
.L_3944:
        /*0088*/ 	.word	0x00000060


	//   ....[1]....
        /*008c*/ 	.word	0x000016e0


	//   ....[2]....
        /*0090*/ 	.word	0x000017b0


	//----- nvinfo : EIATTR_MAX_THREADS
	.align		4
.L_3945:
        /*0094*/ 	.byte	0x04, 0x05
        /*0096*/ 	.short	(.L_3947 - .L_3946)
.L_3946:
        /*0098*/ 	.word	0x00000400
        /*009c*/ 	.word	0x00000001
        /*00a0*/ 	.word	0x00000001


	//----- nvinfo : EIATTR_CRS_STACK_SIZE
	.align		4
.L_3947:
        /*00a4*/ 	.byte	0x04, 0x1e
        /*00a6*/ 	.short	(.L_3949 - .L_3948)
.L_3948:
        /*00a8*/ 	.word	0x00000000


	//----- nvinfo : EIATTR_CBANK_PARAM_SIZE
	.align		4
.L_3949:
        /*00ac*/ 	.byte	0x03, 0x19
        /*00ae*/ 	.short	0x0128


	//----- nvinfo : EIATTR_PARAM_CBANK
	.align		4
        /*00b0*/ 	.byte	0x04, 0x0a
        /*00b2*/ 	.short	(.L_3951 - .L_3950)
	.align		4
.L_3950:
        /*00b4*/ 	.word	index@(.nv.constant0._ZN10layer_norm22ln_bwd_finalize_kernelINS_22Kernel_traits_finalizeILj512Ef6__halffS2_fjLb0ELj1024ELj4ENS_18Kernel_traits_baseILj512EfS2_fS2_fjLj1024EEEEELb0ELb1EEEvNS_9BwdParamsE)
        /*00b8*/ 	.short	0x0380
        /*00ba*/ 	.short	0x0128


	//----- nvinfo : EIATTR_SW_WAR
	.align		4
.L_3951:
        /*00bc*/ 	.byte	0x04, 0x36
        /*00be*/ 	.short	(.L_3953 - .L_3952)
.L_3952:
        /*00c0*/ 	.word	0x00000008
.L_3953:


//--------------------- .nv.info._ZN10layer_norm13ln_bwd_kernelINS_13Kernel_traitsIf6__halffS2_fjLj512ELj1ELj4ELj1ELj16ENS_18Kernel_traits_baseILj512EfS2_fS2_fjLj128EEEEELb1ELb0ELb1ELb1EEEvNS_9BwdParamsE --------------------------
	.section	.nv.info._ZN10layer_norm13ln_bwd_kernelINS_13Kernel_traitsIf6__halffS2_fjLj512ELj1ELj4ELj1ELj16ENS_18Kernel_traits_baseILj512EfS2_fS2_fjLj128EEEEELb1ELb0ELb1ELb1EEEvNS_9BwdParamsE,"",@"SHT_CUDA_INFO"
	.sectionflags	@""
	.align	4


	//----- nvinfo : EIATTR_CUDA_API_VERSION
	.align		4
        /*0000*/ 	.byte	0x04, 0x37
        /*0002*/ 	.short	(.L_3955 - .L_3954)
.L_3954:
        /*0004*/ 	.word	0x00000082


	//----- nvinfo : EIATTR_KPARAM_INFO
	.align		4
.L_3955:
        /*0008*/ 	.byte	0x04, 0x17
        /*000a*/ 	.short	(.L_3957 - .L_3956)
.L_3956:
        /*000c*/ 	.word	0x00000000
        /*0010*/ 	.short	0x0000
        /*0012*/ 	.short	0x0000
        /*0014*/ 	.byte	0x00, 0xf0, 0xa1, 0x04


	//----- nvinfo : EIATTR_SPARSE_MMA_MASK
	.align		4
.L_3957:
        /*0018*/ 	.byte	0x03, 0x50
        /*001a*/ 	.short	0x0000


	//----- nvinfo : EIATTR_MAXREG_COUNT
	.align		4
        /*001c*/ 	.byte	0x03, 0x1b
        /*001e*/ 	.short	0x00ff


	//----- nvinfo : EIATTR_NUM_BARRIERS
	.align		4
        /*0020*/ 	.byte	0x02, 0x4c
        /*0022*/ 	.byte	0x01
	.zero		1


	//----- nvinfo : EIATTR_MERCURY_ISA_VERSION
	.align		4
        /*0024*/ 	.byte	0x03, 0x5f
        /*0026*/ 	.short	0x0101


	//----- nvinfo : EIATTR_COOP_GROUP_MASK_REGIDS
	.align		4
        /*0028*/ 	.byte	0x04, 0x29
        /*002a*/ 	.short	(.L_3959 - .L_3958)


	//   ....[0]....
.L_3958:
        /*002c*/ 	.word	0xffffffff


	//   ....[1]....
        /*0030*/ 	.word	0xffffffff


	//   ....[2]....
        /*0034*/ 	.word	0xffffffff


	//   ....[3]....
        /*0038*/ 	.word	0xffffffff


	//   ....[4]....
        /*003c*/ 	.word	0xffffffff


	//   ....[5]....
        /*0040*/ 	.word	0xffffffff


	//   ....[6]....
        /*0044*/ 	.word	0xffffffff


	//   ....[7]....
        /*0048*/ 	.word	0xffffffff


	//   ....[8]....
        /*004c*/ 	.word	0xffffffff


	//   ....[9]....
        /*0050*/ 	.word	0xffffffff


	//   ....[10]....
        /*0054*/ 	.word	0x0500005d


	//   ....[11]....
        /*0058*/ 	.word	0x0500005d


	//   ....[12]....
        /*005c*/ 	.word	0x0500005d


	//   ....[13]....
        /*0060*/ 	.word	0x0500005d


	//   ....[14]....
        /*0064*/ 	.word	0x0500005d


	//   ....[15]....
        /*0068*/ 	.word	0x0500005d


	//   ....[16]....
        /*006c*/ 	.word	0x0500005d


	//   ....[17]....
        /*0070*/ 	.word	0x0500005d


	//   ....[18]....
        /*0074*/ 	.word	0x0500005d


	//   ....[19]....
        /*0078*/ 	.word	0x0500005d


	//----- nvinfo : EIATTR_COOP_GROUP_INSTR_OFFSETS
	.align		4
.L_3959:
        /*007c*/ 	.byte	0x04, 0x28
        /*007e*/ 	.short	(.L_3961 - .L_3960)


	//   ....[0]....
.L_3960:
        /*0080*/ 	.word	0x000011b0


	//   ....[1]....
        /*0084*/ 	.word	0x000011c0


	//   ....[2]....
        /*0088*/ 	.word	0x000011f0


	//   ....[3]....
        /*008c*/ 	.word	0x00001200


	//   ....[4]....
        /*0090*/ 	.word	0x00001230


	//   ....[5]....
        /*0094*/ 	.word	0x00001240


	//   ....[6]....
        /*0098*/ 	.word	0x00001270


	//   ....[7]....
        /*009c*/ 	.word	0x00001280


	//   ....[8]....
        /*00a0*/ 	.word	0x000012b0


	//   ....[9]....
        /*00a4*/ 	.word	0x000012c0


	//   ....[10]....
        /*00a8*/ 	.word	0x000053b0


	//   ....[11]....
        /*00ac*/ 	.word	0x00005440


	//   ....[12]....
        /*00b0*/ 	.word	0x000054b0


	//   ....[13]....
        /*00b4*/ 	.word	0x00005510


	//   ....[14]....
        /*00b8*/ 	.word	0x00005580


	//   ....[15]....
        /*00bc*/ 	.word	0x000055e0


	//   ....[16]....
        /*00c0*/ 	.word	0x00005650


	//   ....[17]....
        /*00c4*/ 	.word	0x000056b0


	//   ....[18]....
        /*00c8*/ 	.word	0x00005720


	//   ....[19]....
        /*00cc*/ 	.word	0x00005780


	//----- nvinfo : EIATTR_VRC_CTA_INIT_COUNT
	.align		4
.L_3961:
        /*00d0*/ 	.byte	0x02, 0x4a
	.zero		1
	.zero		1


	//----- nvinfo : EIATTR_EXIT_INSTR_OFFSETS
	.align		4
        /*00d4*/ 	.byte	0x04, 0x1c
        /*00d6*/ 	.short	(.L_3963 - .L_3962)


	//   ....[0]....
.L_3962:
        /*00d8*/ 	.word	0x00005340


	//----- nvinfo : EIATTR_MAX_THREADS
	.align		4
.L_3963:
        /*00dc*/ 	.byte	0x04, 0x05
        /*00de*/ 	.short	(.L_3965 - .L_3964)
.L_3964:
        /*00e0*/ 	.word	0x00000080
        /*00e4*/ 	.word	0x00000001
        /*00e8*/ 	.word	0x00000001


	//----- nvinfo : EIATTR_CRS_STACK_SIZE
	.align		4
.L_3965:
        /*00ec*/ 	.byte	0x04, 0x1e
        /*00ee*/ 	.short	(.L_3967 - .L_3966)
.L_3966:
        /*00f0*/ 	.word	0x00000000


	//----- nvinfo : EIATTR_CBANK_PARAM_SIZE
	.align		4
.L_3967:
        /*00f4*/ 	.byte	0x03, 0x19
        /*00f6*/ 	.short	0x0128


	//----- nvinfo : EIATTR_PARAM_CBANK
	.align		4
        /*00f8*/ 	.byte	0x04, 0x0a
        /*00fa*/ 	.short	(.L_3969 - .L_3968)
	.align		4
.L_3968:
        /*00fc*/ 	.word	index@(.nv.constant0._ZN10layer_norm13ln_bwd_kernelINS_13Kernel_traitsIf6__halffS2_fjLj512ELj1ELj4ELj1ELj16ENS_18Kernel_traits_baseILj512EfS2_fS2_fjLj128EEEEELb1ELb0ELb1ELb1EEEvNS_9BwdParamsE)
        /*0100*/ 	.short	0x0380
        /*0102*/ 	.short	0x0128


	//----- nvinfo : EIATTR_SW_WAR
	.align		4
.L_3969:
        /*0104*/ 	.byte	0x04, 0x36
        /*0106*/ 	.short	(.L_3971 - .L_3970)
.L_3970:
        /*0108*/ 	.word	0x00000008
.L_3971:


//--------------------- .nv.info._ZN10layer_norm13ln_bwd_kernelINS_13Kernel_traitsIf6__halffS2_fjLj512ELj1ELj4ELj1ELj16ENS_18Kernel_traits_baseILj512EfS2_fS2_fjLj128EEEEELb1ELb1ELb0ELb0EEEvNS_9BwdParamsE --------------------------
	.section	.nv.info._ZN10layer_norm13ln_bwd_kernelINS_13Kernel_traitsIf6__halffS2_fjLj512ELj1ELj4ELj1ELj16ENS_18Kernel_traits_baseILj512EfS2_fS2_fjLj128EEEEELb1ELb1ELb0ELb0EEEvNS_9BwdParamsE,"",@"SHT_CUDA_INFO"
	.sectionflags	@""
	.align	4


	//----- nvinfo : EIATTR_CUDA_API_VERSION
	.align		4
        /*0000*/ 	.byte	0x04, 0x37
        /*0002*/ 	.short	(.L_3973 - .L_3972)
.L_3972:
        /*0004*/ 	.word	0x00000082


	//----- nvinfo : EIATTR_KPARAM_INFO
	.align		4
.L_3973:
        /*0008*/ 	.byte	0x04, 0x17
        /*000a*/ 	.short	(.L_3975 - .L_3974)
.L_3974:
        /*000c*/ 	.word	0x00000000
        /*0010*/ 	.short	0x0000
        /*0012*/ 	.short	0x0000
        /*0014*/ 	.byte	0x00, 0xf0, 0xa1, 0x04


	//----- nvinfo : EIATTR_SPARSE_MMA_MASK
	.align		4
.L_3975:
        /*0018*/ 	.byte	0x03, 0x50
        /*001a*/ 	.short	0x0000


	//----- nvinfo : EIATTR_MAXREG_COUNT
	.align		4
        /*001c*/ 	.byte	0x03, 0x1b
        /*001e*/ 	.short	0x00ff


	//----- nvinfo : EIATTR_NUM_BARRIERS
	.align		4
        /*0020*/ 	.byte	0x02, 0x4c
        /*0022*/ 	.byte	0x01
	.zero		1


	//----- nvinfo : EIATTR_MERCURY_ISA_VERSION
	.align		4
        /*0024*/ 	.byte	0x03, 0x5f
        /*0026*/ 	.short	0x0101


	//----- nvinfo : EIATTR_COOP_GROUP_MASK_REGIDS
	.align		4
        /*0028*/ 	.byte	0x04, 0x29
        /*002a*/ 	.short	(.L_3977 - .L_3976)


	//   ....[0]....
.L_3976:
        /*002c*/ 	.word	0xffffffff


	//   ....[1]....
        /*0030*/ 	.word	0xffffffff


	//   ....[2]....
        /*0034*/ 	.word	0xffffffff


	//   ....[3]....
        /*0038*/ 	.word	0xffffffff


	//   ....[4]....
        /*003c*/ 	.word	0xffffffff


	//   ....[5]....
        /*0040*/ 	.word	0xffffffff


	//   ....[6]....
        /*0044*/ 	.word	0xffffffff


	//   ....[7]....
        /*0048*/ 	.word	0xffffffff


	//   ....[8]....
        /*004c*/ 	.word	0xffffffff


	//   ....[9]....
        /*0050*/ 	.word	0xffffffff


	//   ....[10]....
        /*0054*/ 	.word	0x0500009c


	//   ....[11]....
        /*0058*/ 	.word	0x0500009c


	//   ....[12]....
        /*005c*/ 	.word	0x0500009c


	//   ....[13]....
        /*0060*/ 	.word	0x0500009c


	//   ....[14]....
        /*0064*/ 	.word	0x0500009c


	//   ....[15]....
        /*0068*/ 	.word	0x0500009c


	//   ....[16]....
        /*006c*/ 	.word	0x0500009c


	//   ....[17]....
        /*0070*/ 	.word	0x0500009c


	//   ....[18]....
        /*0074*/ 	.word	0x0500009c


	//   ....[19]....
        /*0078*/ 	.word	0x0500009c


	//----- nvinfo : EIATTR_COOP_GROUP_INSTR_OFFSETS
	.align		4
.L_3977:
        /*007c*/ 	.byte	0x04, 0x28
        /*007e*/ 	.short	(.L_3979 - .L_3978)


	//   ....[0]....
.L_3978:
        /*0080*/ 	.word	0x00001210


	//   ....[1]....
        /*0084*/ 	.word	0x00001220


	//   ....[2]....
        /*0088*/ 	.word	0x00001250


	//   ....[3]....
        /*008c*/ 	.word	0x00001260


	//   ....[4]....
        /*0090*/ 	.word	0x00001290


	//   ....[5]....
        /*0094*/ 	.word	0x000012a0


	//   ....[6]....
        /*0098*/ 	.word	0x000012d0


	//   ....[7]....
        /*009c*/ 	.word	0x000012e0


	//   ....[8]....
        /*00a0*/ 	.word	0x00001310


	//   ....[9]....
        /*00a4*/ 	.word	0x00001320


	//   ....[10]....
        /*00a8*/ 	.word	0x000058d0


	//   ....[11]....
        /*00ac*/ 	.word	0x00005960


	//   ....[12]....
        /*00b0*/ 	.word	0x000059d0


	//   ....[13]....
        /*00b4*/ 	.word	0x00005a30


	//   ....[14]....
        /*00b8*/ 	.word	0x00005aa0


	//   ....[15]....
        /*00bc*/ 	.word	0x00005b00


	//   ....[16]....
        /*00c0*/ 	.word	0x00005b70


	//   ....[17]....
        /*00c4*/ 	.word	0x00005bd0


	//   ....[18]....
        /*00c8*/ 	.word	0x00005c40


	//   ....[19]....
        /*00cc*/ 	.word	0x00005ca0


	//----- nvinfo : EIATTR_VRC_CTA_INIT_COUNT
	.align		4
.L_3979:
        /*00d0*/ 	.byte	0x02, 0x4a
	.zero		1
	.zero		1


	//----- nvinfo : EIATTR_EXIT_INSTR_OFFSETS
	.align		4
        /*00d4*/ 	.byte	0x04, 0x1c
        /*00d6*/ 	.short	(.L_3981 - .L_3980)


	//   ....[0]....
.L_3980:
        /*00d8*/ 	.word	0x000057e0


	//   ....[1]....
        /*00dc*/ 	.word	0x00005860


	//----- nvinfo : EIATTR_MAX_THREADS
	.align		4
.L_3981:
        /*00e0*/ 	.byte	0x04, 0x05
        /*00e2*/ 	.short	(.L_3983 - .L_3982)
.L_3982:
        /*00e4*/ 	.word	0x00000080
        /*00e8*/ 	.word	0x00000001
        /*00ec*/ 	.word	0x00000001


	//----- nvinfo : EIATTR_CRS_STACK_SIZE
	.align		4
.L_3983:
        /*00f0*/ 	.byte	0x04, 0x1e
        /*00f2*/ 	.short	(.L_3985 - .L_3984)
.L_3984:
        /*00f4*/ 	.word	0x00000000


	//----- nvinfo : EIATTR_CBANK_PARAM_SIZE
	.align		4
.L_3985:
        /*00f8*/ 	.byte	0x03, 0x19
        /*00fa*/ 	.short	0x0128


	//----- nvinfo : EIATTR_PARAM_CBANK
	.align		4
        /*00fc*/ 	.byte	0x04, 0x0a
        /*00fe*/ 	.short	(.L_3987 - .L_3986)
	.align		4
.L_3986:
        /*0100*/ 	.word	index@(.nv.constant0._ZN10layer_norm13ln_bwd_kernelINS_13Kernel_traitsIf6__halffS2_fjLj512ELj1ELj4ELj1ELj16ENS_18Kernel_traits_baseILj512EfS2_fS2_fjLj128EEEEELb1ELb1ELb0ELb0EEEvNS_9BwdParamsE)
        /*0104*/ 	.short	0x0380
        /*0106*/ 	.short	0x0128


	//----- nvinfo : EIATTR_SW_WAR
	.align		4
.L_3987:
        /*0108*/ 	.byte	0x04, 0x36
        /*010a*/ 	.short	(.L_3989 - .L_3988)
.L_3988:
        /*010c*/ 	.word	0x00000008
.L_3989:


//--------------------- .nv.info._ZN10layer_norm13ln_bwd_kernelINS_13Kernel_traitsIf6__halffS2_fjLj512ELj1ELj4ELj1ELj16ENS_18Kernel_traits_baseILj512EfS2_fS2_fjLj128EEEEELb1ELb1ELb0ELb1EEEvNS_9BwdParamsE --------------------------
	.section	.nv.info._ZN10layer_norm13ln_bwd_kernelINS_13Kernel_traitsIf6__halffS2_fjLj512ELj1ELj4ELj1ELj16ENS_18Kernel_traits_baseILj512EfS2_fS2_fjLj128EEEEELb1ELb1ELb0ELb1EEEvNS_9BwdParamsE,"",@"SHT_CUDA_INFO"
	.sectionflags	@""
	.align	4


	//----- nvinfo : EIATTR_CUDA_API_VERSION
	.align		4
        /*0000*/ 	.byte	0x04, 0x37
        /*0002*/ 	.short	(.L_3991 - .L_3990)
.L_3990:
        /*0004*/ 	.word	0x00000082


	//----- nvinfo : EIATTR_KPARAM_INFO
	.align		4
.L_3991:
        /*0008*/ 	.byte	0x04, 0x17
        /*000a*/ 	.short	(.L_3993 - .L_3992)
.L_3992:
        /*000c*/ 	.word	0x00000000
        /*0010*/ 	.short	0x0000
        /*0012*/ 	.short	0x0000
        /*0014*/ 	.byte	0x00, 0xf0, 0xa1, 0x04


	//----- nvinfo : EIATTR_SPARSE_MMA_MASK
	.align		4
.L_3993:
        /*0018*/ 	.byte	0x03, 0x50
        /*001a*/ 	.short	0x0000


	//----- nvinfo : EIATTR_MAXREG_COUNT
	.align		4
        /*001c*/ 	.byte	0x03, 0x1b
        /*001e*/ 	.short	0x00ff


	//----- nvinfo : EIATTR_NUM_BARRIERS
	.align		4
        /*0020*/ 	.byte	0x02, 0x4c
        /*0022*/ 	.byte	0x01
	.zero		1


	//----- nvinfo : EIATTR_MERCURY_ISA_VERSION
	.align		4
        /*0024*/ 	.byte	0x03, 0x5f
        /*0026*/ 	.short	0x0101


	//----- nvinfo : EIATTR_COOP_GROUP_MASK_REGIDS
	.align		4
        /*0028*/ 	.byte	0x04, 0x29
        /*002a*/ 	.short	(.L_3995 - .L_3994)


	//   ....[0]....
.L_3994:
        /*002c*/ 	.word	0xffffffff


	//   ....[1]....
        /*0030*/ 	.word	0xffffffff


	//   ....[2]....
        /*0034*/ 	.word	0xffffffff


	//   ....[3]....
        /*0038*/ 	.word	0xffffffff


	//   ....[4]....
        /*003c*/ 	.word	0xffffffff


	//   ....[5]....
        /*0040*/ 	.word	0xffffffff


	//   ....[6]....
        /*0044*/ 	.word	0xffffffff


	//   ....[7]....
        /*0048*/ 	.word	0xffffffff


	//   ....[8]....
        /*004c*/ 	.word	0xffffffff


	//   ....[9]....
        /*0050*/ 	.word	0xffffffff


	//   ....[10]....
        /*0054*/ 	.word	0x05000098


	//   ....[11]....
        /*0058*/ 	.word	0x05000098


	//   ....[12]....
        /*005c*/ 	.word	0x05000098


	//   ....[13]....
        /*0060*/ 	.word	0x05000098


	//   ....[14]....
        /*0064*/ 	.word	0x05000098


	//   ....[15]....
        /*0068*/ 	.word	0x05000098


	//   ....[16]....
        /*006c*/ 	.word	0x05000098


	//   ....[17]....
        /*0070*/ 	.word	0x05000098


	//   ....[18]....
        /*0074*/ 	.word	0x05000098


	//   ....[19]....
        /*0078*/ 	.word	0x05000098


	//----- nvinfo : EIATTR_COOP_GROUP_INSTR_OFFSETS
	.align		4
.L_3995:
        /*007c*/ 	.byte	0x04, 0x28
        /*007e*/ 	.short	(.L_3997 - .L_3996)


	//   ....[0]....
.L_3996:
        /*0080*/ 	.word	0x00001060


	//   ....[1]....
        /*0084*/ 	.word	0x00001070


	//   ....[2]....
        /*0088*/ 	.word	0x000010a0


	//   ....[3]....
        /*008c*/ 	.word	0x000010b0


	//   ....[4]....
        /*0090*/ 	.word	0x000010e0


	//   ....[5]....
        /*0094*/ 	.word	0x000010f0


	//   ....[6]....
        /*0098*/ 	.word	0x00001120


	//   ....[7]....
        /*009c*/ 	.word	0x00001130


	//   ....[8]....
        /*00a0*/ 	.word	0x00001160


	//   ....[9]....
        /*00a4*/ 	.word	0x00001170


	//   ....[10]....
        /*00a8*/ 	.word	0x00005140


	//   ....[11]....
        /*00ac*/ 	.word	0x000051d0


	//   ....[12]....
        /*00b0*/ 	.word	0x00005240


	//   ....[13]....
        /*00b4*/ 	.word	0x000052a0


	//   ....[14]....
        /*00b8*/ 	.word	0x00005310


	//   ....[15]....
        /*00bc*/ 	.word	0x00005370


	//   ....[16]....
        /*00c0*/ 	.word	0x000053e0


	//   ....[17]....
        /*00c4*/ 	.word	0x00005440


	//   ....[18]....
        /*00c8*/ 	.word	0x000054b0


	//   ....[19]....
        /*00cc*/ 	.word	0x00005500


	//----- nvinfo : EIATTR_VRC_CTA_INIT_COUNT
	.align		4
.L_3997:
        /*00d0*/ 	.byte	0x02, 0x4a
	.zero		1
	.zero		1


	//----- nvinfo : EIATTR_EXIT_INSTR_OFFSETS
	.align		4
        /*00d4*/ 	.byte	0x04, 0x1c
        /*00d6*/ 	.short	(.L_3999 - .L_3998)


	//   ....[0]....
.L_3998:
        /*00d8*/ 	.word	0x000050d0


	//----- nvinfo : EIATTR_MAX_THREADS
	.align		4
.L_3999:
        /*00dc*/ 	.byte	0x04, 0x05
        /*00de*/ 	.short	(.L_4001 - .L_4000)
.L_4000:
        /*00e0*/ 	.word	0x00000080
        /*00e4*/ 	.word	0x00000001
        /*00e8*/ 	.word	0x00000001


	//----- nvinfo : EIATTR_CRS_STACK_SIZE
	.align		4
.L_4001:
        /*00ec*/ 	.byte	0x04, 0x1e
        /*00ee*/ 	.short	(.L_4003 - .L_4002)
.L_4002:
        /*00f0*/ 	.word	0x00000000


	//----- nvinfo : EIATTR_CBANK_PARAM_SIZE
	.align		4
.L_4003:
        /*00f4*/ 	.byte	0x03, 0x19
        /*00f6*/ 	.short	0x0128


	//----- nvinfo : EIATTR_PARAM_CBANK
	.align		4
        /*00f8*/ 	.byte	0x04, 0x0a
        /*00fa*/ 	.short	(.L_4005 - .L_4004)
	.align		4
.L_4004:
        /*00fc*/ 	.word	index@(.nv.constant0._ZN10layer_norm13ln_bwd_kernelINS_13Kernel_traitsIf6__halffS2_fjLj512ELj1ELj4ELj1ELj16ENS_18Kernel_traits_baseILj512EfS2_fS2_fjLj128EEEEELb1ELb1ELb0ELb1EEEvNS_9BwdParamsE)
        /*0100*/ 	.short	0x0380
        /*0102*/ 	.short	0x0128


	//----- nvinfo : EIATTR_SW_WAR
	.align		4
.L_4005:
        /*0104*/ 	.byte	0x04, 0x36
        /*0106*/ 	.short	(.L_4007 - .L_4006)
.L_4006:
        /*0108*/ 	.word	0x00000008
.L_4007:


//--------------------- .nv.info._ZN10layer_norm22ln_bwd_finalize_kernelINS_22Kernel_traits_finalizeILj512Ef6__halffS2_fjLb1ELj1024ELj4ENS_18Kernel_traits_baseILj512EfS2_fS2_fjLj1024EEEEELb1ELb0EEEvNS_9BwdParamsE --------------------------
	.section	.nv.info._ZN10layer_norm22ln_bwd_finalize_kernelINS_22Kernel_traits_finalizeILj512Ef6__halffS2_fjLb1ELj1024ELj4ENS_18Kernel_traits_baseILj512EfS2_fS2_fjLj1024EEEEELb1ELb0EEEvNS_9BwdParamsE,"",@"SHT_CUDA_INFO"
	.sectionflags	@""
	.align	4


	//----- nvinfo : EIATTR_CUDA_API_VERSION
	.align		4
        /*0000*/ 	.byte	0x04, 0x37
        /*0002*/ 	.short	(.L_4009 - .L_4008)
.L_4008:
        /*0004*/ 	.word	0x00000082


	//----- nvinfo : EIATTR_KPARAM_INFO
	.align		4
.L_4009:
        /*0008*/ 	.byte	0x04, 0x17
        /*000a*/ 	.short	(.L_4011 - .L_4010)
.L_4010:
        /*000c*/ 	.word	0x00000000
        /*0010*/ 	.short	0x0000
        /*0012*/ 	.short	0x0000
        /*0014*/ 	.byte	0x00, 0xf0, 0xa1, 0x04


	//----- nvinfo : EIATTR_SPARSE_MMA_MASK
	.align		4
.L_4011:
        /*0018*/ 	.byte	0x03, 0x50
        /*001a*/ 	.short	0x0000


	//----- nvinfo : EIATTR_MAXREG_COUNT
	.align		4
        /*001c*/ 	.byte	0x03, 0x1b
        /*001e*/ 	.short	0x0040


	//----- nvinfo : EIATTR_NUM_BARRIERS
	.align		4
        /*0020*/ 	.byte	0x02, 0x4c
        /*0022*/ 	.byte	0x01
	.zero		1


	//----- nvinfo : EIATTR_MERCURY_ISA_VERSION
	.align		4
        /*0024*/ 	.byte	0x03, 0x5f
        /*0026*/ 	.short	0x0101


	//----- nvinfo : EIATTR_COOP_GROUP_MASK_REGIDS
	.align		4
        /*0028*/ 	.byte	0x04, 0x29
        /*002a*/ 	.short	(.L_4013 - .L_4012)


	//   ....[0]....
.L_4012:
        /*002c*/ 	.word	0xffffffff


	//   ....[1]....
        /*0030*/ 	.word	0xffffffff


	//   ....[2]....
        /*0034*/ 	.word	0xffffffff


	//   ....[3]....
        /*0038*/ 	.word	0xffffffff


	//   ....[4]....
        /*003c*/ 	.word	0xffffffff


	//   ....[5]....
        /*0040*/ 	.word	0xffffffff


	//   ....[6]....
        /*0044*/ 	.word	0xffffffff


	//   ....[7]....
        /*0048*/ 	.word	0xffffffff


	//   ....[8]....
        /*004c*/ 	.word	0xffffffff


	//   ....[9]....
        /*0050*/ 	.word	0xffffffff


	//   ....[10]....
        /*0054*/ 	.word	0xffffffff


	//   ....[11]....
        /*0058*/ 	.word	0xffffffff


	//   ....[12]....
        /*005c*/ 	.word	0xffffffff


	//   ....[13]....
        /*0060*/ 	.word	0xffffffff


	//   ....[14]....
        /*0064*/ 	.word	0xffffffff


	//----- nvinfo : EIATTR_COOP_GROUP_INSTR_OFFSETS
	.align		4
.L_4013:
        /*0068*/ 	.byte	0x04, 0x28
        /*006a*/ 	.short	(.L_4015 - .L_4014)


	//   ....[0]....
.L_4014:
        /*006c*/ 	.word	0x00001030


	//   ....[1]....
        /*0070*/ 	.word	0x00001040


	//   ....[2]....
        /*0074*/ 	.word	0x00001050


	//   ....[3]....
        /*0078*/ 	.word	0x00001090


	//   ....[4]....
        /*007c*/ 	.word	0x000010a0


	//   ....[5]....
        /*0080*/ 	.word	0x000010b0


	//   ....[6]....
        /*0084*/ 	.word	0x000010e0


	//   ....[7]....
        /*0088*/ 	.word	0x00001100


	//   ....[8]....
        /*008c*/ 	.word	0x00001120


	//   ....[9]....
        /*0090*/ 	.word	0x00001160


	//   ....[10]....
        /*0094*/ 	.word	0x00001180


	//   ....[11]....
        /*0098*/ 	.word	0x00001190


	//   ....[12]....
        /*009c*/ 	.word	0x000011e0


	//   ....[13]....
        /*00a0*/ 	.word	0x00001210


	//   ....[14]....
        /*00a4*/ 	.word	0x00001220


	//----- nvinfo : EIATTR_VRC_CTA_INIT_COUNT
	.align		4
.L_4015:
        /*00a8*/ 	.byte	0x02, 0x4a
	.zero		1
	.zero		1


	//----- nvinfo : EIATTR_EXIT_INSTR_OFFSETS
	.align		4
        /*00ac*/ 	.byte	0x04, 0x1c
        /*00ae*/ 	.short	(.L_4017 - .L_4016)


	//   ....[0]....
.L_4016:
        /*00b0*/ 	.word	0x00000060


	//   ....[1]....
        /*00b4*/ 	.word	0x000012a0


	//   ....[2]....
        /*00b8*/ 	.word	0x000012d0


	//   ....[3]....
        /*00bc*/ 	.word	0x000013b0


	//----- nvinfo : EIATTR_MAX_THREADS
	.align		4
.L_4017:
        /*00c0*/ 	.byte	0x04, 0x05
        /*00c2*/ 	.short	(.L_4019 - .L_4018)
.L_4018:
        /*00c4*/ 	.word	0x00000400
        /*00c8*/ 	.word	0x00000001
        /*00cc*/ 	.word	0x00000001


	//----- nvinfo : EIATTR_CRS_STACK_SIZE
	.align		4
.L_4019:
        /*00d0*/ 	.byte	0x04, 0x1e
        /*00d2*/ 	.short	(.L_4021 - .L_4020)
.L_4020:
        /*00d4*/ 	.word	0x00000000


	//----- nvinfo : EIATTR_CBANK_PARAM_SIZE
	.align		4
.L_4021:
        /*00d8*/ 	.byte	0x03, 0x19
        /*00da*/ 	.short	0x0128


	//----- nvinfo : EIATTR_PARAM_CBANK
	.align		4
        /*00dc*/ 	.byte	0x04, 0x0a
        /*00de*/ 	.short	(.L_4023 - .L_4022)
	.align		4
.L_4022:
        /*00e0*/ 	.word	index@(.nv.constant0._ZN10layer_norm22ln_bwd_finalize_kernelINS_22Kernel_traits_finalizeILj512Ef6__halffS2_fjLb1ELj1024ELj4ENS_18Kernel_traits_baseILj512EfS2_fS2_fjLj1024EEEEELb1ELb0EEEvNS_9BwdParamsE)
        /*00e4*/ 	.short	0x0380
        /*00e6*/ 	.short	0x0128


	//----- nvinfo : EIATTR_SW_WAR
	.align		4
.L_4023:
        /*00e8*/ 	.byte	0x04, 0x36
        /*00ea*/ 	.short	(.L_4025 - .L_4024)
.L_4024:
        /*00ec*/ 	.word	0x00000008
.L_4025:


//--------------------- .nv.info._ZN10layer_norm13ln_bwd_kernelINS_13Kernel_traitsIf6__halffS2_fjLj512ELj1ELj4ELj1ELj16ENS_18Kernel_traits_baseILj512EfS2_fS2_fjLj128EEEEELb1ELb1ELb1ELb0EEEvNS_9BwdParamsE --------------------------
	.section	.nv.info._ZN10layer_norm13ln_bwd_kernelINS_13Kernel_traitsIf6__halffS2_fjLj512ELj1ELj4ELj1ELj16ENS_18Kernel_traits_baseILj512EfS2_fS2_fjLj128EEEEELb1ELb1ELb1ELb0EEEvNS_9BwdParamsE,"",@"SHT_CUDA_INFO"
	.sectionflags	@""
	.align	4


	//----- nvinfo : EIATTR_CUDA_API_VERSION
	.align		4
        /*0000*/ 	.byte	0x04, 0x37
        /*0002*/ 	.short	(.L_4027 - .L_4026)
.L_4026:
        /*0004*/ 	.word	0x00000082


	//----- nvinfo : EIATTR_KPARAM_INFO
	.align		4
.L_4027:
        /*0008*/ 	.byte	0x04, 0x17
        /*000a*/ 	.short	(.L_4029 - .L_4028)
.L_4028:
        /*000c*/ 	.word	0x00000000
        /*0010*/ 	.short	0x0000
        /*0012*/ 	.short	0x0000
        /*0014*/ 	.byte	0x00, 0xf0, 0xa1, 0x04


	//----- nvinfo : EIATTR_SPARSE_MMA_MASK
	.align		4
.L_4029:
        /*0018*/ 	.byte	0x03, 0x50
        /*001a*/ 	.short	0x0000


	//----- nvinfo : EIATTR_MAXREG_COUNT
	.align		4
        /*001c*/ 	.byte	0x03, 0x1b
        /*001e*/ 	.short	0x00ff


	//----- nvinfo : EIATTR_NUM_BARRIERS
	.align		4
        /*0020*/ 	.byte	0x02, 0x4c
        /*0022*/ 	.byte	0x01
	.zero		1


	//----- nvinfo : EIATTR_MERCURY_ISA_VERSION
	.align		4
        /*0024*/ 	.byte	0x03, 0x5f
        /*0026*/ 	.short	0x0101


	//----- nvinfo : EIATTR_COOP_GROUP_MASK_REGIDS
	.align		4
        /*0028*/ 	.byte	0x04, 0x29
        /*002a*/ 	.short	(.L_4031 - .L_4030)


	//   ....[0]....
.L_4030:
        /*002c*/ 	.word	0xffffffff


	//   ....[1]....
        /*0030*/ 	.word	0xffffffff


	//   ....[2]....
        /*0034*/ 	.word	0xffffffff


	//   ....[3]....
        /*0038*/ 	.word	0xffffffff


	//   ....[4]....
        /*003c*/ 	.word	0xffffffff


	//   ....[5]....
        /*0040*/ 	.word	0xffffffff


	//   ....[6]....
        /*0044*/ 	.word	0xffffffff


	//   ....[7]....
        /*0048*/ 	.word	0xffffffff


	//   ....[8]....
        /*004c*/ 	.word	0xffffffff


	//   ....[9]....
        /*0050*/ 	.word	0xffffffff


	//   ....[10]....
        /*0054*/ 	.word	0x05000080


	//   ....[11]....
        /*0058*/ 	.word	0x05000080


	//   ....[12]....
        /*005c*/ 	.word	0x05000080


	//   ....[13]....
        /*0060*/ 	.word	0x05000080


	//   ....[14]....
        /*0064*/ 	.word	0x05000080


	//   ....[15]....
        /*0068*/ 	.word	0x05000080


	//   ....[16]....
        /*006c*/ 	.word	0x05000080


	//   ....[17]....
        /*0070*/ 	.word	0x05000080


	//   ....[18]....
        /*0074*/ 	.word	0x05000080


	//   ....[19]....
        /*0078*/ 	.word	0x05000080


	//----- nvinfo : EIATTR_COOP_GROUP_INSTR_OFFSETS
	.align		4
.L_4031:
        /*007c*/ 	.byte	0x04, 0x28
        /*007e*/ 	.short	(.L_4033 - .L_4032)


	//   ....[0]....
.L_4032:
        /*0080*/ 	.word	0x00001640


	//   ....[1]....
        /*0084*/ 	.word	0x00001650


	//   ....[2]....
        /*0088*/ 	.word	0x00001680


	//   ....[3]....
        /*008c*/ 	.word	0x00001690


	//   ....[4]....
        /*0090*/ 	.word	0x000016c0


	//   ....[5]....
        /*0094*/ 	.word	0x000016d0


	//   ....[6]....
        /*0098*/ 	.word	0x00001700


	//   ....[7]....
        /*009c*/ 	.word	0x00001710


	//   ....[8]....
        /*00a0*/ 	.word	0x00001740


	//   ....[9]....
        /*00a4*/ 	.word	0x00001750


	//   ....[10]....
        /*00a8*/ 	.word	0x000089e0


	//   ....[11]....
        /*00ac*/ 	.word	0x00008a70


	//   ....[12]....
        /*00b0*/ 	.word	0x00008ae0


	//   ....[13]....
        /*00b4*/ 	.word	0x00008b40


	//   ....[14]....
        /*00b8*/ 	.word	0x00008bb0


	//   ....[15]....
        /*00bc*/ 	.word	0x00008c10


	//   ....[16]....
        /*00c0*/ 	.word	0x00008c80


	//   ....[17]....
        /*00c4*/ 	.word	0x00008ce0


	//   ....[18]....
        /*00c8*/ 	.word	0x00008d50


	//   ....[19]....
        /*00cc*/ 	.word	0x00008db0


	//----- nvinfo : EIATTR_VRC_CTA_INIT_COUNT
	.align		4
.L_4033:
        /*00d0*/ 	.byte	0x02, 0x4a
	.zero		1
	.zero		1


	//----- nvinfo : EIATTR_EXIT_INSTR_OFFSETS
	.align		4
        /*00d4*/ 	.byte	0x04, 0x1c
        /*00d6*/ 	.short	(.L_4035 - .L_4034)


	//   ....[0]....
.L_4034:
        /*00d8*/ 	.word	0x000088f0


	//   ....[1]....
        /*00dc*/ 	.word	0x00008970


	//----- nvinfo : EIATTR_MAX_THREADS
	.align		4
.L_4035:
        /*00e0*/ 	.byte	0x04, 0x05
        /*00e2*/ 	.short	(.L_4037 - .L_4036)
.L_4036:
        /*00e4*/ 	.word	0x00000080
        /*00e8*/ 	.word	0x00000001
        /*00ec*/ 	.word	0x00000001


	//----- nvinfo : EIATTR_CRS_STACK_SIZE
	.align		4
.L_4037:
        /*00f0*/ 	.byte	0x04, 0x1e
        /*00f2*/ 	.short	(.L_4039 - .L_4038)
.L_4038:
        /*00f4*/ 	.word	0x00000000


	//----- nvinfo : EIATTR_CBANK_PARAM_SIZE
	.align		4
.L_4039:
        /*00f8*/ 	.byte	0x03, 0x19
        /*00fa*/ 	.short	0x0128


	//----- nvinfo : EIATTR_PARAM_CBANK
	.align		4
        /*00fc*/ 	.byte	0x04, 0x0a
        /*00fe*/ 	.short	(.L_4041 - .L_4040)
	.align		4
.L_4040:
        /*0100*/ 	.word	index@(.nv.constant0._ZN10layer_norm13ln_bwd_kernelINS_13Kernel_traitsIf6__halffS2_fjLj512ELj1ELj4ELj1ELj16ENS_18Kernel_traits_baseILj512EfS2_fS2_fjLj128EEEEELb1ELb1ELb1ELb0EEEvNS_9BwdParamsE)
        /*0104*/ 	.short	0x0380
        /*0106*/ 	.short	0x0128


	//----- nvinfo : EIATTR_SW_WAR
	.align		4
.L_4041:
        /*0108*/ 	.byte	0x04, 0x36
        /*010a*/ 	.short	(.L_4043 - .L_4042)
.L_4042:
        /*010c*/ 	.word	0x00000008
.L_4043:


//--------------------- .nv.info._ZN10layer_norm22ln_bwd_finalize_kernelINS_22Kernel_traits_finalizeILj512Ef6__halffS2_fjLb1ELj1024ELj4ENS_18Kernel_traits_baseILj512EfS2_fS2_fjLj1024EEEEELb1ELb1EEEvNS_9BwdParamsE --------------------------
	.section	.nv.info._ZN10layer_norm22ln_bwd_finalize_kernelINS_22Kernel_traits_finalizeILj512Ef6__halffS2_fjLb1ELj1024ELj4ENS_18Kernel_traits_baseILj512EfS2_fS2_fjLj1024EEEEELb1ELb1EEEvNS_9BwdParamsE,"",@"SHT_CUDA_INFO"
	.sectionflags	@""
	.align	4


	//----- nvinfo : EIATTR_CUDA_API_VERSION
	.align		4
        /*0000*/ 	.byte	0x04, 0x37
        /*0002*/ 	.short	(.L_4045 - .L_4044)
.L_4044:
        /*0004*/ 	.word	0x00000082


	//----- nvinfo : EIATTR_KPARAM_INFO
	.align		4
.L_4045:
        /*0008*/ 	.byte	0x04, 0x17
        /*000a*/ 	.short	(.L_4047 - .L_4046)
.L_4046:
        /*000c*/ 	.word	0x00000000
        /*0010*/ 	.short	0x0000
        /*0012*/ 	.short	0x0000
        /*0014*/ 	.byte	0x00, 0xf0, 0xa1, 0x04


	//----- nvinfo : EIATTR_SPARSE_MMA_MASK
	.align		4
.L_4047:
        /*0018*/ 	.byte	0x03, 0x50
        /*001a*/ 	.short	0x0000


	//----- nvinfo : EIATTR_MAXREG_COUNT
	.align		4
        /*001c*/ 	.byte	0x03, 0x1b
        /*001e*/ 	.short	0x0040


	//----- nvinfo : EIATTR_NUM_BARRIERS
	.align		4
        /*0020*/ 	.byte	0x02, 0x4c
        /*0022*/ 	.byte	0x01
	.zero		1


	//----- nvinfo : EIATTR_MERCURY_ISA_VERSION
	.align		4
        /*0024*/ 	.byte	0x03, 0x5f
        /*0026*/ 	.short	0x0101


	//----- nvinfo : EIATTR_COOP_GROUP_MASK_REGIDS
	.align		4
        /*0028*/ 	.byte	0x04, 0x29
        /*002a*/ 	.short	(.L_4049 - .L_4048)


	//   ....[0]....
.L_4048:
        /*002c*/ 	.word	0xffffffff


	//   ....[1]....
        /*0030*/ 	.word	0xffffffff


	//   ....[2]....
        /*0034*/ 	.word	0xffffffff


	//   ....[3]....
        /*0038*/ 	.word	0xffffffff


	//   ....[4]....
        /*003c*/ 	.word	0xffffffff


	//   ....[5]....
        /*0040*/ 	.word	0xffffffff


	//   ....[6]....
        /*0044*/ 	.word	0xffffffff


	//   ....[7]....
        /*0048*/ 	.word	0xffffffff


	//   ....[8]....
        /*004c*/ 	.word	0xffffffff


	//   ....[9]....
        /*0050*/ 	.word	0xffffffff


	//   ....[10]....
        /*0054*/ 	.word	0xffffffff


	//   ....[11]....
        /*0058*/ 	.word	0xffffffff


	//   ....[12]....
        /*005c*/ 	.word	0xffffffff


	//   ....[13]....
        /*0060*/ 	.word	0xffffffff


	//   ....[14]....
        /*0064*/ 	.word	0xffffffff


	//----- nvinfo : EIATTR_COOP_GROUP_INSTR_OFFSETS
	.align		4
.L_4049:
        /*0068*/ 	.byte	0x04, 0x28
        /*006a*/ 	.short	(.L_4051 - .L_4050)


	//   ....[0]....
.L_4050:
        /*006c*/ 	.word	0x00001070


	//   ....[1]....
        /*0070*/ 	.word	0x00001080


	//   ....[2]....
        /*0074*/ 	.word	0x00001090


	//   ....[3]....
        /*0078*/ 	.word	0x000010c0


	//   ....[4]....
        /*007c*/ 	.word	0x000010e0


	//   ....[5]....
        /*0080*/ 	.word	0x000010f0


	//   ....[6]....
        /*0084*/ 	.word	0x00001120


	//   ....[7]....
        /*0088*/ 	.word	0x00001140


	//   ....[8]....
        /*008c*/ 	.word	0x00001150


	//   ....[9]....
        /*0090*/ 	.word	0x00001180


	//   ....[10]....
        /*0094*/ 	.word	0x000011a0


	//   ....[11]....
        /*0098*/ 	.word	0x000011b0


	//   ....[12]....
        /*009c*/ 	.word	0x000011e0


	//   ....[13]....
        /*00a0*/ 	.word	0x00001200


	//   ....[14]....
        /*00a4*/ 	.word	0x00001210


	//----- nvinfo : EIATTR_VRC_CTA_INIT_COUNT
	.align		4
.L_4051:
        /*00a8*/ 	.byte	0x02, 0x4a
	.zero		1
	.zero		1


	//----- nvinfo : EIATTR_EXIT_INSTR_OFFSETS
	.align		4
        /*00ac*/ 	.byte	0x04, 0x1c
        /*00ae*/ 	.short	(.L_4053 - .L_4052)


	//   ....[0]....
.L_4052:
        /*00b0*/ 	.word	0x00000060


	//   ....[1]....
        /*00b4*/ 	.word	0x00001290


	//   ....[2]....
        /*00b8*/ 	.word	0x000013a0


	//----- nvinfo : EIATTR_MAX_THREADS
	.align		4
.L_4053:
        /*00bc*/ 	.byte	0x04, 0x05
        /*00be*/ 	.short	(.L_4055 - .L_4054)
.L_4054:
        /*00c0*/ 	.word	0x00000400
        /*00c4*/ 	.word	0x00000001
        /*00c8*/ 	.word	0x00000001


	//----- nvinfo : EIATTR_CRS_STACK_SIZE
	.align		4
.L_4055:
        /*00cc*/ 	.byte	0x04, 0x1e
        /*00ce*/ 	.short	(.L_4057 - .L_4056)
.L_4056:
        /*00d0*/ 	.word	0x00000000


	//----- nvinfo : EIATTR_CBANK_PARAM_SIZE
	.align		4
.L_4057:
        /*00d4*/ 	.byte	0x03, 0x19
        /*00d6*/ 	.short	0x0128


	//----- nvinfo : EIATTR_PARAM_CBANK
	.align		4
        /*00d8*/ 	.byte	0x04, 0x0a
        /*00da*/ 	.short	(.L_4059 - .L_4058)
	.align		4
.L_4058:
        /*00dc*/ 	.word	index@(.nv.constant0._ZN10layer_norm22ln_bwd_finalize_kernelINS_22Kernel_traits_finalizeILj512Ef6__halffS2_fjLb1ELj1024ELj4ENS_18Kernel_traits_baseILj512EfS2_fS2_fjLj1024EEEEELb1ELb1EEEvNS_9BwdParamsE)
        /*00e0*/ 	.short	0x0380
        /*00e2*/ 	.short	0x0128


	//----- nvinfo : EIATTR_SW_WAR
	.align		4
.L_4059:
        /*00e4*/ 	.byte	0x04, 0x36
        /*00e6*/ 	.short	(.L_4061 - .L_4060)
.L_4060:
        /*00e8*/ 	.word	0x00000008
.L_4061:


//--------------------- .nv.info._ZN10layer_norm13ln_bwd_kernelINS_13Kernel_traitsIf6__halffS2_fjLj512ELj1ELj4ELj1ELj16ENS_18Kernel_traits_baseILj512EfS2_fS2_fjLj128EEEEELb1ELb1ELb1ELb1EEEvNS_9BwdParamsE --------------------------
	.section	.nv.info._ZN10layer_norm13ln_bwd_kernelINS_13Kernel_traitsIf6__halffS2_fjLj512ELj1ELj4ELj1ELj16ENS_18Kernel_traits_baseILj512EfS2_fS2_fjLj128EEEEELb1ELb1ELb1ELb1EEEvNS_9BwdParamsE,"",@"SHT_CUDA_INFO"
	.sectionflags	@""
	.align	4


	//----- nvinfo : EIATTR_CUDA_API_VERSION
	.align		4
        /*0000*/ 	.byte	0x04, 0x37
        /*0002*/ 	.short	(.L_4063 - .L_4062)
.L_4062:
        /*0004*/ 	.word	0x00000082


	//----- nvinfo : EIATTR_KPARAM_INFO
	.align		4
.L_4063:
        /*0008*/ 	.byte	0x04, 0x17
        /*000a*/ 	.short	(.L_4065 - .L_4064)
.L_4064:
        /*000c*/ 	.word	0x00000000
        /*0010*/ 	.short	0x0000
        /*0012*/ 	.short	0x0000
        /*0014*/ 	.byte	0x00, 0xf0, 0xa1, 0x04


	//----- nvinfo : EIATTR_SPARSE_MMA_MASK
	.align		4
.L_4065:
        /*0018*/ 	.byte	0x03, 0x50
        /*001a*/ 	.short	0x0000


	//----- nvinfo : EIATTR_MAXREG_COUNT
	.align		4
        /*001c*/ 	.byte	0x03, 0x1b
        /*001e*/ 	.short	0x00ff


	//----- nvinfo : EIATTR_NUM_BARRIERS
	.align		4
        /*0020*/ 	.byte	0x02, 0x4c
        /*0022*/ 	.byte	0x01
	.zero		1


	//----- nvinfo : EIATTR_MERCURY_ISA_VERSION
	.align		4
        /*0024*/ 	.byte	0x03, 0x5f
        /*0026*/ 	.short	0x0101


	//----- nvinfo : EIATTR_COOP_GROUP_MASK_REGIDS
	.align		4
        /*0028*/ 	.byte	0x04, 0x29
        /*002a*/ 	.short	(.L_4067 - .L_4066)


	//   ....[0]....
.L_4066:
        /*002c*/ 	.word	0xffffffff


	//   ....[1]....
        /*0030*/ 	.word	0xffffffff


	//   ....[2]....
        /*0034*/ 	.word	0xffffffff


	//   ....[3]....
        /*0038*/ 	.word	0xffffffff


	//   ....[4]....
        /*003c*/ 	.word	0xffffffff


	//   ....[5]....
        /*0040*/ 	.word	0xffffffff


	//   ....[6]....
        /*0044*/ 	.word	0xffffffff


	//   ....[7]....
        /*0048*/ 	.word	0xffffffff


	//   ....[8]....
        /*004c*/ 	.word	0xffffffff


	//   ....[9]....
        /*0050*/ 	.word	0xffffffff


	//   ....[10]....
        /*0054*/ 	.word	0x050000a5


	//   ....[11]....
        /*0058*/ 	.word	0x050000a5


	//   ....[12]....
        /*005c*/ 	.word	0x050000a5


	//   ....[13]....
        /*0060*/ 	.word	0x050000a5


	//   ....[14]....
        /*0064*/ 	.word	0x050000a5


	//   ....[15]....
        /*0068*/ 	.word	0x050000a5


	//   ....[16]....
        /*006c*/ 	.word	0x050000a5


	//   ....[17]....
        /*0070*/ 	.word	0x050000a5


	//   ....[18]....
        /*0074*/ 	.word	0x050000a5


	//   ....[19]....
        /*0078*/ 	.word	0x050000a5


	//----- nvinfo : EIATTR_COOP_GROUP_INSTR_OFFSETS
	.align		4
.L_4067:
        /*007c*/ 	.byte	0x04, 0x28
        /*007e*/ 	.short	(.L_4069 - .L_4068)


	//   ....[0]....
.L_4068:
        /*0080*/ 	.word	0x00001290


	//   ....[1]....
        /*0084*/ 	.word	0x000012a0


	//   ....[2]....
        /*0088*/ 	.word	0x000012d0


	//   ....[3]....
        /*008c*/ 	.word	0x000012e0


	//   ....[4]....
        /*0090*/ 	.word	0x00001310


	//   ....[5]....
        /*0094*/ 	.word	0x00001320


	//   ....[6]....
        /*0098*/ 	.word	0x00001350


	//   ....[7]....
        /*009c*/ 	.word	0x00001360


	//   ....[8]....
        /*00a0*/ 	.word	0x00001390


	//   ....[9]....
        /*00a4*/ 	.word	0x000013a0


	//   ....[10]....
        /*00a8*/ 	.word	0x00008210


	//   ....[11]....
        /*00ac*/ 	.word	0x000082a0


	//   ....[12]....
        /*00b0*/ 	.word	0x00008310


	//   ....[13]....
        /*00b4*/ 	.word	0x00008370


	//   ....[14]....
        /*00b8*/ 	.word	0x000083e0


	//   ....[15]....
        /*00bc*/ 	.word	0x00008440


	//   ....[16]....
        /*00c0*/ 	.word	0x000084b0


	//   ....[17]....
        /*00c4*/ 	.word	0x00008510


	//   ....[18]....
        /*00c8*/ 	.word	0x00008580


	//   ....[19]....
        /*00cc*/ 	.word	0x000085e0


	//----- nvinfo : EIATTR_VRC_CTA_INIT_COUNT
	.align		4
.L_4069:
        /*00d0*/ 	.byte	0x02, 0x4a
	.zero		1
	.zero		1


	//----- nvinfo : EIATTR_EXIT_INSTR_OFFSETS
	.align		4
        /*00d4*/ 	.byte	0x04, 0x1c
        /*00d6*/ 	.short	(.L_4071 - .L_4070)


	//   ....[0]....
.L_4070:
        /*00d8*/ 	.word	0x000081a0


	//----- nvinfo : EIATTR_MAX_THREADS
	.align		4
.L_4071:
        /*00dc*/ 	.byte	0x04, 0x05
        /*00de*/ 	.short	(.L_4073 - .L_4072)
.L_4072:
        /*00e0*/ 	.word	0x00000080
        /*00e4*/ 	.word	0x00000001
        /*00e8*/ 	.word	0x00000001


	//----- nvinfo : EIATTR_CRS_STACK_SIZE
	.align		4
.L_4073:
        /*00ec*/ 	.byte	0x04, 0x1e
        /*00ee*/ 	.short	(.L_4075 - .L_4074)
.L_4074:
        /*00f0*/ 	.word	0x00000000


	//----- nvinfo : EIATTR_CBANK_PARAM_SIZE
	.align		4
.L_4075:
        /*00f4*/ 	.byte	0x03, 0x19
        /*00f6*/ 	.short	0x0128


	//----- nvinfo : EIATTR_PARAM_CBANK
	.align		4
        /*00f8*/ 	.byte	0x04, 0x0a
        /*00fa*/ 	.short	(.L_4077 - .L_4076)
	.align		4
.L_4076:
        /*00fc*/ 	.word	index@(.nv.constant0._ZN10layer_norm13ln_bwd_kernelINS_13Kernel_traitsIf6__halffS2_fjLj512ELj1ELj4ELj1ELj16ENS_18Kernel_traits_baseILj512EfS2_fS2_fjLj128EEEEELb1ELb1ELb1ELb1EEEvNS_9BwdParamsE)
        /*0100*/ 	.short	0x0380
        /*0102*/ 	.short	0x0128


	//----- nvinfo : EIATTR_SW_WAR
	.align		4
.L_4077:
        /*0104*/ 	.byte	0x04, 0x36
        /*0106*/ 	.short	(.L_4079 - .L_4078)
.L_4078:
        /*0108*/ 	.word	0x00000008
.L_4079:


//--------------------- .nv.info._ZN10layer_norm13ln_bwd_kernelINS_13Kernel_traitsI6__halfffffjLj512ELj1ELj4ELj1ELj16ENS_18Kernel_traits_baseILj512ES2_ffffjLj128EEEEELb0ELb0ELb0ELb0EEEvNS_9BwdParamsE --------------------------
	.section	.nv.info._ZN10layer_norm13ln_bwd_kernelINS_13Kernel_traitsI6__halfffffjLj512ELj1ELj4ELj1ELj16ENS_18Kernel_traits_baseILj512ES2_ffffjLj128EEEEELb0ELb0ELb0ELb0EEEvNS_9BwdParamsE,"",@"SHT_CUDA_INFO"
	.sectionflags	@""
	.align	4


	//----- nvinfo : EIATTR_CUDA_API_VERSION
	.align		4
        /*0000*/ 	.byte	0x04, 0x37
        /*0002*/ 	.short	(.L_4081 - .L_4080)
.L_4080:
        /*0004*/ 	.word	0x00000082


	//----- nvinfo : EIATTR_KPARAM_INFO
	.align		4
.L_4081:
        /*0008*/ 	.byte	0x04, 0x17
        /*000a*/ 	.short	(.L_4083 - .L_4082)
.L_4082:
        /*000c*/ 	.word	0x00000000
        /*0010*/ 	.short	0x0000
        /*0012*/ 	.short	0x0000
        /*0014*/ 	.byte	0x00, 0xf0, 0xa1, 0x04


	//----- nvinfo : EIATTR_SPARSE_MMA_MASK
	.align		4
.L_4083:
        /*0018*/ 	.byte	0x03, 0x50
        /*001a*/ 	.short	0x0000


	//----- nvinfo : EIATTR_MAXREG_COUNT
	.align		4
        /*001c*/ 	.byte	0x03, 0x1b
        /*001e*/ 	.short	0x00ff


	//----- nvinfo : EIATTR_NUM_BARRIERS
	.align		4
        /*0020*/ 	.byte	0x02, 0x4c
        /*0022*/ 	.byte	0x01
	.zero		1


	//----- nvinfo : EIATTR_MERCURY_ISA_VERSION
	.align		4
        /*0024*/ 	.byte	0x03, 0x5f
        /*0026*/ 	.short	0x0101


	//----- nvinfo : EIATTR_COOP_GROUP_MASK_REGIDS
	.align		4
        /*0028*/ 	.byte	0x04, 0x29
        /*002a*/ 	.short	(.L_4085 - .L_4084)


	//   ....[0]....
.L_4084:
        /*002c*/ 	.word	0xffffffff


	//   ....[1]....
        /*0030*/ 	.word	0xffffffff


	//   ....[2]....
        /*0034*/ 	.word	0xffffffff


	//   ....[3]....
        /*0038*/ 	.word	0xffffffff


	//   ....[4]....
        /*003c*/ 	.word	0xffffffff


	//   ....[5]....
        /*0040*/ 	.word	0xffffffff


	//   ....[6]....
        /*0044*/ 	.word	0xffffffff


	//   ....[7]....
        /*0048*/ 	.word	0xffffffff


	//   ....[8]....
        /*004c*/ 	.word	0xffffffff


	//   ....[9]....
        /*0050*/ 	.word	0xffffffff


	//   ....[10]....
        /*0054*/ 	.word	0x05000063


	//   ....[11]....
        /*0058*/ 	.word	0x05000063


	//   ....[12]....
        /*005c*/ 	.word	0x05000063


	//   ....[13]....
        /*0060*/ 	.word	0x05000063


	//   ....[14]....
        /*0064*/ 	.word	0x05000063


	//   ....[15]....
        /*0068*/ 	.word	0x05000063


	//   ....[16]....
        /*006c*/ 	.word	0x05000063


	//   ....[17]....
        /*0070*/ 	.word	0x05000063


	//   ....[18]....
        /*0074*/ 	.word	0x05000063


	//   ....[19]....
        /*0078*/ 	.word	0x05000063


	//----- nvinfo : EIATTR_COOP_GROUP_INSTR_OFFSETS
	.align		4
.L_4085:
        /*007c*/ 	.byte	0x04, 0x28
        /*007e*/ 	.short	(.L_4087 - .L_4086)


	//   ....[0]....
.L_4086:
        /*0080*/ 	.word	0x00001e40


	//   ....[1]....
        /*0084*/ 	.word	0x00001e50


	//   ....[2]....
        /*0088*/ 	.word	0x00001e80


	//   ....[3]....
        /*008c*/ 	.word	0x00001e90


	//   ....[4]....
        /*0090*/ 	.word	0x00001ec0


	//   ....[5]....
        /*0094*/ 	.word	0x00001ed0


	//   ....[6]....
        /*0098*/ 	.word	0x00001f00


	//   ....[7]....
        /*009c*/ 	.word	0x00001f10


	//   ....[8]....
        /*00a0*/ 	.word	0x00001f40


	//   ....[9]....
        /*00a4*/ 	.word	0x00001f50


	//   ....[10]....
        /*00a8*/ 	.word	0x000040f0


	//   ....[11]....
        /*00ac*/ 	.word	0x00004180


	//   ....[12]....
        /*00b0*/ 	.word	0x000041f0


	//   ....[13]....
        /*00b4*/ 	.word	0x00004250


	//   ....[14]....
        /*00b8*/ 	.word	0x000042c0


	//   ....[15]....
        /*00bc*/ 	.word	0x00004320


	//   ....[16]....
        /*00c0*/ 	.word	0x00004390


	//   ....[17]....
        /*00c4*/ 	.word	0x000043f0


	//   ....[18]....
        /*00c8*/ 	.word	0x00004460


	//   ....[19]....
        /*00cc*/ 	.word	0x000044c0


	//----- nvinfo : EIATTR_VRC_CTA_INIT_COUNT
	.align		4
.L_4087:
        /*00d0*/ 	.byte	0x02, 0x4a
	.zero		1
	.zero		1


	//----- nvinfo : EIATTR_EXIT_INSTR_OFFSETS
	.align		4
        /*00d4*/ 	.byte	0x04, 0x1c
        /*00d6*/ 	.short	(.L_4089 - .L_4088)


	//   ....[0]....
.L_4088:
        /*00d8*/ 	.word	0x00004050


	//   ....[1]....
        /*00dc*/ 	.word	0x00004080


	//----- nvinfo : EIATTR_MAX_THREADS
	.align		4
.L_4089:
        /*00e0*/ 	.byte	0x04, 0x05
        /*00e2*/ 	.short	(.L_4091 - .L_4090)
.L_4090:
        /*00e4*/ 	.word	0x00000080
        /*00e8*/ 	.word	0x00000001
        /*00ec*/ 	.word	0x00000001


	//----- nvinfo : EIATTR_CRS_STACK_SIZE
	.align		4
.L_4091:
        /*00f0*/ 	.byte	0x04, 0x1e
        /*00f2*/ 	.short	(.L_4093 - .L_4092)
.L_4092:
        /*00f4*/ 	.word	0x00000000


	//----- nvinfo : EIATTR_CBANK_PARAM_SIZE
	.align		4
.L_4093:
        /*00f8*/ 	.byte	0x03, 0x19
        /*00fa*/ 	.short	0x0128


	//----- nvinfo : EIATTR_PARAM_CBANK
	.align		4
        /*00fc*/ 	.byte	0x04, 0x0a
        /*00fe*/ 	.short	(.L_4095 - .L_4094)
	.align		4
.L_4094:
        /*0100*/ 	.word	index@(.nv.constant0._ZN10layer_norm13ln_bwd_kernelINS_13Kernel_traitsI6__halfffffjLj512ELj1ELj4ELj1ELj16ENS_18Kernel_traits_baseILj512ES2_ffffjLj128EEEEELb0ELb0ELb0ELb0EEEvNS_9BwdParamsE)
        /*0104*/ 	.short	0x0380
        /*0106*/ 	.short	0x0128


	//----- nvinfo : EIATTR_SW_WAR
	.align		4
.L_4095:
        /*0108*/ 	.byte	0x04, 0x36
        /*010a*/ 	.short	(.L_4097 - .L_4096)
.L_4096:
        /*010c*/ 	.word	0x00000008
.L_4097:


//--------------------- .nv.info._ZN10layer_norm13ln_bwd_kernelINS_13Kernel_traitsI6__halfffffjLj512ELj1ELj4ELj1ELj16ENS_18Kernel_traits_baseILj512ES2_ffffjLj128EEEEELb0ELb0ELb0ELb1EEEvNS_9BwdParamsE --------------------------
	.section	.nv.info._ZN10layer_norm13ln_bwd_kernelINS_13Kernel_traitsI6__halfffffjLj512ELj1ELj4ELj1ELj16ENS_18Kernel_traits_baseILj512ES2_ffffjLj128EEEEELb0ELb0ELb0ELb1EEEvNS_9BwdParamsE,"",@"SHT_CUDA_INFO"
	.sectionflags	@""
	.align	4


	//----- nvinfo : EIATTR_CUDA_API_VERSION
	.align		4
        /*0000*/ 	.byte	0x04, 0x37
        /*0002*/ 	.short	(.L_4099 - .L_4098)
.L_4098:
        /*0004*/ 	.word	0x00000082


	//----- nvinfo : EIATTR_KPARAM_INFO
	.align		4
.L_4099:
        /*0008*/ 	.byte	0x04, 0x17
        /*000a*/ 	.short	(.L_4101 - .L_4100)
.L_4100:
        /*000c*/ 	.word	0x00000000
        /*0010*/ 	.short	0x0000
        /*0012*/ 	.short	0x0000
        /*0014*/ 	.byte	0x00, 0xf0, 0xa1, 0x04


	//----- nvinfo : EIATTR_SPARSE_MMA_MASK
	.align		4
.L_4101:
        /*0018*/ 	.byte	0x03, 0x50
        /*001a*/ 	.short	0x0000


	//----- nvinfo : EIATTR_MAXREG_COUNT
	.align		4
        /*001c*/ 	.byte	0x03, 0x1b
        /*001e*/ 	.short	0x00ff


	//----- nvinfo : EIATTR_NUM_BARRIERS
	.align		4
        /*0020*/ 	.byte	0x02, 0x4c
        /*0022*/ 	.byte	0x01
	.zero		1


	//----- nvinfo : EIATTR_MERCURY_ISA_VERSION
	.align		4
        /*0024*/ 	.byte	0x03, 0x5f
        /*0026*/ 	.short	0x0101


	//----- nvinfo : EIATTR_COOP_GROUP_MASK_REGIDS
	.align		4
        /*0028*/ 	.byte	0x04, 0x29
        /*002a*/ 	.short	(.L_4103 - .L_4102)


	//   ....[0]....
.L_4102:
        /*002c*/ 	.word	0xffffffff


	//   ....[1]....
        /*0030*/ 	.word	0xffffffff


	//   ....[2]....
        /*0034*/ 	.word	0xffffffff


	//   ....[3]....
        /*0038*/ 	.word	0xffffffff


	//   ....[4]....
        /*003c*/ 	.word	0xffffffff


	//   ....[5]....
        /*0040*/ 	.word	0xffffffff


	//   ....[6]....
        /*0044*/ 	.word	0xffffffff


	//   ....[7]....
        /*0048*/ 	.word	0xffffffff


	//   ....[8]....
        /*004c*/ 	.word	0xffffffff


	//   ....[9]....
        /*0050*/ 	.word	0xffffffff


	//   ....[10]....
        /*0054*/ 	.word	0x05000038


	//   ....[11]....
        /*0058*/ 	.word	0x05000038


	//   ....[12]....
        /*005c*/ 	.word	0x05000038


	//   ....[13]....
        /*0060*/ 	.word	0x05000038


	//   ....[14]....
        /*0064*/ 	.word	0x05000038


	//   ....[15]....
        /*0068*/ 	.word	0x05000038


	//   ....[16]....
        /*006c*/ 	.word	0x05000038


	//   ....[17]....
        /*0070*/ 	.word	0x05000038


	//   ....[18]....
        /*0074*/ 	.word	0x05000038


	//   ....[19]....
        /*0078*/ 	.word	0x05000038


	//----- nvinfo : EIATTR_COOP_GROUP_INSTR_OFFSETS
	.align		4
.L_4103:
        /*007c*/ 	.byte	0x04, 0x28
        /*007e*/ 	.short	(.L_4105 - .L_4104)


	//   ....[0]....
.L_4104:
        /*0080*/ 	.word	0x00001920


	//   ....[1]....
        /*0084*/ 	.word	0x00001930


	//   ....[2]....
        /*0088*/ 	.word	0x00001960


	//   ....[3]....
        /*008c*/ 	.word	0x00001970


	//   ....[4]....
        /*0090*/ 	.word	0x000019a0


	//   ....[5]....
        /*0094*/ 	.word	0x000019b0


	//   ....[6]....
        /*0098*/ 	.word	0x000019e0


	//   ....[7]....
        /*009c*/ 	.word	0x000019f0


	//   ....[8]....
        /*00a0*/ 	.word	0x00001a20


	//   ....[9]....
        /*00a4*/ 	.word	0x00001a30


	//   ....[10]....
        /*00a8*/ 	.word	0x000037e0


	//   ....[11]....
        /*00ac*/ 	.word	0x00003870


	//   ....[12]....
        /*00b0*/ 	.word	0x000038e0


	//   ....[13]....
        /*00b4*/ 	.word	0x00003940


	//   ....[14]....
        /*00b8*/ 	.word	0x000039b0


	//   ....[15]....
        /*00bc*/ 	.word	0x00003a10


	//   ....[16]....
        /*00c0*/ 	.word	0x00003a80


	//   ....[17]....
        /*00c4*/ 	.word	0x00003ae0


	//   ....[18]....
        /*00c8*/ 	.word	0x00003b50


	//   ....[19]....
        /*00cc*/ 	.word	0x00003bb0


	//----- nvinfo : EIATTR_VRC_CTA_INIT_COUNT
	.align		4
.L_4105:
        /*00d0*/ 	.byte	0x02, 0x4a
	.zero		1
	.zero		1


	//----- nvinfo : EIATTR_EXIT_INSTR_OFFSETS
	.align		4
        /*00d4*/ 	.byte	0x04, 0x1c
        /*00d6*/ 	.short	(.L_4107 - .L_4106)


	//   ....[0]....
.L_4106:
        /*00d8*/ 	.word	0x00003770


	//----- nvinfo : EIATTR_MAX_THREADS
	.align		4
.L_4107:
        /*00dc*/ 	.byte	0x04, 0x05
        /*00de*/ 	.short	(.L_4109 - .L_4108)
.L_4108:
        /*00e0*/ 	.word	0x00000080
        /*00e4*/ 	.word	0x00000001
        /*00e8*/ 	.word	0x00000001


	//----- nvinfo : EIATTR_CRS_STACK_SIZE
	.align		4
.L_4109:
        /*00ec*/ 	.byte	0x04, 0x1e
        /*00ee*/ 	.short	(.L_4111 - .L_4110)
.L_4110:
        /*00f0*/ 	.word	0x00000000


	//----- nvinfo : EIATTR_CBANK_PARAM_SIZE
	.align		4
.L_4111:
        /*00f4*/ 	.byte	0x03, 0x19
        /*00f6*/ 	.short	0x0128


	//----- nvinfo : EIATTR_PARAM_CBANK
	.align		4
        /*00f8*/ 	.byte	0x04, 0x0a
        /*00fa*/ 	.short	(.L_4113 - .L_4112)
	.align		4
.L_4112:
        /*00fc*/ 	.word	index@(.nv.constant0._ZN10layer_norm13ln_bwd_kernelINS_13Kernel_traitsI6__halfffffjLj512ELj1ELj4ELj1ELj16ENS_18Kernel_traits_baseILj512ES2_ffffjLj128EEEEELb0ELb0ELb0ELb1EEEvNS_9BwdParamsE)
        /*0100*/ 	.short	0x0380
        /*0102*/ 	.short	0x0128


	//----- nvinfo : EIATTR_SW_WAR
	.align		4
.L_4113:
        /*0104*/ 	.byte	0x04, 0x36
        /*0106*/ 	.short	(.L_4115 - .L_4114)
.L_4114:
        /*0108*/ 	.word	0x00000008
.L_4115:


//--------------------- .nv.info._ZN10layer_norm13ln_bwd_kernelINS_13Kernel_traitsI6__halfffffjLj512ELj1ELj4ELj1ELj16ENS_18Kernel_traits_baseILj512ES2_ffffjLj128EEEEELb0ELb0ELb1ELb0EEEvNS_9BwdParamsE --------------------------
	.section	.nv.info._ZN10layer_norm13ln_bwd_kernelINS_13Kernel_traitsI6__halfffffjLj512ELj1ELj4ELj1ELj16ENS_18Kernel_traits_baseILj512ES2_ffffjLj128EEEEELb0ELb0ELb1ELb0EEEvNS_9BwdParamsE,"",@"SHT_CUDA_INFO"
	.sectionflags	@""
	.align	4


	//----- nvinfo : EIATTR_CUDA_API_VERSION
	.align		4
        /*0000*/ 	.byte	0x04, 0x37
        /*0002*/ 	.short	(.L_4117 - .L_4116)
.L_4116:
        /*0004*/ 	.word	0x00000082


	//----- nvinfo : EIATTR_KPARAM_INFO
	.align		4
.L_4117:
        /*0008*/ 	.byte	0x04, 0x17
        /*000a*/ 	.short	(.L_4119 - .L_4118)
.L_4118:
        /*000c*/ 	.word	0x00000000
        /*0010*/ 	.short	0x0000
        /*0012*/ 	.short	0x0000
        /*0014*/ 	.byte	0x00, 0xf0, 0xa1, 0x04


	//----- nvinfo : EIATTR_SPARSE_MMA_MASK
	.align		4
.L_4119:
        /*0018*/ 	.byte	0x03, 0x50
        /*001a*/ 	.short	0x0000


	//----- nvinfo : EIATTR_MAXREG_COUNT
	.align		4
        /*001c*/ 	.byte	0x03, 0x1b
        /*001e*/ 	.short	0x00ff


	//----- nvinfo : EIATTR_NUM_BARRIERS
	.align		4
        /*0020*/ 	.byte	0x02, 0x4c
        /*0022*/ 	.byte	0x01
	.zero		1


	//----- nvinfo : EIATTR_MERCURY_ISA_VERSION
	.align		4
        /*0024*/ 	.byte	0x03, 0x5f
        /*0026*/ 	.short	0x0101


	//----- nvinfo : EIATTR_COOP_GROUP_MASK_REGIDS
	.align		4
        /*0028*/ 	.byte	0x04, 0x29
        /*002a*/ 	.short	(.L_4121 - .L_4120)


	//   ....[0]....
.L_4120:
        /*002c*/ 	.word	0xffffffff


	//   ....[1]....
        /*0030*/ 	.word	0xffffffff


	//   ....[2]....
        /*0034*/ 	.word	0xffffffff


	//   ....[3]....
        /*0038*/ 	.word	0xffffffff


	//   ....[4]....
        /*003c*/ 	.word	0xffffffff


	//   ....[5]....
        /*0040*/ 	.word	0xffffffff


	//   ....[6]....
        /*0044*/ 	.word	0xffffffff


	//   ....[7]....
        /*0048*/ 	.word	0xffffffff


	//   ....[8]....
        /*004c*/ 	.word	0xffffffff


	//   ....[9]....
        /*0050*/ 	.word	0xffffffff


	//   ....[10]....
        /*0054*/ 	.word	0x05000000


	//   ....[11]....
        /*0058*/ 	.word	0x05000000


	//   ....[12]....
        /*005c*/ 	.word	0x05000000


	//   ....[13]....
        /*0060*/ 	.word	0x05000000


	//   ....[14]....
        /*0064*/ 	.word	0x05000000


	//   ....[15]....
        /*0068*/ 	.word	0x05000000


	//   ....[16]....
        /*006c*/ 	.word	0x05000000


	//   ....[17]....
        /*0070*/ 	.word	0x05000000


	//   ....[18]....
        /*0074*/ 	.word	0x05000000


	//   ....[19]....
        /*0078*/ 	.word	0x05000000


	//----- nvinfo : EIATTR_COOP_GROUP_INSTR_OFFSETS
	.align		4
.L_4121:
        /*007c*/ 	.byte	0x04, 0x28
        /*007e*/ 	.short	(.L_4123 - .L_4122)


	//   ....[0]....
.L_4122:
        /*0080*/ 	.word	0x000016a0


	//   ....[1]....
        /*0084*/ 	.word	0x000016b0


	//   ....[2]....
        /*0088*/ 	.word	0x000016e0


	//   ....[3]....
        /*008c*/ 	.word	0x000016f0


	//   ....[4]....
        /*0090*/ 	.word	0x00001720


	//   ....[5]....
        /*0094*/ 	.word	0x00001730


	//   ....[6]....
        /*0098*/ 	.word	0x00001760


	//   ....[7]....
        /*009c*/ 	.word	0x00001770


	//   ....[8]....
        /*00a0*/ 	.word	0x000017a0


	//   ....[9]....
        /*00a4*/ 	.word	0x000017b0


	//   ....[10]....
        /*00a8*/ 	.word	0x00004350


	//   ....[11]....
        /*00ac*/ 	.word	0x000043f0


	//   ....[12]....
        /*00b0*/ 	.word	0x00004450


	//   ....[13]....
        /*00b4*/ 	.word	0x000044b0


	//   ....[14]....
        /*00b8*/ 	.word	0x00004520


	//   ....[15]....
        /*00bc*/ 	.word	0x00004580


	//   ....[16]....
        /*00c0*/ 	.word	0x000045f0


	//   ....[17]....
        /*00c4*/ 	.word	0x00004650


	//   ....[18]....
        /*00c8*/ 	.word	0x000046b0


	//   ....[19]....
        /*00cc*/ 	.word	0x00004710


	//----- nvinfo : EIATTR_VRC_CTA_INIT_COUNT
	.align		4
.L_4123:
        /*00d0*/ 	.byte	0x02, 0x4a
	.zero		1
	.zero		1


	//----- nvinfo : EIATTR_EXIT_INSTR_OFFSETS
	.align		4
        /*00d4*/ 	.byte	0x04, 0x1c
        /*00d6*/ 	.short	(.L_4125 - .L_4124)


	//   ....[0]....
.L_4124:
        /*00d8*/ 	.word	0x000042c0


	//   ....[1]....
        /*00dc*/ 	.word	0x000042f0


	//----- nvinfo : EIATTR_MAX_THREADS
	.align		4
.L_4125:
        /*00e0*/ 	.byte	0x04, 0x05
        /*00e2*/ 	.short	(.L_4127 - .L_4126)
.L_4126:
        /*00e4*/ 	.word	0x00000080
        /*00e8*/ 	.word	0x00000001
        /*00ec*/ 	.word	0x00000001


	//----- nvinfo : EIATTR_CRS_STACK_SIZE
	.align		4
.L_4127:
        /*00f0*/ 	.byte	0x04, 0x1e
        /*00f2*/ 	.short	(.L_4129 - .L_4128)
.L_4128:
        /*00f4*/ 	.word	0x00000000


	//----- nvinfo : EIATTR_CBANK_PARAM_SIZE
	.align		4
.L_4129:
        /*00f8*/ 	.byte	0x03, 0x19
        /*00fa*/ 	.short	0x0128


	//----- nvinfo : EIATTR_PARAM_CBANK
	.align		4
        /*00fc*/ 	.byte	0x04, 0x0a
        /*00fe*/ 	.short	(.L_4131 - .L_4130)
	.align		4
.L_4130:
        /*0100*/ 	.word	index@(.nv.constant0._ZN10layer_norm13ln_bwd_kernelINS_13Kernel_traitsI6__halfffffjLj512ELj1ELj4ELj1ELj16ENS_18Kernel_traits_baseILj512ES2_ffffjLj128EEEEELb0ELb0ELb1ELb0EEEvNS_9BwdParamsE)
        /*0104*/ 	.short	0x0380
        /*0106*/ 	.short	0x0128


	//----- nvinfo : EIATTR_SW_WAR
	.align		4
.L_4131:
        /*0108*/ 	.byte	0x04, 0x36
        /*010a*/ 	.short	(.L_4133 - .L_4132)
.L_4132:
        /*010c*/ 	.word	0x00000008
.L_4133:


//--------------------- .nv.info._ZN10layer_norm13ln_bwd_kernelINS_13Kernel_traitsI6__halfffffjLj512ELj1ELj4ELj1ELj16ENS_18Kernel_traits_baseILj512ES2_ffffjLj128EEEEELb0ELb0ELb1ELb1EEEvNS_9BwdParamsE --------------------------
	.section	.nv.info._ZN10layer_norm13ln_bwd_kernelINS_13Kernel_traitsI6__halfffffjLj512ELj1ELj4ELj1ELj16ENS_18Kernel_traits_baseILj512ES2_ffffjLj128EEEEELb0ELb0ELb1ELb1EEEvNS_9BwdParamsE,"",@"SHT_CUDA_INFO"
	.sectionflags	@""
	.align	4


	//----- nvinfo : EIATTR_CUDA_API_VERSION
	.align		4
        /*0000*/ 	.byte	0x04, 0x37
        /*0002*/ 	.short	(.L_4135 - .L_4134)
.L_4134:
        /*0004*/ 	.word	0x00000082


	//----- nvinfo : EIATTR_KPARAM_INFO
	.align		4
.L_4135:
        /*0008*/ 	.byte	0x04, 0x17
        /*000a*/ 	.short	(.L_4137 - .L_4136)
.L_4136:
        /*000c*/ 	.word	0x00000000
        /*0010*/ 	.short	0x0000
        /*0012*/ 	.short	0x0000
        /*0014*/ 	.byte	0x00, 0xf0, 0xa1, 0x04


	//----- nvinfo : EIATTR_SPARSE_MMA_MASK
	.align		4
.L_4137:
        /*0018*/ 	.byte	0x03, 0x50
        /*001a*/ 	.short	0x0000


	//----- nvinfo : EIATTR_MAXREG_COUNT
	.align		4
        /*001c*/ 	.byte	0x03, 0x1b
        /*001e*/ 	.short	0x00ff


	//----- nvinfo : EIATTR_NUM_BARRIERS
	.align		4
        /*0020*/ 	.byte	0x02, 0x4c
        /*0022*/ 	.byte	0x01
	.zero		1


	//----- nvinfo : EIATTR_MERCURY_ISA_VERSION
	.align		4
        /*0024*/ 	.byte	0x03, 0x5f
        /*0026*/ 	.short	0x0101


	//----- nvinfo : EIATTR_COOP_GROUP_MASK_REGIDS
	.align		4
        /*0028*/ 	.byte	0x04, 0x29
        /*002a*/ 	.short	(.L_4139 - .L_4138)


	//   ....[0]....
.L_4138:
        /*002c*/ 	.word	0xffffffff


	//   ....[1]....
        /*0030*/ 	.word	0xffffffff


	//   ....[2]....
        /*0034*/ 	.word	0xffffffff


	//   ....[3]....
        /*0038*/ 	.word	0xffffffff


	//   ....[4]....
        /*003c*/ 	.word	0xffffffff


	//   ....[5]....
        /*0040*/ 	.word	0xffffffff


	//   ....[6]....
        /*0044*/ 	.word	0xffffffff


	//   ....[7]....
        /*0048*/ 	.word	0xffffffff


	//   ....[8]....
        /*004c*/ 	.word	0xffffffff


	//   ....[9]....
        /*0050*/ 	.word	0xffffffff


	//   ....[10]....
        /*0054*/ 	.word	0x0500006f


	//   ....[11]....
        /*0058*/ 	.word	0x0500006f


	//   ....[12]....
        /*005c*/ 	.word	0x0500006f


	//   ....[13]....
        /*0060*/ 	.word	0x0500006f


	//   ....[14]....
        /*0064*/ 	.word	0x0500006f


	//   ....[15]....
        /*0068*/ 	.word	0x0500006f


	//   ....[16]....
        /*006c*/ 	.word	0x0500006f


	//   ....[17]....
        /*0070*/ 	.word	0x0500006f


	//   ....[18]....
        /*0074*/ 	.word	0x0500006f


	//   ....[19]....
        /*0078*/ 	.word	0x0500006f


	//----- nvinfo : EIATTR_COOP_GROUP_INSTR_OFFSETS
	.align		4
.L_4139:
        /*007c*/ 	.byte	0x04, 0x28
        /*007e*/ 	.short	(.L_4141 - .L_4140)


	//   ....[0]....
.L_4140:
        /*0080*/ 	.word	0x000011a0


	//   ....[1]....
        /*0084*/ 	.word	0x000011b0


	//   ....[2]....
        /*0088*/ 	.word	0x000011e0


	//   ....[3]....
        /*008c*/ 	.word	0x000011f0


	//   ....[4]....
        /*0090*/ 	.word	0x00001220


	//   ....[5]....
        /*0094*/ 	.word	0x00001230


	//   ....[6]....
        /*0098*/ 	.word	0x00001260


	//   ....[7]....
        /*009c*/ 	.word	0x00001270


	//   ....[8]....
        /*00a0*/ 	.word	0x000012a0


	//   ....[9]....
        /*00a4*/ 	.word	0x000012b0


	//   ....[10]....
        /*00a8*/ 	.word	0x00003820


	//   ....[11]....
        /*00ac*/ 	.word	0x000038b0


	//   ....[12]....
        /*00b0*/ 	.word	0x00003920


	//   ....[13]....
        /*00b4*/ 	.word	0x00003980


	//   ....[14]....
        /*00b8*/ 	.word	0x000039f0


	//   ....[15]....
        /*00bc*/ 	.word	0x00003a50


	//   ....[16]....
        /*00c0*/ 	.word	0x00003ac0


	//   ....[17]....
        /*00c4*/ 	.word	0x00003b20


	//   ....[18]....
        /*00c8*/ 	.word	0x00003b90


	//   ....[19]....
        /*00cc*/ 	.word	0x00003bf0


	//----- nvinfo : EIATTR_VRC_CTA_INIT_COUNT
	.align		4
.L_4141:
        /*00d0*/ 	.byte	0x02, 0x4a
	.zero		1
	.zero		1


	//----- nvinfo : EIATTR_EXIT_INSTR_OFFSETS
	.align		4
        /*00d4*/ 	.byte	0x04, 0x1c
        /*00d6*/ 	.short	(.L_4143 - .L_4142)


	//   ....[0]....
.L_4142:
        /*00d8*/ 	.word	0x000037b0


	//----- nvinfo : EIATTR_MAX_THREADS
	.align		4
.L_4143:
        /*00dc*/ 	.byte	0x04, 0x05
        /*00de*/ 	.short	(.L_4145 - .L_4144)
.L_4144:
        /*00e0*/ 	.word	0x00000080
        /*00e4*/ 	.word	0x00000001
        /*00e8*/ 	.word	0x00000001


	//----- nvinfo : EIATTR_CRS_STACK_SIZE
	.align		4
.L_4145:
        /*00ec*/ 	.byte	0x04, 0x1e
        /*00ee*/ 	.short	(.L_4147 - .L_4146)
.L_4146:
        /*00f0*/ 	.word	0x00000000


	//----- nvinfo : EIATTR_CBANK_PARAM_SIZE
	.align		4
.L_4147:
        /*00f4*/ 	.byte	0x03, 0x19
        /*00f6*/ 	.short	0x0128


	//----- nvinfo : EIATTR_PARAM_CBANK
	.align		4
        /*00f8*/ 	.byte	0x04, 0x0a
        /*00fa*/ 	.short	(.L_4149 - .L_4148)
	.align		4
.L_4148:
        /*00fc*/ 	.word	index@(.nv.constant0._ZN10layer_norm13ln_bwd_kernelINS_13Kernel_traitsI6__halfffffjLj512ELj1ELj4ELj1ELj16ENS_18Kernel_traits_baseILj512ES2_ffffjLj128EEEEELb0ELb0ELb1ELb1EEEvNS_9BwdParamsE)
        /*0100*/ 	.short	0x0380
        /*0102*/ 	.short	0x0128


	//----- nvinfo : EIATTR_SW_WAR
	.align		4
.L_4149:
        /*0104*/ 	.byte	0x04, 0x36
        /*0106*/ 	.short	(.L_4151 - .L_4150)
.L_4150:
        /*0108*/ 	.word	0x00000008
.L_4151:


//--------------------- .nv.info._ZN10layer_norm13ln_bwd_kernelINS_13Kernel_traitsI6__halfffffjLj512ELj1ELj4ELj1ELj16ENS_18Kernel_traits_baseILj512ES2_ffffjLj128EEEEELb0ELb1ELb0ELb0EEEvNS_9BwdParamsE --------------------------
	.section	.nv.info._ZN10layer_norm13ln_bwd_kernelINS_13Kernel_traitsI6__halfffffjLj512ELj1ELj4ELj1ELj16ENS_18Kernel_traits_baseILj512ES2_ffffjLj128EEEEELb0ELb1ELb0ELb0EEEvNS_9BwdParamsE,"",@"SHT_CUDA_INFO"
	.sectionflags	@""
	.align	4


	//----- nvinfo : EIATTR_CUDA_API_VERSION
	.align		4
        /*0000*/ 	.byte	0x04, 0x37
        /*0002*/ 	.short	(.L_4153 - .L_4152)
.L_4152:
        /*0004*/ 	.word	0x00000082


	//----- nvinfo : EIATTR_KPARAM_INFO
	.align		4
.L_4153:
        /*0008*/ 	.byte	0x04, 0x17
        /*000a*/ 	.short	(.L_4155 - .L_4154)
.L_4154:
        /*000c*/ 	.word	0x00000000
        /*0010*/ 	.short	0x0000
        /*0012*/ 	.short	0x0000
        /*0014*/ 	.byte	0x00, 0xf0, 0xa1, 0x04


	//----- nvinfo : EIATTR_SPARSE_MMA_MASK
	.align		4
.L_4155:
        /*0018*/ 	.byte	0x03, 0x50
        /*001a*/ 	.short	0x0000


	//----- nvinfo : EIATTR_MAXREG_COUNT
	.align		4
        /*001c*/ 	.byte	0x03, 0x1b
        /*001e*/ 	.short	0x00ff


	//----- nvinfo : EIATTR_NUM_BARRIERS
	.align		4
        /*0020*/ 	.byte	0x02, 0x4c
        /*0022*/ 	.byte	0x01
	.zero		1


	//----- nvinfo : EIATTR_MERCURY_ISA_VERSION
	.align		4
        /*0024*/ 	.byte	0x03, 0x5f
        /*0026*/ 	.short	0x0101


	//----- nvinfo : EIATTR_COOP_GROUP_MASK_REGIDS
	.align		4
        /*0028*/ 	.byte	0x04, 0x29
        /*002a*/ 	.short	(.L_4157 - .L_4156)


	//   ....[0]....
.L_4156:
        /*002c*/ 	.word	0xffffffff


	//   ....[1]....
        /*0030*/ 	.word	0xffffffff


	//   ....[2]....
        /*0034*/ 	.word	0xffffffff


	//   ....[3]....
        /*0038*/ 	.word	0xffffffff


	//   ....[4]....
        /*003c*/ 	.word	0xffffffff


	//   ....[5]....
        /*0040*/ 	.word	0xffffffff


	//   ....[6]....
        /*0044*/ 	.word	0xffffffff


	//   ....[7]....
        /*0048*/ 	.word	0xffffffff


	//   ....[8]....
        /*004c*/ 	.word	0xffffffff


	//   ....[9]....
        /*0050*/ 	.word	0xffffffff


	//   ....[10]....
        /*0054*/ 	.word	0x0500006b


	//   ....[11]....
        /*0058*/ 	.word	0x0500006b


	//   ....[12]....
        /*005c*/ 	.word	0x0500006b


	//   ....[13]....
        /*0060*/ 	.word	0x0500006b


	//   ....[14]....
        /*0064*/ 	.word	0x0500006b


	//   ....[15]....
        /*0068*/ 	.word	0x0500006b


	//   ....[16]....
        /*006c*/ 	.word	0x0500006b


	//   ....[17]....
        /*0070*/ 	.word	0x0500006b


	//   ....[18]....
        /*0074*/ 	.word	0x0500006b


	//   ....[19]....
        /*0078*/ 	.word	0x0500006b


	//----- nvinfo : EIATTR_COOP_GROUP_INSTR_OFFSETS
	.align		4
.L_4157:
        /*007c*/ 	.byte	0x04, 0x28
        /*007e*/ 	.short	(.L_4159 - .L_4158)


	//   ....[0]....
.L_4158:
        /*0080*/ 	.word	0x00002120


	//   ....[1]....
        /*0084*/ 	.word	0x00002130


	//   ....[2]....
        /*0088*/ 	.word	0x00002160


	//   ....[3]....
        /*008c*/ 	.word	0x00002170


	//   ....[4]....
        /*0090*/ 	.word	0x000021a0


	//   ....[5]....
        /*0094*/ 	.word	0x000021b0


	//   ....[6]....
        /*0098*/ 	.word	0x000021e0


	//   ....[7]....
        /*009c*/ 	.word	0x000021f0


	//   ....[8]....
        /*00a0*/ 	.word	0x00002220


	//   ....[9]....
        /*00a4*/ 	.word	0x00002230


	//   ....[10]....
        /*00a8*/ 	.word	0x000055c0


	//   ....[11]....
        /*00ac*/ 	.word	0x00005650


	//   ....[12]....
        /*00b0*/ 	.word	0x000056c0


	//   ....[13]....
        /*00b4*/ 	.word	0x00005720


	//   ....[14]....
        /*00b8*/ 	.word	0x00005790


	//   ....[15]....
        /*00bc*/ 	.word	0x000057f0


	//   ....[16]....
        /*00c0*/ 	.word	0x00005860


	//   ....[17]....
        /*00c4*/ 	.word	0x000058c0


	//   ....[18]....
        /*00c8*/ 	.word	0x00005930


	//   ....[19]....
        /*00cc*/ 	.word	0x00005990


	//----- nvinfo : EIATTR_VRC_CTA_INIT_COUNT
	.align		4
.L_4159:
        /*00d0*/ 	.byte	0x02, 0x4a
	.zero		1
	.zero		1


	//----- nvinfo : EIATTR_EXIT_INSTR_OFFSETS
	.align		4
        /*00d4*/ 	.byte	0x04, 0x1c
        /*00d6*/ 	.short	(.L_4161 - .L_4160)


	//   ....[0]....
.L_4160:
        /*00d8*/ 	.word	0x000054d0


	//   ....[1]....
        /*00dc*/ 	.word	0x00005550


	//----- nvinfo : EIATTR_MAX_THREADS
	.align		4
.L_4161:
        /*00e0*/ 	.byte	0x04, 0x05
        /*00e2*/ 	.short	(.L_4163 - .L_4162)
.L_4162:
        /*00e4*/ 	.word	0x00000080
        /*00e8*/ 	.word	0x00000001
        /*00ec*/ 	.word	0x00000001


	//----- nvinfo : EIATTR_CRS_STACK_SIZE
	.align		4
.L_4163:
        /*00f0*/ 	.byte	0x04, 0x1e
        /*00f2*/ 	.short	(.L_4165 - .L_4164)
.L_4164:
        /*00f4*/ 	.word	0x00000000


	//----- nvinfo : EIATTR_CBANK_PARAM_SIZE
	.align		4
.L_4165:
        /*00f8*/ 	.byte	0x03, 0x19
        /*00fa*/ 	.short	0x0128


	//----- nvinfo : EIATTR_PARAM_CBANK
	.align		4
        /*00fc*/ 	.byte	0x04, 0x0a
        /*00fe*/ 	.short	(.L_4167 - .L_4166)
	.align		4
.L_4166:
        /*0100*/ 	.word	index@(.nv.constant0._ZN10layer_norm13ln_bwd_kernelINS_13Kernel_traitsI6__halfffffjLj512ELj1ELj4ELj1ELj16ENS_18Kernel_traits_baseILj512ES2_ffffjLj128EEEEELb0ELb1ELb0ELb0EEEvNS_9BwdParamsE)
        /*0104*/ 	.short	0x0380
        /*0106*/ 	.short	0x0128


	//----- nvinfo : EIATTR_SW_WAR
	.align		4
.L_4167:
        /*0108*/ 	.byte	0x04, 0x36
        /*010a*/ 	.short	(.L_4169 - .L_4168)
.L_4168:
        /*010c*/ 	.word	0x00000008
.L_4169:


//--------------------- .nv.info._ZN10layer_norm13ln_bwd_kernelINS_13Kernel_traitsI6__halfffffjLj512ELj1ELj4ELj1ELj16ENS_18Kernel_traits_baseILj512ES2_ffffjLj128EEEEELb0ELb1ELb0ELb1EEEvNS_9BwdParamsE --------------------------
	.section	.nv.info._ZN10layer_norm13ln_bwd_kernelINS_13Kernel_traitsI6__halfffffjLj512ELj1ELj4ELj1ELj16ENS_18Kernel_traits_baseILj512ES2_ffffjLj128EEEEELb0ELb1ELb0ELb1EEEvNS_9BwdParamsE,"",@"SHT_CUDA_INFO"
	.sectionflags	@""
	.align	4


	//----- nvinfo : EIATTR_CUDA_API_VERSION
	.align		4
        /*0000*/ 	.byte	0x04, 0x37
        /*0002*/ 	.short	(.L_4171 - .L_4170)
.L_4170:
        /*0004*/ 	.word	0x00000082


	//----- nvinfo : EIATTR_KPARAM_INFO
	.align		4
.L_4171:
        /*0008*/ 	.byte	0x04, 0x17
        /*000a*/ 	.short	(.L_4173 - .L_4172)
.L_4172:
        /*000c*/ 	.word	0x00000000
        /*0010*/ 	.short	0x0000
        /*0012*/ 	.short	0x0000
        /*0014*/ 	.byte	0x00, 0xf0, 0xa1, 0x04


	//----- nvinfo : EIATTR_SPARSE_MMA_MASK
	.align		4
.L_4173:
        /*0018*/ 	.byte	0x03, 0x50
        /*001a*/ 	.short	0x0000


	//----- nvinfo : EIATTR_MAXREG_COUNT
	.align		4
        /*001c*/ 	.byte	0x03, 0x1b
        /*001e*/ 	.short	0x00ff


	//----- nvinfo : EIATTR_NUM_BARRIERS
	.align		4
        /*0020*/ 	.byte	0x02, 0x4c
        /*0022*/ 	.byte	0x01
	.zero		1


	//----- nvinfo : EIATTR_MERCURY_ISA_VERSION
	.align		4
        /*0024*/ 	.byte	0x03, 0x5f
        /*0026*/ 	.short	0x0101


	//----- nvinfo : EIATTR_COOP_GROUP_MASK_REGIDS
	.align		4
        /*0028*/ 	.byte	0x04, 0x29
        /*002a*/ 	.short	(.L_4175 - .L_4174)


	//   ....[0]....
.L_4174:
        /*002c*/ 	.word	0xffffffff


	//   ....[1]....
        /*0030*/ 	.word	0xffffffff


	//   ....[2]....
        /*0034*/ 	.word	0xffffffff


	//   ....[3]....
        /*0038*/ 	.word	0xffffffff


	//   ....[4]....
        /*003c*/ 	.word	0xffffffff


	//   ....[5]....
        /*0040*/ 	.word	0xffffffff


	//   ....[6]....
        /*0044*/ 	.word	0xffffffff


	//   ....[7]....
        /*0048*/ 	.word	0xffffffff


	//   ....[8]....
        /*004c*/ 	.word	0xffffffff


	//   ....[9]....
        /*0050*/ 	.word	0xffffffff


	//   ....[10]....
        /*0054*/ 	.word	0x05000032


	//   ....[11]....
        /*0058*/ 	.word	0x05000032


	//   ....[12]....
        /*005c*/ 	.word	0x05000032


	//   ....[13]....
        /*0060*/ 	.word	0x05000032


	//   ....[14]....
        /*0064*/ 	.word	0x05000032


	//   ....[15]....
        /*0068*/ 	.word	0x05000032


	//   ....[16]....
        /*006c*/ 	.word	0x05000032


	//   ....[17]....
        /*0070*/ 	.word	0x05000032


	//   ....[18]....
        /*0074*/ 	.word	0x05000032


	//   ....[19]....
        /*0078*/ 	.word	0x05000032


	//----- nvinfo : EIATTR_COOP_GROUP_INSTR_OFFSETS
	.align		4
.L_4175:
        /*007c*/ 	.byte	0x04, 0x28
        /*007e*/ 	.short	(.L_4177 - .L_4176)


	//   ....[0]....
.L_4176:
        /*0080*/ 	.word	0x00001b80


	//   ....[1]....
        /*0084*/ 	.word	0x00001b90


	//   ....[2]....
        /*0088*/ 	.word	0x00001bc0


	//   ....[3]....
        /*008c*/ 	.word	0x00001bd0


	//   ....[4]....
        /*0090*/ 	.word	0x00001c00


	//   ....[5]....
        /*0094*/ 	.word	0x00001c10


	//   ....[6]....
        /*0098*/ 	.word	0x00001c40


	//   ....[7]....
        /*009c*/ 	.word	0x00001c50


	//   ....[8]....
        /*00a0*/ 	.word	0x00001c80


	//   ....[9]....
        /*00a4*/ 	.word	0x00001c90


	//   ....[10]....
        /*00a8*/ 	.word	0x00004c60


	//   ....[11]....
        /*00ac*/ 	.word	0x00004cf0


	//   ....[12]....
        /*00b0*/ 	.word	0x00004d60


	//   ....[13]....
        /*00b4*/ 	.word	0x00004db0


	//   ....[14]....
        /*00b8*/ 	.word	0x00004e20


	//   ....[15]....
        /*00bc*/ 	.word	0x00004e70


	//   ....[16]....
        /*00c0*/ 	.word	0x00004ee0


	//   ....[17]....
        /*00c4*/ 	.word	0x00004f30


	//   ....[18]....
        /*00c8*/ 	.word	0x00004fa0


	//   ....[19]....
        /*00cc*/ 	.word	0x00004ff0


	//----- nvinfo : EIATTR_VRC_CTA_INIT_COUNT
	.align		4
.L_4177:
        /*00d0*/ 	.byte	0x02, 0x4a
	.zero		1
	.zero		1


	//----- nvinfo : EIATTR_EXIT_INSTR_OFFSETS
	.align		4
        /*00d4*/ 	.byte	0x04, 0x1c
        /*00d6*/ 	.short	(.L_4179 - .L_4178)


	//   ....[0]....
.L_4178:
        /*00d8*/ 	.word	0x00004bf0


	//----- nvinfo : EIATTR_MAX_THREADS
	.align		4
.L_4179:
        /*00dc*/ 	.byte	0x04, 0x05
        /*00de*/ 	.short	(.L_4181 - .L_4180)
.L_4180:
        /*00e0*/ 	.word	0x00000080
        /*00e4*/ 	.word	0x00000001
        /*00e8*/ 	.word	0x00000001


	//----- nvinfo : EIATTR_CRS_STACK_SIZE
	.align		4
.L_4181:
        /*00ec*/ 	.byte	0x04, 0x1e
        /*00ee*/ 	.short	(.L_4183 - .L_4182)
.L_4182:
        /*00f0*/ 	.word	0x00000000


	//----- nvinfo : EIATTR_CBANK_PARAM_SIZE
	.align		4
.L_4183:
        /*00f4*/ 	.byte	0x03, 0x19
        /*00f6*/ 	.short	0x0128


	//----- nvinfo : EIATTR_PARAM_CBANK
	.align		4
        /*00f8*/ 	.byte	0x04, 0x0a
        /*00fa*/ 	.short	(.L_4185 - .L_4184)
	.align		4
.L_4184:
        /*00fc*/ 	.word	index@(.nv.constant0._ZN10layer_norm13ln_bwd_kernelINS_13Kernel_traitsI6__halfffffjLj512ELj1ELj4ELj1ELj16ENS_18Kernel_traits_baseILj512ES2_ffffjLj128EEEEELb0ELb1ELb0ELb1EEEvNS_9BwdParamsE)
        /*0100*/ 	.short	0x0380
        /*0102*/ 	.short	0x0128


	//----- nvinfo : EIATTR_SW_WAR
	.align		4
.L_4185:
        /*0104*/ 	.byte	0x04, 0x36
        /*0106*/ 	.short	(.L_4187 - .L_4186)
.L_4186:
        /*0108*/ 	.word	0x00000008
.L_4187:


//--------------------- .nv.info._ZN10layer_norm13ln_bwd_kernelINS_13Kernel_traitsI6__halfffffjLj512ELj1ELj4ELj1ELj16ENS_18Kernel_traits_baseILj512ES2_ffffjLj128EEEEELb0ELb1ELb1ELb0EEEvNS_9BwdParamsE --------------------------
	.section	.nv.info._ZN10layer_norm13ln_bwd_kernelINS_13Kernel_traitsI6__halfffffjLj512ELj1ELj4ELj1ELj16ENS_18Kernel_traits_baseILj512ES2_ffffjLj128EEEEELb0ELb1ELb1ELb0EEEvNS_9BwdParamsE,"",@"SHT_CUDA_INFO"
	.sectionflags	@""
	.align	4


	//----- nvinfo : EIATTR_CUDA_API_VERSION
	.align		4
        /*0000*/ 	.byte	0x04, 0x37
        /*0002*/ 	.short	(.L_4189 - .L_4188)
.L_4188:
        /*0004*/ 	.word	0x00000082


	//----- nvinfo : EIATTR_KPARAM_INFO
	.align		4
.L_4189:
        /*0008*/ 	.byte	0x04, 0x17
        /*000a*/ 	.short	(.L_4191 - .L_4190)
.L_4190:
        /*000c*/ 	.word	0x00000000
        /*0010*/ 	.short	0x0000
        /*0012*/ 	.short	0x0000
        /*0014*/ 	.byte	0x00, 0xf0, 0xa1, 0x04


	//----- nvinfo : EIATTR_SPARSE_MMA_MASK
	.align		4
.L_4191:
        /*0018*/ 	.byte	0x03, 0x50
        /*001a*/ 	.short	0x0000


	//----- nvinfo : EIATTR_MAXREG_COUNT
	.align		4
        /*001c*/ 	.byte	0x03, 0x1b
        /*001e*/ 	.short	0x00ff


	//----- nvinfo : EIATTR_NUM_BARRIERS
	.align		4
        /*0020*/ 	.byte	0x02, 0x4c
        /*0022*/ 	.byte	0x01
	.zero		1


	//----- nvinfo : EIATTR_MERCURY_ISA_VERSION
	.align		4
        /*0024*/ 	.byte	0x03, 0x5f
        /*0026*/ 	.short	0x0101


	//----- nvinfo : EIATTR_COOP_GROUP_MASK_REGIDS
	.align		4
        /*0028*/ 	.byte	0x04, 0x29
        /*002a*/ 	.short	(.L_4193 - .L_4192)


	//   ....[0]....
.L_4192:
        /*002c*/ 	.word	0xffffffff


	//   ....[1]....
        /*0030*/ 	.word	0xffffffff


	//   ....[2]....
        /*0034*/ 	.word	0xffffffff


	//   ....[3]....
        /*0038*/ 	.word	0xffffffff


	//   ....[4]....
        /*003c*/ 	.word	0xffffffff


	//   ....[5]....
        /*0040*/ 	.word	0xffffffff


	//   ....[6]....
        /*0044*/ 	.word	0xffffffff


	//   ....[7]....
        /*0048*/ 	.word	0xffffffff


	//   ....[8]....
        /*004c*/ 	.word	0xffffffff


	//   ....[9]....
        /*0050*/ 	.word	0xffffffff


	//   ....[10]....
        /*0054*/ 	.word	0x05000081


	//   ....[11]....
        /*0058*/ 	.word	0x05000081


	//   ....[12]....
        /*005c*/ 	.word	0x05000081


	//   ....[13]....
        /*0060*/ 	.word	0x05000081


	//   ....[14]....
        /*0064*/ 	.word	0x05000081


	//   ....[15]....
        /*0068*/ 	.word	0x05000081


	//   ....[16]....
        /*006c*/ 	.word	0x05000081


	//   ....[17]....
        /*0070*/ 	.word	0x05000081


	//   ....[18]....
        /*0074*/ 	.word	0x05000081


	//   ....[19]....
        /*0078*/ 	.word	0x05000081


	//----- nvinfo : EIATTR_COOP_GROUP_INSTR_OFFSETS
	.align		4
.L_4193:
        /*007c*/ 	.byte	0x04, 0x28
        /*007e*/ 	.short	(.L_4195 - .L_4194)


	//   ....[0]....
.L_4194:
        /*0080*/ 	.word	0x000019d0


	//   ....[1]....
        /*0084*/ 	.word	0x000019e0


	//   ....[2]....
        /*0088*/ 	.word	0x00001a10


	//   ....[3]....
        /*008c*/ 	.word	0x00001a20


	//   ....[4]....
        /*0090*/ 	.word	0x00001a50


	//   ....[5]....
        /*0094*/ 	.word	0x00001a60


	//   ....[6]....
        /*0098*/ 	.word	0x00001a90


	//   ....[7]....
        /*009c*/ 	.word	0x00001aa0


	//   ....[8]....
        /*00a0*/ 	.word	0x00001ad0


	//   ....[9]....
        /*00a4*/ 	.word	0x00001ae0


	//   ....[10]....
        /*00a8*/ 	.word	0x00005920


	//   ....[11]....
        /*00ac*/ 	.word	0x000059b0


	//   ....[12]....
        /*00b0*/ 	.word	0x00005a20


	//   ....[13]....
        /*00b4*/ 	.word	0x00005a80


	//   ....[14]....
        /*00b8*/ 	.word	0x00005af0


	//   ....[15]....
        /*00bc*/ 	.word	0x00005b50


	//   ....[16]....
        /*00c0*/ 	.word	0x00005bc0


	//   ....[17]....
        /*00c4*/ 	.word	0x00005c20


	//   ....[18]....
        /*00c8*/ 	.word	0x00005c90


	//   ....[19]....
        /*00cc*/ 	.word	0x00005cf0


	//----- nvinfo : EIATTR_VRC_CTA_INIT_COUNT
	.align		4
.L_4195:
        /*00d0*/ 	.byte	0x02, 0x4a
	.zero		1
	.zero		1


	//----- nvinfo : EIATTR_EXIT_INSTR_OFFSETS
	.align		4
        /*00d4*/ 	.byte	0x04, 0x1c
        /*00d6*/ 	.short	(.L_4197 - .L_4196)


	//   ....[0]....
.L_4196:
        /*00d8*/ 	.word	0x00005830


	//   ....[1]....
        /*00dc*/ 	.word	0x000058b0


	//----- nvinfo : EIATTR_MAX_THREADS
	.align		4
.L_4197:
        /*00e0*/ 	.byte	0x04, 0x05
        /*00e2*/ 	.short	(.L_4199 - .L_4198)
.L_4198:
        /*00e4*/ 	.word	0x00000080
        /*00e8*/ 	.word	0x00000001
        /*00ec*/ 	.word	0x00000001


	//----- nvinfo : EIATTR_CRS_STACK_SIZE
	.align		4
.L_4199:
        /*00f0*/ 	.byte	0x04, 0x1e
        /*00f2*/ 	.short	(.L_4201 - .L_4200)
.L_4200:
        /*00f4*/ 	.word	0x00000000


	//----- nvinfo : EIATTR_CBANK_PARAM_SIZE
	.align		4
.L_4201:
        /*00f8*/ 	.byte	0x03, 0x19
        /*00fa*/ 	.short	0x0128


	//----- nvinfo : EIATTR_PARAM_CBANK
	.align		4
        /*00fc*/ 	.byte	0x04, 0x0a
        /*00fe*/ 	.short	(.L_4203 - .L_4202)
	.align		4
.L_4202:
        /*0100*/ 	.word	index@(.nv.constant0._ZN10layer_norm13ln_bwd_kernelINS_13Kernel_traitsI6__halfffffjLj512ELj1ELj4ELj1ELj16ENS_18Kernel_traits_baseILj512ES2_ffffjLj128EEEEELb0ELb1ELb1ELb0EEEvNS_9BwdParamsE)
        /*0104*/ 	.short	0x0380
        /*0106*/ 	.short	0x0128


	//----- nvinfo : EIATTR_SW_WAR
	.align		4
.L_4203:
        /*0108*/ 	.byte	0x04, 0x36
        /*010a*/ 	.short	(.L_4205 - .L_4204)
.L_4204:
        /*010c*/ 	.word	0x00000008
.L_4205:


//--------------------- .nv.info._ZN10layer_norm13ln_bwd_kernelINS_13Kernel_traitsI6__halfffffjLj512ELj1ELj4ELj1ELj16ENS_18Kernel_traits_baseILj512ES2_ffffjLj128EEEEELb0ELb1ELb1ELb1EEEvNS_9BwdParamsE --------------------------
	.section	.nv.info._ZN10layer_norm13ln_bwd_kernelINS_13Kernel_traitsI6__halfffffjLj512ELj1ELj4ELj1ELj16ENS_18Kernel_traits_baseILj512ES2_ffffjLj128EEEEELb0ELb1ELb1ELb1EEEvNS_9BwdParamsE,"",@"SHT_CUDA_INFO"
	.sectionflags	@""
	.align	4


	//----- nvinfo : EIATTR_CUDA_API_VERSION
	.align		4
        /*0000*/ 	.byte	0x04, 0x37
        /*0002*/ 	.short	(.L_4207 - .L_4206)
.L_4206:
        /*0004*/ 	.word	0x00000082


	//----- nvinfo : EIATTR_KPARAM_INFO
	.align		4
.L_4207:
        /*0008*/ 	.byte	0x04, 0x17
        /*000a*/ 	.short	(.L_4209 - .L_4208)
.L_4208:
        /*000c*/ 	.word	0x00000000
        /*0010*/ 	.short	0x0000
        /*0012*/ 	.short	0x0000
        /*0014*/ 	.byte	0x00, 0xf0, 0xa1, 0x04


	//----- nvinfo : EIATTR_SPARSE_MMA_MASK
	.align		4
.L_4209:
        /*0018*/ 	.byte	0x03, 0x50
        /*001a*/ 	.short	0x0000


	//----- nvinfo : EIATTR_MAXREG_COUNT
	.align		4
        /*001c*/ 	.byte	0x03, 0x1b
        /*001e*/ 	.short	0x00ff


	//----- nvinfo : EIATTR_NUM_BARRIERS
	.align		4
        /*0020*/ 	.byte	0x02, 0x4c
        /*0022*/ 	.byte	0x01
	.zero		1


	//----- nvinfo : EIATTR_MERCURY_ISA_VERSION
	.align		4
        /*0024*/ 	.byte	0x03, 0x5f
        /*0026*/ 	.short	0x0101


	//----- nvinfo : EIATTR_COOP_GROUP_MASK_REGIDS
	.align		4
        /*0028*/ 	.byte	0x04, 0x29
        /*002a*/ 	.short	(.L_4211 - .L_4210)


	//   ....[0]....
.L_4210:
        /*002c*/ 	.word	0xffffffff


	//   ....[1]....
        /*0030*/ 	.word	0xffffffff


	//   ....[2]....
        /*0034*/ 	.word	0xffffffff


	//   ....[3]....
        /*0038*/ 	.word	0xffffffff


	//   ....[4]....
        /*003c*/ 	.word	0xffffffff


	//   ....[5]....
        /*0040*/ 	.word	0xffffffff


	//   ....[6]....
        /*0044*/ 	.word	0xffffffff


	//   ....[7]....
        /*0048*/ 	.word	0xffffffff


	//   ....[8]....
        /*004c*/ 	.word	0xffffffff


	//   ....[9]....
        /*0050*/ 	.word	0xffffffff


	//   ....[10]....
        /*0054*/ 	.word	0x05000091


	//   ....[11]....
        /*0058*/ 	.word	0x05000091


	//   ....[12]....
        /*005c*/ 	.word	0x05000091


	//   ....[13]....
        /*0060*/ 	.word	0x05000091


	//   ....[14]....
        /*0064*/ 	.word	0x05000091


	//   ....[15]....
        /*0068*/ 	.word	0x05000091


	//   ....[16]....
        /*006c*/ 	.word	0x05000091


	//   ....[17]....
        /*0070*/ 	.word	0x05000091


	//   ....[18]....
        /*0074*/ 	.word	0x05000091


	//   ....[19]....
        /*0078*/ 	.word	0x05000091


	//----- nvinfo : EIATTR_COOP_GROUP_INSTR_OFFSETS
	.align		4
.L_4211:
        /*007c*/ 	.byte	0x04, 0x28
        /*007e*/ 	.short	(.L_4213 - .L_4212)


	//   ....[0]....
.L_4212:
        /*0080*/ 	.word	0x00001330


	//   ....[1]....
        /*0084*/ 	.word	0x00001340


	//   ....[2]....
        /*0088*/ 	.word	0x00001370


	//   ....[3]....
        /*008c*/ 	.word	0x00001380


	//   ....[4]....
        /*0090*/ 	.word	0x000013b0


	//   ....[5]....
        /*0094*/ 	.word	0x000013c0


	//   ....[6]....
        /*0098*/ 	.word	0x000013f0


	//   ....[7]....
        /*009c*/ 	.word	0x00001400


	//   ....[8]....
        /*00a0*/ 	.word	0x00001430


	//   ....[9]....
        /*00a4*/ 	.word	0x00001440


	//   ....[10]....
        /*00a8*/ 	.word	0x00004cd0


	//   ....[11]....
        /*00ac*/ 	.word	0x00004d60


	//   ....[12]....
        /*00b0*/ 	.word	0x00004dd0


	//   ....[13]....
        /*00b4*/ 	.word	0x00004e30


	//   ....[14]....
        /*00b8*/ 	.word	0x00004ea0


	//   ....[15]....
        /*00bc*/ 	.word	0x00004f00


	//   ....[16]....
        /*00c0*/ 	.word	0x00004f70


	//   ....[17]....
        /*00c4*/ 	.word	0x00004fd0


	//   ....[18]....
        /*00c8*/ 	.word	0x00005040


	//   ....[19]....
        /*00cc*/ 	.word	0x000050a0


	//----- nvinfo : EIATTR_VRC_CTA_INIT_COUNT
	.align		4
.L_4213:
        /*00d0*/ 	.byte	0x02, 0x4a
	.zero		1
	.zero		1


	//----- nvinfo : EIATTR_EXIT_INSTR_OFFSETS
	.align		4
        /*00d4*/ 	.byte	0x04, 0x1c
        /*00d6*/ 	.short	(.L_4215 - .L_4214)


	//   ....[0]....
.L_4214:
        /*00d8*/ 	.word	0x00004c60


	//----- nvinfo : EIATTR_MAX_THREADS
	.align		4
.L_4215:
        /*00dc*/ 	.byte	0x04, 0x05
        /*00de*/ 	.short	(.L_4217 - .L_4216)
.L_4216:
        /*00e0*/ 	.word	0x00000080
        /*00e4*/ 	.word	0x00000001
        /*00e8*/ 	.word	0x00000001


	//----- nvinfo : EIATTR_CRS_STACK_SIZE
	.align		4
.L_4217:
        /*00ec*/ 	.byte	0x04, 0x1e
        /*00ee*/ 	.short	(.L_4219 - .L_4218)
.L_4218:
        /*00f0*/ 	.word	0x00000000


	//----- nvinfo : EIATTR_CBANK_PARAM_SIZE
	.align		4
.L_4219:
        /*00f4*/ 	.byte	0x03, 0x19
        /*00f6*/ 	.short	0x0128


	//----- nvinfo : EIATTR_PARAM_CBANK
	.align		4
        /*00f8*/ 	.byte	0x04, 0x0a
        /*00fa*/ 	.short	(.L_4221 - .L_4220)
	.align		4
.L_4220:
        /*00fc*/ 	.word	index@(.nv.constant0._ZN10layer_norm13ln_bwd_kernelINS_13Kernel_traitsI6__halfffffjLj512ELj1ELj4ELj1ELj16ENS_18Kernel_traits_baseILj512ES2_ffffjLj128EEEEELb0ELb1ELb1ELb1EEEvNS_9BwdParamsE)
        /*0100*/ 	.short	0x0380
        /*0102*/ 	.short	0x0128


	//----- nvinfo : EIATTR_SW_WAR
	.align		4
.L_4221:
        /*0104*/ 	.byte	0x04, 0x36
        /*0106*/ 	.short	(.L_4223 - .L_4222)
.L_4222:
        /*0108*/ 	.word	0x00000008
.L_4223:


//--------------------- .nv.info._ZN10layer_norm13ln_bwd_kernelINS_13Kernel_traitsI6__halfffffjLj512ELj1ELj4ELj1ELj16ENS_18Kernel_traits_baseILj512ES2_ffffjLj128EEEEELb1ELb0ELb0ELb0EEEvNS_9BwdParamsE --------------------------
	.section	.nv.info._ZN10layer_norm13ln_bwd_kernelINS_13Kernel_traitsI6__halfffffjLj512ELj1ELj4ELj1ELj16ENS_18Kernel_traits_baseILj512ES2_ffffjLj128EEEEELb1ELb0ELb0ELb0EEEvNS_9BwdParamsE,"",@"SHT_CUDA_INFO"
	.sectionflags	@""
	.align	4


	//----- nvinfo : EIATTR_CUDA_API_VERSION
	.align		4
        /*0000*/ 	.byte	0x04, 0x37
        /*0002*/ 	.short	(.L_4225 - .L_4224)
.L_4224:
        /*0004*/ 	.word	0x00000082


	//----- nvinfo : EIATTR_KPARAM_INFO
	.align		4
.L_4225:
        /*0008*/ 	.byte	0x04, 0x17
        /*000a*/ 	.short	(.L_4227 - .L_4226)
.L_4226:
        /*000c*/ 	.word	0x00000000
        /*0010*/ 	.short	0x0000
        /*0012*/ 	.short	0x0000
        /*0014*/ 	.byte	0x00, 0xf0, 0xa1, 0x04


	//----- nvinfo : EIATTR_SPARSE_MMA_MASK
	.align		4
.L_4227:
        /*0018*/ 	.byte	0x03, 0x50
        /*001a*/ 	.short	0x0000


	//----- nvinfo : EIATTR_MAXREG_COUNT
	.align		4
        /*001c*/ 	.byte	0x03, 0x1b
        /*001e*/ 	.short	0x00ff


	//----- nvinfo : EIATTR_NUM_BARRIERS
	.align		4
        /*0020*/ 	.byte	0x02, 0x4c
        /*0022*/ 	.byte	0x01
	.zero		1


	//----- nvinfo : EIATTR_MERCURY_ISA_VERSION
	.align		4
        /*0024*/ 	.byte	0x03, 0x5f
        /*0026*/ 	.short	0x0101


	//----- nvinfo : EIATTR_COOP_GROUP_MASK_REGIDS
	.align		4
        /*0028*/ 	.byte	0x04, 0x29
        /*002a*/ 	.short	(.L_4229 - .L_4228)


	//   ....[0]....
.L_4228:
        /*002c*/ 	.word	0xffffffff


	//   ....[1]....
        /*0030*/ 	.word	0xffffffff


	//   ....[2]....
        /*0034*/ 	.word	0xffffffff


	//   ....[3]....
        /*0038*/ 	.word	0xffffffff


	//   ....[4]....
        /*003c*/ 	.word	0xffffffff


	//   ....[5]....
        /*0040*/ 	.word	0xffffffff


	//   ....[6]....
        /*0044*/ 	.word	0xffffffff


	//   ....[7]....
        /*0048*/ 	.word	0xffffffff


	//   ....[8]....
        /*004c*/ 	.word	0xffffffff


	//   ....[9]....
        /*0050*/ 	.word	0xffffffff


	//   ....[10]....
        /*0054*/ 	.word	0x05000064


	//   ....[11]....
        /*0058*/ 	.word	0x05000064


	//   ....[12]....
        /*005c*/ 	.word	0x05000064


	//   ....[13]....
        /*0060*/ 	.word	0x05000064


	//   ....[14]....
        /*0064*/ 	.word	0x05000064


	//   ....[15]....
        /*0068*/ 	.word	0x05000064


	//   ....[16]....
        /*006c*/ 	.word	0x05000064


	//   ....[17]....
        /*0070*/ 	.word	0x05000064


	//   ....[18]....
        /*0074*/ 	.word	0x05000064


	//   ....[19]....
        /*0078*/ 	.word	0x05000064


	//----- nvinfo : EIATTR_COOP_GROUP_INSTR_OFFSETS
	.align		4
.L_4229:
        /*007c*/ 	.byte	0x04, 0x28
        /*007e*/ 	.short	(.L_4231 - .L_4230)


	//   ....[0]....
.L_4230:
        /*0080*/ 	.word	0x000014b0


	//   ....[1]....
        /*0084*/ 	.word	0x000014c0


	//   ....[2]....
        /*0088*/ 	.word	0x000014f0


	//   ....[3]....
        /*008c*/ 	.word	0x00001500


	//   ....[4]....
        /*0090*/ 	.word	0x00001530


	//   ....[5]....
        /*0094*/ 	.word	0x00001540


	//   ....[6]....
        /*0098*/ 	.word	0x00001570


	//   ....[7]....
        /*009c*/ 	.word	0x00001580


	//   ....[8]....
        /*00a0*/ 	.word	0x000015b0


	//   ....[9]....
        /*00a4*/ 	.word	0x000015c0


	//   ....[10]....
        /*00a8*/ 	.word	0x00004440


	//   ....[11]....
        /*00ac*/ 	.word	0x000044e0


	//   ....[12]....
        /*00b0*/ 	.word	0x00004540


	//   ....[13]....
        /*00b4*/ 	.word	0x000045a0


	//   ....[14]....
        /*00b8*/ 	.word	0x00004610


	//   ....[15]....
        /*00bc*/ 	.word	0x00004670


	//   ....[16]....
        /*00c0*/ 	.word	0x000046e0


	//   ....[17]....
        /*00c4*/ 	.word	0x00004740


	//   ....[18]....
        /*00c8*/ 	.word	0x000047b0


	//   ....[19]....
        /*00cc*/ 	.word	0x00004810


	//----- nvinfo : EIATTR_VRC_CTA_INIT_COUNT
	.align		4
.L_4231:
        /*00d0*/ 	.byte	0x02, 0x4a
	.zero		1
	.zero		1


	//----- nvinfo : EIATTR_EXIT_INSTR_OFFSETS
	.align		4
        /*00d4*/ 	.byte	0x04, 0x1c
        /*00d6*/ 	.short	(.L_4233 - .L_4232)


	//   ....[0]....
.L_4232:
        /*00d8*/ 	.word	0x000043b0


	//   ....[1]....
        /*00dc*/ 	.word	0x000043e0


	//----- nvinfo : EIATTR_MAX_THREADS
	.align		4
.L_4233:
        /*00e0*/ 	.byte	0x04, 0x05
        /*00e2*/ 	.short	(.L_4235 - .L_4234)
.L_4234:
        /*00e4*/ 	.word	0x00000080
        /*00e8*/ 	.word	0x00000001
        /*00ec*/ 	.word	0x00000001


	//----- nvinfo : EIATTR_CRS_STACK_SIZE
	.align		4
.L_4235:
        /*00f0*/ 	.byte	0x04, 0x1e
        /*00f2*/ 	.short	(.L_4237 - .L_4236)
.L_4236:
        /*00f4*/ 	.word	0x00000000


	//----- nvinfo : EIATTR_CBANK_PARAM_SIZE
	.align		4
.L_4237:
        /*00f8*/ 	.byte	0x03, 0x19
        /*00fa*/ 	.short	0x0128


	//----- nvinfo : EIATTR_PARAM_CBANK
	.align		4
        /*00fc*/ 	.byte	0x04, 0x0a
        /*00fe*/ 	.short	(.L_4239 - .L_4238)
	.align		4
.L_4238:
        /*0100*/ 	.word	index@(.nv.constant0._ZN10layer_norm13ln_bwd_kernelINS_13Kernel_traitsI6__halfffffjLj512ELj1ELj4ELj1ELj16ENS_18Kernel_traits_baseILj512ES2_ffffjLj128EEEEELb1ELb0ELb0ELb0EEEvNS_9BwdParamsE)
        /*0104*/ 	.short	0x0380
        /*0106*/ 	.short	0x0128


	//----- nvinfo : EIATTR_SW_WAR
	.align		4
.L_4239:
        /*0108*/ 	.byte	0x04, 0x36
        /*010a*/ 	.short	(.L_4241 - .L_4240)
.L_4240:
        /*010c*/ 	.word	0x00000008
.L_4241:


//--------------------- .nv.info._ZN10layer_norm13ln_bwd_kernelINS_13Kernel_traitsI6__halfffffjLj512ELj1ELj4ELj1ELj16ENS_18Kernel_traits_baseILj512ES2_ffffjLj128EEEEELb1ELb0ELb0ELb1EEEvNS_9BwdParamsE --------------------------
	.section	.nv.info._ZN10layer_norm13ln_bwd_kernelINS_13Kernel_traitsI6__halfffffjLj512ELj1ELj4ELj1ELj16ENS_18Kernel_traits_baseILj512ES2_ffffjLj128EEEEELb1ELb0ELb0ELb1EEEvNS_9BwdParamsE,"",@"SHT_CUDA_INFO"
	.sectionflags	@""
	.align	4


	//----- nvinfo : EIATTR_CUDA_API_VERSION
	.align		4
        /*0000*/ 	.byte	0x04, 0x37
        /*0002*/ 	.short	(.L_4243 - .L_4242)
.L_4242:
        /*0004*/ 	.word	0x00000082


	//----- nvinfo : EIATTR_KPARAM_INFO
	.align		4
.L_4243:
        /*0008*/ 	.byte	0x04, 0x17
        /*000a*/ 	.short	(.L_4245 - .L_4244)
.L_4244:
        /*000c*/ 	.word	0x00000000
        /*0010*/ 	.short	0x0000
        /*0012*/ 	.short	0x0000
        /*0014*/ 	.byte	0x00, 0xf0, 0xa1, 0x04


	//----- nvinfo : EIATTR_SPARSE_MMA_MASK
	.align		4
.L_4245:
        /*0018*/ 	.byte	0x03, 0x50
        /*001a*/ 	.short	0x0000


	//----- nvinfo : EIATTR_MAXREG_COUNT
	.align		4
        /*001c*/ 	.byte	0x03, 0x1b
        /*001e*/ 	.short	0x00ff


	//----- nvinfo : EIATTR_NUM_BARRIERS
	.align		4
        /*0020*/ 	.byte	0x02, 0x4c
        /*0022*/ 	.byte	0x01
	.zero		1


	//----- nvinfo : EIATTR_MERCURY_ISA_VERSION
	.align		4
        /*0024*/ 	.byte	0x03, 0x5f
        /*0026*/ 	.short	0x0101


	//----- nvinfo : EIATTR_COOP_GROUP_MASK_REGIDS
	.align		4
        /*0028*/ 	.byte	0x04, 0x29
        /*002a*/ 	.short	(.L_4247 - .L_4246)


	//   ....[0]....
.L_4246:
        /*002c*/ 	.word	0xffffffff


	//   ....[1]....
        /*0030*/ 	.word	0xffffffff


	//   ....[2]....
        /*0034*/ 	.word	0xffffffff


	//   ....[3]....
        /*0038*/ 	.word	0xffffffff


	//   ....[4]....
        /*003c*/ 	.word	0xffffffff


	//   ....[5]....
        /*0040*/ 	.word	0xffffffff


	//   ....[6]....
        /*0044*/ 	.word	0xffffffff


	//   ....[7]....
        /*0048*/ 	.word	0xffffffff


	//   ....[8]....
        /*004c*/ 	.word	0xffffffff


	//   ....[9]....
        /*0050*/ 	.word	0xffffffff


	//   ....[10]....
        /*0054*/ 	.word	0x05000034


	//   ....[11]....
        /*0058*/ 	.word	0x05000034


	//   ....[12]....
        /*005c*/ 	.word	0x05000034


	//   ....[13]....
        /*0060*/ 	.word	0x05000034


	//   ....[14]....
        /*0064*/ 	.word	0x05000034


	//   ....[15]....
        /*0068*/ 	.word	0x05000034


	//   ....[16]....
        /*006c*/ 	.word	0x05000034


	//   ....[17]....
        /*0070*/ 	.word	0x05000034


	//   ....[18]....
        /*0074*/ 	.word	0x05000034


	//   ....[19]....
        /*0078*/ 	.word	0x05000034


	//----- nvinfo : EIATTR_COOP_GROUP_INSTR_OFFSETS
	.align		4
.L_4247:
        /*007c*/ 	.byte	0x04, 0x28
        /*007e*/ 	.short	(.L_4249 - .L_4248)


	//   ....[0]....
.L_4248:
        /*0080*/ 	.word	0x00001a80


	//   ....[1]....
        /*0084*/ 	.word	0x00001a90


	//   ....[2]....
        /*0088*/ 	.word	0x00001ac0


	//   ....[3]....
        /*008c*/ 	.word	0x00001ad0


	//   ....[4]....
        /*0090*/ 	.word	0x00001b00


	//   ....[5]....
        /*0094*/ 	.word	0x00001b10


	//   ....[6]....
        /*0098*/ 	.word	0x00001b40


	//   ....[7]....
        /*009c*/ 	.word	0x00001b50


	//   ....[8]....
        /*00a0*/ 	.word	0x00001b80


	//   ....[9]....
        /*00a4*/ 	.word	0x00001b90


	//   ....[10]....
        /*00a8*/ 	.word	0x00004530


	//   ....[11]....
        /*00ac*/ 	.word	0x000045c0


	//   ....[12]....
        /*00b0*/ 	.word	0x00004630


	//   ....[13]....
        /*00b4*/ 	.word	0x00004690


	//   ....[14]....
        /*00b8*/ 	.word	0x00004700


	//   ....[15]....
        /*00bc*/ 	.word	0x00004760


	//   ....[16]....
        /*00c0*/ 	.word	0x000047d0


	//   ....[17]....
        /*00c4*/ 	.word	0x00004830


	//   ....[18]....
        /*00c8*/ 	.word	0x000048a0


	//   ....[19]....
        /*00cc*/ 	.word	0x00004900


	//----- nvinfo : EIATTR_VRC_CTA_INIT_COUNT
	.align		4
.L_4249:
        /*00d0*/ 	.byte	0x02, 0x4a
	.zero		1
	.zero		1


	//----- nvinfo : EIATTR_EXIT_INSTR_OFFSETS
	.align		4
        /*00d4*/ 	.byte	0x04, 0x1c
        /*00d6*/ 	.short	(.L_4251 - .L_4250)


	//   ....[0]....
.L_4250:
        /*00d8*/ 	.word	0x000044c0


	//----- nvinfo : EIATTR_MAX_THREADS
	.align		4
.L_4251:
        /*00dc*/ 	.byte	0x04, 0x05
        /*00de*/ 	.short	(.L_4253 - .L_4252)
.L_4252:
        /*00e0*/ 	.word	0x00000080
        /*00e4*/ 	.word	0x00000001
        /*00e8*/ 	.word	0x00000001


	//----- nvinfo : EIATTR_CRS_STACK_SIZE
	.align		4
.L_4253:
        /*00ec*/ 	.byte	0x04, 0x1e
        /*00ee*/ 	.short	(.L_4255 - .L_4254)
.L_4254:
        /*00f0*/ 	.word	0x00000000


	//----- nvinfo : EIATTR_CBANK_PARAM_SIZE
	.align		4
.L_4255:
        /*00f4*/ 	.byte	0x03, 0x19
        /*00f6*/ 	.short	0x0128


	//----- nvinfo : EIATTR_PARAM_CBANK
	.align		4
        /*00f8*/ 	.byte	0x04, 0x0a
        /*00fa*/ 	.short	(.L_4257 - .L_4256)
	.align		4
.L_4256:
        /*00fc*/ 	.word	index@(.nv.constant0._ZN10layer_norm13ln_bwd_kernelINS_13Kernel_traitsI6__halfffffjLj512ELj1ELj4ELj1ELj16ENS_18Kernel_traits_baseILj512ES2_ffffjLj128EEEEELb1ELb0ELb0ELb1EEEvNS_9BwdParamsE)
        /*0100*/ 	.short	0x0380
        /*0102*/ 	.short	0x0128


	//----- nvinfo : EIATTR_SW_WAR
	.align		4
.L_4257:
        /*0104*/ 	.byte	0x04, 0x36
        /*0106*/ 	.short	(.L_4259 - .L_4258)
.L_4258:
        /*0108*/ 	.word	0x00000008
.L_4259:


//--------------------- .nv.info._ZN10layer_norm22ln_bwd_finalize_kernelINS_22Kernel_traits_finalizeILj512E6__halfffffjLb0ELj1024ELj4ENS_18Kernel_traits_baseILj512ES2_ffffjLj1024EEEEELb0ELb0EEEvNS_9BwdParamsE --------------------------
	.section	.nv.info._ZN10layer_norm22ln_bwd_finalize_kernelINS_22Kernel_traits_finalizeILj512E6__halfffffjLb0ELj1024ELj4ENS_18Kernel_traits_baseILj512ES2_ffffjLj1024EEEEELb0ELb0EEEvNS_9BwdParamsE,"",@"SHT_CUDA_INFO"
	.sectionflags	@""
	.align	4


	//----- nvinfo : EIATTR_CUDA_API_VERSION
	.align		4
        /*0000*/ 	.byte	0x04, 0x37
        /*0002*/ 	.short	(.L_4261 - .L_4260)
.L_4260:
        /*0004*/ 	.word	0x00000082


	//----- nvinfo : EIATTR_KPARAM_INFO
	.align		4
.L_4261:
        /*0008*/ 	.byte	0x04, 0x17
        /*000a*/ 	.short	(.L_4263 - .L_4262)
.L_4262:
        /*000c*/ 	.word	0x00000000
        /*0010*/ 	.short	0x0000
        /*0012*/ 	.short	0x0000
        /*0014*/ 	.byte	0x00, 0xf0, 0xa1, 0x04


	//----- nvinfo : EIATTR_SPARSE_MMA_MASK
	.align		4
.L_4263:
        /*0018*/ 	.byte	0x03, 0x50
        /*001a*/ 	.short	0x0000


	//----- nvinfo : EIATTR_MAXREG_COUNT
	.align		4
        /*001c*/ 	.byte	0x03, 0x1b
        /*001e*/ 	.short	0x0040


	//----- nvinfo : EIATTR_NUM_BARRIERS
	.align		4
        /*0020*/ 	.byte	0x02, 0x4c
        /*0022*/ 	.byte	0x01
	.zero		1


	//----- nvinfo : EIATTR_MERCURY_ISA_VERSION
	.align		4
        /*0024*/ 	.byte	0x03, 0x5f
        /*0026*/ 	.short	0x0101


	//----- nvinfo : EIATTR_COOP_GROUP_MASK_REGIDS
	.align		4
        /*0028*/ 	.byte	0x04, 0x29
        /*002a*/ 	.short	(.L_4265 - .L_4264)


	//   ....[0]....
.L_4264:
        /*002c*/ 	.word	0xffffffff


	//   ....[1]....
        /*0030*/ 	.word	0xffffffff


	//   ....[2]....
        /*0034*/ 	.word	0xffffffff


	//   ....[3]....
        /*0038*/ 	.word	0xffffffff


	//   ....[4]....
        /*003c*/ 	.word	0xffffffff


	//   ....[5]....
        /*0040*/ 	.word	0xffffffff


	//   ....[6]....
        /*0044*/ 	.word	0xffffffff


	//   ....[7]....
        /*0048*/ 	.word	0xffffffff


	//   ....[8]....
        /*004c*/ 	.word	0xffffffff


	//   ....[9]....
        /*0050*/ 	.word	0xffffffff


	//----- nvinfo : EIATTR_COOP_GROUP_INSTR_OFFSETS
	.align		4
.L_4265:
        /*0054*/ 	.byte	0x04, 0x28
        /*0056*/ 	.short	(.L_4267 - .L_4266)


	//   ....[0]....
.L_4266:
        /*0058*/ 	.word	0x00001540


	//   ....[1]....
        /*005c*/ 	.word	0x00001550


	//   ....[2]....
        /*0060*/ 	.word	0x00001580


	//   ....[3]....
        /*0064*/ 	.word	0x00001590


	//   ....[4]....
        /*0068*/ 	.word	0x000015c0


	//   ....[5]....
        /*006c*/ 	.word	0x000015d0


	//   ....[6]....
        /*0070*/ 	.word	0x00001610


	//   ....[7]....
        /*0074*/ 	.word	0x00001630


	//   ....[8]....
        /*0078*/ 	.word	0x00001680


	//   ....[9]....
        /*007c*/ 	.word	0x00001690


	//----- nvinfo : EIATTR_VRC_CTA_INIT_COUNT
	.align		4
.L_4267:
        /*0080*/ 	.byte	0x02, 0x4a
	.zero		1
	.zero		1


	//----- nvinfo : EIATTR_EXIT_INSTR_OFFSETS
	.align		4
        /*0084*/ 	.byte	0x04, 0x1c
        /*0086*/ 	.short	(.L_4269 - .L_4268)


	//   ....[0]....
.L_4268:
        /*0088*/ 	.word	0x00000060


	//   ....[1]....
        /*008c*/ 	.word	0x000016f0


	//   ....[2]....
        /*0090*/ 	.word	0x00001720


	//   ....[3]....
        /*0094*/ 	.word	0x000017e0


	//----- nvinfo : EIATTR_MAX_THREADS
	.align		4
.L_4269:
        /*0098*/ 	.byte	0x04, 0x05
        /*009a*/ 	.short	(.L_4271 - .L_4270)
.L_4270:
        /*009c*/ 	.word	0x00000400
        /*00a0*/ 	.word	0x00000001
        /*00a4*/ 	.word	0x00000001


	//----- nvinfo : EIATTR_CRS_STACK_SIZE
	.align		4
.L_4271:
        /*00a8*/ 	.byte	0x04, 0x1e
        /*00aa*/ 	.short	(.L_4273 - .L_4272)
.L_4272:
        /*00ac*/ 	.word	0x00000000


	//----- nvinfo : EIATTR_CBANK_PARAM_SIZE
	.align		4
.L_4273:
        /*00b0*/ 	.byte	0x03, 0x19
        /*00b2*/ 	.short	0x0128


	//----- nvinfo : EIATTR_PARAM_CBANK
	.align		4
        /*00b4*/ 	.byte	0x04, 0x0a
        /*00b6*/ 	.short	(.L_4275 - .L_4274)
	.align		4
.L_4274:
        /*00b8*/ 	.word	index@(.nv.constant0._ZN10layer_norm22ln_bwd_finalize_kernelINS_22Kernel_traits_finalizeILj512E6__halfffffjLb0ELj1024ELj4ENS_18Kernel_traits_baseILj512ES2_ffffjLj1024EEEEELb0ELb0EEEvNS_9BwdParamsE)
        /*00bc*/ 	.short	0x0380
        /*00be*/ 	.short	0x0128


	//----- nvinfo : EIATTR_SW_WAR
	.align		4
.L_4275:
        /*00c0*/ 	.byte	0x04, 0x36
        /*00c2*/ 	.short	(.L_4277 - .L_4276)
.L_4276:
        /*00c4*/ 	.word	0x00000008
.L_4277:


//--------------------- .nv.info._ZN10layer_norm13ln_bwd_kernelINS_13Kernel_traitsI6__halfffffjLj512ELj1ELj4ELj1ELj16ENS_18Kernel_traits_baseILj512ES2_ffffjLj128EEEEELb1ELb0ELb1ELb0EEEvNS_9BwdParamsE --------------------------
	.section	.nv.info._ZN10layer_norm13ln_bwd_kernelINS_13Kernel_traitsI6__halfffffjLj512ELj1ELj4ELj1ELj16ENS_18Kernel_traits_baseILj512ES2_ffffjLj128EEEEELb1ELb0ELb1ELb0EEEvNS_9BwdParamsE,"",@"SHT_CUDA_INFO"
	.sectionflags	@""
	.align	4


	//----- nvinfo : EIATTR_CUDA_API_VERSION
	.align		4
        /*0000*/ 	.byte	0x04, 0x37
        /*0002*/ 	.short	(.L_4279 - .L_4278)
.L_4278:
        /*0004*/ 	.word	0x00000082


	//----- nvinfo : EIATTR_KPARAM_INFO
	.align		4
.L_4279:
        /*0008*/ 	.byte	0x04, 0x17
        /*000a*/ 	.short	(.L_4281 - .L_4280)
.L_4280:
        /*000c*/ 	.word	0x00000000
        /*0010*/ 	.short	0x0000
        /*0012*/ 	.short	0x0000
        /*0014*/ 	.byte	0x00, 0xf0, 0xa1, 0x04


	//----- nvinfo : EIATTR_SPARSE_MMA_MASK
	.align		4
.L_4281:
        /*0018*/ 	.byte	0x03, 0x50
        /*001a*/ 	.short	0x0000


	//----- nvinfo : EIATTR_MAXREG_COUNT
	.align		4
        /*001c*/ 	.byte	0x03, 0x1b
        /*001e*/ 	.short	0x00ff


	//----- nvinfo : EIATTR_NUM_BARRIERS
	.align		4
        /*0020*/ 	.byte	0x02, 0x4c
        /*0022*/ 	.byte	0x01
	.zero		1


	//----- nvinfo : EIATTR_MERCURY_ISA_VERSION
	.align		4
        /*0024*/ 	.byte	0x03, 0x5f
        /*0026*/ 	.short	0x0101


	//----- nvinfo : EIATTR_COOP_GROUP_MASK_REGIDS
	.align		4
        /*0028*/ 	.byte	0x04, 0x29
        /*002a*/ 	.short	(.L_4283 - .L_4282)


	//   ....[0]....
.L_4282:
        /*002c*/ 	.word	0xffffffff


	//   ....[1]....
        /*0030*/ 	.word	0xffffffff


	//   ....[2]....
        /*0034*/ 	.word	0xffffffff


	//   ....[3]....
        /*0038*/ 	.word	0xffffffff


	//   ....[4]....
        /*003c*/ 	.word	0xffffffff


	//   ....[5]....
        /*0040*/ 	.word	0xffffffff


	//   ....[6]....
        /*0044*/ 	.word	0xffffffff


	//   ....[7]....
        /*0048*/ 	.word	0xffffffff


	//   ....[8]....
        /*004c*/ 	.word	0xffffffff


	//   ....[9]....
        /*0050*/ 	.word	0xffffffff


	//   ....[10]....
        /*0054*/ 	.word	0x05000048


	//   ....[11]....
        /*0058*/ 	.word	0x05000048


	//   ....[12]....
        /*005c*/ 	.word	0x05000048


	//   ....[13]....
        /*0060*/ 	.word	0x05000048


	//   ....[14]....
        /*0064*/ 	.word	0x05000048


	//   ....[15]....
        /*0068*/ 	.word	0x05000048


	//   ....[16]....
        /*006c*/ 	.word	0x05000048


	//   ....[17]....
        /*0070*/ 	.word	0x05000048


	//   ....[18]....
        /*0074*/ 	.word	0x05000048


	//   ....[19]....
        /*0078*/ 	.word	0x05000048


	//----- nvinfo : EIATTR_COOP_GROUP_INSTR_OFFSETS
	.align		4
.L_4283:
        /*007c*/ 	.byte	0x04, 0x28
        /*007e*/ 	.short	(.L_4285 - .L_4284)


	//   ....[0]....
.L_4284:
        /*0080*/ 	.word	0x00001aa0


	//   ....[1]....
        /*0084*/ 	.word	0x00001ab0


	//   ....[2]....
        /*0088*/ 	.word	0x00001ae0


	//   ....[3]....
        /*008c*/ 	.word	0x00001af0


	//   ....[4]....
        /*0090*/ 	.word	0x00001b20


	//   ....[5]....
        /*0094*/ 	.word	0x00001b30


	//   ....[6]....
        /*0098*/ 	.word	0x00001b60


	//   ....[7]....
        /*009c*/ 	.word	0x00001b70


	//   ....[8]....
        /*00a0*/ 	.word	0x00001ba0


	//   ....[9]....
        /*00a4*/ 	.word	0x00001bb0


	//   ....[10]....
        /*00a8*/ 	.word	0x000058f0


	//   ....[11]....
        /*00ac*/ 	.word	0x00005980


	//   ....[12]....
        /*00b0*/ 	.word	0x000059e0


	//   ....[13]....
        /*00b4*/ 	.word	0x00005a40


	//   ....[14]....
        /*00b8*/ 	.word	0x00005aa0


	//   ....[15]....
        /*00bc*/ 	.word	0x00005b00


	//   ....[16]....
        /*00c0*/ 	.word	0x00005b60


	//   ....[17]....
        /*00c4*/ 	.word	0x00005bc0


	//   ....[18]....
        /*00c8*/ 	.word	0x00005c20


	//   ....[19]....
        /*00cc*/ 	.word	0x00005c80


	//----- nvinfo : EIATTR_VRC_CTA_INIT_COUNT
	.align		4
.L_4285:
        /*00d0*/ 	.byte	0x02, 0x4a
	.zero		1
	.zero		1


	//----- nvinfo : EIATTR_EXIT_INSTR_OFFSETS
	.align		4
        /*00d4*/ 	.byte	0x04, 0x1c
        /*00d6*/ 	.short	(.L_4287 - .L_4286)


	//   ....[0]....
.L_4286:
        /*00d8*/ 	.word	0x00005860


	//   ....[1]....
        /*00dc*/ 	.word	0x00005890


	//----- nvinfo : EIATTR_MAX_THREADS
	.align		4
.L_4287:
        /*00e0*/ 	.byte	0x04, 0x05
        /*00e2*/ 	.short	(.L_4289 - .L_4288)
.L_4288:
        /*00e4*/ 	.word	0x00000080
        /*00e8*/ 	.word	0x00000001
        /*00ec*/ 	.word	0x00000001


	//----- nvinfo : EIATTR_CRS_STACK_SIZE
	.align		4
.L_4289:
        /*00f0*/ 	.byte	0x04, 0x1e
        /*00f2*/ 	.short	(.L_4291 - .L_4290)
.L_4290:
        /*00f4*/ 	.word	0x00000000


	//----- nvinfo : EIATTR_CBANK_PARAM_SIZE
	.align		4
.L_4291:
        /*00f8*/ 	.byte	0x03, 0x19
        /*00fa*/ 	.short	0x0128


	//----- nvinfo : EIATTR_PARAM_CBANK
	.align		4
        /*00fc*/ 	.byte	0x04, 0x0a
        /*00fe*/ 	.short	(.L_4293 - .L_4292)
	.align		4
.L_4292:
        /*0100*/ 	.word	index@(.nv.constant0._ZN10layer_norm13ln_bwd_kernelINS_13Kernel_traitsI6__halfffffjLj512ELj1ELj4ELj1ELj16ENS_18Kernel_traits_baseILj512ES2_ffffjLj128EEEEELb1ELb0ELb1ELb0EEEvNS_9BwdParamsE)
        /*0104*/ 	.short	0x0380
        /*0106*/ 	.short	0x0128


	//----- nvinfo : EIATTR_SW_WAR
	.align		4
.L_4293:
        /*0108*/ 	.byte	0x04, 0x36
        /*010a*/ 	.short	(.L_4295 - .L_4294)
.L_4294:
        /*010c*/ 	.word	0x00000008
.L_4295:


//--------------------- .nv.info._ZN10layer_norm22ln_bwd_finalize_kernelINS_22Kernel_traits_finalizeILj512E6__halfffffjLb0ELj1024ELj4ENS_18Kernel_traits_baseILj512ES2_ffffjLj1024EEEEELb0ELb1EEEvNS_9BwdParamsE --------------------------
	.section	.nv.info._ZN10layer_norm22ln_bwd_finalize_kernelINS_22Kernel_traits_finalizeILj512E6__halfffffjLb0ELj1024ELj4ENS_18Kernel_traits_baseILj512ES2_ffffjLj1024EEEEELb0ELb1EEEvNS_9BwdParamsE,"",@"SHT_CUDA_INFO"
	.sectionflags	@""
	.align	4


	//----- nvinfo : EIATTR_CUDA_API_VERSION
	.align		4
        /*0000*/ 	.byte	0x04, 0x37
        /*0002*/ 	.short	(.L_4297 - .L_4296)
.L_4296:
        /*0004*/ 	.word	0x00000082


	//----- nvinfo : EIATTR_KPARAM_INFO
	.align		4
.L_4297:
        /*0008*/ 	.byte	0x04, 0x17
        /*000a*/ 	.short	(.L_4299 - .L_4298)
.L_4298:
        /*000c*/ 	.word	0x00000000
        /*0010*/ 	.short	0x0000
        /*0012*/ 	.short	0x0000
        /*0014*/ 	.byte	0x00, 0xf0, 0xa1, 0x04


	//----- nvinfo : EIATTR_SPARSE_MMA_MASK
	.align		4
.L_4299:
        /*0018*/ 	.byte	0x03, 0x50
        /*001a*/ 	.short	0x0000


	//----- nvinfo : EIATTR_MAXREG_COUNT
	.align		4
        /*001c*/ 	.byte	0x03, 0x1b
        /*001e*/ 	.short	0x0040


	//----- nvinfo : EIATTR_NUM_BARRIERS
	.align		4
        /*0020*/ 	.byte	0x02, 0x4c
        /*0022*/ 	.byte	0x01
	.zero		1


	//----- nvinfo : EIATTR_MERCURY_ISA_VERSION
	.align		4
        /*0024*/ 	.byte	0x03, 0x5f
        /*0026*/ 	.short	0x0101


	//----- nvinfo : EIATTR_COOP_GROUP_MASK_REGIDS
	.align		4
        /*0028*/ 	.byte	0x04, 0x29
        /*002a*/ 	.short	(.L_4301 - .L_4300)


	//   ....[0]....
.L_4300:
        /*002c*/ 	.word	0xffffffff


	//   ....[1]....
        /*0030*/ 	.word	0xffffffff


	//   ....[2]....
        /*0034*/ 	.word	0xffffffff


	//   ....[3]....
        /*0038*/ 	.word	0xffffffff


	//   ....[4]....
        /*003c*/ 	.word	0xffffffff


	//   ....[5]....
        /*0040*/ 	.word	0xffffffff


	//   ....[6]....
        /*0044*/ 	.word	0xffffffff


	//   ....[7]....
        /*0048*/ 	.word	0xffffffff


	//   ....[8]....
        /*004c*/ 	.word	0xffffffff


	//   ....[9]....
        /*0050*/ 	.word	0xffffffff


	//----- nvinfo : EIATTR_COOP_GROUP_INSTR_OFFSETS
	.align		4
.L_4301:
        /*0054*/ 	.byte	0x04, 0x28
        /*0056*/ 	.short	(.L_4303 - .L_4302)


	//   ....[0]....
.L_4302:
        /*0058*/ 	.word	0x00001560


	//   ....[1]....
        /*005c*/ 	.word	0x00001570


	//   ....[2]....
        /*0060*/ 	.word	0x000015a0


	//   ....[3]....
        /*0064*/ 	.word	0x000015b0


	//   ....[4]....
        /*0068*/ 	.word	0x000015e0


	//   ....[5]....
        /*006c*/ 	.word	0x000015f0


	//   ....[6]....
        /*0070*/ 	.word	0x00001620


	//   ....[7]....
        /*0074*/ 	.word	0x00001640


	//   ....[8]....
        /*0078*/ 	.word	0x00001670


	//   ....[9]....
        /*007c*/ 	.word	0x00001680


	//----- nvinfo : EIATTR_VRC_CTA_INIT_COUNT
	.align		4
.L_4303:
        /*0080*/ 	.byte	0x02, 0x4a
	.zero		1
	.zero		1


	//----- nvinfo : EIATTR_EXIT_INSTR_OFFSETS
	.align		4
        /*0084*/ 	.byte	0x04, 0x1c
        /*0086*/ 	.short	(.L_4305 - .L_4304)


	//   ....[0]....
.L_4304:
        /*0088*/ 	.word	0x00000060


	//   ....[1]....
        /*008c*/ 	.word	0x000016e0


	//   ....[2]....
        /*0090*/ 	.word	0x000017d0


	//----- nvinfo : EIATTR_MAX_THREADS
	.align		4
.L_4305:
        /*0094*/ 	.byte	0x04, 0x05
        /*0096*/ 	.short	(.L_4307 - .L_4306)
.L_4306:
        /*0098*/ 	.word	0x00000400
        /*009c*/ 	.word	0x00000001
        /*00a0*/ 	.word	0x00000001


	//----- nvinfo : EIATTR_CRS_STACK_SIZE
	.align		4
.L_4307:
        /*00a4*/ 	.byte	0x04, 0x1e
        /*00a6*/ 	.short	(.L_4309 - .L_4308)
.L_4308:
        /*00a8*/ 	.word	0x00000000


	//----- nvinfo : EIATTR_CBANK_PARAM_SIZE
	.align		4
.L_4309:
        /*00ac*/ 	.byte	0x03, 0x19
        /*00ae*/ 	.short	0x0128


	//----- nvinfo : EIATTR_PARAM_CBANK
	.align		4
        /*00b0*/ 	.byte	0x04, 0x0a
        /*00b2*/ 	.short	(.L_4311 - .L_4310)
	.align		4
.L_4310:
        /*00b4*/ 	.word	index@(.nv.constant0._ZN10layer_norm22ln_bwd_finalize_kernelINS_22Kernel_traits_finalizeILj512E6__halfffffjLb0ELj1024ELj4ENS_18Kernel_traits_baseILj512ES2_ffffjLj1024EEEEELb0ELb1EEEvNS_9BwdParamsE)
        /*00b8*/ 	.short	0x0380
        /*00ba*/ 	.short	0x0128


	//----- nvinfo : EIATTR_SW_WAR
	.align		4
.L_4311:
        /*00bc*/ 	.byte	0x04, 0x36
        /*00be*/ 	.short	(.L_4313 - .L_4312)
.L_4312:
        /*00c0*/ 	.word	0x00000008
.L_4313:


//--------------------- .nv.info._ZN10layer_norm13ln_bwd_kernelINS_13Kernel_traitsI6__halfffffjLj512ELj1ELj4ELj1ELj16ENS_18Kernel_traits_baseILj512ES2_ffffjLj128EEEEELb1ELb0ELb1ELb1EEEvNS_9BwdParamsE --------------------------
	.section	.nv.info._ZN10layer_norm13ln_bwd_kernelINS_13Kernel_traitsI6__halfffffjLj512ELj1ELj4ELj1ELj16ENS_18Kernel_traits_baseILj512ES2_ffffjLj128EEEEELb1ELb0ELb1ELb1EEEvNS_9BwdParamsE,"",@"SHT_CUDA_INFO"
	.sectionflags	@""
	.align	4


	//----- nvinfo : EIATTR_CUDA_API_VERSION
	.align		4
        /*0000*/ 	.byte	0x04, 0x37
        /*0002*/ 	.short	(.L_4315 - .L_4314)
.L_4314:
        /*0004*/ 	.word	0x00000082


	//----- nvinfo : EIATTR_KPARAM_INFO
	.align		4
.L_4315:
        /*0008*/ 	.byte	0x04, 0x17
        /*000a*/ 	.short	(.L_4317 - .L_4316)
.L_4316:
        /*000c*/ 	.word	0x00000000
        /*0010*/ 	.short	0x0000
        /*0012*/ 	.short	0x0000
        /*0014*/ 	.byte	0x00, 0xf0, 0xa1, 0x04


	//----- nvinfo : EIATTR_SPARSE_MMA_MASK
	.align		4
.L_4317:
        /*0018*/ 	.byte	0x03, 0x50
        /*001a*/ 	.short	0x0000


	//----- nvinfo : EIATTR_MAXREG_COUNT
	.align		4
        /*001c*/ 	.byte	0x03, 0x1b
        /*001e*/ 	.short	0x00ff


	//----- nvinfo : EIATTR_NUM_BARRIERS
	.align		4
        /*0020*/ 	.byte	0x02, 0x4c
        /*0022*/ 	.byte	0x01
	.zero		1


	//----- nvinfo : EIATTR_MERCURY_ISA_VERSION
	.align		4
        /*0024*/ 	.byte	0x03, 0x5f
        /*0026*/ 	.short	0x0101


	//----- nvinfo : EIATTR_COOP_GROUP_MASK_REGIDS
	.align		4
        /*0028*/ 	.byte	0x04, 0x29
        /*002a*/ 	.short	(.L_4319 - .L_4318)


	//   ....[0]....
.L_4318:
        /*002c*/ 	.word	0xffffffff


	//   ....[1]....
        /*0030*/ 	.word	0xffffffff


	//   ....[2]....
        /*0034*/ 	.word	0xffffffff


	//   ....[3]....
        /*0038*/ 	.word	0xffffffff


	//   ....[4]....
        /*003c*/ 	.word	0xffffffff


	//   ....[5]....
        /*0040*/ 	.word	0xffffffff


	//   ....[6]....
        /*0044*/ 	.word	0xffffffff


	//   ....[7]....
        /*0048*/ 	.word	0xffffffff


	//   ....[8]....
        /*004c*/ 	.word	0xffffffff


	//   ....[9]....
        /*0050*/ 	.word	0xffffffff


	//   ....[10]....
        /*0054*/ 	.word	0x05000054


	//   ....[11]....
        /*0058*/ 	.word	0x05000054


	//   ....[12]....
        /*005c*/ 	.word	0x05000054


	//   ....[13]....
        /*0060*/ 	.word	0x05000054


	//   ....[14]....
        /*0064*/ 	.word	0x05000054


	//   ....[15]....
        /*0068*/ 	.word	0x05000054


	//   ....[16]....
        /*006c*/ 	.word	0x05000054


	//   ....[17]....
        /*0070*/ 	.word	0x05000054


	//   ....[18]....
        /*0074*/ 	.word	0x05000054


	//   ....[19]....
        /*0078*/ 	.word	0x05000054


	//----- nvinfo : EIATTR_COOP_GROUP_INSTR_OFFSETS
	.align		4
.L_4319:
        /*007c*/ 	.byte	0x04, 0x28
        /*007e*/ 	.short	(.L_4321 - .L_4320)


	//   ....[0]....
.L_4320:
        /*0080*/ 	.word	0x000014c0


	//   ....[1]....
        /*0084*/ 	.word	0x000014d0


	//   ....[2]....
        /*0088*/ 	.word	0x00001500


	//   ....[3]....
        /*008c*/ 	.word	0x00001510


	//   ....[4]....
        /*0090*/ 	.word	0x00001540


	//   ....[5]....
        /*0094*/ 	.word	0x00001550


	//   ....[6]....
        /*0098*/ 	.word	0x00001580


	//   ....[7]....
        /*009c*/ 	.word	0x00001590


	//   ....[8]....
        /*00a0*/ 	.word	0x000015c0


	//   ....[9]....
        /*00a4*/ 	.word	0x000015d0


	//   ....[10]....
        /*00a8*/ 	.word	0x000049d0


	//   ....[11]....
        /*00ac*/ 	.word	0x00004a60


	//   ....[12]....
        /*00b0*/ 	.word	0x00004ac0


	//   ....[13]....
        /*00b4*/ 	.word	0x00004b20


	//   ....[14]....
        /*00b8*/ 	.word	0x00004b80


	//   ....[15]....
        /*00bc*/ 	.word	0x00004be0


	//   ....[16]....
        /*00c0*/ 	.word	0x00004c40


	//   ....[17]....
        /*00c4*/ 	.word	0x00004ca0


	//   ....[18]....
        /*00c8*/ 	.word	0x00004d00


	//   ....[19]....
        /*00cc*/ 	.word	0x00004d60


	//----- nvinfo : EIATTR_VRC_CTA_INIT_COUNT
	.align		4
.L_4321:
        /*00d0*/ 	.byte	0x02, 0x4a
	.zero		1
	.zero		1


	//----- nvinfo : EIATTR_EXIT_INSTR_OFFSETS
	.align		4
        /*00d4*/ 	.byte	0x04, 0x1c
        /*00d6*/ 	.short	(.L_4323 - .L_4322)


	//   ....[0]....
.L_4322:
        /*00d8*/ 	.word	0x00004970


	//----- nvinfo : EIATTR_MAX_THREADS
	.align		4
.L_4323:
        /*00dc*/ 	.byte	0x04, 0x05
        /*00de*/ 	.short	(.L_4325 - .L_4324)
.L_4324:
        /*00e0*/ 	.word	0x00000080
        /*00e4*/ 	.word	0x00000001
        /*00e8*/ 	.word	0x00000001


	//----- nvinfo : EIATTR_CRS_STACK_SIZE
	.align		4
.L_4325:
        /*00ec*/ 	.byte	0x04, 0x1e
        /*00ee*/ 	.short	(.L_4327 - .L_4326)
.L_4326:
        /*00f0*/ 	.word	0x00000000


	//----- nvinfo : EIATTR_CBANK_PARAM_SIZE
	.align		4
.L_4327:
        /*00f4*/ 	.byte	0x03, 0x19
        /*00f6*/ 	.short	0x0128


	//----- nvinfo : EIATTR_PARAM_CBANK
	.align		4
        /*00f8*/ 	.byte	0x04, 0x0a
        /*00fa*/ 	.short	(.L_4329 - .L_4328)
	.align		4
.L_4328:
        /*00fc*/ 	.word	index@(.nv.constant0._ZN10layer_norm13ln_bwd_kernelINS_13Kernel_traitsI6__halfffffjLj512ELj1ELj4ELj1ELj16ENS_18Kernel_traits_baseILj512ES2_ffffjLj128EEEEELb1ELb0ELb1ELb1EEEvNS_9BwdParamsE)
        /*0100*/ 	.short	0x0380
        /*0102*/ 	.short	0x0128


	//----- nvinfo : EIATTR_SW_WAR
	.align		4
.L_4329:
        /*0104*/ 	.byte	0x04, 0x36
        /*0106*/ 	.short	(.L_4331 - .L_4330)
.L_4330:
        /*0108*/ 	.word	0x00000008
.L_4331:


//--------------------- .nv.info._ZN10layer_norm13ln_bwd_kernelINS_13Kernel_traitsI6__halfffffjLj512ELj1ELj4ELj1ELj16ENS_18Kernel_traits_baseILj512ES2_ffffjLj128EEEEELb1ELb1ELb0ELb0EEEvNS_9BwdParamsE --------------------------
	.section	.nv.info._ZN10layer_norm13ln_bwd_kernelINS_13Kernel_traitsI6__halfffffjLj512ELj1ELj4ELj1ELj16ENS_18Kernel_traits_baseILj512ES2_ffffjLj128EEEEELb1ELb1ELb0ELb0EEEvNS_9BwdParamsE,"",@"SHT_CUDA_INFO"
	.sectionflags	@""
	.align	4


	//----- nvinfo : EIATTR_CUDA_API_VERSION
	.align		4
        /*0000*/ 	.byte	0x04, 0x37
        /*0002*/ 	.short	(.L_4333 - .L_4332)
.L_4332:
        /*0004*/ 	.word	0x00000082


	//----- nvinfo : EIATTR_KPARAM_INFO
	.align		4
.L_4333:
        /*0008*/ 	.byte	0x04, 0x17
        /*000a*/ 	.short	(.L_4335 - .L_4334)
.L_4334:
        /*000c*/ 	.word	0x00000000
        /*0010*/ 	.short	0x0000
        /*0012*/ 	.short	0x0000
        /*0014*/ 	.byte	0x00, 0xf0, 0xa1, 0x04


	//----- nvinfo : EIATTR_SPARSE_MMA_MASK
	.align		4
.L_4335:
        /*0018*/ 	.byte	0x03, 0x50
        /*001a*/ 	.short	0x0000


	//----- nvinfo : EIATTR_MAXREG_COUNT
	.align		4
        /*001c*/ 	.byte	0x03, 0x1b
        /*001e*/ 	.short	0x00ff


	//----- nvinfo : EIATTR_NUM_BARRIERS
	.align		4
        /*0020*/ 	.byte	0x02, 0x4c
        /*0022*/ 	.byte	0x01
	.zero		1


	//----- nvinfo : EIATTR_MERCURY_ISA_VERSION
	.align		4
        /*0024*/ 	.byte	0x03, 0x5f
        /*0026*/ 	.short	0x0101


	//----- nvinfo : EIATTR_COOP_GROUP_MASK_REGIDS
	.align		4
        /*0028*/ 	.byte	0x04, 0x29
        /*002a*/ 	.short	(.L_4337 - .L_4336)


	//   ....[0]....
.L_4336:
        /*002c*/ 	.word	0xffffffff


	//   ....[1]....
        /*0030*/ 	.word	0xffffffff


	//   ....[2]....
        /*0034*/ 	.word	0xffffffff


	//   ....[3]....
        /*0038*/ 	.word	0xffffffff


	//   ....[4]....
        /*003c*/ 	.word	0xffffffff


	//   ....[5]....
        /*0040*/ 	.word	0xffffffff


	//   ....[6]....
        /*0044*/ 	.word	0xffffffff


	//   ....[7]....
        /*0048*/ 	.word	0xffffffff


	//   ....[8]....
        /*004c*/ 	.word	0xffffffff


	//   ....[9]....
        /*0050*/ 	.word	0xffffffff


	//   ....[10]....
        /*0054*/ 	.word	0x05000078


	//   ....[11]....
        /*0058*/ 	.word	0x05000078


	//   ....[12]....
        /*005c*/ 	.word	0x05000078


	//   ....[13]....
        /*0060*/ 	.word	0x05000078


	//   ....[14]....
        /*0064*/ 	.word	0x05000078


	//   ....[15]....
        /*0068*/ 	.word	0x05000078


	//   ....[16]....
        /*006c*/ 	.word	0x05000078


	//   ....[17]....
        /*0070*/ 	.word	0x05000078


	//   ....[18]....
        /*0074*/ 	.word	0x05000078


	//   ....[19]....
        /*0078*/ 	.word	0x05000078


	//----- nvinfo : EIATTR_COOP_GROUP_INSTR_OFFSETS
	.align		4
.L_4337:
        /*007c*/ 	.byte	0x04, 0x28
        /*007e*/ 	.short	(.L_4339 - .L_4338)


	//   ....[0]....
.L_4338:
        /*0080*/ 	.word	0x000017f0


	//   ....[1]....
        /*0084*/ 	.word	0x00001800


	//   ....[2]....
        /*0088*/ 	.word	0x00001830


	//   ....[3]....
        /*008c*/ 	.word	0x00001840


	//   ....[4]....
        /*0090*/ 	.word	0x00001870


	//   ....[5]....
        /*0094*/ 	.word	0x00001880


	//   ....[6]....
        /*0098*/ 	.word	0x000018b0


	//   ....[7]....
        /*009c*/ 	.word	0x000018c0


	//   ....[8]....
        /*00a0*/ 	.word	0x000018f0


	//   ....[9]....
        /*00a4*/ 	.word	0x00001900


	//   ....[10]....
        /*00a8*/ 	.word	0x000060e0


	//   ....[11]....
        /*00ac*/ 	.word	0x00006170


	//   ....[12]....
        /*00b0*/ 	.word	0x000061e0


	//   ....[13]....
        /*00b4*/ 	.word	0x00006240


	//   ....[14]....
        /*00b8*/ 	.word	0x000062b0


	//   ....[15]....
        /*00bc*/ 	.word	0x00006310


	//   ....[16]....
        /*00c0*/ 	.word	0x00006380


	//   ....[17]....
        /*00c4*/ 	.word	0x000063e0


	//   ....[18]....
        /*00c8*/ 	.word	0x00006450


	//   ....[19]....
        /*00cc*/ 	.word	0x000064b0


	//----- nvinfo : EIATTR_VRC_CTA_INIT_COUNT
	.align		4
.L_4339:
        /*00d0*/ 	.byte	0x02, 0x4a
	.zero		1
	.zero		1


	//----- nvinfo : EIATTR_EXIT_INSTR_OFFSETS
	.align		4
        /*00d4*/ 	.byte	0x04, 0x1c
        /*00d6*/ 	.short	(.L_4341 - .L_4340)


	//   ....[0]....
.L_4340:
        /*00d8*/ 	.word	0x00005ff0


	//   ....[1]....
        /*00dc*/ 	.word	0x00006070


	//----- nvinfo : EIATTR_MAX_THREADS
	.align		4
.L_4341:
        /*00e0*/ 	.byte	0x04, 0x05
        /*00e2*/ 	.short	(.L_4343 - .L_4342)
.L_4342:
        /*00e4*/ 	.word	0x00000080
        /*00e8*/ 	.word	0x00000001
        /*00ec*/ 	.word	0x00000001


	//----- nvinfo : EIATTR_CRS_STACK_SIZE
	.align		4
.L_4343:
        /*00f0*/ 	.byte	0x04, 0x1e
        /*00f2*/ 	.short	(.L_4345 - .L_4344)
.L_4344:
        /*00f4*/ 	.word	0x00000000


	//----- nvinfo : EIATTR_CBANK_PARAM_SIZE
	.align		4
.L_4345:
        /*00f8*/ 	.byte	0x03, 0x19
        /*00fa*/ 	.short	0x0128


	//----- nvinfo : EIATTR_PARAM_CBANK
	.align		4
        /*00fc*/ 	.byte	0x04, 0x0a
        /*00fe*/ 	.short	(.L_4347 - .L_4346)
	.align		4
.L_4346:
        /*0100*/ 	.word	index@(.nv.constant0._ZN10layer_norm13ln_bwd_kernelINS_13Kernel_traitsI6__halfffffjLj512ELj1ELj4ELj1ELj16ENS_18Kernel_traits_baseILj512ES2_ffffjLj128EEEEELb1ELb1ELb0ELb0EEEvNS_9BwdParamsE)
        /*0104*/ 	.short	0x0380
        /*0106*/ 	.short	0x0128


	//----- nvinfo : EIATTR_SW_WAR
	.align		4
.L_4347:
        /*0108*/ 	.byte	0x04, 0x36
        /*010a*/ 	.short	(.L_4349 - .L_4348)
.L_4348:
        /*010c*/ 	.word	0x00000008
.L_4349:


//--------------------- .nv.info._ZN10layer_norm13ln_bwd_kernelINS_13Kernel_traitsI6__halfffffjLj512ELj1ELj4ELj1ELj16ENS_18Kernel_traits_baseILj512ES2_ffffjLj128EEEEELb1ELb1ELb0ELb1EEEvNS_9BwdParamsE --------------------------
	.section	.nv.info._ZN10layer_norm13ln_bwd_kernelINS_13Kernel_traitsI6__halfffffjLj512ELj1ELj4ELj1ELj16ENS_18Kernel_traits_baseILj512ES2_ffffjLj128EEEEELb1ELb1ELb0ELb1EEEvNS_9BwdParamsE,"",@"SHT_CUDA_INFO"
	.sectionflags	@""
	.align	4


	//----- nvinfo : EIATTR_CUDA_API_VERSION
	.align		4
        /*0000*/ 	.byte	0x04, 0x37
        /*0002*/ 	.short	(.L_4351 - .L_4350)
.L_4350:
        /*0004*/ 	.word	0x00000082


	//----- nvinfo : EIATTR_KPARAM_INFO
	.align		4
.L_4351:
        /*0008*/ 	.byte	0x04, 0x17
        /*000a*/ 	.short	(.L_4353 - .L_4352)
.L_4352:
        /*000c*/ 	.word	0x00000000
        /*0010*/ 	.short	0x0000
        /*0012*/ 	.short	0x0000
        /*0014*/ 	.byte	0x00, 0xf0, 0xa1, 0x04


	//----- nvinfo : EIATTR_SPARSE_MMA_MASK
	.align		4
.L_4353:
        /*0018*/ 	.byte	0x03, 0x50
        /*001a*/ 	.short	0x0000


	//----- nvinfo : EIATTR_MAXREG_COUNT
	.align		4
        /*001c*/ 	.byte	0x03, 0x1b
        /*001e*/ 	.short	0x00ff


	//----- nvinfo : EIATTR_NUM_BARRIERS
	.align		4
        /*0020*/ 	.byte	0x02, 0x4c
        /*0022*/ 	.byte	0x01
	.zero		1


	//----- nvinfo : EIATTR_MERCURY_ISA_VERSION
	.align		4
        /*0024*/ 	.byte	0x03, 0x5f
        /*0026*/ 	.short	0x0101


	//----- nvinfo : EIATTR_COOP_GROUP_MASK_REGIDS
	.align		4
        /*0028*/ 	.byte	0x04, 0x29
        /*002a*/ 	.short	(.L_4355 - .L_4354)


	//   ....[0]....
.L_4354:
        /*002c*/ 	.word	0xffffffff


	//   ....[1]....
        /*0030*/ 	.word	0xffffffff


	//   ....[2]....
        /*0034*/ 	.word	0xffffffff


	//   ....[3]....
        /*0038*/ 	.word	0xffffffff


	//   ....[4]....
        /*003c*/ 	.word	0xffffffff


	//   ....[5]....
        /*0040*/ 	.word	0xffffffff


	//   ....[6]....
        /*0044*/ 	.word	0xffffffff


	//   ....[7]....
        /*0048*/ 	.word	0xffffffff


	//   ....[8]....
        /*004c*/ 	.word	0xffffffff


	//   ....[9]....
        /*0050*/ 	.word	0xffffffff


	//   ....[10]....
        /*0054*/ 	.word	0x05000032


	//   ....[11]....
        /*0058*/ 	.word	0x05000032


	//   ....[12]....
        /*005c*/ 	.word	0x05000032


	//   ....[13]....
        /*0060*/ 	.word	0x05000032


	//   ....[14]....
        /*0064*/ 	.word	0x05000032


	//   ....[15]....
        /*0068*/ 	.word	0x05000032


	//   ....[16]....
        /*006c*/ 	.word	0x05000032


	//   ....[17]....
        /*0070*/ 	.word	0x05000032


	//   ....[18]....
        /*0074*/ 	.word	0x05000032


	//   ....[19]....
        /*0078*/ 	.word	0x05000032


	//----- nvinfo : EIATTR_COOP_GROUP_INSTR_OFFSETS
	.align		4
.L_4355:
        /*007c*/ 	.byte	0x04, 0x28
        /*007e*/ 	.short	(.L_4357 - .L_4356)


	//   ....[0]....
.L_4356:
        /*0080*/ 	.word	0x00001cb0


	//   ....[1]....
        /*0084*/ 	.word	0x00001cc0


	//   ....[2]....
        /*0088*/ 	.word	0x00001cf0


	//   ....[3]....
        /*008c*/ 	.word	0x00001d00


	//   ....[4]....
        /*0090*/ 	.word	0x00001d30


	//   ....[5]....
        /*0094*/ 	.word	0x00001d40


	//   ....[6]....
        /*0098*/ 	.word	0x00001d70


	//   ....[7]....
        /*009c*/ 	.word	0x00001d80


	//   ....[8]....
        /*00a0*/ 	.word	0x00001db0


	//   ....[9]....
        /*00a4*/ 	.word	0x00001dc0


	//   ....[10]....
        /*00a8*/ 	.word	0x00005dd0


	//   ....[11]....
        /*00ac*/ 	.word	0x00005e60


	//   ....[12]....
        /*00b0*/ 	.word	0x00005ec0


	//   ....[13]....
        /*00b4*/ 	.word	0x00005f20


	//   ....[14]....
        /*00b8*/ 	.word	0x00005f80


	//   ....[15]....
        /*00bc*/ 	.word	0x00005fe0


	//   ....[16]....
        /*00c0*/ 	.word	0x00006040


	//   ....[17]....
        /*00c4*/ 	.word	0x000060a0


	//   ....[18]....
        /*00c8*/ 	.word	0x00006100


	//   ....[19]....
        /*00cc*/ 	.word	0x00006160


	//----- nvinfo : EIATTR_VRC_CTA_INIT_COUNT
	.align		4
.L_4357:
        /*00d0*/ 	.byte	0x02, 0x4a
	.zero		1
	.zero		1


	//----- nvinfo : EIATTR_EXIT_INSTR_OFFSETS
	.align		4
        /*00d4*/ 	.byte	0x04, 0x1c
        /*00d6*/ 	.short	(.L_4359 - .L_4358)


	//   ....[0]....
.L_4358:
        /*00d8*/ 	.word	0x00005d70


	//----- nvinfo : EIATTR_MAX_THREADS
	.align		4
.L_4359:
        /*00dc*/ 	.byte	0x04, 0x05
        /*00de*/ 	.short	(.L_4361 - .L_4360)
.L_4360:
        /*00e0*/ 	.word	0x00000080
        /*00e4*/ 	.word	0x00000001
        /*00e8*/ 	.word	0x00000001


	//----- nvinfo : EIATTR_CRS_STACK_SIZE
	.align		4
.L_4361:
        /*00ec*/ 	.byte	0x04, 0x1e
        /*00ee*/ 	.short	(.L_4363 - .L_4362)
.L_4362:
        /*00f0*/ 	.word	0x00000000


	//----- nvinfo : EIATTR_CBANK_PARAM_SIZE
	.align		4
.L_4363:
        /*00f4*/ 	.byte	0x03, 0x19
        /*00f6*/ 	.short	0x0128


	//----- nvinfo : EIATTR_PARAM_CBANK
	.align		4
        /*00f8*/ 	.byte	0x04, 0x0a
        /*00fa*/ 	.short	(.L_4365 - .L_4364)
	.align		4
.L_4364:
        /*00fc*/ 	.word	index@(.nv.constant0._ZN10layer_norm13ln_bwd_kernelINS_13Kernel_traitsI6__halfffffjLj512ELj1ELj4ELj1ELj16ENS_18Kernel_traits_baseILj512ES2_ffffjLj128EEEEELb1ELb1ELb0ELb1EEEvNS_9BwdParamsE)
        /*0100*/ 	.short	0x0380
        /*0102*/ 	.short	0x0128


	//----- nvinfo : EIATTR_SW_WAR
	.align		4
.L_4365:
        /*0104*/ 	.byte	0x04, 0x36
        /*0106*/ 	.short	(.L_4367 - .L_4366)
.L_4366:
        /*0108*/ 	.word	0x00000008
.L_4367:


//--------------------- .nv.info._ZN10layer_norm22ln_bwd_finalize_kernelINS_22Kernel_traits_finalizeILj512E6__halfffffjLb1ELj1024ELj4ENS_18Kernel_traits_baseILj512ES2_ffffjLj1024EEEEELb1ELb0EEEvNS_9BwdParamsE --------------------------
	.section	.nv.info._ZN10layer_norm22ln_bwd_finalize_kernelINS_22Kernel_traits_finalizeILj512E6__halfffffjLb1ELj1024ELj4ENS_18Kernel_traits_baseILj512ES2_ffffjLj1024EEEEELb1ELb0EEEvNS_9BwdParamsE,"",@"SHT_CUDA_INFO"
	.sectionflags	@""
	.align	4


	//----- nvinfo : EIATTR_CUDA_API_VERSION
	.align		4
        /*0000*/ 	.byte	0x04, 0x37
        /*0002*/ 	.short	(.L_4369 - .L_4368)
.L_4368:
        /*0004*/ 	.word	0x00000082


	//----- nvinfo : EIATTR_KPARAM_INFO
	.align		4
.L_4369:
        /*0008*/ 	.byte	0x04, 0x17
        /*000a*/ 	.short	(.L_4371 - .L_4370)
.L_4370:
        /*000c*/ 	.word	0x00000000
        /*0010*/ 	.short	0x0000
        /*0012*/ 	.short	0x0000
        /*0014*/ 	.byte	0x00, 0xf0, 0xa1, 0x04


	//----- nvinfo : EIATTR_SPARSE_MMA_MASK
	.align		4
.L_4371:
        /*0018*/ 	.byte	0x03, 0x50
        /*001a*/ 	.short	0x0000


	//----- nvinfo : EIATTR_MAXREG_COUNT
	.align		4
        /*001c*/ 	.byte	0x03, 0x1b
        /*001e*/ 	.short	0x0040


	//----- nvinfo : EIATTR_NUM_BARRIERS
	.align		4
        /*0020*/ 	.byte	0x02, 0x4c
        /*0022*/ 	.byte	0x01
	.zero		1


	//----- nvinfo : EIATTR_MERCURY_ISA_VERSION
	.align		4
        /*0024*/ 	.byte	0x03, 0x5f
        /*0026*/ 	.short	0x0101


	//----- nvinfo : EIATTR_COOP_GROUP_MASK_REGIDS
	.align		4
        /*0028*/ 	.byte	0x04, 0x29
        /*002a*/ 	.short	(.L_4373 - .L_4372)


	//   ....[0]....
.L_4372:
        /*002c*/ 	.word	0xffffffff


	//   ....[1]....
        /*0030*/ 	.word	0xffffffff


	//   ....[2]....
        /*0034*/ 	.word	0xffffffff


	//   ....[3]....
        /*0038*/ 	.word	0xffffffff


	//   ....[4]....
        /*003c*/ 	.word	0xffffffff


	//   ....[5]....
        /*0040*/ 	.word	0xffffffff


	//   ....[6]....
        /*0044*/ 	.word	0xffffffff


	//   ....[7]....
        /*0048*/ 	.word	0xffffffff


	//   ....[8]....
        /*004c*/ 	.word	0xffffffff


	//   ....[9]....
        /*0050*/ 	.word	0xffffffff


	//   ....[10]....
        /*0054*/ 	.word	0xffffffff


	//   ....[11]....
        /*0058*/ 	.word	0xffffffff


	//   ....[12]....
        /*005c*/ 	.word	0xffffffff


	//   ....[13]....
        /*0060*/ 	.word	0xffffffff


	//   ....[14]....
        /*0064*/ 	.word	0xffffffff


	//----- nvinfo : EIATTR_COOP_GROUP_INSTR_OFFSETS
	.align		4
.L_4373:
        /*0068*/ 	.byte	0x04, 0x28
        /*006a*/ 	.short	(.L_4375 - .L_4374)


	//   ....[0]....
.L_4374:
        /*006c*/ 	.word	0x00001030


	//   ....[1]....
        /*0070*/ 	.word	0x00001040


	//   ....[2]....
        /*0074*/ 	.word	0x00001050


	//   ....[3]....
        /*0078*/ 	.word	0x00001080


	//   ....[4]....
        /*007c*/ 	.word	0x000010a0


	//   ....[5]....
        /*0080*/ 	.word	0x000010b0


	//   ....[6]....
        /*0084*/ 	.word	0x000010f0


	//   ....[7]....
        /*0088*/ 	.word	0x00001100


	//   ....[8]....
        /*008c*/ 	.word	0x00001110


	//   ....[9]....
        /*0090*/ 	.word	0x00001140


	//   ....[10]....
        /*0094*/ 	.word	0x00001170


	//   ....[11]....
        /*0098*/ 	.word	0x00001190


	//   ....[12]....
        /*009c*/ 	.word	0x000011c0


	//   ....[13]....
        /*00a0*/ 	.word	0x000011f0


	//   ....[14]....
        /*00a4*/ 	.word	0x00001220


	//----- nvinfo : EIATTR_VRC_CTA_INIT_COUNT
	.align		4
.L_4375:
        /*00a8*/ 	.byte	0x02, 0x4a
	.zero		1
	.zero		1


	//----- nvinfo : EIATTR_EXIT_INSTR_OFFSETS
	.align		4
        /*00ac*/ 	.byte	0x04, 0x1c
        /*00ae*/ 	.short	(.L_4377 - .L_4376)


	//   ....[0]....
.L_4376:
        /*00b0*/ 	.word	0x00000060


	//   ....[1]....
        /*00b4*/ 	.word	0x000012a0


	//   ....[2]....
        /*00b8*/ 	.word	0x000012d0


	//   ....[3]....
        /*00bc*/ 	.word	0x000013e0


	//----- nvinfo : EIATTR_MAX_THREADS
	.align		4
.L_4377:
        /*00c0*/ 	.byte	0x04, 0x05
        /*00c2*/ 	.short	(.L_4379 - .L_4378)
.L_4378:
        /*00c4*/ 	.word	0x00000400
        /*00c8*/ 	.word	0x00000001
        /*00cc*/ 	.word	0x00000001


	//----- nvinfo : EIATTR_CRS_STACK_SIZE
	.align		4
.L_4379:
        /*00d0*/ 	.byte	0x04, 0x1e
        /*00d2*/ 	.short	(.L_4381 - .L_4380)
.L_4380:
        /*00d4*/ 	.word	0x00000000


	//----- nvinfo : EIATTR_CBANK_PARAM_SIZE
	.align		4
.L_4381:
        /*00d8*/ 	.byte	0x03, 0x19
        /*00da*/ 	.short	0x0128


	//----- nvinfo : EIATTR_PARAM_CBANK
	.align		4
        /*00dc*/ 	.byte	0x04, 0x0a
        /*00de*/ 	.short	(.L_4383 - .L_4382)
	.align		4
.L_4382:
        /*00e0*/ 	.word	index@(.nv.constant0._ZN10layer_norm22ln_bwd_finalize_kernelINS_22Kernel_traits_finalizeILj512E6__halfffffjLb1ELj1024ELj4ENS_18Kernel_traits_baseILj512ES2_ffffjLj1024EEEEELb1ELb0EEEvNS_9BwdParamsE)
        /*00e4*/ 	.short	0x0380
        /*00e6*/ 	.short	0x0128


	//----- nvinfo : EIATTR_SW_WAR
	.align		4
.L_4383:
        /*00e8*/ 	.byte	0x04, 0x36
        /*00ea*/ 	.short	(.L_4385 - .L_4384)
.L_4384:
        /*00ec*/ 	.word	0x00000008
.L_4385:


//--------------------- .nv.info._ZN10layer_norm13ln_bwd_kernelINS_13Kernel_traitsI6__halfffffjLj512ELj1ELj4ELj1ELj16ENS_18Kernel_traits_baseILj512ES2_ffffjLj128EEEEELb1ELb1ELb1ELb0EEEvNS_9BwdParamsE --------------------------
	.section	.nv.info._ZN10layer_norm13ln_bwd_kernelINS_13Kernel_traitsI6__halfffffjLj512ELj1ELj4ELj1ELj16ENS_18Kernel_traits_baseILj512ES2_ffffjLj128EEEEELb1ELb1ELb1ELb0EEEvNS_9BwdParamsE,"",@"SHT_CUDA_INFO"
	.sectionflags	@""
	.align	4


	//----- nvinfo : EIATTR_CUDA_API_VERSION
	.align		4
        /*0000*/ 	.byte	0x04, 0x37
        /*0002*/ 	.short	(.L_4387 - .L_4386)
.L_4386:
        /*0004*/ 	.word	0x00000082


	//----- nvinfo : EIATTR_KPARAM_INFO
	.align		4
.L_4387:
        /*0008*/ 	.byte	0x04, 0x17
        /*000a*/ 	.short	(.L_4389 - .L_4388)
.L_4388:
        /*000c*/ 	.word	0x00000000
        /*0010*/ 	.short	0x0000
        /*0012*/ 	.short	0x0000
        /*0014*/ 	.byte	0x00, 0xf0, 0xa1, 0x04


	//----- nvinfo : EIATTR_SPARSE_MMA_MASK
	.align		4
.L_4389:
        /*0018*/ 	.byte	0x03, 0x50
        /*001a*/ 	.short	0x0000


	//----- nvinfo : EIATTR_MAXREG_COUNT
	.align		4
        /*001c*/ 	.byte	0x03, 0x1b
        /*001e*/ 	.short	0x00ff


	//----- nvinfo : EIATTR_NUM_BARRIERS
	.align		4
        /*0020*/ 	.byte	0x02, 0x4c
        /*0022*/ 	.byte	0x01
	.zero		1


	//----- nvinfo : EIATTR_MERCURY_ISA_VERSION
	.align		4
        /*0024*/ 	.byte	0x03, 0x5f
        /*0026*/ 	.short	0x0101


	//----- nvinfo : EIATTR_COOP_GROUP_MASK_REGIDS
	.align		4
        /*0028*/ 	.byte	0x04, 0x29
        /*002a*/ 	.short	(.L_4391 - .L_4390)


	//   ....[0]....
.L_4390:
        /*002c*/ 	.word	0xffffffff


	//   ....[1]....
        /*0030*/ 	.word	0xffffffff


	//   ....[2]....
        /*0034*/ 	.word	0xffffffff


	//   ....[3]....
        /*0038*/ 	.word	0xffffffff


	//   ....[4]....
        /*003c*/ 	.word	0xffffffff


	//   ....[5]....
        /*0040*/ 	.word	0xffffffff


	//   ....[6]....
        /*0044*/ 	.word	0xffffffff


	//   ....[7]....
        /*0048*/ 	.word	0xffffffff


	//   ....[8]....
        /*004c*/ 	.word	0xffffffff


	//   ....[9]....
        /*0050*/ 	.word	0xffffffff


	//   ....[10]....
        /*0054*/ 	.word	0x05000060


	//   ....[11]....
        /*0058*/ 	.word	0x05000060


	//   ....[12]....
        /*005c*/ 	.word	0x05000060


	//   ....[13]....
        /*0060*/ 	.word	0x05000060


	//   ....[14]....
        /*0064*/ 	.word	0x05000060


	//   ....[15]....
        /*0068*/ 	.word	0x05000060


	//   ....[16]....
        /*006c*/ 	.word	0x05000060


	//   ....[17]....
        /*0070*/ 	.word	0x05000060


	//   ....[18]....
        /*0074*/ 	.word	0x05000060


	//   ....[19]....
        /*0078*/ 	.word	0x05000060


	//----- nvinfo : EIATTR_COOP_GROUP_INSTR_OFFSETS
	.align		4
.L_4391:
        /*007c*/ 	.byte	0x04, 0x28
        /*007e*/ 	.short	(.L_4393 - .L_4392)


	//   ....[0]....
.L_4392:
        /*0080*/ 	.word	0x00001dd0


	//   ....[1]....
        /*0084*/ 	.word	0x00001de0


	//   ....[2]....
        /*0088*/ 	.word	0x00001e10


	//   ....[3]....
        /*008c*/ 	.word	0x00001e20


	//   ....[4]....
        /*0090*/ 	.word	0x00001e50


	//   ....[5]....
        /*0094*/ 	.word	0x00001e60


	//   ....[6]....
        /*0098*/ 	.word	0x00001e90


	//   ....[7]....
        /*009c*/ 	.word	0x00001ea0


	//   ....[8]....
        /*00a0*/ 	.word	0x00001ed0


	//   ....[9]....
        /*00a4*/ 	.word	0x00001ee0


	//   ....[10]....
        /*00a8*/ 	.word	0x000078c0


	//   ....[11]....
        /*00ac*/ 	.word	0x00007960


	//   ....[12]....
        /*00b0*/ 	.word	0x000079c0


	//   ....[13]....
        /*00b4*/ 	.word	0x00007a20


	//   ....[14]....
        /*00b8*/ 	.word	0x00007a90


	//   ....[15]....
        /*00bc*/ 	.word	0x00007af0


	//   ....[16]....
        /*00c0*/ 	.word	0x00007b60


	//   ....[17]....
        /*00c4*/ 	.word	0x00007bc0


	//   ....[18]....
        /*00c8*/ 	.word	0x00007c30


	//   ....[19]....
        /*00cc*/ 	.word	0x00007c90


	//----- nvinfo : EIATTR_VRC_CTA_INIT_COUNT
	.align		4
.L_4393:
        /*00d0*/ 	.byte	0x02, 0x4a
	.zero		1
	.zero		1


	//----- nvinfo : EIATTR_EXIT_INSTR_OFFSETS
	.align		4
        /*00d4*/ 	.byte	0x04, 0x1c
        /*00d6*/ 	.short	(.L_4395 - .L_4394)


	//   ....[0]....
.L_4394:
        /*00d8*/ 	.word	0x000077d0


	//   ....[1]....
        /*00dc*/ 	.word	0x00007850


	//----- nvinfo : EIATTR_MAX_THREADS
	.align		4
.L_4395:
        /*00e0*/ 	.byte	0x04, 0x05
        /*00e2*/ 	.short	(.L_4397 - .L_4396)
.L_4396:
        /*00e4*/ 	.word	0x00000080
        /*00e8*/ 	.word	0x00000001
        /*00ec*/ 	.word	0x00000001


	//----- nvinfo : EIATTR_CRS_STACK_SIZE
	.align		4
.L_4397:
        /*00f0*/ 	.byte	0x04, 0x1e
        /*00f2*/ 	.short	(.L_4399 - .L_4398)
.L_4398:
        /*00f4*/ 	.word	0x00000000


	//----- nvinfo : EIATTR_CBANK_PARAM_SIZE
	.align		4
.L_4399:
        /*00f8*/ 	.byte	0x03, 0x19
        /*00fa*/ 	.short	0x0128


	//----- nvinfo : EIATTR_PARAM_CBANK
	.align		4
        /*00fc*/ 	.byte	0x04, 0x0a
        /*00fe*/ 	.short	(.L_4401 - .L_4400)
	.align		4
.L_4400:
        /*0100*/ 	.word	index@(.nv.constant0._ZN10layer_norm13ln_bwd_kernelINS_13Kernel_traitsI6__halfffffjLj512ELj1ELj4ELj1ELj16ENS_18Kernel_traits_baseILj512ES2_ffffjLj128EEEEELb1ELb1ELb1ELb0EEEvNS_9BwdParamsE)
        /*0104*/ 	.short	0x0380
        /*0106*/ 	.short	0x0128


	//----- nvinfo : EIATTR_SW_WAR
	.align		4
.L_4401:
        /*0108*/ 	.byte	0x04, 0x36
        /*010a*/ 	.short	(.L_4403 - .L_4402)
.L_4402:
        /*010c*/ 	.word	0x00000008
.L_4403:


//--------------------- .nv.info._ZN10layer_norm22ln_bwd_finalize_kernelINS_22Kernel_traits_finalizeILj512E6__halfffffjLb1ELj1024ELj4ENS_18Kernel_traits_baseILj512ES2_ffffjLj1024EEEEELb1ELb1EEEvNS_9BwdParamsE --------------------------
	.section	.nv.info._ZN10layer_norm22ln_bwd_finalize_kernelINS_22Kernel_traits_finalizeILj512E6__halfffffjLb1ELj1024ELj4ENS_18Kernel_traits_baseILj512ES2_ffffjLj1024EEEEELb1ELb1EEEvNS_9BwdParamsE,"",@"SHT_CUDA_INFO"
	.sectionflags	@""
	.align	4


	//----- nvinfo : EIATTR_CUDA_API_VERSION
	.align		4
        /*0000*/ 	.byte	0x04, 0x37
        /*0002*/ 	.short	(.L_4405 - .L_4404)
.L_4404:
        /*0004*/ 	.word	0x00000082


	//----- nvinfo : EIATTR_KPARAM_INFO
	.align		4
.L_4405:
        /*0008*/ 	.byte	0x04, 0x17
        /*000a*/ 	.short	(.L_4407 - .L_4406)
.L_4406:
        /*000c*/ 	.word	0x00000000
        /*0010*/ 	.short	0x0000
        /*0012*/ 	.short	0x0000
        /*0014*/ 	.byte	0x00, 0xf0, 0xa1, 0x04


	//----- nvinfo : EIATTR_SPARSE_MMA_MASK
	.align		4
.L_4407:
        /*0018*/ 	.byte	0x03, 0x50
        /*001a*/ 	.short	0x0000


	//----- nvinfo : EIATTR_MAXREG_COUNT
	.align		4
        /*001c*/ 	.byte	0x03, 0x1b
        /*001e*/ 	.short	0x0040


	//----- nvinfo : EIATTR_NUM_BARRIERS
	.align		4
        /*0020*/ 	.byte	0x02, 0x4c
        /*0022*/ 	.byte	0x01
	.zero		1


	//----- nvinfo : EIATTR_MERCURY_ISA_VERSION
	.align		4
        /*0024*/ 	.byte	0x03, 0x5f
        /*0026*/ 	.short	0x0101


	//----- nvinfo : EIATTR_COOP_GROUP_MASK_REGIDS
	.align		4
        /*0028*/ 	.byte	0x04, 0x29
        /*002a*/ 	.short	(.L_4409 - .L_4408)


	//   ....[0]....
.L_4408:
        /*002c*/ 	.word	0xffffffff


	//   ....[1]....
        /*0030*/ 	.word	0xffffffff


	//   ....[2]....
        /*0034*/ 	.word	0xffffffff


	//   ....[3]....
        /*0038*/ 	.word	0xffffffff


	//   ....[4]....
        /*003c*/ 	.word	0xffffffff


	//   ....[5]....
        /*0040*/ 	.word	0xffffffff


	//   ....[6]....
        /*0044*/ 	.word	0xffffffff


	//   ....[7]....
        /*0048*/ 	.word	0xffffffff


	//   ....[8]....
        /*004c*/ 	.word	0xffffffff


	//   ....[9]....
        /*0050*/ 	.word	0xffffffff


	//   ....[10]....
        /*0054*/ 	.word	0xffffffff


	//   ....[11]....
        /*0058*/ 	.word	0xffffffff


	//   ....[12]....
        /*005c*/ 	.word	0xffffffff


	//   ....[13]....
        /*0060*/ 	.word	0xffffffff


	//   ....[14]....
        /*0064*/ 	.word	0xffffffff


	//----- nvinfo : EIATTR_COOP_GROUP_INSTR_OFFSETS
	.align		4
.L_4409:
        /*0068*/ 	.byte	0x04, 0x28
        /*006a*/ 	.short	(.L_4411 - .L_4410)


	//   ....[0]....
.L_4410:
        /*006c*/ 	.word	0x00001060


	//   ....[1]....
        /*0070*/ 	.word	0x00001070


	//   ....[2]....
        /*0074*/ 	.word	0x00001080


	//   ....[3]....
        /*0078*/ 	.word	0x000010b0


	//   ....[4]....
        /*007c*/ 	.word	0x000010d0


	//   ....[5]....
        /*0080*/ 	.word	0x000010e0


	//   ....[6]....
        /*0084*/ 	.word	0x00001120


	//   ....[7]....
        /*0088*/ 	.word	0x00001140


	//   ....[8]....
        /*008c*/ 	.word	0x00001150


	//   ....[9]....
        /*0090*/ 	.word	0x00001180


	//   ....[10]....
        /*0094*/ 	.word	0x000011a0


	//   ....[11]....
        /*0098*/ 	.word	0x000011b0


	//   ....[12]....
        /*009c*/ 	.word	0x000011f0


	//   ....[13]....
        /*00a0*/ 	.word	0x00001200


	//   ....[14]....
        /*00a4*/ 	.word	0x00001210


	//----- nvinfo : EIATTR_VRC_CTA_INIT_COUNT
	.align		4
.L_4411:
        /*00a8*/ 	.byte	0x02, 0x4a
	.zero		1
	.zero		1


	//----- nvinfo : EIATTR_EXIT_INSTR_OFFSETS
	.align		4
        /*00ac*/ 	.byte	0x04, 0x1c
        /*00ae*/ 	.short	(.L_4413 - .L_4412)


	//   ....[0]....
.L_4412:
        /*00b0*/ 	.word	0x00000060


	//   ....[1]....
        /*00b4*/ 	.word	0x00001290


	//   ....[2]....
        /*00b8*/ 	.word	0x000013d0


	//----- nvinfo : EIATTR_MAX_THREADS
	.align		4
.L_4413:
        /*00bc*/ 	.byte	0x04, 0x05
        /*00be*/ 	.short	(.L_4415 - .L_4414)
.L_4414:
        /*00c0*/ 	.word	0x00000400
        /*00c4*/ 	.word	0x00000001
        /*00c8*/ 	.word	0x00000001


	//----- nvinfo : EIATTR_CRS_STACK_SIZE
	.align		4
.L_4415:
        /*00cc*/ 	.byte	0x04, 0x1e
        /*00ce*/ 	.short	(.L_4417 - .L_4416)
.L_4416:
        /*00d0*/ 	.word	0x00000000


	//----- nvinfo : EIATTR_CBANK_PARAM_SIZE
	.align		4
.L_4417:
        /*00d4*/ 	.byte	0x03, 0x19
        /*00d6*/ 	.short	0x0128


	//----- nvinfo : EIATTR_PARAM_CBANK
	.align		4
        /*00d8*/ 	.byte	0x04, 0x0a
        /*00da*/ 	.short	(.L_4419 - .L_4418)
	.align		4
.L_4418:
        /*00dc*/ 	.word	index@(.nv.constant0._ZN10layer_norm22ln_bwd_finalize_kernelINS_22Kernel_traits_finalizeILj512E6__halfffffjLb1ELj1024ELj4ENS_18Kernel_traits_baseILj512ES2_ffffjLj1024EEEEELb1ELb1EEEvNS_9BwdParamsE)
        /*00e0*/ 	.short	0x0380
        /*00e2*/ 	.short	0x0128


	//----- nvinfo : EIATTR_SW_WAR
	.align		4
.L_4419:
        /*00e4*/ 	.byte	0x04, 0x36
        /*00e6*/ 	.short	(.L_4421 - .L_4420)
.L_4420:
        /*00e8*/ 	.word	0x00000008
.L_4421:


//--------------------- .nv.info._ZN10layer_norm13ln_bwd_kernelINS_13Kernel_traitsI6__halfffffjLj512ELj1ELj4ELj1ELj16ENS_18Kernel_traits_baseILj512ES2_ffffjLj128EEEEELb1ELb1ELb1ELb1EEEvNS_9BwdParamsE --------------------------
	.section	.nv.info._ZN10layer_norm13ln_bwd_kernelINS_13Kernel_traitsI6__halfffffjLj512ELj1ELj4ELj1ELj16ENS_18Kernel_traits_baseILj512ES2_ffffjLj128EEEEELb1ELb1ELb1ELb1EEEvNS_9BwdParamsE,"",@"SHT_CUDA_INFO"
	.sectionflags	@""
	.align	4


	//----- nvinfo : EIATTR_CUDA_API_VERSION
	.align		4
        /*0000*/ 	.byte	0x04, 0x37
        /*0002*/ 	.short	(.L_4423 - .L_4422)
.L_4422:
        /*0004*/ 	.word	0x00000082


	//----- nvinfo : EIATTR_KPARAM_INFO
	.align		4
.L_4423:
        /*0008*/ 	.byte	0x04, 0x17
        /*000a*/ 	.short	(.L_4425 - .L_4424)
.L_4424:
        /*000c*/ 	.word	0x00000000
        /*0010*/ 	.short	0x0000
        /*0012*/ 	.short	0x0000
        /*0014*/ 	.byte	0x00, 0xf0, 0xa1, 0x04


	//----- nvinfo : EIATTR_SPARSE_MMA_MASK
	.align		4
.L_4425:
        /*0018*/ 	.byte	0x03, 0x50
        /*001a*/ 	.short	0x0000


	//----- nvinfo : EIATTR_MAXREG_COUNT
	.align		4
        /*001c*/ 	.byte	0x03, 0x1b
        /*001e*/ 	.short	0x00ff


	//----- nvinfo : EIATTR_NUM_BARRIERS
	.align		4
        /*0020*/ 	.byte	0x02, 0x4c
        /*0022*/ 	.byte	0x01
	.zero		1


	//----- nvinfo : EIATTR_MERCURY_ISA_VERSION
	.align		4
        /*0024*/ 	.byte	0x03, 0x5f
        /*0026*/ 	.short	0x0101


	//----- nvinfo : EIATTR_COOP_GROUP_MASK_REGIDS
	.align		4
        /*0028*/ 	.byte	0x04, 0x29
        /*002a*/ 	.short	(.L_4427 - .L_4426)


	//   ....[0]....
.L_4426:
        /*002c*/ 	.word	0xffffffff


	//   ....[1]....
        /*0030*/ 	.word	0xffffffff


	//   ....[2]....
        /*0034*/ 	.word	0xffffffff


	//   ....[3]....
        /*0038*/ 	.word	0xffffffff


	//   ....[4]....
        /*003c*/ 	.word	0xffffffff


	//   ....[5]....
        /*0040*/ 	.word	0xffffffff


	//   ....[6]....
        /*0044*/ 	.word	0xffffffff


	//   ....[7]....
        /*0048*/ 	.word	0xffffffff


	//   ....[8]....
        /*004c*/ 	.word	0xffffffff


	//   ....[9]....
        /*0050*/ 	.word	0xffffffff


	//   ....[10]....
        /*0054*/ 	.word	0x05000096


	//   ....[11]....
        /*0058*/ 	.word	0x05000096


	//   ....[12]....
        /*005c*/ 	.word	0x05000096


	//   ....[13]....
        /*0060*/ 	.word	0x05000096


	//   ....[14]....
        /*0064*/ 	.word	0x05000096


	//   ....[15]....
        /*0068*/ 	.word	0x05000096


	//   ....[16]....
        /*006c*/ 	.word	0x05000096


	//   ....[17]....
        /*0070*/ 	.word	0x05000096


	//   ....[18]....
        /*0074*/ 	.word	0x05000096


	//   ....[19]....
        /*0078*/ 	.word	0x05000096


	//----- nvinfo : EIATTR_COOP_GROUP_INSTR_OFFSETS
	.align		4
.L_4427:
        /*007c*/ 	.byte	0x04, 0x28
        /*007e*/ 	.short	(.L_4429 - .L_4428)


	//   ....[0]....
.L_4428:
        /*0080*/ 	.word	0x00001670


	//   ....[1]....
        /*0084*/ 	.word	0x00001680


	//   ....[2]....
        /*0088*/ 	.word	0x000016b0


	//   ....[3]....
        /*008c*/ 	.word	0x000016c0


	//   ....[4]....
        /*0090*/ 	.word	0x000016f0


	//   ....[5]....
        /*0094*/ 	.word	0x00001700


	//   ....[6]....
        /*0098*/ 	.word	0x00001730


	//   ....[7]....
        /*009c*/ 	.word	0x00001740


	//   ....[8]....
        /*00a0*/ 	.word	0x00001770


	//   ....[9]....
        /*00a4*/ 	.word	0x00001780


	//   ....[10]....
        /*00a8*/ 	.word	0x00006c00


	//   ....[11]....
        /*00ac*/ 	.word	0x00006c90


	//   ....[12]....
        /*00b0*/ 	.word	0x00006d00


	//   ....[13]....
        /*00b4*/ 	.word	0x00006d60


	//   ....[14]....
        /*00b8*/ 	.word	0x00006dd0


	//   ....[15]....
        /*00bc*/ 	.word	0x00006e30


	//   ....[16]....
        /*00c0*/ 	.word	0x00006ea0


	//   ....[17]....
        /*00c4*/ 	.word	0x00006f00


	//   ....[18]....
        /*00c8*/ 	.word	0x00006f70


	//   ....[19]....
        /*00cc*/ 	.word	0x00006fd0


	//----- nvinfo : EIATTR_VRC_CTA_INIT_COUNT
	.align		4
.L_4429:
        /*00d0*/ 	.byte	0x02, 0x4a
	.zero		1
	.zero		1


	//----- nvinfo : EIATTR_EXIT_INSTR_OFFSETS
	.align		4
        /*00d4*/ 	.byte	0x04, 0x1c
        /*00d6*/ 	.short	(.L_4431 - .L_4430)


	//   ....[0]....
.L_4430:
        /*00d8*/ 	.word	0x00006b90


	//----- nvinfo : EIATTR_MAX_THREADS
	.align		4
.L_4431:
        /*00dc*/ 	.byte	0x04, 0x05
        /*00de*/ 	.short	(.L_4433 - .L_4432)
.L_4432:
        /*00e0*/ 	.word	0x00000080
        /*00e4*/ 	.word	0x00000001
        /*00e8*/ 	.word	0x00000001


	//----- nvinfo : EIATTR_CRS_STACK_SIZE
	.align		4
.L_4433:
        /*00ec*/ 	.byte	0x04, 0x1e
        /*00ee*/ 	.short	(.L_4435 - .L_4434)
.L_4434:
        /*00f0*/ 	.word	0x00000000


	//----- nvinfo : EIATTR_CBANK_PARAM_SIZE
	.align		4
.L_4435:
        /*00f4*/ 	.byte	0x03, 0x19
        /*00f6*/ 	.short	0x0128


	//----- nvinfo : EIATTR_PARAM_CBANK
	.align		4
        /*00f8*/ 	.byte	0x04, 0x0a
        /*00fa*/ 	.short	(.L_4437 - .L_4436)
	.align		4
.L_4436:
        /*00fc*/ 	.word	index@(.nv.constant0._ZN10layer_norm13ln_bwd_kernelINS_13Kernel_traitsI6__halfffffjLj512ELj1ELj4ELj1ELj16ENS_18Kernel_traits_baseILj512ES2_ffffjLj128EEEEELb1ELb1ELb1ELb1EEEvNS_9BwdParamsE)
        /*0100*/ 	.short	0x0380
        /*0102*/ 	.short	0x0128


	//----- nvinfo : EIATTR_SW_WAR
	.align		4
.L_4437:
        /*0104*/ 	.byte	0x04, 0x36
        /*0106*/ 	.short	(.L_4439 - .L_4438)
.L_4438:
        /*0108*/ 	.word	0x00000008
.L_4439:


//--------------------- .nv.info._ZN10layer_norm13ln_bwd_kernelINS_13Kernel_traitsIfffffjLj512ELj1ELj4ELj1ELj16ENS_18Kernel_traits_baseILj512EfffffjLj128EEEEELb0ELb0ELb0ELb0EEEvNS_9BwdParamsE --------------------------
	.section	.nv.info._ZN10layer_norm13ln_bwd_kernelINS_13Kernel_traitsIfffffjLj512ELj1ELj4ELj1ELj16ENS_18Kernel_traits_baseILj512EfffffjLj128EEEEELb0ELb0ELb0ELb0EEEvNS_9BwdParamsE,"",@"SHT_CUDA_INFO"
	.sectionflags	@""
	.align	4


	//----- nvinfo : EIATTR_CUDA_API_VERSION
	.align		4
        /*0000*/ 	.byte	0x04, 0x37
        /*0002*/ 	.short	(.L_4441 - .L_4440)
.L_4440:
        /*0004*/ 	.word	0x00000082


	//----- nvinfo : EIATTR_KPARAM_INFO
	.align		4
.L_4441:
        /*0008*/ 	.byte	0x04, 0x17
        /*000a*/ 	.short	(.L_4443 - .L_4442)
.L_4442:
        /*000c*/ 	.word	0x00000000
        /*0010*/ 	.short	0x0000
        /*0012*/ 	.short	0x0000
        /*0014*/ 	.byte	0x00, 0xf0, 0xa1, 0x04


	//----- nvinfo : EIATTR_SPARSE_MMA_MASK
	.align		4
.L_4443:
        /*0018*/ 	.byte	0x03, 0x50
        /*001a*/ 	.short	0x0000


	//----- nvinfo : EIATTR_MAXREG_COUNT
	.align		4
        /*001c*/ 	.byte	0x03, 0x1b
        /*001e*/ 	.short	0x00ff


	//----- nvinfo : EIATTR_NUM_BARRIERS
	.align		4
        /*0020*/ 	.byte	0x02, 0x4c
        /*0022*/ 	.byte	0x01
	.zero		1


	//----- nvinfo : EIATTR_MERCURY_ISA_VERSION
	.align		4
        /*0024*/ 	.byte	0x03, 0x5f
        /*0026*/ 	.short	0x0101


	//----- nvinfo : EIATTR_COOP_GROUP_MASK_REGIDS
	.align		4
        /*0028*/ 	.byte	0x04, 0x29
        /*002a*/ 	.short	(.L_4445 - .L_4444)


	//   ....[0]....
.L_4444:
        /*002c*/ 	.word	0xffffffff


	//   ....[1]....
        /*0030*/ 	.word	0xffffffff


	//   ....[2]....
        /*0034*/ 	.word	0xffffffff


	//   ....[3]....
        /*0038*/ 	.word	0xffffffff


	//   ....[4]....
        /*003c*/ 	.word	0xffffffff


	//   ....[5]....
        /*0040*/ 	.word	0xffffffff


	//   ....[6]....
        /*0044*/ 	.word	0xffffffff


	//   ....[7]....
        /*0048*/ 	.word	0xffffffff


	//   ....[8]....
        /*004c*/ 	.word	0xffffffff


	//   ....[9]....
        /*0050*/ 	.word	0xffffffff


	//   ....[10]....
        /*0054*/ 	.word	0x05000071


	//   ....[11]....
        /*0058*/ 	.word	0x05000071


	//   ....[12]....
        /*005c*/ 	.word	0x05000071


	//   ....[13]....
        /*0060*/ 	.word	0x05000071


	//   ....[14]....
        /*0064*/ 	.word	0x05000071


	//   ....[15]....
        /*0068*/ 	.word	0x05000071


	//   ....[16]....
        /*006c*/ 	.word	0x05000071


	//   ....[17]....
        /*0070*/ 	.word	0x05000071


	//   ....[18]....
        /*0074*/ 	.word	0x05000071


	//   ....[19]....
        /*0078*/ 	.word	0x05000071


	//----- nvinfo : EIATTR_COOP_GROUP_INSTR_OFFSETS
	.align		4
.L_4445:
        /*007c*/ 	.byte	0x04, 0x28
        /*007e*/ 	.short	(.L_4447 - .L_4446)


	//   ....[0]....
.L_4446:
        /*0080*/ 	.word	0x00001ac0


	//   ....[1]....
        /*0084*/ 	.word	0x00001ad0


	//   ....[2]....
        /*0088*/ 	.word	0x00001b00


	//   ....[3]....
        /*008c*/ 	.word	0x00001b10


	//   ....[4]....
        /*0090*/ 	.word	0x00001b40


	//   ....[5]....
        /*0094*/ 	.word	0x00001b50


	//   ....[6]....
        /*0098*/ 	.word	0x00001b80


	//   ....[7]....
        /*009c*/ 	.word	0x00001b90


	//   ....[8]....
        /*00a0*/ 	.word	0x00001bc0


	//   ....[9]....
        /*00a4*/ 	.word	0x00001bd0


	//   ....[10]....
        /*00a8*/ 	.word	0x00003d70


	//   ....[11]....
        /*00ac*/ 	.word	0x00003e00


	//   ....[12]....
        /*00b0*/ 	.word	0x00003e70


	//   ....[13]....
        /*00b4*/ 	.word	0x00003ed0


	//   ....[14]....
        /*00b8*/ 	.word	0x00003f40


	//   ....[15]....
        /*00bc*/ 	.word	0x00003fa0


	//   ....[16]....
        /*00c0*/ 	.word	0x00004010


	//   ....[17]....
        /*00c4*/ 	.word	0x00004070


	//   ....[18]....
        /*00c8*/ 	.word	0x000040e0


	//   ....[19]....
        /*00cc*/ 	.word	0x00004140


	//----- nvinfo : EIATTR_VRC_CTA_INIT_COUNT
	.align		4
.L_4447:
        /*00d0*/ 	.byte	0x02, 0x4a
	.zero		1
	.zero		1


	//----- nvinfo : EIATTR_EXIT_INSTR_OFFSETS
	.align		4
        /*00d4*/ 	.byte	0x04, 0x1c
        /*00d6*/ 	.short	(.L_4449 - .L_4448)


	//   ....[0]....
.L_4448:
        /*00d8*/ 	.word	0x00003cd0


	//   ....[1]....
        /*00dc*/ 	.word	0x00003d00


	//----- nvinfo : EIATTR_MAX_THREADS
	.align		4
.L_4449:
        /*00e0*/ 	.byte	0x04, 0x05
        /*00e2*/ 	.short	(.L_4451 - .L_4450)
.L_4450:
        /*00e4*/ 	.word	0x00000080
        /*00e8*/ 	.word	0x00000001
        /*00ec*/ 	.word	0x00000001


	//----- nvinfo : EIATTR_CRS_STACK_SIZE
	.align		4
.L_4451:
        /*00f0*/ 	.byte	0x04, 0x1e
        /*00f2*/ 	.short	(.L_4453 - .L_4452)
.L_4452:
        /*00f4*/ 	.word	0x00000000


	//----- nvinfo : EIATTR_CBANK_PARAM_SIZE
	.align		4
.L_4453:
        /*00f8*/ 	.byte	0x03, 0x19
        /*00fa*/ 	.short	0x0128


	//----- nvinfo : EIATTR_PARAM_CBANK
	.align		4
        /*00fc*/ 	.byte	0x04, 0x0a
        /*00fe*/ 	.short	(.L_4455 - .L_4454)
	.align		4
.L_4454:
        /*0100*/ 	.word	index@(.nv.constant0._ZN10layer_norm13ln_bwd_kernelINS_13Kernel_traitsIfffffjLj512ELj1ELj4ELj1ELj16ENS_18Kernel_traits_baseILj512EfffffjLj128EEEEELb0ELb0ELb0ELb0EEEvNS_9BwdParamsE)
        /*0104*/ 	.short	0x0380
        /*0106*/ 	.short	0x0128


	//----- nvinfo : EIATTR_SW_WAR
	.align		4
.L_4455:
        /*0108*/ 	.byte	0x04, 0x36
        /*010a*/ 	.short	(.L_4457 - .L_4456)
.L_4456:
        /*010c*/ 	.word	0x00000008
.L_4457:


//--------------------- .nv.info._ZN10layer_norm13ln_bwd_kernelINS_13Kernel_traitsIfffffjLj512ELj1ELj4ELj1ELj16ENS_18Kernel_traits_baseILj512EfffffjLj128EEEEELb0ELb0ELb0ELb1EEEvNS_9BwdParamsE --------------------------
	.section	.nv.info._ZN10layer_norm13ln_bwd_kernelINS_13Kernel_traitsIfffffjLj512ELj1ELj4ELj1ELj16ENS_18Kernel_traits_baseILj512EfffffjLj128EEEEELb0ELb0ELb0ELb1EEEvNS_9BwdParamsE,"",@"SHT_CUDA_INFO"
	.sectionflags	@""
	.align	4


	//----- nvinfo : EIATTR_CUDA_API_VERSION
	.align		4
        /*0000*/ 	.byte	0x04, 0x37
        /*0002*/ 	.short	(.L_4459 - .L_4458)
.L_4458:
        /*0004*/ 	.word	0x00000082


	//----- nvinfo : EIATTR_KPARAM_INFO
	.align		4
.L_4459:
        /*0008*/ 	.byte	0x04, 0x17
        /*000a*/ 	.short	(.L_4461 - .L_4460)
.L_4460:
        /*000c*/ 	.word	0x00000000
        /*0010*/ 	.short	0x0000
        /*0012*/ 	.short	0x0000
        /*0014*/ 	.byte	0x00, 0xf0, 0xa1, 0x04


	//----- nvinfo : EIATTR_SPARSE_MMA_MASK
	.align		4
.L_4461:
        /*0018*/ 	.byte	0x03, 0x50
        /*001a*/ 	.short	0x0000


	//----- nvinfo : EIATTR_MAXREG_COUNT
	.align		4
        /*001c*/ 	.byte	0x03, 0x1b
        /*001e*/ 	.short	0x00ff


	//----- nvinfo : EIATTR_NUM_BARRIERS
	.align		4
        /*0020*/ 	.byte	0x02, 0x4c
        /*0022*/ 	.byte	0x01
	.zero		1


	//----- nvinfo : EIATTR_MERCURY_ISA_VERSION
	.align		4
        /*0024*/ 	.byte	0x03, 0x5f
        /*0026*/ 	.short	0x0101


	//----- nvinfo : EIATTR_COOP_GROUP_MASK_REGIDS
	.align		4
        /*0028*/ 	.byte	0x04, 0x29
        /*002a*/ 	.short	(.L_4463 - .L_4462)


	//   ....[0]....
.L_4462:
        /*002c*/ 	.word	0xffffffff


	//   ....[1]....
        /*0030*/ 	.word	0xffffffff


	//   ....[2]....
        /*0034*/ 	.word	0xffffffff


	//   ....[3]....
        /*0038*/ 	.word	0xffffffff


	//   ....[4]....
        /*003c*/ 	.word	0xffffffff


	//   ....[5]....
        /*0040*/ 	.word	0xffffffff


	//   ....[6]....
        /*0044*/ 	.word	0xffffffff


	//   ....[7]....
        /*0048*/ 	.word	0xffffffff


	//   ....[8]....
        /*004c*/ 	.word	0xffffffff


	//   ....[9]....
        /*0050*/ 	.word	0xffffffff


	//   ....[10]....
        /*0054*/ 	.word	0x05000034


	//   ....[11]....
        /*0058*/ 	.word	0x05000034


	//   ....[12]....
        /*005c*/ 	.word	0x05000034


	//   ....[13]....
        /*0060*/ 	.word	0x05000034


	//   ....[14]....
        /*0064*/ 	.word	0x05000034


	//   ....[15]....
        /*0068*/ 	.word	0x05000034


	//   ....[16]....
        /*006c*/ 	.word	0x05000034


	//   ....[17]....
        /*0070*/ 	.word	0x05000034


	//   ....[18]....
        /*0074*/ 	.word	0x05000034


	//   ....[19]....
        /*0078*/ 	.word	0x05000034


	//----- nvinfo : EIATTR_COOP_GROUP_INSTR_OFFSETS
	.align		4
.L_4463:
        /*007c*/ 	.byte	0x04, 0x28
        /*007e*/ 	.short	(.L_4465 - .L_4464)


	//   ....[0]....
.L_4464:
        /*0080*/ 	.word	0x00001650


	//   ....[1]....
        /*0084*/ 	.word	0x00001660


	//   ....[2]....
        /*0088*/ 	.word	0x00001690


	//   ....[3]....
        /*008c*/ 	.word	0x000016a0


	//   ....[4]....
        /*0090*/ 	.word	0x000016d0


	//   ....[5]....
        /*0094*/ 	.word	0x000016e0


	//   ....[6]....
        /*0098*/ 	.word	0x00001710


	//   ....[7]....
        /*009c*/ 	.word	0x00001720


	//   ....[8]....
        /*00a0*/ 	.word	0x00001750


	//   ....[9]....
        /*00a4*/ 	.word	0x00001760


	//   ....[10]....
        /*00a8*/ 	.word	0x00003520


	//   ....[11]....
        /*00ac*/ 	.word	0x000035b0


	//   ....[12]....
        /*00b0*/ 	.word	0x00003620


	//   ....[13]....
        /*00b4*/ 	.word	0x00003680


	//   ....[14]....
        /*00b8*/ 	.word	0x000036f0


	//   ....[15]....
        /*00bc*/ 	.word	0x00003750


	//   ....[16]....
        /*00c0*/ 	.word	0x000037c0


	//   ....[17]....
        /*00c4*/ 	.word	0x00003820


	//   ....[18]....
        /*00c8*/ 	.word	0x00003890


	//   ....[19]....
        /*00cc*/ 	.word	0x000038f0


	//----- nvinfo : EIATTR_VRC_CTA_INIT_COUNT
	.align		4
.L_4465:
        /*00d0*/ 	.byte	0x02, 0x4a
	.zero		1
	.zero		1


	//----- nvinfo : EIATTR_EXIT_INSTR_OFFSETS
	.align		4
        /*00d4*/ 	.byte	0x04, 0x1c
        /*00d6*/ 	.short	(.L_4467 - .L_4466)


	//   ....[0]....
.L_4466:
        /*00d8*/ 	.word	0x000034b0


	//----- nvinfo : EIATTR_MAX_THREADS
	.align		4
.L_4467:
        /*00dc*/ 	.byte	0x04, 0x05
        /*00de*/ 	.short	(.L_4469 - .L_4468)
.L_4468:
        /*00e0*/ 	.word	0x00000080
        /*00e4*/ 	.word	0x00000001
        /*00e8*/ 	.word	0x00000001


	//----- nvinfo : EIATTR_CRS_STACK_SIZE
	.align		4
.L_4469:
        /*00ec*/ 	.byte	0x04, 0x1e
        /*00ee*/ 	.short	(.L_4471 - .L_4470)
.L_4470:
        /*00f0*/ 	.word	0x00000000


	//----- nvinfo : EIATTR_CBANK_PARAM_SIZE
	.align		4
.L_4471:
        /*00f4*/ 	.byte	0x03, 0x19
        /*00f6*/ 	.short	0x0128


	//----- nvinfo : EIATTR_PARAM_CBANK
	.align		4
        /*00f8*/ 	.byte	0x04, 0x0a
        /*00fa*/ 	.short	(.L_4473 - .L_4472)
	.align		4
.L_4472:
        /*00fc*/ 	.word	index@(.nv.constant0._ZN10layer_norm13ln_bwd_kernelINS_13Kernel_traitsIfffffjLj512ELj1ELj4ELj1ELj16ENS_18Kernel_traits_baseILj512EfffffjLj128EEEEELb0ELb0ELb0ELb1EEEvNS_9BwdParamsE)
        /*0100*/ 	.short	0x0380
        /*0102*/ 	.short	0x0128


	//----- nvinfo : EIATTR_SW_WAR
	.align		4
.L_4473:
        /*0104*/ 	.byte	0x04, 0x36
        /*0106*/ 	.short	(.L_4475 - .L_4474)
.L_4474:
        /*0108*/ 	.word	0x00000008
.L_4475:


//--------------------- .nv.info._ZN10layer_norm13ln_bwd_kernelINS_13Kernel_traitsIfffffjLj512ELj1ELj4ELj1ELj16ENS_18Kernel_traits_baseILj512EfffffjLj128EEEEELb0ELb0ELb1ELb0EEEvNS_9BwdParamsE --------------------------
	.section	.nv.info._ZN10layer_norm13ln_bwd_kernelINS_13Kernel_traitsIfffffjLj512ELj1ELj4ELj1ELj16ENS_18Kernel_traits_baseILj512EfffffjLj128EEEEELb0ELb0ELb1ELb0EEEvNS_9BwdParamsE,"",@"SHT_CUDA_INFO"
	.sectionflags	@""
	.align	4


	//----- nvinfo : EIATTR_CUDA_API_VERSION
	.align		4
        /*0000*/ 	.byte	0x04, 0x37
        /*0002*/ 	.short	(.L_4477 - .L_4476)
.L_4476:
        /*0004*/ 	.word	0x00000082


	//----- nvinfo : EIATTR_KPARAM_INFO
	.align		4
.L_4477:
        /*0008*/ 	.byte	0x04, 0x17
        /*000a*/ 	.short	(.L_4479 - .L_4478)
.L_4478:
        /*000c*/ 	.word	0x00000000
        /*0010*/ 	.short	0x0000
        /*0012*/ 	.short	0x0000
        /*0014*/ 	.byte	0x00, 0xf0, 0xa1, 0x04


	//----- nvinfo : EIATTR_SPARSE_MMA_MASK
	.align		4
.L_4479:
        /*0018*/ 	.byte	0x03, 0x50
        /*001a*/ 	.short	0x0000


	//----- nvinfo : EIATTR_MAXREG_COUNT
	.align		4
        /*001c*/ 	.byte	0x03, 0x1b
        /*001e*/ 	.short	0x00ff


	//----- nvinfo : EIATTR_NUM_BARRIERS
	.align		4
        /*0020*/ 	.byte	0x02, 0x4c
        /*0022*/ 	.byte	0x01
	.zero		1


	//----- nvinfo : EIATTR_MERCURY_ISA_VERSION
	.align		4
        /*0024*/ 	.byte	0x03, 0x5f
        /*0026*/ 	.short	0x0101


	//----- nvinfo : EIATTR_COOP_GROUP_MASK_REGIDS
	.align		4
        /*0028*/ 	.byte	0x04, 0x29
        /*002a*/ 	.short	(.L_4481 - .L_4480)


	//   ....[0]....
.L_4480:
        /*002c*/ 	.word	0xffffffff


	//   ....[1]....
        /*0030*/ 	.word	0xffffffff


	//   ....[2]....
        /*0034*/ 	.word	0xffffffff


	//   ....[3]....
        /*0038*/ 	.word	0xffffffff


	//   ....[4]....
        /*003c*/ 	.word	0xffffffff


	//   ....[5]....
        /*0040*/ 	.word	0xffffffff


	//   ....[6]....
        /*0044*/ 	.word	0xffffffff


	//   ....[7]....
        /*0048*/ 	.word	0xffffffff


	//   ....[8]....
        /*004c*/ 	.word	0xffffffff


	//   ....[9]....
        /*0050*/ 	.word	0xffffffff


	//   ....[10]....
        /*0054*/ 	.word	0x05000000


	//   ....[11]....
        /*0058*/ 	.word	0x05000000


	//   ....[12]....
        /*005c*/ 	.word	0x05000000


	//   ....[13]....
        /*0060*/ 	.word	0x05000000


	//   ....[14]....
        /*0064*/ 	.word	0x05000000


	//   ....[15]....
        /*0068*/ 	.word	0x05000000


	//   ....[16]....
        /*006c*/ 	.word	0x05000000


	//   ....[17]....
        /*0070*/ 	.word	0x05000000


	//   ....[18]....
        /*0074*/ 	.word	0x05000000


	//   ....[19]....
        /*0078*/ 	.word	0x05000000


	//----- nvinfo : EIATTR_COOP_GROUP_INSTR_OFFSETS
	.align		4
.L_4481:
        /*007c*/ 	.byte	0x04, 0x28
        /*007e*/ 	.short	(.L_4483 - .L_4482)


	//   ....[0]....
.L_4482:
        /*0080*/ 	.word	0x00001420


	//   ....[1]....
        /*0084*/ 	.word	0x00001430


	//   ....[2]....
        /*0088*/ 	.word	0x00001460


	//   ....[3]....
        /*008c*/ 	.word	0x00001470


	//   ....[4]....
        /*0090*/ 	.word	0x000014a0


	//   ....[5]....
        /*0094*/ 	.word	0x000014b0


	//   ....[6]....
        /*0098*/ 	.word	0x000014e0


	//   ....[7]....
        /*009c*/ 	.word	0x000014f0


	//   ....[8]....
        /*00a0*/ 	.word	0x00001520


	//   ....[9]....
        /*00a4*/ 	.word	0x00001530


	//   ....[10]....
        /*00a8*/ 	.word	0x000040e0


	//   ....[11]....
        /*00ac*/ 	.word	0x00004180


	//   ....[12]....
        /*00b0*/ 	.word	0x000041e0


	//   ....[13]....
        /*00b4*/ 	.word	0x00004240


	//   ....[14]....
        /*00b8*/ 	.word	0x000042b0


	//   ....[15]....
        /*00bc*/ 	.word	0x00004310


	//   ....[16]....
        /*00c0*/ 	.word	0x00004380


	//   ....[17]....
        /*00c4*/ 	.word	0x000043e0


	//   ....[18]....
        /*00c8*/ 	.word	0x00004450


	//   ....[19]....
        /*00cc*/ 	.word	0x000044b0


	//----- nvinfo : EIATTR_VRC_CTA_INIT_COUNT
	.align		4
.L_4483:
        /*00d0*/ 	.byte	0x02, 0x4a
	.zero		1
	.zero		1


	//----- nvinfo : EIATTR_EXIT_INSTR_OFFSETS
	.align		4
        /*00d4*/ 	.byte	0x04, 0x1c
        /*00d6*/ 	.short	(.L_4485 - .L_4484)


	//   ....[0]....
.L_4484:
        /*00d8*/ 	.word	0x00004040


	//   ....[1]....
        /*00dc*/ 	.word	0x00004070


	//----- nvinfo : EIATTR_MAX_THREADS
	.align		4
.L_4485:
        /*00e0*/ 	.byte	0x04, 0x05
        /*00e2*/ 	.short	(.L_4487 - .L_4486)
.L_4486:
        /*00e4*/ 	.word	0x00000080
        /*00e8*/ 	.word	0x00000001
        /*00ec*/ 	.word	0x00000001


	//----- nvinfo : EIATTR_CRS_STACK_SIZE
	.align		4
.L_4487:
        /*00f0*/ 	.byte	0x04, 0x1e
        /*00f2*/ 	.short	(.L_4489 - .L_4488)
.L_4488:
        /*00f4*/ 	.word	0x00000000


	//----- nvinfo : EIATTR_CBANK_PARAM_SIZE
	.align		4
.L_4489:
        /*00f8*/ 	.byte	0x03, 0x19
        /*00fa*/ 	.short	0x0128


	//----- nvinfo : EIATTR_PARAM_CBANK
	.align		4
        /*00fc*/ 	.byte	0x04, 0x0a
        /*00fe*/ 	.short	(.L_4491 - .L_4490)
	.align		4
.L_4490:
        /*0100*/ 	.word	index@(.nv.constant0._ZN10layer_norm13ln_bwd_kernelINS_13Kernel_traitsIfffffjLj512ELj1ELj4ELj1ELj16ENS_18Kernel_traits_baseILj512EfffffjLj128EEEEELb0ELb0ELb1ELb0EEEvNS_9BwdParamsE)
        /*0104*/ 	.short	0x0380
        /*0106*/ 	.short	0x0128


	//----- nvinfo : EIATTR_SW_WAR
	.align		4
.L_4491:
        /*0108*/ 	.byte	0x04, 0x36
        /*010a*/ 	.short	(.L_4493 - .L_4492)
.L_4492:
        /*010c*/ 	.word	0x00000008
.L_4493:


//--------------------- .nv.info._ZN10layer_norm13ln_bwd_kernelINS_13Kernel_traitsIfffffjLj512ELj1ELj4ELj1ELj16ENS_18Kernel_traits_baseILj512EfffffjLj128EEEEELb0ELb0ELb1ELb1EEEvNS_9BwdParamsE --------------------------
	.section	.nv.info._ZN10layer_norm13ln_bwd_kernelINS_13Kernel_traitsIfffffjLj512ELj1ELj4ELj1ELj16ENS_18Kernel_traits_baseILj512EfffffjLj128EEEEELb0ELb0ELb1ELb1EEEvNS_9BwdParamsE,"",@"SHT_CUDA_INFO"
	.sectionflags	@""
	.align	4


	//----- nvinfo : EIATTR_CUDA_API_VERSION
	.align		4
        /*0000*/ 	.byte	0x04, 0x37
        /*0002*/ 	.short	(.L_4495 - .L_4494)
.L_4494:
        /*0004*/ 	.word	0x00000082


	//----- nvinfo : EIATTR_KPARAM_INFO
	.align		4
.L_4495:
        /*0008*/ 	.byte	0x04, 0x17
        /*000a*/ 	.short	(.L_4497 - .L_4496)
.L_4496:
        /*000c*/ 	.word	0x00000000
        /*0010*/ 	.short	0x0000
        /*0012*/ 	.short	0x0000
        /*0014*/ 	.byte	0x00, 0xf0, 0xa1, 0x04


	//----- nvinfo : EIATTR_SPARSE_MMA_MASK
	.align		4
.L_4497:
        /*0018*/ 	.byte	0x03, 0x50
        /*001a*/ 	.short	0x0000


	//----- nvinfo : EIATTR_MAXREG_COUNT
	.align		4
        /*001c*/ 	.byte	0x03, 0x1b
        /*001e*/ 	.short	0x00ff


	//----- nvinfo : EIATTR_NUM_BARRIERS
	.align		4
        /*0020*/ 	.byte	0x02, 0x4c
        /*0022*/ 	.byte	0x01
	.zero		1


	//----- nvinfo : EIATTR_MERCURY_ISA_VERSION
	.align		4
        /*0024*/ 	.byte	0x03, 0x5f
        /*0026*/ 	.short	0x0101


	//----- nvinfo : EIATTR_COOP_GROUP_MASK_REGIDS
	.align		4
        /*0028*/ 	.byte	0x04, 0x29
        /*002a*/ 	.short	(.L_4499 - .L_4498)


	//   ....[0]....
.L_4498:
        /*002c*/ 	.word	0xffffffff


	//   ....[1]....
        /*0030*/ 	.word	0xffffffff


	//   ....[2]....
        /*0034*/ 	.word	0xffffffff


	//   ....[3]....
        /*0038*/ 	.word	0xffffffff


	//   ....[4]....
        /*003c*/ 	.word	0xffffffff


	//   ....[5]....
        /*0040*/ 	.word	0xffffffff


	//   ....[6]....
        /*0044*/ 	.word	0xffffffff


	//   ....[7]....
        /*0048*/ 	.word	0xffffffff


	//   ....[8]....
        /*004c*/ 	.word	0xffffffff


	//   ....[9]....
        /*0050*/ 	.word	0xffffffff


	//   ....[10]....
        /*0054*/ 	.word	0x05000077


	//   ....[11]....
        /*0058*/ 	.word	0x05000077


	//   ....[12]....
        /*005c*/ 	.word	0x05000077


	//   ....[13]....
        /*0060*/ 	.word	0x05000077


	//   ....[14]....
        /*0064*/ 	.word	0x05000077


	//   ....[15]....
        /*0068*/ 	.word	0x05000077


	//   ....[16]....
        /*006c*/ 	.word	0x05000077


	//   ....[17]....
        /*0070*/ 	.word	0x05000077


	//   ....[18]....
        /*0074*/ 	.word	0x05000077


	//   ....[19]....
        /*0078*/ 	.word	0x05000077


	//----- nvinfo : EIATTR_COOP_GROUP_INSTR_OFFSETS
	.align		4
.L_4499:
        /*007c*/ 	.byte	0x04, 0x28
        /*007e*/ 	.short	(.L_4501 - .L_4500)


	//   ....[0]....
.L_4500:
        /*0080*/ 	.word	0x00000ff0


	//   ....[1]....
        /*0084*/ 	.word	0x00001000


	//   ....[2]....
        /*0088*/ 	.word	0x00001030


	//   ....[3]....
        /*008c*/ 	.word	0x00001040


	//   ....[4]....
        /*0090*/ 	.word	0x00001070


	//   ....[5]....
        /*0094*/ 	.word	0x00001080


	//   ....[6]....
        /*0098*/ 	.word	0x000010b0


	//   ....[7]....
        /*009c*/ 	.word	0x000010c0


	//   ....[8]....
        /*00a0*/ 	.word	0x000010f0


	//   ....[9]....
        /*00a4*/ 	.word	0x00001100


	//   ....[10]....
        /*00a8*/ 	.word	0x00003720


	//   ....[11]....
        /*00ac*/ 	.word	0x000037b0


	//   ....[12]....
        /*00b0*/ 	.word	0x00003820


	//   ....[13]....
        /*00b4*/ 	.word	0x00003880


	//   ....[14]....
        /*00b8*/ 	.word	0x000038f0


	//   ....[15]....
        /*00bc*/ 	.word	0x00003950


	//   ....[16]....
        /*00c0*/ 	.word	0x000039c0


	//   ....[17]....
        /*00c4*/ 	.word	0x00003a20


	//   ....[18]....
        /*00c8*/ 	.word	0x00003a90


	//   ....[19]....
        /*00cc*/ 	.word	0x00003af0


	//----- nvinfo : EIATTR_VRC_CTA_INIT_COUNT
	.align		4
.L_4501:
        /*00d0*/ 	.byte	0x02, 0x4a
	.zero		1
	.zero		1


	//----- nvinfo : EIATTR_EXIT_INSTR_OFFSETS
	.align		4
        /*00d4*/ 	.byte	0x04, 0x1c
        /*00d6*/ 	.short	(.L_4503 - .L_4502)


	//   ....[0]....
.L_4502:
        /*00d8*/ 	.word	0x000036b0


	//----- nvinfo : EIATTR_MAX_THREADS
	.align		4
.L_4503:
        /*00dc*/ 	.byte	0x04, 0x05
        /*00de*/ 	.short	(.L_4505 - .L_4504)
.L_4504:
        /*00e0*/ 	.word	0x00000080
        /*00e4*/ 	.word	0x00000001
        /*00e8*/ 	.word	0x00000001


	//----- nvinfo : EIATTR_CRS_STACK_SIZE
	.align		4
.L_4505:
        /*00ec*/ 	.byte	0x04, 0x1e
        /*00ee*/ 	.short	(.L_4507 - .L_4506)
.L_4506:
        /*00f0*/ 	.word	0x00000000


	//----- nvinfo : EIATTR_CBANK_PARAM_SIZE
	.align		4
.L_4507:
        /*00f4*/ 	.byte	0x03, 0x19
        /*00f6*/ 	.short	0x0128


	//----- nvinfo : EIATTR_PARAM_CBANK
	.align		4
        /*00f8*/ 	.byte	0x04, 0x0a
        /*00fa*/ 	.short	(.L_4509 - .L_4508)
	.align		4
.L_4508:
        /*00fc*/ 	.word	index@(.nv.constant0._ZN10layer_norm13ln_bwd_kernelINS_13Kernel_traitsIfffffjLj512ELj1ELj4ELj1ELj16ENS_18Kernel_traits_baseILj512EfffffjLj128EEEEELb0ELb0ELb1ELb1EEEvNS_9BwdParamsE)
        /*0100*/ 	.short	0x0380
        /*0102*/ 	.short	0x0128


	//----- nvinfo : EIATTR_SW_WAR
	.align		4
.L_4509:
        /*0104*/ 	.byte	0x04, 0x36
        /*0106*/ 	.short	(.L_4511 - .L_4510)
.L_4510:
        /*0108*/ 	.word	0x00000008
.L_4511:


//--------------------- .nv.info._ZN10layer_norm13ln_bwd_kernelINS_13Kernel_traitsIfffffjLj512ELj1ELj4ELj1ELj16ENS_18Kernel_traits_baseILj512EfffffjLj128EEEEELb0ELb1ELb0ELb0EEEvNS_9BwdParamsE --------------------------
	.section	.nv.info._ZN10layer_norm13ln_bwd_kernelINS_13Kernel_traitsIfffffjLj512ELj1ELj4ELj1ELj16ENS_18Kernel_traits_baseILj512EfffffjLj128EEEEELb0ELb1ELb0ELb0EEEvNS_9BwdParamsE,"",@"SHT_CUDA_INFO"
	.sectionflags	@""
	.align	4


	//----- nvinfo : EIATTR_CUDA_API_VERSION
	.align		4
        /*0000*/ 	.byte	0x04, 0x37
        /*0002*/ 	.short	(.L_4513 - .L_4512)
.L_4512:
        /*0004*/ 	.word	0x00000082


	//----- nvinfo : EIATTR_KPARAM_INFO
	.align		4
.L_4513:
        /*0008*/ 	.byte	0x04, 0x17
        /*000a*/ 	.short	(.L_4515 - .L_4514)
.L_4514:
        /*000c*/ 	.word	0x00000000
        /*0010*/ 	.short	0x0000
        /*0012*/ 	.short	0x0000
        /*0014*/ 	.byte	0x00, 0xf0, 0xa1, 0x04


	//----- nvinfo : EIATTR_SPARSE_MMA_MASK
	.align		4
.L_4515:
        /*0018*/ 	.byte	0x03, 0x50
        /*001a*/ 	.short	0x0000


	//----- nvinfo : EIATTR_MAXREG_COUNT
	.align		4
        /*001c*/ 	.byte	0x03, 0x1b
        /*001e*/ 	.short	0x00ff


	//----- nvinfo : EIATTR_NUM_BARRIERS
	.align		4
        /*0020*/ 	.byte	0x02, 0x4c
        /*0022*/ 	.byte	0x01
	.zero		1


	//----- nvinfo : EIATTR_MERCURY_ISA_VERSION
	.align		4
        /*0024*/ 	.byte	0x03, 0x5f
        /*0026*/ 	.short	0x0101


	//----- nvinfo : EIATTR_COOP_GROUP_MASK_REGIDS
	.align		4
        /*0028*/ 	.byte	0x04, 0x29
        /*002a*/ 	.short	(.L_4517 - .L_4516)


	//   ....[0]....
.L_4516:
        /*002c*/ 	.word	0xffffffff


	//   ....[1]....
        /*0030*/ 	.word	0xffffffff


	//   ....[2]....
        /*0034*/ 	.word	0xffffffff


	//   ....[3]....
        /*0038*/ 	.word	0xffffffff


	//   ....[4]....
        /*003c*/ 	.word	0xffffffff


	//   ....[5]....
        /*0040*/ 	.word	0xffffffff


	//   ....[6]....
        /*0044*/ 	.word	0xffffffff


	//   ....[7]....
        /*0048*/ 	.word	0xffffffff


	//   ....[8]....
        /*004c*/ 	.word	0xffffffff


	//   ....[9]....
        /*0050*/ 	.word	0xffffffff


	//   ....[10]....
        /*0054*/ 	.word	0x05000091


	//   ....[11]....
        /*0058*/ 	.word	0x05000091


	//   ....[12]....
        /*005c*/ 	.word	0x05000091


	//   ....[13]....
        /*0060*/ 	.word	0x05000091


	//   ....[14]....
        /*0064*/ 	.word	0x05000091


	//   ....[15]....
        /*0068*/ 	.word	0x05000091


	//   ....[16]....
        /*006c*/ 	.word	0x05000091


	//   ....[17]....
        /*0070*/ 	.word	0x05000091


	//   ....[18]....
        /*0074*/ 	.word	0x05000091


	//   ....[19]....
        /*0078*/ 	.word	0x05000091


	//----- nvinfo : EIATTR_COOP_GROUP_INSTR_OFFSETS
	.align		4
.L_4517:
        /*007c*/ 	.byte	0x04, 0x28
        /*007e*/ 	.short	(.L_4519 - .L_4518)


	//   ....[0]....
.L_4518:
        /*0080*/ 	.word	0x00001c80


	//   ....[1]....
        /*0084*/ 	.word	0x00001c90


	//   ....[2]....
        /*0088*/ 	.word	0x00001cc0


	//   ....[3]....
        /*008c*/ 	.word	0x00001cd0


	//   ....[4]....
        /*0090*/ 	.word	0x00001d00


	//   ....[5]....
        /*0094*/ 	.word	0x00001d10


	//   ....[6]....
        /*0098*/ 	.word	0x00001d40


	//   ....[7]....
        /*009c*/ 	.word	0x00001d50


	//   ....[8]....
        /*00a0*/ 	.word	0x00001d80


	//   ....[9]....
        /*00a4*/ 	.word	0x00001d90


	//   ....[10]....
        /*00a8*/ 	.word	0x00004aa0


	//   ....[11]....
        /*00ac*/ 	.word	0x00004b30


	//   ....[12]....
        /*00b0*/ 	.word	0x00004ba0


	//   ....[13]....
        /*00b4*/ 	.word	0x00004c00


	//   ....[14]....
        /*00b8*/ 	.word	0x00004c70


	//   ....[15]....
        /*00bc*/ 	.word	0x00004cd0


	//   ....[16]....
        /*00c0*/ 	.word	0x00004d40


	//   ....[17]....
        /*00c4*/ 	.word	0x00004da0


	//   ....[18]....
        /*00c8*/ 	.word	0x00004e10


	//   ....[19]....
        /*00cc*/ 	.word	0x00004e70


	//----- nvinfo : EIATTR_VRC_CTA_INIT_COUNT
	.align		4
.L_4519:
        /*00d0*/ 	.byte	0x02, 0x4a
	.zero		1
	.zero		1


	//----- nvinfo : EIATTR_EXIT_INSTR_OFFSETS
	.align		4
        /*00d4*/ 	.byte	0x04, 0x1c
        /*00d6*/ 	.short	(.L_4521 - .L_4520)


	//   ....[0]....
.L_4520:
        /*00d8*/ 	.word	0x000049b0


	//   ....[1]....
        /*00dc*/ 	.word	0x00004a30


	//----- nvinfo : EIATTR_MAX_THREADS
	.align		4
.L_4521:
        /*00e0*/ 	.byte	0x04, 0x05
        /*00e2*/ 	.short	(.L_4523 - .L_4522)
.L_4522:
        /*00e4*/ 	.word	0x00000080
        /*00e8*/ 	.word	0x00000001
        /*00ec*/ 	.word	0x00000001


	//----- nvinfo : EIATTR_CRS_STACK_SIZE
	.align		4
.L_4523:
        /*00f0*/ 	.byte	0x04, 0x1e
        /*00f2*/ 	.short	(.L_4525 - .L_4524)
.L_4524:
        /*00f4*/ 	.word	0x00000000


	//----- nvinfo : EIATTR_CBANK_PARAM_SIZE
	.align		4
.L_4525:
        /*00f8*/ 	.byte	0x03, 0x19
        /*00fa*/ 	.short	0x0128


	//----- nvinfo : EIATTR_PARAM_CBANK
	.align		4
        /*00fc*/ 	.byte	0x04, 0x0a
        /*00fe*/ 	.short	(.L_4527 - .L_4526)
	.align		4
.L_4526:
        /*0100*/ 	.word	index@(.nv.constant0._ZN10layer_norm13ln_bwd_kernelINS_13Kernel_traitsIfffffjLj512ELj1ELj4ELj1ELj16ENS_18Kernel_traits_baseILj512EfffffjLj128EEEEELb0ELb1ELb0ELb0EEEvNS_9BwdParamsE)
        /*0104*/ 	.short	0x0380
        /*0106*/ 	.short	0x0128


	//----- nvinfo : EIATTR_SW_WAR
	.align		4
.L_4527:
        /*0108*/ 	.byte	0x04, 0x36
        /*010a*/ 	.short	(.L_4529 - .L_4528)
.L_4528:
        /*010c*/ 	.word	0x00000008
.L_4529:


//--------------------- .nv.info._ZN10layer_norm13ln_bwd_kernelINS_13Kernel_traitsIfffffjLj512ELj1ELj4ELj1ELj16ENS_18Kernel_traits_baseILj512EfffffjLj128EEEEELb0ELb1ELb0ELb1EEEvNS_9BwdParamsE --------------------------
	.section	.nv.info._ZN10layer_norm13ln_bwd_kernelINS_13Kernel_traitsIfffffjLj512ELj1ELj4ELj1ELj16ENS_18Kernel_traits_baseILj512EfffffjLj128EEEEELb0ELb1ELb0ELb1EEEvNS_9BwdParamsE,"",@"SHT_CUDA_INFO"
	.sectionflags	@""
	.align	4


	//----- nvinfo : EIATTR_CUDA_API_VERSION
	.align		4
        /*0000*/ 	.byte	0x04, 0x37
        /*0002*/ 	.short	(.L_4531 - .L_4530)
.L_4530:
        /*0004*/ 	.word	0x00000082


	//----- nvinfo : EIATTR_KPARAM_INFO
	.align		4
.L_4531:
        /*0008*/ 	.byte	0x04, 0x17
        /*000a*/ 	.short	(.L_4533 - .L_4532)
.L_4532:
        /*000c*/ 	.word	0x00000000
        /*0010*/ 	.short	0x0000
        /*0012*/ 	.short	0x0000
        /*0014*/ 	.byte	0x00, 0xf0, 0xa1, 0x04


	//----- nvinfo : EIATTR_SPARSE_MMA_MASK
	.align		4
.L_4533:
        /*0018*/ 	.byte	0x03, 0x50
        /*001a*/ 	.short	0x0000


	//----- nvinfo : EIATTR_MAXREG_COUNT
	.align		4
        /*001c*/ 	.byte	0x03, 0x1b
        /*001e*/ 	.short	0x00ff


	//----- nvinfo : EIATTR_NUM_BARRIERS
	.align		4
        /*0020*/ 	.byte	0x02, 0x4c
        /*0022*/ 	.byte	0x01
	.zero		1


	//----- nvinfo : EIATTR_MERCURY_ISA_VERSION
	.align		4
        /*0024*/ 	.byte	0x03, 0x5f
        /*0026*/ 	.short	0x0101


	//----- nvinfo : EIATTR_COOP_GROUP_MASK_REGIDS
	.align		4
        /*0028*/ 	.byte	0x04, 0x29
        /*002a*/ 	.short	(.L_4535 - .L_4534)


	//   ....[0]....
.L_4534:
        /*002c*/ 	.word	0xffffffff


	//   ....[1]....
        /*0030*/ 	.word	0xffffffff


	//   ....[2]....
        /*0034*/ 	.word	0xffffffff


	//   ....[3]....
        /*0038*/ 	.word	0xffffffff


	//   ....[4]....
        /*003c*/ 	.word	0xffffffff


	//   ....[5]....
        /*0040*/ 	.word	0xffffffff


	//   ....[6]....
        /*0044*/ 	.word	0xffffffff


	//   ....[7]....
        /*0048*/ 	.word	0xffffffff


	//   ....[8]....
        /*004c*/ 	.word	0xffffffff


	//   ....[9]....
        /*0050*/ 	.word	0xffffffff


	//   ....[10]....
        /*0054*/ 	.word	0x05000040


	//   ....[11]....
        /*0058*/ 	.word	0x05000040


	//   ....[12]....
        /*005c*/ 	.word	0x05000040


	//   ....[13]....
        /*0060*/ 	.word	0x05000040


	//   ....[14]....
        /*0064*/ 	.word	0x05000040


	//   ....[15]....
        /*0068*/ 	.word	0x05000040


	//   ....[16]....
        /*006c*/ 	.word	0x05000040


	//   ....[17]....
        /*0070*/ 	.word	0x05000040


	//   ....[18]....
        /*0074*/ 	.word	0x05000040


	//   ....[19]....
        /*0078*/ 	.word	0x05000040


	//----- nvinfo : EIATTR_COOP_GROUP_INSTR_OFFSETS
	.align		4
.L_4535:
        /*007c*/ 	.byte	0x04, 0x28
        /*007e*/ 	.short	(.L_4537 - .L_4536)


	//   ....[0]....
.L_4536:
        /*0080*/ 	.word	0x000017d0


	//   ....[1]....
        /*0084*/ 	.word	0x000017e0


	//   ....[2]....
        /*0088*/ 	.word	0x00001810


	//   ....[3]....
        /*008c*/ 	.word	0x00001820


	//   ....[4]....
        /*0090*/ 	.word	0x00001850


	//   ....[5]....
        /*0094*/ 	.word	0x00001860


	//   ....[6]....
        /*0098*/ 	.word	0x00001890


	//   ....[7]....
        /*009c*/ 	.word	0x000018a0


	//   ....[8]....
        /*00a0*/ 	.word	0x000018d0


	//   ....[9]....
        /*00a4*/ 	.word	0x000018e0


	//   ....[10]....
        /*00a8*/ 	.word	0x000044b0


	//   ....[11]....
        /*00ac*/ 	.word	0x00004540


	//   ....[12]....
        /*00b0*/ 	.word	0x000045b0


	//   ....[13]....
        /*00b4*/ 	.word	0x00004610


	//   ....[14]....
        /*00b8*/ 	.word	0x00004680


	//   ....[15]....
        /*00bc*/ 	.word	0x000046e0


	//   ....[16]....
        /*00c0*/ 	.word	0x00004750


	//   ....[17]....
        /*00c4*/ 	.word	0x000047b0


	//   ....[18]....
        /*00c8*/ 	.word	0x00004820


	//   ....[19]....
        /*00cc*/ 	.word	0x00004880


	//----- nvinfo : EIATTR_VRC_CTA_INIT_COUNT
	.align		4
.L_4537:
        /*00d0*/ 	.byte	0x02, 0x4a
	.zero		1
	.zero		1


	//----- nvinfo : EIATTR_EXIT_INSTR_OFFSETS
	.align		4
        /*00d4*/ 	.byte	0x04, 0x1c
        /*00d6*/ 	.short	(.L_4539 - .L_4538)


	//   ....[0]....
.L_4538:
        /*00d8*/ 	.word	0x00004440


	//----- nvinfo : EIATTR_MAX_THREADS
	.align		4
.L_4539:
        /*00dc*/ 	.byte	0x04, 0x05
        /*00de*/ 	.short	(.L_4541 - .L_4540)
.L_4540:
        /*00e0*/ 	.word	0x00000080
        /*00e4*/ 	.word	0x00000001
        /*00e8*/ 	.word	0x00000001


	//----- nvinfo : EIATTR_CRS_STACK_SIZE
	.align		4
.L_4541:
        /*00ec*/ 	.byte	0x04, 0x1e
        /*00ee*/ 	.short	(.L_4543 - .L_4542)
.L_4542:
        /*00f0*/ 	.word	0x00000000


	//----- nvinfo : EIATTR_CBANK_PARAM_SIZE
	.align		4
.L_4543:
        /*00f4*/ 	.byte	0x03, 0x19
        /*00f6*/ 	.short	0x0128


	//----- nvinfo : EIATTR_PARAM_CBANK
	.align		4
        /*00f8*/ 	.byte	0x04, 0x0a
        /*00fa*/ 	.short	(.L_4545 - .L_4544)
	.align		4
.L_4544:
        /*00fc*/ 	.word	index@(.nv.constant0._ZN10layer_norm13ln_bwd_kernelINS_13Kernel_traitsIfffffjLj512ELj1ELj4ELj1ELj16ENS_18Kernel_traits_baseILj512EfffffjLj128EEEEELb0ELb1ELb0ELb1EEEvNS_9BwdParamsE)
        /*0100*/ 	.short	0x0380
        /*0102*/ 	.short	0x0128


	//----- nvinfo : EIATTR_SW_WAR
	.align		4
.L_4545:
        /*0104*/ 	.byte	0x04, 0x36
        /*0106*/ 	.short	(.L_4547 - .L_4546)
.L_4546:
        /*0108*/ 	.word	0x00000008
.L_4547:


//--------------------- .nv.info._ZN10layer_norm13ln_bwd_kernelINS_13Kernel_traitsIfffffjLj512ELj1ELj4ELj1ELj16ENS_18Kernel_traits_baseILj512EfffffjLj128EEEEELb0ELb1ELb1ELb0EEEvNS_9BwdParamsE --------------------------
	.section	.nv.info._ZN10layer_norm13ln_bwd_kernelINS_13Kernel_traitsIfffffjLj512ELj1ELj4ELj1ELj16ENS_18Kernel_traits_baseILj512EfffffjLj128EEEEELb0ELb1ELb1ELb0EEEvNS_9BwdParamsE,"",@"SHT_CUDA_INFO"
	.sectionflags	@""
	.align	4


	//----- nvinfo : EIATTR_CUDA_API_VERSION
	.align		4
        /*0000*/ 	.byte	0x04, 0x37
        /*0002*/ 	.short	(.L_4549 - .L_4548)
.L_4548:
        /*0004*/ 	.word	0x00000082


	//----- nvinfo : EIATTR_KPARAM_INFO
	.align		4
.L_4549:
        /*0008*/ 	.byte	0x04, 0x17
        /*000a*/ 	.short	(.L_4551 - .L_4550)
.L_4550:
        /*000c*/ 	.word	0x00000000
        /*0010*/ 	.short	0x0000
        /*0012*/ 	.short	0x0000
        /*0014*/ 	.byte	0x00, 0xf0, 0xa1, 0x04


	//----- nvinfo : EIATTR_SPARSE_MMA_MASK
	.align		4
.L_4551:
        /*0018*/ 	.byte	0x03, 0x50
        /*001a*/ 	.short	0x0000


	//----- nvinfo : EIATTR_MAXREG_COUNT
	.align		4
        /*001c*/ 	.byte	0x03, 0x1b
        /*001e*/ 	.short	0x00ff


	//----- nvinfo : EIATTR_NUM_BARRIERS
	.align		4
        /*0020*/ 	.byte	0x02, 0x4c
        /*0022*/ 	.byte	0x01
	.zero		1


	//----- nvinfo : EIATTR_MERCURY_ISA_VERSION
	.align		4
        /*0024*/ 	.byte	0x03, 0x5f
        /*0026*/ 	.short	0x0101


	//----- nvinfo : EIATTR_COOP_GROUP_MASK_REGIDS
	.align		4
        /*0028*/ 	.byte	0x04, 0x29
        /*002a*/ 	.short	(.L_4553 - .L_4552)


	//   ....[0]....
.L_4552:
        /*002c*/ 	.word	0xffffffff


	//   ....[1]....
        /*0030*/ 	.word	0xffffffff


	//   ....[2]....
        /*0034*/ 	.word	0xffffffff


	//   ....[3]....
        /*0038*/ 	.word	0xffffffff


	//   ....[4]....
        /*003c*/ 	.word	0xffffffff


	//   ....[5]....
        /*0040*/ 	.word	0xffffffff


	//   ....[6]....
        /*0044*/ 	.word	0xffffffff


	//   ....[7]....
        /*0048*/ 	.word	0xffffffff


	//   ....[8]....
        /*004c*/ 	.word	0xffffffff


	//   ....[9]....
        /*0050*/ 	.word	0xffffffff


	//   ....[10]....
        /*0054*/ 	.word	0x05000080


	//   ....[11]....
        /*0058*/ 	.word	0x05000080


	//   ....[12]....
        /*005c*/ 	.word	0x05000080


	//   ....[13]....
        /*0060*/ 	.word	0x05000080


	//   ....[14]....
        /*0064*/ 	.word	0x05000080


	//   ....[15]....
        /*0068*/ 	.word	0x05000080


	//   ....[16]....
        /*006c*/ 	.word	0x05000080


	//   ....[17]....
        /*0070*/ 	.word	0x05000080


	//   ....[18]....
        /*0074*/ 	.word	0x05000080


	//   ....[19]....
        /*0078*/ 	.word	0x05000080


	//----- nvinfo : EIATTR_COOP_GROUP_INSTR_OFFSETS
	.align		4
.L_4553:
        /*007c*/ 	.byte	0x04, 0x28
        /*007e*/ 	.short	(.L_4555 - .L_4554)


	//   ....[0]....
.L_4554:
        /*0080*/ 	.word	0x000015d0


	//   ....[1]....
        /*0084*/ 	.word	0x000015e0


	//   ....[2]....
        /*0088*/ 	.word	0x00001610


	//   ....[3]....
        /*008c*/ 	.word	0x00001620


	//   ....[4]....
        /*0090*/ 	.word	0x00001650


	//   ....[5]....
        /*0094*/ 	.word	0x00001660


	//   ....[6]....
        /*0098*/ 	.word	0x00001690


	//   ....[7]....
        /*009c*/ 	.word	0x000016a0


	//   ....[8]....
        /*00a0*/ 	.word	0x000016d0


	//   ....[9]....
        /*00a4*/ 	.word	0x000016e0


	//   ....[10]....
        /*00a8*/ 	.word	0x000050b0


	//   ....[11]....
        /*00ac*/ 	.word	0x00005150


	//   ....[12]....
        /*00b0*/ 	.word	0x000051b0


	//   ....[13]....
        /*00b4*/ 	.word	0x00005210


	//   ....[14]....
        /*00b8*/ 	.word	0x00005280


	//   ....[15]....
        /*00bc*/ 	.word	0x000052e0


	//   ....[16]....
        /*00c0*/ 	.word	0x00005350


	//   ....[17]....
        /*00c4*/ 	.word	0x000053b0


	//   ....[18]....
        /*00c8*/ 	.word	0x00005420


	//   ....[19]....
        /*00cc*/ 	.word	0x00005480


	//----- nvinfo : EIATTR_VRC_CTA_INIT_COUNT
	.align		4
.L_4555:
        /*00d0*/ 	.byte	0x02, 0x4a
	.zero		1
	.zero		1


	//----- nvinfo : EIATTR_EXIT_INSTR_OFFSETS
	.align		4
        /*00d4*/ 	.byte	0x04, 0x1c
        /*00d6*/ 	.short	(.L_4557 - .L_4556)


	//   ....[0]....
.L_4556:
        /*00d8*/ 	.word	0x00004fd0


	//   ....[1]....
        /*00dc*/ 	.word	0x00005050


	//----- nvinfo : EIATTR_MAX_THREADS
	.align		4
.L_4557:
        /*00e0*/ 	.byte	0x04, 0x05
        /*00e2*/ 	.short	(.L_4559 - .L_4558)
.L_4558:
        /*00e4*/ 	.word	0x00000080
        /*00e8*/ 	.word	0x00000001
        /*00ec*/ 	.word	0x00000001


	//----- nvinfo : EIATTR_CRS_STACK_SIZE
	.align		4
.L_4559:
        /*00f0*/ 	.byte	0x04, 0x1e
        /*00f2*/ 	.short	(.L_4561 - .L_4560)
.L_4560:
        /*00f4*/ 	.word	0x00000000


	//----- nvinfo : EIATTR_CBANK_PARAM_SIZE
	.align		4
.L_4561:
        /*00f8*/ 	.byte	0x03, 0x19
        /*00fa*/ 	.short	0x0128


	//----- nvinfo : EIATTR_PARAM_CBANK
	.align		4
        /*00fc*/ 	.byte	0x04, 0x0a
        /*00fe*/ 	.short	(.L_4563 - .L_4562)
	.align		4
.L_4562:
        /*0100*/ 	.word	index@(.nv.constant0._ZN10layer_norm13ln_bwd_kernelINS_13Kernel_traitsIfffffjLj512ELj1ELj4ELj1ELj16ENS_18Kernel_traits_baseILj512EfffffjLj128EEEEELb0ELb1ELb1ELb0EEEvNS_9BwdParamsE)
        /*0104*/ 	.short	0x0380
        /*0106*/ 	.short	0x0128


	//----- nvinfo : EIATTR_SW_WAR
	.align		4
.L_4563:
        /*0108*/ 	.byte	0x04, 0x36
        /*010a*/ 	.short	(.L_4565 - .L_4564)
.L_4564:
        /*010c*/ 	.word	0x00000008
.L_4565:


//--------------------- .nv.info._ZN10layer_norm13ln_bwd_kernelINS_13Kernel_traitsIfffffjLj512ELj1ELj4ELj1ELj16ENS_18Kernel_traits_baseILj512EfffffjLj128EEEEELb0ELb1ELb1ELb1EEEvNS_9BwdParamsE --------------------------
	.section	.nv.info._ZN10layer_norm13ln_bwd_kernelINS_13Kernel_traitsIfffffjLj512ELj1ELj4ELj1ELj16ENS_18Kernel_traits_baseILj512EfffffjLj128EEEEELb0ELb1ELb1ELb1EEEvNS_9BwdParamsE,"",@"SHT_CUDA_INFO"
	.sectionflags	@""
	.align	4


	//----- nvinfo : EIATTR_CUDA_API_VERSION
	.align		4
        /*0000*/ 	.byte	0x04, 0x37
        /*0002*/ 	.short	(.L_4567 - .L_4566)
.L_4566:
        /*0004*/ 	.word	0x00000082


	//----- nvinfo : EIATTR_KPARAM_INFO
	.align		4
.L_4567:
        /*0008*/ 	.byte	0x04, 0x17
        /*000a*/ 	.short	(.L_4569 - .L_4568)
.L_4568:
        /*000c*/ 	.word	0x00000000
        /*0010*/ 	.short	0x0000
        /*0012*/ 	.short	0x0000
        /*0014*/ 	.byte	0x00, 0xf0, 0xa1, 0x04


	//----- nvinfo : EIATTR_SPARSE_MMA_MASK
	.align		4
.L_4569:
        /*0018*/ 	.byte	0x03, 0x50
        /*001a*/ 	.short	0x0000


	//----- nvinfo : EIATTR_MAXREG_COUNT
	.align		4
        /*001c*/ 	.byte	0x03, 0x1b
        /*001e*/ 	.short	0x00ff


	//----- nvinfo : EIATTR_NUM_BARRIERS
	.align		4
        /*0020*/ 	.byte	0x02, 0x4c
        /*0022*/ 	.byte	0x01
	.zero		1


	//----- nvinfo : EIATTR_MERCURY_ISA_VERSION
	.align		4
        /*0024*/ 	.byte	0x03, 0x5f
        /*0026*/ 	.short	0x0101


	//----- nvinfo : EIATTR_COOP_GROUP_MASK_REGIDS
	.align		4
        /*0028*/ 	.byte	0x04, 0x29
        /*002a*/ 	.short	(.L_4571 - .L_4570)


	//   ....[0]....
.L_4570:
        /*002c*/ 	.word	0xffffffff


	//   ....[1]....
        /*0030*/ 	.word	0xffffffff


	//   ....[2]....
        /*0034*/ 	.word	0xffffffff


	//   ....[3]....
        /*0038*/ 	.word	0xffffffff


	//   ....[4]....
        /*003c*/ 	.word	0xffffffff


	//   ....[5]....
        /*0040*/ 	.word	0xffffffff


	//   ....[6]....
        /*0044*/ 	.word	0xffffffff


	//   ....[7]....
        /*0048*/ 	.word	0xffffffff


	//   ....[8]....
        /*004c*/ 	.word	0xffffffff


	//   ....[9]....
        /*0050*/ 	.word	0xffffffff


	//   ....[10]....
        /*0054*/ 	.word	0x0500009d


	//   ....[11]....
        /*0058*/ 	.word	0x0500009d


	//   ....[12]....
        /*005c*/ 	.word	0x0500009d


	//   ....[13]....
        /*0060*/ 	.word	0x0500009d


	//   ....[14]....
        /*0064*/ 	.word	0x0500009d


	//   ....[15]....
        /*0068*/ 	.word	0x0500009d


	//   ....[16]....
        /*006c*/ 	.word	0x0500009d


	//   ....[17]....
        /*0070*/ 	.word	0x0500009d


	//   ....[18]....
        /*0074*/ 	.word	0x0500009d


	//   ....[19]....
        /*0078*/ 	.word	0x0500009d


	//----- nvinfo : EIATTR_COOP_GROUP_INSTR_OFFSETS
	.align		4
.L_4571:
        /*007c*/ 	.byte	0x04, 0x28
        /*007e*/ 	.short	(.L_4573 - .L_4572)


	//   ....[0]....
.L_4572:
        /*0080*/ 	.word	0x000010b0


	//   ....[1]....
        /*0084*/ 	.word	0x000010c0


	//   ....[2]....
        /*0088*/ 	.word	0x000010f0


	//   ....[3]....
        /*008c*/ 	.word	0x00001100


	//   ....[4]....
        /*0090*/ 	.word	0x00001130


	//   ....[5]....
        /*0094*/ 	.word	0x00001140


	//   ....[6]....
        /*0098*/ 	.word	0x00001170


	//   ....[7]....
        /*009c*/ 	.word	0x00001180


	//   ....[8]....
        /*00a0*/ 	.word	0x000011b0


	//   ....[9]....
        /*00a4*/ 	.word	0x000011c0


	//   ....[10]....
        /*00a8*/ 	.word	0x00004640


	//   ....[11]....
        /*00ac*/ 	.word	0x000046d0


	//   ....[12]....
        /*00b0*/ 	.word	0x00004740


	//   ....[13]....
        /*00b4*/ 	.word	0x000047a0


	//   ....[14]....
        /*00b8*/ 	.word	0x00004810


	//   ....[15]....
        /*00bc*/ 	.word	0x00004870


	//   ....[16]....
        /*00c0*/ 	.word	0x000048e0


	//   ....[17]....
        /*00c4*/ 	.word	0x00004940


	//   ....[18]....
        /*00c8*/ 	.word	0x000049b0


	//   ....[19]....
        /*00cc*/ 	.word	0x00004a10


	//----- nvinfo : EIATTR_VRC_CTA_INIT_COUNT
	.align		4
.L_4573:
        /*00d0*/ 	.byte	0x02, 0x4a
	.zero		1
	.zero		1


	//----- nvinfo : EIATTR_EXIT_INSTR_OFFSETS
	.align		4
        /*00d4*/ 	.byte	0x04, 0x1c
        /*00d6*/ 	.short	(.L_4575 - .L_4574)


	//   ....[0]....
.L_4574:
        /*00d8*/ 	.word	0x000045d0


	//----- nvinfo : EIATTR_MAX_THREADS
	.align		4
.L_4575:
        /*00dc*/ 	.byte	0x04, 0x05
        /*00de*/ 	.short	(.L_4577 - .L_4576)
.L_4576:
        /*00e0*/ 	.word	0x00000080
        /*00e4*/ 	.word	0x00000001
        /*00e8*/ 	.word	0x00000001


	//----- nvinfo : EIATTR_CRS_STACK_SIZE
	.align		4
.L_4577:
        /*00ec*/ 	.byte	0x04, 0x1e
        /*00ee*/ 	.short	(.L_4579 - .L_4578)
.L_4578:
        /*00f0*/ 	.word	0x00000000


	//----- nvinfo : EIATTR_CBANK_PARAM_SIZE
	.align		4
.L_4579:
        /*00f4*/ 	.byte	0x03, 0x19
        /*00f6*/ 	.short	0x0128


	//----- nvinfo : EIATTR_PARAM_CBANK
	.align		4
        /*00f8*/ 	.byte	0x04, 0x0a
        /*00fa*/ 	.short	(.L_4581 - .L_4580)
	.align		4
.L_4580:
        /*00fc*/ 	.word	index@(.nv.constant0._ZN10layer_norm13ln_bwd_kernelINS_13Kernel_traitsIfffffjLj512ELj1ELj4ELj1ELj16ENS_18Kernel_traits_baseILj512EfffffjLj128EEEEELb0ELb1ELb1ELb1EEEvNS_9BwdParamsE)
        /*0100*/ 	.short	0x0380
        /*0102*/ 	.short	0x0128


	//----- nvinfo : EIATTR_SW_WAR
	.align		4
.L_4581:
        /*0104*/ 	.byte	0x04, 0x36
        /*0106*/ 	.short	(.L_4583 - .L_4582)
.L_4582:
        /*0108*/ 	.word	0x00000008
.L_4583:


//--------------------- .nv.info._ZN10layer_norm13ln_bwd_kernelINS_13Kernel_traitsIfffffjLj512ELj1ELj4ELj1ELj16ENS_18Kernel_traits_baseILj512EfffffjLj128EEEEELb1ELb0ELb0ELb0EEEvNS_9BwdParamsE --------------------------
	.section	.nv.info._ZN10layer_norm13ln_bwd_kernelINS_13Kernel_traitsIfffffjLj512ELj1ELj4ELj1ELj16ENS_18Kernel_traits_baseILj512EfffffjLj128EEEEELb1ELb0ELb0ELb0EEEvNS_9BwdParamsE,"",@"SHT_CUDA_INFO"
	.sectionflags	@""
	.align	4


	//----- nvinfo : EIATTR_CUDA_API_VERSION
	.align		4
        /*0000*/ 	.byte	0x04, 0x37
        /*0002*/ 	.short	(.L_4585 - .L_4584)
.L_4584:
        /*0004*/ 	.word	0x00000082


	//----- nvinfo : EIATTR_KPARAM_INFO
	.align		4
.L_4585:
        /*0008*/ 	.byte	0x04, 0x17
        /*000a*/ 	.short	(.L_4587 - .L_4586)
.L_4586:
        /*000c*/ 	.word	0x00000000
        /*0010*/ 	.short	0x0000
        /*0012*/ 	.short	0x0000
        /*0014*/ 	.byte	0x00, 0xf0, 0xa1, 0x04


	//----- nvinfo : EIATTR_SPARSE_MMA_MASK
	.align		4
.L_4587:
        /*0018*/ 	.byte	0x03, 0x50
        /*001a*/ 	.short	0x0000


	//----- nvinfo : EIATTR_MAXREG_COUNT
	.align		4
        /*001c*/ 	.byte	0x03, 0x1b
        /*001e*/ 	.short	0x00ff


	//----- nvinfo : EIATTR_NUM_BARRIERS
	.align		4
        /*0020*/ 	.byte	0x02, 0x4c
        /*0022*/ 	.byte	0x01
	.zero		1


	//----- nvinfo : EIATTR_MERCURY_ISA_VERSION
	.align		4
        /*0024*/ 	.byte	0x03, 0x5f
        /*0026*/ 	.short	0x0101


	//----- nvinfo : EIATTR_COOP_GROUP_MASK_REGIDS
	.align		4
        /*0028*/ 	.byte	0x04, 0x29
        /*002a*/ 	.short	(.L_4589 - .L_4588)


	//   ....[0]....
.L_4588:
        /*002c*/ 	.word	0xffffffff


	//   ....[1]....
        /*0030*/ 	.word	0xffffffff


	//   ....[2]....
        /*0034*/ 	.word	0xffffffff


	//   ....[3]....
        /*0038*/ 	.word	0xffffffff


	//   ....[4]....
        /*003c*/ 	.word	0xffffffff


	//   ....[5]....
        /*0040*/ 	.word	0xffffffff


	//   ....[6]....
        /*0044*/ 	.word	0xffffffff


	//   ....[7]....
        /*0048*/ 	.word	0xffffffff


	//   ....[8]....
        /*004c*/ 	.word	0xffffffff


	//   ....[9]....
        /*0050*/ 	.word	0xffffffff


	//   ....[10]....
        /*0054*/ 	.word	0x05000073


	//   ....[11]....
        /*0058*/ 	.word	0x05000073


	//   ....[12]....
        /*005c*/ 	.word	0x05000073


	//   ....[13]....
        /*0060*/ 	.word	0x05000073


	//   ....[14]....
        /*0064*/ 	.word	0x05000073


	//   ....[15]....
        /*0068*/ 	.word	0x05000073


	//   ....[16]....
        /*006c*/ 	.word	0x05000073


	//   ....[17]....
        /*0070*/ 	.word	0x05000073


	//   ....[18]....
        /*0074*/ 	.word	0x05000073


	//   ....[19]....
        /*0078*/ 	.word	0x05000073


	//----- nvinfo : EIATTR_COOP_GROUP_INSTR_OFFSETS
	.align		4
.L_4589:
        /*007c*/ 	.byte	0x04, 0x28
        /*007e*/ 	.short	(.L_4591 - .L_4590)


	//   ....[0]....
.L_4590:
        /*0080*/ 	.word	0x00001220


	//   ....[1]....
        /*0084*/ 	.word	0x00001230


	//   ....[2]....
        /*0088*/ 	.word	0x00001260


	//   ....[3]....
        /*008c*/ 	.word	0x00001270


	//   ....[4]....
        /*0090*/ 	.word	0x000012a0


	//   ....[5]....
        /*0094*/ 	.word	0x000012b0


	//   ....[6]....
        /*0098*/ 	.word	0x000012e0


	//   ....[7]....
        /*009c*/ 	.word	0x000012f0


	//   ....[8]....
        /*00a0*/ 	.word	0x00001320


	//   ....[9]....
        /*00a4*/ 	.word	0x00001330


	//   ....[10]....
        /*00a8*/ 	.word	0x000041c0


	//   ....[11]....
        /*00ac*/ 	.word	0x00004250


	//   ....[12]....
        /*00b0*/ 	.word	0x000042c0


	//   ....[13]....
        /*00b4*/ 	.word	0x00004320


	//   ....[14]....
        /*00b8*/ 	.word	0x00004390


	//   ....[15]....
        /*00bc*/ 	.word	0x000043f0


	//   ....[16]....
        /*00c0*/ 	.word	0x00004460


	//   ....[17]....
        /*00c4*/ 	.word	0x000044c0


	//   ....[18]....
        /*00c8*/ 	.word	0x00004530


	//   ....[19]....
        /*00cc*/ 	.word	0x00004590


	//----- nvinfo : EIATTR_VRC_CTA_INIT_COUNT
	.align		4
.L_4591:
        /*00d0*/ 	.byte	0x02, 0x4a
	.zero		1
	.zero		1


	//----- nvinfo : EIATTR_EXIT_INSTR_OFFSETS
	.align		4
        /*00d4*/ 	.byte	0x04, 0x1c
        /*00d6*/ 	.short	(.L_4593 - .L_4592)


	//   ....[0]....
.L_4592:
        /*00d8*/ 	.word	0x00004120


	//   ....[1]....
        /*00dc*/ 	.word	0x00004150


	//----- nvinfo : EIATTR_MAX_THREADS
	.align		4
.L_4593:
        /*00e0*/ 	.byte	0x04, 0x05
        /*00e2*/ 	.short	(.L_4595 - .L_4594)
.L_4594:
        /*00e4*/ 	.word	0x00000080
        /*00e8*/ 	.word	0x00000001
        /*00ec*/ 	.word	0x00000001


	//----- nvinfo : EIATTR_CRS_STACK_SIZE
	.align		4
.L_4595:
        /*00f0*/ 	.byte	0x04, 0x1e
        /*00f2*/ 	.short	(.L_4597 - .L_4596)
.L_4596:
        /*00f4*/ 	.word	0x00000000


	//----- nvinfo : EIATTR_CBANK_PARAM_SIZE
	.align		4
.L_4597:
        /*00f8*/ 	.byte	0x03, 0x19
        /*00fa*/ 	.short	0x0128


	//----- nvinfo : EIATTR_PARAM_CBANK
	.align		4
        /*00fc*/ 	.byte	0x04, 0x0a
        /*00fe*/ 	.short	(.L_4599 - .L_4598)
	.align		4
.L_4598:
        /*0100*/ 	.word	index@(.nv.constant0._ZN10layer_norm13ln_bwd_kernelINS_13Kernel_traitsIfffffjLj512ELj1ELj4ELj1ELj16ENS_18Kernel_traits_baseILj512EfffffjLj128EEEEELb1ELb0ELb0ELb0EEEvNS_9BwdParamsE)
        /*0104*/ 	.short	0x0380
        /*0106*/ 	.short	0x0128


	//----- nvinfo : EIATTR_SW_WAR
	.align		4
.L_4599:
        /*0108*/ 	.byte	0x04, 0x36
        /*010a*/ 	.short	(.L_4601 - .L_4600)
.L_4600:
        /*010c*/ 	.word	0x00000008
.L_4601:


//--------------------- .nv.info._ZN10layer_norm13ln_bwd_kernelINS_13Kernel_traitsIfffffjLj512ELj1ELj4ELj1ELj16ENS_18Kernel_traits_baseILj512EfffffjLj128EEEEELb1ELb0ELb0ELb1EEEvNS_9BwdParamsE --------------------------
	.section	.nv.info._ZN10layer_norm13ln_bwd_kernelINS_13Kernel_traitsIfffffjLj512ELj1ELj4ELj1ELj16ENS_18Kernel_traits_baseILj512EfffffjLj128EEEEELb1ELb0ELb0ELb1EEEvNS_9BwdParamsE,"",@"SHT_CUDA_INFO"
	.sectionflags	@""
	.align	4


	//----- nvinfo : EIATTR_CUDA_API_VERSION
	.align		4
        /*0000*/ 	.byte	0x04, 0x37
        /*0002*/ 	.short	(.L_4603 - .L_4602)
.L_4602:
        /*0004*/ 	.word	0x00000082


	//----- nvinfo : EIATTR_KPARAM_INFO
	.align		4
.L_4603:
        /*0008*/ 	.byte	0x04, 0x17
        /*000a*/ 	.short	(.L_4605 - .L_4604)
.L_4604:
        /*000c*/ 	.word	0x00000000
        /*0010*/ 	.short	0x0000
        /*0012*/ 	.short	0x0000
        /*0014*/ 	.byte	0x00, 0xf0, 0xa1, 0x04


	//----- nvinfo : EIATTR_SPARSE_MMA_MASK
	.align		4
.L_4605:
        /*0018*/ 	.byte	0x03, 0x50
        /*001a*/ 	.short	0x0000


	//----- nvinfo : EIATTR_MAXREG_COUNT
	.align		4
        /*001c*/ 	.byte	0x03, 0x1b
        /*001e*/ 	.short	0x00ff


	//----- nvinfo : EIATTR_NUM_BARRIERS
	.align		4
        /*0020*/ 	.byte	0x02, 0x4c
        /*0022*/ 	.byte	0x01
	.zero		1


	//----- nvinfo : EIATTR_MERCURY_ISA_VERSION
	.align		4
        /*0024*/ 	.byte	0x03, 0x5f
        /*0026*/ 	.short	0x0101


	//----- nvinfo : EIATTR_COOP_GROUP_MASK_REGIDS
	.align		4
        /*0028*/ 	.byte	0x04, 0x29
        /*002a*/ 	.short	(.L_4607 - .L_4606)


	//   ....[0]....
.L_4606:
        /*002c*/ 	.word	0xffffffff


	//   ....[1]....
        /*0030*/ 	.word	0xffffffff


	//   ....[2]....
        /*0034*/ 	.word	0xffffffff


	//   ....[3]....
        /*0038*/ 	.word	0xffffffff


	//   ....[4]....
        /*003c*/ 	.word	0xffffffff


	//   ....[5]....
        /*0040*/ 	.word	0xffffffff


	//   ....[6]....
        /*0044*/ 	.word	0xffffffff


	//   ....[7]....
        /*0048*/ 	.word	0xffffffff


	//   ....[8]....
        /*004c*/ 	.word	0xffffffff


	//   ....[9]....
        /*0050*/ 	.word	0xffffffff


	//   ....[10]....
        /*0054*/ 	.word	0x05000034


	//   ....[11]....
        /*0058*/ 	.word	0x05000034


	//   ....[12]....
        /*005c*/ 	.word	0x05000034


	//   ....[13]....
        /*0060*/ 	.word	0x05000034


	//   ....[14]....
        /*0064*/ 	.word	0x05000034


	//   ....[15]....
        /*0068*/ 	.word	0x05000034


	//   ....[16]....
        /*006c*/ 	.word	0x05000034


	//   ....[17]....
        /*0070*/ 	.word	0x05000034


	//   ....[18]....
        /*0074*/ 	.word	0x05000034


	//   ....[19]....
        /*0078*/ 	.word	0x05000034


	//----- nvinfo : EIATTR_COOP_GROUP_INSTR_OFFSETS
	.align		4
.L_4607:
        /*007c*/ 	.byte	0x04, 0x28
        /*007e*/ 	.short	(.L_4609 - .L_4608)


	//   ....[0]....
.L_4608:
        /*0080*/ 	.word	0x000017c0


	//   ....[1]....
        /*0084*/ 	.word	0x000017d0


	//   ....[2]....
        /*0088*/ 	.word	0x00001800


	//   ....[3]....
        /*008c*/ 	.word	0x00001810


	//   ....[4]....
        /*0090*/ 	.word	0x00001840


	//   ....[5]....
        /*0094*/ 	.word	0x00001850


	//   ....[6]....
        /*0098*/ 	.word	0x00001880


	//   ....[7]....
        /*009c*/ 	.word	0x00001890


	//   ....[8]....
        /*00a0*/ 	.word	0x000018c0


	//   ....[9]....
        /*00a4*/ 	.word	0x000018d0


	//   ....[10]....
        /*00a8*/ 	.word	0x00004280


	//   ....[11]....
        /*00ac*/ 	.word	0x00004310


	//   ....[12]....
        /*00b0*/ 	.word	0x00004380


	//   ....[13]....
        /*00b4*/ 	.word	0x000043e0


	//   ....[14]....
        /*00b8*/ 	.word	0x00004450


	//   ....[15]....
        /*00bc*/ 	.word	0x000044b0


	//   ....[16]....
        /*00c0*/ 	.word	0x00004520


	//   ....[17]....
        /*00c4*/ 	.word	0x00004580


	//   ....[18]....
        /*00c8*/ 	.word	0x000045f0


	//   ....[19]....
        /*00cc*/ 	.word	0x00004650


	//----- nvinfo : EIATTR_VRC_CTA_INIT_COUNT
	.align		4
.L_4609:
        /*00d0*/ 	.byte	0x02, 0x4a
	.zero		1
	.zero		1


	//----- nvinfo : EIATTR_EXIT_INSTR_OFFSETS
	.align		4
        /*00d4*/ 	.byte	0x04, 0x1c
        /*00d6*/ 	.short	(.L_4611 - .L_4610)


	//   ....[0]....
.L_4610:
        /*00d8*/ 	.word	0x00004210


	//----- nvinfo : EIATTR_MAX_THREADS
	.align		4
.L_4611:
        /*00dc*/ 	.byte	0x04, 0x05
        /*00de*/ 	.short	(.L_4613 - .L_4612)
.L_4612:
        /*00e0*/ 	.word	0x00000080
        /*00e4*/ 	.word	0x00000001
        /*00e8*/ 	.word	0x00000001


	//----- nvinfo : EIATTR_CRS_STACK_SIZE
	.align		4
.L_4613:
        /*00ec*/ 	.byte	0x04, 0x1e
        /*00ee*/ 	.short	(.L_4615 - .L_4614)
.L_4614:
        /*00f0*/ 	.word	0x00000000


	//----- nvinfo : EIATTR_CBANK_PARAM_SIZE
	.align		4
.L_4615:
        /*00f4*/ 	.byte	0x03, 0x19
        /*00f6*/ 	.short	0x0128


	//----- nvinfo : EIATTR_PARAM_CBANK
	.align		4
        /*00f8*/ 	.byte	0x04, 0x0a
        /*00fa*/ 	.short	(.L_4617 - .L_4616)
	.align		4
.L_4616:
        /*00fc*/ 	.word	index@(.nv.constant0._ZN10layer_norm13ln_bwd_kernelINS_13Kernel_traitsIfffffjLj512ELj1ELj4ELj1ELj16ENS_18Kernel_traits_baseILj512EfffffjLj128EEEEELb1ELb0ELb0ELb1EEEvNS_9BwdParamsE)
        /*0100*/ 	.short	0x0380
        /*0102*/ 	.short	0x0128


	//----- nvinfo : EIATTR_SW_WAR
	.align		4
.L_4617:
        /*0104*/ 	.byte	0x04, 0x36
        /*0106*/ 	.short	(.L_4619 - .L_4618)
.L_4618:
        /*0108*/ 	.word	0x00000008
.L_4619:


//--------------------- .nv.info._ZN10layer_norm22ln_bwd_finalize_kernelINS_22Kernel_traits_finalizeILj512EfffffjLb0ELj1024ELj4ENS_18Kernel_traits_baseILj512EfffffjLj1024EEEEELb0ELb0EEEvNS_9BwdParamsE --------------------------
	.section	.nv.info._ZN10layer_norm22ln_bwd_finalize_kernelINS_22Kernel_traits_finalizeILj512EfffffjLb0ELj1024ELj4ENS_18Kernel_traits_baseILj512EfffffjLj1024EEEEELb0ELb0EEEvNS_9BwdParamsE,"",@"SHT_CUDA_INFO"
	.sectionflags	@""
	.align	4


	//----- nvinfo : EIATTR_CUDA_API_VERSION
	.align		4
        /*0000*/ 	.byte	0x04, 0x37
        /*0002*/ 	.short	(.L_4621 - .L_4620)
.L_4620:
        /*0004*/ 	.word	0x00000082


	//----- nvinfo : EIATTR_KPARAM_INFO
	.align		4
.L_4621:
        /*0008*/ 	.byte	0x04, 0x17
        /*000a*/ 	.short	(.L_4623 - .L_4622)
.L_4622:
        /*000c*/ 	.word	0x00000000
        /*0010*/ 	.short	0x0000
        /*0012*/ 	.short	0x0000
        /*0014*/ 	.byte	0x00, 0xf0, 0xa1, 0x04


	//----- nvinfo : EIATTR_SPARSE_MMA_MASK
	.align		4
.L_4623:
        /*0018*/ 	.byte	0x03, 0x50
        /*001a*/ 	.short	0x0000


	//----- nvinfo : EIATTR_MAXREG_COUNT
	.align		4
        /*001c*/ 	.byte	0x03, 0x1b
        /*001e*/ 	.short	0x0040


	//----- nvinfo : EIATTR_NUM_BARRIERS
	.align		4
        /*0020*/ 	.byte	0x02, 0x4c
        /*0022*/ 	.byte	0x01
	.zero		1


	//----- nvinfo : EIATTR_MERCURY_ISA_VERSION
	.align		4
        /*0024*/ 	.byte	0x03, 0x5f
        /*0026*/ 	.short	0x0101


	//----- nvinfo : EIATTR_COOP_GROUP_MASK_REGIDS
	.align		4
        /*0028*/ 	.byte	0x04, 0x29
        /*002a*/ 	.short	(.L_4625 - .L_4624)


	//   ....[0]....
.L_4624:
        /*002c*/ 	.word	0xffffffff


	//   ....[1]....
        /*0030*/ 	.word	0xffffffff


	//   ....[2]....
        /*0034*/ 	.word	0xffffffff


	//   ....[3]....
        /*0038*/ 	.word	0xffffffff


	//   ....[4]....
        /*003c*/ 	.word	0xffffffff


	//   ....[5]....
        /*0040*/ 	.word	0xffffffff


	//   ....[6]....
        /*0044*/ 	.word	0xffffffff


	//   ....[7]....
        /*0048*/ 	.word	0xffffffff


	//   ....[8]....
        /*004c*/ 	.word	0xffffffff


	//   ....[9]....
        /*0050*/ 	.word	0xffffffff


	//----- nvinfo : EIATTR_COOP_GROUP_INSTR_OFFSETS
	.align		4
.L_4625:
        /*0054*/ 	.byte	0x04, 0x28
        /*0056*/ 	.short	(.L_4627 - .L_4626)


	//   ....[0]....
.L_4626:
        /*0058*/ 	.word	0x00001550


	//   ....[1]....
        /*005c*/ 	.word	0x00001560


	//   ....[2]....
        /*0060*/ 	.word	0x00001590


	//   ....[3]....
        /*0064*/ 	.word	0x000015a0


	//   ....[4]....
        /*0068*/ 	.word	0x000015d0


	//   ....[5]....
        /*006c*/ 	.word	0x000015e0


	//   ....[6]....
        /*0070*/ 	.word	0x00001610


	//   ....[7]....
        /*0074*/ 	.word	0x00001630


	//   ....[8]....
        /*0078*/ 	.word	0x00001680


	//   ....[9]....
        /*007c*/ 	.word	0x00001690


	//----- nvinfo : EIATTR_VRC_CTA_INIT_COUNT
	.align		4
.L_4627:
        /*0080*/ 	.byte	0x02, 0x4a
	.zero		1
	.zero		1


	//----- nvinfo : EIATTR_EXIT_INSTR_OFFSETS
	.align		4
        /*0084*/ 	.byte	0x04, 0x1c
        /*0086*/ 	.short	(.L_4629 - .L_4628)


	//   ....[0]....
.L_4628:
        /*0088*/ 	.word	0x00000060


	//   ....[1]....
        /*008c*/ 	.word	0x000016f0


	//   ....[2]....
        /*0090*/ 	.word	0x00001720


	//   ....[3]....
        /*0094*/ 	.word	0x000017c0


	//----- nvinfo : EIATTR_MAX_THREADS
	.align		4
.L_4629:
        /*0098*/ 	.byte	0x04, 0x05
        /*009a*/ 	.short	(.L_4631 - .L_4630)
.L_4630:
        /*009c*/ 	.word	0x00000400
        /*00a0*/ 	.word	0x00000001
        /*00a4*/ 	.word	0x00000001


	//----- nvinfo : EIATTR_CRS_STACK_SIZE
	.align		4
.L_4631:
        /*00a8*/ 	.byte	0x04, 0x1e
        /*00aa*/ 	.short	(.L_4633 - .L_4632)
.L_4632:
        /*00ac*/ 	.word	0x00000000


	//----- nvinfo : EIATTR_CBANK_PARAM_SIZE
	.align		4
.L_4633:
        /*00b0*/ 	.byte	0x03, 0x19
        /*00b2*/ 	.short	0x0128


	//----- nvinfo : EIATTR_PARAM_CBANK
	.align		4
        /*00b4*/ 	.byte	0x04, 0x0a
        /*00b6*/ 	.short	(.L_4635 - .L_4634)
	.align		4
.L_4634:
        /*00b8*/ 	.word	index@(.nv.constant0._ZN10layer_norm22ln_bwd_finalize_kernelINS_22Kernel_traits_finalizeILj512EfffffjLb0ELj1024ELj4ENS_18Kernel_traits_baseILj512EfffffjLj1024EEEEELb0ELb0EEEvNS_9BwdParamsE)
        /*00bc*/ 	.short	0x0380
        /*00be*/ 	.short	0x0128


	//----- nvinfo : EIATTR_SW_WAR
	.align		4
.L_4635:
        /*00c0*/ 	.byte	0x04, 0x36
        /*00c2*/ 	.short	(.L_4637 - .L_4636)
.L_4636:
        /*00c4*/ 	.word	0x00000008
.L_4637:


//--------------------- .nv.info._ZN10layer_norm13ln_bwd_kernelINS_13Kernel_traitsIfffffjLj512ELj1ELj4ELj1ELj16ENS_18Kernel_traits_baseILj512EfffffjLj128EEEEELb1ELb0ELb1ELb0EEEvNS_9BwdParamsE --------------------------
	.section	.nv.info._ZN10layer_norm13ln_bwd_kernelINS_13Kernel_traitsIfffffjLj512ELj1ELj4ELj1ELj16ENS_18Kernel_traits_baseILj512EfffffjLj128EEEEELb1ELb0ELb1ELb0EEEvNS_9BwdParamsE,"",@"SHT_CUDA_INFO"
	.sectionflags	@""
	.align	4


	//----- nvinfo : EIATTR_CUDA_API_VERSION
	.align		4
        /*0000*/ 	.byte	0x04, 0x37
        /*0002*/ 	.short	(.L_4639 - .L_4638)
.L_4638:
        /*0004*/ 	.word	0x00000082


	//----- nvinfo : EIATTR_KPARAM_INFO
	.align		4
.L_4639:
        /*0008*/ 	.byte	0x04, 0x17
        /*000a*/ 	.short	(.L_4641 - .L_4640)
.L_4640:
        /*000c*/ 	.word	0x00000000
        /*0010*/ 	.short	0x0000
        /*0012*/ 	.short	0x0000
        /*0014*/ 	.byte	0x00, 0xf0, 0xa1, 0x04


	//----- nvinfo : EIATTR_SPARSE_MMA_MASK
	.align		4
.L_4641:
        /*0018*/ 	.byte	0x03, 0x50
        /*001a*/ 	.short	0x0000


	//----- nvinfo : EIATTR_MAXREG_COUNT
	.align		4
        /*001c*/ 	.byte	0x03, 0x1b
        /*001e*/ 	.short	0x00ff


	//----- nvinfo : EIATTR_NUM_BARRIERS
	.align		4
        /*0020*/ 	.byte	0x02, 0x4c
        /*0022*/ 	.byte	0x01
	.zero		1


	//----- nvinfo : EIATTR_MERCURY_ISA_VERSION
	.align		4
        /*0024*/ 	.byte	0x03, 0x5f
        /*0026*/ 	.short	0x0101


	//----- nvinfo : EIATTR_COOP_GROUP_MASK_REGIDS
	.align		4
        /*0028*/ 	.byte	0x04, 0x29
        /*002a*/ 	.short	(.L_4643 - .L_4642)


	//   ....[0]....
.L_4642:
        /*002c*/ 	.word	0xffffffff


	//   ....[1]....
        /*0030*/ 	.word	0xffffffff


	//   ....[2]....
        /*0034*/ 	.word	0xffffffff


	//   ....[3]....
        /*0038*/ 	.word	0xffffffff


	//   ....[4]....
        /*003c*/ 	.word	0xffffffff


	//   ....[5]....
        /*0040*/ 	.word	0xffffffff


	//   ....[6]....
        /*0044*/ 	.word	0xffffffff


	//   ....[7]....
        /*0048*/ 	.word	0xffffffff


	//   ....[8]....
        /*004c*/ 	.word	0xffffffff


	//   ....[9]....
        /*0050*/ 	.word	0xffffffff


	//   ....[10]....
        /*0054*/ 	.word	0x05000055


	//   ....[11]....
        /*0058*/ 	.word	0x05000055


	//   ....[12]....
        /*005c*/ 	.word	0x05000055


	//   ....[13]....
        /*0060*/ 	.word	0x05000055


	//   ....[14]....
        /*0064*/ 	.word	0x05000055


	//   ....[15]....
        /*0068*/ 	.word	0x05000055


	//   ....[16]....
        /*006c*/ 	.word	0x05000055


	//   ....[17]....
        /*0070*/ 	.word	0x05000055


	//   ....[18]....
        /*0074*/ 	.word	0x05000055


	//   ....[19]....
        /*0078*/ 	.word	0x05000055


	//----- nvinfo : EIATTR_COOP_GROUP_INSTR_OFFSETS
	.align		4
.L_4643:
        /*007c*/ 	.byte	0x04, 0x28
        /*007e*/ 	.short	(.L_4645 - .L_4644)


	//   ....[0]....
.L_4644:
        /*0080*/ 	.word	0x00001810


	//   ....[1]....
        /*0084*/ 	.word	0x00001820


	//   ....[2]....
        /*0088*/ 	.word	0x00001850


	//   ....[3]....
        /*008c*/ 	.word	0x00001860


	//   ....[4]....
        /*0090*/ 	.word	0x00001890


	//   ....[5]....
        /*0094*/ 	.word	0x000018a0


	//   ....[6]....
        /*0098*/ 	.word	0x000018d0


	//   ....[7]....
        /*009c*/ 	.word	0x000018e0


	//   ....[8]....
        /*00a0*/ 	.word	0x00001910


	//   ....[9]....
        /*00a4*/ 	.word	0x00001920


	//   ....[10]....
        /*00a8*/ 	.word	0x00005670


	//   ....[11]....
        /*00ac*/ 	.word	0x00005700


	//   ....[12]....
        /*00b0*/ 	.word	0x00005760


	//   ....[13]....
        /*00b4*/ 	.word	0x000057c0


	//   ....[14]....
        /*00b8*/ 	.word	0x00005820


	//   ....[15]....
        /*00bc*/ 	.word	0x00005880


	//   ....[16]....
        /*00c0*/ 	.word	0x000058e0


	//   ....[17]....
        /*00c4*/ 	.word	0x00005940


	//   ....[18]....
        /*00c8*/ 	.word	0x000059a0


	//   ....[19]....
        /*00cc*/ 	.word	0x00005a00


	//----- nvinfo : EIATTR_VRC_CTA_INIT_COUNT
	.align		4
.L_4645:
        /*00d0*/ 	.byte	0x02, 0x4a
	.zero		1
	.zero		1


	//----- nvinfo : EIATTR_EXIT_INSTR_OFFSETS
	.align		4
        /*00d4*/ 	.byte	0x04, 0x1c
        /*00d6*/ 	.short	(.L_4647 - .L_4646)


	//   ....[0]....
.L_4646:
        /*00d8*/ 	.word	0x000055d0


	//   ....[1]....
        /*00dc*/ 	.word	0x00005600


	//----- nvinfo : EIATTR_MAX_THREADS
	.align		4
.L_4647:
        /*00e0*/ 	.byte	0x04, 0x05
        /*00e2*/ 	.short	(.L_4649 - .L_4648)
.L_4648:
        /*00e4*/ 	.word	0x00000080
        /*00e8*/ 	.word	0x00000001
        /*00ec*/ 	.word	0x00000001


	//----- nvinfo : EIATTR_CRS_STACK_SIZE
	.align		4
.L_4649:
        /*00f0*/ 	.byte	0x04, 0x1e
        /*00f2*/ 	.short	(.L_4651 - .L_4650)
.L_4650:
        /*00f4*/ 	.word	0x00000000


	//----- nvinfo : EIATTR_CBANK_PARAM_SIZE
	.align		4
.L_4651:
        /*00f8*/ 	.byte	0x03, 0x19
        /*00fa*/ 	.short	0x0128


	//----- nvinfo : EIATTR_PARAM_CBANK
	.align		4
        /*00fc*/ 	.byte	0x04, 0x0a
        /*00fe*/ 	.short	(.L_4653 - .L_4652)
	.align		4
.L_4652:
        /*0100*/ 	.word	index@(.nv.constant0._ZN10layer_norm13ln_bwd_kernelINS_13Kernel_traitsIfffffjLj512ELj1ELj4ELj1ELj16ENS_18Kernel_traits_baseILj512EfffffjLj128EEEEELb1ELb0ELb1ELb0EEEvNS_9BwdParamsE)
        /*0104*/ 	.short	0x0380
        /*0106*/ 	.short	0x0128


	//----- nvinfo : EIATTR_SW_WAR
	.align		4
.L_4653:
        /*0108*/ 	.byte	0x04, 0x36
        /*010a*/ 	.short	(.L_4655 - .L_4654)
.L_4654:
        /*010c*/ 	.word	0x00000008
.L_4655:


//--------------------- .nv.info._ZN10layer_norm22ln_bwd_finalize_kernelINS_22Kernel_traits_finalizeILj512EfffffjLb0ELj1024ELj4ENS_18Kernel_traits_baseILj512EfffffjLj1024EEEEELb0ELb1EEEvNS_9BwdParamsE --------------------------
	.section	.nv.info._ZN10layer_norm22ln_bwd_finalize_kernelINS_22Kernel_traits_finalizeILj512EfffffjLb0ELj1024ELj4ENS_18Kernel_traits_baseILj512EfffffjLj1024EEEEELb0ELb1EEEvNS_9BwdParamsE,"",@"SHT_CUDA_INFO"
	.sectionflags	@""
	.align	4


	//----- nvinfo : EIATTR_CUDA_API_VERSION
	.align		4
        /*0000*/ 	.byte	0x04, 0x37
        /*0002*/ 	.short	(.L_4657 - .L_4656)
.L_4656:
        /*0004*/ 	.word	0x00000082


	//----- nvinfo : EIATTR_KPARAM_INFO
	.align		4
.L_4657:
        /*0008*/ 	.byte	0x04, 0x17
        /*000a*/ 	.short	(.L_4659 - .L_4658)
.L_4658:
        /*000c*/ 	.word	0x00000000
        /*0010*/ 	.short	0x0000
        /*0012*/ 	.short	0x0000
        /*0014*/ 	.byte	0x00, 0xf0, 0xa1, 0x04


	//----- nvinfo : EIATTR_SPARSE_MMA_MASK
	.align		4
.L_4659:
        /*0018*/ 	.byte	0x03, 0x50
        /*001a*/ 	.short	0x0000


	//----- nvinfo : EIATTR_MAXREG_COUNT
	.align		4
        /*001c*/ 	.byte	0x03, 0x1b
        /*001e*/ 	.short	0x0040


	//----- nvinfo : EIATTR_NUM_BARRIERS
	.align		4
        /*0020*/ 	.byte	0x02, 0x4c
        /*0022*/ 	.byte	0x01
	.zero		1


	//----- nvinfo : EIATTR_MERCURY_ISA_VERSION
	.align		4
        /*0024*/ 	.byte	0x03, 0x5f
        /*0026*/ 	.short	0x0101


	//----- nvinfo : EIATTR_COOP_GROUP_MASK_REGIDS
	.align		4
        /*0028*/ 	.byte	0x04, 0x29
        /*002a*/ 	.short	(.L_4661 - .L_4660)


	//   ....[0]....
.L_4660:
        /*002c*/ 	.word	0xffffffff


	//   ....[1]....
        /*0030*/ 	.word	0xffffffff


	//   ....[2]....
        /*0034*/ 	.word	0xffffffff


	//   ....[3]....
        /*0038*/ 	.word	0xffffffff


	//   ....[4]....
        /*003c*/ 	.word	0xffffffff


	//   ....[5]....
        /*0040*/ 	.word	0xffffffff


	//   ....[6]....
        /*0044*/ 	.word	0xffffffff


	//   ....[7]....
        /*0048*/ 	.word	0xffffffff


	//   ....[8]....
        /*004c*/ 	.word	0xffffffff


	//   ....[9]....
        /*0050*/ 	.word	0xffffffff


	//----- nvinfo : EIATTR_COOP_GROUP_INSTR_OFFSETS
	.align		4
.L_4661:
        /*0054*/ 	.byte	0x04, 0x28
        /*0056*/ 	.short	(.L_4663 - .L_4662)


	//   ....[0]....
.L_4662:
        /*0058*/ 	.word	0x00001560


	//   ....[1]....
        /*005c*/ 	.word	0x00001570


	//   ....[2]....
        /*0060*/ 	.word	0x000015a0


	//   ....[3]....
        /*0064*/ 	.word	0x000015b0


	//   ....[4]....
        /*0068*/ 	.word	0x000015e0


	//   ....[5]....
        /*006c*/ 	.word	0x000015f0


	//   ....[6]....
        /*0070*/ 	.word	0x00001620


	//   ....[7]....
        /*0074*/ 	.word	0x00001640


	//   ....[8]....
        /*0078*/ 	.word	0x00001670


	//   ....[9]....
        /*007c*/ 	.word	0x00001680


	//----- nvinfo : EIATTR_VRC_CTA_INIT_COUNT
	.align		4
.L_4663:
        /*0080*/ 	.byte	0x02, 0x4a
	.zero		1
	.zero		1


	//----- nvinfo : EIATTR_EXIT_INSTR_OFFSETS
	.align		4
        /*0084*/ 	.byte	0x04, 0x1c
        /*0086*/ 	.short	(.L_4665 - .L_4664)


	//   ....[0]....
.L_4664:
        /*0088*/ 	.word	0x00000060


	//   ....[1]....
        /*008c*/ 	.word	0x000016e0


	//   ....[2]....
        /*0090*/ 	.word	0x000017b0


	//----- nvinfo : EIATTR_MAX_THREADS
	.align		4
.L_4665:
        /*0094*/ 	.byte	0x04, 0x05
        /*0096*/ 	.short	(.L_4667 - .L_4666)
.L_4666:
        /*0098*/ 	.word	0x00000400
        /*009c*/ 	.word	0x00000001
        /*00a0*/ 	.word	0x00000001


	//----- nvinfo : EIATTR_CRS_STACK_SIZE
	.align		4
.L_4667:
        /*00a4*/ 	.byte	0x04, 0x1e
        /*00a6*/ 	.short	(.L_4669 - .L_4668)
.L_4668:
        /*00a8*/ 	.word	0x00000000


	//----- nvinfo : EIATTR_CBANK_PARAM_SIZE
	.align		4
.L_4669:
        /*00ac*/ 	.byte	0x03, 0x19
        /*00ae*/ 	.short	0x0128


	//----- nvinfo : EIATTR_PARAM_CBANK
	.align		4
        /*00b0*/ 	.byte	0x04, 0x0a
        /*00b2*/ 	.short	(.L_4671 - .L_4670)
	.align		4
.L_4670:
        /*00b4*/ 	.word	index@(.nv.constant0._ZN10layer_norm22ln_bwd_finalize_kernelINS_22Kernel_traits_finalizeILj512EfffffjLb0ELj1024ELj4ENS_18Kernel_traits_baseILj512EfffffjLj1024EEEEELb0ELb1EEEvNS_9BwdParamsE)
        /*00b8*/ 	.short	0x0380
        /*00ba*/ 	.short	0x0128


	//----- nvinfo : EIATTR_SW_WAR
	.align		4
.L_4671:
        /*00bc*/ 	.byte	0x04, 0x36
        /*00be*/ 	.short	(.L_4673 - .L_4672)
.L_4672:
        /*00c0*/ 	.word	0x00000008
.L_4673:


//--------------------- .nv.info._ZN10layer_norm13ln_bwd_kernelINS_13Kernel_traitsIfffffjLj512ELj1ELj4ELj1ELj16ENS_18Kernel_traits_baseILj512EfffffjLj128EEEEELb1ELb0ELb1ELb1EEEvNS_9BwdParamsE --------------------------
	.section	.nv.info._ZN10layer_norm13ln_bwd_kernelINS_13Kernel_traitsIfffffjLj512ELj1ELj4ELj1ELj16ENS_18Kernel_traits_baseILj512EfffffjLj128EEEEELb1ELb0ELb1ELb1EEEvNS_9BwdParamsE,"",@"SHT_CUDA_INFO"
	.sectionflags	@""
	.align	4


	//----- nvinfo : EIATTR_CUDA_API_VERSION
	.align		4
        /*0000*/ 	.byte	0x04, 0x37
        /*0002*/ 	.short	(.L_4675 - .L_4674)
.L_4674:
        /*0004*/ 	.word	0x00000082


	//----- nvinfo : EIATTR_KPARAM_INFO
	.align		4
.L_4675:
        /*0008*/ 	.byte	0x04, 0x17
        /*000a*/ 	.short	(.L_4677 - .L_4676)
.L_4676:
        /*000c*/ 	.word	0x00000000
        /*0010*/ 	.short	0x0000
        /*0012*/ 	.short	0x0000
        /*0014*/ 	.byte	0x00, 0xf0, 0xa1, 0x04


	//----- nvinfo : EIATTR_SPARSE_MMA_MASK
	.align		4
.L_4677:
        /*0018*/ 	.byte	0x03, 0x50
        /*001a*/ 	.short	0x0000


	//----- nvinfo : EIATTR_MAXREG_COUNT
	.align		4
        /*001c*/ 	.byte	0x03, 0x1b
        /*001e*/ 	.short	0x00ff


	//----- nvinfo : EIATTR_NUM_BARRIERS
	.align		4
        /*0020*/ 	.byte	0x02, 0x4c
        /*0022*/ 	.byte	0x01
	.zero		1


	//----- nvinfo : EIATTR_MERCURY_ISA_VERSION
	.align		4
        /*0024*/ 	.byte	0x03, 0x5f
        /*0026*/ 	.short	0x0101


	//----- nvinfo : EIATTR_COOP_GROUP_MASK_REGIDS
	.align		4
        /*0028*/ 	.byte	0x04, 0x29
        /*002a*/ 	.short	(.L_4679 - .L_4678)


	//   ....[0]....
.L_4678:
        /*002c*/ 	.word	0xffffffff


	//   ....[1]....
        /*0030*/ 	.word	0xffffffff


	//   ....[2]....
        /*0034*/ 	.word	0xffffffff


	//   ....[3]....
        /*0038*/ 	.word	0xffffffff


	//   ....[4]....
        /*003c*/ 	.word	0xffffffff


	//   ....[5]....
        /*0040*/ 	.word	0xffffffff


	//   ....[6]....
        /*0044*/ 	.word	0xffffffff


	//   ....[7]....
        /*0048*/ 	.word	0xffffffff


	//   ....[8]....
        /*004c*/ 	.word	0xffffffff


	//   ....[9]....
        /*0050*/ 	.word	0xffffffff


	//   ....[10]....
        /*0054*/ 	.word	0x0500005a


	//   ....[11]....
        /*0058*/ 	.word	0x0500005a


	//   ....[12]....
        /*005c*/ 	.word	0x0500005a


	//   ....[13]....
        /*0060*/ 	.word	0x0500005a


	//   ....[14]....
        /*0064*/ 	.word	0x0500005a


	//   ....[15]....
        /*0068*/ 	.word	0x0500005a


	//   ....[16]....
        /*006c*/ 	.word	0x0500005a


	//   ....[17]....
        /*0070*/ 	.word	0x0500005a


	//   ....[18]....
        /*0074*/ 	.word	0x0500005a


	//   ....[19]....
        /*0078*/ 	.word	0x0500005a


	//----- nvinfo : EIATTR_COOP_GROUP_INSTR_OFFSETS
	.align		4
.L_4679:
        /*007c*/ 	.byte	0x04, 0x28
        /*007e*/ 	.short	(.L_4681 - .L_4680)


	//   ....[0]....
.L_4680:
        /*0080*/ 	.word	0x00001300


	//   ....[1]....
        /*0084*/ 	.word	0x00001310


	//   ....[2]....
        /*0088*/ 	.word	0x00001340


	//   ....[3]....
        /*008c*/ 	.word	0x00001350


	//   ....[4]....
        /*0090*/ 	.word	0x00001380


	//   ....[5]....
        /*0094*/ 	.word	0x00001390


	//   ....[6]....
        /*0098*/ 	.word	0x000013c0


	//   ....[7]....
        /*009c*/ 	.word	0x000013d0


	//   ....[8]....
        /*00a0*/ 	.word	0x00001400


	//   ....[9]....
        /*00a4*/ 	.word	0x00001410


	//   ....[10]....
        /*00a8*/ 	.word	0x00004830


	//   ....[11]....
        /*00ac*/ 	.word	0x000048c0


	//   ....[12]....
        /*00b0*/ 	.word	0x00004920


	//   ....[13]....
        /*00b4*/ 	.word	0x00004980


	//   ....[14]....
        /*00b8*/ 	.word	0x000049e0


	//   ....[15]....
        /*00bc*/ 	.word	0x00004a40


	//   ....[16]....
        /*00c0*/ 	.word	0x00004aa0


	//   ....[17]....
        /*00c4*/ 	.word	0x00004b00


	//   ....[18]....
        /*00c8*/ 	.word	0x00004b60


	//   ....[19]....
        /*00cc*/ 	.word	0x00004bc0


	//----- nvinfo : EIATTR_VRC_CTA_INIT_COUNT
	.align		4
.L_4681:
        /*00d0*/ 	.byte	0x02, 0x4a
	.zero		1
	.zero		1


	//----- nvinfo : EIATTR_EXIT_INSTR_OFFSETS
	.align		4
        /*00d4*/ 	.byte	0x04, 0x1c
        /*00d6*/ 	.short	(.L_4683 - .L_4682)


	//   ....[0]....
.L_4682:
        /*00d8*/ 	.word	0x000047c0


	//----- nvinfo : EIATTR_MAX_THREADS
	.align		4
.L_4683:
        /*00dc*/ 	.byte	0x04, 0x05
        /*00de*/ 	.short	(.L_4685 - .L_4684)
.L_4684:
        /*00e0*/ 	.word	0x00000080
        /*00e4*/ 	.word	0x00000001
        /*00e8*/ 	.word	0x00000001


	//----- nvinfo : EIATTR_CRS_STACK_SIZE
	.align		4
.L_4685:
        /*00ec*/ 	.byte	0x04, 0x1e
        /*00ee*/ 	.short	(.L_4687 - .L_4686)
.L_4686:
        /*00f0*/ 	.word	0x00000000


	//----- nvinfo : EIATTR_CBANK_PARAM_SIZE
	.align		4
.L_4687:
        /*00f4*/ 	.byte	0x03, 0x19
        /*00f6*/ 	.short	0x0128


	//----- nvinfo : EIATTR_PARAM_CBANK
	.align		4
        /*00f8*/ 	.byte	0x04, 0x0a
        /*00fa*/ 	.short	(.L_4689 - .L_4688)
	.align		4
.L_4688:
        /*00fc*/ 	.word	index@(.nv.constant0._ZN10layer_norm13ln_bwd_kernelINS_13Kernel_traitsIfffffjLj512ELj1ELj4ELj1ELj16ENS_18Kernel_traits_baseILj512EfffffjLj128EEEEELb1ELb0ELb1ELb1EEEvNS_9BwdParamsE)
        /*0100*/ 	.short	0x0380
        /*0102*/ 	.short	0x0128


	//----- nvinfo : EIATTR_SW_WAR
	.align		4
.L_4689:
        /*0104*/ 	.byte	0x04, 0x36
        /*0106*/ 	.short	(.L_4691 - .L_4690)
.L_4690:
        /*0108*/ 	.word	0x00000008
.L_4691:


//--------------------- .nv.info._ZN10layer_norm13ln_bwd_kernelINS_13Kernel_traitsIfffffjLj512ELj1ELj4ELj1ELj16ENS_18Kernel_traits_baseILj512EfffffjLj128EEEEELb1ELb1ELb0ELb0EEEvNS_9BwdParamsE --------------------------
	.section	.nv.info._ZN10layer_norm13ln_bwd_kernelINS_13Kernel_traitsIfffffjLj512ELj1ELj4ELj1ELj16ENS_18Kernel_traits_baseILj512EfffffjLj128EEEEELb1ELb1ELb0ELb0EEEvNS_9BwdParamsE,"",@"SHT_CUDA_INFO"
	.sectionflags	@""
	.align	4


	//----- nvinfo : EIATTR_CUDA_API_VERSION
	.align		4
        /*0000*/ 	.byte	0x04, 0x37
        /*0002*/ 	.short	(.L_4693 - .L_4692)
.L_4692:
        /*0004*/ 	.word	0x00000082


	//----- nvinfo : EIATTR_KPARAM_INFO
	.align		4
.L_4693:
        /*0008*/ 	.byte	0x04, 0x17
        /*000a*/ 	.short	(.L_4695 - .L_4694)
.L_4694:
        /*000c*/ 	.word	0x00000000
        /*0010*/ 	.short	0x0000
        /*0012*/ 	.short	0x0000
        /*0014*/ 	.byte	0x00, 0xf0, 0xa1, 0x04


	//----- nvinfo : EIATTR_SPARSE_MMA_MASK
	.align		4
.L_4695:
        /*0018*/ 	.byte	0x03, 0x50
        /*001a*/ 	.short	0x0000


	//----- nvinfo : EIATTR_MAXREG_COUNT
	.align		4
        /*001c*/ 	.byte	0x03, 0x1b
        /*001e*/ 	.short	0x00ff


	//----- nvinfo : EIATTR_NUM_BARRIERS
	.align		4
        /*0020*/ 	.byte	0x02, 0x4c
        /*0022*/ 	.byte	0x01
	.zero		1


	//----- nvinfo : EIATTR_MERCURY_ISA_VERSION
	.align		4
        /*0024*/ 	.byte	0x03, 0x5f
        /*0026*/ 	.short	0x0101


	//----- nvinfo : EIATTR_COOP_GROUP_MASK_REGIDS
	.align		4
        /*0028*/ 	.byte	0x04, 0x29
        /*002a*/ 	.short	(.L_4697 - .L_4696)


	//   ....[0]....
.L_4696:
        /*002c*/ 	.word	0xffffffff


	//   ....[1]....
        /*0030*/ 	.word	0xffffffff


	//   ....[2]....
        /*0034*/ 	.word	0xffffffff


	//   ....[3]....
        /*0038*/ 	.word	0xffffffff


	//   ....[4]....
        /*003c*/ 	.word	0xffffffff


	//   ....[5]....
        /*0040*/ 	.word	0xffffffff


	//   ....[6]....
        /*0044*/ 	.word	0xffffffff


	//   ....[7]....
        /*0048*/ 	.word	0xffffffff


	//   ....[8]....
        /*004c*/ 	.word	0xffffffff


	//   ....[9]....
        /*0050*/ 	.word	0xffffffff


	//   ....[10]....
        /*0054*/ 	.word	0x05000097


	//   ....[11]....
        /*0058*/ 	.word	0x05000097


	//   ....[12]....
        /*005c*/ 	.word	0x05000097


	//   ....[13]....
        /*0060*/ 	.word	0x05000097


	//   ....[14]....
        /*0064*/ 	.word	0x05000097


	//   ....[15]....
        /*0068*/ 	.word	0x05000097


	//   ....[16]....
        /*006c*/ 	.word	0x05000097


	//   ....[17]....
        /*0070*/ 	.word	0x05000097


	//   ....[18]....
        /*0074*/ 	.word	0x05000097


	//   ....[19]....
        /*0078*/ 	.word	0x05000097


	//----- nvinfo : EIATTR_COOP_GROUP_INSTR_OFFSETS
	.align		4
.L_4697:
        /*007c*/ 	.byte	0x04, 0x28
        /*007e*/ 	.short	(.L_4699 - .L_4698)


	//   ....[0]....
.L_4698:
        /*0080*/ 	.word	0x000013e0


	//   ....[1]....
        /*0084*/ 	.word	0x000013f0


	//   ....[2]....
        /*0088*/ 	.word	0x00001420


	//   ....[3]....
        /*008c*/ 	.word	0x00001430


	//   ....[4]....
        /*0090*/ 	.word	0x00001460


	//   ....[5]....
        /*0094*/ 	.word	0x00001470


	//   ....[6]....
        /*0098*/ 	.word	0x000014a0


	//   ....[7]....
        /*009c*/ 	.word	0x000014b0


	//   ....[8]....
        /*00a0*/ 	.word	0x000014e0


	//   ....[9]....
        /*00a4*/ 	.word	0x000014f0


	//   ....[10]....
        /*00a8*/ 	.word	0x000059f0


	//   ....[11]....
        /*00ac*/ 	.word	0x00005a80


	//   ....[12]....
        /*00b0*/ 	.word	0x00005af0


	//   ....[13]....
        /*00b4*/ 	.word	0x00005b50


	//   ....[14]....
        /*00b8*/ 	.word	0x00005bc0


	//   ....[15]....
        /*00bc*/ 	.word	0x00005c20


	//   ....[16]....
        /*00c0*/ 	.word	0x00005c90


	//   ....[17]....
        /*00c4*/ 	.word	0x00005cf0


	//   ....[18]....
        /*00c8*/ 	.word	0x00005d60


	//   ....[19]....
        /*00cc*/ 	.word	0x00005dc0


	//----- nvinfo : EIATTR_VRC_CTA_INIT_COUNT
	.align		4
.L_4699:
        /*00d0*/ 	.byte	0x02, 0x4a
	.zero		1
	.zero		1


	//----- nvinfo : EIATTR_EXIT_INSTR_OFFSETS
	.align		4
        /*00d4*/ 	.byte	0x04, 0x1c
        /*00d6*/ 	.short	(.L_4701 - .L_4700)


	//   ....[0]....
.L_4700:
        /*00d8*/ 	.word	0x00005900


	//   ....[1]....
        /*00dc*/ 	.word	0x00005980


	//----- nvinfo : EIATTR_MAX_THREADS
	.align		4
.L_4701:
        /*00e0*/ 	.byte	0x04, 0x05
        /*00e2*/ 	.short	(.L_4703 - .L_4702)
.L_4702:
        /*00e4*/ 	.word	0x00000080
        /*00e8*/ 	.word	0x00000001
        /*00ec*/ 	.word	0x00000001


	//----- nvinfo : EIATTR_CRS_STACK_SIZE
	.align		4
.L_4703:
        /*00f0*/ 	.byte	0x04, 0x1e
        /*00f2*/ 	.short	(.L_4705 - .L_4704)
.L_4704:
        /*00f4*/ 	.word	0x00000000


	//----- nvinfo : EIATTR_CBANK_PARAM_SIZE
	.align		4
.L_4705:
        /*00f8*/ 	.byte	0x03, 0x19
        /*00fa*/ 	.short	0x0128


	//----- nvinfo : EIATTR_PARAM_CBANK
	.align		4
        /*00fc*/ 	.byte	0x04, 0x0a
        /*00fe*/ 	.short	(.L_4707 - .L_4706)
	.align		4
.L_4706:
        /*0100*/ 	.word	index@(.nv.constant0._ZN10layer_norm13ln_bwd_kernelINS_13Kernel_traitsIfffffjLj512ELj1ELj4ELj1ELj16ENS_18Kernel_traits_baseILj512EfffffjLj128EEEEELb1ELb1ELb0ELb0EEEvNS_9BwdParamsE)
        /*0104*/ 	.short	0x0380
        /*0106*/ 	.short	0x0128


	//----- nvinfo : EIATTR_SW_WAR
	.align		4
.L_4707:
        /*0108*/ 	.byte	0x04, 0x36
        /*010a*/ 	.short	(.L_4709 - .L_4708)
.L_4708:
        /*010c*/ 	.word	0x00000008
.L_4709:


//--------------------- .nv.info._ZN10layer_norm13ln_bwd_kernelINS_13Kernel_traitsIfffffjLj512ELj1ELj4ELj1ELj16ENS_18Kernel_traits_baseILj512EfffffjLj128EEEEELb1ELb1ELb0ELb1EEEvNS_9BwdParamsE --------------------------
	.section	.nv.info._ZN10layer_norm13ln_bwd_kernelINS_13Kernel_traitsIfffffjLj512ELj1ELj4ELj1ELj16ENS_18Kernel_traits_baseILj512EfffffjLj128EEEEELb1ELb1ELb0ELb1EEEvNS_9BwdParamsE,"",@"SHT_CUDA_INFO"
	.sectionflags	@""
	.align	4


	//----- nvinfo : EIATTR_CUDA_API_VERSION
	.align		4
        /*0000*/ 	.byte	0x04, 0x37
        /*0002*/ 	.short	(.L_4711 - .L_4710)
.L_4710:
        /*0004*/ 	.word	0x00000082


	//----- nvinfo : EIATTR_KPARAM_INFO
	.align		4
.L_4711:
        /*0008*/ 	.byte	0x04, 0x17
        /*000a*/ 	.short	(.L_4713 - .L_4712)
.L_4712:
        /*000c*/ 	.word	0x00000000
        /*0010*/ 	.short	0x0000
        /*0012*/ 	.short	0x0000
        /*0014*/ 	.byte	0x00, 0xf0, 0xa1, 0x04


	//----- nvinfo : EIATTR_SPARSE_MMA_MASK
	.align		4
.L_4713:
        /*0018*/ 	.byte	0x03, 0x50
        /*001a*/ 	.short	0x0000


	//----- nvinfo : EIATTR_MAXREG_COUNT
	.align		4
        /*001c*/ 	.byte	0x03, 0x1b
        /*001e*/ 	.short	0x00ff


	//----- nvinfo : EIATTR_NUM_BARRIERS
	.align		4
        /*0020*/ 	.byte	0x02, 0x4c
        /*0022*/ 	.byte	0x01
	.zero		1


	//----- nvinfo : EIATTR_MERCURY_ISA_VERSION
	.align		4
        /*0024*/ 	.byte	0x03, 0x5f
        /*0026*/ 	.short	0x0101


	//----- nvinfo : EIATTR_COOP_GROUP_MASK_REGIDS
	.align		4
        /*0028*/ 	.byte	0x04, 0x29
        /*002a*/ 	.short	(.L_4715 - .L_4714)


	//   ....[0]....
.L_4714:
        /*002c*/ 	.word	0xffffffff


	//   ....[1]....
        /*0030*/ 	.word	0xffffffff


	//   ....[2]....
        /*0034*/ 	.word	0xffffffff


	//   ....[3]....
        /*0038*/ 	.word	0xffffffff


	//   ....[4]....
        /*003c*/ 	.word	0xffffffff


	//   ....[5]....
        /*0040*/ 	.word	0xffffffff


	//   ....[6]....
        /*0044*/ 	.word	0xffffffff


	//   ....[7]....
        /*0048*/ 	.word	0xffffffff


	//   ....[8]....
        /*004c*/ 	.word	0xffffffff


	//   ....[9]....
        /*0050*/ 	.word	0xffffffff


	//   ....[10]....
        /*0054*/ 	.word	0x05000040


	//   ....[11]....
        /*0058*/ 	.word	0x05000040


	//   ....[12]....
        /*005c*/ 	.word	0x05000040


	//   ....[13]....
        /*0060*/ 	.word	0x05000040


	//   ....[14]....
        /*0064*/ 	.word	0x05000040


	//   ....[15]....
        /*0068*/ 	.word	0x05000040


	//   ....[16]....
        /*006c*/ 	.word	0x05000040


	//   ....[17]....
        /*0070*/ 	.word	0x05000040


	//   ....[18]....
        /*0074*/ 	.word	0x05000040


	//   ....[19]....
        /*0078*/ 	.word	0x05000040


	//----- nvinfo : EIATTR_COOP_GROUP_INSTR_OFFSETS
	.align		4
.L_4715:
        /*007c*/ 	.byte	0x04, 0x28
        /*007e*/ 	.short	(.L_4717 - .L_4716)


	//   ....[0]....
.L_4716:
        /*0080*/ 	.word	0x00001900


	//   ....[1]....
        /*0084*/ 	.word	0x00001910


	//   ....[2]....
        /*0088*/ 	.word	0x00001940


	//   ....[3]....
        /*008c*/ 	.word	0x00001950


	//   ....[4]....
        /*0090*/ 	.word	0x00001980


	//   ....[5]....
        /*0094*/ 	.word	0x00001990


	//   ....[6]....
        /*0098*/ 	.word	0x000019c0


	//   ....[7]....
        /*009c*/ 	.word	0x000019d0


	//   ....[8]....
        /*00a0*/ 	.word	0x00001a00


	//   ....[9]....
        /*00a4*/ 	.word	0x00001a10


	//   ....[10]....
        /*00a8*/ 	.word	0x00005620


	//   ....[11]....
        /*00ac*/ 	.word	0x000056b0


	//   ....[12]....
        /*00b0*/ 	.word	0x00005720


	//   ....[13]....
        /*00b4*/ 	.word	0x00005780


	//   ....[14]....
        /*00b8*/ 	.word	0x000057f0


	//   ....[15]....
        /*00bc*/ 	.word	0x00005850


	//   ....[16]....
        /*00c0*/ 	.word	0x000058c0


	//   ....[17]....
        /*00c4*/ 	.word	0x00005920


	//   ....[18]....
        /*00c8*/ 	.word	0x00005990


	//   ....[19]....
        /*00cc*/ 	.word	0x000059f0


	//----- nvinfo : EIATTR_VRC_CTA_INIT_COUNT
	.align		4
.L_4717:
        /*00d0*/ 	.byte	0x02, 0x4a
	.zero		1
	.zero		1


	//----- nvinfo : EIATTR_EXIT_INSTR_OFFSETS
	.align		4
        /*00d4*/ 	.byte	0x04, 0x1c
        /*00d6*/ 	.short	(.L_4719 - .L_4718)


	//   ....[0]....
.L_4718:
        /*00d8*/ 	.word	0x000055b0


	//----- nvinfo : EIATTR_MAX_THREADS
	.align		4
.L_4719:
        /*00dc*/ 	.byte	0x04, 0x05
        /*00de*/ 	.short	(.L_4721 - .L_4720)
.L_4720:
        /*00e0*/ 	.word	0x00000080
        /*00e4*/ 	.word	0x00000001
        /*00e8*/ 	.word	0x00000001


	//----- nvinfo : EIATTR_CRS_STACK_SIZE
	.align		4
.L_4721:
        /*00ec*/ 	.byte	0x04, 0x1e
        /*00ee*/ 	.short	(.L_4723 - .L_4722)
.L_4722:
        /*00f0*/ 	.word	0x00000000


	//----- nvinfo : EIATTR_CBANK_PARAM_SIZE
	.align		4
.L_4723:
        /*00f4*/ 	.byte	0x03, 0x19
        /*00f6*/ 	.short	0x0128


	//----- nvinfo : EIATTR_PARAM_CBANK
	.align		4
        /*00f8*/ 	.byte	0x04, 0x0a
        /*00fa*/ 	.short	(.L_4725 - .L_4724)
	.align		4
.L_4724:
        /*00fc*/ 	.word	index@(.nv.constant0._ZN10layer_norm13ln_bwd_kernelINS_13Kernel_traitsIfffffjLj512ELj1ELj4ELj1ELj16ENS_18Kernel_traits_baseILj512EfffffjLj128EEEEELb1ELb1ELb0ELb1EEEvNS_9BwdParamsE)
        /*0100*/ 	.short	0x0380
        /*0102*/ 	.short	0x0128


	//----- nvinfo : EIATTR_SW_WAR
	.align		4
.L_4725:
        /*0104*/ 	.byte	0x04, 0x36
        /*0106*/ 	.short	(.L_4727 - .L_4726)
.L_4726:
        /*0108*/ 	.word	0x00000008
.L_4727:


//--------------------- .nv.info._ZN10layer_norm22ln_bwd_finalize_kernelINS_22Kernel_traits_finalizeILj512EfffffjLb1ELj1024ELj4ENS_18Kernel_traits_baseILj512EfffffjLj1024EEEEELb1ELb0EEEvNS_9BwdParamsE --------------------------
	.section	.nv.info._ZN10layer_norm22ln_bwd_finalize_kernelINS_22Kernel_traits_finalizeILj512EfffffjLb1ELj1024ELj4ENS_18Kernel_traits_baseILj512EfffffjLj1024EEEEELb1ELb0EEEvNS_9BwdParamsE,"",@"SHT_CUDA_INFO"
	.sectionflags	@""
	.align	4


	//----- nvinfo : EIATTR_CUDA_API_VERSION
	.align		4
        /*0000*/ 	.byte	0x04, 0x37
        /*0002*/ 	.short	(.L_4729 - .L_4728)
.L_4728:
        /*0004*/ 	.word	0x00000082


	//----- nvinfo : EIATTR_KPARAM_INFO
	.align		4
.L_4729:
        /*0008*/ 	.byte	0x04, 0x17
        /*000a*/ 	.short	(.L_4731 - .L_4730)
.L_4730:
        /*000c*/ 	.word	0x00000000
        /*0010*/ 	.short	0x0000
        /*0012*/ 	.short	0x0000
        /*0014*/ 	.byte	0x00, 0xf0, 0xa1, 0x04


	//----- nvinfo : EIATTR_SPARSE_MMA_MASK
	.align		4
.L_4731:
        /*0018*/ 	.byte	0x03, 0x50
        /*001a*/ 	.short	0x0000


	//----- nvinfo : EIATTR_MAXREG_COUNT
	.align		4
        /*001c*/ 	.byte	0x03, 0x1b
        /*001e*/ 	.short	0x0040


	//----- nvinfo : EIATTR_NUM_BARRIERS
	.align		4
        /*0020*/ 	.byte	0x02, 0x4c
        /*0022*/ 	.byte	0x01
	.zero		1


	//----- nvinfo : EIATTR_MERCURY_ISA_VERSION
	.align		4
        /*0024*/ 	.byte	0x03, 0x5f
        /*0026*/ 	.short	0x0101


	//----- nvinfo : EIATTR_COOP_GROUP_MASK_REGIDS
	.align		4
        /*0028*/ 	.byte	0x04, 0x29
        /*002a*/ 	.short	(.L_4733 - .L_4732)


	//   ....[0]....
.L_4732:
        /*002c*/ 	.word	0xffffffff


	//   ....[1]....
        /*0030*/ 	.word	0xffffffff


	//   ....[2]....
        /*0034*/ 	.word	0xffffffff


	//   ....[3]....
        /*0038*/ 	.word	0xffffffff


	//   ....[4]....
        /*003c*/ 	.word	0xffffffff


	//   ....[5]....
        /*0040*/ 	.word	0xffffffff


	//   ....[6]....
        /*0044*/ 	.word	0xffffffff


	//   ....[7]....
        /*0048*/ 	.word	0xffffffff


	//   ....[8]....
        /*004c*/ 	.word	0xffffffff


	//   ....[9]....
        /*0050*/ 	.word	0xffffffff


	//   ....[10]....
        /*0054*/ 	.word	0xffffffff


	//   ....[11]....
        /*0058*/ 	.word	0xffffffff


	//   ....[12]....
        /*005c*/ 	.word	0xffffffff


	//   ....[13]....
        /*0060*/ 	.word	0xffffffff


	//   ....[14]....
        /*0064*/ 	.word	0xffffffff


	//----- nvinfo : EIATTR_COOP_GROUP_INSTR_OFFSETS
	.align		4
.L_4733:
        /*0068*/ 	.byte	0x04, 0x28
        /*006a*/ 	.short	(.L_4735 - .L_4734)


	//   ....[0]....
.L_4734:
        /*006c*/ 	.word	0x00001030


	//   ....[1]....
        /*0070*/ 	.word	0x00001040


	//   ....[2]....
        /*0074*/ 	.word	0x00001050


	//   ....[3]....
        /*0078*/ 	.word	0x00001090


	//   ....[4]....
        /*007c*/ 	.word	0x000010a0


	//   ....[5]....
        /*0080*/ 	.word	0x000010b0


	//   ....[6]....
        /*0084*/ 	.word	0x000010e0


	//   ....[7]....
        /*0088*/ 	.word	0x00001100


	//   ....[8]....
        /*008c*/ 	.word	0x00001120


	//   ....[9]....
        /*0090*/ 	.word	0x00001160


	//   ....[10]....
        /*0094*/ 	.word	0x00001180


	//   ....[11]....
        /*0098*/ 	.word	0x00001190


	//   ....[12]....
        /*009c*/ 	.word	0x000011e0


	//   ....[13]....
        /*00a0*/ 	.word	0x00001210


	//   ....[14]....
        /*00a4*/ 	.word	0x00001220


	//----- nvinfo : EIATTR_VRC_CTA_INIT_COUNT
	.align		4
.L_4735:
        /*00a8*/ 	.byte	0x02, 0x4a
	.zero		1
	.zero		1


	//----- nvinfo : EIATTR_EXIT_INSTR_OFFSETS
	.align		4
        /*00ac*/ 	.byte	0x04, 0x1c
        /*00ae*/ 	.short	(.L_4737 - .L_4736)


	//   ....[0]....
.L_4736:
        /*00b0*/ 	.word	0x00000060


	//   ....[1]....
        /*00b4*/ 	.word	0x000012a0


	//   ....[2]....
        /*00b8*/ 	.word	0x000012d0


	//   ....[3]....
        /*00bc*/ 	.word	0x000013b0


	//----- nvinfo : EIATTR_MAX_THREADS
	.align		4
.L_4737:
        /*00c0*/ 	.byte	0x04, 0x05
        /*00c2*/ 	.short	(.L_4739 - .L_4738)
.L_4738:
        /*00c4*/ 	.word	0x00000400
        /*00c8*/ 	.word	0x00000001
        /*00cc*/ 	.word	0x00000001


	//----- nvinfo : EIATTR_CRS_STACK_SIZE
	.align		4
.L_4739:
        /*00d0*/ 	.byte	0x04, 0x1e
        /*00d2*/ 	.short	(.L_4741 - .L_4740)
.L_4740:
        /*00d4*/ 	.word	0x00000000


	//----- nvinfo : EIATTR_CBANK_PARAM_SIZE
	.align		4
.L_4741:
        /*00d8*/ 	.byte	0x03, 0x19
        /*00da*/ 	.short	0x0128


	//----- nvinfo : EIATTR_PARAM_CBANK
	.align		4
        /*00dc*/ 	.byte	0x04, 0x0a
        /*00de*/ 	.short	(.L_4743 - .L_4742)
	.align		4
.L_4742:
        /*00e0*/ 	.word	index@(.nv.constant0._ZN10layer_norm22ln_bwd_finalize_kernelINS_22Kernel_traits_finalizeILj512EfffffjLb1ELj1024ELj4ENS_18Kernel_traits_baseILj512EfffffjLj1024EEEEELb1ELb0EEEvNS_9BwdParamsE)
        /*00e4*/ 	.short	0x0380
        /*00e6*/ 	.short	0x0128


	//----- nvinfo : EIATTR_SW_WAR
	.align		4
.L_4743:
        /*00e8*/ 	.byte	0x04, 0x36
        /*00ea*/ 	.short	(.L_4745 - .L_4744)
.L_4744:
        /*00ec*/ 	.word	0x00000008
.L_4745:


//--------------------- .nv.info._ZN10layer_norm13ln_bwd_kernelINS_13Kernel_traitsIfffffjLj512ELj1ELj4ELj1ELj16ENS_18Kernel_traits_baseILj512EfffffjLj128EEEEELb1ELb1ELb1ELb0EEEvNS_9BwdParamsE --------------------------
	.section	.nv.info._ZN10layer_norm13ln_bwd_kernelINS_13Kernel_traitsIfffffjLj512ELj1ELj4ELj1ELj16ENS_18Kernel_traits_baseILj512EfffffjLj128EEEEELb1ELb1ELb1ELb0EEEvNS_9BwdParamsE,"",@"SHT_CUDA_INFO"
	.sectionflags	@""
	.align	4


	//----- nvinfo : EIATTR_CUDA_API_VERSION
	.align		4
        /*0000*/ 	.byte	0x04, 0x37
        /*0002*/ 	.short	(.L_4747 - .L_4746)
.L_4746:
        /*0004*/ 	.word	0x00000082


	//----- nvinfo : EIATTR_KPARAM_INFO
	.align		4
.L_4747:
        /*0008*/ 	.byte	0x04, 0x17
        /*000a*/ 	.short	(.L_4749 - .L_4748)
.L_4748:
        /*000c*/ 	.word	0x00000000
        /*0010*/ 	.short	0x0000
        /*0012*/ 	.short	0x0000
        /*0014*/ 	.byte	0x00, 0xf0, 0xa1, 0x04


	//----- nvinfo : EIATTR_SPARSE_MMA_MASK
	.align		4
.L_4749:
        /*0018*/ 	.byte	0x03, 0x50
        /*001a*/ 	.short	0x0000


	//----- nvinfo : EIATTR_MAXREG_COUNT
	.align		4
        /*001c*/ 	.byte	0x03, 0x1b
        /*001e*/ 	.short	0x00ff


	//----- nvinfo : EIATTR_NUM_BARRIERS
	.align		4
        /*0020*/ 	.byte	0x02, 0x4c
        /*0022*/ 	.byte	0x01
	.zero		1


	//----- nvinfo : EIATTR_MERCURY_ISA_VERSION
	.align		4
        /*0024*/ 	.byte	0x03, 0x5f
        /*0026*/ 	.short	0x0101


	//----- nvinfo : EIATTR_COOP_GROUP_MASK_REGIDS
	.align		4
        /*0028*/ 	.byte	0x04, 0x29
        /*002a*/ 	.short	(.L_4751 - .L_4750)


	//   ....[0]....
.L_4750:
        /*002c*/ 	.word	0xffffffff


	//   ....[1]....
        /*0030*/ 	.word	0xffffffff


	//   ....[2]....
        /*0034*/ 	.word	0xffffffff


	//   ....[3]....
        /*0038*/ 	.word	0xffffffff


	//   ....[4]....
        /*003c*/ 	.word	0xffffffff


	//   ....[5]....
        /*0040*/ 	.word	0xffffffff


	//   ....[6]....
        /*0044*/ 	.word	0xffffffff


	//   ....[7]....
        /*0048*/ 	.word	0xffffffff


	//   ....[8]....
        /*004c*/ 	.word	0xffffffff


	//   ....[9]....
        /*0050*/ 	.word	0xffffffff


	//   ....[10]....
        /*0054*/ 	.word	0x05000005


	//   ....[11]....
        /*0058*/ 	.word	0x05000005


	//   ....[12]....
        /*005c*/ 	.word	0x05000005


	//   ....[13]....
        /*0060*/ 	.word	0x05000005


	//   ....[14]....
        /*0064*/ 	.word	0x05000005


	//   ....[15]....
        /*0068*/ 	.word	0x05000005


	//   ....[16]....
        /*006c*/ 	.word	0x05000005


	//   ....[17]....
        /*0070*/ 	.word	0x05000005


	//   ....[18]....
        /*0074*/ 	.word	0x05000005


	//   ....[19]....
        /*0078*/ 	.word	0x05000005


	//----- nvinfo : EIATTR_COOP_GROUP_INSTR_OFFSETS
	.align		4
.L_4751:
        /*007c*/ 	.byte	0x04, 0x28
        /*007e*/ 	.short	(.L_4753 - .L_4752)


	//   ....[0]....
.L_4752:
        /*0080*/ 	.word	0x000019d0


	//   ....[1]....
        /*0084*/ 	.word	0x000019e0


	//   ....[2]....
        /*0088*/ 	.word	0x00001a10


	//   ....[3]....
        /*008c*/ 	.word	0x00001a20


	//   ....[4]....
        /*0090*/ 	.word	0x00001a50


	//   ....[5]....
        /*0094*/ 	.word	0x00001a60


	//   ....[6]....
        /*0098*/ 	.word	0x00001a90


	//   ....[7]....
        /*009c*/ 	.word	0x00001aa0


	//   ....[8]....
        /*00a0*/ 	.word	0x00001ad0


	//   ....[9]....
        /*00a4*/ 	.word	0x00001ae0


	//   ....[10]....
        /*00a8*/ 	.word	0x00006d00


	//   ....[11]....
        /*00ac*/ 	.word	0x00006da0


	//   ....[12]....
        /*00b0*/ 	.word	0x00006e00


	//   ....[13]....
        /*00b4*/ 	.word	0x00006e60


	//   ....[14]....
        /*00b8*/ 	.word	0x00006ed0


	//   ....[15]....
        /*00bc*/ 	.word	0x00006f30


	//   ....[16]....
        /*00c0*/ 	.word	0x00006fa0


	//   ....[17]....
        /*00c4*/ 	.word	0x00007000


	//   ....[18]....
        /*00c8*/ 	.word	0x00007070


	//   ....[19]....
        /*00cc*/ 	.word	0x000070d0


	//----- nvinfo : EIATTR_VRC_CTA_INIT_COUNT
	.align		4
.L_4753:
        /*00d0*/ 	.byte	0x02, 0x4a
	.zero		1
	.zero		1


	//----- nvinfo : EIATTR_EXIT_INSTR_OFFSETS
	.align		4
        /*00d4*/ 	.byte	0x04, 0x1c
        /*00d6*/ 	.short	(.L_4755 - .L_4754)


	//   ....[0]....
.L_4754:
        /*00d8*/ 	.word	0x00006c10


	//   ....[1]....
        /*00dc*/ 	.word	0x00006c90


	//----- nvinfo : EIATTR_MAX_THREADS
	.align		4
.L_4755:
        /*00e0*/ 	.byte	0x04, 0x05
        /*00e2*/ 	.short	(.L_4757 - .L_4756)
.L_4756:
        /*00e4*/ 	.word	0x00000080
        /*00e8*/ 	.word	0x00000001
        /*00ec*/ 	.word	0x00000001


	//----- nvinfo : EIATTR_CRS_STACK_SIZE
	.align		4
.L_4757:
        /*00f0*/ 	.byte	0x04, 0x1e
        /*00f2*/ 	.short	(.L_4759 - .L_4758)
.L_4758:
        /*00f4*/ 	.word	0x00000000


	//----- nvinfo : EIATTR_CBANK_PARAM_SIZE
	.align		4
.L_4759:
        /*00f8*/ 	.byte	0x03, 0x19
        /*00fa*/ 	.short	0x0128


	//----- nvinfo : EIATTR_PARAM_CBANK
	.align		4
        /*00fc*/ 	.byte	0x04, 0x0a
        /*00fe*/ 	.short	(.L_4761 - .L_4760)
	.align		4
.L_4760:
        /*0100*/ 	.word	index@(.nv.constant0._ZN10layer_norm13ln_bwd_kernelINS_13Kernel_traitsIfffffjLj512ELj1ELj4ELj1ELj16ENS_18Kernel_traits_baseILj512EfffffjLj128EEEEELb1ELb1ELb1ELb0EEEvNS_9BwdParamsE)
        /*0104*/ 	.short	0x0380
        /*0106*/ 	.short	0x0128


	//----- nvinfo : EIATTR_SW_WAR
	.align		4
.L_4761:
        /*0108*/ 	.byte	0x04, 0x36
        /*010a*/ 	.short	(.L_4763 - .L_4762)
.L_4762:
        /*010c*/ 	.word	0x00000008
.L_4763:


//--------------------- .nv.info._ZN10layer_norm22ln_bwd_finalize_kernelINS_22Kernel_traits_finalizeILj512EfffffjLb1ELj1024ELj4ENS_18Kernel_traits_baseILj512EfffffjLj1024EEEEELb1ELb1EEEvNS_9BwdParamsE --------------------------
	.section	.nv.info._ZN10layer_norm22ln_bwd_finalize_kernelINS_22Kernel_traits_finalizeILj512EfffffjLb1ELj1024ELj4ENS_18Kernel_traits_baseILj512EfffffjLj1024EEEEELb1ELb1EEEvNS_9BwdParamsE,"",@"SHT_CUDA_INFO"
	.sectionflags	@""
	.align	4


	//----- nvinfo : EIATTR_CUDA_API_VERSION
	.align		4
        /*0000*/ 	.byte	0x04, 0x37
        /*0002*/ 	.short	(.L_4765 - .L_4764)
.L_4764:
        /*0004*/ 	.word	0x00000082


	//----- nvinfo : EIATTR_KPARAM_INFO
	.align		4
.L_4765:
        /*0008*/ 	.byte	0x04, 0x17
        /*000a*/ 	.short	(.L_4767 - .L_4766)
.L_4766:
        /*000c*/ 	.word	0x00000000
        /*0010*/ 	.short	0x0000
        /*0012*/ 	.short	0x0000
        /*0014*/ 	.byte	0x00, 0xf0, 0xa1, 0x04


	//----- nvinfo : EIATTR_SPARSE_MMA_MASK
	.align		4
.L_4767:
        /*0018*/ 	.byte	0x03, 0x50
        /*001a*/ 	.short	0x0000


	//----- nvinfo : EIATTR_MAXREG_COUNT
	.align		4
        /*001c*/ 	.byte	0x03, 0x1b
        /*001e*/ 	.short	0x0040


	//----- nvinfo : EIATTR_NUM_BARRIERS
	.align		4
        /*0020*/ 	.byte	0x02, 0x4c
        /*0022*/ 	.byte	0x01
	.zero		1


	//----- nvinfo : EIATTR_MERCURY_ISA_VERSION
	.align		4
        /*0024*/ 	.byte	0x03, 0x5f
        /*0026*/ 	.short	0x0101


	//----- nvinfo : EIATTR_COOP_GROUP_MASK_REGIDS
	.align		4
        /*0028*/ 	.byte	0x04, 0x29
        /*002a*/ 	.short	(.L_4769 - .L_4768)


	//   ....[0]....
.L_4768:
        /*002c*/ 	.word	0xffffffff


	//   ....[1]....
        /*0030*/ 	.word	0xffffffff


	//   ....[2]....
        /*0034*/ 	.word	0xffffffff


	//   ....[3]....
        /*0038*/ 	.word	0xffffffff


	//   ....[4]....
        /*003c*/ 	.word	0xffffffff


	//   ....[5]....
        /*0040*/ 	.word	0xffffffff


	//   ....[6]....
        /*0044*/ 	.word	0xffffffff


	//   ....[7]....
        /*0048*/ 	.word	0xffffffff


	//   ....[8]....
        /*004c*/ 	.word	0xffffffff


	//   ....[9]....
        /*0050*/ 	.word	0xffffffff


	//   ....[10]....
        /*0054*/ 	.word	0xffffffff


	//   ....[11]....
        /*0058*/ 	.word	0xffffffff


	//   ....[12]....
        /*005c*/ 	.word	0xffffffff


	//   ....[13]....
        /*0060*/ 	.word	0xffffffff


	//   ....[14]....
        /*0064*/ 	.word	0xffffffff


	//----- nvinfo : EIATTR_COOP_GROUP_INSTR_OFFSETS
	.align		4
.L_4769:
        /*0068*/ 	.byte	0x04, 0x28
        /*006a*/ 	.short	(.L_4771 - .L_4770)


	//   ....[0]....
.L_4770:
        /*006c*/ 	.word	0x00001070


	//   ....[1]....
        /*0070*/ 	.word	0x00001080


	//   ....[2]....
        /*0074*/ 	.word	0x00001090


	//   ....[3]....
        /*0078*/ 	.word	0x000010c0


	//   ....[4]....
        /*007c*/ 	.word	0x000010e0


	//   ....[5]....
        /*0080*/ 	.word	0x000010f0


	//   ....[6]....
        /*0084*/ 	.word	0x00001120


	//   ....[7]....
        /*0088*/ 	.word	0x00001140


	//   ....[8]....
        /*008c*/ 	.word	0x00001150


	//   ....[9]....
        /*0090*/ 	.word	0x00001180


	//   ....[10]....
        /*0094*/ 	.word	0x000011a0


	//   ....[11]....
        /*0098*/ 	.word	0x000011b0


	//   ....[12]....
        /*009c*/ 	.word	0x000011e0


	//   ....[13]....
        /*00a0*/ 	.word	0x00001200


	//   ....[14]....
        /*00a4*/ 	.word	0x00001210


	//----- nvinfo : EIATTR_VRC_CTA_INIT_COUNT
	.align		4
.L_4771:
        /*00a8*/ 	.byte	0x02, 0x4a
	.zero		1
	.zero		1


	//----- nvinfo : EIATTR_EXIT_INSTR_OFFSETS
	.align		4
        /*00ac*/ 	.byte	0x04, 0x1c
        /*00ae*/ 	.short	(.L_4773 - .L_4772)


	//   ....[0]....
.L_4772:
        /*00b0*/ 	.word	0x00000060


	//   ....[1]....
        /*00b4*/ 	.word	0x00001290


	//   ....[2]....
        /*00b8*/ 	.word	0x000013a0


	//----- nvinfo : EIATTR_MAX_THREADS
	.align		4
.L_4773:
        /*00bc*/ 	.byte	0x04, 0x05
        /*00be*/ 	.short	(.L_4775 - .L_4774)
.L_4774:
        /*00c0*/ 	.word	0x00000400
        /*00c4*/ 	.word	0x00000001
        /*00c8*/ 	.word	0x00000001


	//----- nvinfo : EIATTR_CRS_STACK_SIZE
	.align		4
.L_4775:
        /*00cc*/ 	.byte	0x04, 0x1e
        /*00ce*/ 	.short	(.L_4777 - .L_4776)
.L_4776:
        /*00d0*/ 	.word	0x00000000


	//----- nvinfo : EIATTR_CBANK_PARAM_SIZE
	.align		4
.L_4777:
        /*00d4*/ 	.byte	0x03, 0x19
        /*00d6*/ 	.short	0x0128


	//----- nvinfo : EIATTR_PARAM_CBANK
	.align		4
        /*00d8*/ 	.byte	0x04, 0x0a
        /*00da*/ 	.short	(.L_4779 - .L_4778)
	.align		4
.L_4778:
        /*00dc*/ 	.word	index@(.nv.constant0._ZN10layer_norm22ln_bwd_finalize_kernelINS_22Kernel_traits_finalizeILj512EfffffjLb1ELj1024ELj4ENS_18Kernel_traits_baseILj512EfffffjLj1024EEEEELb1ELb1EEEvNS_9BwdParamsE)
        /*00e0*/ 	.short	0x0380
        /*00e2*/ 	.short	0x0128


	//----- nvinfo : EIATTR_SW_WAR
	.align		4
.L_4779:
        /*00e4*/ 	.byte	0x04, 0x36
        /*00e6*/ 	.short	(.L_4781 - .L_4780)
.L_4780:
        /*00e8*/ 	.word	0x00000008
.L_4781:


//--------------------- .nv.info._ZN10layer_norm13ln_bwd_kernelINS_13Kernel_traitsIfffffjLj512ELj1ELj4ELj1ELj16ENS_18Kernel_traits_baseILj512EfffffjLj128EEEEELb1ELb1ELb1ELb1EEEvNS_9BwdParamsE --------------------------
	.section	.nv.info._ZN10layer_norm13ln_bwd_kernelINS_13Kernel_traitsIfffffjLj512ELj1ELj4ELj1ELj16ENS_18Kernel_traits_baseILj512EfffffjLj128EEEEELb1ELb1ELb1ELb1EEEvNS_9BwdParamsE,"",@"SHT_CUDA_INFO"
	.sectionflags	@""
	.align	4


	//----- nvinfo : EIATTR_CUDA_API_VERSION
	.align		4
        /*0000*/ 	.byte	0x04, 0x37
        /*0002*/ 	.short	(.L_4783 - .L_4782)
.L_4782:
        /*0004*/ 	.word	0x00000082


	//----- nvinfo : EIATTR_KPARAM_INFO
	.align		4
.L_4783:
        /*0008*/ 	.byte	0x04, 0x17
        /*000a*/ 	.short	(.L_4785 - .L_4784)
.L_4784:
        /*000c*/ 	.word	0x00000000
        /*0010*/ 	.short	0x0000
        /*0012*/ 	.short	0x0000
        /*0014*/ 	.byte	0x00, 0xf0, 0xa1, 0x04


	//----- nvinfo : EIATTR_SPARSE_MMA_MASK
	.align		4
.L_4785:
        /*0018*/ 	.byte	0x03, 0x50
        /*001a*/ 	.short	0x0000


	//----- nvinfo : EIATTR_MAXREG_COUNT
	.align		4
        /*001c*/ 	.byte	0x03, 0x1b
        /*001e*/ 	.short	0x00ff


	//----- nvinfo : EIATTR_NUM_BARRIERS
	.align		4
        /*0020*/ 	.byte	0x02, 0x4c
        /*0022*/ 	.byte	0x01
	.zero		1


	//----- nvinfo : EIATTR_MERCURY_ISA_VERSION
	.align		4
        /*0024*/ 	.byte	0x03, 0x5f
        /*0026*/ 	.short	0x0101


	//----- nvinfo : EIATTR_COOP_GROUP_MASK_REGIDS
	.align		4
        /*0028*/ 	.byte	0x04, 0x29
        /*002a*/ 	.short	(.L_4787 - .L_4786)


	//   ....[0]....
.L_4786:
        /*002c*/ 	.word	0xffffffff


	//   ....[1]....
        /*0030*/ 	.word	0xffffffff


	//   ....[2]....
        /*0034*/ 	.word	0xffffffff


	//   ....[3]....
        /*0038*/ 	.word	0xffffffff


	//   ....[4]....
        /*003c*/ 	.word	0xffffffff


	//   ....[5]....
        /*0040*/ 	.word	0xffffffff


	//   ....[6]....
        /*0044*/ 	.word	0xffffffff


	//   ....[7]....
        /*0048*/ 	.word	0xffffffff


	//   ....[8]....
        /*004c*/ 	.word	0xffffffff


	//   ....[9]....
        /*0050*/ 	.word	0xffffffff


	//   ....[10]....
        /*0054*/ 	.word	0x0500009e


	//   ....[11]....
        /*0058*/ 	.word	0x0500009e


	//   ....[12]....
        /*005c*/ 	.word	0x0500009e


	//   ....[13]....
        /*0060*/ 	.word	0x0500009e


	//   ....[14]....
        /*0064*/ 	.word	0x0500009e


	//   ....[15]....
        /*0068*/ 	.word	0x0500009e


	//   ....[16]....
        /*006c*/ 	.word	0x0500009e


	//   ....[17]....
        /*0070*/ 	.word	0x0500009e


	//   ....[18]....
        /*0074*/ 	.word	0x0500009e


	//   ....[19]....
        /*0078*/ 	.word	0x0500009e


	//----- nvinfo : EIATTR_COOP_GROUP_INSTR_OFFSETS
	.align		4
.L_4787:
        /*007c*/ 	.byte	0x04, 0x28
        /*007e*/ 	.short	(.L_4789 - .L_4788)


	//   ....[0]....
.L_4788:
        /*0080*/ 	.word	0x000013e0


	//   ....[1]....
        /*0084*/ 	.word	0x000013f0


	//   ....[2]....
        /*0088*/ 	.word	0x00001420


	//   ....[3]....
        /*008c*/ 	.word	0x00001430


	//   ....[4]....
        /*0090*/ 	.word	0x00001460


	//   ....[5]....
        /*0094*/ 	.word	0x00001470


	//   ....[6]....
        /*0098*/ 	.word	0x000014a0


	//   ....[7]....
        /*009c*/ 	.word	0x000014b0


	//   ....[8]....
        /*00a0*/ 	.word	0x000014e0


	//   ....[9]....
        /*00a4*/ 	.word	0x000014f0


	//   ....[10]....
        /*00a8*/ 	.word	0x000061b0


	//   ....[11]....
        /*00ac*/ 	.word	0x00006240


	//   ....[12]....
        /*00b0*/ 	.word	0x000062b0


	//   ....[13]....
        /*00b4*/ 	.word	0x00006310


	//   ....[14]....
        /*00b8*/ 	.word	0x00006370


	//   ....[15]....
        /*00bc*/ 	.word	0x000063d0


	//   ....[16]....
        /*00c0*/ 	.word	0x00006440


	//   ....[17]....
        /*00c4*/ 	.word	0x000064a0


	//   ....[18]....
        /*00c8*/ 	.word	0x00006510


	//   ....[19]....
        /*00cc*/ 	.word	0x00006570


	//----- nvinfo : EIATTR_VRC_CTA_INIT_COUNT
	.align		4
.L_4789:
        /*00d0*/ 	.byte	0x02, 0x4a
	.zero		1
	.zero		1


	//----- nvinfo : EIATTR_EXIT_INSTR_OFFSETS
	.align		4
        /*00d4*/ 	.byte	0x04, 0x1c
        /*00d6*/ 	.short	(.L_4791 - .L_4790)


	//   ....[0]....
.L_4790:
        /*00d8*/ 	.word	0x00006140


	//----- nvinfo : EIATTR_MAX_THREADS
	.align		4
.L_4791:
        /*00dc*/ 	.byte	0x04, 0x05
        /*00de*/ 	.short	(.L_4793 - .L_4792)
.L_4792:
        /*00e0*/ 	.word	0x00000080
        /*00e4*/ 	.word	0x00000001
        /*00e8*/ 	.word	0x00000001


	//----- nvinfo : EIATTR_CRS_STACK_SIZE
	.align		4
.L_4793:
        /*00ec*/ 	.byte	0x04, 0x1e
        /*00ee*/ 	.short	(.L_4795 - .L_4794)
.L_4794:
        /*00f0*/ 	.word	0x00000000


	//----- nvinfo : EIATTR_CBANK_PARAM_SIZE
	.align		4
.L_4795:
        /*00f4*/ 	.byte	0x03, 0x19
        /*00f6*/ 	.short	0x0128


	//----- nvinfo : EIATTR_PARAM_CBANK
	.align		4
        /*00f8*/ 	.byte	0x04, 0x0a
        /*00fa*/ 	.short	(.L_4797 - .L_4796)
	.align		4
.L_4796:
        /*00fc*/ 	.word	index@(.nv.constant0._ZN10layer_norm13ln_bwd_kernelINS_13Kernel_traitsIfffffjLj512ELj1ELj4ELj1ELj16ENS_18Kernel_traits_baseILj512EfffffjLj128EEEEELb1ELb1ELb1ELb1EEEvNS_9BwdParamsE)
        /*0100*/ 	.short	0x0380
        /*0102*/ 	.short	0x0128


	//----- nvinfo : EIATTR_SW_WAR
	.align		4
.L_4797:
        /*0104*/ 	.byte	0x04, 0x36
        /*0106*/ 	.short	(.L_4799 - .L_4798)
.L_4798:
        /*0108*/ 	.word	0x00000008
.L_4799:


//--------------------- .nv.callgraph             --------------------------
	.section	.nv.callgraph,"",@"SHT_CUDA_CALLGRAPH"
	.align	4
	.sectionentsize	8
	.align		4
        /*0000*/ 	.word	0x00000000
	.align		4
        /*0004*/ 	.word	0xffffffff
	.align		4
        /*0008*/ 	.word	0x00000000
	.align		4
        /*000c*/ 	.word	0xfffffffe
	.align		4
        /*0010*/ 	.word	0x00000000
	.align		4
        /*0014*/ 	.word	0xfffffffd
	.align		4
        /*0018*/ 	.word	0x00000000
	.align		4
        /*001c*/ 	.word	0xfffffffc


//--------------------- .text._ZN10layer_norm13ln_bwd_kernelINS_13Kernel_traitsI13__nv_bfloat16S2_S2_S2_fjLj512ELj1ELj4ELj1ELj16ENS_18Kernel_traits_baseILj512ES2_S2_S2_S2_fjLj128EEEEELb0ELb0ELb0ELb0EEEvNS_9BwdParamsE --------------------------
	.section	.text._ZN10layer_norm13ln_bwd_kernelINS_13Kernel_traitsI13__nv_bfloat16S2_S2_S2_fjLj512ELj1ELj4ELj1ELj16ENS_18Kernel_traits_baseILj512ES2_S2_S2_S2_fjLj128EEEEELb0ELb0ELb0ELb0EEEvNS_9BwdParamsE,"ax",@progbits
	.align	128
        .global         _ZN10layer_norm13ln_bwd_kernelINS_13Kernel_traitsI13__nv_bfloat16S2_S2_S2_fjLj512ELj1ELj4ELj1ELj16ENS_18Kernel_traits_baseILj512ES2_S2_S2_S2_fjLj128EEEEELb0ELb0ELb0ELb0EEEvNS_9BwdParamsE
        .type           _ZN10layer_norm13ln_bwd_kernelINS_13Kernel_traitsI13__nv_bfloat16S2_S2_S2_fjLj512ELj1ELj4ELj1ELj16ENS_18Kernel_traits_baseILj512ES2_S2_S2_S2_fjLj128EEEEELb0ELb0ELb0ELb0EEEvNS_9BwdParamsE,@function
        .size           _ZN10layer_norm13ln_bwd_kernelINS_13Kernel_traitsI13__nv_bfloat16S2_S2_S2_fjLj512ELj1ELj4ELj1ELj16ENS_18Kernel_traits_baseILj512ES2_S2_S2_S2_fjLj128EEEEELb0ELb0ELb0ELb0EEEvNS_9BwdParamsE,(.L_x_11148 - _ZN10layer_norm13ln_bwd_kernelINS_13Kernel_traitsI13__nv_bfloat16S2_S2_S2_fjLj512ELj1ELj4ELj1ELj16ENS_18Kernel_traits_baseILj512ES2_S2_S2_S2_fjLj128EEEEELb0ELb0ELb0ELb0EEEvNS_9BwdParamsE)
        .other          _ZN10layer_norm13ln_bwd_kernelINS_13Kernel_traitsI13__nv_bfloat16S2_S2_S2_fjLj512ELj1ELj4ELj1ELj16ENS_18Kernel_traits_baseILj512ES2_S2_S2_S2_fjLj128EEEEELb0ELb0ELb0ELb0EEEvNS_9BwdParamsE,@"STO_CUDA_ENTRY STV_DEFAULT"
_ZN10layer_norm13ln_bwd_kernelINS_13Kernel_traitsI13__nv_bfloat16S2_S2_S2_fjLj512ELj1ELj4ELj1ELj16ENS_18Kernel_traits_baseILj512ES2_S2_S2_S2_fjLj128EEEEELb0ELb0ELb0ELb0EEEvNS_9BwdParamsE:
.text._ZN10layer_norm13ln_bwd_kernelINS_13Kernel_traitsI13__nv_bfloat16S2_S2_S2_fjLj512ELj1ELj4ELj1ELj16ENS_18Kernel_traits_baseILj512ES2_S2_S2_S2_fjLj128EEEEELb0ELb0ELb0ELb0EEEvNS_9BwdParamsE:
[----:B------:R-:W-:Y:S01]  /*0000*/  LDC R1, c[0x0][0x37c] ;  /* 0x0000df00ff017b82 */ /* 0x000fe20000000800 */
[----:B------:R-:W0:Y:S01]  /*0010*/  S2R R0, SR_TID.X ;  /* 0x0000000000007919 */ /* 0x000e220000002100 */
[----:B------:R-:W1:Y:S01]  /*0020*/  LDCU UR4, c[0x0][0x388] ;  /* 0x00007100ff0477ac */ /* 0x000e620008000800 */
[----:B------:R-:W2:Y:S01]  /*0030*/  LDCU.64 UR6, c[0x0][0x358] ;  /* 0x00006b00ff0677ac */ /* 0x000ea20008000a00 */
[----:B------:R-:W3:Y:S01]  /*0040*/  LDCU UR5, c[0x0][0x384] ;  /* 0x00007080ff0577ac */ /* 0x000ee20008000800 */
[----:B------:R-:W4:Y:S01]  /*0050*/  LDCU UR14, c[0x0][0x388] ;  /* 0x00007100ff0e77ac */ /* 0x000f220008000800 */
[----:B------:R-:W0:Y:S01]  /*0060*/  LDCU.U8 UR8, c[0x0][0x410] ;  /* 0x00008200ff0877ac */ /* 0x000e220008000000 */
[----:B-1----:R-:W-:Y:S01]  /*0070*/  MOV R2, UR4 ;  /* 0x0000000400027c02 */ /* 0x002fe20008000f00 */
[----:B------:R-:W1:Y:S03]  /*0080*/  LDCU UR9, c[0x0][0x400] ;  /* 0x00008000ff0977ac */ /* 0x000e660008000800 */
[----:B------:R-:W-:Y:S01]  /*0090*/  SHF.R.S32.HI R3, RZ, 0x1f, R2 ;  /* 0x0000001fff037819 */ /* 0x000fe20000011402 */
[----:B------:R-:W1:Y:S03]  /*00a0*/  LDCU.64 UR12, c[0x0][0x478] ;  /* 0x00008f00ff0c77ac */ /* 0x000e660008000a00 */
[----:B------:R-:W-:Y:S01]  /*00b0*/  LEA.HI R3, R3, R2, RZ, 0x3 ;  /* 0x0000000203037211 */ /* 0x000fe200078f18ff */
[----:B------:R-:W1:Y:S01]  /*00c0*/  LDCU.64 UR10, c[0x0][0x438] ;  /* 0x00008700ff0a77ac */ /* 0x000e620008000a00 */
[----:B0-----:R-:W-:-:S04]  /*00d0*/  LOP3.LUT R9, R0, 0x1f, RZ, 0xc0, !PT ;  /* 0x0000001f00097812 */ /* 0x001fc800078ec0ff */
[----:B------:R-:W-:-:S04]  /*00e0*/  LOP3.LUT R4, R9, 0x1f, RZ, 0x3c, !PT ;  /* 0x0000001f09047812 */ /* 0x000fc800078e3cff */
[----:B------:R-:W-:-:S04]  /*00f0*/  LEA.HI.SX32 R3, R3, R4, 0x1d ;  /* 0x0000000403037211 */ /* 0x000fc800078feaff */
[C---:B------:R-:W-:Y:S02]  /*0100*/  ISETP.GE.U32.AND P0, PT, R3.reuse, 0x20, PT ;  /* 0x000000200300780c */ /* 0x040fe40003f06070 */
[----:B------:R-:W-:-:S11]  /*0110*/  ISETP.GE.U32.AND P1, PT, R3, 0x40, PT ;  /* 0x000000400300780c */ /* 0x000fd60003f26070 */
[----:B------:R-:W0:Y:S08]  /*0120*/  @P0 LDC.64 R4, c[0x0][0x3d0] ;  /* 0x0000f400ff040b82 */ /* 0x000e300000000a00 */
[----:B------:R-:W3:Y:S01]  /*0130*/  @P1 LDC.64 R6, c[0x0][0x3d0] ;  /* 0x0000f400ff061b82 */ /* 0x000ee20000000a00 */
[C---:B0-----:R-:W-:Y:S01]  /*0140*/  @P0 IMAD.WIDE.U32 R4, R9.reuse, 0x10, R4 ;  /* 0x0000001009040825 */ /* 0x041fe200078e0004 */
[----:B------:R-:W-:-:S06]  /*0150*/  @P0 LOP3.LUT R9, R9, 0x20, RZ, 0xfc, !PT ;  /* 0x0000002009090812 */ /* 0x000fcc00078efcff */
[----:B------:R-:W0:Y:S01]  /*0160*/  S2UR UR4, SR_CTAID.X ;  /* 0x00000000000479c3 */ /* 0x000e220000002500 */
[----:B--2---:R2:W5:Y:S01]  /*0170*/  @P0 LDG.E.128 R20, desc[UR6][R4.64] ;  /* 0x0000000604140981 */ /* 0x004562000c1e1d00 */
[----:B---3--:R-:W-:-:S05]  /*0180*/  @P1 IMAD.WIDE.U32 R6, R9, 0x10, R6 ;  /* 0x0000001009061825 */ /* 0x008fca00078e0006 */
[----:B------:R3:W5:Y:S01]  /*0190*/  @P1 LDG.E.128 R24, desc[UR6][R6.64] ;  /* 0x0000000606181981 */ /* 0x000762000c1e1d00 */
[----:B--2---:R-:W-:Y:S01]  /*01a0*/  SHF.R.U32.HI R5, RZ, 0x5, R0 ;  /* 0x00000005ff057819 */ /* 0x004fe20000011600 */
[----:B0-----:R-:W-:-:S06]  /*01b0*/  USHF.L.U32 UR4, UR4, 0x2, URZ ;  /* 0x0000000204047899 */ /* 0x001fcc00080006ff */
[----:B------:R-:W-:-:S04]  /*01c0*/  LOP3.LUT R5, R5, UR4, RZ, 0xfc, !PT ;  /* 0x0000000405057c12 */ /* 0x000fc8000f8efcff */
[----:B------:R-:W-:Y:S01]  /*01d0*/  ISETP.GE.AND P0, PT, R5, UR5, PT ;  /* 0x0000000505007c0c */ /* 0x000fe2000bf06270 */
[----:B------:R-:W-:Y:S01]  /*01e0*/  BSSY B0, `(.L_x_0) ;  /* 0x0000394000007945 */ /* 0x000fe20003800000 */
[----:B------:R-:W-:Y:S02]  /*01f0*/  CS2R R28, SRZ ;  /* 0x00000000001c7805 */ /* 0x000fe4000001ff00 */
[----:B------:R-:W-:Y:S02]  /*0200*/  CS2R R30, SRZ ;  /* 0x00000000001e7805 */ /* 0x000fe4000001ff00 */
[----:B------:R-:W-:Y:S02]  /*0210*/  CS2R R32, SRZ ;  /* 0x0000000000207805 */ /* 0x000fe4000001ff00 */
[----:B------:R-:W-:Y:S02]  /*0220*/  CS2R R34, SRZ ;  /* 0x0000000000227805 */ /* 0x000fe4000001ff00 */
[----:B------:R-:W-:-:S02]  /*0230*/  CS2R R44, SRZ ;  /* 0x00000000002c7805 */ /* 0x000fc4000001ff00 */
[----:B------:R-:W-:Y:S02]  /*0240*/  CS2R R46, SRZ ;  /* 0x00000000002e7805 */ /* 0x000fe4000001ff00 */
        /* <DEDUP_REMOVED lines=9> */
[----:B------:R-:W-:Y:S01]  /*02e0*/  CS2R R62, SRZ ;  /* 0x00000000003e7805 */ /* 0x000fe2000001ff00 */
[----:B-1-34-:R-:W-:Y:S06]  /*02f0*/  @P0 BRA `(.L_x_1) ;  /* 0x0000003800080947 */ /* 0x01afec0003800000 */
[----:B------:R-:W0:Y:S01]  /*0300*/  LDCU.64 UR4, c[0x0][0x3e0] ;  /* 0x00007c00ff0477ac */ /* 0x000e220008000a00 */
[----:B-----5:R-:W-:Y:S02]  /*0310*/  PRMT R4, R23, 0x7632, R4 ;  /* 0x0000763217047816 */ /* 0x020fe40000000004 */
[----:B------:R-:W-:Y:S02]  /*0320*/  CS2R R28, SRZ ;  /* 0x00000000001c7805 */ /* 0x000fe4000001ff00 */
[----:B------:R-:W-:Y:S02]  /*0330*/  PRMT R6, R22, 0x7632, R6 ;  /* 0x0000763216067816 */ /* 0x000fe40000000006 */
[----:B------:R-:W-:Y:S02]  /*0340*/  CS2R R30, SRZ ;  /* 0x00000000001e7805 */ /* 0x000fe4000001ff00 */
[----:B------:R-:W-:Y:S02]  /*0350*/  PRMT R7, R21, 0x7632, R7 ;  /* 0x0000763215077816 */ /* 0x000fe40000000007 */
[----:B------:R-:W-:-:S02]  /*0360*/  CS2R R32, SRZ ;  /* 0x0000000000207805 */ /* 0x000fc4000001ff00 */
[----:B------:R-:W-:Y:S02]  /*0370*/  PRMT R8, R20, 0x7632, R8 ;  /* 0x0000763214087816 */ /* 0x000fe40000000008 */
        /* <DEDUP_REMOVED lines=9> */
[----:B------:R-:W-:Y:S02]  /*0410*/  CS2R R36, SRZ ;  /* 0x0000000000247805 */ /* 0x000fe4000001ff00 */
[----:B0-----:R-:W-:-:S02]  /*0420*/  ISETP.NE.U32.AND P0, PT, RZ, UR4, PT ;  /* 0x00000004ff007c0c */ /* 0x001fc4000bf05070 */
[----:B------:R-:W-:Y:S02]  /*0430*/  CS2R R38, SRZ ;  /* 0x0000000000267805 */ /* 0x000fe4000001ff00 */
[----:B------:R-:W-:Y:S02]  /*0440*/  CS2R R40, SRZ ;  /* 0x0000000000287805 */ /* 0x000fe4000001ff00 */
[----:B------:R-:W-:Y:S02]  /*0450*/  CS2R R42, SRZ ;  /* 0x00000000002a7805 */ /* 0x000fe4000001ff00 */
[----:B------:R-:W-:Y:S02]  /*0460*/  ISETP.NE.AND.EX P0, PT, RZ, UR5, PT, P0 ;  /* 0x00000005ff007c0c */ /* 0x000fe4000bf05300 */
[----:B------:R-:W-:Y:S02]  /*0470*/  CS2R R56, SRZ ;  /* 0x0000000000387805 */ /* 0x000fe4000001ff00 */
[----:B------:R-:W-:-:S02]  /*0480*/  CS2R R58, SRZ ;  /* 0x00000000003a7805 */ /* 0x000fc4000001ff00 */
[----:B------:R-:W-:Y:S02]  /*0490*/  CS2R R60, SRZ ;  /* 0x00000000003c7805 */ /* 0x000fe4000001ff00 */
[----:B------:R-:W-:-:S07]  /*04a0*/  CS2R R62, SRZ ;  /* 0x00000000003e7805 */ /* 0x000fce000001ff00 */
.L_x_24:
[----:B------:R-:W0:Y:S08]  /*04b0*/  @P0 LDC.64 R14, c[0x0][0x3e0] ;  /* 0x0000f800ff0e0b82 */ /* 0x000e300000000a00 */
[----:B-12-4-:R-:W1:Y:S08]  /*04c0*/  LDC.64 R70, c[0x0][0x3c0] ;  /* 0x0000f000ff467b82 */ /* 0x016e700000000a00 */
[----:B------:R-:W2:Y:S01]  /*04d0*/  LDC.64 R68, c[0x0][0x3c8] ;  /* 0x0000f200ff447b82 */ /* 0x000ea20000000a00 */
[----:B0-----:R-:W-:-:S06]  /*04e0*/  @P0 IMAD.WIDE R72, R5, 0x2, R14 ;  /* 0x0000000205480825 */ /* 0x001fcc00078e020e */
[----:B------:R-:W3:Y:S01]  /*04f0*/  @P0 LDG.E.U16 R72, desc[UR6][R72.64] ;  /* 0x0000000648480981 */ /* 0x000ee2000c1e1500 */
[----:B-1----:R-:W-:-:S06]  /*0500*/  IMAD.WIDE R70, R5, 0x4, R70 ;  /* 0x0000000405467825 */ /* 0x002fcc00078e0246 */
[----:B------:R-:W4:Y:S01]  /*0510*/  LDG.E R70, desc[UR6][R70.64] ;  /* 0x0000000646467981 */ /* 0x000f22000c1e1900 */
[----:B--2---:R-:W-:-:S05]  /*0520*/  IMAD.WIDE R68, R5, 0x4, R68 ;  /* 0x0000000405447825 */ /* 0x004fca00078e0244 */
[----:B------:R0:W5:Y:S01]  /*0530*/  LDG.E R15, desc[UR6][R68.64] ;  /* 0x00000006440f7981 */ /* 0x000162000c1e1900 */
[----:B------:R-:W1:Y:S01]  /*0540*/  S2R R0, SR_TID.X ;  /* 0x0000000000007919 */ /* 0x000e620000002100 */
[----:B------:R-:W-:Y:S02]  /*0550*/  MOV R2, UR14 ;  /* 0x0000000e00027c02 */ /* 0x000fe40008000f00 */
[----:B------:R-:W-:-:S03]  /*0560*/  ISETP.NE.U32.AND P1, PT, RZ, UR10, PT ;  /* 0x0000000aff007c0c */ /* 0x000fc6000bf25070 */
[----:B------:R-:W-:Y:S01]  /*0570*/  IMAD R13, R5, R2, RZ ;  /* 0x00000002050d7224 */ /* 0x000fe200078e02ff */
[----:B------:R-:W-:-:S04]  /*0580*/  ISETP.NE.AND.EX P1, PT, RZ, UR11, PT, P1 ;  /* 0x0000000bff007c0c */ /* 0x000fc8000bf25310 */
[----:B------:R-:W-:-:S04]  /*0590*/  SHF.R.S32.HI R14, RZ, 0x1f, R13 ;  /* 0x0000001fff0e7819 */ /* 0x000fc8000001140d */
[----:B------:R-:W-:Y:S01]  /*05a0*/  LEA.HI R13, R14, R13, RZ, 0x3 ;  /* 0x0000000d0e0d7211 */ /* 0x000fe200078f18ff */
[----:B------:R-:W-:Y:S01]  /*05b0*/  HFMA2 R14, -RZ, RZ, 1.875, 0 ;  /* 0x3f800000ff0e7431 */ /* 0x000fe200000001ff */
[----:B------:R-:W-:Y:S01]  /*05c0*/  ISETP.NE.AND P3, PT, RZ, UR8, PT ;  /* 0x00000008ff007c0c */ /* 0x000fe2000bf65270 */
[----:B------:R-:W-:Y:S01]  /*05d0*/  BSSY.RECONVERGENT B1, `(.L_x_2) ;  /* 0x0000199000017945 */ /* 0x000fe20003800200 */
[----:B-1----:R-:W-:-:S04]  /*05e0*/  LOP3.LUT R74, R0, 0x1f, RZ, 0xc0, !PT ;  /* 0x0000001f004a7812 */ /* 0x002fc800078ec0ff */
[----:B------:R-:W-:Y:S02]  /*05f0*/  LEA.HI.SX32 R13, R13, R74, 0x1d ;  /* 0x0000004a0d0d7211 */ /* 0x000fe400078feaff */
[----:B---3--:R-:W-:Y:S02]  /*0600*/  @P0 SHF.L.U32 R14, R72, 0x10, RZ ;  /* 0x00000010480e0819 */ /* 0x008fe400000006ff */
[----:B----4-:R-:W-:Y:S01]  /*0610*/  FSEL R108, R70, RZ, !P3 ;  /* 0x000000ff466c7208 */ /* 0x010fe20005800000 */
[----:B0-----:R-:W-:Y:S06]  /*0620*/  @P1 BRA `(.L_x_3) ;  /* 0x0000000c001c1947 */ /* 0x001fec0003800000 */
[C---:B------:R-:W-:Y:S01]  /*0630*/  ISETP.GE.U32.AND P4, PT, R3.reuse, 0x20, PT ;  /* 0x000000200300780c */ /* 0x040fe20003f86070 */
[----:B------:R-:W-:Y:S01]  /*0640*/  BSSY.RECONVERGENT B2, `(.L_x_4) ;  /* 0x0000065000027945 */ /* 0x000fe20003800200 */
[----:B------:R-:W-:Y:S02]  /*0650*/  ISETP.GE.U32.AND P2, PT, R3, 0x40, PT ;  /* 0x000000400300780c */ /* 0x000fe40003f46070 */
[----:B------:R-:W-:Y:S02]  /*0660*/  MOV R109, RZ ;  /* 0x000000ff006d7202 */ /* 0x000fe40000000f00 */
[----:B------:R-:W-:Y:S02]  /*0670*/  MOV R110, RZ ;  /* 0x000000ff006e7202 */ /* 0x000fe40000000f00 */
[----:B------:R-:W-:-:S05]  /*0680*/  MOV R75, R13 ;  /* 0x0000000d004b7202 */ /* 0x000fca0000000f00 */
[----:B------:R-:W-:Y:S05]  /*0690*/  @!P4 BRA `(.L_x_5) ;  /* 0x00000004007cc947 */ /* 0x000fea0003800000 */
[----:B------:R-:W0:Y:S08]  /*06a0*/  LDC.64 R70, c[0x0][0x3a8] ;  /* 0x0000ea00ff467b82 */ /* 0x000e300000000a00 */
[----:B------:R-:W1:Y:S01]  /*06b0*/  LDC.64 R72, c[0x0][0x428] ;  /* 0x00010a00ff487b82 */ /* 0x000e620000000a00 */
[----:B0-----:R-:W-:-:S06]  /*06c0*/  IMAD.WIDE.U32 R70, R13, 0x10, R70 ;  /* 0x000000100d467825 */ /* 0x001fcc00078e0046 */
[----:B------:R-:W2:Y:S01]  /*06d0*/  LDG.E.128 R68, desc[UR6][R70.64] ;  /* 0x0000000646447981 */ /* 0x000ea2000c1e1d00 */
[----:B-1----:R-:W-:-:S06]  /*06e0*/  IMAD.WIDE.U32 R72, R13, 0x10, R72 ;  /* 0x000000100d487825 */ /* 0x002fcc00078e0048 */
[----:B------:R-:W3:Y:S01]  /*06f0*/  LDG.E.128 R72, desc[UR6][R72.64] ;  /* 0x0000000648487981 */ /* 0x000ee2000c1e1d00 */
[----:B------:R-:W-:Y:S02]  /*0700*/  SHF.L.U32 R105, R20, 0x10, RZ ;  /* 0x0000001014697819 */ /* 0x000fe400000006ff */
[----:B------:R-:W-:Y:S02]  /*0710*/  SHF.L.U32 R101, R21, 0x10, RZ ;  /* 0x0000001015657819 */ /* 0x000fe400000006ff */
[----:B------:R-:W-:Y:S02]  /*0720*/  SHF.L.U32 R104, R8, 0x10, RZ ;  /* 0x0000001008687819 */ /* 0x000fe400000006ff */
[----:B------:R-:W-:Y:S02]  /*0730*/  SHF.L.U32 R100, R7, 0x10, RZ ;  /* 0x0000001007647819 */ /* 0x000fe400000006ff */
[----:B--2---:R-:W-:Y:S02]  /*0740*/  SHF.L.U32 R93, R68, 0x10, RZ ;  /* 0x00000010445d7819 */ /* 0x004fe400000006ff */
[----:B------:R-:W-:-:S02]  /*0750*/  SHF.L.U32 R97, R69, 0x10, RZ ;  /* 0x0000001045617819 */ /* 0x000fc400000006ff */
[----:B------:R-:W-:Y:S02]  /*0760*/  SHF.L.U32 R99, R70, 0x10, RZ ;  /* 0x0000001046637819 */ /* 0x000fe400000006ff */
[----:B------:R-:W-:Y:S02]  /*0770*/  SHF.L.U32 R109, R71, 0x10, RZ ;  /* 0x00000010476d7819 */ /* 0x000fe400000006ff */
[C---:B---3--:R-:W-:Y:S02]  /*0780*/  PRMT R78, R72.reuse, 0x7632, R78 ;  /* 0x00007632484e7816 */ /* 0x048fe4000000004e */
[----:B------:R-:W-:Y:S01]  /*0790*/  SHF.L.U32 R95, R72, 0x10, RZ ;  /* 0x00000010485f7819 */ /* 0x000fe200000006ff */
[----:B------:R-:W-:Y:S01]  /*07a0*/  FADD.FTZ R72, -R108, R93 ;  /* 0x0000005d6c487221 */ /* 0x000fe20000010100 */
[----:B------:R-:W-:Y:S02]  /*07b0*/  PRMT R76, R68, 0x7632, R76 ;  /* 0x00007632444c7816 */ /* 0x000fe4000000004c */
[----:B------:R-:W-:Y:S01]  /*07c0*/  PRMT R98, R73, 0x7632, R98 ;  /* 0x0000763249627816 */ /* 0x000fe20000000062 */
[----:B-----5:R-:W-:Y:S01]  /*07d0*/  FMUL.FTZ R107, R15, R72 ;  /* 0x000000480f6b7220 */ /* 0x020fe20000410000 */
[C---:B------:R-:W-:Y:S01]  /*07e0*/  FADD.FTZ R72, -R108.reuse, R97 ;  /* 0x000000616c487221 */ /* 0x040fe20000010100 */
[----:B------:R-:W-:Y:S01]  /*07f0*/  PRMT R68, R71, 0x7632, R68 ;  /* 0x0000763247447816 */ /* 0x000fe20000000044 */
[-C--:B------:R-:W-:Y:S01]  /*0800*/  FMUL.FTZ R105, R105, R95.reuse ;  /* 0x0000005f69697220 */ /* 0x080fe20000410000 */
[----:B------:R-:W-:Y:S01]  /*0810*/  SHF.L.U32 R73, R73, 0x10, RZ ;  /* 0x0000001049497819 */ /* 0x000fe200000006ff */
[----:B------:R-:W-:Y:S01]  /*0820*/  FMUL.FTZ R103, R15, R72 ;  /* 0x000000480f677220 */ /* 0x000fe20000410000 */
[----:B------:R-:W-:Y:S01]  /*0830*/  FADD.FTZ R72, -R108, R99 ;  /* 0x000000636c487221 */ /* 0x000fe20000010100 */
[C---:B------:R-:W-:Y:S01]  /*0840*/  PRMT R71, R75.reuse, 0x7632, R71 ;  /* 0x000076324b477816 */ /* 0x040fe20000000047 */
[----:B------:R-:W-:Y:S01]  /*0850*/  FADD.FTZ R36, R36, R95 ;  /* 0x0000005f24247221 */ /* 0x000fe20000010000 */
[----:B------:R-:W-:Y:S01]  /*0860*/  SHF.L.U32 R75, R75, 0x10, RZ ;  /* 0x000000104b4b7819 */ /* 0x000fe200000006ff */
[----:B------:R-:W-:Y:S01]  /*0870*/  FMUL.FTZ R99, R15, R72 ;  /* 0x000000480f637220 */ /* 0x000fe20000410000 */
[----:B------:R-:W-:Y:S01]  /*0880*/  FADD.FTZ R72, -R108, R109 ;  /* 0x0000006d6c487221 */ /* 0x000fe20000010100 */
[----:B------:R-:W-:Y:S01]  /*0890*/  FFMA.FTZ R28, R107, R95, R28 ;  /* 0x0000005f6b1c7223 */ /* 0x000fe2000001001c */
[----:B------:R-:W-:Y:S01]  /*08a0*/  SHF.L.U32 R93, R23, 0x10, RZ ;  /* 0x00000010175d7819 */ /* 0x000fe200000006ff */
[-C--:B------:R-:W-:Y:S01]  /*08b0*/  FMUL.FTZ R101, R101, R73.reuse ;  /* 0x0000004965657220 */ /* 0x080fe20000410000 */
[----:B------:R-:W-:Y:S01]  /*08c0*/  FMUL.FTZ R95, R15, R72 ;  /* 0x000000480f5f7220 */ /* 0x000fe20000410000 */
[----:B------:R-:W-:Y:S01]  /*08d0*/  PRMT R96, R69, 0x7632, R96 ;  /* 0x0000763245607816 */ /* 0x000fe20000000060 */
[----:B------:R-:W-:Y:S01]  /*08e0*/  FADD.FTZ R38, R38, R73 ;  /* 0x0000004926267221 */ /* 0x000fe20000010000 */
[----:B------:R-:W-:Y:S01]  /*08f0*/  FFMA.FTZ R30, R103, R73, R30 ;  /* 0x00000049671e7223 */ /* 0x000fe2000001001e */
[----:B------:R-:W-:Y:S01]  /*0900*/  SHF.L.U32 R73, R76, 0x10, RZ ;  /* 0x000000104c497819 */ /* 0x000fe200000006ff */
[-C--:B------:R-:W-:Y:S01]  /*0910*/  FMUL.FTZ R93, R93, R75.reuse ;  /* 0x0000004b5d5d7220 */ /* 0x080fe20000410000 */
[----:B------:R-:W-:Y:S01]  /*0920*/  FADD.FTZ R42, R42, R75 ;  /* 0x0000004b2a2a7221 */ /* 0x000fe20000010000 */
[----:B------:R-:W-:Y:S01]  /*0930*/  FFMA.FTZ R34, R95, R75, R34 ;  /* 0x0000004b5f227223 */ /* 0x000fe20000010022 */
[----:B------:R-:W-:Y:S01]  /*0940*/  SHF.L.U32 R75, R96, 0x10, RZ ;  /* 0x00000010604b7819 */ /* 0x000fe200000006ff */
[----:B------:R-:W-:Y:S01]  /*0950*/  FADD.FTZ R106, -R108, R73 ;  /* 0x000000496c6a7221 */ /* 0x000fe20000010100 */
[----:B------:R-:W-:Y:S01]  /*0960*/  PRMT R69, R70, 0x7632, R69 ;  /* 0x0000763246457816 */ /* 0x000fe20000000045 */
[----:B------:R-:W-:Y:S01]  /*0970*/  FFMA.FTZ R73, R107, R105, RZ ;  /* 0x000000696b497223 */ /* 0x000fe200000100ff */
[----:B------:R-:W-:Y:S01]  /*0980*/  SHF.L.U32 R78, R78, 0x10, RZ ;  /* 0x000000104e4e7819 */ /* 0x000fe200000006ff */
[----:B------:R-:W-:Y:S01]  /*0990*/  FADD.FTZ R102, -R108, R75 ;  /* 0x0000004b6c667221 */ /* 0x000fe20000010100 */
[----:B------:R-:W-:Y:S01]  /*09a0*/  PRMT R70, R74, 0x7632, R70 ;  /* 0x000076324a467816 */ /* 0x000fe20000000046 */
[----:B------:R-:W-:Y:S01]  /*09b0*/  FMUL.FTZ R106, R15, R106 ;  /* 0x0000006a0f6a7220 */ /* 0x000fe20000410000 */
[----:B------:R-:W-:Y:S01]  /*09c0*/  SHF.L.U32 R75, R69, 0x10, RZ ;  /* 0x00000010454b7819 */ /* 0x000fe200000006ff */
[----:B------:R-:W-:Y:S01]  /*09d0*/  FMUL.FTZ R104, R104, R78 ;  /* 0x0000004e68687220 */ /* 0x000fe20000410000 */
[----:B------:R-:W-:Y:S01]  /*09e0*/  FADD.FTZ R69, RZ, R105 ;  /* 0x00000069ff457221 */ /* 0x000fe20000010000 */
[----:B------:R-:W-:Y:S01]  /*09f0*/  SHF.L.U32 R98, R98, 0x10, RZ ;  /* 0x0000001062627819 */ /* 0x000fe200000006ff */
[----:B------:R-:W-:Y:S01]  /*0a00*/  FMUL.FTZ R102, R15, R102 ;  /* 0x000000660f667220 */ /* 0x000fe20000410000 */
[----:B------:R-:W-:Y:S01]  /*0a10*/  SHF.L.U32 R109, R68, 0x10, RZ ;  /* 0x00000010446d7819 */ /* 0x000fe200000006ff */
[----:B------:R-:W-:Y:S01]  /*0a20*/  FADD.FTZ R68, R69, R104 ;  /* 0x0000006845447221 */ /* 0x000fe20000010000 */
[----:B------:R-:W-:Y:S01]  /*0a30*/  SHF.L.U32 R72, R70, 0x10, RZ ;  /* 0x0000001046487819 */ /* 0x000fe200000006ff */
[----:B------:R-:W-:Y:S01]  /*0a40*/  FFMA.FTZ R70, R106, R104, R73 ;  /* 0x000000686a467223 */ /* 0x000fe20000010049 */
[----:B------:R-:W-:Y:S01]  /*0a50*/  SHF.L.U32 R74, R74, 0x10, RZ ;  /* 0x000000104a4a7819 */ /* 0x000fe200000006ff */
[-C--:B------:R-:W-:Y:S01]  /*0a60*/  FMUL.FTZ R100, R100, R98.reuse ;  /* 0x0000006264647220 */ /* 0x080fe20000410000 */
[----:B------:R-:W-:Y:S01]  /*0a70*/  SHF.L.U32 R97, R22, 0x10, RZ ;  /* 0x0000001016617819 */ /* 0x000fe200000006ff */
[----:B------:R-:W-:Y:S01]  /*0a80*/  FADD.FTZ R69, R68, R101 ;  /* 0x0000006544457221 */ /* 0x000fe20000010000 */
[----:B------:R-:W-:Y:S01]  /*0a90*/  SHF.L.U32 R73, R71, 0x10, RZ ;  /* 0x0000001047497819 */ /* 0x000fe200000006ff */
[----:B------:R-:W-:Y:S01]  /*0aa0*/  FFMA.FTZ R71, R103, R101, R70 ;  /* 0x0000006567477223 */ /* 0x000fe20000010046 */
[----:B------:R-:W-:Y:S01]  /*0ab0*/  FADD.FTZ R39, R39, R98 ;  /* 0x0000006227277221 */ /* 0x000fe20000010000 */
[----:B------:R-:W-:Y:S01]  /*0ac0*/  FFMA.FTZ R31, R102, R98, R31 ;  /* 0x00000062661f7223 */ /* 0x000fe2000001001f */
[----:B------:R-:W-:Y:S01]  /*0ad0*/  SHF.L.U32 R96, R6, 0x10, RZ ;  /* 0x0000001006607819 */ /* 0x000fe200000006ff */
[----:B------:R-:W-:Y:S01]  /*0ae0*/  FMUL.FTZ R97, R97, R74 ;  /* 0x0000004a61617220 */ /* 0x000fe20000410000 */
[----:B------:R-:W-:Y:S01]  /*0af0*/  FADD.FTZ R98, -R108, R75 ;  /* 0x0000004b6c627221 */ /* 0x000fe20000010100 */
[----:B------:R-:W-:Y:S01]  /*0b00*/  FADD.FTZ R68, R69, R100 ;  /* 0x0000006445447221 */ /* 0x000fe20000010000 */
[----:B------:R-:W-:Y:S01]  /*0b10*/  FFMA.FTZ R70, R102, R100, R71 ;  /* 0x0000006466467223 */ /* 0x000fe20000010047 */
[----:B------:R-:W-:Y:S01]  /*0b20*/  FMUL.FTZ R96, R96, R72 ;  /* 0x0000004860607220 */ /* 0x000fe20000410000 */
[----:B------:R-:W-:Y:S01]  /*0b30*/  FMUL.FTZ R98, R15, R98 ;  /* 0x000000620f627220 */ /* 0x000fe20000410000 */
[----:B------:R-:W-:Y:S01]  /*0b40*/  FADD.FTZ R69, R68, R97 ;  /* 0x0000006144457221 */ /* 0x000fe20000010000 */
[----:B------:R-:W-:Y:S01]  /*0b50*/  FFMA.FTZ R71, R99, R97, R70 ;  /* 0x0000006163477223 */ /* 0x000fe20000010046 */
[----:B------:R-:W-:Y:S01]  /*0b60*/  FADD.FTZ R37, R37, R78 ;  /* 0x0000004e25257221 */ /* 0x000fe20000010000 */
[----:B------:R-:W-:Y:S01]  /*0b70*/  FFMA.FTZ R29, R106, R78, R29 ;  /* 0x0000004e6a1d7223 */ /* 0x000fe2000001001d */
[----:B------:R-:W-:Y:S01]  /*0b80*/  SHF.L.U32 R76, R4, 0x10, RZ ;  /* 0x00000010044c7819 */ /* 0x000fe200000006ff */
[----:B------:R-:W-:Y:S01]  /*0b90*/  FADD.FTZ R78, -R108, R109 ;  /* 0x0000006d6c4e7221 */ /* 0x000fe20000010100 */
[----:B------:R-:W-:Y:S01]  /*0ba0*/  FADD.FTZ R68, R69, R96 ;  /* 0x0000006045447221 */ /* 0x000fe20000010000 */
[----:B------:R-:W-:Y:S01]  /*0bb0*/  FFMA.FTZ R70, R98, R96, R71 ;  /* 0x0000006062467223 */ /* 0x000fe20000010047 */
[----:B------:R-:W-:Y:S01]  /*0bc0*/  FADD.FTZ R40, R40, R74 ;  /* 0x0000004a28287221 */ /* 0x000fe20000010000 */
[----:B------:R-:W-:Y:S01]  /*0bd0*/  FMUL.FTZ R76, R76, R73 ;  /* 0x000000494c4c7220 */ /* 0x000fe20000410000 */
[----:B------:R-:W-:Y:S01]  /*0be0*/  FMUL.FTZ R78, R15, R78 ;  /* 0x0000004e0f4e7220 */ /* 0x000fe20000410000 */
[----:B------:R-:W-:Y:S01]  /*0bf0*/  FADD.FTZ R109, R68, R93 ;  /* 0x0000005d446d7221 */ /* 0x000fe20000010000 */
[----:B------:R-:W-:Y:S01]  /*0c00*/  FFMA.FTZ R69, R95, R93, R70 ;  /* 0x0000005d5f457223 */ /* 0x000fe20000010046 */
[----:B------:R-:W-:Y:S01]  /*0c10*/  FFMA.FTZ R32, R99, R74, R32 ;  /* 0x0000004a63207223 */ /* 0x000fe20000010020 */
[----:B------:R-:W-:Y:S01]  /*0c20*/  FADD.FTZ R41, R41, R72 ;  /* 0x0000004829297221 */ /* 0x000fe20000010000 */
[----:B------:R-:W-:Y:S01]  /*0c30*/  FFMA.FTZ R33, R98, R72, R33 ;  /* 0x0000004862217223 */ /* 0x000fe20000010021 */
[----:B------:R-:W-:Y:S01]  /*0c40*/  FADD.FTZ R43, R43, R73 ;  /* 0x000000492b2b7221 */ /* 0x000fe20000010000 */
[C---:B------:R-:W-:Y:S01]  /*0c50*/  FFMA.FTZ R35, R78.reuse, R73, R35 ;  /* 0x000000494e237223 */ /* 0x040fe20000010023 */
[----:B------:R-:W-:Y:S01]  /*0c60*/  IADD3 R75, PT, PT, R13, 0x20, RZ ;  /* 0x000000200d4b7810 */ /* 0x000fe20007ffe0ff */
[----:B------:R-:W-:Y:S01]  /*0c70*/  FADD.FTZ R109, R109, R76 ;  /* 0x0000004c6d6d7221 */ /* 0x000fe20000010000 */
[----:B------:R-:W-:-:S07]  /*0c80*/  FFMA.FTZ R110, R78, R76, R69 ;  /* 0x0000004c4e6e7223 */ /* 0x000fce0000010045 */
.L_x_5:
[----:B------:R-:W-:Y:S05]  /*0c90*/  BSYNC.RECONVERGENT B2 ;  /* 0x0000000000027941 */ /* 0x000fea0003800200 */
.L_x_4:
        /* <DEDUP_REMOVED lines=10> */
[C---:B--2---:R-:W-:Y:S02]  /*0d40*/  SHF.L.U32 R79, R68.reuse, 0x10, RZ ;  /* 0x00000010444f7819 */ /* 0x044fe400000006ff */
[----:B------:R-:W-:Y:S02]  /*0d50*/  PRMT R86, R71, 0x7632, R86 ;  /* 0x0000763247567816 */ /* 0x000fe40000000056 */
[----:B------:R-:W-:-:S02]  /*0d60*/  PRMT R77, R68, 0x7632, R77 ;  /* 0x00007632444d7816 */ /* 0x000fc4000000004d */
[C---:B------:R-:W-:Y:S02]  /*0d70*/  PRMT R83, R70.reuse, 0x7632, R83 ;  /* 0x0000763246537816 */ /* 0x040fe40000000053 */
[----:B------:R-:W-:Y:S01]  /*0d80*/  SHF.L.U32 R85, R70, 0x10, RZ ;  /* 0x0000001046557819 */ /* 0x000fe200000006ff */
[----:B------:R-:W-:Y:S01]  /*0d90*/  FADD.FTZ R70, -R108, R79 ;  /* 0x0000004f6c467221 */ /* 0x000fe20000010100 */
[----:B------:R-:W-:Y:S02]  /*0da0*/  SHF.L.U32 R71, R71, 0x10, RZ ;  /* 0x0000001047477819 */ /* 0x000fe400000006ff */
[----:B------:R-:W-:Y:S01]  /*0db0*/  SHF.L.U32 R79, R86, 0x10, RZ ;  /* 0x00000010564f7819 */ /* 0x000fe200000006ff */
[C---:B------:R-:W-:Y:S01]  /*0dc0*/  FADD.FTZ R84, -R108.reuse, R85 ;  /* 0x000000556c547221 */ /* 0x040fe20000010100 */
[----:B------:R-:W-:Y:S01]  /*0dd0*/  PRMT R80, R69, 0x7632, R80 ;  /* 0x0000763245507816 */ /* 0x000fe20000000050 */
[C---:B------:R-:W-:Y:S01]  /*0de0*/  FADD.FTZ R86, -R108.reuse, R71 ;  /* 0x000000476c567221 */ /* 0x040fe20000010100 */
[----:B------:R-:W-:Y:S01]  /*0df0*/  SHF.L.U32 R77, R77, 0x10, RZ ;  /* 0x000000104d4d7819 */ /* 0x000fe200000006ff */
[----:B------:R-:W-:Y:S01]  /*0e00*/  FADD.FTZ R94, -R108, R79 ;  /* 0x0000004f6c5e7221 */ /* 0x000fe20000010100 */
[----:B------:R-:W-:-:S02]  /*0e10*/  SHF.L.U32 R81, R69, 0x10, RZ ;  /* 0x0000001045517819 */ /* 0x000fc400000006ff */
[----:B------:R-:W-:Y:S01]  /*0e20*/  SHF.L.U32 R69, R80, 0x10, RZ ;  /* 0x0000001050457819 */ /* 0x000fe200000006ff */
[----:B------:R-:W-:Y:S01]  /*0e30*/  FADD.FTZ R88, -R108, R77 ;  /* 0x0000004d6c587221 */ /* 0x000fe20000010100 */
[----:B------:R-:W-:Y:S01]  /*0e40*/  SHF.L.U32 R80, R24, 0x10, RZ ;  /* 0x0000001018507819 */ /* 0x000fe200000006ff */
[----:B-----5:R-:W-:Y:S01]  /*0e50*/  FMUL.FTZ R77, R15, R70 ;  /* 0x000000460f4d7220 */ /* 0x020fe20000410000 */
[----:B---3--:R-:W-:Y:S01]  /*0e60*/  PRMT R71, R72, 0x7632, R71 ;  /* 0x0000763248477816 */ /* 0x008fe20000000047 */
[----:B------:R-:W-:Y:S01]  /*0e70*/  FADD.FTZ R82, -R108, R81 ;  /* 0x000000516c527221 */ /* 0x000fe20000010100 */
[----:B------:R-:W-:Y:S01]  /*0e80*/  SHF.L.U32 R79, R72, 0x10, RZ ;  /* 0x00000010484f7819 */ /* 0x000fe200000006ff */
[----:B------:R-:W-:Y:S01]  /*0e90*/  FADD.FTZ R90, -R108, R69 ;  /* 0x000000456c5a7221 */ /* 0x000fe20000010100 */
[----:B------:R-:W-:Y:S01]  /*0ea0*/  PRMT R72, R73, 0x7632, R72 ;  /* 0x0000763249487816 */ /* 0x000fe20000000048 */
[----:B------:R-:W-:Y:S01]  /*0eb0*/  FMUL.FTZ R88, R15, R88 ;  /* 0x000000580f587220 */ /* 0x000fe20000410000 */
[----:B------:R-:W-:Y:S01]  /*0ec0*/  SHF.L.U32 R73, R73, 0x10, RZ ;  /* 0x0000001049497819 */ /* 0x000fe200000006ff */
[-C--:B------:R-:W-:Y:S01]  /*0ed0*/  FMUL.FTZ R80, R80, R79.reuse ;  /* 0x0000004f50507220 */ /* 0x080fe20000410000 */
[----:B------:R-:W-:Y:S01]  /*0ee0*/  SHF.L.U32 R70, R25, 0x10, RZ ;  /* 0x0000001019467819 */ /* 0x000fe200000006ff */
[----:B------:R-:W-:Y:S01]  /*0ef0*/  FADD.FTZ R56, R56, R79 ;  /* 0x0000004f38387221 */ /* 0x000fe20000010000 */
[----:B------:R-:W-:Y:S01]  /*0f00*/  SHF.L.U32 R83, R83, 0x10, RZ ;  /* 0x0000001053537819 */ /* 0x000fe200000006ff */
[----:B------:R-:W-:Y:S01]  /*0f10*/  FFMA.FTZ R44, R77, R79, R44 ;  /* 0x0000004f4d2c7223 */ /* 0x000fe2000001002c */
[----:B------:R-:W-:Y:S01]  /*0f20*/  FMUL.FTZ R79, R15, R82 ;  /* 0x000000520f4f7220 */ /* 0x000fe20000410000 */
[-C--:B------:R-:W-:Y:S01]  /*0f30*/  FMUL.FTZ R82, R70, R73.reuse ;  /* 0x0000004946527220 */ /* 0x080fe20000410000 */
[----:B------:R-:W-:Y:S01]  /*0f40*/  SHF.L.U32 R85, R12, 0x10, RZ ;  /* 0x000000100c557819 */ /* 0x000fe200000006ff */
[----:B------:R-:W-:Y:S01]  /*0f50*/  FADD.FTZ R92, -R108, R83 ;  /* 0x000000536c5c7221 */ /* 0x000fe20000010100 */
[----:B------:R-:W-:Y:S01]  /*0f60*/  SHF.L.U32 R70, R71, 0x10, RZ ;  /* 0x0000001047467819 */ /* 0x000fe200000006ff */
[----:B------:R-:W-:Y:S01]  /*0f70*/  FADD.FTZ R58, R58, R73 ;  /* 0x000000493a3a7221 */ /* 0x000fe20000010000 */
[C---:B------:R-:W-:Y:S01]  /*0f80*/  PRMT R69, R74.reuse, 0x7632, R69 ;  /* 0x000076324a457816 */ /* 0x040fe20000000045 */
[----:B------:R-:W-:Y:S01]  /*0f90*/  FFMA.FTZ R46, R79, R73, R46 ;  /* 0x000000494f2e7223 */ /* 0x000fe2000001002e */
[----:B------:R-:W-:Y:S01]  /*0fa0*/  SHF.L.U32 R83, R74, 0x10, RZ ;  /* 0x000000104a537819 */ /* 0x000fe200000006ff */
[----:B------:R-:W-:Y:S01]  /*0fb0*/  FMUL.FTZ R81, R15, R84 ;  /* 0x000000540f517220 */ /* 0x000fe20000410000 */
[----:B------:R-:W-:Y:S01]  /*0fc0*/  SHF.L.U32 R74, R26, 0x10, RZ ;  /* 0x000000101a4a7819 */ /* 0x000fe200000006ff */
[-C--:B------:R-:W-:Y:S01]  /*0fd0*/  FMUL.FTZ R85, R85, R70.reuse ;  /* 0x0000004655557220 */ /* 0x080fe20000410000 */
[----:B------:R-:W-:Y:S01]  /*0fe0*/  PRMT R68, R75, 0x7632, R68 ;  /* 0x000076324b447816 */ /* 0x000fe20000000044 */
[----:B------:R-:W-:Y:S01]  /*0ff0*/  FADD.FTZ R57, R57, R70 ;  /* 0x0000004639397221 */ /* 0x000fe20000010000 */
[----:B------:R-:W-:Y:S01]  /*1000*/  SHF.L.U32 R75, R75, 0x10, RZ ;  /* 0x000000104b4b7819 */ /* 0x000fe200000006ff */
[----:B------:R-:W-:Y:S01]  /*1010*/  FFMA.FTZ R45, R88, R70, R45 ;  /* 0x00000046582d7223 */ /* 0x000fe2000001002d */
[----:B------:R-:W-:Y:S01]  /*1020*/  SHF.L.U32 R73, R27, 0x10, RZ ;  /* 0x000000101b497819 */ /* 0x000fe200000006ff */
[----:B------:R-:W-:Y:S01]  /*1030*/  FADD.FTZ R70, R109, R80 ;  /* 0x000000506d467221 */ /* 0x000fe20000010000 */
[-C--:B------:R-:W-:Y:S01]  /*1040*/  FMUL.FTZ R84, R74, R83.reuse ;  /* 0x000000534a547220 */ /* 0x080fe20000410000 */
[----:B------:R-:W-:Y:S01]  /*1050*/  FADD.FTZ R60, R60, R83 ;  /* 0x000000533c3c7221 */ /* 0x000fe20000010000 */
[----:B------:R-:W-:Y:S01]  /*1060*/  FFMA.FTZ R48, R81, R83, R48 ;  /* 0x0000005351307223 */ /* 0x000fe20000010030 */
[----:B------:R-:W-:Y:S01]  /*1070*/  FFMA.FTZ R71, R77, R80, R110 ;  /* 0x000000504d477223 */ /* 0x000fe2000001006e */
[----:B------:R-:W-:Y:S01]  /*1080*/  FMUL.FTZ R83, R15, R86 ;  /* 0x000000560f537220 */ /* 0x000fe20000410000 */
[----:B------:R-:W-:Y:S01]  /*1090*/  FMUL.FTZ R86, R73, R75 ;  /* 0x0000004b49567220 */ /* 0x000fe20000410000 */
[----:B------:R-:W-:Y:S01]  /*10a0*/  SHF.L.U32 R72, R72, 0x10, RZ ;  /* 0x0000001048487819 */ /* 0x000fe200000006ff */
[----:B------:R-:W-:Y:S01]  /*10b0*/  FMUL.FTZ R90, R15, R90 ;  /* 0x0000005a0f5a7220 */ /* 0x000fe20000410000 */
[----:B------:R-:W-:Y:S01]  /*10c0*/  FADD.FTZ R73, R70, R85 ;  /* 0x0000005546497221 */ /* 0x000fe20000010000 */
[----:B------:R-:W-:Y:S01]  /*10d0*/  FFMA.FTZ R70, R88, R85, R71 ;  /* 0x0000005558467223 */ /* 0x000fe20000010047 */
[----:B------:R-:W-:Y:S01]  /*10e0*/  SHF.L.U32 R74, R69, 0x10, RZ ;  /* 0x00000010454a7819 */ /* 0x000fe200000006ff */
[-C--:B------:R-:W-:Y:S01]  /*10f0*/  FMUL.FTZ R87, R87, R72.reuse ;  /* 0x0000004857577220 */ /* 0x080fe20000410000 */
[----:B------:R-:W-:Y:S01]  /*1100*/  FADD.FTZ R59, R59, R72 ;  /* 0x000000483b3b7221 */ /* 0x000fe20000010000 */
[----:B------:R-:W-:Y:S01]  /*1110*/  FFMA.FTZ R47, R90, R72, R47 ;  /* 0x000000485a2f7223 */ /* 0x000fe2000001002f */
[----:B------:R-:W-:Y:S01]  /*1120*/  FADD.FTZ R72, R73, R82 ;  /* 0x0000005249487221 */ /* 0x000fe20000010000 */
[----:B------:R-:W-:Y:S01]  /*1130*/  FFMA.FTZ R69, R79, R82, R70 ;  /* 0x000000524f457223 */ /* 0x000fe20000010046 */
[----:B------:R-:W-:Y:S01]  /*1140*/  SHF.L.U32 R108, R68, 0x10, RZ ;  /* 0x00000010446c7819 */ /* 0x000fe200000006ff */
[----:B------:R-:W-:Y:S01]  /*1150*/  FMUL.FTZ R89, R89, R74 ;  /* 0x0000004a59597220 */ /* 0x000fe20000410000 */
[----:B------:R-:W-:Y:S01]  /*1160*/  FADD.FTZ R71, R72, R87 ;  /* 0x0000005748477221 */ /* 0x000fe20000010000 */
[----:B------:R-:W-:Y:S01]  /*1170*/  FFMA.FTZ R68, R90, R87, R69 ;  /* 0x000000575a447223 */ /* 0x000fe20000010045 */
[----:B------:R-:W-:Y:S01]  /*1180*/  FMUL.FTZ R92, R15, R92 ;  /* 0x0000005c0f5c7220 */ /* 0x000fe20000410000 */
[----:B------:R-:W-:Y:S01]  /*1190*/  FMUL.FTZ R91, R91, R108 ;  /* 0x0000006c5b5b7220 */ /* 0x000fe20000410000 */
[----:B------:R-:W-:Y:S01]  /*11a0*/  FADD.FTZ R70, R71, R84 ;  /* 0x0000005447467221 */ /* 0x000fe20000010000 */
[----:B------:R-:W-:Y:S01]  /*11b0*/  FFMA.FTZ R68, R81, R84, R68 ;  /* 0x0000005451447223 */ /* 0x000fe20000010044 */
[----:B------:R-:W-:Y:S01]  /*11c0*/  FMUL.FTZ R94, R15, R94 ;  /* 0x0000005e0f5e7220 */ /* 0x000fe20000410000 */
[----:B------:R-:W-:Y:S01]  /*11d0*/  FADD.FTZ R62, R62, R75 ;  /* 0x0000004b3e3e7221 */ /* 0x000fe20000010000 */
[----:B------:R-:W-:Y:S01]  /*11e0*/  FADD.FTZ R69, R70, R89 ;  /* 0x0000005946457221 */ /* 0x000fe20000010000 */
[C---:B------:R-:W-:Y:S01]  /*11f0*/  FFMA.FTZ R68, R92.reuse, R89, R68 ;  /* 0x000000595c447223 */ /* 0x040fe20000010044 */
[----:B------:R-:W-:Y:S01]  /*1200*/  FFMA.FTZ R50, R83, R75, R50 ;  /* 0x0000004b53327223 */ /* 0x000fe20000010032 */
[----:B------:R-:W-:Y:S01]  /*1210*/  FADD.FTZ R61, R61, R74 ;  /* 0x0000004a3d3d7221 */ /* 0x000fe20000010000 */
[----:B------:R-:W-:Y:S01]  /*1220*/  FADD.FTZ R70, R69, R86 ;  /* 0x0000005645467221 */ /* 0x000fe20000010000 */
[----:B------:R-:W-:Y:S01]  /*1230*/  FFMA.FTZ R68, R83, R86, R68 ;  /* 0x0000005653447223 */ /* 0x000fe20000010044 */
[----:B------:R-:W-:Y:S01]  /*1240*/  FFMA.FTZ R49, R92, R74, R49 ;  /* 0x0000004a5c317223 */ /* 0x000fe20000010031 */
[----:B------:R-:W-:Y:S01]  /*1250*/  FADD.FTZ R63, R63, R108 ;  /* 0x0000006c3f3f7221 */ /* 0x000fe20000010000 */
[----:B------:R-:W-:Y:S01]  /*1260*/  FFMA.FTZ R51, R94, R108, R51 ;  /* 0x0000006c5e337223 */ /* 0x000fe20000010033 */
[----:B------:R-:W-:Y:S01]  /*1270*/  FADD.FTZ R109, R70, R91 ;  /* 0x0000005b466d7221 */ /* 0x000fe20000010000 */
[----:B------:R-:W-:Y:S01]  /*1280*/  FFMA.FTZ R110, R94, R91, R68 ;  /* 0x0000005b5e6e7223 */ /* 0x000fe20000010044 */
[----:B------:R-:W-:Y:S06]  /*1290*/  BRA `(.L_x_6) ;  /* 0x0000000c00307947 */ /* 0x000fec0003800000 */
.L_x_3:
        /* <DEDUP_REMOVED lines=11> */
[C---:B-1----:R-:W-:Y:S02]  /*1350*/  IMAD.WIDE.U32 R72, R13.reuse, 0x10, R64 ;  /* 0x000000100d487825 */ /* 0x042fe400078e0040 */
[----:B------:R-:W0:Y:S04]  /*1360*/  LDC.64 R64, c[0x0][0x438] ;  /* 0x00010e00ff407b82 */ /* 0x000e280000000a00 */
[----:B------:R-:W3:Y:S01]  /*1370*/  LDG.E.128 R72, desc[UR6][R72.64] ;  /* 0x0000000648487981 */ /* 0x000ee2000c1e1d00 */
[----:B0-----:R-:W-:-:S06]  /*1380*/  IMAD.WIDE.U32 R64, R13, 0x10, R64 ;  /* 0x000000100d407825 */ /* 0x001fcc00078e0040 */
[----:B------:R-:W5:Y:S01]  /*1390*/  LDG.E.128 R64, desc[UR6][R64.64] ;  /* 0x0000000640407981 */ /* 0x000f62000c1e1d00 */
[----:B------:R-:W-:Y:S02]  /*13a0*/  SHF.L.U32 R105, R20, 0x10, RZ ;  /* 0x0000001014697819 */ /* 0x000fe400000006ff */
[----:B------:R-:W-:Y:S02]  /*13b0*/  SHF.L.U32 R101, R21, 0x10, RZ ;  /* 0x0000001015657819 */ /* 0x000fe400000006ff */
[----:B------:R-:W-:Y:S02]  /*13c0*/  SHF.L.U32 R104, R8, 0x10, RZ ;  /* 0x0000001008687819 */ /* 0x000fe400000006ff */
[----:B------:R-:W-:Y:S02]  /*13d0*/  SHF.L.U32 R100, R7, 0x10, RZ ;  /* 0x0000001007647819 */ /* 0x000fe400000006ff */
[----:B------:R-:W-:Y:S02]  /*13e0*/  IADD3 R111, PT, PT, R13, 0x20, RZ ;  /* 0x000000200d6f7810 */ /* 0x000fe40007ffe0ff */
[----:B--2---:R-:W-:-:S02]  /*13f0*/  SHF.L.U32 R93, R68, 0x10, RZ ;  /* 0x00000010445d7819 */ /* 0x004fc400000006ff */
[----:B------:R-:W-:Y:S02]  /*1400*/  SHF.L.U32 R97, R69, 0x10, RZ ;  /* 0x0000001045617819 */ /* 0x000fe400000006ff */
[----:B------:R-:W-:Y:S02]  /*1410*/  SHF.L.U32 R99, R70, 0x10, RZ ;  /* 0x0000001046637819 */ /* 0x000fe400000006ff */
[----:B------:R-:W-:Y:S02]  /*1420*/  SHF.L.U32 R109, R71, 0x10, RZ ;  /* 0x00000010476d7819 */ /* 0x000fe400000006ff */
[C---:B---3--:R-:W-:Y:S02]  /*1430*/  PRMT R78, R72.reuse, 0x7632, R78 ;  /* 0x00007632484e7816 */ /* 0x048fe4000000004e */
[----:B------:R-:W-:Y:S01]  /*1440*/  SHF.L.U32 R95, R72, 0x10, RZ ;  /* 0x00000010485f7819 */ /* 0x000fe200000006ff */
[----:B------:R-:W-:Y:S01]  /*1450*/  FADD.FTZ R72, -R108, R93 ;  /* 0x0000005d6c487221 */ /* 0x000fe20000010100 */
[----:B------:R-:W-:-:S02]  /*1460*/  PRMT R76, R68, 0x7632, R76 ;  /* 0x00007632444c7816 */ /* 0x000fc4000000004c */
        /* <DEDUP_REMOVED lines=74> */
[----:B------:R-:W-:Y:S01]  /*1910*/  FADD.FTZ R109, R109, R76 ;  /* 0x0000004c6d6d7221 */ /* 0x000fe20000010000 */
[----:B------:R-:W-:-:S07]  /*1920*/  FFMA.FTZ R110, R78, R76, R69 ;  /* 0x0000004c4e6e7223 */ /* 0x000fce0000010045 */
.L_x_8:
[----:B------:R-:W-:Y:S05]  /*1930*/  BSYNC.RECONVERGENT B2 ;  /* 0x0000000000027941 */ /* 0x000fea0003800200 */
.L_x_7:
        /* <DEDUP_REMOVED lines=30> */
[C---:B-----5:R-:W-:Y:S01]  /*1b20*/  FMUL.FTZ R77, R15.reuse, R70 ;  /* 0x000000460f4d7220 */ /* 0x060fe20000410000 */
[----:B---3--:R-:W-:Y:S01]  /*1b30*/  PRMT R71, R72, 0x7632, R71 ;  /* 0x0000763248477816 */ /* 0x008fe20000000047 */
[----:B------:R-:W-:Y:S01]  /*1b40*/  FADD.FTZ R82, -R108, R81 ;  /* 0x000000516c527221 */ /* 0x000fe20000010100 */
[----:B------:R-:W-:Y:S01]  /*1b50*/  SHF.L.U32 R79, R72, 0x10, RZ ;  /* 0x00000010484f7819 */ /* 0x000fe200000006ff */
[----:B------:R-:W-:Y:S01]  /*1b60*/  FMUL.FTZ R88, R15, R88 ;  /* 0x000000580f587220 */ /* 0x000fe20000410000 */
[C---:B------:R-:W-:Y:S01]  /*1b70*/  PRMT R72, R73.reuse, 0x7632, R72 ;  /* 0x0000763249487816 */ /* 0x040fe20000000048 */
[----:B------:R-:W-:Y:S01]  /*1b80*/  FADD.FTZ R90, -R108, R69 ;  /* 0x000000456c5a7221 */ /* 0x000fe20000010100 */
[----:B------:R-:W-:Y:S01]  /*1b90*/  SHF.L.U32 R73, R73, 0x10, RZ ;  /* 0x0000001049497819 */ /* 0x000fe200000006ff */
[-C--:B------:R-:W-:Y:S01]  /*1ba0*/  FMUL.FTZ R80, R80, R79.reuse ;  /* 0x0000004f50507220 */ /* 0x080fe20000410000 */
[----:B------:R-:W-:Y:S01]  /*1bb0*/  SHF.L.U32 R70, R25, 0x10, RZ ;  /* 0x0000001019467819 */ /* 0x000fe200000006ff */
[----:B------:R-:W-:Y:S01]  /*1bc0*/  FADD.FTZ R56, R56, R79 ;  /* 0x0000004f38387221 */ /* 0x000fe20000010000 */
[----:B------:R-:W-:Y:S01]  /*1bd0*/  FFMA.FTZ R44, R77, R79, R44 ;  /* 0x0000004f4d2c7223 */ /* 0x000fe2000001002c */
[----:B------:R-:W-:Y:S01]  /*1be0*/  FMUL.FTZ R79, R15, R82 ;  /* 0x000000520f4f7220 */ /* 0x000fe20000410000 */
[----:B------:R-:W-:Y:S01]  /*1bf0*/  SHF.L.U32 R85, R12, 0x10, RZ ;  /* 0x000000100c557819 */ /* 0x000fe200000006ff */
[-C--:B------:R-:W-:Y:S01]  /*1c00*/  FMUL.FTZ R82, R70, R73.reuse ;  /* 0x0000004946527220 */ /* 0x080fe20000410000 */
[----:B------:R-:W-:Y:S01]  /*1c10*/  SHF.L.U32 R70, R71, 0x10, RZ ;  /* 0x0000001047467819 */ /* 0x000fe200000006ff */
[----:B------:R-:W-:Y:S01]  /*1c20*/  FFMA.FTZ R71, R77, R80, R110 ;  /* 0x000000504d477223 */ /* 0x000fe2000001006e */
[----:B------:R-:W-:Y:S01]  /*1c30*/  SHF.L.U32 R83, R83, 0x10, RZ ;  /* 0x0000001053537819 */ /* 0x000fe200000006ff */
[----:B------:R-:W-:Y:S01]  /*1c40*/  FADD.FTZ R58, R58, R73 ;  /* 0x000000493a3a7221 */ /* 0x000fe20000010000 */
[----:B------:R-:W-:Y:S01]  /*1c50*/  PRMT R69, R74, 0x7632, R69 ;  /* 0x000076324a457816 */ /* 0x000fe20000000045 */
[-C--:B------:R-:W-:Y:S01]  /*1c60*/  FMUL.FTZ R85, R85, R70.reuse ;  /* 0x0000004655557220 */ /* 0x080fe20000410000 */
[----:B------:R-:W-:Y:S01]  /*1c70*/  FADD.FTZ R57, R57, R70 ;  /* 0x0000004639397221 */ /* 0x000fe20000010000 */
[----:B------:R-:W-:Y:S01]  /*1c80*/  FFMA.FTZ R45, R88, R70, R45 ;  /* 0x00000046582d7223 */ /* 0x000fe2000001002d */
[----:B------:R-:W-:Y:S01]  /*1c90*/  FADD.FTZ R92, -R108, R83 ;  /* 0x000000536c5c7221 */ /* 0x000fe20000010100 */
[----:B------:R-:W-:Y:S01]  /*1ca0*/  FADD.FTZ R70, R109, R80 ;  /* 0x000000506d467221 */ /* 0x000fe20000010000 */
[----:B------:R-:W-:Y:S01]  /*1cb0*/  SHF.L.U32 R83, R74, 0x10, RZ ;  /* 0x000000104a537819 */ /* 0x000fe200000006ff */
[----:B------:R-:W-:Y:S01]  /*1cc0*/  FFMA.FTZ R46, R79, R73, R46 ;  /* 0x000000494f2e7223 */ /* 0x000fe2000001002e */
[----:B------:R-:W-:Y:S01]  /*1cd0*/  SHF.L.U32 R74, R26, 0x10, RZ ;  /* 0x000000101a4a7819 */ /* 0x000fe200000006ff */
[----:B------:R-:W-:Y:S01]  /*1ce0*/  FMUL.FTZ R90, R15, R90 ;  /* 0x0000005a0f5a7220 */ /* 0x000fe20000410000 */
[----:B------:R-:W-:Y:S01]  /*1cf0*/  SHF.L.U32 R72, R72, 0x10, RZ ;  /* 0x0000001048487819 */ /* 0x000fe200000006ff */
[----:B------:R-:W-:Y:S01]  /*1d00*/  FADD.FTZ R73, R70, R85 ;  /* 0x0000005546497221 */ /* 0x000fe20000010000 */
[----:B------:R-:W-:Y:S01]  /*1d10*/  PRMT R68, R75, 0x7632, R68 ;  /* 0x000076324b447816 */ /* 0x000fe20000000044 */
[----:B------:R-:W-:Y:S01]  /*1d20*/  FMUL.FTZ R81, R15, R84 ;  /* 0x000000540f517220 */ /* 0x000fe20000410000 */
[----:B------:R-:W-:Y:S01]  /*1d30*/  FFMA.FTZ R70, R88, R85, R71 ;  /* 0x0000005558467223 */ /* 0x000fe20000010047 */
[----:B------:R-:W-:Y:S01]  /*1d40*/  SHF.L.U32 R75, R75, 0x10, RZ ;  /* 0x000000104b4b7819 */ /* 0x000fe200000006ff */
[-C--:B------:R-:W-:Y:S01]  /*1d50*/  FMUL.FTZ R84, R74, R83.reuse ;  /* 0x000000534a547220 */ /* 0x080fe20000410000 */
[----:B------:R-:W-:Y:S01]  /*1d60*/  SHF.L.U32 R108, R27, 0x10, RZ ;  /* 0x000000101b6c7819 */ /* 0x000fe200000006ff */
[-C--:B------:R-:W-:Y:S01]  /*1d70*/  FMUL.FTZ R87, R87, R72.reuse ;  /* 0x0000004857577220 */ /* 0x080fe20000410000 */
[----:B------:R-:W-:Y:S01]  /*1d80*/  FADD.FTZ R59, R59, R72 ;  /* 0x000000483b3b7221 */ /* 0x000fe20000010000 */
[----:B------:R-:W-:Y:S01]  /*1d90*/  FFMA.FTZ R47, R90, R72, R47 ;  /* 0x000000485a2f7223 */ /* 0x000fe2000001002f */
[----:B------:R-:W-:Y:S01]  /*1da0*/  SHF.L.U32 R74, R69, 0x10, RZ ;  /* 0x00000010454a7819 */ /* 0x000fe200000006ff */
[----:B------:R-:W-:Y:S01]  /*1db0*/  FADD.FTZ R60, R60, R83 ;  /* 0x000000533c3c7221 */ /* 0x000fe20000010000 */
[----:B------:R-:W-:Y:S01]  /*1dc0*/  FFMA.FTZ R48, R81, R83, R48 ;  /* 0x0000005351307223 */ /* 0x000fe20000010030 */
[----:B------:R-:W-:Y:S01]  /*1dd0*/  FADD.FTZ R72, R73, R82 ;  /* 0x0000005249487221 */ /* 0x000fe20000010000 */
[----:B------:R-:W-:Y:S01]  /*1de0*/  FFMA.FTZ R69, R79, R82, R70 ;  /* 0x000000524f457223 */ /* 0x000fe20000010046 */
[----:B------:R-:W-:Y:S01]  /*1df0*/  FMUL.FTZ R83, R15, R86 ;  /* 0x000000560f537220 */ /* 0x000fe20000410000 */
[----:B------:R-:W-:Y:S01]  /*1e00*/  FMUL.FTZ R86, R108, R75 ;  /* 0x0000004b6c567220 */ /* 0x000fe20000410000 */
[----:B------:R-:W-:Y:S01]  /*1e10*/  SHF.L.U32 R108, R68, 0x10, RZ ;  /* 0x00000010446c7819 */ /* 0x000fe200000006ff */
[----:B------:R-:W-:Y:S01]  /*1e20*/  FADD.FTZ R71, R72, R87 ;  /* 0x0000005748477221 */ /* 0x000fe20000010000 */
[----:B------:R-:W-:Y:S01]  /*1e30*/  FFMA.FTZ R68, R90, R87, R69 ;  /* 0x000000575a447223 */ /* 0x000fe20000010045 */
[----:B------:R-:W-:Y:S01]  /*1e40*/  FMUL.FTZ R89, R89, R74 ;  /* 0x0000004a59597220 */ /* 0x000fe20000410000 */
[----:B------:R-:W-:Y:S01]  /*1e50*/  FMUL.FTZ R92, R15, R92 ;  /* 0x0000005c0f5c7220 */ /* 0x000fe20000410000 */
        /* <DEDUP_REMOVED lines=15> */
[----:B------:R-:W-:-:S07]  /*1f50*/  FFMA.FTZ R110, R94, R91, R68 ;  /* 0x0000005b5e6e7223 */ /* 0x000fce0000010044 */
.L_x_6:
[----:B------:R-:W-:Y:S05]  /*1f60*/  BSYNC.RECONVERGENT B1 ;  /* 0x0000000000017941 */ /* 0x000fea0003800200 */
.L_x_2:
[----:B------:R-:W-:-:S03]  /*1f70*/  UMOV UR4, 0xffffffff ;  /* 0xffffffff00047882 */ /* 0x000fc60000000000 */
[----:B------:R-:W-:Y:S05]  /*1f80*/  BRA.DIV UR4, `(.L_x_9) ;  /* 0x0000002604187947 */ /* 0x000fea000b800000 */
[----:B------:R-:W0:Y:S04]  /*1f90*/  SHFL.BFLY PT, R68, R109, 0x1, 0x1f ;  /* 0x0c201f006d447f89 */ /* 0x000e2800000e0000 */
[----:B------:R-:W1:Y:S01]  /*1fa0*/  SHFL.BFLY PT, R69, R110, 0x1, 0x1f ;  /* 0x0c201f006e457f89 */ /* 0x000e6200000e0000 */
[----:B0-----:R-:W-:Y:S01]  /*1fb0*/  FADD.FTZ R68, R68, R109 ;  /* 0x0000006d44447221 */ /* 0x001fe20000010000 */
[----:B-1----:R-:W-:-:S04]  /*1fc0*/  FADD.FTZ R69, R69, R110 ;  /* 0x0000006e45457221 */ /* 0x002fc80000010000 */
        /* <DEDUP_REMOVED lines=12> */
[----:B------:R0:W1:Y:S04]  /*2090*/  SHFL.BFLY PT, R68, R75, 0x10, 0x1f ;  /* 0x0e001f004b447f89 */ /* 0x00006800000e0000 */
[----:B------:R0:W2:Y:S02]  /*20a0*/  SHFL.BFLY PT, R69, R74, 0x10, 0x1f ;  /* 0x0e001f004a457f89 */ /* 0x0000a400000e0000 */
.L_x_36:
[----:B-1----:R-:W-:Y:S01]  /*20b0*/  FADD.FTZ R68, R75, R68 ;  /* 0x000000444b447221 */ /* 0x002fe20000010000 */
[----:B--2---:R-:W-:Y:S01]  /*20c0*/  FADD.FTZ R69, R74, R69 ;  /* 0x000000454a457221 */ /* 0x004fe20000010000 */
[----:B------:R-:W-:Y:S02]  /*20d0*/  BSSY.RECONVERGENT B1, `(.L_x_10) ;  /* 0x00001a0000017945 */ /* 0x000fe40003800200 */
[----:B------:R-:W-:Y:S01]  /*20e0*/  FMUL.FTZ R68, R68, UR9 ;  /* 0x0000000944447c20 */ /* 0x000fe20008410000 */
[----:B------:R-:W-:-:S04]  /*20f0*/  FMUL.FTZ R108, R69, UR9 ;  /* 0x00000009456c7c20 */ /* 0x000fc80008410000 */
[----:B------:R-:W-:Y:S01]  /*2100*/  FSEL R109, R68, RZ, !P3 ;  /* 0x000000ff446d7208 */ /* 0x000fe20005800000 */
[----:B------:R-:W-:Y:S06]  /*2110*/  @P1 BRA `(.L_x_11) ;  /* 0x0000000800c81947 */ /* 0x000fec0003800000 */
[----:B------:R-:W-:Y:S04]  /*2120*/  BSSY.RECONVERGENT B2, `(.L_x_12) ;  /* 0x0000059000027945 */ /* 0x000fe80003800200 */
[----:B------:R-:W-:Y:S05]  /*2130*/  @!P4 BRA `(.L_x_13) ;  /* 0x00000004005cc947 */ /* 0x000fea0003800000 */
[----:B------:R-:W-:-:S04]  /*2140*/  ISETP.NE.U32.AND P1, PT, RZ, UR12, PT ;  /* 0x0000000cff007c0c */ /* 0x000fc8000bf25070 */
[----:B------:R-:W-:-:S13]  /*2150*/  ISETP.NE.AND.EX P1, PT, RZ, UR13, PT, P1 ;  /* 0x0000000dff007c0c */ /* 0x000fda000bf25310 */
[----:B------:R-:W-:Y:S05]  /*2160*/  @P1 BRA `(.L_x_14) ;  /* 0x0000000000941947 */ /* 0x000fea0003800000 */
[-CC-:B------:R-:W-:Y:S01]  /*2170*/  FFMA.FTZ R68, R107, R108.reuse, R109.reuse ;  /* 0x0000006c6b447223 */ /* 0x180fe2000001006d */
[-CC-:B------:R-:W-:Y:S01]  /*2180*/  FFMA.FTZ R69, R106, R108.reuse, R109.reuse ;  /* 0x0000006c6a457223 */ /* 0x180fe2000001006d */
[-CC-:B------:R-:W-:Y:S01]  /*2190*/  FFMA.FTZ R72, R103, R108.reuse, R109.reuse ;  /* 0x0000006c67487223 */ /* 0x180fe2000001006d */
[-CC-:B------:R-:W-:Y:S01]  /*21a0*/  FFMA.FTZ R71, R102, R108.reuse, R109.reuse ;  /* 0x0000006c66477223 */ /* 0x180fe2000001006d */
[-CC-:B------:R-:W-:Y:S01]  /*21b0*/  FFMA.FTZ R110, R99, R108.reuse, R109.reuse ;  /* 0x0000006c636e7223 */ /* 0x180fe2000001006d */
[-CC-:B------:R-:W-:Y:S01]  /*21c0*/  FFMA.FTZ R73, R98, R108.reuse, R109.reuse ;  /* 0x0000006c62497223 */ /* 0x180fe2000001006d */
[-CC-:B------:R-:W-:Y:S01]  /*21d0*/  FFMA.FTZ R114, R95, R108.reuse, R109.reuse ;  /* 0x0000006c5f727223 */ /* 0x180fe2000001006d */
[----:B0-----:R-:W-:Y:S01]  /*21e0*/  FFMA.FTZ R75, R78, R108, R109 ;  /* 0x0000006c4e4b7223 */ /* 0x001fe2000001006d */
[----:B------:R-:W-:Y:S01]  /*21f0*/  FADD.FTZ R68, R105, -R68 ;  /* 0x8000004469447221 */ /* 0x000fe20000010000 */
[----:B------:R-:W-:Y:S01]  /*2200*/  FADD.FTZ R70, R104, -R69 ;  /* 0x8000004568467221 */ /* 0x000fe20000010000 */
[----:B------:R-:W-:Y:S01]  /*2210*/  FADD.FTZ R72, R101, -R72 ;  /* 0x8000004865487221 */ /* 0x000fe20000010000 */
[----:B------:R-:W-:Y:S01]  /*2220*/  FADD.FTZ R74, R100, -R71 ;  /* 0x80000047644a7221 */ /* 0x000fe20000010000 */
[----:B------:R-:W-:Y:S01]  /*2230*/  FADD.FTZ R110, R97, -R110 ;  /* 0x8000006e616e7221 */ /* 0x000fe20000010000 */
[----:B------:R-:W-:Y:S01]  /*2240*/  FADD.FTZ R112, R96, -R73 ;  /* 0x8000004960707221 */ /* 0x000fe20000010000 */
[----:B------:R-:W-:Y:S01]  /*2250*/  FADD.FTZ R114, R93, -R114 ;  /* 0x800000725d727221 */ /* 0x000fe20000010000 */
[----:B------:R-:W-:Y:S01]  /*2260*/  FADD.FTZ R116, R76, -R75 ;  /* 0x8000004b4c747221 */ /* 0x000fe20000010000 */
[C---:B-----5:R-:W-:Y:S01]  /*2270*/  FMUL.FTZ R69, R15.reuse, R68 ;  /* 0x000000440f457220 */ /* 0x060fe20000410000 */
[C---:B------:R-:W-:Y:S01]  /*2280*/  FMUL.FTZ R71, R15.reuse, R70 ;  /* 0x000000460f477220 */ /* 0x040fe20000410000 */
[C---:B------:R-:W-:Y:S01]  /*2290*/  FMUL.FTZ R73, R15.reuse, R72 ;  /* 0x000000480f497220 */ /* 0x040fe20000410000 */
[C---:B------:R-:W-:Y:S01]  /*22a0*/  FMUL.FTZ R75, R15.reuse, R74 ;  /* 0x0000004a0f4b7220 */ /* 0x040fe20000410000 */
[C---:B------:R-:W-:Y:S01]  /*22b0*/  FMUL.FTZ R111, R15.reuse, R110 ;  /* 0x0000006e0f6f7220 */ /* 0x040fe20000410000 */
[C---:B------:R-:W-:Y:S01]  /*22c0*/  FMUL.FTZ R113, R15.reuse, R112 ;  /* 0x000000700f717220 */ /* 0x040fe20000410000 */
[C---:B------:R-:W-:Y:S01]  /*22d0*/  FMUL.FTZ R115, R15.reuse, R114 ;  /* 0x000000720f737220 */ /* 0x040fe20000410000 */
[----:B------:R-:W-:Y:S01]  /*22e0*/  FMUL.FTZ R117, R15, R116 ;  /* 0x000000740f757220 */ /* 0x000fe20000410000 */
[-C--:B------:R-:W-:Y:S01]  /*22f0*/  FMUL.FTZ R68, R69, R14.reuse ;  /* 0x0000000e45447220 */ /* 0x080fe20000410000 */
[-C--:B------:R-:W-:Y:S01]  /*2300*/  FMUL.FTZ R71, R71, R14.reuse ;  /* 0x0000000e47477220 */ /* 0x080fe20000410000 */
[-C--:B------:R-:W-:Y:S01]  /*2310*/  FMUL.FTZ R69, R73, R14.reuse ;  /* 0x0000000e49457220 */ /* 0x080fe20000410000 */
[-C--:B------:R-:W-:Y:S01]  /*2320*/  FMUL.FTZ R70, R75, R14.reuse ;  /* 0x0000000e4b467220 */ /* 0x080fe20000410000 */
[-C--:B------:R-:W-:Y:S01]  /*2330*/  FMUL.FTZ R111, R111, R14.reuse ;  /* 0x0000000e6f6f7220 */ /* 0x080fe20000410000 */
[-C--:B------:R-:W-:Y:S01]  /*2340*/  FMUL.FTZ R72, R113, R14.reuse ;  /* 0x0000000e71487220 */ /* 0x080fe20000410000 */
[-C--:B------:R-:W-:Y:S01]  /*2350*/  FMUL.FTZ R115, R115, R14.reuse ;  /* 0x0000000e73737220 */ /* 0x080fe20000410000 */
[----:B------:R-:W-:Y:S01]  /*2360*/  FMUL.FTZ R74, R117, R14 ;  /* 0x0000000e754a7220 */ /* 0x000fe20000410000 */
[----:B------:R-:W-:-:S02]  /*2370*/  F2FP.BF16.F32.PACK_AB R68, R71, R68 ;  /* 0x000000444744723e */ /* 0x000fc400000010ff */
[----:B------:R-:W-:Y:S02]  /*2380*/  F2FP.BF16.F32.PACK_AB R69, R70, R69 ;  /* 0x000000454645723e */ /* 0x000fe400000010ff */
[----:B------:R-:W-:Y:S02]  /*2390*/  F2FP.BF16.F32.PACK_AB R70, R72, R111 ;  /* 0x0000006f4846723e */ /* 0x000fe400000010ff */
[----:B------:R-:W-:Y:S01]  /*23a0*/  F2FP.BF16.F32.PACK_AB R71, R74, R115 ;  /* 0x000000734a47723e */ /* 0x000fe200000010ff */
[----:B------:R-:W-:Y:S06]  /*23b0*/  BRA `(.L_x_15) ;  /* 0x0000000000a07947 */ /* 0x000fec0003800000 */
.L_x_14:
[-CC-:B------:R-:W-:Y:S01]  /*23c0*/  FFMA.FTZ R68, R99, R108.reuse, R109.reuse ;  /* 0x0000006c63447223 */ /* 0x180fe2000001006d */
[-CC-:B------:R-:W-:Y:S01]  /*23d0*/  FFMA.FTZ R69, R98, R108.reuse, R109.reuse ;  /* 0x0000006c62457223 */ /* 0x180fe2000001006d */
[-CC-:B------:R-:W-:Y:S01]  /*23e0*/  FFMA.FTZ R70, R95, R108.reuse, R109.reuse ;  /* 0x0000006c5f467223 */ /* 0x180fe2000001006d */
[-CC-:B------:R-:W-:Y:S01]  /*23f0*/  FFMA.FTZ R54, R103, R108.reuse, R109.reuse ;  /* 0x0000006c67367223 */ /* 0x180fe2000001006d */
[-CC-:B------:R-:W-:Y:S01]  /*2400*/  FFMA.FTZ R52, R107, R108.reuse, R109.reuse ;  /* 0x0000006c6b347223 */ /* 0x180fe2000001006d */
[-CC-:B------:R-:W-:Y:S01]  /*2410*/  FFMA.FTZ R71, R78, R108.reuse, R109.reuse ;  /* 0x0000006c4e477223 */ /* 0x180fe2000001006d */
[-CC-:B------:R-:W-:Y:S01]  /*2420*/  FFMA.FTZ R55, R102, R108.reuse, R109.reuse ;  /* 0x0000006c66377223 */ /* 0x180fe2000001006d */
[----:B------:R-:W-:Y:S01]  /*2430*/  FFMA.FTZ R53, R106, R108, R109 ;  /* 0x0000006c6a357223 */ /* 0x000fe2000001006d */
[----:B------:R-:W-:Y:S01]  /*2440*/  FADD.FTZ R72, R97, -R68 ;  /* 0x8000004461487221 */ /* 0x000fe20000010000 */
[----:B0-----:R-:W-:Y:S01]  /*2450*/  FADD.FTZ R74, R96, -R69 ;  /* 0x80000045604a7221 */ /* 0x001fe20000010000 */
        /* <DEDUP_REMOVED lines=14> */
[C---:B------:R-:W-:Y:S01]  /*2540*/  F2FP.BF16.F32.PACK_AB R54, R72.reuse, R71 ;  /* 0x000000474836723e */ /* 0x040fe200000010ff */
        /* <DEDUP_REMOVED lines=11> */
[----:B------:R-:W-:Y:S02]  /*2600*/  F2FP.BF16.F32.PACK_AB R71, R113, R110 ;  /* 0x0000006e7147723e */ /* 0x000fe400000010ff */
[----:B------:R-:W-:Y:S02]  /*2610*/  F2FP.BF16.F32.PACK_AB R70, R111, R74 ;  /* 0x0000004a6f46723e */ /* 0x000fe400000010ff */
[----:B------:R-:W-:Y:S02]  /*2620*/  F2FP.BF16.F32.PACK_AB R69, R75, R72 ;  /* 0x000000484b45723e */ /* 0x000fe400000010ff */
[----:B------:R-:W-:-:S07]  /*2630*/  F2FP.BF16.F32.PACK_AB R68, R73, R68 ;  /* 0x000000444944723e */ /* 0x000fce00000010ff */
.L_x_15:
[----:B------:R-:W0:Y:S08]  /*2640*/  @P1 LDC.64 R74, c[0x0][0x478] ;  /* 0x00011e00ff4a1b82 */ /* 0x000e300000000a00 */
[----:B------:R-:W1:Y:S01]  /*2650*/  LDC.64 R72, c[0x0][0x468] ;  /* 0x00011a00ff487b82 */ /* 0x000e620000000a00 */
[----:B0-----:R-:W-:-:S05]  /*2660*/  @P1 IMAD.WIDE.U32 R74, R13, 0x10, R74 ;  /* 0x000000100d4a1825 */ /* 0x001fca00078e004a */
[----:B------:R2:W-:Y:S01]  /*2670*/  @P1 STG.E.128 desc[UR6][R74.64], R52 ;  /* 0x000000344a001986 */ /* 0x0005e2000c101d06 */
[C---:B-1----:R-:W-:Y:S01]  /*2680*/  IMAD.WIDE.U32 R72, R13.reuse, 0x10, R72 ;  /* 0x000000100d487825 */ /* 0x042fe200078e0048 */
[----:B------:R-:W-:-:S04]  /*2690*/  IADD3 R13, PT, PT, R13, 0x20, RZ ;  /* 0x000000200d0d7810 */ /* 0x000fc80007ffe0ff */
[----:B------:R2:W-:Y:S03]  /*26a0*/  STG.E.128 desc[UR6][R72.64], R68 ;  /* 0x0000004448007986 */ /* 0x0005e6000c101d06 */
.L_x_13:
[----:B------:R-:W-:Y:S05]  /*26b0*/  BSYNC.RECONVERGENT B2 ;  /* 0x0000000000027941 */ /* 0x000fea0003800200 */
.L_x_12:
[----:B------:R-:W-:Y:S05]  /*26c0*/  @!P2 BRA `(.L_x_16) ;  /* 0x000000140000a947 */ /* 0x000fea0003800000 */
[----:B------:R-:W-:-:S04]  /*26d0*/  ISETP.NE.U32.AND P1, PT, RZ, UR12, PT ;  /* 0x0000000cff007c0c */ /* 0x000fc8000bf25070 */
[----:B------:R-:W-:-:S13]  /*26e0*/  ISETP.NE.AND.EX P1, PT, RZ, UR13, PT, P1 ;  /* 0x0000000dff007c0c */ /* 0x000fda000bf25310 */
[----:B------:R-:W-:Y:S05]  /*26f0*/  @!P1 BRA `(.L_x_17) ;  /* 0x0000000000a49947 */ /* 0x000fea0003800000 */
[-CC-:B--2---:R-:W-:Y:S01]  /*2700*/  FFMA.FTZ R53, R77, R108.reuse, R109.reuse ;  /* 0x0000006c4d357223 */ /* 0x184fe2000001006d */
[-CC-:B------:R-:W-:Y:S01]  /*2710*/  FFMA.FTZ R54, R88, R108.reuse, R109.reuse ;  /* 0x0000006c58367223 */ /* 0x180fe2000001006d */
[-CC-:B------:R-:W-:Y:S01]  /*2720*/  FFMA.FTZ R55, R79, R108.reuse, R109.reuse ;  /* 0x0000006c4f377223 */ /* 0x180fe2000001006d */
[-CC-:B------:R-:W-:Y:S01]  /*2730*/  FFMA.FTZ R70, R90, R108.reuse, R109.reuse ;  /* 0x0000006c5a467223 */ /* 0x180fe2000001006d */
[-CC-:B------:R-:W-:Y:S01]  /*2740*/  FFMA.FTZ R69, R81, R108.reuse, R109.reuse ;  /* 0x0000006c51457223 */ /* 0x180fe2000001006d */
[-C--:B0-----:R-:W-:Y:S01]  /*2750*/  FFMA.FTZ R74, R92, R108.reuse, R109 ;  /* 0x0000006c5c4a7223 */ /* 0x081fe2000001006d */
[----:B------:R-:W-:Y:S01]  /*2760*/  FADD.FTZ R52, R80, -R53 ;  /* 0x8000003550347221 */ /* 0x000fe20000010000 */
[----:B------:R-:W-:Y:S01]  /*2770*/  FADD.FTZ R54, R85, -R54 ;  /* 0x8000003655367221 */ /* 0x000fe20000010000 */
[-CC-:B------:R-:W-:Y:S01]  /*2780*/  FFMA.FTZ R71, R83, R108.reuse, R109.reuse ;  /* 0x0000006c53477223 */ /* 0x180fe2000001006d */
[----:B------:R-:W-:Y:S01]  /*2790*/  FFMA.FTZ R110, R94, R108, R109 ;  /* 0x0000006c5e6e7223 */ /* 0x000fe2000001006d */
[----:B------:R-:W-:Y:S01]  /*27a0*/  FADD.FTZ R68, R82, -R55 ;  /* 0x8000003752447221 */ /* 0x000fe20000010000 */
[----:B------:R-:W-:Y:S01]  /*27b0*/  FADD.FTZ R70, R87, -R70 ;  /* 0x8000004657467221 */ /* 0x000fe20000010000 */
[----:B------:R-:W-:Y:S01]  /*27c0*/  FADD.FTZ R72, R84, -R69 ;  /* 0x8000004554487221 */ /* 0x000fe20000010000 */
[----:B------:R-:W-:Y:S01]  /*27d0*/  FADD.FTZ R74, R89, -R74 ;  /* 0x8000004a594a7221 */ /* 0x000fe20000010000 */
[C---:B-----5:R-:W-:Y:S01]  /*27e0*/  FMUL.FTZ R53, R15.reuse, R52 ;  /* 0x000000340f357220 */ /* 0x060fe20000410000 */
[----:B------:R-:W-:Y:S01]  /*27f0*/  FMUL.FTZ R54, R15, R54 ;  /* 0x000000360f367220 */ /* 0x000fe20000410000 */
[----:B------:R-:W-:Y:S01]  /*2800*/  FADD.FTZ R108, R86, -R71 ;  /* 0x80000047566c7221 */ /* 0x000fe20000010000 */
[----:B------:R-:W-:Y:S01]  /*2810*/  FADD.FTZ R110, R91, -R110 ;  /* 0x8000006e5b6e7221 */ /* 0x000fe20000010000 */
[C---:B------:R-:W-:Y:S01]  /*2820*/  FMUL.FTZ R55, R15.reuse, R68 ;  /* 0x000000440f377220 */ /* 0x040fe20000410000 */
[C---:B------:R-:W-:Y:S01]  /*2830*/  FMUL.FTZ R70, R15.reuse, R70 ;  /* 0x000000460f467220 */ /* 0x040fe20000410000 */
[C---:B------:R-:W-:Y:S01]  /*2840*/  FMUL.FTZ R71, R15.reuse, R72 ;  /* 0x000000480f477220 */ /* 0x040fe20000410000 */
[C---:B------:R-:W-:Y:S01]  /*2850*/  FMUL.FTZ R74, R15.reuse, R74 ;  /* 0x0000004a0f4a7220 */ /* 0x040fe20000410000 */
[C---:B------:R-:W-:Y:S01]  /*2860*/  FMUL.FTZ R73, R15.reuse, R108 ;  /* 0x0000006c0f497220 */ /* 0x040fe20000410000 */
[----:B------:R-:W-:Y:S01]  /*2870*/  FMUL.FTZ R110, R15, R110 ;  /* 0x0000006e0f6e7220 */ /* 0x000fe20000410000 */
[-C--:B------:R-:W-:Y:S01]  /*2880*/  FMUL.FTZ R68, R53, R14.reuse ;  /* 0x0000000e35447220 */ /* 0x080fe20000410000 */
[C---:B------:R-:W-:Y:S01]  /*2890*/  F2FP.BF16.F32.PACK_AB R52, R54.reuse, R53 ;  /* 0x000000353634723e */ /* 0x040fe200000010ff */
[-C--:B------:R-:W-:Y:S01]  /*28a0*/  FMUL.FTZ R15, R54, R14.reuse ;  /* 0x0000000e360f7220 */ /* 0x080fe20000410000 */
[C---:B------:R-:W-:Y:S01]  /*28b0*/  F2FP.BF16.F32.PACK_AB R53, R70.reuse, R55 ;  /* 0x000000374635723e */ /* 0x040fe200000010ff */
[-C--:B------:R-:W-:Y:S01]  /*28c0*/  FMUL.FTZ R69, R55, R14.reuse ;  /* 0x0000000e37457220 */ /* 0x080fe20000410000 */
[-C--:B------:R-:W-:Y:S01]  /*28d0*/  FMUL.FTZ R70, R70, R14.reuse ;  /* 0x0000000e46467220 */ /* 0x080fe20000410000 */
[-C--:B------:R-:W-:Y:S01]  /*28e0*/  FMUL.FTZ R72, R71, R14.reuse ;  /* 0x0000000e47487220 */ /* 0x080fe20000410000 */
[C---:B------:R-:W-:Y:S01]  /*28f0*/  F2FP.BF16.F32.PACK_AB R54, R74.reuse, R71 ;  /* 0x000000474a36723e */ /* 0x040fe200000010ff */
[-C--:B------:R-:W-:Y:S01]  /*2900*/  FMUL.FTZ R71, R74, R14.reuse ;  /* 0x0000000e4a477220 */ /* 0x080fe20000410000 */
[-C--:B------:R-:W-:Y:S01]  /*2910*/  FMUL.FTZ R74, R73, R14.reuse ;  /* 0x0000000e494a7220 */ /* 0x080fe20000410000 */
[----:B------:R-:W-:Y:S01]  /*2920*/  FMUL.FTZ R75, R110, R14 ;  /* 0x0000000e6e4b7220 */ /* 0x000fe20000410000 */
[----:B------:R-:W-:-:S02]  /*2930*/  F2FP.BF16.F32.PACK_AB R69, R70, R69 ;  /* 0x000000454645723e */ /* 0x000fc400000010ff */
[----:B------:R-:W-:Y:S02]  /*2940*/  F2FP.BF16.F32.PACK_AB R70, R71, R72 ;  /* 0x000000484746723e */ /* 0x000fe400000010ff */
[----:B------:R-:W-:Y:S02]  /*2950*/  F2FP.BF16.F32.PACK_AB R55, R110, R73 ;  /* 0x000000496e37723e */ /* 0x000fe400000010ff */
[----:B------:R-:W-:Y:S02]  /*2960*/  F2FP.BF16.F32.PACK_AB R68, R15, R68 ;  /* 0x000000440f44723e */ /* 0x000fe400000010ff */
[----:B------:R-:W-:Y:S01]  /*2970*/  F2FP.BF16.F32.PACK_AB R71, R75, R74 ;  /* 0x0000004a4b47723e */ /* 0x000fe200000010ff */
[----:B------:R-:W-:Y:S06]  /*2980*/  BRA `(.L_x_18) ;  /* 0x0000000000907947 */ /* 0x000fec0003800000 */
.L_x_17:
[-CC-:B--2---:R-:W-:Y:S01]  /*2990*/  FFMA.FTZ R69, R77, R108.reuse, R109.reuse ;  /* 0x0000006c4d457223 */ /* 0x184fe2000001006d */
[-CC-:B------:R-:W-:Y:S01]  /*29a0*/  FFMA.FTZ R70, R88, R108.reuse, R109.reuse ;  /* 0x0000006c58467223 */ /* 0x180fe2000001006d */
[-CC-:B------:R-:W-:Y:S01]  /*29b0*/  FFMA.FTZ R71, R79, R108.reuse, R109.reuse ;  /* 0x0000006c4f477223 */ /* 0x180fe2000001006d */
[-CC-:B0-----:R-:W-:Y:S01]  /*29c0*/  FFMA.FTZ R74, R90, R108.reuse, R109.reuse ;  /* 0x0000006c5a4a7223 */ /* 0x181fe2000001006d */
[-CC-:B------:R-:W-:Y:S01]  /*29d0*/  FFMA.FTZ R73, R81, R108.reuse, R109.reuse ;  /* 0x0000006c51497223 */ /* 0x180fe2000001006d */
[-CC-:B------:R-:W-:Y:S01]  /*29e0*/  FFMA.FTZ R110, R92, R108.reuse, R109.reuse ;  /* 0x0000006c5c6e7223 */ /* 0x180fe2000001006d */
[-CC-:B------:R-:W-:Y:S01]  /*29f0*/  FFMA.FTZ R75, R83, R108.reuse, R109.reuse ;  /* 0x0000006c534b7223 */ /* 0x180fe2000001006d */
[----:B------:R-:W-:Y:S01]  /*2a00*/  FFMA.FTZ R114, R94, R108, R109 ;  /* 0x0000006c5e727223 */ /* 0x000fe2000001006d */
        /* <DEDUP_REMOVED lines=23> */
[----:B------:R-:W-:-:S02]  /*2b80*/  FMUL.FTZ R15, R71, R14 ;  /* 0x0000000e470f7220 */ /* 0x000fc40000410000 */
[----:B------:R-:W-:Y:S02]  /*2b90*/  F2FP.BF16.F32.PACK_AB R71, R74, R113 ;  /* 0x000000714a47723e */ /* 0x000fe400000010ff */
[----:B------:R-:W-:Y:S02]  /*2ba0*/  F2FP.BF16.F32.PACK_AB R70, R111, R70 ;  /* 0x000000466f46723e */ /* 0x000fe400000010ff */
[----:B------:R-:W-:Y:S02]  /*2bb0*/  F2FP.BF16.F32.PACK_AB R69, R72, R69 ;  /* 0x000000454845723e */ /* 0x000fe400000010ff */
[----:B------:R-:W-:-:S07]  /*2bc0*/  F2FP.BF16.F32.PACK_AB R68, R15, R68 ;  /* 0x000000440f44723e */ /* 0x000fce00000010ff */
.L_x_18:
[----:B------:R-:W0:Y:S08]  /*2bd0*/  @P1 LDC.64 R72, c[0x0][0x478] ;  /* 0x00011e00ff481b82 */ /* 0x000e300000000a00 */
[----:B------:R-:W1:Y:S01]  /*2be0*/  LDC.64 R14, c[0x0][0x468] ;  /* 0x00011a00ff0e7b82 */ /* 0x000e620000000a00 */
[----:B0-----:R-:W-:-:S05]  /*2bf0*/  @P1 IMAD.WIDE.U32 R72, R13, 0x10, R72 ;  /* 0x000000100d481825 */ /* 0x001fca00078e0048 */
[----:B------:R3:W-:Y:S01]  /*2c00*/  @P1 STG.E.128 desc[UR6][R72.64], R52 ;  /* 0x0000003448001986 */ /* 0x0007e2000c101d06 */
[----:B-1----:R-:W-:-:S05]  /*2c10*/  IMAD.WIDE.U32 R14, R13, 0x10, R14 ;  /* 0x000000100d0e7825 */ /* 0x002fca00078e000e */
[----:B------:R3:W-:Y:S01]  /*2c20*/  STG.E.128 desc[UR6][R14.64], R68 ;  /* 0x000000440e007986 */ /* 0x0007e2000c101d06 */
[----:B------:R-:W-:Y:S05]  /*2c30*/  BRA `(.L_x_16) ;  /* 0x0000000c00a47947 */ /* 0x000fea0003800000 */
.L_x_11:
[----:B------:R-:W-:-:S04]  /*2c40*/  UISETP.NE.U32.AND UP0, UPT, UR12, URZ, UPT ;  /* 0x000000ff0c00728c */ /* 0x000fc8000bf05070 */
[----:B------:R-:W-:-:S09]  /*2c50*/  UISETP.NE.AND.EX UP0, UPT, UR13, URZ, UPT, UP0 ;  /* 0x000000ff0d00728c */ /* 0x000fd2000bf05300 */
[----:B------:R-:W-:Y:S05]  /*2c60*/  BRA.U UP0, `(.L_x_19) ;  /* 0x0000000500b47547 */ /* 0x000fea000b800000 */
[----:B------:R-:W-:Y:S01]  /*2c70*/  ISETP.GT.U32.AND P1, PT, R3, 0x1f, PT ;  /* 0x0000001f0300780c */ /* 0x000fe20003f24070 */
[----:B------:R-:W-:-:S12]  /*2c80*/  BSSY.RECONVERGENT B2, `(.L_x_20) ;  /* 0x0000036000027945 */ /* 0x000fd80003800200 */
[----:B------:R-:W-:Y:S05]  /*2c90*/  @!P1 BRA `(.L_x_21) ;  /* 0x0000000000d09947 */ /* 0x000fea0003800000 */
[-CC-:B------:R-:W-:Y:S01]  /*2ca0*/  FFMA.FTZ R70, R95, R108.reuse, R109.reuse ;  /* 0x0000006c5f467223 */ /* 0x180fe2000001006d */
[----:B------:R-:W-:Y:S01]  /*2cb0*/  SHF.L.U32 R68, R67, 0x10, RZ ;  /* 0x0000001043447819 */ /* 0x000fe200000006ff */
[-CC-:B------:R-:W-:Y:S01]  /*2cc0*/  FFMA.FTZ R111, R78, R108.reuse, R109.reuse ;  /* 0x0000006c4e6f7223 */ /* 0x180fe2000001006d */
[-C--:B------:R-:W-:Y:S01]  /*2cd0*/  FFMA.FTZ R110, R99, R108.reuse, R109 ;  /* 0x0000006c636e7223 */ /* 0x080fe2000001006d */
[----:B------:R-:W-:Y:S01]  /*2ce0*/  FADD.FTZ R69, R93, -R70 ;  /* 0x800000465d457221 */ /* 0x000fe20000010000 */
[----:B------:R-:W-:Y:S01]  /*2cf0*/  PRMT R71, R67, 0x7632, R71 ;  /* 0x0000763243477816 */ /* 0x000fe20000000047 */
[-C--:B------:R-:W-:Y:S01]  /*2d00*/  FFMA.FTZ R73, R102, R108.reuse, R109 ;  /* 0x0000006c66497223 */ /* 0x080fe2000001006d */
[----:B------:R-:W-:Y:S01]  /*2d10*/  SHF.L.U32 R72, R66, 0x10, RZ ;  /* 0x0000001042487819 */ /* 0x000fe200000006ff */
[----:B------:R-:W-:Y:S01]  /*2d20*/  FADD.FTZ R112, R76, -R111 ;  /* 0x8000006f4c707221 */ /* 0x000fe20000010000 */
[----:B-----5:R-:W-:Y:S01]  /*2d30*/  FFMA.FTZ R69, R15, R69, R68 ;  /* 0x000000450f457223 */ /* 0x020fe20000010044 */
[----:B------:R-:W-:Y:S01]  /*2d40*/  PRMT R70, R66, 0x7632, R70 ;  /* 0x0000763242467816 */ /* 0x000fe20000000046 */
[----:B------:R-:W-:Y:S01]  /*2d50*/  FADD.FTZ R111, R97, -R110 ;  /* 0x8000006e616f7221 */ /* 0x000fe20000010000 */
[-CC-:B0-----:R-:W-:Y:S01]  /*2d60*/  FFMA.FTZ R75, R98, R108.reuse, R109.reuse ;  /* 0x0000006c624b7223 */ /* 0x181fe2000001006d */
[----:B------:R-:W-:Y:S01]  /*2d70*/  PRMT R68, R65, 0x7632, R68 ;  /* 0x0000763241447816 */ /* 0x000fe20000000044 */
[-C--:B------:R-:W-:Y:S01]  /*2d80*/  FFMA.FTZ R110, R103, R108.reuse, R109 ;  /* 0x0000006c676e7223 */ /* 0x080fe2000001006d */
[----:B------:R-:W-:Y:S01]  /*2d90*/  SHF.L.U32 R74, R71, 0x10, RZ ;  /* 0x00000010474a7819 */ /* 0x000fe200000006ff */
[----:B------:R-:W-:Y:S01]  /*2da0*/  FADD.FTZ R71, R100, -R73 ;  /* 0x8000004964477221 */ /* 0x000fe20000010000 */
[----:B------:R-:W-:Y:S01]  /*2db0*/  SHF.L.U32 R70, R70, 0x10, RZ ;  /* 0x0000001046467819 */ /* 0x000fe200000006ff */
[C---:B------:R-:W-:Y:S01]  /*2dc0*/  FFMA.FTZ R111, R15.reuse, R111, R72 ;  /* 0x0000006f0f6f7223 */ /* 0x040fe20000010048 */
[----:B------:R-:W-:Y:S01]  /*2dd0*/  FADD.FTZ R113, R96, -R75 ;  /* 0x8000004b60717221 */ /* 0x000fe20000010000 */
[----:B------:R-:W-:Y:S01]  /*2de0*/  SHF.L.U32 R68, R68, 0x10, RZ ;  /* 0x0000001044447819 */ /* 0x000fe200000006ff */
[----:B------:R-:W0:Y:S01]  /*2df0*/  LDC.64 R72, c[0x0][0x468] ;  /* 0x00011a00ff487b82 */ /* 0x000e220000000a00 */
[-CC-:B------:R-:W-:Y:S01]  /*2e00*/  FFMA.FTZ R117, R106, R108.reuse, R109.reuse ;  /* 0x0000006c6a757223 */ /* 0x180fe2000001006d */
[----:B------:R-:W-:Y:S01]  /*2e10*/  FFMA.FTZ R113, R15, R113, R70 ;  /* 0x000000710f717223 */ /* 0x000fe20000010046 */
[----:B------:R-:W-:Y:S01]  /*2e20*/  FFMA.FTZ R70, R107, R108, R109 ;  /* 0x0000006c6b467223 */ /* 0x000fe2000001006d */
[C-C-:B------:R-:W-:Y:S01]  /*2e30*/  FFMA.FTZ R71, R15.reuse, R71, R68.reuse ;  /* 0x000000470f477223 */ /* 0x140fe20000010044 */
[C---:B------:R-:W-:Y:S01]  /*2e40*/  PRMT R68, R64.reuse, 0x7632, R68 ;  /* 0x0000763240447816 */ /* 0x040fe20000000044 */
[----:B------:R-:W-:Y:S01]  /*2e50*/  FFMA.FTZ R75, R15, R112, R74 ;  /* 0x000000700f4b7223 */ /* 0x000fe2000001004a */
[----:B------:R-:W-:Y:S01]  /*2e60*/  FADD.FTZ R115, R105, -R70 ;  /* 0x8000004669737221 */ /* 0x000fe20000010000 */
[----:B------:R-:W-:Y:S01]  /*2e70*/  SHF.L.U32 R74, R65, 0x10, RZ ;  /* 0x00000010414a7819 */ /* 0x000fe200000006ff */
[----:B------:R-:W-:Y:S01]  /*2e80*/  FADD.FTZ R110, R101, -R110 ;  /* 0x8000006e656e7221 */ /* 0x000fe20000010000 */
[----:B------:R-:W-:Y:S01]  /*2e90*/  SHF.L.U32 R70, R64, 0x10, RZ ;  /* 0x0000001040467819 */ /* 0x000fe200000006ff */
[----:B------:R-:W-:Y:S01]  /*2ea0*/  FADD.FTZ R117, R104, -R117 ;  /* 0x8000007568757221 */ /* 0x000fe20000010000 */
[----:B------:R-:W-:Y:S01]  /*2eb0*/  SHF.L.U32 R68, R68, 0x10, RZ ;  /* 0x0000001044447819 */ /* 0x000fe200000006ff */
[----:B------:R-:W-:Y:S01]  /*2ec0*/  FFMA.FTZ R119, R15, R110, R74 ;  /* 0x0000006e0f777223 */ /* 0x000fe2000001004a */
[-C--:B------:R-:W-:Y:S01]  /*2ed0*/  FMUL.FTZ R110, R69, R14.reuse ;  /* 0x0000000e456e7220 */ /* 0x080fe20000410000 */
[----:B------:R-:W-:Y:S01]  /*2ee0*/  FFMA.FTZ R115, R15, R115, R70 ;  /* 0x000000730f737223 */ /* 0x000fe20000010046 */
[-C--:B------:R-:W-:Y:S01]  /*2ef0*/  FMUL.FTZ R75, R75, R14.reuse ;  /* 0x0000000e4b4b7220 */ /* 0x080fe20000410000 */
[----:B------:R-:W-:Y:S01]  /*2f00*/  FFMA.FTZ R117, R15, R117, R68 ;  /* 0x000000750f757223 */ /* 0x000fe20000010044 */
[-C--:B------:R-:W-:Y:S01]  /*2f10*/  FMUL.FTZ R70, R111, R14.reuse ;  /* 0x0000000e6f467220 */ /* 0x080fe20000410000 */
[-C--:B------:R-:W-:Y:S01]  /*2f20*/  FMUL.FTZ R113, R113, R14.reuse ;  /* 0x0000000e71717220 */ /* 0x080fe20000410000 */
[-C--:B------:R-:W-:Y:S01]  /*2f30*/  FMUL.FTZ R69, R119, R14.reuse ;  /* 0x0000000e77457220 */ /* 0x080fe20000410000 */
[-C--:B------:R-:W-:Y:S01]  /*2f40*/  FMUL.FTZ R74, R71, R14.reuse ;  /* 0x0000000e474a7220 */ /* 0x080fe20000410000 */
[-C--:B------:R-:W-:Y:S01]  /*2f50*/  FMUL.FTZ R68, R115, R14.reuse ;  /* 0x0000000e73447220 */ /* 0x080fe20000410000 */
[----:B------:R-:W-:Y:S01]  /*2f60*/  FMUL.FTZ R117, R117, R14 ;  /* 0x0000000e75757220 */ /* 0x000fe20000410000 */
[----:B------:R-:W-:Y:S01]  /*2f70*/  F2FP.BF16.F32.PACK_AB R71, R75, R110 ;  /* 0x0000006e4b47723e */ /* 0x000fe200000010ff */
[----:B0-----:R-:W-:Y:S01]  /*2f80*/  IMAD.WIDE.U32 R72, R13, 0x10, R72 ;  /* 0x000000100d487825 */ /* 0x001fe200078e0048 */
[----:B------:R-:W-:-:S02]  /*2f90*/  F2FP.BF16.F32.PACK_AB R70, R113, R70 ;  /* 0x000000467146723e */ /* 0x000fc400000010ff */
[----:B------:R-:W-:Y:S02]  /*2fa0*/  F2FP.BF16.F32.PACK_AB R69, R74, R69 ;  /* 0x000000454a45723e */ /* 0x000fe400000010ff */
[----:B------:R-:W-:Y:S02]  /*2fb0*/  F2FP.BF16.F32.PACK_AB R68, R117, R68 ;  /* 0x000000447544723e */ /* 0x000fe400000010ff */
[----:B------:R-:W-:-:S03]  /*2fc0*/  IADD3 R13, PT, PT, R13, 0x20, RZ ;  /* 0x000000200d0d7810 */ /* 0x000fc60007ffe0ff */
[----:B------:R1:W-:Y:S04]  /*2fd0*/  STG.E.128 desc[UR6][R72.64], R68 ;  /* 0x0000004448007986 */ /* 0x0003e8000c101d06 */
.L_x_21:
[----:B------:R-:W-:Y:S05]  /*2fe0*/  BSYNC.RECONVERGENT B2 ;  /* 0x0000000000027941 */ /* 0x000fea0003800200 */
.L_x_20:
[----:B------:R-:W-:Y:S05]  /*2ff0*/  @!P2 BRA `(.L_x_16) ;  /* 0x0000000800b4a947 */ /* 0x000fea0003800000 */
[----:B-1----:R-:W-:Y:S01]  /*3000*/  PRMT R68, R19, 0x7632, R68 ;  /* 0x0000763213447816 */ /* 0x002fe20000000044 */
[-CC-:B------:R-:W-:Y:S01]  /*3010*/  FFMA.FTZ R70, R94, R108.reuse, R109.reuse ;  /* 0x0000006c5e467223 */ /* 0x180fe2000001006d */
[-CC-:B------:R-:W-:Y:S01]  /*3020*/  FFMA.FTZ R69, R77, R108.reuse, R109.reuse ;  /* 0x0000006c4d457223 */ /* 0x180fe2000001006d */
[-CC-:B------:R-:W-:Y:S01]  /*3030*/  FFMA.FTZ R110, R88, R108.reuse, R109.reuse ;  /* 0x0000006c586e7223 */ /* 0x180fe2000001006d */
[----:B0-----:R-:W-:Y:S01]  /*3040*/  SHF.L.U32 R74, R68, 0x10, RZ ;  /* 0x00000010444a7819 */ /* 0x001fe200000006ff */
[----:B------:R-:W-:Y:S01]  /*3050*/  FADD.FTZ R71, R91, -R70 ;  /* 0x800000465b477221 */ /* 0x000fe20000010000 */
[----:B------:R-:W-:Y:S01]  /*3060*/  PRMT R68, R16, 0x7632, R68 ;  /* 0x0000763210447816 */ /* 0x000fe20000000044 */
[-C--:B------:R-:W-:Y:S01]  /*3070*/  FFMA.FTZ R111, R79, R108.reuse, R109 ;  /* 0x0000006c4f6f7223 */ /* 0x080fe2000001006d */
[----:B------:R-:W-:Y:S01]  /*3080*/  FADD.FTZ R69, R80, -R69 ;  /* 0x8000004550457221 */ /* 0x000fe20000010000 */
[----:B-----5:R-:W-:Y:S01]  /*3090*/  FFMA.FTZ R71, R15, R71, R74 ;  /* 0x000000470f477223 */ /* 0x020fe2000001004a */
[----:B------:R-:W-:Y:S01]  /*30a0*/  SHF.L.U32 R74, R16, 0x10, RZ ;  /* 0x00000010104a7819 */ /* 0x000fe200000006ff */
[----:B------:R-:W-:Y:S01]  /*30b0*/  FADD.FTZ R73, R85, -R110 ;  /* 0x8000006e55497221 */ /* 0x000fe20000010000 */
[----:B------:R-:W-:Y:S01]  /*30c0*/  SHF.L.U32 R68, R68, 0x10, RZ ;  /* 0x0000001044447819 */ /* 0x000fe200000006ff */
[-CC-:B------:R-:W-:Y:S01]  /*30d0*/  FFMA.FTZ R72, R90, R108.reuse, R109.reuse ;  /* 0x0000006c5a487223 */ /* 0x180fe2000001006d */
[-CC-:B------:R-:W-:Y:S01]  /*30e0*/  FFMA.FTZ R75, R81, R108.reuse, R109.reuse ;  /* 0x0000006c514b7223 */ /* 0x180fe2000001006d */
[-C--:B------:R-:W-:Y:S01]  /*30f0*/  FFMA.FTZ R70, R92, R108.reuse, R109 ;  /* 0x0000006c5c467223 */ /* 0x080fe2000001006d */
[----:B------:R-:W-:Y:S01]  /*3100*/  FADD.FTZ R113, R82, -R111 ;  /* 0x8000006f52717221 */ /* 0x000fe20000010000 */
[----:B------:R-:W-:Y:S01]  /*3110*/  FFMA.FTZ R109, R83, R108, R109 ;  /* 0x0000006c536d7223 */ /* 0x000fe2000001006d */
[C---:B------:R-:W-:Y:S01]  /*3120*/  FFMA.FTZ R111, R15.reuse, R69, R74 ;  /* 0x000000450f6f7223 */ /* 0x040fe2000001004a */
[----:B------:R-:W-:Y:S01]  /*3130*/  FFMA.FTZ R73, R15, R73, R68 ;  /* 0x000000490f497223 */ /* 0x000fe20000010044 */
[C---:B------:R-:W-:Y:S01]  /*3140*/  SHF.L.U32 R108, R17.reuse, 0x10, RZ ;  /* 0x00000010116c7819 */ /* 0x040fe200000006ff */
[----:B------:R-:W0:Y:S01]  /*3150*/  LDC.64 R68, c[0x0][0x468] ;  /* 0x00011a00ff447b82 */ /* 0x000e220000000a00 */
[----:B------:R-:W-:Y:S01]  /*3160*/  PRMT R74, R17, 0x7632, R74 ;  /* 0x00007632114a7816 */ /* 0x000fe2000000004a */
[----:B------:R-:W-:Y:S01]  /*3170*/  FADD.FTZ R115, R84, -R75 ;  /* 0x8000004b54737221 */ /* 0x000fe20000010000 */
[C---:B------:R-:W-:Y:S01]  /*3180*/  SHF.L.U32 R110, R18.reuse, 0x10, RZ ;  /* 0x00000010126e7819 */ /* 0x040fe200000006ff */
[--C-:B------:R-:W-:Y:S01]  /*3190*/  FFMA.FTZ R113, R15, R113, R108.reuse ;  /* 0x000000710f717223 */ /* 0x100fe2000001006c */
[----:B------:R-:W-:Y:S01]  /*31a0*/  PRMT R108, R18, 0x7632, R108 ;  /* 0x00007632126c7816 */ /* 0x000fe2000000006c */
[----:B------:R-:W-:Y:S01]  /*31b0*/  FADD.FTZ R72, R87, -R72 ;  /* 0x8000004857487221 */ /* 0x000fe20000010000 */
[----:B------:R-:W-:Y:S01]  /*31c0*/  SHF.L.U32 R74, R74, 0x10, RZ ;  /* 0x000000104a4a7819 */ /* 0x000fe200000006ff */
[----:B------:R-:W-:Y:S01]  /*31d0*/  FADD.FTZ R117, R89, -R70 ;  /* 0x8000004659757221 */ /* 0x000fe20000010000 */
[----:B------:R-:W-:Y:S01]  /*31e0*/  SHF.L.U32 R108, R108, 0x10, RZ ;  /* 0x000000106c6c7819 */ /* 0x000fe200000006ff */
[----:B------:R-:W-:Y:S01]  /*31f0*/  FADD.FTZ R119, R86, -R109 ;  /* 0x8000006d56777221 */ /* 0x000fe20000010000 */
[----:B------:R-:W-:Y:S01]  /*3200*/  SHF.L.U32 R112, R19, 0x10, RZ ;  /* 0x0000001013707819 */ /* 0x000fe200000006ff */
[C---:B------:R-:W-:Y:S01]  /*3210*/  FFMA.FTZ R109, R15.reuse, R115, R110 ;  /* 0x000000730f6d7223 */ /* 0x040fe2000001006e */
[C---:B------:R-:W-:Y:S01]  /*3220*/  FFMA.FTZ R75, R15.reuse, R72, R74 ;  /* 0x000000480f4b7223 */ /* 0x040fe2000001004a */
        /* <DEDUP_REMOVED lines=8> */
[-C--:B------:R-:W-:Y:S01]  /*32b0*/  FMUL.FTZ R74, R75, R14.reuse ;  /* 0x0000000e4b4a7220 */ /* 0x080fe20000410000 */
[----:B------:R-:W-:Y:S01]  /*32c0*/  FMUL.FTZ R72, R73, R14 ;  /* 0x0000000e49487220 */ /* 0x000fe20000410000 */
[----:B0-----:R-:W-:Y:S01]  /*32d0*/  IMAD.WIDE.U32 R14, R13, 0x10, R68 ;  /* 0x000000100d0e7825 */ /* 0x001fe200078e0044 */
[----:B------:R-:W-:-:S02]  /*32e0*/  F2FP.BF16.F32.PACK_AB R71, R71, R108 ;  /* 0x0000006c4747723e */ /* 0x000fc400000010ff */
[----:B------:R-:W-:Y:S02]  /*32f0*/  F2FP.BF16.F32.PACK_AB R70, R115, R70 ;  /* 0x000000467346723e */ /* 0x000fe400000010ff */
[----:B------:R-:W-:Y:S02]  /*3300*/  F2FP.BF16.F32.PACK_AB R69, R74, R113 ;  /* 0x000000714a45723e */ /* 0x000fe400000010ff */
[----:B------:R-:W-:-:S05]  /*3310*/  F2FP.BF16.F32.PACK_AB R68, R72, R111 ;  /* 0x0000006f4844723e */ /* 0x000fca00000010ff */
[----:B------:R0:W-:Y:S01]  /*3320*/  STG.E.128 desc[UR6][R14.64], R68 ;  /* 0x000000440e007986 */ /* 0x0001e2000c101d06 */
[----:B------:R-:W-:Y:S05]  /*3330*/  BRA `(.L_x_16) ;  /* 0x0000000400e47947 */ /* 0x000fea0003800000 */
.L_x_19:
[----:B------:R-:W-:Y:S04]  /*3340*/  BSSY.RECONVERGENT B2, `(.L_x_22) ;  /* 0x000003d000027945 */ /* 0x000fe80003800200 */
[----:B------:R-:W-:Y:S05]  /*3350*/  @!P4 BRA `(.L_x_23) ;  /* 0x0000000000ecc947 */ /* 0x000fea0003800000 */
[-CC-:B------:R-:W-:Y:S01]  /*3360*/  FFMA.FTZ R55, R106, R108.reuse, R109.reuse ;  /* 0x0000006c6a377223 */ /* 0x180fe2000001006d */
[-C--:B------:R-:W-:Y:S01]  /*3370*/  FFMA.FTZ R52, R107, R108.reuse, R109 ;  /* 0x0000006c6b347223 */ /* 0x080fe2000001006d */
[----:B------:R-:W-:Y:S01]  /*3380*/  PRMT R53, R64, 0x7632, R53 ;  /* 0x0000763240357816 */ /* 0x000fe20000000035 */
[-C--:B------:R-:W-:Y:S01]  /*3390*/  FFMA.FTZ R73, R102, R108.reuse, R109 ;  /* 0x0000006c66497223 */ /* 0x080fe2000001006d */
[----:B------:R-:W-:Y:S01]  /*33a0*/  PRMT R69, R65, 0x7632, R69 ;  /* 0x0000763241457816 */ /* 0x000fe20000000045 */
[----:B------:R-:W-:Y:S01]  /*33b0*/  FADD.FTZ R68, R104, -R55 ;  /* 0x8000003768447221 */ /* 0x000fe20000010000 */
[----:B------:R-:W-:Y:S01]  /*33c0*/  SHF.L.U32 R54, R64, 0x10, RZ ;  /* 0x0000001040367819 */ /* 0x000fe200000006ff */
[----:B------:R-:W-:Y:S01]  /*33d0*/  FADD.FTZ R52, R105, -R52 ;  /* 0x8000003469347221 */ /* 0x000fe20000010000 */
[----:B------:R-:W-:Y:S01]  /*33e0*/  SHF.L.U32 R55, R53, 0x10, RZ ;  /* 0x0000001035377819 */ /* 0x000fe200000006ff */
[----:B------:R-:W-:Y:S01]  /*33f0*/  FFMA.FTZ R70, R103, R108, R109 ;  /* 0x0000006c67467223 */ /* 0x000fe2000001006d */
[----:B------:R-:W-:Y:S01]  /*3400*/  SHF.L.U32 R69, R69, 0x10, RZ ;  /* 0x0000001045457819 */ /* 0x000fe200000006ff */
[----:B------:R-:W-:Y:S01]  /*3410*/  FADD.FTZ R72, R100, -R73 ;  /* 0x8000004964487221 */ /* 0x000fe20000010000 */
[----:B------:R-:W-:Y:S01]  /*3420*/  SHF.L.U32 R71, R65, 0x10, RZ ;  /* 0x0000001041477819 */ /* 0x000fe200000006ff */
[----:B-----5:R-:W-:Y:S01]  /*3430*/  FFMA.FTZ R53, R15, R52, R54 ;  /* 0x000000340f357223 */ /* 0x020fe20000010036 */
[----:B------:R-:W-:Y:S01]  /*3440*/  FADD.FTZ R70, R101, -R70 ;  /* 0x8000004665467221 */ /* 0x000fe20000010000 */
[C---:B------:R-:W-:Y:S01]  /*3450*/  FFMA.FTZ R54, R15.reuse, R68, R55 ;  /* 0x000000440f367223 */ /* 0x040fe20000010037 */
[C---:B------:R-:W-:Y:S01]  /*3460*/  FFMA.FTZ R68, R15.reuse, R72, R69 ;  /* 0x000000480f447223 */ /* 0x040fe20000010045 */
[----:B0-----:R-:W0:Y:S01]  /*3470*/  LDC.64 R74, c[0x0][0x478] ;  /* 0x00011e00ff4a7b82 */ /* 0x001e220000000a00 */
[----:B------:R-:W-:Y:S01]  /*3480*/  FFMA.FTZ R55, R15, R70, R71 ;  /* 0x000000460f377223 */ /* 0x000fe20000010047 */
[-C--:B------:R-:W-:Y:S01]  /*3490*/  FFMA.FTZ R71, R98, R108.reuse, R109 ;  /* 0x0000006c62477223 */ /* 0x080fe2000001006d */
[----:B------:R-:W-:Y:S01]  /*34a0*/  PRMT R69, R66, 0x7632, R69 ;  /* 0x0000763242457816 */ /* 0x000fe20000000045 */
[-C--:B------:R-:W-:Y:S01]  /*34b0*/  FFMA.FTZ R52, R99, R108.reuse, R109 ;  /* 0x0000006c63347223 */ /* 0x080fe2000001006d */
[----:B------:R-:W-:Y:S01]  /*34c0*/  PRMT R111, R67, 0x7632, R111 ;  /* 0x00007632436f7816 */ /* 0x000fe2000000006f */
[-CC-:B------:R-:W-:Y:S01]  /*34d0*/  FFMA.FTZ R112, R95, R108.reuse, R109.reuse ;  /* 0x0000006c5f707223 */ /* 0x180fe2000001006d */
[----:B------:R-:W-:Y:S01]  /*34e0*/  FFMA.FTZ R113, R78, R108, R109 ;  /* 0x0000006c4e717223 */ /* 0x000fe2000001006d */
[----:B------:R-:W1:Y:S01]  /*34f0*/  LDC.64 R72, c[0x0][0x468] ;  /* 0x00011a00ff487b82 */ /* 0x000e620000000a00 */
[----:B------:R-:W-:Y:S01]  /*3500*/  FADD.FTZ R110, R96, -R71 ;  /* 0x80000047606e7221 */ /* 0x000fe20000010000 */
[----:B------:R-:W-:Y:S01]  /*3510*/  SHF.L.U32 R70, R66, 0x10, RZ ;  /* 0x0000001042467819 */ /* 0x000fe200000006ff */
        /* <DEDUP_REMOVED lines=9> */
[----:B------:R-:W-:Y:S01]  /*35b0*/  FMUL.FTZ R69, R53, R14 ;  /* 0x0000000e35457220 */ /* 0x000fe20000410000 */
[----:B------:R-:W-:Y:S01]  /*35c0*/  FFMA.FTZ R114, R15, R114, R71 ;  /* 0x000000720f727223 */ /* 0x000fe20000010047 */
[C---:B------:R-:W-:Y:S01]  /*35d0*/  F2FP.BF16.F32.PACK_AB R52, R54.reuse, R53 ;  /* 0x000000353634723e */ /* 0x040fe200000010ff */
[-C--:B------:R-:W-:Y:S01]  /*35e0*/  FMUL.FTZ R70, R54, R14.reuse ;  /* 0x0000000e36467220 */ /* 0x080fe20000410000 */
[-C--:B------:R-:W-:Y:S01]  /*35f0*/  FMUL.FTZ R71, R55, R14.reuse ;  /* 0x0000000e37477220 */ /* 0x080fe20000410000 */
[C---:B------:R-:W-:Y:S01]  /*3600*/  F2FP.BF16.F32.PACK_AB R53, R68.reuse, R55 ;  /* 0x000000374435723e */ /* 0x040fe200000010ff */
[-C--:B------:R-:W-:Y:S01]  /*3610*/  FMUL.FTZ R110, R68, R14.reuse ;  /* 0x0000000e446e7220 */ /* 0x080fe20000410000 */
[-C--:B------:R-:W-:Y:S01]  /*3620*/  FMUL.FTZ R112, R111, R14.reuse ;  /* 0x0000000e6f707220 */ /* 0x080fe20000410000 */
[C---:B------:R-:W-:Y:S01]  /*3630*/  F2FP.BF16.F32.PACK_AB R54, R113.reuse, R111 ;  /* 0x0000006f7136723e */ /* 0x040fe200000010ff */
[-C--:B------:R-:W-:Y:S01]  /*3640*/  FMUL.FTZ R113, R113, R14.reuse ;  /* 0x0000000e71717220 */ /* 0x080fe20000410000 */
[C---:B------:R-:W-:Y:S01]  /*3650*/  F2FP.BF16.F32.PACK_AB R55, R114.reuse, R115 ;  /* 0x000000737237723e */ /* 0x040fe200000010ff */
[-C--:B------:R-:W-:Y:S01]  /*3660*/  FMUL.FTZ R111, R115, R14.reuse ;  /* 0x0000000e736f7220 */ /* 0x080fe20000410000 */
[----:B------:R-:W-:Y:S01]  /*3670*/  FMUL.FTZ R114, R114, R14 ;  /* 0x0000000e72727220 */ /* 0x000fe20000410000 */
[----:B------:R-:W-:Y:S01]  /*3680*/  F2FP.BF16.F32.PACK_AB R68, R70, R69 ;  /* 0x000000454644723e */ /* 0x000fe200000010ff */
[----:B0-----:R-:W-:Y:S01]  /*3690*/  IMAD.WIDE.U32 R74, R13, 0x10, R74 ;  /* 0x000000100d4a7825 */ /* 0x001fe200078e004a */
[----:B------:R-:W-:-:S02]  /*36a0*/  F2FP.BF16.F32.PACK_AB R69, R110, R71 ;  /* 0x000000476e45723e */ /* 0x000fc400000010ff */
[----:B------:R-:W-:Y:S01]  /*36b0*/  F2FP.BF16.F32.PACK_AB R70, R113, R112 ;  /* 0x000000707146723e */ /* 0x000fe200000010ff */
[C---:B-1----:R-:W-:Y:S01]  /*36c0*/  IMAD.WIDE.U32 R72, R13.reuse, 0x10, R72 ;  /* 0x000000100d487825 */ /* 0x042fe200078e0048 */
[----:B------:R-:W-:Y:S01]  /*36d0*/  F2FP.BF16.F32.PACK_AB R71, R114, R111 ;  /* 0x0000006f7247723e */ /* 0x000fe200000010ff */
[----:B------:R1:W-:Y:S01]  /*36e0*/  STG.E.128 desc[UR6][R74.64], R52 ;  /* 0x000000344a007986 */ /* 0x0003e2000c101d06 */
[----:B------:R-:W-:-:S03]  /*36f0*/  IADD3 R13, PT, PT, R13, 0x20, RZ ;  /* 0x000000200d0d7810 */ /* 0x000fc60007ffe0ff */
[----:B------:R1:W-:Y:S04]  /*3700*/  STG.E.128 desc[UR6][R72.64], R68 ;  /* 0x0000004448007986 */ /* 0x0003e8000c101d06 */
.L_x_23:
[----:B------:R-:W-:Y:S05]  /*3710*/  BSYNC.RECONVERGENT B2 ;  /* 0x0000000000027941 */ /* 0x000fea0003800200 */
.L_x_22:
[----:B------:R-:W-:Y:S05]  /*3720*/  @!P2 BRA `(.L_x_16) ;  /* 0x0000000000e8a947 */ /* 0x000fea0003800000 */
[----:B-1----:R-:W1:Y:S01]  /*3730*/  LDC.64 R72, c[0x0][0x478] ;  /* 0x00011e00ff487b82 */ /* 0x002e620000000a00 */
[-CC-:B------:R-:W-:Y:S01]  /*3740*/  FFMA.FTZ R53, R77, R108.reuse, R109.reuse ;  /* 0x0000006c4d357223 */ /* 0x180fe2000001006d */
[-CC-:B------:R-:W-:Y:S01]  /*3750*/  FFMA.FTZ R70, R88, R108.reuse, R109.reuse ;  /* 0x0000006c58467223 */ /* 0x180fe2000001006d */
[-CC-:B------:R-:W-:Y:S01]  /*3760*/  FFMA.FTZ R113, R79, R108.reuse, R109.reuse ;  /* 0x0000006c4f717223 */ /* 0x180fe2000001006d */
[-CC-:B------:R-:W-:Y:S01]  /*3770*/  FFMA.FTZ R68, R90, R108.reuse, R109.reuse ;  /* 0x0000006c5a447223 */ /* 0x180fe2000001006d */
[-CC-:B------:R-:W-:Y:S01]  /*3780*/  FFMA.FTZ R111, R81, R108.reuse, R109.reuse ;  /* 0x0000006c516f7223 */ /* 0x180fe2000001006d */
[-CC-:B------:R-:W-:Y:S01]  /*3790*/  FFMA.FTZ R52, R92, R108.reuse, R109.reuse ;  /* 0x0000006c5c347223 */ /* 0x180fe2000001006d */
[-CC-:B------:R-:W-:Y:S01]  /*37a0*/  FFMA.FTZ R69, R83, R108.reuse, R109.reuse ;  /* 0x0000006c53457223 */ /* 0x180fe2000001006d */
[----:B0-----:R-:W0:Y:S01]  /*37b0*/  LDC.64 R74, c[0x0][0x468] ;  /* 0x00011a00ff4a7b82 */ /* 0x001e220000000a00 */
[----:B------:R-:W-:Y:S01]  /*37c0*/  FFMA.FTZ R110, R94, R108, R109 ;  /* 0x0000006c5e6e7223 */ /* 0x000fe2000001006d */
[----:B------:R-:W-:Y:S01]  /*37d0*/  PRMT R55, R16, 0x7632, R55 ;  /* 0x0000763210377816 */ /* 0x000fe20000000037 */
[----:B------:R-:W-:Y:S01]  /*37e0*/  FADD.FTZ R54, R80, -R53 ;  /* 0x8000003550367221 */ /* 0x000fe20000010000 */
[----:B------:R-:W-:Y:S01]  /*37f0*/  PRMT R108, R19, 0x7632, R108 ;  /* 0x00007632136c7816 */ /* 0x000fe2000000006c */
[----:B------:R-:W-:Y:S01]  /*3800*/  FADD.FTZ R70, R85, -R70 ;  /* 0x8000004655467221 */ /* 0x000fe20000010000 */
[----:B------:R-:W-:Y:S01]  /*3810*/  SHF.L.U32 R71, R16, 0x10, RZ ;  /* 0x0000001010477819 */ /* 0x000fe200000006ff */
[----:B------:R-:W-:Y:S01]  /*3820*/  FADD.FTZ R110, R91, -R110 ;  /* 0x8000006e5b6e7221 */ /* 0x000fe20000010000 */
[----:B------:R-:W-:Y:S01]  /*3830*/  SHF.L.U32 R53, R55, 0x10, RZ ;  /* 0x0000001037357819 */ /* 0x000fe200000006ff */
[----:B------:R-:W-:Y:S01]  /*3840*/  FADD.FTZ R68, R87, -R68 ;  /* 0x8000004457447221 */ /* 0x000fe20000010000 */
[----:B------:R-:W-:Y:S01]  /*3850*/  SHF.L.U32 R109, R17, 0x10, RZ ;  /* 0x00000010116d7819 */ /* 0x000fe200000006ff */
[C---:B-----5:R-:W-:Y:S01]  /*3860*/  FFMA.FTZ R71, R15.reuse, R54, R71 ;  /* 0x000000360f477223 */ /* 0x060fe20000010047 */
[----:B------:R-:W-:Y:S01]  /*3870*/  SHF.L.U32 R112, R108, 0x10, RZ ;  /* 0x000000106c707819 */ /* 0x000fe200000006ff */
[----:B------:R-:W-:Y:S01]  /*3880*/  FADD.FTZ R108, R82, -R113 ;  /* 0x80000071526c7221 */ /* 0x000fe20000010000 */
[----:B------:R-:W-:Y:S01]  /*3890*/  FFMA.FTZ R54, R15, R70, R53 ;  /* 0x000000460f367223 */ /* 0x000fe20000010035 */
[----:B------:R-:W-:Y:S01]  /*38a0*/  PRMT R70, R17, 0x7632, R70 ;  /* 0x0000763211467816 */ /* 0x000fe20000000046 */
[----:B------:R-:W-:Y:S01]  /*38b0*/  FADD.FTZ R52, R89, -R52 ;  /* 0x8000003459347221 */ /* 0x000fe20000010000 */
[C-C-:B------:R-:W-:Y:S01]  /*38c0*/  FFMA.FTZ R53, R15.reuse, R108, R109.reuse ;  /* 0x0000006c0f357223 */ /* 0x140fe2000001006d */
[C---:B------:R-:W-:Y:S01]  /*38d0*/  PRMT R109, R18.reuse, 0x7632, R109 ;  /* 0x00007632126d7816 */ /* 0x040fe2000000006d */
[----:B------:R-:W-:Y:S01]  /*38e0*/  FFMA.FTZ R55, R15, R110, R112 ;  /* 0x0000006e0f377223 */ /* 0x000fe20000010070 */
[----:B------:R-:W-:Y:S01]  /*38f0*/  SHF.L.U32 R113, R18, 0x10, RZ ;  /* 0x0000001012717819 */ /* 0x000fe200000006ff */
[----:B------:R-:W-:Y:S01]  /*3900*/  FADD.FTZ R108, R84, -R111 ;  /* 0x8000006f546c7221 */ /* 0x000fe20000010000 */
[----:B------:R-:W-:Y:S01]  /*3910*/  SHF.L.U32 R115, R19, 0x10, RZ ;  /* 0x0000001013737819 */ /* 0x000fe200000006ff */
[----:B------:R-:W-:Y:S01]  /*3920*/  FADD.FTZ R110, R86, -R69 ;  /* 0x80000045566e7221 */ /* 0x000fe20000010000 */
[----:B------:R-:W-:Y:S01]  /*3930*/  SHF.L.U32 R70, R70, 0x10, RZ ;  /* 0x0000001046467819 */ /* 0x000fe200000006ff */
[----:B------:R-:W-:Y:S01]  /*3940*/  FFMA.FTZ R113, R15, R108, R113 ;  /* 0x0000006c0f717223 */ /* 0x000fe20000010071 */
[----:B------:R-:W-:Y:S01]  /*3950*/  SHF.L.U32 R109, R109, 0x10, RZ ;  /* 0x000000106d6d7819 */ /* 0x000fe200000006ff */
[----:B------:R-:W-:Y:S01]  /*3960*/  FFMA.FTZ R115, R15, R110, R115 ;  /* 0x0000006e0f737223 */ /* 0x000fe20000010073 */
[----:B-1----:R-:W-:-:S04]  /*3970*/  IMAD.WIDE.U32 R72, R13, 0x10, R72 ;  /* 0x000000100d487825 */ /* 0x002fc800078e0048 */
[C---:B------:R-:W-:Y:S01]  /*3980*/  FFMA.FTZ R68, R15.reuse, R68, R70 ;  /* 0x000000440f447223 */ /* 0x040fe20000010046 */
[----:B------:R-:W-:Y:S01]  /*3990*/  FMUL.FTZ R108, R54, R14 ;  /* 0x0000000e366c7220 */ /* 0x000fe20000410000 */
[----:B------:R-:W-:Y:S01]  /*39a0*/  FFMA.FTZ R109, R15, R52, R109 ;  /* 0x000000340f6d7223 */ /* 0x000fe2000001006d */
[----:B0-----:R-:W-:-:S04]  /*39b0*/  IMAD.WIDE.U32 R74, R13, 0x10, R74 ;  /* 0x000000100d4a7825 */ /* 0x001fc800078e004a */
[-C--:B------:R-:W-:Y:S01]  /*39c0*/  FMUL.FTZ R13, R71, R14.reuse ;  /* 0x0000000e470d7220 */ /* 0x080fe20000410000 */
[----:B------:R-:W-:Y:S01]  /*39d0*/  F2FP.BF16.F32.PACK_AB R52, R54, R71 ;  /* 0x000000473634723e */ /* 0x000fe200000010ff */
[-C--:B------:R-:W-:Y:S01]  /*39e0*/  FMUL.FTZ R69, R53, R14.reuse ;  /* 0x0000000e35457220 */ /* 0x080fe20000410000 */
[CC--:B------:R-:W-:Y:S01]  /*39f0*/  FMUL.FTZ R110, R68.reuse, R14.reuse ;  /* 0x0000000e446e7220 */ /* 0x0c0fe20000410000 */
[-C--:B------:R-:W-:Y:S01]  /*3a00*/  FMUL.FTZ R70, R113, R14.reuse ;  /* 0x0000000e71467220 */ /* 0x080fe20000410000 */
[-C--:B------:R-:W-:Y:S01]  /*3a10*/  FMUL.FTZ R71, R115, R14.reuse ;  /* 0x0000000e73477220 */ /* 0x080fe20000410000 */
[-C--:B------:R-:W-:Y:S01]  /*3a20*/  FMUL.FTZ R112, R55, R14.reuse ;  /* 0x0000000e37707220 */ /* 0x080fe20000410000 */
[C---:B------:R-:W-:Y:S01]  /*3a30*/  FMUL.FTZ R15, R109.reuse, R14 ;  /* 0x0000000e6d0f7220 */ /* 0x040fe20000410000 */
[----:B------:R-:W-:Y:S02]  /*3a40*/  F2FP.BF16.F32.PACK_AB R53, R68, R53 ;  /* 0x000000354435723e */ /* 0x000fe400000010ff */
[----:B------:R-:W-:-:S02]  /*3a50*/  F2FP.BF16.F32.PACK_AB R54, R109, R113 ;  /* 0x000000716d36723e */ /* 0x000fc400000010ff */
[----:B------:R-:W-:Y:S02]  /*3a60*/  F2FP.BF16.F32.PACK_AB R55, R55, R115 ;  /* 0x000000733737723e */ /* 0x000fe400000010ff */
[----:B------:R-:W-:Y:S02]  /*3a70*/  F2FP.BF16.F32.PACK_AB R71, R112, R71 ;  /* 0x000000477047723e */ /* 0x000fe400000010ff */
[----:B------:R-:W-:Y:S01]  /*3a80*/  F2FP.BF16.F32.PACK_AB R70, R15, R70 ;  /* 0x000000460f46723e */ /* 0x000fe200000010ff */
[----:B------:R4:W-:Y:S01]  /*3a90*/  STG.E.128 desc[UR6][R72.64], R52 ;  /* 0x0000003448007986 */ /* 0x0009e2000c101d06 */
[----:B------:R-:W-:Y:S02]  /*3aa0*/  F2FP.BF16.F32.PACK_AB R69, R110, R69 ;  /* 0x000000456e45723e */ /* 0x000fe400000010ff */
[----:B------:R-:W-:-:S05]  /*3ab0*/  F2FP.BF16.F32.PACK_AB R68, R108, R13 ;  /* 0x0000000d6c44723e */ /* 0x000fca00000010ff */
[----:B------:R4:W-:Y:S02]  /*3ac0*/  STG.E.128 desc[UR6][R74.64], R68 ;  /* 0x000000444a007986 */ /* 0x0009e4000c101d06 */
.L_x_16:
[----:B------:R-:W-:Y:S05]  /*3ad0*/  BSYNC.RECONVERGENT B1 ;  /* 0x0000000000017941 */ /* 0x000fea0003800200 */
.L_x_10:
[----:B0--3-5:R-:W0:Y:S02]  /*3ae0*/  LDC.64 R14, c[0x0][0x380] ;  /* 0x0000e000ff0e7b82 */ /* 0x029e240000000a00 */
[----:B0-----:R-:W-:-:S04]  /*3af0*/  LEA R5, R14, R5, 0x2 ;  /* 0x000000050e057211 */ /* 0x001fc800078e10ff */
[----:B------:R-:W-:-:S13]  /*3b00*/  ISETP.GE.AND P1, PT, R5, R15, PT ;  /* 0x0000000f0500720c */ /* 0x000fda0003f26270 */
[----:B------:R-:W-:Y:S05]  /*3b10*/  @!P1 BRA `(.L_x_24) ;  /* 0xffffffc800649947 */ /* 0x000fea000383ffff */
.L_x_1:
[----:B------:R-:W-:Y:S05]  /*3b20*/  BSYNC B0 ;  /* 0x0000000000007941 */ /* 0x000fea0003800000 */
.L_x_0:
[----:B------:R-:W0:Y:S01]  /*3b30*/  S2R R6, SR_CgaCtaId ;  /* 0x0000000000067919 */ /* 0x000e220000008800 */
[C---:B------:R-:W-:Y:S01]  /*3b40*/  SHF.L.U32 R4, R0.reuse, 0x6, RZ ;  /* 0x0000000600047819 */ /* 0x040fe200000006ff */
[----:B------:R-:W-:Y:S05]  /*3b50*/  WARPSYNC.ALL ;  /* 0x0000000000007948 */ /* 0x000fea0003800000 */
[----:B------:R-:W-:Y:S01]  /*3b60*/  SHF.L.U32 R3, R0, 0x5, RZ ;  /* 0x0000000500037819 */ /* 0x000fe200000006ff */
[----:B------:R-:W3:Y:S01]  /*3b70*/  S2UR UR4, SR_CTAID.X ;  /* 0x00000000000479c3 */ /* 0x000ee20000002500 */
[----:B------:R-:W-:Y:S01]  /*3b80*/  MOV R5, 0x400 ;  /* 0x0000040000057802 */ /* 0x000fe20000000f00 */
[----:B------:R-:W1:Y:S01]  /*3b90*/  LDCU.128 UR16, c[0x0][0x440] ;  /* 0x00008800ff1077ac */ /* 0x000e620008000c00 */
[----:B------:R-:W-:-:S04]  /*3ba0*/  LOP3.LUT R4, R4, 0x1800, RZ, 0xc0, !PT ;  /* 0x0000180004047812 */ /* 0x000fc800078ec0ff */
[----:B------:R-:W-:Y:S02]  /*3bb0*/  LOP3.LUT R3, R4, 0x3e0, R3, 0xf8, !PT ;  /* 0x000003e004037812 */ /* 0x000fe400078ef803 */
[----:B0-----:R-:W-:-:S04]  /*3bc0*/  LEA R5, R6, R5, 0x18 ;  /* 0x0000000506057211 */ /* 0x001fc800078ec0ff */
[-C--:B------:R-:W-:Y:S02]  /*3bd0*/  IADD3 R3, PT, PT, R3, R5.reuse, RZ ;  /* 0x0000000503037210 */ /* 0x080fe40007ffe0ff */
[----:B------:R-:W-:-:S03]  /*3be0*/  LEA R5, R0, R5, 0x2 ;  /* 0x0000000500057211 */ /* 0x000fc600078e10ff */
[----:B------:R0:W-:Y:S04]  /*3bf0*/  STS.128 [R3], R36 ;  /* 0x0000002403007388 */ /* 0x0001e80000000c00 */
[----:B------:R3:W-:Y:S04]  /*3c00*/  STS.128 [R3+0x10], R40 ;  /* 0x0000102803007388 */ /* 0x0007e80000000c00 */
[----:B------:R-:W-:Y:S04]  /*3c10*/  STS.128 [R3+0x400], R56 ;  /* 0x0004003803007388 */ /* 0x000fe80000000c00 */
[----:B------:R-:W-:Y:S01]  /*3c20*/  STS.128 [R3+0x410], R60 ;  /* 0x0004103c03007388 */ /* 0x000fe20000000c00 */
[----:B------:R-:W-:Y:S01]  /*3c30*/  BAR.SYNC.DEFER_BLOCKING 0x0 ;  /* 0x0000000000007b1d */ /* 0x000fe20000010000 */
[----:B0-----:R-:W-:Y:S01]  /*3c40*/  LOP3.LUT R37, R0, 0x7f, RZ, 0x3c, !PT ;  /* 0x0000007f00257812 */ /* 0x001fe200078e3cff */
[----:B---3--:R-:W-:-:S03]  /*3c50*/  IMAD R43, R2, UR4, RZ ;  /* 0x00000004022b7c24 */ /* 0x008fc6000f8e02ff */
[----:B------:R-:W-:Y:S02]  /*3c60*/  IADD3 R2, PT, PT, R37, R2, RZ ;  /* 0x0000000225027210 */ /* 0x000fe40007ffe0ff */
[----:B------:R-:W-:Y:S02]  /*3c70*/  IADD3 R43, P3, PT, R43, R0, RZ ;  /* 0x000000002b2b7210 */ /* 0x000fe40007f7e0ff */
[----:B------:R-:W-:Y:S02]  /*3c80*/  ISETP.GE.U32.AND P2, PT, R2, 0x80, PT ;  /* 0x000000800200780c */ /* 0x000fe40003f46070 */
[----:B------:R-:W-:Y:S02]  /*3c90*/  IADD3.X R18, PT, PT, RZ, RZ, RZ, P3, !PT ;  /* 0x000000ffff127210 */ /* 0x000fe40001ffe4ff */
[C---:B-----5:R-:W-:Y:S02]  /*3ca0*/  SHF.L.U32 R22, R43.reuse, 0x2, RZ ;  /* 0x000000022b167819 */ /* 0x060fe400000006ff */
[----:B------:R-:W-:-:S02]  /*3cb0*/  SHF.L.U64.HI R43, R43, 0x2, R18 ;  /* 0x000000022b2b7819 */ /* 0x000fc40000010212 */
[C---:B-1----:R-:W-:Y:S02]  /*3cc0*/  IADD3 R24, P4, PT, R22.reuse, UR18, RZ ;  /* 0x0000001216187c10 */ /* 0x042fe4000ff9e0ff */
[----:B------:R-:W-:Y:S02]  /*3cd0*/  IADD3 R22, P5, PT, R22, UR16, RZ ;  /* 0x0000001016167c10 */ /* 0x000fe4000ffbe0ff */
[C---:B------:R-:W-:Y:S01]  /*3ce0*/  ISETP.GE.U32.AND P1, PT, R2.reuse, 0x100, PT ;  /* 0x000001000200780c */ /* 0x040fe20003f26070 */
[----:B------:R-:W0:Y:S01]  /*3cf0*/  LDS R4, [R5] ;  /* 0x0000000005047984 */ /* 0x000e220000000800 */
[C---:B------:R-:W-:Y:S02]  /*3d00*/  ISETP.GE.U32.AND P0, PT, R2.reuse, 0x180, PT ;  /* 0x000001800200780c */ /* 0x040fe40003f06070 */
[----:B------:R-:W-:Y:S01]  /*3d10*/  ISETP.GE.U32.AND P3, PT, R2, 0x200, PT ;  /* 0x000002000200780c */ /* 0x000fe20003f66070 */
[----:B------:R-:W1:Y:S01]  /*3d20*/  LDS R9, [R5+0x800] ;  /* 0x0008000005097984 */ /* 0x000e620000000800 */
[----:B------:R-:W-:-:S03]  /*3d30*/  @P2 MOV R2, R24 ;  /* 0x0000001800022202 */ /* 0x000fc60000000f00 */
[----:B------:R-:W3:Y:S04]  /*3d40*/  LDS R6, [R5+0x200] ;  /* 0x0002000005067984 */ /* 0x000ee80000000800 */
[----:B------:R-:W2:Y:S04]  /*3d50*/  LDS R11, [R5+0xa00] ;  /* 0x000a0000050b7984 */ /* 0x000ea80000000800 */
[----:B------:R-:W4:Y:S04]  /*3d60*/  LDS R7, [R5+0x400] ;  /* 0x0004000005077984 */ /* 0x000f280000000800 */
[----:B------:R-:W4:Y:S04]  /*3d70*/  LDS R10, [R5+0xc00] ;  /* 0x000c0000050a7984 */ /* 0x000f280000000800 */
[----:B------:R-:W4:Y:S04]  /*3d80*/  LDS R8, [R5+0x600] ;  /* 0x0006000005087984 */ /* 0x000f280000000800 */
[----:B------:R-:W4:Y:S04]  /*3d90*/  LDS R13, [R5+0xe00] ;  /* 0x000e0000050d7984 */ /* 0x000f280000000800 */
[----:B------:R-:W4:Y:S04]  /*3da0*/  LDS R15, [R5+0x1000] ;  /* 0x00100000050f7984 */ /* 0x000f280000000800 */
[----:B------:R-:W4:Y:S04]  /*3db0*/  LDS R17, [R5+0x1200] ;  /* 0x0012000005117984 */ /* 0x000f280000000800 */
[----:B------:R-:W4:Y:S01]  /*3dc0*/  LDS R12, [R5+0x1400] ;  /* 0x00140000050c7984 */ /* 0x000f220000000800 */
[----:B0-----:R-:W-:-:S03]  /*3dd0*/  FADD.FTZ R4, RZ, R4 ;  /* 0x00000004ff047221 */ /* 0x001fc60000010000 */
[----:B------:R-:W0:Y:S01]  /*3de0*/  LDS R19, [R5+0x1600] ;  /* 0x0016000005137984 */ /* 0x000e220000000800 */
[----:B-1----:R-:W-:-:S03]  /*3df0*/  FADD.FTZ R4, R4, R9 ;  /* 0x0000000904047221 */ /* 0x002fc60000010000 */
[----:B------:R-:W1:Y:S01]  /*3e00*/  LDS R21, [R5+0x1800] ;  /* 0x0018000005157984 */ /* 0x000e620000000800 */
[----:B---3--:R-:W-:-:S03]  /*3e10*/  FADD.FTZ R6, RZ, R6 ;  /* 0x00000006ff067221 */ /* 0x008fc60000010000 */
[----:B------:R-:W3:Y:S01]  /*3e20*/  LDS R23, [R5+0x1a00] ;  /* 0x001a000005177984 */ /* 0x000ee20000000800 */
[----:B--2---:R-:W-:-:S03]  /*3e30*/  FADD.FTZ R6, R6, R11 ;  /* 0x0000000b06067221 */ /* 0x004fc60000010000 */
[----:B------:R-:W2:Y:S01]  /*3e40*/  LDS R14, [R5+0x1c00] ;  /* 0x001c0000050e7984 */ /* 0x000ea20000000800 */
[----:B----4-:R-:W-:-:S03]  /*3e50*/  FADD.FTZ R7, RZ, R7 ;  /* 0x00000007ff077221 */ /* 0x010fc60000010000 */
[----:B------:R-:W4:Y:S01]  /*3e60*/  LDS R25, [R5+0x1e00] ;  /* 0x001e000005197984 */ /* 0x000f220000000800 */
[----:B------:R-:W-:Y:S01]  /*3e70*/  FADD.FTZ R7, R7, R10 ;  /* 0x0000000a07077221 */ /* 0x000fe20000010000 */
[----:B------:R-:W-:Y:S01]  /*3e80*/  BAR.SYNC.DEFER_BLOCKING 0x0 ;  /* 0x0000000000007b1d */ /* 0x000fe20000010000 */
[----:B------:R-:W-:-:S04]  /*3e90*/  FADD.FTZ R8, RZ, R8 ;  /* 0x00000008ff087221 */ /* 0x000fc80000010000 */
[----:B------:R-:W-:Y:S01]  /*3ea0*/  FADD.FTZ R8, R8, R13 ;  /* 0x0000000d08087221 */ /* 0x000fe20000010000 */
[----:B------:R-:W-:Y:S01]  /*3eb0*/  FADD.FTZ R4, R4, R15 ;  /* 0x0000000f04047221 */ /* 0x000fe20000010000 */
[----:B------:R-:W-:Y:S01]  /*3ec0*/  FADD.FTZ R6, R6, R17 ;  /* 0x0000001106067221 */ /* 0x000fe20000010000 */
[----:B------:R-:W-:Y:S01]  /*3ed0*/  FADD.FTZ R7, R7, R12 ;  /* 0x0000000c07077221 */ /* 0x000fe20000010000 */
[----:B0-----:R-:W-:Y:S01]  /*3ee0*/  FADD.FTZ R8, R8, R19 ;  /* 0x0000001308087221 */ /* 0x001fe20000010000 */
[----:B------:R-:W-:Y:S01]  /*3ef0*/  STS.128 [R3], R28 ;  /* 0x0000001c03007388 */ /* 0x000fe20000000c00 */
[----:B-1----:R-:W-:-:S03]  /*3f00*/  FADD.FTZ R21, R4, R21 ;  /* 0x0000001504157221 */ /* 0x002fc60000010000 */
[----:B------:R-:W-:Y:S01]  /*3f10*/  STS.128 [R3+0x10], R32 ;  /* 0x0000102003007388 */ /* 0x000fe20000000c00 */
[----:B---3--:R-:W-:-:S03]  /*3f20*/  FADD.FTZ R23, R6, R23 ;  /* 0x0000001706177221 */ /* 0x008fc60000010000 */
[----:B------:R0:W-:Y:S01]  /*3f30*/  STS.128 [R3+0x400], R44 ;  /* 0x0004002c03007388 */ /* 0x0001e20000000c00 */
[----:B--2---:R-:W-:-:S03]  /*3f40*/  FADD.FTZ R9, R7, R14 ;  /* 0x0000000e07097221 */ /* 0x004fc60000010000 */
[----:B------:R-:W-:Y:S01]  /*3f50*/  STS.128 [R3+0x410], R48 ;  /* 0x0004103003007388 */ /* 0x000fe20000000c00 */
[----:B----4-:R-:W-:Y:S01]  /*3f60*/  FADD.FTZ R25, R8, R25 ;  /* 0x0000001908197221 */ /* 0x010fe20000010000 */
[----:B------:R-:W-:Y:S01]  /*3f70*/  BAR.SYNC.DEFER_BLOCKING 0x0 ;  /* 0x0000000000007b1d */ /* 0x000fe20000010000 */
[C---:B0-----:R-:W-:Y:S02]  /*3f80*/  IADD3.X R45, PT, PT, R43.reuse, UR19, RZ, P4, !PT ;  /* 0x000000132b2d7c10 */ /* 0x041fe4000a7fe4ff */
[----:B------:R-:W-:Y:S02]  /*3f90*/  IADD3.X R43, PT, PT, R43, UR17, RZ, P5, !PT ;  /* 0x000000112b2b7c10 */ /* 0x000fe4000affe4ff */
[----:B------:R-:W-:Y:S01]  /*3fa0*/  @P2 IADD3 R24, P4, PT, R24, 0x200, RZ ;  /* 0x0000020018182810 */ /* 0x000fe20007f9e0ff */
[----:B------:R-:W0:Y:S04]  /*3fb0*/  LDS R16, [R5] ;  /* 0x0000000005107984 */ /* 0x000e280000000800 */
[----:B------:R-:W1:Y:S04]  /*3fc0*/  LDS R27, [R5+0x800] ;  /* 0x00080000051b7984 */ /* 0x000e680000000800 */
[----:B------:R-:W2:Y:S04]  /*3fd0*/  LDS R37, [R5+0x1000] ;  /* 0x0010000005257984 */ /* 0x000ea80000000800 */
[----:B------:R-:W3:Y:S04]  /*3fe0*/  LDS R3, [R5+0x1800] ;  /* 0x0018000005037984 */ /* 0x000ee80000000800 */
        /* <DEDUP_REMOVED lines=11> */
[----:B--2---:R-:W-:-:S03]  /*40a0*/  FADD.FTZ R16, R16, R37 ;  /* 0x0000002510107221 */ /* 0x004fc60000010000 */
[----:B------:R-:W2:Y:S01]  /*40b0*/  LDS R11, [R5+0xe00] ;  /* 0x000e0000050b7984 */ /* 0x000ea20000000800 */
[----:B---3--:R-:W-:Y:S01]  /*40c0*/  FADD.FTZ R13, R16, R3 ;  /* 0x00000003100d7221 */ /* 0x008fe20000010000 */
[-C--:B------:R-:W-:Y:S02]  /*40d0*/  @P2 MOV R3, R45.reuse ;  /* 0x0000002d00032202 */ /* 0x080fe40000000f00 */
[----:B------:R-:W3:Y:S01]  /*40e0*/  LDS R10, [R5+0x1600] ;  /* 0x00160000050a7984 */ /* 0x000ee20000000800 */
[----:B----4-:R-:W-:Y:S01]  /*40f0*/  FADD.FTZ R0, RZ, R0 ;  /* 0x00000000ff007221 */ /* 0x010fe20000010000 */
[----:B------:R-:W-:Y:S02]  /*4100*/  @P2 IADD3.X R45, PT, PT, RZ, R45, RZ, P4, !PT ;  /* 0x0000002dff2d2210 */ /* 0x000fe400027fe4ff */
[----:B------:R-:W4:Y:S01]  /*4110*/  LDS R15, [R5+0x1e00] ;  /* 0x001e0000050f7984 */ /* 0x000f220000000800 */
[----:B------:R-:W-:-:S03]  /*4120*/  FADD.FTZ R0, R0, R29 ;  /* 0x0000001d00007221 */ /* 0x000fc60000010000 */
[----:B------:R0:W-:Y:S01]  /*4130*/  @P2 STG.E desc[UR6][R2.64], R13 ;  /* 0x0000000d02002986 */ /* 0x0001e2000c101906 */
[----:B------:R-:W-:Y:S01]  /*4140*/  FADD.FTZ R18, RZ, R18 ;  /* 0x00000012ff127221 */ /* 0x000fe20000010000 */
[----:B------:R-:W-:-:S03]  /*4150*/  FADD.FTZ R0, R0, R33 ;  /* 0x0000002100007221 */ /* 0x000fc60000010000 */
[----:B------:R-:W-:Y:S01]  /*4160*/  FADD.FTZ R18, R18, R31 ;  /* 0x0000001f12127221 */ /* 0x000fe20000010000 */
[----:B0-----:R-:W-:Y:S01]  /*4170*/  @P2 MOV R2, R22 ;  /* 0x0000001600022202 */ /* 0x001fe20000000f00 */
[----:B------:R-:W-:Y:S01]  /*4180*/  FADD.FTZ R39, R0, R39 ;  /* 0x0000002700277221 */ /* 0x000fe20000010000 */
[-C--:B------:R-:W-:Y:S02]  /*4190*/  @P2 MOV R3, R43.reuse ;  /* 0x0000002b00032202 */ /* 0x080fe40000000f00 */
[----:B------:R-:W-:Y:S01]  /*41a0*/  @P2 IADD3 R22, P5, PT, R22, 0x200, RZ ;  /* 0x0000020016162810 */ /* 0x000fe20007fbe0ff */
[----:B------:R-:W-:Y:S02]  /*41b0*/  FADD.FTZ R18, R18, R35 ;  /* 0x0000002312127221 */ /* 0x000fe40000010000 */
[----:B------:R0:W-:Y:S01]  /*41c0*/  @P2 STG.E desc[UR6][R2.64], R21 ;  /* 0x0000001502002986 */ /* 0x0001e2000c101906 */
[----:B------:R-:W-:Y:S01]  /*41d0*/  @P2 IADD3.X R43, PT, PT, RZ, R43, RZ, P5, !PT ;  /* 0x0000002bff2b2210 */ /* 0x000fe20002ffe4ff */
[----:B------:R-:W-:Y:S01]  /*41e0*/  FADD.FTZ R20, RZ, R20 ;  /* 0x00000014ff147221 */ /* 0x000fe20000010000 */
[----:B------:R-:W-:-:S02]  /*41f0*/  @P1 MOV R4, R22 ;  /* 0x0000001600041202 */ /* 0x000fc40000000f00 */
[----:B------:R-:W-:Y:S01]  /*4200*/  @P1 IADD3 R22, P4, PT, R22, 0x200, RZ ;  /* 0x0000020016161810 */ /* 0x000fe20007f9e0ff */
[----:B-1----:R-:W-:Y:S01]  /*4210*/  FADD.FTZ R41, R18, R41 ;  /* 0x0000002912297221 */ /* 0x002fe20000010000 */
[-C--:B------:R-:W-:Y:S02]  /*4220*/  @P1 MOV R5, R43.reuse ;  /* 0x0000002b00051202 */ /* 0x080fe40000000f00 */
[----:B------:R-:W-:Y:S01]  /*4230*/  @P1 IADD3.X R43, PT, PT, RZ, R43, RZ, P4, !PT ;  /* 0x0000002bff2b1210 */ /* 0x000fe200027fe4ff */
[----:B--2---:R-:W-:Y:S01]  /*4240*/  FADD.FTZ R11, R20, R11 ;  /* 0x0000000b140b7221 */ /* 0x004fe20000010000 */
[----:B------:R-:W-:Y:S02]  /*4250*/  @P0 MOV R6, R22 ;  /* 0x0000001600060202 */ /* 0x000fe40000000f00 */
[----:B0-----:R-:W-:Y:S01]  /*4260*/  @P1 MOV R2, R24 ;  /* 0x0000001800021202 */ /* 0x001fe20000000f00 */
[----:B---3--:R-:W-:Y:S01]  /*4270*/  FADD.FTZ R10, R11, R10 ;  /* 0x0000000a0b0a7221 */ /* 0x008fe20000010000 */
[----:B------:R-:W-:-:S02]  /*4280*/  @P1 IADD3 R24, P2, PT, R24, 0x200, RZ ;  /* 0x0000020018181810 */ /* 0x000fc40007f5e0ff */
[-C--:B------:R-:W-:Y:S01]  /*4290*/  @P1 MOV R3, R45.reuse ;  /* 0x0000002d00031202 */ /* 0x080fe20000000f00 */
[----:B----4-:R-:W-:Y:S01]  /*42a0*/  FADD.FTZ R15, R10, R15 ;  /* 0x0000000f0a0f7221 */ /* 0x010fe20000010000 */
[----:B------:R-:W-:Y:S02]  /*42b0*/  @P1 IADD3.X R45, PT, PT, RZ, R45, RZ, P2, !PT ;  /* 0x0000002dff2d1210 */ /* 0x000fe400017fe4ff */
[----:B------:R-:W-:Y:S01]  /*42c0*/  @P0 MOV R7, R43 ;  /* 0x0000002b00070202 */ /* 0x000fe20000000f00 */
[----:B------:R0:W-:Y:S01]  /*42d0*/  @P1 STG.E desc[UR6][R2.64], R39 ;  /* 0x0000002702001986 */ /* 0x0001e2000c101906 */
[----:B------:R-:W-:-:S03]  /*42e0*/  @P0 IADD3 R22, P4, PT, R22, 0x200, RZ ;  /* 0x0000020016160810 */ /* 0x000fc60007f9e0ff */
[----:B------:R1:W-:Y:S01]  /*42f0*/  @P1 STG.E desc[UR6][R4.64], R23 ;  /* 0x0000001704001986 */ /* 0x0003e2000c101906 */
[----:B------:R-:W-:Y:S02]  /*4300*/  @P0 IADD3.X R43, PT, PT, RZ, R43, RZ, P4, !PT ;  /* 0x0000002bff2b0210 */ /* 0x000fe400027fe4ff */
[----:B0-----:R-:W-:Y:S02]  /*4310*/  @P0 MOV R2, R24 ;  /* 0x0000001800020202 */ /* 0x001fe40000000f00 */
[-C--:B------:R-:W-:Y:S02]  /*4320*/  @P0 MOV R3, R45.reuse ;  /* 0x0000002d00030202 */ /* 0x080fe40000000f00 */
[----:B------:R-:W-:Y:S02]  /*4330*/  @P0 IADD3 R24, P2, PT, R24, 0x200, RZ ;  /* 0x0000020018180810 */ /* 0x000fe40007f5e0ff */
[----:B-1----:R-:W-:Y:S01]  /*4340*/  MOV R4, R22 ;  /* 0x0000001600047202 */ /* 0x002fe20000000f00 */
[----:B------:R0:W-:Y:S01]  /*4350*/  @P0 STG.E desc[UR6][R2.64], R41 ;  /* 0x0000002902000986 */ /* 0x0001e2000c101906 */
[----:B------:R-:W-:-:S02]  /*4360*/  @P0 IADD3.X R45, PT, PT, RZ, R45, RZ, P2, !PT ;  /* 0x0000002dff2d0210 */ /* 0x000fc400017fe4ff */
[----:B------:R-:W-:Y:S01]  /*4370*/  MOV R5, R43 ;  /* 0x0000002b00057202 */ /* 0x000fe20000000f00 */
[----:B------:R1:W-:Y:S01]  /*4380*/  @P0 STG.E desc[UR6][R6.64], R9 ;  /* 0x0000000906000986 */ /* 0x0003e2000c101906 */
[----:B0-----:R-:W-:Y:S02]  /*4390*/  MOV R2, R24 ;  /* 0x0000001800027202 */ /* 0x001fe40000000f00 */
[----:B------:R-:W-:Y:S01]  /*43a0*/  MOV R3, R45 ;  /* 0x0000002d00037202 */ /* 0x000fe20000000f00 */
[----:B------:R-:W-:Y:S06]  /*43b0*/  @!P3 EXIT ;  /* 0x000000000000b94d */ /* 0x000fec0003800000 */
[----:B------:R-:W-:Y:S04]  /*43c0*/  STG.E desc[UR6][R2.64], R15 ;  /* 0x0000000f02007986 */ /* 0x000fe8000c101906 */
[----:B------:R-:W-:Y:S01]  /*43d0*/  STG.E desc[UR6][R4.64], R25 ;  /* 0x0000001904007986 */ /* 0x000fe2000c101906 */
[----:B------:R-:W-:Y:S05]  /*43e0*/  EXIT ;  /* 0x000000000000794d */ /* 0x000fea0003800000 */
.L_x_9:
[----:B------:R-:W-:Y:S01]  /*43f0*/  HFMA2 R112, -RZ, RZ, 0, 5.9604644775390625e-08 ;  /* 0x00000001ff707431 */ /* 0x000fe200000001ff */
[----:B------:R-:W-:Y:S01]  /*4400*/  BSSY B1, `(.L_x_25) ;  /* 0x0000006000017945 */ /* 0x000fe20003800000 */
[----:B------:R-:W-:Y:S02]  /*4410*/  MOV R113, 0x1f ;  /* 0x0000001f00717802 */ /* 0x000fe40000000f00 */
[----:B------:R-:W-:-:S07]  /*4420*/  MOV R108, 0xffffffff ;  /* 0xffffffff006c7802 */ /* 0x000fce0000000f00 */
[----:B-----5:R-:W-:Y:S05]  /*4430*/  WARPSYNC.COLLECTIVE R108, `(.L_x_26) ;  /* 0x000000006c087348 */ /* 0x020fea0003c00000 */
[----:B------:R0:W1:Y:S02]  /*4440*/  SHFL.BFLY P5, R111, R109, R112, R113 ;  /* 0x0c0000706d6f7389 */ /* 0x00006400000a0071 */
[----:B01---5:R-:W-:Y:S05]  /*4450*/  ENDCOLLECTIVE ;  /* 0x000000000000791b */ /* 0x023fea0003800000 */
.L_x_26:
[----:B------:R-:W-:Y:S05]  /*4460*/  BSYNC B1 ;  /* 0x0000000000017941 */ /* 0x000fea0003800000 */
.L_x_25:
[----:B------:R-:W-:Y:S01]  /*4470*/  MOV R68, R111 ;  /* 0x0000006f00447202 */ /* 0x000fe20000000f00 */
[----:B------:R-:W-:Y:S01]  /*4480*/  HFMA2 R112, -RZ, RZ, 0, 5.9604644775390625e-08 ;  /* 0x00000001ff707431 */ /* 0x000fe200000001ff */
[----:B------:R-:W-:Y:S02]  /*4490*/  MOV R113, 0x1f ;  /* 0x0000001f00717802 */ /* 0x000fe40000000f00 */
[----:B------:R-:W-:Y:S01]  /*44a0*/  MOV R108, 0xffffffff ;  /* 0xffffffff006c7802 */ /* 0x000fe20000000f00 */
[----:B------:R-:W-:Y:S01]  /*44b0*/  FADD.FTZ R68, R68, R109 ;  /* 0x0000006d44447221 */ /* 0x000fe20000010000 */
[----:B------:R-:W-:-:S07]  /*44c0*/  MOV R109, R110 ;  /* 0x0000006e006d7202 */ /* 0x000fce0000000f00 */
[----:B------:R-:W-:Y:S05]  /*44d0*/  WARPSYNC.COLLECTIVE R108, `(.L_x_27) ;  /* 0x000000006c087348 */ /* 0x000fea0003c00000 */
[----:B------:R0:W1:Y:S02]  /*44e0*/  SHFL.BFLY P5, R111, R109, R112, R113 ;  /* 0x0c0000706d6f7389 */ /* 0x00006400000a0071 */
[----:B01----:R-:W-:Y:S05]  /*44f0*/  ENDCOLLECTIVE ;  /* 0x000000000000791b */ /* 0x003fea0003800000 */
.L_x_27:
[----:B------:R-:W-:Y:S01]  /*4500*/  HFMA2 R112, -RZ, RZ, 0, 1.1920928955078125e-07 ;  /* 0x00000002ff707431 */ /* 0x000fe200000001ff */
[----:B------:R-:W-:Y:S02]  /*4510*/  MOV R109, R68 ;  /* 0x00000044006d7202 */ /* 0x000fe40000000f00 */
[----:B------:R-:W-:-:S07]  /*4520*/  MOV R69, R111 ;  /* 0x0000006f00457202 */ /* 0x000fce0000000f00 */
[----:B------:R-:W-:Y:S05]  /*4530*/  WARPSYNC.COLLECTIVE R108, `(.L_x_28) ;  /* 0x000000006c087348 */ /* 0x000fea0003c00000 */
[----:B------:R0:W1:Y:S02]  /*4540*/  SHFL.BFLY P5, R111, R109, R112, R113 ;  /* 0x0c0000706d6f7389 */ /* 0x00006400000a0071 */
[----:B01----:R-:W-:Y:S05]  /*4550*/  ENDCOLLECTIVE ;  /* 0x000000000000791b */ /* 0x003fea0003800000 */
.L_x_28:
[----:B------:R-:W-:-:S05]  /*4560*/  FADD.FTZ R69, R69, R110 ;  /* 0x0000006e45457221 */ /* 0x000fca0000010000 */
[----:B------:R-:W-:Y:S02]  /*4570*/  MOV R109, R69 ;  /* 0x00000045006d7202 */ /* 0x000fe40000000f00 */
[----:B------:R-:W-:-:S07]  /*4580*/  MOV R71, R111 ;  /* 0x0000006f00477202 */ /* 0x000fce0000000f00 */
[----:B------:R-:W-:Y:S05]  /*4590*/  WARPSYNC.COLLECTIVE R108, `(.L_x_29) ;  /* 0x000000006c087348 */ /* 0x000fea0003c00000 */
[----:B------:R0:W1:Y:S02]  /*45a0*/  SHFL.BFLY P5, R111, R109, R112, R113 ;  /* 0x0c0000706d6f7389 */ /* 0x00006400000a0071 */
[----:B01----:R-:W-:Y:S05]  /*45b0*/  ENDCOLLECTIVE ;  /* 0x000000000000791b */ /* 0x003fea0003800000 */
.L_x_29:
[----:B------:R-:W-:Y:S01]  /*45c0*/  FADD.FTZ R71, R68, R71 ;  /* 0x0000004744477221 */ /* 0x000fe20000010000 */
[----:B------:R-:W-:-:S04]  /*45d0*/  HFMA2 R112, -RZ, RZ, 0, 2.384185791015625e-07 ;  /* 0x00000004ff707431 */ /* 0x000fc800000001ff */
[----:B------:R-:W-:Y:S02]  /*45e0*/  MOV R109, R71 ;  /* 0x00000047006d7202 */ /* 0x000fe40000000f00 */
[----:B------:R-:W-:-:S07]  /*45f0*/  MOV R70, R111 ;  /* 0x0000006f00467202 */ /* 0x000fce0000000f00 */
[----:B------:R-:W-:Y:S05]  /*4600*/  WARPSYNC.COLLECTIVE R108, `(.L_x_30) ;  /* 0x000000006c087348 */ /* 0x000fea0003c00000 */
[----:B------:R0:W1:Y:S02]  /*4610*/  SHFL.BFLY P5, R111, R109, R112, R113 ;  /* 0x0c0000706d6f7389 */ /* 0x00006400000a0071 */
[----:B01----:R-:W-:Y:S05]  /*4620*/  ENDCOLLECTIVE ;  /* 0x000000000000791b */ /* 0x003fea0003800000 */
.L_x_30:
[----:B------:R-:W-:-:S05]  /*4630*/  FADD.FTZ R70, R69, R70 ;  /* 0x0000004645467221 */ /* 0x000fca0000010000 */
[----:B------:R-:W-:Y:S02]  /*4640*/  MOV R109, R70 ;  /* 0x00000046006d7202 */ /* 0x000fe40000000f00 */
[----:B------:R-:W-:-:S07]  /*4650*/  MOV R72, R111 ;  /* 0x0000006f00487202 */ /* 0x000fce0000000f00 */
[----:B------:R-:W-:Y:S05]  /*4660*/  WARPSYNC.COLLECTIVE R108, `(.L_x_31) ;  /* 0x000000006c087348 */ /* 0x000fea0003c00000 */
[----:B------:R0:W1:Y:S02]  /*4670*/  SHFL.BFLY P5, R111, R109, R112, R113 ;  /* 0x0c0000706d6f7389 */ /* 0x00006400000a0071 */
[----:B01----:R-:W-:Y:S05]  /*4680*/  ENDCOLLECTIVE ;  /* 0x000000000000791b */ /* 0x003fea0003800000 */
.L_x_31:
[----:B------:R-:W-:Y:S01]  /*4690*/  FADD.FTZ R72, R71, R72 ;  /* 0x0000004847487221 */ /* 0x000fe20000010000 */
[----:B------:R-:W-:-:S04]  /*46a0*/  HFMA2 R112, -RZ, RZ, 0, 4.76837158203125e-07 ;  /* 0x00000008ff707431 */ /* 0x000fc800000001ff */
[----:B------:R-:W-:Y:S02]  /*46b0*/  MOV R109, R72 ;  /* 0x00000048006d7202 */ /* 0x000fe40000000f00 */
[----:B------:R-:W-:-:S07]  /*46c0*/  MOV R73, R111 ;  /* 0x0000006f00497202 */ /* 0x000fce0000000f00 */
[----:B------:R-:W-:Y:S05]  /*46d0*/  WARPSYNC.COLLECTIVE R108, `(.L_x_32) ;  /* 0x000000006c087348 */ /* 0x000fea0003c00000 */
[----:B------:R0:W1:Y:S02]  /*46e0*/  SHFL.BFLY P5, R111, R109, R112, R113 ;  /* 0x0c0000706d6f7389 */ /* 0x00006400000a0071 */
[----:B01----:R-:W-:Y:S05]  /*46f0*/  ENDCOLLECTIVE ;  /* 0x000000000000791b */ /* 0x003fea0003800000 */
.L_x_32:
[----:B------:R-:W-:-:S05]  /*4700*/  FADD.FTZ R73, R70, R73 ;  /* 0x0000004946497221 */ /* 0x000fca0000010000 */
[----:B------:R-:W-:Y:S02]  /*4710*/  MOV R109, R73 ;  /* 0x00000049006d7202 */ /* 0x000fe40000000f00 */
[----:B------:R-:W-:-:S07]  /*4720*/  MOV R75, R111 ;  /* 0x0000006f004b7202 */ /* 0x000fce0000000f00 */
[----:B------:R-:W-:Y:S05]  /*4730*/  WARPSYNC.COLLECTIVE R108, `(.L_x_33) ;  /* 0x000000006c087348 */ /* 0x000fea0003c00000 */
[----:B------:R0:W1:Y:S02]  /*4740*/  SHFL.BFLY P5, R111, R109, R112, R113 ;  /* 0x0c0000706d6f7389 */ /* 0x00006400000a0071 */
[----:B01----:R-:W-:Y:S05]  /*4750*/  ENDCOLLECTIVE ;  /* 0x000000000000791b */ /* 0x003fea0003800000 */
.L_x_33:
[----:B------:R-:W-:Y:S01]  /*4760*/  FADD.FTZ R75, R72, R75 ;  /* 0x0000004b484b7221 */ /* 0x000fe20000010000 */
[----:B------:R-:W-:-:S04]  /*4770*/  HFMA2 R112, -RZ, RZ, 0, 9.5367431640625e-07 ;  /* 0x00000010ff707431 */ /* 0x000fc800000001ff */
[----:B------:R-:W-:Y:S02]  /*4780*/  MOV R109, R75 ;  /* 0x0000004b006d7202 */ /* 0x000fe40000000f00 */
[----:B------:R-:W-:-:S07]  /*4790*/  MOV R74, R111 ;  /* 0x0000006f004a7202 */ /* 0x000fce0000000f00 */
[----:B------:R-:W-:Y:S05]  /*47a0*/  WARPSYNC.COLLECTIVE R108, `(.L_x_34) ;  /* 0x000000006c087348 */ /* 0x000fea0003c00000 */
[----:B------:R0:W1:Y:S02]  /*47b0*/  SHFL.BFLY P5, R111, R109, R112, R113 ;  /* 0x0c0000706d6f7389 */ /* 0x00006400000a0071 */
[----:B01----:R-:W-:Y:S05]  /*47c0*/  ENDCOLLECTIVE ;  /* 0x000000000000791b */ /* 0x003fea0003800000 */
.L_x_34:
[----:B------:R-:W-:-:S05]  /*47d0*/  FADD.FTZ R74, R73, R74 ;  /* 0x0000004a494a7221 */ /* 0x000fca0000010000 */
[----:B------:R-:W-:Y:S02]  /*47e0*/  MOV R109, R74 ;  /* 0x0000004a006d7202 */ /* 0x000fe40000000f00 */
[----:B------:R-:W-:-:S07]  /*47f0*/  MOV R68, R111 ;  /* 0x0000006f00447202 */ /* 0x000fce0000000f00 */
[----:B------:R-:W-:Y:S05]  /*4800*/  WARPSYNC.COLLECTIVE R108, `(.L_x_35) ;  /* 0x000000006c087348 */ /* 0x000fea0003c00000 */
[----:B------:R0:W1:Y:S02]  /*4810*/  SHFL.BFLY P5, R111, R109, R112, R113 ;  /* 0x0c0000706d6f7389 */ /* 0x00006400000a0071 */
[----:B01----:R-:W-:Y:S05]  /*4820*/  ENDCOLLECTIVE ;  /* 0x000000000000791b */ /* 0x003fea0003800000 */
.L_x_35:
[----:B------:R-:W-:Y:S01]  /*4830*/  MOV R69, R111 ;  /* 0x0000006f00457202 */ /* 0x000fe20000000f00 */
[----:B------:R-:W-:Y:S06]  /*4840*/  BRA `(.L_x_36) ;  /* 0xffffffd800187947 */ /* 0x000fec000383ffff */
.L_x_37:
[----:B------:R-:W-:-:S00]  /*4850*/  BRA `(.L_x_37) ;  /* 0xfffffffc00fc7947 */ /* 0x000fc0000383ffff */
[----:B------:R-:W-:-:S00]  /*4860*/  NOP ;  /* 0x0000000000007918 */ /* 0x000fc00000000000 */
        /* <DEDUP_REMOVED lines=9> */
.L_x_11148:


//--------------------- .text._ZN10layer_norm13ln_bwd_kernelINS_13Kernel_traitsI13__nv_bfloat16S2_S2_S2_fjLj512ELj1ELj4ELj1ELj16ENS_18Kernel_traits_baseILj512ES2_S2_S2_S2_fjLj128EEEEELb0ELb0ELb0ELb1EEEvNS_9BwdParamsE --------------------------
	.section	.text._ZN10layer_norm13ln_bwd_kernelINS_13Kernel_traitsI13__nv_bfloat16S2_S2_S2_fjLj512ELj1ELj4ELj1ELj16ENS_18Kernel_traits_baseILj512ES2_S2_S2_S2_fjLj128EEEEELb0ELb0ELb0ELb1EEEvNS_9BwdParamsE,"ax",@progbits
	.align	128
        .global         _ZN10layer_norm13ln_bwd_kernelINS_13Kernel_traitsI13__nv_bfloat16S2_S2_S2_fjLj512ELj1ELj4ELj1ELj16ENS_18Kernel_traits_baseILj512ES2_S2_S2_S2_fjLj128EEEEELb0ELb0ELb0ELb1EEEvNS_9BwdParamsE
        .type           _ZN10layer_norm13ln_bwd_kernelINS_13Kernel_traitsI13__nv_bfloat16S2_S2_S2_fjLj512ELj1ELj4ELj1ELj16ENS_18Kernel_traits_baseILj512ES2_S2_S2_S2_fjLj128EEEEELb0ELb0ELb0ELb1EEEvNS_9BwdParamsE,@function
        .size           _ZN10layer_norm13ln_bwd_kernelINS_13Kernel_traitsI13__nv_bfloat16S2_S2_S2_fjLj512ELj1ELj4ELj1ELj16ENS_18Kernel_traits_baseILj512ES2_S2_S2_S2_fjLj128EEEEELb0ELb0ELb0ELb1EEEvNS_9BwdParamsE,(.L_x_11149 - _ZN10layer_norm13ln_bwd_kernelINS_13Kernel_traitsI13__nv_bfloat16S2_S2_S2_fjLj512ELj1ELj4ELj1ELj16ENS_18Kernel_traits_baseILj512ES2_S2_S2_S2_fjLj128EEEEELb0ELb0ELb0ELb1EEEvNS_9BwdParamsE)
        .other          _ZN10layer_norm13ln_bwd_kernelINS_13Kernel_traitsI13__nv_bfloat16S2_S2_S2_fjLj512ELj1ELj4ELj1ELj16ENS_18Kernel_traits_baseILj512ES2_S2_S2_S2_fjLj128EEEEELb0ELb0ELb0ELb1EEEvNS_9BwdParamsE,@"STO_CUDA_ENTRY STV_DEFAULT"
_ZN10layer_norm13ln_bwd_kernelINS_13Kernel_traitsI13__nv_bfloat16S2_S2_S2_fjLj512ELj1ELj4ELj1ELj16ENS_18Kernel_traits_baseILj512ES2_S2_S2_S2_fjLj128EEEEELb0ELb0ELb0ELb1EEEvNS_9BwdParamsE:
.text._ZN10layer_norm13ln_bwd_kernelINS_13Kernel_traitsI13__nv_bfloat16S2_S2_S2_fjLj512ELj1ELj4ELj1ELj16ENS_18Kernel_traits_baseILj512ES2_S2_S2_S2_fjLj128EEEEELb0ELb0ELb0ELb1EEEvNS_9BwdParamsE:
[----:B------:R-:W-:Y:S01]  /*0000*/  LDC R1, c[0x0][0x37c] ;  /* 0x0000df00ff017b82 */ /* 0x000fe20000000800 */
[----:B------:R-:W0:Y:S07]  /*0010*/  S2R R0, SR_TID.X ;  /* 0x0000000000007919 */ /* 0x000e2e0000002100 */
[----:B------:R-:W1:Y:S01]  /*0020*/  S2UR UR5, SR_CTAID.X ;  /* 0x00000000000579c3 */ /* 0x000e620000002500 */
[----:B------:R-:W2:Y:S01]  /*0030*/  LDCU UR8, c[0x0][0x384] ;  /* 0x00007080ff0877ac */ /* 0x000ea20008000800 */
[----:B------:R-:W-:Y:S01]  /*0040*/  BSSY B0, `(.L_x_38) ;  /* 0x0000394000007945 */ /* 0x000fe20003800000 */
[----:B------:R-:W-:-:S02]  /*0050*/  CS2R R24, SRZ ;  /* 0x0000000000187805 */ /* 0x000fc4000001ff00 */
[----:B------:R-:W-:Y:S01]  /*0060*/  CS2R R26, SRZ ;  /* 0x00000000001a7805 */ /* 0x000fe2000001ff00 */
[----:B------:R-:W3:Y:S01]  /*0070*/  LDCU.64 UR6, c[0x0][0x358] ;  /* 0x00006b00ff0677ac */ /* 0x000ee20008000a00 */
[----:B------:R-:W-:Y:S02]  /*0080*/  CS2R R28, SRZ ;  /* 0x00000000001c7805 */ /* 0x000fe4000001ff00 */
[----:B------:R-:W-:Y:S02]  /*0090*/  CS2R R30, SRZ ;  /* 0x00000000001e7805 */ /* 0x000fe4000001ff00 */
[----:B------:R-:W-:Y:S01]  /*00a0*/  CS2R R4, SRZ ;  /* 0x0000000000047805 */ /* 0x000fe2000001ff00 */
[----:B------:R-:W4:Y:S01]  /*00b0*/  LDCU UR12, c[0x0][0x388] ;  /* 0x00007100ff0c77ac */ /* 0x000f220008000800 */
[----:B------:R-:W-:Y:S02]  /*00c0*/  CS2R R6, SRZ ;  /* 0x0000000000067805 */ /* 0x000fe4000001ff00 */
[----:B------:R-:W-:-:S02]  /*00d0*/  CS2R R8, SRZ ;  /* 0x0000000000087805 */ /* 0x000fc4000001ff00 */
[----:B------:R-:W-:Y:S01]  /*00e0*/  CS2R R10, SRZ ;  /* 0x00000000000a7805 */ /* 0x000fe2000001ff00 */
[----:B------:R-:W2:Y:S01]  /*00f0*/  LDCU UR13, c[0x0][0x400] ;  /* 0x00008000ff0d77ac */ /* 0x000ea20008000800 */
[----:B------:R-:W-:Y:S02]  /*0100*/  CS2R R12, SRZ ;  /* 0x00000000000c7805 */ /* 0x000fe4000001ff00 */
[----:B------:R-:W-:Y:S02]  /*0110*/  CS2R R14, SRZ ;  /* 0x00000000000e7805 */ /* 0x000fe4000001ff00 */
[----:B------:R-:W-:Y:S01]  /*0120*/  CS2R R32, SRZ ;  /* 0x0000000000207805 */ /* 0x000fe2000001ff00 */
[----:B------:R-:W2:Y:S01]  /*0130*/  LDCU.64 UR14, c[0x0][0x478] ;  /* 0x00008f00ff0e77ac */ /* 0x000ea20008000a00 */
[----:B------:R-:W-:Y:S02]  /*0140*/  CS2R R34, SRZ ;  /* 0x0000000000227805 */ /* 0x000fe4000001ff00 */
[----:B------:R-:W-:-:S02]  /*0150*/  CS2R R18, SRZ ;  /* 0x0000000000127805 */ /* 0x000fc4000001ff00 */
[----:B------:R-:W-:Y:S01]  /*0160*/  CS2R R16, SRZ ;  /* 0x0000000000107805 */ /* 0x000fe2000001ff00 */
[----:B------:R-:W3:Y:S01]  /*0170*/  LDCU.64 UR10, c[0x0][0x438] ;  /* 0x00008700ff0a77ac */ /* 0x000ee20008000a00 */
[----:B------:R-:W-:Y:S02]  /*0180*/  CS2R R22, SRZ ;  /* 0x0000000000167805 */ /* 0x000fe4000001ff00 */
[----:B------:R-:W-:Y:S01]  /*0190*/  CS2R R20, SRZ ;  /* 0x0000000000147805 */ /* 0x000fe2000001ff00 */
[----:B-1----:R-:W-:Y:S01]  /*01a0*/  USHF.L.U32 UR4, UR5, 0x2, URZ ;  /* 0x0000000205047899 */ /* 0x002fe200080006ff */
[----:B0-----:R-:W-:-:S05]  /*01b0*/  SHF.R.U32.HI R2, RZ, 0x5, R0 ;  /* 0x00000005ff027819 */ /* 0x001fca0000011600 */
[----:B------:R-:W-:-:S04]  /*01c0*/  LOP3.LUT R68, R2, UR4, RZ, 0xfc, !PT ;  /* 0x0000000402447c12 */ /* 0x000fc8000f8efcff */
[----:B--2---:R-:W-:-:S13]  /*01d0*/  ISETP.GE.AND P0, PT, R68, UR8, PT ;  /* 0x0000000844007c0c */ /* 0x004fda000bf06270 */
[----:B---34-:R-:W-:Y:S05]  /*01e0*/  @P0 BRA `(.L_x_39) ;  /* 0x0000003400e40947 */ /* 0x018fea0003800000 */
[----:B------:R-:W0:Y:S01]  /*01f0*/  LDC.64 R4, c[0x0][0x3d0] ;  /* 0x0000f400ff047b82 */ /* 0x000e220000000a00 */
[----:B------:R-:W-:Y:S01]  /*0200*/  LOP3.LUT R3, R0, 0x1f, RZ, 0xc0, !PT ;  /* 0x0000001f00037812 */ /* 0x000fe200078ec0ff */
[----:B------:R-:W1:Y:S06]  /*0210*/  LDCU.64 UR8, c[0x0][0x3e0] ;  /* 0x00007c00ff0877ac */ /* 0x000e6c0008000a00 */
[----:B------:R-:W2:Y:S01]  /*0220*/  LDC.U8 R65, c[0x0][0x410] ;  /* 0x00010400ff417b82 */ /* 0x000ea20000000000 */
[----:B0-----:R-:W-:-:S05]  /*0230*/  IMAD.WIDE.U32 R4, R3, 0x10, R4 ;  /* 0x0000001003047825 */ /* 0x001fca00078e0004 */
[----:B------:R-:W3:Y:S01]  /*0240*/  LDG.E.128 R32, desc[UR6][R4.64+0x200] ;  /* 0x0002000604207981 */ /* 0x000ee2000c1e1d00 */
[----:B-1----:R-:W-:Y:S01]  /*0250*/  ISETP.NE.U32.AND P0, PT, RZ, UR8, PT ;  /* 0x00000008ff007c0c */ /* 0x002fe2000bf05070 */
[----:B------:R-:W-:Y:S01]  /*0260*/  HFMA2 R66, -RZ, RZ, 0, 0 ;  /* 0x00000000ff427431 */ /* 0x000fe200000001ff */
[----:B------:R-:W-:Y:S01]  /*0270*/  BSSY B1, `(.L_x_40) ;  /* 0x0000350000017945 */ /* 0x000fe20003800000 */
[----:B------:R0:W5:Y:S01]  /*0280*/  LDG.E.128 R36, desc[UR6][R4.64] ;  /* 0x0000000604247981 */ /* 0x000162000c1e1d00 */
[----:B------:R-:W-:Y:S02]  /*0290*/  ISETP.NE.AND.EX P0, PT, RZ, UR9, PT, P0 ;  /* 0x00000009ff007c0c */ /* 0x000fe4000bf05300 */
[----:B------:R-:W-:Y:S02]  /*02a0*/  CS2R R62, SRZ ;  /* 0x00000000003e7805 */ /* 0x000fe4000001ff00 */
[----:B------:R-:W-:Y:S02]  /*02b0*/  MOV R64, RZ ;  /* 0x000000ff00407202 */ /* 0x000fe40000000f00 */
[----:B------:R-:W-:-:S02]  /*02c0*/  CS2R R2, SRZ ;  /* 0x0000000000027805 */ /* 0x000fc4000001ff00 */
[----:B------:R-:W-:Y:S02]  /*02d0*/  CS2R R6, SRZ ;  /* 0x0000000000067805 */ /* 0x000fe4000001ff00 */
[----:B------:R-:W-:Y:S02]  /*02e0*/  CS2R R8, SRZ ;  /* 0x0000000000087805 */ /* 0x000fe4000001ff00 */
[----:B------:R-:W-:Y:S02]  /*02f0*/  CS2R R10, SRZ ;  /* 0x00000000000a7805 */ /* 0x000fe4000001ff00 */
[----:B------:R-:W-:Y:S02]  /*0300*/  CS2R R12, SRZ ;  /* 0x00000000000c7805 */ /* 0x000fe4000001ff00 */
[----:B------:R-:W-:Y:S02]  /*0310*/  CS2R R14, SRZ ;  /* 0x00000000000e7805 */ /* 0x000fe4000001ff00 */
[----:B0-----:R-:W-:-:S02]  /*0320*/  CS2R R4, SRZ ;  /* 0x0000000000047805 */ /* 0x001fc4000001ff00 */
[----:B------:R-:W-:Y:S02]  /*0330*/  CS2R R16, SRZ ;  /* 0x0000000000107805 */ /* 0x000fe4000001ff00 */
[----:B------:R-:W-:Y:S02]  /*0340*/  CS2R R18, SRZ ;  /* 0x0000000000127805 */ /* 0x000fe4000001ff00 */
[----:B------:R-:W-:Y:S02]  /*0350*/  CS2R R20, SRZ ;  /* 0x0000000000147805 */ /* 0x000fe4000001ff00 */
[----:B------:R-:W-:Y:S02]  /*0360*/  CS2R R22, SRZ ;  /* 0x0000000000167805 */ /* 0x000fe4000001ff00 */
[----:B------:R-:W-:Y:S02]  /*0370*/  CS2R R56, SRZ ;  /* 0x0000000000387805 */ /* 0x000fe4000001ff00 */
[----:B------:R-:W-:-:S02]  /*0380*/  CS2R R58, SRZ ;  /* 0x00000000003a7805 */ /* 0x000fc4000001ff00 */
[----:B------:R-:W-:Y:S02]  /*0390*/  CS2R R60, SRZ ;  /* 0x00000000003c7805 */ /* 0x000fe4000001ff00 */
[----:B--23--:R-:W-:-:S07]  /*03a0*/  PRMT R67, R35, 0x7632, R67 ;  /* 0x0000763223437816 */ /* 0x00cfce0000000043 */
.L_x_48:
[----:B------:R-:W0:Y:S08]  /*03b0*/  @P0 LDC.64 R42, c[0x0][0x3e0] ;  /* 0x0000f800ff2a0b82 */ /* 0x000e300000000a00 */
[----:B------:R-:W1:Y:S08]  /*03c0*/  LDC.64 R40, c[0x0][0x3c0] ;  /* 0x0000f000ff287b82 */ /* 0x000e700000000a00 */
[----:B------:R-:W2:Y:S01]  /*03d0*/  LDC.64 R72, c[0x0][0x3c8] ;  /* 0x0000f200ff487b82 */ /* 0x000ea20000000a00 */
[----:B0-----:R-:W-:-:S06]  /*03e0*/  @P0 IMAD.WIDE R42, R68, 0x2, R42 ;  /* 0x00000002442a0825 */ /* 0x001fcc00078e022a */
[----:B------:R-:W3:Y:S01]  /*03f0*/  @P0 LDG.E.U16 R42, desc[UR6][R42.64] ;  /* 0x000000062a2a0981 */ /* 0x000ee2000c1e1500 */
[----:B-1----:R-:W-:-:S06]  /*0400*/  IMAD.WIDE R40, R68, 0x4, R40 ;  /* 0x0000000444287825 */ /* 0x002fcc00078e0228 */
[----:B------:R-:W4:Y:S01]  /*0410*/  LDG.E R40, desc[UR6][R40.64] ;  /* 0x0000000628287981 */ /* 0x000f22000c1e1900 */
[----:B------:R-:W-:Y:S01]  /*0420*/  ISETP.NE.U32.AND P1, PT, RZ, UR10, PT ;  /* 0x0000000aff007c0c */ /* 0x000fe2000bf25070 */
[----:B------:R-:W-:-:S03]  /*0430*/  IMAD R44, R68, UR12, RZ ;  /* 0x0000000c442c7c24 */ /* 0x000fc6000f8e02ff */
[----:B------:R-:W-:Y:S02]  /*0440*/  ISETP.NE.AND.EX P1, PT, RZ, UR11, PT, P1 ;  /* 0x0000000bff007c0c */ /* 0x000fe4000bf25310 */
[----:B------:R-:W-:Y:S01]  /*0450*/  SHF.R.S32.HI R45, RZ, 0x1f, R44 ;  /* 0x0000001fff2d7819 */ /* 0x000fe2000001142c */
[----:B--2---:R-:W-:Y:S01]  /*0460*/  IMAD.WIDE R72, R68, 0x4, R72 ;  /* 0x0000000444487825 */ /* 0x004fe200078e0248 */
[----:B------:R-:W-:Y:S02]  /*0470*/  ISETP.NE.AND P2, PT, R65, RZ, PT ;  /* 0x000000ff4100720c */ /* 0x000fe40003f45270 */
[----:B------:R-:W-:Y:S02]  /*0480*/  LEA.HI R45, R45, R44, RZ, 0x3 ;  /* 0x0000002c2d2d7211 */ /* 0x000fe400078f18ff */
[----:B------:R-:W-:Y:S01]  /*0490*/  LOP3.LUT R44, R0, 0x1f, RZ, 0xc0, !PT ;  /* 0x0000001f002c7812 */ /* 0x000fe200078ec0ff */
[----:B-----5:R4:W5:Y:S01]  /*04a0*/  LDG.E R72, desc[UR6][R72.64] ;  /* 0x0000000648487981 */ /* 0x020962000c1e1900 */
[----:B------:R-:W-:-:S02]  /*04b0*/  MOV R69, 0x3f800000 ;  /* 0x3f80000000457802 */ /* 0x000fc40000000f00 */
[----:B------:R-:W-:Y:S02]  /*04c0*/  LEA.HI.SX32 R71, R45, R44, 0x1d ;  /* 0x0000002c2d477211 */ /* 0x000fe400078feaff */
[----:B---3--:R-:W-:Y:S02]  /*04d0*/  @P0 SHF.L.U32 R69, R42, 0x10, RZ ;  /* 0x000000102a450819 */ /* 0x008fe400000006ff */
[----:B----4-:R-:W-:Y:S01]  /*04e0*/  FSEL R73, R40, RZ, !P2 ;  /* 0x000000ff28497208 */ /* 0x010fe20005000000 */
[----:B------:R-:W-:Y:S06]  /*04f0*/  @P1 BRA `(.L_x_41) ;  /* 0x0000000800cc1947 */ /* 0x000fec0003800000 */
[----:B------:R-:W0:Y:S01]  /*0500*/  LDC.64 R44, c[0x0][0x3a8] ;  /* 0x0000ea00ff2c7b82 */ /* 0x000e220000000a00 */
[----:B------:R-:W-:-:S07]  /*0510*/  IADD3 R70, PT, PT, R71, 0x20, RZ ;  /* 0x0000002047467810 */ /* 0x000fce0007ffe0ff */
[----:B------:R-:W1:Y:S01]  /*0520*/  LDC.64 R52, c[0x0][0x428] ;  /* 0x00010a00ff347b82 */ /* 0x000e620000000a00 */
[----:B0-----:R-:W-:-:S04]  /*0530*/  IMAD.WIDE.U32 R40, R71, 0x10, R44 ;  /* 0x0000001047287825 */ /* 0x001fc800078e002c */
[C---:B------:R-:W-:Y:S02]  /*0540*/  IMAD.WIDE.U32 R44, R70.reuse, 0x10, R44 ;  /* 0x00000010462c7825 */ /* 0x040fe400078e002c */
[----:B------:R-:W2:Y:S02]  /*0550*/  LDG.E.128 R40, desc[UR6][R40.64] ;  /* 0x0000000628287981 */ /* 0x000ea4000c1e1d00 */
[--C-:B-1----:R-:W-:Y:S02]  /*0560*/  IMAD.WIDE.U32 R48, R71, 0x10, R52.reuse ;  /* 0x0000001047307825 */ /* 0x102fe400078e0034 */
[----:B------:R-:W3:Y:S02]  /*0570*/  LDG.E.128 R44, desc[UR6][R44.64] ;  /* 0x000000062c2c7981 */ /* 0x000ee4000c1e1d00 */
[----:B------:R-:W-:Y:S02]  /*0580*/  IMAD.WIDE.U32 R52, R70, 0x10, R52 ;  /* 0x0000001046347825 */ /* 0x000fe400078e0034 */
[----:B------:R-:W4:Y:S04]  /*0590*/  LDG.E.128 R48, desc[UR6][R48.64] ;  /* 0x0000000630307981 */ /* 0x000f28000c1e1d00 */
[----:B------:R-:W4:Y:S01]  /*05a0*/  LDG.E.128 R52, desc[UR6][R52.64] ;  /* 0x0000000634347981 */ /* 0x000f22000c1e1d00 */
[----:B------:R-:W-:-:S04]  /*05b0*/  PRMT R98, R36, 0x7632, R98 ;  /* 0x0000763224627816 */ /* 0x000fc80000000062 */
[----:B------:R-:W-:Y:S02]  /*05c0*/  SHF.L.U32 R98, R98, 0x10, RZ ;  /* 0x0000001062627819 */ /* 0x000fe400000006ff */
[C---:B--2---:R-:W-:Y:S02]  /*05d0*/  PRMT R74, R40.reuse, 0x7632, R74 ;  /* 0x00007632284a7816 */ /* 0x044fe4000000004a */
[----:B------:R-:W-:Y:S02]  /*05e0*/  SHF.L.U32 R76, R40, 0x10, RZ ;  /* 0x00000010284c7819 */ /* 0x000fe400000006ff */
[C---:B------:R-:W-:Y:S02]  /*05f0*/  SHF.L.U32 R40, R41.reuse, 0x10, RZ ;  /* 0x0000001029287819 */ /* 0x040fe400000006ff */
[----:B------:R-:W-:Y:S01]  /*0600*/  PRMT R75, R41, 0x7632, R75 ;  /* 0x00007632294b7816 */ /* 0x000fe2000000004b */
[----:B------:R-:W-:Y:S01]  /*0610*/  FADD.FTZ R93, -R73, R76 ;  /* 0x0000004c495d7221 */ /* 0x000fe20000010100 */
[----:B---3--:R-:W-:Y:S01]  /*0620*/  PRMT R79, R45, 0x7632, R79 ;  /* 0x000076322d4f7816 */ /* 0x008fe2000000004f */
[----:B------:R-:W-:Y:S01]  /*0630*/  FADD.FTZ R89, -R73, R40 ;  /* 0x0000002849597221 */ /* 0x000fe20000010100 */
[----:B------:R-:W-:-:S02]  /*0640*/  SHF.L.U32 R40, R75, 0x10, RZ ;  /* 0x000000104b287819 */ /* 0x000fc400000006ff */
[----:B------:R-:W-:Y:S01]  /*0650*/  PRMT R41, R42, 0x7632, R41 ;  /* 0x000076322a297816 */ /* 0x000fe20000000029 */
[----:B-----5:R-:W-:Y:S01]  /*0660*/  FMUL.FTZ R96, R72, R89 ;  /* 0x0000005948607220 */ /* 0x020fe20000410000 */
[----:B------:R-:W-:Y:S01]  /*0670*/  SHF.L.U32 R74, R74, 0x10, RZ ;  /* 0x000000104a4a7819 */ /* 0x000fe200000006ff */
[----:B------:R-:W-:Y:S01]  /*0680*/  FADD.FTZ R91, -R73, R40 ;  /* 0x00000028495b7221 */ /* 0x000fe20000010100 */
[----:B------:R-:W-:Y:S02]  /*0690*/  SHF.L.U32 R92, R42, 0x10, RZ ;  /* 0x000000102a5c7819 */ /* 0x000fe400000006ff */
[----:B------:R-:W-:Y:S01]  /*06a0*/  PRMT R77, R43, 0x7632, R77 ;  /* 0x000076322b4d7816 */ /* 0x000fe2000000004d */
[----:B------:R-:W-:Y:S01]  /*06b0*/  FADD.FTZ R123, -R73, R74 ;  /* 0x0000004a497b7221 */ /* 0x000fe20000010100 */
[----:B------:R-:W-:Y:S01]  /*06c0*/  SHF.L.U32 R88, R43, 0x10, RZ ;  /* 0x000000102b587819 */ /* 0x000fe200000006ff */
[----:B------:R-:W-:Y:S01]  /*06d0*/  FADD.FTZ R92, -R73, R92 ;  /* 0x0000005c495c7221 */ /* 0x000fe20000010100 */
[----:B------:R-:W-:Y:S01]  /*06e0*/  SHF.L.U32 R76, R79, 0x10, RZ ;  /* 0x000000104f4c7819 */ /* 0x000fe200000006ff */
[----:B------:R-:W-:Y:S01]  /*06f0*/  FMUL.FTZ R91, R72, R91 ;  /* 0x0000005b485b7220 */ /* 0x000fe20000410000 */
[----:B------:R-:W-:Y:S01]  /*0700*/  PRMT R43, R44, 0x7632, R43 ;  /* 0x000076322c2b7816 */ /* 0x000fe2000000002b */
[----:B------:R-:W-:Y:S01]  /*0710*/  FMUL.FTZ R92, R72, R92 ;  /* 0x0000005c485c7220 */ /* 0x000fe20000410000 */
[----:B------:R-:W-:Y:S01]  /*0720*/  SHF.L.U32 R42, R41, 0x10, RZ ;  /* 0x00000010292a7819 */ /* 0x000fe200000006ff */
[C---:B------:R-:W-:Y:S01]  /*0730*/  FADD.FTZ R75, -R73.reuse, R76 ;  /* 0x0000004c494b7221 */ /* 0x040fe20000010100 */
[C---:B----4-:R-:W-:Y:S01]  /*0740*/  PRMT R104, R48.reuse, 0x7632, R104 ;  /* 0x0000763230687816 */ /* 0x050fe20000000068 */
[C---:B------:R-:W-:Y:S01]  /*0750*/  FADD.FTZ R88, -R73.reuse, R88 ;  /* 0x0000005849587221 */ /* 0x040fe20000010100 */
[----:B------:R-:W-:Y:S01]  /*0760*/  SHF.L.U32 R41, R48, 0x10, RZ ;  /* 0x0000001030297819 */ /* 0x000fe200000006ff */
[----:B------:R-:W-:Y:S01]  /*0770*/  FADD.FTZ R87, -R73, R42 ;  /* 0x0000002a49577221 */ /* 0x000fe20000010100 */
[----:B------:R-:W-:Y:S01]  /*0780*/  SHF.L.U32 R40, R36, 0x10, RZ ;  /* 0x0000001024287819 */ /* 0x000fe200000006ff */
[C---:B------:R-:W-:Y:S01]  /*0790*/  FMUL.FTZ R88, R72.reuse, R88 ;  /* 0x0000005848587220 */ /* 0x040fe20000410000 */
[----:B------:R-:W-:Y:S01]  /*07a0*/  SHF.L.U32 R80, R45, 0x10, RZ ;  /* 0x000000102d507819 */ /* 0x000fe200000006ff */
[----:B------:R-:W-:Y:S01]  /*07b0*/  FMUL.FTZ R87, R72, R87 ;  /* 0x0000005748577220 */ /* 0x000fe20000410000 */
[----:B------:R-:W-:Y:S01]  /*07c0*/  PRMT R45, R46, 0x7632, R45 ;  /* 0x000076322e2d7816 */ /* 0x000fe2000000002d */
[----:B------:R-:W-:Y:S01]  /*07d0*/  FMUL.FTZ R107, R40, R41 ;  /* 0x00000029286b7220 */ /* 0x000fe20000410000 */
[----:B------:R-:W-:Y:S01]  /*07e0*/  SHF.L.U32 R82, R46, 0x10, RZ ;  /* 0x000000102e527819 */ /* 0x000fe200000006ff */
[C---:B------:R-:W-:Y:S01]  /*07f0*/  FMUL.FTZ R40, R72.reuse, R93 ;  /* 0x0000005d48287220 */ /* 0x040fe20000410000 */
[----:B------:R-:W-:Y:S01]  /*0800*/  PRMT R102, R49, 0x7632, R102 ;  /* 0x0000763231667816 */ /* 0x000fe20000000066 */
[----:B------:R-:W-:Y:S01]  /*0810*/  FMUL.FTZ R93, R72, R123 ;  /* 0x0000007b485d7220 */ /* 0x000fe20000410000 */
[----:B------:R-:W-:Y:S01]  /*0820*/  SHF.L.U32 R46, R43, 0x10, RZ ;  /* 0x000000102b2e7819 */ /* 0x000fe200000006ff */
[----:B------:R-:W-:Y:S01]  /*0830*/  FADD.FTZ R83, -R73, R80 ;  /* 0x0000005049537221 */ /* 0x000fe20000010100 */
[----:B------:R-:W-:Y:S01]  /*0840*/  SHF.L.U32 R49, R49, 0x10, RZ ;  /* 0x0000001031317819 */ /* 0x000fe200000006ff */
[----:B------:R-:W-:Y:S01]  /*0850*/  FADD.FTZ R81, -R73, R82 ;  /* 0x0000005249517221 */ /* 0x000fe20000010100 */
[----:B------:R-:W-:Y:S01]  /*0860*/  SHF.L.U32 R74, R37, 0x10, RZ ;  /* 0x00000010254a7819 */ /* 0x000fe200000006ff */
[----:B------:R-:W-:Y:S01]  /*0870*/  FADD.FTZ R79, -R73, R46 ;  /* 0x0000002e494f7221 */ /* 0x000fe20000010100 */
[----:B------:R-:W-:Y:S01]  /*0880*/  SHF.L.U32 R43, R50, 0x10, RZ ;  /* 0x00000010322b7819 */ /* 0x000fe200000006ff */
[----:B------:R-:W-:Y:S01]  /*0890*/  FMUL.FTZ R110, R40, R41 ;  /* 0x00000029286e7220 */ /* 0x000fe20000410000 */
[----:B------:R-:W-:Y:S01]  /*08a0*/  SHF.L.U32 R76, R38, 0x10, RZ ;  /* 0x00000010264c7819 */ /* 0x000fe200000006ff */
[----:B------:R-:W-:Y:S01]  /*08b0*/  FMUL.FTZ R105, R74, R49 ;  /* 0x000000314a697220 */ /* 0x000fe20000410000 */
[----:B------:R-:W-:Y:S01]  /*08c0*/  SHF.L.U32 R104, R104, 0x10, RZ ;  /* 0x0000001068687819 */ /* 0x000fe200000006ff */
[----:B------:R-:W-:Y:S01]  /*08d0*/  FADD.FTZ R74, RZ, R107 ;  /* 0x0000006bff4a7221 */ /* 0x000fe20000010000 */
[----:B------:R-:W-:Y:S01]  /*08e0*/  PRMT R119, R54, 0x7632, R119 ;  /* 0x0000763236777816 */ /* 0x000fe20000000077 */
[----:B------:R-:W-:Y:S01]  /*08f0*/  FMUL.FTZ R103, R76, R43 ;  /* 0x0000002b4c677220 */ /* 0x000fe20000410000 */
[----:B------:R-:W-:Y:S01]  /*0900*/  SHF.L.U32 R115, R54, 0x10, RZ ;  /* 0x0000001036737819 */ /* 0x000fe200000006ff */
[----:B------:R-:W-:Y:S01]  /*0910*/  FMUL.FTZ R98, R98, R104 ;  /* 0x0000006862627220 */ /* 0x000fe20000410000 */
[C---:B------:R-:W-:Y:S01]  /*0920*/  PRMT R54, R55.reuse, 0x7632, R54 ;  /* 0x0000763237367816 */ /* 0x040fe20000000036 */
[----:B------:R-:W-:Y:S01]  /*0930*/  FFMA.FTZ R76, R40, R107, RZ ;  /* 0x0000006b284c7223 */ /* 0x000fe200000100ff */
[----:B------:R-:W-:Y:S01]  /*0940*/  SHF.L.U32 R121, R55, 0x10, RZ ;  /* 0x0000001037797819 */ /* 0x000fe200000006ff */
[----:B------:R-:W-:Y:S01]  /*0950*/  FADD.FTZ R74, R74, R98 ;  /* 0x000000624a4a7221 */ /* 0x000fe20000010000 */
[----:B------:R-:W-:Y:S01]  /*0960*/  SHF.L.U32 R78, R44, 0x10, RZ ;  /* 0x000000102c4e7819 */ /* 0x000fe200000006ff */
[----:B------:R-:W-:Y:S01]  /*0970*/  FFMA.FTZ R89, R93, R98, R76 ;  /* 0x000000625d597223 */ /* 0x000fe2000001004c */
[----:B------:R-:W-:Y:S01]  /*0980*/  PRMT R55, R37, 0x7632, R55 ;  /* 0x0000763225377816 */ /* 0x000fe20000000037 */
[----:B------:R-:W-:Y:S01]  /*0990*/  FMUL.FTZ R112, R96, R49 ;  /* 0x0000003160707220 */ /* 0x000fe20000410000 */
[----:B------:R-:W-:Y:S01]  /*09a0*/  SHF.L.U32 R102, R102, 0x10, RZ ;  /* 0x0000001066667819 */ /* 0x000fe200000006ff */
[----:B------:R-:W-:Y:S01]  /*09b0*/  FADD.FTZ R85, -R73, R78 ;  /* 0x0000004e49557221 */ /* 0x000fe20000010100 */
[----:B------:R-:W-:Y:S01]  /*09c0*/  SHF.L.U32 R55, R55, 0x10, RZ ;  /* 0x0000001037377819 */ /* 0x000fe200000006ff */
[----:B------:R-:W-:Y:S01]  /*09d0*/  FMUL.FTZ R108, R92, R43 ;  /* 0x0000002b5c6c7220 */ /* 0x000fe20000410000 */
[----:B------:R-:W-:Y:S01]  /*09e0*/  SHF.L.U32 R78, R45, 0x10, RZ ;  /* 0x000000102d4e7819 */ /* 0x000fe200000006ff */
[----:B------:R-:W-:Y:S01]  /*09f0*/  FMUL.FTZ R116, R93, R104 ;  /* 0x000000685d747220 */ /* 0x000fe20000410000 */
[C---:B------:R-:W-:Y:S01]  /*0a00*/  PRMT R113, R52.reuse, 0x7632, R113 ;  /* 0x0000763234717816 */ /* 0x040fe20000000071 */
[-C--:B------:R-:W-:Y:S01]  /*0a10*/  FMUL.FTZ R94, R55, R102.reuse ;  /* 0x00000066375e7220 */ /* 0x080fe20000410000 */
[----:B------:R-:W-:Y:S01]  /*0a20*/  SHF.L.U32 R45, R52, 0x10, RZ ;  /* 0x00000010342d7819 */ /* 0x000fe200000006ff */
[----:B------:R-:W-:Y:S01]  /*0a30*/  FADD.FTZ R55, R74, R105 ;  /* 0x000000694a377221 */ /* 0x000fe20000010000 */
[C---:B------:R-:W-:Y:S01]  /*0a40*/  PRMT R117, R53.reuse, 0x7632, R117 ;  /* 0x0000763235757816 */ /* 0x040fe20000000075 */
[----:B------:R-:W-:Y:S01]  /*0a50*/  FMUL.FTZ R74, R72, R75 ;  /* 0x0000004b484a7220 */ /* 0x000fe20000410000 */
[----:B------:R-:W-:Y:S01]  /*0a60*/  SHF.L.U32 R109, R53, 0x10, RZ ;  /* 0x00000010356d7819 */ /* 0x000fe200000006ff */
[----:B------:R-:W-:Y:S01]  /*0a70*/  FMUL.FTZ R118, R91, R102 ;  /* 0x000000665b767220 */ /* 0x000fe20000410000 */
[----:B------:R-:W-:-:S02]  /*0a80*/  PRMT R100, R50, 0x7632, R100 ;  /* 0x0000763232647816 */ /* 0x000fc40000000064 */
[----:B------:R-:W-:Y:S02]  /*0a90*/  PRMT R53, R38, 0x7632, R53 ;  /* 0x0000763226357816 */ /* 0x000fe40000000035 */
[----:B------:R-:W-:Y:S02]  /*0aa0*/  SHF.L.U32 R52, R35, 0x10, RZ ;  /* 0x0000001023347819 */ /* 0x000fe400000006ff */
[----:B------:R-:W-:Y:S01]  /*0ab0*/  SHF.L.U32 R123, R54, 0x10, RZ ;  /* 0x00000010367b7819 */ /* 0x000fe200000006ff */
[----:B------:R-:W-:Y:S01]  /*0ac0*/  FFMA.FTZ R54, R96, R105, R89 ;  /* 0x0000006960367223 */ /* 0x000fe20000010059 */
[----:B------:R-:W-:Y:S01]  /*0ad0*/  PRMT R84, R47, 0x7632, R84 ;  /* 0x000076322f547816 */ /* 0x000fe20000000054 */
[----:B------:R-:W-:Y:S01]  /*0ae0*/  FMUL.FTZ R89, R52, R121 ;  /* 0x0000007934597220 */ /* 0x000fe20000410000 */
[----:B------:R-:W-:Y:S01]  /*0af0*/  SHF.L.U32 R53, R53, 0x10, RZ ;  /* 0x0000001035357819 */ /* 0x000fe200000006ff */
[----:B------:R-:W-:Y:S01]  /*0b00*/  FADD.FTZ R52, R55, R94 ;  /* 0x0000005e37347221 */ /* 0x000fe20000010000 */
[----:B------:R-:W-:Y:S01]  /*0b10*/  SHF.L.U32 R100, R100, 0x10, RZ ;  /* 0x0000001064647819 */ /* 0x000fe200000006ff */
[----:B------:R-:W-:Y:S01]  /*0b20*/  FFMA.FTZ R55, R91, R94, R54 ;  /* 0x0000005e5b377223 */ /* 0x000fe20000010036 */
[----:B------:R-:W-:Y:S01]  /*0b30*/  SHF.L.U32 R86, R47, 0x10, RZ ;  /* 0x000000102f567819 */ /* 0x000fe200000006ff */
[----:B------:R-:W-:Y:S01]  /*0b40*/  FADD.FTZ R47, -R73, R78 ;  /* 0x0000004e492f7221 */ /* 0x000fe20000010100 */
[----:B------:R-:W-:Y:S01]  /*0b50*/  SHF.L.U32 R44, R77, 0x10, RZ ;  /* 0x000000104d2c7819 */ /* 0x000fe200000006ff */
[----:B------:R-:W-:Y:S01]  /*0b60*/  FMUL.FTZ R90, R53, R100 ;  /* 0x00000064355a7220 */ /* 0x000fe20000410000 */
[----:B------:R-:W-:Y:S01]  /*0b70*/  SHF.L.U32 R84, R84, 0x10, RZ ;  /* 0x0000001054547819 */ /* 0x000fe200000006ff */
[----:B------:R-:W-:Y:S01]  /*0b80*/  FADD.FTZ R53, R52, R103 ;  /* 0x0000006734357221 */ /* 0x000fe20000010000 */
[----:B------:R-:W-:Y:S01]  /*0b90*/  PRMT R111, R51, 0x7632, R111 ;  /* 0x00007632336f7816 */ /* 0x000fe2000000006f */
[----:B------:R-:W-:Y:S01]  /*0ba0*/  FADD.FTZ R77, -R73, R86 ;  /* 0x00000056494d7221 */ /* 0x000fe20000010100 */
[----:B------:R-:W-:Y:S01]  /*0bb0*/  SHF.L.U32 R51, R51, 0x10, RZ ;  /* 0x0000001033337819 */ /* 0x000fe200000006ff */
[----:B------:R-:W-:Y:S01]  /*0bc0*/  FADD.FTZ R125, -R73, R44 ;  /* 0x0000002c497d7221 */ /* 0x000fe20000010100 */
[C---:B------:R-:W-:Y:S01]  /*0bd0*/  SHF.L.U32 R78, R39.reuse, 0x10, RZ ;  /* 0x00000010274e7819 */ /* 0x040fe200000006ff */
[----:B------:R-:W-:Y:S01]  /*0be0*/  FFMA.FTZ R52, R92, R103, R55 ;  /* 0x000000675c347223 */ /* 0x000fe20000010037 */
[----:B------:R-:W-:Y:S01]  /*0bf0*/  PRMT R50, R39, 0x7632, R50 ;  /* 0x0000763227327816 */ /* 0x000fe20000000032 */
[----:B------:R-:W-:Y:S01]  /*0c00*/  FADD.FTZ R73, -R73, R84 ;  /* 0x0000005449497221 */ /* 0x000fe20000010100 */
[----:B------:R-:W-:Y:S01]  /*0c10*/  SHF.L.U32 R84, R34, 0x10, RZ ;  /* 0x0000001022547819 */ /* 0x000fe200000006ff */
[----:B------:R-:W-:Y:S01]  /*0c20*/  FADD.FTZ R54, R53, R90 ;  /* 0x0000005a35367221 */ /* 0x000fe20000010000 */
[----:B------:R-:W-:Y:S01]  /*0c30*/  SHF.L.U32 R50, R50, 0x10, RZ ;  /* 0x0000001032327819 */ /* 0x000fe200000006ff */
[----:B------:R-:W-:Y:S01]  /*0c40*/  FMUL.FTZ R101, R78, R51 ;  /* 0x000000334e657220 */ /* 0x000fe20000410000 */
[----:B------:R-:W-:Y:S01]  /*0c50*/  SHF.L.U32 R111, R111, 0x10, RZ ;  /* 0x000000106f6f7819 */ /* 0x000fe200000006ff */
[----:B------:R-:W-:Y:S01]  /*0c60*/  FFMA.FTZ R53, R87, R90, R52 ;  /* 0x0000005a57357223 */ /* 0x000fe20000010034 */
[----:B------:R-:W-:Y:S01]  /*0c70*/  SHF.L.U32 R80, R32, 0x10, RZ ;  /* 0x0000001020507819 */ /* 0x000fe200000006ff */
[----:B------:R-:W-:Y:S01]  /*0c80*/  FMUL.FTZ R95, R84, R115 ;  /* 0x00000073545f7220 */ /* 0x000fe20000410000 */
[----:B------:R-:W-:Y:S01]  /*0c90*/  PRMT R48, R32, 0x7632, R48 ;  /* 0x0000763220307816 */ /* 0x000fe20000000030 */
[----:B------:R-:W-:Y:S01]  /*0ca0*/  FMUL.FTZ R86, R72, R85 ;  /* 0x0000005548567220 */ /* 0x000fe20000410000 */
[----:B------:R-:W-:Y:S01]  /*0cb0*/  FMUL.FTZ R85, R50, R111 ;  /* 0x0000006f32557220 */ /* 0x000fe20000410000 */
[----:B------:R-:W-:Y:S01]  /*0cc0*/  FMUL.FTZ R84, R72, R125 ;  /* 0x0000007d48547220 */ /* 0x000fe20000410000 */
[----:B------:R-:W-:Y:S01]  /*0cd0*/  FADD.FTZ R54, R54, R101 ;  /* 0x0000006536367221 */ /* 0x000fe20000010000 */
[----:B------:R-:W-:Y:S01]  /*0ce0*/  FFMA.FTZ R53, R88, R101, R53 ;  /* 0x0000006558357223 */ /* 0x000fe20000010035 */
[----:B------:R-:W-:Y:S01]  /*0cf0*/  SHF.L.U32 R82, R33, 0x10, RZ ;  /* 0x0000001021527819 */ /* 0x000fe200000006ff */
[----:B------:R-:W-:Y:S01]  /*0d00*/  FMUL.FTZ R99, R80, R45 ;  /* 0x0000002d50637220 */ /* 0x000fe20000410000 */
[----:B------:R-:W-:Y:S01]  /*0d10*/  SHF.L.U32 R48, R48, 0x10, RZ ;  /* 0x0000001030307819 */ /* 0x000fe200000006ff */
[----:B------:R-:W-:Y:S01]  /*0d20*/  FADD.FTZ R54, R54, R85 ;  /* 0x0000005536367221 */ /* 0x000fe20000010000 */
[----:B------:R-:W-:Y:S01]  /*0d30*/  SHF.L.U32 R113, R113, 0x10, RZ ;  /* 0x0000001071717819 */ /* 0x000fe200000006ff */
[----:B------:R-:W-:Y:S01]  /*0d40*/  FFMA.FTZ R53, R84, R85, R53 ;  /* 0x0000005554357223 */ /* 0x000fe20000010035 */
[----:B------:R-:W-:Y:S01]  /*0d50*/  PRMT R44, R34, 0x7632, R44 ;  /* 0x00007632222c7816 */ /* 0x000fe2000000002c */
        /* <DEDUP_REMOVED lines=13> */
[----:B------:R-:W-:Y:S01]  /*0e30*/  SHF.L.U32 R117, R117, 0x10, RZ ;  /* 0x0000001075757819 */ /* 0x000fe200000006ff */
[----:B------:R-:W-:Y:S01]  /*0e40*/  FMUL.FTZ R79, R44, R119 ;  /* 0x000000772c4f7220 */ /* 0x000fe20000410000 */
[----:B------:R-:W-:Y:S01]  /*0e50*/  FADD.FTZ R44, R54, R97 ;  /* 0x00000061362c7221 */ /* 0x000fe20000010000 */
[----:B------:R-:W-:Y:S01]  /*0e60*/  FFMA.FTZ R53, R82, R97, R53 ;  /* 0x0000006152357223 */ /* 0x000fe20000010035 */
[----:B------:R-:W-:Y:S01]  /*0e70*/  FMUL.FTZ R54, R72, R47 ;  /* 0x0000002f48367220 */ /* 0x000fe20000410000 */
[----:B------:R-:W-:Y:S01]  /*0e80*/  FMUL.FTZ R81, R46, R117 ;  /* 0x000000752e517220 */ /* 0x000fe20000410000 */
[----:B------:R-:W-:Y:S01]  /*0e90*/  SHF.L.U32 R42, R67, 0x10, RZ ;  /* 0x00000010432a7819 */ /* 0x000fe200000006ff */
[C---:B------:R-:W-:Y:S01]  /*0ea0*/  FMUL.FTZ R76, R72.reuse, R77 ;  /* 0x0000004d484c7220 */ /* 0x040fe20000410000 */
        /* <DEDUP_REMOVED lines=21> */
[----:B------:R-:W-:Y:S01]  /*1000*/  FMUL.FTZ R44, R54, R119 ;  /* 0x00000077362c7220 */ /* 0x000fe20000410000 */
[----:B------:R-:W-:Y:S01]  /*1010*/  FMUL.FTZ R42, R52, R123 ;  /* 0x0000007b342a7220 */ /* 0x000fe20000410000 */
[----:B------:R-:W-:Y:S06]  /*1020*/  BRA `(.L_x_42) ;  /* 0x0000000800dc7947 */ /* 0x000fec0003800000 */
.L_x_41:
[----:B------:R-:W0:Y:S01]  /*1030*/  LDC.64 R24, c[0x0][0x3a8] ;  /* 0x0000ea00ff187b82 */ /* 0x000e220000000a00 */
[C---:B------:R-:W-:Y:S01]  /*1040*/  IADD3 R70, PT, PT, R71.reuse, 0x20, RZ ;  /* 0x0000002047467810 */ /* 0x040fe20007ffe0ff */
[----:B0-----:R-:W-:-:S04]  /*1050*/  IMAD.WIDE.U32 R40, R71, 0x10, R24 ;  /* 0x0000001047287825 */ /* 0x001fc800078e0018 */
[----:B------:R-:W-:Y:S02]  /*1060*/  IMAD.WIDE.U32 R44, R70, 0x10, R24 ;  /* 0x00000010462c7825 */ /* 0x000fe400078e0018 */
[----:B------:R-:W0:Y:S01]  /*1070*/  LDC.64 R24, c[0x0][0x428] ;  /* 0x00010a00ff187b82 */ /* 0x000e220000000a00 */
[----:B------:R-:W2:Y:S04]  /*1080*/  LDG.E.128 R40, desc[UR6][R40.64] ;  /* 0x0000000628287981 */ /* 0x000ea8000c1e1d00 */
[----:B------:R-:W3:Y:S01]  /*1090*/  LDG.E.128 R44, desc[UR6][R44.64] ;  /* 0x000000062c2c7981 */ /* 0x000ee2000c1e1d00 */
[----:B0-----:R-:W-:-:S04]  /*10a0*/  IMAD.WIDE.U32 R48, R71, 0x10, R24 ;  /* 0x0000001047307825 */ /* 0x001fc800078e0018 */
[----:B------:R-:W-:Y:S02]  /*10b0*/  IMAD.WIDE.U32 R52, R70, 0x10, R24 ;  /* 0x0000001046347825 */ /* 0x000fe400078e0018 */
[----:B------:R-:W4:Y:S01]  /*10c0*/  LDG.E.128 R48, desc[UR6][R48.64] ;  /* 0x0000000630307981 */ /* 0x000f22000c1e1d00 */
[----:B------:R-:W0:Y:S03]  /*10d0*/  LDC.64 R24, c[0x0][0x438] ;  /* 0x00010e00ff187b82 */ /* 0x000e260000000a00 */
[----:B------:R-:W4:Y:S01]  /*10e0*/  LDG.E.128 R52, desc[UR6][R52.64] ;  /* 0x0000000634347981 */ /* 0x000f22000c1e1d00 */
[----:B0-----:R-:W-:-:S04]  /*10f0*/  IMAD.WIDE.U32 R28, R71, 0x10, R24 ;  /* 0x00000010471c7825 */ /* 0x001fc800078e0018 */
[----:B------:R-:W-:Y:S02]  /*1100*/  IMAD.WIDE.U32 R24, R70, 0x10, R24 ;  /* 0x0000001046187825 */ /* 0x000fe400078e0018 */
[----:B------:R-:W5:Y:S04]  /*1110*/  LDG.E.128 R28, desc[UR6][R28.64] ;  /* 0x000000061c1c7981 */ /* 0x000f68000c1e1d00 */
[----:B------:R-:W5:Y:S01]  /*1120*/  LDG.E.128 R24, desc[UR6][R24.64] ;  /* 0x0000000618187981 */ /* 0x000f62000c1e1d00 */
[----:B------:R-:W-:-:S04]  /*1130*/  PRMT R98, R36, 0x7632, R98 ;  /* 0x0000763224627816 */ /* 0x000fc80000000062 */
[----:B------:R-:W-:Y:S02]  /*1140*/  SHF.L.U32 R98, R98, 0x10, RZ ;  /* 0x0000001062627819 */ /* 0x000fe400000006ff */
[C---:B--2---:R-:W-:Y:S02]  /*1150*/  PRMT R74, R40.reuse, 0x7632, R74 ;  /* 0x00007632284a7816 */ /* 0x044fe4000000004a */
[----:B------:R-:W-:Y:S02]  /*1160*/  SHF.L.U32 R40, R40, 0x10, RZ ;  /* 0x0000001028287819 */ /* 0x000fe400000006ff */
[C---:B------:R-:W-:Y:S02]  /*1170*/  PRMT R75, R41.reuse, 0x7632, R75 ;  /* 0x00007632294b7816 */ /* 0x040fe4000000004b */
[----:B------:R-:W-:Y:S01]  /*1180*/  SHF.L.U32 R76, R41, 0x10, RZ ;  /* 0x00000010294c7819 */ /* 0x000fe200000006ff */
[----:B------:R-:W-:Y:S01]  /*1190*/  FADD.FTZ R93, -R73, R40 ;  /* 0x00000028495d7221 */ /* 0x000fe20000010100 */
[----:B---3--:R-:W-:-:S02]  /*11a0*/  PRMT R79, R45, 0x7632, R79 ;  /* 0x000076322d4f7816 */ /* 0x008fc4000000004f */
[----:B------:R-:W-:Y:S01]  /*11b0*/  SHF.L.U32 R40, R75, 0x10, RZ ;  /* 0x000000104b287819 */ /* 0x000fe200000006ff */
[C---:B------:R-:W-:Y:S01]  /*11c0*/  FADD.FTZ R89, -R73.reuse, R76 ;  /* 0x0000004c49597221 */ /* 0x040fe20000010100 */
[----:B------:R-:W-:Y:S02]  /*11d0*/  PRMT R41, R42, 0x7632, R41 ;  /* 0x000076322a297816 */ /* 0x000fe40000000029 */
[----:B------:R-:W-:Y:S01]  /*11e0*/  SHF.L.U32 R74, R74, 0x10, RZ ;  /* 0x000000104a4a7819 */ /* 0x000fe200000006ff */
[----:B------:R-:W-:Y:S01]  /*11f0*/  FADD.FTZ R91, -R73, R40 ;  /* 0x00000028495b7221 */ /* 0x000fe20000010100 */
[----:B------:R-:W-:Y:S01]  /*1200*/  SHF.L.U32 R92, R42, 0x10, RZ ;  /* 0x000000102a5c7819 */ /* 0x000fe200000006ff */
[C---:B-----5:R-:W-:Y:S01]  /*1210*/  FMUL.FTZ R96, R72.reuse, R89 ;  /* 0x0000005948607220 */ /* 0x060fe20000410000 */
        /* <DEDUP_REMOVED lines=10> */
[----:B------:R-:W-:Y:S01]  /*12c0*/  SHF.L.U32 R40, R36, 0x10, RZ ;  /* 0x0000001024287819 */ /* 0x000fe200000006ff */
[C---:B------:R-:W-:Y:S01]  /*12d0*/  FADD.FTZ R88, -R73.reuse, R88 ;  /* 0x0000005849587221 */ /* 0x040fe20000010100 */
[C---:B----4-:R-:W-:Y:S01]  /*12e0*/  PRMT R104, R48.reuse, 0x7632, R104 ;  /* 0x0000763230687816 */ /* 0x050fe20000000068 */
        /* <DEDUP_REMOVED lines=138> */
[----:B------:R-:W-:-:S07]  /*1b90*/  FMUL.FTZ R42, R52, R123 ;  /* 0x0000007b342a7220 */ /* 0x000fce0000410000 */
.L_x_42:
[----:B------:R-:W-:Y:S01]  /*1ba0*/  UMOV UR4, 0xffffffff ;  /* 0xffffffff00047882 */ /* 0x000fe20000000000 */
[----:B------:R-:W-:Y:S01]  /*1bb0*/  FADD.FTZ R61, R110, R61 ;  /* 0x0000003d6e3d7221 */ /* 0x000fe20000010000 */
        /* <DEDUP_REMOVED lines=31> */
[----:B------:R-:W-:Y:S06]  /*1db0*/  BRA.DIV UR4, `(.L_x_43) ;  /* 0x0000002204987947 */ /* 0x000fec000b800000 */
[----:B------:R-:W0:Y:S01]  /*1dc0*/  SHFL.BFLY PT, R41, R48, 0x1, 0x1f ;  /* 0x0c201f0030297f89 */ /* 0x000e2200000e0000 */
[----:B------:R-:W-:Y:S02]  /*1dd0*/  PRMT R43, R27, 0x7632, R43 ;  /* 0x000076321b2b7816 */ /* 0x000fe4000000002b */
[----:B------:R-:W-:Y:S01]  /*1de0*/  PRMT R44, R26, 0x7632, R44 ;  /* 0x000076321a2c7816 */ /* 0x000fe2000000002c */
[----:B------:R-:W1:Y:S01]  /*1df0*/  SHFL.BFLY PT, R47, R46, 0x1, 0x1f ;  /* 0x0c201f002e2f7f89 */ /* 0x000e6200000e0000 */
[----:B------:R-:W-:Y:S02]  /*1e00*/  PRMT R45, R25, 0x7632, R45 ;  /* 0x00007632192d7816 */ /* 0x000fe4000000002d */
[----:B------:R-:W-:Y:S01]  /*1e10*/  PRMT R50, R29, 0x7632, R50 ;  /* 0x000076321d327816 */ /* 0x000fe20000000032 */
        /* <DEDUP_REMOVED lines=10> */
[----:B------:R-:W0:Y:S01]  /*1ec0*/  SHFL.BFLY PT, R46, R51, 0x8, 0x1f ;  /* 0x0d001f00332e7f89 */ /* 0x000e2200000e0000 */
[----:B------:R-:W-:-:S03]  /*1ed0*/  PRMT R49, R30, 0x7632, R49 ;  /* 0x000076321e317816 */ /* 0x000fc60000000031 */
[----:B------:R-:W1:Y:S01]  /*1ee0*/  SHFL.BFLY PT, R47, R48, 0x8, 0x1f ;  /* 0x0d001f00302f7f89 */ /* 0x000e6200000e0000 */
[--C-:B0-----:R-:W-:Y:S01]  /*1ef0*/  FADD.FTZ R41, R51, R46.reuse ;  /* 0x0000002e33297221 */ /* 0x101fe20000010000 */
[----:B------:R-:W-:Y:S02]  /*1f00*/  PRMT R46, R24, 0x7632, R46 ;  /* 0x00007632182e7816 */ /* 0x000fe4000000002e */
[----:B------:R-:W-:Y:S01]  /*1f10*/  PRMT R51, R28, 0x7632, R51 ;  /* 0x000076321c337816 */ /* 0x000fe20000000033 */
[----:B-1----:R-:W-:Y:S01]  /*1f20*/  FADD.FTZ R42, R48, R47 ;  /* 0x0000002f302a7221 */ /* 0x002fe20000010000 */
[----:B------:R0:W1:Y:S01]  /*1f30*/  SHFL.BFLY PT, R100, R41, 0x10, 0x1f ;  /* 0x0e001f0029647f89 */ /* 0x00006200000e0000 */
[----:B------:R-:W-:-:S03]  /*1f40*/  PRMT R48, R31, 0x7632, R48 ;  /* 0x000076321f307816 */ /* 0x000fc60000000030 */
[----:B------:R0:W2:Y:S04]  /*1f50*/  SHFL.BFLY PT, R47, R42, 0x10, 0x1f ;  /* 0x0e001f002a2f7f89 */ /* 0x0000a800000e0000 */
.L_x_60:
[----:B-1----:R-:W-:Y:S01]  /*1f60*/  FADD.FTZ R100, R41, R100 ;  /* 0x0000006429647221 */ /* 0x002fe20000010000 */
[----:B0-2---:R-:W-:-:S03]  /*1f70*/  FADD.FTZ R41, R42, R47 ;  /* 0x0000002f2a297221 */ /* 0x005fc60000010000 */
[----:B------:R-:W-:Y:S01]  /*1f80*/  FMUL.FTZ R47, R100, UR13 ;  /* 0x0000000d642f7c20 */ /* 0x000fe20008410000 */
[----:B------:R-:W-:-:S04]  /*1f90*/  FMUL.FTZ R41, R41, UR13 ;  /* 0x0000000d29297c20 */ /* 0x000fc80008410000 */
[----:B------:R-:W-:Y:S01]  /*1fa0*/  FSEL R47, R47, RZ, !P2 ;  /* 0x000000ff2f2f7208 */ /* 0x000fe20005000000 */
[----:B------:R-:W-:Y:S06]  /*1fb0*/  @P1 BRA `(.L_x_44) ;  /* 0x0000000800b01947 */ /* 0x000fec0003800000 */
[----:B------:R-:W-:-:S04]  /*1fc0*/  UISETP.NE.U32.AND UP0, UPT, UR14, URZ, UPT ;  /* 0x000000ff0e00728c */ /* 0x000fc8000bf05070 */
[----:B------:R-:W-:-:S09]  /*1fd0*/  UISETP.NE.AND.EX UP0, UPT, UR15, URZ, UPT, UP0 ;  /* 0x000000ff0f00728c */ /* 0x000fd2000bf05300 */
[----:B------:R-:W-:Y:S05]  /*1fe0*/  BRA.U UP0, `(.L_x_45) ;  /* 0x0000000500387547 */ /* 0x000fea000b800000 */
[C-C-:B------:R-:W-:Y:S01]  /*1ff0*/  FFMA.FTZ R40, R41.reuse, R40, R47.reuse ;  /* 0x0000002829287223 */ /* 0x140fe2000001002f */
        /* <DEDUP_REMOVED lines=14> */
[----:B------:R-:W-:Y:S01]  /*20e0*/  FFMA.FTZ R52, R41, R52, R47 ;  /* 0x0000003429347223 */ /* 0x000fe2000001002f */
[----:B------:R-:W-:Y:S01]  /*20f0*/  FADD.FTZ R107, -R40, R107 ;  /* 0x0000006b286b7221 */ /* 0x000fe20000010100 */
[----:B------:R-:W-:Y:S01]  /*2100*/  FADD.FTZ R93, -R93, R98 ;  /* 0x000000625d5d7221 */ /* 0x000fe20000010100 */
[----:B------:R-:W0:Y:S01]  /*2110*/  LDC.64 R40, c[0x0][0x468] ;  /* 0x00011a00ff287b82 */ /* 0x000e220000000a00 */
[----:B------:R-:W-:Y:S01]  /*2120*/  FADD.FTZ R105, -R96, R105 ;  /* 0x0000006960697221 */ /* 0x000fe20000010100 */
        /* <DEDUP_REMOVED lines=13> */
[C---:B------:R-:W-:Y:S01]  /*2200*/  FMUL.FTZ R42, R72.reuse, R107 ;  /* 0x0000006b482a7220 */ /* 0x040fe20000410000 */
        /* <DEDUP_REMOVED lines=33> */
[----:B------:R-:W-:Y:S01]  /*2420*/  F2FP.BF16.F32.PACK_AB R42, R51, R42 ;  /* 0x0000002a332a723e */ /* 0x000fe200000010ff */
[----:B------:R-:W-:Y:S01]  /*2430*/  IMAD.WIDE.U32 R70, R70, 0x10, R40 ;  /* 0x0000001046467825 */ /* 0x000fe200078e0028 */
[----:B------:R-:W-:Y:S02]  /*2440*/  F2FP.BF16.F32.PACK_AB R41, R47, R46 ;  /* 0x0000002e2f29723e */ /* 0x000fe400000010ff */
[----:B------:R-:W-:Y:S02]  /*2450*/  F2FP.BF16.F32.PACK_AB R40, R45, R44 ;  /* 0x0000002c2d28723e */ /* 0x000fe400000010ff */
[----:B------:R-:W-:Y:S02]  /*2460*/  F2FP.BF16.F32.PACK_AB R47, R69, R90 ;  /* 0x0000005a452f723e */ /* 0x000fe400000010ff */
[----:B------:R-:W-:Y:S01]  /*2470*/  F2FP.BF16.F32.PACK_AB R46, R73, R86 ;  /* 0x00000056492e723e */ /* 0x000fe200000010ff */
[----:B------:R3:W-:Y:S01]  /*2480*/  STG.E.128 desc[UR6][R48.64], R40 ;  /* 0x0000002830007986 */ /* 0x0007e2000c101d06 */
[----:B------:R-:W-:-:S02]  /*2490*/  F2FP.BF16.F32.PACK_AB R45, R55, R82 ;  /* 0x00000052372d723e */ /* 0x000fc400000010ff */
[----:B------:R-:W-:-:S05]  /*24a0*/  F2FP.BF16.F32.PACK_AB R44, R53, R78 ;  /* 0x0000004e352c723e */ /* 0x000fca00000010ff */
[----:B------:R3:W-:Y:S01]  /*24b0*/  STG.E.128 desc[UR6][R70.64], R44 ;  /* 0x0000002c46007986 */ /* 0x0007e2000c101d06 */
[----:B------:R-:W-:Y:S05]  /*24c0*/  BRA `(.L_x_46) ;  /* 0x0000001000987947 */ /* 0x000fea0003800000 */
.L_x_45:
        /* <DEDUP_REMOVED lines=25> */
[----:B------:R-:W1:Y:S01]  /*2660*/  LDC.64 R40, c[0x0][0x468] ;  /* 0x00011a00ff287b82 */ /* 0x000e620000000a00 */
        /* <DEDUP_REMOVED lines=24> */
[----:B0-----:R-:W-:-:S04]  /*27f0*/  IMAD.WIDE.U32 R72, R71, 0x10, R74 ;  /* 0x0000001047487825 */ /* 0x001fc800078e004a */
[-C--:B------:R-:W-:Y:S01]  /*2800*/  FMUL.FTZ R48, R42, R69.reuse ;  /* 0x000000452a307220 */ /* 0x080fe20000410000 */
[----:B------:R-:W-:Y:S01]  /*2810*/  FMUL.FTZ R51, R54, R69 ;  /* 0x0000004536337220 */ /* 0x000fe20000410000 */
[----:B------:R-:W-:Y:S01]  /*2820*/  F2FP.BF16.F32.PACK_AB R43, R85, R54 ;  /* 0x00000036552b723e */ /* 0x000fe200000010ff */
[----:B------:R-:W-:-:S04]  /*2830*/  IMAD.WIDE.U32 R74, R70, 0x10, R74 ;  /* 0x00000010464a7825 */ /* 0x000fc800078e004a */
[-C--:B------:R-:W-:Y:S01]  /*2840*/  FMUL.FTZ R53, R80, R69.reuse ;  /* 0x0000004550357220 */ /* 0x080fe20000410000 */
[----:B------:R-:W-:Y:S01]  /*2850*/  F2FP.BF16.F32.PACK_AB R45, R81, R80 ;  /* 0x00000050512d723e */ /* 0x000fe200000010ff */
[----:B------:R-:W-:Y:S01]  /*2860*/  FMUL.FTZ R49, R44, R69 ;  /* 0x000000452c317220 */ /* 0x000fe20000410000 */
[----:B-1----:R-:W-:-:S04]  /*2870*/  IMAD.WIDE.U32 R76, R71, 0x10, R40 ;  /* 0x00000010474c7825 */ /* 0x002fc800078e0028 */
[-C--:B------:R-:W-:Y:S01]  /*2880*/  FMUL.FTZ R52, R91, R69.reuse ;  /* 0x000000455b347220 */ /* 0x080fe20000410000 */
[-C--:B------:R-:W-:Y:S01]  /*2890*/  FMUL.FTZ R50, R46, R69.reuse ;  /* 0x000000452e327220 */ /* 0x080fe20000410000 */
[----:B------:R-:W-:Y:S01]  /*28a0*/  FMUL.FTZ R54, R85, R69 ;  /* 0x0000004555367220 */ /* 0x000fe20000410000 */
[----:B------:R-:W-:Y:S01]  /*28b0*/  IMAD.WIDE.U32 R70, R70, 0x10, R40 ;  /* 0x0000001046467825 */ /* 0x000fe200078e0028 */
[----:B------:R-:W-:-:S03]  /*28c0*/  F2FP.BF16.F32.PACK_AB R40, R93, R42 ;  /* 0x0000002a5d28723e */ /* 0x000fc600000010ff */
[-C--:B------:R-:W-:Y:S01]  /*28d0*/  FMUL.FTZ R93, R93, R69.reuse ;  /* 0x000000455d5d7220 */ /* 0x080fe20000410000 */
[C---:B------:R-:W-:Y:S01]  /*28e0*/  F2FP.BF16.F32.PACK_AB R42, R87.reuse, R46 ;  /* 0x0000002e572a723e */ /* 0x040fe200000010ff */
[-C--:B------:R-:W-:Y:S01]  /*28f0*/  FMUL.FTZ R87, R87, R69.reuse ;  /* 0x0000004557577220 */ /* 0x080fe20000410000 */
[----:B------:R-:W-:Y:S01]  /*2900*/  F2FP.BF16.F32.PACK_AB R41, R91, R44 ;  /* 0x0000002c5b29723e */ /* 0x000fe200000010ff */
[-C--:B------:R-:W-:Y:S01]  /*2910*/  FMUL.FTZ R80, R81, R69.reuse ;  /* 0x0000004551507220 */ /* 0x080fe20000410000 */
[-C--:B------:R-:W-:Y:S01]  /*2920*/  FMUL.FTZ R79, R78, R69.reuse ;  /* 0x000000454e4f7220 */ /* 0x080fe20000410000 */
[----:B------:R-:W-:Y:S01]  /*2930*/  F2FP.BF16.F32.PACK_AB R44, R83, R78 ;  /* 0x0000004e532c723e */ /* 0x000fe200000010ff */
[-C--:B------:R-:W-:Y:S01]  /*2940*/  FMUL.FTZ R81, R82, R69.reuse ;  /* 0x0000004552517220 */ /* 0x080fe20000410000 */
[----:B------:R-:W-:Y:S01]  /*2950*/  F2FP.BF16.F32.PACK_AB R46, R47, R82 ;  /* 0x000000522f2e723e */ /* 0x000fe200000010ff */
[-C--:B------:R-:W-:Y:S01]  /*2960*/  FMUL.FTZ R78, R83, R69.reuse ;  /* 0x00000045534e7220 */ /* 0x080fe20000410000 */
[-C--:B------:R-:W-:Y:S01]  /*2970*/  FMUL.FTZ R82, R47, R69.reuse ;  /* 0x000000452f527220 */ /* 0x080fe20000410000 */
[-C--:B------:R-:W-:Y:S01]  /*2980*/  FMUL.FTZ R55, R84, R69.reuse ;  /* 0x0000004554377220 */ /* 0x080fe20000410000 */
[----:B------:R-:W-:Y:S01]  /*2990*/  FMUL.FTZ R88, R86, R69 ;  /* 0x0000004556587220 */ /* 0x000fe20000410000 */
[----:B------:R-:W-:Y:S01]  /*29a0*/  F2FP.BF16.F32.PACK_AB R51, R54, R51 ;  /* 0x000000333633723e */ /* 0x000fe200000010ff */
[----:B------:R2:W-:Y:S01]  /*29b0*/  STG.E.128 desc[UR6][R72.64], R40 ;  /* 0x0000002848007986 */ /* 0x0005e2000c101d06 */
[----:B------:R-:W-:-:S02]  /*29c0*/  F2FP.BF16.F32.PACK_AB R50, R87, R50 ;  /* 0x000000325732723e */ /* 0x000fc400000010ff */
[----:B------:R-:W-:Y:S02]  /*29d0*/  F2FP.BF16.F32.PACK_AB R49, R52, R49 ;  /* 0x000000313431723e */ /* 0x000fe400000010ff */
[----:B------:R-:W-:Y:S02]  /*29e0*/  F2FP.BF16.F32.PACK_AB R48, R93, R48 ;  /* 0x000000305d30723e */ /* 0x000fe400000010ff */
[----:B------:R-:W-:Y:S02]  /*29f0*/  F2FP.BF16.F32.PACK_AB R47, R86, R84 ;  /* 0x00000054562f723e */ /* 0x000fe400000010ff */
[----:B------:R-:W-:Y:S01]  /*2a00*/  F2FP.BF16.F32.PACK_AB R55, R88, R55 ;  /* 0x000000375837723e */ /* 0x000fe200000010ff */
[----:B------:R2:W-:Y:S01]  /*2a10*/  STG.E.128 desc[UR6][R76.64], R48 ;  /* 0x000000304c007986 */ /* 0x0005e2000c101d06 */
[----:B------:R-:W-:Y:S02]  /*2a20*/  F2FP.BF16.F32.PACK_AB R54, R82, R81 ;  /* 0x000000515236723e */ /* 0x000fe400000010ff */
[----:B------:R-:W-:Y:S01]  /*2a30*/  F2FP.BF16.F32.PACK_AB R53, R80, R53 ;  /* 0x000000355035723e */ /* 0x000fe200000010ff */
[----:B------:R2:W-:Y:S01]  /*2a40*/  STG.E.128 desc[UR6][R74.64], R44 ;  /* 0x0000002c4a007986 */ /* 0x0005e2000c101d06 */
[----:B------:R-:W-:-:S05]  /*2a50*/  F2FP.BF16.F32.PACK_AB R52, R78, R79 ;  /* 0x0000004f4e34723e */ /* 0x000fca00000010ff */
[----:B------:R2:W-:Y:S01]  /*2a60*/  STG.E.128 desc[UR6][R70.64], R52 ;  /* 0x0000003446007986 */ /* 0x0005e2000c101d06 */
[----:B------:R-:W-:Y:S05]  /*2a70*/  BRA `(.L_x_46) ;  /* 0x0000000c002c7947 */ /* 0x000fea0003800000 */
.L_x_44:
        /* <DEDUP_REMOVED lines=19> */
[----:B------:R-:W-:Y:S01]  /*2bb0*/  SHF.L.U32 R41, R50, 0x10, RZ ;  /* 0x0000001032297819 */ /* 0x000fe200000006ff */
[----:B------:R-:W-:Y:S01]  /*2bc0*/  FADD.FTZ R91, -R91, R94 ;  /* 0x0000005e5b5b7221 */ /* 0x000fe20000010100 */
[----:B------:R-:W-:Y:S01]  /*2bd0*/  SHF.L.U32 R49, R49, 0x10, RZ ;  /* 0x0000001031317819 */ /* 0x000fe200000006ff */
[----:B------:R-:W-:Y:S01]  /*2be0*/  FADD.FTZ R107, -R40, R107 ;  /* 0x0000006b286b7221 */ /* 0x000fe20000010100 */
[----:B------:R-:W-:Y:S01]  /*2bf0*/  SHF.L.U32 R53, R48, 0x10, RZ ;  /* 0x0000001030357819 */ /* 0x000fe200000006ff */
[----:B------:R-:W-:Y:S01]  /*2c00*/  FADD.FTZ R54, -R87, R90 ;  /* 0x0000005a57367221 */ /* 0x000fe20000010100 */
[----:B------:R-:W-:Y:S01]  /*2c10*/  FFMA.FTZ R48, R72, R91, R41 ;  /* 0x0000005b48307223 */ /* 0x000fe20000010029 */
[----:B------:R-:W-:Y:S01]  /*2c20*/  SHF.L.U32 R41, R29, 0x10, RZ ;  /* 0x000000101d297819 */ /* 0x000fe200000006ff */
[----:B------:R-:W-:Y:S01]  /*2c30*/  FADD.FTZ R96, -R96, R105 ;  /* 0x0000006960607221 */ /* 0x000fe20000010100 */
[----:B------:R-:W-:Y:S01]  /*2c40*/  SHF.L.U32 R40, R28, 0x10, RZ ;  /* 0x000000101c287819 */ /* 0x000fe200000006ff */
[----:B------:R-:W-:Y:S01]  /*2c50*/  FFMA.FTZ R54, R72, R54, R49 ;  /* 0x0000003648367223 */ /* 0x000fe20000010031 */
[----:B------:R-:W-:Y:S01]  /*2c60*/  FADD.FTZ R80, -R42, R83 ;  /* 0x000000532a507221 */ /* 0x000fe20000010100 */
[----:B------:R-:W-:Y:S01]  /*2c70*/  SHF.L.U32 R51, R51, 0x10, RZ ;  /* 0x0000001033337819 */ /* 0x000fe200000006ff */
[----:B------:R-:W-:Y:S01]  /*2c80*/  FADD.FTZ R52, -R93, R98 ;  /* 0x000000625d347221 */ /* 0x000fe20000010100 */
[----:B------:R-:W-:Y:S01]  /*2c90*/  SHF.L.U32 R49, R44, 0x10, RZ ;  /* 0x000000102c317819 */ /* 0x000fe200000006ff */
[----:B------:R-:W-:Y:S01]  /*2ca0*/  FFMA.FTZ R44, R72, R96, R41 ;  /* 0x00000060482c7223 */ /* 0x000fe20000010029 */
[----:B------:R-:W-:Y:S01]  /*2cb0*/  SHF.L.U32 R47, R30, 0x10, RZ ;  /* 0x000000101e2f7819 */ /* 0x000fe200000006ff */
[----:B------:R-:W-:Y:S01]  /*2cc0*/  FFMA.FTZ R42, R72, R107, R40 ;  /* 0x0000006b482a7223 */ /* 0x000fe20000010028 */
[----:B------:R-:W-:Y:S01]  /*2cd0*/  FADD.FTZ R92, -R92, R103 ;  /* 0x000000675c5c7221 */ /* 0x000fe20000010100 */
[----:B------:R-:W0:Y:S01]  /*2ce0*/  LDC.64 R40, c[0x0][0x468] ;  /* 0x00011a00ff287b82 */ /* 0x000e220000000a00 */
[C---:B------:R-:W-:Y:S01]  /*2cf0*/  FFMA.FTZ R52, R72.reuse, R52, R51 ;  /* 0x0000003448347223 */ /* 0x040fe20000010033 */
[----:B------:R-:W-:Y:S01]  /*2d00*/  SHF.L.U32 R51, R31, 0x10, RZ ;  /* 0x000000101f337819 */ /* 0x000fe200000006ff */
[----:B------:R-:W-:Y:S01]  /*2d10*/  FFMA.FTZ R50, R72, R92, R47 ;  /* 0x0000005c48327223 */ /* 0x000fe2000001002f */
[----:B------:R-:W-:Y:S01]  /*2d20*/  FADD.FTZ R74, -R88, R101 ;  /* 0x00000065584a7221 */ /* 0x000fe20000010100 */
[----:B------:R-:W-:Y:S01]  /*2d30*/  FADD.FTZ R76, -R84, R85 ;  /* 0x00000055544c7221 */ /* 0x000fe20000010100 */
[----:B------:R-:W-:Y:S01]  /*2d40*/  SHF.L.U32 R47, R46, 0x10, RZ ;  /* 0x000000102e2f7819 */ /* 0x000fe200000006ff */
[----:B------:R-:W-:Y:S01]  /*2d50*/  FADD.FTZ R84, -R100, R81 ;  /* 0x0000005164547221 */ /* 0x000fe20000010100 */
[----:B------:R-:W-:Y:S01]  /*2d60*/  SHF.L.U32 R45, R45, 0x10, RZ ;  /* 0x000000102d2d7819 */ /* 0x000fe200000006ff */
[----:B------:R-:W-:Y:S01]  /*2d70*/  FADD.FTZ R88, -R104, R79 ;  /* 0x0000004f68587221 */ /* 0x000fe20000010100 */
[C---:B------:R-:W-:Y:S01]  /*2d80*/  FFMA.FTZ R74, R72.reuse, R74, R51 ;  /* 0x0000004a484a7223 */ /* 0x040fe20000010033 */
[C---:B------:R-:W-:Y:S01]  /*2d90*/  FFMA.FTZ R80, R72.reuse, R80, R47 ;  /* 0x0000005048507223 */ /* 0x040fe2000001002f */
[----:B------:R-:W-:Y:S01]  /*2da0*/  SHF.L.U32 R51, R43, 0x10, RZ ;  /* 0x000000102b337819 */ /* 0x000fe200000006ff */
[----:B------:R-:W-:Y:S01]  /*2db0*/  FFMA.FTZ R84, R72, R84, R45 ;  /* 0x0000005448547223 */ /* 0x000fe2000001002d */
[----:B------:R-:W-:Y:S01]  /*2dc0*/  FADD.FTZ R78, -R86, R99 ;  /* 0x00000063564e7221 */ /* 0x000fe20000010100 */
[----:B------:R-:W-:Y:S01]  /*2dd0*/  FFMA.FTZ R88, R72, R88, R49 ;  /* 0x0000005848587223 */ /* 0x000fe20000010031 */
[----:B------:R-:W-:Y:S01]  /*2de0*/  SHF.L.U32 R43, R24, 0x10, RZ ;  /* 0x00000010182b7819 */ /* 0x000fe200000006ff */
[----:B------:R-:W-:Y:S01]  /*2df0*/  FADD.FTZ R82, -R82, R97 ;  /* 0x0000006152527221 */ /* 0x000fe20000010100 */
[----:B------:R-:W-:Y:S01]  /*2e00*/  SHF.L.U32 R45, R25, 0x10, RZ ;  /* 0x00000010192d7819 */ /* 0x000fe200000006ff */
[----:B------:R-:W-:Y:S01]  /*2e10*/  FADD.FTZ R86, -R102, R95 ;  /* 0x0000005f66567221 */ /* 0x000fe20000010100 */
[----:B------:R-:W-:Y:S01]  /*2e20*/  SHF.L.U32 R47, R26, 0x10, RZ ;  /* 0x000000101a2f7819 */ /* 0x000fe200000006ff */
[----:B------:R-:W-:Y:S01]  /*2e30*/  FADD.FTZ R90, -R108, R77 ;  /* 0x0000004d6c5a7221 */ /* 0x000fe20000010100 */
[----:B------:R-:W-:Y:S01]  /*2e40*/  SHF.L.U32 R49, R27, 0x10, RZ ;  /* 0x000000101b317819 */ /* 0x000fe200000006ff */
[----:B------:R-:W-:Y:S01]  /*2e50*/  FADD.FTZ R106, -R106, R89 ;  /* 0x000000596a6a7221 */ /* 0x000fe20000010100 */
[C---:B------:R-:W-:Y:S01]  /*2e60*/  FFMA.FTZ R76, R72.reuse, R76, R53 ;  /* 0x0000004c484c7223 */ /* 0x040fe20000010035 */
[C---:B------:R-:W-:Y:S01]  /*2e70*/  FFMA.FTZ R90, R72.reuse, R90, R51 ;  /* 0x0000005a485a7223 */ /* 0x040fe20000010033 */
[C---:B------:R-:W-:Y:S01]  /*2e80*/  FFMA.FTZ R78, R72.reuse, R78, R43 ;  /* 0x0000004e484e7223 */ /* 0x040fe2000001002b */
[C---:B------:R-:W-:Y:S01]  /*2e90*/  FFMA.FTZ R82, R72.reuse, R82, R45 ;  /* 0x0000005248527223 */ /* 0x040fe2000001002d */
[C---:B------:R-:W-:Y:S01]  /*2ea0*/  FFMA.FTZ R86, R72.reuse, R86, R47 ;  /* 0x0000005648567223 */ /* 0x040fe2000001002f */
[----:B------:R-:W-:Y:S01]  /*2eb0*/  FFMA.FTZ R72, R72, R106, R49 ;  /* 0x0000006a48487223 */ /* 0x000fe20000010031 */
        /* <DEDUP_REMOVED lines=29> */
.L_x_47:
[C-C-:B------:R-:W-:Y:S01]  /*3090*/  FFMA.FTZ R40, R41.reuse, R40, R47.reuse ;  /* 0x0000002829287223 */ /* 0x140fe2000001002f */
[C-C-:B------:R-:W-:Y:S01]  /*30a0*/  FFMA.FTZ R87, R41.reuse, R87, R47.reuse ;  /* 0x0000005729577223 */ /* 0x140fe2000001002f */
[----:B------:R-:W-:Y:S01]  /*30b0*/  FFMA.FTZ R74, R41, R74, R47 ;  /* 0x0000004a294a7223 */ /* 0x000fe2000001002f */
[----:B------:R-:W-:Y:S01]  /*30c0*/  SHF.L.U32 R42, R49, 0x10, RZ ;  /* 0x00000010312a7819 */ /* 0x000fe200000006ff */
[----:B------:R-:W-:Y:S01]  /*30d0*/  FADD.FTZ R107, -R40, R107 ;  /* 0x0000006b286b7221 */ /* 0x000fe20000010100 */
[----:B------:R-:W-:Y:S01]  /*30e0*/  FADD.FTZ R87, -R87, R90 ;  /* 0x0000005a57577221 */ /* 0x000fe20000010100 */
[----:B------:R-:W-:Y:S01]  /*30f0*/  SHF.L.U32 R40, R28, 0x10, RZ ;  /* 0x000000101c287819 */ /* 0x000fe200000006ff */
[----:B------:R-:W-:Y:S01]  /*3100*/  FADD.FTZ R81, -R74, R81 ;  /* 0x000000514a517221 */ /* 0x000fe20000010100 */
[C-C-:B------:R-:W-:Y:S01]  /*3110*/  FFMA.FTZ R93, R41.reuse, R93, R47.reuse ;  /* 0x0000005d295d7223 */ /* 0x140fe2000001002f */
[C---:B------:R-:W-:Y:S01]  /*3120*/  FFMA.FTZ R87, R72.reuse, R87, R42 ;  /* 0x0000005748577223 */ /* 0x040fe2000001002a */
        /* <DEDUP_REMOVED lines=12> */
[----:B------:R-:W0:Y:S01]  /*31f0*/  LDC.64 R74, c[0x0][0x478] ;  /* 0x00011e00ff4a7b82 */ /* 0x000e220000000a00 */
[----:B------:R-:W-:Y:S01]  /*3200*/  FFMA.FTZ R42, R72, R107, R40 ;  /* 0x0000006b482a7223 */ /* 0x000fe20000010028 */
[----:B------:R-:W-:Y:S01]  /*3210*/  SHF.L.U32 R50, R50, 0x10, RZ ;  /* 0x0000001032327819 */ /* 0x000fe200000006ff */
[----:B------:R-:W-:Y:S01]  /*3220*/  FADD.FTZ R77, -R52, R77 ;  /* 0x0000004d344d7221 */ /* 0x000fe20000010100 */
[----:B------:R-:W-:Y:S01]  /*3230*/  SHF.L.U32 R52, R48, 0x10, RZ ;  /* 0x0000001030347819 */ /* 0x000fe200000006ff */
[----:B------:R-:W-:Y:S01]  /*3240*/  FADD.FTZ R91, -R91, R94 ;  /* 0x0000005e5b5b7221 */ /* 0x000fe20000010100 */
[----:B------:R-:W-:Y:S01]  /*3250*/  SHF.L.U32 R48, R29, 0x10, RZ ;  /* 0x000000101d307819 */ /* 0x000fe200000006ff */
[----:B------:R-:W-:Y:S01]  /*3260*/  FADD.FTZ R105, -R96, R105 ;  /* 0x0000006960697221 */ /* 0x000fe20000010100 */
[----:B------:R-:W1:Y:S01]  /*3270*/  LDC.64 R40, c[0x0][0x468] ;  /* 0x00011a00ff287b82 */ /* 0x000e620000000a00 */
[----:B------:R-:W-:Y:S01]  /*3280*/  FADD.FTZ R85, -R84, R85 ;  /* 0x0000005554557221 */ /* 0x000fe20000010100 */
[----:B------:R-:W-:Y:S01]  /*3290*/  FFMA.FTZ R91, R72, R91, R50 ;  /* 0x0000005b485b7223 */ /* 0x000fe20000010032 */
[----:B------:R-:W-:Y:S01]  /*32a0*/  FADD.FTZ R79, -R54, R79 ;  /* 0x0000004f364f7221 */ /* 0x000fe20000010100 */
[----:B------:R-:W-:Y:S01]  /*32b0*/  FADD.FTZ R89, -R76, R89 ;  /* 0x000000594c597221 */ /* 0x000fe20000010100 */
[C---:B------:R-:W-:Y:S01]  /*32c0*/  FFMA.FTZ R85, R72.reuse, R85, R52 ;  /* 0x0000005548557223 */ /* 0x040fe20000010034 */
        /* <DEDUP_REMOVED lines=8> */
[----:B------:R-:W-:Y:S01]  /*3350*/  FFMA.FTZ R46, R72, R101, R48 ;  /* 0x00000065482e7223 */ /* 0x000fe20000010030 */
[----:B------:R-:W-:Y:S01]  /*3360*/  SHF.L.U32 R76, R44, 0x10, RZ ;  /* 0x000000102c4c7819 */ /* 0x000fe200000006ff */
[C---:B------:R-:W-:Y:S01]  /*3370*/  FFMA.FTZ R44, R72.reuse, R103, R47 ;  /* 0x00000067482c7223 */ /* 0x040fe2000001002f */
[----:B------:R-:W-:Y:S01]  /*3380*/  SHF.L.U32 R51, R51, 0x10, RZ ;  /* 0x0000001033337819 */ /* 0x000fe200000006ff */
[C---:B------:R-:W-:Y:S01]  /*3390*/  FFMA.FTZ R83, R72.reuse, R83, R52 ;  /* 0x0000005348537223 */ /* 0x040fe20000010034 */
[C---:B------:R-:W-:Y:S01]  /*33a0*/  FFMA.FTZ R47, R72.reuse, R81, R54 ;  /* 0x00000051482f7223 */ /* 0x040fe20000010036 */
[----:B------:R-:W-:Y:S01]  /*33b0*/  FFMA.FTZ R55, R72, R79, R76 ;  /* 0x0000004f48377223 */ /* 0x000fe2000001004c */
[----:B------:R-:W-:Y:S01]  /*33c0*/  FADD.FTZ R93, -R93, R98 ;  /* 0x000000625d5d7221 */ /* 0x000fe20000010100 */
[----:B------:R-:W-:Y:S01]  /*33d0*/  SHF.L.U32 R43, R43, 0x10, RZ ;  /* 0x000000102b2b7819 */ /* 0x000fe200000006ff */
[----:B------:R-:W-:Y:S01]  /*33e0*/  FADD.FTZ R99, -R86, R99 ;  /* 0x0000006356637221 */ /* 0x000fe20000010100 */
[----:B------:R-:W-:Y:S01]  /*33f0*/  SHF.L.U32 R48, R24, 0x10, RZ ;  /* 0x0000001018307819 */ /* 0x000fe200000006ff */
[----:B------:R-:W-:Y:S01]  /*3400*/  FADD.FTZ R97, -R82, R97 ;  /* 0x0000006152617221 */ /* 0x000fe20000010100 */
[----:B------:R-:W-:Y:S01]  /*3410*/  SHF.L.U32 R52, R25, 0x10, RZ ;  /* 0x0000001019347819 */ /* 0x000fe200000006ff */
[----:B------:R-:W-:Y:S01]  /*3420*/  FADD.FTZ R95, -R80, R95 ;  /* 0x0000005f505f7221 */ /* 0x000fe20000010100 */
[----:B------:R-:W-:Y:S01]  /*3430*/  SHF.L.U32 R54, R26, 0x10, RZ ;  /* 0x000000101a367819 */ /* 0x000fe200000006ff */
[C---:B------:R-:W-:Y:S01]  /*3440*/  FFMA.FTZ R51, R72.reuse, R93, R51 ;  /* 0x0000005d48337223 */ /* 0x040fe20000010033 */
[----:B------:R-:W-:Y:S01]  /*3450*/  SHF.L.U32 R76, R27, 0x10, RZ ;  /* 0x000000101b4c7819 */ /* 0x000fe200000006ff */
[C---:B------:R-:W-:Y:S01]  /*3460*/  FFMA.FTZ R86, R72.reuse, R77, R43 ;  /* 0x0000004d48567223 */ /* 0x040fe2000001002b */
[C---:B------:R-:W-:Y:S01]  /*3470*/  FFMA.FTZ R78, R72.reuse, R99, R48 ;  /* 0x00000063484e7223 */ /* 0x040fe20000010030 */
[C---:B------:R-:W-:Y:S01]  /*3480*/  FFMA.FTZ R80, R72.reuse, R97, R52 ;  /* 0x0000006148507223 */ /* 0x040fe20000010034 */
[C---:B------:R-:W-:Y:S01]  /*3490*/  FFMA.FTZ R82, R72.reuse, R95, R54 ;  /* 0x0000005f48527223 */ /* 0x040fe20000010036 */
[----:B------:R-:W-:Y:S01]  /*34a0*/  FFMA.FTZ R84, R72, R89, R76 ;  /* 0x0000005948547223 */ /* 0x000fe2000001004c */
[----:B0-----:R-:W-:-:S04]  /*34b0*/  IMAD.WIDE.U32 R72, R71, 0x10, R74 ;  /* 0x0000001047487825 */ /* 0x001fc800078e004a */
[-C--:B------:R-:W-:Y:S01]  /*34c0*/  FMUL.FTZ R48, R42, R69.reuse ;  /* 0x000000452a307220 */ /* 0x080fe20000410000 */
[-C--:B------:R-:W-:Y:S01]  /*34d0*/  FMUL.FTZ R49, R50, R69.reuse ;  /* 0x0000004532317220 */ /* 0x080fe20000410000 */
[----:B------:R-:W-:Y:S01]  /*34e0*/  FMUL.FTZ R53, R51, R69 ;  /* 0x0000004533357220 */ /* 0x000fe20000410000 */
[----:B------:R-:W-:-:S04]  /*34f0*/  IMAD.WIDE.U32 R74, R70, 0x10, R74 ;  /* 0x00000010464a7825 */ /* 0x000fc800078e004a */
[-C--:B------:R-:W-:Y:S01]  /*3500*/  FMUL.FTZ R79, R78, R69.reuse ;  /* 0x000000454e4f7220 */ /* 0x080fe20000410000 */
[----:B------:R-:W-:Y:S01]  /*3510*/  F2FP.BF16.F32.PACK_AB R43, R85, R46 ;  /* 0x0000002e552b723e */ /* 0x000fe200000010ff */
[----:B------:R-:W-:Y:S01]  /*3520*/  FMUL.FTZ R52, R91, R69 ;  /* 0x000000455b347220 */ /* 0x000fe20000410000 */
[----:B-1----:R-:W-:-:S04]  /*3530*/  IMAD.WIDE.U32 R76, R71, 0x10, R40 ;  /* 0x00000010474c7825 */ /* 0x002fc800078e0028 */
[-C--:B------:R-:W-:Y:S01]  /*3540*/  FMUL.FTZ R54, R85, R69.reuse ;  /* 0x0000004555367220 */ /* 0x080fe20000410000 */
[----:B------:R-:W-:Y:S01]  /*3550*/  FMUL.FTZ R81, R80, R69 ;  /* 0x0000004550517220 */ /* 0x000fe20000410000 */
[----:B------:R-:W-:Y:S01]  /*3560*/  F2FP.BF16.F32.PACK_AB R45, R47, R80 ;  /* 0x000000502f2d723e */ /* 0x000fe200000010ff */
[----:B------:R-:W-:Y:S01]  /*3570*/  IMAD.WIDE.U32 R70, R70, 0x10, R40 ;  /* 0x0000001046467825 */ /* 0x000fe200078e0028 */
[----:B------:R-:W-:-:S03]  /*3580*/  F2FP.BF16.F32.PACK_AB R40, R51, R42 ;  /* 0x0000002a3328723e */ /* 0x000fc600000010ff */
[-C--:B------:R-:W-:Y:S01]  /*3590*/  FMUL.FTZ R51, R46, R69.reuse ;  /* 0x000000452e337220 */ /* 0x080fe20000410000 */
[----:B------:R-:W-:Y:S01]  /*35a0*/  F2FP.BF16.F32.PACK_AB R41, R91, R50 ;  /* 0x000000325b29723e */ /* 0x000fe200000010ff */
[-C--:B------:R-:W-:Y:S01]  /*35b0*/  FMUL.FTZ R50, R44, R69.reuse ;  /* 0x000000452c327220 */ /* 0x080fe20000410000 */
[C---:B------:R-:W-:Y:S01]  /*35c0*/  F2FP.BF16.F32.PACK_AB R42, R87.reuse, R44 ;  /* 0x0000002c572a723e */ /* 0x040fe200000010ff */
[-C--:B------:R-:W-:Y:S01]  /*35d0*/  FMUL.FTZ R87, R87, R69.reuse ;  /* 0x0000004557577220 */ /* 0x080fe20000410000 */
[C---:B------:R-:W-:Y:S01]  /*35e0*/  F2FP.BF16.F32.PACK_AB R44, R83.reuse, R78 ;  /* 0x0000004e532c723e */ /* 0x040fe200000010ff */
[-C--:B------:R-:W-:Y:S01]  /*35f0*/  FMUL.FTZ R78, R83, R69.reuse ;  /* 0x00000045534e7220 */ /* 0x080fe20000410000 */
[-C--:B------:R-:W-:Y:S01]  /*3600*/  FMUL.FTZ R83, R82, R69.reuse ;  /* 0x0000004552537220 */ /* 0x080fe20000410000 */
[C---:B------:R-:W-:Y:S01]  /*3610*/  F2FP.BF16.F32.PACK_AB R46, R55.reuse, R82 ;  /* 0x00000052372e723e */ /* 0x040fe200000010ff */
        /* <DEDUP_REMOVED lines=16> */
[----:B------:R1:W-:Y:S02]  /*3720*/  STG.E.128 desc[UR6][R70.64], R52 ;  /* 0x0000003446007986 */ /* 0x0003e4000c101d06 */
.L_x_46:
[----:B0123--:R-:W0:Y:S02]  /*3730*/  LDC.64 R40, c[0x0][0x380] ;  /* 0x0000e000ff287b82 */ /* 0x00fe240000000a00 */
[----:B0-----:R-:W-:-:S04]  /*3740*/  LEA R68, R40, R68, 0x2 ;  /* 0x0000004428447211 */ /* 0x001fc800078e10ff */
[----:B------:R-:W-:-:S13]  /*3750*/  ISETP.GE.AND P1, PT, R68, R41, PT ;  /* 0x000000294400720c */ /* 0x000fda0003f26270 */
[----:B------:R-:W-:Y:S05]  /*3760*/  @!P1 BRA `(.L_x_48) ;  /* 0xffffffcc00109947 */ /* 0x000fea000383ffff */
[----:B------:R-:W-:Y:S05]  /*3770*/  BSYNC B1 ;  /* 0x0000000000017941 */ /* 0x000fea0003800000 */
.L_x_40:
[----:B------:R-:W-:Y:S02]  /*3780*/  MOV R30, R4 ;  /* 0x00000004001e7202 */ /* 0x000fe40000000f00 */
[----:B------:R-:W-:Y:S02]  /*3790*/  MOV R31, R5 ;  /* 0x00000005001f7202 */ /* 0x000fe40000000f00 */
[----:B------:R-:W-:Y:S02]  /*37a0*/  MOV R4, R6 ;  /* 0x0000000600047202 */ /* 0x000fe40000000f00 */
[----:B------:R-:W-:Y:S02]  /*37b0*/  MOV R5, R7 ;  /* 0x0000000700057202 */ /* 0x000fe40000000f00 */
[----:B------:R-:W-:Y:S02]  /*37c0*/  MOV R6, R8 ;  /* 0x0000000800067202 */ /* 0x000fe40000000f00 */
[----:B------:R-:W-:-:S02]  /*37d0*/  MOV R7, R9 ;  /* 0x0000000900077202 */ /* 0x000fc40000000f00 */
        /* <DEDUP_REMOVED lines=25> */
[----:B------:R-:W-:-:S07]  /*3970*/  MOV R20, R61 ;  /* 0x0000003d00147202 */ /* 0x000fce0000000f00 */
.L_x_39:
[----:B------:R-:W-:Y:S05]  /*3980*/  BSYNC B0 ;  /* 0x0000000000007941 */ /* 0x000fea0003800000 */
.L_x_38:
[----:B------:R-:W0:Y:S01]  /*3990*/  S2R R36, SR_CgaCtaId ;  /* 0x0000000000247919 */ /* 0x000e220000008800 */
[----:B------:R-:W-:Y:S01]  /*39a0*/  SHF.L.U32 R2, R0, 0x5, RZ ;  /* 0x0000000500027819 */ /* 0x000fe200000006ff */
[----:B------:R-:W-:Y:S05]  /*39b0*/  WARPSYNC.ALL ;  /* 0x0000000000007948 */ /* 0x000fea0003800000 */
[----:B------:R-:W-:Y:S01]  /*39c0*/  SHF.R.U32.HI R37, RZ, 0x5, R0 ;  /* 0x00000005ff257819 */ /* 0x000fe20000011600 */
[----:B------:R-:W1:Y:S01]  /*39d0*/  LDCU.128 UR16, c[0x0][0x440] ;  /* 0x00008800ff1077ac */ /* 0x000e620008000c00 */
[----:B------:R-:W-:Y:S02]  /*39e0*/  MOV R3, 0x400 ;  /* 0x0000040000037802 */ /* 0x000fe40000000f00 */
[----:B------:R-:W-:-:S04]  /*39f0*/  LOP3.LUT R2, R2, 0x3e0, RZ, 0xc0, !PT ;  /* 0x000003e002027812 */ /* 0x000fc800078ec0ff */
[----:B------:R-:W-:Y:S02]  /*3a00*/  LEA R2, R37, R2, 0xb ;  /* 0x0000000225027211 */ /* 0x000fe400078e58ff */
[----:B0-----:R-:W-:-:S04]  /*3a10*/  LEA R3, R36, R3, 0x18 ;  /* 0x0000000324037211 */ /* 0x001fc800078ec0ff */
[-C--:B------:R-:W-:Y:S02]  /*3a20*/  IADD3 R2, PT, PT, R2, R3.reuse, RZ ;  /* 0x0000000302027210 */ /* 0x080fe40007ffe0ff */
[----:B------:R-:W-:-:S03]  /*3a30*/  LEA R3, R0, R3, 0x2 ;  /* 0x0000000300037211 */ /* 0x000fc600078e10ff */
[----:B------:R-:W-:Y:S04]  /*3a40*/  STS.128 [R2], R4 ;  /* 0x0000000402007388 */ /* 0x000fe80000000c00 */
[----:B------:R-:W-:Y:S04]  /*3a50*/  STS.128 [R2+0x10], R8 ;  /* 0x0000100802007388 */ /* 0x000fe80000000c00 */
[----:B------:R-:W-:Y:S04]  /*3a60*/  STS.128 [R2+0x400], R12 ;  /* 0x0004000c02007388 */ /* 0x000fe80000000c00 */
[----:B------:R-:W-:Y:S01]  /*3a70*/  STS.128 [R2+0x410], R32 ;  /* 0x0004102002007388 */ /* 0x000fe20000000c00 */
[----:B------:R-:W-:Y:S06]  /*3a80*/  BAR.SYNC.DEFER_BLOCKING 0x0 ;  /* 0x0000000000007b1d */ /* 0x000fec0000010000 */
[----:B------:R-:W0:Y:S04]  /*3a90*/  LDS R36, [R3] ;  /* 0x0000000003247984 */ /* 0x000e280000000800 */
[----:B------:R-:W2:Y:S04]  /*3aa0*/  LDS R39, [R3+0x800] ;  /* 0x0008000003277984 */ /* 0x000ea80000000800 */
[----:B------:R-:W3:Y:S04]  /*3ab0*/  LDS R37, [R3+0x200] ;  /* 0x0002000003257984 */ /* 0x000ee80000000800 */
[----:B------:R-:W4:Y:S04]  /*3ac0*/  LDS R38, [R3+0xa00] ;  /* 0x000a000003267984 */ /* 0x000f280000000800 */
[----:B------:R-:W5:Y:S04]  /*3ad0*/  LDS R4, [R3+0x400] ;  /* 0x0004000003047984 */ /* 0x000f680000000800 */
[----:B------:R-:W1:Y:S04]  /*3ae0*/  LDS R7, [R3+0xc00] ;  /* 0x000c000003077984 */ /* 0x000e680000000800 */
[----:B------:R-:W1:Y:S04]  /*3af0*/  LDS R5, [R3+0x600] ;  /* 0x0006000003057984 */ /* 0x000e680000000800 */
[----:B------:R-:W1:Y:S04]  /*3b00*/  LDS R6, [R3+0xe00] ;  /* 0x000e000003067984 */ /* 0x000e680000000800 */
[----:B------:R-:W1:Y:S04]  /*3b10*/  LDS R9, [R3+0x1000] ;  /* 0x0010000003097984 */ /* 0x000e680000000800 */
[----:B------:R-:W1:Y:S04]  /*3b20*/  LDS R8, [R3+0x1200] ;  /* 0x0012000003087984 */ /* 0x000e680000000800 */
[----:B------:R-:W1:Y:S01]  /*3b30*/  LDS R11, [R3+0x1400] ;  /* 0x00140000030b7984 */ /* 0x000e620000000800 */
[----:B0-----:R-:W-:-:S03]  /*3b40*/  FADD.FTZ R36, RZ, R36 ;  /* 0x00000024ff247221 */ /* 0x001fc60000010000 */
[----:B------:R-:W0:Y:S01]  /*3b50*/  LDS R10, [R3+0x1600] ;  /* 0x00160000030a7984 */ /* 0x000e220000000800 */
[----:B--2---:R-:W-:-:S03]  /*3b60*/  FADD.FTZ R36, R36, R39 ;  /* 0x0000002724247221 */ /* 0x004fc60000010000 */
[----:B------:R-:W2:Y:S01]  /*3b70*/  LDS R12, [R3+0x1800] ;  /* 0x00180000030c7984 */ /* 0x000ea20000000800 */
[----:B---3--:R-:W-:-:S03]  /*3b80*/  FADD.FTZ R37, RZ, R37 ;  /* 0x00000025ff257221 */ /* 0x008fc60000010000 */
[----:B------:R-:W3:Y:S01]  /*3b90*/  LDS R13, [R3+0x1a00] ;  /* 0x001a0000030d7984 */ /* 0x000ee20000000800 */
[----:B----4-:R-:W-:-:S03]  /*3ba0*/  FADD.FTZ R37, R37, R38 ;  /* 0x0000002625257221 */ /* 0x010fc60000010000 */
[----:B------:R-:W4:Y:S01]  /*3bb0*/  LDS R15, [R3+0x1c00] ;  /* 0x001c0000030f7984 */ /* 0x000f220000000800 */
[----:B-----5:R-:W-:-:S03]  /*3bc0*/  FADD.FTZ R4, RZ, R4 ;  /* 0x00000004ff047221 */ /* 0x020fc60000010000 */
[----:B------:R-:W5:Y:S01]  /*3bd0*/  LDS R14, [R3+0x1e00] ;  /* 0x001e0000030e7984 */ /* 0x000f620000000800 */
[----:B-1----:R-:W-:Y:S01]  /*3be0*/  FADD.FTZ R4, R4, R7 ;  /* 0x0000000704047221 */ /* 0x002fe20000010000 */
        /* <DEDUP_REMOVED lines=8> */
[----:B--2---:R-:W-:-:S03]  /*3c70*/  FADD.FTZ R9, R9, R12 ;  /* 0x0000000c09097221 */ /* 0x004fc60000010000 */
[----:B------:R-:W-:Y:S01]  /*3c80*/  STS.128 [R2+0x10], R16 ;  /* 0x0000101002007388 */ /* 0x000fe20000000c00 */
[----:B---3--:R-:W-:-:S03]  /*3c90*/  FADD.FTZ R13, R8, R13 ;  /* 0x0000000d080d7221 */ /* 0x008fc60000010000 */
[----:B------:R0:W-:Y:S01]  /*3ca0*/  STS.128 [R2+0x400], R24 ;  /* 0x0004001802007388 */ /* 0x0001e20000000c00 */
[----:B----4-:R-:W-:-:S03]  /*3cb0*/  FADD.FTZ R15, R4, R15 ;  /* 0x0000000f040f7221 */ /* 0x010fc60000010000 */
[----:B------:R-:W-:Y:S01]  /*3cc0*/  STS.128 [R2+0x410], R28 ;  /* 0x0004101c02007388 */ /* 0x000fe20000000c00 */
[----:B------:R-:W-:Y:S08]  /*3cd0*/  BAR.SYNC.DEFER_BLOCKING 0x0 ;  /* 0x0000000000007b1d */ /* 0x000ff00000010000 */
[----:B0-----:R-:W0:Y:S01]  /*3ce0*/  LDC R26, c[0x0][0x388] ;  /* 0x0000e200ff1a7b82 */ /* 0x001e220000000800 */
[----:B------:R-:W1:Y:S04]  /*3cf0*/  LDS R32, [R3] ;  /* 0x0000000003207984 */ /* 0x000e680000000800 */
[----:B------:R-:W2:Y:S04]  /*3d00*/  LDS R33, [R3+0x200] ;  /* 0x0002000003217984 */ /* 0x000ea80000000800 */
[----:B------:R-:W3:Y:S01]  /*3d10*/  LDS R35, [R3+0x800] ;  /* 0x0008000003237984 */ /* 0x000ee20000000800 */
[----:B0-----:R-:W-:-:S03]  /*3d20*/  IMAD R7, R26, UR5, RZ ;  /* 0x000000051a077c24 */ /* 0x001fc6000f8e02ff */
[----:B------:R-:W0:Y:S02]  /*3d30*/  LDS R20, [R3+0x400] ;  /* 0x0004000003147984 */ /* 0x000e240000000800 */
[----:B------:R-:W-:Y:S01]  /*3d40*/  IADD3 R0, P0, PT, R7, R0, RZ ;  /* 0x0000000007007210 */ /* 0x000fe20007f1e0ff */
[----:B-----5:R-:W-:Y:S01]  /*3d50*/  FADD.FTZ R7, R5, R14 ;  /* 0x0000000e05077221 */ /* 0x020fe20000010000 */
[----:B------:R-:W4:Y:S02]  /*3d60*/  LDS R34, [R3+0xa00] ;  /* 0x000a000003227984 */ /* 0x000f240000000800 */
[----:B------:R-:W-:Y:S02]  /*3d70*/  SHF.L.U32 R4, R0, 0x2, RZ ;  /* 0x0000000200047819 */ /* 0x000fe400000006ff */
[----:B------:R-:W5:Y:S04]  /*3d80*/  LDS R16, [R3+0x600] ;  /* 0x0006000003107984 */ /* 0x000f680000000800 */
[----:B------:R-:W5:Y:S04]  /*3d90*/  LDS R41, [R3+0x1000] ;  /* 0x0010000003297984 */ /* 0x000f680000000800 */
[----:B------:R-:W5:Y:S04]  /*3da0*/  LDS R17, [R3+0xc00] ;  /* 0x000c000003117984 */ /* 0x000f680000000800 */
[----:B------:R-:W5:Y:S04]  /*3db0*/  LDS R40, [R3+0x1200] ;  /* 0x0012000003287984 */ /* 0x000f680000000800 */
[----:B------:R-:W5:Y:S04]  /*3dc0*/  LDS R19, [R3+0xe00] ;  /* 0x000e000003137984 */ /* 0x000f680000000800 */
[----:B------:R-:W5:Y:S01]  /*3dd0*/  LDS R23, [R3+0x1800] ;  /* 0x0018000003177984 */ /* 0x000f620000000800 */
[----:B-1----:R-:W-:-:S03]  /*3de0*/  FADD.FTZ R32, RZ, R32 ;  /* 0x00000020ff207221 */ /* 0x002fc60000010000 */
[----:B------:R-:W1:Y:S01]  /*3df0*/  LDS R18, [R3+0x1400] ;  /* 0x0014000003127984 */ /* 0x000e620000000800 */
[----:B--2---:R-:W-:-:S03]  /*3e00*/  FADD.FTZ R33, RZ, R33 ;  /* 0x00000021ff217221 */ /* 0x004fc60000010000 */
[----:B------:R-:W2:Y:S01]  /*3e10*/  LDS R22, [R3+0x1a00] ;  /* 0x001a000003167984 */ /* 0x000ea20000000800 */
[----:B---3--:R-:W-:-:S03]  /*3e20*/  FADD.FTZ R32, R32, R35 ;  /* 0x0000002320207221 */ /* 0x008fc60000010000 */
[----:B------:R-:W3:Y:S01]  /*3e30*/  LDS R21, [R3+0x1600] ;  /* 0x0016000003157984 */ /* 0x000ee20000000800 */
[----:B0-----:R-:W-:-:S03]  /*3e40*/  FADD.FTZ R20, RZ, R20 ;  /* 0x00000014ff147221 */ /* 0x001fc60000010000 */
[----:B------:R-:W0:Y:S01]  /*3e50*/  LDS R24, [R3+0x1c00] ;  /* 0x001c000003187984 */ /* 0x000e220000000800 */
[----:B----4-:R-:W-:-:S03]  /*3e60*/  FADD.FTZ R33, R33, R34 ;  /* 0x0000002221217221 */ /* 0x010fc60000010000 */
[----:B------:R4:W0:Y:S01]  /*3e70*/  LDS R25, [R3+0x1e00] ;  /* 0x001e000003197984 */ /* 0x0008220000000800 */
[----:B-----5:R-:W-:Y:S01]  /*3e80*/  FADD.FTZ R16, RZ, R16 ;  /* 0x00000010ff107221 */ /* 0x020fe20000010000 */
[----:B------:R-:W-:Y:S01]  /*3e90*/  FADD.FTZ R32, R32, R41 ;  /* 0x0000002920207221 */ /* 0x000fe20000010000 */
[----:B----4-:R-:W-:Y:S01]  /*3ea0*/  IADD3.X R3, PT, PT, RZ, RZ, RZ, P0, !PT ;  /* 0x000000ffff037210 */ /* 0x010fe200007fe4ff */
[----:B------:R-:W-:Y:S01]  /*3eb0*/  FADD.FTZ R17, R20, R17 ;  /* 0x0000001114117221 */ /* 0x000fe20000010000 */
[----:B------:R-:W-:Y:S02]  /*3ec0*/  IADD3 R2, P0, PT, R4, UR18, RZ ;  /* 0x0000001204027c10 */ /* 0x000fe4000ff1e0ff */
[----:B------:R-:W-:Y:S01]  /*3ed0*/  SHF.L.U64.HI R0, R0, 0x2, R3 ;  /* 0x0000000200007819 */ /* 0x000fe20000010203 */
[----:B------:R-:W-:Y:S01]  /*3ee0*/  FADD.FTZ R33, R33, R40 ;  /* 0x0000002821217221 */ /* 0x000fe20000010000 */
[----:B------:R-:W-:Y:S01]  /*3ef0*/  IADD3 R4, P1, PT, R4, UR16, RZ ;  /* 0x0000001004047c10 */ /* 0x000fe2000ff3e0ff */
[----:B------:R-:W-:Y:S01]  /*3f00*/  FADD.FTZ R16, R16, R19 ;  /* 0x0000001310107221 */ /* 0x000fe20000010000 */
[----:B------:R-:W-:-:S02]  /*3f10*/  IADD3.X R3, PT, PT, R0, UR19, RZ, P0, !PT ;  /* 0x0000001300037c10 */ /* 0x000fc400087fe4ff */
[----:B------:R-:W-:Y:S01]  /*3f20*/  IADD3.X R5, PT, PT, R0, UR17, RZ, P1, !PT ;  /* 0x0000001100057c10 */ /* 0x000fe20008ffe4ff */
[----:B------:R-:W-:Y:S01]  /*3f30*/  FADD.FTZ R23, R32, R23 ;  /* 0x0000001720177221 */ /* 0x000fe20000010000 */
[----:B-1----:R-:W-:-:S04]  /*3f40*/  FADD.FTZ R17, R17, R18 ;  /* 0x0000001211117221 */ /* 0x002fc80000010000 */
[----:B------:R-:W-:Y:S01]  /*3f50*/  STG.E desc[UR6][R2.64], R23 ;  /* 0x0000001702007986 */ /* 0x000fe2000c101906 */
[----:B--2---:R-:W-:-:S03]  /*3f60*/  FADD.FTZ R33, R33, R22 ;  /* 0x0000001621217221 */ /* 0x004fc60000010000 */
[----:B------:R-:W-:Y:S01]  /*3f70*/  STG.E desc[UR6][R4.64], R9 ;  /* 0x0000000904007986 */ /* 0x000fe2000c101906 */
[----:B---3--:R-:W-:-:S03]  /*3f80*/  FADD.FTZ R16, R16, R21 ;  /* 0x0000001510107221 */ /* 0x008fc60000010000 */
[----:B------:R-:W-:Y:S01]  /*3f90*/  STG.E desc[UR6][R2.64+0x200], R33 ;  /* 0x0002002102007986 */ /* 0x000fe2000c101906 */
[----:B0-----:R-:W-:-:S03]  /*3fa0*/  FADD.FTZ R17, R17, R24 ;  /* 0x0000001811117221 */ /* 0x001fc60000010000 */
[----:B------:R-:W-:Y:S01]  /*3fb0*/  STG.E desc[UR6][R4.64+0x200], R13 ;  /* 0x0002000d04007986 */ /* 0x000fe2000c101906 */
[----:B------:R-:W-:-:S03]  /*3fc0*/  FADD.FTZ R25, R16, R25 ;  /* 0x0000001910197221 */ /* 0x000fc60000010000 */
[----:B------:R-:W-:Y:S04]  /*3fd0*/  STG.E desc[UR6][R2.64+0x400], R17 ;  /* 0x0004001102007986 */ /* 0x000fe8000c101906 */
[----:B------:R-:W-:Y:S04]  /*3fe0*/  STG.E desc[UR6][R4.64+0x400], R15 ;  /* 0x0004000f04007986 */ /* 0x000fe8000c101906 */
[----:B------:R-:W-:Y:S04]  /*3ff0*/  STG.E desc[UR6][R2.64+0x600], R25 ;  /* 0x0006001902007986 */ /* 0x000fe8000c101906 */
[----:B------:R-:W-:Y:S01]  /*4000*/  STG.E desc[UR6][R4.64+0x600], R7 ;  /* 0x0006000704007986 */ /* 0x000fe2000c101906 */
[----:B------:R-:W-:Y:S05]  /*4010*/  EXIT ;  /* 0x000000000000794d */ /* 0x000fea0003800000 */
.L_x_43:
[----:B------:R-:W-:Y:S01]  /*4020*/  HFMA2 R45, -RZ, RZ, 0, 5.9604644775390625e-08 ;  /* 0x00000001ff2d7431 */ /* 0x000fe200000001ff */
[----:B------:R-:W-:Y:S01]  /*4030*/  BSSY B2, `(.L_x_49) ;  /* 0x0000007000027945 */ /* 0x000fe20003800000 */
[----:B------:R-:W-:Y:S02]  /*4040*/  MOV R50, R48 ;  /* 0x0000003000327202 */ /* 0x000fe40000000f00 */
[----:B------:R-:W-:Y:S02]  /*4050*/  MOV R44, 0x1f ;  /* 0x0000001f002c7802 */ /* 0x000fe40000000f00 */
[----:B------:R-:W-:-:S07]  /*4060*/  MOV R43, 0xffffffff ;  /* 0xffffffff002b7802 */ /* 0x000fce0000000f00 */
[----:B------:R-:W-:Y:S05]  /*4070*/  WARPSYNC.COLLECTIVE R43, `(.L_x_50) ;  /* 0x000000002b087348 */ /* 0x000fea0003c00000 */
[----:B------:R0:W1:Y:S02]  /*4080*/  SHFL.BFLY P3, R47, R50, R45, R44 ;  /* 0x0c00002d322f7389 */ /* 0x000064000006002c */
[----:B01----:R-:W-:Y:S05]  /*4090*/  ENDCOLLECTIVE ;  /* 0x000000000000791b */ /* 0x003fea0003800000 */
.L_x_50:
[----:B------:R-:W-:Y:S05]  /*40a0*/  BSYNC B2 ;  /* 0x0000000000027941 */ /* 0x000fea0003800000 */
.L_x_49:
[----:B------:R-:W-:Y:S01]  /*40b0*/  HFMA2 R45, -RZ, RZ, 0, 5.9604644775390625e-08 ;  /* 0x00000001ff2d7431 */ /* 0x000fe200000001ff */
[----:B------:R-:W-:Y:S02]  /*40c0*/  MOV R50, R46 ;  /* 0x0000002e00327202 */ /* 0x000fe40000000f00 */
[----:B------:R-:W-:Y:S02]  /*40d0*/  MOV R44, 0x1f ;  /* 0x0000001f002c7802 */ /* 0x000fe40000000f00 */
[----:B------:R-:W-:Y:S02]  /*40e0*/  MOV R43, 0xffffffff ;  /* 0xffffffff002b7802 */ /* 0x000fe40000000f00 */
[----:B------:R-:W-:-:S07]  /*40f0*/  MOV R41, R47 ;  /* 0x0000002f00297202 */ /* 0x000fce0000000f00 */
[----:B------:R-:W-:Y:S05]  /*4100*/  WARPSYNC.COLLECTIVE R43, `(.L_x_51) ;  /* 0x000000002b087348 */ /* 0x000fea0003c00000 */
[----:B------:R0:W1:Y:S02]  /*4110*/  SHFL.BFLY P3, R47, R50, R45, R44 ;  /* 0x0c00002d322f7389 */ /* 0x000064000006002c */
[----:B01----:R-:W-:Y:S05]  /*4120*/  ENDCOLLECTIVE ;  /* 0x000000000000791b */ /* 0x003fea0003800000 */
.L_x_51:
[----:B------:R-:W-:Y:S01]  /*4130*/  FADD.FTZ R41, R41, R48 ;  /* 0x0000003029297221 */ /* 0x000fe20000010000 */
[----:B------:R-:W-:-:S04]  /*4140*/  HFMA2 R45, -RZ, RZ, 0, 1.1920928955078125e-07 ;  /* 0x00000002ff2d7431 */ /* 0x000fc800000001ff */
[----:B------:R-:W-:Y:S01]  /*4150*/  MOV R50, R41 ;  /* 0x0000002900327202 */ /* 0x000fe20000000f00 */
[----:B------:R-:W-:-:S07]  /*4160*/  FADD.FTZ R42, R47, R46 ;  /* 0x0000002e2f2a7221 */ /* 0x000fce0000010000 */
[----:B------:R-:W-:Y:S05]  /*4170*/  WARPSYNC.COLLECTIVE R43, `(.L_x_52) ;  /* 0x000000002b087348 */ /* 0x000fea0003c00000 */
[----:B------:R0:W1:Y:S02]  /*4180*/  SHFL.BFLY P3, R47, R50, R45, R44 ;  /* 0x0c00002d322f7389 */ /* 0x000064000006002c */
[----:B01----:R-:W-:Y:S05]  /*4190*/  ENDCOLLECTIVE ;  /* 0x000000000000791b */ /* 0x003fea0003800000 */
.L_x_52:
[----:B------:R-:W-:Y:S02]  /*41a0*/  MOV R50, R42 ;  /* 0x0000002a00327202 */ /* 0x000fe40000000f00 */
[----:B------:R-:W-:-:S07]  /*41b0*/  MOV R100, R47 ;  /* 0x0000002f00647202 */ /* 0x000fce0000000f00 */
[----:B------:R-:W-:Y:S05]  /*41c0*/  WARPSYNC.COLLECTIVE R43, `(.L_x_53) ;  /* 0x000000002b087348 */ /* 0x000fea0003c00000 */
[----:B------:R0:W1:Y:S02]  /*41d0*/  SHFL.BFLY P3, R47, R50, R45, R44 ;  /* 0x0c00002d322f7389 */ /* 0x000064000006002c */
[----:B01----:R-:W-:Y:S05]  /*41e0*/  ENDCOLLECTIVE ;  /* 0x000000000000791b */ /* 0x003fea0003800000 */
.L_x_53:
[----:B------:R-:W-:Y:S01]  /*41f0*/  FADD.FTZ R100, R41, R100 ;  /* 0x0000006429647221 */ /* 0x000fe20000010000 */
[----:B------:R-:W-:-:S04]  /*4200*/  HFMA2 R45, -RZ, RZ, 0, 2.384185791015625e-07 ;  /* 0x00000004ff2d7431 */ /* 0x000fc800000001ff */
[----:B------:R-:W-:Y:S01]  /*4210*/  MOV R50, R100 ;  /* 0x0000006400327202 */ /* 0x000fe20000000f00 */
[----:B------:R-:W-:-:S07]  /*4220*/  FADD.FTZ R49, R42, R47 ;  /* 0x0000002f2a317221 */ /* 0x000fce0000010000 */
[----:B------:R-:W-:Y:S05]  /*4230*/  WARPSYNC.COLLECTIVE R43, `(.L_x_54) ;  /* 0x000000002b087348 */ /* 0x000fea0003c00000 */
[----:B------:R0:W1:Y:S02]  /*4240*/  SHFL.BFLY P3, R47, R50, R45, R44 ;  /* 0x0c00002d322f7389 */ /* 0x000064000006002c */
[----:B01----:R-:W-:Y:S05]  /*4250*/  ENDCOLLECTIVE ;  /* 0x000000000000791b */ /* 0x003fea0003800000 */
.L_x_54:
[----:B------:R-:W-:Y:S02]  /*4260*/  MOV R50, R49 ;  /* 0x0000003100327202 */ /* 0x000fe40000000f00 */
[----:B------:R-:W-:-:S07]  /*4270*/  MOV R51, R47 ;  /* 0x0000002f00337202 */ /* 0x000fce0000000f00 */
[----:B------:R-:W-:Y:S05]  /*4280*/  WARPSYNC.COLLECTIVE R43, `(.L_x_55) ;  /* 0x000000002b087348 */ /* 0x000fea0003c00000 */
[----:B------:R0:W1:Y:S02]  /*4290*/  SHFL.BFLY P3, R47, R50, R45, R44 ;  /* 0x0c00002d322f7389 */ /* 0x000064000006002c */
[----:B01----:R-:W-:Y:S05]  /*42a0*/  ENDCOLLECTIVE ;  /* 0x000000000000791b */ /* 0x003fea0003800000 */
.L_x_55:
[----:B------:R-:W-:Y:S01]  /*42b0*/  FADD.FTZ R51, R100, R51 ;  /* 0x0000003364337221 */ /* 0x000fe20000010000 */
[----:B------:R-:W-:-:S04]  /*42c0*/  HFMA2 R45, -RZ, RZ, 0, 4.76837158203125e-07 ;  /* 0x00000008ff2d7431 */ /* 0x000fc800000001ff */
[----:B------:R-:W-:Y:S01]  /*42d0*/  MOV R50, R51 ;  /* 0x0000003300327202 */ /* 0x000fe20000000f00 */
[----:B------:R-:W-:Y:S01]  /*42e0*/  FADD.FTZ R48, R49, R47 ;  /* 0x0000002f31307221 */ /* 0x000fe20000010000 */
[----:B------:R-:W-:-:S07]  /*42f0*/  PRMT R49, R30, 0x7632, R49 ;  /* 0x000076321e317816 */ /* 0x000fce0000000031 */
[----:B------:R-:W-:Y:S05]  /*4300*/  WARPSYNC.COLLECTIVE R43, `(.L_x_56) ;  /* 0x000000002b087348 */ /* 0x000fea0003c00000 */
[----:B------:R0:W1:Y:S02]  /*4310*/  SHFL.BFLY P3, R47, R50, R45, R44 ;  /* 0x0c00002d322f7389 */ /* 0x000064000006002c */
[----:B01----:R-:W-:Y:S05]  /*4320*/  ENDCOLLECTIVE ;  /* 0x000000000000791b */ /* 0x003fea0003800000 */
.L_x_56:
[----:B------:R-:W-:Y:S02]  /*4330*/  MOV R50, R48 ;  /* 0x0000003000327202 */ /* 0x000fe40000000f00 */
[----:B------:R-:W-:-:S07]  /*4340*/  MOV R46, R47 ;  /* 0x0000002f002e7202 */ /* 0x000fce0000000f00 */
[----:B------:R-:W-:Y:S05]  /*4350*/  WARPSYNC.COLLECTIVE R43, `(.L_x_57) ;  /* 0x000000002b087348 */ /* 0x000fea0003c00000 */
[----:B------:R0:W1:Y:S02]  /*4360*/  SHFL.BFLY P3, R47, R50, R45, R44 ;  /* 0x0c00002d322f7389 */ /* 0x000064000006002c */
[----:B01----:R-:W-:Y:S05]  /*4370*/  ENDCOLLECTIVE ;  /* 0x000000000000791b */ /* 0x003fea0003800000 */
.L_x_57:
[--C-:B------:R-:W-:Y:S01]  /*4380*/  FADD.FTZ R41, R51, R46.reuse ;  /* 0x0000002e33297221 */ /* 0x100fe20000010000 */
[----:B------:R-:W-:Y:S02]  /*4390*/  PRMT R46, R24, 0x7632, R46 ;  /* 0x00007632182e7816 */ /* 0x000fe4000000002e */
[----:B------:R-:W-:Y:S01]  /*43a0*/  PRMT R51, R28, 0x7632, R51 ;  /* 0x000076321c337816 */ /* 0x000fe20000000033 */
[----:B------:R-:W-:Y:S01]  /*43b0*/  HFMA2 R45, -RZ, RZ, 0, 9.5367431640625e-07 ;  /* 0x00000010ff2d7431 */ /* 0x000fe200000001ff */
[----:B------:R-:W-:Y:S01]  /*43c0*/  MOV R50, R41 ;  /* 0x0000002900327202 */ /* 0x000fe20000000f00 */
[----:B------:R-:W-:Y:S01]  /*43d0*/  FADD.FTZ R42, R48, R47 ;  /* 0x0000002f302a7221 */ /* 0x000fe20000010000 */
[----:B------:R-:W-:-:S07]  /*43e0*/  PRMT R48, R31, 0x7632, R48 ;  /* 0x000076321f307816 */ /* 0x000fce0000000030 */
[----:B------:R-:W-:Y:S05]  /*43f0*/  WARPSYNC.COLLECTIVE R43, `(.L_x_58) ;  /* 0x000000002b087348 */ /* 0x000fea0003c00000 */
[----:B------:R0:W1:Y:S02]  /*4400*/  SHFL.BFLY P3, R47, R50, R45, R44 ;  /* 0x0c00002d322f7389 */ /* 0x000064000006002c */
[----:B01----:R-:W-:Y:S05]  /*4410*/  ENDCOLLECTIVE ;  /* 0x000000000000791b */ /* 0x003fea0003800000 */
.L_x_58:
[----:B------:R-:W-:Y:S02]  /*4420*/  MOV R50, R42 ;  /* 0x0000002a00327202 */ /* 0x000fe40000000f00 */
[----:B------:R-:W-:-:S07]  /*4430*/  MOV R100, R47 ;  /* 0x0000002f00647202 */ /* 0x000fce0000000f00 */
[----:B------:R-:W-:Y:S05]  /*4440*/  WARPSYNC.COLLECTIVE R43, `(.L_x_59) ;  /* 0x000000002b087348 */ /* 0x000fea0003c00000 */
[----:B------:R0:W1:Y:S02]  /*4450*/  SHFL.BFLY P3, R47, R50, R45, R44 ;  /* 0x0c00002d322f7389 */ /* 0x000064000006002c */
[----:B01----:R-:W-:Y:S05]  /*4460*/  ENDCOLLECTIVE ;  /* 0x000000000000791b */ /* 0x003fea0003800000 */
.L_x_59:
[----:B------:R-:W-:Y:S02]  /*4470*/  PRMT R43, R27, 0x7632, R43 ;  /* 0x000076321b2b7816 */ /* 0x000fe4000000002b */
[----:B------:R-:W-:Y:S02]  /*4480*/  PRMT R44, R26, 0x7632, R44 ;  /* 0x000076321a2c7816 */ /* 0x000fe4000000002c */
[----:B------:R-:W-:Y:S02]  /*4490*/  PRMT R45, R25, 0x7632, R45 ;  /* 0x00007632192d7816 */ /* 0x000fe4000000002d */
[----:B------:R-:W-:Y:S01]  /*44a0*/  PRMT R50, R29, 0x7632, R50 ;  /* 0x000076321d327816 */ /* 0x000fe20000000032 */
[----:B------:R-:W-:Y:S06]  /*44b0*/  BRA `(.L_x_60) ;  /* 0xffffffd800a87947 */ /* 0x000fec000383ffff */
.L_x_61:
        /* <DEDUP_REMOVED lines=12> */
.L_x_11149:


//--------------------- .text._ZN10layer_norm13ln_bwd_kernelINS_13Kernel_traitsI13__nv_bfloat16S2_S2_S2_fjLj512ELj1ELj4ELj1ELj16ENS_18Kernel_traits_baseILj512ES2_S2_S2_S2_fjLj128EEEEELb0ELb0ELb1ELb0EEEvNS_9BwdParamsE --------------------------
	.section	.text._ZN10layer_norm13ln_bwd_kernelINS_13Kernel_traitsI13__nv_bfloat16S2_S2_S2_fjLj512ELj1ELj4ELj1ELj16ENS_18Kernel_traits_baseILj512ES2_S2_S2_S2_fjLj128EEEEELb0ELb0ELb1ELb0EEEvNS_9BwdParamsE,"ax",@progbits
	.align	128
        .global         _ZN10layer_norm13ln_bwd_kernelINS_13Kernel_traitsI13__nv_bfloat16S2_S2_S2_fjLj512ELj1ELj4ELj1ELj16ENS_18Kernel_traits_baseILj512ES2_S2_S2_S2_fjLj128EEEEELb0ELb0ELb1ELb0EEEvNS_9BwdParamsE
        .type           _ZN10layer_norm13ln_bwd_kernelINS_13Kernel_traitsI13__nv_bfloat16S2_S2_S2_fjLj512ELj1ELj4ELj1ELj16ENS_18Kernel_traits_baseILj512ES2_S2_S2_S2_fjLj128EEEEELb0ELb0ELb1ELb0EEEvNS_9BwdParamsE,@function
        .size           _ZN10layer_norm13ln_bwd_kernelINS_13Kernel_traitsI13__nv_bfloat16S2_S2_S2_fjLj512ELj1ELj4ELj1ELj16ENS_18Kernel_traits_baseILj512ES2_S2_S2_S2_fjLj128EEEEELb0ELb0ELb1ELb0EEEvNS_9BwdParamsE,(.L_x_11150 - _ZN10layer_norm13ln_bwd_kernelINS_13Kernel_traitsI13__nv_bfloat16S2_S2_S2_fjLj512ELj1ELj4ELj1ELj16ENS_18Kernel_traits_baseILj512ES2_S2_S2_S2_fjLj128EEEEELb0ELb0ELb1ELb0EEEvNS_9BwdParamsE)
        .other          _ZN10layer_norm13ln_bwd_kernelINS_13Kernel_traitsI13__nv_bfloat16S2_S2_S2_fjLj512ELj1ELj4ELj1ELj16ENS_18Kernel_traits_baseILj512ES2_S2_S2_S2_fjLj128EEEEELb0ELb0ELb1ELb0EEEvNS_9BwdParamsE,@"STO_CUDA_ENTRY STV_DEFAULT"
_ZN10layer_norm13ln_bwd_kernelINS_13Kernel_traitsI13__nv_bfloat16S2_S2_S2_fjLj512ELj1ELj4ELj1ELj16ENS_18Kernel_traits_baseILj512ES2_S2_S2_S2_fjLj128EEEEELb0ELb0ELb1ELb0EEEvNS_9BwdParamsE:
.text._ZN10layer_norm13ln_bwd_kernelINS_13Kernel_traitsI13__nv_bfloat16S2_S2_S2_fjLj512ELj1ELj4ELj1ELj16ENS_18Kernel_traits_baseILj512ES2_S2_S2_S2_fjLj128EEEEELb0ELb0ELb1ELb0EEEvNS_9BwdParamsE:
[----:B------:R-:W-:Y:S01]  /*0000*/  LDC R1, c[0x0][0x37c] ;  /* 0x0000df00ff017b82 */ /* 0x000fe20000000800 */
[----:B------:R-:W0:Y:S01]  /*0010*/  S2R R77, SR_TID.X ;  /* 0x00000000004d7919 */ /* 0x000e220000002100 */
[----:B------:R-:W1:Y:S01]  /*0020*/  LDCU UR4, c[0x0][0x388] ;  /* 0x00007100ff0477ac */ /* 0x000e620008000800 */
[----:B------:R-:W2:Y:S01]  /*0030*/  LDCU.64 UR6, c[0x0][0x358] ;  /* 0x00006b00ff0677ac */ /* 0x000ea20008000a00 */
[----:B------:R-:W3:Y:S01]  /*0040*/  LDCU UR5, c[0x0][0x384] ;  /* 0x00007080ff0577ac */ /* 0x000ee20008000800 */
[----:B------:R-:W4:Y:S01]  /*0050*/  LDCU UR14, c[0x0][0x40c] ;  /* 0x00008180ff0e77ac */ /* 0x000f220008000800 */
[----:B------:R-:W0:Y:S01]  /*0060*/  LDCU UR15, c[0x0][0x388] ;  /* 0x00007100ff0f77ac */ /* 0x000e220008000800 */
[----:B-1----:R-:W-:Y:S01]  /*0070*/  MOV R13, UR4 ;  /* 0x00000004000d7c02 */ /* 0x002fe20008000f00 */
[----:B------:R-:W1:Y:S03]  /*0080*/  LDCU.U8 UR8, c[0x0][0x410] ;  /* 0x00008200ff0877ac */ /* 0x000e660008000000 */
[----:B------:R-:W-:Y:S01]  /*0090*/  SHF.R.S32.HI R0, RZ, 0x1f, R13 ;  /* 0x0000001fff007819 */ /* 0x000fe2000001140d */
[----:B------:R-:W1:Y:S03]  /*00a0*/  LDCU UR9, c[0x0][0x400] ;  /* 0x00008000ff0977ac */ /* 0x000e660008000800 */
[----:B------:R-:W-:Y:S01]  /*00b0*/  LEA.HI R0, R0, R13, RZ, 0x3 ;  /* 0x0000000d00007211 */ /* 0x000fe200078f18ff */
[----:B------:R-:W1:Y:S01]  /*00c0*/  LDCU.64 UR12, c[0x0][0x438] ;  /* 0x00008700ff0c77ac */ /* 0x000e620008000a00 */
[----:B0-----:R-:W-:Y:S01]  /*00d0*/  LOP3.LUT R76, R77, 0x1f, RZ, 0xc0, !PT ;  /* 0x0000001f4d4c7812 */ /* 0x001fe200078ec0ff */
[----:B------:R-:W0:Y:S03]  /*00e0*/  LDCU.64 UR20, c[0x0][0x478] ;  /* 0x00008f00ff1477ac */ /* 0x000e260008000a00 */
[----:B------:R-:W-:Y:S01]  /*00f0*/  LOP3.LUT R11, R76, 0x1f, RZ, 0x3c, !PT ;  /* 0x0000001f4c0b7812 */ /* 0x000fe200078e3cff */
[----:B------:R-:W0:Y:S01]  /*0100*/  LDCU.64 UR10, c[0x0][0x3c0] ;  /* 0x00007800ff0a77ac */ /* 0x000e220008000a00 */
[----:B------:R-:W-:-:S02]  /*0110*/  MOV R7, R76 ;  /* 0x0000004c00077202 */ /* 0x000fc40000000f00 */
[----:B------:R-:W-:-:S04]  /*0120*/  LEA.HI.SX32 R11, R0, R11, 0x1d ;  /* 0x0000000b000b7211 */ /* 0x000fc800078feaff */
[C---:B------:R-:W-:Y:S02]  /*0130*/  ISETP.GE.U32.AND P0, PT, R11.reuse, 0x20, PT ;  /* 0x000000200b00780c */ /* 0x040fe40003f06070 */
[----:B------:R-:W-:-:S11]  /*0140*/  ISETP.GE.U32.AND P1, PT, R11, 0x40, PT ;  /* 0x000000400b00780c */ /* 0x000fd60003f26070 */
[----:B------:R-:W2:Y:S08]  /*0150*/  @P0 LDC.64 R2, c[0x0][0x3d0] ;  /* 0x0000f400ff020b82 */ /* 0x000eb00000000a00 */
[----:B------:R-:W3:Y:S01]  /*0160*/  @P1 LDC.64 R4, c[0x0][0x3d0] ;  /* 0x0000f400ff041b82 */ /* 0x000ee20000000a00 */
[C---:B--2---:R-:W-:Y:S01]  /*0170*/  @P0 IMAD.WIDE.U32 R2, R7.reuse, 0x10, R2 ;  /* 0x0000001007020825 */ /* 0x044fe200078e0002 */
[----:B------:R-:W-:-:S06]  /*0180*/  @P0 LOP3.LUT R7, R7, 0x20, RZ, 0xfc, !PT ;  /* 0x0000002007070812 */ /* 0x000fcc00078efcff */
[----:B------:R-:W2:Y:S01]  /*0190*/  S2UR UR4, SR_CTAID.X ;  /* 0x00000000000479c3 */ /* 0x000ea20000002500 */
[----:B------:R-:W-:Y:S01]  /*01a0*/  SHF.R.U32.HI R10, RZ, 0x5, R77 ;  /* 0x00000005ff0a7819 */ /* 0x000fe2000001164d */
[----:B------:R0:W5:Y:S01]  /*01b0*/  @P0 LDG.E.128 R52, desc[UR6][R2.64] ;  /* 0x0000000602340981 */ /* 0x000162000c1e1d00 */
[----:B---3--:R-:W-:-:S05]  /*01c0*/  @P1 IMAD.WIDE.U32 R4, R7, 0x10, R4 ;  /* 0x0000001007041825 */ /* 0x008fca00078e0004 */
[----:B------:R3:W5:Y:S01]  /*01d0*/  @P1 LDG.E.128 R48, desc[UR6][R4.64] ;  /* 0x0000000604301981 */ /* 0x000762000c1e1d00 */
[----:B--2---:R-:W-:-:S06]  /*01e0*/  USHF.L.U32 UR4, UR4, 0x2, URZ ;  /* 0x0000000204047899 */ /* 0x004fcc00080006ff */
        /* <DEDUP_REMOVED lines=19> */
[----:B01-34-:R-:W-:Y:S06]  /*0320*/  @P0 BRA `(.L_x_63) ;  /* 0x0000003800bc0947 */ /* 0x01bfec0003800000 */
        /* <DEDUP_REMOVED lines=23> */
[----:B------:R-:W-:-:S07]  /*04a0*/  CS2R R18, SRZ ;  /* 0x0000000000127805 */ /* 0x000fce000001ff00 */
.L_x_84:
[----:B0-----:R-:W0:Y:S08]  /*04b0*/  LDC.64 R14, c[0x0][0x3f8] ;  /* 0x0000fe00ff0e7b82 */ /* 0x001e300000000a00 */
[----:B------:R-:W1:Y:S08]  /*04c0*/  LDC.64 R12, c[0x0][0x3c8] ;  /* 0x0000f200ff0c7b82 */ /* 0x000e700000000a00 */
[----:B------:R-:W2:Y:S01]  /*04d0*/  LDC.64 R72, c[0x0][0x3f0] ;  /* 0x0000fc00ff487b82 */ /* 0x000ea20000000a00 */
[----:B0-----:R-:W-:-:S06]  /*04e0*/  IMAD.WIDE R14, R10, 0x4, R14 ;  /* 0x000000040a0e7825 */ /* 0x001fcc00078e020e */
[----:B------:R-:W3:Y:S01]  /*04f0*/  LDG.E R14, desc[UR6][R14.64] ;  /* 0x000000060e0e7981 */ /* 0x000ee2000c1e1900 */
[----:B-1----:R-:W-:-:S06]  /*0500*/  IMAD.WIDE R12, R10, 0x4, R12 ;  /* 0x000000040a0c7825 */ /* 0x002fcc00078e020c */
[----:B------:R0:W5:Y:S01]  /*0510*/  LDG.E R12, desc[UR6][R12.64] ;  /* 0x000000060c0c7981 */ /* 0x000162000c1e1900 */
[----:B--2---:R-:W-:-:S05]  /*0520*/  IMAD.WIDE R72, R10, 0x4, R72 ;  /* 0x000000040a487825 */ /* 0x004fca00078e0248 */
[----:B------:R0:W5:Y:S01]  /*0530*/  LDG.E R80, desc[UR6][R72.64] ;  /* 0x0000000648507981 */ /* 0x000162000c1e1900 */
[----:B------:R-:W-:Y:S01]  /*0540*/  BSSY.RECONVERGENT B1, `(.L_x_64) ;  /* 0x00000f9000017945 */ /* 0x000fe20003800200 */
[----:B------:R-:W-:Y:S01]  /*0550*/  HFMA2 R111, -RZ, RZ, 0, 0 ;  /* 0x00000000ff6f7431 */ /* 0x000fe200000001ff */
[----:B------:R-:W-:Y:S02]  /*0560*/  MOV R114, RZ ;  /* 0x000000ff00727202 */ /* 0x000fe40000000f00 */
[----:B---3--:R-:W-:-:S13]  /*0570*/  ISETP.GE.AND P1, PT, R14, 0x1, PT ;  /* 0x000000010e00780c */ /* 0x008fda0003f26270 */
[----:B0-----:R-:W-:Y:S05]  /*0580*/  @!P1 BRA `(.L_x_65) ;  /* 0x0000000c00889947 */ /* 0x001fea0003800000 */
[----:B------:R-:W-:Y:S02]  /*0590*/  SHF.R.S32.HI R13, RZ, 0x1f, R10 ;  /* 0x0000001fff0d7819 */ /* 0x000fe4000001140a */
[----:B------:R-:W-:-:S04]  /*05a0*/  LEA R72, P0, R10, UR10, 0x2 ;  /* 0x0000000a0a487c11 */ /* 0x000fc8000f8010ff */
[----:B------:R-:W-:-:S05]  /*05b0*/  LEA.HI.X R73, R10, UR11, R13, 0x2, P0 ;  /* 0x0000000b0a497c11 */ /* 0x000fca00080f140d */
[----:B------:R-:W2:Y:S01]  /*05c0*/  LDG.E R72, desc[UR6][R72.64] ;  /* 0x0000000648487981 */ /* 0x000ea2000c1e1900 */
[----:B------:R-:W-:Y:S01]  /*05d0*/  IMAD.U32 R13, RZ, RZ, UR15 ;  /* 0x0000000fff0d7e24 */ /* 0x000fe2000f8e00ff */
[----:B------:R-:W-:Y:S01]  /*05e0*/  IADD3 R74, PT, PT, R14, -0x1, RZ ;  /* 0xffffffff0e4a7810 */ /* 0x000fe20007ffe0ff */
[----:B------:R-:W-:Y:S01]  /*05f0*/  BSSY.RECONVERGENT B2, `(.L_x_66) ;  /* 0x0000076000027945 */ /* 0x000fe20003800200 */
[C---:B------:R-:W-:Y:S01]  /*0600*/  ISETP.GE.U32.AND P2, PT, R11.reuse, 0x20, PT ;  /* 0x000000200b00780c */ /* 0x040fe20003f46070 */
[-C--:B------:R-:W-:Y:S01]  /*0610*/  IMAD R15, R10, R13.reuse, RZ ;  /* 0x0000000d0a0f7224 */ /* 0x080fe200078e02ff */
[----:B------:R-:W-:Y:S01]  /*0620*/  ISETP.NE.AND P0, PT, RZ, UR8, PT ;  /* 0x00000008ff007c0c */ /* 0x000fe2000bf05270 */
[----:B------:R-:W-:Y:S01]  /*0630*/  IMAD R75, R74, R13, RZ ;  /* 0x0000000d4a4b7224 */ /* 0x000fe200078e02ff */
[----:B------:R-:W-:Y:S02]  /*0640*/  ISETP.GE.U32.AND P3, PT, R11, 0x40, PT ;  /* 0x000000400b00780c */ /* 0x000fe40003f66070 */
[----:B------:R-:W-:-:S02]  /*0650*/  SHF.R.S32.HI R74, RZ, 0x1f, R15 ;  /* 0x0000001fff4a7819 */ /* 0x000fc4000001140f */
[----:B------:R-:W-:Y:S02]  /*0660*/  SHF.R.S32.HI R78, RZ, 0x1f, R75 ;  /* 0x0000001fff4e7819 */ /* 0x000fe4000001144b */
[----:B------:R-:W-:Y:S02]  /*0670*/  LEA.HI R15, R74, R15, RZ, 0x3 ;  /* 0x0000000f4a0f7211 */ /* 0x000fe400078f18ff */
[----:B------:R-:W-:Y:S02]  /*0680*/  LEA.HI R75, R78, R75, RZ, 0x3 ;  /* 0x0000004b4e4b7211 */ /* 0x000fe400078f18ff */
[-C--:B------:R-:W-:Y:S02]  /*0690*/  LEA.HI.SX32 R15, R15, R76.reuse, 0x1d ;  /* 0x0000004c0f0f7211 */ /* 0x080fe400078feaff */
[----:B------:R-:W-:Y:S02]  /*06a0*/  LEA.HI.SX32 R117, R75, R76, 0x1d ;  /* 0x0000004c4b757211 */ /* 0x000fe400078feaff */
[----:B------:R-:W-:-:S02]  /*06b0*/  MOV R111, RZ ;  /* 0x000000ff006f7202 */ /* 0x000fc40000000f00 */
[----:B------:R-:W-:Y:S02]  /*06c0*/  MOV R114, RZ ;  /* 0x000000ff00727202 */ /* 0x000fe40000000f00 */
[----:B------:R-:W-:Y:S02]  /*06d0*/  MOV R115, R15 ;  /* 0x0000000f00737202 */ /* 0x000fe40000000f00 */
[----:B--2---:R-:W-:Y:S01]  /*06e0*/  FSEL R113, R72, RZ, !P0 ;  /* 0x000000ff48717208 */ /* 0x004fe20004000000 */
[----:B------:R-:W-:Y:S06]  /*06f0*/  @!P2 BRA `(.L_x_67) ;  /* 0x000000040094a947 */ /* 0x000fec0003800000 */
[----:B------:R-:W0:Y:S08]  /*0700*/  LDC.64 R72, c[0x0][0x3a8] ;  /* 0x0000ea00ff487b82 */ /* 0x000e300000000a00 */
[----:B------:R-:W1:Y:S01]  /*0710*/  LDC.64 R76, c[0x0][0x428] ;  /* 0x00010a00ff4c7b82 */ /* 0x000e620000000a00 */
[----:B0-----:R-:W-:-:S06]  /*0720*/  IMAD.WIDE.U32 R72, R115, 0x10, R72 ;  /* 0x0000001073487825 */ /* 0x001fcc00078e0048 */
[----:B------:R-:W2:Y:S01]  /*0730*/  LDG.E.128 R72, desc[UR6][R72.64] ;  /* 0x0000000648487981 */ /* 0x000ea2000c1e1d00 */
[----:B-1----:R-:W-:-:S06]  /*0740*/  IMAD.WIDE.U32 R76, R117, 0x10, R76 ;  /* 0x00000010754c7825 */ /* 0x002fcc00078e004c */
[----:B------:R-:W3:Y:S01]  /*0750*/  LDG.E.128 R76, desc[UR6][R76.64] ;  /* 0x000000064c4c7981 */ /* 0x000ee2000c1e1d00 */
[----:B------:R-:W-:-:S04]  /*0760*/  ISETP.NE.U32.AND P0, PT, RZ, UR12, PT ;  /* 0x0000000cff007c0c */ /* 0x000fc8000bf05070 */
[----:B------:R-:W-:-:S13]  /*0770*/  ISETP.NE.AND.EX P0, PT, RZ, UR13, PT, P0 ;  /* 0x0000000dff007c0c */ /* 0x000fda000bf05300 */
[----:B------:R-:W0:Y:S01]  /*0780*/  @P0 LDC.64 R82, c[0x0][0x438] ;  /* 0x00010e00ff520b82 */ /* 0x000e220000000a00 */
[----:B------:R-:W-:Y:S01]  /*0790*/  SHF.L.U32 R81, R52, 0x10, RZ ;  /* 0x0000001034517819 */ /* 0x000fe200000006ff */
[----:B0-----:R-:W-:-:S05]  /*07a0*/  @P0 IMAD.WIDE.U32 R82, R115, 0x10, R82 ;  /* 0x0000001073520825 */ /* 0x001fca00078e0052 */
[----:B------:R3:W5:Y:S01]  /*07b0*/  @P0 LDG.E.128 R56, desc[UR6][R82.64] ;  /* 0x0000000652380981 */ /* 0x000762000c1e1d00 */
[----:B------:R-:W-:Y:S01]  /*07c0*/  SHF.L.U32 R93, R9, 0x10, RZ ;  /* 0x00000010095d7819 */ /* 0x000fe200000006ff */
[----:B------:R-:W-:Y:S01]  /*07d0*/  VIADD R115, R115, 0x20 ;  /* 0x0000002073737836 */ /* 0x000fe20000000000 */
[----:B------:R-:W-:Y:S01]  /*07e0*/  IADD3 R117, PT, PT, R117, 0x20, RZ ;  /* 0x0000002075757810 */ /* 0x000fe20007ffe0ff */
[----:B--2---:R-:W-:Y:S01]  /*07f0*/  IMAD.U32 R84, R72, 0x10000, RZ ;  /* 0x0001000048547824 */ /* 0x004fe200078e00ff */
[----:B------:R-:W-:Y:S02]  /*0800*/  SHF.L.U32 R86, R73, 0x10, RZ ;  /* 0x0000001049567819 */ /* 0x000fe400000006ff */
[----:B------:R-:W-:Y:S01]  /*0810*/  SHF.L.U32 R90, R74, 0x10, RZ ;  /* 0x000000104a5a7819 */ /* 0x000fe200000006ff */
[----:B------:R-:W-:Y:S01]  /*0820*/  FADD.FTZ R3, -R113, R84 ;  /* 0x0000005471037221 */ /* 0x000fe20000010100 */
[----:B------:R-:W-:Y:S02]  /*0830*/  SHF.L.U32 R84, R53, 0x10, RZ ;  /* 0x0000001035547819 */ /* 0x000fe400000006ff */
[----:B------:R-:W-:Y:S01]  /*0840*/  SHF.L.U32 R92, R75, 0x10, RZ ;  /* 0x000000104b5c7819 */ /* 0x000fe200000006ff */
[C---:B---3--:R-:W-:Y:S01]  /*0850*/  IMAD.U32 R83, R76.reuse, 0x10000, RZ ;  /* 0x000100004c537824 */ /* 0x048fe200078e00ff */
[----:B------:R-:W-:Y:S01]  /*0860*/  PRMT R89, R76, 0x7632, R89 ;  /* 0x000076324c597816 */ /* 0x000fe20000000059 */
[----:B-----5:R-:W-:Y:S01]  /*0870*/  FMUL.FTZ R3, R12, R3 ;  /* 0x000000030c037220 */ /* 0x020fe20000410000 */
[----:B------:R-:W-:Y:S01]  /*0880*/  PRMT R76, R77, 0x7632, R76 ;  /* 0x000076324d4c7816 */ /* 0x000fe2000000004c */
[----:B------:R-:W-:Y:S01]  /*0890*/  FMUL.FTZ R82, R81, R83 ;  /* 0x0000005351527220 */ /* 0x000fe20000410000 */
[----:B------:R-:W-:Y:S01]  /*08a0*/  SHF.L.U32 R85, R77, 0x10, RZ ;  /* 0x000000104d557819 */ /* 0x000fe200000006ff */
[----:B------:R-:W-:Y:S01]  /*08b0*/  FADD.FTZ R77, -R113, R86 ;  /* 0x00000056714d7221 */ /* 0x000fe20000010100 */
[----:B------:R-:W-:Y:S01]  /*08c0*/  PRMT R87, R73, 0x7632, R87 ;  /* 0x0000763249577816 */ /* 0x000fe20000000057 */
[----:B------:R-:W-:Y:S01]  /*08d0*/  FADD.FTZ R28, R28, R83 ;  /* 0x000000531c1c7221 */ /* 0x000fe20000010000 */
[----:B------:R-:W-:Y:S01]  /*08e0*/  PRMT R88, R72, 0x7632, R88 ;  /* 0x0000763248587816 */ /* 0x000fe20000000058 */
[----:B------:R-:W-:Y:S01]  /*08f0*/  FMUL.FTZ R81, R12, R77 ;  /* 0x0000004d0c517220 */ /* 0x000fe20000410000 */
[----:B------:R-:W-:Y:S01]  /*0900*/  FFMA.FTZ R44, R3, R83, R44 ;  /* 0x00000053032c7223 */ /* 0x000fe2000001002c */
[----:B------:R-:W-:Y:S01]  /*0910*/  PRMT R73, R75, 0x7632, R73 ;  /* 0x000076324b497816 */ /* 0x000fe20000000049 */
[----:B------:R-:W-:Y:S01]  /*0920*/  FADD.FTZ R83, -R113, R90 ;  /* 0x0000005a71537221 */ /* 0x000fe20000010100 */
[-C--:B------:R-:W-:Y:S01]  /*0930*/  FMUL.FTZ R84, R84, R85.reuse ;  /* 0x0000005554547220 */ /* 0x080fe20000410000 */
[----:B------:R-:W-:Y:S01]  /*0940*/  FADD.FTZ R30, R30, R85 ;  /* 0x000000551e1e7221 */ /* 0x000fe20000010000 */
[----:B------:R-:W-:Y:S01]  /*0950*/  FFMA.FTZ R46, R81, R85, R46 ;  /* 0x00000055512e7223 */ /* 0x000fe2000001002e */
[----:B------:R-:W-:Y:S01]  /*0960*/  PRMT R72, R74, 0x7632, R72 ;  /* 0x000076324a487816 */ /* 0x000fe20000000048 */
[----:B------:R-:W-:Y:S01]  /*0970*/  FADD.FTZ R85, -R113, R92 ;  /* 0x0000005c71557221 */ /* 0x000fe20000010100 */
[----:B------:R-:W-:Y:S01]  /*0980*/  PRMT R75, R79, 0x7632, R75 ;  /* 0x000076324f4b7816 */ /* 0x000fe2000000004b */
[----:B------:R-:W-:Y:S01]  /*0990*/  IMAD.U32 R94, R89, 0x10000, RZ ;  /* 0x00010000595e7824 */ /* 0x000fe200078e00ff */
[----:B------:R-:W-:Y:S01]  /*09a0*/  SHF.L.U32 R90, R87, 0x10, RZ ;  /* 0x00000010575a7819 */ /* 0x000fe200000006ff */
[----:B------:R-:W-:Y:S01]  /*09b0*/  FMUL.FTZ R85, R12, R85 ;  /* 0x000000550c557220 */ /* 0x000fe20000410000 */
[----:B------:R-:W-:Y:S01]  /*09c0*/  PRMT R74, R78, 0x7632, R74 ;  /* 0x000076324e4a7816 */ /* 0x000fe2000000004a */
[----:B------:R-:W-:Y:S01]  /*09d0*/  IMAD.U32 R86, R54, 0x10000, RZ ;  /* 0x0001000036567824 */ /* 0x000fe200078e00ff */
[----:B------:R-:W-:Y:S01]  /*09e0*/  SHF.L.U32 R91, R78, 0x10, RZ ;  /* 0x000000104e5b7819 */ /* 0x000fe200000006ff */
[----:B------:R-:W-:Y:S01]  /*09f0*/  FADD.FTZ R89, -R113, R90 ;  /* 0x0000005a71597221 */ /* 0x000fe20000010100 */
[----:B------:R-:W-:Y:S01]  /*0a00*/  SHF.L.U32 R79, R79, 0x10, RZ ;  /* 0x000000104f4f7819 */ /* 0x000fe200000006ff */
[C---:B------:R-:W-:Y:S01]  /*0a10*/  FMUL.FTZ R83, R12.reuse, R83 ;  /* 0x000000530c537220 */ /* 0x040fe20000410000 */
[----:B------:R-:W-:Y:S01]  /*0a20*/  SHF.L.U32 R77, R55, 0x10, RZ ;  /* 0x00000010374d7819 */ /* 0x000fe200000006ff */
[----:B------:R-:W-:Y:S01]  /*0a30*/  FMUL.FTZ R92, R12, R89 ;  /* 0x000000590c5c7220 */ /* 0x000fe20000410000 */
[----:B------:R-:W-:Y:S01]  /*0a40*/  SHF.L.U32 R78, R88, 0x10, RZ ;  /* 0x00000010584e7819 */ /* 0x000fe200000006ff */
[----:B------:R-:W-:Y:S01]  /*0a50*/  FADD.FTZ R26, R26, R79 ;  /* 0x0000004f1a1a7221 */ /* 0x000fe20000010000 */
[-C--:B------:R-:W-:Y:S01]  /*0a60*/  FFMA.FTZ R42, R85, R79.reuse, R42 ;  /* 0x0000004f552a7223 */ /* 0x080fe2000001002a */
[----:B------:R-:W-:Y:S01]  /*0a70*/  FMUL.FTZ R88, R77, R79 ;  /* 0x0000004f4d587220 */ /* 0x000fe20000410000 */
[----:B------:R-:W-:Y:S01]  /*0a80*/  SHF.L.U32 R76, R76, 0x10, RZ ;  /* 0x000000104c4c7819 */ /* 0x000fe200000006ff */
[----:B------:R-:W-:Y:S01]  /*0a90*/  FADD.FTZ R77, -R113, R78 ;  /* 0x0000004e714d7221 */ /* 0x000fe20000010100 */
[----:B------:R-:W-:Y:S01]  /*0aa0*/  SHF.L.U32 R78, R7, 0x10, RZ ;  /* 0x00000010074e7819 */ /* 0x000fe200000006ff */
[----:B------:R-:W-:Y:S01]  /*0ab0*/  FMUL.FTZ R86, R86, R91 ;  /* 0x0000005b56567220 */ /* 0x000fe20000410000 */
[----:B------:R-:W-:Y:S01]  /*0ac0*/  SHF.L.U32 R79, R6, 0x10, RZ ;  /* 0x00000010064f7819 */ /* 0x000fe200000006ff */
[----:B------:R-:W-:Y:S01]  /*0ad0*/  FADD.FTZ R31, R31, R76 ;  /* 0x0000004c1f1f7221 */ /* 0x000fe20000010000 */
[-C--:B------:R-:W-:Y:S01]  /*0ae0*/  FFMA.FTZ R47, R92, R76.reuse, R47 ;  /* 0x0000004c5c2f7223 */ /* 0x080fe2000001002f */
[----:B------:R-:W-:Y:S01]  /*0af0*/  FMUL.FTZ R89, R78, R76 ;  /* 0x0000004c4e597220 */ /* 0x000fe20000410000 */
[----:B------:R-:W-:Y:S01]  /*0b00*/  SHF.L.U32 R114, R73, 0x10, RZ ;  /* 0x0000001049727819 */ /* 0x000fe200000006ff */
[----:B------:R-:W-:Y:S01]  /*0b10*/  FMUL.FTZ R90, R12, R77 ;  /* 0x0000004d0c5a7220 */ /* 0x000fe20000410000 */
[----:B------:R-:W-:Y:S01]  /*0b20*/  FMUL.FTZ R87, R79, R94 ;  /* 0x0000005e4f577220 */ /* 0x000fe20000410000 */
[----:B------:R-:W-:Y:S01]  /*0b30*/  FADD.FTZ R76, RZ, R82 ;  /* 0x00000052ff4c7221 */ /* 0x000fe20000010000 */
[----:B------:R-:W-:Y:S01]  /*0b40*/  FFMA.FTZ R73, R3, R82, RZ ;  /* 0x0000005203497223 */ /* 0x000fe200000100ff */
[----:B------:R-:W-:Y:S01]  /*0b50*/  IMAD.U32 R78, R72, 0x10000, RZ ;  /* 0x00010000484e7824 */ /* 0x000fe200078e00ff */
[----:B------:R-:W-:Y:S01]  /*0b60*/  SHF.L.U32 R96, R74, 0x10, RZ ;  /* 0x000000104a607819 */ /* 0x000fe200000006ff */
[----:B------:R-:W-:Y:S01]  /*0b70*/  FADD.FTZ R24, R24, R91 ;  /* 0x0000005b18187221 */ /* 0x000fe20000010000 */
[----:B------:R-:W-:Y:S01]  /*0b80*/  SHF.L.U32 R72, R75, 0x10, RZ ;  /* 0x000000104b487819 */ /* 0x000fe200000006ff */
[----:B------:R-:W-:Y:S01]  /*0b90*/  FADD.FTZ R75, R76, R87 ;  /* 0x000000574c4b7221 */ /* 0x000fe20000010000 */
[----:B------:R-:W-:Y:S01]  /*0ba0*/  FFMA.FTZ R74, R90, R87, R73 ;  /* 0x000000575a4a7223 */ /* 0x000fe20000010049 */
[----:B------:R-:W-:Y:S01]  /*0bb0*/  FFMA.FTZ R40, R83, R91, R40 ;  /* 0x0000005b53287223 */ /* 0x000fe20000010028 */
[----:B------:R-:W-:Y:S01]  /*0bc0*/  FADD.FTZ R77, -R113, R78 ;  /* 0x0000004e714d7221 */ /* 0x000fe20000010100 */
[----:B------:R-:W-:Y:S01]  /*0bd0*/  FADD.FTZ R76, R75, R84 ;  /* 0x000000544b4c7221 */ /* 0x000fe20000010000 */
[----:B------:R-:W-:Y:S01]  /*0be0*/  FFMA.FTZ R73, R81, R84, R74 ;  /* 0x0000005451497223 */ /* 0x000fe2000001004a */
[----:B------:R-:W-:Y:S01]  /*0bf0*/  SHF.L.U32 R91, R8, 0x10, RZ ;  /* 0x00000010085b7819 */ /* 0x000fe200000006ff */
[----:B------:R-:W-:Y:S01]  /*0c00*/  FADD.FTZ R29, R29, R94 ;  /* 0x0000005e1d1d7221 */ /* 0x000fe20000010000 */
[----:B------:R-:W-:Y:S01]  /*0c10*/  FADD.FTZ R75, R76, R89 ;  /* 0x000000594c4b7221 */ /* 0x000fe20000010000 */
[----:B------:R-:W-:Y:S01]  /*0c20*/  FFMA.FTZ R74, R92, R89, R73 ;  /* 0x000000595c4a7223 */ /* 0x000fe20000010049 */
[----:B------:R-:W-:Y:S01]  /*0c30*/  FFMA.FTZ R45, R90, R94, R45 ;  /* 0x0000005e5a2d7223 */ /* 0x000fe2000001002d */
[----:B------:R-:W-:Y:S01]  /*0c40*/  FMUL.FTZ R94, R12, R77 ;  /* 0x0000004d0c5e7220 */ /* 0x000fe20000410000 */
[----:B------:R-:W-:Y:S01]  /*0c50*/  FADD.FTZ R77, -R113, R114 ;  /* 0x00000072714d7221 */ /* 0x000fe20000010100 */
[----:B------:R-:W-:Y:S01]  /*0c60*/  FMUL.FTZ R91, R91, R96 ;  /* 0x000000605b5b7220 */ /* 0x000fe20000410000 */
[----:B------:R-:W-:Y:S01]  /*0c70*/  FADD.FTZ R76, R75, R86 ;  /* 0x000000564b4c7221 */ /* 0x000fe20000010000 */
[----:B------:R-:W-:Y:S01]  /*0c80*/  FFMA.FTZ R73, R83, R86, R74 ;  /* 0x0000005653497223 */ /* 0x000fe2000001004a */
[----:B------:R-:W-:Y:S01]  /*0c90*/  FADD.FTZ R25, R25, R96 ;  /* 0x0000006019197221 */ /* 0x000fe20000010000 */
[----:B------:R-:W-:Y:S01]  /*0ca0*/  FFMA.FTZ R41, R94, R96, R41 ;  /* 0x000000605e297223 */ /* 0x000fe20000010029 */
[----:B------:R-:W-:Y:S01]  /*0cb0*/  FMUL.FTZ R96, R12, R77 ;  /* 0x0000004d0c607220 */ /* 0x000fe20000410000 */
[----:B------:R-:W-:Y:S01]  /*0cc0*/  FADD.FTZ R75, R76, R91 ;  /* 0x0000005b4c4b7221 */ /* 0x000fe20000010000 */
[----:B------:R-:W-:Y:S01]  /*0cd0*/  FFMA.FTZ R74, R94, R91, R73 ;  /* 0x0000005b5e4a7223 */ /* 0x000fe20000010049 */
[-C--:B------:R-:W-:Y:S01]  /*0ce0*/  FMUL.FTZ R93, R93, R72.reuse ;  /* 0x000000485d5d7220 */ /* 0x080fe20000410000 */
[----:B------:R-:W-:Y:S01]  /*0cf0*/  FADD.FTZ R27, R27, R72 ;  /* 0x000000481b1b7221 */ /* 0x000fe20000010000 */
[----:B------:R-:W-:Y:S01]  /*0d00*/  FFMA.FTZ R43, R96, R72, R43 ;  /* 0x00000048602b7223 */ /* 0x000fe2000001002b */
[----:B------:R-:W-:Y:S01]  /*0d10*/  FADD.FTZ R72, R75, R88 ;  /* 0x000000584b487221 */ /* 0x000fe20000010000 */
[----:B------:R-:W-:-:S03]  /*0d20*/  FFMA.FTZ R73, R85, R88, R74 ;  /* 0x0000005855497223 */ /* 0x000fc6000001004a */
[----:B------:R-:W-:Y:S01]  /*0d30*/  FADD.FTZ R111, R72, R93 ;  /* 0x0000005d486f7221 */ /* 0x000fe20000010000 */
[----:B------:R-:W-:-:S07]  /*0d40*/  FFMA.FTZ R114, R96, R93, R73 ;  /* 0x0000005d60727223 */ /* 0x000fce0000010049 */
.L_x_67:
[----:B------:R-:W-:Y:S05]  /*0d50*/  BSYNC.RECONVERGENT B2 ;  /* 0x0000000000027941 */ /* 0x000fea0003800200 */
.L_x_66:
[----:B------:R-:W-:Y:S05]  /*0d60*/  @!P3 BRA `(.L_x_68) ;  /* 0x0000000400d8b947 */ /* 0x000fea0003800000 */
        /* <DEDUP_REMOVED lines=8> */
[----:B------:R-:W0:Y:S02]  /*0df0*/  @P0 LDC.64 R98, c[0x0][0x438] ;  /* 0x00010e00ff620b82 */ /* 0x000e240000000a00 */
[----:B0-----:R-:W-:-:S05]  /*0e00*/  @P0 IMAD.WIDE.U32 R98, R115, 0x10, R98 ;  /* 0x0000001073620825 */ /* 0x001fca00078e0062 */
[----:B------:R0:W5:Y:S01]  /*0e10*/  @P0 LDG.E.128 R60, desc[UR6][R98.64] ;  /* 0x00000006623c0981 */ /* 0x000162000c1e1d00 */
[C---:B--2---:R-:W-:Y:S02]  /*0e20*/  SHF.L.U32 R100, R72.reuse, 0x10, RZ ;  /* 0x0000001048647819 */ /* 0x044fe400000006ff */
[C---:B------:R-:W-:Y:S02]  /*0e30*/  PRMT R101, R73.reuse, 0x7632, R101 ;  /* 0x0000763249657816 */ /* 0x040fe40000000065 */
[----:B------:R-:W-:Y:S01]  /*0e40*/  SHF.L.U32 R102, R73, 0x10, RZ ;  /* 0x0000001049667819 */ /* 0x000fe200000006ff */
[C---:B------:R-:W-:Y:S01]  /*0e50*/  FADD.FTZ R97, -R113.reuse, R100 ;  /* 0x0000006471617221 */ /* 0x040fe20000010100 */
[----:B------:R-:W-:Y:S02]  /*0e60*/  PRMT R95, R72, 0x7632, R95 ;  /* 0x00007632485f7816 */ /* 0x000fe4000000005f */
[C---:B------:R-:W-:Y:S01]  /*0e70*/  PRMT R73, R74.reuse, 0x7632, R73 ;  /* 0x000076324a497816 */ /* 0x040fe20000000049 */
[----:B------:R-:W-:Y:S01]  /*0e80*/  FADD.FTZ R105, -R113, R102 ;  /* 0x0000006671697221 */ /* 0x000fe20000010100 */
[----:B------:R-:W-:Y:S01]  /*0e90*/  PRMT R103, R75, 0x7632, R103 ;  /* 0x000076324b677816 */ /* 0x000fe20000000067 */
[----:B------:R-:W-:Y:S01]  /*0ea0*/  IMAD.U32 R72, R95, 0x10000, RZ ;  /* 0x000100005f487824 */ /* 0x000fe200078e00ff */
[----:B------:R-:W-:Y:S01]  /*0eb0*/  SHF.L.U32 R104, R74, 0x10, RZ ;  /* 0x000000104a687819 */ /* 0x000fe200000006ff */
[C---:B-----5:R-:W-:Y:S01]  /*0ec0*/  FMUL.FTZ R95, R12.reuse, R97 ;  /* 0x000000610c5f7220 */ /* 0x060fe20000410000 */
[----:B------:R-:W-:Y:S01]  /*0ed0*/  SHF.L.U32 R106, R75, 0x10, RZ ;  /* 0x000000104b6a7819 */ /* 0x000fe200000006ff */
[----:B------:R-:W-:Y:S01]  /*0ee0*/  FMUL.FTZ R97, R12, R105 ;  /* 0x000000690c617220 */ /* 0x000fe20000410000 */
[----:B------:R-:W-:Y:S01]  /*0ef0*/  SHF.L.U32 R74, R101, 0x10, RZ ;  /* 0x00000010654a7819 */ /* 0x000fe200000006ff */
[----:B------:R-:W-:Y:S01]  /*0f00*/  FADD.FTZ R101, -R113, R104 ;  /* 0x0000006871657221 */ /* 0x000fe20000010100 */
[----:B0-----:R-:W-:Y:S01]  /*0f10*/  SHF.L.U32 R98, R73, 0x10, RZ ;  /* 0x0000001049627819 */ /* 0x001fe200000006ff */
[----:B------:R-:W-:Y:S01]  /*0f20*/  FADD.FTZ R115, -R113, R106 ;  /* 0x0000006a71737221 */ /* 0x000fe20000010100 */
[----:B------:R-:W-:Y:S01]  /*0f30*/  SHF.L.U32 R100, R103, 0x10, RZ ;  /* 0x0000001067647819 */ /* 0x000fe200000006ff */
[C---:B------:R-:W-:Y:S01]  /*0f40*/  FADD.FTZ R103, -R113.reuse, R72 ;  /* 0x0000004871677221 */ /* 0x040fe20000010100 */
[C---:B------:R-:W-:Y:S01]  /*0f50*/  FADD.FTZ R75, -R113.reuse, R74 ;  /* 0x0000004a714b7221 */ /* 0x040fe20000010100 */
[----:B------:R-:W-:Y:S01]  /*0f60*/  FADD.FTZ R73, -R113, R98 ;  /* 0x0000006271497221 */ /* 0x000fe20000010100 */
[----:B---3--:R-:W-:Y:S01]  /*0f70*/  PRMT R107, R77, 0x7632, R107 ;  /* 0x000076324d6b7816 */ /* 0x008fe2000000006b */
[----:B------:R-:W-:Y:S01]  /*0f80*/  FADD.FTZ R113, -R113, R100 ;  /* 0x0000006471717221 */ /* 0x000fe20000010100 */
[----:B------:R-:W-:Y:S01]  /*0f90*/  SHF.L.U32 R77, R77, 0x10, RZ ;  /* 0x000000104d4d7819 */ /* 0x000fe200000006ff */
[----:B------:R-:W-:Y:S01]  /*0fa0*/  IMAD.U32 R99, R76, 0x10000, RZ ;  /* 0x000100004c637824 */ /* 0x000fe200078e00ff */
[----:B------:R-:W-:Y:S01]  /*0fb0*/  SHF.L.U32 R100, R49, 0x10, RZ ;  /* 0x0000001031647819 */ /* 0x000fe200000006ff */
[----:B------:R-:W-:Y:S01]  /*0fc0*/  FMUL.FTZ R106, R12, R103 ;  /* 0x000000670c6a7220 */ /* 0x000fe20000410000 */
[----:B------:R-:W-:Y:S01]  /*0fd0*/  PRMT R104, R76, 0x7632, R104 ;  /* 0x000076324c687816 */ /* 0x000fe20000000068 */
[----:B------:R-:W-:Y:S01]  /*0fe0*/  FADD.FTZ R22, R22, R77 ;  /* 0x0000004d16167221 */ /* 0x000fe20000010000 */
[----:B------:R-:W-:Y:S01]  /*0ff0*/  SHF.L.U32 R98, R48, 0x10, RZ ;  /* 0x0000001030627819 */ /* 0x000fe200000006ff */
[-C--:B------:R-:W-:Y:S01]  /*1000*/  FMUL.FTZ R100, R100, R77.reuse ;  /* 0x0000004d64647220 */ /* 0x080fe20000410000 */
[----:B------:R-:W-:Y:S01]  /*1010*/  FFMA.FTZ R38, R97, R77, R38 ;  /* 0x0000004d61267223 */ /* 0x000fe20000010026 */
[----:B------:R-:W-:Y:S01]  /*1020*/  SHF.L.U32 R76, R0, 0x10, RZ ;  /* 0x00000010004c7819 */ /* 0x000fe200000006ff */
[----:B------:R-:W-:Y:S01]  /*1030*/  FMUL.FTZ R108, R12, R75 ;  /* 0x0000004b0c6c7220 */ /* 0x000fe20000410000 */
[----:B------:R-:W-:Y:S01]  /*1040*/  SHF.L.U32 R77, R104, 0x10, RZ ;  /* 0x00000010684d7819 */ /* 0x000fe200000006ff */
[----:B------:R-:W-:Y:S01]  /*1050*/  FMUL.FTZ R98, R98, R99 ;  /* 0x0000006362627220 */ /* 0x000fe20000410000 */
[----:B------:R-:W-:Y:S01]  /*1060*/  PRMT R74, R78, 0x7632, R74 ;  /* 0x000076324e4a7816 */ /* 0x000fe2000000004a */
[----:B------:R-:W-:Y:S01]  /*1070*/  IMAD.U32 R102, R50, 0x10000, RZ ;  /* 0x0001000032667824 */ /* 0x000fe200078e00ff */
        /* <DEDUP_REMOVED lines=8> */
[----:B------:R-:W-:Y:S01]  /*1100*/  SHF.L.U32 R105, R2, 0x10, RZ ;  /* 0x0000001002697819 */ /* 0x000fe200000006ff */
[----:B------:R-:W-:Y:S01]  /*1110*/  FFMA.FTZ R37, R106, R77, R37 ;  /* 0x0000004d6a257223 */ /* 0x000fe20000010025 */
[----:B------:R-:W-:Y:S01]  /*1120*/  FADD.FTZ R77, R76, R103 ;  /* 0x000000674c4d7221 */ /* 0x000fe20000010000 */
[----:B------:R-:W-:Y:S01]  /*1130*/  FMUL.FTZ R104, R78, R79 ;  /* 0x0000004f4e687220 */ /* 0x000fe20000410000 */
[----:B------:R-:W-:-:S02]  /*1140*/  IMAD.U32 R78, R107, 0x10000, RZ ;  /* 0x000100006b4e7824 */ /* 0x000fc400078e00ff */
[----:B------:R-:W-:Y:S01]  /*1150*/  FFMA.FTZ R76, R106, R103, R75 ;  /* 0x000000676a4c7223 */ /* 0x000fe2000001004b */
[----:B------:R-:W-:Y:S01]  /*1160*/  FADD.FTZ R20, R20, R99 ;  /* 0x0000006314147221 */ /* 0x000fe20000010000 */
[----:B------:R-:W-:Y:S01]  /*1170*/  FFMA.FTZ R36, R95, R99, R36 ;  /* 0x000000635f247223 */ /* 0x000fe20000010024 */
[-C--:B------:R-:W-:Y:S01]  /*1180*/  FMUL.FTZ R105, R105, R78.reuse ;  /* 0x0000004e69697220 */ /* 0x080fe20000410000 */
[----:B------:R-:W-:Y:S01]  /*1190*/  FADD.FTZ R23, R23, R78 ;  /* 0x0000004e17177221 */ /* 0x000fe20000010000 */
[----:B------:R-:W-:Y:S01]  /*11a0*/  FFMA.FTZ R39, R108, R78, R39 ;  /* 0x0000004e6c277223 */ /* 0x000fe20000010027 */
[----:B------:R-:W-:Y:S01]  /*11b0*/  SHF.L.U32 R78, R74, 0x10, RZ ;  /* 0x000000104a4e7819 */ /* 0x000fe200000006ff */
[----:B------:R-:W-:Y:S01]  /*11c0*/  FADD.FTZ R74, R77, R100 ;  /* 0x000000644d4a7221 */ /* 0x000fe20000010000 */
[----:B------:R-:W-:Y:S01]  /*11d0*/  FFMA.FTZ R75, R97, R100, R76 ;  /* 0x00000064614b7223 */ /* 0x000fe2000001004c */
[----:B------:R-:W-:Y:S01]  /*11e0*/  SHF.L.U32 R107, R4, 0x10, RZ ;  /* 0x00000010046b7819 */ /* 0x000fe200000006ff */
[----:B------:R-:W-:Y:S01]  /*11f0*/  FMUL.FTZ R99, R12, R101 ;  /* 0x000000650c637220 */ /* 0x000fe20000410000 */
[----:B------:R-:W-:Y:S01]  /*1200*/  SHF.L.U32 R76, R72, 0x10, RZ ;  /* 0x00000010484c7819 */ /* 0x000fe200000006ff */
[----:B------:R-:W-:Y:S01]  /*1210*/  FMUL.FTZ R102, R102, R109 ;  /* 0x0000006d66667220 */ /* 0x000fe20000410000 */
[----:B------:R-:W-:Y:S01]  /*1220*/  FADD.FTZ R77, R74, R105 ;  /* 0x000000694a4d7221 */ /* 0x000fe20000010000 */
[----:B------:R-:W-:Y:S01]  /*1230*/  FFMA.FTZ R72, R108, R105, R75 ;  /* 0x000000696c487223 */ /* 0x000fe2000001004b */
[----:B------:R-:W-:Y:S01]  /*1240*/  FMUL.FTZ R107, R107, R78 ;  /* 0x0000004e6b6b7220 */ /* 0x000fe20000410000 */
[----:B------:R-:W-:Y:S01]  /*1250*/  FMUL.FTZ R110, R12, R73 ;  /* 0x000000490c6e7220 */ /* 0x000fe20000410000 */
[----:B------:R-:W-:Y:S01]  /*1260*/  FADD.FTZ R74, R77, R102 ;  /* 0x000000664d4a7221 */ /* 0x000fe20000010000 */
[C---:B------:R-:W-:Y:S01]  /*1270*/  FFMA.FTZ R72, R99.reuse, R102, R72 ;  /* 0x0000006663487223 */ /* 0x040fe20000010048 */
        /* <DEDUP_REMOVED lines=18> */
[----:B------:R-:W-:Y:S06]  /*13a0*/  BRA `(.L_x_68) ;  /* 0x0000000000487947 */ /* 0x000fec0003800000 */
.L_x_65:
[----:B------:R-:W-:Y:S01]  /*13b0*/  IMAD.U32 R13, RZ, RZ, UR15 ;  /* 0x0000000fff0d7e24 */ /* 0x000fe2000f8e00ff */
[----:B------:R-:W-:-:S03]  /*13c0*/  UISETP.NE.U32.AND UP0, UPT, UR12, URZ, UPT ;  /* 0x000000ff0c00728c */ /* 0x000fc6000bf05070 */
[----:B------:R-:W-:Y:S01]  /*13d0*/  IMAD R15, R10, R13, RZ ;  /* 0x0000000d0a0f7224 */ /* 0x000fe200078e02ff */
[----:B------:R-:W-:-:S04]  /*13e0*/  UISETP.NE.AND.EX UP0, UPT, UR13, URZ, UPT, UP0 ;  /* 0x000000ff0d00728c */ /* 0x000fc8000bf05300 */
[----:B------:R-:W-:-:S04]  /*13f0*/  SHF.R.S32.HI R72, RZ, 0x1f, R15 ;  /* 0x0000001fff487819 */ /* 0x000fc8000001140f */
[----:B------:R-:W-:-:S04]  /*1400*/  LEA.HI R15, R72, R15, RZ, 0x3 ;  /* 0x0000000f480f7211 */ /* 0x000fc800078f18ff */
[----:B------:R-:W-:Y:S01]  /*1410*/  LEA.HI.SX32 R15, R15, R76, 0x1d ;  /* 0x0000004c0f0f7211 */ /* 0x000fe200078feaff */
[----:B------:R-:W-:Y:S06]  /*1420*/  BRA.U !UP0, `(.L_x_68) ;  /* 0x0000000108287547 */ /* 0x000fec000b800000 */
[C---:B------:R-:W-:Y:S02]  /*1430*/  ISETP.GE.U32.AND P0, PT, R11.reuse, 0x20, PT ;  /* 0x000000200b00780c */ /* 0x040fe40003f06070 */
[----:B------:R-:W-:Y:S02]  /*1440*/  ISETP.GE.U32.AND P2, PT, R11, 0x40, PT ;  /* 0x000000400b00780c */ /* 0x000fe40003f46070 */
[----:B------:R-:W-:-:S09]  /*1450*/  MOV R77, R15 ;  /* 0x0000000f004d7202 */ /* 0x000fd20000000f00 */
[----:B------:R-:W0:Y:S08]  /*1460*/  @P0 LDC.64 R74, c[0x0][0x438] ;  /* 0x00010e00ff4a0b82 */ /* 0x000e300000000a00 */
[----:B------:R-:W1:Y:S01]  /*1470*/  @P2 LDC.64 R72, c[0x0][0x438] ;  /* 0x00010e00ff482b82 */ /* 0x000e620000000a00 */
[C---:B0-----:R-:W-:Y:S01]  /*1480*/  @P0 IMAD.WIDE.U32 R74, R77.reuse, 0x10, R74 ;  /* 0x000000104d4a0825 */ /* 0x041fe200078e004a */
[----:B------:R-:W-:-:S04]  /*1490*/  @P0 IADD3 R77, PT, PT, R77, 0x20, RZ ;  /* 0x000000204d4d0810 */ /* 0x000fc80007ffe0ff */
[----:B------:R0:W5:Y:S01]  /*14a0*/  @P0 LDG.E.128 R56, desc[UR6][R74.64] ;  /* 0x000000064a380981 */ /* 0x000162000c1e1d00 */
[----:B-1----:R-:W-:-:S05]  /*14b0*/  @P2 IMAD.WIDE.U32 R72, R77, 0x10, R72 ;  /* 0x000000104d482825 */ /* 0x002fca00078e0048 */
[----:B------:R0:W5:Y:S02]  /*14c0*/  @P2 LDG.E.128 R60, desc[UR6][R72.64] ;  /* 0x00000006483c2981 */ /* 0x000164000c1e1d00 */
.L_x_68:
[----:B------:R-:W-:Y:S05]  /*14d0*/  BSYNC.RECONVERGENT B1 ;  /* 0x0000000000017941 */ /* 0x000fea0003800200 */
.L_x_64:
[----:B------:R-:W-:Y:S01]  /*14e0*/  UMOV UR4, 0xffffffff ;  /* 0xffffffff00047882 */ /* 0x000fe20000000000 */
[----:B-----5:R-:W-:Y:S02]  /*14f0*/  ISETP.GE.AND P2, PT, R80, 0x1, PT ;  /* 0x000000015000780c */ /* 0x020fe40003f46270 */
[----:B------:R-:W-:Y:S11]  /*1500*/  BRA.DIV UR4, `(.L_x_69) ;  /* 0x0000003204787947 */ /* 0x000ff6000b800000 */
[----:B0-----:R-:W0:Y:S04]  /*1510*/  SHFL.BFLY PT, R72, R111, 0x1, 0x1f ;  /* 0x0c201f006f487f89 */ /* 0x001e2800000e0000 */
        /* <DEDUP_REMOVED lines=17> */
.L_x_96:
[----:B------:R-:W3:Y:S01]  /*1630*/  S2R R77, SR_TID.X ;  /* 0x00000000004d7919 */ /* 0x000ee20000002100 */
[----:B------:R-:W-:Y:S01]  /*1640*/  @P2 IADD3 R80, PT, PT, R80, -0x1, RZ ;  /* 0xffffffff50502810 */ /* 0x000fe20007ffe0ff */
[----:B-1----:R-:W-:Y:S01]  /*1650*/  FADD.FTZ R72, R79, R72 ;  /* 0x000000484f487221 */ /* 0x002fe20000010000 */
[----:B------:R-:W-:Y:S01]  /*1660*/  ISETP.GE.U32.AND P3, PT, R11, 0x20, PT ;  /* 0x000000200b00780c */ /* 0x000fe20003f66070 */
[----:B--2---:R-:W-:Y:S01]  /*1670*/  FADD.FTZ R73, R78, R73 ;  /* 0x000000494e497221 */ /* 0x004fe20000010000 */
[----:B0-----:R-:W-:Y:S02]  /*1680*/  HFMA2 R79, -RZ, RZ, 0, 0 ;  /* 0x00000000ff4f7431 */ /* 0x001fe400000001ff */
[----:B------:R-:W-:Y:S02]  /*1690*/  @P2 IMAD R80, R80, R13, RZ ;  /* 0x0000000d50502224 */ /* 0x000fe400078e02ff */
[----:B------:R-:W-:Y:S01]  /*16a0*/  FMUL.FTZ R78, R72, UR9 ;  /* 0x00000009484e7c20 */ /* 0x000fe20008410000 */
[----:B------:R-:W-:Y:S01]  /*16b0*/  ISETP.NE.AND P0, PT, RZ, UR8, PT ;  /* 0x00000008ff007c0c */ /* 0x000fe2000bf05270 */
[----:B------:R-:W-:Y:S01]  /*16c0*/  BSSY.RECONVERGENT B1, `(.L_x_70) ;  /* 0x0000143000017945 */ /* 0x000fe20003800200 */
[----:B------:R-:W-:Y:S01]  /*16d0*/  IMAD.MOV.U32 R111, RZ, RZ, R15 ;  /* 0x000000ffff6f7224 */ /* 0x000fe200078e000f */
[----:B------:R-:W-:Y:S01]  /*16e0*/  @P2 SHF.R.S32.HI R75, RZ, 0x1f, R80 ;  /* 0x0000001fff4b2819 */ /* 0x000fe20000011450 */
[----:B------:R-:W-:Y:S01]  /*16f0*/  FMUL.FTZ R15, R73, UR9 ;  /* 0x00000009490f7c20 */ /* 0x000fe20008410000 */
[----:B------:R-:W-:-:S02]  /*1700*/  FSEL R78, R78, RZ, !P0 ;  /* 0x000000ff4e4e7208 */ /* 0x000fc40004000000 */
[----:B------:R-:W-:Y:S02]  /*1710*/  @P2 LEA.HI R75, R75, R80, RZ, 0x3 ;  /* 0x000000504b4b2211 */ /* 0x000fe400078f18ff */
[----:B---3--:R-:W-:-:S04]  /*1720*/  LOP3.LUT R76, R77, 0x1f, RZ, 0xc0, !PT ;  /* 0x0000001f4d4c7812 */ /* 0x008fc800078ec0ff */
[----:B------:R-:W-:Y:S01]  /*1730*/  @P2 LEA.HI.SX32 R79, R75, R76, 0x1d ;  /* 0x0000004c4b4f2211 */ /* 0x000fe200078feaff */
[----:B------:R-:W-:Y:S06]  /*1740*/  @!P3 BRA `(.L_x_71) ;  /* 0x0000001000e8b947 */ /* 0x000fec0003800000 */
[----:B------:R-:W-:Y:S01]  /*1750*/  UISETP.NE.U32.AND UP0, UPT, UR12, URZ, UPT ;  /* 0x000000ff0c00728c */ /* 0x000fe2000bf05070 */
[----:B------:R-:W-:Y:S01]  /*1760*/  BSSY.RECONVERGENT B2, `(.L_x_72) ;  /* 0x000012e000027945 */ /* 0x000fe20003800200 */
[----:B------:R-:W-:Y:S02]  /*1770*/  PRMT R73, R56, 0x7632, R73 ;  /* 0x0000763238497816 */ /* 0x000fe40000000049 */
[----:B------:R-:W-:-:S09]  /*1780*/  UISETP.NE.AND.EX UP0, UPT, UR13, URZ, UPT, UP0 ;  /* 0x000000ff0d00728c */ /* 0x000fd2000bf05300 */
[----:B------:R-:W-:Y:S05]  /*1790*/  BRA.U UP0, `(.L_x_73) ;  /* 0x0000000900507547 */ /* 0x000fea000b800000 */
[----:B------:R-:W-:Y:S02]  /*17a0*/  MOV R114, UR20 ;  /* 0x0000001400727c02 */ /* 0x000fe40008000f00 */
[----:B------:R-:W-:Y:S02]  /*17b0*/  MOV R116, UR21 ;  /* 0x0000001500747c02 */ /* 0x000fe40008000f00 */
[----:B------:R-:W-:-:S04]  /*17c0*/  ISETP.NE.U32.AND P0, PT, R114, RZ, PT ;  /* 0x000000ff7200720c */ /* 0x000fc80003f05070 */
[----:B------:R-:W-:-:S13]  /*17d0*/  ISETP.NE.AND.EX P0, PT, R116, RZ, PT, P0 ;  /* 0x000000ff7400720c */ /* 0x000fda0003f05300 */
[----:B------:R-:W-:Y:S05]  /*17e0*/  @P0 BRA `(.L_x_74) ;  /* 0x0000000400240947 */ /* 0x000fea0003800000 */
[----:B------:R-:W0:Y:S01]  /*17f0*/  @P2 LDC R72, c[0x0][0x40c] ;  /* 0x00010300ff482b82 */ /* 0x000e220000000800 */
[-CC-:B------:R-:W-:Y:S01]  /*1800*/  FFMA.FTZ R73, R3, R15.reuse, R78.reuse ;  /* 0x0000000f03497223 */ /* 0x180fe2000001004e */
[-CC-:B------:R-:W-:Y:S01]  /*1810*/  FFMA.FTZ R74, R90, R15.reuse, R78.reuse ;  /* 0x0000000f5a4a7223 */ /* 0x180fe2000001004e */
[----:B------:R-:W-:Y:S01]  /*1820*/  @P2 ISETP.GT.AND P0, PT, R14, RZ, PT ;  /* 0x000000ff0e00220c */ /* 0x000fe20003f04270 */
[-C--:B------:R-:W-:Y:S01]  /*1830*/  FFMA.FTZ R113, R81, R15.reuse, R78 ;  /* 0x0000000f51717223 */ /* 0x080fe2000001004e */
[----:B------:R-:W-:Y:S01]  /*1840*/  @P2 FADD.FTZ R73, R82, -R73 ;  /* 0x8000004952492221 */ /* 0x000fe20000010000 */
[----:B------:R-:W-:Y:S01]  /*1850*/  @P2 FADD.FTZ R75, R87, -R74 ;  /* 0x8000004a574b2221 */ /* 0x000fe20000010000 */
[--C-:B------:R-:W-:Y:S01]  /*1860*/  FFMA.FTZ R118, R92, R15, R78.reuse ;  /* 0x0000000f5c767223 */ /* 0x100fe2000001004e */
[----:B------:R-:W1:Y:S01]  /*1870*/  @P2 LDC R80, c[0x0][0x40c] ;  /* 0x00010300ff502b82 */ /* 0x000e620000000800 */
[C---:B------:R-:W-:Y:S01]  /*1880*/  @P2 FMUL.FTZ R73, R12.reuse, R73 ;  /* 0x000000490c492220 */ /* 0x040fe20000410000 */
[----:B------:R-:W-:Y:S01]  /*1890*/  @P2 FMUL.FTZ R75, R12, R75 ;  /* 0x0000004b0c4b2220 */ /* 0x000fe20000410000 */
[----:B------:R-:W-:Y:S01]  /*18a0*/  @P2 FADD.FTZ R113, R84, -R113 ;  /* 0x8000007154712221 */ /* 0x000fe20000010000 */
[----:B------:R-:W-:Y:S01]  /*18b0*/  FFMA.FTZ R119, R85, R15, R78 ;  /* 0x0000000f55777223 */ /* 0x000fe2000001004e */
[----:B------:R-:W-:-:S02]  /*18c0*/  @P2 ISETP.GT.AND P1, PT, R14, RZ, PT ;  /* 0x000000ff0e00220c */ /* 0x000fc40003f24270 */
[----:B------:R-:W-:Y:S01]  /*18d0*/  @P2 FSEL R73, R73, RZ, P0 ;  /* 0x000000ff49492208 */ /* 0x000fe20000000000 */
[----:B------:R-:W2:Y:S01]  /*18e0*/  @P2 LDC R115, c[0x0][0x40c] ;  /* 0x00010300ff732b82 */ /* 0x000ea20000000800 */
[----:B------:R-:W-:Y:S01]  /*18f0*/  @P2 ISETP.GT.AND P0, PT, R14, RZ, PT ;  /* 0x000000ff0e00220c */ /* 0x000fe20003f04270 */
[----:B------:R-:W-:Y:S01]  /*1900*/  @P2 FMUL.FTZ R113, R12, R113 ;  /* 0x000000710c712220 */ /* 0x000fe20000410000 */
[----:B------:R-:W-:Y:S01]  /*1910*/  @P2 FADD.FTZ R119, R88, -R119 ;  /* 0x8000007758772221 */ /* 0x000fe20000010000 */
[----:B------:R-:W-:Y:S02]  /*1920*/  @P2 ISETP.GT.AND P3, PT, R14, RZ, PT ;  /* 0x000000ff0e00220c */ /* 0x000fe40003f64270 */
[----:B------:R-:W-:Y:S01]  /*1930*/  @P2 FSEL R75, R75, RZ, P0 ;  /* 0x000000ff4b4b2208 */ /* 0x000fe20000000000 */
[----:B------:R-:W-:Y:S01]  /*1940*/  @P2 FMUL.FTZ R119, R12, R119 ;  /* 0x000000770c772220 */ /* 0x000fe20000410000 */
[----:B0-----:R-:W-:Y:S01]  /*1950*/  @P2 FMUL.FTZ R73, R73, R72 ;  /* 0x0000004849492220 */ /* 0x001fe20000410000 */
[C---:B------:R-:W-:Y:S01]  /*1960*/  @P2 ISETP.GT.AND P0, PT, R14.reuse, RZ, PT ;  /* 0x000000ff0e00220c */ /* 0x040fe20003f04270 */
[----:B------:R-:W0:Y:S01]  /*1970*/  @P2 LDC R74, c[0x0][0x40c] ;  /* 0x00010300ff4a2b82 */ /* 0x000e220000000800 */
[----:B------:R-:W-:-:S02]  /*1980*/  @P2 ISETP.GT.AND P4, PT, R14, RZ, PT ;  /* 0x000000ff0e00220c */ /* 0x000fc40003f84270 */
[----:B------:R-:W-:Y:S02]  /*1990*/  @P2 F2FP.BF16.F32.PACK_AB R73, RZ, R73 ;  /* 0x00000049ff49223e */ /* 0x000fe400000010ff */
[----:B------:R-:W-:Y:S01]  /*19a0*/  @P2 FSEL R72, R113, RZ, P0 ;  /* 0x000000ff71482208 */ /* 0x000fe20000000000 */
[----:B-1----:R-:W-:Y:S01]  /*19b0*/  @P2 FMUL.FTZ R75, R75, R80 ;  /* 0x000000504b4b2220 */ /* 0x002fe20000410000 */
[----:B------:R-:W-:Y:S01]  /*19c0*/  @P2 PRMT R64, R73, 0x7610, R64 ;  /* 0x0000761049402816 */ /* 0x000fe20000000040 */
[----:B------:R-:W1:Y:S01]  /*19d0*/  @P2 LDC R80, c[0x0][0x40c] ;  /* 0x00010300ff502b82 */ /* 0x000e620000000800 */
[----:B------:R-:W-:Y:S01]  /*19e0*/  @P2 FADD.FTZ R113, R89, -R118 ;  /* 0x8000007659712221 */ /* 0x000fe20000010000 */
[--C-:B------:R-:W-:Y:S01]  /*19f0*/  FFMA.FTZ R118, R94, R15, R78.reuse ;  /* 0x0000000f5e767223 */ /* 0x100fe2000001004e */
[----:B------:R-:W-:Y:S02]  /*1a00*/  @P2 F2FP.BF16.F32.PACK_AB R75, RZ, R75 ;  /* 0x0000004bff4b223e */ /* 0x000fe400000010ff */
[----:B------:R-:W-:Y:S01]  /*1a10*/  @P2 FMUL.FTZ R113, R12, R113 ;  /* 0x000000710c712220 */ /* 0x000fe20000410000 */
[----:B--2---:R-:W-:Y:S01]  /*1a20*/  @P2 FMUL.FTZ R72, R72, R115 ;  /* 0x0000007348482220 */ /* 0x004fe20000410000 */
[----:B------:R-:W-:Y:S01]  /*1a30*/  @P2 PRMT R64, R64, 0x5410, R75 ;  /* 0x0000541040402816 */ /* 0x000fe2000000004b */
[----:B------:R-:W2:Y:S01]  /*1a40*/  @P2 LDC R73, c[0x0][0x40c] ;  /* 0x00010300ff492b82 */ /* 0x000ea20000000800 */
[----:B------:R-:W-:Y:S01]  /*1a50*/  FFMA.FTZ R115, R83, R15, R78 ;  /* 0x0000000f53737223 */ /* 0x000fe2000001004e */
[----:B------:R-:W-:Y:S01]  /*1a60*/  @P2 FADD.FTZ R117, R91, -R118 ;  /* 0x800000765b752221 */ /* 0x000fe20000010000 */
[----:B------:R-:W-:-:S02]  /*1a70*/  @P2 ISETP.GT.AND P0, PT, R14, RZ, PT ;  /* 0x000000ff0e00220c */ /* 0x000fc40003f04270 */
[----:B------:R-:W-:Y:S01]  /*1a80*/  @P2 FADD.FTZ R115, R86, -R115 ;  /* 0x8000007356732221 */ /* 0x000fe20000010000 */
[C---:B------:R-:W-:Y:S01]  /*1a90*/  @P2 FMUL.FTZ R117, R12.reuse, R117 ;  /* 0x000000750c752220 */ /* 0x040fe20000410000 */
[----:B------:R-:W-:Y:S01]  /*1aa0*/  @P2 FSEL R113, R113, RZ, P0 ;  /* 0x000000ff71712208 */ /* 0x000fe20000000000 */
[----:B------:R-:W3:Y:S01]  /*1ab0*/  @P2 LDC R75, c[0x0][0x40c] ;  /* 0x00010300ff4b2b82 */ /* 0x000ee20000000800 */
[----:B------:R-:W-:Y:S01]  /*1ac0*/  @P2 FMUL.FTZ R115, R12, R115 ;  /* 0x000000730c732220 */ /* 0x000fe20000410000 */
[----:B------:R-:W-:Y:S02]  /*1ad0*/  @P2 FSEL R120, R119, RZ, P4 ;  /* 0x000000ff77782208 */ /* 0x000fe40002000000 */
[----:B------:R-:W-:Y:S02]  /*1ae0*/  @P2 FSEL R117, R117, RZ, P3 ;  /* 0x000000ff75752208 */ /* 0x000fe40001800000 */
[----:B------:R-:W-:Y:S01]  /*1af0*/  @P2 FSEL R118, R115, RZ, P1 ;  /* 0x000000ff73762208 */ /* 0x000fe20000800000 */
[----:B-1----:R-:W-:-:S02]  /*1b00*/  @P2 FMUL.FTZ R80, R113, R80 ;  /* 0x0000005071502220 */ /* 0x002fc40000410000 */
[----:B0-----:R-:W-:Y:S01]  /*1b10*/  @P2 FMUL.FTZ R74, R117, R74 ;  /* 0x0000004a754a2220 */ /* 0x001fe20000410000 */
[----:B------:R-:W-:Y:S02]  /*1b20*/  @P2 F2FP.BF16.F32.PACK_AB R72, RZ, R72 ;  /* 0x00000048ff48223e */ /* 0x000fe400000010ff */
[----:B------:R-:W-:Y:S02]  /*1b30*/  @P2 F2FP.BF16.F32.PACK_AB R80, RZ, R80 ;  /* 0x00000050ff50223e */ /* 0x000fe400000010ff */
[----:B------:R-:W-:Y:S01]  /*1b40*/  @P2 F2FP.BF16.F32.PACK_AB R74, RZ, R74 ;  /* 0x0000004aff4a223e */ /* 0x000fe200000010ff */
[----:B--2---:R-:W-:Y:S01]  /*1b50*/  @P2 FMUL.FTZ R73, R120, R73 ;  /* 0x0000004978492220 */ /* 0x004fe20000410000 */
[----:B------:R-:W-:-:S04]  /*1b60*/  @P2 PRMT R65, R72, 0x7610, R65 ;  /* 0x0000761048412816 */ /* 0x000fc80000000041 */
[----:B------:R-:W-:Y:S02]  /*1b70*/  @P2 F2FP.BF16.F32.PACK_AB R73, RZ, R73 ;  /* 0x00000049ff49223e */ /* 0x000fe400000010ff */
[----:B------:R-:W-:Y:S01]  /*1b80*/  @P2 PRMT R65, R65, 0x5410, R80 ;  /* 0x0000541041412816 */ /* 0x000fe20000000050 */
[----:B---3--:R-:W-:Y:S01]  /*1b90*/  @P2 FMUL.FTZ R75, R118, R75 ;  /* 0x0000004b764b2220 */ /* 0x008fe20000410000 */
[----:B------:R-:W-:-:S04]  /*1ba0*/  @P2 PRMT R67, R73, 0x7610, R67 ;  /* 0x0000761049432816 */ /* 0x000fc80000000043 */
[----:B------:R-:W-:-:S04]  /*1bb0*/  @P2 F2FP.BF16.F32.PACK_AB R75, RZ, R75 ;  /* 0x0000004bff4b223e */ /* 0x000fc800000010ff */
[----:B------:R-:W-:-:S04]  /*1bc0*/  @P2 PRMT R66, R75, 0x7610, R66 ;  /* 0x000076104b422816 */ /* 0x000fc80000000042 */
[----:B------:R-:W-:Y:S01]  /*1bd0*/  @P2 PRMT R66, R66, 0x5410, R74 ;  /* 0x0000541042422816 */ /* 0x000fe2000000004a */
[----:B------:R-:W-:Y:S06]  /*1be0*/  @!P2 BRA `(.L_x_75) ;  /* 0x0000000c0094a947 */ /* 0x000fec0003800000 */
[----:B------:R-:W-:Y:S01]  /*1bf0*/  FFMA.FTZ R72, R96, R15, R78 ;  /* 0x0000000f60487223 */ /* 0x000fe2000001004e */
[----:B------:R-:W-:-:S03]  /*1c00*/  ISETP.GT.AND P0, PT, R14, RZ, PT ;  /* 0x000000ff0e00720c */ /* 0x000fc60003f04270 */
[----:B------:R-:W-:-:S04]  /*1c10*/  FADD.FTZ R73, R93, -R72 ;  /* 0x800000485d497221 */ /* 0x000fc80000010000 */
[----:B------:R-:W-:-:S05]  /*1c20*/  FMUL.FTZ R73, R12, R73 ;  /* 0x000000490c497220 */ /* 0x000fca0000410000 */
[----:B------:R-:W-:-:S05]  /*1c30*/  FSEL R73, R73, RZ, P0 ;  /* 0x000000ff49497208 */ /* 0x000fca0000000000 */
[----:B------:R-:W-:-:S05]  /*1c40*/  FMUL.FTZ R73, R73, UR14 ;  /* 0x0000000e49497c20 */ /* 0x000fca0008410000 */
[----:B------:R-:W-:-:S04]  /*1c50*/  F2FP.BF16.F32.PACK_AB R73, RZ, R73 ;  /* 0x00000049ff49723e */ /* 0x000fc800000010ff */
[----:B------:R-:W-:Y:S01]  /*1c60*/  PRMT R67, R67, 0x5410, R73 ;  /* 0x0000541043437816 */ /* 0x000fe20000000049 */
[----:B------:R-:W-:Y:S06]  /*1c70*/  BRA `(.L_x_75) ;  /* 0x0000000c00707947 */ /* 0x000fec0003800000 */
.L_x_74:
[----:B------:R-:W0:Y:S01]  /*1c80*/  @P2 LDC R115, c[0x0][0x40c] ;  /* 0x00010300ff732b82 */ /* 0x000e220000000800 */
[-CC-:B------:R-:W-:Y:S01]  /*1c90*/  FFMA.FTZ R69, R3, R15.reuse, R78.reuse ;  /* 0x0000000f03457223 */ /* 0x180fe2000001004e */
[-CC-:B------:R-:W-:Y:S01]  /*1ca0*/  FFMA.FTZ R68, R90, R15.reuse, R78.reuse ;  /* 0x0000000f5a447223 */ /* 0x180fe2000001004e */
[-CC-:B------:R-:W-:Y:S01]  /*1cb0*/  FFMA.FTZ R75, R81, R15.reuse, R78.reuse ;  /* 0x0000000f514b7223 */ /* 0x180fe2000001004e */
[----:B------:R-:W-:Y:S01]  /*1cc0*/  FFMA.FTZ R72, R92, R15, R78 ;  /* 0x0000000f5c487223 */ /* 0x000fe2000001004e */
[----:B------:R-:W-:Y:S01]  /*1cd0*/  FADD.FTZ R69, R82, -R69 ;  /* 0x8000004552457221 */ /* 0x000fe20000010000 */
[----:B------:R-:W-:Y:S01]  /*1ce0*/  FADD.FTZ R71, R87, -R68 ;  /* 0x8000004457477221 */ /* 0x000fe20000010000 */
[----:B------:R-:W-:Y:S01]  /*1cf0*/  ISETP.GT.AND P0, PT, R14, RZ, PT ;  /* 0x000000ff0e00720c */ /* 0x000fe20003f04270 */
[----:B------:R-:W1:Y:S01]  /*1d00*/  @P2 LDC R70, c[0x0][0x40c] ;  /* 0x00010300ff462b82 */ /* 0x000e620000000800 */
[C---:B------:R-:W-:Y:S01]  /*1d10*/  FMUL.FTZ R68, R12.reuse, R69 ;  /* 0x000000450c447220 */ /* 0x040fe20000410000 */
[----:B------:R-:W-:Y:S01]  /*1d20*/  FMUL.FTZ R69, R12, R71 ;  /* 0x000000470c457220 */ /* 0x000fe20000410000 */
[----:B------:R-:W-:Y:S01]  /*1d30*/  FADD.FTZ R71, R84, -R75 ;  /* 0x8000004b54477221 */ /* 0x000fe20000010000 */
[----:B------:R-:W-:Y:S01]  /*1d40*/  FADD.FTZ R113, R89, -R72 ;  /* 0x8000004859717221 */ /* 0x000fe20000010000 */
[----:B------:R-:W-:Y:S01]  /*1d50*/  FFMA.FTZ R119, R85, R15, R78 ;  /* 0x0000000f55777223 */ /* 0x000fe2000001004e */
[----:B------:R-:W-:Y:S01]  /*1d60*/  FSEL R68, R68, RZ, P0 ;  /* 0x000000ff44447208 */ /* 0x000fe20000000000 */
[C---:B------:R-:W-:Y:S01]  /*1d70*/  FMUL.FTZ R75, R12.reuse, R71 ;  /* 0x000000470c4b7220 */ /* 0x040fe20000410000 */
[----:B------:R-:W2:Y:S01]  /*1d80*/  @P2 LDC R74, c[0x0][0x40c] ;  /* 0x00010300ff4a2b82 */ /* 0x000ea20000000800 */
[----:B------:R-:W-:Y:S01]  /*1d90*/  FSEL R69, R69, RZ, P0 ;  /* 0x000000ff45457208 */ /* 0x000fe20000000000 */
[----:B------:R-:W-:Y:S01]  /*1da0*/  FMUL.FTZ R113, R12, R113 ;  /* 0x000000710c717220 */ /* 0x000fe20000410000 */
[----:B------:R-:W-:-:S04]  /*1db0*/  FADD.FTZ R119, R88, -R119 ;  /* 0x8000007758777221 */ /* 0x000fc80000010000 */
[----:B------:R-:W-:Y:S01]  /*1dc0*/  FSEL R118, R113, RZ, P0 ;  /* 0x000000ff71767208 */ /* 0x000fe20000000000 */
[----:B------:R-:W3:Y:S01]  /*1dd0*/  @P2 LDC R73, c[0x0][0x40c] ;  /* 0x00010300ff492b82 */ /* 0x000ee20000000800 */
[----:B0-----:R-:W-:Y:S01]  /*1de0*/  @P2 FMUL.FTZ R72, R68, R115 ;  /* 0x0000007344482220 */ /* 0x001fe20000410000 */
[----:B------:R-:W-:Y:S01]  /*1df0*/  FSEL R115, R75, RZ, P0 ;  /* 0x000000ff4b737208 */ /* 0x000fe20000000000 */
[----:B------:R-:W-:Y:S01]  /*1e00*/  FFMA.FTZ R75, R83, R15, R78 ;  /* 0x0000000f534b7223 */ /* 0x000fe2000001004e */
[C---:B------:R-:W-:Y:S01]  /*1e10*/  F2FP.BF16.F32.PACK_AB R68, R69.reuse, R68 ;  /* 0x000000444544723e */ /* 0x040fe200000010ff */
[----:B------:R-:W-:Y:S01]  /*1e20*/  FMUL.FTZ R119, R12, R119 ;  /* 0x000000770c777220 */ /* 0x000fe20000410000 */
[----:B------:R-:W-:Y:S01]  /*1e30*/  @P2 F2FP.BF16.F32.PACK_AB R72, RZ, R72 ;  /* 0x00000048ff48223e */ /* 0x000fe200000010ff */
[----:B------:R-:W-:Y:S01]  /*1e40*/  FADD.FTZ R113, R86, -R75 ;  /* 0x8000004b56717221 */ /* 0x000fe20000010000 */
[----:B-1----:R-:W-:Y:S01]  /*1e50*/  @P2 FMUL.FTZ R71, R69, R70 ;  /* 0x0000004645472220 */ /* 0x002fe20000410000 */
[----:B------:R-:W-:Y:S01]  /*1e60*/  F2FP.BF16.F32.PACK_AB R69, R118, R115 ;  /* 0x000000737645723e */ /* 0x000fe200000010ff */
[----:B------:R-:W0:Y:S01]  /*1e70*/  @P2 LDC R70, c[0x0][0x40c] ;  /* 0x00010300ff462b82 */ /* 0x000e220000000800 */
[----:B------:R-:W-:Y:S01]  /*1e80*/  FMUL.FTZ R113, R12, R113 ;  /* 0x000000710c717220 */ /* 0x000fe20000410000 */
[----:B------:R-:W-:-:S02]  /*1e90*/  @P2 PRMT R64, R72, 0x7610, R64 ;  /* 0x0000761048402816 */ /* 0x000fc40000000040 */
[----:B------:R-:W-:Y:S01]  /*1ea0*/  FSEL R72, R119, RZ, P0 ;  /* 0x000000ff77487208 */ /* 0x000fe20000000000 */
[----:B--2---:R-:W-:Y:S01]  /*1eb0*/  @P2 FMUL.FTZ R74, R115, R74 ;  /* 0x0000004a734a2220 */ /* 0x004fe20000410000 */
[----:B------:R-:W-:Y:S02]  /*1ec0*/  FSEL R113, R113, RZ, P0 ;  /* 0x000000ff71717208 */ /* 0x000fe40000000000 */
[----:B------:R-:W1:Y:S01]  /*1ed0*/  @P2 LDC R80, c[0x0][0x40c] ;  /* 0x00010300ff502b82 */ /* 0x000e620000000800 */
[----:B------:R-:W-:-:S04]  /*1ee0*/  @P2 F2FP.BF16.F32.PACK_AB R71, RZ, R71 ;  /* 0x00000047ff47223e */ /* 0x000fc800000010ff */
[----:B------:R-:W-:Y:S01]  /*1ef0*/  @P2 PRMT R64, R64, 0x5410, R71 ;  /* 0x0000541040402816 */ /* 0x000fe20000000047 */
[----:B---3--:R-:W-:Y:S01]  /*1f00*/  @P2 FMUL.FTZ R75, R118, R73 ;  /* 0x00000049764b2220 */ /* 0x008fe20000410000 */
[-C--:B------:R-:W-:Y:S01]  /*1f10*/  FFMA.FTZ R118, R94, R15.reuse, R78 ;  /* 0x0000000f5e767223 */ /* 0x080fe2000001004e */
[----:B------:R-:W2:Y:S01]  /*1f20*/  @P2 LDC R115, c[0x0][0x40c] ;  /* 0x00010300ff732b82 */ /* 0x000ea20000000800 */
[----:B------:R-:W-:Y:S02]  /*1f30*/  @P2 F2FP.BF16.F32.PACK_AB R73, RZ, R74 ;  /* 0x0000004aff49223e */ /* 0x000fe400000010ff */
[----:B------:R-:W-:Y:S01]  /*1f40*/  FADD.FTZ R117, R91, -R118 ;  /* 0x800000765b757221 */ /* 0x000fe20000010000 */
[----:B------:R-:W-:Y:S01]  /*1f50*/  FFMA.FTZ R118, R96, R15, R78 ;  /* 0x0000000f60767223 */ /* 0x000fe2000001004e */
[----:B------:R-:W-:Y:S02]  /*1f60*/  @P2 F2FP.BF16.F32.PACK_AB R74, RZ, R75 ;  /* 0x0000004bff4a223e */ /* 0x000fe400000010ff */
[----:B------:R-:W-:Y:S01]  /*1f70*/  FMUL.FTZ R117, R12, R117 ;  /* 0x000000750c757220 */ /* 0x000fe20000410000 */
[----:B0-----:R-:W-:Y:S01]  /*1f80*/  @P2 FMUL.FTZ R75, R113, R70 ;  /* 0x00000046714b2220 */ /* 0x001fe20000410000 */
[----:B------:R-:W-:-:S03]  /*1f90*/  @P2 PRMT R65, R73, 0x7610, R65 ;  /* 0x0000761049412816 */ /* 0x000fc60000000041 */
[----:B------:R-:W-:Y:S02]  /*1fa0*/  FSEL R117, R117, RZ, P0 ;  /* 0x000000ff75757208 */ /* 0x000fe40000000000 */
[----:B------:R-:W-:Y:S02]  /*1fb0*/  @P2 F2FP.BF16.F32.PACK_AB R75, RZ, R75 ;  /* 0x0000004bff4b223e */ /* 0x000fe400000010ff */
[----:B------:R-:W-:Y:S01]  /*1fc0*/  F2FP.BF16.F32.PACK_AB R70, R117, R113 ;  /* 0x000000717546723e */ /* 0x000fe200000010ff */
[----:B------:R-:W-:Y:S01]  /*1fd0*/  FADD.FTZ R113, R93, -R118 ;  /* 0x800000765d717221 */ /* 0x000fe20000010000 */
[----:B-1----:R-:W-:Y:S01]  /*1fe0*/  @P2 FMUL.FTZ R80, R117, R80 ;  /* 0x0000005075502220 */ /* 0x002fe20000410000 */
[----:B------:R-:W-:Y:S02]  /*1ff0*/  @P2 PRMT R66, R75, 0x7610, R66 ;  /* 0x000076104b422816 */ /* 0x000fe40000000042 */
[----:B------:R-:W-:Y:S01]  /*2000*/  FMUL.FTZ R113, R12, R113 ;  /* 0x000000710c717220 */ /* 0x000fe20000410000 */
[----:B------:R-:W-:Y:S01]  /*2010*/  @P2 PRMT R65, R65, 0x5410, R74 ;  /* 0x0000541041412816 */ /* 0x000fe2000000004a */
[----:B--2---:R-:W-:Y:S01]  /*2020*/  @P2 FMUL.FTZ R115, R72, R115 ;  /* 0x0000007348732220 */ /* 0x004fe20000410000 */
[----:B------:R-:W-:-:S02]  /*2030*/  @P2 F2FP.BF16.F32.PACK_AB R80, RZ, R80 ;  /* 0x00000050ff50223e */ /* 0x000fc400000010ff */
[----:B------:R-:W-:Y:S02]  /*2040*/  FSEL R113, R113, RZ, P0 ;  /* 0x000000ff71717208 */ /* 0x000fe40000000000 */
[----:B------:R-:W-:Y:S02]  /*2050*/  @P2 F2FP.BF16.F32.PACK_AB R115, RZ, R115 ;  /* 0x00000073ff73223e */ /* 0x000fe400000010ff */
[----:B------:R-:W-:Y:S02]  /*2060*/  F2FP.BF16.F32.PACK_AB R71, R113, R72 ;  /* 0x000000487147723e */ /* 0x000fe400000010ff */
[----:B------:R-:W-:Y:S02]  /*2070*/  @P2 PRMT R66, R66, 0x5410, R80 ;  /* 0x0000541042422816 */ /* 0x000fe40000000050 */
[----:B------:R-:W-:Y:S01]  /*2080*/  @P2 PRMT R67, R115, 0x7610, R67 ;  /* 0x0000761073432816 */ /* 0x000fe20000000043 */
[----:B------:R-:W-:Y:S06]  /*2090*/  @!P2 BRA `(.L_x_75) ;  /* 0x000000080068a947 */ /* 0x000fec0003800000 */
[----:B------:R-:W-:-:S05]  /*20a0*/  FMUL.FTZ R72, R113, UR14 ;  /* 0x0000000e71487c20 */ /* 0x000fca0008410000 */
[----:B------:R-:W-:-:S04]  /*20b0*/  F2FP.BF16.F32.PACK_AB R72, RZ, R72 ;  /* 0x00000048ff48723e */ /* 0x000fc800000010ff */
[----:B------:R-:W-:Y:S01]  /*20c0*/  PRMT R67, R67, 0x5410, R72 ;  /* 0x0000541043437816 */ /* 0x000fe20000000048 */
[----:B------:R-:W-:Y:S06]  /*20d0*/  BRA `(.L_x_75) ;  /* 0x0000000800587947 */ /* 0x000fec0003800000 */
.L_x_73:
[----:B------:R-:W-:Y:S02]  /*20e0*/  MOV R114, UR20 ;  /* 0x0000001400727c02 */ /* 0x000fe40008000f00 */
[----:B------:R-:W-:Y:S02]  /*20f0*/  MOV R116, UR21 ;  /* 0x0000001500747c02 */ /* 0x000fe40008000f00 */
[----:B------:R-:W-:-:S04]  /*2100*/  ISETP.NE.U32.AND P0, PT, R114, RZ, PT ;  /* 0x000000ff7200720c */ /* 0x000fc80003f05070 */
[----:B------:R-:W-:-:S13]  /*2110*/  ISETP.NE.AND.EX P0, PT, R116, RZ, PT, P0 ;  /* 0x000000ff7400720c */ /* 0x000fda0003f05300 */
[----:B------:R-:W-:Y:S05]  /*2120*/  @P0 BRA `(.L_x_76) ;  /* 0x0000000400140947 */ /* 0x000fea0003800000 */
[----:B------:R-:W-:Y:S01]  /*2130*/  ISETP.GT.AND P0, PT, R14, RZ, PT ;  /* 0x000000ff0e00720c */ /* 0x000fe20003f04270 */
[----:B------:R-:W0:Y:S01]  /*2140*/  @P2 LDC R74, c[0x0][0x40c] ;  /* 0x00010300ff4a2b82 */ /* 0x000e220000000800 */
[----:B------:R-:W-:Y:S01]  /*2150*/  SHF.L.U32 R119, R73, 0x10, RZ ;  /* 0x0000001049777819 */ /* 0x000fe200000006ff */
[----:B------:R-:W-:Y:S01]  /*2160*/  IMAD.U32 R117, R56, 0x10000, RZ ;  /* 0x0001000038757824 */ /* 0x000fe200078e00ff */
[C---:B------:R-:W-:Y:S02]  /*2170*/  PRMT R113, R57.reuse, 0x7632, R113 ;  /* 0x0000763239717816 */ /* 0x040fe40000000071 */
[----:B------:R-:W-:Y:S02]  /*2180*/  SHF.L.U32 R115, R57, 0x10, RZ ;  /* 0x0000001039737819 */ /* 0x000fe400000006ff */
[----:B------:R-:W-:Y:S01]  /*2190*/  SHF.L.U32 R113, R113, 0x10, RZ ;  /* 0x0000001071717819 */ /* 0x000fe200000006ff */
[----:B------:R-:W1:Y:S04]  /*21a0*/  @P2 LDC R122, c[0x0][0x40c] ;  /* 0x00010300ff7a2b82 */ /* 0x000e680000000800 */
[-CC-:B------:R-:W-:Y:S01]  /*21b0*/  @P0 FFMA.FTZ R72, R90, R15.reuse, R78.reuse ;  /* 0x0000000f5a480223 */ /* 0x180fe2000001004e */
[-CC-:B------:R-:W-:Y:S01]  /*21c0*/  @P0 FFMA.FTZ R75, R3, R15.reuse, R78.reuse ;  /* 0x0000000f034b0223 */ /* 0x180fe2000001004e */
[-CC-:B------:R-:W-:Y:S01]  /*21d0*/  @P0 FFMA.FTZ R73, R81, R15.reuse, R78.reuse ;  /* 0x0000000f51490223 */ /* 0x180fe2000001004e */
[----:B------:R-:W-:Y:S01]  /*21e0*/  @P0 FFMA.FTZ R80, R92, R15, R78 ;  /* 0x0000000f5c500223 */ /* 0x000fe2000001004e */
[----:B------:R-:W-:Y:S01]  /*21f0*/  @P0 FADD.FTZ R72, R87, -R72 ;  /* 0x8000004857480221 */ /* 0x000fe20000010000 */
[----:B------:R-:W-:Y:S01]  /*2200*/  @P0 FADD.FTZ R75, R82, -R75 ;  /* 0x8000004b524b0221 */ /* 0x000fe20000010000 */
[----:B------:R-:W-:Y:S01]  /*2210*/  @P0 FADD.FTZ R73, R84, -R73 ;  /* 0x8000004954490221 */ /* 0x000fe20000010000 */
[----:B------:R-:W-:Y:S01]  /*2220*/  @P0 FADD.FTZ R80, R89, -R80 ;  /* 0x8000005059500221 */ /* 0x000fe20000010000 */
[C---:B------:R-:W-:Y:S01]  /*2230*/  @P0 FFMA.FTZ R119, R12.reuse, R72, R119 ;  /* 0x000000480c770223 */ /* 0x040fe20000010077 */
[C---:B------:R-:W-:Y:S01]  /*2240*/  @P0 FFMA.FTZ R117, R12.reuse, R75, R117 ;  /* 0x0000004b0c750223 */ /* 0x040fe20000010075 */
[----:B------:R-:W2:Y:S01]  /*2250*/  @P2 LDC R72, c[0x0][0x40c] ;  /* 0x00010300ff482b82 */ /* 0x000ea20000000800 */
[--C-:B------:R-:W-:Y:S01]  /*2260*/  @P0 FFMA.FTZ R75, R83, R15, R78.reuse ;  /* 0x0000000f534b0223 */ /* 0x100fe2000001004e */
[C---:B------:R-:W-:Y:S01]  /*2270*/  @P0 FFMA.FTZ R115, R12.reuse, R73, R115 ;  /* 0x000000490c730223 */ /* 0x040fe20000010073 */
[----:B------:R-:W-:Y:S01]  /*2280*/  @P0 FFMA.FTZ R113, R12, R80, R113 ;  /* 0x000000500c710223 */ /* 0x000fe20000010071 */
[----:B------:R-:W-:Y:S01]  /*2290*/  PRMT R73, R58, 0x7632, R73 ;  /* 0x000076323a497816 */ /* 0x000fe20000000049 */
[----:B------:R-:W-:Y:S01]  /*22a0*/  @P0 FADD.FTZ R80, R86, -R75 ;  /* 0x8000004b56500221 */ /* 0x000fe20000010000 */
[----:B------:R-:W-:Y:S01]  /*22b0*/  @P0 FFMA.FTZ R118, R94, R15, R78 ;  /* 0x0000000f5e760223 */ /* 0x000fe2000001004e */
[----:B------:R-:W-:Y:S01]  /*22c0*/  IMAD.U32 R75, R58, 0x10000, RZ ;  /* 0x000100003a4b7824 */ /* 0x000fe200078e00ff */
[----:B------:R-:W-:Y:S01]  /*22d0*/  SHF.L.U32 R73, R73, 0x10, RZ ;  /* 0x0000001049497819 */ /* 0x000fe200000006ff */
[----:B0-----:R-:W-:Y:S01]  /*22e0*/  @P2 FMUL.FTZ R117, R117, R74 ;  /* 0x0000004a75752220 */ /* 0x001fe20000410000 */
[----:B------:R-:W-:Y:S01]  /*22f0*/  @P0 FADD.FTZ R118, R91, -R118 ;  /* 0x800000765b760221 */ /* 0x000fe20000010000 */
[C---:B------:R-:W-:Y:S01]  /*2300*/  @P0 FFMA.FTZ R75, R12.reuse, R80, R75 ;  /* 0x000000500c4b0223 */ /* 0x040fe2000001004b */
[----:B------:R-:W0:Y:S01]  /*2310*/  @P2 LDC R74, c[0x0][0x40c] ;  /* 0x00010300ff4a2b82 */ /* 0x000e220000000800 */
[----:B-1----:R-:W-:Y:S01]  /*2320*/  @P2 FMUL.FTZ R115, R115, R122 ;  /* 0x0000007a73732220 */ /* 0x002fe20000410000 */
[----:B------:R-:W-:-:S04]  /*2330*/  @P0 FFMA.FTZ R73, R12, R118, R73 ;  /* 0x000000760c490223 */ /* 0x000fc80000010049 */
[----:B------:R-:W-:Y:S02]  /*2340*/  @P2 F2FP.BF16.F32.PACK_AB R115, RZ, R115 ;  /* 0x00000073ff73223e */ /* 0x000fe400000010ff */
[----:B------:R-:W1:Y:S02]  /*2350*/  @P2 LDC R80, c[0x0][0x40c] ;  /* 0x00010300ff502b82 */ /* 0x000e640000000800 */
[----:B------:R-:W-:Y:S01]  /*2360*/  @P2 PRMT R65, R115, 0x7610, R65 ;  /* 0x0000761073412816 */ /* 0x000fe20000000041 */
[----:B--2---:R-:W-:Y:S01]  /*2370*/  @P2 FMUL.FTZ R120, R119, R72 ;  /* 0x0000004877782220 */ /* 0x004fe20000410000 */
[----:B------:R-:W-:Y:S01]  /*2380*/  @P2 F2FP.BF16.F32.PACK_AB R119, RZ, R117 ;  /* 0x00000075ff77223e */ /* 0x000fe200000010ff */
[----:B------:R-:W-:-:S03]  /*2390*/  @P0 FFMA.FTZ R117, R85, R15, R78 ;  /* 0x0000000f55750223 */ /* 0x000fc6000001004e */
[----:B------:R-:W2:Y:S01]  /*23a0*/  @P2 LDC R118, c[0x0][0x40c] ;  /* 0x00010300ff762b82 */ /* 0x000ea20000000800 */
[----:B------:R-:W-:Y:S01]  /*23b0*/  @P2 F2FP.BF16.F32.PACK_AB R120, RZ, R120 ;  /* 0x00000078ff78223e */ /* 0x000fe200000010ff */
[----:B------:R-:W-:Y:S01]  /*23c0*/  @P0 FADD.FTZ R121, R88, -R117 ;  /* 0x8000007558790221 */ /* 0x000fe20000010000 */
[----:B------:R-:W-:Y:S02]  /*23d0*/  SHF.L.U32 R117, R59, 0x10, RZ ;  /* 0x000000103b757819 */ /* 0x000fe400000006ff */
[----:B------:R-:W-:-:S03]  /*23e0*/  @P2 PRMT R64, R119, 0x7610, R64 ;  /* 0x0000761077402816 */ /* 0x000fc60000000040 */
[----:B------:R-:W3:Y:S01]  /*23f0*/  @P2 LDC R72, c[0x0][0x40c] ;  /* 0x00010300ff482b82 */ /* 0x000ee20000000800 */
[----:B------:R-:W-:Y:S01]  /*2400*/  @P0 FFMA.FTZ R117, R12, R121, R117 ;  /* 0x000000790c750223 */ /* 0x000fe20000010075 */
[----:B0-----:R-:W-:Y:S01]  /*2410*/  @P2 FMUL.FTZ R74, R73, R74 ;  /* 0x0000004a494a2220 */ /* 0x001fe20000410000 */
[----:B------:R-:W-:-:S04]  /*2420*/  @P2 PRMT R64, R64, 0x5410, R120 ;  /* 0x0000541040402816 */ /* 0x000fc80000000078 */
[----:B------:R-:W-:Y:S01]  /*2430*/  @P2 F2FP.BF16.F32.PACK_AB R74, RZ, R74 ;  /* 0x0000004aff4a223e */ /* 0x000fe200000010ff */
[----:B-1----:R-:W-:-:S05]  /*2440*/  @P2 FMUL.FTZ R80, R75, R80 ;  /* 0x000000504b502220 */ /* 0x002fca0000410000 */
[----:B------:R-:W-:Y:S01]  /*2450*/  @P2 F2FP.BF16.F32.PACK_AB R80, RZ, R80 ;  /* 0x00000050ff50223e */ /* 0x000fe200000010ff */
[----:B--2---:R-:W-:-:S03]  /*2460*/  @P2 FMUL.FTZ R118, R113, R118 ;  /* 0x0000007671762220 */ /* 0x004fc60000410000 */
[----:B------:R-:W-:Y:S02]  /*2470*/  @P2 PRMT R66, R80, 0x7610, R66 ;  /* 0x0000761050422816 */ /* 0x000fe40000000042 */
[----:B------:R-:W-:Y:S02]  /*2480*/  @P2 F2FP.BF16.F32.PACK_AB R118, RZ, R118 ;  /* 0x00000076ff76223e */ /* 0x000fe400000010ff */
[----:B------:R-:W-:Y:S01]  /*2490*/  @P2 PRMT R66, R66, 0x5410, R74 ;  /* 0x0000541042422816 */ /* 0x000fe2000000004a */
[----:B---3--:R-:W-:Y:S01]  /*24a0*/  @P2 FMUL.FTZ R72, R117, R72 ;  /* 0x0000004875482220 */ /* 0x008fe20000410000 */
[----:B------:R-:W-:-:S04]  /*24b0*/  @P2 PRMT R65, R65, 0x5410, R118 ;  /* 0x0000541041412816 */ /* 0x000fc80000000076 */
[----:B------:R-:W-:-:S04]  /*24c0*/  @P2 F2FP.BF16.F32.PACK_AB R72, RZ, R72 ;  /* 0x00000048ff48223e */ /* 0x000fc800000010ff */
[----:B------:R-:W-:Y:S01]  /*24d0*/  @P2 PRMT R67, R72, 0x7610, R67 ;  /* 0x0000761048432816 */ /* 0x000fe20000000043 */
[----:B------:R-:W-:Y:S06]  /*24e0*/  @!P2 BRA `(.L_x_75) ;  /* 0x000000040054a947 */ /* 0x000fec0003800000 */
[----:B------:R-:W-:Y:S01]  /*24f0*/  PRMT R72, R59, 0x7632, R72 ;  /* 0x000076323b487816 */ /* 0x000fe20000000048 */
[----:B------:R-:W-:-:S03]  /*2500*/  @P0 FFMA.FTZ R74, R96, R15, R78 ;  /* 0x0000000f604a0223 */ /* 0x000fc6000001004e */
[----:B------:R-:W-:Y:S01]  /*2510*/  SHF.L.U32 R73, R72, 0x10, RZ ;  /* 0x0000001048497819 */ /* 0x000fe200000006ff */
[----:B------:R-:W-:-:S04]  /*2520*/  @P0 FADD.FTZ R74, R93, -R74 ;  /* 0x8000004a5d4a0221 */ /* 0x000fc80000010000 */
[----:B------:R-:W-:-:S04]  /*2530*/  @P0 FFMA.FTZ R73, R12, R74, R73 ;  /* 0x0000004a0c490223 */ /* 0x000fc80000010049 */
[----:B------:R-:W-:-:S05]  /*2540*/  FMUL.FTZ R73, R73, UR14 ;  /* 0x0000000e49497c20 */ /* 0x000fca0008410000 */
[----:B------:R-:W-:-:S04]  /*2550*/  F2FP.BF16.F32.PACK_AB R73, RZ, R73 ;  /* 0x00000049ff49723e */ /* 0x000fc800000010ff */
[----:B------:R-:W-:Y:S01]  /*2560*/  PRMT R67, R67, 0x5410, R73 ;  /* 0x0000541043437816 */ /* 0x000fe20000000049 */
[----:B------:R-:W-:Y:S06]  /*2570*/  BRA `(.L_x_75) ;  /* 0x0000000400307947 */ /* 0x000fec0003800000 */
.L_x_76:
[----:B------:R-:W-:Y:S01]  /*2580*/  ISETP.GT.AND P0, PT, R14, RZ, PT ;  /* 0x000000ff0e00720c */ /* 0x000fe20003f04270 */
[--C-:B------:R-:W-:Y:S01]  /*2590*/  @P1 FFMA.FTZ R69, R3, R15, R78.reuse ;  /* 0x0000000f03451223 */ /* 0x100fe2000001004e */
[----:B------:R-:W-:Y:S01]  /*25a0*/  SHF.L.U32 R75, R56, 0x10, RZ ;  /* 0x00000010384b7819 */ /* 0x000fe200000006ff */
[----:B------:R-:W0:Y:S01]  /*25b0*/  @P2 LDC R74, c[0x0][0x40c] ;  /* 0x00010300ff4a2b82 */ /* 0x000e220000000800 */
[----:B------:R-:W-:Y:S01]  /*25c0*/  SHF.L.U32 R73, R73, 0x10, RZ ;  /* 0x0000001049497819 */ /* 0x000fe200000006ff */
[----:B------:R-:W-:Y:S01]  /*25d0*/  @P1 FADD.FTZ R69, R82, -R69 ;  /* 0x8000004552451221 */ /* 0x000fe20000010000 */
[C---:B------:R-:W-:Y:S02]  /*25e0*/  PRMT R117, R57.reuse, 0x7632, R117 ;  /* 0x0000763239757816 */ /* 0x040fe40000000075 */
[----:B------:R-:W-:Y:S01]  /*25f0*/  PRMT R115, R58, 0x7632, R115 ;  /* 0x000076323a737816 */ /* 0x000fe20000000073 */
[----:B------:R-:W-:Y:S01]  /*2600*/  @P1 FFMA.FTZ R75, R12, R69, R75 ;  /* 0x000000450c4b1223 */ /* 0x000fe2000001004b */
[----:B------:R-:W-:Y:S01]  /*2610*/  IMAD.U32 R69, R57, 0x10000, RZ ;  /* 0x0001000039457824 */ /* 0x000fe200078e00ff */
[----:B------:R-:W-:Y:S01]  /*2620*/  PRMT R113, R59, 0x7632, R113 ;  /* 0x000076323b717816 */ /* 0x000fe20000000071 */
[----:B------:R-:W1:Y:S01]  /*2630*/  @P2 LDC R118, c[0x0][0x40c] ;  /* 0x00010300ff762b82 */ /* 0x000e620000000800 */
[-CC-:B------:R-:W-:Y:S01]  /*2640*/  @P0 FFMA.FTZ R71, R81, R15.reuse, R78.reuse ;  /* 0x0000000f51470223 */ /* 0x180fe2000001004e */
[-CC-:B------:R-:W-:Y:S01]  /*2650*/  @P0 FFMA.FTZ R68, R90, R15.reuse, R78.reuse ;  /* 0x0000000f5a440223 */ /* 0x180fe2000001004e */
[-CC-:B------:R-:W-:Y:S01]  /*2660*/  @P0 FFMA.FTZ R72, R94, R15.reuse, R78.reuse ;  /* 0x0000000f5e480223 */ /* 0x180fe2000001004e */
[-C--:B------:R-:W-:Y:S01]  /*2670*/  @P0 FFMA.FTZ R80, R96, R15.reuse, R78 ;  /* 0x0000000f60500223 */ /* 0x080fe2000001004e */
[----:B------:R-:W-:Y:S01]  /*2680*/  @P0 FADD.FTZ R70, R84, -R71 ;  /* 0x8000004754460221 */ /* 0x000fe20000010000 */
[----:B------:R-:W-:Y:S01]  /*2690*/  @P0 FADD.FTZ R68, R87, -R68 ;  /* 0x8000004457440221 */ /* 0x000fe20000010000 */
[-CC-:B------:R-:W-:Y:S01]  /*26a0*/  @P0 FFMA.FTZ R71, R83, R15.reuse, R78.reuse ;  /* 0x0000000f53470223 */ /* 0x180fe2000001004e */
[----:B------:R-:W-:Y:S01]  /*26b0*/  SHF.L.U32 R117, R117, 0x10, RZ ;  /* 0x0000001075757819 */ /* 0x000fe200000006ff */
[C---:B------:R-:W-:Y:S01]  /*26c0*/  @P0 FFMA.FTZ R69, R12.reuse, R70, R69 ;  /* 0x000000460c450223 */ /* 0x040fe20000010045 */
[----:B------:R-:W-:Y:S01]  /*26d0*/  @P0 FFMA.FTZ R73, R12, R68, R73 ;  /* 0x000000440c490223 */ /* 0x000fe20000010049 */
[----:B------:R-:W-:Y:S01]  /*26e0*/  SHF.L.U32 R70, R58, 0x10, RZ ;  /* 0x000000103a467819 */ /* 0x000fe200000006ff */
[----:B------:R-:W-:Y:S01]  /*26f0*/  @P0 FFMA.FTZ R68, R92, R15, R78 ;  /* 0x0000000f5c440223 */ /* 0x000fe2000001004e */
[----:B------:R-:W-:Y:S01]  /*2700*/  @P0 FADD.FTZ R71, R86, -R71 ;  /* 0x8000004756470221 */ /* 0x000fe20000010000 */
[----:B------:R-:W-:Y:S01]  /*2710*/  SHF.L.U32 R115, R115, 0x10, RZ ;  /* 0x0000001073737819 */ /* 0x000fe200000006ff */
[----:B------:R-:W-:Y:S01]  /*2720*/  @P0 FADD.FTZ R72, R91, -R72 ;  /* 0x800000485b480221 */ /* 0x000fe20000010000 */
[----:B------:R-:W-:Y:S01]  /*2730*/  @P0 FADD.FTZ R68, R89, -R68 ;  /* 0x8000004459440221 */ /* 0x000fe20000010000 */
[C---:B------:R-:W-:Y:S01]  /*2740*/  @P0 FFMA.FTZ R70, R12.reuse, R71, R70 ;  /* 0x000000470c460223 */ /* 0x040fe20000010046 */
[----:B------:R-:W-:Y:S01]  /*2750*/  @P0 FFMA.FTZ R71, R85, R15, R78 ;  /* 0x0000000f55470223 */ /* 0x000fe2000001004e */
[----:B------:R-:W-:Y:S01]  /*2760*/  SHF.L.U32 R113, R113, 0x10, RZ ;  /* 0x0000001071717819 */ /* 0x000fe200000006ff */
[----:B------:R-:W-:Y:S01]  /*2770*/  @P0 FADD.FTZ R80, R93, -R80 ;  /* 0x800000505d500221 */ /* 0x000fe20000010000 */
[C---:B------:R-:W-:Y:S01]  /*2780*/  @P0 FFMA.FTZ R117, R12.reuse, R68, R117 ;  /* 0x000000440c750223 */ /* 0x040fe20000010075 */
[----:B------:R-:W-:Y:S01]  /*2790*/  @P0 FFMA.FTZ R115, R12, R72, R115 ;  /* 0x000000480c730223 */ /* 0x000fe20000010073 */
[----:B------:R-:W-:Y:S01]  /*27a0*/  @P0 FADD.FTZ R68, R88, -R71 ;  /* 0x8000004758440221 */ /* 0x000fe20000010000 */
[----:B------:R-:W2:Y:S01]  /*27b0*/  @P2 LDC R72, c[0x0][0x40c] ;  /* 0x00010300ff482b82 */ /* 0x000ea20000000800 */
[----:B------:R-:W-:-:S02]  /*27c0*/  IMAD.U32 R71, R59, 0x10000, RZ ;  /* 0x000100003b477824 */ /* 0x000fc400078e00ff */
[C---:B------:R-:W-:Y:S01]  /*27d0*/  @P0 FFMA.FTZ R113, R12.reuse, R80, R113 ;  /* 0x000000500c710223 */ /* 0x040fe20000010071 */
[----:B0-----:R-:W-:Y:S01]  /*27e0*/  @P2 FMUL.FTZ R121, R75, R74 ;  /* 0x0000004a4b792220 */ /* 0x001fe20000410000 */
[----:B------:R-:W-:Y:S01]  /*27f0*/  F2FP.BF16.F32.PACK_AB R74, RZ, R73 ;  /* 0x00000049ff4a723e */ /* 0x000fe200000010ff */
[----:B------:R-:W-:Y:S01]  /*2800*/  @P0 FFMA.FTZ R71, R12, R68, R71 ;  /* 0x000000440c470223 */ /* 0x000fe20000010047 */
[----:B------:R-:W-:Y:S01]  /*2810*/  F2FP.BF16.F32.PACK_AB R75, RZ, R75 ;  /* 0x0000004bff4b723e */ /* 0x000fe200000010ff */
[----:B------:R-:W0:Y:S03]  /*2820*/  @P2 LDC R119, c[0x0][0x40c] ;  /* 0x00010300ff772b82 */ /* 0x000e260000000800 */
[----:B------:R-:W-:-:S05]  /*2830*/  PRMT R75, R75, 0x5410, R74 ;  /* 0x000054104b4b7816 */ /* 0x000fca000000004a */
[----:B------:R-:W3:Y:S08]  /*2840*/  @P2 LDC R80, c[0x0][0x40c] ;  /* 0x00010300ff502b82 */ /* 0x000ef00000000800 */
[----:B------:R-:W4:Y:S01]  /*2850*/  @P2 LDC R120, c[0x0][0x40c] ;  /* 0x00010300ff782b82 */ /* 0x000f220000000800 */
[----:B--2---:R-:W-:Y:S01]  /*2860*/  @P2 FMUL.FTZ R72, R73, R72 ;  /* 0x0000004849482220 */ /* 0x004fe20000410000 */
[----:B------:R-:W-:Y:S01]  /*2870*/  @P2 F2FP.BF16.F32.PACK_AB R73, RZ, R121 ;  /* 0x00000079ff49223e */ /* 0x000fe200000010ff */
[----:B-1----:R-:W-:Y:S01]  /*2880*/  @P2 FMUL.FTZ R121, R69, R118 ;  /* 0x0000007645792220 */ /* 0x002fe20000410000 */
[----:B------:R-:W-:-:S02]  /*2890*/  F2FP.BF16.F32.PACK_AB R69, R117, R69 ;  /* 0x000000457545723e */ /* 0x000fc400000010ff */
[----:B------:R-:W-:Y:S02]  /*28a0*/  @P2 F2FP.BF16.F32.PACK_AB R72, RZ, R72 ;  /* 0x00000048ff48223e */ /* 0x000fe400000010ff */
[----:B------:R-:W1:Y:S01]  /*28b0*/  @P2 LDC R122, c[0x0][0x40c] ;  /* 0x00010300ff7a2b82 */ /* 0x000e620000000800 */
[----:B0-----:R-:W-:Y:S01]  /*28c0*/  @P2 FMUL.FTZ R119, R70, R119 ;  /* 0x0000007746772220 */ /* 0x001fe20000410000 */
[----:B------:R-:W-:Y:S02]  /*28d0*/  @P2 F2FP.BF16.F32.PACK_AB R121, RZ, R121 ;  /* 0x00000079ff79223e */ /* 0x000fe400000010ff */
[----:B------:R-:W-:Y:S02]  /*28e0*/  @P2 PRMT R64, R73, 0x7610, R64 ;  /* 0x0000761049402816 */ /* 0x000fe40000000040 */
[----:B------:R-:W-:Y:S02]  /*28f0*/  @P2 F2FP.BF16.F32.PACK_AB R119, RZ, R119 ;  /* 0x00000077ff77223e */ /* 0x000fe400000010ff */
[----:B------:R-:W0:Y:S01]  /*2900*/  @P2 LDC R68, c[0x0][0x40c] ;  /* 0x00010300ff442b82 */ /* 0x000e220000000800 */
[----:B---3--:R-:W-:Y:S01]  /*2910*/  @P2 FMUL.FTZ R80, R71, R80 ;  /* 0x0000005047502220 */ /* 0x008fe20000410000 */
[----:B------:R-:W-:-:S02]  /*2920*/  F2FP.BF16.F32.PACK_AB R71, R113, R71 ;  /* 0x000000477147723e */ /* 0x000fc400000010ff */
[----:B------:R-:W-:Y:S02]  /*2930*/  @P2 PRMT R65, R121, 0x7610, R65 ;  /* 0x0000761079412816 */ /* 0x000fe40000000041 */
[----:B------:R-:W-:Y:S01]  /*2940*/  @P2 F2FP.BF16.F32.PACK_AB R80, RZ, R80 ;  /* 0x00000050ff50223e */ /* 0x000fe200000010ff */
[----:B----4-:R-:W-:Y:S01]  /*2950*/  @P2 FMUL.FTZ R120, R117, R120 ;  /* 0x0000007875782220 */ /* 0x010fe20000410000 */
[----:B------:R-:W-:Y:S02]  /*2960*/  @P2 PRMT R66, R119, 0x7610, R66 ;  /* 0x0000761077422816 */ /* 0x000fe40000000042 */
[----:B------:R-:W-:Y:S02]  /*2970*/  @P2 PRMT R67, R80, 0x7610, R67 ;  /* 0x0000761050432816 */ /* 0x000fe40000000043 */
[----:B------:R-:W-:Y:S02]  /*2980*/  @P2 F2FP.BF16.F32.PACK_AB R120, RZ, R120 ;  /* 0x00000078ff78223e */ /* 0x000fe400000010ff */
[C---:B------:R-:W-:Y:S01]  /*2990*/  F2FP.BF16.F32.PACK_AB R70, R115.reuse, R70 ;  /* 0x000000467346723e */ /* 0x040fe200000010ff */
[----:B-1----:R-:W-:Y:S01]  /*29a0*/  @P2 FMUL.FTZ R118, R115, R122 ;  /* 0x0000007a73762220 */ /* 0x002fe20000410000 */
[----:B------:R-:W-:-:S02]  /*29b0*/  @P2 PRMT R64, R64, 0x5410, R72 ;  /* 0x0000541040402816 */ /* 0x000fc40000000048 */
[----:B------:R-:W-:Y:S02]  /*29c0*/  @P2 PRMT R65, R65, 0x5410, R120 ;  /* 0x0000541041412816 */ /* 0x000fe40000000078 */
[----:B------:R-:W-:Y:S01]  /*29d0*/  @P2 F2FP.BF16.F32.PACK_AB R118, RZ, R118 ;  /* 0x00000076ff76223e */ /* 0x000fe200000010ff */
[----:B0-----:R-:W-:Y:S01]  /*29e0*/  @P2 FMUL.FTZ R113, R113, R68 ;  /* 0x0000004471712220 */ /* 0x001fe20000410000 */
[-C--:B------:R-:W-:Y:S02]  /*29f0*/  MOV R68, R75.reuse ;  /* 0x0000004b00447202 */ /* 0x080fe40000000f00 */
[----:B------:R-:W-:Y:S02]  /*2a00*/  @P2 MOV R68, R75 ;  /* 0x0000004b00442202 */ /* 0x000fe40000000f00 */
[----:B------:R-:W-:Y:S02]  /*2a10*/  @P2 F2FP.BF16.F32.PACK_AB R113, RZ, R113 ;  /* 0x00000071ff71223e */ /* 0x000fe400000010ff */
[----:B------:R-:W-:-:S02]  /*2a20*/  @P2 PRMT R66, R66, 0x5410, R118 ;  /* 0x0000541042422816 */ /* 0x000fc40000000076 */
[----:B------:R-:W-:-:S07]  /*2a30*/  @P2 PRMT R67, R67, 0x5410, R113 ;  /* 0x0000541043432816 */ /* 0x000fce0000000071 */
.L_x_75:
[----:B------:R-:W-:Y:S05]  /*2a40*/  BSYNC.RECONVERGENT B2 ;  /* 0x0000000000027941 */ /* 0x000fea0003800200 */
.L_x_72:
[----:B------:R-:W-:Y:S01]  /*2a50*/  ISETP.NE.U32.AND P0, PT, R114, RZ, PT ;  /* 0x000000ff7200720c */ /* 0x000fe20003f05070 */
[----:B------:R-:W0:Y:S03]  /*2a60*/  @P2 LDC.64 R74, c[0x0][0x468] ;  /* 0x00011a00ff4a2b82 */ /* 0x000e260000000a00 */
[----:B------:R-:W-:-:S13]  /*2a70*/  ISETP.NE.AND.EX P0, PT, R116, RZ, PT, P0 ;  /* 0x000000ff7400720c */ /* 0x000fda0003f05300 */
[----:B------:R-:W1:Y:S01]  /*2a80*/  @P0 LDC.64 R72, c[0x0][0x478] ;  /* 0x00011e00ff480b82 */ /* 0x000e620000000a00 */
[C---:B0-----:R-:W-:Y:S01]  /*2a90*/  @P2 IMAD.WIDE.U32 R74, R79.reuse, 0x10, R74 ;  /* 0x000000104f4a2825 */ /* 0x041fe200078e004a */
[----:B------:R-:W-:-:S03]  /*2aa0*/  IADD3 R79, PT, PT, R79, 0x20, RZ ;  /* 0x000000204f4f7810 */ /* 0x000fc60007ffe0ff */
[C---:B-1----:R-:W-:Y:S01]  /*2ab0*/  @P0 IMAD.WIDE.U32 R72, R111.reuse, 0x10, R72 ;  /* 0x000000106f480825 */ /* 0x042fe200078e0048 */
[----:B------:R-:W-:-:S04]  /*2ac0*/  IADD3 R111, PT, PT, R111, 0x20, RZ ;  /* 0x000000206f6f7810 */ /* 0x000fc80007ffe0ff */
[----:B------:R0:W-:Y:S04]  /*2ad0*/  @P0 STG.E.128 desc[UR6][R72.64], R68 ;  /* 0x0000004448000986 */ /* 0x0001e8000c101d06 */
[----:B------:R0:W-:Y:S02]  /*2ae0*/  @P2 STG.E.128 desc[UR6][R74.64], R64 ;  /* 0x000000404a002986 */ /* 0x0001e4000c101d06 */
.L_x_71:
[----:B------:R-:W-:Y:S05]  /*2af0*/  BSYNC.RECONVERGENT B1 ;  /* 0x0000000000017941 */ /* 0x000fea0003800200 */
.L_x_70:
[----:B------:R-:W-:Y:S01]  /*2b00*/  ISETP.GE.U32.AND P0, PT, R11, 0x40, PT ;  /* 0x000000400b00780c */ /* 0x000fe20003f06070 */
[----:B------:R-:W-:-:S12]  /*2b10*/  BSSY.RECONVERGENT B1, `(.L_x_77) ;  /* 0x000012c000017945 */ /* 0x000fd80003800200 */
[----:B------:R-:W-:Y:S05]  /*2b20*/  @!P0 BRA `(.L_x_78) ;  /* 0x0000001000a88947 */ /* 0x000fea0003800000 */
[----:B------:R-:W-:Y:S01]  /*2b30*/  UISETP.NE.U32.AND UP0, UPT, UR12, URZ, UPT ;  /* 0x000000ff0c00728c */ /* 0x000fe2000bf05070 */
[----:B------:R-:W-:Y:S03]  /*2b40*/  BSSY.RECONVERGENT B2, `(.L_x_79) ;  /* 0x0000122000027945 */ /* 0x000fe60003800200 */
[----:B------:R-:W-:-:S09]  /*2b50*/  UISETP.NE.AND.EX UP0, UPT, UR13, URZ, UPT, UP0 ;  /* 0x000000ff0d00728c */ /* 0x000fd2000bf05300 */
[----:B------:R-:W-:Y:S05]  /*2b60*/  BRA.U !UP0, `(.L_x_80) ;  /* 0x0000000908507547 */ /* 0x000fea000b800000 */
[----:B------:R-:W-:-:S04]  /*2b70*/  UISETP.NE.U32.AND UP0, UPT, UR20, URZ, UPT ;  /* 0x000000ff1400728c */ /* 0x000fc8000bf05070 */
[----:B------:R-:W-:-:S06]  /*2b80*/  UISETP.NE.AND.EX UP0, UPT, UR21, URZ, UPT, UP0 ;  /* 0x000000ff1500728c */ /* 0x000fcc000bf05300 */
[----:B------:R-:W-:-:S13]  /*2b90*/  PLOP3.LUT P0, PT, PT, PT, UP0, 0x80, 0x8 ;  /* 0x000000000008781c */ /* 0x000fda0003f0f008 */
[----:B------:R-:W-:Y:S05]  /*2ba0*/  @!P0 BRA `(.L_x_81) ;  /* 0x0000000400288947 */ /* 0x000fea0003800000 */
[----:B------:R-:W-:Y:S01]  /*2bb0*/  ISETP.GT.AND P1, PT, R14, RZ, PT ;  /* 0x000000ff0e00720c */ /* 0x000fe20003f24270 */
[----:B0-----:R-:W0:Y:S01]  /*2bc0*/  @P2 LDC R72, c[0x0][0x40c] ;  /* 0x00010300ff482b82 */ /* 0x001e220000000800 */
[C---:B------:R-:W-:Y:S01]  /*2bd0*/  PRMT R68, R60.reuse, 0x7632, R68 ;  /* 0x000076323c447816 */ /* 0x040fe20000000044 */
[----:B------:R-:W-:Y:S01]  /*2be0*/  IMAD.U32 R71, R60, 0x10000, RZ ;  /* 0x000100003c477824 */ /* 0x000fe200078e00ff */
[----:B------:R-:W-:Y:S02]  /*2bf0*/  SHF.L.U32 R69, R61, 0x10, RZ ;  /* 0x000000103d457819 */ /* 0x000fe400000006ff */
[----:B------:R-:W-:Y:S02]  /*2c00*/  SHF.L.U32 R68, R68, 0x10, RZ ;  /* 0x0000001044447819 */ /* 0x000fe400000006ff */
[----:B------:R-:W-:Y:S01]  /*2c10*/  PRMT R70, R62, 0x7632, R70 ;  /* 0x000076323e467816 */ /* 0x000fe20000000046 */
[----:B------:R-:W1:Y:S04]  /*2c20*/  @P2 LDC R114, c[0x0][0x40c] ;  /* 0x00010300ff722b82 */ /* 0x000e680000000800 */
[-CC-:B------:R-:W-:Y:S01]  /*2c30*/  @P1 FFMA.FTZ R14, R106, R15.reuse, R78.reuse ;  /* 0x0000000f6a0e1223 */ /* 0x180fe2000001004e */
[-CC-:B------:R-:W-:Y:S01]  /*2c40*/  @P1 FFMA.FTZ R115, R97, R15.reuse, R78.reuse ;  /* 0x0000000f61731223 */ /* 0x180fe2000001004e */
[-CC-:B------:R-:W-:Y:S01]  /*2c50*/  @P1 FFMA.FTZ R74, R108, R15.reuse, R78.reuse ;  /* 0x0000000f6c4a1223 */ /* 0x180fe2000001004e */
[-C--:B------:R-:W-:Y:S01]  /*2c60*/  @P1 FFMA.FTZ R117, R99, R15.reuse, R78 ;  /* 0x0000000f63751223 */ /* 0x080fe2000001004e */
[----:B------:R-:W-:Y:S01]  /*2c70*/  @P1 FADD.FTZ R75, R103, -R14 ;  /* 0x8000000e674b1221 */ /* 0x000fe20000010000 */
[----:B------:R-:W-:Y:S01]  /*2c80*/  @P1 FADD.FTZ R14, R100, -R115 ;  /* 0x80000073640e1221 */ /* 0x000fe20000010000 */
[----:B------:R-:W-:Y:S01]  /*2c90*/  @P1 FADD.FTZ R74, R105, -R74 ;  /* 0x8000004a694a1221 */ /* 0x000fe20000010000 */
[----:B------:R-:W-:Y:S01]  /*2ca0*/  @P1 FFMA.FTZ R73, R95, R15, R78 ;  /* 0x0000000f5f491223 */ /* 0x000fe2000001004e */
[----:B------:R-:W-:Y:S01]  /*2cb0*/  @P1 FFMA.FTZ R68, R12, R75, R68 ;  /* 0x0000004b0c441223 */ /* 0x000fe20000010044 */
[----:B------:R-:W-:Y:S01]  /*2cc0*/  PRMT R75, R61, 0x7632, R75 ;  /* 0x000076323d4b7816 */ /* 0x000fe2000000004b */
[-CC-:B------:R-:W-:Y:S01]  /*2cd0*/  @P1 FFMA.FTZ R80, R110, R15.reuse, R78.reuse ;  /* 0x0000000f6e501223 */ /* 0x180fe2000001004e */
[-CC-:B------:R-:W-:Y:S01]  /*2ce0*/  @P1 FFMA.FTZ R113, R101, R15.reuse, R78.reuse ;  /* 0x0000000f65711223 */ /* 0x180fe2000001004e */
[----:B------:R-:W-:Y:S01]  /*2cf0*/  @P1 FFMA.FTZ R78, R112, R15, R78 ;  /* 0x0000000f704e1223 */ /* 0x000fe2000001004e */
[----:B------:R-:W-:Y:S01]  /*2d00*/  SHF.L.U32 R75, R75, 0x10, RZ ;  /* 0x000000104b4b7819 */ /* 0x000fe200000006ff */
[----:B------:R-:W-:Y:S01]  /*2d10*/  @P1 FFMA.FTZ R69, R12, R14, R69 ;  /* 0x0000000e0c451223 */ /* 0x000fe20000010045 */
[----:B------:R-:W-:Y:S01]  /*2d20*/  SHF.L.U32 R15, R62, 0x10, RZ ;  /* 0x000000103e0f7819 */ /* 0x000fe200000006ff */
[----:B------:R-:W-:Y:S01]  /*2d30*/  @P1 FADD.FTZ R14, R102, -R117 ;  /* 0x80000075660e1221 */ /* 0x000fe20000010000 */
[----:B------:R-:W-:Y:S01]  /*2d40*/  @P1 FADD.FTZ R73, R98, -R73 ;  /* 0x8000004962491221 */ /* 0x000fe20000010000 */
[C---:B------:R-:W-:Y:S01]  /*2d50*/  @P1 FFMA.FTZ R75, R12.reuse, R74, R75 ;  /* 0x0000004a0c4b1223 */ /* 0x040fe2000001004b */
[----:B------:R-:W2:Y:S01]  /*2d60*/  @P2 LDC R115, c[0x0][0x40c] ;  /* 0x00010300ff732b82 */ /* 0x000ea20000000800 */
[C---:B------:R-:W-:Y:S01]  /*2d70*/  @P1 FFMA.FTZ R15, R12.reuse, R14, R15 ;  /* 0x0000000e0c0f1223 */ /* 0x040fe2000001000f */
[----:B------:R-:W-:Y:S01]  /*2d80*/  @P1 FFMA.FTZ R71, R12, R73, R71 ;  /* 0x000000490c471223 */ /* 0x000fe20000010047 */
[----:B------:R-:W-:-:S02]  /*2d90*/  IMAD.U32 R70, R70, 0x10000, RZ ;  /* 0x0001000046467824 */ /* 0x000fc400078e00ff */
[----:B------:R-:W-:Y:S01]  /*2da0*/  @P1 FADD.FTZ R73, R107, -R80 ;  /* 0x800000506b491221 */ /* 0x000fe20000010000 */
[----:B------:R-:W-:Y:S01]  /*2db0*/  @P1 FADD.FTZ R80, R104, -R113 ;  /* 0x8000007168501221 */ /* 0x000fe20000010000 */
[----:B------:R-:W-:Y:S01]  /*2dc0*/  SHF.L.U32 R113, R63, 0x10, RZ ;  /* 0x000000103f717819 */ /* 0x000fe200000006ff */
[----:B------:R-:W-:Y:S01]  /*2dd0*/  @P1 FADD.FTZ R78, R109, -R78 ;  /* 0x8000004e6d4e1221 */ /* 0x000fe20000010000 */
[----:B------:R-:W3:Y:S01]  /*2de0*/  @P2 LDC R74, c[0x0][0x40c] ;  /* 0x00010300ff4a2b82 */ /* 0x000ee20000000800 */
[C---:B------:R-:W-:Y:S01]  /*2df0*/  @P1 FFMA.FTZ R70, R12.reuse, R73, R70 ;  /* 0x000000490c461223 */ /* 0x040fe20000010046 */
[----:B------:R-:W-:Y:S01]  /*2e00*/  PRMT R73, R63, 0x7632, R73 ;  /* 0x000076323f497816 */ /* 0x000fe20000000049 */
[----:B------:R-:W-:-:S03]  /*2e10*/  @P1 FFMA.FTZ R113, R12, R80, R113 ;  /* 0x000000500c711223 */ /* 0x000fc60000010071 */
[----:B------:R-:W-:Y:S02]  /*2e20*/  SHF.L.U32 R73, R73, 0x10, RZ ;  /* 0x0000001049497819 */ /* 0x000fe400000006ff */
[----:B------:R-:W4:Y:S03]  /*2e30*/  @P2 LDC R116, c[0x0][0x40c] ;  /* 0x00010300ff742b82 */ /* 0x000f260000000800 */
[----:B------:R-:W-:Y:S01]  /*2e40*/  @P1 FFMA.FTZ R73, R12, R78, R73 ;  /* 0x0000004e0c491223 */ /* 0x000fe20000010049 */
[----:B0-----:R-:W-:Y:S01]  /*2e50*/  @P2 FMUL.FTZ R12, R71, R72 ;  /* 0x00000048470c2220 */ /* 0x001fe20000410000 */
[----:B-1----:R-:W-:Y:S01]  /*2e60*/  @P2 FMUL.FTZ R78, R69, R114 ;  /* 0x00000072454e2220 */ /* 0x002fe20000410000 */
[----:B------:R-:W-:Y:S02]  /*2e70*/  F2FP.BF16.F32.PACK_AB R69, R75, R69 ;  /* 0x000000454b45723e */ /* 0x000fe400000010ff */
[----:B------:R-:W0:Y:S01]  /*2e80*/  @P2 LDC R117, c[0x0][0x40c] ;  /* 0x00010300ff752b82 */ /* 0x000e220000000800 */
[----:B--2---:R-:W-:Y:S01]  /*2e90*/  @P2 FMUL.FTZ R72, R68, R115 ;  /* 0x0000007344482220 */ /* 0x004fe20000410000 */
[----:B------:R-:W-:-:S02]  /*2ea0*/  @P2 F2FP.BF16.F32.PACK_AB R12, RZ, R12 ;  /* 0x0000000cff0c223e */ /* 0x000fc400000010ff */
[----:B------:R-:W-:Y:S02]  /*2eb0*/  @P2 F2FP.BF16.F32.PACK_AB R78, RZ, R78 ;  /* 0x0000004eff4e223e */ /* 0x000fe400000010ff */
[----:B------:R-:W-:Y:S02]  /*2ec0*/  @P2 F2FP.BF16.F32.PACK_AB R72, RZ, R72 ;  /* 0x00000048ff48223e */ /* 0x000fe400000010ff */
[----:B------:R-:W1:Y:S01]  /*2ed0*/  @P2 LDC R14, c[0x0][0x40c] ;  /* 0x00010300ff0e2b82 */ /* 0x000e620000000800 */
[----:B---3--:R-:W-:Y:S01]  /*2ee0*/  @P2 FMUL.FTZ R74, R15, R74 ;  /* 0x0000004a0f4a2220 */ /* 0x008fe20000410000 */
[----:B------:R-:W-:Y:S02]  /*2ef0*/  @P2 PRMT R64, R12, 0x7610, R64 ;  /* 0x000076100c402816 */ /* 0x000fe40000000040 */
[----:B------:R-:W-:Y:S02]  /*2f00*/  @P2 PRMT R65, R78, 0x7610, R65 ;  /* 0x000076104e412816 */ /* 0x000fe40000000041 */
[----:B------:R-:W-:Y:S01]  /*2f10*/  @P2 F2FP.BF16.F32.PACK_AB R74, RZ, R74 ;  /* 0x0000004aff4a223e */ /* 0x000fe200000010ff */
[----:B----4-:R-:W-:Y:S01]  /*2f20*/  @P2 FMUL.FTZ R80, R75, R116 ;  /* 0x000000744b502220 */ /* 0x010fe20000410000 */
[----:B------:R-:W-:-:S02]  /*2f30*/  F2FP.BF16.F32.PACK_AB R68, R68, R71 ;  /* 0x000000474444723e */ /* 0x000fc400000010ff */
[----:B------:R-:W-:Y:S02]  /*2f40*/  @P2 PRMT R66, R74, 0x7610, R66 ;  /* 0x000076104a422816 */ /* 0x000fe40000000042 */
[----:B------:R-:W-:Y:S02]  /*2f50*/  @P2 F2FP.BF16.F32.PACK_AB R80, RZ, R80 ;  /* 0x00000050ff50223e */ /* 0x000fe400000010ff */
[----:B------:R-:W-:Y:S01]  /*2f60*/  @P2 PRMT R64, R64, 0x5410, R72 ;  /* 0x0000541040402816 */ /* 0x000fe20000000048 */
[C---:B0-----:R-:W-:Y:S01]  /*2f70*/  @P2 FMUL.FTZ R117, R70.reuse, R117 ;  /* 0x0000007546752220 */ /* 0x041fe20000410000 */
[----:B------:R-:W-:Y:S02]  /*2f80*/  F2FP.BF16.F32.PACK_AB R70, R70, R15 ;  /* 0x0000000f4646723e */ /* 0x000fe400000010ff */
[----:B------:R-:W-:Y:S02]  /*2f90*/  @P2 PRMT R65, R65, 0x5410, R80 ;  /* 0x0000541041412816 */ /* 0x000fe40000000050 */
[----:B------:R-:W-:-:S02]  /*2fa0*/  @P2 F2FP.BF16.F32.PACK_AB R117, RZ, R117 ;  /* 0x00000075ff75223e */ /* 0x000fc400000010ff */
[----:B------:R-:W-:Y:S01]  /*2fb0*/  F2FP.BF16.F32.PACK_AB R71, R73, R113 ;  /* 0x000000714947723e */ /* 0x000fe200000010ff */
[----:B-1----:R-:W-:Y:S01]  /*2fc0*/  @P2 FMUL.FTZ R14, R113, R14 ;  /* 0x0000000e710e2220 */ /* 0x002fe20000410000 */
[----:B------:R-:W-:-:S04]  /*2fd0*/  @P2 PRMT R66, R66, 0x5410, R117 ;  /* 0x0000541042422816 */ /* 0x000fc80000000075 */
[----:B------:R-:W-:-:S04]  /*2fe0*/  @P2 F2FP.BF16.F32.PACK_AB R14, RZ, R14 ;  /* 0x0000000eff0e223e */ /* 0x000fc800000010ff */
[----:B------:R-:W-:Y:S01]  /*2ff0*/  @P2 PRMT R67, R14, 0x7610, R67 ;  /* 0x000076100e432816 */ /* 0x000fe20000000043 */
[----:B------:R-:W-:Y:S06]  /*3000*/  @!P2 BRA `(.L_x_82) ;  /* 0x0000000c0054a947 */ /* 0x000fec0003800000 */
[----:B------:R-:W-:-:S05]  /*3010*/  FMUL.FTZ R73, R73, UR14 ;  /* 0x0000000e49497c20 */ /* 0x000fca0008410000 */
[----:B------:R-:W-:-:S04]  /*3020*/  F2FP.BF16.F32.PACK_AB R73, RZ, R73 ;  /* 0x00000049ff49723e */ /* 0x000fc800000010ff */
[----:B------:R-:W-:Y:S01]  /*3030*/  PRMT R67, R67, 0x5410, R73 ;  /* 0x0000541043437816 */ /* 0x000fe20000000049 */
[----:B------:R-:W-:Y:S06]  /*3040*/  BRA `(.L_x_82) ;  /* 0x0000000c00447947 */ /* 0x000fec0003800000 */
.L_x_81:
[----:B------:R-:W-:Y:S01]  /*3050*/  ISETP.GT.AND P1, PT, R14, RZ, PT ;  /* 0x000000ff0e00720c */ /* 0x000fe20003f24270 */
[----:B------:R-:W1:Y:S01]  /*3060*/  @P2 LDC R114, c[0x0][0x40c] ;  /* 0x00010300ff722b82 */ /* 0x000e620000000800 */
[C---:B------:R-:W-:Y:S02]  /*3070*/  PRMT R117, R60.reuse, 0x7632, R117 ;  /* 0x000076323c757816 */ /* 0x040fe40000000075 */
[----:B------:R-:W-:Y:S02]  /*3080*/  SHF.L.U32 R113, R60, 0x10, RZ ;  /* 0x000000103c717819 */ /* 0x000fe400000006ff */
[----:B------:R-:W-:Y:S02]  /*3090*/  SHF.L.U32 R117, R117, 0x10, RZ ;  /* 0x0000001075757819 */ /* 0x000fe400000006ff */
[----:B0-----:R-:W-:-:S05]  /*30a0*/  SHF.L.U32 R75, R61, 0x10, RZ ;  /* 0x000000103d4b7819 */ /* 0x001fca00000006ff */
[-CC-:B------:R-:W-:Y:S01]  /*30b0*/  @P1 FFMA.FTZ R14, R106, R15.reuse, R78.reuse ;  /* 0x0000000f6a0e1223 */ /* 0x180fe2000001004e */
[-CC-:B------:R-:W-:Y:S01]  /*30c0*/  @P1 FFMA.FTZ R73, R95, R15.reuse, R78.reuse ;  /* 0x0000000f5f491223 */ /* 0x180fe2000001004e */
[-CC-:B------:R-:W-:Y:S01]  /*30d0*/  @P1 FFMA.FTZ R115, R97, R15.reuse, R78.reuse ;  /* 0x0000000f61731223 */ /* 0x180fe2000001004e */
[----:B------:R-:W-:Y:S01]  /*30e0*/  @P1 FFMA.FTZ R74, R108, R15, R78 ;  /* 0x0000000f6c4a1223 */ /* 0x000fe2000001004e */
[----:B------:R-:W-:Y:S01]  /*30f0*/  @P1 FADD.FTZ R72, R103, -R14 ;  /* 0x8000000e67481221 */ /* 0x000fe20000010000 */
[----:B------:R-:W-:Y:S01]  /*3100*/  @P1 FADD.FTZ R73, R98, -R73 ;  /* 0x8000004962491221 */ /* 0x000fe20000010000 */
[----:B------:R-:W0:Y:S01]  /*3110*/  @P2 LDC R14, c[0x0][0x40c] ;  /* 0x00010300ff0e2b82 */ /* 0x000e220000000800 */
[----:B------:R-:W-:Y:S01]  /*3120*/  @P1 FADD.FTZ R115, R100, -R115 ;  /* 0x8000007364731221 */ /* 0x000fe20000010000 */
[C---:B------:R-:W-:Y:S01]  /*3130*/  @P1 FFMA.FTZ R117, R12.reuse, R72, R117 ;  /* 0x000000480c751223 */ /* 0x040fe20000010075 */
[C---:B------:R-:W-:Y:S01]  /*3140*/  @P1 FFMA.FTZ R113, R12.reuse, R73, R113 ;  /* 0x000000490c711223 */ /* 0x040fe20000010071 */
[----:B------:R-:W-:Y:S01]  /*3150*/  PRMT R73, R61, 0x7632, R73 ;  /* 0x000076323d497816 */ /* 0x000fe20000000049 */
[----:B------:R-:W-:Y:S01]  /*3160*/  @P1 FFMA.FTZ R75, R12, R115, R75 ;  /* 0x000000730c4b1223 */ /* 0x000fe2000001004b */
[----:B------:R-:W-:Y:S01]  /*3170*/  PRMT R115, R62, 0x7632, R115 ;  /* 0x000076323e737816 */ /* 0x000fe20000000073 */
[----:B------:R-:W-:Y:S01]  /*3180*/  @P1 FFMA.FTZ R80, R110, R15, R78 ;  /* 0x0000000f6e501223 */ /* 0x000fe2000001004e */
[----:B------:R-:W2:Y:S01]  /*3190*/  @P2 LDC R72, c[0x0][0x40c] ;  /* 0x00010300ff482b82 */ /* 0x000ea20000000800 */
[----:B------:R-:W-:-:S02]  /*31a0*/  IMAD.U32 R73, R73, 0x10000, RZ ;  /* 0x0001000049497824 */ /* 0x000fc400078e00ff */
[----:B------:R-:W-:Y:S01]  /*31b0*/  @P1 FADD.FTZ R74, R105, -R74 ;  /* 0x8000004a694a1221 */ /* 0x000fe20000010000 */
[-C--:B------:R-:W-:Y:S01]  /*31c0*/  @P1 FFMA.FTZ R119, R99, R15.reuse, R78 ;  /* 0x0000000f63771223 */ /* 0x080fe2000001004e */
[----:B------:R-:W-:Y:S01]  /*31d0*/  SHF.L.U32 R115, R115, 0x10, RZ ;  /* 0x0000001073737819 */ /* 0x000fe200000006ff */
[----:B------:R-:W-:Y:S01]  /*31e0*/  @P1 FADD.FTZ R80, R107, -R80 ;  /* 0x800000506b501221 */ /* 0x000fe20000010000 */
[----:B------:R-:W-:Y:S01]  /*31f0*/  @P1 FFMA.FTZ R73, R12, R74, R73 ;  /* 0x0000004a0c491223 */ /* 0x000fe20000010049 */
[----:B------:R-:W-:Y:S01]  /*3200*/  @P1 FADD.FTZ R74, R102, -R119 ;  /* 0x80000077664a1221 */ /* 0x000fe20000010000 */
[----:B------:R-:W-:Y:S01]  /*3210*/  SHF.L.U32 R119, R62, 0x10, RZ ;  /* 0x000000103e777819 */ /* 0x000fe200000006ff */
[C---:B------:R-:W-:Y:S01]  /*3220*/  @P1 FFMA.FTZ R115, R12.reuse, R80, R115 ;  /* 0x000000500c731223 */ /* 0x040fe20000010073 */
[----:B------:R-:W-:Y:S01]  /*3230*/  @P1 FFMA.FTZ R121, R101, R15, R78 ;  /* 0x0000000f65791223 */ /* 0x000fe2000001004e */
[----:B------:R-:W3:Y:S02]  /*3240*/  @P2 LDC R80, c[0x0][0x40c] ;  /* 0x00010300ff502b82 */ /* 0x000ee40000000800 */
[----:B------:R-:W-:Y:S01]  /*3250*/  @P1 FFMA.FTZ R119, R12, R74, R119 ;  /* 0x0000004a0c771223 */ /* 0x000fe20000010077 */
[----:B------:R-:W-:Y:S01]  /*3260*/  @P1 FADD.FTZ R116, R104, -R121 ;  /* 0x8000007968741221 */ /* 0x000fe20000010000 */
[----:B------:R-:W-:Y:S01]  /*3270*/  SHF.L.U32 R121, R63, 0x10, RZ ;  /* 0x000000103f797819 */ /* 0x000fe200000006ff */
[----:B0-----:R-:W-:Y:S01]  /*3280*/  @P2 FMUL.FTZ R113, R113, R14 ;  /* 0x0000000e71712220 */ /* 0x001fe20000410000 */
[----:B-1----:R-:W-:-:S02]  /*3290*/  @P2 FMUL.FTZ R115, R115, R114 ;  /* 0x0000007273732220 */ /* 0x002fc40000410000 */
[----:B------:R-:W0:Y:S01]  /*32a0*/  @P2 LDC R74, c[0x0][0x40c] ;  /* 0x00010300ff4a2b82 */ /* 0x000e220000000800 */
[----:B------:R-:W-:Y:S01]  /*32b0*/  @P1 FFMA.FTZ R121, R12, R116, R121 ;  /* 0x000000740c791223 */ /* 0x000fe20000010079 */
[----:B------:R-:W-:Y:S02]  /*32c0*/  @P2 F2FP.BF16.F32.PACK_AB R113, RZ, R113 ;  /* 0x00000071ff71223e */ /* 0x000fe400000010ff */
[----:B------:R-:W-:Y:S01]  /*32d0*/  @P2 F2FP.BF16.F32.PACK_AB R115, RZ, R115 ;  /* 0x00000073ff73223e */ /* 0x000fe200000010ff */
[----:B--2---:R-:W-:Y:S01]  /*32e0*/  @P2 FMUL.FTZ R117, R117, R72 ;  /* 0x0000004875752220 */ /* 0x004fe20000410000 */
[----:B------:R-:W-:Y:S02]  /*32f0*/  @P2 PRMT R64, R113, 0x7610, R64 ;  /* 0x0000761071402816 */ /* 0x000fe40000000040 */
[----:B------:R-:W1:Y:S02]  /*3300*/  @P2 LDC R72, c[0x0][0x40c] ;  /* 0x00010300ff482b82 */ /* 0x000e640000000800 */
[----:B------:R-:W-:-:S04]  /*3310*/  @P2 F2FP.BF16.F32.PACK_AB R117, RZ, R117 ;  /* 0x00000075ff75223e */ /* 0x000fc800000010ff */
[----:B------:R-:W-:Y:S02]  /*3320*/  @P2 PRMT R64, R64, 0x5410, R117 ;  /* 0x0000541040402816 */ /* 0x000fe40000000075 */
[----:B------:R-:W2:Y:S01]  /*3330*/  @P2 LDC R14, c[0x0][0x40c] ;  /* 0x00010300ff0e2b82 */ /* 0x000ea20000000800 */
[----:B---3--:R-:W-:-:S05]  /*3340*/  @P2 FMUL.FTZ R119, R119, R80 ;  /* 0x0000005077772220 */ /* 0x008fca0000410000 */
[----:B------:R-:W-:Y:S01]  /*3350*/  @P2 F2FP.BF16.F32.PACK_AB R119, RZ, R119 ;  /* 0x00000077ff77223e */ /* 0x000fe200000010ff */
[----:B0-----:R-:W-:-:S03]  /*3360*/  @P2 FMUL.FTZ R73, R73, R74 ;  /* 0x0000004a49492220 */ /* 0x001fc60000410000 */
[----:B------:R-:W-:Y:S02]  /*3370*/  @P2 PRMT R66, R119, 0x7610, R66 ;  /* 0x0000761077422816 */ /* 0x000fe40000000042 */
[----:B------:R-:W-:Y:S02]  /*3380*/  @P2 F2FP.BF16.F32.PACK_AB R73, RZ, R73 ;  /* 0x00000049ff49223e */ /* 0x000fe400000010ff */
[----:B------:R-:W-:Y:S01]  /*3390*/  @P2 PRMT R66, R66, 0x5410, R115 ;  /* 0x0000541042422816 */ /* 0x000fe20000000073 */
[----:B-1----:R-:W-:-:S05]  /*33a0*/  @P2 FMUL.FTZ R75, R75, R72 ;  /* 0x000000484b4b2220 */ /* 0x002fca0000410000 */
[----:B------:R-:W-:Y:S01]  /*33b0*/  @P2 F2FP.BF16.F32.PACK_AB R75, RZ, R75 ;  /* 0x0000004bff4b223e */ /* 0x000fe200000010ff */
[----:B--2---:R-:W-:-:S03]  /*33c0*/  @P2 FMUL.FTZ R14, R121, R14 ;  /* 0x0000000e790e2220 */ /* 0x004fc60000410000 */
[----:B------:R-:W-:Y:S02]  /*33d0*/  @P2 PRMT R65, R75, 0x7610, R65 ;  /* 0x000076104b412816 */ /* 0x000fe40000000041 */
[----:B------:R-:W-:Y:S02]  /*33e0*/  @P2 F2FP.BF16.F32.PACK_AB R14, RZ, R14 ;  /* 0x0000000eff0e223e */ /* 0x000fe400000010ff */
[----:B------:R-:W-:Y:S02]  /*33f0*/  @P2 PRMT R65, R65, 0x5410, R73 ;  /* 0x0000541041412816 */ /* 0x000fe40000000049 */
        /* <DEDUP_REMOVED lines=11> */
.L_x_80:
[----:B------:R-:W-:-:S04]  /*34b0*/  UISETP.NE.U32.AND UP0, UPT, UR20, URZ, UPT ;  /* 0x000000ff1400728c */ /* 0x000fc8000bf05070 */
[----:B------:R-:W-:-:S06]  /*34c0*/  UISETP.NE.AND.EX UP0, UPT, UR21, URZ, UPT, UP0 ;  /* 0x000000ff1500728c */ /* 0x000fcc000bf05300 */
[----:B------:R-:W-:-:S13]  /*34d0*/  PLOP3.LUT P0, PT, PT, PT, UP0, 0x80, 0x8 ;  /* 0x000000000008781c */ /* 0x000fda0003f0f008 */
[----:B------:R-:W-:Y:S05]  /*34e0*/  @!P0 BRA `(.L_x_83) ;  /* 0x0000000400188947 */ /* 0x000fea0003800000 */
[-CC-:B0-----:R-:W-:Y:S01]  /*34f0*/  FFMA.FTZ R69, R95, R15.reuse, R78.reuse ;  /* 0x0000000f5f457223 */ /* 0x181fe2000001004e */
[-CC-:B------:R-:W-:Y:S01]  /*3500*/  FFMA.FTZ R68, R106, R15.reuse, R78.reuse ;  /* 0x0000000f6a447223 */ /* 0x180fe2000001004e */
[-CC-:B------:R-:W-:Y:S01]  /*3510*/  FFMA.FTZ R75, R97, R15.reuse, R78.reuse ;  /* 0x0000000f614b7223 */ /* 0x180fe2000001004e */
[-CC-:B------:R-:W-:Y:S01]  /*3520*/  FFMA.FTZ R70, R108, R15.reuse, R78.reuse ;  /* 0x0000000f6c467223 */ /* 0x180fe2000001004e */
[-CC-:B------:R-:W-:Y:S01]  /*3530*/  FFMA.FTZ R113, R99, R15.reuse, R78.reuse ;  /* 0x0000000f63717223 */ /* 0x180fe2000001004e */
[-CC-:B------:R-:W-:Y:S01]  /*3540*/  FFMA.FTZ R80, R110, R15.reuse, R78.reuse ;  /* 0x0000000f6e507223 */ /* 0x180fe2000001004e */
[-CC-:B------:R-:W-:Y:S01]  /*3550*/  FFMA.FTZ R121, R101, R15.reuse, R78.reuse ;  /* 0x0000000f65797223 */ /* 0x180fe2000001004e */
[----:B------:R-:W-:Y:S01]  /*3560*/  FADD.FTZ R69, R98, -R69 ;  /* 0x8000004562457221 */ /* 0x000fe20000010000 */
[----:B------:R-:W-:Y:S01]  /*3570*/  FFMA.FTZ R78, R112, R15, R78 ;  /* 0x0000000f704e7223 */ /* 0x000fe2000001004e */
[----:B------:R-:W0:Y:S01]  /*3580*/  @P2 LDC R73, c[0x0][0x40c] ;  /* 0x00010300ff492b82 */ /* 0x000e220000000800 */
[----:B------:R-:W-:Y:S01]  /*3590*/  FADD.FTZ R117, R105, -R70 ;  /* 0x8000004669757221 */ /* 0x000fe20000010000 */
[----:B------:R-:W-:Y:S01]  /*35a0*/  ISETP.GT.AND P1, PT, R14, RZ, PT ;  /* 0x000000ff0e00720c */ /* 0x000fe20003f24270 */
[----:B------:R-:W-:Y:S01]  /*35b0*/  FADD.FTZ R71, R103, -R68 ;  /* 0x8000004467477221 */ /* 0x000fe20000010000 */
[----:B------:R-:W-:Y:S01]  /*35c0*/  FMUL.FTZ R70, R12, R69 ;  /* 0x000000450c467220 */ /* 0x000fe20000410000 */
[----:B------:R-:W-:Y:S01]  /*35d0*/  FADD.FTZ R115, R100, -R75 ;  /* 0x8000004b64737221 */ /* 0x000fe20000010000 */
[----:B------:R-:W-:Y:S01]  /*35e0*/  FADD.FTZ R119, R102, -R113 ;  /* 0x8000007166777221 */ /* 0x000fe20000010000 */
[----:B------:R-:W-:Y:S01]  /*35f0*/  FADD.FTZ R113, R104, -R121 ;  /* 0x8000007968717221 */ /* 0x000fe20000010000 */
[----:B------:R-:W1:Y:S01]  /*3600*/  @P2 LDC R72, c[0x0][0x40c] ;  /* 0x00010300ff482b82 */ /* 0x000e620000000800 */
[----:B------:R-:W-:Y:S01]  /*3610*/  FADD.FTZ R121, R109, -R78 ;  /* 0x8000004e6d797221 */ /* 0x000fe20000010000 */
[----:B------:R-:W-:Y:S01]  /*3620*/  FADD.FTZ R75, R107, -R80 ;  /* 0x800000506b4b7221 */ /* 0x000fe20000010000 */
[C---:B------:R-:W-:Y:S01]  /*3630*/  FMUL.FTZ R78, R12.reuse, R115 ;  /* 0x000000730c4e7220 */ /* 0x040fe20000410000 */
[C---:B------:R-:W-:Y:S01]  /*3640*/  FMUL.FTZ R80, R12.reuse, R117 ;  /* 0x000000750c507220 */ /* 0x040fe20000410000 */
[C---:B------:R-:W-:Y:S01]  /*3650*/  FMUL.FTZ R114, R12.reuse, R119 ;  /* 0x000000770c727220 */ /* 0x040fe20000410000 */
[C---:B------:R-:W-:Y:S01]  /*3660*/  FMUL.FTZ R115, R12.reuse, R75 ;  /* 0x0000004b0c737220 */ /* 0x040fe20000410000 */
[----:B------:R-:W-:Y:S01]  /*3670*/  FMUL.FTZ R71, R12, R71 ;  /* 0x000000470c477220 */ /* 0x000fe20000410000 */
[----:B------:R-:W2:Y:S01]  /*3680*/  @P2 LDC R15, c[0x0][0x40c] ;  /* 0x00010300ff0f2b82 */ /* 0x000ea20000000800 */
[----:B------:R-:W-:Y:S01]  /*3690*/  FSEL R75, R78, RZ, P1 ;  /* 0x000000ff4e4b7208 */ /* 0x000fe20000800000 */
[----:B------:R-:W-:Y:S01]  /*36a0*/  FMUL.FTZ R116, R12, R113 ;  /* 0x000000710c747220 */ /* 0x000fe20000410000 */
[----:B------:R-:W-:Y:S01]  /*36b0*/  FSEL R78, R80, RZ, P1 ;  /* 0x000000ff504e7208 */ /* 0x000fe20000800000 */
[----:B------:R-:W-:Y:S01]  /*36c0*/  FMUL.FTZ R12, R12, R121 ;  /* 0x000000790c0c7220 */ /* 0x000fe20000410000 */
[----:B------:R-:W-:-:S02]  /*36d0*/  FSEL R70, R70, RZ, P1 ;  /* 0x000000ff46467208 */ /* 0x000fc40000800000 */
[----:B------:R-:W-:Y:S01]  /*36e0*/  FSEL R80, R114, RZ, P1 ;  /* 0x000000ff72507208 */ /* 0x000fe20000800000 */
[----:B------:R-:W3:Y:S01]  /*36f0*/  @P2 LDC R74, c[0x0][0x40c] ;  /* 0x00010300ff4a2b82 */ /* 0x000ee20000000800 */
[----:B------:R-:W-:Y:S01]  /*3700*/  FSEL R113, R115, RZ, P1 ;  /* 0x000000ff73717208 */ /* 0x000fe20000800000 */
[----:B0-----:R-:W-:Y:S01]  /*3710*/  @P2 FMUL.FTZ R73, R70, R73 ;  /* 0x0000004946492220 */ /* 0x001fe20000410000 */
[----:B------:R-:W-:Y:S02]  /*3720*/  FSEL R71, R71, RZ, P1 ;  /* 0x000000ff47477208 */ /* 0x000fe40000800000 */
[----:B------:R-:W-:Y:S02]  /*3730*/  FSEL R115, R116, RZ, P1 ;  /* 0x000000ff74737208 */ /* 0x000fe40000800000 */
[----:B------:R-:W-:Y:S01]  /*3740*/  @P2 F2FP.BF16.F32.PACK_AB R73, RZ, R73 ;  /* 0x00000049ff49223e */ /* 0x000fe200000010ff */
[----:B------:R-:W0:Y:S01]  /*3750*/  @P2 LDC R14, c[0x0][0x40c] ;  /* 0x00010300ff0e2b82 */ /* 0x000e220000000800 */
[----:B-1----:R-:W-:Y:S01]  /*3760*/  @P2 FMUL.FTZ R72, R75, R72 ;  /* 0x000000484b482220 */ /* 0x002fe20000410000 */
[----:B------:R-:W-:-:S02]  /*3770*/  FSEL R12, R12, RZ, P1 ;  /* 0x000000ff0c0c7208 */ /* 0x000fc40000800000 */
[----:B------:R-:W-:Y:S02]  /*3780*/  @P2 PRMT R64, R73, 0x7610, R64 ;  /* 0x0000761049402816 */ /* 0x000fe40000000040 */
[----:B------:R-:W-:Y:S02]  /*3790*/  @P2 F2FP.BF16.F32.PACK_AB R72, RZ, R72 ;  /* 0x00000048ff48223e */ /* 0x000fe400000010ff */
[----:B------:R-:W1:Y:S01]  /*37a0*/  @P2 LDC R69, c[0x0][0x40c] ;  /* 0x00010300ff452b82 */ /* 0x000e620000000800 */
[----:B--2---:R-:W-:Y:S01]  /*37b0*/  @P2 FMUL.FTZ R15, R80, R15 ;  /* 0x0000000f500f2220 */ /* 0x004fe20000410000 */
[----:B------:R-:W-:-:S04]  /*37c0*/  @P2 PRMT R65, R72, 0x7610, R65 ;  /* 0x0000761048412816 */ /* 0x000fc80000000041 */
[----:B------:R-:W-:Y:S02]  /*37d0*/  @P2 F2FP.BF16.F32.PACK_AB R15, RZ, R15 ;  /* 0x0000000fff0f223e */ /* 0x000fe400000010ff */
[----:B------:R-:W2:Y:S01]  /*37e0*/  @P2 LDC R68, c[0x0][0x40c] ;  /* 0x00010300ff442b82 */ /* 0x000ea20000000800 */
[----:B---3--:R-:W-:Y:S01]  /*37f0*/  @P2 FMUL.FTZ R74, R71, R74 ;  /* 0x0000004a474a2220 */ /* 0x008fe20000410000 */
[----:B------:R-:W-:-:S04]  /*3800*/  @P2 PRMT R66, R15, 0x7610, R66 ;  /* 0x000076100f422816 */ /* 0x000fc80000000042 */
[----:B------:R-:W-:Y:S01]  /*3810*/  @P2 F2FP.BF16.F32.PACK_AB R74, RZ, R74 ;  /* 0x0000004aff4a223e */ /* 0x000fe200000010ff */
[----:B0-----:R-:W-:-:S03]  /*3820*/  @P2 FMUL.FTZ R14, R78, R14 ;  /* 0x0000000e4e0e2220 */ /* 0x001fc60000410000 */
[----:B------:R-:W-:Y:S02]  /*3830*/  @P2 PRMT R64, R64, 0x5410, R74 ;  /* 0x0000541040402816 */ /* 0x000fe4000000004a */
[----:B------:R-:W-:Y:S01]  /*3840*/  @P2 F2FP.BF16.F32.PACK_AB R14, RZ, R14 ;  /* 0x0000000eff0e223e */ /* 0x000fe200000010ff */
[----:B-1----:R-:W-:-:S03]  /*3850*/  @P2 FMUL.FTZ R69, R113, R69 ;  /* 0x0000004571452220 */ /* 0x002fc60000410000 */
[----:B------:R-:W-:Y:S02]  /*3860*/  @P2 PRMT R65, R65, 0x5410, R14 ;  /* 0x0000541041412816 */ /* 0x000fe4000000000e */
[----:B------:R-:W-:Y:S02]  /*3870*/  @P2 F2FP.BF16.F32.PACK_AB R114, RZ, R69 ;  /* 0x00000045ff72223e */ /* 0x000fe400000010ff */
[----:B------:R-:W-:Y:S01]  /*3880*/  F2FP.BF16.F32.PACK_AB R69, R78, R75 ;  /* 0x0000004b4e45723e */ /* 0x000fe200000010ff */
[----:B--2---:R-:W-:Y:S01]  /*3890*/  @P2 FMUL.FTZ R68, R115, R68 ;  /* 0x0000004473442220 */ /* 0x004fe20000410000 */
[----:B------:R-:W-:-:S04]  /*38a0*/  @P2 PRMT R66, R66, 0x5410, R114 ;  /* 0x0000541042422816 */ /* 0x000fc80000000072 */
[----:B------:R-:W-:Y:S02]  /*38b0*/  @P2 F2FP.BF16.F32.PACK_AB R116, RZ, R68 ;  /* 0x00000044ff74223e */ /* 0x000fe400000010ff */
[----:B------:R-:W-:Y:S02]  /*38c0*/  F2FP.BF16.F32.PACK_AB R68, R71, R70 ;  /* 0x000000464744723e */ /* 0x000fe400000010ff */
[----:B------:R-:W-:Y:S02]  /*38d0*/  F2FP.BF16.F32.PACK_AB R70, R113, R80 ;  /* 0x000000507146723e */ /* 0x000fe400000010ff */
[----:B------:R-:W-:Y:S02]  /*38e0*/  F2FP.BF16.F32.PACK_AB R71, R12, R115 ;  /* 0x000000730c47723e */ /* 0x000fe400000010ff */
[----:B------:R-:W-:Y:S01]  /*38f0*/  @P2 PRMT R67, R116, 0x7610, R67 ;  /* 0x0000761074432816 */ /* 0x000fe20000000043 */
[----:B------:R-:W-:Y:S06]  /*3900*/  @!P2 BRA `(.L_x_82) ;  /* 0x000000040014a947 */ /* 0x000fec0003800000 */
[----:B------:R-:W-:-:S05]  /*3910*/  FMUL.FTZ R12, R12, UR14 ;  /* 0x0000000e0c0c7c20 */ /* 0x000fca0008410000 */
[----:B------:R-:W-:-:S04]  /*3920*/  F2FP.BF16.F32.PACK_AB R12, RZ, R12 ;  /* 0x0000000cff0c723e */ /* 0x000fc800000010ff */
[----:B------:R-:W-:Y:S01]  /*3930*/  PRMT R67, R67, 0x5410, R12 ;  /* 0x0000541043437816 */ /* 0x000fe2000000000c */
[----:B------:R-:W-:Y:S06]  /*3940*/  BRA `(.L_x_82) ;  /* 0x0000000400047947 */ /* 0x000fec0003800000 */
.L_x_83:
[----:B0-----:R-:W0:Y:S01]  /*3950*/  @P2 LDC R72, c[0x0][0x40c] ;  /* 0x00010300ff482b82 */ /* 0x001e220000000800 */
[-CC-:B------:R-:W-:Y:S01]  /*3960*/  FFMA.FTZ R73, R95, R15.reuse, R78.reuse ;  /* 0x0000000f5f497223 */ /* 0x180fe2000001004e */
[----:B------:R-:W-:Y:S01]  /*3970*/  ISETP.GT.AND P1, PT, R14, RZ, PT ;  /* 0x000000ff0e00720c */ /* 0x000fe20003f24270 */
[-CC-:B------:R-:W-:Y:S01]  /*3980*/  FFMA.FTZ R14, R106, R15.reuse, R78.reuse ;  /* 0x0000000f6a0e7223 */ /* 0x180fe2000001004e */
[-CC-:B------:R-:W-:Y:S01]  /*3990*/  FFMA.FTZ R75, R97, R15.reuse, R78.reuse ;  /* 0x0000000f614b7223 */ /* 0x180fe2000001004e */
[----:B------:R-:W-:Y:S01]  /*39a0*/  @P2 FADD.FTZ R73, R98, -R73 ;  /* 0x8000004962492221 */ /* 0x000fe20000010000 */
[-CC-:B------:R-:W-:Y:S01]  /*39b0*/  FFMA.FTZ R119, R99, R15.reuse, R78.reuse ;  /* 0x0000000f63777223 */ /* 0x180fe2000001004e */
[--C-:B------:R-:W-:Y:S01]  /*39c0*/  FFMA.FTZ R74, R110, R15, R78.reuse ;  /* 0x0000000f6e4a7223 */ /* 0x100fe2000001004e */
[----:B------:R-:W-:Y:S01]  /*39d0*/  @P2 FADD.FTZ R75, R100, -R75 ;  /* 0x8000004b644b2221 */ /* 0x000fe20000010000 */
[----:B------:R-:W-:Y:S01]  /*39e0*/  @P2 FMUL.FTZ R73, R12, R73 ;  /* 0x000000490c492220 */ /* 0x000fe20000410000 */
[-CC-:B------:R-:W-:Y:S01]  /*39f0*/  FFMA.FTZ R123, R101, R15.reuse, R78.reuse ;  /* 0x0000000f657b7223 */ /* 0x180fe2000001004e */
[----:B------:R-:W-:Y:S01]  /*3a00*/  FFMA.FTZ R80, R112, R15, R78 ;  /* 0x0000000f70507223 */ /* 0x000fe2000001004e */
[----:B------:R-:W-:Y:S01]  /*3a10*/  @P2 FMUL.FTZ R117, R12, R75 ;  /* 0x0000004b0c752220 */ /* 0x000fe20000410000 */
[----:B------:R-:W-:Y:S01]  /*3a20*/  @P2 FADD.FTZ R121, R107, -R74 ;  /* 0x8000004a6b792221 */ /* 0x000fe20000010000 */
[----:B------:R-:W-:Y:S01]  /*3a30*/  @P2 FSEL R73, R73, RZ, P1 ;  /* 0x000000ff49492208 */ /* 0x000fe20000800000 */
[----:B------:R-:W1:Y:S01]  /*3a40*/  @P2 LDC R75, c[0x0][0x40c] ;  /* 0x00010300ff4b2b82 */ /* 0x000e620000000800 */
[----:B------:R-:W-:Y:S01]  /*3a50*/  @P2 FADD.FTZ R119, R102, -R119 ;  /* 0x8000007766772221 */ /* 0x000fe20000010000 */
[----:B------:R-:W-:Y:S01]  /*3a60*/  @P2 FADD.FTZ R123, R104, -R123 ;  /* 0x8000007b687b2221 */ /* 0x000fe20000010000 */
[----:B------:R-:W-:-:S02]  /*3a70*/  FADD.FTZ R125, R109, -R80 ;  /* 0x800000506d7d7221 */ /* 0x000fc40000010000 */
[C---:B------:R-:W-:Y:S01]  /*3a80*/  @P2 FMUL.FTZ R114, R12.reuse, R119 ;  /* 0x000000770c722220 */ /* 0x040fe20000410000 */
[----:B------:R-:W-:Y:S02]  /*3a90*/  @P2 FMUL.FTZ R80, R12, R123 ;  /* 0x0000007b0c502220 */ /* 0x000fe40000410000 */
[----:B------:R-:W2:Y:S01]  /*3aa0*/  @P2 LDC R74, c[0x0][0x40c] ;  /* 0x00010300ff4a2b82 */ /* 0x000ea20000000800 */
[----:B0-----:R-:W-:Y:S01]  /*3ab0*/  @P2 FMUL.FTZ R115, R73, R72 ;  /* 0x0000004849732220 */ /* 0x001fe20000410000 */
[----:B------:R-:W-:Y:S01]  /*3ac0*/  @P2 FADD.FTZ R73, R103, -R14 ;  /* 0x8000000e67492221 */ /* 0x000fe20000010000 */
[----:B------:R-:W-:Y:S01]  /*3ad0*/  FFMA.FTZ R72, R108, R15, R78 ;  /* 0x0000000f6c487223 */ /* 0x000fe2000001004e */
[----:B------:R-:W-:Y:S02]  /*3ae0*/  @P2 FSEL R114, R114, RZ, P1 ;  /* 0x000000ff72722208 */ /* 0x000fe40000800000 */
[----:B------:R-:W-:Y:S01]  /*3af0*/  @P2 FMUL.FTZ R116, R12, R73 ;  /* 0x000000490c742220 */ /* 0x000fe20000410000 */
[----:B------:R-:W-:Y:S01]  /*3b00*/  @P2 FADD.FTZ R113, R105, -R72 ;  /* 0x8000004869712221 */ /* 0x000fe20000010000 */
[----:B------:R-:W0:Y:S01]  /*3b10*/  @P2 LDC R78, c[0x0][0x40c] ;  /* 0x00010300ff4e2b82 */ /* 0x000e220000000800 */
[----:B------:R-:W-:-:S02]  /*3b20*/  @P2 F2FP.BF16.F32.PACK_AB R115, RZ, R115 ;  /* 0x00000073ff73223e */ /* 0x000fc400000010ff */
[C---:B------:R-:W-:Y:S01]  /*3b30*/  @P2 FMUL.FTZ R118, R12.reuse, R113 ;  /* 0x000000710c762220 */ /* 0x040fe20000410000 */
[C---:B------:R-:W-:Y:S01]  /*3b40*/  @P2 FMUL.FTZ R113, R12.reuse, R121 ;  /* 0x000000790c712220 */ /* 0x040fe20000410000 */
[----:B------:R-:W-:Y:S01]  /*3b50*/  @P2 PRMT R64, R115, 0x7610, R64 ;  /* 0x0000761073402816 */ /* 0x000fe20000000040 */
[----:B------:R-:W-:Y:S01]  /*3b60*/  FMUL.FTZ R12, R12, R125 ;  /* 0x0000007d0c0c7220 */ /* 0x000fe20000410000 */
[----:B------:R-:W-:Y:S01]  /*3b70*/  @P2 FSEL R115, R116, RZ, P1 ;  /* 0x000000ff74732208 */ /* 0x000fe20000800000 */
[----:B------:R-:W3:Y:S01]  /*3b80*/  @P2 LDC R15, c[0x0][0x40c] ;  /* 0x00010300ff0f2b82 */ /* 0x000ee20000000800 */
[----:B------:R-:W-:Y:S01]  /*3b90*/  @P2 FSEL R116, R117, RZ, P1 ;  /* 0x000000ff75742208 */ /* 0x000fe20000800000 */
[----:B-1----:R-:W-:Y:S01]  /*3ba0*/  @P2 FMUL.FTZ R75, R114, R75 ;  /* 0x0000004b724b2220 */ /* 0x002fe20000410000 */
[----:B------:R-:W-:Y:S02]  /*3bb0*/  @P2 FSEL R80, R80, RZ, P1 ;  /* 0x000000ff50502208 */ /* 0x000fe40000800000 */
[----:B------:R-:W-:-:S02]  /*3bc0*/  @P2 FSEL R117, R118, RZ, P1 ;  /* 0x000000ff76752208 */ /* 0x000fc40000800000 */
[----:B------:R-:W-:Y:S01]  /*3bd0*/  @P2 FSEL R113, R113, RZ, P1 ;  /* 0x000000ff71712208 */ /* 0x000fe20000800000 */
[----:B------:R-:W1:Y:S01]  /*3be0*/  @P2 LDC R73, c[0x0][0x40c] ;  /* 0x00010300ff492b82 */ /* 0x000e620000000800 */
[----:B------:R-:W-:-:S03]  /*3bf0*/  @P2 F2FP.BF16.F32.PACK_AB R75, RZ, R75 ;  /* 0x0000004bff4b223e */ /* 0x000fc600000010ff */
[----:B--2---:R-:W-:Y:S01]  /*3c00*/  @P2 FMUL.FTZ R74, R113, R74 ;  /* 0x0000004a714a2220 */ /* 0x004fe20000410000 */
[----:B------:R-:W-:-:S03]  /*3c10*/  @P2 PRMT R66, R75, 0x7610, R66 ;  /* 0x000076104b422816 */ /* 0x000fc60000000042 */
[----:B------:R-:W2:Y:S01]  /*3c20*/  @P2 LDC R14, c[0x0][0x40c] ;  /* 0x00010300ff0e2b82 */ /* 0x000ea20000000800 */
[----:B0-----:R-:W-:Y:S01]  /*3c30*/  @P2 FMUL.FTZ R78, R115, R78 ;  /* 0x0000004e734e2220 */ /* 0x001fe20000410000 */
[----:B------:R-:W-:Y:S02]  /*3c40*/  FSEL R115, R12, RZ, P1 ;  /* 0x000000ff0c737208 */ /* 0x000fe40000800000 */
[----:B------:R-:W-:Y:S02]  /*3c50*/  @P2 F2FP.BF16.F32.PACK_AB R74, RZ, R74 ;  /* 0x0000004aff4a223e */ /* 0x000fe400000010ff */
[----:B------:R-:W-:Y:S02]  /*3c60*/  @P2 F2FP.BF16.F32.PACK_AB R78, RZ, R78 ;  /* 0x0000004eff4e223e */ /* 0x000fe400000010ff */
[----:B------:R-:W0:Y:S01]  /*3c70*/  @P2 LDC R72, c[0x0][0x40c] ;  /* 0x00010300ff482b82 */ /* 0x000e220000000800 */
[----:B---3--:R-:W-:Y:S01]  /*3c80*/  @P2 FMUL.FTZ R15, R116, R15 ;  /* 0x0000000f740f2220 */ /* 0x008fe20000410000 */
[----:B------:R-:W-:-:S02]  /*3c90*/  @P2 PRMT R64, R64, 0x5410, R78 ;  /* 0x0000541040402816 */ /* 0x000fc4000000004e */
[----:B------:R-:W-:Y:S02]  /*3ca0*/  @P2 PRMT R66, R66, 0x5410, R74 ;  /* 0x0000541042422816 */ /* 0x000fe4000000004a */
[----:B------:R-:W-:Y:S01]  /*3cb0*/  @P2 F2FP.BF16.F32.PACK_AB R15, RZ, R15 ;  /* 0x0000000fff0f223e */ /* 0x000fe200000010ff */
[----:B-1----:R-:W-:-:S03]  /*3cc0*/  @P2 FMUL.FTZ R73, R80, R73 ;  /* 0x0000004950492220 */ /* 0x002fc60000410000 */
[----:B------:R-:W-:Y:S02]  /*3cd0*/  @P2 PRMT R65, R15, 0x7610, R65 ;  /* 0x000076100f412816 */ /* 0x000fe40000000041 */
[----:B------:R-:W-:Y:S01]  /*3ce0*/  @P2 F2FP.BF16.F32.PACK_AB R73, RZ, R73 ;  /* 0x00000049ff49223e */ /* 0x000fe200000010ff */
[----:B--2---:R-:W-:-:S03]  /*3cf0*/  @P2 FMUL.FTZ R14, R117, R14 ;  /* 0x0000000e750e2220 */ /* 0x004fc60000410000 */
[----:B------:R-:W-:Y:S02]  /*3d00*/  @P2 PRMT R67, R73, 0x7610, R67 ;  /* 0x0000761049432816 */ /* 0x000fe40000000043 */
[----:B------:R-:W-:Y:S01]  /*3d10*/  @P2 F2FP.BF16.F32.PACK_AB R14, RZ, R14 ;  /* 0x0000000eff0e223e */ /* 0x000fe200000010ff */
[----:B0-----:R-:W-:-:S03]  /*3d20*/  @P2 FMUL.FTZ R72, R115, R72 ;  /* 0x0000004873482220 */ /* 0x001fc60000410000 */
[----:B------:R-:W-:Y:S02]  /*3d30*/  @P2 PRMT R65, R65, 0x5410, R14 ;  /* 0x0000541041412816 */ /* 0x000fe4000000000e */
[----:B------:R-:W-:-:S04]  /*3d40*/  @P2 F2FP.BF16.F32.PACK_AB R72, RZ, R72 ;  /* 0x00000048ff48223e */ /* 0x000fc800000010ff */
[----:B------:R-:W-:-:S07]  /*3d50*/  @P2 PRMT R67, R67, 0x5410, R72 ;  /* 0x0000541043432816 */ /* 0x000fce0000000048 */
.L_x_82:
[----:B------:R-:W-:Y:S05]  /*3d60*/  BSYNC.RECONVERGENT B2 ;  /* 0x0000000000027941 */ /* 0x000fea0003800200 */
.L_x_79:
[----:B------:R-:W0:Y:S08]  /*3d70*/  @P0 LDC.64 R72, c[0x0][0x478] ;  /* 0x00011e00ff480b82 */ /* 0x000e300000000a00 */
[----:B------:R-:W1:Y:S01]  /*3d80*/  @P2 LDC.64 R14, c[0x0][0x468] ;  /* 0x00011a00ff0e2b82 */ /* 0x000e620000000a00 */
[----:B0-----:R-:W-:-:S05]  /*3d90*/  @P0 IMAD.WIDE.U32 R72, R111, 0x10, R72 ;  /* 0x000000106f480825 */ /* 0x001fca00078e0048 */
[----:B------:R2:W-:Y:S01]  /*3da0*/  @P0 STG.E.128 desc[UR6][R72.64], R68 ;  /* 0x0000004448000986 */ /* 0x0005e2000c101d06 */
[----:B-1----:R-:W-:-:S05]  /*3db0*/  @P2 IMAD.WIDE.U32 R14, R79, 0x10, R14 ;  /* 0x000000104f0e2825 */ /* 0x002fca00078e000e */
[----:B------:R2:W-:Y:S02]  /*3dc0*/  @P2 STG.E.128 desc[UR6][R14.64], R64 ;  /* 0x000000400e002986 */ /* 0x0005e4000c101d06 */
.L_x_78:
[----:B------:R-:W-:Y:S05]  /*3dd0*/  BSYNC.RECONVERGENT B1 ;  /* 0x0000000000017941 */ /* 0x000fea0003800200 */
.L_x_77:
[----:B--2---:R-:W1:Y:S02]  /*3de0*/  LDC.64 R14, c[0x0][0x380] ;  /* 0x0000e000ff0e7b82 */ /* 0x004e640000000a00 */
[----:B-1----:R-:W-:-:S05]  /*3df0*/  IMAD R10, R14, 0x4, R10 ;  /* 0x000000040e0a7824 */ /* 0x002fca00078e020a */
[----:B------:R-:W-:-:S13]  /*3e00*/  ISETP.GE.AND P0, PT, R10, R15, PT ;  /* 0x0000000f0a00720c */ /* 0x000fda0003f06270 */
[----:B------:R-:W-:Y:S05]  /*3e10*/  @!P0 BRA `(.L_x_84) ;  /* 0xffffffc400a48947 */ /* 0x000fea000383ffff */
.L_x_63:
[----:B------:R-:W-:Y:S05]  /*3e20*/  BSYNC B0 ;  /* 0x0000000000007941 */ /* 0x000fea0003800000 */
.L_x_62:
[----:B------:R-:W1:Y:S01]  /*3e30*/  S2R R5, SR_CgaCtaId ;  /* 0x0000000000057919 */ /* 0x000e620000008800 */
[C---:B------:R-:W-:Y:S01]  /*3e40*/  SHF.L.U32 R2, R77.reuse, 0x6, RZ ;  /* 0x000000064d027819 */ /* 0x040fe200000006ff */
[----:B------:R-:W-:Y:S05]  /*3e50*/  WARPSYNC.ALL ;  /* 0x0000000000007948 */ /* 0x000fea0003800000 */
[----:B------:R-:W-:Y:S01]  /*3e60*/  SHF.L.U32 R0, R77, 0x5, RZ ;  /* 0x000000054d007819 */ /* 0x000fe200000006ff */
[----:B------:R-:W2:Y:S01]  /*3e70*/  S2UR UR4, SR_CTAID.X ;  /* 0x00000000000479c3 */ /* 0x000ea20000002500 */
[----:B------:R-:W-:Y:S01]  /*3e80*/  MOV R4, 0x400 ;  /* 0x0000040000047802 */ /* 0x000fe20000000f00 */
[----:B------:R-:W3:Y:S01]  /*3e90*/  LDCU.128 UR16, c[0x0][0x440] ;  /* 0x00008800ff1077ac */ /* 0x000ee20008000c00 */
[----:B------:R-:W-:-:S04]  /*3ea0*/  LOP3.LUT R3, R2, 0x1800, RZ, 0xc0, !PT ;  /* 0x0000180002037812 */ /* 0x000fc800078ec0ff */
[----:B------:R-:W-:Y:S02]  /*3eb0*/  LOP3.LUT R0, R3, 0x3e0, R0, 0xf8, !PT ;  /* 0x000003e003007812 */ /* 0x000fe400078ef800 */
[----:B-1----:R-:W-:-:S04]  /*3ec0*/  LEA R4, R5, R4, 0x18 ;  /* 0x0000000405047211 */ /* 0x002fc800078ec0ff */
[-C--:B------:R-:W-:Y:S02]  /*3ed0*/  IADD3 R0, PT, PT, R0, R4.reuse, RZ ;  /* 0x0000000400007210 */ /* 0x080fe40007ffe0ff */
[----:B------:R-:W-:-:S03]  /*3ee0*/  LEA R4, R77, R4, 0x2 ;  /* 0x000000044d047211 */ /* 0x000fc600078e10ff */
[----:B------:R-:W-:Y:S04]  /*3ef0*/  STS.128 [R0], R28 ;  /* 0x0000001c00007388 */ /* 0x000fe80000000c00 */
[----:B------:R2:W-:Y:S04]  /*3f00*/  STS.128 [R0+0x10], R24 ;  /* 0x0000101800007388 */ /* 0x0005e80000000c00 */
[----:B------:R1:W-:Y:S04]  /*3f10*/  STS.128 [R0+0x400], R20 ;  /* 0x0004001400007388 */ /* 0x0003e80000000c00 */
[----:B------:R-:W-:Y:S01]  /*3f20*/  STS.128 [R0+0x410], R16 ;  /* 0x0004101000007388 */ /* 0x000fe20000000c00 */
[----:B------:R-:W-:Y:S01]  /*3f30*/  BAR.SYNC.DEFER_BLOCKING 0x0 ;  /* 0x0000000000007b1d */ /* 0x000fe20000010000 */
[----:B--2---:R-:W-:Y:S01]  /*3f40*/  IMAD R24, R13, UR4, RZ ;  /* 0x000000040d187c24 */ /* 0x004fe2000f8e02ff */
[----:B-1----:R-:W-:-:S04]  /*3f50*/  LOP3.LUT R22, R77, 0x7f, RZ, 0x3c, !PT ;  /* 0x0000007f4d167812 */ /* 0x002fc800078e3cff */
[----:B------:R-:W-:Y:S02]  /*3f60*/  IADD3 R77, P3, PT, R24, R77, RZ ;  /* 0x0000004d184d7210 */ /* 0x000fe40007f7e0ff */
[----:B------:R-:W-:Y:S02]  /*3f70*/  IADD3 R22, PT, PT, R22, R13, RZ ;  /* 0x0000000d16167210 */ /* 0x000fe40007ffe0ff */
[----:B------:R-:W-:Y:S01]  /*3f80*/  SHF.L.U32 R26, R77, 0x2, RZ ;  /* 0x000000024d1a7819 */ /* 0x000fe200000006ff */
[----:B------:R-:W-:Y:S01]  /*3f90*/  IMAD.X R24, RZ, RZ, RZ, P3 ;  /* 0x000000ffff187224 */ /* 0x000fe200018e06ff */
[C---:B------:R-:W-:Y:S02]  /*3fa0*/  ISETP.GE.U32.AND P2, PT, R22.reuse, 0x80, PT ;  /* 0x000000801600780c */ /* 0x040fe40003f46070 */
[C---:B------:R-:W-:Y:S02]  /*3fb0*/  ISETP.GE.U32.AND P1, PT, R22.reuse, 0x100, PT ;  /* 0x000001001600780c */ /* 0x040fe40003f26070 */
[----:B------:R-:W-:-:S02]  /*3fc0*/  ISETP.GE.U32.AND P0, PT, R22, 0x180, PT ;  /* 0x000001801600780c */ /* 0x000fc40003f06070 */
[----:B------:R-:W-:Y:S01]  /*3fd0*/  ISETP.GE.U32.AND P3, PT, R22, 0x200, PT ;  /* 0x000002001600780c */ /* 0x000fe20003f66070 */
[----:B------:R-:W1:Y:S01]  /*3fe0*/  LDS R2, [R4] ;  /* 0x0000000004027984 */ /* 0x000e620000000800 */
[C---:B---3--:R-:W-:Y:S02]  /*3ff0*/  IADD3 R28, P4, PT, R26.reuse, UR18, RZ ;  /* 0x000000121a1c7c10 */ /* 0x048fe4000ff9e0ff */
[----:B------:R-:W-:Y:S01]  /*4000*/  IADD3 R26, P5, PT, R26, UR16, RZ ;  /* 0x000000101a1a7c10 */ /* 0x000fe2000ffbe0ff */
[----:B------:R-:W2:Y:S04]  /*4010*/  LDS R7, [R4+0x800] ;  /* 0x0008000004077984 */ /* 0x000ea80000000800 */
[----:B------:R-:W3:Y:S04]  /*4020*/  LDS R3, [R4+0x200] ;  /* 0x0002000004037984 */ /* 0x000ee80000000800 */
[----:B------:R-:W4:Y:S04]  /*4030*/  LDS R8, [R4+0xa00] ;  /* 0x000a000004087984 */ /* 0x000f280000000800 */
[----:B------:R-:W0:Y:S04]  /*4040*/  LDS R5, [R4+0x400] ;  /* 0x0004000004057984 */ /* 0x000e280000000800 */
[----:B------:R-:W0:Y:S04]  /*4050*/  LDS R10, [R4+0xc00] ;  /* 0x000c0000040a7984 */ /* 0x000e280000000800 */
[----:B------:R-:W0:Y:S04]  /*4060*/  LDS R6, [R4+0x600] ;  /* 0x0006000004067984 */ /* 0x000e280000000800 */
[----:B------:R-:W0:Y:S04]  /*4070*/  LDS R9, [R4+0xe00] ;  /* 0x000e000004097984 */ /* 0x000e280000000800 */
[----:B------:R-:W0:Y:S04]  /*4080*/  LDS R11, [R4+0x1000] ;  /* 0x00100000040b7984 */ /* 0x000e280000000800 */
[----:B------:R-:W0:Y:S04]  /*4090*/  LDS R12, [R4+0x1200] ;  /* 0x00120000040c7984 */ /* 0x000e280000000800 */
[----:B------:R-:W0:Y:S01]  /*40a0*/  LDS R14, [R4+0x1400] ;  /* 0x00140000040e7984 */ /* 0x000e220000000800 */
[----:B-1----:R-:W-:-:S03]  /*40b0*/  FADD.FTZ R2, RZ, R2 ;  /* 0x00000002ff027221 */ /* 0x002fc60000010000 */
[----:B------:R-:W1:Y:S01]  /*40c0*/  LDS R15, [R4+0x1600] ;  /* 0x00160000040f7984 */ /* 0x000e620000000800 */
[----:B--2---:R-:W-:-:S03]  /*40d0*/  FADD.FTZ R2, R2, R7 ;  /* 0x0000000702027221 */ /* 0x004fc60000010000 */
[----:B------:R-:W2:Y:S01]  /*40e0*/  LDS R17, [R4+0x1800] ;  /* 0x0018000004117984 */ /* 0x000ea20000000800 */
[----:B---3--:R-:W-:-:S03]  /*40f0*/  FADD.FTZ R3, RZ, R3 ;  /* 0x00000003ff037221 */ /* 0x008fc60000010000 */
[----:B------:R-:W3:Y:S01]  /*4100*/  LDS R16, [R4+0x1a00] ;  /* 0x001a000004107984 */ /* 0x000ee20000000800 */
[----:B----4-:R-:W-:-:S03]  /*4110*/  FADD.FTZ R3, R3, R8 ;  /* 0x0000000803037221 */ /* 0x010fc60000010000 */
[----:B------:R-:W4:Y:S01]  /*4120*/  LDS R18, [R4+0x1c00] ;  /* 0x001c000004127984 */ /* 0x000f220000000800 */
[----:B0-----:R-:W-:-:S03]  /*4130*/  FADD.FTZ R5, RZ, R5 ;  /* 0x00000005ff057221 */ /* 0x001fc60000010000 */
[----:B------:R-:W0:Y:S01]  /*4140*/  LDS R19, [R4+0x1e00] ;  /* 0x001e000004137984 */ /* 0x000e220000000800 */
[----:B------:R-:W-:Y:S01]  /*4150*/  FADD.FTZ R5, R5, R10 ;  /* 0x0000000a05057221 */ /* 0x000fe20000010000 */
[----:B------:R-:W-:Y:S01]  /*4160*/  BAR.SYNC.DEFER_BLOCKING 0x0 ;  /* 0x0000000000007b1d */ /* 0x000fe20000010000 */
[----:B------:R-:W-:-:S04]  /*4170*/  FADD.FTZ R6, RZ, R6 ;  /* 0x00000006ff067221 */ /* 0x000fc80000010000 */
[----:B------:R-:W-:Y:S01]  /*4180*/  FADD.FTZ R6, R6, R9 ;  /* 0x0000000906067221 */ /* 0x000fe20000010000 */
[----:B------:R-:W-:Y:S01]  /*4190*/  FADD.FTZ R2, R2, R11 ;  /* 0x0000000b02027221 */ /* 0x000fe20000010000 */
[----:B------:R-:W-:Y:S01]  /*41a0*/  FADD.FTZ R3, R3, R12 ;  /* 0x0000000c03037221 */ /* 0x000fe20000010000 */
[----:B------:R-:W-:Y:S01]  /*41b0*/  FADD.FTZ R5, R5, R14 ;  /* 0x0000000e05057221 */ /* 0x000fe20000010000 */
[----:B-1----:R-:W-:Y:S01]  /*41c0*/  FADD.FTZ R6, R6, R15 ;  /* 0x0000000f06067221 */ /* 0x002fe20000010000 */
[----:B------:R-:W-:Y:S01]  /*41d0*/  STS.128 [R0], R44 ;  /* 0x0000002c00007388 */ /* 0x000fe20000000c00 */
[----:B--2---:R-:W-:Y:S01]  /*41e0*/  FADD.FTZ R17, R2, R17 ;  /* 0x0000001102117221 */ /* 0x004fe20000010000 */
[----:B------:R-:W-:Y:S02]  /*41f0*/  @P2 MOV R2, R28 ;  /* 0x0000001c00022202 */ /* 0x000fe40000000f00 */
[----:B------:R-:W-:Y:S01]  /*4200*/  STS.128 [R0+0x10], R40 ;  /* 0x0000102800007388 */ /* 0x000fe20000000c00 */
[----:B---3--:R-:W-:-:S03]  /*4210*/  FADD.FTZ R9, R3, R16 ;  /* 0x0000001003097221 */ /* 0x008fc60000010000 */
[----:B------:R-:W-:Y:S01]  /*4220*/  STS.128 [R0+0x400], R36 ;  /* 0x0004002400007388 */ /* 0x000fe20000000c00 */
[----:B----4-:R-:W-:-:S03]  /*4230*/  FADD.FTZ R11, R5, R18 ;  /* 0x00000012050b7221 */ /* 0x010fc60000010000 */
[----:B------:R1:W-:Y:S01]  /*4240*/  STS.128 [R0+0x410], R32 ;  /* 0x0004102000007388 */ /* 0x0003e20000000c00 */
[----:B0-----:R-:W-:Y:S01]  /*4250*/  FADD.FTZ R19, R6, R19 ;  /* 0x0000001306137221 */ /* 0x001fe20000010000 */
[----:B------:R-:W-:Y:S01]  /*4260*/  BAR.SYNC.DEFER_BLOCKING 0x0 ;  /* 0x0000000000007b1d */ /* 0x000fe20000010000 */
[----:B-1----:R-:W-:-:S04]  /*4270*/  SHF.L.U64.HI R33, R77, 0x2, R24 ;  /* 0x000000024d217819 */ /* 0x002fc80000010218 */
[C---:B------:R-:W-:Y:S02]  /*4280*/  IADD3.X R35, PT, PT, R33.reuse, UR19, RZ, P4, !PT ;  /* 0x0000001321237c10 */ /* 0x040fe4000a7fe4ff */
[----:B------:R-:W-:Y:S02]  /*4290*/  IADD3.X R33, PT, PT, R33, UR17, RZ, P5, !PT ;  /* 0x0000001121217c10 */ /* 0x000fe4000affe4ff */
[----:B------:R-:W-:Y:S02]  /*42a0*/  @P2 MOV R3, R35 ;  /* 0x0000002300032202 */ /* 0x000fe40000000f00 */
[----:B------:R-:W-:Y:S01]  /*42b0*/  @P2 IADD3 R28, P4, PT, R28, 0x200, RZ ;  /* 0x000002001c1c2810 */ /* 0x000fe20007f9e0ff */
[----:B------:R-:W0:Y:S04]  /*42c0*/  LDS R20, [R4] ;  /* 0x0000000004147984 */ /* 0x000e280000000800 */
[----:B------:R-:W-:Y:S01]  /*42d0*/  @P2 IMAD.X R35, RZ, RZ, R35, P4 ;  /* 0x000000ffff232224 */ /* 0x000fe200020e0623 */
        /* <DEDUP_REMOVED lines=16> */
[----:B---3--:R-:W-:-:S03]  /*43e0*/  FADD.FTZ R29, R20, R29 ;  /* 0x0000001d141d7221 */ /* 0x008fc60000010000 */
[----:B------:R-:W3:Y:S01]  /*43f0*/  LDS R21, [R4+0x1600] ;  /* 0x0016000004157984 */ /* 0x000ee20000000800 */
[----:B----4-:R-:W-:-:S03]  /*4400*/  FADD.FTZ R0, RZ, R0 ;  /* 0x00000000ff007221 */ /* 0x010fc60000010000 */
[----:B------:R-:W4:Y:S01]  /*4410*/  LDS R15, [R4+0x1e00] ;  /* 0x001e0000040f7984 */ /* 0x000f220000000800 */
[----:B------:R-:W-:-:S03]  /*4420*/  FADD.FTZ R0, R0, R23 ;  /* 0x0000001700007221 */ /* 0x000fc60000010000 */
[----:B------:R0:W-:Y:S01]  /*4430*/  @P2 STG.E desc[UR6][R2.64], R29 ;  /* 0x0000001d02002986 */ /* 0x0001e2000c101906 */
[----:B------:R-:W-:Y:S01]  /*4440*/  FADD.FTZ R0, R0, R27 ;  /* 0x0000001b00007221 */ /* 0x000fe20000010000 */
[----:B------:R-:W-:-:S03]  /*4450*/  FADD.FTZ R13, RZ, R13 ;  /* 0x0000000dff0d7221 */ /* 0x000fc60000010000 */
        /* <DEDUP_REMOVED lines=19> */
[----:B------:R-:W-:Y:S01]  /*4590*/  @P1 MOV R3, R35 ;  /* 0x0000002300031202 */ /* 0x000fe20000000f00 */
[----:B----4-:R-:W-:Y:S01]  /*45a0*/  FADD.FTZ R15, R8, R15 ;  /* 0x0000000f080f7221 */ /* 0x010fe20000010000 */
[-C--:B------:R-:W-:Y:S01]  /*45b0*/  @P0 MOV R7, R33.reuse ;  /* 0x0000002100070202 */ /* 0x080fe20000000f00 */
[----:B------:R-:W-:Y:S01]  /*45c0*/  @P1 IMAD.X R35, RZ, RZ, R35, P2 ;  /* 0x000000ffff231224 */ /* 0x000fe200010e0623 */
[----:B------:R-:W-:Y:S01]  /*45d0*/  @P0 IADD3 R26, P4, PT, R26, 0x200, RZ ;  /* 0x000002001a1a0810 */ /* 0x000fe20007f9e0ff */
[----:B------:R0:W-:Y:S03]  /*45e0*/  @P1 STG.E desc[UR6][R2.64], R31 ;  /* 0x0000001f02001986 */ /* 0x0001e6000c101906 */
[----:B------:R-:W-:Y:S01]  /*45f0*/  @P0 IADD3.X R33, PT, PT, RZ, R33, RZ, P4, !PT ;  /* 0x00000021ff210210 */ /* 0x000fe200027fe4ff */
[----:B------:R1:W-:Y:S01]  /*4600*/  @P1 STG.E desc[UR6][R4.64], R9 ;  /* 0x0000000904001986 */ /* 0x0003e2000c101906 */
[----:B0-----:R-:W-:-:S02]  /*4610*/  @P0 MOV R2, R28 ;  /* 0x0000001c00020202 */ /* 0x001fc40000000f00 */
[----:B------:R-:W-:Y:S02]  /*4620*/  @P0 IADD3 R28, P2, PT, R28, 0x200, RZ ;  /* 0x000002001c1c0810 */ /* 0x000fe40007f5e0ff */
[----:B------:R-:W-:Y:S02]  /*4630*/  @P0 MOV R3, R35 ;  /* 0x0000002300030202 */ /* 0x000fe40000000f00 */
[----:B-1----:R-:W-:Y:S01]  /*4640*/  MOV R4, R26 ;  /* 0x0000001a00047202 */ /* 0x002fe20000000f00 */
[----:B------:R-:W-:Y:S01]  /*4650*/  @P0 IMAD.X R35, RZ, RZ, R35, P2 ;  /* 0x000000ffff230224 */ /* 0x000fe200010e0623 */
[----:B------:R-:W-:Y:S01]  /*4660*/  MOV R5, R33 ;  /* 0x0000002100057202 */ /* 0x000fe20000000f00 */
[----:B------:R0:W-:Y:S04]  /*4670*/  @P0 STG.E desc[UR6][R2.64], R13 ;  /* 0x0000000d02000986 */ /* 0x0001e8000c101906 */
[----:B------:R1:W-:Y:S01]  /*4680*/  @P0 STG.E desc[UR6][R6.64], R11 ;  /* 0x0000000b06000986 */ /* 0x0003e2000c101906 */
[----:B0-----:R-:W-:-:S02]  /*4690*/  MOV R2, R28 ;  /* 0x0000001c00027202 */ /* 0x001fc40000000f00 */
[----:B------:R-:W-:Y:S01]  /*46a0*/  MOV R3, R35 ;  /* 0x0000002300037202 */ /* 0x000fe20000000f00 */
[----:B------:R-:W-:Y:S06]  /*46b0*/  @!P3 EXIT ;  /* 0x000000000000b94d */ /* 0x000fec0003800000 */
[----:B------:R-:W-:Y:S04]  /*46c0*/  STG.E desc[UR6][R2.64], R15 ;  /* 0x0000000f02007986 */ /* 0x000fe8000c101906 */
[----:B------:R-:W-:Y:S01]  /*46d0*/  STG.E desc[UR6][R4.64], R19 ;  /* 0x0000001304007986 */ /* 0x000fe2000c101906 */
[----:B------:R-:W-:Y:S05]  /*46e0*/  EXIT ;  /* 0x000000000000794d */ /* 0x000fea0003800000 */
.L_x_69:
[----:B------:R-:W-:Y:S01]  /*46f0*/  HFMA2 R117, -RZ, RZ, 0, 5.9604644775390625e-08 ;  /* 0x00000001ff757431 */ /* 0x000fe200000001ff */
[----:B------:R-:W-:Y:S01]  /*4700*/  BSSY B1, `(.L_x_85) ;  /* 0x0000007000017945 */ /* 0x000fe20003800000 */
[----:B------:R-:W-:Y:S01]  /*4710*/  IMAD.MOV.U32 R116, RZ, RZ, R111 ;  /* 0x000000ffff747224 */ /* 0x000fe200078e006f */
[----:B------:R-:W-:Y:S02]  /*4720*/  MOV R118, 0x1f ;  /* 0x0000001f00767802 */ /* 0x000fe40000000f00 */
[----:B------:R-:W-:-:S07]  /*4730*/  MOV R113, 0xffffffff ;  /* 0xffffffff00717802 */ /* 0x000fce0000000f00 */
[----:B0-----:R-:W-:Y:S05]  /*4740*/  WARPSYNC.COLLECTIVE R113, `(.L_x_86) ;  /* 0x0000000071087348 */ /* 0x001fea0003c00000 */
[----:B------:R1:W2:Y:S02]  /*4750*/  SHFL.BFLY P0, R115, R116, R117, R118 ;  /* 0x0c00007574737389 */ /* 0x0002a40000000076 */
[----:B012---:R-:W-:Y:S05]  /*4760*/  ENDCOLLECTIVE ;  /* 0x000000000000791b */ /* 0x007fea0003800000 */
.L_x_86:
[----:B------:R-:W-:Y:S05]  /*4770*/  BSYNC B1 ;  /* 0x0000000000017941 */ /* 0x000fea0003800000 */
.L_x_85:
[----:B------:R-:W-:Y:S01]  /*4780*/  HFMA2 R118, -RZ, RZ, 0, 1.847743988037109375e-06 ;  /* 0x0000001fff767431 */ /* 0x000fe200000001ff */
[----:B------:R-:W-:Y:S01]  /*4790*/  MOV R116, R114 ;  /* 0x0000007200747202 */ /* 0x000fe20000000f00 */
[----:B------:R-:W-:Y:S01]  /*47a0*/  IMAD.MOV.U32 R117, RZ, RZ, 0x1 ;  /* 0x00000001ff757424 */ /* 0x000fe200078e00ff */
[----:B------:R-:W-:Y:S02]  /*47b0*/  MOV R113, 0xffffffff ;  /* 0xffffffff00717802 */ /* 0x000fe40000000f00 */
[----:B------:R-:W-:-:S07]  /*47c0*/  MOV R72, R115 ;  /* 0x0000007300487202 */ /* 0x000fce0000000f00 */
[----:B------:R-:W-:Y:S05]  /*47d0*/  WARPSYNC.COLLECTIVE R113, `(.L_x_87) ;  /* 0x0000000071087348 */ /* 0x000fea0003c00000 */
[----:B------:R0:W1:Y:S02]  /*47e0*/  SHFL.BFLY P0, R115, R116, R117, R118 ;  /* 0x0c00007574737389 */ /* 0x0000640000000076 */
[----:B01----:R-:W-:Y:S05]  /*47f0*/  ENDCOLLECTIVE ;  /* 0x000000000000791b */ /* 0x003fea0003800000 */
.L_x_87:
[----:B------:R-:W-:Y:S01]  /*4800*/  FADD.FTZ R72, R72, R111 ;  /* 0x0000006f48487221 */ /* 0x000fe20000010000 */
[----:B------:R-:W-:-:S04]  /*4810*/  HFMA2 R117, -RZ, RZ, 0, 1.1920928955078125e-07 ;  /* 0x00000002ff757431 */ /* 0x000fc800000001ff */
[----:B------:R-:W-:Y:S02]  /*4820*/  MOV R116, R72 ;  /* 0x0000004800747202 */ /* 0x000fe40000000f00 */
[----:B------:R-:W-:-:S07]  /*4830*/  MOV R73, R115 ;  /* 0x0000007300497202 */ /* 0x000fce0000000f00 */
[----:B------:R-:W-:Y:S05]  /*4840*/  WARPSYNC.COLLECTIVE R113, `(.L_x_88) ;  /* 0x0000000071087348 */ /* 0x000fea0003c00000 */
[----:B------:R0:W1:Y:S02]  /*4850*/  SHFL.BFLY P0, R115, R116, R117, R118 ;  /* 0x0c00007574737389 */ /* 0x0000640000000076 */
[----:B01----:R-:W-:Y:S05]  /*4860*/  ENDCOLLECTIVE ;  /* 0x000000000000791b */ /* 0x003fea0003800000 */
.L_x_88:
[----:B------:R-:W-:-:S05]  /*4870*/  FADD.FTZ R73, R73, R114 ;  /* 0x0000007249497221 */ /* 0x000fca0000010000 */
[----:B------:R-:W-:Y:S01]  /*4880*/  MOV R116, R73 ;  /* 0x0000004900747202 */ /* 0x000fe20000000f00 */
[----:B------:R-:W-:-:S07]  /*4890*/  IMAD.MOV.U32 R75, RZ, RZ, R115 ;  /* 0x000000ffff4b7224 */ /* 0x000fce00078e0073 */
[----:B------:R-:W-:Y:S05]  /*48a0*/  WARPSYNC.COLLECTIVE R113, `(.L_x_89) ;  /* 0x0000000071087348 */ /* 0x000fea0003c00000 */
[----:B------:R0:W1:Y:S02]  /*48b0*/  SHFL.BFLY P0, R115, R116, R117, R118 ;  /* 0x0c00007574737389 */ /* 0x0000640000000076 */
[----:B01----:R-:W-:Y:S05]  /*48c0*/  ENDCOLLECTIVE ;  /* 0x000000000000791b */ /* 0x003fea0003800000 */
.L_x_89:
[----:B------:R-:W-:Y:S01]  /*48d0*/  FADD.FTZ R75, R72, R75 ;  /* 0x0000004b484b7221 */ /* 0x000fe20000010000 */
[----:B------:R-:W-:-:S04]  /*48e0*/  HFMA2 R117, -RZ, RZ, 0, 2.384185791015625e-07 ;  /* 0x00000004ff757431 */ /* 0x000fc800000001ff */
[----:B------:R-:W-:Y:S02]  /*48f0*/  MOV R116, R75 ;  /* 0x0000004b00747202 */ /* 0x000fe40000000f00 */
[----:B------:R-:W-:-:S07]  /*4900*/  MOV R74, R115 ;  /* 0x00000073004a7202 */ /* 0x000fce0000000f00 */
[----:B------:R-:W-:Y:S05]  /*4910*/  WARPSYNC.COLLECTIVE R113, `(.L_x_90) ;  /* 0x0000000071087348 */ /* 0x000fea0003c00000 */
[----:B------:R0:W1:Y:S02]  /*4920*/  SHFL.BFLY P0, R115, R116, R117, R118 ;  /* 0x0c00007574737389 */ /* 0x0000640000000076 */
[----:B01----:R-:W-:Y:S05]  /*4930*/  ENDCOLLECTIVE ;  /* 0x000000000000791b */ /* 0x003fea0003800000 */
.L_x_90:
[----:B------:R-:W-:-:S04]  /*4940*/  FADD.FTZ R74, R73, R74 ;  /* 0x0000004a494a7221 */ /* 0x000fc80000010000 */
[----:B------:R-:W-:Y:S01]  /*4950*/  IMAD.MOV.U32 R116, RZ, RZ, R74 ;  /* 0x000000ffff747224 */ /* 0x000fe200078e004a */
[----:B------:R-:W-:-:S07]  /*4960*/  MOV R76, R115 ;  /* 0x00000073004c7202 */ /* 0x000fce0000000f00 */
[----:B------:R-:W-:Y:S05]  /*4970*/  WARPSYNC.COLLECTIVE R113, `(.L_x_91) ;  /* 0x0000000071087348 */ /* 0x000fea0003c00000 */
[----:B------:R0:W1:Y:S02]  /*4980*/  SHFL.BFLY P0, R115, R116, R117, R118 ;  /* 0x0c00007574737389 */ /* 0x0000640000000076 */
[----:B01----:R-:W-:Y:S05]  /*4990*/  ENDCOLLECTIVE ;  /* 0x000000000000791b */ /* 0x003fea0003800000 */
.L_x_91:
[----:B------:R-:W-:Y:S01]  /*49a0*/  FADD.FTZ R76, R75, R76 ;  /* 0x0000004c4b4c7221 */ /* 0x000fe20000010000 */
[----:B------:R-:W-:-:S04]  /*49b0*/  HFMA2 R117, -RZ, RZ, 0, 4.76837158203125e-07 ;  /* 0x00000008ff757431 */ /* 0x000fc800000001ff */
[----:B------:R-:W-:Y:S02]  /*49c0*/  MOV R116, R76 ;  /* 0x0000004c00747202 */ /* 0x000fe40000000f00 */
[----:B------:R-:W-:-:S07]  /*49d0*/  MOV R77, R115 ;  /* 0x00000073004d7202 */ /* 0x000fce0000000f00 */
[----:B------:R-:W-:Y:S05]  /*49e0*/  WARPSYNC.COLLECTIVE R113, `(.L_x_92) ;  /* 0x0000000071087348 */ /* 0x000fea0003c00000 */
[----:B------:R0:W1:Y:S02]  /*49f0*/  SHFL.BFLY P0, R115, R116, R117, R118 ;  /* 0x0c00007574737389 */ /* 0x0000640000000076 */
[----:B01----:R-:W-:Y:S05]  /*4a00*/  ENDCOLLECTIVE ;  /* 0x000000000000791b */ /* 0x003fea0003800000 */
.L_x_92:
[----:B------:R-:W-:-:S05]  /*4a10*/  FADD.FTZ R77, R74, R77 ;  /* 0x0000004d4a4d7221 */ /* 0x000fca0000010000 */
[----:B------:R-:W-:Y:S02]  /*4a20*/  MOV R116, R77 ;  /* 0x0000004d00747202 */ /* 0x000fe40000000f00 */
[----:B------:R-:W-:-:S07]  /*4a30*/  MOV R79, R115 ;  /* 0x00000073004f7202 */ /* 0x000fce0000000f00 */
[----:B------:R-:W-:Y:S05]  /*4a40*/  WARPSYNC.COLLECTIVE R113, `(.L_x_93) ;  /* 0x0000000071087348 */ /* 0x000fea0003c00000 */
[----:B------:R0:W1:Y:S02]  /*4a50*/  SHFL.BFLY P0, R115, R116, R117, R118 ;  /* 0x0c00007574737389 */ /* 0x0000640000000076 */
[----:B01----:R-:W-:Y:S05]  /*4a60*/  ENDCOLLECTIVE ;  /* 0x000000000000791b */ /* 0x003fea0003800000 */
.L_x_93:
[----:B------:R-:W-:Y:S01]  /*4a70*/  FADD.FTZ R79, R76, R79 ;  /* 0x0000004f4c4f7221 */ /* 0x000fe20000010000 */
[----:B------:R-:W-:-:S04]  /*4a80*/  HFMA2 R117, -RZ, RZ, 0, 9.5367431640625e-07 ;  /* 0x00000010ff757431 */ /* 0x000fc800000001ff */
[----:B------:R-:W-:Y:S01]  /*4a90*/  MOV R116, R79 ;  /* 0x0000004f00747202 */ /* 0x000fe20000000f00 */
[----:B------:R-:W-:-:S07]  /*4aa0*/  IMAD.MOV.U32 R78, RZ, RZ, R115 ;  /* 0x000000ffff4e7224 */ /* 0x000fce00078e0073 */
[----:B------:R-:W-:Y:S05]  /*4ab0*/  WARPSYNC.COLLECTIVE R113, `(.L_x_94) ;  /* 0x0000000071087348 */ /* 0x000fea0003c00000 */
[----:B------:R0:W1:Y:S02]  /*4ac0*/  SHFL.BFLY P0, R115, R116, R117, R118 ;  /* 0x0c00007574737389 */ /* 0x0000640000000076 */
[----:B01----:R-:W-:Y:S05]  /*4ad0*/  ENDCOLLECTIVE ;  /* 0x000000000000791b */ /* 0x003fea0003800000 */
.L_x_94:
[----:B------:R-:W-:-:S05]  /*4ae0*/  FADD.FTZ R78, R77, R78 ;  /* 0x0000004e4d4e7221 */ /* 0x000fca0000010000 */
[----:B------:R-:W-:Y:S02]  /*4af0*/  MOV R116, R78 ;  /* 0x0000004e00747202 */ /* 0x000fe40000000f00 */
[----:B------:R-:W-:-:S07]  /*4b00*/  MOV R72, R115 ;  /* 0x0000007300487202 */ /* 0x000fce0000000f00 */
[----:B------:R-:W-:Y:S05]  /*4b10*/  WARPSYNC.COLLECTIVE R113, `(.L_x_95) ;  /* 0x0000000071087348 */ /* 0x000fea0003c00000 */
[----:B------:R0:W1:Y:S02]  /*4b20*/  SHFL.BFLY P0, R115, R116, R117, R118 ;  /* 0x0c00007574737389 */ /* 0x0000640000000076 */
[----:B01----:R-:W-:Y:S05]  /*4b30*/  ENDCOLLECTIVE ;  /* 0x000000000000791b */ /* 0x003fea0003800000 */
.L_x_95:
[----:B------:R-:W-:Y:S01]  /*4b40*/  MOV R73, R115 ;  /* 0x0000007300497202 */ /* 0x000fe20000000f00 */
[----:B------:R-:W-:Y:S06]  /*4b50*/  BRA `(.L_x_96) ;  /* 0xffffffc800b47947 */ /* 0x000fec000383ffff */
.L_x_97:
        /* <DEDUP_REMOVED lines=10> */
.L_x_11150:


//--------------------- .text._ZN10layer_norm13ln_bwd_kernelINS_13Kernel_traitsI13__nv_bfloat16S2_S2_S2_fjLj512ELj1ELj4ELj1ELj16ENS_18Kernel_traits_baseILj512ES2_S2_S2_S2_fjLj128EEEEELb0ELb0ELb1ELb1EEEvNS_9BwdParamsE --------------------------
	.section	.text._ZN10layer_norm13ln_bwd_kernelINS_13Kernel_traitsI13__nv_bfloat16S2_S2_S2_fjLj512ELj1ELj4ELj1ELj16ENS_18Kernel_traits_baseILj512ES2_S2_S2_S2_fjLj128EEEEELb0ELb0ELb1ELb1EEEvNS_9BwdParamsE,"ax",@progbits
	.align	128
        .global         _ZN10layer_norm13ln_bwd_kernelINS_13Kernel_traitsI13__nv_bfloat16S2_S2_S2_fjLj512ELj1ELj4ELj1ELj16ENS_18Kernel_traits_baseILj512ES2_S2_S2_S2_fjLj128EEEEELb0ELb0ELb1ELb1EEEvNS_9BwdParamsE
        .type           _ZN10layer_norm13ln_bwd_kernelINS_13Kernel_traitsI13__nv_bfloat16S2_S2_S2_fjLj512ELj1ELj4ELj1ELj16ENS_18Kernel_traits_baseILj512ES2_S2_S2_S2_fjLj128EEEEELb0ELb0ELb1ELb1EEEvNS_9BwdParamsE,@function
        .size           _ZN10layer_norm13ln_bwd_kernelINS_13Kernel_traitsI13__nv_bfloat16S2_S2_S2_fjLj512ELj1ELj4ELj1ELj16ENS_18Kernel_traits_baseILj512ES2_S2_S2_S2_fjLj128EEEEELb0ELb0ELb1ELb1EEEvNS_9BwdParamsE,(.L_x_11151 - _ZN10layer_norm13ln_bwd_kernelINS_13Kernel_traitsI13__nv_bfloat16S2_S2_S2_fjLj512ELj1ELj4ELj1ELj16ENS_18Kernel_traits_baseILj512ES2_S2_S2_S2_fjLj128EEEEELb0ELb0ELb1ELb1EEEvNS_9BwdParamsE)
        .other          _ZN10layer_norm13ln_bwd_kernelINS_13Kernel_traitsI13__nv_bfloat16S2_S2_S2_fjLj512ELj1ELj4ELj1ELj16ENS_18Kernel_traits_baseILj512ES2_S2_S2_S2_fjLj128EEEEELb0ELb0ELb1ELb1EEEvNS_9BwdParamsE,@"STO_CUDA_ENTRY STV_DEFAULT"
_ZN10layer_norm13ln_bwd_kernelINS_13Kernel_traitsI13__nv_bfloat16S2_S2_S2_fjLj512ELj1ELj4ELj1ELj16ENS_18Kernel_traits_baseILj512ES2_S2_S2_S2_fjLj128EEEEELb0ELb0ELb1ELb1EEEvNS_9BwdParamsE:
.text._ZN10layer_norm13ln_bwd_kernelINS_13Kernel_traitsI13__nv_bfloat16S2_S2_S2_fjLj512ELj1ELj4ELj1ELj16ENS_18Kernel_traits_baseILj512ES2_S2_S2_S2_fjLj128EEEEELb0ELb0ELb1ELb1EEEvNS_9BwdParamsE:
        /* <DEDUP_REMOVED lines=15> */
[----:B------:R-:W0:Y:S01]  /*00f0*/  LDCU UR9, c[0x0][0x388] ;  /* 0x00007100ff0977ac */ /* 0x000e220008000800 */
[----:B------:R-:W-:Y:S02]  /*0100*/  CS2R R48, SRZ ;  /* 0x0000000000307805 */ /* 0x000fe4000001ff00 */
[----:B------:R-:W-:Y:S02]  /*0110*/  CS2R R50, SRZ ;  /* 0x0000000000327805 */ /* 0x000fe4000001ff00 */
[----:B------:R-:W-:Y:S01]  /*0120*/  CS2R R44, SRZ ;  /* 0x00000000002c7805 */ /* 0x000fe2000001ff00 */
[----:B------:R-:W2:Y:S01]  /*0130*/  LDCU.U8 UR8, c[0x0][0x410] ;  /* 0x00008200ff0877ac */ /* 0x000ea20008000000 */
[----:B------:R-:W-:Y:S02]  /*0140*/  CS2R R46, SRZ ;  /* 0x00000000002e7805 */ /* 0x000fe4000001ff00 */
[----:B------:R-:W-:-:S02]  /*0150*/  CS2R R42, SRZ ;  /* 0x00000000002a7805 */ /* 0x000fc4000001ff00 */
[----:B------:R-:W-:Y:S01]  /*0160*/  CS2R R40, SRZ ;  /* 0x0000000000287805 */ /* 0x000fe2000001ff00 */
[----:B------:R-:W3:Y:S01]  /*0170*/  LDCU UR12, c[0x0][0x400] ;  /* 0x00008000ff0c77ac */ /* 0x000ee20008000800 */
[----:B------:R-:W-:Y:S02]  /*0180*/  CS2R R38, SRZ ;  /* 0x0000000000267805 */ /* 0x000fe4000001ff00 */
[----:B------:R-:W-:Y:S01]  /*0190*/  CS2R R36, SRZ ;  /* 0x0000000000247805 */ /* 0x000fe2000001ff00 */
[----:B-1----:R-:W-:Y:S01]  /*01a0*/  USHF.L.U32 UR4, UR4, 0x2, URZ ;  /* 0x0000000204047899 */ /* 0x002fe200080006ff */
[----:B------:R-:W1:Y:S01]  /*01b0*/  LDCU.64 UR14, c[0x0][0x438] ;  /* 0x00008700ff0e77ac */ /* 0x000e620008000a00 */
[----:B0-----:R-:W-:Y:S01]  /*01c0*/  SHF.R.U32.HI R0, RZ, 0x5, R106 ;  /* 0x00000005ff007819 */ /* 0x001fe2000001166a */
[----:B------:R-:W0:Y:S03]  /*01d0*/  LDCU.64 UR20, c[0x0][0x478] ;  /* 0x00008f00ff1477ac */ /* 0x000e260008000a00 */
[----:B------:R-:W-:Y:S01]  /*01e0*/  LOP3.LUT R2, R0, UR4, RZ, 0xfc, !PT ;  /* 0x0000000400027c12 */ /* 0x000fe2000f8efcff */
[----:B------:R-:W0:Y:S03]  /*01f0*/  LDCU.64 UR10, c[0x0][0x3c0] ;  /* 0x00007800ff0a77ac */ /* 0x000e260008000a00 */
[----:B--2---:R-:W-:-:S13]  /*0200*/  ISETP.GE.AND P0, PT, R2, UR5, PT ;  /* 0x0000000502007c0c */ /* 0x004fda000bf06270 */
[----:B-1-34-:R-:W-:Y:S05]  /*0210*/  @P0 BRA `(.L_x_99) ;  /* 0x0000003800100947 */ /* 0x01afea0003800000 */
[----:B------:R-:W1:Y:S01]  /*0220*/  LDC.64 R12, c[0x0][0x3d0] ;  /* 0x0000f400ff0c7b82 */ /* 0x000e620000000a00 */
[----:B------:R-:W-:-:S05]  /*0230*/  LOP3.LUT R0, R106, 0x1f, RZ, 0xc0, !PT ;  /* 0x0000001f6a007812 */ /* 0x000fca00078ec0ff */
[----:B-1----:R-:W-:-:S05]  /*0240*/  IMAD.WIDE.U32 R12, R0, 0x10, R12 ;  /* 0x00000010000c7825 */ /* 0x002fca00078e000c */
[----:B------:R-:W2:Y:S04]  /*0250*/  LDG.E.128 R32, desc[UR6][R12.64+0x200] ;  /* 0x000200060c207981 */ /* 0x000ea8000c1e1d00 */
[----:B------:R-:W3:Y:S01]  /*0260*/  LDG.E.128 R28, desc[UR6][R12.64] ;  /* 0x000000060c1c7981 */ /* 0x000ee2000c1e1d00 */
[----:B------:R-:W-:Y:S01]  /*0270*/  HFMA2 R64, -RZ, RZ, 0, 0 ;  /* 0x00000000ff407431 */ /* 0x000fe200000001ff */
[----:B--2---:R-:W-:Y:S02]  /*0280*/  PRMT R4, R32, 0x7632, R4 ;  /* 0x0000763220047816 */ /* 0x004fe40000000004 */
[----:B------:R-:W-:Y:S02]  /*0290*/  PRMT R5, R33, 0x7632, R5 ;  /* 0x0000763221057816 */ /* 0x000fe40000000005 */
[----:B------:R-:W-:-:S02]  /*02a0*/  PRMT R6, R34, 0x7632, R6 ;  /* 0x0000763222067816 */ /* 0x000fc40000000006 */
[----:B------:R-:W-:Y:S02]  /*02b0*/  PRMT R7, R35, 0x7632, R7 ;  /* 0x0000763223077816 */ /* 0x000fe40000000007 */
[----:B---3--:R-:W-:Y:S02]  /*02c0*/  PRMT R8, R28, 0x7632, R8 ;  /* 0x000076321c087816 */ /* 0x008fe40000000008 */
[----:B------:R-:W-:Y:S02]  /*02d0*/  PRMT R9, R29, 0x7632, R9 ;  /* 0x000076321d097816 */ /* 0x000fe40000000009 */
[----:B------:R-:W-:Y:S02]  /*02e0*/  PRMT R10, R30, 0x7632, R10 ;  /* 0x000076321e0a7816 */ /* 0x000fe4000000000a */
[----:B------:R-:W-:-:S07]  /*02f0*/  PRMT R11, R31, 0x7632, R11 ;  /* 0x000076321f0b7816 */ /* 0x000fce000000000b */
.L_x_114:
[----:B------:R-:W1:Y:S08]  /*0300*/  LDC.64 R92, c[0x0][0x3f8] ;  /* 0x0000fe00ff5c7b82 */ /* 0x000e700000000a00 */
[----:B------:R-:W2:Y:S08]  /*0310*/  LDC.64 R90, c[0x0][0x3f0] ;  /* 0x0000fc00ff5a7b82 */ /* 0x000eb00000000a00 */
[----:B------:R-:W3:Y:S01]  /*0320*/  LDC.64 R88, c[0x0][0x3c8] ;  /* 0x0000f200ff587b82 */ /* 0x000ee20000000a00 */
[----:B-1----:R-:W-:-:S06]  /*0330*/  IMAD.WIDE R92, R2, 0x4, R92 ;  /* 0x00000004025c7825 */ /* 0x002fcc00078e025c */
[----:B------:R-:W4:Y:S01]  /*0340*/  LDG.E R92, desc[UR6][R92.64] ;  /* 0x000000065c5c7981 */ /* 0x000f22000c1e1900 */
[----:B--2---:R-:W-:-:S06]  /*0350*/  IMAD.WIDE R90, R2, 0x4, R90 ;  /* 0x00000004025a7825 */ /* 0x004fcc00078e025a */
[----:B------:R1:W5:Y:S01]  /*0360*/  LDG.E R90, desc[UR6][R90.64] ;  /* 0x000000065a5a7981 */ /* 0x000362000c1e1900 */
[----:B---3--:R-:W-:-:S05]  /*0370*/  IMAD.WIDE R88, R2, 0x4, R88 ;  /* 0x0000000402587825 */ /* 0x008fca00078e0258 */
[----:B------:R1:W5:Y:S01]  /*0380*/  LDG.E R105, desc[UR6][R88.64] ;  /* 0x0000000658697981 */ /* 0x000362000c1e1900 */
[----:B------:R-:W-:Y:S01]  /*0390*/  BSSY.RECONVERGENT B1, `(.L_x_100) ;  /* 0x00000e9000017945 */ /* 0x000fe20003800200 */
[----:B------:R-:W-:Y:S02]  /*03a0*/  CS2R R106, SRZ ;  /* 0x00000000006a7805 */ /* 0x000fe4000001ff00 */
[----:B----4-:R-:W-:-:S13]  /*03b0*/  ISETP.GE.AND P3, PT, R92, 0x1, PT ;  /* 0x000000015c00780c */ /* 0x010fda0003f66270 */
[----:B-1----:R-:W-:Y:S05]  /*03c0*/  @!P3 BRA `(.L_x_101) ;  /* 0x0000000c0058b947 */ /* 0x002fea0003800000 */
[----:B------:R-:W1:Y:S01]  /*03d0*/  LDC.64 R76, c[0x0][0x3a8] ;  /* 0x0000ea00ff4c7b82 */ /* 0x000e620000000a00 */
[----:B------:R-:W-:Y:S01]  /*03e0*/  IMAD R3, R2, UR9, RZ ;  /* 0x0000000902037c24 */ /* 0x000fe2000f8e02ff */
[----:B------:R-:W-:-:S04]  /*03f0*/  IADD3 R13, PT, PT, R92, -0x1, RZ ;  /* 0xffffffff5c0d7810 */ /* 0x000fc80007ffe0ff */
[----:B------:R-:W-:Y:S01]  /*0400*/  SHF.R.S32.HI R12, RZ, 0x1f, R3 ;  /* 0x0000001fff0c7819 */ /* 0x000fe20000011403 */
[----:B------:R-:W-:Y:S01]  /*0410*/  IMAD R13, R13, UR9, RZ ;  /* 0x000000090d0d7c24 */ /* 0x000fe2000f8e02ff */
[----:B------:R-:W2:Y:S02]  /*0420*/  LDC.64 R80, c[0x0][0x428] ;  /* 0x00010a00ff507b82 */ /* 0x000ea40000000a00 */
[----:B------:R-:W-:Y:S02]  /*0430*/  LEA.HI R3, R12, R3, RZ, 0x3 ;  /* 0x000000030c037211 */ /* 0x000fe400078f18ff */
[----:B------:R-:W-:Y:S02]  /*0440*/  SHF.R.S32.HI R12, RZ, 0x1f, R13 ;  /* 0x0000001fff0c7819 */ /* 0x000fe4000001140d */
[----:B------:R-:W-:Y:S02]  /*0450*/  LEA.HI.SX32 R91, R3, R0, 0x1d ;  /* 0x00000000035b7211 */ /* 0x000fe400078feaff */
[----:B------:R-:W-:-:S02]  /*0460*/  LEA.HI R3, R12, R13, RZ, 0x3 ;  /* 0x0000000d0c037211 */ /* 0x000fc400078f18ff */
[----:B0-----:R-:W-:Y:S02]  /*0470*/  LEA R84, P0, R2, UR10, 0x2 ;  /* 0x0000000a02547c11 */ /* 0x001fe4000f8010ff */
[----:B------:R-:W-:Y:S02]  /*0480*/  LEA.HI.SX32 R83, R3, R0, 0x1d ;  /* 0x0000000003537211 */ /* 0x000fe400078feaff */
[----:B------:R-:W-:Y:S01]  /*0490*/  SHF.R.S32.HI R3, RZ, 0x1f, R2 ;  /* 0x0000001fff037819 */ /* 0x000fe20000011402 */
[----:B-1----:R-:W-:-:S03]  /*04a0*/  IMAD.WIDE.U32 R12, R91, 0x10, R76 ;  /* 0x000000105b0c7825 */ /* 0x002fc600078e004c */
[----:B------:R-:W-:Y:S02]  /*04b0*/  LEA.HI.X R85, R2, UR11, R3, 0x2, P0 ;  /* 0x0000000b02557c11 */ /* 0x000fe400080f1403 */
[----:B------:R-:W-:Y:S01]  /*04c0*/  IADD3 R93, PT, PT, R91, 0x20, RZ ;  /* 0x000000205b5d7810 */ /* 0x000fe20007ffe0ff */
[----:B------:R-:W3:Y:S01]  /*04d0*/  LDG.E.128 R12, desc[UR6][R12.64] ;  /* 0x000000060c0c7981 */ /* 0x000ee2000c1e1d00 */
[----:B--2---:R-:W-:-:S03]  /*04e0*/  IMAD.WIDE.U32 R16, R83, 0x10, R80 ;  /* 0x0000001053107825 */ /* 0x004fc600078e0050 */
[----:B------:R0:W2:Y:S01]  /*04f0*/  LDG.E R104, desc[UR6][R84.64] ;  /* 0x0000000654687981 */ /* 0x0000a2000c1e1900 */
[----:B------:R-:W-:Y:S01]  /*0500*/  IMAD.WIDE.U32 R76, R93, 0x10, R76 ;  /* 0x000000105d4c7825 */ /* 0x000fe200078e004c */
[----:B------:R-:W-:Y:S02]  /*0510*/  IADD3 R3, PT, PT, R83, 0x20, RZ ;  /* 0x0000002053037810 */ /* 0x000fe40007ffe0ff */
[----:B------:R-:W4:Y:S04]  /*0520*/  LDG.E.128 R16, desc[UR6][R16.64] ;  /* 0x0000000610107981 */ /* 0x000f28000c1e1d00 */
[----:B------:R-:W4:Y:S01]  /*0530*/  LDG.E.128 R76, desc[UR6][R76.64] ;  /* 0x000000064c4c7981 */ /* 0x000f22000c1e1d00 */
[----:B------:R-:W-:-:S06]  /*0540*/  IMAD.WIDE.U32 R80, R3, 0x10, R80 ;  /* 0x0000001003507825 */ /* 0x000fcc00078e0050 */
[----:B------:R-:W4:Y:S01]  /*0550*/  LDG.E.128 R80, desc[UR6][R80.64] ;  /* 0x0000000650507981 */ /* 0x000f22000c1e1d00 */
[----:B------:R-:W-:Y:S02]  /*0560*/  MOV R88, UR14 ;  /* 0x0000000e00587c02 */ /* 0x000fe40008000f00 */
[----:B------:R-:W-:Y:S02]  /*0570*/  MOV R89, UR15 ;  /* 0x0000000f00597c02 */ /* 0x000fe40008000f00 */
[----:B------:R-:W-:-:S04]  /*0580*/  ISETP.NE.U32.AND P0, PT, R88, RZ, PT ;  /* 0x000000ff5800720c */ /* 0x000fc80003f05070 */
[----:B------:R-:W-:-:S13]  /*0590*/  ISETP.NE.AND.EX P0, PT, R89, RZ, PT, P0 ;  /* 0x000000ff5900720c */ /* 0x000fda0003f05300 */
[----:B------:R-:W1:Y:S01]  /*05a0*/  @P0 LDC.64 R94, c[0x0][0x438] ;  /* 0x00010e00ff5e0b82 */ /* 0x000e620000000a00 */
[----:B------:R-:W-:-:S07]  /*05b0*/  ISETP.NE.AND P1, PT, RZ, UR8, PT ;  /* 0x00000008ff007c0c */ /* 0x000fce000bf25270 */
[----:B------:R-:W0:Y:S01]  /*05c0*/  @P0 LDC.64 R86, c[0x0][0x438] ;  /* 0x00010e00ff560b82 */ /* 0x000e220000000a00 */
[----:B------:R-:W-:Y:S01]  /*05d0*/  SHF.L.U32 R114, R28, 0x10, RZ ;  /* 0x000000101c727819 */ /* 0x000fe200000006ff */
[----:B-1----:R-:W-:-:S05]  /*05e0*/  @P0 IMAD.WIDE.U32 R94, R93, 0x10, R94 ;  /* 0x000000105d5e0825 */ /* 0x002fca00078e005e */
[----:B------:R4:W5:Y:S01]  /*05f0*/  @P0 LDG.E.128 R20, desc[UR6][R94.64] ;  /* 0x000000065e140981 */ /* 0x000962000c1e1d00 */
[----:B0-----:R-:W-:-:S05]  /*0600*/  @P0 IMAD.WIDE.U32 R84, R91, 0x10, R86 ;  /* 0x000000105b540825 */ /* 0x001fca00078e0056 */
[----:B------:R0:W5:Y:S01]  /*0610*/  @P0 LDG.E.128 R24, desc[UR6][R84.64] ;  /* 0x0000000654180981 */ /* 0x000162000c1e1d00 */
[C---:B---3--:R-:W-:Y:S02]  /*0620*/  SHF.L.U32 R3, R12.reuse, 0x10, RZ ;  /* 0x000000100c037819 */ /* 0x048fe400000006ff */
[----:B------:R-:W-:Y:S02]  /*0630*/  PRMT R0, R12, 0x7632, R0 ;  /* 0x000076320c007816 */ /* 0x000fe40000000000 */
[----:B--2---:R-:W-:-:S05]  /*0640*/  FSEL R104, R104, RZ, !P1 ;  /* 0x000000ff68687208 */ /* 0x004fca0004800000 */
[----:B------:R-:W-:Y:S01]  /*0650*/  FADD.FTZ R12, -R104, R3 ;  /* 0x00000003680c7221 */ /* 0x000fe20000010100 */
[----:B------:R-:W-:Y:S02]  /*0660*/  SHF.L.U32 R3, R0, 0x10, RZ ;  /* 0x0000001000037819 */ /* 0x000fe400000006ff */
[C---:B----4-:R-:W-:Y:S02]  /*0670*/  PRMT R94, R76.reuse, 0x7632, R94 ;  /* 0x000076324c5e7816 */ /* 0x050fe4000000005e */
[----:B------:R-:W-:Y:S01]  /*0680*/  SHF.L.U32 R95, R76, 0x10, RZ ;  /* 0x000000104c5f7819 */ /* 0x000fe200000006ff */
[----:B------:R-:W-:Y:S01]  /*0690*/  FADD.FTZ R76, -R104, R3 ;  /* 0x00000003684c7221 */ /* 0x000fe20000010100 */
[----:B------:R-:W-:Y:S02]  /*06a0*/  PRMT R98, R15, 0x7632, R98 ;  /* 0x000076320f627816 */ /* 0x000fe40000000062 */
[----:B------:R-:W-:Y:S02]  /*06b0*/  SHF.L.U32 R3, R94, 0x10, RZ ;  /* 0x000000105e037819 */ /* 0x000fe400000006ff */
[----:B------:R-:W-:-:S02]  /*06c0*/  SHF.L.U32 R93, R13, 0x10, RZ ;  /* 0x000000100d5d7819 */ /* 0x000fc400000006ff */
[----:B------:R-:W-:Y:S02]  /*06d0*/  SHF.L.U32 R101, R77, 0x10, RZ ;  /* 0x000000104d657819 */ /* 0x000fe400000006ff */
[C---:B------:R-:W-:Y:S02]  /*06e0*/  PRMT R107, R79.reuse, 0x7632, R107 ;  /* 0x000076324f6b7816 */ /* 0x040fe4000000006b */
[----:B------:R-:W-:Y:S02]  /*06f0*/  SHF.L.U32 R109, R79, 0x10, RZ ;  /* 0x000000104f6d7819 */ /* 0x000fe400000006ff */
[----:B------:R-:W-:Y:S02]  /*0700*/  PRMT R91, R13, 0x7632, R91 ;  /* 0x000076320d5b7816 */ /* 0x000fe4000000005b */
[----:B------:R-:W-:Y:S01]  /*0710*/  SHF.L.U32 R79, R98, 0x10, RZ ;  /* 0x00000010624f7819 */ /* 0x000fe200000006ff */
[----:B------:R-:W-:Y:S01]  /*0720*/  FADD.FTZ R98, -R104, R3 ;  /* 0x0000000368627221 */ /* 0x000fe20000010100 */
[----:B------:R-:W-:Y:S01]  /*0730*/  PRMT R96, R14, 0x7632, R96 ;  /* 0x000076320e607816 */ /* 0x000fe20000000060 */
[----:B-----5:R-:W-:Y:S01]  /*0740*/  FMUL.FTZ R3, R105, R12 ;  /* 0x0000000c69037220 */ /* 0x020fe20000410000 */
[----:B------:R-:W-:-:S02]  /*0750*/  SHF.L.U32 R13, R16, 0x10, RZ ;  /* 0x00000010100d7819 */ /* 0x000fc400000006ff */
[----:B------:R-:W-:Y:S01]  /*0760*/  SHF.L.U32 R97, R14, 0x10, RZ ;  /* 0x000000100e617819 */ /* 0x000fe200000006ff */
[C---:B------:R-:W-:Y:S01]  /*0770*/  FADD.FTZ R14, -R104.reuse, R93 ;  /* 0x0000005d680e7221 */ /* 0x040fe20000010100 */
[----:B------:R-:W-:Y:S01]  /*0780*/  PRMT R100, R77, 0x7632, R100 ;  /* 0x000076324d647816 */ /* 0x000fe20000000064 */
[----:B------:R-:W-:Y:S01]  /*0790*/  FADD.FTZ R106, -R104, R101 ;  /* 0x00000065686a7221 */ /* 0x000fe20000010100 */
[----:B------:R-:W-:Y:S01]  /*07a0*/  SHF.L.U32 R99, R15, 0x10, RZ ;  /* 0x000000100f637819 */ /* 0x000fe200000006ff */
[-C--:B------:R-:W-:Y:S01]  /*07b0*/  FMUL.FTZ R12, R114, R13.reuse ;  /* 0x0000000d720c7220 */ /* 0x080fe20000410000 */
[----:B------:R-:W-:Y:S01]  /*07c0*/  SHF.L.U32 R77, R96, 0x10, RZ ;  /* 0x00000010604d7819 */ /* 0x000fe200000006ff */
[----:B------:R-:W-:Y:S01]  /*07d0*/  FADD.FTZ R56, R56, R13 ;  /* 0x0000000d38387221 */ /* 0x000fe20000010000 */
[C---:B------:R-:W-:Y:S01]  /*07e0*/  PRMT R93, R80.reuse, 0x7632, R93 ;  /* 0x00007632505d7816 */ /* 0x040fe2000000005d */
[----:B------:R-:W-:Y:S01]  /*07f0*/  FFMA.FTZ R36, R3, R13, R36 ;  /* 0x0000000d03247223 */ /* 0x000fe20000010024 */
[----:B------:R-:W-:Y:S01]  /*0800*/  SHF.L.U32 R101, R80, 0x10, RZ ;  /* 0x0000001050657819 */ /* 0x000fe200000006ff */
[----:B------:R-:W-:Y:S01]  /*0810*/  FMUL.FTZ R13, R105, R14 ;  /* 0x0000000e690d7220 */ /* 0x000fe20000410000 */
[----:B------:R-:W-:-:S02]  /*0820*/  SHF.L.U32 R15, R17, 0x10, RZ ;  /* 0x00000010110f7819 */ /* 0x000fc400000006ff */
[----:B------:R-:W-:Y:S02]  /*0830*/  SHF.L.U32 R80, R29, 0x10, RZ ;  /* 0x000000101d507819 */ /* 0x000fe400000006ff */
[----:B------:R-:W-:Y:S01]  /*0840*/  PRMT R87, R16, 0x7632, R87 ;  /* 0x0000763210577816 */ /* 0x000fe20000000057 */
[C---:B------:R-:W-:Y:S01]  /*0850*/  FADD.FTZ R16, -R104.reuse, R97 ;  /* 0x0000006168107221 */ /* 0x040fe20000010100 */
[C---:B------:R-:W-:Y:S01]  /*0860*/  FADD.FTZ R108, -R104.reuse, R95 ;  /* 0x0000005f686c7221 */ /* 0x040fe20000010100 */
[----:B------:R-:W-:Y:S01]  /*0870*/  PRMT R86, R17, 0x7632, R86 ;  /* 0x0000763211567816 */ /* 0x000fe20000000056 */
[----:B------:R-:W-:Y:S01]  /*0880*/  FADD.FTZ R112, -R104, R77 ;  /* 0x0000004d68707221 */ /* 0x000fe20000010100 */
[----:B------:R-:W-:Y:S01]  /*0890*/  PRMT R0, R82, 0x7632, R0 ;  /* 0x0000763252007816 */ /* 0x000fe20000000000 */
[-C--:B------:R-:W-:Y:S01]  /*08a0*/  FMUL.FTZ R14, R80, R15.reuse ;  /* 0x0000000f500e7220 */ /* 0x080fe20000410000 */
[----:B------:R-:W-:Y:S01]  /*08b0*/  SHF.L.U32 R95, R82, 0x10, RZ ;  /* 0x00000010525f7819 */ /* 0x000fe200000006ff */
[----:B------:R-:W-:Y:S01]  /*08c0*/  FADD.FTZ R58, R58, R15 ;  /* 0x0000000f3a3a7221 */ /* 0x000fe20000010000 */
[----:B------:R-:W-:Y:S01]  /*08d0*/  SHF.L.U32 R17, R18, 0x10, RZ ;  /* 0x0000001012117819 */ /* 0x000fe200000006ff */
[----:B------:R-:W-:Y:S01]  /*08e0*/  FFMA.FTZ R38, R13, R15, R38 ;  /* 0x0000000f0d267223 */ /* 0x000fe20000010026 */
[----:B------:R-:W-:Y:S01]  /*08f0*/  PRMT R102, R78, 0x7632, R102 ;  /* 0x000076324e667816 */ /* 0x000fe20000000066 */
[----:B------:R-:W-:Y:S01]  /*0900*/  FMUL.FTZ R15, R105, R16 ;  /* 0x00000010690f7220 */ /* 0x000fe20000410000 */
[----:B------:R-:W-:-:S02]  /*0910*/  SHF.L.U32 R77, R100, 0x10, RZ ;  /* 0x00000010644d7819 */ /* 0x000fc400000006ff */
[----:B------:R-:W-:Y:S02]  /*0920*/  SHF.L.U32 R82, R30, 0x10, RZ ;  /* 0x000000101e527819 */ /* 0x000fe400000006ff */
[----:B0-----:R-:W-:Y:S01]  /*0930*/  PRMT R85, R18, 0x7632, R85 ;  /* 0x0000763212557816 */ /* 0x001fe20000000055 */
[C---:B------:R-:W-:Y:S01]  /*0940*/  FADD.FTZ R18, -R104.reuse, R99 ;  /* 0x0000006368127221 */ /* 0x040fe20000010100 */
[----:B------:R-:W-:Y:S01]  /*0950*/  SHF.L.U32 R91, R91, 0x10, RZ ;  /* 0x000000105b5b7819 */ /* 0x000fe200000006ff */
[C---:B------:R-:W-:Y:S01]  /*0960*/  FADD.FTZ R110, -R104.reuse, R79 ;  /* 0x0000004f686e7221 */ /* 0x040fe20000010100 */
[C---:B------:R-:W-:Y:S01]  /*0970*/  PRMT R84, R19.reuse, 0x7632, R84 ;  /* 0x0000763213547816 */ /* 0x040fe20000000054 */
[----:B------:R-:W-:Y:S01]  /*0980*/  FADD.FTZ R100, -R104, R77 ;  /* 0x0000004d68647221 */ /* 0x000fe20000010100 */
[----:B------:R-:W-:Y:S01]  /*0990*/  SHF.L.U32 R103, R78, 0x10, RZ ;  /* 0x000000104e677819 */ /* 0x000fe200000006ff */
[-C--:B------:R-:W-:Y:S01]  /*09a0*/  FMUL.FTZ R16, R82, R17.reuse ;  /* 0x0000001152107220 */ /* 0x080fe20000410000 */
[----:B------:R-:W-:Y:S01]  /*09b0*/  SHF.L.U32 R79, R102, 0x10, RZ ;  /* 0x00000010664f7819 */ /* 0x000fe200000006ff */
[----:B------:R-:W-:Y:S01]  /*09c0*/  FADD.FTZ R52, R52, R17 ;  /* 0x0000001134347221 */ /* 0x000fe20000010000 */
[----:B------:R-:W-:Y:S01]  /*09d0*/  SHF.L.U32 R19, R19, 0x10, RZ ;  /* 0x0000001013137819 */ /* 0x000fe200000006ff */
[----:B------:R-:W-:Y:S01]  /*09e0*/  FFMA.FTZ R40, R15, R17, R40 ;  /* 0x000000110f287223 */ /* 0x000fe20000010028 */
[----:B------:R-:W-:Y:S01]  /*09f0*/  SHF.L.U32 R114, R31, 0x10, RZ ;  /* 0x000000101f727819 */ /* 0x000fe200000006ff */
[C---:B------:R-:W-:Y:S01]  /*0a00*/  FMUL.FTZ R17, R105.reuse, R18 ;  /* 0x0000001269117220 */ /* 0x040fe20000410000 */
[----:B------:R-:W-:Y:S01]  /*0a10*/  SHF.L.U32 R77, R8, 0x10, RZ ;  /* 0x00000010084d7819 */ /* 0x000fe200000006ff */
[----:B------:R-:W-:Y:S01]  /*0a20*/  FMUL.FTZ R76, R105, R76 ;  /* 0x0000004c694c7220 */ /* 0x000fe20000410000 */
[----:B------:R-:W-:Y:S01]  /*0a30*/  SHF.L.U32 R80, R87, 0x10, RZ ;  /* 0x0000001057507819 */ /* 0x000fe200000006ff */
[C---:B------:R-:W-:Y:S01]  /*0a40*/  FADD.FTZ R78, -R104.reuse, R91 ;  /* 0x0000005b684e7221 */ /* 0x040fe20000010100 */
[C---:B------:R-:W-:Y:S01]  /*0a50*/  FADD.FTZ R94, -R104.reuse, R103 ;  /* 0x00000067685e7221 */ /* 0x040fe20000010100 */
[----:B------:R-:W-:Y:S01]  /*0a60*/  FADD.FTZ R102, -R104, R79 ;  /* 0x0000004f68667221 */ /* 0x000fe20000010100 */
[C---:B------:R-:W-:Y:S01]  /*0a70*/  PRMT R97, R81.reuse, 0x7632, R97 ;  /* 0x0000763251617816 */ /* 0x040fe20000000061 */
[-C--:B------:R-:W-:Y:S01]  /*0a80*/  FMUL.FTZ R18, R114, R19.reuse ;  /* 0x0000001372127220 */ /* 0x080fe20000410000 */
[----:B------:R-:W-:Y:S01]  /*0a90*/  SHF.L.U32 R103, R81, 0x10, RZ ;  /* 0x0000001051677819 */ /* 0x000fe200000006ff */
[----:B------:R-:W-:Y:S01]  /*0aa0*/  FADD.FTZ R54, R54, R19 ;  /* 0x0000001336367221 */ /* 0x000fe20000010000 */
[----:B------:R-:W-:Y:S01]  /*0ab0*/  FFMA.FTZ R42, R17, R19, R42 ;  /* 0x00000013112a7223 */ /* 0x000fe2000001002a */
[----:B------:R-:W-:Y:S01]  /*0ac0*/  SHF.L.U32 R79, R9, 0x10, RZ ;  /* 0x00000010094f7819 */ /* 0x000fe200000006ff */
[-C--:B------:R-:W-:Y:S01]  /*0ad0*/  FMUL.FTZ R19, R77, R80.reuse ;  /* 0x000000504d137220 */ /* 0x080fe20000410000 */
[----:B------:R-:W-:Y:S01]  /*0ae0*/  SHF.L.U32 R86, R86, 0x10, RZ ;  /* 0x0000001056567819 */ /* 0x000fe200000006ff */
[----:B------:R-:W-:Y:S01]  /*0af0*/  FADD.FTZ R57, R57, R80 ;  /* 0x0000005039397221 */ /* 0x000fe20000010000 */
[C---:B------:R-:W-:Y:S01]  /*0b00*/  PRMT R91, R83.reuse, 0x7632, R91 ;  /* 0x00007632535b7816 */ /* 0x040fe2000000005b */
[----:B------:R-:W-:Y:S01]  /*0b10*/  FFMA.FTZ R37, R76, R80, R37 ;  /* 0x000000504c257223 */ /* 0x000fe20000010025 */
[----:B------:R-:W-:Y:S01]  /*0b20*/  SHF.L.U32 R99, R83, 0x10, RZ ;  /* 0x0000001053637819 */ /* 0x000fe200000006ff */
[C---:B------:R-:W-:Y:S01]  /*0b30*/  FMUL.FTZ R78, R105.reuse, R78 ;  /* 0x0000004e694e7220 */ /* 0x040fe20000410000 */
[----:B------:R-:W-:Y:S01]  /*0b40*/  SHF.L.U32 R81, R10, 0x10, RZ ;  /* 0x000000100a517819 */ /* 0x000fe200000006ff */
[----:B------:R-:W-:Y:S01]  /*0b50*/  FMUL.FTZ R80, R105, R112 ;  /* 0x0000007069507220 */ /* 0x000fe20000410000 */
[----:B------:R-:W-:-:S02]  /*0b60*/  SHF.L.U32 R82, R85, 0x10, RZ ;  /* 0x0000001055527819 */ /* 0x000fc400000006ff */
[----:B------:R-:W-:Y:S02]  /*0b70*/  SHF.L.U32 R83, R11, 0x10, RZ ;  /* 0x000000100b537819 */ /* 0x000fe400000006ff */
[----:B------:R-:W-:Y:S01]  /*0b80*/  SHF.L.U32 R84, R84, 0x10, RZ ;  /* 0x0000001054547819 */ /* 0x000fe200000006ff */
[-C--:B------:R-:W-:Y:S01]  /*0b90*/  FMUL.FTZ R77, R79, R86.reuse ;  /* 0x000000564f4d7220 */ /* 0x080fe20000410000 */
[----:B------:R-:W-:Y:S01]  /*0ba0*/  FADD.FTZ R59, R59, R86 ;  /* 0x000000563b3b7221 */ /* 0x000fe20000010000 */
[----:B------:R-:W-:Y:S01]  /*0bb0*/  FFMA.FTZ R39, R78, R86, R39 ;  /* 0x000000564e277223 */ /* 0x000fe20000010027 */
[-C--:B------:R-:W-:Y:S01]  /*0bc0*/  FMUL.FTZ R79, R81, R82.reuse ;  /* 0x00000052514f7220 */ /* 0x080fe20000410000 */
[----:B------:R-:W-:Y:S01]  /*0bd0*/  FADD.FTZ R53, R53, R82 ;  /* 0x0000005235357221 */ /* 0x000fe20000010000 */
[----:B------:R-:W-:Y:S01]  /*0be0*/  FFMA.FTZ R41, R80, R82, R41 ;  /* 0x0000005250297223 */ /* 0x000fe20000010029 */
[----:B------:R-:W-:Y:S01]  /*0bf0*/  FMUL.FTZ R82, R105, R110 ;  /* 0x0000006e69527220 */ /* 0x000fe20000410000 */
[----:B------:R-:W-:Y:S01]  /*0c00*/  SHF.L.U32 R86, R32, 0x10, RZ ;  /* 0x0000001020567819 */ /* 0x000fe200000006ff */
[----:B------:R-:W-:Y:S01]  /*0c10*/  FMUL.FTZ R81, R83, R84 ;  /* 0x0000005453517220 */ /* 0x000fe20000410000 */
[----:B------:R-:W-:Y:S01]  /*0c20*/  FMUL.FTZ R83, R105, R108 ;  /* 0x0000006c69537220 */ /* 0x000fe20000410000 */
[----:B------:R-:W-:Y:S01]  /*0c30*/  SHF.L.U32 R110, R33, 0x10, RZ ;  /* 0x00000010216e7819 */ /* 0x000fe200000006ff */
[----:B------:R-:W-:Y:S01]  /*0c40*/  FADD.FTZ R55, R55, R84 ;  /* 0x0000005437377221 */ /* 0x000fe20000010000 */
[----:B------:R-:W-:Y:S01]  /*0c50*/  FFMA.FTZ R43, R82, R84, R43 ;  /* 0x00000054522b7223 */ /* 0x000fe2000001002b */
[----:B------:R-:W-:Y:S01]  /*0c60*/  FMUL.FTZ R85, R105, R106 ;  /* 0x0000006a69557220 */ /* 0x000fe20000410000 */
[-C--:B------:R-:W-:Y:S01]  /*0c70*/  FMUL.FTZ R84, R86, R101.reuse ;  /* 0x0000006556547220 */ /* 0x080fe20000410000 */
[----:B------:R-:W-:Y:S01]  /*0c80*/  FADD.FTZ R48, R48, R101 ;  /* 0x0000006530307221 */ /* 0x000fe20000010000 */
[----:B------:R-:W-:Y:S01]  /*0c90*/  FFMA.FTZ R64, R83, R101, R64 ;  /* 0x0000006553407223 */ /* 0x000fe20000010040 */
[----:B------:R-:W-:Y:S01]  /*0ca0*/  FADD.FTZ R106, RZ, R12 ;  /* 0x0000000cff6a7221 */ /* 0x000fe20000010000 */
[----:B------:R-:W-:Y:S01]  /*0cb0*/  SHF.L.U32 R108, R34, 0x10, RZ ;  /* 0x00000010226c7819 */ /* 0x000fe200000006ff */
[----:B------:R-:W-:Y:S01]  /*0cc0*/  FFMA.FTZ R101, R3, R12, RZ ;  /* 0x0000000c03657223 */ /* 0x000fe200000100ff */
[----:B------:R-:W-:Y:S01]  /*0cd0*/  FMUL.FTZ R87, R105, R94 ;  /* 0x0000005e69577220 */ /* 0x000fe20000410000 */
[----:B------:R-:W-:Y:S01]  /*0ce0*/  FADD.FTZ R96, -R104, R109 ;  /* 0x0000006d68607221 */ /* 0x000fe20000010100 */
[-C--:B------:R-:W-:Y:S01]  /*0cf0*/  FMUL.FTZ R86, R110, R103.reuse ;  /* 0x000000676e567220 */ /* 0x080fe20000410000 */
[----:B------:R-:W-:Y:S01]  /*0d00*/  FADD.FTZ R50, R50, R103 ;  /* 0x0000006732327221 */ /* 0x000fe20000010000 */
[----:B------:R-:W-:Y:S01]  /*0d10*/  FFMA.FTZ R66, R85, R103, R66 ;  /* 0x0000006755427223 */ /* 0x000fe20000010042 */
[----:B------:R-:W-:Y:S01]  /*0d20*/  FADD.FTZ R103, R106, R19 ;  /* 0x000000136a677221 */ /* 0x000fe20000010000 */
[----:B------:R-:W-:Y:S01]  /*0d30*/  FFMA.FTZ R106, R76, R19, R101 ;  /* 0x000000134c6a7223 */ /* 0x000fe20000010065 */
[----:B------:R-:W-:Y:S01]  /*0d40*/  SHF.L.U32 R110, R35, 0x10, RZ ;  /* 0x00000010236e7819 */ /* 0x000fe200000006ff */
[-C--:B------:R-:W-:Y:S01]  /*0d50*/  FMUL.FTZ R94, R108, R95.reuse ;  /* 0x0000005f6c5e7220 */ /* 0x080fe20000410000 */
        /* <DEDUP_REMOVED lines=11> */
[----:B------:R-:W-:Y:S01]  /*0e10*/  FFMA.FTZ R99, R15, R16, R106 ;  /* 0x000000100f637223 */ /* 0x000fe2000001006a */
[----:B------:R-:W-:Y:S02]  /*0e20*/  SHF.L.U32 R110, R93, 0x10, RZ ;  /* 0x000000105d6e7819 */ /* 0x000fe400000006ff */
[----:B------:R-:W-:Y:S01]  /*0e30*/  FADD.FTZ R93, R108, R79 ;  /* 0x0000004f6c5d7221 */ /* 0x000fe20000010000 */
[----:B------:R-:W-:Y:S01]  /*0e40*/  FFMA.FTZ R106, R80, R79, R99 ;  /* 0x0000004f506a7223 */ /* 0x000fe20000010063 */
[----:B------:R-:W-:Y:S02]  /*0e50*/  SHF.L.U32 R101, R4, 0x10, RZ ;  /* 0x0000001004657819 */ /* 0x000fe400000006ff */
[----:B------:R-:W-:Y:S01]  /*0e60*/  FADD.FTZ R108, R93, R18 ;  /* 0x000000125d6c7221 */ /* 0x000fe20000010000 */
[----:B------:R-:W-:Y:S01]  /*0e70*/  FFMA.FTZ R93, R17, R18, R106 ;  /* 0x00000012115d7223 */ /* 0x000fe2000001006a */
[----:B------:R-:W-:Y:S01]  /*0e80*/  SHF.L.U32 R112, R97, 0x10, RZ ;  /* 0x0000001061707819 */ /* 0x000fe200000006ff */
[----:B------:R-:W-:Y:S01]  /*0e90*/  FMUL.FTZ R97, R101, R110 ;  /* 0x0000006e65617220 */ /* 0x000fe20000410000 */
[----:B------:R-:W-:Y:S01]  /*0ea0*/  FADD.FTZ R101, R108, R81 ;  /* 0x000000516c657221 */ /* 0x000fe20000010000 */
[----:B------:R-:W-:Y:S01]  /*0eb0*/  FFMA.FTZ R108, R82, R81, R93 ;  /* 0x00000051526c7223 */ /* 0x000fe2000001005d */
[----:B------:R-:W-:-:S02]  /*0ec0*/  FMUL.FTZ R98, R105, R98 ;  /* 0x0000006269627220 */ /* 0x000fc40000410000 */
[----:B------:R-:W-:Y:S01]  /*0ed0*/  FADD.FTZ R106, R101, R84 ;  /* 0x00000054656a7221 */ /* 0x000fe20000010000 */
[----:B------:R-:W-:Y:S01]  /*0ee0*/  FFMA.FTZ R93, R83, R84, R108 ;  /* 0x00000054535d7223 */ /* 0x000fe2000001006c */
[----:B------:R-:W-:Y:S02]  /*0ef0*/  SHF.L.U32 R103, R5, 0x10, RZ ;  /* 0x0000001005677819 */ /* 0x000fe400000006ff */
[----:B------:R-:W-:Y:S01]  /*0f00*/  FADD.FTZ R101, R106, R97 ;  /* 0x000000616a657221 */ /* 0x000fe20000010000 */
[C---:B------:R-:W-:Y:S01]  /*0f10*/  FFMA.FTZ R106, R98.reuse, R97, R93 ;  /* 0x00000061626a7223 */ /* 0x040fe2000001005d */
        /* <DEDUP_REMOVED lines=8> */
[----:B------:R-:W-:-:S02]  /*0fa0*/  SHF.L.U32 R103, R6, 0x10, RZ ;  /* 0x0000001006677819 */ /* 0x000fc400000006ff */
[----:B------:R-:W-:Y:S01]  /*0fb0*/  SHF.L.U32 R110, R0, 0x10, RZ ;  /* 0x00000010006e7819 */ /* 0x000fe200000006ff */
[----:B------:R-:W-:Y:S01]  /*0fc0*/  FFMA.FTZ R0, R100, R99, R93 ;  /* 0x0000006364007223 */ /* 0x000fe2000001005d */
[----:B------:R-:W-:Y:S01]  /*0fd0*/  SHF.L.U32 R112, R91, 0x10, RZ ;  /* 0x000000105b707819 */ /* 0x000fe200000006ff */
[----:B------:R-:W-:Y:S01]  /*0fe0*/  FADD.FTZ R91, R108, R99 ;  /* 0x000000636c5b7221 */ /* 0x000fe20000010000 */
[----:B------:R-:W-:Y:S01]  /*0ff0*/  SHF.L.U32 R107, R107, 0x10, RZ ;  /* 0x000000106b6b7819 */ /* 0x000fe200000006ff */
[----:B------:R-:W-:Y:S01]  /*1000*/  FMUL.FTZ R102, R105, R102 ;  /* 0x0000006669667220 */ /* 0x000fe20000410000 */
[----:B------:R-:W-:Y:S01]  /*1010*/  FMUL.FTZ R101, R103, R110 ;  /* 0x0000006e67657220 */ /* 0x000fe20000410000 */
[----:B------:R-:W-:Y:S01]  /*1020*/  FADD.FTZ R106, R91, R94 ;  /* 0x0000005e5b6a7221 */ /* 0x000fe20000010000 */
[----:B------:R-:W-:Y:S01]  /*1030*/  FFMA.FTZ R0, R87, R94, R0 ;  /* 0x0000005e57007223 */ /* 0x000fe20000010000 */
[----:B------:R-:W-:Y:S01]  /*1040*/  FADD.FTZ R104, -R104, R107 ;  /* 0x0000006b68687221 */ /* 0x000fe20000010100 */
[----:B------:R-:W-:Y:S01]  /*1050*/  SHF.L.U32 R107, R7, 0x10, RZ ;  /* 0x00000010076b7819 */ /* 0x000fe200000006ff */
[----:B------:R-:W-:Y:S01]  /*1060*/  FADD.FTZ R91, R106, R101 ;  /* 0x000000656a5b7221 */ /* 0x000fe20000010000 */
[----:B------:R-:W-:Y:S01]  /*1070*/  FFMA.FTZ R0, R102, R101, R0 ;  /* 0x0000006566007223 */ /* 0x000fe20000010000 */
[----:B------:R-:W-:-:S02]  /*1080*/  FMUL.FTZ R104, R105, R104 ;  /* 0x0000006869687220 */ /* 0x000fc40000410000 */
        /* <DEDUP_REMOVED lines=10> */
.L_x_101:
[----:B------:R-:W-:Y:S02]  /*1130*/  MOV R88, UR14 ;  /* 0x0000000e00587c02 */ /* 0x000fe40008000f00 */
[----:B------:R-:W-:Y:S02]  /*1140*/  MOV R89, UR15 ;  /* 0x0000000f00597c02 */ /* 0x000fe40008000f00 */
[----:B------:R-:W-:-:S04]  /*1150*/  ISETP.NE.U32.AND P0, PT, R88, RZ, PT ;  /* 0x000000ff5800720c */ /* 0x000fc80003f05070 */
[----:B------:R-:W-:-:S13]  /*1160*/  ISETP.NE.AND.EX P0, PT, R89, RZ, PT, P0 ;  /* 0x000000ff5900720c */ /* 0x000fda0003f05300 */
[----:B------:R-:W-:Y:S05]  /*1170*/  @!P0 BRA `(.L_x_102) ;  /* 0x0000000000288947 */ /* 0x000fea0003800000 */
[----:B------:R-:W1:Y:S01]  /*1180*/  LDC.64 R20, c[0x0][0x438] ;  /* 0x00010e00ff147b82 */ /* 0x000e620000000a00 */
[----:B------:R-:W-:-:S05]  /*1190*/  IMAD R22, R2, UR9, RZ ;  /* 0x0000000902167c24 */ /* 0x000fca000f8e02ff */
[----:B------:R-:W-:-:S04]  /*11a0*/  SHF.R.S32.HI R23, RZ, 0x1f, R22 ;  /* 0x0000001fff177819 */ /* 0x000fc80000011416 */
[----:B------:R-:W-:-:S04]  /*11b0*/  LEA.HI R23, R23, R22, RZ, 0x3 ;  /* 0x0000001617177211 */ /* 0x000fc800078f18ff */
[----:B------:R-:W-:-:S04]  /*11c0*/  LEA.HI.SX32 R25, R23, R0, 0x1d ;  /* 0x0000000017197211 */ /* 0x000fc800078feaff */
[C---:B------:R-:W-:Y:S01]  /*11d0*/  IADD3 R23, PT, PT, R25.reuse, 0x20, RZ ;  /* 0x0000002019177810 */ /* 0x040fe20007ffe0ff */
[----:B-1----:R-:W-:-:S04]  /*11e0*/  IMAD.WIDE.U32 R24, R25, 0x10, R20 ;  /* 0x0000001019187825 */ /* 0x002fc800078e0014 */
[----:B------:R-:W-:Y:S02]  /*11f0*/  IMAD.WIDE.U32 R20, R23, 0x10, R20 ;  /* 0x0000001017147825 */ /* 0x000fe400078e0014 */
[----:B------:R-:W5:Y:S04]  /*1200*/  LDG.E.128 R24, desc[UR6][R24.64] ;  /* 0x0000000618187981 */ /* 0x000f68000c1e1d00 */
[----:B------:R-:W5:Y:S02]  /*1210*/  LDG.E.128 R20, desc[UR6][R20.64] ;  /* 0x0000000614147981 */ /* 0x000f64000c1e1d00 */
.L_x_102:
[----:B0-----:R-:W-:Y:S05]  /*1220*/  BSYNC.RECONVERGENT B1 ;  /* 0x0000000000017941 */ /* 0x001fea0003800200 */
.L_x_100:
[----:B------:R-:W-:Y:S01]  /*1230*/  UMOV UR4, 0xffffffff ;  /* 0xffffffff00047882 */ /* 0x000fe20000000000 */
[----:B-----5:R-:W-:Y:S02]  /*1240*/  ISETP.GE.AND P2, PT, R90, 0x1, PT ;  /* 0x000000015a00780c */ /* 0x020fe40003f46270 */
[----:B------:R-:W-:Y:S11]  /*1250*/  BRA.DIV UR4, `(.L_x_103) ;  /* 0x0000002e04ac7947 */ /* 0x000ff6000b800000 */
[----:B------:R-:W0:Y:S04]  /*1260*/  SHFL.BFLY PT, R91, R106, 0x1, 0x1f ;  /* 0x0c201f006a5b7f89 */ /* 0x000e2800000e0000 */
[----:B------:R-:W1:Y:S01]  /*1270*/  SHFL.BFLY PT, R0, R107, 0x1, 0x1f ;  /* 0x0c201f006b007f89 */ /* 0x000e6200000e0000 */
[----:B0-----:R-:W-:Y:S01]  /*1280*/  FADD.FTZ R91, R91, R106 ;  /* 0x0000006a5b5b7221 */ /* 0x001fe20000010000 */
[----:B-1----:R-:W-:-:S04]  /*1290*/  FADD.FTZ R0, R0, R107 ;  /* 0x0000006b00007221 */ /* 0x002fc80000010000 */
[----:B------:R-:W0:Y:S04]  /*12a0*/  SHFL.BFLY PT, R108, R91, 0x2, 0x1f ;  /* 0x0c401f005b6c7f89 */ /* 0x000e2800000e0000 */
[----:B------:R-:W1:Y:S01]  /*12b0*/  SHFL.BFLY PT, R93, R0, 0x2, 0x1f ;  /* 0x0c401f00005d7f89 */ /* 0x000e6200000e0000 */
[----:B0-----:R-:W-:Y:S01]  /*12c0*/  FADD.FTZ R108, R91, R108 ;  /* 0x0000006c5b6c7221 */ /* 0x001fe20000010000 */
[----:B------:R-:W-:Y:S01]  /*12d0*/  PRMT R91, R24, 0x7632, R91 ;  /* 0x00007632185b7816 */ /* 0x000fe2000000005b */
[----:B-1----:R-:W-:-:S03]  /*12e0*/  FADD.FTZ R93, R0, R93 ;  /* 0x0000005d005d7221 */ /* 0x002fc60000010000 */
        /* <DEDUP_REMOVED lines=10> */
.L_x_126:
[----:B------:R-:W3:Y:S01]  /*1390*/  S2R R106, SR_TID.X ;  /* 0x00000000006a7919 */ /* 0x000ee20000002100 */
[----:B------:R-:W-:Y:S01]  /*13a0*/  @P2 IADD3 R90, PT, PT, R90, -0x1, RZ ;  /* 0xffffffff5a5a2810 */ /* 0x000fe20007ffe0ff */
[----:B-1----:R-:W-:Y:S01]  /*13b0*/  FADD.FTZ R108, R111, R0 ;  /* 0x000000006f6c7221 */ /* 0x002fe20000010000 */
[----:B------:R-:W-:Y:S01]  /*13c0*/  ISETP.NE.U32.AND P1, PT, R88, RZ, PT ;  /* 0x000000ff5800720c */ /* 0x000fe20003f25070 */
[----:B------:R-:W-:Y:S02]  /*13d0*/  IMAD R88, R2, UR9, RZ ;  /* 0x0000000902587c24 */ /* 0x000fe4000f8e02ff */
[----:B--2---:R-:W-:Y:S01]  /*13e0*/  FADD.FTZ R93, R107, R112 ;  /* 0x000000706b5d7221 */ /* 0x004fe20000010000 */
[----:B------:R-:W-:Y:S01]  /*13f0*/  @P2 IMAD R90, R90, UR9, RZ ;  /* 0x000000095a5a2c24 */ /* 0x000fe2000f8e02ff */
[----:B------:R-:W-:Y:S01]  /*1400*/  ISETP.NE.AND.EX P1, PT, R89, RZ, PT, P1 ;  /* 0x000000ff5900720c */ /* 0x000fe20003f25310 */
[----:B0-----:R-:W-:Y:S01]  /*1410*/  HFMA2 R107, -RZ, RZ, 0, 0 ;  /* 0x00000000ff6b7431 */ /* 0x001fe200000001ff */
[----:B------:R-:W-:Y:S01]  /*1420*/  SHF.R.S32.HI R89, RZ, 0x1f, R88 ;  /* 0x0000001fff597819 */ /* 0x000fe20000011458 */
[----:B------:R-:W-:Y:S01]  /*1430*/  FMUL.FTZ R108, R108, UR12 ;  /* 0x0000000c6c6c7c20 */ /* 0x000fe20008410000 */
[----:B------:R-:W-:Y:S01]  /*1440*/  @P2 SHF.R.S32.HI R109, RZ, 0x1f, R90 ;  /* 0x0000001fff6d2819 */ /* 0x000fe2000001145a */
[----:B------:R-:W-:Y:S01]  /*1450*/  BSSY.RECONVERGENT B1, `(.L_x_104) ;  /* 0x0000130000017945 */ /* 0x000fe20003800200 */
[----:B------:R-:W-:Y:S01]  /*1460*/  ISETP.NE.AND P4, PT, RZ, UR8, PT ;  /* 0x00000008ff007c0c */ /* 0x000fe2000bf85270 */
[----:B------:R-:W-:Y:S01]  /*1470*/  FMUL.FTZ R93, R93, UR12 ;  /* 0x0000000c5d5d7c20 */ /* 0x000fe20008410000 */
[----:B------:R-:W-:-:S02]  /*1480*/  @P2 LEA.HI R109, R109, R90, RZ, 0x3 ;  /* 0x0000005a6d6d2211 */ /* 0x000fc400078f18ff */
[----:B------:R-:W-:Y:S02]  /*1490*/  LEA.HI R89, R89, R88, RZ, 0x3 ;  /* 0x0000005859597211 */ /* 0x000fe400078f18ff */
[----:B------:R-:W-:Y:S02]  /*14a0*/  FSEL R108, R108, RZ, !P4 ;  /* 0x000000ff6c6c7208 */ /* 0x000fe40006000000 */
[----:B---3--:R-:W-:-:S04]  /*14b0*/  LOP3.LUT R0, R106, 0x1f, RZ, 0xc0, !PT ;  /* 0x0000001f6a007812 */ /* 0x008fc800078ec0ff */
[-C--:B------:R-:W-:Y:S02]  /*14c0*/  @P2 LEA.HI.SX32 R107, R109, R0.reuse, 0x1d ;  /* 0x000000006d6b2211 */ /* 0x080fe400078feaff */
[----:B------:R-:W-:Y:S01]  /*14d0*/  LEA.HI.SX32 R109, R89, R0, 0x1d ;  /* 0x00000000596d7211 */ /* 0x000fe200078feaff */
[----:B------:R-:W-:Y:S06]  /*14e0*/  @P1 BRA `(.L_x_105) ;  /* 0x0000000800501947 */ /* 0x000fec0003800000 */
        /* <DEDUP_REMOVED lines=12> */
[----:B------:R-:W-:Y:S01]  /*15b0*/  @P2 ISETP.GT.AND P3, PT, R92, RZ, PT ;  /* 0x000000ff5c00220c */ /* 0x000fe20003f64270 */
[----:B------:R-:W1:Y:S01]  /*15c0*/  @P2 LDC R111, c[0x0][0x40c] ;  /* 0x00010300ff6f2b82 */ /* 0x000e620000000800 */
[C---:B------:R-:W-:Y:S01]  /*15d0*/  @P2 FMUL.FTZ R88, R105.reuse, R88 ;  /* 0x0000005869582220 */ /* 0x040fe20000410000 */
[----:B------:R-:W-:Y:S01]  /*15e0*/  @P2 FMUL.FTZ R90, R105, R90 ;  /* 0x0000005a695a2220 */ /* 0x000fe20000410000 */
[-CC-:B------:R-:W-:Y:S01]  /*15f0*/  FFMA.FTZ R91, R13, R93.reuse, R108.reuse ;  /* 0x0000005d0d5b7223 */ /* 0x180fe2000001006c */
[----:B------:R-:W-:Y:S01]  /*1600*/  FFMA.FTZ R118, R80, R93, R108 ;  /* 0x0000005d50767223 */ /* 0x000fe2000001006c */
[----:B------:R-:W-:Y:S01]  /*1610*/  @P2 FADD.FTZ R112, R77, -R112 ;  /* 0x800000704d702221 */ /* 0x000fe20000010000 */
[----:B------:R-:W-:Y:S01]  /*1620*/  @P2 FSEL R88, R88, RZ, P1 ;  /* 0x000000ff58582208 */ /* 0x000fe20000800000 */
[----:B------:R-:W-:Y:S01]  /*1630*/  @P2 FADD.FTZ R110, R14, -R91 ;  /* 0x8000005b0e6e2221 */ /* 0x000fe20000010000 */
[----:B------:R-:W2:Y:S01]  /*1640*/  @P2 LDC R113, c[0x0][0x40c] ;  /* 0x00010300ff712b82 */ /* 0x000ea20000000800 */
[----:B------:R-:W-:Y:S01]  /*1650*/  @P2 FSEL R90, R90, RZ, P3 ;  /* 0x000000ff5a5a2208 */ /* 0x000fe20001800000 */
[----:B------:R-:W-:Y:S01]  /*1660*/  @P2 FADD.FTZ R118, R79, -R118 ;  /* 0x800000764f762221 */ /* 0x000fe20000010000 */
[C---:B------:R-:W-:Y:S01]  /*1670*/  @P2 FMUL.FTZ R110, R105.reuse, R110 ;  /* 0x0000006e696e2220 */ /* 0x040fe20000410000 */
[C---:B------:R-:W-:Y:S01]  /*1680*/  @P2 ISETP.GT.AND P1, PT, R92.reuse, RZ, PT ;  /* 0x000000ff5c00220c */ /* 0x040fe20003f24270 */
[C---:B------:R-:W-:Y:S01]  /*1690*/  @P2 FMUL.FTZ R112, R105.reuse, R112 ;  /* 0x0000007069702220 */ /* 0x040fe20000410000 */
[----:B------:R-:W-:Y:S01]  /*16a0*/  @P2 ISETP.GT.AND P3, PT, R92, RZ, PT ;  /* 0x000000ff5c00220c */ /* 0x000fe20003f64270 */
[----:B------:R-:W-:Y:S01]  /*16b0*/  @P2 FMUL.FTZ R118, R105, R118 ;  /* 0x0000007669762220 */ /* 0x000fe20000410000 */
[----:B0-----:R-:W-:Y:S01]  /*16c0*/  @P2 FMUL.FTZ R88, R88, R89 ;  /* 0x0000005958582220 */ /* 0x001fe20000410000 */
[----:B------:R-:W-:Y:S01]  /*16d0*/  @P2 FSEL R110, R110, RZ, P1 ;  /* 0x000000ff6e6e2208 */ /* 0x000fe20000800000 */
[----:B------:R-:W0:Y:S01]  /*16e0*/  @P2 LDC R91, c[0x0][0x40c] ;  /* 0x00010300ff5b2b82 */ /* 0x000e220000000800 */
[----:B------:R-:W-:-:S02]  /*16f0*/  @P2 ISETP.GT.AND P1, PT, R92, RZ, PT ;  /* 0x000000ff5c00220c */ /* 0x000fc40003f24270 */
[----:B------:R-:W-:Y:S02]  /*1700*/  @P2 F2FP.BF16.F32.PACK_AB R89, RZ, R88 ;  /* 0x00000058ff59223e */ /* 0x000fe400000010ff */
[----:B------:R-:W-:Y:S01]  /*1710*/  @P2 ISETP.GT.AND P4, PT, R92, RZ, PT ;  /* 0x000000ff5c00220c */ /* 0x000fe20003f84270 */
[----:B-1----:R-:W-:Y:S01]  /*1720*/  @P2 FMUL.FTZ R90, R90, R111 ;  /* 0x0000006f5a5a2220 */ /* 0x002fe20000410000 */
[----:B------:R-:W-:Y:S01]  /*1730*/  @P2 PRMT R68, R89, 0x7610, R68 ;  /* 0x0000761059442816 */ /* 0x000fe20000000044 */
[--C-:B------:R-:W-:Y:S01]  /*1740*/  FFMA.FTZ R111, R15, R93, R108.reuse ;  /* 0x0000005d0f6f7223 */ /* 0x100fe2000001006c */
[----:B------:R-:W1:Y:S01]  /*1750*/  @P2 LDC R89, c[0x0][0x40c] ;  /* 0x00010300ff592b82 */ /* 0x000e620000000800 */
[----:B------:R-:W-:Y:S02]  /*1760*/  @P2 ISETP.GT.AND P5, PT, R92, RZ, PT ;  /* 0x000000ff5c00220c */ /* 0x000fe40003fa4270 */
[----:B------:R-:W-:Y:S01]  /*1770*/  @P2 F2FP.BF16.F32.PACK_AB R90, RZ, R90 ;  /* 0x0000005aff5a223e */ /* 0x000fe200000010ff */
[----:B------:R-:W-:Y:S01]  /*1780*/  @P2 FADD.FTZ R114, R16, -R111 ;  /* 0x8000006f10722221 */ /* 0x000fe20000010000 */
[----:B--2---:R-:W-:Y:S01]  /*1790*/  @P2 FMUL.FTZ R88, R110, R113 ;  /* 0x000000716e582220 */ /* 0x004fe20000410000 */
[----:B------:R-:W-:Y:S01]  /*17a0*/  FFMA.FTZ R113, R17, R93, R108 ;  /* 0x0000005d11717223 */ /* 0x000fe2000001006c */
[----:B------:R-:W-:Y:S01]  /*17b0*/  @P2 PRMT R68, R68, 0x5410, R90 ;  /* 0x0000541044442816 */ /* 0x000fe2000000005a */
[----:B------:R-:W2:Y:S01]  /*17c0*/  @P2 LDC R110, c[0x0][0x40c] ;  /* 0x00010300ff6e2b82 */ /* 0x000ea20000000800 */
[----:B------:R-:W-:Y:S01]  /*17d0*/  @P2 FMUL.FTZ R114, R105, R114 ;  /* 0x0000007269722220 */ /* 0x000fe20000410000 */
[----:B------:R-:W-:Y:S01]  /*17e0*/  @P2 FADD.FTZ R120, R18, -R113 ;  /* 0x8000007112782221 */ /* 0x000fe20000010000 */
[----:B------:R-:W-:-:S02]  /*17f0*/  @P2 FSEL R111, R112, RZ, P1 ;  /* 0x000000ff706f2208 */ /* 0x000fc40000800000 */
[----:B------:R-:W-:Y:S01]  /*1800*/  @P2 FSEL R113, R118, RZ, P4 ;  /* 0x000000ff76712208 */ /* 0x000fe20002000000 */
[----:B------:R-:W-:Y:S01]  /*1810*/  @P2 FMUL.FTZ R120, R105, R120 ;  /* 0x0000007869782220 */ /* 0x000fe20000410000 */
[----:B------:R-:W-:Y:S01]  /*1820*/  @P2 FSEL R114, R114, RZ, P3 ;  /* 0x000000ff72722208 */ /* 0x000fe20001800000 */
[----:B------:R-:W3:Y:S01]  /*1830*/  @P2 LDC R90, c[0x0][0x40c] ;  /* 0x00010300ff5a2b82 */ /* 0x000ee20000000800 */
[----:B------:R-:W-:Y:S02]  /*1840*/  @P2 F2FP.BF16.F32.PACK_AB R88, RZ, R88 ;  /* 0x00000058ff58223e */ /* 0x000fe400000010ff */
[----:B------:R-:W-:Y:S01]  /*1850*/  @P2 FSEL R120, R120, RZ, P5 ;  /* 0x000000ff78782208 */ /* 0x000fe20002800000 */
[----:B0-----:R-:W-:Y:S01]  /*1860*/  @P2 FMUL.FTZ R91, R114, R91 ;  /* 0x0000005b725b2220 */ /* 0x001fe20000410000 */
[----:B------:R-:W-:-:S03]  /*1870*/  @P2 PRMT R69, R88, 0x7610, R69 ;  /* 0x0000761058452816 */ /* 0x000fc60000000045 */
[----:B-1----:R-:W-:Y:S01]  /*1880*/  @P2 FMUL.FTZ R89, R120, R89 ;  /* 0x0000005978592220 */ /* 0x002fe20000410000 */
[----:B------:R-:W-:-:S04]  /*1890*/  @P2 F2FP.BF16.F32.PACK_AB R91, RZ, R91 ;  /* 0x0000005bff5b223e */ /* 0x000fc800000010ff */
[----:B------:R-:W-:Y:S02]  /*18a0*/  @P2 F2FP.BF16.F32.PACK_AB R89, RZ, R89 ;  /* 0x00000059ff59223e */ /* 0x000fe400000010ff */
[----:B------:R-:W-:Y:S01]  /*18b0*/  @P2 PRMT R70, R91, 0x7610, R70 ;  /* 0x000076105b462816 */ /* 0x000fe20000000046 */
[----:B--2---:R-:W-:Y:S01]  /*18c0*/  @P2 FMUL.FTZ R110, R111, R110 ;  /* 0x0000006e6f6e2220 */ /* 0x004fe20000410000 */
[----:B------:R-:W-:-:S04]  /*18d0*/  @P2 PRMT R71, R89, 0x7610, R71 ;  /* 0x0000761059472816 */ /* 0x000fc80000000047 */
[----:B------:R-:W-:Y:S01]  /*18e0*/  @P2 F2FP.BF16.F32.PACK_AB R110, RZ, R110 ;  /* 0x0000006eff6e223e */ /* 0x000fe200000010ff */
[----:B---3--:R-:W-:-:S03]  /*18f0*/  @P2 FMUL.FTZ R90, R113, R90 ;  /* 0x0000005a715a2220 */ /* 0x008fc60000410000 */
[----:B------:R-:W-:Y:S02]  /*1900*/  @P2 PRMT R69, R69, 0x5410, R110 ;  /* 0x0000541045452816 */ /* 0x000fe4000000006e */
[----:B------:R-:W-:-:S04]  /*1910*/  @P2 F2FP.BF16.F32.PACK_AB R90, RZ, R90 ;  /* 0x0000005aff5a223e */ /* 0x000fc800000010ff */
        /* <DEDUP_REMOVED lines=11> */
.L_x_106:
[----:B------:R-:W0:Y:S01]  /*19d0*/  @P2 LDC R111, c[0x0][0x40c] ;  /* 0x00010300ff6f2b82 */ /* 0x000e220000000800 */
[-CC-:B------:R-:W-:Y:S01]  /*19e0*/  FFMA.FTZ R74, R76, R93.reuse, R108.reuse ;  /* 0x0000005d4c4a7223 */ /* 0x180fe2000001006c */
[-CC-:B------:R-:W-:Y:S01]  /*19f0*/  FFMA.FTZ R73, R3, R93.reuse, R108.reuse ;  /* 0x0000005d03497223 */ /* 0x180fe2000001006c */
[-CC-:B------:R-:W-:Y:S01]  /*1a00*/  FFMA.FTZ R89, R13, R93.reuse, R108.reuse ;  /* 0x0000005d0d597223 */ /* 0x180fe2000001006c */
[-C--:B------:R-:W-:Y:S01]  /*1a10*/  FFMA.FTZ R88, R78, R93.reuse, R108 ;  /* 0x0000005d4e587223 */ /* 0x080fe2000001006c */
[----:B------:R-:W-:Y:S01]  /*1a20*/  FADD.FTZ R74, R19, -R74 ;  /* 0x8000004a134a7221 */ /* 0x000fe20000010000 */
[----:B------:R-:W-:Y:S01]  /*1a30*/  FADD.FTZ R72, R12, -R73 ;  /* 0x800000490c487221 */ /* 0x000fe20000010000 */
[----:B------:R-:W-:Y:S01]  /*1a40*/  ISETP.GT.AND P1, PT, R92, RZ, PT ;  /* 0x000000ff5c00720c */ /* 0x000fe20003f24270 */
[----:B------:R-:W1:Y:S01]  /*1a50*/  @P2 LDC R110, c[0x0][0x40c] ;  /* 0x00010300ff6e2b82 */ /* 0x000e620000000800 */
[----:B------:R-:W-:Y:S01]  /*1a60*/  FMUL.FTZ R73, R105, R74 ;  /* 0x0000004a69497220 */ /* 0x000fe20000410000 */
[----:B------:R-:W-:Y:S01]  /*1a70*/  FADD.FTZ R74, R14, -R89 ;  /* 0x800000590e4a7221 */ /* 0x000fe20000010000 */
[----:B------:R-:W-:Y:S01]  /*1a80*/  FADD.FTZ R88, R77, -R88 ;  /* 0x800000584d587221 */ /* 0x000fe20000010000 */
[-CC-:B------:R-:W-:Y:S01]  /*1a90*/  FFMA.FTZ R113, R15, R93.reuse, R108.reuse ;  /* 0x0000005d0f717223 */ /* 0x180fe2000001006c */
[-C--:B------:R-:W-:Y:S01]  /*1aa0*/  FFMA.FTZ R118, R80, R93.reuse, R108 ;  /* 0x0000005d50767223 */ /* 0x080fe2000001006c */
[C---:B------:R-:W-:Y:S01]  /*1ab0*/  FMUL.FTZ R74, R105.reuse, R74 ;  /* 0x0000004a694a7220 */ /* 0x040fe20000410000 */
[----:B------:R-:W-:Y:S01]  /*1ac0*/  FMUL.FTZ R89, R105, R88 ;  /* 0x0000005869597220 */ /* 0x000fe20000410000 */
[----:B------:R-:W2:Y:S01]  /*1ad0*/  @P2 LDC R90, c[0x0][0x40c] ;  /* 0x00010300ff5a2b82 */ /* 0x000ea20000000800 */
[----:B------:R-:W-:Y:S01]  /*1ae0*/  FSEL R73, R73, RZ, P1 ;  /* 0x000000ff49497208 */ /* 0x000fe20000800000 */
[----:B------:R-:W-:Y:S01]  /*1af0*/  FADD.FTZ R114, R16, -R113 ;  /* 0x8000007110727221 */ /* 0x000fe20000010000 */
[----:B------:R-:W-:Y:S01]  /*1b00*/  FSEL R74, R74, RZ, P1 ;  /* 0x000000ff4a4a7208 */ /* 0x000fe20000800000 */
[----:B------:R-:W-:Y:S01]  /*1b10*/  FADD.FTZ R118, R79, -R118 ;  /* 0x800000764f767221 */ /* 0x000fe20000010000 */
[----:B------:R-:W-:Y:S01]  /*1b20*/  FSEL R89, R89, RZ, P1 ;  /* 0x000000ff59597208 */ /* 0x000fe20000800000 */
[----:B------:R-:W-:Y:S01]  /*1b30*/  FFMA.FTZ R117, R17, R93, R108 ;  /* 0x0000005d11757223 */ /* 0x000fe2000001006c */
[C---:B------:R-:W-:Y:S01]  /*1b40*/  FMUL.FTZ R72, R105.reuse, R72 ;  /* 0x0000004869487220 */ /* 0x040fe20000410000 */
[----:B0-----:R-:W-:Y:S01]  /*1b50*/  @P2 FMUL.FTZ R111, R74, R111 ;  /* 0x0000006f4a6f2220 */ /* 0x001fe20000410000 */
[----:B------:R-:W0:Y:S01]  /*1b60*/  @P2 LDC R75, c[0x0][0x40c] ;  /* 0x00010300ff4b2b82 */ /* 0x000e220000000800 */
[----:B------:R-:W-:Y:S01]  /*1b70*/  FMUL.FTZ R113, R105, R118 ;  /* 0x0000007669717220 */ /* 0x000fe20000410000 */
[----:B------:R-:W-:Y:S01]  /*1b80*/  FADD.FTZ R118, R18, -R117 ;  /* 0x8000007512767221 */ /* 0x000fe20000010000 */
[----:B------:R-:W-:-:S03]  /*1b90*/  FSEL R72, R72, RZ, P1 ;  /* 0x000000ff48487208 */ /* 0x000fc60000800000 */
[----:B------:R-:W-:Y:S01]  /*1ba0*/  FMUL.FTZ R118, R105, R118 ;  /* 0x0000007669767220 */ /* 0x000fe20000410000 */
[----:B-1----:R-:W-:Y:S01]  /*1bb0*/  @P2 FMUL.FTZ R112, R89, R110 ;  /* 0x0000006e59702220 */ /* 0x002fe20000410000 */
[----:B------:R-:W1:Y:S01]  /*1bc0*/  @P2 LDC R91, c[0x0][0x40c] ;  /* 0x00010300ff5b2b82 */ /* 0x000e620000000800 */
[----:B------:R-:W-:Y:S02]  /*1bd0*/  @P2 F2FP.BF16.F32.PACK_AB R110, RZ, R111 ;  /* 0x0000006fff6e223e */ /* 0x000fe400000010ff */
[----:B------:R-:W-:Y:S01]  /*1be0*/  FSEL R117, R118, RZ, P1 ;  /* 0x000000ff76757208 */ /* 0x000fe20000800000 */
[----:B------:R-:W-:Y:S01]  /*1bf0*/  FFMA.FTZ R118, R82, R93, R108 ;  /* 0x0000005d52767223 */ /* 0x000fe2000001006c */
[----:B------:R-:W-:Y:S01]  /*1c00*/  @P2 F2FP.BF16.F32.PACK_AB R111, RZ, R112 ;  /* 0x00000070ff6f223e */ /* 0x000fe200000010ff */
[----:B------:R-:W-:Y:S01]  /*1c10*/  FMUL.FTZ R112, R105, R114 ;  /* 0x0000007269707220 */ /* 0x000fe20000410000 */
[----:B--2---:R-:W-:Y:S01]  /*1c20*/  @P2 FMUL.FTZ R88, R73, R90 ;  /* 0x0000005a49582220 */ /* 0x004fe20000410000 */
[----:B------:R-:W2:Y:S01]  /*1c30*/  @P2 LDC R114, c[0x0][0x40c] ;  /* 0x00010300ff722b82 */ /* 0x000ea20000000800 */
[----:B------:R-:W-:Y:S01]  /*1c40*/  FSEL R113, R113, RZ, P1 ;  /* 0x000000ff71717208 */ /* 0x000fe20000800000 */
[----:B------:R-:W-:Y:S01]  /*1c50*/  FADD.FTZ R118, R81, -R118 ;  /* 0x8000007651767221 */ /* 0x000fe20000010000 */
[----:B------:R-:W-:-:S02]  /*1c60*/  FSEL R112, R112, RZ, P1 ;  /* 0x000000ff70707208 */ /* 0x000fc40000800000 */
[----:B------:R-:W-:Y:S01]  /*1c70*/  @P2 F2FP.BF16.F32.PACK_AB R88, RZ, R88 ;  /* 0x00000058ff58223e */ /* 0x000fe200000010ff */
[----:B------:R-:W-:Y:S01]  /*1c80*/  FMUL.FTZ R118, R105, R118 ;  /* 0x0000007669767220 */ /* 0x000fe20000410000 */
[----:B------:R-:W-:Y:S01]  /*1c90*/  @P2 PRMT R69, R110, 0x7610, R69 ;  /* 0x000076106e452816 */ /* 0x000fe20000000045 */
[----:B------:R-:W3:Y:S01]  /*1ca0*/  @P2 LDC R90, c[0x0][0x40c] ;  /* 0x00010300ff5a2b82 */ /* 0x000ee20000000800 */
[----:B0-----:R-:W-:Y:S01]  /*1cb0*/  @P2 FMUL.FTZ R75, R72, R75 ;  /* 0x0000004b484b2220 */ /* 0x001fe20000410000 */
[----:B------:R-:W-:Y:S02]  /*1cc0*/  F2FP.BF16.F32.PACK_AB R72, R73, R72 ;  /* 0x000000484948723e */ /* 0x000fe400000010ff */
[----:B------:R-:W-:Y:S02]  /*1cd0*/  FSEL R118, R118, RZ, P1 ;  /* 0x000000ff76767208 */ /* 0x000fe40000800000 */
[----:B------:R-:W-:Y:S01]  /*1ce0*/  @P2 F2FP.BF16.F32.PACK_AB R75, RZ, R75 ;  /* 0x0000004bff4b223e */ /* 0x000fe200000010ff */
[----:B-1----:R-:W-:Y:S01]  /*1cf0*/  @P2 FMUL.FTZ R91, R112, R91 ;  /* 0x0000005b705b2220 */ /* 0x002fe20000410000 */
[----:B------:R-:W-:-:S02]  /*1d00*/  F2FP.BF16.F32.PACK_AB R73, R89, R74 ;  /* 0x0000004a5949723e */ /* 0x000fc400000010ff */
[----:B------:R-:W-:Y:S02]  /*1d10*/  @P2 PRMT R68, R75, 0x7610, R68 ;  /* 0x000076104b442816 */ /* 0x000fe40000000044 */
[----:B------:R-:W-:Y:S02]  /*1d20*/  @P2 F2FP.BF16.F32.PACK_AB R91, RZ, R91 ;  /* 0x0000005bff5b223e */ /* 0x000fe400000010ff */
[----:B------:R-:W-:Y:S01]  /*1d30*/  F2FP.BF16.F32.PACK_AB R74, R113, R112 ;  /* 0x00000070714a723e */ /* 0x000fe200000010ff */
[----:B--2---:R-:W-:Y:S01]  /*1d40*/  @P2 FMUL.FTZ R114, R117, R114 ;  /* 0x0000007275722220 */ /* 0x004fe20000410000 */
[----:B------:R-:W-:Y:S02]  /*1d50*/  @P2 PRMT R70, R91, 0x7610, R70 ;  /* 0x000076105b462816 */ /* 0x000fe40000000046 */
[----:B------:R-:W-:Y:S02]  /*1d60*/  @P2 PRMT R68, R68, 0x5410, R88 ;  /* 0x0000541044442816 */ /* 0x000fe40000000058 */
[----:B------:R-:W-:-:S02]  /*1d70*/  @P2 F2FP.BF16.F32.PACK_AB R114, RZ, R114 ;  /* 0x00000072ff72223e */ /* 0x000fc400000010ff */
[----:B------:R-:W-:Y:S01]  /*1d80*/  @P2 PRMT R69, R69, 0x5410, R111 ;  /* 0x0000541045452816 */ /* 0x000fe2000000006f */
[----:B---3--:R-:W-:Y:S01]  /*1d90*/  @P2 FMUL.FTZ R90, R113, R90 ;  /* 0x0000005a715a2220 */ /* 0x008fe20000410000 */
[----:B------:R-:W-:Y:S02]  /*1da0*/  F2FP.BF16.F32.PACK_AB R75, R118, R117 ;  /* 0x00000075764b723e */ /* 0x000fe400000010ff */
[----:B------:R-:W-:Y:S02]  /*1db0*/  @P2 PRMT R71, R114, 0x7610, R71 ;  /* 0x0000761072472816 */ /* 0x000fe40000000047 */
[----:B------:R-:W-:-:S04]  /*1dc0*/  @P2 F2FP.BF16.F32.PACK_AB R90, RZ, R90 ;  /* 0x0000005aff5a223e */ /* 0x000fc800000010ff */
[----:B------:R-:W-:Y:S01]  /*1dd0*/  @P2 PRMT R70, R70, 0x5410, R90 ;  /* 0x0000541046462816 */ /* 0x000fe2000000005a */
[----:B------:R-:W-:Y:S06]  /*1de0*/  @!P2 BRA `(.L_x_107) ;  /* 0x000000080058a947 */ /* 0x000fec0003800000 */
[----:B------:R-:W-:-:S05]  /*1df0*/  FMUL.FTZ R88, R118, UR13 ;  /* 0x0000000d76587c20 */ /* 0x000fca0008410000 */
[----:B------:R-:W-:-:S04]  /*1e00*/  F2FP.BF16.F32.PACK_AB R88, RZ, R88 ;  /* 0x00000058ff58723e */ /* 0x000fc800000010ff */
[----:B------:R-:W-:Y:S01]  /*1e10*/  PRMT R71, R71, 0x5410, R88 ;  /* 0x0000541047477816 */ /* 0x000fe20000000058 */
[----:B------:R-:W-:Y:S06]  /*1e20*/  BRA `(.L_x_107) ;  /* 0x0000000800487947 */ /* 0x000fec0003800000 */
.L_x_105:
[----:B------:R-:W-:Y:S02]  /*1e30*/  MOV R115, UR20 ;  /* 0x0000001400737c02 */ /* 0x000fe40008000f00 */
[----:B------:R-:W-:Y:S02]  /*1e40*/  MOV R116, UR21 ;  /* 0x0000001500747c02 */ /* 0x000fe40008000f00 */
[----:B------:R-:W-:-:S04]  /*1e50*/  ISETP.NE.U32.AND P1, PT, R115, RZ, PT ;  /* 0x000000ff7300720c */ /* 0x000fc80003f25070 */
[----:B------:R-:W-:-:S13]  /*1e60*/  ISETP.NE.AND.EX P1, PT, R116, RZ, PT, P1 ;  /* 0x000000ff7400720c */ /* 0x000fda0003f25310 */
[----:B------:R-:W-:Y:S05]  /*1e70*/  @P1 BRA `(.L_x_108) ;  /* 0x0000000400141947 */ /* 0x000fea0003800000 */
[----:B------:R-:W-:Y:S01]  /*1e80*/  ISETP.GT.AND P1, PT, R92, RZ, PT ;  /* 0x000000ff5c00720c */ /* 0x000fe20003f24270 */
[----:B------:R-:W0:Y:S01]  /*1e90*/  @P2 LDC R117, c[0x0][0x40c] ;  /* 0x00010300ff752b82 */ /* 0x000e220000000800 */
[----:B------:R-:W-:Y:S02]  /*1ea0*/  SHF.L.U32 R118, R91, 0x10, RZ ;  /* 0x000000105b767819 */ /* 0x000fe400000006ff */
[----:B------:R-:W-:Y:S02]  /*1eb0*/  SHF.L.U32 R112, R24, 0x10, RZ ;  /* 0x0000001018707819 */ /* 0x000fe400000006ff */
[----:B------:R-:W-:-:S07]  /*1ec0*/  SHF.L.U32 R110, R25, 0x10, RZ ;  /* 0x00000010196e7819 */ /* 0x000fce00000006ff */
[-CC-:B------:R-:W-:Y:S01]  /*1ed0*/  @P1 FFMA.FTZ R88, R76, R93.reuse, R108.reuse ;  /* 0x0000005d4c581223 */ /* 0x180fe2000001006c */
[-CC-:B------:R-:W-:Y:S01]  /*1ee0*/  @P1 FFMA.FTZ R89, R3, R93.reuse, R108.reuse ;  /* 0x0000005d03591223 */ /* 0x180fe2000001006c */
[-CC-:B------:R-:W-:Y:S01]  /*1ef0*/  @P1 FFMA.FTZ R114, R78, R93.reuse, R108.reuse ;  /* 0x0000005d4e721223 */ /* 0x180fe2000001006c */
[----:B------:R-:W-:Y:S01]  /*1f00*/  @P1 FFMA.FTZ R120, R80, R93, R108 ;  /* 0x0000005d50781223 */ /* 0x000fe2000001006c */
[--C-:B------:R-:W-:Y:S01]  /*1f10*/  @P1 FADD.FTZ R91, R19, -R88.reuse ;  /* 0x80000058135b1221 */ /* 0x100fe20000010000 */
[----:B------:R-:W-:Y:S01]  /*1f20*/  @P1 FADD.FTZ R89, R12, -R89 ;  /* 0x800000590c591221 */ /* 0x000fe20000010000 */
[----:B------:R-:W-:Y:S01]  /*1f30*/  PRMT R88, R25, 0x7632, R88 ;  /* 0x0000763219587816 */ /* 0x000fe20000000058 */
[----:B------:R-:W-:Y:S01]  /*1f40*/  @P1 FADD.FTZ R111, R77, -R114 ;  /* 0x800000724d6f1221 */ /* 0x000fe20000010000 */
[----:B------:R-:W-:Y:S01]  /*1f50*/  @P1 FFMA.FTZ R118, R105, R91, R118 ;  /* 0x0000005b69761223 */ /* 0x000fe20000010076 */
[----:B------:R-:W-:Y:S01]  /*1f60*/  @P1 FFMA.FTZ R91, R13, R93, R108 ;  /* 0x0000005d0d5b1223 */ /* 0x000fe2000001006c */
[----:B------:R-:W-:Y:S01]  /*1f70*/  @P1 FFMA.FTZ R112, R105, R89, R112 ;  /* 0x0000005969701223 */ /* 0x000fe20000010070 */
[----:B------:R-:W-:Y:S01]  /*1f80*/  SHF.L.U32 R88, R88, 0x10, RZ ;  /* 0x0000001058587819 */ /* 0x000fe200000006ff */
[----:B------:R-:W1:Y:S01]  /*1f90*/  @P2 LDC R89, c[0x0][0x40c] ;  /* 0x00010300ff592b82 */ /* 0x000e620000000800 */
[----:B------:R-:W-:Y:S01]  /*1fa0*/  @P1 FADD.FTZ R90, R14, -R91 ;  /* 0x8000005b0e5a1221 */ /* 0x000fe20000010000 */
[C---:B------:R-:W-:Y:S01]  /*1fb0*/  SHF.L.U32 R114, R26.reuse, 0x10, RZ ;  /* 0x000000101a727819 */ /* 0x040fe200000006ff */
[----:B------:R-:W-:Y:S01]  /*1fc0*/  @P1 FADD.FTZ R113, R79, -R120 ;  /* 0x800000784f711221 */ /* 0x000fe20000010000 */
[----:B------:R-:W-:Y:S01]  /*1fd0*/  @P1 FFMA.FTZ R88, R105, R111, R88 ;  /* 0x0000006f69581223 */ /* 0x000fe20000010058 */
[-C--:B------:R-:W-:Y:S01]  /*1fe0*/  @P1 FFMA.FTZ R111, R15, R93.reuse, R108 ;  /* 0x0000005d0f6f1223 */ /* 0x080fe2000001006c */
[----:B------:R-:W-:Y:S01]  /*1ff0*/  @P1 FFMA.FTZ R110, R105, R90, R110 ;  /* 0x0000005a696e1223 */ /* 0x000fe2000001006e */
[----:B------:R-:W-:Y:S01]  /*2000*/  PRMT R90, R26, 0x7632, R90 ;  /* 0x000076321a5a7816 */ /* 0x000fe2000000005a */
[----:B------:R-:W2:Y:S01]  /*2010*/  @P2 LDC R91, c[0x0][0x40c] ;  /* 0x00010300ff5b2b82 */ /* 0x000ea20000000800 */
[----:B------:R-:W-:Y:S01]  /*2020*/  @P1 FADD.FTZ R111, R16, -R111 ;  /* 0x8000006f106f1221 */ /* 0x000fe20000010000 */
[----:B------:R-:W-:Y:S01]  /*2030*/  @P1 FFMA.FTZ R119, R17, R93, R108 ;  /* 0x0000005d11771223 */ /* 0x000fe2000001006c */
[----:B------:R-:W-:-:S02]  /*2040*/  SHF.L.U32 R90, R90, 0x10, RZ ;  /* 0x000000105a5a7819 */ /* 0x000fc400000006ff */
[----:B------:R-:W-:Y:S01]  /*2050*/  @P1 FFMA.FTZ R114, R105, R111, R114 ;  /* 0x0000006f69721223 */ /* 0x000fe20000010072 */
[----:B------:R-:W-:Y:S01]  /*2060*/  SHF.L.U32 R120, R27, 0x10, RZ ;  /* 0x000000101b787819 */ /* 0x000fe200000006ff */
[----:B------:R-:W-:Y:S01]  /*2070*/  @P1 FADD.FTZ R119, R18, -R119 ;  /* 0x8000007712771221 */ /* 0x000fe20000010000 */
[----:B------:R-:W3:Y:S01]  /*2080*/  @P2 LDC R111, c[0x0][0x40c] ;  /* 0x00010300ff6f2b82 */ /* 0x000ee20000000800 */
[C---:B------:R-:W-:Y:S01]  /*2090*/  @P1 FFMA.FTZ R90, R105.reuse, R113, R90 ;  /* 0x00000071695a1223 */ /* 0x040fe2000001005a */
[----:B0-----:R-:W-:Y:S01]  /*20a0*/  @P2 FMUL.FTZ R114, R114, R117 ;  /* 0x0000007572722220 */ /* 0x001fe20000410000 */
[----:B------:R-:W-:-:S04]  /*20b0*/  @P1 FFMA.FTZ R120, R105, R119, R120 ;  /* 0x0000007769781223 */ /* 0x000fc80000010078 */
[----:B------:R-:W-:Y:S01]  /*20c0*/  @P2 F2FP.BF16.F32.PACK_AB R114, RZ, R114 ;  /* 0x00000072ff72223e */ /* 0x000fe200000010ff */
[----:B-1----:R-:W-:Y:S01]  /*20d0*/  @P2 FMUL.FTZ R112, R112, R89 ;  /* 0x0000005970702220 */ /* 0x002fe20000410000 */
[----:B------:R-:W0:Y:S02]  /*20e0*/  @P2 LDC R113, c[0x0][0x40c] ;  /* 0x00010300ff712b82 */ /* 0x000e240000000800 */
[----:B------:R-:W-:Y:S02]  /*20f0*/  @P2 PRMT R70, R114, 0x7610, R70 ;  /* 0x0000761072462816 */ /* 0x000fe40000000046 */
[----:B------:R-:W-:Y:S01]  /*2100*/  @P2 F2FP.BF16.F32.PACK_AB R112, RZ, R112 ;  /* 0x00000070ff70223e */ /* 0x000fe200000010ff */
[----:B--2---:R-:W-:-:S03]  /*2110*/  @P2 FMUL.FTZ R118, R118, R91 ;  /* 0x0000005b76762220 */ /* 0x004fc60000410000 */
[----:B------:R-:W1:Y:S01]  /*2120*/  @P2 LDC R89, c[0x0][0x40c] ;  /* 0x00010300ff592b82 */ /* 0x000e620000000800 */
[----:B------:R-:W-:Y:S02]  /*2130*/  @P2 PRMT R68, R112, 0x7610, R68 ;  /* 0x0000761070442816 */ /* 0x000fe40000000044 */
[----:B------:R-:W-:Y:S01]  /*2140*/  @P2 F2FP.BF16.F32.PACK_AB R118, RZ, R118 ;  /* 0x00000076ff76223e */ /* 0x000fe200000010ff */
[----:B---3--:R-:W-:-:S04]  /*2150*/  @P2 FMUL.FTZ R110, R110, R111 ;  /* 0x0000006f6e6e2220 */ /* 0x008fc80000410000 */
[----:B------:R-:W2:Y:S01]  /*2160*/  @P2 LDC R91, c[0x0][0x40c] ;  /* 0x00010300ff5b2b82 */ /* 0x000ea20000000800 */
[----:B------:R-:W-:Y:S02]  /*2170*/  @P2 PRMT R68, R68, 0x5410, R118 ;  /* 0x0000541044442816 */ /* 0x000fe40000000076 */
[----:B------:R-:W-:Y:S01]  /*2180*/  @P2 F2FP.BF16.F32.PACK_AB R110, RZ, R110 ;  /* 0x0000006eff6e223e */ /* 0x000fe200000010ff */
[----:B0-----:R-:W-:-:S03]  /*2190*/  @P2 FMUL.FTZ R88, R88, R113 ;  /* 0x0000007158582220 */ /* 0x001fc60000410000 */
[----:B------:R-:W-:Y:S02]  /*21a0*/  @P2 PRMT R69, R110, 0x7610, R69 ;  /* 0x000076106e452816 */ /* 0x000fe40000000045 */
[----:B------:R-:W-:Y:S01]  /*21b0*/  @P2 F2FP.BF16.F32.PACK_AB R88, RZ, R88 ;  /* 0x00000058ff58223e */ /* 0x000fe200000010ff */
[----:B-1----:R-:W-:-:S03]  /*21c0*/  @P2 FMUL.FTZ R89, R120, R89 ;  /* 0x0000005978592220 */ /* 0x002fc60000410000 */
[----:B------:R-:W-:Y:S02]  /*21d0*/  @P2 PRMT R69, R69, 0x5410, R88 ;  /* 0x0000541045452816 */ /* 0x000fe40000000058 */
[----:B------:R-:W-:Y:S01]  /*21e0*/  @P2 F2FP.BF16.F32.PACK_AB R89, RZ, R89 ;  /* 0x00000059ff59223e */ /* 0x000fe200000010ff */
[----:B--2---:R-:W-:-:S03]  /*21f0*/  @P2 FMUL.FTZ R91, R90, R91 ;  /* 0x0000005b5a5b2220 */ /* 0x004fc60000410000 */
[----:B------:R-:W-:Y:S02]  /*2200*/  @P2 PRMT R71, R89, 0x7610, R71 ;  /* 0x0000761059472816 */ /* 0x000fe40000000047 */
        /* <DEDUP_REMOVED lines=12> */
.L_x_108:
[----:B------:R-:W-:Y:S01]  /*22d0*/  ISETP.GT.AND P1, PT, R92, RZ, PT ;  /* 0x000000ff5c00720c */ /* 0x000fe20003f24270 */
[-C--:B------:R-:W-:Y:S01]  /*22e0*/  @P3 FFMA.FTZ R73, R3, R93.reuse, R108 ;  /* 0x0000005d03493223 */ /* 0x080fe2000001006c */
[----:B------:R-:W-:Y:S01]  /*22f0*/  SHF.L.U32 R72, R24, 0x10, RZ ;  /* 0x0000001018487819 */ /* 0x000fe200000006ff */
[----:B------:R-:W0:Y:S01]  /*2300*/  @P2 LDC R119, c[0x0][0x40c] ;  /* 0x00010300ff772b82 */ /* 0x000e220000000800 */
[----:B------:R-:W-:Y:S01]  /*2310*/  PRMT R110, R25, 0x7632, R110 ;  /* 0x00007632196e7816 */ /* 0x000fe2000000006e */
[----:B------:R-:W-:Y:S01]  /*2320*/  @P3 FADD.FTZ R74, R12, -R73 ;  /* 0x800000490c4a3221 */ /* 0x000fe20000010000 */
[----:B------:R-:W-:Y:S02]  /*2330*/  SHF.L.U32 R73, R91, 0x10, RZ ;  /* 0x000000105b497819 */ /* 0x000fe400000006ff */
[----:B------:R-:W-:Y:S01]  /*2340*/  SHF.L.U32 R110, R110, 0x10, RZ ;  /* 0x000000106e6e7819 */ /* 0x000fe200000006ff */
[----:B------:R-:W-:Y:S01]  /*2350*/  @P3 FFMA.FTZ R72, R105, R74, R72 ;  /* 0x0000004a69483223 */ /* 0x000fe20000010048 */
[----:B------:R-:W-:Y:S01]  /*2360*/  PRMT R74, R26, 0x7632, R74 ;  /* 0x000076321a4a7816 */ /* 0x000fe2000000004a */
[----:B------:R-:W1:Y:S01]  /*2370*/  @P2 LDC R120, c[0x0][0x40c] ;  /* 0x00010300ff782b82 */ /* 0x000e620000000800 */
[----:B------:R-:W-:Y:S01]  /*2380*/  SHF.L.U32 R112, R25, 0x10, RZ ;  /* 0x0000001019707819 */ /* 0x000fe200000006ff */
[-CC-:B------:R-:W-:Y:S01]  /*2390*/  @P1 FFMA.FTZ R88, R76, R93.reuse, R108.reuse ;  /* 0x0000005d4c581223 */ /* 0x180fe2000001006c */
[-CC-:B------:R-:W-:Y:S01]  /*23a0*/  @P1 FFMA.FTZ R89, R13, R93.reuse, R108.reuse ;  /* 0x0000005d0d591223 */ /* 0x180fe2000001006c */
[-CC-:B------:R-:W-:Y:S01]  /*23b0*/  @P1 FFMA.FTZ R111, R15, R93.reuse, R108.reuse ;  /* 0x0000005d0f6f1223 */ /* 0x180fe2000001006c */
[-C--:B------:R-:W-:Y:S01]  /*23c0*/  @P1 FFMA.FTZ R90, R80, R93.reuse, R108 ;  /* 0x0000005d505a1223 */ /* 0x080fe2000001006c */
[----:B------:R-:W-:Y:S01]  /*23d0*/  @P1 FADD.FTZ R88, R19, -R88 ;  /* 0x8000005813581221 */ /* 0x000fe20000010000 */
[----:B------:R-:W-:Y:S01]  /*23e0*/  @P1 FADD.FTZ R89, R14, -R89 ;  /* 0x800000590e591221 */ /* 0x000fe20000010000 */
[----:B------:R-:W-:Y:S01]  /*23f0*/  SHF.L.U32 R74, R74, 0x10, RZ ;  /* 0x000000104a4a7819 */ /* 0x000fe200000006ff */
[----:B------:R-:W2:Y:S01]  /*2400*/  @P2 LDC R113, c[0x0][0x40c] ;  /* 0x00010300ff712b82 */ /* 0x000ea20000000800 */
[C---:B------:R-:W-:Y:S01]  /*2410*/  @P1 FFMA.FTZ R73, R105.reuse, R88, R73 ;  /* 0x0000005869491223 */ /* 0x040fe20000010049 */
[----:B------:R-:W-:Y:S01]  /*2420*/  @P1 FFMA.FTZ R88, R78, R93, R108 ;  /* 0x0000005d4e581223 */ /* 0x000fe2000001006c */
[----:B------:R-:W-:Y:S01]  /*2430*/  @P1 FFMA.FTZ R112, R105, R89, R112 ;  /* 0x0000005969701223 */ /* 0x000fe20000010070 */
[----:B------:R-:W-:Y:S01]  /*2440*/  SHF.L.U32 R75, R26, 0x10, RZ ;  /* 0x000000101a4b7819 */ /* 0x000fe200000006ff */
[----:B------:R-:W-:Y:S01]  /*2450*/  @P1 FFMA.FTZ R121, R17, R93, R108 ;  /* 0x0000005d11791223 */ /* 0x000fe2000001006c */
[----:B------:R-:W-:Y:S01]  /*2460*/  @P1 FADD.FTZ R91, R77, -R88 ;  /* 0x800000584d5b1221 */ /* 0x000fe20000010000 */
[----:B------:R-:W-:Y:S01]  /*2470*/  @P1 FADD.FTZ R88, R16, -R111 ;  /* 0x8000006f10581221 */ /* 0x000fe20000010000 */
[----:B------:R-:W-:Y:S01]  /*2480*/  @P1 FADD.FTZ R111, R79, -R90 ;  /* 0x8000005a4f6f1221 */ /* 0x000fe20000010000 */
[----:B------:R-:W3:Y:S01]  /*2490*/  @P2 LDC R89, c[0x0][0x40c] ;  /* 0x00010300ff592b82 */ /* 0x000ee20000000800 */
[C---:B------:R-:W-:Y:S01]  /*24a0*/  @P1 FFMA.FTZ R110, R105.reuse, R91, R110 ;  /* 0x0000005b696e1223 */ /* 0x040fe2000001006e */
[C---:B------:R-:W-:Y:S01]  /*24b0*/  @P1 FFMA.FTZ R75, R105.reuse, R88, R75 ;  /* 0x00000058694b1223 */ /* 0x040fe2000001004b */
[----:B------:R-:W-:Y:S01]  /*24c0*/  @P1 FFMA.FTZ R74, R105, R111, R74 ;  /* 0x0000006f694a1223 */ /* 0x000fe2000001004a */
[C---:B------:R-:W-:Y:S01]  /*24d0*/  PRMT R88, R27.reuse, 0x7632, R88 ;  /* 0x000076321b587816 */ /* 0x040fe20000000058 */
[----:B------:R-:W-:Y:S01]  /*24e0*/  @P1 FADD.FTZ R121, R18, -R121 ;  /* 0x8000007912791221 */ /* 0x000fe20000010000 */
[----:B------:R-:W-:Y:S01]  /*24f0*/  SHF.L.U32 R90, R27, 0x10, RZ ;  /* 0x000000101b5a7819 */ /* 0x000fe200000006ff */
[----:B------:R-:W-:Y:S01]  /*2500*/  @P1 FFMA.FTZ R114, R82, R93, R108 ;  /* 0x0000005d52721223 */ /* 0x000fe2000001006c */
[----:B------:R-:W4:Y:S01]  /*2510*/  @P2 LDC R91, c[0x0][0x40c] ;  /* 0x00010300ff5b2b82 */ /* 0x000f220000000800 */
[----:B------:R-:W-:Y:S01]  /*2520*/  SHF.L.U32 R88, R88, 0x10, RZ ;  /* 0x0000001058587819 */ /* 0x000fe200000006ff */
[----:B-1----:R-:W-:Y:S01]  /*2530*/  @P2 FMUL.FTZ R120, R75, R120 ;  /* 0x000000784b782220 */ /* 0x002fe20000410000 */
[----:B------:R-:W-:Y:S01]  /*2540*/  @P1 FADD.FTZ R123, R81, -R114 ;  /* 0x80000072517b1221 */ /* 0x000fe20000010000 */
[----:B------:R-:W-:Y:S01]  /*2550*/  @P1 FFMA.FTZ R90, R105, R121, R90 ;  /* 0x00000079695a1223 */ /* 0x000fe2000001005a */
[----:B0-----:R-:W-:Y:S01]  /*2560*/  @P2 FMUL.FTZ R114, R72, R119 ;  /* 0x0000007748722220 */ /* 0x001fe20000410000 */
[----:B------:R-:W-:Y:S01]  /*2570*/  F2FP.BF16.F32.PACK_AB R72, R73, R72 ;  /* 0x000000484948723e */ /* 0x000fe200000010ff */
[----:B------:R-:W-:Y:S01]  /*2580*/  @P1 FFMA.FTZ R88, R105, R123, R88 ;  /* 0x0000007b69581223 */ /* 0x000fe20000010058 */
[----:B------:R-:W0:Y:S01]  /*2590*/  @P2 LDC R118, c[0x0][0x40c] ;  /* 0x00010300ff762b82 */ /* 0x000e220000000800 */
[----:B--2---:R-:W-:-:S05]  /*25a0*/  @P2 FMUL.FTZ R113, R90, R113 ;  /* 0x000000715a712220 */ /* 0x004fca0000410000 */
[----:B------:R-:W-:Y:S02]  /*25b0*/  @P2 F2FP.BF16.F32.PACK_AB R113, RZ, R113 ;  /* 0x00000071ff71223e */ /* 0x000fe400000010ff */
[----:B------:R-:W1:Y:S01]  /*25c0*/  @P2 LDC R117, c[0x0][0x40c] ;  /* 0x00010300ff752b82 */ /* 0x000e620000000800 */
[----:B---3--:R-:W-:Y:S01]  /*25d0*/  @P2 FMUL.FTZ R121, R110, R89 ;  /* 0x000000596e792220 */ /* 0x008fe20000410000 */
[----:B------:R-:W-:Y:S02]  /*25e0*/  @P2 F2FP.BF16.F32.PACK_AB R89, RZ, R114 ;  /* 0x00000072ff59223e */ /* 0x000fe400000010ff */
[----:B------:R-:W-:Y:S02]  /*25f0*/  @P2 PRMT R71, R113, 0x7610, R71 ;  /* 0x0000761071472816 */ /* 0x000fe40000000047 */
[----:B------:R-:W-:Y:S02]  /*2600*/  @P2 PRMT R68, R89, 0x7610, R68 ;  /* 0x0000761059442816 */ /* 0x000fe40000000044 */
[----:B------:R-:W2:Y:S01]  /*2610*/  @P2 LDC R111, c[0x0][0x40c] ;  /* 0x00010300ff6f2b82 */ /* 0x000ea20000000800 */
[----:B----4-:R-:W-:-:S05]  /*2620*/  @P2 FMUL.FTZ R119, R112, R91 ;  /* 0x0000005b70772220 */ /* 0x010fca0000410000 */
[----:B------:R-:W-:Y:S01]  /*2630*/  @P2 F2FP.BF16.F32.PACK_AB R114, RZ, R119 ;  /* 0x00000077ff72223e */ /* 0x000fe200000010ff */
[----:B0-----:R-:W-:Y:S01]  /*2640*/  @P2 FMUL.FTZ R118, R73, R118 ;  /* 0x0000007649762220 */ /* 0x001fe20000410000 */
[----:B------:R-:W-:Y:S02]  /*2650*/  F2FP.BF16.F32.PACK_AB R73, R110, R112 ;  /* 0x000000706e49723e */ /* 0x000fe400000010ff */
[----:B------:R-:W-:Y:S02]  /*2660*/  @P2 PRMT R69, R114, 0x7610, R69 ;  /* 0x0000761072452816 */ /* 0x000fe40000000045 */
[----:B------:R-:W-:Y:S02]  /*2670*/  @P2 F2FP.BF16.F32.PACK_AB R91, RZ, R118 ;  /* 0x00000076ff5b223e */ /* 0x000fe400000010ff */
[----:B------:R-:W-:Y:S01]  /*2680*/  @P2 F2FP.BF16.F32.PACK_AB R118, RZ, R121 ;  /* 0x00000079ff76223e */ /* 0x000fe200000010ff */
[C---:B-1----:R-:W-:Y:S01]  /*2690*/  @P2 FMUL.FTZ R117, R74.reuse, R117 ;  /* 0x000000754a752220 */ /* 0x042fe20000410000 */
[----:B------:R-:W-:-:S02]  /*26a0*/  F2FP.BF16.F32.PACK_AB R74, R74, R75 ;  /* 0x0000004b4a4a723e */ /* 0x000fc400000010ff */
[----:B------:R-:W-:Y:S02]  /*26b0*/  F2FP.BF16.F32.PACK_AB R75, R88, R90 ;  /* 0x0000005a584b723e */ /* 0x000fe400000010ff */
[----:B------:R-:W-:Y:S02]  /*26c0*/  @P2 F2FP.BF16.F32.PACK_AB R117, RZ, R117 ;  /* 0x00000075ff75223e */ /* 0x000fe400000010ff */
[----:B------:R-:W-:Y:S01]  /*26d0*/  @P2 PRMT R68, R68, 0x5410, R91 ;  /* 0x0000541044442816 */ /* 0x000fe2000000005b */
[----:B--2---:R-:W-:Y:S01]  /*26e0*/  @P2 FMUL.FTZ R119, R88, R111 ;  /* 0x0000006f58772220 */ /* 0x004fe20000410000 */
[----:B------:R-:W-:Y:S02]  /*26f0*/  @P2 F2FP.BF16.F32.PACK_AB R111, RZ, R120 ;  /* 0x00000078ff6f223e */ /* 0x000fe400000010ff */
[----:B------:R-:W-:Y:S02]  /*2700*/  @P2 PRMT R69, R69, 0x5410, R118 ;  /* 0x0000541045452816 */ /* 0x000fe40000000076 */
[----:B------:R-:W-:-:S02]  /*2710*/  @P2 F2FP.BF16.F32.PACK_AB R119, RZ, R119 ;  /* 0x00000077ff77223e */ /* 0x000fc400000010ff */
[----:B------:R-:W-:Y:S02]  /*2720*/  @P2 PRMT R70, R111, 0x7610, R70 ;  /* 0x000076106f462816 */ /* 0x000fe40000000046 */
[----:B------:R-:W-:Y:S02]  /*2730*/  @P2 PRMT R71, R71, 0x5410, R119 ;  /* 0x0000541047472816 */ /* 0x000fe40000000077 */
[----:B------:R-:W-:-:S07]  /*2740*/  @P2 PRMT R70, R70, 0x5410, R117 ;  /* 0x0000541046462816 */ /* 0x000fce0000000075 */
.L_x_107:
[----:B------:R-:W-:Y:S05]  /*2750*/  BSYNC.RECONVERGENT B1 ;  /* 0x0000000000017941 */ /* 0x000fea0003800200 */
.L_x_104:
[----:B------:R-:W-:Y:S01]  /*2760*/  ISETP.NE.U32.AND P1, PT, R115, RZ, PT ;  /* 0x000000ff7300720c */ /* 0x000fe20003f25070 */
[----:B------:R-:W0:Y:S01]  /*2770*/  @P2 LDC.64 R88, c[0x0][0x468] ;  /* 0x00011a00ff582b82 */ /* 0x000e220000000a00 */
[----:B------:R-:W-:Y:S02]  /*2780*/  BSSY.RECONVERGENT B1, `(.L_x_109) ;  /* 0x0000121000017945 */ /* 0x000fe40003800200 */
[----:B------:R-:W-:-:S13]  /*2790*/  ISETP.NE.AND.EX P1, PT, R116, RZ, PT, P1 ;  /* 0x000000ff7400720c */ /* 0x000fda0003f25310 */
[----:B------:R-:W1:Y:S01]  /*27a0*/  @P1 LDC.64 R90, c[0x0][0x478] ;  /* 0x00011e00ff5a1b82 */ /* 0x000e620000000a00 */
[----:B0-----:R-:W-:-:S04]  /*27b0*/  @P2 IMAD.WIDE.U32 R88, R107, 0x10, R88 ;  /* 0x000000106b582825 */ /* 0x001fc800078e0058 */
[----:B-1----:R-:W-:-:S05]  /*27c0*/  @P1 IMAD.WIDE.U32 R90, R109, 0x10, R90 ;  /* 0x000000106d5a1825 */ /* 0x002fca00078e005a */
[----:B------:R0:W-:Y:S04]  /*27d0*/  @P1 STG.E.128 desc[UR6][R90.64], R72 ;  /* 0x000000485a001986 */ /* 0x0001e8000c101d06 */
[----:B------:R0:W-:Y:S01]  /*27e0*/  @P2 STG.E.128 desc[UR6][R88.64], R68 ;  /* 0x0000004458002986 */ /* 0x0001e2000c101d06 */
[----:B------:R-:W-:Y:S05]  /*27f0*/  @!P0 BRA `(.L_x_110) ;  /* 0x0000000800448947 */ /* 0x000fea0003800000 */
[----:B------:R-:W-:Y:S05]  /*2800*/  @!P1 BRA `(.L_x_111) ;  /* 0x0000000400289947 */ /* 0x000fea0003800000 */
[----:B------:R-:W-:Y:S01]  /*2810*/  ISETP.GT.AND P0, PT, R92, RZ, PT ;  /* 0x000000ff5c00720c */ /* 0x000fe20003f04270 */
[----:B------:R-:W1:Y:S01]  /*2820*/  @P2 LDC R115, c[0x0][0x40c] ;  /* 0x00010300ff732b82 */ /* 0x000e620000000800 */
[C---:B0-----:R-:W-:Y:S02]  /*2830*/  SHF.L.U32 R72, R20.reuse, 0x10, RZ ;  /* 0x0000001014487819 */ /* 0x041fe400000006ff */
[----:B------:R-:W-:Y:S02]  /*2840*/  PRMT R88, R20, 0x7632, R88 ;  /* 0x0000763214587816 */ /* 0x000fe40000000058 */
[----:B------:R-:W-:Y:S02]  /*2850*/  PRMT R90, R21, 0x7632, R90 ;  /* 0x00007632155a7816 */ /* 0x000fe4000000005a */
[----:B------:R-:W-:Y:S01]  /*2860*/  SHF.L.U32 R88, R88, 0x10, RZ ;  /* 0x0000001058587819 */ /* 0x000fe200000006ff */
[----:B------:R-:W0:Y:S04]  /*2870*/  @P2 LDC R113, c[0x0][0x40c] ;  /* 0x00010300ff712b82 */ /* 0x000e280000000800 */
[-CC-:B------:R-:W-:Y:S01]  /*2880*/  @P0 FFMA.FTZ R73, R83, R93.reuse, R108.reuse ;  /* 0x0000005d53490223 */ /* 0x180fe2000001006c */
[-CC-:B------:R-:W-:Y:S01]  /*2890*/  @P0 FFMA.FTZ R74, R98, R93.reuse, R108.reuse ;  /* 0x0000005d624a0223 */ /* 0x180fe2000001006c */
[-CC-:B------:R-:W-:Y:S01]  /*28a0*/  @P0 FFMA.FTZ R91, R87, R93.reuse, R108.reuse ;  /* 0x0000005d575b0223 */ /* 0x180fe2000001006c */
[-CC-:B------:R-:W-:Y:S01]  /*28b0*/  @P0 FFMA.FTZ R89, R85, R93.reuse, R108.reuse ;  /* 0x0000005d55590223 */ /* 0x180fe2000001006c */
[----:B------:R-:W-:Y:S01]  /*28c0*/  @P0 FADD.FTZ R73, R84, -R73 ;  /* 0x8000004954490221 */ /* 0x000fe20000010000 */
[-CC-:B------:R-:W-:Y:S01]  /*28d0*/  @P0 FFMA.FTZ R92, R100, R93.reuse, R108.reuse ;  /* 0x0000005d645c0223 */ /* 0x180fe2000001006c */
[----:B------:R-:W-:Y:S01]  /*28e0*/  @P0 FADD.FTZ R91, R94, -R91 ;  /* 0x8000005b5e5b0221 */ /* 0x000fe20000010000 */
[----:B------:R-:W-:Y:S01]  /*28f0*/  @P0 FFMA.FTZ R110, R102, R93, R108 ;  /* 0x0000005d666e0223 */ /* 0x000fe2000001006c */
[----:B------:R-:W-:Y:S01]  /*2900*/  @P0 FFMA.FTZ R72, R105, R73, R72 ;  /* 0x0000004969480223 */ /* 0x000fe20000010048 */
[----:B------:R-:W-:Y:S01]  /*2910*/  @P0 FADD.FTZ R73, R97, -R74 ;  /* 0x8000004a61490221 */ /* 0x000fe20000010000 */
[----:B------:R-:W-:Y:S01]  /*2920*/  @P0 FFMA.FTZ R75, R95, R93, R108 ;  /* 0x0000005d5f4b0223 */ /* 0x000fe2000001006c */
[----:B------:R-:W-:Y:S01]  /*2930*/  SHF.L.U32 R74, R21, 0x10, RZ ;  /* 0x00000010154a7819 */ /* 0x000fe200000006ff */
[----:B------:R-:W-:Y:S01]  /*2940*/  @P0 FADD.FTZ R89, R86, -R89 ;  /* 0x8000005956590221 */ /* 0x000fe20000010000 */
[----:B------:R-:W-:Y:S01]  /*2950*/  @P0 FFMA.FTZ R88, R105, R73, R88 ;  /* 0x0000004969580223 */ /* 0x000fe20000010058 */
[----:B------:R-:W-:Y:S01]  /*2960*/  SHF.L.U32 R73, R90, 0x10, RZ ;  /* 0x000000105a497819 */ /* 0x000fe200000006ff */
[----:B------:R-:W-:Y:S01]  /*2970*/  @P0 FFMA.FTZ R108, R104, R93, R108 ;  /* 0x0000005d686c0223 */ /* 0x000fe2000001006c */
[C---:B------:R-:W-:Y:S01]  /*2980*/  SHF.L.U32 R90, R22.reuse, 0x10, RZ ;  /* 0x00000010165a7819 */ /* 0x040fe200000006ff */
[----:B------:R-:W-:Y:S01]  /*2990*/  @P0 FADD.FTZ R92, R99, -R92 ;  /* 0x8000005c635c0221 */ /* 0x000fe20000010000 */
[----:B------:R-:W2:Y:S01]  /*29a0*/  @P2 LDC R93, c[0x0][0x40c] ;  /* 0x00010300ff5d2b82 */ /* 0x000ea20000000800 */
[----:B------:R-:W-:Y:S01]  /*29b0*/  @P0 FFMA.FTZ R74, R105, R89, R74 ;  /* 0x00000059694a0223 */ /* 0x000fe2000001004a */
[----:B------:R-:W-:Y:S01]  /*29c0*/  @P0 FADD.FTZ R110, R101, -R110 ;  /* 0x8000006e656e0221 */ /* 0x000fe20000010000 */
[C---:B------:R-:W-:Y:S01]  /*29d0*/  @P0 FFMA.FTZ R90, R105.reuse, R91, R90 ;  /* 0x0000005b695a0223 */ /* 0x040fe2000001005a */
[----:B------:R-:W-:Y:S01]  /*29e0*/  @P0 FFMA.FTZ R73, R105, R92, R73 ;  /* 0x0000005c69490223 */ /* 0x000fe20000010049 */
[----:B------:R-:W-:Y:S01]  /*29f0*/  PRMT R92, R22, 0x7632, R92 ;  /* 0x00007632165c7816 */ /* 0x000fe2000000005c */
[----:B------:R-:W-:Y:S01]  /*2a00*/  @P0 FADD.FTZ R116, R96, -R75 ;  /* 0x8000004b60740221 */ /* 0x000fe20000010000 */
[----:B------:R-:W-:Y:S01]  /*2a10*/  SHF.L.U32 R75, R23, 0x10, RZ ;  /* 0x00000010174b7819 */ /* 0x000fe200000006ff */
[----:B------:R-:W3:Y:S01]  /*2a20*/  @P2 LDC R91, c[0x0][0x40c] ;  /* 0x00010300ff5b2b82 */ /* 0x000ee20000000800 */
[----:B------:R-:W-:Y:S01]  /*2a30*/  SHF.L.U32 R92, R92, 0x10, RZ ;  /* 0x000000105c5c7819 */ /* 0x000fe200000006ff */
[----:B------:R-:W-:Y:S01]  /*2a40*/  @P0 FADD.FTZ R111, R103, -R108 ;  /* 0x8000006c676f0221 */ /* 0x000fe20000010000 */
[----:B0-----:R-:W-:Y:S01]  /*2a50*/  @P2 FMUL.FTZ R108, R88, R113 ;  /* 0x00000071586c2220 */ /* 0x001fe20000410000 */
[----:B------:R-:W-:-:S02]  /*2a60*/  @P0 FFMA.FTZ R75, R105, R116, R75 ;  /* 0x00000074694b0223 */ /* 0x000fc4000001004b */
[----:B------:R-:W-:Y:S01]  /*2a70*/  @P0 FFMA.FTZ R92, R105, R110, R92 ;  /* 0x0000006e695c0223 */ /* 0x000fe2000001005c */
[----:B------:R-:W-:Y:S01]  /*2a80*/  PRMT R110, R23, 0x7632, R110 ;  /* 0x00007632176e7816 */ /* 0x000fe2000000006e */
[----:B------:R-:W0:Y:S01]  /*2a90*/  @P2 LDC R112, c[0x0][0x40c] ;  /* 0x00010300ff702b82 */ /* 0x000e220000000800 */
[----:B------:R-:W-:Y:S02]  /*2aa0*/  @P2 F2FP.BF16.F32.PACK_AB R108, RZ, R108 ;  /* 0x0000006cff6c223e */ /* 0x000fe400000010ff */
[----:B------:R-:W-:-:S05]  /*2ab0*/  SHF.L.U32 R110, R110, 0x10, RZ ;  /* 0x000000106e6e7819 */ /* 0x000fca00000006ff */
[----:B------:R-:W4:Y:S01]  /*2ac0*/  @P2 LDC R89, c[0x0][0x40c] ;  /* 0x00010300ff592b82 */ /* 0x000f220000000800 */
[----:B------:R-:W-:Y:S01]  /*2ad0*/  @P0 FFMA.FTZ R110, R105, R111, R110 ;  /* 0x0000006f696e0223 */ /* 0x000fe2000001006e */
[----:B--2---:R-:W-:Y:S01]  /*2ae0*/  @P2 FMUL.FTZ R93, R72, R93 ;  /* 0x0000005d485d2220 */ /* 0x004fe20000410000 */
[----:B-1----:R-:W-:Y:S01]  /*2af0*/  @P2 FMUL.FTZ R105, R74, R115 ;  /* 0x000000734a692220 */ /* 0x002fe20000410000 */
[----:B------:R-:W-:-:S03]  /*2b00*/  F2FP.BF16.F32.PACK_AB R72, R88, R72 ;  /* 0x000000485848723e */ /* 0x000fc600000010ff */
[----:B------:R-:W-:Y:S01]  /*2b10*/  @P2 F2FP.BF16.F32.PACK_AB R93, RZ, R93 ;  /* 0x0000005dff5d223e */ /* 0x000fe200000010ff */
[----:B------:R-:W1:Y:S01]  /*2b20*/  @P2 LDC R114, c[0x0][0x40c] ;  /* 0x00010300ff722b82 */ /* 0x000e620000000800 */
[----:B---3--:R-:W-:Y:S01]  /*2b30*/  @P2 FMUL.FTZ R91, R90, R91 ;  /* 0x0000005b5a5b2220 */ /* 0x008fe20000410000 */
[----:B------:R-:W-:Y:S02]  /*2b40*/  @P2 F2FP.BF16.F32.PACK_AB R105, RZ, R105 ;  /* 0x00000069ff69223e */ /* 0x000fe400000010ff */
[----:B------:R-:W-:Y:S02]  /*2b50*/  @P2 PRMT R68, R93, 0x7610, R68 ;  /* 0x000076105d442816 */ /* 0x000fe40000000044 */
[----:B------:R-:W-:Y:S01]  /*2b60*/  @P2 F2FP.BF16.F32.PACK_AB R91, RZ, R91 ;  /* 0x0000005bff5b223e */ /* 0x000fe200000010ff */
[----:B0-----:R-:W-:Y:S01]  /*2b70*/  @P2 FMUL.FTZ R112, R73, R112 ;  /* 0x0000007049702220 */ /* 0x001fe20000410000 */
[----:B------:R-:W-:Y:S02]  /*2b80*/  @P2 PRMT R69, R105, 0x7610, R69 ;  /* 0x0000761069452816 */ /* 0x000fe40000000045 */
[----:B------:R-:W-:-:S02]  /*2b90*/  @P2 PRMT R70, R91, 0x7610, R70 ;  /* 0x000076105b462816 */ /* 0x000fc40000000046 */
[----:B------:R-:W-:Y:S02]  /*2ba0*/  @P2 F2FP.BF16.F32.PACK_AB R112, RZ, R112 ;  /* 0x00000070ff70223e */ /* 0x000fe400000010ff */
[----:B------:R-:W-:Y:S01]  /*2bb0*/  F2FP.BF16.F32.PACK_AB R73, R73, R74 ;  /* 0x0000004a4949723e */ /* 0x000fe200000010ff */
[C---:B----4-:R-:W-:Y:S01]  /*2bc0*/  @P2 FMUL.FTZ R89, R92.reuse, R89 ;  /* 0x000000595c592220 */ /* 0x050fe20000410000 */
[----:B------:R-:W-:Y:S02]  /*2bd0*/  F2FP.BF16.F32.PACK_AB R74, R92, R90 ;  /* 0x0000005a5c4a723e */ /* 0x000fe400000010ff */
[----:B------:R-:W-:Y:S02]  /*2be0*/  @P2 PRMT R68, R68, 0x5410, R108 ;  /* 0x0000541044442816 */ /* 0x000fe4000000006c */
[----:B------:R-:W-:Y:S02]  /*2bf0*/  @P2 F2FP.BF16.F32.PACK_AB R89, RZ, R89 ;  /* 0x00000059ff59223e */ /* 0x000fe400000010ff */
[----:B------:R-:W-:Y:S01]  /*2c00*/  @P2 PRMT R69, R69, 0x5410, R112 ;  /* 0x0000541045452816 */ /* 0x000fe20000000070 */
[----:B-1----:R-:W-:Y:S01]  /*2c10*/  @P2 FMUL.FTZ R114, R75, R114 ;  /* 0x000000724b722220 */ /* 0x002fe20000410000 */
[----:B------:R-:W-:-:S02]  /*2c20*/  F2FP.BF16.F32.PACK_AB R75, R110, R75 ;  /* 0x0000004b6e4b723e */ /* 0x000fc400000010ff */
        /* <DEDUP_REMOVED lines=8> */
.L_x_111:
[----:B------:R-:W-:Y:S01]  /*2cb0*/  ISETP.GT.AND P0, PT, R92, RZ, PT ;  /* 0x000000ff5c00720c */ /* 0x000fe20003f04270 */
[----:B0-----:R-:W0:Y:S01]  /*2cc0*/  @P2 LDC R91, c[0x0][0x40c] ;  /* 0x00010300ff5b2b82 */ /* 0x001e220000000800 */
[----:B------:R-:W-:Y:S02]  /*2cd0*/  PRMT R90, R20, 0x7632, R90 ;  /* 0x00007632145a7816 */ /* 0x000fe4000000005a */
[C---:B------:R-:W-:Y:S02]  /*2ce0*/  SHF.L.U32 R88, R21.reuse, 0x10, RZ ;  /* 0x0000001015587819 */ /* 0x040fe400000006ff */
[----:B------:R-:W-:Y:S02]  /*2cf0*/  PRMT R110, R21, 0x7632, R110 ;  /* 0x00007632156e7816 */ /* 0x000fe4000000006e */
[----:B------:R-:W-:Y:S01]  /*2d00*/  SHF.L.U32 R114, R90, 0x10, RZ ;  /* 0x000000105a727819 */ /* 0x000fe200000006ff */
[----:B------:R-:W1:Y:S01]  /*2d10*/  @P2 LDC R115, c[0x0][0x40c] ;  /* 0x00010300ff732b82 */ /* 0x000e620000000800 */
[----:B------:R-:W-:-:S02]  /*2d20*/  SHF.L.U32 R90, R110, 0x10, RZ ;  /* 0x000000106e5a7819 */ /* 0x000fc400000006ff */
[----:B------:R-:W-:Y:S01]  /*2d30*/  PRMT R110, R22, 0x7632, R110 ;  /* 0x00007632166e7816 */ /* 0x000fe2000000006e */
        /* <DEDUP_REMOVED lines=9> */
[----:B------:R-:W-:Y:S01]  /*2dd0*/  @P0 FFMA.FTZ R111, R87, R93, R108 ;  /* 0x0000005d576f0223 */ /* 0x000fe2000001006c */
[C---:B------:R-:W-:Y:S01]  /*2de0*/  @P0 FFMA.FTZ R114, R105.reuse, R112, R114 ;  /* 0x0000007069720223 */ /* 0x040fe20000010072 */
[----:B------:R-:W-:Y:S01]  /*2df0*/  SHF.L.U32 R112, R22, 0x10, RZ ;  /* 0x0000001016707819 */ /* 0x000fe200000006ff */
[----:B------:R-:W-:Y:S01]  /*2e00*/  @P0 FFMA.FTZ R90, R105, R113, R90 ;  /* 0x00000071695a0223 */ /* 0x000fe2000001005a */
[----:B------:R-:W-:Y:S01]  /*2e10*/  @P0 FADD.FTZ R111, R94, -R111 ;  /* 0x8000006f5e6f0221 */ /* 0x000fe20000010000 */
[----:B------:R-:W-:Y:S01]  /*2e20*/  SHF.L.U32 R92, R20, 0x10, RZ ;  /* 0x00000010145c7819 */ /* 0x000fe200000006ff */
[----:B------:R-:W-:Y:S01]  /*2e30*/  @P0 FADD.FTZ R89, R84, -R89 ;  /* 0x8000005954590221 */ /* 0x000fe20000010000 */
[----:B------:R-:W-:Y:S01]  /*2e40*/  SHF.L.U32 R110, R110, 0x10, RZ ;  /* 0x000000106e6e7819 */ /* 0x000fe200000006ff */
[----:B------:R-:W-:Y:S01]  /*2e50*/  @P0 FADD.FTZ R113, R101, -R116 ;  /* 0x8000007465710221 */ /* 0x000fe20000010000 */
[C---:B------:R-:W-:Y:S01]  /*2e60*/  @P0 FFMA.FTZ R112, R105.reuse, R111, R112 ;  /* 0x0000006f69700223 */ /* 0x040fe20000010070 */
[C---:B------:R-:W-:Y:S01]  /*2e70*/  @P0 FFMA.FTZ R92, R105.reuse, R89, R92 ;  /* 0x00000059695c0223 */ /* 0x040fe2000001005c */
[----:B------:R-:W2:Y:S01]  /*2e80*/  @P2 LDC R111, c[0x0][0x40c] ;  /* 0x00010300ff6f2b82 */ /* 0x000ea20000000800 */
[----:B------:R-:W-:Y:S01]  /*2e90*/  @P0 FFMA.FTZ R110, R105, R113, R110 ;  /* 0x00000071696e0223 */ /* 0x000fe2000001006e */
[----:B------:R-:W-:Y:S01]  /*2ea0*/  @P0 FFMA.FTZ R119, R95, R93, R108 ;  /* 0x0000005d5f770223 */ /* 0x000fe2000001006c */
[----:B0-----:R-:W-:Y:S01]  /*2eb0*/  @P2 FMUL.FTZ R91, R92, R91 ;  /* 0x0000005b5c5b2220 */ /* 0x001fe20000410000 */
[----:B------:R-:W-:Y:S01]  /*2ec0*/  SHF.L.U32 R92, R23, 0x10, RZ ;  /* 0x00000010175c7819 */ /* 0x000fe200000006ff */
[----:B-1----:R-:W-:Y:S01]  /*2ed0*/  @P2 FMUL.FTZ R112, R112, R115 ;  /* 0x0000007370702220 */ /* 0x002fe20000410000 */
[----:B------:R-:W-:-:S02]  /*2ee0*/  @P0 FADD.FTZ R119, R96, -R119 ;  /* 0x8000007760770221 */ /* 0x000fc40000010000 */
[----:B------:R-:W0:Y:S01]  /*2ef0*/  @P2 LDC R89, c[0x0][0x40c] ;  /* 0x00010300ff592b82 */ /* 0x000e220000000800 */
[----:B------:R-:W-:Y:S01]  /*2f00*/  @P2 F2FP.BF16.F32.PACK_AB R91, RZ, R91 ;  /* 0x0000005bff5b223e */ /* 0x000fe200000010ff */
[----:B------:R-:W-:Y:S01]  /*2f10*/  @P0 FFMA.FTZ R92, R105, R119, R92 ;  /* 0x00000077695c0223 */ /* 0x000fe2000001005c */
[----:B------:R-:W-:Y:S02]  /*2f20*/  @P2 F2FP.BF16.F32.PACK_AB R112, RZ, R112 ;  /* 0x00000070ff70223e */ /* 0x000fe400000010ff */
[----:B------:R-:W-:Y:S02]  /*2f30*/  @P2 PRMT R68, R91, 0x7610, R68 ;  /* 0x000076105b442816 */ /* 0x000fe40000000044 */
[----:B------:R-:W-:Y:S01]  /*2f40*/  @P2 PRMT R70, R112, 0x7610, R70 ;  /* 0x0000761070462816 */ /* 0x000fe20000000046 */
[----:B------:R-:W1:Y:S08]  /*2f50*/  @P2 LDC R113, c[0x0][0x40c] ;  /* 0x00010300ff712b82 */ /* 0x000e700000000800 */
[----:B------:R-:W3:Y:S01]  /*2f60*/  @P2 LDC R117, c[0x0][0x40c] ;  /* 0x00010300ff752b82 */ /* 0x000ee20000000800 */
[----:B--2---:R-:W-:-:S05]  /*2f70*/  @P2 FMUL.FTZ R88, R88, R111 ;  /* 0x0000006f58582220 */ /* 0x004fca0000410000 */
[----:B------:R-:W-:Y:S02]  /*2f80*/  @P2 F2FP.BF16.F32.PACK_AB R88, RZ, R88 ;  /* 0x00000058ff58223e */ /* 0x000fe400000010ff */
[----:B------:R-:W2:Y:S01]  /*2f90*/  @P2 LDC R121, c[0x0][0x40c] ;  /* 0x00010300ff792b82 */ /* 0x000ea20000000800 */
[----:B0-----:R-:W-:Y:S01]  /*2fa0*/  @P2 FMUL.FTZ R89, R114, R89 ;  /* 0x0000005972592220 */ /* 0x001fe20000410000 */
[----:B------:R-:W-:-:S04]  /*2fb0*/  @P2 PRMT R69, R88, 0x7610, R69 ;  /* 0x0000761058452816 */ /* 0x000fc80000000045 */
[----:B------:R-:W-:Y:S01]  /*2fc0*/  @P2 F2FP.BF16.F32.PACK_AB R89, RZ, R89 ;  /* 0x00000059ff59223e */ /* 0x000fe200000010ff */
[----:B-1----:R-:W-:-:S03]  /*2fd0*/  @P2 FMUL.FTZ R90, R90, R113 ;  /* 0x000000715a5a2220 */ /* 0x002fc60000410000 */
[----:B------:R-:W-:Y:S02]  /*2fe0*/  @P2 PRMT R68, R68, 0x5410, R89 ;  /* 0x0000541044442816 */ /* 0x000fe40000000059 */
[----:B------:R-:W-:Y:S01]  /*2ff0*/  @P2 F2FP.BF16.F32.PACK_AB R90, RZ, R90 ;  /* 0x0000005aff5a223e */ /* 0x000fe200000010ff */
[----:B---3--:R-:W-:-:S03]  /*3000*/  @P2 FMUL.FTZ R110, R110, R117 ;  /* 0x000000756e6e2220 */ /* 0x008fc60000410000 */
        /* <DEDUP_REMOVED lines=16> */
.L_x_110:
[----:B------:R-:W-:Y:S05]  /*3110*/  @!P1 BRA `(.L_x_113) ;  /* 0x0000000400189947 */ /* 0x000fea0003800000 */
[----:B0-----:R-:W0:Y:S01]  /*3120*/  @P2 LDC R75, c[0x0][0x40c] ;  /* 0x00010300ff4b2b82 */ /* 0x001e220000000800 */
[----:B------:R-:W-:Y:S01]  /*3130*/  ISETP.GT.AND P0, PT, R92, RZ, PT ;  /* 0x000000ff5c00720c */ /* 0x000fe20003f04270 */
[-CC-:B------:R-:W-:Y:S01]  /*3140*/  FFMA.FTZ R73, R83, R93.reuse, R108.reuse ;  /* 0x0000005d53497223 */ /* 0x180fe2000001006c */
[-CC-:B------:R-:W-:Y:S01]  /*3150*/  FFMA.FTZ R90, R98, R93.reuse, R108.reuse ;  /* 0x0000005d625a7223 */ /* 0x180fe2000001006c */
[-CC-:B------:R-:W-:Y:S01]  /*3160*/  FFMA.FTZ R91, R85, R93.reuse, R108.reuse ;  /* 0x0000005d555b7223 */ /* 0x180fe2000001006c */
[-CC-:B------:R-:W-:Y:S01]  /*3170*/  FFMA.FTZ R112, R100, R93.reuse, R108.reuse ;  /* 0x0000005d64707223 */ /* 0x180fe2000001006c */
[-CC-:B------:R-:W-:Y:S01]  /*3180*/  FFMA.FTZ R111, R87, R93.reuse, R108.reuse ;  /* 0x0000005d576f7223 */ /* 0x180fe2000001006c */
[-CC-:B------:R-:W-:Y:S01]  /*3190*/  FFMA.FTZ R116, R102, R93.reuse, R108.reuse ;  /* 0x0000005d66747223 */ /* 0x180fe2000001006c */
[----:B------:R-:W1:Y:S01]  /*31a0*/  @P2 LDC R88, c[0x0][0x40c] ;  /* 0x00010300ff582b82 */ /* 0x000e620000000800 */
[-CC-:B------:R-:W-:Y:S01]  /*31b0*/  FFMA.FTZ R115, R95, R93.reuse, R108.reuse ;  /* 0x0000005d5f737223 */ /* 0x180fe2000001006c */
[----:B------:R-:W-:Y:S01]  /*31c0*/  FFMA.FTZ R120, R104, R93, R108 ;  /* 0x0000005d68787223 */ /* 0x000fe2000001006c */
[----:B------:R-:W-:Y:S01]  /*31d0*/  FADD.FTZ R72, R84, -R73 ;  /* 0x8000004954487221 */ /* 0x000fe20000010000 */
[----:B------:R-:W-:Y:S01]  /*31e0*/  FADD.FTZ R90, R97, -R90 ;  /* 0x8000005a615a7221 */ /* 0x000fe20000010000 */
[----:B------:R-:W-:Y:S01]  /*31f0*/  FADD.FTZ R110, R86, -R91 ;  /* 0x8000005b566e7221 */ /* 0x000fe20000010000 */
[----:B------:R-:W-:Y:S01]  /*3200*/  FADD.FTZ R114, R94, -R111 ;  /* 0x8000006f5e727221 */ /* 0x000fe20000010000 */
[C---:B------:R-:W-:Y:S01]  /*3210*/  FMUL.FTZ R72, R105.reuse, R72 ;  /* 0x0000004869487220 */ /* 0x040fe20000410000 */
[----:B------:R-:W2:Y:S01]  /*3220*/  @P2 LDC R113, c[0x0][0x40c] ;  /* 0x00010300ff712b82 */ /* 0x000ea20000000800 */
[----:B------:R-:W-:Y:S01]  /*3230*/  FMUL.FTZ R73, R105, R90 ;  /* 0x0000005a69497220 */ /* 0x000fe20000410000 */
[----:B------:R-:W-:Y:S01]  /*3240*/  FADD.FTZ R112, R99, -R112 ;  /* 0x8000007063707221 */ /* 0x000fe20000010000 */
[----:B------:R-:W-:Y:S01]  /*3250*/  FADD.FTZ R116, R101, -R116 ;  /* 0x8000007465747221 */ /* 0x000fe20000010000 */
[----:B------:R-:W-:Y:S01]  /*3260*/  FADD.FTZ R118, R96, -R115 ;  /* 0x8000007360767221 */ /* 0x000fe20000010000 */
[----:B------:R-:W-:Y:S01]  /*3270*/  FSEL R72, R72, RZ, P0 ;  /* 0x000000ff48487208 */ /* 0x000fe20000000000 */
[C---:B------:R-:W-:Y:S01]  /*3280*/  FMUL.FTZ R90, R105.reuse, R110 ;  /* 0x0000006e695a7220 */ /* 0x040fe20000410000 */
[----:B------:R-:W-:Y:S01]  /*3290*/  FMUL.FTZ R93, R105, R114 ;  /* 0x00000072695d7220 */ /* 0x000fe20000410000 */
[----:B------:R-:W3:Y:S01]  /*32a0*/  @P2 LDC R92, c[0x0][0x40c] ;  /* 0x00010300ff5c2b82 */ /* 0x000ee20000000800 */
[----:B------:R-:W-:Y:S01]  /*32b0*/  FSEL R73, R73, RZ, P0 ;  /* 0x000000ff49497208 */ /* 0x000fe20000000000 */
[C---:B------:R-:W-:Y:S01]  /*32c0*/  FMUL.FTZ R91, R105.reuse, R112 ;  /* 0x00000070695b7220 */ /* 0x040fe20000410000 */
[C---:B------:R-:W-:Y:S01]  /*32d0*/  FMUL.FTZ R110, R105.reuse, R116 ;  /* 0x00000074696e7220 */ /* 0x040fe20000410000 */
[----:B------:R-:W-:Y:S01]  /*32e0*/  FMUL.FTZ R111, R105, R118 ;  /* 0x00000076696f7220 */ /* 0x000fe20000410000 */
[----:B0-----:R-:W-:Y:S01]  /*32f0*/  @P2 FMUL.FTZ R75, R72, R75 ;  /* 0x0000004b484b2220 */ /* 0x001fe20000410000 */
[----:B------:R-:W-:Y:S01]  /*3300*/  FSEL R90, R90, RZ, P0 ;  /* 0x000000ff5a5a7208 */ /* 0x000fe20000000000 */
[----:B------:R-:W-:Y:S01]  /*3310*/  FADD.FTZ R120, R103, -R120 ;  /* 0x8000007867787221 */ /* 0x000fe20000010000 */
[----:B------:R-:W0:Y:S01]  /*3320*/  @P2 LDC R108, c[0x0][0x40c] ;  /* 0x00010300ff6c2b82 */ /* 0x000e220000000800 */
[----:B------:R-:W-:Y:S01]  /*3330*/  FSEL R93, R93, RZ, P0 ;  /* 0x000000ff5d5d7208 */ /* 0x000fe20000000000 */
[----:B-1----:R-:W-:Y:S01]  /*3340*/  @P2 FMUL.FTZ R88, R73, R88 ;  /* 0x0000005849582220 */ /* 0x002fe20000410000 */
[----:B------:R-:W-:Y:S01]  /*3350*/  FSEL R91, R91, RZ, P0 ;  /* 0x000000ff5b5b7208 */ /* 0x000fe20000000000 */
[----:B------:R-:W-:Y:S01]  /*3360*/  FMUL.FTZ R105, R105, R120 ;  /* 0x0000007869697220 */ /* 0x000fe20000410000 */
[----:B------:R-:W-:-:S02]  /*3370*/  FSEL R112, R110, RZ, P0 ;  /* 0x000000ff6e707208 */ /* 0x000fc40000000000 */
[----:B------:R-:W-:Y:S01]  /*3380*/  FSEL R111, R111, RZ, P0 ;  /* 0x000000ff6f6f7208 */ /* 0x000fe20000000000 */
[----:B------:R-:W1:Y:S01]  /*3390*/  @P2 LDC R89, c[0x0][0x40c] ;  /* 0x00010300ff592b82 */ /* 0x000e620000000800 */
[----:B------:R-:W-:Y:S01]  /*33a0*/  @P2 F2FP.BF16.F32.PACK_AB R75, RZ, R75 ;  /* 0x0000004bff4b223e */ /* 0x000fe200000010ff */
[----:B--2---:R-:W-:Y:S01]  /*33b0*/  @P2 FMUL.FTZ R113, R90, R113 ;  /* 0x000000715a712220 */ /* 0x004fe20000410000 */
[----:B------:R-:W-:Y:S02]  /*33c0*/  @P2 F2FP.BF16.F32.PACK_AB R88, RZ, R88 ;  /* 0x00000058ff58223e */ /* 0x000fe400000010ff */
[----:B------:R-:W-:Y:S02]  /*33d0*/  @P2 PRMT R68, R75, 0x7610, R68 ;  /* 0x000076104b442816 */ /* 0x000fe40000000044 */
[----:B------:R-:W-:Y:S01]  /*33e0*/  @P2 F2FP.BF16.F32.PACK_AB R113, RZ, R113 ;  /* 0x00000071ff71223e */ /* 0x000fe200000010ff */
[----:B------:R-:W2:Y:S01]  /*33f0*/  @P2 LDC R74, c[0x0][0x40c] ;  /* 0x00010300ff4a2b82 */ /* 0x000ea20000000800 */
[----:B---3--:R-:W-:Y:S01]  /*3400*/  @P2 FMUL.FTZ R92, R93, R92 ;  /* 0x0000005c5d5c2220 */ /* 0x008fe20000410000 */
[----:B------:R-:W-:-:S02]  /*3410*/  @P2 PRMT R68, R68, 0x5410, R88 ;  /* 0x0000541044442816 */ /* 0x000fc40000000058 */
[----:B------:R-:W-:Y:S02]  /*3420*/  FSEL R88, R105, RZ, P0 ;  /* 0x000000ff69587208 */ /* 0x000fe40000000000 */
[----:B------:R-:W-:Y:S01]  /*3430*/  @P2 F2FP.BF16.F32.PACK_AB R92, RZ, R92 ;  /* 0x0000005cff5c223e */ /* 0x000fe200000010ff */
[----:B0-----:R-:W-:Y:S01]  /*3440*/  @P2 FMUL.FTZ R108, R91, R108 ;  /* 0x0000006c5b6c2220 */ /* 0x001fe20000410000 */
[----:B------:R-:W-:Y:S02]  /*3450*/  @P2 PRMT R69, R113, 0x7610, R69 ;  /* 0x0000761071452816 */ /* 0x000fe40000000045 */
[----:B------:R-:W-:Y:S02]  /*3460*/  @P2 PRMT R70, R92, 0x7610, R70 ;  /* 0x000076105c462816 */ /* 0x000fe40000000046 */
[----:B------:R-:W-:Y:S02]  /*3470*/  @P2 F2FP.BF16.F32.PACK_AB R108, RZ, R108 ;  /* 0x0000006cff6c223e */ /* 0x000fe400000010ff */
[----:B------:R-:W-:Y:S01]  /*3480*/  F2FP.BF16.F32.PACK_AB R72, R73, R72 ;  /* 0x000000484948723e */ /* 0x000fe200000010ff */
[----:B-1----:R-:W-:Y:S01]  /*3490*/  @P2 FMUL.FTZ R89, R112, R89 ;  /* 0x0000005970592220 */ /* 0x002fe20000410000 */
[----:B------:R-:W-:-:S02]  /*34a0*/  F2FP.BF16.F32.PACK_AB R73, R91, R90 ;  /* 0x0000005a5b49723e */ /* 0x000fc400000010ff */
[----:B------:R-:W-:Y:S02]  /*34b0*/  @P2 PRMT R69, R69, 0x5410, R108 ;  /* 0x0000541045452816 */ /* 0x000fe4000000006c */
[----:B------:R-:W-:Y:S02]  /*34c0*/  @P2 F2FP.BF16.F32.PACK_AB R89, RZ, R89 ;  /* 0x00000059ff59223e */ /* 0x000fe400000010ff */
[----:B------:R-:W-:Y:S01]  /*34d0*/  F2FP.BF16.F32.PACK_AB R75, R88, R111 ;  /* 0x0000006f584b723e */ /* 0x000fe200000010ff */
[----:B--2---:R-:W-:Y:S01]  /*34e0*/  @P2 FMUL.FTZ R74, R111, R74 ;  /* 0x0000004a6f4a2220 */ /* 0x004fe20000410000 */
[----:B------:R-:W-:-:S04]  /*34f0*/  @P2 PRMT R70, R70, 0x5410, R89 ;  /* 0x0000541046462816 */ /* 0x000fc80000000059 */
[----:B------:R-:W-:Y:S02]  /*3500*/  @P2 F2FP.BF16.F32.PACK_AB R110, RZ, R74 ;  /* 0x0000004aff6e223e */ /* 0x000fe400000010ff */
[----:B------:R-:W-:Y:S02]  /*3510*/  F2FP.BF16.F32.PACK_AB R74, R112, R93 ;  /* 0x0000005d704a723e */ /* 0x000fe400000010ff */
[----:B------:R-:W-:Y:S01]  /*3520*/  @P2 PRMT R71, R110, 0x7610, R71 ;  /* 0x000076106e472816 */ /* 0x000fe20000000047 */
[----:B------:R-:W-:Y:S06]  /*3530*/  @!P2 BRA `(.L_x_112) ;  /* 0x000000040014a947 */ /* 0x000fec0003800000 */
[----:B------:R-:W-:-:S05]  /*3540*/  FMUL.FTZ R88, R88, UR13 ;  /* 0x0000000d58587c20 */ /* 0x000fca0008410000 */
[----:B------:R-:W-:-:S04]  /*3550*/  F2FP.BF16.F32.PACK_AB R88, RZ, R88 ;  /* 0x00000058ff58723e */ /* 0x000fc800000010ff */
[----:B------:R-:W-:Y:S01]  /*3560*/  PRMT R71, R71, 0x5410, R88 ;  /* 0x0000541047477816 */ /* 0x000fe20000000058 */
[----:B------:R-:W-:Y:S06]  /*3570*/  BRA `(.L_x_112) ;  /* 0x0000000400047947 */ /* 0x000fec0003800000 */
.L_x_113:
[----:B0-----:R-:W0:Y:S01]  /*3580*/  @P2 LDC R91, c[0x0][0x40c] ;  /* 0x00010300ff5b2b82 */ /* 0x001e220000000800 */
[-CC-:B------:R-:W-:Y:S01]  /*3590*/  FFMA.FTZ R89, R83, R93.reuse, R108.reuse ;  /* 0x0000005d53597223 */ /* 0x180fe2000001006c */
[-CC-:B------:R-:W-:Y:S01]  /*35a0*/  FFMA.FTZ R90, R98, R93.reuse, R108.reuse ;  /* 0x0000005d625a7223 */ /* 0x180fe2000001006c */
[----:B------:R-:W-:Y:S01]  /*35b0*/  ISETP.GT.AND P0, PT, R92, RZ, PT ;  /* 0x000000ff5c00720c */ /* 0x000fe20003f04270 */
[-CC-:B------:R-:W-:Y:S01]  /*35c0*/  FFMA.FTZ R116, R104, R93.reuse, R108.reuse ;  /* 0x0000005d68747223 */ /* 0x180fe2000001006c */
[----:B------:R-:W-:Y:S01]  /*35d0*/  @P2 FADD.FTZ R88, R84, -R89 ;  /* 0x8000005954582221 */ /* 0x000fe20000010000 */
[-C--:B------:R-:W-:Y:S01]  /*35e0*/  FFMA.FTZ R89, R85, R93.reuse, R108 ;  /* 0x0000005d55597223 */ /* 0x080fe2000001006c */
[----:B------:R-:W-:Y:S01]  /*35f0*/  @P2 FADD.FTZ R90, R97, -R90 ;  /* 0x8000005a615a2221 */ /* 0x000fe20000010000 */
[----:B------:R-:W-:Y:S01]  /*3600*/  FADD.FTZ R122, R103, -R116 ;  /* 0x80000074677a7221 */ /* 0x000fe20000010000 */
[----:B------:R-:W-:Y:S01]  /*3610*/  @P2 FMUL.FTZ R88, R105, R88 ;  /* 0x0000005869582220 */ /* 0x000fe20000410000 */
[----:B------:R-:W-:Y:S01]  /*3620*/  @P2 FADD.FTZ R92, R86, -R89 ;  /* 0x80000059565c2221 */ /* 0x000fe20000010000 */
[-CC-:B------:R-:W-:Y:S01]  /*3630*/  FFMA.FTZ R112, R100, R93.reuse, R108.reuse ;  /* 0x0000005d64707223 */ /* 0x180fe2000001006c */
[-CC-:B------:R-:W-:Y:S01]  /*3640*/  FFMA.FTZ R111, R87, R93.reuse, R108.reuse ;  /* 0x0000005d576f7223 */ /* 0x180fe2000001006c */
[-CC-:B------:R-:W-:Y:S01]  /*3650*/  FFMA.FTZ R118, R102, R93.reuse, R108.reuse ;  /* 0x0000005d66767223 */ /* 0x180fe2000001006c */
[----:B------:R-:W-:Y:S01]  /*3660*/  @P2 FSEL R88, R88, RZ, P0 ;  /* 0x000000ff58582208 */ /* 0x000fe20000000000 */
[----:B------:R-:W-:Y:S01]  /*3670*/  FFMA.FTZ R113, R95, R93, R108 ;  /* 0x0000005d5f717223 */ /* 0x000fe2000001006c */
[C---:B------:R-:W-:Y:S01]  /*3680*/  @P2 FMUL.FTZ R115, R105.reuse, R90 ;  /* 0x0000005a69732220 */ /* 0x040fe20000410000 */
[----:B------:R-:W-:Y:S01]  /*3690*/  @P2 FMUL.FTZ R116, R105, R92 ;  /* 0x0000005c69742220 */ /* 0x000fe20000410000 */
[----:B------:R-:W1:Y:S01]  /*36a0*/  @P2 LDC R93, c[0x0][0x40c] ;  /* 0x00010300ff5d2b82 */ /* 0x000e620000000800 */
[----:B------:R-:W-:Y:S01]  /*36b0*/  @P2 FADD.FTZ R112, R99, -R112 ;  /* 0x8000007063702221 */ /* 0x000fe20000010000 */
[----:B------:R-:W-:Y:S01]  /*36c0*/  @P2 FADD.FTZ R118, R101, -R118 ;  /* 0x8000007665762221 */ /* 0x000fe20000010000 */
[----:B------:R-:W-:Y:S01]  /*36d0*/  @P2 FADD.FTZ R114, R94, -R111 ;  /* 0x8000006f5e722221 */ /* 0x000fe20000010000 */
[----:B------:R-:W-:Y:S01]  /*36e0*/  @P2 FADD.FTZ R120, R96, -R113 ;  /* 0x8000007160782221 */ /* 0x000fe20000010000 */
[C---:B------:R-:W-:Y:S01]  /*36f0*/  @P2 FMUL.FTZ R111, R105.reuse, R112 ;  /* 0x00000070696f2220 */ /* 0x040fe20000410000 */
[----:B0-----:R-:W-:Y:S01]  /*3700*/  @P2 FMUL.FTZ R110, R88, R91 ;  /* 0x0000005b586e2220 */ /* 0x001fe20000410000 */
[C---:B------:R-:W-:Y:S01]  /*3710*/  @P2 FMUL.FTZ R113, R105.reuse, R118 ;  /* 0x0000007669712220 */ /* 0x040fe20000410000 */
[----:B------:R-:W0:Y:S01]  /*3720*/  @P2 LDC R92, c[0x0][0x40c] ;  /* 0x00010300ff5c2b82 */ /* 0x000e220000000800 */
[C---:B------:R-:W-:Y:S01]  /*3730*/  @P2 FMUL.FTZ R114, R105.reuse, R114 ;  /* 0x0000007269722220 */ /* 0x040fe20000410000 */
[C---:B------:R-:W-:Y:S01]  /*3740*/  @P2 FMUL.FTZ R112, R105.reuse, R120 ;  /* 0x0000007869702220 */ /* 0x040fe20000410000 */
[----:B------:R-:W-:Y:S01]  /*3750*/  @P2 F2FP.BF16.F32.PACK_AB R110, RZ, R110 ;  /* 0x0000006eff6e223e */ /* 0x000fe200000010ff */
[----:B------:R-:W-:Y:S01]  /*3760*/  FMUL.FTZ R122, R105, R122 ;  /* 0x0000007a697a7220 */ /* 0x000fe20000410000 */
[----:B------:R-:W-:-:S02]  /*3770*/  @P2 FSEL R116, R116, RZ, P0 ;  /* 0x000000ff74742208 */ /* 0x000fc40000000000 */
[----:B------:R-:W-:Y:S01]  /*3780*/  @P2 PRMT R68, R110, 0x7610, R68 ;  /* 0x000076106e442816 */ /* 0x000fe20000000044 */
[----:B------:R-:W2:Y:S01]  /*3790*/  @P2 LDC R90, c[0x0][0x40c] ;  /* 0x00010300ff5a2b82 */ /* 0x000ea20000000800 */
[----:B------:R-:W-:Y:S02]  /*37a0*/  @P2 FSEL R110, R113, RZ, P0 ;  /* 0x000000ff716e2208 */ /* 0x000fe40000000000 */
[----:B------:R-:W-:Y:S02]  /*37b0*/  @P2 FSEL R105, R114, RZ, P0 ;  /* 0x000000ff72692208 */ /* 0x000fe40000000000 */
[----:B------:R-:W-:Y:S02]  /*37c0*/  @P2 FSEL R113, R112, RZ, P0 ;  /* 0x000000ff70712208 */ /* 0x000fe40000000000 */
[----:B------:R-:W-:Y:S01]  /*37d0*/  @P2 FSEL R115, R115, RZ, P0 ;  /* 0x000000ff73732208 */ /* 0x000fe20000000000 */
[----:B------:R-:W3:Y:S01]  /*37e0*/  @P2 LDC R108, c[0x0][0x40c] ;  /* 0x00010300ff6c2b82 */ /* 0x000ee20000000800 */
[----:B------:R-:W-:Y:S01]  /*37f0*/  @P2 FSEL R111, R111, RZ, P0 ;  /* 0x000000ff6f6f2208 */ /* 0x000fe20000000000 */
[----:B-1----:R-:W-:Y:S01]  /*3800*/  @P2 FMUL.FTZ R93, R116, R93 ;  /* 0x0000005d745d2220 */ /* 0x002fe20000410000 */
[----:B------:R-:W-:-:S04]  /*3810*/  FSEL R112, R122, RZ, P0 ;  /* 0x000000ff7a707208 */ /* 0x000fc80000000000 */
[----:B------:R-:W-:Y:S01]  /*3820*/  @P2 F2FP.BF16.F32.PACK_AB R93, RZ, R93 ;  /* 0x0000005dff5d223e */ /* 0x000fe200000010ff */
[----:B------:R-:W1:Y:S01]  /*3830*/  @P2 LDC R88, c[0x0][0x40c] ;  /* 0x00010300ff582b82 */ /* 0x000e620000000800 */
[----:B0-----:R-:W-:Y:S02]  /*3840*/  @P2 FMUL.FTZ R92, R105, R92 ;  /* 0x0000005c695c2220 */ /* 0x001fe40000410000 */
[----:B------:R-:W-:-:S03]  /*3850*/  @P2 PRMT R69, R93, 0x7610, R69 ;  /* 0x000076105d452816 */ /* 0x000fc60000000045 */
[----:B------:R-:W-:Y:S02]  /*3860*/  @P2 F2FP.BF16.F32.PACK_AB R92, RZ, R92 ;  /* 0x0000005cff5c223e */ /* 0x000fe400000010ff */
[----:B------:R-:W0:Y:S01]  /*3870*/  @P2 LDC R91, c[0x0][0x40c] ;  /* 0x00010300ff5b2b82 */ /* 0x000e220000000800 */
[----:B--2---:R-:W-:Y:S01]  /*3880*/  @P2 FMUL.FTZ R90, R113, R90 ;  /* 0x0000005a715a2220 */ /* 0x004fe20000410000 */
[----:B------:R-:W-:-:S04]  /*3890*/  @P2 PRMT R70, R92, 0x7610, R70 ;  /* 0x000076105c462816 */ /* 0x000fc80000000046 */
[----:B------:R-:W-:Y:S02]  /*38a0*/  @P2 F2FP.BF16.F32.PACK_AB R90, RZ, R90 ;  /* 0x0000005aff5a223e */ /* 0x000fe400000010ff */
[----:B------:R-:W2:Y:S01]  /*38b0*/  @P2 LDC R89, c[0x0][0x40c] ;  /* 0x00010300ff592b82 */ /* 0x000ea20000000800 */
[----:B---3--:R-:W-:Y:S01]  /*38c0*/  @P2 FMUL.FTZ R108, R115, R108 ;  /* 0x0000006c736c2220 */ /* 0x008fe20000410000 */
[----:B------:R-:W-:-:S04]  /*38d0*/  @P2 PRMT R71, R90, 0x7610, R71 ;  /* 0x000076105a472816 */ /* 0x000fc80000000047 */
[----:B------:R-:W-:Y:S01]  /*38e0*/  @P2 F2FP.BF16.F32.PACK_AB R108, RZ, R108 ;  /* 0x0000006cff6c223e */ /* 0x000fe200000010ff */
[----:B-1----:R-:W-:-:S03]  /*38f0*/  @P2 FMUL.FTZ R88, R111, R88 ;  /* 0x000000586f582220 */ /* 0x002fc60000410000 */
[----:B------:R-:W-:Y:S02]  /*3900*/  @P2 PRMT R68, R68, 0x5410, R108 ;  /* 0x0000541044442816 */ /* 0x000fe4000000006c */
[----:B------:R-:W-:Y:S01]  /*3910*/  @P2 F2FP.BF16.F32.PACK_AB R88, RZ, R88 ;  /* 0x00000058ff58223e */ /* 0x000fe200000010ff */
[----:B0-----:R-:W-:-:S03]  /*3920*/  @P2 FMUL.FTZ R91, R110, R91 ;  /* 0x0000005b6e5b2220 */ /* 0x001fc60000410000 */
[----:B------:R-:W-:Y:S02]  /*3930*/  @P2 PRMT R69, R69, 0x5410, R88 ;  /* 0x0000541045452816 */ /* 0x000fe40000000058 */
[----:B------:R-:W-:Y:S01]  /*3940*/  @P2 F2FP.BF16.F32.PACK_AB R91, RZ, R91 ;  /* 0x0000005bff5b223e */ /* 0x000fe200000010ff */
[----:B--2---:R-:W-:-:S03]  /*3950*/  @P2 FMUL.FTZ R89, R112, R89 ;  /* 0x0000005970592220 */ /* 0x004fc60000410000 */
[----:B------:R-:W-:Y:S02]  /*3960*/  @P2 PRMT R70, R70, 0x5410, R91 ;  /* 0x0000541046462816 */ /* 0x000fe4000000005b */
[----:B------:R-:W-:-:S04]  /*3970*/  @P2 F2FP.BF16.F32.PACK_AB R89, RZ, R89 ;  /* 0x00000059ff59223e */ /* 0x000fc800000010ff */
[----:B------:R-:W-:-:S07]  /*3980*/  @P2 PRMT R71, R71, 0x5410, R89 ;  /* 0x0000541047472816 */ /* 0x000fce0000000059 */
.L_x_112:
[----:B------:R-:W-:Y:S05]  /*3990*/  BSYNC.RECONVERGENT B1 ;  /* 0x0000000000017941 */ /* 0x000fea0003800200 */
.L_x_109:
[----:B------:R-:W0:Y:S01]  /*39a0*/  @P1 LDC.64 R92, c[0x0][0x478] ;  /* 0x00011e00ff5c1b82 */ /* 0x000e220000000a00 */
[----:B------:R-:W-:Y:S02]  /*39b0*/  @P1 IADD3 R109, PT, PT, R109, 0x20, RZ ;  /* 0x000000206d6d1810 */ /* 0x000fe40007ffe0ff */
[----:B------:R-:W-:-:S05]  /*39c0*/  @P2 IADD3 R107, PT, PT, R107, 0x20, RZ ;  /* 0x000000206b6b2810 */ /* 0x000fca0007ffe0ff */
[----:B------:R-:W1:Y:S08]  /*39d0*/  @P2 LDC.64 R88, c[0x0][0x468] ;  /* 0x00011a00ff582b82 */ /* 0x000e700000000a00 */
[----:B------:R-:W2:Y:S01]  /*39e0*/  LDC.64 R90, c[0x0][0x380] ;  /* 0x0000e000ff5a7b82 */ /* 0x000ea20000000a00 */
[----:B0-----:R-:W-:-:S05]  /*39f0*/  @P1 IMAD.WIDE.U32 R92, R109, 0x10, R92 ;  /* 0x000000106d5c1825 */ /* 0x001fca00078e005c */
[----:B------:R3:W-:Y:S01]  /*3a00*/  @P1 STG.E.128 desc[UR6][R92.64], R72 ;  /* 0x000000485c001986 */ /* 0x0007e2000c101d06 */
[----:B-1----:R-:W-:-:S05]  /*3a10*/  @P2 IMAD.WIDE.U32 R88, R107, 0x10, R88 ;  /* 0x000000106b582825 */ /* 0x002fca00078e0058 */
[----:B------:R3:W-:Y:S01]  /*3a20*/  @P2 STG.E.128 desc[UR6][R88.64], R68 ;  /* 0x0000004458002986 */ /* 0x0007e2000c101d06 */
[----:B--2---:R-:W-:-:S04]  /*3a30*/  LEA R2, R90, R2, 0x2 ;  /* 0x000000025a027211 */ /* 0x004fc800078e10ff */
[----:B------:R-:W-:-:S13]  /*3a40*/  ISETP.GE.AND P0, PT, R2, R91, PT ;  /* 0x0000005b0200720c */ /* 0x000fda0003f06270 */
[----:B---3--:R-:W-:Y:S05]  /*3a50*/  @!P0 BRA `(.L_x_114) ;  /* 0xffffffc800288947 */ /* 0x008fea000383ffff */
.L_x_99:
[----:B0-----:R-:W-:Y:S05]  /*3a60*/  BSYNC B0 ;  /* 0x0000000000007941 */ /* 0x001fea0003800000 */
.L_x_98:
[----:B------:R-:W0:Y:S01]  /*3a70*/  S2R R5, SR_CgaCtaId ;  /* 0x0000000000057919 */ /* 0x000e220000008800 */
[C---:B------:R-:W-:Y:S01]  /*3a80*/  SHF.L.U32 R2, R106.reuse, 0x6, RZ ;  /* 0x000000066a027819 */ /* 0x040fe200000006ff */
[----:B------:R-:W-:Y:S05]  /*3a90*/  WARPSYNC.ALL ;  /* 0x0000000000007948 */ /* 0x000fea0003800000 */
[----:B------:R-:W-:Y:S01]  /*3aa0*/  SHF.L.U32 R0, R106, 0x5, RZ ;  /* 0x000000056a007819 */ /* 0x000fe200000006ff */
[----:B------:R-:W1:Y:S01]  /*3ab0*/  LDC R20, c[0x0][0x388] ;  /* 0x0000e200ff147b82 */ /* 0x000e620000000800 */
[----:B------:R-:W-:Y:S01]  /*3ac0*/  MOV R4, 0x400 ;  /* 0x0000040000047802 */ /* 0x000fe20000000f00 */
[----:B------:R-:W2:Y:S01]  /*3ad0*/  LDCU.128 UR16, c[0x0][0x440] ;  /* 0x00008800ff1077ac */ /* 0x000ea20008000c00 */
[----:B------:R-:W-:-:S04]  /*3ae0*/  LOP3.LUT R3, R2, 0x1800, RZ, 0xc0, !PT ;  /* 0x0000180002037812 */ /* 0x000fc800078ec0ff */
[----:B------:R-:W-:Y:S01]  /*3af0*/  LOP3.LUT R0, R3, 0x3e0, R0, 0xf8, !PT ;  /* 0x000003e003007812 */ /* 0x000fe200078ef800 */
[----:B------:R-:W1:Y:S01]  /*3b00*/  S2UR UR4, SR_CTAID.X ;  /* 0x00000000000479c3 */ /* 0x000e620000002500 */
        /* <DEDUP_REMOVED lines=9> */
[----:B------:R-:W3:Y:S04]  /*3ba0*/  LDS R7, [R5+0x800] ;  /* 0x0008000005077984 */ /* 0x000ee80000000800 */
[----:B------:R-:W4:Y:S04]  /*3bb0*/  LDS R3, [R5+0x200] ;  /* 0x0002000005037984 */ /* 0x000f280000000800 */
[----:B------:R-:W5:Y:S04]  /*3bc0*/  LDS R8, [R5+0xa00] ;  /* 0x000a000005087984 */ /* 0x000f680000000800 */
[----:B------:R-:W2:Y:S04]  /*3bd0*/  LDS R4, [R5+0x400] ;  /* 0x0004000005047984 */ /* 0x000ea80000000800 */
        /* <DEDUP_REMOVED lines=8> */
[----:B---3--:R-:W-:-:S03]  /*3c60*/  FADD.FTZ R2, R2, R7 ;  /* 0x0000000702027221 */ /* 0x008fc60000010000 */
[----:B------:R-:W3:Y:S01]  /*3c70*/  LDS R19, [R5+0x1800] ;  /* 0x0018000005137984 */ /* 0x000ee20000000800 */
[----:B----4-:R-:W-:-:S03]  /*3c80*/  FADD.FTZ R3, RZ, R3 ;  /* 0x00000003ff037221 */ /* 0x010fc60000010000 */
[----:B------:R-:W4:Y:S01]  /*3c90*/  LDS R12, [R5+0x1a00] ;  /* 0x001a0000050c7984 */ /* 0x000f220000000800 */
[----:B-----5:R-:W-:-:S03]  /*3ca0*/  FADD.FTZ R3, R3, R8 ;  /* 0x0000000803037221 */ /* 0x020fc60000010000 */
[----:B------:R-:W5:Y:S01]  /*3cb0*/  LDS R21, [R5+0x1c00] ;  /* 0x001c000005157984 */ /* 0x000f620000000800 */
[----:B--2---:R-:W-:-:S03]  /*3cc0*/  FADD.FTZ R4, RZ, R4 ;  /* 0x00000004ff047221 */ /* 0x004fc60000010000 */
[----:B------:R-:W2:Y:S01]  /*3cd0*/  LDS R23, [R5+0x1e00] ;  /* 0x001e000005177984 */ /* 0x000ea20000000800 */
[----:B-1----:R-:W-:Y:S01]  /*3ce0*/  FADD.FTZ R4, R4, R9 ;  /* 0x0000000904047221 */ /* 0x002fe20000010000 */
[----:B------:R-:W-:Y:S01]  /*3cf0*/  IMAD R9, R20, UR4, RZ ;  /* 0x0000000414097c24 */ /* 0x000fe2000f8e02ff */
        /* <DEDUP_REMOVED lines=8> */
[----:B---3--:R-:W-:-:S03]  /*3d80*/  FADD.FTZ R19, R2, R19 ;  /* 0x0000001302137221 */ /* 0x008fc60000010000 */
[----:B------:R-:W-:Y:S01]  /*3d90*/  STS.128 [R0+0x10], R40 ;  /* 0x0000102800007388 */ /* 0x000fe20000000c00 */
[----:B----4-:R-:W-:-:S03]  /*3da0*/  FADD.FTZ R7, R3, R12 ;  /* 0x0000000c03077221 */ /* 0x010fc60000010000 */
[----:B------:R-:W-:Y:S01]  /*3db0*/  STS.128 [R0+0x400], R64 ;  /* 0x0004004000007388 */ /* 0x000fe20000000c00 */
[----:B-----5:R-:W-:-:S03]  /*3dc0*/  FADD.FTZ R21, R4, R21 ;  /* 0x0000001504157221 */ /* 0x020fc60000010000 */
[----:B------:R-:W-:Y:S01]  /*3dd0*/  STS.128 [R0+0x410], R60 ;  /* 0x0004103c00007388 */ /* 0x000fe20000000c00 */
[----:B--2---:R-:W-:Y:S01]  /*3de0*/  FADD.FTZ R23, R6, R23 ;  /* 0x0000001706177221 */ /* 0x004fe20000010000 */
[----:B------:R-:W-:Y:S06]  /*3df0*/  BAR.SYNC.DEFER_BLOCKING 0x0 ;  /* 0x0000000000007b1d */ /* 0x000fec0000010000 */
[----:B------:R-:W0:Y:S04]  /*3e00*/  LDS R14, [R5] ;  /* 0x00000000050e7984 */ /* 0x000e280000000800 */
[----:B------:R-:W1:Y:S04]  /*3e10*/  LDS R16, [R5+0x200] ;  /* 0x0002000005107984 */ /* 0x000e680000000800 */
[----:B------:R-:W2:Y:S04]  /*3e20*/  LDS R25, [R5+0x800] ;  /* 0x0008000005197984 */ /* 0x000ea80000000800 */
[----:B------:R-:W3:Y:S04]  /*3e30*/  LDS R18, [R5+0x400] ;  /* 0x0004000005127984 */ /* 0x000ee80000000800 */
[----:B------:R-:W4:Y:S04]  /*3e40*/  LDS R27, [R5+0xa00] ;  /* 0x000a0000051b7984 */ /* 0x000f280000000800 */
[----:B------:R-:W5:Y:S04]  /*3e50*/  LDS R0, [R5+0x600] ;  /* 0x0006000005007984 */ /* 0x000f680000000800 */
[----:B------:R-:W5:Y:S04]  /*3e60*/  LDS R33, [R5+0x1000] ;  /* 0x0010000005217984 */ /* 0x000f680000000800 */
[----:B------:R-:W5:Y:S04]  /*3e70*/  LDS R29, [R5+0xc00] ;  /* 0x000c0000051d7984 */ /* 0x000f680000000800 */
[----:B------:R-:W5:Y:S04]  /*3e80*/  LDS R35, [R5+0x1200] ;  /* 0x0012000005237984 */ /* 0x000f680000000800 */
[----:B------:R-:W5:Y:S04]  /*3e90*/  LDS R31, [R5+0xe00] ;  /* 0x000e0000051f7984 */ /* 0x000f680000000800 */
[----:B------:R-:W5:Y:S01]  /*3ea0*/  LDS R41, [R5+0x1800] ;  /* 0x0018000005297984 */ /* 0x000f620000000800 */
[----:B0-----:R-:W-:-:S03]  /*3eb0*/  FADD.FTZ R14, RZ, R14 ;  /* 0x0000000eff0e7221 */ /* 0x001fc60000010000 */
        /* <DEDUP_REMOVED lines=8> */
[----:B------:R4:W3:Y:S01]  /*3f40*/  LDS R47, [R5+0x1e00] ;  /* 0x001e0000052f7984 */ /* 0x0008e20000000800 */
[----:B-----5:R-:W-:Y:S01]  /*3f50*/  FADD.FTZ R0, RZ, R0 ;  /* 0x00000000ff007221 */ /* 0x020fe20000010000 */
[----:B------:R-:W-:Y:S01]  /*3f60*/  FADD.FTZ R14, R14, R33 ;  /* 0x000000210e0e7221 */ /* 0x000fe20000010000 */
[----:B----4-:R-:W-:Y:S01]  /*3f70*/  IADD3 R5, P0, PT, R9, R106, RZ ;  /* 0x0000006a09057210 */ /* 0x010fe20007f1e0ff */
[----:B------:R-:W-:-:S03]  /*3f80*/  FADD.FTZ R18, R18, R29 ;  /* 0x0000001d12127221 */ /* 0x000fc60000010000 */
[----:B------:R-:W-:Y:S01]  /*3f90*/  IADD3.X R2, PT, PT, RZ, RZ, RZ, P0, !PT ;  /* 0x000000ffff027210 */ /* 0x000fe200007fe4ff */
[----:B------:R-:W-:Y:S01]  /*3fa0*/  FADD.FTZ R16, R16, R35 ;  /* 0x0000002310107221 */ /* 0x000fe20000010000 */
[C---:B------:R-:W-:Y:S02]  /*3fb0*/  SHF.L.U32 R4, R5.reuse, 0x2, RZ ;  /* 0x0000000205047819 */ /* 0x040fe400000006ff */
[----:B------:R-:W-:Y:S01]  /*3fc0*/  SHF.L.U64.HI R5, R5, 0x2, R2 ;  /* 0x0000000205057819 */ /* 0x000fe20000010202 */
[----:B------:R-:W-:Y:S01]  /*3fd0*/  FADD.FTZ R0, R0, R31 ;  /* 0x0000001f00007221 */ /* 0x000fe20000010000 */
[C---:B------:R-:W-:Y:S02]  /*3fe0*/  IADD3 R2, P0, PT, R4.reuse, UR18, RZ ;  /* 0x0000001204027c10 */ /* 0x040fe4000ff1e0ff */
[----:B------:R-:W-:Y:S01]  /*3ff0*/  IADD3 R4, P1, PT, R4, UR16, RZ ;  /* 0x0000001004047c10 */ /* 0x000fe2000ff3e0ff */
[----:B------:R-:W-:Y:S01]  /*4000*/  FADD.FTZ R41, R14, R41 ;  /* 0x000000290e297221 */ /* 0x000fe20000010000 */
[C---:B------:R-:W-:Y:S01]  /*4010*/  IADD3.X R3, PT, PT, R5.reuse, UR19, RZ, P0, !PT ;  /* 0x0000001305037c10 */ /* 0x040fe200087fe4ff */
[----:B0-----:R-:W-:Y:S01]  /*4020*/  FADD.FTZ R18, R18, R37 ;  /* 0x0000002512127221 */ /* 0x001fe20000010000 */
[----:B------:R-:W-:-:S03]  /*4030*/  IADD3.X R5, PT, PT, R5, UR17, RZ, P1, !PT ;  /* 0x0000001105057c10 */ /* 0x000fc60008ffe4ff */
[----:B------:R-:W-:Y:S01]  /*4040*/  STG.E desc[UR6][R2.64], R41 ;  /* 0x0000002902007986 */ /* 0x000fe2000c101906 */
[----:B-1----:R-:W-:-:S03]  /*4050*/  FADD.FTZ R43, R16, R43 ;  /* 0x0000002b102b7221 */ /* 0x002fc60000010000 */
[----:B------:R-:W-:Y:S01]  /*4060*/  STG.E desc[UR6][R4.64], R19 ;  /* 0x0000001304007986 */ /* 0x000fe2000c101906 */
[----:B--2---:R-:W-:-:S03]  /*4070*/  FADD.FTZ R0, R0, R39 ;  /* 0x0000002700007221 */ /* 0x004fc60000010000 */
[----:B------:R-:W-:Y:S01]  /*4080*/  STG.E desc[UR6][R2.64+0x200], R43 ;  /* 0x0002002b02007986 */ /* 0x000fe2000c101906 */
[----:B---3--:R-:W-:-:S03]  /*4090*/  FADD.FTZ R45, R18, R45 ;  /* 0x0000002d122d7221 */ /* 0x008fc60000010000 */
[----:B------:R-:W-:Y:S01]  /*40a0*/  STG.E desc[UR6][R4.64+0x200], R7 ;  /* 0x0002000704007986 */ /* 0x000fe2000c101906 */
[----:B------:R-:W-:-:S03]  /*40b0*/  FADD.FTZ R47, R0, R47 ;  /* 0x0000002f002f7221 */ /* 0x000fc60000010000 */
[----:B------:R-:W-:Y:S04]  /*40c0*/  STG.E desc[UR6][R2.64+0x400], R45 ;  /* 0x0004002d02007986 */ /* 0x000fe8000c101906 */
[----:B------:R-:W-:Y:S04]  /*40d0*/  STG.E desc[UR6][R4.64+0x400], R21 ;  /* 0x0004001504007986 */ /* 0x000fe8000c101906 */
[----:B------:R-:W-:Y:S04]  /*40e0*/  STG.E desc[UR6][R2.64+0x600], R47 ;  /* 0x0006002f02007986 */ /* 0x000fe8000c101906 */
[----:B------:R-:W-:Y:S01]  /*40f0*/  STG.E desc[UR6][R4.64+0x600], R23 ;  /* 0x0006001704007986 */ /* 0x000fe2000c101906 */
[----:B------:R-:W-:Y:S05]  /*4100*/  EXIT ;  /* 0x000000000000794d */ /* 0x000fea0003800000 */
.L_x_103:
        /* <DEDUP_REMOVED lines=8> */
.L_x_116:
[----:B------:R-:W-:Y:S05]  /*4190*/  BSYNC B1 ;  /* 0x0000000000017941 */ /* 0x000fea0003800000 */
.L_x_115:
        /* <DEDUP_REMOVED lines=8> */
.L_x_117:
[----:B------:R-:W-:Y:S01]  /*4220*/  FADD.FTZ R91, R91, R106 ;  /* 0x0000006a5b5b7221 */ /* 0x000fe20000010000 */
[----:B------:R-:W-:-:S04]  /*4230*/  HFMA2 R115, -RZ, RZ, 0, 1.1920928955078125e-07 ;  /* 0x00000002ff737431 */ /* 0x000fc800000001ff */
[----:B------:R-:W-:Y:S02]  /*4240*/  MOV R114, R91 ;  /* 0x0000005b00727202 */ /* 0x000fe40000000f00 */
[----:B------:R-:W-:-:S07]  /*4250*/  MOV R0, R112 ;  /* 0x0000007000007202 */ /* 0x000fce0000000f00 */
[----:B------:R-:W-:Y:S05]  /*4260*/  WARPSYNC.COLLECTIVE R113, `(.L_x_118) ;  /* 0x0000000071087348 */ /* 0x000fea0003c00000 */
[----:B------:R0:W1:Y:S02]  /*4270*/  SHFL.BFLY P1, R112, R114, R115, R116 ;  /* 0x0c00007372707389 */ /* 0x0000640000020074 */
[----:B01----:R-:W-:Y:S05]  /*4280*/  ENDCOLLECTIVE ;  /* 0x000000000000791b */ /* 0x003fea0003800000 */
.L_x_118:
[----:B------:R-:W-:-:S05]  /*4290*/  FADD.FTZ R0, R0, R107 ;  /* 0x0000006b00007221 */ /* 0x000fca0000010000 */
[----:B------:R-:W-:Y:S02]  /*42a0*/  MOV R114, R0 ;  /* 0x0000000000727202 */ /* 0x000fe40000000f00 */
[----:B------:R-:W-:-:S07]  /*42b0*/  MOV R108, R112 ;  /* 0x00000070006c7202 */ /* 0x000fce0000000f00 */
[----:B------:R-:W-:Y:S05]  /*42c0*/  WARPSYNC.COLLECTIVE R113, `(.L_x_119) ;  /* 0x0000000071087348 */ /* 0x000fea0003c00000 */
[----:B------:R0:W1:Y:S02]  /*42d0*/  SHFL.BFLY P1, R112, R114, R115, R116 ;  /* 0x0c00007372707389 */ /* 0x0000640000020074 */
[----:B01----:R-:W-:Y:S05]  /*42e0*/  ENDCOLLECTIVE ;  /* 0x000000000000791b */ /* 0x003fea0003800000 */
.L_x_119:
[----:B------:R-:W-:Y:S01]  /*42f0*/  FADD.FTZ R108, R91, R108 ;  /* 0x0000006c5b6c7221 */ /* 0x000fe20000010000 */
[----:B------:R-:W-:Y:S01]  /*4300*/  PRMT R91, R24, 0x7632, R91 ;  /* 0x00007632185b7816 */ /* 0x000fe2000000005b */
[----:B------:R-:W-:-:S03]  /*4310*/  HFMA2 R115, -RZ, RZ, 0, 2.384185791015625e-07 ;  /* 0x00000004ff737431 */ /* 0x000fc600000001ff */
[----:B------:R-:W-:Y:S02]  /*4320*/  MOV R114, R108 ;  /* 0x0000006c00727202 */ /* 0x000fe40000000f00 */
[----:B------:R-:W-:-:S07]  /*4330*/  MOV R93, R112 ;  /* 0x00000070005d7202 */ /* 0x000fce0000000f00 */
[----:B------:R-:W-:Y:S05]  /*4340*/  WARPSYNC.COLLECTIVE R113, `(.L_x_120) ;  /* 0x0000000071087348 */ /* 0x000fea0003c00000 */
[----:B------:R0:W1:Y:S02]  /*4350*/  SHFL.BFLY P1, R112, R114, R115, R116 ;  /* 0x0c00007372707389 */ /* 0x0000640000020074 */
[----:B01----:R-:W-:Y:S05]  /*4360*/  ENDCOLLECTIVE ;  /* 0x000000000000791b */ /* 0x003fea0003800000 */
.L_x_120:
[----:B------:R-:W-:-:S05]  /*4370*/  FADD.FTZ R93, R0, R93 ;  /* 0x0000005d005d7221 */ /* 0x000fca0000010000 */
[----:B------:R-:W-:Y:S02]  /*4380*/  MOV R114, R93 ;  /* 0x0000005d00727202 */ /* 0x000fe40000000f00 */
[----:B------:R-:W-:-:S07]  /*4390*/  MOV R109, R112 ;  /* 0x00000070006d7202 */ /* 0x000fce0000000f00 */
[----:B------:R-:W-:Y:S05]  /*43a0*/  WARPSYNC.COLLECTIVE R113, `(.L_x_121) ;  /* 0x0000000071087348 */ /* 0x000fea0003c00000 */
[----:B------:R0:W1:Y:S02]  /*43b0*/  SHFL.BFLY P1, R112, R114, R115, R116 ;  /* 0x0c00007372707389 */ /* 0x0000640000020074 */
[----:B01----:R-:W-:Y:S05]  /*43c0*/  ENDCOLLECTIVE ;  /* 0x000000000000791b */ /* 0x003fea0003800000 */
.L_x_121:
[----:B------:R-:W-:Y:S01]  /*43d0*/  FADD.FTZ R109, R108, R109 ;  /* 0x0000006d6c6d7221 */ /* 0x000fe20000010000 */
[----:B------:R-:W-:-:S04]  /*43e0*/  HFMA2 R115, -RZ, RZ, 0, 4.76837158203125e-07 ;  /* 0x00000008ff737431 */ /* 0x000fc800000001ff */
[----:B------:R-:W-:Y:S02]  /*43f0*/  MOV R114, R109 ;  /* 0x0000006d00727202 */ /* 0x000fe40000000f00 */
[----:B------:R-:W-:-:S07]  /*4400*/  MOV R110, R112 ;  /* 0x00000070006e7202 */ /* 0x000fce0000000f00 */
[----:B------:R-:W-:Y:S05]  /*4410*/  WARPSYNC.COLLECTIVE R113, `(.L_x_122) ;  /* 0x0000000071087348 */ /* 0x000fea0003c00000 */
[----:B------:R0:W1:Y:S02]  /*4420*/  SHFL.BFLY P1, R112, R114, R115, R116 ;  /* 0x0c00007372707389 */ /* 0x0000640000020074 */
[----:B01----:R-:W-:Y:S05]  /*4430*/  ENDCOLLECTIVE ;  /* 0x000000000000791b */ /* 0x003fea0003800000 */
.L_x_122:
[----:B------:R-:W-:-:S05]  /*4440*/  FADD.FTZ R110, R93, R110 ;  /* 0x0000006e5d6e7221 */ /* 0x000fca0000010000 */
[----:B------:R-:W-:Y:S02]  /*4450*/  MOV R114, R110 ;  /* 0x0000006e00727202 */ /* 0x000fe40000000f00 */
[----:B------:R-:W-:-:S07]  /*4460*/  MOV R106, R112 ;  /* 0x00000070006a7202 */ /* 0x000fce0000000f00 */
[----:B------:R-:W-:Y:S05]  /*4470*/  WARPSYNC.COLLECTIVE R113, `(.L_x_123) ;  /* 0x0000000071087348 */ /* 0x000fea0003c00000 */
[----:B------:R0:W1:Y:S02]  /*4480*/  SHFL.BFLY P1, R112, R114, R115, R116 ;  /* 0x0c00007372707389 */ /* 0x0000640000020074 */
[----:B01----:R-:W-:Y:S05]  /*4490*/  ENDCOLLECTIVE ;  /* 0x000000000000791b */ /* 0x003fea0003800000 */
.L_x_123:
[----:B------:R-:W-:Y:S01]  /*44a0*/  FADD.FTZ R111, R109, R106 ;  /* 0x0000006a6d6f7221 */ /* 0x000fe20000010000 */
[----:B------:R-:W-:-:S04]  /*44b0*/  HFMA2 R115, -RZ, RZ, 0, 9.5367431640625e-07 ;  /* 0x00000010ff737431 */ /* 0x000fc800000001ff */
[----:B------:R-:W-:Y:S02]  /*44c0*/  MOV R114, R111 ;  /* 0x0000006f00727202 */ /* 0x000fe40000000f00 */
[----:B------:R-:W-:-:S07]  /*44d0*/  MOV R107, R112 ;  /* 0x00000070006b7202 */ /* 0x000fce0000000f00 */
[----:B------:R-:W-:Y:S05]  /*44e0*/  WARPSYNC.COLLECTIVE R113, `(.L_x_124) ;  /* 0x0000000071087348 */ /* 0x000fea0003c00000 */
[----:B------:R0:W1:Y:S02]  /*44f0*/  SHFL.BFLY P1, R112, R114, R115, R116 ;  /* 0x0c00007372707389 */ /* 0x0000640000020074 */
[----:B01----:R-:W-:Y:S05]  /*4500*/  ENDCOLLECTIVE ;  /* 0x000000000000791b */ /* 0x003fea0003800000 */
.L_x_124:
[----:B------:R-:W-:-:S05]  /*4510*/  FADD.FTZ R107, R110, R107 ;  /* 0x0000006b6e6b7221 */ /* 0x000fca0000010000 */
[----:B------:R-:W-:Y:S02]  /*4520*/  MOV R114, R107 ;  /* 0x0000006b00727202 */ /* 0x000fe40000000f00 */
[----:B------:R-:W-:-:S07]  /*4530*/  MOV R0, R112 ;  /* 0x0000007000007202 */ /* 0x000fce0000000f00 */
[----:B------:R-:W-:Y:S05]  /*4540*/  WARPSYNC.COLLECTIVE R113, `(.L_x_125) ;  /* 0x0000000071087348 */ /* 0x000fea0003c00000 */
[----:B------:R0:W1:Y:S02]  /*4550*/  SHFL.BFLY P1, R112, R114, R115, R116 ;  /* 0x0c00007372707389 */ /* 0x0000640000020074 */
[----:B01----:R-:W-:Y:S05]  /*4560*/  ENDCOLLECTIVE ;  /* 0x000000000000791b */ /* 0x003fea0003800000 */
.L_x_125:
[----:B------:R-:W-:Y:S05]  /*4570*/  BRA `(.L_x_126) ;  /* 0xffffffcc00847947 */ /* 0x000fea000383ffff */
.L_x_127:
        /* <DEDUP_REMOVED lines=16> */
.L_x_11151:


//--------------------- .text._ZN10layer_norm13ln_bwd_kernelINS_13Kernel_traitsI13__nv_bfloat16S2_S2_S2_fjLj512ELj1ELj4ELj1ELj16ENS_18Kernel_traits_baseILj512ES2_S2_S2_S2_fjLj128EEEEELb0ELb1ELb0ELb0EEEvNS_9BwdParamsE --------------------------
	.section	.text._ZN10layer_norm13ln_bwd_kernelINS_13Kernel_traitsI13__nv_bfloat16S2_S2_S2_fjLj512ELj1ELj4ELj1ELj16ENS_18Kernel_traits_baseILj512ES2_S2_S2_S2_fjLj128EEEEELb0ELb1ELb0ELb0EEEvNS_9BwdParamsE,"ax",@progbits
	.align	128
        .global         _ZN10layer_norm13ln_bwd_kernelINS_13Kernel_traitsI13__nv_bfloat16S2_S2_S2_fjLj512ELj1ELj4ELj1ELj16ENS_18Kernel_traits_baseILj512ES2_S2_S2_S2_fjLj128EEEEELb0ELb1ELb0ELb0EEEvNS_9BwdParamsE
        .type           _ZN10layer_norm13ln_bwd_kernelINS_13Kernel_traitsI13__nv_bfloat16S2_S2_S2_fjLj512ELj1ELj4ELj1ELj16ENS_18Kernel_traits_baseILj512ES2_S2_S2_S2_fjLj128EEEEELb0ELb1ELb0ELb0EEEvNS_9BwdParamsE,@function
        .size           _ZN10layer_norm13ln_bwd_kernelINS_13Kernel_traitsI13__nv_bfloat16S2_S2_S2_fjLj512ELj1ELj4ELj1ELj16ENS_18Kernel_traits_baseILj512ES2_S2_S2_S2_fjLj128EEEEELb0ELb1ELb0ELb0EEEvNS_9BwdParamsE,(.L_x_11152 - _ZN10layer_norm13ln_bwd_kernelINS_13Kernel_traitsI13__nv_bfloat16S2_S2_S2_fjLj512ELj1ELj4ELj1ELj16ENS_18Kernel_traits_baseILj512ES2_S2_S2_S2_fjLj128EEEEELb0ELb1ELb0ELb0EEEvNS_9BwdParamsE)
        .other          _ZN10layer_norm13ln_bwd_kernelINS_13Kernel_traitsI13__nv_bfloat16S2_S2_S2_fjLj512ELj1ELj4ELj1ELj16ENS_18Kernel_traits_baseILj512ES2_S2_S2_S2_fjLj128EEEEELb0ELb1ELb0ELb0EEEvNS_9BwdParamsE,@"STO_CUDA_ENTRY STV_DEFAULT"
_ZN10layer_norm13ln_bwd_kernelINS_13Kernel_traitsI13__nv_bfloat16S2_S2_S2_fjLj512ELj1ELj4ELj1ELj16ENS_18Kernel_traits_baseILj512ES2_S2_S2_S2_fjLj128EEEEELb0ELb1ELb0ELb0EEEvNS_9BwdParamsE:
.text._ZN10layer_norm13ln_bwd_kernelINS_13Kernel_traitsI13__nv_bfloat16S2_S2_S2_fjLj512ELj1ELj4ELj1ELj16ENS_18Kernel_traits_baseILj512ES2_S2_S2_S2_fjLj128EEEEELb0ELb1ELb0ELb0EEEvNS_9BwdParamsE:
        /* <DEDUP_REMOVED lines=19> */
[----:B------:R-:W3:Y:S08]  /*0130*/  @P0 LDC.64 R4, c[0x0][0x3e8] ;  /* 0x0000fa00ff040b82 */ /* 0x000ef00000000a00 */
[----:B------:R-:W4:Y:S08]  /*0140*/  @P1 LDC.64 R6, c[0x0][0x3d0] ;  /* 0x0000f400ff061b82 */ /* 0x000f300000000a00 */
[----:B------:R-:W1:Y:S01]  /*0150*/  @P1 LDC.64 R8, c[0x0][0x3e8] ;  /* 0x0000fa00ff081b82 */ /* 0x000e620000000a00 */
[----:B0-----:R-:W-:Y:S01]  /*0160*/  @P0 IMAD.WIDE.U32 R2, R11, 0x10, R2 ;  /* 0x000000100b020825 */ /* 0x001fe200078e0002 */
[----:B------:R-:W-:-:S04]  /*0170*/  SHF.R.U32.HI R18, RZ, 0x5, R104 ;  /* 0x00000005ff127819 */ /* 0x000fc80000011668 */
[----:B--2---:R0:W5:Y:S01]  /*0180*/  @P0 LDG.E.128 R20, desc[UR6][R2.64] ;  /* 0x0000000602140981 */ /* 0x004162000c1e1d00 */
[C---:B---3--:R-:W-:Y:S01]  /*0190*/  @P0 IMAD.WIDE.U32 R4, R11.reuse, 0x10, R4 ;  /* 0x000000100b040825 */ /* 0x048fe200078e0004 */
[----:B------:R-:W-:Y:S01]  /*01a0*/  @P0 LOP3.LUT R11, R11, 0x20, RZ, 0xfc, !PT ;  /* 0x000000200b0b0812 */ /* 0x000fe200078efcff */
[----:B------:R-:W2:Y:S03]  /*01b0*/  S2UR UR4, SR_CTAID.X ;  /* 0x00000000000479c3 */ /* 0x000ea60000002500 */
[----:B------:R0:W5:Y:S01]  /*01c0*/  @P0 LDG.E.128 R24, desc[UR6][R4.64] ;  /* 0x0000000604180981 */ /* 0x000162000c1e1d00 */
[----:B----4-:R-:W-:-:S05]  /*01d0*/  @P1 IMAD.WIDE.U32 R6, R11, 0x10, R6 ;  /* 0x000000100b061825 */ /* 0x010fca00078e0006 */
[----:B------:R0:W5:Y:S01]  /*01e0*/  @P1 LDG.E.128 R28, desc[UR6][R6.64] ;  /* 0x00000006061c1981 */ /* 0x000162000c1e1d00 */
[----:B-1----:R-:W-:-:S05]  /*01f0*/  @P1 IMAD.WIDE.U32 R8, R11, 0x10, R8 ;  /* 0x000000100b081825 */ /* 0x002fca00078e0008 */
[----:B------:R0:W5:Y:S01]  /*0200*/  @P1 LDG.E.128 R32, desc[UR6][R8.64] ;  /* 0x0000000608201981 */ /* 0x000162000c1e1d00 */
[----:B--2---:R-:W-:-:S06]  /*0210*/  USHF.L.U32 UR4, UR4, 0x2, URZ ;  /* 0x0000000204047899 */ /* 0x004fcc00080006ff */
[----:B------:R-:W-:-:S04]  /*0220*/  LOP3.LUT R18, R18, UR4, RZ, 0xfc, !PT ;  /* 0x0000000412127c12 */ /* 0x000fc8000f8efcff */
[----:B------:R-:W-:Y:S02]  /*0230*/  ISETP.GE.AND P0, PT, R18, UR5, PT ;  /* 0x0000000512007c0c */ /* 0x000fe4000bf06270 */
        /* <DEDUP_REMOVED lines=23> */
[----:B------:R-:W-:Y:S01]  /*03b0*/  CS2R R74, SRZ ;  /* 0x00000000004a7805 */ /* 0x000fe2000001ff00 */
[----:B0-----:R-:W-:Y:S06]  /*03c0*/  @P0 BRA `(.L_x_128) ;  /* 0x0000004c00100947 */ /* 0x001fec0003800000 */
        /* <DEDUP_REMOVED lines=19> */
[----:B0-----:R-:W-:Y:S02]  /*0500*/  ISETP.NE.U32.AND P0, PT, RZ, UR4, PT ;  /* 0x00000004ff007c0c */ /* 0x001fe4000bf05070 */
[----:B------:R-:W-:Y:S02]  /*0510*/  CS2R R46, SRZ ;  /* 0x00000000002e7805 */ /* 0x000fe4000001ff00 */
[----:B------:R-:W-:Y:S02]  /*0520*/  PRMT R8, R34, 0x7632, R8 ;  /* 0x0000763222087816 */ /* 0x000fe40000000008 */
[----:B------:R-:W-:Y:S02]  /*0530*/  CS2R R48, SRZ ;  /* 0x0000000000307805 */ /* 0x000fe4000001ff00 */
[----:B------:R-:W-:Y:S02]  /*0540*/  ISETP.NE.AND.EX P0, PT, RZ, UR5, PT, P0 ;  /* 0x00000005ff007c0c */ /* 0x000fe4000bf05300 */
        /* <DEDUP_REMOVED lines=13> */
[----:B------:R-:W-:Y:S02]  /*0620*/  CS2R R64, SRZ ;  /* 0x0000000000407805 */ /* 0x000fe4000001ff00 */
[----:B------:R-:W-:Y:S02]  /*0630*/  CS2R R66, SRZ ;  /* 0x0000000000427805 */ /* 0x000fe4000001ff00 */
[----:B------:R-:W-:Y:S02]  /*0640*/  CS2R R68, SRZ ;  /* 0x0000000000447805 */ /* 0x000fe4000001ff00 */
[----:B------:R-:W-:Y:S02]  /*0650*/  CS2R R70, SRZ ;  /* 0x0000000000467805 */ /* 0x000fe4000001ff00 */
[----:B------:R-:W-:Y:S02]  /*0660*/  CS2R R72, SRZ ;  /* 0x0000000000487805 */ /* 0x000fe4000001ff00 */
[----:B------:R-:W-:-:S07]  /*0670*/  CS2R R74, SRZ ;  /* 0x00000000004a7805 */ /* 0x000fce000001ff00 */
.L_x_152:
[----:B0-----:R-:W0:Y:S08]  /*0680*/  @P0 LDC.64 R96, c[0x0][0x3e0] ;  /* 0x0000f800ff600b82 */ /* 0x001e300000000a00 */
[----:B------:R-:W1:Y:S08]  /*0690*/  LDC.64 R100, c[0x0][0x3c0] ;  /* 0x0000f000ff647b82 */ /* 0x000e700000000a00 */
[----:B------:R-:W2:Y:S01]  /*06a0*/  LDC.64 R98, c[0x0][0x3c8] ;  /* 0x0000f200ff627b82 */ /* 0x000ea20000000a00 */
[----:B0-----:R-:W-:-:S06]  /*06b0*/  @P0 IMAD.WIDE R96, R18, 0x2, R96 ;  /* 0x0000000212600825 */ /* 0x001fcc00078e0260 */
[----:B------:R0:W3:Y:S01]  /*06c0*/  @P0 LDG.E.U16 R96, desc[UR6][R96.64] ;  /* 0x0000000660600981 */ /* 0x0000e2000c1e1500 */
[----:B-1----:R-:W-:-:S06]  /*06d0*/  IMAD.WIDE R100, R18, 0x4, R100 ;  /* 0x0000000412647825 */ /* 0x002fcc00078e0264 */
[----:B------:R-:W4:Y:S01]  /*06e0*/  LDG.E R100, desc[UR6][R100.64] ;  /* 0x0000000664647981 */ /* 0x000f22000c1e1900 */
[----:B--2---:R-:W-:-:S05]  /*06f0*/  IMAD.WIDE R98, R18, 0x4, R98 ;  /* 0x0000000412627825 */ /* 0x004fca00078e0262 */
[----:B-----5:R1:W5:Y:S01]  /*0700*/  LDG.E R107, desc[UR6][R98.64] ;  /* 0x00000006626b7981 */ /* 0x020362000c1e1900 */
[----:B------:R-:W0:Y:S01]  /*0710*/  S2R R104, SR_TID.X ;  /* 0x0000000000687919 */ /* 0x000e220000002100 */
[----:B------:R-:W-:Y:S02]  /*0720*/  ISETP.NE.U32.AND P1, PT, RZ, UR10, PT ;  /* 0x0000000aff007c0c */ /* 0x000fe4000bf25070 */
[----:B------:R-:W-:Y:S02]  /*0730*/  MOV R105, UR14 ;  /* 0x0000000e00697c02 */ /* 0x000fe40008000f00 */
[----:B------:R-:W-:-:S03]  /*0740*/  ISETP.NE.AND.EX P1, PT, RZ, UR11, PT, P1 ;  /* 0x0000000bff007c0c */ /* 0x000fc6000bf25310 */
[----:B------:R-:W-:Y:S02]  /*0750*/  IMAD R0, R18, R105, RZ ;  /* 0x0000006912007224 */ /* 0x000fe400078e02ff */
[----:B------:R-:W-:-:S03]  /*0760*/  HFMA2 R106, -RZ, RZ, 1.875, 0 ;  /* 0x3f800000ff6a7431 */ /* 0x000fc600000001ff */
[----:B------:R-:W-:Y:S01]  /*0770*/  SHF.R.S32.HI R103, RZ, 0x1f, R0 ;  /* 0x0000001fff677819 */ /* 0x000fe20000011400 */
[----:B------:R-:W-:Y:S01]  /*0780*/  BSSY.RECONVERGENT B0, `(.L_x_129) ;  /* 0x000019b000007945 */ /* 0x000fe20003800200 */
[----:B------:R-:W-:Y:S02]  /*0790*/  ISETP.NE.AND P3, PT, RZ, UR8, PT ;  /* 0x00000008ff007c0c */ /* 0x000fe4000bf65270 */
[----:B------:R-:W-:Y:S02]  /*07a0*/  LEA.HI R0, R103, R0, RZ, 0x3 ;  /* 0x0000000067007211 */ /* 0x000fe400078f18ff */
[----:B0-----:R-:W-:-:S04]  /*07b0*/  LOP3.LUT R97, R104, 0x1f, RZ, 0xc0, !PT ;  /* 0x0000001f68617812 */ /* 0x001fc800078ec0ff */
[----:B------:R-:W-:Y:S02]  /*07c0*/  LEA.HI.SX32 R0, R0, R97, 0x1d ;  /* 0x0000006100007211 */ /* 0x000fe400078feaff */
[----:B---3--:R-:W-:Y:S02]  /*07d0*/  @P0 SHF.L.U32 R106, R96, 0x10, RZ ;  /* 0x00000010606a0819 */ /* 0x008fe400000006ff */
[----:B----4-:R-:W-:Y:S01]  /*07e0*/  FSEL R140, R100, RZ, !P3 ;  /* 0x000000ff648c7208 */ /* 0x010fe20005800000 */
[----:B-1----:R-:W-:Y:S06]  /*07f0*/  @P1 BRA `(.L_x_130) ;  /* 0x0000000c001c1947 */ /* 0x002fec0003800000 */
        /* <DEDUP_REMOVED lines=23> */
[C---:B------:R-:W-:Y:S01]  /*0970*/  FADD.FTZ R100, -R140.reuse, R125 ;  /* 0x0000007d8c647221 */ /* 0x040fe20000010100 */
[----:B------:R-:W-:Y:S02]  /*0980*/  PRMT R128, R97, 0x7632, R128 ;  /* 0x0000763261807816 */ /* 0x000fe40000000080 */
[----:B------:R-:W-:Y:S01]  /*0990*/  PRMT R130, R101, 0x7632, R130 ;  /* 0x0000763265827816 */ /* 0x000fe20000000082 */
[----:B-----5:R-:W-:Y:S01]  /*09a0*/  FMUL.FTZ R139, R107, R100 ;  /* 0x000000646b8b7220 */ /* 0x020fe20000410000 */
[----:B------:R-:W-:Y:S01]  /*09b0*/  FADD.FTZ R100, -R140, R129 ;  /* 0x000000818c647221 */ /* 0x000fe20000010100 */
[----:B------:R-:W-:Y:S01]  /*09c0*/  PRMT R97, R98, 0x7632, R97 ;  /* 0x0000763262617816 */ /* 0x000fe20000000061 */
[-C--:B------:R-:W-:Y:S01]  /*09d0*/  FMUL.FTZ R137, R137, R127.reuse ;  /* 0x0000007f89897220 */ /* 0x080fe20000410000 */
[----:B------:R-:W-:Y:S01]  /*09e0*/  SHF.L.U32 R101, R101, 0x10, RZ ;  /* 0x0000001065657819 */ /* 0x000fe200000006ff */
[----:B------:R-:W-:Y:S01]  /*09f0*/  FMUL.FTZ R135, R107, R100 ;  /* 0x000000646b877220 */ /* 0x000fe20000410000 */
[----:B------:R-:W-:Y:S01]  /*0a00*/  FADD.FTZ R100, -R140, R131 ;  /* 0x000000838c647221 */ /* 0x000fe20000010100 */
[----:B------:R-:W-:Y:S01]  /*0a10*/  PRMT R98, R103, 0x7632, R98 ;  /* 0x0000763267627816 */ /* 0x000fe20000000062 */
[----:B------:R-:W-:Y:S01]  /*0a20*/  FADD.FTZ R44, R44, R127 ;  /* 0x0000007f2c2c7221 */ /* 0x000fe20000010000 */
[----:B------:R-:W-:Y:S01]  /*0a30*/  PRMT R108, R96, 0x7632, R108 ;  /* 0x00007632606c7816 */ /* 0x000fe2000000006c */
[----:B------:R-:W-:Y:S01]  /*0a40*/  FMUL.FTZ R131, R107, R100 ;  /* 0x000000646b837220 */ /* 0x000fe20000410000 */
[----:B------:R-:W-:Y:S01]  /*0a50*/  FADD.FTZ R100, -R140, R141 ;  /* 0x0000008d8c647221 */ /* 0x000fe20000010100 */
[----:B------:R-:W-:Y:S01]  /*0a60*/  SHF.L.U32 R103, R103, 0x10, RZ ;  /* 0x0000001067677819 */ /* 0x000fe200000006ff */
[----:B------:R-:W-:Y:S01]  /*0a70*/  FFMA.FTZ R36, R139, R127, R36 ;  /* 0x0000007f8b247223 */ /* 0x000fe20000010024 */
[----:B------:R-:W-:Y:S01]  /*0a80*/  SHF.L.U32 R125, R23, 0x10, RZ ;  /* 0x00000010177d7819 */ /* 0x000fe200000006ff */
[----:B------:R-:W-:Y:S01]  /*0a90*/  FMUL.FTZ R127, R107, R100 ;  /* 0x000000646b7f7220 */ /* 0x000fe20000410000 */
[-C--:B------:R-:W-:Y:S01]  /*0aa0*/  FMUL.FTZ R133, R133, R101.reuse ;  /* 0x0000006585857220 */ /* 0x080fe20000410000 */
        /* <DEDUP_REMOVED lines=8> */
[----:B------:R-:W-:Y:S01]  /*0b30*/  SHF.L.U32 R110, R110, 0x10, RZ ;  /* 0x000000106e6e7819 */ /* 0x000fe200000006ff */
[----:B------:R-:W-:Y:S01]  /*0b40*/  FFMA.FTZ R101, R139, R137, RZ ;  /* 0x000000898b657223 */ /* 0x000fe200000100ff */
[----:B------:R-:W-:Y:S01]  /*0b50*/  PRMT R96, R99, 0x7632, R96 ;  /* 0x0000763263607816 */ /* 0x000fe20000000060 */
[----:B------:R-:W-:Y:S01]  /*0b60*/  FADD.FTZ R134, -R140, R103 ;  /* 0x000000678c867221 */ /* 0x000fe20000010100 */
[----:B------:R-:W-:Y:S01]  /*0b70*/  SHF.L.U32 R103, R97, 0x10, RZ ;  /* 0x0000001061677819 */ /* 0x000fe200000006ff */
[C---:B------:R-:W-:Y:S01]  /*0b80*/  FMUL.FTZ R138, R107.reuse, R138 ;  /* 0x0000008a6b8a7220 */ /* 0x040fe20000410000 */
[----:B------:R-:W-:Y:S01]  /*0b90*/  PRMT R99, R102, 0x7632, R99 ;  /* 0x0000763266637816 */ /* 0x000fe20000000063 */
[----:B------:R-:W-:Y:S01]  /*0ba0*/  FMUL.FTZ R136, R136, R110 ;  /* 0x0000006e88887220 */ /* 0x000fe20000410000 */
[----:B------:R-:W-:Y:S01]  /*0bb0*/  FADD.FTZ R97, RZ, R137 ;  /* 0x00000089ff617221 */ /* 0x000fe20000010000 */
[----:B------:R-:W-:Y:S01]  /*0bc0*/  SHF.L.U32 R102, R102, 0x10, RZ ;  /* 0x0000001066667819 */ /* 0x000fe200000006ff */
[----:B------:R-:W-:Y:S01]  /*0bd0*/  FMUL.FTZ R134, R107, R134 ;  /* 0x000000866b867220 */ /* 0x000fe20000410000 */
[----:B------:R-:W-:Y:S01]  /*0be0*/  SHF.L.U32 R129, R22, 0x10, RZ ;  /* 0x0000001016817819 */ /* 0x000fe200000006ff */
[----:B------:R-:W-:Y:S01]  /*0bf0*/  FFMA.FTZ R100, R138, R136, R101 ;  /* 0x000000888a647223 */ /* 0x000fe20000010065 */
[----:B------:R-:W-:Y:S01]  /*0c00*/  SHF.L.U32 R130, R130, 0x10, RZ ;  /* 0x0000001082827819 */ /* 0x000fe200000006ff */
[----:B------:R-:W-:Y:S01]  /*0c10*/  FADD.FTZ R48, R48, R102 ;  /* 0x0000006630307221 */ /* 0x000fe20000010000 */
[----:B------:R-:W-:Y:S01]  /*0c20*/  SHF.L.U32 R141, R96, 0x10, RZ ;  /* 0x00000010608d7819 */ /* 0x000fe200000006ff */
[----:B------:R-:W-:Y:S01]  /*0c30*/  FADD.FTZ R96, R97, R136 ;  /* 0x0000008861607221 */ /* 0x000fe20000010000 */
[-C--:B------:R-:W-:Y:S01]  /*0c40*/  FMUL.FTZ R129, R129, R102.reuse ;  /* 0x0000006681817220 */ /* 0x080fe20000410000 */
        /* <DEDUP_REMOVED lines=8> */
[----:B------:R-:W-:Y:S01]  /*0cd0*/  FADD.FTZ R130, -R140, R103 ;  /* 0x000000678c827221 */ /* 0x000fe20000010100 */
[----:B------:R-:W-:Y:S01]  /*0ce0*/  SHF.L.U32 R101, R98, 0x10, RZ ;  /* 0x0000001062657819 */ /* 0x000fe200000006ff */
        /* <DEDUP_REMOVED lines=20> */
[----:B------:R-:W-:Y:S01]  /*0e30*/  IADD3 R103, PT, PT, R0, 0x20, RZ ;  /* 0x0000002000677810 */ /* 0x000fe20007ffe0ff */
[----:B------:R-:W-:Y:S01]  /*0e40*/  FADD.FTZ R141, R141, R108 ;  /* 0x0000006c8d8d7221 */ /* 0x000fe20000010000 */
[----:B------:R-:W-:-:S07]  /*0e50*/  FFMA.FTZ R142, R110, R108, R97 ;  /* 0x0000006c6e8e7223 */ /* 0x000fce0000010061 */
.L_x_132:
[----:B------:R-:W-:Y:S05]  /*0e60*/  BSYNC.RECONVERGENT B1 ;  /* 0x0000000000017941 */ /* 0x000fea0003800200 */
.L_x_131:
        /* <DEDUP_REMOVED lines=8> */
[C---:B--2---:R-:W-:Y:S02]  /*0ef0*/  PRMT R109, R96.reuse, 0x7632, R109 ;  /* 0x00007632606d7816 */ /* 0x044fe4000000006d */
[----:B------:R-:W-:Y:S02]  /*0f00*/  SHF.L.U32 R111, R96, 0x10, RZ ;  /* 0x00000010606f7819 */ /* 0x000fe400000006ff */
[----:B------:R-:W-:Y:S02]  /*0f10*/  PRMT R112, R97, 0x7632, R112 ;  /* 0x0000763261707816 */ /* 0x000fe40000000070 */
[----:B------:R-:W-:Y:S01]  /*0f20*/  PRMT R114, R98, 0x7632, R114 ;  /* 0x0000763262727816 */ /* 0x000fe20000000072 */
[----:B------:R-:W-:Y:S01]  /*0f30*/  FADD.FTZ R96, -R140, R111 ;  /* 0x0000006f8c607221 */ /* 0x000fe20000010100 */
[----:B------:R-:W-:-:S02]  /*0f40*/  SHF.L.U32 R109, R109, 0x10, RZ ;  /* 0x000000106d6d7819 */ /* 0x000fc400000006ff */
[----:B------:R-:W-:Y:S02]  /*0f50*/  SHF.L.U32 R115, R98, 0x10, RZ ;  /* 0x0000001062737819 */ /* 0x000fe400000006ff */
[----:B------:R-:W-:Y:S01]  /*0f60*/  SHF.L.U32 R113, R97, 0x10, RZ ;  /* 0x0000001061717819 */ /* 0x000fe200000006ff */
[C---:B------:R-:W-:Y:S01]  /*0f70*/  FADD.FTZ R120, -R140.reuse, R109 ;  /* 0x0000006d8c787221 */ /* 0x040fe20000010100 */
[C---:B------:R-:W-:Y:S01]  /*0f80*/  PRMT R117, R99.reuse, 0x7632, R117 ;  /* 0x0000763263757816 */ /* 0x040fe20000000075 */
[----:B------:R-:W-:Y:S01]  /*0f90*/  FADD.FTZ R116, -R140, R115 ;  /* 0x000000738c747221 */ /* 0x000fe20000010100 */
[----:B------:R-:W-:Y:S01]  /*0fa0*/  SHF.L.U32 R119, R99, 0x10, RZ ;  /* 0x0000001063777819 */ /* 0x000fe200000006ff */
[C---:B-----5:R-:W-:Y:S01]  /*0fb0*/  FMUL.FTZ R109, R107.reuse, R96 ;  /* 0x000000606b6d7220 */ /* 0x060fe20000410000 */
[----:B------:R-:W-:Y:S01]  /*0fc0*/  SHF.L.U32 R97, R112, 0x10, RZ ;  /* 0x0000001070617819 */ /* 0x000fe200000006ff */
[----:B------:R-:W-:Y:S01]  /*0fd0*/  FADD.FTZ R98, -R140, R113 ;  /* 0x000000718c627221 */ /* 0x000fe20000010100 */
[----:B------:R-:W-:Y:S01]  /*0fe0*/  SHF.L.U32 R99, R114, 0x10, RZ ;  /* 0x0000001072637819 */ /* 0x000fe200000006ff */
[----:B------:R-:W-:Y:S01]  /*0ff0*/  FMUL.FTZ R113, R107, R116 ;  /* 0x000000746b717220 */ /* 0x000fe20000410000 */
[----:B------:R-:W-:Y:S01]  /*1000*/  SHF.L.U32 R117, R117, 0x10, RZ ;  /* 0x0000001075757819 */ /* 0x000fe200000006ff */
[----:B------:R-:W-:Y:S01]  /*1010*/  FADD.FTZ R122, -R140, R97 ;  /* 0x000000618c7a7221 */ /* 0x000fe20000010100 */
[----:B---3--:R-:W-:Y:S01]  /*1020*/  SHF.L.U32 R115, R102, 0x10, RZ ;  /* 0x0000001066737819 */ /* 0x008fe200000006ff */
[----:B------:R-:W-:Y:S01]  /*1030*/  FADD.FTZ R124, -R140, R99 ;  /* 0x000000638c7c7221 */ /* 0x000fe20000010100 */
[----:B------:R-:W-:Y:S01]  /*1040*/  SHF.L.U32 R96, R30, 0x10, RZ ;  /* 0x000000101e607819 */ /* 0x000fe200000006ff */
[----:B------:R-:W-:Y:S01]  /*1050*/  FADD.FTZ R126, -R140, R117 ;  /* 0x000000758c7e7221 */ /* 0x000fe20000010100 */
[----:B------:R-:W-:Y:S01]  /*1060*/  PRMT R97, R100, 0x7632, R97 ;  /* 0x0000763264617816 */ /* 0x000fe20000000061 */
[C---:B------:R-:W-:Y:S01]  /*1070*/  FMUL.FTZ R120, R107.reuse, R120 ;  /* 0x000000786b787220 */ /* 0x040fe20000410000 */
[----:B------:R-:W-:Y:S01]  /*1080*/  SHF.L.U32 R112, R28, 0x10, RZ ;  /* 0x000000101c707819 */ /* 0x000fe200000006ff */
[----:B------:R-:W-:Y:S01]  /*1090*/  FMUL.FTZ R116, R96, R115 ;  /* 0x0000007360747220 */ /* 0x000fe20000410000 */
[----:B------:R-:W-:Y:S01]  /*10a0*/  SHF.L.U32 R99, R100, 0x10, RZ ;  /* 0x0000001064637819 */ /* 0x000fe200000006ff */
[----:B------:R-:W-:Y:S01]  /*10b0*/  FMUL.FTZ R111, R107, R98 ;  /* 0x000000626b6f7220 */ /* 0x000fe20000410000 */
[----:B------:R-:W-:Y:S01]  /*10c0*/  SHF.L.U32 R117, R2, 0x10, RZ ;  /* 0x0000001002757819 */ /* 0x000fe200000006ff */
[----:B------:R-:W-:Y:S01]  /*10d0*/  FADD.FTZ R118, -R140, R119 ;  /* 0x000000778c767221 */ /* 0x000fe20000010100 */
[----:B------:R-:W-:Y:S01]  /*10e0*/  SHF.L.U32 R96, R97, 0x10, RZ ;  /* 0x0000001061607819 */ /* 0x000fe200000006ff */
[-C--:B------:R-:W-:Y:S01]  /*10f0*/  FMUL.FTZ R112, R112, R99.reuse ;  /* 0x0000006370707220 */ /* 0x080fe20000410000 */
[C---:B------:R-:W-:Y:S01]  /*1100*/  PRMT R100, R101.reuse, 0x7632, R100 ;  /* 0x0000763265647816 */ /* 0x040fe20000000064 */
[----:B------:R-:W-:Y:S01]  /*1110*/  FADD.FTZ R80, R80, R99 ;  /* 0x0000006350507221 */ /* 0x000fe20000010000 */
[----:B------:R-:W-:Y:S01]  /*1120*/  SHF.L.U32 R101, R101, 0x10, RZ ;  /* 0x0000001065657819 */ /* 0x000fe200000006ff */
[-C--:B------:R-:W-:Y:S01]  /*1130*/  FMUL.FTZ R117, R117, R96.reuse ;  /* 0x0000006075757220 */ /* 0x080fe20000410000 */
[----:B------:R-:W-:Y:S01]  /*1140*/  FADD.FTZ R81, R81, R96 ;  /* 0x0000006051517221 */ /* 0x000fe20000010000 */
[----:B------:R-:W-:Y:S01]  /*1150*/  FFMA.FTZ R53, R120, R96, R53 ;  /* 0x0000006078357223 */ /* 0x000fe20000010035 */
[----:B------:R-:W-:Y:S01]  /*1160*/  SHF.L.U32 R114, R29, 0x10, RZ ;  /* 0x000000101d727819 */ /* 0x000fe200000006ff */
[----:B------:R-:W-:Y:S01]  /*1170*/  FADD.FTZ R96, R141, R112 ;  /* 0x000000708d607221 */ /* 0x000fe20000010000 */
[----:B------:R-:W-:Y:S01]  /*1180*/  PRMT R121, R102, 0x7632, R121 ;  /* 0x0000763266797816 */ /* 0x000fe20000000079 */
[----:B------:R-:W-:Y:S01]  /*1190*/  FFMA.FTZ R97, R109, R112, R142 ;  /* 0x000000706d617223 */ /* 0x000fe2000001008e */
[----:B------:R-:W-:Y:S01]  /*11a0*/  PRMT R102, R103, 0x7632, R102 ;  /* 0x0000763267667816 */ /* 0x000fe20000000066 */
[----:B------:R-:W-:Y:S01]  /*11b0*/  FFMA.FTZ R52, R109, R99, R52 ;  /* 0x000000636d347223 */ /* 0x000fe20000010034 */
[----:B------:R-:W-:Y:S01]  /*11c0*/  SHF.L.U32 R103, R103, 0x10, RZ ;  /* 0x0000001067677819 */ /* 0x000fe200000006ff */
[----:B------:R-:W-:Y:S01]  /*11d0*/  FADD.FTZ R99, R96, R117 ;  /* 0x0000007560637221 */ /* 0x000fe20000010000 */
[----:B------:R-:W-:Y:S01]  /*11e0*/  SHF.L.U32 R98, R31, 0x10, RZ ;  /* 0x000000101f627819 */ /* 0x000fe200000006ff */
[----:B------:R-:W-:Y:S01]  /*11f0*/  FMUL.FTZ R114, R114, R101 ;  /* 0x0000006572727220 */ /* 0x000fe20000410000 */
[----:B------:R-:W-:Y:S01]  /*1200*/  SHF.L.U32 R119, R3, 0x10, RZ ;  /* 0x0000001003777819 */ /* 0x000fe200000006ff */
[----:B------:R-:W-:Y:S01]  /*1210*/  FFMA.FTZ R96, R120, R117, R97 ;  /* 0x0000007578607223 */ /* 0x000fe20000010061 */
[----:B------:R-:W-:Y:S01]  /*1220*/  SHF.L.U32 R100, R100, 0x10, RZ ;  /* 0x0000001064647819 */ /* 0x000fe200000006ff */
[----:B------:R-:W-:Y:S01]  /*1230*/  FADD.FTZ R84, R84, R115 ;  /* 0x0000007354547221 */ /* 0x000fe20000010000 */
[----:B------:R-:W-:Y:S01]  /*1240*/  FFMA.FTZ R56, R113, R115, R56 ;  /* 0x0000007371387223 */ /* 0x000fe20000010038 */
[C---:B------:R-:W-:Y:S01]  /*1250*/  FMUL.FTZ R115, R107.reuse, R118 ;  /* 0x000000766b737220 */ /* 0x040fe20000410000 */
[----:B------:R-:W-:Y:S01]  /*1260*/  FMUL.FTZ R122, R107, R122 ;  /* 0x0000007a6b7a7220 */ /* 0x000fe20000410000 */
        /* <DEDUP_REMOVED lines=8> */
[----:B------:R-:W-:Y:S01]  /*12f0*/  SHF.L.U32 R100, R4, 0x10, RZ ;  /* 0x0000001004647819 */ /* 0x000fe200000006ff */
[----:B------:R-:W-:Y:S01]  /*1300*/  FADD.FTZ R99, R98, R119 ;  /* 0x0000007762637221 */ /* 0x000fe20000010000 */
[----:B------:R-:W-:Y:S01]  /*1310*/  SHF.L.U32 R101, R121, 0x10, RZ ;  /* 0x0000001079657819 */ /* 0x000fe200000006ff */
[----:B------:R-:W-:Y:S01]  /*1320*/  FFMA.FTZ R96, R122, R119, R97 ;  /* 0x000000777a607223 */ /* 0x000fe20000010061 */
[----:B------:R-:W-:Y:S01]  /*1330*/  FMUL.FTZ R124, R107, R124 ;  /* 0x0000007c6b7c7220 */ /* 0x000fe20000410000 */
[----:B------:R-:W-:Y:S01]  /*1340*/  FADD.FTZ R98, R99, R116 ;  /* 0x0000007463627221 */ /* 0x000fe20000010000 */
[----:B------:R-:W-:Y:S01]  /*1350*/  SHF.L.U32 R102, R102, 0x10, RZ ;  /* 0x0000001066667819 */ /* 0x000fe200000006ff */
[----:B------:R-:W-:Y:S01]  /*1360*/  FMUL.FTZ R121, R100, R101 ;  /* 0x0000006564797220 */ /* 0x000fe20000410000 */
[----:B------:R-:W-:Y:S01]  /*1370*/  FFMA.FTZ R96, R113, R116, R96 ;  /* 0x0000007471607223 */ /* 0x000fe20000010060 */
[----:B------:R-:W-:Y:S01]  /*1380*/  FMUL.FTZ R126, R107, R126 ;  /* 0x0000007e6b7e7220 */ /* 0x000fe20000410000 */
[----:B------:R-:W-:Y:S01]  /*1390*/  FADD.FTZ R86, R86, R103 ;  /* 0x0000006756567221 */ /* 0x000fe20000010000 */
[----:B------:R-:W-:Y:S01]  /*13a0*/  FADD.FTZ R97, R98, R121 ;  /* 0x0000007962617221 */ /* 0x000fe20000010000 */
[C---:B------:R-:W-:Y:S01]  /*13b0*/  FFMA.FTZ R96, R124.reuse, R121, R96 ;  /* 0x000000797c607223 */ /* 0x040fe20000010060 */
[----:B------:R-:W-:Y:S01]  /*13c0*/  FMUL.FTZ R123, R123, R102 ;  /* 0x000000667b7b7220 */ /* 0x000fe20000410000 */
        /* <DEDUP_REMOVED lines=10> */
.L_x_130:
        /* <DEDUP_REMOVED lines=22> */
[----:B------:R-:W-:Y:S02]  /*15d0*/  PRMT R110, R96, 0x7632, R110 ;  /* 0x00007632606e7816 */ /* 0x000fe4000000006e */
[C---:B------:R-:W-:Y:S02]  /*15e0*/  PRMT R96, R99.reuse, 0x7632, R96 ;  /* 0x0000763263607816 */ /* 0x040fe40000000060 */
[----:B------:R-:W-:Y:S02]  /*15f0*/  SHF.L.U32 R141, R99, 0x10, RZ ;  /* 0x00000010638d7819 */ /* 0x000fe400000006ff */
[C---:B---3--:R-:W-:Y:S02]  /*1600*/  PRMT R99, R100.reuse, 0x7632, R99 ;  /* 0x0000763264637816 */ /* 0x048fe40000000063 */
[----:B------:R-:W-:Y:S01]  /*1610*/  SHF.L.U32 R127, R100, 0x10, RZ ;  /* 0x00000010647f7819 */ /* 0x000fe200000006ff */
[----:B------:R-:W-:Y:S01]  /*1620*/  FADD.FTZ R100, -R140, R125 ;  /* 0x0000007d8c647221 */ /* 0x000fe20000010100 */
[----:B------:R-:W-:-:S02]  /*1630*/  SHF.L.U32 R129, R97, 0x10, RZ ;  /* 0x0000001061817819 */ /* 0x000fc400000006ff */
[----:B------:R-:W-:Y:S01]  /*1640*/  SHF.L.U32 R131, R98, 0x10, RZ ;  /* 0x0000001062837819 */ /* 0x000fe200000006ff */
[----:B-----5:R-:W-:Y:S01]  /*1650*/  FMUL.FTZ R139, R107, R100 ;  /* 0x000000646b8b7220 */ /* 0x020fe20000410000 */
[C---:B------:R-:W-:Y:S01]  /*1660*/  PRMT R130, R101.reuse, 0x7632, R130 ;  /* 0x0000763265827816 */ /* 0x040fe20000000082 */
[C---:B------:R-:W-:Y:S01]  /*1670*/  FADD.FTZ R100, -R140.reuse, R129 ;  /* 0x000000818c647221 */ /* 0x040fe20000010100 */
[----:B------:R-:W-:Y:S01]  /*1680*/  SHF.L.U32 R101, R101, 0x10, RZ ;  /* 0x0000001065657819 */ /* 0x000fe200000006ff */
[----:B------:R-:W-:Y:S01]  /*1690*/  FMUL.FTZ R137, R137, R127 ;  /* 0x0000007f89897220 */ /* 0x000fe20000410000 */
[----:B------:R-:W-:Y:S01]  /*16a0*/  PRMT R128, R97, 0x7632, R128 ;  /* 0x0000763261807816 */ /* 0x000fe20000000080 */
[----:B------:R-:W-:Y:S01]  /*16b0*/  FMUL.FTZ R135, R107, R100 ;  /* 0x000000646b877220 */ /* 0x000fe20000410000 */
[----:B------:R-:W-:Y:S01]  /*16c0*/  FADD.FTZ R100, -R140, R131 ;  /* 0x000000838c647221 */ /* 0x000fe20000010100 */
[-C--:B------:R-:W-:Y:S01]  /*16d0*/  FMUL.FTZ R133, R133, R101.reuse ;  /* 0x0000006585857220 */ /* 0x080fe20000410000 */
[----:B------:R-:W-:Y:S01]  /*16e0*/  FADD.FTZ R46, R46, R101 ;  /* 0x000000652e2e7221 */ /* 0x000fe20000010000 */
[----:B------:R-:W-:Y:S01]  /*16f0*/  FFMA.FTZ R38, R135, R101, R38 ;  /* 0x0000006587267223 */ /* 0x000fe20000010026 */
[----:B------:R-:W-:Y:S01]  /*1700*/  SHF.L.U32 R101, R110, 0x10, RZ ;  /* 0x000000106e657819 */ /* 0x000fe200000006ff */
[----:B------:R-:W-:Y:S01]  /*1710*/  FMUL.FTZ R131, R107, R100 ;  /* 0x000000646b837220 */ /* 0x000fe20000410000 */
[----:B------:R-:W-:Y:S01]  /*1720*/  FADD.FTZ R100, -R140, R141 ;  /* 0x0000008d8c647221 */ /* 0x000fe20000010100 */
[C---:B------:R-:W-:Y:S01]  /*1730*/  PRMT R97, R103.reuse, 0x7632, R97 ;  /* 0x0000763267617816 */ /* 0x040fe20000000061 */
[----:B------:R-:W-:Y:S01]  /*1740*/  FADD.FTZ R44, R44, R127 ;  /* 0x0000007f2c2c7221 */ /* 0x000fe20000010000 */
[----:B------:R-:W-:Y:S01]  /*1750*/  FADD.FTZ R138, -R140, R101 ;  /* 0x000000658c8a7221 */ /* 0x000fe20000010100 */
[----:B------:R-:W-:Y:S01]  /*1760*/  SHF.L.U32 R103, R103, 0x10, RZ ;  /* 0x0000001067677819 */ /* 0x000fe200000006ff */
[----:B------:R-:W-:Y:S01]  /*1770*/  FFMA.FTZ R36, R139, R127, R36 ;  /* 0x0000007f8b247223 */ /* 0x000fe20000010024 */
[----:B------:R-:W-:Y:S01]  /*1780*/  SHF.L.U32 R125, R23, 0x10, RZ ;  /* 0x00000010177d7819 */ /* 0x000fe200000006ff */
[----:B------:R-:W-:Y:S01]  /*1790*/  FMUL.FTZ R127, R107, R100 ;  /* 0x000000646b7f7220 */ /* 0x000fe20000410000 */
[----:B------:R-:W-:Y:S01]  /*17a0*/  SHF.L.U32 R99, R99, 0x10, RZ ;  /* 0x0000001063637819 */ /* 0x000fe200000006ff */
[----:B------:R-:W-:Y:S01]  /*17b0*/  FMUL.FTZ R138, R107, R138 ;  /* 0x0000008a6b8a7220 */ /* 0x000fe20000410000 */
[----:B------:R-:W-:Y:S01]  /*17c0*/  FADD.FTZ R50, R50, R103 ;  /* 0x0000006732327221 */ /* 0x000fe20000010000 */
[-C--:B------:R-:W-:Y:S01]  /*17d0*/  FMUL.FTZ R125, R125, R103.reuse ;  /* 0x000000677d7d7220 */ /* 0x080fe20000410000 */
[----:B------:R-:W-:Y:S01]  /*17e0*/  FFMA.FTZ R42, R127, R103, R42 ;  /* 0x000000677f2a7223 */ /* 0x000fe2000001002a */
[----:B------:R-:W-:Y:S01]  /*17f0*/  PRMT R108, R98, 0x7632, R108 ;  /* 0x00007632626c7816 */ /* 0x000fe2000000006c */
[-C--:B------:R-:W-:Y:S01]  /*1800*/  FMUL.FTZ R136, R136, R99.reuse ;  /* 0x0000006388887220 */ /* 0x080fe20000410000 */
[----:B------:R-:W-:Y:S01]  /*1810*/  SHF.L.U32 R103, R128, 0x10, RZ ;  /* 0x0000001080677819 */ /* 0x000fe200000006ff */
[----:B------:R-:W-:Y:S01]  /*1820*/  FADD.FTZ R45, R45, R99 ;  /* 0x000000632d2d7221 */ /* 0x000fe20000010000 */
[----:B------:R-:W-:Y:S01]  /*1830*/  PRMT R98, R102, 0x7632, R98 ;  /* 0x0000763266627816 */ /* 0x000fe20000000062 */
[----:B------:R-:W-:Y:S01]  /*1840*/  FFMA.FTZ R37, R138, R99, R37 ;  /* 0x000000638a257223 */ /* 0x000fe20000010025 */
[----:B------:R-:W-:Y:S01]  /*1850*/  FADD.FTZ R99, RZ, R137 ;  /* 0x00000089ff637221 */ /* 0x000fe20000010000 */
[----:B------:R-:W-:Y:S01]  /*1860*/  FFMA.FTZ R101, R139, R137, RZ ;  /* 0x000000898b657223 */ /* 0x000fe200000100ff */
[----:B------:R-:W-:Y:S01]  /*1870*/  SHF.L.U32 R130, R130, 0x10, RZ ;  /* 0x0000001082827819 */ /* 0x000fe200000006ff */
[----:B------:R-:W-:Y:S01]  /*1880*/  FADD.FTZ R134, -R140, R103 ;  /* 0x000000678c867221 */ /* 0x000fe20000010100 */
[----:B------:R-:W-:Y:S01]  /*1890*/  SHF.L.U32 R141, R96, 0x10, RZ ;  /* 0x00000010608d7819 */ /* 0x000fe200000006ff */
[----:B------:R-:W-:Y:S01]  /*18a0*/  FADD.FTZ R96, R99, R136 ;  /* 0x0000008863607221 */ /* 0x000fe20000010000 */
[----:B------:R-:W-:Y:S01]  /*18b0*/  SHF.L.U32 R100, R98, 0x10, RZ ;  /* 0x0000001062647819 */ /* 0x000fe200000006ff */
[----:B------:R-:W-:Y:S01]  /*18c0*/  FFMA.FTZ R98, R138, R136, R101 ;  /* 0x000000888a627223 */ /* 0x000fe20000010065 */
[----:B------:R-:W-:Y:S01]  /*18d0*/  SHF.L.U32 R102, R102, 0x10, RZ ;  /* 0x0000001066667819 */ /* 0x000fe200000006ff */
[----:B------:R-:W-:Y:S01]  /*18e0*/  FMUL.FTZ R134, R107, R134 ;  /* 0x000000866b867220 */ /* 0x000fe20000410000 */
[----:B------:R-:W-:Y:S01]  /*18f0*/  SHF.L.U32 R129, R22, 0x10, RZ ;  /* 0x0000001016817819 */ /* 0x000fe200000006ff */
[-C--:B------:R-:W-:Y:S01]  /*1900*/  FMUL.FTZ R132, R132, R130.reuse ;  /* 0x0000008284847220 */ /* 0x080fe20000410000 */
[----:B------:R-:W-:Y:S01]  /*1910*/  SHF.L.U32 R103, R108, 0x10, RZ ;  /* 0x000000106c677819 */ /* 0x000fe200000006ff */
[----:B------:R-:W-:Y:S01]  /*1920*/  FFMA.FTZ R99, R135, R133, R98 ;  /* 0x0000008587637223 */ /* 0x000fe20000010062 */
[----:B------:R-:W-:Y:S01]  /*1930*/  SHF.L.U32 R101, R97, 0x10, RZ ;  /* 0x0000001061657819 */ /* 0x000fe200000006ff */
[----:B------:R-:W-:Y:S01]  /*1940*/  FADD.FTZ R97, R96, R133 ;  /* 0x0000008560617221 */ /* 0x000fe20000010000 */
        /* <DEDUP_REMOVED lines=24> */
[C---:B------:R-:W-:Y:S01]  /*1ad0*/  FFMA.FTZ R43, R110.reuse, R101, R43 ;  /* 0x000000656e2b7223 */ /* 0x040fe2000001002b */
[----:B------:R-:W-:Y:S01]  /*1ae0*/  FADD.FTZ R141, R141, R108 ;  /* 0x0000006c8d8d7221 */ /* 0x000fe20000010000 */
[----:B------:R-:W-:-:S07]  /*1af0*/  FFMA.FTZ R142, R110, R108, R97 ;  /* 0x0000006c6e8e7223 */ /* 0x000fce0000010061 */
.L_x_135:
[----:B------:R-:W-:Y:S05]  /*1b00*/  BSYNC.RECONVERGENT B1 ;  /* 0x0000000000017941 */ /* 0x000fea0003800200 */
.L_x_134:
        /* <DEDUP_REMOVED lines=98> */
.L_x_133:
[----:B------:R-:W-:Y:S05]  /*2130*/  BSYNC.RECONVERGENT B0 ;  /* 0x0000000000007941 */ /* 0x000fea0003800200 */
.L_x_129:
        /* <DEDUP_REMOVED lines=20> */
.L_x_170:
        /* <DEDUP_REMOVED lines=9> */
[----:B------:R-:W1:Y:S02]  /*2310*/  LDC.64 R96, c[0x0][0x390] ;  /* 0x0000e400ff607b82 */ /* 0x000e640000000a00 */
[----:B-1----:R-:W-:-:S06]  /*2320*/  IMAD.WIDE.U32 R96, R0, 0x10, R96 ;  /* 0x0000001000607825 */ /* 0x002fcc00078e0060 */
[----:B------:R-:W5:Y:S01]  /*2330*/  LDG.E.128 R96, desc[UR6][R96.64] ;  /* 0x0000000660607981 */ /* 0x000f62000c1e1d00 */
[----:B------:R-:W-:-:S04]  /*2340*/  ISETP.NE.U32.AND P1, PT, RZ, UR12, PT ;  /* 0x0000000cff007c0c */ /* 0x000fc8000bf25070 */
[----:B------:R-:W-:-:S13]  /*2350*/  ISETP.NE.AND.EX P1, PT, RZ, UR13, PT, P1 ;  /* 0x0000000dff007c0c */ /* 0x000fda000bf25310 */
[----:B------:R-:W-:Y:S05]  /*2360*/  @P1 BRA `(.L_x_141) ;  /* 0x0000000400241947 */ /* 0x000fea0003800000 */
[-CC-:B0-----:R-:W-:Y:S01]  /*2370*/  FFMA.FTZ R103, R110, R100.reuse, R101.reuse ;  /* 0x000000646e677223 */ /* 0x181fe20000010065 */
[-CC-:B------:R-:W-:Y:S01]  /*2380*/  FFMA.FTZ R140, R127, R100.reuse, R101.reuse ;  /* 0x000000647f8c7223 */ /* 0x180fe20000010065 */
[----:B------:R-:W-:Y:S01]  /*2390*/  FFMA.FTZ R102, R131, R100, R101 ;  /* 0x0000006483667223 */ /* 0x000fe20000010065 */
[----:B-----5:R-:W-:Y:S01]  /*23a0*/  PRMT R141, R99, 0x7632, R141 ;  /* 0x00007632638d7816 */ /* 0x020fe2000000008d */
[----:B------:R-:W-:Y:S01]  /*23b0*/  FADD.FTZ R144, R108, -R103 ;  /* 0x800000676c907221 */ /* 0x000fe20000010000 */
[----:B------:R-:W-:Y:S01]  /*23c0*/  FADD.FTZ R142, R125, -R140 ;  /* 0x8000008c7d8e7221 */ /* 0x000fe20000010000 */
[----:B------:R-:W-:Y:S01]  /*23d0*/  FADD.FTZ R102, R129, -R102 ;  /* 0x8000006681667221 */ /* 0x000fe20000010000 */
[----:B------:R-:W-:Y:S01]  /*23e0*/  SHF.L.U32 R143, R99, 0x10, RZ ;  /* 0x00000010638f7819 */ /* 0x000fe200000006ff */
[C---:B------:R-:W-:Y:S01]  /*23f0*/  FMUL.FTZ R145, R107.reuse, R144 ;  /* 0x000000906b917220 */ /* 0x040fe20000410000 */
[C---:B------:R-:W-:Y:S01]  /*2400*/  FMUL.FTZ R103, R107.reuse, R142 ;  /* 0x0000008e6b677220 */ /* 0x040fe20000410000 */
[----:B------:R-:W-:Y:S01]  /*2410*/  FMUL.FTZ R99, R107, R102 ;  /* 0x000000666b637220 */ /* 0x000fe20000410000 */
[----:B------:R-:W-:Y:S01]  /*2420*/  SHF.L.U32 R141, R141, 0x10, RZ ;  /* 0x000000108d8d7819 */ /* 0x000fe200000006ff */
[-C--:B------:R-:W-:Y:S01]  /*2430*/  FMUL.FTZ R102, R145, R106.reuse ;  /* 0x0000006a91667220 */ /* 0x080fe20000410000 */
[-C--:B------:R-:W-:Y:S01]  /*2440*/  FMUL.FTZ R103, R103, R106.reuse ;  /* 0x0000006a67677220 */ /* 0x080fe20000410000 */
[----:B------:R-:W-:Y:S01]  /*2450*/  SHF.L.U32 R140, R98, 0x10, RZ ;  /* 0x00000010628c7819 */ /* 0x000fe200000006ff */
[----:B------:R-:W-:Y:S01]  /*2460*/  FMUL.FTZ R99, R99, R106 ;  /* 0x0000006a63637220 */ /* 0x000fe20000410000 */
[----:B------:R-:W-:Y:S01]  /*2470*/  FFMA.FTZ R67, R102, R141, R67 ;  /* 0x0000008d66437223 */ /* 0x000fe20000010043 */
[----:B------:R-:W-:Y:S01]  /*2480*/  FFMA.FTZ R66, R103, R143, R66 ;  /* 0x0000008f67427223 */ /* 0x000fe20000010042 */
[-CC-:B------:R-:W-:Y:S01]  /*2490*/  FFMA.FTZ R141, R134, R100.reuse, R101.reuse ;  /* 0x00000064868d7223 */ /* 0x180fe20000010065 */
[----:B------:R-:W-:Y:S01]  /*24a0*/  PRMT R144, R98, 0x7632, R144 ;  /* 0x0000763262907816 */ /* 0x000fe20000000090 */
[-CC-:B------:R-:W-:Y:S01]  /*24b0*/  FFMA.FTZ R143, R130, R100.reuse, R101.reuse ;  /* 0x00000064828f7223 */ /* 0x180fe20000010065 */
[----:B------:R-:W-:Y:S01]  /*24c0*/  FFMA.FTZ R98, R135, R100, R101 ;  /* 0x0000006487627223 */ /* 0x000fe20000010065 */
[----:B------:R-:W-:Y:S01]  /*24d0*/  FADD.FTZ R142, R132, -R141 ;  /* 0x8000008d848e7221 */ /* 0x000fe20000010000 */
[----:B------:R-:W-:Y:S01]  /*24e0*/  FFMA.FTZ R64, R99, R140, R64 ;  /* 0x0000008c63407223 */ /* 0x000fe20000010040 */
[----:B------:R-:W-:Y:S01]  /*24f0*/  FADD.FTZ R146, R128, -R143 ;  /* 0x8000008f80927221 */ /* 0x000fe20000010000 */
[----:B------:R-:W-:Y:S01]  /*2500*/  FADD.FTZ R98, R133, -R98 ;  /* 0x8000006285627221 */ /* 0x000fe20000010000 */
[----:B------:R-:W-:Y:S01]  /*2510*/  PRMT R140, R97, 0x7632, R140 ;  /* 0x00007632618c7816 */ /* 0x000fe2000000008c */
[----:B------:R-:W-:Y:S01]  /*2520*/  FMUL.FTZ R145, R107, R142 ;  /* 0x0000008e6b917220 */ /* 0x000fe20000410000 */
[----:B------:R-:W-:Y:S01]  /*2530*/  SHF.L.U32 R143, R97, 0x10, RZ ;  /* 0x00000010618f7819 */ /* 0x000fe200000006ff */
[C---:B------:R-:W-:Y:S01]  /*2540*/  FMUL.FTZ R141, R107.reuse, R146 ;  /* 0x000000926b8d7220 */ /* 0x040fe20000410000 */
[----:B------:R-:W-:Y:S01]  /*2550*/  FMUL.FTZ R97, R107, R98 ;  /* 0x000000626b617220 */ /* 0x000fe20000410000 */
[----:B------:R-:W-:Y:S01]  /*2560*/  SHF.L.U32 R140, R140, 0x10, RZ ;  /* 0x000000108c8c7819 */ /* 0x000fe200000006ff */
[-C--:B------:R-:W-:Y:S01]  /*2570*/  FMUL.FTZ R98, R145, R106.reuse ;  /* 0x0000006a91627220 */ /* 0x080fe20000410000 */
[----:B------:R-:W-:Y:S01]  /*2580*/  SHF.L.U32 R146, R144, 0x10, RZ ;  /* 0x0000001090927819 */ /* 0x000fe200000006ff */
[-C--:B------:R-:W-:Y:S01]  /*2590*/  FMUL.FTZ R144, R141, R106.reuse ;  /* 0x0000006a8d907220 */ /* 0x080fe20000410000 */
[----:B------:R-:W-:Y:S01]  /*25a0*/  FMUL.FTZ R141, R97, R106 ;  /* 0x0000006a618d7220 */ /* 0x000fe20000410000 */
[----:B------:R-:W-:Y:S01]  /*25b0*/  FFMA.FTZ R142, R98, R140, R63 ;  /* 0x0000008c628e7223 */ /* 0x000fe2000001003f */
[----:B------:R-:W-:Y:S01]  /*25c0*/  SHF.L.U32 R63, R17, 0x10, RZ ;  /* 0x00000010113f7819 */ /* 0x000fe200000006ff */
[----:B------:R-:W-:Y:S01]  /*25d0*/  FFMA.FTZ R65, R144, R146, R65 ;  /* 0x0000009290417223 */ /* 0x000fe20000010041 */
[----:B------:R-:W-:Y:S01]  /*25e0*/  FFMA.FTZ R143, R141, R143, R62 ;  /* 0x0000008f8d8f7223 */ /* 0x000fe2000001003e */
[----:B------:R-:W-:-:S02]  /*25f0*/  SHF.L.U32 R62, R27, 0x10, RZ ;  /* 0x000000101b3e7819 */ /* 0x000fc400000006ff */
[----:B------:R-:W-:Y:S01]  /*2600*/  SHF.L.U32 R140, R26, 0x10, RZ ;  /* 0x000000101a8c7819 */ /* 0x000fe200000006ff */
[----:B------:R-:W-:Y:S01]  /*2610*/  FMUL.FTZ R148, R102, R63 ;  /* 0x0000003f66947220 */ /* 0x000fe20000410000 */
[----:B------:R-:W-:Y:S01]  /*2620*/  SHF.L.U32 R102, R25, 0x10, RZ ;  /* 0x0000001019667819 */ /* 0x000fe200000006ff */
[----:B------:R-:W-:Y:S01]  /*2630*/  FMUL.FTZ R103, R103, R62 ;  /* 0x0000003e67677220 */ /* 0x000fe20000410000 */
[-CC-:B------:R-:W-:Y:S01]  /*2640*/  FFMA.FTZ R62, R139, R100.reuse, R101.reuse ;  /* 0x000000648b3e7223 */ /* 0x180fe20000010065 */
[----:B------:R-:W-:Y:S01]  /*2650*/  FFMA.FTZ R63, R138, R100, R101 ;  /* 0x000000648a3f7223 */ /* 0x000fe20000010065 */
[----:B------:R-:W-:Y:S01]  /*2660*/  FMUL.FTZ R146, R99, R140 ;  /* 0x0000008c63927220 */ /* 0x000fe20000410000 */
[----:B------:R-:W-:Y:S01]  /*2670*/  FMUL.FTZ R140, R141, R102 ;  /* 0x000000668d8c7220 */ /* 0x000fe20000410000 */
[----:B------:R-:W-:Y:S01]  /*2680*/  FADD.FTZ R62, R137, -R62 ;  /* 0x8000003e893e7221 */ /* 0x000fe20000010000 */
[----:B------:R-:W-:Y:S01]  /*2690*/  FADD.FTZ R102, R136, -R63 ;  /* 0x8000003f88667221 */ /* 0x000fe20000010000 */
[----:B------:R-:W-:-:S02]  /*26a0*/  SHF.L.U32 R145, R16, 0x10, RZ ;  /* 0x0000001010917819 */ /* 0x000fc400000006ff */
[C---:B------:R-:W-:Y:S01]  /*26b0*/  FMUL.FTZ R63, R107.reuse, R62 ;  /* 0x0000003e6b3f7220 */ /* 0x040fe20000410000 */
[----:B------:R-:W-:Y:S01]  /*26c0*/  FMUL.FTZ R99, R107, R102 ;  /* 0x000000666b637220 */ /* 0x000fe20000410000 */
[----:B------:R-:W-:Y:S01]  /*26d0*/  PRMT R97, R96, 0x7632, R97 ;  /* 0x0000763260617816 */ /* 0x000fe20000000061 */
[----:B------:R-:W-:Y:S01]  /*26e0*/  FMUL.FTZ R149, R144, R145 ;  /* 0x0000009190957220 */ /* 0x000fe20000410000 */
[----:B------:R-:W-:Y:S01]  /*26f0*/  SHF.L.U32 R145, R15, 0x10, RZ ;  /* 0x000000100f917819 */ /* 0x000fe200000006ff */
[-C--:B------:R-:W-:Y:S01]  /*2700*/  FMUL.FTZ R63, R63, R106.reuse ;  /* 0x0000006a3f3f7220 */ /* 0x080fe20000410000 */
[----:B------:R-:W-:Y:S01]  /*2710*/  SHF.L.U32 R62, R24, 0x10, RZ ;  /* 0x00000010183e7819 */ /* 0x000fe200000006ff */
[----:B------:R-:W-:Y:S01]  /*2720*/  FMUL.FTZ R102, R99, R106 ;  /* 0x0000006a63667220 */ /* 0x000fe20000410000 */
[----:B------:R-:W-:Y:S01]  /*2730*/  SHF.L.U32 R141, R14, 0x10, RZ ;  /* 0x000000100e8d7819 */ /* 0x000fe200000006ff */
[----:B------:R-:W-:Y:S01]  /*2740*/  FMUL.FTZ R147, R98, R145 ;  /* 0x0000009162937220 */ /* 0x000fe20000410000 */
[----:B------:R-:W-:Y:S01]  /*2750*/  SHF.L.U32 R96, R96, 0x10, RZ ;  /* 0x0000001060607819 */ /* 0x000fe200000006ff */
[----:B------:R-:W-:Y:S01]  /*2760*/  FMUL.FTZ R62, R63, R62 ;  /* 0x0000003e3f3e7220 */ /* 0x000fe20000410000 */
[----:B------:R-:W-:Y:S01]  /*2770*/  SHF.L.U32 R97, R97, 0x10, RZ ;  /* 0x0000001061617819 */ /* 0x000fe200000006ff */
[----:B------:R-:W-:Y:S01]  /*2780*/  FMUL.FTZ R141, R102, R141 ;  /* 0x0000008d668d7220 */ /* 0x000fe20000410000 */
[----:B------:R-:W-:Y:S01]  /*2790*/  F2FP.BF16.F32.PACK_AB R99, R148, R103 ;  /* 0x000000679463723e */ /* 0x000fe200000010ff */
[----:B------:R-:W-:Y:S01]  /*27a0*/  FFMA.FTZ R144, R63, R96, R60 ;  /* 0x000000603f907223 */ /* 0x000fe2000001003c */
[----:B------:R-:W-:Y:S01]  /*27b0*/  F2FP.BF16.F32.PACK_AB R98, R149, R146 ;  /* 0x000000929562723e */ /* 0x000fe200000010ff */
[----:B------:R-:W-:Y:S01]  /*27c0*/  FFMA.FTZ R145, R102, R97, R61 ;  /* 0x0000006166917223 */ /* 0x000fe2000001003d */
[----:B------:R-:W-:-:S02]  /*27d0*/  F2FP.BF16.F32.PACK_AB R97, R147, R140 ;  /* 0x0000008c9361723e */ /* 0x000fc400000010ff */
[----:B------:R-:W-:Y:S01]  /*27e0*/  F2FP.BF16.F32.PACK_AB R96, R141, R62 ;  /* 0x0000003e8d60723e */ /* 0x000fe200000010ff */
[----:B------:R-:W-:Y:S06]  /*27f0*/  BRA `(.L_x_142) ;  /* 0x0000000400307947 */ /* 0x000fec0003800000 */
.L_x_141:
[-CC-:B------:R-:W-:Y:S01]  /*2800*/  FFMA.FTZ R77, R110, R100.reuse, R101.reuse ;  /* 0x000000646e4d7223 */ /* 0x180fe20000010065 */
[-CC-:B------:R-:W-:Y:S01]  /*2810*/  FFMA.FTZ R78, R127, R100.reuse, R101.reuse ;  /* 0x000000647f4e7223 */ /* 0x180fe20000010065 */
[----:B------:R-:W-:Y:S01]  /*2820*/  FFMA.FTZ R76, R131, R100, R101 ;  /* 0x00000064834c7223 */ /* 0x000fe20000010065 */
[----:B0----5:R-:W-:Y:S01]  /*2830*/  PRMT R103, R99, 0x7632, R103 ;  /* 0x0000763263677816 */ /* 0x021fe20000000067 */
        /* <DEDUP_REMOVED lines=9> */
[----:B------:R-:W-:Y:S01]  /*28d0*/  FMUL.FTZ R99, R76, R106 ;  /* 0x0000006a4c637220 */ /* 0x000fe20000410000 */
[----:B------:R-:W-:Y:S01]  /*28e0*/  SHF.L.U32 R102, R98, 0x10, RZ ;  /* 0x0000001062667819 */ /* 0x000fe200000006ff */
[----:B------:R-:W-:Y:S01]  /*28f0*/  FFMA.FTZ R143, R130, R100, R101 ;  /* 0x00000064828f7223 */ /* 0x000fe20000010065 */
[----:B------:R-:W-:Y:S01]  /*2900*/  FFMA.FTZ R67, R140, R78, R67 ;  /* 0x0000004e8c437223 */ /* 0x000fe20000010043 */
[-CC-:B------:R-:W-:Y:S01]  /*2910*/  FFMA.FTZ R78, R135, R100.reuse, R101.reuse ;  /* 0x00000064874e7223 */ /* 0x180fe20000010065 */
[----:B------:R-:W-:Y:S01]  /*2920*/  PRMT R144, R98, 0x7632, R144 ;  /* 0x0000763262907816 */ /* 0x000fe20000000090 */
[----:B------:R-:W-:Y:S01]  /*2930*/  FFMA.FTZ R66, R99, R141, R66 ;  /* 0x0000008d63427223 */ /* 0x000fe20000010042 */
[----:B------:R-:W-:Y:S01]  /*2940*/  FFMA.FTZ R141, R134, R100, R101 ;  /* 0x00000064868d7223 */ /* 0x000fe20000010065 */
[----:B------:R-:W-:Y:S01]  /*2950*/  FADD.FTZ R98, R133, -R78 ;  /* 0x8000004e85627221 */ /* 0x000fe20000010000 */
[----:B------:R-:W-:Y:S01]  /*2960*/  FMUL.FTZ R103, R77, R106 ;  /* 0x0000006a4d677220 */ /* 0x000fe20000410000 */
[----:B------:R-:W-:Y:S01]  /*2970*/  FADD.FTZ R146, R128, -R143 ;  /* 0x8000008f80927221 */ /* 0x000fe20000010000 */
[----:B------:R-:W-:Y:S01]  /*2980*/  FADD.FTZ R142, R132, -R141 ;  /* 0x8000008d848e7221 */ /* 0x000fe20000010000 */
[----:B------:R-:W-:Y:S01]  /*2990*/  FMUL.FTZ R98, R107, R98 ;  /* 0x000000626b627220 */ /* 0x000fe20000410000 */
[----:B------:R-:W-:Y:S01]  /*29a0*/  FFMA.FTZ R64, R103, R102, R64 ;  /* 0x0000006667407223 */ /* 0x000fe20000010040 */
[----:B------:R-:W-:Y:S01]  /*29b0*/  SHF.L.U32 R143, R97, 0x10, RZ ;  /* 0x00000010618f7819 */ /* 0x000fe200000006ff */
[----:B------:R-:W-:Y:S01]  /*29c0*/  FMUL.FTZ R78, R107, R146 ;  /* 0x000000926b4e7220 */ /* 0x000fe20000410000 */
[----:B------:R-:W-:Y:S01]  /*29d0*/  PRMT R102, R97, 0x7632, R102 ;  /* 0x0000763261667816 */ /* 0x000fe20000000066 */
[----:B------:R-:W-:Y:S01]  /*29e0*/  FMUL.FTZ R145, R98, R106 ;  /* 0x0000006a62917220 */ /* 0x000fe20000410000 */
[----:B------:R-:W-:Y:S01]  /*29f0*/  FMUL.FTZ R97, R107, R142 ;  /* 0x0000008e6b617220 */ /* 0x000fe20000410000 */
[----:B------:R-:W-:Y:S01]  /*2a00*/  SHF.L.U32 R144, R144, 0x10, RZ ;  /* 0x0000001090907819 */ /* 0x000fe200000006ff */
[-C--:B------:R-:W-:Y:S01]  /*2a10*/  FMUL.FTZ R148, R78, R106.reuse ;  /* 0x0000006a4e947220 */ /* 0x080fe20000410000 */
[----:B------:R-:W-:Y:S01]  /*2a20*/  SHF.L.U32 R142, R102, 0x10, RZ ;  /* 0x00000010668e7819 */ /* 0x000fe200000006ff */
[----:B------:R-:W-:Y:S01]  /*2a30*/  FFMA.FTZ R143, R145, R143, R62 ;  /* 0x0000008f918f7223 */ /* 0x000fe2000001003e */
[----:B------:R-:W-:Y:S01]  /*2a40*/  FMUL.FTZ R102, R97, R106 ;  /* 0x0000006a61667220 */ /* 0x000fe20000410000 */
[----:B------:R-:W-:Y:S01]  /*2a50*/  SHF.L.U32 R62, R27, 0x10, RZ ;  /* 0x000000101b3e7819 */ /* 0x000fe200000006ff */
[----:B------:R-:W-:Y:S01]  /*2a60*/  FFMA.FTZ R65, R148, R144, R65 ;  /* 0x0000009094417223 */ /* 0x000fe20000010041 */
[----:B------:R-:W-:Y:S01]  /*2a70*/  PRMT R144, R96, 0x7632, R144 ;  /* 0x0000763260907816 */ /* 0x000fe20000000090 */
[----:B------:R-:W-:Y:S01]  /*2a80*/  FFMA.FTZ R142, R102, R142, R63 ;  /* 0x0000008e668e7223 */ /* 0x000fe2000001003f */
[----:B------:R-:W-:Y:S01]  /*2a90*/  SHF.L.U32 R63, R17, 0x10, RZ ;  /* 0x00000010113f7819 */ /* 0x000fe200000006ff */
[----:B------:R-:W-:Y:S01]  /*2aa0*/  FMUL.FTZ R99, R99, R62 ;  /* 0x0000003e63637220 */ /* 0x000fe20000410000 */
[----:B------:R-:W-:-:S02]  /*2ab0*/  SHF.L.U32 R62, R26, 0x10, RZ ;  /* 0x000000101a3e7819 */ /* 0x000fc400000006ff */
[----:B------:R-:W-:Y:S01]  /*2ac0*/  SHF.L.U32 R141, R96, 0x10, RZ ;  /* 0x00000010608d7819 */ /* 0x000fe200000006ff */
[----:B------:R-:W-:Y:S01]  /*2ad0*/  FMUL.FTZ R96, R140, R63 ;  /* 0x0000003f8c607220 */ /* 0x000fe20000410000 */
[----:B------:R-:W-:Y:S01]  /*2ae0*/  SHF.L.U32 R146, R25, 0x10, RZ ;  /* 0x0000001019927819 */ /* 0x000fe200000006ff */
[----:B------:R-:W-:Y:S01]  /*2af0*/  FMUL.FTZ R63, R103, R62 ;  /* 0x0000003e673f7220 */ /* 0x000fe20000410000 */
[-CC-:B------:R-:W-:Y:S01]  /*2b00*/  FFMA.FTZ R140, R139, R100.reuse, R101.reuse ;  /* 0x000000648b8c7223 */ /* 0x180fe20000010065 */
[----:B------:R-:W-:Y:S01]  /*2b10*/  FFMA.FTZ R103, R138, R100, R101 ;  /* 0x000000648a677223 */ /* 0x000fe20000010065 */
[----:B------:R-:W-:Y:S01]  /*2b20*/  SHF.L.U32 R147, R16, 0x10, RZ ;  /* 0x0000001010937819 */ /* 0x000fe200000006ff */
[----:B------:R-:W-:Y:S01]  /*2b30*/  FMUL.FTZ R150, R145, R146 ;  /* 0x0000009291967220 */ /* 0x000fe20000410000 */
[----:B------:R-:W-:Y:S01]  /*2b40*/  FADD.FTZ R140, R137, -R140 ;  /* 0x8000008c898c7221 */ /* 0x000fe20000010000 */
[----:B------:R-:W-:Y:S01]  /*2b50*/  FADD.FTZ R146, R136, -R103 ;  /* 0x8000006788927221 */ /* 0x000fe20000010000 */
[----:B------:R-:W-:Y:S01]  /*2b60*/  SHF.L.U32 R151, R15, 0x10, RZ ;  /* 0x000000100f977819 */ /* 0x000fe200000006ff */
[----:B------:R-:W-:Y:S01]  /*2b70*/  FMUL.FTZ R62, R148, R147 ;  /* 0x00000093943e7220 */ /* 0x000fe20000410000 */
[C---:B------:R-:W-:Y:S01]  /*2b80*/  FMUL.FTZ R103, R107.reuse, R140 ;  /* 0x0000008c6b677220 */ /* 0x040fe20000410000 */
[----:B------:R-:W-:Y:S01]  /*2b90*/  FMUL.FTZ R146, R107, R146 ;  /* 0x000000926b927220 */ /* 0x000fe20000410000 */
[----:B------:R-:W-:Y:S01]  /*2ba0*/  SHF.L.U32 R140, R24, 0x10, RZ ;  /* 0x00000010188c7819 */ /* 0x000fe200000006ff */
[----:B------:R-:W-:Y:S01]  /*2bb0*/  FMUL.FTZ R151, R102, R151 ;  /* 0x0000009766977220 */ /* 0x000fe20000410000 */
[----:B------:R-:W-:Y:S01]  /*2bc0*/  SHF.L.U32 R149, R14, 0x10, RZ ;  /* 0x000000100e957819 */ /* 0x000fe200000006ff */
[-C--:B------:R-:W-:Y:S01]  /*2bd0*/  FMUL.FTZ R145, R103, R106.reuse ;  /* 0x0000006a67917220 */ /* 0x080fe20000410000 */
[----:B------:R-:W-:Y:S01]  /*2be0*/  FMUL.FTZ R148, R146, R106 ;  /* 0x0000006a92947220 */ /* 0x000fe20000410000 */
[----:B------:R-:W-:-:S02]  /*2bf0*/  SHF.L.U32 R147, R144, 0x10, RZ ;  /* 0x0000001090937819 */ /* 0x000fc400000006ff */
[C---:B------:R-:W-:Y:S01]  /*2c00*/  FMUL.FTZ R140, R145.reuse, R140 ;  /* 0x0000008c918c7220 */ /* 0x040fe20000410000 */
[----:B------:R-:W-:Y:S01]  /*2c10*/  FMUL.FTZ R149, R148, R149 ;  /* 0x0000009594957220 */ /* 0x000fe20000410000 */
[----:B------:R-:W-:Y:S01]  /*2c20*/  F2FP.BF16.F32.PACK_AB R78, R78, R77 ;  /* 0x0000004d4e4e723e */ /* 0x000fe200000010ff */
[----:B------:R-:W-:Y:S01]  /*2c30*/  FFMA.FTZ R144, R145, R141, R60 ;  /* 0x0000008d91907223 */ /* 0x000fe2000001003c */
[----:B------:R-:W-:Y:S01]  /*2c40*/  F2FP.BF16.F32.PACK_AB R79, R79, R76 ;  /* 0x0000004c4f4f723e */ /* 0x000fe200000010ff */
[----:B------:R-:W-:Y:S01]  /*2c50*/  FFMA.FTZ R145, R148, R147, R61 ;  /* 0x0000009394917223 */ /* 0x000fe2000001003d */
[----:B------:R-:W-:Y:S02]  /*2c60*/  F2FP.BF16.F32.PACK_AB R77, R97, R98 ;  /* 0x00000062614d723e */ /* 0x000fe400000010ff */
[----:B------:R-:W-:Y:S02]  /*2c70*/  F2FP.BF16.F32.PACK_AB R99, R96, R99 ;  /* 0x000000636063723e */ /* 0x000fe400000010ff */
[----:B------:R-:W-:-:S02]  /*2c80*/  F2FP.BF16.F32.PACK_AB R76, R146, R103 ;  /* 0x00000067924c723e */ /* 0x000fc400000010ff */
[----:B------:R-:W-:Y:S02]  /*2c90*/  F2FP.BF16.F32.PACK_AB R98, R62, R63 ;  /* 0x0000003f3e62723e */ /* 0x000fe400000010ff */
[----:B------:R-:W-:Y:S02]  /*2ca0*/  F2FP.BF16.F32.PACK_AB R97, R151, R150 ;  /* 0x000000969761723e */ /* 0x000fe400000010ff */
[----:B------:R-:W-:-:S07]  /*2cb0*/  F2FP.BF16.F32.PACK_AB R96, R149, R140 ;  /* 0x0000008c9560723e */ /* 0x000fce00000010ff */
.L_x_142:
[----:B------:R-:W0:Y:S08]  /*2cc0*/  @P1 LDC.64 R62, c[0x0][0x478] ;  /* 0x00011e00ff3e1b82 */ /* 0x000e300000000a00 */
[----:B------:R-:W1:Y:S01]  /*2cd0*/  LDC.64 R60, c[0x0][0x468] ;  /* 0x00011a00ff3c7b82 */ /* 0x000e620000000a00 */
[----:B0-----:R-:W-:Y:S01]  /*2ce0*/  @P1 IMAD.WIDE.U32 R102, R0, 0x10, R62 ;  /* 0x0000001000661825 */ /* 0x001fe200078e003e */
[----:B------:R-:W-:-:S02]  /*2cf0*/  MOV R62, R143 ;  /* 0x0000008f003e7202 */ /* 0x000fc40000000f00 */
[----:B------:R-:W-:Y:S02]  /*2d00*/  MOV R63, R142 ;  /* 0x0000008e003f7202 */ /* 0x000fe40000000f00 */
[----:B------:R2:W-:Y:S01]  /*2d10*/  @P1 STG.E.128 desc[UR6][R102.64], R76 ;  /* 0x0000004c66001986 */ /* 0x0005e2000c101d06 */
[C---:B-1----:R-:W-:Y:S01]  /*2d20*/  IMAD.WIDE.U32 R140, R0.reuse, 0x10, R60 ;  /* 0x00000010008c7825 */ /* 0x042fe200078e003c */
[----:B------:R-:W-:Y:S02]  /*2d30*/  MOV R60, R144 ;  /* 0x00000090003c7202 */ /* 0x000fe40000000f00 */
[----:B------:R-:W-:Y:S02]  /*2d40*/  MOV R61, R145 ;  /* 0x00000091003d7202 */ /* 0x000fe40000000f00 */
[----:B------:R2:W-:Y:S01]  /*2d50*/  STG.E.128 desc[UR6][R140.64], R96 ;  /* 0x000000608c007986 */ /* 0x0005e2000c101d06 */
[----:B------:R-:W-:-:S07]  /*2d60*/  IADD3 R0, PT, PT, R0, 0x20, RZ ;  /* 0x0000002000007810 */ /* 0x000fce0007ffe0ff */
.L_x_140:
[----:B------:R-:W-:Y:S05]  /*2d70*/  BSYNC.RECONVERGENT B1 ;  /* 0x0000000000017941 */ /* 0x000fea0003800200 */
.L_x_139:
[----:B------:R-:W-:Y:S05]  /*2d80*/  @!P2 BRA `(.L_x_143) ;  /* 0x00000020008ca947 */ /* 0x000fea0003800000 */
[----:B--2---:R-:W1:Y:S02]  /*2d90*/  LDC.64 R96, c[0x0][0x390] ;  /* 0x0000e400ff607b82 */ /* 0x004e640000000a00 */
[----:B-1----:R-:W-:-:S06]  /*2da0*/  IMAD.WIDE.U32 R96, R0, 0x10, R96 ;  /* 0x0000001000607825 */ /* 0x002fcc00078e0060 */
[----:B------:R-:W5:Y:S01]  /*2db0*/  LDG.E.128 R96, desc[UR6][R96.64] ;  /* 0x0000000660607981 */ /* 0x000f62000c1e1d00 */
[----:B------:R-:W-:-:S04]  /*2dc0*/  ISETP.NE.U32.AND P1, PT, RZ, UR12, PT ;  /* 0x0000000cff007c0c */ /* 0x000fc8000bf25070 */
[----:B------:R-:W-:-:S13]  /*2dd0*/  ISETP.NE.AND.EX P1, PT, RZ, UR13, PT, P1 ;  /* 0x0000000dff007c0c */ /* 0x000fda000bf25310 */
[----:B------:R-:W-:Y:S05]  /*2de0*/  @!P1 BRA `(.L_x_144) ;  /* 0x0000000400349947 */ /* 0x000fea0003800000 */
[-CC-:B------:R-:W-:Y:S01]  /*2df0*/  FFMA.FTZ R77, R109, R100.reuse, R101.reuse ;  /* 0x000000646d4d7223 */ /* 0x180fe20000010065 */
[-CC-:B0-----:R-:W-:Y:S01]  /*2e00*/  FFMA.FTZ R102, R120, R100.reuse, R101.reuse ;  /* 0x0000006478667223 */ /* 0x181fe20000010065 */
[----:B-----5:R-:W-:Y:S01]  /*2e10*/  PRMT R78, R96, 0x7632, R78 ;  /* 0x00007632604e7816 */ /* 0x020fe2000000004e */
[-C--:B------:R-:W-:Y:S01]  /*2e20*/  FFMA.FTZ R143, R111, R100.reuse, R101 ;  /* 0x000000646f8f7223 */ /* 0x080fe20000010065 */
[----:B------:R-:W-:Y:S01]  /*2e30*/  FADD.FTZ R76, R112, -R77 ;  /* 0x8000004d704c7221 */ /* 0x000fe20000010000 */
[----:B------:R-:W-:Y:S01]  /*2e40*/  FADD.FTZ R102, R117, -R102 ;  /* 0x8000006675667221 */ /* 0x000fe20000010000 */
[----:B------:R-:W-:Y:S01]  /*2e50*/  SHF.L.U32 R141, R78, 0x10, RZ ;  /* 0x000000104e8d7819 */ /* 0x000fe200000006ff */
[--C-:B------:R-:W-:Y:S01]  /*2e60*/  FFMA.FTZ R144, R122, R100, R101.reuse ;  /* 0x000000647a907223 */ /* 0x100fe20000010065 */
[C---:B------:R-:W-:Y:S01]  /*2e70*/  FMUL.FTZ R103, R107.reuse, R76 ;  /* 0x0000004c6b677220 */ /* 0x040fe20000410000 */
[----:B------:R-:W-:Y:S01]  /*2e80*/  FMUL.FTZ R76, R107, R102 ;  /* 0x000000666b4c7220 */ /* 0x000fe20000410000 */
[----:B------:R-:W-:Y:S01]  /*2e90*/  SHF.L.U32 R96, R96, 0x10, RZ ;  /* 0x0000001060607819 */ /* 0x000fe200000006ff */
[----:B------:R-:W-:Y:S01]  /*2ea0*/  FFMA.FTZ R145, R113, R100, R101 ;  /* 0x0000006471917223 */ /* 0x000fe20000010065 */
[-C--:B------:R-:W-:Y:S01]  /*2eb0*/  FMUL.FTZ R77, R103, R106.reuse ;  /* 0x0000006a674d7220 */ /* 0x080fe20000410000 */
[----:B------:R-:W-:Y:S01]  /*2ec0*/  FMUL.FTZ R78, R76, R106 ;  /* 0x0000006a4c4e7220 */ /* 0x000fe20000410000 */
[----:B------:R-:W-:Y:S01]  /*2ed0*/  SHF.L.U32 R142, R97, 0x10, RZ ;  /* 0x00000010618e7819 */ /* 0x000fe200000006ff */
[----:B------:R-:W-:Y:S01]  /*2ee0*/  FADD.FTZ R144, R119, -R144 ;  /* 0x8000009077907221 */ /* 0x000fe20000010000 */
[----:B------:R-:W-:Y:S01]  /*2ef0*/  FFMA.FTZ R140, R77, R96, R68 ;  /* 0x000000604d8c7223 */ /* 0x000fe20000010044 */
[--C-:B------:R-:W-:Y:S01]  /*2f00*/  FFMA.FTZ R141, R78, R141, R69.reuse ;  /* 0x0000008d4e8d7223 */ /* 0x100fe20000010045 */
[----:B------:R-:W-:Y:S01]  /*2f10*/  PRMT R69, R97, 0x7632, R69 ;  /* 0x0000763261457816 */ /* 0x000fe20000000045 */
[----:B------:R-:W-:Y:S01]  /*2f20*/  FADD.FTZ R68, R114, -R143 ;  /* 0x8000008f72447221 */ /* 0x000fe20000010000 */
[----:B------:R-:W-:Y:S01]  /*2f30*/  PRMT R97, R98, 0x7632, R97 ;  /* 0x0000763262617816 */ /* 0x000fe20000000061 */
[----:B------:R-:W-:Y:S01]  /*2f40*/  FADD.FTZ R96, R116, -R145 ;  /* 0x8000009174607221 */ /* 0x000fe20000010000 */
[----:B------:R-:W-:Y:S01]  /*2f50*/  SHF.L.U32 R146, R69, 0x10, RZ ;  /* 0x0000001045927819 */ /* 0x000fe200000006ff */
[----:B------:R-:W-:Y:S01]  /*2f60*/  FMUL.FTZ R69, R107, R68 ;  /* 0x000000446b457220 */ /* 0x000fe20000410000 */
[-CC-:B------:R-:W-:Y:S01]  /*2f70*/  FFMA.FTZ R102, R124, R100.reuse, R101.reuse ;  /* 0x000000647c667223 */ /* 0x180fe20000010065 */
[-CC-:B------:R-:W-:Y:S01]  /*2f80*/  FFMA.FTZ R79, R115, R100.reuse, R101.reuse ;  /* 0x00000064734f7223 */ /* 0x180fe20000010065 */
[----:B------:R-:W-:Y:S01]  /*2f90*/  FFMA.FTZ R100, R126, R100, R101 ;  /* 0x000000647e647223 */ /* 0x000fe20000010065 */
[----:B------:R-:W-:Y:S01]  /*2fa0*/  SHF.L.U32 R148, R97, 0x10, RZ ;  /* 0x0000001061947819 */ /* 0x000fe200000006ff */
[C---:B------:R-:W-:Y:S01]  /*2fb0*/  FMUL.FTZ R68, R107.reuse, R144 ;  /* 0x000000906b447220 */ /* 0x040fe20000410000 */
[----:B------:R-:W-:Y:S01]  /*2fc0*/  FMUL.FTZ R97, R107, R96 ;  /* 0x000000606b617220 */ /* 0x000fe20000410000 */
[-C--:B------:R-:W-:Y:S01]  /*2fd0*/  FMUL.FTZ R101, R69, R106.reuse ;  /* 0x0000006a45657220 */ /* 0x080fe20000410000 */
[----:B------:R-:W-:Y:S01]  /*2fe0*/  SHF.L.U32 R147, R98, 0x10, RZ ;  /* 0x0000001062937819 */ /* 0x000fe200000006ff */
[-C--:B------:R-:W-:Y:S01]  /*2ff0*/  FMUL.FTZ R98, R68, R106.reuse ;  /* 0x0000006a44627220 */ /* 0x080fe20000410000 */
[----:B------:R-:W-:Y:S01]  /*3000*/  FMUL.FTZ R145, R97, R106 ;  /* 0x0000006a61917220 */ /* 0x000fe20000410000 */
[----:B------:R-:W-:Y:S01]  /*3010*/  FFMA.FTZ R143, R101, R142, R70 ;  /* 0x0000008e658f7223 */ /* 0x000fe20000010046 */
[----:B------:R-:W-:Y:S01]  /*3020*/  FADD.FTZ R102, R121, -R102 ;  /* 0x8000006679667221 */ /* 0x000fe20000010000 */
[----:B------:R-:W-:Y:S01]  /*3030*/  FADD.FTZ R70, R118, -R79 ;  /* 0x8000004f76467221 */ /* 0x000fe20000010000 */
[----:B------:R-:W-:Y:S01]  /*3040*/  FADD.FTZ R100, R123, -R100 ;  /* 0x800000647b647221 */ /* 0x000fe20000010000 */
[--C-:B------:R-:W-:Y:S01]  /*3050*/  FFMA.FTZ R142, R98, R146, R71.reuse ;  /* 0x00000092628e7223 */ /* 0x100fe20000010047 */
[----:B------:R-:W-:Y:S01]  /*3060*/  FFMA.FTZ R72, R145, R147, R72 ;  /* 0x0000009391487223 */ /* 0x000fe20000010048 */
[----:B------:R-:W-:Y:S01]  /*3070*/  PRMT R71, R99, 0x7632, R71 ;  /* 0x0000763263477816 */ /* 0x000fe20000000047 */
[C---:B------:R-:W-:Y:S01]  /*3080*/  FMUL.FTZ R96, R107.reuse, R102 ;  /* 0x000000666b607220 */ /* 0x040fe20000410000 */
[C---:B------:R-:W-:Y:S01]  /*3090*/  FMUL.FTZ R147, R107.reuse, R70 ;  /* 0x000000466b937220 */ /* 0x040fe20000410000 */
[----:B------:R-:W-:Y:S01]  /*30a0*/  FMUL.FTZ R107, R107, R100 ;  /* 0x000000646b6b7220 */ /* 0x000fe20000410000 */
[----:B------:R-:W-:Y:S01]  /*30b0*/  SHF.L.U32 R100, R35, 0x10, RZ ;  /* 0x0000001023647819 */ /* 0x000fe200000006ff */
[-C--:B------:R-:W-:Y:S01]  /*30c0*/  FMUL.FTZ R102, R96, R106.reuse ;  /* 0x0000006a60667220 */ /* 0x080fe20000410000 */
[----:B------:R-:W-:Y:S01]  /*30d0*/  SHF.L.U32 R79, R71, 0x10, RZ ;  /* 0x00000010474f7819 */ /* 0x000fe200000006ff */
[-C--:B------:R-:W-:Y:S01]  /*30e0*/  FMUL.FTZ R71, R147, R106.reuse ;  /* 0x0000006a93477220 */ /* 0x080fe20000410000 */
[----:B------:R-:W-:Y:S01]  /*30f0*/  SHF.L.U32 R99, R99, 0x10, RZ ;  /* 0x0000001063637819 */ /* 0x000fe200000006ff */
[----:B------:R-:W-:Y:S01]  /*3100*/  FMUL.FTZ R144, R107, R106 ;  /* 0x0000006a6b907220 */ /* 0x000fe20000410000 */
[----:B------:R-:W-:Y:S01]  /*3110*/  SHF.L.U32 R70, R34, 0x10, RZ ;  /* 0x0000001022467819 */ /* 0x000fe200000006ff */
[----:B------:R-:W-:Y:S01]  /*3120*/  FMUL.FTZ R106, R71, R100 ;  /* 0x00000064476a7220 */ /* 0x000fe20000410000 */
[----:B------:R-:W-:Y:S01]  /*3130*/  SHF.L.U32 R100, R33, 0x10, RZ ;  /* 0x0000001021647819 */ /* 0x000fe200000006ff */
[----:B------:R-:W-:Y:S01]  /*3140*/  FFMA.FTZ R74, R71, R99, R74 ;  /* 0x00000063474a7223 */ /* 0x000fe2000001004a */
[----:B------:R-:W-:Y:S01]  /*3150*/  FFMA.FTZ R75, R144, R79, R75 ;  /* 0x0000004f904b7223 */ /* 0x000fe2000001004b */
[----:B------:R-:W-:Y:S01]  /*3160*/  FMUL.FTZ R145, R145, R70 ;  /* 0x0000004691917220 */ /* 0x000fe20000410000 */
[----:B------:R-:W-:Y:S01]  /*3170*/  SHF.L.U32 R149, R9, 0x10, RZ ;  /* 0x0000001009957819 */ /* 0x000fe200000006ff */
[----:B------:R-:W-:Y:S01]  /*3180*/  FFMA.FTZ R73, R102, R148, R73 ;  /* 0x0000009466497223 */ /* 0x000fe20000010049 */
        /* <DEDUP_REMOVED lines=9> */
[----:B------:R-:W-:Y:S01]  /*3220*/  FMUL.FTZ R70, R77, R70 ;  /* 0x000000464d467220 */ /* 0x000fe20000410000 */
[----:B------:R-:W-:Y:S01]  /*3230*/  F2FP.BF16.F32.PACK_AB R77, R68, R69 ;  /* 0x00000045444d723e */ /* 0x000fe200000010ff */
[----:B------:R-:W-:Y:S01]  /*3240*/  FMUL.FTZ R71, R78, R71 ;  /* 0x000000474e477220 */ /* 0x000fe20000410000 */
[----:B------:R-:W-:-:S02]  /*3250*/  F2FP.BF16.F32.PACK_AB R78, R96, R97 ;  /* 0x00000061604e723e */ /* 0x000fc400000010ff */
[----:B------:R-:W-:Y:S02]  /*3260*/  F2FP.BF16.F32.PACK_AB R76, R76, R103 ;  /* 0x000000674c4c723e */ /* 0x000fe400000010ff */
[----:B------:R-:W-:Y:S02]  /*3270*/  F2FP.BF16.F32.PACK_AB R99, R149, R106 ;  /* 0x0000006a9563723e */ /* 0x000fe400000010ff */
[----:B------:R-:W-:Y:S02]  /*3280*/  F2FP.BF16.F32.PACK_AB R98, R102, R145 ;  /* 0x000000916662723e */ /* 0x000fe400000010ff */
[----:B------:R-:W-:Y:S02]  /*3290*/  F2FP.BF16.F32.PACK_AB R97, R101, R100 ;  /* 0x000000646561723e */ /* 0x000fe400000010ff */
[----:B------:R-:W-:Y:S01]  /*32a0*/  F2FP.BF16.F32.PACK_AB R96, R71, R70 ;  /* 0x000000464760723e */ /* 0x000fe200000010ff */
[----:B------:R-:W-:Y:S06]  /*32b0*/  BRA `(.L_x_145) ;  /* 0x0000000400207947 */ /* 0x000fec0003800000 */
.L_x_144:
[-CC-:B0-----:R-:W-:Y:S01]  /*32c0*/  FFMA.FTZ R103, R115, R100.reuse, R101.reuse ;  /* 0x0000006473677223 */ /* 0x181fe20000010065 */
[-CC-:B------:R-:W-:Y:S01]  /*32d0*/  FFMA.FTZ R141, R109, R100.reuse, R101.reuse ;  /* 0x000000646d8d7223 */ /* 0x180fe20000010065 */
[-CC-:B------:R-:W-:Y:S01]  /*32e0*/  FFMA.FTZ R102, R120, R100.reuse, R101.reuse ;  /* 0x0000006478667223 */ /* 0x180fe20000010065 */
[-C--:B------:R-:W-:Y:S01]  /*32f0*/  FFMA.FTZ R145, R111, R100.reuse, R101 ;  /* 0x000000646f917223 */ /* 0x080fe20000010065 */
[----:B------:R-:W-:Y:S01]  /*3300*/  FADD.FTZ R140, R118, -R103 ;  /* 0x80000067768c7221 */ /* 0x000fe20000010000 */
[-CC-:B------:R-:W-:Y:S01]  /*3310*/  FFMA.FTZ R144, R122, R100.reuse, R101.reuse ;  /* 0x000000647a907223 */ /* 0x180fe20000010065 */
[-CC-:B------:R-:W-:Y:S01]  /*3320*/  FFMA.FTZ R147, R113, R100.reuse, R101.reuse ;  /* 0x0000006471937223 */ /* 0x180fe20000010065 */
[--C-:B------:R-:W-:Y:S01]  /*3330*/  FFMA.FTZ R148, R124, R100, R101.reuse ;  /* 0x000000647c947223 */ /* 0x100fe20000010065 */
[----:B-----5:R-:W-:Y:S01]  /*3340*/  FMUL.FTZ R103, R107, R140 ;  /* 0x0000008c6b677220 */ /* 0x020fe20000410000 */
[----:B------:R-:W-:Y:S01]  /*3350*/  SHF.L.U32 R140, R99, 0x10, RZ ;  /* 0x00000010638c7819 */ /* 0x000fe200000006ff */
[----:B------:R-:W-:Y:S01]  /*3360*/  FFMA.FTZ R150, R126, R100, R101 ;  /* 0x000000647e967223 */ /* 0x000fe20000010065 */
[C---:B------:R-:W-:Y:S01]  /*3370*/  PRMT R100, R96.reuse, 0x7632, R100 ;  /* 0x0000763260647816 */ /* 0x040fe20000000064 */
[----:B------:R-:W-:Y:S01]  /*3380*/  FMUL.FTZ R103, R103, R106 ;  /* 0x0000006a67677220 */ /* 0x000fe20000410000 */
[----:B------:R-:W-:Y:S01]  /*3390*/  SHF.L.U32 R101, R96, 0x10, RZ ;  /* 0x0000001060657819 */ /* 0x000fe200000006ff */
[----:B------:R-:W-:Y:S01]  /*33a0*/  FADD.FTZ R102, R117, -R102 ;  /* 0x8000006675667221 */ /* 0x000fe20000010000 */
[----:B------:R-:W-:Y:S01]  /*33b0*/  PRMT R142, R97, 0x7632, R142 ;  /* 0x00007632618e7816 */ /* 0x000fe2000000008e */
[----:B------:R-:W-:Y:S01]  /*33c0*/  FFMA.FTZ R74, R103, R140, R74 ;  /* 0x0000008c674a7223 */ /* 0x000fe2000001004a */
[----:B------:R-:W-:Y:S01]  /*33d0*/  SHF.L.U32 R143, R97, 0x10, RZ ;  /* 0x00000010618f7819 */ /* 0x000fe200000006ff */
[----:B------:R-:W-:Y:S01]  /*33e0*/  FADD.FTZ R140, R114, -R145 ;  /* 0x80000091728c7221 */ /* 0x000fe20000010000 */
[C---:B------:R-:W-:Y:S01]  /*33f0*/  PRMT R96, R98.reuse, 0x7632, R96 ;  /* 0x0000763262607816 */ /* 0x040fe20000000060 */
[----:B------:R-:W-:Y:S01]  /*3400*/  FADD.FTZ R144, R119, -R144 ;  /* 0x8000009077907221 */ /* 0x000fe20000010000 */
[----:B------:R-:W-:Y:S01]  /*3410*/  SHF.L.U32 R97, R98, 0x10, RZ ;  /* 0x0000001062617819 */ /* 0x000fe200000006ff */
[----:B------:R-:W-:Y:S01]  /*3420*/  FADD.FTZ R98, R112, -R141 ;  /* 0x8000008d70627221 */ /* 0x000fe20000010000 */
[----:B------:R-:W-:Y:S01]  /*3430*/  FADD.FTZ R146, R116, -R147 ;  /* 0x8000009374927221 */ /* 0x000fe20000010000 */
[----:B------:R-:W-:Y:S01]  /*3440*/  FADD.FTZ R148, R121, -R148 ;  /* 0x8000009479947221 */ /* 0x000fe20000010000 */
[----:B------:R-:W-:Y:S01]  /*3450*/  FADD.FTZ R150, R123, -R150 ;  /* 0x800000967b967221 */ /* 0x000fe20000010000 */
[C---:B------:R-:W-:Y:S01]  /*3460*/  FMUL.FTZ R141, R107.reuse, R98 ;  /* 0x000000626b8d7220 */ /* 0x040fe20000410000 */
[C---:B------:R-:W-:Y:S01]  /*3470*/  FMUL.FTZ R145, R107.reuse, R102 ;  /* 0x000000666b917220 */ /* 0x040fe20000410000 */
[C---:B------:R-:W-:Y:S01]  /*3480*/  FMUL.FTZ R147, R107.reuse, R140 ;  /* 0x0000008c6b937220 */ /* 0x040fe20000410000 */
[C---:B------:R-:W-:Y:S01]  /*3490*/  FMUL.FTZ R149, R107.reuse, R144 ;  /* 0x000000906b957220 */ /* 0x040fe20000410000 */
        /* <DEDUP_REMOVED lines=10> */
[----:B------:R-:W-:Y:S01]  /*3540*/  SHF.L.U32 R102, R35, 0x10, RZ ;  /* 0x0000001023667819 */ /* 0x000fe200000006ff */
[-C--:B------:R-:W-:Y:S01]  /*3550*/  FMUL.FTZ R147, R147, R106.reuse ;  /* 0x0000006a93937220 */ /* 0x080fe20000410000 */
[----:B------:R-:W-:Y:S01]  /*3560*/  SHF.L.U32 R69, R8, 0x10, RZ ;  /* 0x0000001008457819 */ /* 0x000fe200000006ff */
[-C--:B------:R-:W-:Y:S01]  /*3570*/  FMUL.FTZ R100, R149, R106.reuse ;  /* 0x0000006a95647220 */ /* 0x080fe20000410000 */
[----:B------:R-:W-:Y:S01]  /*3580*/  SHF.L.U32 R68, R33, 0x10, RZ ;  /* 0x0000001021447819 */ /* 0x000fe200000006ff */
[----:B------:R-:W-:Y:S01]  /*3590*/  FMUL.FTZ R144, R153, R106 ;  /* 0x0000006a99907220 */ /* 0x000fe20000410000 */
[----:B------:R-:W-:Y:S01]  /*35a0*/  FFMA.FTZ R72, R151, R97, R72 ;  /* 0x0000006197487223 */ /* 0x000fe20000010048 */
[----:B------:R-:W-:Y:S01]  /*35b0*/  FFMA.FTZ R143, R147, R143, R70 ;  /* 0x0000008f938f7223 */ /* 0x000fe20000010046 */
[----:B------:R-:W-:Y:S01]  /*35c0*/  FFMA.FTZ R142, R100, R142, R71 ;  /* 0x0000008e648e7223 */ /* 0x000fe20000010047 */
[----:B------:R-:W-:Y:S01]  /*35d0*/  FMUL.FTZ R102, R103, R102 ;  /* 0x0000006667667220 */ /* 0x000fe20000410000 */
[----:B------:R-:W-:Y:S01]  /*35e0*/  FMUL.FTZ R101, R144, R69 ;  /* 0x0000004590657220 */ /* 0x000fe20000410000 */
[----:B------:R-:W-:Y:S01]  /*35f0*/  FMUL.FTZ R97, R147, R68 ;  /* 0x0000004493617220 */ /* 0x000fe20000410000 */
[----:B------:R-:W-:Y:S01]  /*3600*/  PRMT R99, R99, 0x7632, R99 ;  /* 0x0000763263637816 */ /* 0x000fe20000000063 */
[----:B------:R-:W-:Y:S01]  /*3610*/  FMUL.FTZ R106, R155, R106 ;  /* 0x0000006a9b6a7220 */ /* 0x000fe20000410000 */
[----:B------:R-:W-:-:S02]  /*3620*/  SHF.L.U32 R70, R34, 0x10, RZ ;  /* 0x0000001022467819 */ /* 0x000fc400000006ff */
[----:B------:R-:W-:Y:S02]  /*3630*/  SHF.L.U32 R103, R9, 0x10, RZ ;  /* 0x0000001009677819 */ /* 0x000fe400000006ff */
        /* <DEDUP_REMOVED lines=15> */
[----:B------:R-:W-:-:S07]  /*3730*/  F2FP.BF16.F32.PACK_AB R96, R69, R68 ;  /* 0x000000444560723e */ /* 0x000fce00000010ff */
.L_x_145:
[----:B------:R-:W0:Y:S08]  /*3740*/  @P1 LDC.64 R70, c[0x0][0x478] ;  /* 0x00011e00ff461b82 */ /* 0x000e300000000a00 */
[----:B------:R-:W1:Y:S01]  /*3750*/  LDC.64 R68, c[0x0][0x468] ;  /* 0x00011a00ff447b82 */ /* 0x000e620000000a00 */
[----:B0-----:R-:W-:Y:S01]  /*3760*/  @P1 IMAD.WIDE.U32 R100, R0, 0x10, R70 ;  /* 0x0000001000641825 */ /* 0x001fe200078e0046 */
[----:B------:R-:W-:-:S02]  /*3770*/  MOV R70, R143 ;  /* 0x0000008f00467202 */ /* 0x000fc40000000f00 */
[----:B------:R-:W-:Y:S02]  /*3780*/  MOV R71, R142 ;  /* 0x0000008e00477202 */ /* 0x000fe40000000f00 */
[----:B------:R3:W-:Y:S01]  /*3790*/  @P1 STG.E.128 desc[UR6][R100.64], R76 ;  /* 0x0000004c64001986 */ /* 0x0007e2000c101d06 */
[----:B-1----:R-:W-:Y:S01]  /*37a0*/  IMAD.WIDE.U32 R102, R0, 0x10, R68 ;  /* 0x0000001000667825 */ /* 0x002fe200078e0044 */
[----:B------:R-:W-:Y:S02]  /*37b0*/  MOV R68, R140 ;  /* 0x0000008c00447202 */ /* 0x000fe40000000f00 */
[----:B------:R-:W-:Y:S02]  /*37c0*/  MOV R69, R141 ;  /* 0x0000008d00457202 */ /* 0x000fe40000000f00 */
[----:B------:R3:W-:Y:S01]  /*37d0*/  STG.E.128 desc[UR6][R102.64], R96 ;  /* 0x0000006066007986 */ /* 0x0007e2000c101d06 */
[----:B------:R-:W-:Y:S05]  /*37e0*/  BRA `(.L_x_143) ;  /* 0x0000001400f47947 */ /* 0x000fea0003800000 */
.L_x_138:
[----:B------:R-:W-:Y:S04]  /*37f0*/  BSSY.RECONVERGENT B1, `(.L_x_146) ;  /* 0x00000be000017945 */ /* 0x000fe80003800200 */
[----:B------:R-:W-:Y:S05]  /*3800*/  @!P4 BRA `(.L_x_147) ;  /* 0x0000000800f0c947 */ /* 0x000fea0003800000 */
[----:B------:R-:W1:Y:S02]  /*3810*/  LDC.64 R96, c[0x0][0x390] ;  /* 0x0000e400ff607b82 */ /* 0x000e640000000a00 */
[----:B-1----:R-:W-:-:S06]  /*3820*/  IMAD.WIDE.U32 R96, R0, 0x10, R96 ;  /* 0x0000001000607825 */ /* 0x002fcc00078e0060 */
[----:B------:R-:W5:Y:S01]  /*3830*/  LDG.E.128 R96, desc[UR6][R96.64] ;  /* 0x0000000660607981 */ /* 0x000f62000c1e1d00 */
[----:B------:R-:W-:-:S04]  /*3840*/  UISETP.NE.U32.AND UP0, UPT, UR12, URZ, UPT ;  /* 0x000000ff0c00728c */ /* 0x000fc8000bf05070 */
[----:B------:R-:W-:-:S09]  /*3850*/  UISETP.NE.AND.EX UP0, UPT, UR13, URZ, UPT, UP0 ;  /* 0x000000ff0d00728c */ /* 0x000fd2000bf05300 */
[----:B------:R-:W-:Y:S05]  /*3860*/  BRA.U UP0, `(.L_x_148) ;  /* 0x0000000500547547 */ /* 0x000fea000b800000 */
[----:B0-----:R-:W-:Y:S01]  /*3870*/  PRMT R102, R92, 0x7632, R102 ;  /* 0x000076325c667816 */ /* 0x001fe20000000066 */
[-CC-:B------:R-:W-:Y:S01]  /*3880*/  FFMA.FTZ R144, R139, R100.reuse, R101.reuse ;  /* 0x000000648b907223 */ /* 0x180fe20000010065 */
[-CC-:B------:R-:W-:Y:S01]  /*3890*/  FFMA.FTZ R141, R138, R100.reuse, R101.reuse ;  /* 0x000000648a8d7223 */ /* 0x180fe20000010065 */
[----:B------:R-:W-:Y:S01]  /*38a0*/  SHF.L.U32 R140, R92, 0x10, RZ ;  /* 0x000000105c8c7819 */ /* 0x000fe200000006ff */
[-C--:B------:R-:W-:Y:S01]  /*38b0*/  FFMA.FTZ R146, R135, R100.reuse, R101 ;  /* 0x0000006487927223 */ /* 0x080fe20000010065 */
[----:B------:R-:W-:Y:S01]  /*38c0*/  SHF.L.U32 R102, R102, 0x10, RZ ;  /* 0x0000001066667819 */ /* 0x000fe200000006ff */
[----:B------:R-:W-:Y:S01]  /*38d0*/  FADD.FTZ R103, R137, -R144 ;  /* 0x8000009089677221 */ /* 0x000fe20000010000 */
[----:B------:R-:W-:Y:S01]  /*38e0*/  FADD.FTZ R141, R136, -R141 ;  /* 0x8000008d888d7221 */ /* 0x000fe20000010000 */
[-CC-:B------:R-:W-:Y:S01]  /*38f0*/  FFMA.FTZ R145, R134, R100.reuse, R101.reuse ;  /* 0x0000006486917223 */ /* 0x180fe20000010065 */
[-CC-:B------:R-:W-:Y:S01]  /*3900*/  FFMA.FTZ R149, R130, R100.reuse, R101.reuse ;  /* 0x0000006482957223 */ /* 0x180fe20000010065 */
[C---:B-----5:R-:W-:Y:S01]  /*3910*/  FFMA.FTZ R103, R107.reuse, R103, R140 ;  /* 0x000000676b677223 */ /* 0x060fe2000001008c */
[--C-:B------:R-:W-:Y:S01]  /*3920*/  FFMA.FTZ R141, R107, R141, R102.reuse ;  /* 0x0000008d6b8d7223 */ /* 0x100fe20000010066 */
[----:B------:R-:W-:Y:S01]  /*3930*/  PRMT R102, R93, 0x7632, R102 ;  /* 0x000076325d667816 */ /* 0x000fe20000000066 */
[----:B------:R-:W-:Y:S01]  /*3940*/  FADD.FTZ R143, R133, -R146 ;  /* 0x80000092858f7221 */ /* 0x000fe20000010000 */
[----:B------:R-:W-:Y:S01]  /*3950*/  PRMT R140, R94, 0x7632, R140 ;  /* 0x000076325e8c7816 */ /* 0x000fe2000000008c */
[-C--:B------:R-:W-:Y:S01]  /*3960*/  FFMA.FTZ R146, R131, R100.reuse, R101 ;  /* 0x0000006483927223 */ /* 0x080fe20000010065 */
[----:B------:R-:W-:Y:S01]  /*3970*/  SHF.L.U32 R142, R93, 0x10, RZ ;  /* 0x000000105d8e7819 */ /* 0x000fe200000006ff */
[----:B------:R-:W-:Y:S01]  /*3980*/  FADD.FTZ R145, R132, -R145 ;  /* 0x8000009184917221 */ /* 0x000fe20000010000 */
[----:B------:R-:W-:Y:S01]  /*3990*/  SHF.L.U32 R102, R102, 0x10, RZ ;  /* 0x0000001066667819 */ /* 0x000fe200000006ff */
[----:B------:R-:W-:Y:S01]  /*39a0*/  FADD.FTZ R149, R128, -R149 ;  /* 0x8000009580957221 */ /* 0x000fe20000010000 */
[----:B------:R-:W-:Y:S01]  /*39b0*/  SHF.L.U32 R140, R140, 0x10, RZ ;  /* 0x000000108c8c7819 */ /* 0x000fe200000006ff */
[--C-:B------:R-:W-:Y:S01]  /*39c0*/  FFMA.FTZ R148, R127, R100, R101.reuse ;  /* 0x000000647f947223 */ /* 0x100fe20000010065 */
[----:B------:R-:W-:Y:S01]  /*39d0*/  FFMA.FTZ R143, R107, R143, R142 ;  /* 0x0000008f6b8f7223 */ /* 0x000fe2000001008e */
[----:B------:R-:W-:Y:S01]  /*39e0*/  SHF.L.U32 R142, R94, 0x10, RZ ;  /* 0x000000105e8e7819 */ /* 0x000fe200000006ff */
[----:B------:R-:W-:Y:S01]  /*39f0*/  FADD.FTZ R147, R129, -R146 ;  /* 0x8000009281937221 */ /* 0x000fe20000010000 */
[----:B------:R-:W-:Y:S01]  /*3a00*/  SHF.L.U32 R144, R95, 0x10, RZ ;  /* 0x000000105f907819 */ /* 0x000fe200000006ff */
[C---:B------:R-:W-:Y:S01]  /*3a10*/  FFMA.FTZ R151, R107.reuse, R145, R102 ;  /* 0x000000916b977223 */ /* 0x040fe20000010066 */
[----:B------:R-:W-:Y:S01]  /*3a20*/  FFMA.FTZ R149, R107, R149, R140 ;  /* 0x000000956b957223 */ /* 0x000fe2000001008c */
[----:B------:R-:W-:Y:S01]  /*3a30*/  FADD.FTZ R153, R125, -R148 ;  /* 0x800000947d997221 */ /* 0x000fe20000010000 */
[C---:B------:R-:W-:Y:S01]  /*3a40*/  PRMT R102, R96.reuse, 0x7632, R102 ;  /* 0x0000763260667816 */ /* 0x040fe20000000066 */
[C---:B------:R-:W-:Y:S01]  /*3a50*/  FFMA.FTZ R145, R107.reuse, R147, R142 ;  /* 0x000000936b917223 */ /* 0x040fe2000001008e */
[----:B------:R-:W-:Y:S01]  /*3a60*/  SHF.L.U32 R140, R96, 0x10, RZ ;  /* 0x00000010608c7819 */ /* 0x000fe200000006ff */
[----:B------:R-:W-:Y:S01]  /*3a70*/  FFMA.FTZ R147, R107, R153, R144 ;  /* 0x000000996b937223 */ /* 0x000fe20000010090 */
[----:B------:R-:W-:Y:S01]  /*3a80*/  PRMT R96, R95, 0x7632, R96 ;  /* 0x000076325f607816 */ /* 0x000fe20000000060 */
[-C--:B------:R-:W-:Y:S01]  /*3a90*/  FMUL.FTZ R103, R103, R106.reuse ;  /* 0x0000006a67677220 */ /* 0x080fe20000410000 */
[----:B------:R-:W-:Y:S01]  /*3aa0*/  SHF.L.U32 R102, R102, 0x10, RZ ;  /* 0x0000001066667819 */ /* 0x000fe200000006ff */
[-C--:B------:R-:W-:Y:S01]  /*3ab0*/  FMUL.FTZ R143, R143, R106.reuse ;  /* 0x0000006a8f8f7220 */ /* 0x080fe20000410000 */
[----:B------:R-:W-:Y:S01]  /*3ac0*/  SHF.L.U32 R144, R96, 0x10, RZ ;  /* 0x0000001060907819 */ /* 0x000fe200000006ff */
[----:B------:R-:W-:Y:S01]  /*3ad0*/  FMUL.FTZ R96, R141, R106 ;  /* 0x0000006a8d607220 */ /* 0x000fe20000410000 */
[C---:B------:R-:W-:Y:S01]  /*3ae0*/  SHF.L.U32 R142, R97.reuse, 0x10, RZ ;  /* 0x00000010618e7819 */ /* 0x040fe200000006ff */
[----:B------:R-:W-:Y:S01]  /*3af0*/  FFMA.FTZ R153, R110, R100, R101 ;  /* 0x000000646e997223 */ /* 0x000fe20000010065 */
[----:B------:R-:W-:Y:S01]  /*3b00*/  PRMT R97, R97, 0x7632, R97 ;  /* 0x0000763261617816 */ /* 0x000fe20000000061 */
[----:B------:R-:W-:Y:S01]  /*3b10*/  FFMA.FTZ R61, R96, R102, R61 ;  /* 0x00000066603d7223 */ /* 0x000fe2000001003d */
[C---:B------:R-:W-:Y:S01]  /*3b20*/  PRMT R102, R98.reuse, 0x7632, R102 ;  /* 0x0000763262667816 */ /* 0x040fe20000000066 */
[----:B------:R-:W-:Y:S01]  /*3b30*/  FFMA.FTZ R60, R103, R140, R60 ;  /* 0x0000008c673c7223 */ /* 0x000fe2000001003c */
[----:B------:R-:W-:Y:S01]  /*3b40*/  SHF.L.U32 R140, R98, 0x10, RZ ;  /* 0x00000010628c7819 */ /* 0x000fe200000006ff */
[----:B------:R-:W-:Y:S01]  /*3b50*/  FFMA.FTZ R62, R143, R142, R62 ;  /* 0x0000008e8f3e7223 */ /* 0x000fe2000001003e */
[----:B------:R-:W-:Y:S01]  /*3b60*/  SHF.L.U32 R97, R97, 0x10, RZ ;  /* 0x0000001061617819 */ /* 0x000fe200000006ff */
[-C--:B------:R-:W-:Y:S01]  /*3b70*/  FMUL.FTZ R145, R145, R106.reuse ;  /* 0x0000006a91917220 */ /* 0x080fe20000410000 */
[----:B------:R-:W-:Y:S01]  /*3b80*/  SHF.L.U32 R142, R102, 0x10, RZ ;  /* 0x00000010668e7819 */ /* 0x000fe200000006ff */
[-C--:B------:R-:W-:Y:S01]  /*3b90*/  FMUL.FTZ R98, R151, R106.reuse ;  /* 0x0000006a97627220 */ /* 0x080fe20000410000 */
[----:B------:R-:W-:Y:S01]  /*3ba0*/  FADD.FTZ R153, R108, -R153 ;  /* 0x800000996c997221 */ /* 0x000fe20000010000 */
[----:B------:R-:W-:Y:S01]  /*3bb0*/  FMUL.FTZ R102, R149, R106 ;  /* 0x0000006a95667220 */ /* 0x000fe20000410000 */
[----:B------:R-:W-:Y:S01]  /*3bc0*/  FFMA.FTZ R64, R145, R140, R64 ;  /* 0x0000008c91407223 */ /* 0x000fe20000010040 */
[----:B------:R-:W-:Y:S01]  /*3bd0*/  FFMA.FTZ R63, R98, R97, R63 ;  /* 0x00000061623f7223 */ /* 0x000fe2000001003f */
[----:B------:R-:W-:Y:S01]  /*3be0*/  SHF.L.U32 R140, R26, 0x10, RZ ;  /* 0x000000101a8c7819 */ /* 0x000fe200000006ff */
[----:B------:R-:W-:Y:S01]  /*3bf0*/  FFMA.FTZ R141, R107, R153, R144 ;  /* 0x000000996b8d7223 */ /* 0x000fe20000010090 */
[----:B------:R-:W-:Y:S01]  /*3c00*/  FFMA.FTZ R65, R102, R142, R65 ;  /* 0x0000008e66417223 */ /* 0x000fe20000010041 */
[----:B------:R-:W-:Y:S01]  /*3c10*/  SHF.L.U32 R97, R16, 0x10, RZ ;  /* 0x0000001010617819 */ /* 0x000fe200000006ff */
[----:B------:R-:W-:Y:S01]  /*3c20*/  FMUL.FTZ R147, R147, R106 ;  /* 0x0000006a93937220 */ /* 0x000fe20000410000 */
[----:B------:R-:W-:Y:S01]  /*3c30*/  SHF.L.U32 R144, R99, 0x10, RZ ;  /* 0x0000001063907819 */ /* 0x000fe200000006ff */
[----:B------:R-:W-:Y:S01]  /*3c40*/  FMUL.FTZ R145, R140, R145 ;  /* 0x000000918c917220 */ /* 0x000fe20000410000 */
[----:B------:R-:W-:Y:S01]  /*3c50*/  SHF.L.U32 R142, R25, 0x10, RZ ;  /* 0x00000010198e7819 */ /* 0x000fe200000006ff */
[----:B------:R-:W-:Y:S01]  /*3c60*/  FMUL.FTZ R140, R97, R102 ;  /* 0x00000066618c7220 */ /* 0x000fe20000410000 */
[----:B------:R-:W-:Y:S01]  /*3c70*/  PRMT R99, R99, 0x7632, R99 ;  /* 0x0000763263637816 */ /* 0x000fe20000000063 */
[----:B------:R-:W-:Y:S01]  /*3c80*/  FFMA.FTZ R66, R147, R144, R66 ;  /* 0x0000009093427223 */ /* 0x000fe20000010042 */
[----:B------:R-:W-:Y:S01]  /*3c90*/  SHF.L.U32 R144, R27, 0x10, RZ ;  /* 0x000000101b907819 */ /* 0x000fe200000006ff */
[----:B------:R-:W-:Y:S01]  /*3ca0*/  FMUL.FTZ R97, R142, R143 ;  /* 0x0000008f8e617220 */ /* 0x000fe20000410000 */
[----:B------:R-:W-:Y:S01]  /*3cb0*/  FMUL.FTZ R142, R141, R106 ;  /* 0x0000006a8d8e7220 */ /* 0x000fe20000410000 */
[----:B------:R-:W-:-:S02]  /*3cc0*/  SHF.L.U32 R149, R17, 0x10, RZ ;  /* 0x0000001011957819 */ /* 0x000fc400000006ff */
        /* <DEDUP_REMOVED lines=11> */
[----:B------:R-:W-:Y:S01]  /*3d80*/  FFMA.FTZ R67, R142, R99, R67 ;  /* 0x000000638e437223 */ /* 0x000fe20000010043 */
[----:B------:R-:W-:-:S02]  /*3d90*/  F2FP.BF16.F32.PACK_AB R99, R144, R147 ;  /* 0x000000939063723e */ /* 0x000fc400000010ff */
[----:B------:R-:W-:Y:S01]  /*3da0*/  F2FP.BF16.F32.PACK_AB R96, R96, R103 ;  /* 0x000000676060723e */ /* 0x000fe200000010ff */
[----:B------:R-:W-:Y:S06]  /*3db0*/  BRA `(.L_x_149) ;  /* 0x0000000400607947 */ /* 0x000fec0003800000 */
.L_x_148:
[----:B0----5:R-:W-:Y:S01]  /*3dc0*/  PRMT R102, R99, 0x7632, R102 ;  /* 0x0000763263667816 */ /* 0x021fe20000000066 */
[-CC-:B------:R-:W-:Y:S01]  /*3dd0*/  FFMA.FTZ R78, R127, R100.reuse, R101.reuse ;  /* 0x000000647f4e7223 */ /* 0x180fe20000010065 */
[----:B------:R-:W-:Y:S01]  /*3de0*/  SHF.L.U32 R147, R99, 0x10, RZ ;  /* 0x0000001063937819 */ /* 0x000fe200000006ff */
[-C--:B------:R-:W-:Y:S01]  /*3df0*/  FFMA.FTZ R99, R110, R100.reuse, R101 ;  /* 0x000000646e637223 */ /* 0x080fe20000010065 */
[C---:B------:R-:W-:Y:S01]  /*3e00*/  PRMT R143, R98.reuse, 0x7632, R143 ;  /* 0x00007632628f7816 */ /* 0x040fe2000000008f */
[-CC-:B------:R-:W-:Y:S01]  /*3e10*/  FFMA.FTZ R76, R131, R100.reuse, R101.reuse ;  /* 0x00000064834c7223 */ /* 0x180fe20000010065 */
[----:B------:R-:W-:Y:S01]  /*3e20*/  SHF.L.U32 R145, R98, 0x10, RZ ;  /* 0x0000001062917819 */ /* 0x000fe200000006ff */
[----:B------:R-:W-:Y:S01]  /*3e30*/  FFMA.FTZ R79, R130, R100, R101 ;  /* 0x00000064824f7223 */ /* 0x000fe20000010065 */
[C---:B------:R-:W-:Y:S01]  /*3e40*/  PRMT R98, R96.reuse, 0x7632, R98 ;  /* 0x0000763260627816 */ /* 0x040fe20000000062 */
[----:B------:R-:W-:Y:S01]  /*3e50*/  FADD.FTZ R78, R125, -R78 ;  /* 0x8000004e7d4e7221 */ /* 0x000fe20000010000 */
[----:B------:R-:W-:Y:S01]  /*3e60*/  SHF.L.U32 R103, R96, 0x10, RZ ;  /* 0x0000001060677819 */ /* 0x000fe200000006ff */
[----:B------:R-:W-:Y:S01]  /*3e70*/  FADD.FTZ R146, R108, -R99 ;  /* 0x800000636c927221 */ /* 0x000fe20000010000 */
[----:B------:R-:W-:Y:S01]  /*3e80*/  PRMT R77, R94, 0x7632, R77 ;  /* 0x000076325e4d7816 */ /* 0x000fe2000000004d */
[----:B------:R-:W-:Y:S01]  /*3e90*/  FADD.FTZ R76, R129, -R76 ;  /* 0x8000004c814c7221 */ /* 0x000fe20000010000 */
[----:B------:R-:W-:Y:S01]  /*3ea0*/  PRMT R96, R95, 0x7632, R96 ;  /* 0x000076325f607816 */ /* 0x000fe20000000060 */
[----:B------:R-:W-:Y:S01]  /*3eb0*/  FADD.FTZ R140, R128, -R79 ;  /* 0x8000004f808c7221 */ /* 0x000fe20000010000 */
[----:B------:R-:W-:-:S02]  /*3ec0*/  PRMT R142, R97, 0x7632, R142 ;  /* 0x00007632618e7816 */ /* 0x000fc4000000008e */
[----:B------:R-:W-:Y:S02]  /*3ed0*/  SHF.L.U32 R141, R97, 0x10, RZ ;  /* 0x00000010618d7819 */ /* 0x000fe400000006ff */
[----:B------:R-:W-:Y:S02]  /*3ee0*/  SHF.L.U32 R144, R95, 0x10, RZ ;  /* 0x000000105f907819 */ /* 0x000fe400000006ff */
[----:B------:R-:W-:Y:S02]  /*3ef0*/  SHF.L.U32 R97, R94, 0x10, RZ ;  /* 0x000000105e617819 */ /* 0x000fe400000006ff */
[----:B------:R-:W-:Y:S02]  /*3f00*/  SHF.L.U32 R77, R77, 0x10, RZ ;  /* 0x000000104d4d7819 */ /* 0x000fe400000006ff */
[----:B------:R-:W-:Y:S01]  /*3f10*/  SHF.L.U32 R99, R96, 0x10, RZ ;  /* 0x0000001060637819 */ /* 0x000fe200000006ff */
[C---:B------:R-:W-:Y:S01]  /*3f20*/  FFMA.FTZ R96, R107.reuse, R78, R144 ;  /* 0x0000004e6b607223 */ /* 0x040fe20000010090 */
[C---:B------:R-:W-:Y:S01]  /*3f30*/  FFMA.FTZ R78, R107.reuse, R76, R97 ;  /* 0x0000004c6b4e7223 */ /* 0x040fe20000010061 */
[----:B------:R-:W-:Y:S01]  /*3f40*/  FFMA.FTZ R97, R107, R140, R77 ;  /* 0x0000008c6b617223 */ /* 0x000fe2000001004d */
[----:B------:R-:W-:Y:S01]  /*3f50*/  FFMA.FTZ R76, R135, R100, R101 ;  /* 0x00000064874c7223 */ /* 0x000fe20000010065 */
[----:B------:R-:W-:Y:S01]  /*3f60*/  FFMA.FTZ R79, R107, R146, R99 ;  /* 0x000000926b4f7223 */ /* 0x000fe20000010063 */
[C---:B------:R-:W-:Y:S01]  /*3f70*/  PRMT R77, R93.reuse, 0x7632, R77 ;  /* 0x000076325d4d7816 */ /* 0x040fe2000000004d */
[-CC-:B------:R-:W-:Y:S01]  /*3f80*/  FFMA.FTZ R99, R134, R100.reuse, R101.reuse ;  /* 0x0000006486637223 */ /* 0x180fe20000010065 */
[----:B------:R-:W-:Y:S01]  /*3f90*/  SHF.L.U32 R144, R93, 0x10, RZ ;  /* 0x000000105d907819 */ /* 0x000fe200000006ff */
[----:B------:R-:W-:Y:S01]  /*3fa0*/  FADD.FTZ R140, R133, -R76 ;  /* 0x8000004c858c7221 */ /* 0x000fe20000010000 */
[----:B------:R-:W-:Y:S01]  /*3fb0*/  FFMA.FTZ R76, R139, R100, R101 ;  /* 0x000000648b4c7223 */ /* 0x000fe20000010065 */
[----:B------:R-:W-:Y:S01]  /*3fc0*/  SHF.L.U32 R149, R77, 0x10, RZ ;  /* 0x000000104d957819 */ /* 0x000fe200000006ff */
[----:B------:R-:W-:Y:S01]  /*3fd0*/  FADD.FTZ R146, R132, -R99 ;  /* 0x8000006384927221 */ /* 0x000fe20000010000 */
[----:B------:R-:W-:Y:S01]  /*3fe0*/  FFMA.FTZ R77, R107, R140, R144 ;  /* 0x0000008c6b4d7223 */ /* 0x000fe20000010090 */
[C---:B------:R-:W-:Y:S01]  /*3ff0*/  SHF.L.U32 R99, R92.reuse, 0x10, RZ ;  /* 0x000000105c637819 */ /* 0x040fe200000006ff */
[----:B------:R-:W-:Y:S01]  /*4000*/  FADD.FTZ R140, R137, -R76 ;  /* 0x8000004c898c7221 */ /* 0x000fe20000010000 */
[C---:B------:R-:W-:Y:S01]  /*4010*/  FFMA.FTZ R76, R107.reuse, R146, R149 ;  /* 0x000000926b4c7223 */ /* 0x040fe20000010095 */
[----:B------:R-:W-:Y:S01]  /*4020*/  PRMT R144, R92, 0x7632, R144 ;  /* 0x000076325c907816 */ /* 0x000fe20000000090 */
[----:B------:R-:W-:Y:S01]  /*4030*/  FFMA.FTZ R149, R138, R100, R101 ;  /* 0x000000648a957223 */ /* 0x000fe20000010065 */
[----:B------:R-:W-:Y:S01]  /*4040*/  FFMA.FTZ R99, R107, R140, R99 ;  /* 0x0000008c6b637223 */ /* 0x000fe20000010063 */
[----:B------:R-:W-:Y:S01]  /*4050*/  SHF.L.U32 R146, R27, 0x10, RZ ;  /* 0x000000101b927819 */ /* 0x000fe200000006ff */
[-C--:B------:R-:W-:Y:S01]  /*4060*/  FMUL.FTZ R150, R79, R106.reuse ;  /* 0x0000006a4f967220 */ /* 0x080fe20000410000 */
[----:B------:R-:W-:Y:S01]  /*4070*/  SHF.L.U32 R144, R144, 0x10, RZ ;  /* 0x0000001090907819 */ /* 0x000fe200000006ff */
[----:B------:R-:W-:Y:S01]  /*4080*/  FADD.FTZ R140, R136, -R149 ;  /* 0x80000095888c7221 */ /* 0x000fe20000010000 */
[----:B------:R-:W-:Y:S01]  /*4090*/  FMUL.FTZ R149, R96, R106 ;  /* 0x0000006a60957220 */ /* 0x000fe20000410000 */
[----:B------:R-:W-:-:S02]  /*40a0*/  SHF.L.U32 R148, R102, 0x10, RZ ;  /* 0x0000001066947819 */ /* 0x000fc400000006ff */
[----:B------:R-:W-:Y:S01]  /*40b0*/  FFMA.FTZ R102, R107, R140, R144 ;  /* 0x0000008c6b667223 */ /* 0x000fe20000010090 */
[----:B------:R-:W-:Y:S01]  /*40c0*/  FFMA.FTZ R66, R149, R147, R66 ;  /* 0x0000009395427223 */ /* 0x000fe20000010042 */
[----:B------:R-:W-:Y:S01]  /*40d0*/  FMUL.FTZ R140, R146, R149 ;  /* 0x00000095928c7220 */ /* 0x000fe20000410000 */
[----:B------:R-:W-:Y:S01]  /*40e0*/  FFMA.FTZ R67, R150, R148, R67 ;  /* 0x0000009496437223 */ /* 0x000fe20000010043 */
[-C--:B------:R-:W-:Y:S01]  /*40f0*/  FMUL.FTZ R147, R78, R106.reuse ;  /* 0x0000006a4e937220 */ /* 0x080fe20000410000 */
[----:B------:R-:W-:Y:S01]  /*4100*/  SHF.L.U32 R146, R143, 0x10, RZ ;  /* 0x000000108f927819 */ /* 0x000fe200000006ff */
[----:B------:R-:W-:Y:S01]  /*4110*/  FMUL.FTZ R148, R97, R106 ;  /* 0x0000006a61947220 */ /* 0x000fe20000410000 */
[----:B------:R-:W-:Y:S01]  /*4120*/  SHF.L.U32 R149, R17, 0x10, RZ ;  /* 0x0000001011957819 */ /* 0x000fe200000006ff */
[----:B------:R-:W-:Y:S01]  /*4130*/  FFMA.FTZ R64, R147, R145, R64 ;  /* 0x0000009193407223 */ /* 0x000fe20000010040 */
[----:B------:R-:W-:Y:S01]  /*4140*/  SHF.L.U32 R144, R26, 0x10, RZ ;  /* 0x000000101a907819 */ /* 0x000fe200000006ff */
[----:B------:R-:W-:Y:S01]  /*4150*/  FFMA.FTZ R65, R148, R146, R65 ;  /* 0x0000009294417223 */ /* 0x000fe20000010041 */
[----:B------:R-:W-:Y:S01]  /*4160*/  SHF.L.U32 R145, R16, 0x10, RZ ;  /* 0x0000001010917819 */ /* 0x000fe200000006ff */
[----:B------:R-:W-:Y:S01]  /*4170*/  FMUL.FTZ R143, R149, R150 ;  /* 0x00000096958f7220 */ /* 0x000fe20000410000 */
[----:B------:R-:W-:Y:S01]  /*4180*/  SHF.L.U32 R146, R25, 0x10, RZ ;  /* 0x0000001019927819 */ /* 0x000fe200000006ff */
[----:B------:R-:W-:Y:S01]  /*4190*/  FMUL.FTZ R144, R144, R147 ;  /* 0x0000009390907220 */ /* 0x000fe20000410000 */
[----:B------:R-:W-:Y:S01]  /*41a0*/  SHF.L.U32 R142, R142, 0x10, RZ ;  /* 0x000000108e8e7819 */ /* 0x000fe200000006ff */
[-C--:B------:R-:W-:Y:S01]  /*41b0*/  FMUL.FTZ R147, R77, R106.reuse ;  /* 0x0000006a4d937220 */ /* 0x080fe20000410000 */
[----:B------:R-:W-:Y:S01]  /*41c0*/  FMUL.FTZ R150, R76, R106 ;  /* 0x0000006a4c967220 */ /* 0x000fe20000410000 */
[----:B------:R-:W-:Y:S01]  /*41d0*/  FMUL.FTZ R145, R145, R148 ;  /* 0x0000009491917220 */ /* 0x000fe20000410000 */
[----:B------:R-:W-:Y:S01]  /*41e0*/  SHF.L.U32 R149, R15, 0x10, RZ ;  /* 0x000000100f957819 */ /* 0x000fe200000006ff */
[----:B------:R-:W-:Y:S01]  /*41f0*/  FFMA.FTZ R62, R147, R141, R62 ;  /* 0x0000008d933e7223 */ /* 0x000fe2000001003e */
[----:B------:R-:W-:Y:S01]  /*4200*/  FMUL.FTZ R148, R146, R147 ;  /* 0x0000009392947220 */ /* 0x000fe20000410000 */
[----:B------:R-:W-:Y:S01]  /*4210*/  FFMA.FTZ R63, R150, R142, R63 ;  /* 0x0000008e963f7223 */ /* 0x000fe2000001003f */
[----:B------:R-:W-:Y:S01]  /*4220*/  SHF.L.U32 R142, R24, 0x10, RZ ;  /* 0x00000010188e7819 */ /* 0x000fe200000006ff */
[----:B------:R-:W-:Y:S01]  /*4230*/  FMUL.FTZ R141, R99, R106 ;  /* 0x0000006a638d7220 */ /* 0x000fe20000410000 */
[----:B------:R-:W-:Y:S01]  /*4240*/  SHF.L.U32 R147, R14, 0x10, RZ ;  /* 0x000000100e937819 */ /* 0x000fe200000006ff */
[----:B------:R-:W-:Y:S01]  /*4250*/  FMUL.FTZ R149, R149, R150 ;  /* 0x0000009695957220 */ /* 0x000fe20000410000 */
[----:B------:R-:W-:Y:S01]  /*4260*/  SHF.L.U32 R146, R98, 0x10, RZ ;  /* 0x0000001062927819 */ /* 0x000fe200000006ff */
[----:B------:R-:W-:Y:S01]  /*4270*/  FMUL.FTZ R98, R102, R106 ;  /* 0x0000006a66627220 */ /* 0x000fe20000410000 */
[----:B------:R-:W-:Y:S01]  /*4280*/  FMUL.FTZ R142, R142, R141 ;  /* 0x0000008d8e8e7220 */ /* 0x000fe20000410000 */
[----:B------:R-:W-:Y:S01]  /*4290*/  F2FP.BF16.F32.PACK_AB R77, R76, R77 ;  /* 0x0000004d4c4d723e */ /* 0x000fe200000010ff */
[----:B------:R-:W-:Y:S01]  /*42a0*/  FFMA.FTZ R60, R141, R103, R60 ;  /* 0x000000678d3c7223 */ /* 0x000fe2000001003c */
[----:B------:R-:W-:Y:S01]  /*42b0*/  FMUL.FTZ R147, R147, R98 ;  /* 0x0000006293937220 */ /* 0x000fe20000410000 */
[----:B------:R-:W-:Y:S01]  /*42c0*/  FFMA.FTZ R61, R98, R146, R61 ;  /* 0x00000092623d7223 */ /* 0x000fe2000001003d */
[----:B------:R-:W-:-:S02]  /*42d0*/  F2FP.BF16.F32.PACK_AB R79, R79, R96 ;  /* 0x000000604f4f723e */ /* 0x000fc400000010ff */
[----:B------:R-:W-:Y:S02]  /*42e0*/  F2FP.BF16.F32.PACK_AB R78, R97, R78 ;  /* 0x0000004e614e723e */ /* 0x000fe400000010ff */
[----:B------:R-:W-:Y:S02]  /*42f0*/  F2FP.BF16.F32.PACK_AB R76, R102, R99 ;  /* 0x00000063664c723e */ /* 0x000fe400000010ff */
[----:B------:R-:W-:Y:S02]  /*4300*/  F2FP.BF16.F32.PACK_AB R99, R143, R140 ;  /* 0x0000008c8f63723e */ /* 0x000fe400000010ff */
[----:B------:R-:W-:Y:S02]  /*4310*/  F2FP.BF16.F32.PACK_AB R98, R145, R144 ;  /* 0x000000909162723e */ /* 0x000fe400000010ff */
[----:B------:R-:W-:Y:S02]  /*4320*/  F2FP.BF16.F32.PACK_AB R97, R149, R148 ;  /* 0x000000949561723e */ /* 0x000fe400000010ff */
[----:B------:R-:W-:-:S07]  /*4330*/  F2FP.BF16.F32.PACK_AB R96, R147, R142 ;  /* 0x0000008e9360723e */ /* 0x000fce00000010ff */
.L_x_149:
[----:B------:R-:W-:Y:S01]  /*4340*/  ISETP.NE.U32.AND P1, PT, RZ, UR12, PT ;  /* 0x0000000cff007c0c */ /* 0x000fe2000bf25070 */
[----:B------:R-:W0:Y:S03]  /*4350*/  LDC.64 R102, c[0x0][0x468] ;  /* 0x00011a00ff667b82 */ /* 0x000e260000000a00 */
[----:B------:R-:W-:-:S13]  /*4360*/  ISETP.NE.AND.EX P1, PT, RZ, UR13, PT, P1 ;  /* 0x0000000dff007c0c */ /* 0x000fda000bf25310 */
[----:B------:R-:W1:Y:S01]  /*4370*/  @P1 LDC.64 R140, c[0x0][0x478] ;  /* 0x00011e00ff8c1b82 */ /* 0x000e620000000a00 */
[----:B0-----:R-:W-:-:S04]  /*4380*/  IMAD.WIDE.U32 R102, R0, 0x10, R102 ;  /* 0x0000001000667825 */ /* 0x001fc800078e0066 */
[C---:B-1----:R-:W-:Y:S01]  /*4390*/  @P1 IMAD.WIDE.U32 R140, R0.reuse, 0x10, R140 ;  /* 0x00000010008c1825 */ /* 0x042fe200078e008c */
[----:B------:R-:W-:-:S04]  /*43a0*/  IADD3 R0, PT, PT, R0, 0x20, RZ ;  /* 0x0000002000007810 */ /* 0x000fc80007ffe0ff */
[----:B------:R1:W-:Y:S04]  /*43b0*/  @P1 STG.E.128 desc[UR6][R140.64], R76 ;  /* 0x0000004c8c001986 */ /* 0x0003e8000c101d06 */
[----:B------:R1:W-:Y:S02]  /*43c0*/  STG.E.128 desc[UR6][R102.64], R96 ;  /* 0x0000006066007986 */ /* 0x0003e4000c101d06 */
.L_x_147:
[----:B------:R-:W-:Y:S05]  /*43d0*/  BSYNC.RECONVERGENT B1 ;  /* 0x0000000000017941 */ /* 0x000fea0003800200 */
.L_x_146:
[----:B------:R-:W-:Y:S05]  /*43e0*/  @!P2 BRA `(.L_x_143) ;  /* 0x0000000800f4a947 */ /* 0x000fea0003800000 */
[----:B-1----:R-:W1:Y:S02]  /*43f0*/  LDC.64 R96, c[0x0][0x390] ;  /* 0x0000e400ff607b82 */ /* 0x002e640000000a00 */
[----:B-1----:R-:W-:-:S06]  /*4400*/  IMAD.WIDE.U32 R96, R0, 0x10, R96 ;  /* 0x0000001000607825 */ /* 0x002fcc00078e0060 */
[----:B------:R-:W5:Y:S01]  /*4410*/  LDG.E.128 R96, desc[UR6][R96.64] ;  /* 0x0000000660607981 */ /* 0x000f62000c1e1d00 */
[----:B------:R-:W-:-:S04]  /*4420*/  ISETP.NE.U32.AND P1, PT, RZ, UR12, PT ;  /* 0x0000000cff007c0c */ /* 0x000fc8000bf25070 */
[----:B------:R-:W-:-:S13]  /*4430*/  ISETP.NE.AND.EX P1, PT, RZ, UR13, PT, P1 ;  /* 0x0000000dff007c0c */ /* 0x000fda000bf25310 */
[----:B------:R-:W-:Y:S05]  /*4440*/  @!P1 BRA `(.L_x_150) ;  /* 0x0000000400649947 */ /* 0x000fea0003800000 */
[-CC-:B------:R-:W-:Y:S01]  /*4450*/  FFMA.FTZ R77, R109, R100.reuse, R101.reuse ;  /* 0x000000646d4d7223 */ /* 0x180fe20000010065 */
[-C--:B------:R-:W-:Y:S01]  /*4460*/  FFMA.FTZ R145, R111, R100.reuse, R101 ;  /* 0x000000646f917223 */ /* 0x080fe20000010065 */
[----:B-----5:R-:W-:Y:S01]  /*4470*/  PRMT R141, R96, 0x7632, R141 ;  /* 0x00007632608d7816 */ /* 0x020fe2000000008d */
[-C--:B------:R-:W-:Y:S01]  /*4480*/  FFMA.FTZ R146, R120, R100.reuse, R101 ;  /* 0x0000006478927223 */ /* 0x080fe20000010065 */
[----:B------:R-:W-:Y:S01]  /*4490*/  SHF.L.U32 R142, R96, 0x10, RZ ;  /* 0x00000010608e7819 */ /* 0x000fe200000006ff */
[----:B------:R-:W-:Y:S01]  /*44a0*/  FADD.FTZ R77, R112, -R77 ;  /* 0x8000004d704d7221 */ /* 0x000fe20000010000 */
[----:B0-----:R-:W-:Y:S01]  /*44b0*/  PRMT R102, R98, 0x7632, R102 ;  /* 0x0000763262667816 */ /* 0x001fe20000000066 */
[----:B------:R-:W-:Y:S01]  /*44c0*/  FADD.FTZ R145, R114, -R145 ;  /* 0x8000009172917221 */ /* 0x000fe20000010000 */
[----:B------:R-:W-:Y:S01]  /*44d0*/  SHF.L.U32 R79, R98, 0x10, RZ ;  /* 0x00000010624f7819 */ /* 0x000fe200000006ff */
[-CC-:B------:R-:W-:Y:S01]  /*44e0*/  FFMA.FTZ R150, R122, R100.reuse, R101.reuse ;  /* 0x000000647a967223 */ /* 0x180fe20000010065 */
[C---:B------:R-:W-:Y:S01]  /*44f0*/  SHF.L.U32 R96, R88.reuse, 0x10, RZ ;  /* 0x0000001058607819 */ /* 0x040fe200000006ff */
[-CC-:B------:R-:W-:Y:S01]  /*4500*/  FFMA.FTZ R147, R113, R100.reuse, R101.reuse ;  /* 0x0000006471937223 */ /* 0x180fe20000010065 */
[----:B------:R-:W-:Y:S01]  /*4510*/  PRMT R76, R88, 0x7632, R76 ;  /* 0x00007632584c7816 */ /* 0x000fe2000000004c */
[-CC-:B------:R-:W-:Y:S01]  /*4520*/  FFMA.FTZ R144, R124, R100.reuse, R101.reuse ;  /* 0x000000647c907223 */ /* 0x180fe20000010065 */
[----:B------:R-:W-:Y:S01]  /*4530*/  SHF.L.U32 R98, R89, 0x10, RZ ;  /* 0x0000001059627819 */ /* 0x000fe200000006ff */
[-CC-:B------:R-:W-:Y:S01]  /*4540*/  FFMA.FTZ R103, R115, R100.reuse, R101.reuse ;  /* 0x0000006473677223 */ /* 0x180fe20000010065 */
[----:B------:R-:W-:Y:S01]  /*4550*/  FFMA.FTZ R100, R126, R100, R101 ;  /* 0x000000647e647223 */ /* 0x000fe20000010065 */
[----:B------:R-:W-:Y:S01]  /*4560*/  PRMT R143, R97, 0x7632, R143 ;  /* 0x00007632618f7816 */ /* 0x000fe2000000008f */
[----:B------:R-:W-:Y:S01]  /*4570*/  FADD.FTZ R101, R117, -R146 ;  /* 0x8000009275657221 */ /* 0x000fe20000010000 */
[----:B------:R-:W-:Y:S01]  /*4580*/  SHF.L.U32 R140, R97, 0x10, RZ ;  /* 0x00000010618c7819 */ /* 0x000fe200000006ff */
[C---:B------:R-:W-:Y:S01]  /*4590*/  FFMA.FTZ R97, R107.reuse, R77, R96 ;  /* 0x0000004d6b617223 */ /* 0x040fe20000010060 */
[----:B------:R-:W-:Y:S01]  /*45a0*/  SHF.L.U32 R76, R76, 0x10, RZ ;  /* 0x000000104c4c7819 */ /* 0x000fe200000006ff */
[--C-:B------:R-:W-:Y:S01]  /*45b0*/  FFMA.FTZ R77, R107, R145, R98.reuse ;  /* 0x000000916b4d7223 */ /* 0x100fe20000010062 */
[C---:B------:R-:W-:Y:S01]  /*45c0*/  PRMT R98, R90.reuse, 0x7632, R98 ;  /* 0x000076325a627816 */ /* 0x040fe20000000062 */
[----:B------:R-:W-:Y:S01]  /*45d0*/  FADD.FTZ R145, R121, -R144 ;  /* 0x8000009079917221 */ /* 0x000fe20000010000 */
[----:B------:R-:W-:Y:S01]  /*45e0*/  PRMT R96, R89, 0x7632, R96 ;  /* 0x0000763259607816 */ /* 0x000fe20000000060 */
[----:B------:R-:W-:Y:S01]  /*45f0*/  FFMA.FTZ R76, R107, R101, R76 ;  /* 0x000000656b4c7223 */ /* 0x000fe2000001004c */
[----:B------:R-:W-:Y:S01]  /*4600*/  SHF.L.U32 R146, R90, 0x10, RZ ;  /* 0x000000105a927819 */ /* 0x000fe200000006ff */
[----:B------:R-:W-:Y:S01]  /*4610*/  FADD.FTZ R101, R116, -R147 ;  /* 0x8000009374657221 */ /* 0x000fe20000010000 */
[----:B------:R-:W-:Y:S01]  /*4620*/  SHF.L.U32 R98, R98, 0x10, RZ ;  /* 0x0000001062627819 */ /* 0x000fe200000006ff */
[----:B------:R-:W-:Y:S01]  /*4630*/  FADD.FTZ R150, R119, -R150 ;  /* 0x8000009677967221 */ /* 0x000fe20000010000 */
[----:B------:R-:W-:Y:S01]  /*4640*/  SHF.L.U32 R96, R96, 0x10, RZ ;  /* 0x0000001060607819 */ /* 0x000fe200000006ff */
[--C-:B------:R-:W-:Y:S01]  /*4650*/  FFMA.FTZ R101, R107, R101, R146.reuse ;  /* 0x000000656b657223 */ /* 0x100fe20000010092 */
[----:B------:R-:W-:Y:S01]  /*4660*/  SHF.L.U32 R141, R141, 0x10, RZ ;  /* 0x000000108d8d7819 */ /* 0x000fe200000006ff */
[-C--:B------:R-:W-:Y:S01]  /*4670*/  FMUL.FTZ R144, R76, R106.reuse ;  /* 0x0000006a4c907220 */ /* 0x080fe20000410000 */
[----:B------:R-:W-:Y:S01]  /*4680*/  PRMT R146, R91, 0x7632, R146 ;  /* 0x000076325b927816 */ /* 0x000fe20000000092 */
[----:B------:R-:W-:Y:S01]  /*4690*/  FFMA.FTZ R98, R107, R145, R98 ;  /* 0x000000916b627223 */ /* 0x000fe20000010062 */
[----:B------:R-:W-:Y:S01]  /*46a0*/  FMUL.FTZ R145, R97, R106 ;  /* 0x0000006a61917220 */ /* 0x000fe20000410000 */
[----:B------:R-:W-:Y:S01]  /*46b0*/  SHF.L.U32 R148, R91, 0x10, RZ ;  /* 0x000000105b947819 */ /* 0x000fe200000006ff */
[----:B------:R-:W-:Y:S01]  /*46c0*/  FFMA.FTZ R96, R107, R150, R96 ;  /* 0x000000966b607223 */ /* 0x000fe20000010060 */
[-C--:B------:R-:W-:Y:S01]  /*46d0*/  FMUL.FTZ R147, R77, R106.reuse ;  /* 0x0000006a4d937220 */ /* 0x080fe20000410000 */
[----:B------:R-:W-:Y:S01]  /*46e0*/  FFMA.FTZ R141, R144, R141, R69 ;  /* 0x0000008d908d7223 */ /* 0x000fe20000010045 */
[----:B------:R-:W-:Y:S01]  /*46f0*/  FADD.FTZ R103, R118, -R103 ;  /* 0x8000006776677221 */ /* 0x000fe20000010000 */
[----:B------:R-:W-:Y:S01]  /*4700*/  SHF.L.U32 R146, R146, 0x10, RZ ;  /* 0x0000001092927819 */ /* 0x000fe200000006ff */
[----:B------:R-:W-:Y:S01]  /*4710*/  FMUL.FTZ R69, R101, R106 ;  /* 0x0000006a65457220 */ /* 0x000fe20000410000 */
[----:B------:R-:W-:Y:S01]  /*4720*/  FADD.FTZ R100, R123, -R100 ;  /* 0x800000647b647221 */ /* 0x000fe20000010000 */
[----:B------:R-:W-:Y:S01]  /*4730*/  FFMA.FTZ R142, R145, R142, R68 ;  /* 0x0000008e918e7223 */ /* 0x000fe20000010044 */
[----:B------:R-:W-:Y:S01]  /*4740*/  SHF.L.U32 R143, R143, 0x10, RZ ;  /* 0x000000108f8f7819 */ /* 0x000fe200000006ff */
[----:B------:R-:W-:Y:S01]  /*4750*/  FFMA.FTZ R140, R147, R140, R70 ;  /* 0x0000008c938c7223 */ /* 0x000fe20000010046 */
[----:B------:R-:W-:Y:S01]  /*4760*/  SHF.L.U32 R102, R102, 0x10, RZ ;  /* 0x0000001066667819 */ /* 0x000fe200000006ff */
[-C--:B------:R-:W-:Y:S01]  /*4770*/  FMUL.FTZ R68, R96, R106.reuse ;  /* 0x0000006a60447220 */ /* 0x080fe20000410000 */
[----:B------:R-:W-:Y:S01]  /*4780*/  PRMT R78, R99, 0x7632, R78 ;  /* 0x00007632634e7816 */ /* 0x000fe2000000004e */
[----:B------:R-:W-:Y:S01]  /*4790*/  FFMA.FTZ R103, R107, R103, R148 ;  /* 0x000000676b677223 */ /* 0x000fe20000010094 */
[----:B------:R-:W-:Y:S01]  /*47a0*/  FMUL.FTZ R70, R98, R106 ;  /* 0x0000006a62467220 */ /* 0x000fe20000410000 */
[----:B------:R-:W-:Y:S01]  /*47b0*/  FFMA.FTZ R72, R69, R79, R72 ;  /* 0x0000004f45487223 */ /* 0x000fe20000010048 */
[----:B------:R-:W-:Y:S01]  /*47c0*/  FFMA.FTZ R79, R107, R100, R146 ;  /* 0x000000646b4f7223 */ /* 0x000fe20000010092 */
[----:B------:R-:W-:Y:S01]  /*47d0*/  FFMA.FTZ R143, R68, R143, R71 ;  /* 0x0000008f448f7223 */ /* 0x000fe20000010047 */
[----:B------:R-:W-:Y:S01]  /*47e0*/  SHF.L.U32 R99, R99, 0x10, RZ ;  /* 0x0000001063637819 */ /* 0x000fe200000006ff */
[----:B------:R-:W-:Y:S01]  /*47f0*/  FFMA.FTZ R73, R70, R102, R73 ;  /* 0x0000006646497223 */ /* 0x000fe20000010049 */
[----:B------:R-:W-:Y:S01]  /*4800*/  SHF.L.U32 R78, R78, 0x10, RZ ;  /* 0x000000104e4e7819 */ /* 0x000fe200000006ff */
[-C--:B------:R-:W-:Y:S01]  /*4810*/  FMUL.FTZ R71, R103, R106.reuse ;  /* 0x0000006a67477220 */ /* 0x080fe20000410000 */
[----:B------:R-:W-:Y:S01]  /*4820*/  SHF.L.U32 R102, R35, 0x10, RZ ;  /* 0x0000001023667819 */ /* 0x000fe200000006ff */
[----:B------:R-:W-:Y:S01]  /*4830*/  FMUL.FTZ R106, R79, R106 ;  /* 0x0000006a4f6a7220 */ /* 0x000fe20000410000 */
[----:B------:R-:W-:Y:S01]  /*4840*/  SHF.L.U32 R107, R9, 0x10, RZ ;  /* 0x00000010096b7819 */ /* 0x000fe200000006ff */
[----:B------:R-:W-:Y:S01]  /*4850*/  FFMA.FTZ R74, R71, R99, R74 ;  /* 0x00000063474a7223 */ /* 0x000fe2000001004a */
[----:B------:R-:W-:Y:S01]  /*4860*/  SHF.L.U32 R100, R34, 0x10, RZ ;  /* 0x0000001022647819 */ /* 0x000fe200000006ff */
[----:B------:R-:W-:Y:S01]  /*4870*/  FFMA.FTZ R75, R106, R78, R75 ;  /* 0x0000004e6a4b7223 */ /* 0x000fe2000001004b */
[----:B------:R-:W-:Y:S01]  /*4880*/  FMUL.FTZ R99, R102, R71 ;  /* 0x0000004766637220 */ /* 0x000fe20000410000 */
[----:B------:R-:W-:Y:S01]  /*4890*/  FMUL.FTZ R106, R107, R106 ;  /* 0x0000006a6b6a7220 */ /* 0x000fe20000410000 */
[----:B------:R-:W-:Y:S01]  /*48a0*/  SHF.L.U32 R149, R8, 0x10, RZ ;  /* 0x0000001008957819 */ /* 0x000fe200000006ff */
        /* <DEDUP_REMOVED lines=19> */
.L_x_150:
[-CC-:B------:R-:W-:Y:S01]  /*49e0*/  FFMA.FTZ R145, R115, R100.reuse, R101.reuse ;  /* 0x0000006473917223 */ /* 0x180fe20000010065 */
[-CC-:B------:R-:W-:Y:S01]  /*49f0*/  FFMA.FTZ R141, R109, R100.reuse, R101.reuse ;  /* 0x000000646d8d7223 */ /* 0x180fe20000010065 */
[----:B------:R-:W-:Y:S01]  /*4a00*/  SHF.L.U32 R147, R91, 0x10, RZ ;  /* 0x000000105b937819 */ /* 0x000fe200000006ff */
[-C--:B------:R-:W-:Y:S01]  /*4a10*/  FFMA.FTZ R144, R120, R100.reuse, R101 ;  /* 0x0000006478907223 */ /* 0x080fe20000010065 */
[----:B------:R-:W-:Y:S01]  /*4a20*/  FADD.FTZ R148, R118, -R145 ;  /* 0x8000009176947221 */ /* 0x000fe20000010000 */
[----:B------:R-:W-:Y:S01]  /*4a30*/  SHF.L.U32 R142, R88, 0x10, RZ ;  /* 0x00000010588e7819 */ /* 0x000fe200000006ff */
[-CC-:B------:R-:W-:Y:S01]  /*4a40*/  FFMA.FTZ R143, R111, R100.reuse, R101.reuse ;  /* 0x000000646f8f7223 */ /* 0x180fe20000010065 */
[-CC-:B------:R-:W-:Y:S01]  /*4a50*/  FFMA.FTZ R146, R122, R100.reuse, R101.reuse ;  /* 0x000000647a927223 */ /* 0x180fe20000010065 */
[-CC-:B0-----:R-:W-:Y:S01]  /*4a60*/  FFMA.FTZ R103, R113, R100.reuse, R101.reuse ;  /* 0x0000006471677223 */ /* 0x181fe20000010065 */
[-C--:B------:R-:W-:Y:S01]  /*4a70*/  FFMA.FTZ R102, R124, R100.reuse, R101 ;  /* 0x000000647c667223 */ /* 0x080fe20000010065 */
[----:B------:R-:W-:Y:S01]  /*4a80*/  FADD.FTZ R140, R112, -R141 ;  /* 0x8000008d708c7221 */ /* 0x000fe20000010000 */
[--C-:B------:R-:W-:Y:S01]  /*4a90*/  FFMA.FTZ R100, R126, R100, R101.reuse ;  /* 0x000000647e647223 */ /* 0x100fe20000010065 */
[----:B------:R-:W-:Y:S01]  /*4aa0*/  PRMT R101, R88, 0x7632, R101 ;  /* 0x0000763258657816 */ /* 0x000fe20000000065 */
[----:B-----5:R-:W-:Y:S01]  /*4ab0*/  FFMA.FTZ R151, R107, R148, R147 ;  /* 0x000000946b977223 */ /* 0x020fe20000010093 */
[----:B------:R-:W-:Y:S01]  /*4ac0*/  PRMT R145, R89, 0x7632, R145 ;  /* 0x0000763259917816 */ /* 0x000fe20000000091 */
[----:B------:R-:W-:Y:S01]  /*4ad0*/  FFMA.FTZ R141, R107, R140, R142 ;  /* 0x0000008c6b8d7223 */ /* 0x000fe2000001008e */
[----:B------:R-:W-:Y:S01]  /*4ae0*/  SHF.L.U32 R148, R99, 0x10, RZ ;  /* 0x0000001063947819 */ /* 0x000fe200000006ff */
[----:B------:R-:W-:Y:S01]  /*4af0*/  FADD.FTZ R144, R117, -R144 ;  /* 0x8000009075907221 */ /* 0x000fe20000010000 */
[----:B------:R-:W-:Y:S01]  /*4b00*/  SHF.L.U32 R140, R101, 0x10, RZ ;  /* 0x00000010658c7819 */ /* 0x000fe200000006ff */
[----:B------:R-:W-:Y:S01]  /*4b10*/  FMUL.FTZ R101, R151, R106 ;  /* 0x0000006a97657220 */ /* 0x000fe20000410000 */
[----:B------:R-:W-:Y:S01]  /*4b20*/  SHF.L.U32 R147, R89, 0x10, RZ ;  /* 0x0000001059937819 */ /* 0x000fe200000006ff */
[----:B------:R-:W-:Y:S01]  /*4b30*/  FADD.FTZ R142, R114, -R143 ;  /* 0x8000008f728e7221 */ /* 0x000fe20000010000 */
[----:B------:R-:W-:Y:S01]  /*4b40*/  SHF.L.U32 R149, R145, 0x10, RZ ;  /* 0x0000001091957819 */ /* 0x000fe200000006ff */
[----:B------:R-:W-:Y:S01]  /*4b50*/  FADD.FTZ R146, R119, -R146 ;  /* 0x8000009277927221 */ /* 0x000fe20000010000 */
[----:B------:R-:W-:Y:S01]  /*4b60*/  FFMA.FTZ R74, R101, R148, R74 ;  /* 0x00000094654a7223 */ /* 0x000fe2000001004a */
[C---:B------:R-:W-:Y:S01]  /*4b70*/  FFMA.FTZ R145, R107.reuse, R144, R140 ;  /* 0x000000906b917223 */ /* 0x040fe2000001008c */
[----:B------:R-:W-:Y:S01]  /*4b80*/  FFMA.FTZ R147, R107, R142, R147 ;  /* 0x0000008e6b937223 */ /* 0x000fe20000010093 */
[----:B------:R-:W-:Y:S01]  /*4b90*/  PRMT R148, R91, 0x7632, R148 ;  /* 0x000076325b947816 */ /* 0x000fe20000000094 */
[----:B------:R-:W-:Y:S01]  /*4ba0*/  FFMA.FTZ R149, R107, R146, R149 ;  /* 0x000000926b957223 */ /* 0x000fe20000010095 */
[C---:B------:R-:W-:Y:S01]  /*4bb0*/  PRMT R140, R96.reuse, 0x7632, R140 ;  /* 0x00007632608c7816 */ /* 0x040fe2000000008c */
[----:B------:R-:W-:Y:S01]  /*4bc0*/  FADD.FTZ R100, R123, -R100 ;  /* 0x800000647b647221 */ /* 0x000fe20000010000 */
[----:B------:R-:W-:Y:S01]  /*4bd0*/  SHF.L.U32 R142, R96, 0x10, RZ ;  /* 0x00000010608e7819 */ /* 0x000fe200000006ff */
[----:B------:R-:W-:Y:S01]  /*4be0*/  FADD.FTZ R102, R121, -R102 ;  /* 0x8000006679667221 */ /* 0x000fe20000010000 */
[----:B------:R-:W-:Y:S01]  /*4bf0*/  PRMT R144, R97, 0x7632, R144 ;  /* 0x0000763261907816 */ /* 0x000fe20000000090 */
[----:B------:R-:W-:Y:S01]  /*4c00*/  FMUL.FTZ R147, R147, R106 ;  /* 0x0000006a93937220 */ /* 0x000fe20000410000 */
[----:B------:R-:W-:-:S02]  /*4c10*/  SHF.L.U32 R143, R97, 0x10, RZ ;  /* 0x00000010618f7819 */ /* 0x000fc400000006ff */
[----:B------:R-:W-:Y:S02]  /*4c20*/  PRMT R99, R90, 0x7632, R99 ;  /* 0x000076325a637816 */ /* 0x000fe40000000063 */
[C---:B------:R-:W-:Y:S02]  /*4c30*/  PRMT R96, R98.reuse, 0x7632, R96 ;  /* 0x0000763262607816 */ /* 0x040fe40000000060 */
[----:B------:R-:W-:Y:S01]  /*4c40*/  SHF.L.U32 R97, R98, 0x10, RZ ;  /* 0x0000001062617819 */ /* 0x000fe200000006ff */
[----:B------:R-:W-:Y:S01]  /*4c50*/  FADD.FTZ R98, R116, -R103 ;  /* 0x8000006774627221 */ /* 0x000fe20000010000 */
[----:B------:R-:W-:Y:S02]  /*4c60*/  SHF.L.U32 R146, R90, 0x10, RZ ;  /* 0x000000105a927819 */ /* 0x000fe400000006ff */
[----:B------:R-:W-:Y:S02]  /*4c70*/  SHF.L.U32 R155, R148, 0x10, RZ ;  /* 0x00000010949b7819 */ /* 0x000fe400000006ff */
[----:B------:R-:W-:Y:S01]  /*4c80*/  SHF.L.U32 R103, R99, 0x10, RZ ;  /* 0x0000001063677819 */ /* 0x000fe200000006ff */
[----:B------:R-:W-:Y:S01]  /*4c90*/  FFMA.FTZ R151, R107, R98, R146 ;  /* 0x000000626b977223 */ /* 0x000fe20000010092 */
[----:B------:R-:W-:Y:S01]  /*4ca0*/  SHF.L.U32 R140, R140, 0x10, RZ ;  /* 0x000000108c8c7819 */ /* 0x000fe200000006ff */
[----:B------:R-:W-:Y:S01]  /*4cb0*/  FMUL.FTZ R98, R145, R106 ;  /* 0x0000006a91627220 */ /* 0x000fe20000410000 */
[C---:B------:R-:W-:Y:S01]  /*4cc0*/  FFMA.FTZ R155, R107.reuse, R100, R155 ;  /* 0x000000646b9b7223 */ /* 0x040fe2000001009b */
[----:B------:R-:W-:Y:S01]  /*4cd0*/  SHF.L.U32 R144, R144, 0x10, RZ ;  /* 0x0000001090907819 */ /* 0x000fe200000006ff */
[----:B------:R-:W-:Y:S01]  /*4ce0*/  FFMA.FTZ R153, R107, R102, R103 ;  /* 0x000000666b997223 */ /* 0x000fe20000010067 */
[-C--:B------:R-:W-:Y:S01]  /*4cf0*/  FMUL.FTZ R100, R149, R106.reuse ;  /* 0x0000006a95647220 */ /* 0x080fe20000410000 */
[----:B------:R-:W-:Y:S01]  /*4d00*/  FMUL.FTZ R103, R141, R106 ;  /* 0x0000006a8d677220 */ /* 0x000fe20000410000 */
[----:B------:R-:W-:Y:S01]  /*4d10*/  FFMA.FTZ R141, R98, R140, R69 ;  /* 0x0000008c628d7223 */ /* 0x000fe20000010045 */
[----:B------:R-:W-:Y:S01]  /*4d20*/  FFMA.FTZ R140, R147, R143, R70 ;  /* 0x0000008f938c7223 */ /* 0x000fe20000010046 */
[----:B------:R-:W-:Y:S01]  /*4d30*/  FFMA.FTZ R143, R100, R144, R71 ;  /* 0x00000090648f7223 */ /* 0x000fe20000010047 */
[----:B------:R-:W-:Y:S01]  /*4d40*/  FFMA.FTZ R142, R103, R142, R68 ;  /* 0x0000008e678e7223 */ /* 0x000fe20000010044 */
[----:B------:R-:W-:Y:S01]  /*4d50*/  SHF.L.U32 R144, R35, 0x10, RZ ;  /* 0x0000001023907819 */ /* 0x000fe200000006ff */
[-C--:B------:R-:W-:Y:S01]  /*4d60*/  FMUL.FTZ R151, R151, R106.reuse ;  /* 0x0000006a97977220 */ /* 0x080fe20000410000 */
[----:B------:R-:W-:Y:S01]  /*4d70*/  SHF.L.U32 R69, R8, 0x10, RZ ;  /* 0x0000001008457819 */ /* 0x000fe200000006ff */
[----:B------:R-:W-:Y:S01]  /*4d80*/  FMUL.FTZ R102, R153, R106 ;  /* 0x0000006a99667220 */ /* 0x000fe20000410000 */
[----:B------:R-:W-:Y:S01]  /*4d90*/  SHF.L.U32 R68, R33, 0x10, RZ ;  /* 0x0000001021447819 */ /* 0x000fe200000006ff */
[----:B------:R-:W-:Y:S01]  /*4da0*/  FFMA.FTZ R72, R151, R97, R72 ;  /* 0x0000006197487223 */ /* 0x000fe20000010048 */
[----:B------:R-:W-:Y:S01]  /*4db0*/  FMUL.FTZ R144, R144, R101 ;  /* 0x0000006590907220 */ /* 0x000fe20000410000 */
[----:B------:R-:W-:Y:S01]  /*4dc0*/  FMUL.FTZ R101, R69, R102 ;  /* 0x0000006645657220 */ /* 0x000fe20000410000 */
[----:B------:R-:W-:Y:S01]  /*4dd0*/  PRMT R99, R99, 0x7632, R99 ;  /* 0x0000763263637816 */ /* 0x000fe20000000063 */
        /* <DEDUP_REMOVED lines=20> */
.L_x_151:
        /* <DEDUP_REMOVED lines=9> */
[----:B------:R4:W-:Y:S05]  /*4fb0*/  STG.E.128 desc[UR6][R102.64], R96 ;  /* 0x0000006066007986 */ /* 0x0009ea000c101d06 */
.L_x_143:
[----:B------:R-:W-:Y:S05]  /*4fc0*/  BSYNC.RECONVERGENT B0 ;  /* 0x0000000000007941 */ /* 0x000fea0003800200 */
.L_x_137:
[----:B-1234-:R-:W1:Y:S02]  /*4fd0*/  LDC.64 R96, c[0x0][0x380] ;  /* 0x0000e000ff607b82 */ /* 0x01ee640000000a00 */
[----:B-1----:R-:W-:-:S04]  /*4fe0*/  LEA R18, R96, R18, 0x2 ;  /* 0x0000001260127211 */ /* 0x002fc800078e10ff */
[----:B------:R-:W-:-:S13]  /*4ff0*/  ISETP.GE.AND P1, PT, R18, R97, PT ;  /* 0x000000611200720c */ /* 0x000fda0003f26270 */
[----:B------:R-:W-:Y:S05]  /*5000*/  @!P1 BRA `(.L_x_152) ;  /* 0xffffffb4009c9947 */ /* 0x000fea000383ffff */
.L_x_128:
[----:B------:R-:W1:Y:S01]  /*5010*/  S2R R5, SR_CgaCtaId ;  /* 0x0000000000057919 */ /* 0x000e620000008800 */
[C---:B------:R-:W-:Y:S01]  /*5020*/  SHF.L.U32 R2, R104.reuse, 0x6, RZ ;  /* 0x0000000668027819 */ /* 0x040fe200000006ff */
[----:B------:R-:W-:Y:S05]  /*5030*/  WARPSYNC.ALL ;  /* 0x0000000000007948 */ /* 0x000fea0003800000 */
[----:B------:R-:W-:Y:S01]  /*5040*/  SHF.L.U32 R0, R104, 0x5, RZ ;  /* 0x0000000568007819 */ /* 0x000fe200000006ff */
[----:B------:R-:W2:Y:S01]  /*5050*/  S2UR UR4, SR_CTAID.X ;  /* 0x00000000000479c3 */ /* 0x000ea20000002500 */
[----:B------:R-:W-:Y:S01]  /*5060*/  MOV R4, 0x400 ;  /* 0x0000040000047802 */ /* 0x000fe20000000f00 */
[----:B------:R-:W3:Y:S01]  /*5070*/  LDCU.128 UR16, c[0x0][0x440] ;  /* 0x00008800ff1077ac */ /* 0x000ee20008000c00 */
[----:B------:R-:W-:Y:S01]  /*5080*/  LOP3.LUT R3, R2, 0x1800, RZ, 0xc0, !PT ;  /* 0x0000180002037812 */ /* 0x000fe200078ec0ff */
[----:B------:R-:W-:Y:S01]  /*5090*/  BSSY.RECONVERGENT B0, `(.L_x_153) ;  /* 0x0000095000007945 */ /* 0x000fe20003800200 */
[----:B------:R-:W-:-:S02]  /*50a0*/  LOP3.LUT R6, R104, 0x7f, RZ, 0x3c, !PT ;  /* 0x0000007f68067812 */ /* 0x000fc400078e3cff */
[----:B------:R-:W-:Y:S02]  /*50b0*/  LOP3.LUT R0, R3, 0x3e0, R0, 0xf8, !PT ;  /* 0x000003e003007812 */ /* 0x000fe400078ef800 */
[----:B------:R-:W-:-:S04]  /*50c0*/  IADD3 R6, PT, PT, R6, R105, RZ ;  /* 0x0000006906067210 */ /* 0x000fc80007ffe0ff */
[C---:B------:R-:W-:Y:S02]  /*50d0*/  ISETP.GE.U32.AND P3, PT, R6.reuse, 0x80, PT ;  /* 0x000000800600780c */ /* 0x040fe40003f66070 */
[C---:B------:R-:W-:Y:S02]  /*50e0*/  ISETP.GE.U32.AND P0, PT, R6.reuse, 0x100, PT ;  /* 0x000001000600780c */ /* 0x040fe40003f06070 */
[C---:B------:R-:W-:Y:S02]  /*50f0*/  ISETP.GE.U32.AND P1, PT, R6.reuse, 0x180, PT ;  /* 0x000001800600780c */ /* 0x040fe40003f26070 */
[----:B------:R-:W-:Y:S02]  /*5100*/  ISETP.GE.U32.AND P2, PT, R6, 0x200, PT ;  /* 0x000002000600780c */ /* 0x000fe40003f46070 */
[----:B-1----:R-:W-:Y:S01]  /*5110*/  LEA R5, R5, R4, 0x18 ;  /* 0x0000000405057211 */ /* 0x002fe200078ec0ff */
[----:B--2---:R-:W-:Y:S01]  /*5120*/  IMAD R105, R105, UR4, RZ ;  /* 0x0000000469697c24 */ /* 0x004fe2000f8e02ff */
[----:B------:R-:W1:Y:S02]  /*5130*/  LDCU.64 UR4, c[0x0][0x460] ;  /* 0x00008c00ff0477ac */ /* 0x000e640008000a00 */
[----:B------:R-:W-:-:S02]  /*5140*/  IADD3 R0, PT, PT, R0, R5, RZ ;  /* 0x0000000500007210 */ /* 0x000fc40007ffe0ff */
[----:B------:R-:W-:Y:S02]  /*5150*/  LEA R5, R104, R5, 0x2 ;  /* 0x0000000568057211 */ /* 0x000fe400078e10ff */
[----:B-----5:R-:W-:Y:S01]  /*5160*/  IADD3 R32, P4, PT, R105, R104, RZ ;  /* 0x0000006869207210 */ /* 0x020fe20007f9e0ff */
[----:B------:R-:W-:Y:S03]  /*5170*/  STS.128 [R0], R44 ;  /* 0x0000002c00007388 */ /* 0x000fe60000000c00 */
[----:B------:R-:W-:Y:S01]  /*5180*/  IADD3.X R25, PT, PT, RZ, RZ, RZ, P4, !PT ;  /* 0x000000ffff197210 */ /* 0x000fe200027fe4ff */
[----:B------:R-:W-:Y:S03]  /*5190*/  STS.128 [R0+0x10], R48 ;  /* 0x0000103000007388 */ /* 0x000fe60000000c00 */
[C---:B------:R-:W-:Y:S01]  /*51a0*/  SHF.L.U64.HI R34, R32.reuse, 0x2, R25 ;  /* 0x0000000220227819 */ /* 0x040fe20000010219 */
[----:B------:R-:W-:Y:S01]  /*51b0*/  STS.128 [R0+0x400], R80 ;  /* 0x0004005000007388 */ /* 0x000fe20000000c00 */
[----:B------:R-:W-:-:S03]  /*51c0*/  SHF.L.U32 R32, R32, 0x2, RZ ;  /* 0x0000000220207819 */ /* 0x000fc600000006ff */
[----:B------:R-:W-:Y:S01]  /*51d0*/  STS.128 [R0+0x410], R84 ;  /* 0x0004105400007388 */ /* 0x000fe20000000c00 */
[----:B------:R-:W-:Y:S01]  /*51e0*/  BAR.SYNC.DEFER_BLOCKING 0x0 ;  /* 0x0000000000007b1d */ /* 0x000fe20000010000 */
[C---:B---3--:R-:W-:Y:S02]  /*51f0*/  IADD3 R30, P4, PT, R32.reuse, UR18, RZ ;  /* 0x00000012201e7c10 */ /* 0x048fe4000ff9e0ff */
[----:B------:R-:W-:-:S03]  /*5200*/  IADD3 R28, P5, PT, R32, UR16, RZ ;  /* 0x00000010201c7c10 */ /* 0x000fc6000ffbe0ff */
[----:B------:R-:W2:Y:S04]  /*5210*/  LDS R2, [R5] ;  /* 0x0000000005027984 */ /* 0x000ea80000000800 */
[----:B------:R-:W3:Y:S04]  /*5220*/  LDS R7, [R5+0x800] ;  /* 0x0008000005077984 */ /* 0x000ee80000000800 */
[----:B------:R-:W4:Y:S04]  /*5230*/  LDS R3, [R5+0x200] ;  /* 0x0002000005037984 */ /* 0x000f280000000800 */
[----:B------:R-:W0:Y:S04]  /*5240*/  LDS R8, [R5+0xa00] ;  /* 0x000a000005087984 */ /* 0x000e280000000800 */
[----:B------:R-:W1:Y:S04]  /*5250*/  LDS R4, [R5+0x400] ;  /* 0x0004000005047984 */ /* 0x000e680000000800 */
[----:B------:R-:W1:Y:S04]  /*5260*/  LDS R9, [R5+0xc00] ;  /* 0x000c000005097984 */ /* 0x000e680000000800 */
[----:B------:R-:W1:Y:S04]  /*5270*/  LDS R6, [R5+0x600] ;  /* 0x0006000005067984 */ /* 0x000e680000000800 */
[----:B------:R-:W1:Y:S04]  /*5280*/  LDS R11, [R5+0xe00] ;  /* 0x000e0000050b7984 */ /* 0x000e680000000800 */
[----:B------:R-:W1:Y:S04]  /*5290*/  LDS R13, [R5+0x1000] ;  /* 0x00100000050d7984 */ /* 0x000e680000000800 */
[----:B------:R-:W1:Y:S04]  /*52a0*/  LDS R10, [R5+0x1200] ;  /* 0x00120000050a7984 */ /* 0x000e680000000800 */
[----:B------:R-:W1:Y:S01]  /*52b0*/  LDS R15, [R5+0x1400] ;  /* 0x00140000050f7984 */ /* 0x000e620000000800 */
[----:B--2---:R-:W-:-:S03]  /*52c0*/  FADD.FTZ R2, RZ, R2 ;  /* 0x00000002ff027221 */ /* 0x004fc60000010000 */
[----:B------:R-:W2:Y:S01]  /*52d0*/  LDS R17, [R5+0x1600] ;  /* 0x0016000005117984 */ /* 0x000ea20000000800 */
[----:B---3--:R-:W-:-:S03]  /*52e0*/  FADD.FTZ R2, R2, R7 ;  /* 0x0000000702027221 */ /* 0x008fc60000010000 */
[----:B------:R-:W3:Y:S01]  /*52f0*/  LDS R19, [R5+0x1800] ;  /* 0x0018000005137984 */ /* 0x000ee20000000800 */
[----:B----4-:R-:W-:-:S03]  /*5300*/  FADD.FTZ R3, RZ, R3 ;  /* 0x00000003ff037221 */ /* 0x010fc60000010000 */
[----:B------:R-:W4:Y:S01]  /*5310*/  LDS R12, [R5+0x1a00] ;  /* 0x001a0000050c7984 */ /* 0x000f220000000800 */
[----:B0-----:R-:W-:-:S03]  /*5320*/  FADD.FTZ R3, R3, R8 ;  /* 0x0000000803037221 */ /* 0x001fc60000010000 */
[----:B------:R-:W0:Y:S01]  /*5330*/  LDS R21, [R5+0x1c00] ;  /* 0x001c000005157984 */ /* 0x000e220000000800 */
[----:B-1----:R-:W-:-:S03]  /*5340*/  FADD.FTZ R4, RZ, R4 ;  /* 0x00000004ff047221 */ /* 0x002fc60000010000 */
[----:B------:R-:W1:Y:S01]  /*5350*/  LDS R23, [R5+0x1e00] ;  /* 0x001e000005177984 */ /* 0x000e620000000800 */
[----:B------:R-:W-:Y:S01]  /*5360*/  FADD.FTZ R4, R4, R9 ;  /* 0x0000000904047221 */ /* 0x000fe20000010000 */
[----:B------:R-:W-:Y:S01]  /*5370*/  BAR.SYNC.DEFER_BLOCKING 0x0 ;  /* 0x0000000000007b1d */ /* 0x000fe20000010000 */
[----:B------:R-:W-:-:S04]  /*5380*/  FADD.FTZ R6, RZ, R6 ;  /* 0x00000006ff067221 */ /* 0x000fc80000010000 */
[----:B------:R-:W-:Y:S01]  /*5390*/  FADD.FTZ R6, R6, R11 ;  /* 0x0000000b06067221 */ /* 0x000fe20000010000 */
[----:B------:R-:W-:Y:S01]  /*53a0*/  FADD.FTZ R2, R2, R13 ;  /* 0x0000000d02027221 */ /* 0x000fe20000010000 */
[----:B------:R-:W-:Y:S01]  /*53b0*/  FADD.FTZ R3, R3, R10 ;  /* 0x0000000a03037221 */ /* 0x000fe20000010000 */
[----:B------:R-:W-:Y:S01]  /*53c0*/  FADD.FTZ R4, R4, R15 ;  /* 0x0000000f04047221 */ /* 0x000fe20000010000 */
[----:B--2---:R-:W-:Y:S01]  /*53d0*/  FADD.FTZ R6, R6, R17 ;  /* 0x0000001106067221 */ /* 0x004fe20000010000 */
[----:B------:R-:W-:Y:S01]  /*53e0*/  STS.128 [R0], R36 ;  /* 0x0000002400007388 */ /* 0x000fe20000000c00 */
[----:B---3--:R-:W-:-:S03]  /*53f0*/  FADD.FTZ R19, R2, R19 ;  /* 0x0000001302137221 */ /* 0x008fc60000010000 */
[----:B------:R-:W-:Y:S01]  /*5400*/  STS.128 [R0+0x10], R40 ;  /* 0x0000102800007388 */ /* 0x000fe20000000c00 */
[----:B----4-:R-:W-:-:S03]  /*5410*/  FADD.FTZ R9, R3, R12 ;  /* 0x0000000c03097221 */ /* 0x010fc60000010000 */
[----:B------:R-:W-:Y:S01]  /*5420*/  STS.128 [R0+0x400], R52 ;  /* 0x0004003400007388 */ /* 0x000fe20000000c00 */
[----:B0-----:R-:W-:-:S03]  /*5430*/  FADD.FTZ R21, R4, R21 ;  /* 0x0000001504157221 */ /* 0x001fc60000010000 */
[----:B------:R0:W-:Y:S01]  /*5440*/  STS.128 [R0+0x410], R56 ;  /* 0x0004103800007388 */ /* 0x0001e20000000c00 */
[----:B-1----:R-:W-:Y:S01]  /*5450*/  FADD.FTZ R23, R6, R23 ;  /* 0x0000001706177221 */ /* 0x002fe20000010000 */
[----:B------:R-:W-:Y:S01]  /*5460*/  BAR.SYNC.DEFER_BLOCKING 0x0 ;  /* 0x0000000000007b1d */ /* 0x000fe20000010000 */
[----:B0-----:R-:W-:Y:S02]  /*5470*/  IADD3.X R59, PT, PT, R34, UR19, RZ, P4, !PT ;  /* 0x00000013223b7c10 */ /* 0x001fe4000a7fe4ff */
[----:B------:R-:W-:Y:S02]  /*5480*/  IADD3 R12, P4, PT, R32, UR4, RZ ;  /* 0x00000004200c7c10 */ /* 0x000fe4000ff9e0ff */
[----:B------:R-:W-:Y:S01]  /*5490*/  IADD3.X R57, PT, PT, R34, UR17, RZ, P5, !PT ;  /* 0x0000001122397c10 */ /* 0x000fe2000affe4ff */
        /* <DEDUP_REMOVED lines=15> */
[----:B--2---:R-:W-:-:S03]  /*5590*/  FADD.FTZ R16, RZ, R16 ;  /* 0x00000010ff107221 */ /* 0x004fc60000010000 */
[----:B------:R-:W2:Y:S01]  /*55a0*/  LDS R43, [R5+0x1a00] ;  /* 0x001a0000052b7984 */ /* 0x000ea20000000800 */
[----:B---3--:R-:W-:-:S03]  /*55b0*/  FADD.FTZ R16, R16, R27 ;  /* 0x0000001b10107221 */ /* 0x008fc60000010000 */
[----:B------:R-:W3:Y:S01]  /*55c0*/  LDS R45, [R5+0x1c00] ;  /* 0x001c0000052d7984 */ /* 0x000ee20000000800 */
        /* <DEDUP_REMOVED lines=13> */
[----:B--2---:R-:W-:-:S03]  /*56a0*/  FADD.FTZ R43, R16, R43 ;  /* 0x0000002b102b7221 */ /* 0x004fc60000010000 */
[----:B------:R-:W-:Y:S01]  /*56b0*/  STS.128 [R0+0x400], R68 ;  /* 0x0004004400007388 */ /* 0x000fe20000000c00 */
[----:B---3--:R-:W-:-:S03]  /*56c0*/  FADD.FTZ R45, R18, R45 ;  /* 0x0000002d122d7221 */ /* 0x008fc60000010000 */
[----:B------:R-:W-:Y:S01]  /*56d0*/  STS.128 [R0+0x410], R72 ;  /* 0x0004104800007388 */ /* 0x000fe20000000c00 */
[----:B----4-:R-:W-:Y:S01]  /*56e0*/  FADD.FTZ R47, R20, R47 ;  /* 0x0000002f142f7221 */ /* 0x010fe20000010000 */
[----:B------:R-:W-:Y:S06]  /*56f0*/  BAR.SYNC.DEFER_BLOCKING 0x0 ;  /* 0x0000000000007b1d */ /* 0x000fec0000010000 */
        /* <DEDUP_REMOVED lines=13> */
[----:B-1----:R-:W-:-:S03]  /*57d0*/  FADD.FTZ R7, RZ, R7 ;  /* 0x00000007ff077221 */ /* 0x002fc60000010000 */
[----:B------:R-:W1:Y:S01]  /*57e0*/  LDS R55, [R5+0x1800] ;  /* 0x0018000005377984 */ /* 0x000e620000000800 */
[----:B--2---:R-:W-:-:S03]  /*57f0*/  FADD.FTZ R8, RZ, R8 ;  /* 0x00000008ff087221 */ /* 0x004fc60000010000 */
[----:B------:R2:W2:Y:S01]  /*5800*/  LDS R15, [R5+0x1a00] ;  /* 0x001a0000050f7984 */ /* 0x0004a20000000800 */
[----:B---3--:R-:W-:-:S03]  /*5810*/  FADD.FTZ R11, RZ, R11 ;  /* 0x0000000bff0b7221 */ /* 0x008fc60000010000 */
[----:B------:R3:W2:Y:S01]  /*5820*/  LDS R17, [R5+0x1c00] ;  /* 0x001c000005117984 */ /* 0x0006a20000000800 */
[----:B----4-:R-:W-:Y:S01]  /*5830*/  FADD.FTZ R0, R0, R13 ;  /* 0x0000000d00007221 */ /* 0x010fe20000010000 */
[----:B------:R-:W-:Y:S02]  /*5840*/  IADD3.X R13, PT, PT, R34, UR5, RZ, P4, !PT ;  /* 0x00000005220d7c10 */ /* 0x000fe4000a7fe4ff */
[----:B------:R3:W4:Y:S01]  /*5850*/  LDS R25, [R5+0x1e00] ;  /* 0x001e000005197984 */ /* 0x0007220000000800 */
[----:B------:R-:W-:Y:S01]  /*5860*/  FADD.FTZ R7, R7, R22 ;  /* 0x0000001607077221 */ /* 0x000fe20000010000 */
[----:B------:R-:W-:Y:S01]  /*5870*/  FADD.FTZ R8, R8, R49 ;  /* 0x0000003108087221 */ /* 0x000fe20000010000 */
[----:B------:R-:W-:Y:S01]  /*5880*/  FADD.FTZ R11, R11, R24 ;  /* 0x000000180b0b7221 */ /* 0x000fe20000010000 */
[----:B------:R-:W-:Y:S01]  /*5890*/  FADD.FTZ R0, R0, R51 ;  /* 0x0000003300007221 */ /* 0x000fe20000010000 */
[----:B------:R-:W-:Y:S01]  /*58a0*/  FADD.FTZ R26, R7, R26 ;  /* 0x0000001a071a7221 */ /* 0x000fe20000010000 */
[----:B------:R-:W-:Y:S01]  /*58b0*/  FADD.FTZ R8, R8, R53 ;  /* 0x0000003508087221 */ /* 0x000fe20000010000 */
[----:B0-----:R-:W-:Y:S01]  /*58c0*/  FADD.FTZ R10, R11, R10 ;  /* 0x0000000a0b0a7221 */ /* 0x001fe20000010000 */
[----:B-1----:R-:W-:Y:S01]  /*58d0*/  FADD.FTZ R55, R0, R55 ;  /* 0x0000003700377221 */ /* 0x002fe20000010000 */
[----:B---3--:R-:W-:Y:S06]  /*58e0*/  @!P3 BRA `(.L_x_154) ;  /* 0x00000000003cb947 */ /* 0x008fec0003800000 */
[----:B------:R-:W-:Y:S02]  /*58f0*/  MOV R2, R30 ;  /* 0x0000001e00027202 */ /* 0x000fe40000000f00 */
[----:B------:R-:W-:Y:S02]  /*5900*/  MOV R3, R59 ;  /* 0x0000003b00037202 */ /* 0x000fe40000000f00 */
[----:B------:R-:W-:Y:S02]  /*5910*/  MOV R4, R28 ;  /* 0x0000001c00047202 */ /* 0x000fe40000000f00 */
[----:B--2---:R-:W-:Y:S01]  /*5920*/  MOV R5, R57 ;  /* 0x0000003900057202 */ /* 0x004fe20000000f00 */
[----:B------:R0:W-:Y:S01]  /*5930*/  STG.E desc[UR6][R2.64], R41 ;  /* 0x0000002902007986 */ /* 0x0001e2000c101906 */
[----:B------:R-:W-:Y:S02]  /*5940*/  MOV R6, R12 ;  /* 0x0000000c00067202 */ /* 0x000fe40000000f00 */
[----:B------:R-:W-:Y:S01]  /*5950*/  MOV R7, R13 ;  /* 0x0000000d00077202 */ /* 0x000fe20000000f00 */
[----:B------:R0:W-:Y:S01]  /*5960*/  STG.E desc[UR6][R4.64], R19 ;  /* 0x0000001304007986 */ /* 0x0001e2000c101906 */
[----:B------:R-:W-:-:S02]  /*5970*/  IADD3 R30, P3, PT, R30, 0x200, RZ ;  /* 0x000002001e1e7810 */ /* 0x000fc40007f7e0ff */
[----:B------:R-:W-:Y:S01]  /*5980*/  IADD3 R28, P4, PT, R28, 0x200, RZ ;  /* 0x000002001c1c7810 */ /* 0x000fe20007f9e0ff */
[----:B------:R0:W-:Y:S01]  /*5990*/  STG.E desc[UR6][R6.64], R55 ;  /* 0x0000003706007986 */ /* 0x0001e2000c101906 */
[----:B------:R-:W-:Y:S02]  /*59a0*/  IADD3 R12, P5, PT, R12, 0x200, RZ ;  /* 0x000002000c0c7810 */ /* 0x000fe40007fbe0ff */
[----:B------:R-:W-:Y:S02]  /*59b0*/  IADD3.X R59, PT, PT, RZ, R59, RZ, P3, !PT ;  /* 0x0000003bff3b7210 */ /* 0x000fe40001ffe4ff */
[----:B------:R-:W-:Y:S02]  /*59c0*/  IADD3.X R57, PT, PT, RZ, R57, RZ, P4, !PT ;  /* 0x00000039ff397210 */ /* 0x000fe400027fe4ff */
[----:B------:R-:W-:-:S07]  /*59d0*/  IADD3.X R13, PT, PT, RZ, R13, RZ, P5, !PT ;  /* 0x0000000dff0d7210 */ /* 0x000fce0002ffe4ff */
.L_x_154:
[----:B------:R-:W-:Y:S05]  /*59e0*/  BSYNC.RECONVERGENT B0 ;  /* 0x0000000000007941 */ /* 0x000fea0003800200 */
.L_x_153:
[----:B------:R-:W-:Y:S01]  /*59f0*/  BSSY.RECONVERGENT B0, `(.L_x_155) ;  /* 0x0000012000007945 */ /* 0x000fe20003800200 */
[----:B--2---:R-:W-:-:S03]  /*5a00*/  FADD.FTZ R15, R26, R15 ;  /* 0x0000000f1a0f7221 */ /* 0x004fc60000010000 */
[----:B------:R-:W-:Y:S05]  /*5a10*/  @!P0 BRA `(.L_x_156) ;  /* 0x00000000003c8947 */ /* 0x000fea0003800000 */
[----:B0-----:R-:W-:Y:S02]  /*5a20*/  MOV R2, R30 ;  /* 0x0000001e00027202 */ /* 0x001fe40000000f00 */
[----:B------:R-:W-:Y:S02]  /*5a30*/  MOV R3, R59 ;  /* 0x0000003b00037202 */ /* 0x000fe40000000f00 */
[----:B------:R-:W-:Y:S02]  /*5a40*/  MOV R4, R28 ;  /* 0x0000001c00047202 */ /* 0x000fe40000000f00 */
[----:B------:R-:W-:Y:S01]  /*5a50*/  MOV R5, R57 ;  /* 0x0000003900057202 */ /* 0x000fe20000000f00 */
        /* <DEDUP_REMOVED lines=11> */
.L_x_156:
[----:B------:R-:W-:Y:S05]  /*5b10*/  BSYNC.RECONVERGENT B0 ;  /* 0x0000000000007941 */ /* 0x000fea0003800200 */
.L_x_155:
[----:B------:R-:W-:Y:S01]  /*5b20*/  BSSY.RECONVERGENT B0, `(.L_x_157) ;  /* 0x0000012000007945 */ /* 0x000fe20003800200 */
[----:B------:R-:W-:-:S03]  /*5b30*/  FADD.FTZ R17, R8, R17 ;  /* 0x0000001108117221 */ /* 0x000fc60000010000 */
[----:B------:R-:W-:Y:S05]  /*5b40*/  @!P1 BRA `(.L_x_158) ;  /* 0x00000000003c9947 */ /* 0x000fea0003800000 */
[----:B01----:R-:W-:Y:S02]  /*5b50*/  MOV R2, R30 ;  /* 0x0000001e00027202 */ /* 0x003fe40000000f00 */
        /* <DEDUP_REMOVED lines=14> */
.L_x_158:
[----:B------:R-:W-:Y:S05]  /*5c40*/  BSYNC.RECONVERGENT B0 ;  /* 0x0000000000007941 */ /* 0x000fea0003800200 */
.L_x_157:
[----:B----4-:R-:W-:Y:S01]  /*5c50*/  FADD.FTZ R25, R10, R25 ;  /* 0x000000190a197221 */ /* 0x010fe20000010000 */
[----:B012---:R-:W-:Y:S02]  /*5c60*/  MOV R2, R30 ;  /* 0x0000001e00027202 */ /* 0x007fe40000000f00 */
[----:B------:R-:W-:Y:S01]  /*5c70*/  MOV R3, R59 ;  /* 0x0000003b00037202 */ /* 0x000fe20000000f00 */
[----:B------:R-:W-:Y:S06]  /*5c80*/  @!P2 EXIT ;  /* 0x000000000000a94d */ /* 0x000fec0003800000 */
[----:B------:R0:W-:Y:S01]  /*5c90*/  STG.E desc[UR6][R2.64], R47 ;  /* 0x0000002f02007986 */ /* 0x0001e2000c101906 */
[----:B------:R-:W-:Y:S02]  /*5ca0*/  MOV R4, R12 ;  /* 0x0000000c00047202 */ /* 0x000fe40000000f00 */
[----:B------:R-:W-:Y:S02]  /*5cb0*/  MOV R5, R13 ;  /* 0x0000000d00057202 */ /* 0x000fe40000000f00 */
[----:B0-----:R-:W-:Y:S02]  /*5cc0*/  MOV R2, R28 ;  /* 0x0000001c00027202 */ /* 0x001fe40000000f00 */
[----:B------:R-:W-:-:S05]  /*5cd0*/  MOV R3, R57 ;  /* 0x0000003900037202 */ /* 0x000fca0000000f00 */
[----:B------:R-:W-:Y:S04]  /*5ce0*/  STG.E desc[UR6][R2.64], R23 ;  /* 0x0000001702007986 */ /* 0x000fe8000c101906 */
[----:B------:R-:W-:Y:S01]  /*5cf0*/  STG.E desc[UR6][R4.64], R25 ;  /* 0x0000001904007986 */ /* 0x000fe2000c101906 */
[----:B------:R-:W-:Y:S05]  /*5d00*/  EXIT ;  /* 0x000000000000794d */ /* 0x000fea0003800000 */
.L_x_136:
[----:B------:R-:W-:Y:S01]  /*5d10*/  HFMA2 R144, -RZ, RZ, 0, 5.9604644775390625e-08 ;  /* 0x00000001ff907431 */ /* 0x000fe200000001ff */
[----:B------:R-:W-:Y:S01]  /*5d20*/  BSSY B0, `(.L_x_159) ;  /* 0x0000007000007945 */ /* 0x000fe20003800000 */
[----:B------:R-:W-:Y:S02]  /*5d30*/  MOV R145, R141 ;  /* 0x0000008d00917202 */ /* 0x000fe40000000f00 */
[----:B------:R-:W-:Y:S02]  /*5d40*/  MOV R147, 0x1f ;  /* 0x0000001f00937802 */ /* 0x000fe40000000f00 */
[----:B------:R-:W-:-:S07]  /*5d50*/  MOV R140, 0xffffffff ;  /* 0xffffffff008c7802 */ /* 0x000fce0000000f00 */
[----:B-----5:R-:W-:Y:S05]  /*5d60*/  WARPSYNC.COLLECTIVE R140, `(.L_x_160) ;  /* 0x000000008c087348 */ /* 0x020fea0003c00000 */
[----:B------:R0:W1:Y:S02]  /*5d70*/  SHFL.BFLY P5, R143, R145, R144, R147 ;  /* 0x0c000090918f7389 */ /* 0x00006400000a0093 */
[----:B01---5:R-:W-:Y:S05]  /*5d80*/  ENDCOLLECTIVE ;  /* 0x000000000000791b */ /* 0x023fea0003800000 */
.L_x_160:
[----:B------:R-:W-:Y:S05]  /*5d90*/  BSYNC B0 ;  /* 0x0000000000007941 */ /* 0x000fea0003800000 */
.L_x_159:
        /* <DEDUP_REMOVED lines=8> */
.L_x_161:
[----:B------:R-:W-:Y:S01]  /*5e20*/  FADD.FTZ R96, R96, R141 ;  /* 0x0000008d60607221 */ /* 0x000fe20000010000 */
[----:B------:R-:W-:-:S04]  /*5e30*/  HFMA2 R144, -RZ, RZ, 0, 1.1920928955078125e-07 ;  /* 0x00000002ff907431 */ /* 0x000fc800000001ff */
[----:B------:R-:W-:Y:S02]  /*5e40*/  MOV R145, R96 ;  /* 0x0000006000917202 */ /* 0x000fe40000000f00 */
[----:B------:R-:W-:-:S07]  /*5e50*/  MOV R97, R143 ;  /* 0x0000008f00617202 */ /* 0x000fce0000000f00 */
[----:B------:R-:W-:Y:S05]  /*5e60*/  WARPSYNC.COLLECTIVE R140, `(.L_x_162) ;  /* 0x000000008c087348 */ /* 0x000fea0003c00000 */
[----:B------:R0:W1:Y:S02]  /*5e70*/  SHFL.BFLY P5, R143, R145, R144, R147 ;  /* 0x0c000090918f7389 */ /* 0x00006400000a0093 */
[----:B01----:R-:W-:Y:S05]  /*5e80*/  ENDCOLLECTIVE ;  /* 0x000000000000791b */ /* 0x003fea0003800000 */
.L_x_162:
[----:B------:R-:W-:-:S05]  /*5e90*/  FADD.FTZ R97, R97, R142 ;  /* 0x0000008e61617221 */ /* 0x000fca0000010000 */
[----:B------:R-:W-:Y:S02]  /*5ea0*/  MOV R145, R97 ;  /* 0x0000006100917202 */ /* 0x000fe40000000f00 */
[----:B------:R-:W-:-:S07]  /*5eb0*/  MOV R99, R143 ;  /* 0x0000008f00637202 */ /* 0x000fce0000000f00 */
[----:B------:R-:W-:Y:S05]  /*5ec0*/  WARPSYNC.COLLECTIVE R140, `(.L_x_163) ;  /* 0x000000008c087348 */ /* 0x000fea0003c00000 */
[----:B------:R0:W1:Y:S02]  /*5ed0*/  SHFL.BFLY P5, R143, R145, R144, R147 ;  /* 0x0c000090918f7389 */ /* 0x00006400000a0093 */
[----:B01----:R-:W-:Y:S05]  /*5ee0*/  ENDCOLLECTIVE ;  /* 0x000000000000791b */ /* 0x003fea0003800000 */
.L_x_163:
[----:B------:R-:W-:Y:S01]  /*5ef0*/  FADD.FTZ R99, R96, R99 ;  /* 0x0000006360637221 */ /* 0x000fe20000010000 */
[----:B------:R-:W-:-:S04]  /*5f00*/  HFMA2 R144, -RZ, RZ, 0, 2.384185791015625e-07 ;  /* 0x00000004ff907431 */ /* 0x000fc800000001ff */
[----:B------:R-:W-:Y:S02]  /*5f10*/  MOV R145, R99 ;  /* 0x0000006300917202 */ /* 0x000fe40000000f00 */
[----:B------:R-:W-:-:S07]  /*5f20*/  MOV R98, R143 ;  /* 0x0000008f00627202 */ /* 0x000fce0000000f00 */
[----:B------:R-:W-:Y:S05]  /*5f30*/  WARPSYNC.COLLECTIVE R140, `(.L_x_164) ;  /* 0x000000008c087348 */ /* 0x000fea0003c00000 */
[----:B------:R0:W1:Y:S02]  /*5f40*/  SHFL.BFLY P5, R143, R145, R144, R147 ;  /* 0x0c000090918f7389 */ /* 0x00006400000a0093 */
[----:B01----:R-:W-:Y:S05]  /*5f50*/  ENDCOLLECTIVE ;  /* 0x000000000000791b */ /* 0x003fea0003800000 */
.L_x_164:
[----:B------:R-:W-:-:S05]  /*5f60*/  FADD.FTZ R98, R97, R98 ;  /* 0x0000006261627221 */ /* 0x000fca0000010000 */
[----:B------:R-:W-:Y:S02]  /*5f70*/  MOV R145, R98 ;  /* 0x0000006200917202 */ /* 0x000fe40000000f00 */
[----:B------:R-:W-:-:S07]  /*5f80*/  MOV R100, R143 ;  /* 0x0000008f00647202 */ /* 0x000fce0000000f00 */
[----:B------:R-:W-:Y:S05]  /*5f90*/  WARPSYNC.COLLECTIVE R140, `(.L_x_165) ;  /* 0x000000008c087348 */ /* 0x000fea0003c00000 */
[----:B------:R0:W1:Y:S02]  /*5fa0*/  SHFL.BFLY P5, R143, R145, R144, R147 ;  /* 0x0c000090918f7389 */ /* 0x00006400000a0093 */
[----:B01----:R-:W-:Y:S05]  /*5fb0*/  ENDCOLLECTIVE ;  /* 0x000000000000791b */ /* 0x003fea0003800000 */
.L_x_165:
[----:B------:R-:W-:Y:S01]  /*5fc0*/  FADD.FTZ R100, R99, R100 ;  /* 0x0000006463647221 */ /* 0x000fe20000010000 */
[----:B------:R-:W-:-:S04]  /*5fd0*/  HFMA2 R144, -RZ, RZ, 0, 4.76837158203125e-07 ;  /* 0x00000008ff907431 */ /* 0x000fc800000001ff */
[----:B------:R-:W-:Y:S02]  /*5fe0*/  MOV R145, R100 ;  /* 0x0000006400917202 */ /* 0x000fe40000000f00 */
[----:B------:R-:W-:-:S07]  /*5ff0*/  MOV R101, R143 ;  /* 0x0000008f00657202 */ /* 0x000fce0000000f00 */
[----:B------:R-:W-:Y:S05]  /*6000*/  WARPSYNC.COLLECTIVE R140, `(.L_x_166) ;  /* 0x000000008c087348 */ /* 0x000fea0003c00000 */
[----:B------:R0:W1:Y:S02]  /*6010*/  SHFL.BFLY P5, R143, R145, R144, R147 ;  /* 0x0c000090918f7389 */ /* 0x00006400000a0093 */
[----:B01----:R-:W-:Y:S05]  /*6020*/  ENDCOLLECTIVE ;  /* 0x000000000000791b */ /* 0x003fea0003800000 */
.L_x_166:
[----:B------:R-:W-:-:S05]  /*6030*/  FADD.FTZ R101, R98, R101 ;  /* 0x0000006562657221 */ /* 0x000fca0000010000 */
[----:B------:R-:W-:Y:S02]  /*6040*/  MOV R145, R101 ;  /* 0x0000006500917202 */ /* 0x000fe40000000f00 */
[----:B------:R-:W-:-:S07]  /*6050*/  MOV R103, R143 ;  /* 0x0000008f00677202 */ /* 0x000fce0000000f00 */
[----:B------:R-:W-:Y:S05]  /*6060*/  WARPSYNC.COLLECTIVE R140, `(.L_x_167) ;  /* 0x000000008c087348 */ /* 0x000fea0003c00000 */
[----:B------:R0:W1:Y:S02]  /*6070*/  SHFL.BFLY P5, R143, R145, R144, R147 ;  /* 0x0c000090918f7389 */ /* 0x00006400000a0093 */
[----:B01----:R-:W-:Y:S05]  /*6080*/  ENDCOLLECTIVE ;  /* 0x000000000000791b */ /* 0x003fea0003800000 */
.L_x_167:
[----:B------:R-:W-:Y:S01]  /*6090*/  FADD.FTZ R103, R100, R103 ;  /* 0x0000006764677221 */ /* 0x000fe20000010000 */
[----:B------:R-:W-:-:S04]  /*60a0*/  HFMA2 R144, -RZ, RZ, 0, 9.5367431640625e-07 ;  /* 0x00000010ff907431 */ /* 0x000fc800000001ff */
[----:B------:R-:W-:Y:S02]  /*60b0*/  MOV R145, R103 ;  /* 0x0000006700917202 */ /* 0x000fe40000000f00 */
[----:B------:R-:W-:-:S07]  /*60c0*/  MOV R102, R143 ;  /* 0x0000008f00667202 */ /* 0x000fce0000000f00 */
[----:B------:R-:W-:Y:S05]  /*60d0*/  WARPSYNC.COLLECTIVE R140, `(.L_x_168) ;  /* 0x000000008c087348 */ /* 0x000fea0003c00000 */
[----:B------:R0:W1:Y:S02]  /*60e0*/  SHFL.BFLY P5, R143, R145, R144, R147 ;  /* 0x0c000090918f7389 */ /* 0x00006400000a0093 */
[----:B01----:R-:W-:Y:S05]  /*60f0*/  ENDCOLLECTIVE ;  /* 0x000000000000791b */ /* 0x003fea0003800000 */
.L_x_168:
[----:B------:R-:W-:-:S05]  /*6100*/  FADD.FTZ R102, R101, R102 ;  /* 0x0000006665667221 */ /* 0x000fca0000010000 */
[----:B------:R-:W-:Y:S02]  /*6110*/  MOV R145, R102 ;  /* 0x0000006600917202 */ /* 0x000fe40000000f00 */
[----:B------:R-:W-:-:S07]  /*6120*/  MOV R96, R143 ;  /* 0x0000008f00607202 */ /* 0x000fce0000000f00 */
[----:B------:R-:W-:Y:S05]  /*6130*/  WARPSYNC.COLLECTIVE R140, `(.L_x_169) ;  /* 0x000000008c087348 */ /* 0x000fea0003c00000 */
[----:B------:R0:W1:Y:S02]  /*6140*/  SHFL.BFLY P5, R143, R145, R144, R147 ;  /* 0x0c000090918f7389 */ /* 0x00006400000a0093 */
[----:B01----:R-:W-:Y:S05]  /*6150*/  ENDCOLLECTIVE ;  /* 0x000000000000791b */ /* 0x003fea0003800000 */
.L_x_169:
[----:B------:R-:W-:Y:S01]  /*6160*/  MOV R97, R143 ;  /* 0x0000008f00617202 */ /* 0x000fe20000000f00 */
[----:B------:R-:W-:Y:S06]  /*6170*/  BRA `(.L_x_170) ;  /* 0xffffffc000407947 */ /* 0x000fec000383ffff */
.L_x_171:
        /* <DEDUP_REMOVED lines=16> */
.L_x_11152:


//--------------------- .text._ZN10layer_norm13ln_bwd_kernelINS_13Kernel_traitsI13__nv_bfloat16S2_S2_S2_fjLj512ELj1ELj4ELj1ELj16ENS_18Kernel_traits_baseILj512ES2_S2_S2_S2_fjLj128EEEEELb0ELb1ELb0ELb1EEEvNS_9BwdParamsE --------------------------
	.section	.text._ZN10layer_norm13ln_bwd_kernelINS_13Kernel_traitsI13__nv_bfloat16S2_S2_S2_fjLj512ELj1ELj4ELj1ELj16ENS_18Kernel_traits_baseILj512ES2_S2_S2_S2_fjLj128EEEEELb0ELb1ELb0ELb1EEEvNS_9BwdParamsE,"ax",@progbits
	.align	128
        .global         _ZN10layer_norm13ln_bwd_kernelINS_13Kernel_traitsI13__nv_bfloat16S2_S2_S2_fjLj512ELj1ELj4ELj1ELj16ENS_18Kernel_traits_baseILj512ES2_S2_S2_S2_fjLj128EEEEELb0ELb1ELb0ELb1EEEvNS_9BwdParamsE
        .type           _ZN10layer_norm13ln_bwd_kernelINS_13Kernel_traitsI13__nv_bfloat16S2_S2_S2_fjLj512ELj1ELj4ELj1ELj16ENS_18Kernel_traits_baseILj512ES2_S2_S2_S2_fjLj128EEEEELb0ELb1ELb0ELb1EEEvNS_9BwdParamsE,@function
        .size           _ZN10layer_norm13ln_bwd_kernelINS_13Kernel_traitsI13__nv_bfloat16S2_S2_S2_fjLj512ELj1ELj4ELj1ELj16ENS_18Kernel_traits_baseILj512ES2_S2_S2_S2_fjLj128EEEEELb0ELb1ELb0ELb1EEEvNS_9BwdParamsE,(.L_x_11153 - _ZN10layer_norm13ln_bwd_kernelINS_13Kernel_traitsI13__nv_bfloat16S2_S2_S2_fjLj512ELj1ELj4ELj1ELj16ENS_18Kernel_traits_baseILj512ES2_S2_S2_S2_fjLj128EEEEELb0ELb1ELb0ELb1EEEvNS_9BwdParamsE)
        .other          _ZN10layer_norm13ln_bwd_kernelINS_13Kernel_traitsI13__nv_bfloat16S2_S2_S2_fjLj512ELj1ELj4ELj1ELj16ENS_18Kernel_traits_baseILj512ES2_S2_S2_S2_fjLj128EEEEELb0ELb1ELb0ELb1EEEvNS_9BwdParamsE,@"STO_CUDA_ENTRY STV_DEFAULT"
_ZN10layer_norm13ln_bwd_kernelINS_13Kernel_traitsI13__nv_bfloat16S2_S2_S2_fjLj512ELj1ELj4ELj1ELj16ENS_18Kernel_traits_baseILj512ES2_S2_S2_S2_fjLj128EEEEELb0ELb1ELb0ELb1EEEvNS_9BwdParamsE:
.text._ZN10layer_norm13ln_bwd_kernelINS_13Kernel_traitsI13__nv_bfloat16S2_S2_S2_fjLj512ELj1ELj4ELj1ELj16ENS_18Kernel_traits_baseILj512ES2_S2_S2_S2_fjLj128EEEEELb0ELb1ELb0ELb1EEEvNS_9BwdParamsE:
        /* <DEDUP_REMOVED lines=15> */
[----:B------:R-:W0:Y:S01]  /*00f0*/  LDCU.U8 UR8, c[0x0][0x410] ;  /* 0x00008200ff0877ac */ /* 0x000e220008000000 */
[----:B------:R-:W-:Y:S02]  /*0100*/  CS2R R12, SRZ ;  /* 0x00000000000c7805 */ /* 0x000fe4000001ff00 */
[----:B------:R-:W-:Y:S02]  /*0110*/  CS2R R14, SRZ ;  /* 0x00000000000e7805 */ /* 0x000fe4000001ff00 */
[----:B------:R-:W-:Y:S01]  /*0120*/  CS2R R8, SRZ ;  /* 0x0000000000087805 */ /* 0x000fe2000001ff00 */
[----:B------:R-:W0:Y:S01]  /*0130*/  LDCU UR12, c[0x0][0x400] ;  /* 0x00008000ff0c77ac */ /* 0x000e220008000800 */
[----:B------:R-:W-:Y:S02]  /*0140*/  CS2R R10, SRZ ;  /* 0x00000000000a7805 */ /* 0x000fe4000001ff00 */
[----:B------:R-:W-:-:S02]  /*0150*/  CS2R R4, SRZ ;  /* 0x0000000000047805 */ /* 0x000fc4000001ff00 */
[----:B------:R-:W-:Y:S01]  /*0160*/  CS2R R6, SRZ ;  /* 0x0000000000067805 */ /* 0x000fe2000001ff00 */
[----:B------:R-:W2:Y:S01]  /*0170*/  LDCU.64 UR14, c[0x0][0x478] ;  /* 0x00008f00ff0e77ac */ /* 0x000ea20008000a00 */
[----:B------:R-:W-:Y:S02]  /*0180*/  CS2R R16, SRZ ;  /* 0x0000000000107805 */ /* 0x000fe4000001ff00 */
[----:B------:R-:W-:Y:S02]  /*0190*/  CS2R R18, SRZ ;  /* 0x0000000000127805 */ /* 0x000fe4000001ff00 */
[----:B------:R-:W-:Y:S01]  /*01a0*/  CS2R R38, SRZ ;  /* 0x0000000000267805 */ /* 0x000fe2000001ff00 */
[----:B-1----:R-:W-:Y:S01]  /*01b0*/  USHF.L.U32 UR4, UR4, 0x2, URZ ;  /* 0x0000000204047899 */ /* 0x002fe200080006ff */
[----:B------:R-:W-:Y:S01]  /*01c0*/  CS2R R36, SRZ ;  /* 0x0000000000247805 */ /* 0x000fe2000001ff00 */
[----:B------:R-:W1:Y:S01]  /*01d0*/  LDCU.64 UR10, c[0x0][0x438] ;  /* 0x00008700ff0a77ac */ /* 0x000e620008000a00 */
[----:B------:R-:W-:-:S02]  /*01e0*/  CS2R R42, SRZ ;  /* 0x00000000002a7805 */ /* 0x000fc4000001ff00 */
[----:B------:R-:W-:Y:S02]  /*01f0*/  CS2R R40, SRZ ;  /* 0x0000000000287805 */ /* 0x000fe4000001ff00 */
[----:B------:R-:W-:Y:S02]  /*0200*/  CS2R R50, SRZ ;  /* 0x0000000000327805 */ /* 0x000fe4000001ff00 */
[----:B0-----:R-:W-:Y:S02]  /*0210*/  SHF.R.U32.HI R0, RZ, 0x5, R82 ;  /* 0x00000005ff007819 */ /* 0x001fe40000011652 */
[----:B------:R-:W-:Y:S02]  /*0220*/  CS2R R48, SRZ ;  /* 0x0000000000307805 */ /* 0x000fe4000001ff00 */
[----:B------:R-:W-:Y:S02]  /*0230*/  CS2R R46, SRZ ;  /* 0x00000000002e7805 */ /* 0x000fe4000001ff00 */
[----:B------:R-:W-:-:S02]  /*0240*/  CS2R R44, SRZ ;  /* 0x00000000002c7805 */ /* 0x000fc4000001ff00 */
[----:B------:R-:W-:-:S04]  /*0250*/  LOP3.LUT R93, R0, UR4, RZ, 0xfc, !PT ;  /* 0x00000004005d7c12 */ /* 0x000fc8000f8efcff */
[----:B--2---:R-:W-:-:S13]  /*0260*/  ISETP.GE.AND P0, PT, R93, UR5, PT ;  /* 0x000000055d007c0c */ /* 0x004fda000bf06270 */
[----:B-1-34-:R-:W-:Y:S05]  /*0270*/  @P0 BRA `(.L_x_173) ;  /* 0x0000004c00680947 */ /* 0x01afea0003800000 */
[----:B------:R-:W0:Y:S01]  /*0280*/  LDC.64 R2, c[0x0][0x3d0] ;  /* 0x0000f400ff027b82 */ /* 0x000e220000000a00 */
[----:B------:R-:W-:Y:S01]  /*0290*/  LOP3.LUT R5, R82, 0x1f, RZ, 0xc0, !PT ;  /* 0x0000001f52057812 */ /* 0x000fe200078ec0ff */
[----:B------:R-:W1:Y:S06]  /*02a0*/  LDCU.64 UR4, c[0x0][0x3e0] ;  /* 0x00007c00ff0477ac */ /* 0x000e6c0008000a00 */
[----:B------:R-:W2:Y:S01]  /*02b0*/  LDC.64 R16, c[0x0][0x3e8] ;  /* 0x0000fa00ff107b82 */ /* 0x000ea20000000a00 */
[----:B0-----:R-:W-:-:S05]  /*02c0*/  IMAD.WIDE.U32 R2, R5, 0x10, R2 ;  /* 0x0000001005027825 */ /* 0x001fca00078e0002 */
[----:B------:R-:W3:Y:S01]  /*02d0*/  LDG.E.128 R60, desc[UR6][R2.64+0x200] ;  /* 0x00020006023c7981 */ /* 0x000ee2000c1e1d00 */
[----:B--2---:R-:W-:Y:S01]  /*02e0*/  IMAD.WIDE.U32 R16, R5, 0x10, R16 ;  /* 0x0000001005107825 */ /* 0x004fe200078e0010 */
[----:B-1----:R-:W-:-:S03]  /*02f0*/  ISETP.NE.U32.AND P0, PT, RZ, UR4, PT ;  /* 0x00000004ff007c0c */ /* 0x002fc6000bf05070 */
[----:B------:R-:W-:Y:S01]  /*0300*/  HFMA2 R92, -RZ, RZ, 0, 0 ;  /* 0x00000000ff5c7431 */ /* 0x000fe200000001ff */
[----:B------:R-:W-:Y:S01]  /*0310*/  BSSY B1, `(.L_x_174) ;  /* 0x00004a0000017945 */ /* 0x000fe20003800000 */
[----:B------:R0:W5:Y:S04]  /*0320*/  LDG.E.128 R12, desc[UR6][R2.64] ;  /* 0x00000006020c7981 */ /* 0x000168000c1e1d00 */
[----:B------:R1:W5:Y:S04]  /*0330*/  LDG.E.128 R8, desc[UR6][R16.64+0x200] ;  /* 0x0002000610087981 */ /* 0x000368000c1e1d00 */
[----:B------:R1:W5:Y:S01]  /*0340*/  LDG.E.128 R4, desc[UR6][R16.64] ;  /* 0x0000000610047981 */ /* 0x000362000c1e1d00 */
[----:B------:R-:W-:-:S02]  /*0350*/  ISETP.NE.AND.EX P0, PT, RZ, UR5, PT, P0 ;  /* 0x00000005ff007c0c */ /* 0x000fc4000bf05300 */
        /* <DEDUP_REMOVED lines=13> */
[----:B------:R-:W-:Y:S02]  /*0430*/  MOV R83, RZ ;  /* 0x000000ff00537202 */ /* 0x000fe40000000f00 */
        /* <DEDUP_REMOVED lines=9> */
[----:B0-----:R-:W-:-:S02]  /*04d0*/  CS2R R2, SRZ ;  /* 0x0000000000027805 */ /* 0x001fc4000001ff00 */
[----:B---3--:R-:W-:Y:S02]  /*04e0*/  PRMT R99, R60, 0x7632, R99 ;  /* 0x000076323c637816 */ /* 0x008fe40000000063 */
[----:B------:R-:W-:Y:S02]  /*04f0*/  PRMT R100, R61, 0x7632, R100 ;  /* 0x000076323d647816 */ /* 0x000fe40000000064 */
[----:B------:R-:W-:Y:S02]  /*0500*/  PRMT R101, R62, 0x7632, R101 ;  /* 0x000076323e657816 */ /* 0x000fe40000000065 */
[----:B-1----:R-:W-:-:S07]  /*0510*/  PRMT R102, R63, 0x7632, R102 ;  /* 0x000076323f667816 */ /* 0x002fce0000000066 */
.L_x_188:
[----:B------:R-:W0:Y:S08]  /*0520*/  @P0 LDC.64 R32, c[0x0][0x3e0] ;  /* 0x0000f800ff200b82 */ /* 0x000e300000000a00 */
[----:B------:R-:W1:Y:S08]  /*0530*/  LDC.64 R28, c[0x0][0x3c0] ;  /* 0x0000f000ff1c7b82 */ /* 0x000e700000000a00 */
[----:B------:R-:W2:Y:S01]  /*0540*/  LDC.64 R30, c[0x0][0x3c8] ;  /* 0x0000f200ff1e7b82 */ /* 0x000ea20000000a00 */
[----:B0-----:R-:W-:-:S06]  /*0550*/  @P0 IMAD.WIDE R32, R93, 0x2, R32 ;  /* 0x000000025d200825 */ /* 0x001fcc00078e0220 */
[----:B------:R-:W3:Y:S01]  /*0560*/  @P0 LDG.E.U16 R32, desc[UR6][R32.64] ;  /* 0x0000000620200981 */ /* 0x000ee2000c1e1500 */
[----:B-1----:R-:W-:-:S06]  /*0570*/  IMAD.WIDE R28, R93, 0x4, R28 ;  /* 0x000000045d1c7825 */ /* 0x002fcc00078e021c */
[----:B------:R-:W4:Y:S01]  /*0580*/  LDG.E R28, desc[UR6][R28.64] ;  /* 0x000000061c1c7981 */ /* 0x000f22000c1e1900 */
[----:B--2---:R-:W-:-:S05]  /*0590*/  IMAD.WIDE R30, R93, 0x4, R30 ;  /* 0x000000045d1e7825 */ /* 0x004fca00078e021e */
[----:B-----5:R0:W5:Y:S01]  /*05a0*/  LDG.E R97, desc[UR6][R30.64] ;  /* 0x000000061e617981 */ /* 0x020162000c1e1900 */
[----:B------:R-:W1:Y:S01]  /*05b0*/  S2R R82, SR_TID.X ;  /* 0x0000000000527919 */ /* 0x000e620000002100 */
[----:B------:R-:W-:Y:S01]  /*05c0*/  ISETP.NE.U32.AND P1, PT, RZ, UR10, PT ;  /* 0x0000000aff007c0c */ /* 0x000fe2000bf25070 */
[----:B------:R-:W-:-:S03]  /*05d0*/  IMAD R0, R93, UR9, RZ ;  /* 0x000000095d007c24 */ /* 0x000fc6000f8e02ff */
[----:B------:R-:W-:Y:S02]  /*05e0*/  ISETP.NE.AND.EX P1, PT, RZ, UR11, PT, P1 ;  /* 0x0000000bff007c0c */ /* 0x000fe4000bf25310 */
[----:B------:R-:W-:Y:S02]  /*05f0*/  SHF.R.S32.HI R35, RZ, 0x1f, R0 ;  /* 0x0000001fff237819 */ /* 0x000fe40000011400 */
[----:B------:R-:W-:Y:S02]  /*0600*/  ISETP.NE.AND P2, PT, RZ, UR8, PT ;  /* 0x00000008ff007c0c */ /* 0x000fe4000bf45270 */
[----:B------:R-:W-:Y:S02]  /*0610*/  LEA.HI R35, R35, R0, RZ, 0x3 ;  /* 0x0000000023237211 */ /* 0x000fe400078f18ff */
[----:B------:R-:W-:Y:S02]  /*0620*/  MOV R98, 0x3f800000 ;  /* 0x3f80000000627802 */ /* 0x000fe40000000f00 */
[----:B-1----:R-:W-:-:S04]  /*0630*/  LOP3.LUT R0, R82, 0x1f, RZ, 0xc0, !PT ;  /* 0x0000001f52007812 */ /* 0x002fc800078ec0ff */
[----:B------:R-:W-:Y:S02]  /*0640*/  LEA.HI.SX32 R103, R35, R0, 0x1d ;  /* 0x0000000023677211 */ /* 0x000fe400078feaff */
[----:B---3--:R-:W-:Y:S02]  /*0650*/  @P0 SHF.L.U32 R98, R32, 0x10, RZ ;  /* 0x0000001020620819 */ /* 0x008fe400000006ff */
[----:B----4-:R-:W-:Y:S01]  /*0660*/  FSEL R0, R28, RZ, !P2 ;  /* 0x000000ff1c007208 */ /* 0x010fe20005000000 */
[----:B0-----:R-:W-:Y:S06]  /*0670*/  @P1 BRA `(.L_x_175) ;  /* 0x0000000800c01947 */ /* 0x001fec0003800000 */
[----:B------:R-:W0:Y:S01]  /*0680*/  LDC.64 R32, c[0x0][0x3a8] ;  /* 0x0000ea00ff207b82 */ /* 0x000e220000000a00 */
[----:B------:R-:W-:-:S07]  /*0690*/  IADD3 R96, PT, PT, R103, 0x20, RZ ;  /* 0x0000002067607810 */ /* 0x000fce0007ffe0ff */
[----:B------:R-:W1:Y:S01]  /*06a0*/  LDC.64 R40, c[0x0][0x428] ;  /* 0x00010a00ff287b82 */ /* 0x000e620000000a00 */
[----:B0-----:R-:W-:-:S04]  /*06b0*/  IMAD.WIDE.U32 R28, R103, 0x10, R32 ;  /* 0x00000010671c7825 */ /* 0x001fc800078e0020 */
[----:B------:R-:W-:Y:S02]  /*06c0*/  IMAD.WIDE.U32 R32, R96, 0x10, R32 ;  /* 0x0000001060207825 */ /* 0x000fe400078e0020 */
[----:B------:R-:W2:Y:S04]  /*06d0*/  LDG.E.128 R28, desc[UR6][R28.64] ;  /* 0x000000061c1c7981 */ /* 0x000ea8000c1e1d00 */
[----:B------:R-:W3:Y:S01]  /*06e0*/  LDG.E.128 R32, desc[UR6][R32.64] ;  /* 0x0000000620207981 */ /* 0x000ee2000c1e1d00 */
[----:B-1----:R-:W-:-:S04]  /*06f0*/  IMAD.WIDE.U32 R36, R103, 0x10, R40 ;  /* 0x0000001067247825 */ /* 0x002fc800078e0028 */
[----:B------:R-:W-:Y:S02]  /*0700*/  IMAD.WIDE.U32 R40, R96, 0x10, R40 ;  /* 0x0000001060287825 */ /* 0x000fe400078e0028 */
[----:B------:R-:W4:Y:S04]  /*0710*/  LDG.E.128 R36, desc[UR6][R36.64] ;  /* 0x0000000624247981 */ /* 0x000f28000c1e1d00 */
[----:B------:R-:W4:Y:S01]  /*0720*/  LDG.E.128 R40, desc[UR6][R40.64] ;  /* 0x0000000628287981 */ /* 0x000f22000c1e1d00 */
[----:B------:R-:W-:Y:S02]  /*0730*/  SHF.L.U32 R146, R100, 0x10, RZ ;  /* 0x0000001064927819 */ /* 0x000fe400000006ff */
[----:B------:R-:W-:Y:S02]  /*0740*/  SHF.L.U32 R144, R102, 0x10, RZ ;  /* 0x0000001066907819 */ /* 0x000fe400000006ff */
[----:B--2---:R-:W-:-:S02]  /*0750*/  PRMT R106, R29, 0x7632, R106 ;  /* 0x000076321d6a7816 */ /* 0x004fc4000000006a */
[C---:B------:R-:W-:Y:S02]  /*0760*/  PRMT R105, R28.reuse, 0x7632, R105 ;  /* 0x000076321c697816 */ /* 0x040fe40000000069 */
[----:B------:R-:W-:Y:S02]  /*0770*/  SHF.L.U32 R107, R28, 0x10, RZ ;  /* 0x000000101c6b7819 */ /* 0x000fe400000006ff */
[----:B------:R-:W-:Y:S02]  /*0780*/  SHF.L.U32 R29, R29, 0x10, RZ ;  /* 0x000000101d1d7819 */ /* 0x000fe400000006ff */
[----:B------:R-:W-:Y:S01]  /*0790*/  SHF.L.U32 R109, R30, 0x10, RZ ;  /* 0x000000101e6d7819 */ /* 0x000fe200000006ff */
[C---:B------:R-:W-:Y:S01]  /*07a0*/  FADD.FTZ R104, -R0.reuse, R107 ;  /* 0x0000006b00687221 */ /* 0x040fe20000010100 */
[----:B------:R-:W-:Y:S01]  /*07b0*/  SHF.L.U32 R111, R31, 0x10, RZ ;  /* 0x000000101f6f7819 */ /* 0x000fe200000006ff */
[----:B------:R-:W-:Y:S01]  /*07c0*/  FADD.FTZ R124, -R0, R29 ;  /* 0x0000001d007c7221 */ /* 0x000fe20000010100 */
[----:B------:R-:W-:Y:S01]  /*07d0*/  PRMT R28, R30, 0x7632, R28 ;  /* 0x000076321e1c7816 */ /* 0x000fe2000000001c */
[----:B------:R-:W-:Y:S01]  /*07e0*/  FADD.FTZ R154, -R0, R109 ;  /* 0x0000006d009a7221 */ /* 0x000fe20000010100 */
[----:B---3--:R-:W-:Y:S01]  /*07f0*/  PRMT R108, R32, 0x7632, R108 ;  /* 0x00007632206c7816 */ /* 0x008fe2000000006c */
[----:B------:R-:W-:Y:S01]  /*0800*/  FADD.FTZ R156, -R0, R111 ;  /* 0x0000006f009c7221 */ /* 0x000fe20000010100 */
[----:B------:R-:W-:Y:S01]  /*0810*/  SHF.L.U32 R113, R32, 0x10, RZ ;  /* 0x0000001020717819 */ /* 0x000fe200000006ff */
[C---:B-----5:R-:W-:Y:S01]  /*0820*/  FMUL.FTZ R131, R97.reuse, R124 ;  /* 0x0000007c61837220 */ /* 0x060fe20000410000 */
[C---:B------:R-:W-:Y:S01]  /*0830*/  PRMT R110, R34.reuse, 0x7632, R110 ;  /* 0x00007632226e7816 */ /* 0x040fe2000000006e */
[----:B------:R-:W-:Y:S01]  /*0840*/  FMUL.FTZ R129, R97, R154 ;  /* 0x0000009a61817220 */ /* 0x000fe20000410000 */
[----:B------:R-:W-:Y:S01]  /*0850*/  SHF.L.U32 R117, R34, 0x10, RZ ;  /* 0x0000001022757819 */ /* 0x000fe200000006ff */
[C---:B------:R-:W-:Y:S01]  /*0860*/  FADD.FTZ R158, -R0.reuse, R113 ;  /* 0x00000071009e7221 */ /* 0x040fe20000010100 */
[----:B------:R-:W-:Y:S01]  /*0870*/  PRMT R30, R31, 0x7632, R30 ;  /* 0x000076321f1e7816 */ /* 0x000fe2000000001e */
[----:B------:R-:W-:Y:S01]  /*0880*/  FMUL.FTZ R127, R97, R156 ;  /* 0x0000009c617f7220 */ /* 0x000fe20000410000 */
[----:B------:R-:W-:Y:S01]  /*0890*/  PRMT R32, R33, 0x7632, R32 ;  /* 0x0000763221207816 */ /* 0x000fe20000000020 */
[----:B------:R-:W-:Y:S01]  /*08a0*/  FADD.FTZ R150, -R0, R117 ;  /* 0x0000007500967221 */ /* 0x000fe20000010100 */
[----:B------:R-:W-:-:S02]  /*08b0*/  PRMT R34, R35, 0x7632, R34 ;  /* 0x0000763223227816 */ /* 0x000fc40000000022 */
[----:B------:R-:W-:Y:S02]  /*08c0*/  SHF.L.U32 R115, R33, 0x10, RZ ;  /* 0x0000001021737819 */ /* 0x000fe400000006ff */
[----:B------:R-:W-:Y:S02]  /*08d0*/  SHF.L.U32 R119, R35, 0x10, RZ ;  /* 0x0000001023777819 */ /* 0x000fe400000006ff */
        /* <DEDUP_REMOVED lines=11> */
[----:B------:R-:W-:Y:S01]  /*0990*/  FADD.FTZ R142, -R0, R33 ;  /* 0x00000021008e7221 */ /* 0x000fe20000010100 */
[----:B------:R-:W-:Y:S01]  /*09a0*/  SHF.L.U32 R109, R110, 0x10, RZ ;  /* 0x000000106e6d7819 */ /* 0x000fe200000006ff */
[----:B------:R-:W-:Y:S01]  /*09b0*/  FADD.FTZ R110, -R0, R31 ;  /* 0x0000001f006e7221 */ /* 0x000fe20000010100 */
[----:B------:R-:W-:Y:S01]  /*09c0*/  SHF.L.U32 R111, R34, 0x10, RZ ;  /* 0x00000010226f7819 */ /* 0x000fe200000006ff */
[C---:B------:R-:W-:Y:S01]  /*09d0*/  FADD.FTZ R140, -R0.reuse, R35 ;  /* 0x00000023008c7221 */ /* 0x040fe20000010100 */
[C---:B----4-:R-:W-:Y:S01]  /*09e0*/  PRMT R132, R39.reuse, 0x7632, R132 ;  /* 0x0000763227847816 */ /* 0x050fe20000000084 */
[C---:B------:R-:W-:Y:S01]  /*09f0*/  FADD.FTZ R114, -R0.reuse, R107 ;  /* 0x0000006b00727221 */ /* 0x040fe20000010100 */
[----:B------:R-:W-:Y:S01]  /*0a00*/  SHF.L.U32 R34, R39, 0x10, RZ ;  /* 0x0000001027227819 */ /* 0x000fe200000006ff */
[C---:B------:R-:W-:Y:S01]  /*0a10*/  FADD.FTZ R32, -R0.reuse, R109 ;  /* 0x0000006d00207221 */ /* 0x040fe20000010100 */
[----:B------:R-:W-:Y:S01]  /*0a20*/  FADD.FTZ R116, -R0, R111 ;  /* 0x0000006f00747221 */ /* 0x000fe20000010100 */
[----:B------:R-:W-:Y:S01]  /*0a30*/  PRMT R122, R36, 0x7632, R122 ;  /* 0x00007632247a7816 */ /* 0x000fe2000000007a */
[C---:B------:R-:W-:Y:S01]  /*0a40*/  FMUL.FTZ R114, R97.reuse, R114 ;  /* 0x0000007261727220 */ /* 0x040fe20000410000 */
[----:B------:R-:W-:Y:S01]  /*0a50*/  PRMT R39, R12, 0x7632, R39 ;  /* 0x000076320c277816 */ /* 0x000fe20000000027 */
[C---:B------:R-:W-:Y:S01]  /*0a60*/  FMUL.FTZ R117, R97.reuse, R32 ;  /* 0x0000002061757220 */ /* 0x040fe20000410000 */
[----:B------:R-:W-:Y:S01]  /*0a70*/  SHF.L.U32 R29, R36, 0x10, RZ ;  /* 0x00000010241d7819 */ /* 0x000fe200000006ff */
[----:B------:R-:W-:Y:S01]  /*0a80*/  FMUL.FTZ R116, R97, R116 ;  /* 0x0000007461747220 */ /* 0x000fe20000410000 */
[----:B------:R-:W-:Y:S01]  /*0a90*/  SHF.L.U32 R0, R12, 0x10, RZ ;  /* 0x000000100c007819 */ /* 0x000fe200000006ff */
[----:B------:R-:W-:Y:S01]  /*0aa0*/  FMUL.FTZ R143, R127, R34 ;  /* 0x000000227f8f7220 */ /* 0x000fe20000410000 */
[----:B------:R-:W-:-:S02]  /*0ab0*/  PRMT R105, R38, 0x7632, R105 ;  /* 0x0000763226697816 */ /* 0x000fc40000000069 */
[----:B------:R-:W-:Y:S01]  /*0ac0*/  SHF.L.U32 R30, R38, 0x10, RZ ;  /* 0x00000010261e7819 */ /* 0x000fe200000006ff */
[-C--:B------:R-:W-:Y:S01]  /*0ad0*/  FMUL.FTZ R133, R0, R29.reuse ;  /* 0x0000001d00857220 */ /* 0x080fe20000410000 */
[----:B------:R-:W-:Y:S01]  /*0ae0*/  SHF.L.U32 R118, R40, 0x10, RZ ;  /* 0x0000001028767819 */ /* 0x000fe200000006ff */
[C---:B------:R-:W-:Y:S01]  /*0af0*/  FMUL.FTZ R0, R97.reuse, R104 ;  /* 0x0000006861007220 */ /* 0x040fe20000410000 */
        /* <DEDUP_REMOVED lines=10> */
[----:B------:R-:W-:Y:S01]  /*0ba0*/  PRMT R119, R41, 0x7632, R119 ;  /* 0x0000763229777816 */ /* 0x000fe20000000077 */
[----:B------:R-:W-:Y:S01]  /*0bb0*/  FADD.FTZ R39, RZ, R133 ;  /* 0x00000085ff277221 */ /* 0x000fe20000010000 */
[C---:B------:R-:W-:Y:S01]  /*0bc0*/  PRMT R120, R37.reuse, 0x7632, R120 ;  /* 0x0000763225787816 */ /* 0x040fe20000000078 */
[----:B------:R-:W-:Y:S01]  /*0bd0*/  FMUL.FTZ R109, R38, R35 ;  /* 0x00000023266d7220 */ /* 0x000fe20000410000 */
[----:B------:R-:W-:Y:S01]  /*0be0*/  SHF.L.U32 R28, R37, 0x10, RZ ;  /* 0x00000010251c7819 */ /* 0x000fe200000006ff */
[----:B------:R-:W-:Y:S01]  /*0bf0*/  FFMA.FTZ R38, R0, R133, RZ ;  /* 0x0000008500267223 */ /* 0x000fe200000100ff */
[----:B------:R-:W-:Y:S01]  /*0c00*/  SHF.L.U32 R33, R13, 0x10, RZ ;  /* 0x000000100d217819 */ /* 0x000fe200000006ff */
[----:B------:R-:W-:Y:S01]  /*0c10*/  FADD.FTZ R39, R39, R124 ;  /* 0x0000007c27277221 */ /* 0x000fe20000010000 */
[----:B------:R-:W-:Y:S01]  /*0c20*/  PRMT R41, R13, 0x7632, R41 ;  /* 0x000076320d297816 */ /* 0x000fe20000000029 */
[----:B------:R-:W-:Y:S01]  /*0c30*/  FFMA.FTZ R38, R125, R124, R38 ;  /* 0x0000007c7d267223 */ /* 0x000fe20000010026 */
[----:B------:R-:W-:Y:S01]  /*0c40*/  PRMT R134, R40, 0x7632, R134 ;  /* 0x0000763228867816 */ /* 0x000fe20000000086 */
[-C--:B------:R-:W-:Y:S01]  /*0c50*/  FMUL.FTZ R130, R33, R28.reuse ;  /* 0x0000001c21827220 */ /* 0x080fe20000410000 */
[----:B------:R-:W-:Y:S01]  /*0c60*/  SHF.L.U32 R107, R15, 0x10, RZ ;  /* 0x000000100f6b7819 */ /* 0x000fe200000006ff */
[C---:B------:R-:W-:Y:S01]  /*0c70*/  FMUL.FTZ R147, R131.reuse, R28 ;  /* 0x0000001c83937220 */ /* 0x040fe20000410000 */
[----:B------:R-:W-:Y:S01]  /*0c80*/  SHF.L.U32 R136, R42, 0x10, RZ ;  /* 0x000000102a887819 */ /* 0x000fe200000006ff */
[----:B------:R-:W-:Y:S01]  /*0c90*/  FFMA.FTZ R38, R131, R130, R38 ;  /* 0x0000008283267223 */ /* 0x000fe20000010026 */
[----:B------:R-:W-:Y:S01]  /*0ca0*/  SHF.L.U32 R121, R43, 0x10, RZ ;  /* 0x000000102b797819 */ /* 0x000fe200000006ff */
        /* <DEDUP_REMOVED lines=8> */
[----:B------:R-:W-:Y:S01]  /*0d30*/  PRMT R123, R43, 0x7632, R123 ;  /* 0x000076322b7b7816 */ /* 0x000fe2000000007b */
[----:B------:R-:W-:Y:S01]  /*0d40*/  FADD.FTZ R113, R39, R130 ;  /* 0x0000008227717221 */ /* 0x000fe20000010000 */
[C---:B------:R-:W-:Y:S01]  /*0d50*/  SHF.L.U32 R43, R14.reuse, 0x10, RZ ;  /* 0x000000100e2b7819 */ /* 0x040fe200000006ff */
[----:B------:R-:W-:Y:S01]  /*0d60*/  FMUL.FTZ R40, R41, R120 ;  /* 0x0000007829287220 */ /* 0x000fe20000410000 */
[----:B------:R-:W-:Y:S01]  /*0d70*/  PRMT R36, R14, 0x7632, R36 ;  /* 0x000076320e247816 */ /* 0x000fe20000000024 */
[----:B------:R-:W-:Y:S01]  /*0d80*/  FMUL.FTZ R41, R97, R148 ;  /* 0x0000009461297220 */ /* 0x000fe20000410000 */
[----:B------:R-:W-:Y:S01]  /*0d90*/  PRMT R111, R15, 0x7632, R111 ;  /* 0x000076320f6f7816 */ /* 0x000fe2000000006f */
[----:B------:R-:W-:Y:S01]  /*0da0*/  FMUL.FTZ R128, R43, R30 ;  /* 0x0000001e2b807220 */ /* 0x000fe20000410000 */
[----:B------:R-:W-:Y:S01]  /*0db0*/  PRMT R138, R42, 0x7632, R138 ;  /* 0x000076322a8a7816 */ /* 0x000fe2000000008a */
[----:B------:R-:W-:Y:S01]  /*0dc0*/  FMUL.FTZ R42, R97, R112 ;  /* 0x00000070612a7220 */ /* 0x000fe20000410000 */
[----:B------:R-:W-:Y:S01]  /*0dd0*/  SHF.L.U32 R36, R36, 0x10, RZ ;  /* 0x0000001024247819 */ /* 0x000fe200000006ff */
[----:B------:R-:W-:Y:S01]  /*0de0*/  FADD.FTZ R113, R113, R40 ;  /* 0x0000002871717221 */ /* 0x000fe20000010000 */
[----:B------:R-:W-:Y:S01]  /*0df0*/  SHF.L.U32 R33, R105, 0x10, RZ ;  /* 0x0000001069217819 */ /* 0x000fe200000006ff */
[----:B------:R-:W-:Y:S01]  /*0e00*/  FFMA.FTZ R112, R41, R40, R38 ;  /* 0x0000002829707223 */ /* 0x000fe20000010026 */
[----:B------:R-:W-:Y:S01]  /*0e10*/  SHF.L.U32 R111, R111, 0x10, RZ ;  /* 0x000000106f6f7819 */ /* 0x000fe200000006ff */
[----:B------:R-:W-:Y:S01]  /*0e20*/  FADD.FTZ R148, R113, R128 ;  /* 0x0000008071947221 */ /* 0x000fe20000010000 */
[----:B------:R-:W-:Y:S01]  /*0e30*/  SHF.L.U32 R132, R132, 0x10, RZ ;  /* 0x0000001084847819 */ /* 0x000fe200000006ff */
[----:B------:R-:W-:Y:S01]  /*0e40*/  FMUL.FTZ R39, R36, R33 ;  /* 0x0000002124277220 */ /* 0x000fe20000410000 */
[----:B------:R-:W-:Y:S01]  /*0e50*/  SHF.L.U32 R119, R119, 0x10, RZ ;  /* 0x0000001077777819 */ /* 0x000fe200000006ff */
[----:B------:R-:W-:Y:S01]  /*0e60*/  FMUL.FTZ R36, R97, R110 ;  /* 0x0000006e61247220 */ /* 0x000fe20000410000 */
[----:B------:R-:W-:Y:S01]  /*0e70*/  FFMA.FTZ R113, R129, R128, R112 ;  /* 0x0000008081717223 */ /* 0x000fe20000010070 */
[----:B------:R-:W-:Y:S01]  /*0e80*/  SHF.L.U32 R31, R101, 0x10, RZ ;  /* 0x00000010651f7819 */ /* 0x000fe200000006ff */
[----:B------:R-:W-:Y:S01]  /*0e90*/  FMUL.FTZ R38, R111, R132 ;  /* 0x000000846f267220 */ /* 0x000fe20000410000 */
[----:B------:R-:W-:Y:S01]  /*0ea0*/  SHF.L.U32 R138, R138, 0x10, RZ ;  /* 0x000000108a8a7819 */ /* 0x000fe200000006ff */
[----:B------:R-:W-:Y:S01]  /*0eb0*/  FMUL.FTZ R111, R146, R119 ;  /* 0x00000077926f7220 */ /* 0x000fe20000410000 */
[----:B------:R-:W-:Y:S01]  /*0ec0*/  SHF.L.U32 R37, R99, 0x10, RZ ;  /* 0x0000001063257819 */ /* 0x000fe200000006ff */
[----:B------:R-:W-:Y:S01]  /*0ed0*/  FADD.FTZ R115, R148, R39 ;  /* 0x0000002794737221 */ /* 0x000fe20000010000 */
[----:B------:R-:W-:Y:S01]  /*0ee0*/  SHF.L.U32 R134, R134, 0x10, RZ ;  /* 0x0000001086867819 */ /* 0x000fe200000006ff */
[----:B------:R-:W-:Y:S01]  /*0ef0*/  FFMA.FTZ R146, R36, R39, R113 ;  /* 0x0000002724927223 */ /* 0x000fe20000010071 */
[----:B------:R-:W-:Y:S01]  /*0f00*/  FMUL.FTZ R112, R31, R138 ;  /* 0x0000008a1f707220 */ /* 0x000fe20000410000 */
[----:B------:R-:W-:Y:S01]  /*0f10*/  FADD.FTZ R31, R115, R126 ;  /* 0x0000007e731f7221 */ /* 0x000fe20000010000 */
[----:B------:R-:W-:Y:S01]  /*0f20*/  FMUL.FTZ R105, R97, R158 ;  /* 0x0000009e61697220 */ /* 0x000fe20000410000 */
[----:B------:R-:W-:Y:S01]  /*0f30*/  FMUL.FTZ R110, R37, R134 ;  /* 0x00000086256e7220 */ /* 0x000fe20000410000 */
[----:B------:R-:W-:Y:S01]  /*0f40*/  FMUL.FTZ R37, R97, R142 ;  /* 0x0000008e61257220 */ /* 0x000fe20000410000 */
[----:B------:R-:W-:Y:S01]  /*0f50*/  FFMA.FTZ R146, R127, R126, R146 ;  /* 0x0000007e7f927223 */ /* 0x000fe20000010092 */
[----:B------:R-:W-:Y:S01]  /*0f60*/  FADD.FTZ R31, R31, R38 ;  /* 0x000000261f1f7221 */ /* 0x000fe20000010000 */
[C---:B------:R-:W-:Y:S01]  /*0f70*/  FMUL.FTZ R115, R97.reuse, R140 ;  /* 0x0000008c61737220 */ /* 0x040fe20000410000 */
[----:B------:R-:W-:Y:S01]  /*0f80*/  FMUL.FTZ R43, R97, R150 ;  /* 0x00000096612b7220 */ /* 0x000fe20000410000 */
[----:B------:R-:W-:Y:S01]  /*0f90*/  FFMA.FTZ R146, R37, R38, R146 ;  /* 0x0000002625927223 */ /* 0x000fe20000010092 */
[----:B------:R-:W-:Y:S01]  /*0fa0*/  FADD.FTZ R31, R31, R108 ;  /* 0x0000006c1f1f7221 */ /* 0x000fe20000010000 */
[----:B------:R-:W-:Y:S01]  /*0fb0*/  SHF.L.U32 R123, R123, 0x10, RZ ;  /* 0x000000107b7b7819 */ /* 0x000fe200000006ff */
[C---:B------:R-:W-:Y:S01]  /*0fc0*/  FMUL.FTZ R141, R105.reuse, R118 ;  /* 0x00000076698d7220 */ /* 0x040fe20000410000 */
[----:B------:R-:W-:Y:S01]  /*0fd0*/  FFMA.FTZ R146, R105, R108, R146 ;  /* 0x0000006c69927223 */ /* 0x000fe20000010092 */
[----:B------:R-:W-:Y:S01]  /*0fe0*/  FADD.FTZ R32, R31, R110 ;  /* 0x0000006e1f207221 */ /* 0x000fe20000010000 */
[----:B------:R-:W-:Y:S01]  /*0ff0*/  FMUL.FTZ R137, R43, R136 ;  /* 0x000000882b897220 */ /* 0x000fe20000410000 */
[----:B------:R-:W-:Y:S01]  /*1000*/  FMUL.FTZ R113, R144, R123 ;  /* 0x0000007b90717220 */ /* 0x000fe20000410000 */
        /* <DEDUP_REMOVED lines=15> */
[C---:B------:R-:W-:Y:S01]  /*1100*/  FMUL.FTZ R154, R117.reuse, R138 ;  /* 0x0000008a759a7220 */ /* 0x040fe20000410000 */
[----:B------:R-:W-:Y:S01]  /*1110*/  FFMA.FTZ R31, R117, R112, R32 ;  /* 0x00000070751f7223 */ /* 0x000fe20000010020 */
[----:B------:R-:W-:-:S03]  /*1120*/  FADD.FTZ R140, R140, R107 ;  /* 0x0000006b8c8c7221 */ /* 0x000fc60000010000 */
[----:B------:R-:W-:Y:S01]  /*1130*/  FFMA.FTZ R31, R42, R107, R31 ;  /* 0x0000006b2a1f7223 */ /* 0x000fe2000001001f */
[----:B------:R-:W-:Y:S01]  /*1140*/  FADD.FTZ R32, R140, R113 ;  /* 0x000000718c207221 */ /* 0x000fe20000010000 */
[C---:B------:R-:W-:Y:S02]  /*1150*/  FMUL.FTZ R140, R116.reuse, R123 ;  /* 0x0000007b748c7220 */ /* 0x040fe40000410000 */
[----:B------:R-:W-:Y:S01]  /*1160*/  FFMA.FTZ R31, R116, R113, R31 ;  /* 0x00000071741f7223 */ /* 0x000fe2000001001f */
[----:B------:R-:W-:Y:S06]  /*1170*/  BRA `(.L_x_176) ;  /* 0x0000000800d07947 */ /* 0x000fec0003800000 */
.L_x_175:
[----:B------:R-:W0:Y:S01]  /*1180*/  LDC.64 R16, c[0x0][0x3a8] ;  /* 0x0000ea00ff107b82 */ /* 0x000e220000000a00 */
[----:B------:R-:W-:-:S07]  /*1190*/  IADD3 R96, PT, PT, R103, 0x20, RZ ;  /* 0x0000002067607810 */ /* 0x000fce0007ffe0ff */
[----:B------:R-:W1:Y:S01]  /*11a0*/  LDC.64 R20, c[0x0][0x438] ;  /* 0x00010e00ff147b82 */ /* 0x000e620000000a00 */
[----:B0-----:R-:W-:-:S04]  /*11b0*/  IMAD.WIDE.U32 R28, R103, 0x10, R16 ;  /* 0x00000010671c7825 */ /* 0x001fc800078e0010 */
[----:B------:R-:W-:-:S03]  /*11c0*/  IMAD.WIDE.U32 R32, R96, 0x10, R16 ;  /* 0x0000001060207825 */ /* 0x000fc600078e0010 */
[----:B------:R-:W0:Y:S01]  /*11d0*/  LDC.64 R16, c[0x0][0x428] ;  /* 0x00010a00ff107b82 */ /* 0x000e220000000a00 */
[----:B------:R-:W2:Y:S04]  /*11e0*/  LDG.E.128 R28, desc[UR6][R28.64] ;  /* 0x000000061c1c7981 */ /* 0x000ea8000c1e1d00 */
[----:B------:R-:W3:Y:S01]  /*11f0*/  LDG.E.128 R32, desc[UR6][R32.64] ;  /* 0x0000000620207981 */ /* 0x000ee2000c1e1d00 */
[----:B0-----:R-:W-:-:S04]  /*1200*/  IMAD.WIDE.U32 R36, R103, 0x10, R16 ;  /* 0x0000001067247825 */ /* 0x001fc800078e0010 */
[----:B------:R-:W-:Y:S02]  /*1210*/  IMAD.WIDE.U32 R40, R96, 0x10, R16 ;  /* 0x0000001060287825 */ /* 0x000fe400078e0010 */
[----:B------:R-:W4:Y:S04]  /*1220*/  LDG.E.128 R36, desc[UR6][R36.64] ;  /* 0x0000000624247981 */ /* 0x000f28000c1e1d00 */
[----:B------:R-:W4:Y:S01]  /*1230*/  LDG.E.128 R40, desc[UR6][R40.64] ;  /* 0x0000000628287981 */ /* 0x000f22000c1e1d00 */
[----:B-1----:R-:W-:-:S04]  /*1240*/  IMAD.WIDE.U32 R16, R103, 0x10, R20 ;  /* 0x0000001067107825 */ /* 0x002fc800078e0014 */
[----:B------:R-:W-:Y:S02]  /*1250*/  IMAD.WIDE.U32 R20, R96, 0x10, R20 ;  /* 0x0000001060147825 */ /* 0x000fe400078e0014 */
[----:B------:R-:W5:Y:S04]  /*1260*/  LDG.E.128 R16, desc[UR6][R16.64] ;  /* 0x0000000610107981 */ /* 0x000f68000c1e1d00 */
[----:B------:R-:W5:Y:S01]  /*1270*/  LDG.E.128 R20, desc[UR6][R20.64] ;  /* 0x0000000614147981 */ /* 0x000f62000c1e1d00 */
[----:B------:R-:W-:Y:S02]  /*1280*/  SHF.L.U32 R146, R100, 0x10, RZ ;  /* 0x0000001064927819 */ /* 0x000fe400000006ff */
[----:B------:R-:W-:Y:S02]  /*1290*/  SHF.L.U32 R144, R102, 0x10, RZ ;  /* 0x0000001066907819 */ /* 0x000fe400000006ff */
[----:B--2---:R-:W-:-:S02]  /*12a0*/  PRMT R105, R28, 0x7632, R105 ;  /* 0x000076321c697816 */ /* 0x004fc40000000069 */
[----:B------:R-:W-:Y:S02]  /*12b0*/  SHF.L.U32 R107, R28, 0x10, RZ ;  /* 0x000000101c6b7819 */ /* 0x000fe400000006ff */
[C---:B------:R-:W-:Y:S02]  /*12c0*/  PRMT R28, R29.reuse, 0x7632, R28 ;  /* 0x000076321d1c7816 */ /* 0x040fe4000000001c */
[----:B------:R-:W-:Y:S01]  /*12d0*/  SHF.L.U32 R29, R29, 0x10, RZ ;  /* 0x000000101d1d7819 */ /* 0x000fe200000006ff */
[----:B------:R-:W-:Y:S01]  /*12e0*/  FADD.FTZ R104, -R0, R107 ;  /* 0x0000006b00687221 */ /* 0x000fe20000010100 */
[----:B------:R-:W-:Y:S02]  /*12f0*/  SHF.L.U32 R109, R30, 0x10, RZ ;  /* 0x000000101e6d7819 */ /* 0x000fe400000006ff */
        /* <DEDUP_REMOVED lines=155> */
[----:B------:R-:W-:-:S07]  /*1cb0*/  FFMA.FTZ R31, R116, R113, R31 ;  /* 0x00000071741f7223 */ /* 0x000fce000001001f */
.L_x_176:
        /* <DEDUP_REMOVED lines=33> */
[----:B------:R-:W-:-:S02]  /*1ed0*/  PRMT R34, R4, 0x7632, R34 ;  /* 0x0000763204227816 */ /* 0x000fc40000000022 */
[----:B------:R-:W-:Y:S02]  /*1ee0*/  PRMT R35, R5, 0x7632, R35 ;  /* 0x0000763205237816 */ /* 0x000fe40000000023 */
[----:B------:R-:W-:Y:S02]  /*1ef0*/  PRMT R132, R6, 0x7632, R132 ;  /* 0x0000763206847816 */ /* 0x000fe40000000084 */
[----:B------:R-:W-:Y:S02]  /*1f00*/  PRMT R134, R7, 0x7632, R134 ;  /* 0x0000763207867816 */ /* 0x000fe40000000086 */
[----:B------:R-:W-:Y:S02]  /*1f10*/  PRMT R118, R8, 0x7632, R118 ;  /* 0x0000763208767816 */ /* 0x000fe40000000076 */
[----:B------:R-:W-:Y:S02]  /*1f20*/  PRMT R119, R9, 0x7632, R119 ;  /* 0x0000763209777816 */ /* 0x000fe40000000077 */
[----:B------:R-:W-:-:S02]  /*1f30*/  PRMT R120, R10, 0x7632, R120 ;  /* 0x000076320a787816 */ /* 0x000fc40000000078 */
[----:B------:R-:W-:Y:S01]  /*1f40*/  PRMT R121, R11, 0x7632, R121 ;  /* 0x000076320b797816 */ /* 0x000fe20000000079 */
[----:B------:R-:W-:Y:S06]  /*1f50*/  BRA.DIV UR4, `(.L_x_177) ;  /* 0x0000003a04907947 */ /* 0x000fec000b800000 */
        /* <DEDUP_REMOVED lines=18> */
.L_x_200:
[----:B-1----:R-:W-:Y:S01]  /*2080*/  FADD.FTZ R31, R28, R31 ;  /* 0x0000001f1c1f7221 */ /* 0x002fe20000010000 */
[----:B--2---:R-:W-:-:S03]  /*2090*/  FADD.FTZ R30, R29, R30 ;  /* 0x0000001e1d1e7221 */ /* 0x004fc60000010000 */
[----:B------:R-:W-:Y:S01]  /*20a0*/  FMUL.FTZ R31, R31, UR12 ;  /* 0x0000000c1f1f7c20 */ /* 0x000fe20008410000 */
[----:B------:R-:W-:-:S04]  /*20b0*/  FMUL.FTZ R123, R30, UR12 ;  /* 0x0000000c1e7b7c20 */ /* 0x000fc80008410000 */
[----:B------:R-:W-:Y:S01]  /*20c0*/  FSEL R122, R31, RZ, !P2 ;  /* 0x000000ff1f7a7208 */ /* 0x000fe20005000000 */
[----:B------:R-:W-:Y:S06]  /*20d0*/  @P1 BRA `(.L_x_178) ;  /* 0x0000001000fc1947 */ /* 0x000fec0003800000 */
[----:B------:R-:W0:Y:S02]  /*20e0*/  LDC.64 R32, c[0x0][0x390] ;  /* 0x0000e400ff207b82 */ /* 0x000e240000000a00 */
[----:B0-----:R-:W-:-:S06]  /*20f0*/  IMAD.WIDE.U32 R28, R103, 0x10, R32 ;  /* 0x00000010671c7825 */ /* 0x001fcc00078e0020 */
[----:B------:R-:W5:Y:S01]  /*2100*/  LDG.E.128 R28, desc[UR6][R28.64] ;  /* 0x000000061c1c7981 */ /* 0x000f62000c1e1d00 */
[----:B------:R-:W-:-:S04]  /*2110*/  ISETP.NE.U32.AND P1, PT, RZ, UR14, PT ;  /* 0x0000000eff007c0c */ /* 0x000fc8000bf25070 */
[----:B------:R-:W-:-:S13]  /*2120*/  ISETP.NE.AND.EX P1, PT, RZ, UR15, PT, P1 ;  /* 0x0000000fff007c0c */ /* 0x000fda000bf25310 */
[----:B------:R-:W-:Y:S05]  /*2130*/  @P1 BRA `(.L_x_179) ;  /* 0x0000000400241947 */ /* 0x000fea0003800000 */
[C-C-:B------:R-:W-:Y:S01]  /*2140*/  FFMA.FTZ R37, R123.reuse, R37, R122.reuse ;  /* 0x000000257b257223 */ /* 0x140fe2000001007a */
[C-C-:B------:R-:W-:Y:S01]  /*2150*/  FFMA.FTZ R127, R123.reuse, R127, R122.reuse ;  /* 0x0000007f7b7f7223 */ /* 0x140fe2000001007a */
[C-C-:B------:R-:W-:Y:S01]  /*2160*/  FFMA.FTZ R41, R123.reuse, R41, R122.reuse ;  /* 0x000000297b297223 */ /* 0x140fe2000001007a */
[----:B------:R-:W-:Y:S01]  /*2170*/  FFMA.FTZ R125, R123, R125, R122 ;  /* 0x0000007d7b7d7223 */ /* 0x000fe2000001007a */
[----:B------:R-:W-:Y:S01]  /*2180*/  FADD.FTZ R38, -R37, R38 ;  /* 0x0000002625267221 */ /* 0x000fe20000010100 */
[----:B------:R-:W-:Y:S01]  /*2190*/  FADD.FTZ R126, -R127, R126 ;  /* 0x0000007e7f7e7221 */ /* 0x000fe20000010100 */
[----:B------:R-:W-:Y:S01]  /*21a0*/  FADD.FTZ R40, -R41, R40 ;  /* 0x0000002829287221 */ /* 0x000fe20000010100 */
[--C-:B------:R-:W-:Y:S01]  /*21b0*/  FFMA.FTZ R129, R123, R129, R122.reuse ;  /* 0x000000817b817223 */ /* 0x100fe2000001007a */
[----:B------:R-:W-:Y:S01]  /*21c0*/  FMUL.FTZ R41, R97, R38 ;  /* 0x0000002661297220 */ /* 0x000fe20000410000 */
[----:B------:R-:W-:Y:S01]  /*21d0*/  FFMA.FTZ R36, R123, R36, R122 ;  /* 0x000000247b247223 */ /* 0x000fe2000001007a */
[----:B------:R-:W-:Y:S01]  /*21e0*/  FMUL.FTZ R37, R97, R126 ;  /* 0x0000007e61257220 */ /* 0x000fe20000410000 */
[----:B-----5:R-:W-:Y:S01]  /*21f0*/  PRMT R140, R31, 0x7632, R140 ;  /* 0x000076321f8c7816 */ /* 0x020fe2000000008c */
[----:B------:R-:W-:Y:S01]  /*2200*/  FFMA.FTZ R136, R123, R0, R122 ;  /* 0x000000007b887223 */ /* 0x000fe2000001007a */
[-C--:B------:R-:W-:Y:S01]  /*2210*/  FMUL.FTZ R0, R41, R98.reuse ;  /* 0x0000006229007220 */ /* 0x080fe20000410000 */
[----:B------:R-:W-:Y:S01]  /*2220*/  FADD.FTZ R138, -R125, R124 ;  /* 0x0000007c7d8a7221 */ /* 0x000fe20000010100 */
[----:B------:R-:W-:Y:S01]  /*2230*/  FADD.FTZ R128, -R129, R128 ;  /* 0x0000008081807221 */ /* 0x000fe20000010100 */
[----:B------:R-:W-:Y:S01]  /*2240*/  SHF.L.U32 R41, R7, 0x10, RZ ;  /* 0x0000001007297819 */ /* 0x000fe200000006ff */
[----:B------:R-:W-:Y:S01]  /*2250*/  FMUL.FTZ R124, R37, R98 ;  /* 0x00000062257c7220 */ /* 0x000fe20000410000 */
[----:B------:R-:W-:Y:S01]  /*2260*/  FADD.FTZ R38, -R36, R39 ;  /* 0x0000002724267221 */ /* 0x000fe20000010100 */
[----:B------:R-:W-:Y:S01]  /*2270*/  PRMT R135, R29, 0x7632, R135 ;  /* 0x000076321d877816 */ /* 0x000fe20000000087 */
[----:B------:R-:W-:Y:S01]  /*2280*/  FFMA.FTZ R131, R123, R131, R122 ;  /* 0x000000837b837223 */ /* 0x000fe2000001007a */
[----:B------:R-:W-:Y:S01]  /*2290*/  SHF.L.U32 R127, R134, 0x10, RZ ;  /* 0x00000010867f7819 */ /* 0x000fe200000006ff */
[----:B------:R-:W-:Y:S01]  /*22a0*/  FADD.FTZ R136, -R136, R133 ;  /* 0x0000008588887221 */ /* 0x000fe20000010100 */
[----:B------:R-:W-:Y:S01]  /*22b0*/  SHF.L.U32 R125, R140, 0x10, RZ ;  /* 0x000000108c7d7819 */ /* 0x000fe200000006ff */
[----:B------:R-:W-:Y:S01]  /*22c0*/  FMUL.FTZ R37, R97, R128 ;  /* 0x0000008061257220 */ /* 0x000fe20000410000 */
[----:B------:R-:W-:Y:S01]  /*22d0*/  SHF.L.U32 R36, R35, 0x10, RZ ;  /* 0x0000001023247819 */ /* 0x000fe200000006ff */
[----:B------:R-:W-:Y:S01]  /*22e0*/  FMUL.FTZ R35, R97, R40 ;  /* 0x0000002861237220 */ /* 0x000fe20000410000 */
[----:B------:R-:W-:Y:S01]  /*22f0*/  SHF.L.U32 R139, R31, 0x10, RZ ;  /* 0x000000101f8b7819 */ /* 0x000fe200000006ff */
[----:B------:R-:W-:Y:S01]  /*2300*/  FMUL.FTZ R133, R124, R41 ;  /* 0x000000297c857220 */ /* 0x000fe20000410000 */
[----:B------:R-:W-:Y:S01]  /*2310*/  PRMT R137, R30, 0x7632, R137 ;  /* 0x000076321e897816 */ /* 0x000fe20000000089 */
[----:B------:R-:W-:Y:S01]  /*2320*/  FMUL.FTZ R41, R97, R38 ;  /* 0x0000002661297220 */ /* 0x000fe20000410000 */
[----:B------:R-:W-:Y:S01]  /*2330*/  SHF.L.U32 R126, R135, 0x10, RZ ;  /* 0x00000010877e7819 */ /* 0x000fe200000006ff */
[----:B------:R-:W-:Y:S01]  /*2340*/  FMUL.FTZ R125, R0, R125 ;  /* 0x0000007d007d7220 */ /* 0x000fe20000410000 */
[----:B------:R-:W-:Y:S01]  /*2350*/  SHF.L.U32 R31, R30, 0x10, RZ ;  /* 0x000000101e1f7819 */ /* 0x000fe200000006ff */
[----:B------:R-:W-:Y:S01]  /*2360*/  FMUL.FTZ R134, R0, R127 ;  /* 0x0000007f00867220 */ /* 0x000fe20000410000 */
[-C--:B------:R-:W-:Y:S01]  /*2370*/  FMUL.FTZ R35, R35, R98.reuse ;  /* 0x0000006223237220 */ /* 0x080fe20000410000 */
[----:B------:R-:W-:Y:S01]  /*2380*/  FADD.FTZ R130, -R131, R130 ;  /* 0x0000008283827221 */ /* 0x000fe20000010100 */
[----:B------:R-:W-:Y:S01]  /*2390*/  FMUL.FTZ R0, R124, R139 ;  /* 0x0000008b7c007220 */ /* 0x000fe20000410000 */
[-C--:B------:R-:W-:Y:S01]  /*23a0*/  FMUL.FTZ R38, R37, R98.reuse ;  /* 0x0000006225267220 */ /* 0x080fe20000410000 */
[----:B------:R-:W-:Y:S01]  /*23b0*/  SHF.L.U32 R132, R132, 0x10, RZ ;  /* 0x0000001084847819 */ /* 0x000fe200000006ff */
[----:B------:R-:W-:Y:S01]  /*23c0*/  FMUL.FTZ R41, R41, R98 ;  /* 0x0000006229297220 */ /* 0x000fe20000410000 */
[----:B------:R-:W-:Y:S01]  /*23d0*/  SHF.L.U32 R124, R137, 0x10, RZ ;  /* 0x00000010897c7819 */ /* 0x000fe200000006ff */
[C---:B------:R-:W-:Y:S01]  /*23e0*/  FMUL.FTZ R126, R35.reuse, R126 ;  /* 0x0000007e237e7220 */ /* 0x040fe20000410000 */
[----:B------:R-:W-:Y:S01]  /*23f0*/  SHF.L.U32 R39, R6, 0x10, RZ ;  /* 0x0000001006277819 */ /* 0x000fe200000006ff */
[----:B------:R-:W-:Y:S01]  /*2400*/  FMUL.FTZ R40, R35, R36 ;  /* 0x0000002423287220 */ /* 0x000fe20000410000 */
[----:B------:R-:W-:Y:S01]  /*2410*/  PRMT R30, R28, 0x7632, R30 ;  /* 0x000076321c1e7816 */ /* 0x000fe2000000001e */
[C---:B------:R-:W-:Y:S01]  /*2420*/  FMUL.FTZ R129, R38.reuse, R31 ;  /* 0x0000001f26817220 */ /* 0x040fe20000410000 */
[C---:B------:R-:W-:Y:S01]  /*2430*/  FMUL.FTZ R37, R97.reuse, R130 ;  /* 0x0000008261257220 */ /* 0x040fe20000410000 */
[C---:B------:R-:W-:Y:S01]  /*2440*/  FMUL.FTZ R35, R97.reuse, R138 ;  /* 0x0000008a61237220 */ /* 0x040fe20000410000 */
[----:B------:R-:W-:Y:S01]  /*2450*/  FMUL.FTZ R31, R97, R136 ;  /* 0x00000088611f7220 */ /* 0x000fe20000410000 */
[C---:B------:R-:W-:Y:S01]  /*2460*/  FMUL.FTZ R124, R41.reuse, R124 ;  /* 0x0000007c297c7220 */ /* 0x040fe20000410000 */
[----:B------:R-:W-:Y:S01]  /*2470*/  FMUL.FTZ R132, R41, R132 ;  /* 0x0000008429847220 */ /* 0x000fe20000410000 */
[----:B------:R-:W-:Y:S01]  /*2480*/  SHF.L.U32 R29, R29, 0x10, RZ ;  /* 0x000000101d1d7819 */ /* 0x000fe200000006ff */
        /* <DEDUP_REMOVED lines=10> */
[C---:B------:R-:W-:Y:S01]  /*2530*/  FMUL.FTZ R128, R35.reuse, R30 ;  /* 0x0000001e23807220 */ /* 0x040fe20000410000 */
[----:B------:R-:W-:Y:S01]  /*2540*/  FMUL.FTZ R29, R38, R39 ;  /* 0x00000027261d7220 */ /* 0x000fe20000410000 */
[----:B------:R-:W-:Y:S01]  /*2550*/  FMUL.FTZ R35, R35, R36 ;  /* 0x0000002423237220 */ /* 0x000fe20000410000 */
[C---:B------:R-:W-:Y:S01]  /*2560*/  FMUL.FTZ R34, R31.reuse, R34 ;  /* 0x000000221f227220 */ /* 0x040fe20000410000 */
[----:B------:R-:W-:Y:S01]  /*2570*/  FMUL.FTZ R131, R31, R28 ;  /* 0x0000001c1f837220 */ /* 0x000fe20000410000 */
[----:B------:R-:W-:-:S02]  /*2580*/  F2FP.BF16.F32.PACK_AB R31, R134, R133 ;  /* 0x00000085861f723e */ /* 0x000fc400000010ff */
[----:B------:R-:W-:Y:S02]  /*2590*/  F2FP.BF16.F32.PACK_AB R30, R132, R41 ;  /* 0x00000029841e723e */ /* 0x000fe400000010ff */
[----:B------:R-:W-:Y:S02]  /*25a0*/  F2FP.BF16.F32.PACK_AB R29, R40, R29 ;  /* 0x0000001d281d723e */ /* 0x000fe400000010ff */
[----:B------:R-:W-:Y:S01]  /*25b0*/  F2FP.BF16.F32.PACK_AB R28, R35, R34 ;  /* 0x00000022231c723e */ /* 0x000fe200000010ff */
[----:B------:R-:W-:Y:S06]  /*25c0*/  BRA `(.L_x_180) ;  /* 0x0000000400307947 */ /* 0x000fec0003800000 */
.L_x_179:
[C-C-:B------:R-:W-:Y:S01]  /*25d0*/  FFMA.FTZ R127, R123.reuse, R127, R122.reuse ;  /* 0x0000007f7b7f7223 */ /* 0x140fe2000001007a */
[C-C-:B------:R-:W-:Y:S01]  /*25e0*/  FFMA.FTZ R37, R123.reuse, R37, R122.reuse ;  /* 0x000000257b257223 */ /* 0x140fe2000001007a */
[C-C-:B------:R-:W-:Y:S01]  /*25f0*/  FFMA.FTZ R26, R123.reuse, R0, R122.reuse ;  /* 0x000000007b1a7223 */ /* 0x140fe2000001007a */
[----:B------:R-:W-:Y:S01]  /*2600*/  FFMA.FTZ R129, R123, R129, R122 ;  /* 0x000000817b817223 */ /* 0x000fe2000001007a */
[----:B------:R-:W-:Y:S01]  /*2610*/  FADD.FTZ R126, -R127, R126 ;  /* 0x0000007e7f7e7221 */ /* 0x000fe20000010100 */
[----:B------:R-:W-:Y:S01]  /*2620*/  FADD.FTZ R38, -R37, R38 ;  /* 0x0000002625267221 */ /* 0x000fe20000010100 */
[----:B-----5:R-:W-:Y:S01]  /*2630*/  PRMT R136, R31, 0x7632, R136 ;  /* 0x000076321f887816 */ /* 0x020fe20000000088 */
[--C-:B------:R-:W-:Y:S01]  /*2640*/  FFMA.FTZ R125, R123, R125, R122.reuse ;  /* 0x0000007d7b7d7223 */ /* 0x100fe2000001007a */
[----:B------:R-:W-:Y:S01]  /*2650*/  SHF.L.U32 R138, R31, 0x10, RZ ;  /* 0x000000101f8a7819 */ /* 0x000fe200000006ff */
[C-C-:B------:R-:W-:Y:S01]  /*2660*/  FFMA.FTZ R41, R123.reuse, R41, R122.reuse ;  /* 0x000000297b297223 */ /* 0x140fe2000001007a */
[--C-:B------:R-:W-:Y:S01]  /*2670*/  FFMA.FTZ R0, R123, R36, R122.reuse ;  /* 0x000000247b007223 */ /* 0x100fe2000001007a */
[C---:B------:R-:W-:Y:S01]  /*2680*/  FMUL.FTZ R31, R97.reuse, R126 ;  /* 0x0000007e611f7220 */ /* 0x040fe20000410000 */
[----:B------:R-:W-:Y:S01]  /*2690*/  FMUL.FTZ R36, R97, R38 ;  /* 0x0000002661247220 */ /* 0x000fe20000410000 */
[----:B------:R-:W-:Y:S01]  /*26a0*/  FFMA.FTZ R131, R123, R131, R122 ;  /* 0x000000837b837223 */ /* 0x000fe2000001007a */
[C---:B------:R-:W-:Y:S01]  /*26b0*/  PRMT R135, R30.reuse, 0x7632, R135 ;  /* 0x000076321e877816 */ /* 0x040fe20000000087 */
[----:B------:R-:W-:Y:S01]  /*26c0*/  FADD.FTZ R128, -R129, R128 ;  /* 0x0000008081807221 */ /* 0x000fe20000010100 */
[----:B------:R-:W-:Y:S01]  /*26d0*/  SHF.L.U32 R27, R30, 0x10, RZ ;  /* 0x000000101e1b7819 */ /* 0x000fe200000006ff */
[----:B------:R-:W-:Y:S01]  /*26e0*/  FADD.FTZ R30, -R125, R124 ;  /* 0x0000007c7d1e7221 */ /* 0x000fe20000010100 */
[----:B------:R-:W-:Y:S01]  /*26f0*/  FADD.FTZ R40, -R41, R40 ;  /* 0x0000002829287221 */ /* 0x000fe20000010100 */
[----:B------:R-:W-:Y:S01]  /*2700*/  SHF.L.U32 R134, R134, 0x10, RZ ;  /* 0x0000001086867819 */ /* 0x000fe200000006ff */
[----:B------:R-:W-:Y:S01]  /*2710*/  FADD.FTZ R38, -R0, R39 ;  /* 0x0000002700267221 */ /* 0x000fe20000010100 */
[----:B------:R-:W-:Y:S01]  /*2720*/  SHF.L.U32 R136, R136, 0x10, RZ ;  /* 0x0000001088887819 */ /* 0x000fe200000006ff */
[-C--:B------:R-:W-:Y:S01]  /*2730*/  FMUL.FTZ R37, R31, R98.reuse ;  /* 0x000000621f257220 */ /* 0x080fe20000410000 */
[----:B------:R-:W-:Y:S01]  /*2740*/  SHF.L.U32 R124, R7, 0x10, RZ ;  /* 0x00000010077c7819 */ /* 0x000fe200000006ff */
[----:B------:R-:W-:Y:S01]  /*2750*/  FMUL.FTZ R41, R36, R98 ;  /* 0x0000006224297220 */ /* 0x000fe20000410000 */
[----:B------:R-:W-:Y:S01]  /*2760*/  FADD.FTZ R26, -R26, R133 ;  /* 0x000000851a1a7221 */ /* 0x000fe20000010100 */
[----:B------:R-:W-:Y:S01]  /*2770*/  FADD.FTZ R130, -R131, R130 ;  /* 0x0000008283827221 */ /* 0x000fe20000010100 */
[----:B------:R-:W-:Y:S01]  /*2780*/  SHF.L.U32 R131, R132, 0x10, RZ ;  /* 0x0000001084837819 */ /* 0x000fe200000006ff */
[C---:B------:R-:W-:Y:S01]  /*2790*/  FMUL.FTZ R133, R97.reuse, R128 ;  /* 0x0000008061857220 */ /* 0x040fe20000410000 */
[----:B------:R-:W-:Y:S01]  /*27a0*/  FMUL.FTZ R132, R97, R38 ;  /* 0x0000002661847220 */ /* 0x000fe20000410000 */
[----:B------:R-:W-:Y:S01]  /*27b0*/  FMUL.FTZ R0, R37, R138 ;  /* 0x0000008a25007220 */ /* 0x000fe20000410000 */
[C---:B------:R-:W-:Y:S01]  /*27c0*/  FMUL.FTZ R125, R41.reuse, R136 ;  /* 0x00000088297d7220 */ /* 0x040fe20000410000 */
[----:B------:R-:W-:Y:S01]  /*27d0*/  FMUL.FTZ R134, R41, R134 ;  /* 0x0000008629867220 */ /* 0x000fe20000410000 */
[----:B------:R-:W-:Y:S01]  /*27e0*/  FMUL.FTZ R37, R37, R124 ;  /* 0x0000007c25257220 */ /* 0x000fe20000410000 */
[----:B------:R-:W-:Y:S01]  /*27f0*/  SHF.L.U32 R127, R6, 0x10, RZ ;  /* 0x00000010067f7819 */ /* 0x000fe200000006ff */
[----:B------:R-:W-:Y:S01]  /*2800*/  FMUL.FTZ R41, R97, R130 ;  /* 0x0000008261297220 */ /* 0x000fe20000410000 */
[-C--:B------:R-:W-:Y:S01]  /*2810*/  FMUL.FTZ R124, R133, R98.reuse ;  /* 0x00000062857c7220 */ /* 0x080fe20000410000 */
[----:B------:R-:W-:Y:S01]  /*2820*/  SHF.L.U32 R135, R135, 0x10, RZ ;  /* 0x0000001087877819 */ /* 0x000fe200000006ff */
[-C--:B------:R-:W-:Y:S01]  /*2830*/  FMUL.FTZ R126, R132, R98.reuse ;  /* 0x00000062847e7220 */ /* 0x080fe20000410000 */
[----:B------:R-:W-:Y:S01]  /*2840*/  PRMT R24, R29, 0x7632, R24 ;  /* 0x000076321d187816 */ /* 0x000fe20000000018 */
[----:B------:R-:W-:Y:S01]  /*2850*/  FMUL.FTZ R38, R41, R98 ;  /* 0x0000006229267220 */ /* 0x000fe20000410000 */
[----:B------:R-:W-:Y:S01]  /*2860*/  SHF.L.U32 R29, R29, 0x10, RZ ;  /* 0x000000101d1d7819 */ /* 0x000fe200000006ff */
[C---:B------:R-:W-:Y:S01]  /*2870*/  FMUL.FTZ R129, R124.reuse, R27 ;  /* 0x0000001b7c817220 */ /* 0x040fe20000410000 */
[----:B------:R-:W-:Y:S01]  /*2880*/  FMUL.FTZ R130, R124, R127 ;  /* 0x0000007f7c827220 */ /* 0x000fe20000410000 */
[----:B------:R-:W-:Y:S01]  /*2890*/  SHF.L.U32 R39, R5, 0x10, RZ ;  /* 0x0000001005277819 */ /* 0x000fe200000006ff */
[C---:B------:R-:W-:Y:S01]  /*28a0*/  FMUL.FTZ R124, R126.reuse, R135 ;  /* 0x000000877e7c7220 */ /* 0x040fe20000410000 */
[----:B------:R-:W-:Y:S01]  /*28b0*/  FMUL.FTZ R135, R126, R131 ;  /* 0x000000837e877220 */ /* 0x000fe20000410000 */
[----:B------:R-:W-:Y:S01]  /*28c0*/  FMUL.FTZ R40, R97, R40 ;  /* 0x0000002861287220 */ /* 0x000fe20000410000 */
[----:B------:R-:W-:Y:S01]  /*28d0*/  PRMT R25, R28, 0x7632, R25 ;  /* 0x000076321c197816 */ /* 0x000fe20000000019 */
[----:B------:R-:W-:Y:S01]  /*28e0*/  FMUL.FTZ R127, R38, R29 ;  /* 0x0000001d267f7220 */ /* 0x000fe20000410000 */
[----:B------:R-:W-:Y:S01]  /*28f0*/  SHF.L.U32 R131, R35, 0x10, RZ ;  /* 0x0000001023837819 */ /* 0x000fe200000006ff */
[C---:B------:R-:W-:Y:S01]  /*2900*/  FMUL.FTZ R29, R97.reuse, R26 ;  /* 0x0000001a611d7220 */ /* 0x040fe20000410000 */
[----:B------:R-:W-:Y:S01]  /*2910*/  SHF.L.U32 R35, R24, 0x10, RZ ;  /* 0x0000001018237819 */ /* 0x000fe200000006ff */
[----:B------:R-:W-:Y:S01]  /*2920*/  FMUL.FTZ R24, R97, R30 ;  /* 0x0000001e61187220 */ /* 0x000fe20000410000 */
[----:B------:R-:W-:Y:S01]  /*2930*/  FMUL.FTZ R38, R38, R39 ;  /* 0x0000002726267220 */ /* 0x000fe20000410000 */
        /* <DEDUP_REMOVED lines=9> */
[C---:B------:R-:W-:Y:S01]  /*29d0*/  FMUL.FTZ R39, R26.reuse, R39 ;  /* 0x000000271a277220 */ /* 0x040fe20000410000 */
[C---:B------:R-:W-:Y:S01]  /*29e0*/  FMUL.FTZ R131, R25.reuse, R28 ;  /* 0x0000001c19837220 */ /* 0x040fe20000410000 */
[----:B------:R-:W-:Y:S01]  /*29f0*/  FMUL.FTZ R128, R26, R27 ;  /* 0x0000001b1a807220 */ /* 0x000fe20000410000 */
[----:B------:R-:W-:Y:S01]  /*2a00*/  FMUL.FTZ R28, R25, R34 ;  /* 0x00000022191c7220 */ /* 0x000fe20000410000 */
[----:B------:R-:W-:-:S02]  /*2a10*/  F2FP.BF16.F32.PACK_AB R27, R36, R31 ;  /* 0x0000001f241b723e */ /* 0x000fc400000010ff */
[----:B------:R-:W-:Y:S02]  /*2a20*/  F2FP.BF16.F32.PACK_AB R24, R24, R29 ;  /* 0x0000001d1818723e */ /* 0x000fe400000010ff */
[----:B------:R-:W-:Y:S02]  /*2a30*/  F2FP.BF16.F32.PACK_AB R26, R132, R133 ;  /* 0x00000085841a723e */ /* 0x000fe400000010ff */
[----:B------:R-:W-:Y:S02]  /*2a40*/  F2FP.BF16.F32.PACK_AB R25, R40, R41 ;  /* 0x000000292819723e */ /* 0x000fe400000010ff */
[----:B------:R-:W-:Y:S02]  /*2a50*/  F2FP.BF16.F32.PACK_AB R31, R134, R37 ;  /* 0x00000025861f723e */ /* 0x000fe400000010ff */
[----:B------:R-:W-:Y:S02]  /*2a60*/  F2FP.BF16.F32.PACK_AB R30, R135, R130 ;  /* 0x00000082871e723e */ /* 0x000fe400000010ff */
[----:B------:R-:W-:-:S02]  /*2a70*/  F2FP.BF16.F32.PACK_AB R29, R35, R38 ;  /* 0x00000026231d723e */ /* 0x000fc400000010ff */
[----:B------:R-:W-:-:S07]  /*2a80*/  F2FP.BF16.F32.PACK_AB R28, R39, R28 ;  /* 0x0000001c271c723e */ /* 0x000fce00000010ff */
.L_x_180:
[----:B------:R-:W0:Y:S01]  /*2a90*/  @P1 LDC.64 R38, c[0x0][0x478] ;  /* 0x00011e00ff261b82 */ /* 0x000e220000000a00 */
[----:B------:R-:W-:-:S07]  /*2aa0*/  IMAD.WIDE.U32 R32, R96, 0x10, R32 ;  /* 0x0000001060207825 */ /* 0x000fce00078e0020 */
[----:B------:R-:W1:Y:S01]  /*2ab0*/  LDC.64 R36, c[0x0][0x468] ;  /* 0x00011a00ff247b82 */ /* 0x000e620000000a00 */
[----:B0-----:R-:W-:-:S05]  /*2ac0*/  @P1 IMAD.WIDE.U32 R38, R103, 0x10, R38 ;  /* 0x0000001067261825 */ /* 0x001fca00078e0026 */
[----:B------:R0:W-:Y:S01]  /*2ad0*/  @P1 STG.E.128 desc[UR6][R38.64], R24 ;  /* 0x0000001826001986 */ /* 0x0001e2000c101d06 */
[----:B-1----:R-:W-:-:S05]  /*2ae0*/  IMAD.WIDE.U32 R40, R103, 0x10, R36 ;  /* 0x0000001067287825 */ /* 0x002fca00078e0024 */
[----:B------:R0:W-:Y:S04]  /*2af0*/  STG.E.128 desc[UR6][R40.64], R28 ;  /* 0x0000001c28007986 */ /* 0x0001e8000c101d06 */
[----:B------:R-:W5:Y:S01]  /*2b00*/  LDG.E.128 R32, desc[UR6][R32.64] ;  /* 0x0000000620207981 */ /* 0x000f62000c1e1d00 */
[----:B------:R-:W-:Y:S05]  /*2b10*/  @!P1 BRA `(.L_x_181) ;  /* 0x0000000400349947 */ /* 0x000fea0003800000 */
[C-C-:B------:R-:W-:Y:S01]  /*2b20*/  FFMA.FTZ R116, R123.reuse, R116, R122.reuse ;  /* 0x000000747b747223 */ /* 0x140fe2000001007a */
[C-C-:B------:R-:W-:Y:S01]  /*2b30*/  FFMA.FTZ R42, R123.reuse, R42, R122.reuse ;  /* 0x0000002a7b2a7223 */ /* 0x140fe2000001007a */
[C-C-:B------:R-:W-:Y:S01]  /*2b40*/  FFMA.FTZ R117, R123.reuse, R117, R122.reuse ;  /* 0x000000757b757223 */ /* 0x140fe2000001007a */
[C-C-:B------:R-:W-:Y:S01]  /*2b50*/  FFMA.FTZ R114, R123.reuse, R114, R122.reuse ;  /* 0x000000727b727223 */ /* 0x140fe2000001007a */
[----:B------:R-:W-:Y:S01]  /*2b60*/  FADD.FTZ R116, -R116, R113 ;  /* 0x0000007174747221 */ /* 0x000fe20000010100 */
[----:B------:R-:W-:Y:S01]  /*2b70*/  FADD.FTZ R42, -R42, R107 ;  /* 0x0000006b2a2a7221 */ /* 0x000fe20000010100 */
[----:B------:R-:W-:Y:S01]  /*2b80*/  FFMA.FTZ R43, R123, R43, R122 ;  /* 0x0000002b7b2b7223 */ /* 0x000fe2000001007a */
[----:B0----5:R-:W-:Y:S01]  /*2b90*/  PRMT R27, R35, 0x7632, R27 ;  /* 0x00007632231b7816 */ /* 0x021fe2000000001b */
[C---:B------:R-:W-:Y:S01]  /*2ba0*/  FMUL.FTZ R116, R97.reuse, R116 ;  /* 0x0000007461747220 */ /* 0x040fe20000410000 */
[----:B------:R-:W-:Y:S01]  /*2bb0*/  FMUL.FTZ R107, R97, R42 ;  /* 0x0000002a616b7220 */ /* 0x000fe20000410000 */
[----:B------:R-:W-:Y:S01]  /*2bc0*/  SHF.L.U32 R28, R35, 0x10, RZ ;  /* 0x00000010231c7819 */ /* 0x000fe200000006ff */
[----:B------:R-:W-:Y:S01]  /*2bd0*/  FADD.FTZ R112, -R117, R112 ;  /* 0x0000007075707221 */ /* 0x000fe20000010100 */
[----:B------:R-:W-:Y:S01]  /*2be0*/  PRMT R26, R34, 0x7632, R26 ;  /* 0x00007632221a7816 */ /* 0x000fe2000000001a */
[----:B------:R-:W-:Y:S01]  /*2bf0*/  FADD.FTZ R114, -R114, R111 ;  /* 0x0000006f72727221 */ /* 0x000fe20000010100 */
[----:B------:R-:W-:Y:S01]  /*2c00*/  SHF.L.U32 R38, R34, 0x10, RZ ;  /* 0x0000001022267819 */ /* 0x000fe200000006ff */
[----:B------:R-:W-:Y:S01]  /*2c10*/  FADD.FTZ R106, -R43, R106 ;  /* 0x0000006a2b6a7221 */ /* 0x000fe20000010100 */
[----:B------:R-:W-:Y:S01]  /*2c20*/  SHF.L.U32 R121, R121, 0x10, RZ ;  /* 0x0000001079797819 */ /* 0x000fe200000006ff */
[--C-:B------:R-:W-:Y:S01]  /*2c30*/  FFMA.FTZ R104, R123, R104, R122.reuse ;  /* 0x000000687b687223 */ /* 0x100fe2000001007a */
[----:B------:R-:W-:Y:S01]  /*2c40*/  SHF.L.U32 R35, R27, 0x10, RZ ;  /* 0x000000101b237819 */ /* 0x000fe200000006ff */
[-C--:B------:R-:W-:Y:S01]  /*2c50*/  FMUL.FTZ R34, R116, R98.reuse ;  /* 0x0000006274227220 */ /* 0x080fe20000410000 */
[----:B------:R-:W-:Y:S01]  /*2c60*/  SHF.L.U32 R30, R11, 0x10, RZ ;  /* 0x000000100b1e7819 */ /* 0x000fe200000006ff */
[C-C-:B------:R-:W-:Y:S01]  /*2c70*/  FFMA.FTZ R105, R123.reuse, R105, R122.reuse ;  /* 0x000000697b697223 */ /* 0x140fe2000001007a */
[----:B------:R-:W-:Y:S01]  /*2c80*/  FFMA.FTZ R115, R123, R115, R122 ;  /* 0x000000737b737223 */ /* 0x000fe2000001007a */
[----:B------:R-:W-:Y:S01]  /*2c90*/  FMUL.FTZ R27, R107, R98 ;  /* 0x000000626b1b7220 */ /* 0x000fe20000410000 */
[----:B------:R-:W-:Y:S01]  /*2ca0*/  PRMT R25, R33, 0x7632, R25 ;  /* 0x0000763221197816 */ /* 0x000fe20000000019 */
[C---:B------:R-:W-:Y:S01]  /*2cb0*/  FMUL.FTZ R112, R97.reuse, R112 ;  /* 0x0000007061707220 */ /* 0x040fe20000410000 */
[C---:B------:R-:W-:Y:S01]  /*2cc0*/  FMUL.FTZ R114, R97.reuse, R114 ;  /* 0x0000007261727220 */ /* 0x040fe20000410000 */
[----:B------:R-:W-:Y:S01]  /*2cd0*/  FMUL.FTZ R103, R97, R106 ;  /* 0x0000006a61677220 */ /* 0x000fe20000410000 */
[----:B------:R-:W-:Y:S01]  /*2ce0*/  FADD.FTZ R104, -R104, R109 ;  /* 0x0000006d68687221 */ /* 0x000fe20000010100 */
[C---:B------:R-:W-:Y:S01]  /*2cf0*/  FMUL.FTZ R35, R34.reuse, R35 ;  /* 0x0000002322237220 */ /* 0x040fe20000410000 */
[----:B------:R-:W-:Y:S01]  /*2d00*/  FMUL.FTZ R121, R34, R121 ;  /* 0x0000007922797220 */ /* 0x000fe20000410000 */
[----:B------:R-:W-:Y:S01]  /*2d10*/  FADD.FTZ R108, -R105, R108 ;  /* 0x0000006c696c7221 */ /* 0x000fe20000010100 */
[----:B------:R-:W-:Y:S01]  /*2d20*/  FADD.FTZ R110, -R115, R110 ;  /* 0x0000006e736e7221 */ /* 0x000fe20000010100 */
[C---:B------:R-:W-:Y:S01]  /*2d30*/  FMUL.FTZ R34, R27.reuse, R28 ;  /* 0x0000001c1b227220 */ /* 0x040fe20000410000 */
[----:B------:R-:W-:Y:S01]  /*2d40*/  FMUL.FTZ R106, R27, R30 ;  /* 0x0000001e1b6a7220 */ /* 0x000fe20000410000 */
[----:B------:R-:W-:Y:S01]  /*2d50*/  SHF.L.U32 R41, R120, 0x10, RZ ;  /* 0x0000001078297819 */ /* 0x000fe200000006ff */
[-C--:B------:R-:W-:Y:S01]  /*2d60*/  FMUL.FTZ R40, R112, R98.reuse ;  /* 0x0000006270287220 */ /* 0x080fe20000410000 */
[----:B------:R-:W-:Y:S01]  /*2d70*/  SHF.L.U32 R39, R26, 0x10, RZ ;  /* 0x000000101a277819 */ /* 0x000fe200000006ff */
[----:B------:R-:W-:Y:S01]  /*2d80*/  FMUL.FTZ R27, R103, R98 ;  /* 0x00000062671b7220 */ /* 0x000fe20000410000 */
[----:B------:R-:W-:Y:S01]  /*2d90*/  SHF.L.U32 R28, R119, 0x10, RZ ;  /* 0x00000010771c7819 */ /* 0x000fe200000006ff */
[C---:B------:R-:W-:Y:S01]  /*2da0*/  FMUL.FTZ R31, R97.reuse, R104 ;  /* 0x00000068611f7220 */ /* 0x040fe20000410000 */
[----:B------:R-:W-:Y:S01]  /*2db0*/  SHF.L.U32 R30, R10, 0x10, RZ ;  /* 0x000000100a1e7819 */ /* 0x000fe200000006ff */
[----:B------:R-:W-:Y:S01]  /*2dc0*/  FMUL.FTZ R29, R97, R108 ;  /* 0x0000006c611d7220 */ /* 0x000fe20000410000 */
[----:B------:R-:W-:Y:S01]  /*2dd0*/  SHF.L.U32 R26, R25, 0x10, RZ ;  /* 0x00000010191a7819 */ /* 0x000fe200000006ff */
[----:B------:R-:W-:Y:S01]  /*2de0*/  FMUL.FTZ R25, R114, R98 ;  /* 0x0000006272197220 */ /* 0x000fe20000410000 */
[----:B------:R-:W-:Y:S01]  /*2df0*/  PRMT R24, R32, 0x7632, R24 ;  /* 0x0000763220187816 */ /* 0x000fe20000000018 */
[----:B------:R-:W-:Y:S01]  /*2e00*/  FMUL.FTZ R110, R97, R110 ;  /* 0x0000006e616e7220 */ /* 0x000fe20000410000 */
[----:B------:R-:W-:Y:S01]  /*2e10*/  FMUL.FTZ R105, R40, R41 ;  /* 0x0000002928697220 */ /* 0x000fe20000410000 */
[----:B------:R-:W-:Y:S01]  /*2e20*/  SHF.L.U32 R33, R33, 0x10, RZ ;  /* 0x0000001021217819 */ /* 0x000fe200000006ff */
[C---:B------:R-:W-:Y:S01]  /*2e30*/  FMUL.FTZ R38, R27.reuse, R38 ;  /* 0x000000261b267220 */ /* 0x040fe20000410000 */
[----:B------:R-:W-:Y:S01]  /*2e40*/  FMUL.FTZ R30, R27, R30 ;  /* 0x0000001e1b1e7220 */ /* 0x000fe20000410000 */
        /* <DEDUP_REMOVED lines=24> */
[----:B------:R-:W-:Y:S01]  /*2fd0*/  F2FP.BF16.F32.PACK_AB R28, R33, R28 ;  /* 0x0000001c211c723e */ /* 0x000fe200000010ff */
[----:B------:R-:W-:Y:S06]  /*2fe0*/  BRA `(.L_x_182) ;  /* 0x0000000400207947 */ /* 0x000fec0003800000 */
.L_x_181:
        /* <DEDUP_REMOVED lines=16> */
[----:B0----5:R-:W-:Y:S01]  /*30f0*/  PRMT R40, R35, 0x7632, R40 ;  /* 0x0000763223287816 */ /* 0x021fe20000000028 */
[----:B------:R-:W-:Y:S01]  /*3100*/  FMUL.FTZ R29, R97, R108 ;  /* 0x0000006c611d7220 */ /* 0x000fe20000410000 */
[----:B------:R-:W-:Y:S01]  /*3110*/  SHF.L.U32 R122, R35, 0x10, RZ ;  /* 0x00000010237a7819 */ /* 0x000fe200000006ff */
[C---:B------:R-:W-:Y:S01]  /*3120*/  FMUL.FTZ R31, R97.reuse, R110 ;  /* 0x0000006e611f7220 */ /* 0x040fe20000410000 */
[C---:B------:R-:W-:Y:S01]  /*3130*/  FMUL.FTZ R35, R97.reuse, R104 ;  /* 0x0000006861237220 */ /* 0x040fe20000410000 */
[C---:B------:R-:W-:Y:S01]  /*3140*/  FMUL.FTZ R39, R97.reuse, R114 ;  /* 0x0000007261277220 */ /* 0x040fe20000410000 */
[C---:B------:R-:W-:Y:S01]  /*3150*/  FMUL.FTZ R41, R97.reuse, R106 ;  /* 0x0000006a61297220 */ /* 0x040fe20000410000 */
[C---:B------:R-:W-:Y:S01]  /*3160*/  FMUL.FTZ R103, R97.reuse, R112 ;  /* 0x0000007061677220 */ /* 0x040fe20000410000 */
[C---:B------:R-:W-:Y:S01]  /*3170*/  FMUL.FTZ R105, R97.reuse, R42 ;  /* 0x0000002a61697220 */ /* 0x040fe20000410000 */
[C---:B------:R-:W-:Y:S01]  /*3180*/  PRMT R38, R34.reuse, 0x7632, R38 ;  /* 0x0000763222267816 */ /* 0x040fe20000000026 */
[----:B------:R-:W-:Y:S01]  /*3190*/  FMUL.FTZ R97, R97, R130 ;  /* 0x0000008261617220 */ /* 0x000fe20000410000 */
[----:B------:R-:W-:Y:S01]  /*31a0*/  SHF.L.U32 R116, R34, 0x10, RZ ;  /* 0x0000001022747819 */ /* 0x000fe200000006ff */
[-C--:B------:R-:W-:Y:S01]  /*31b0*/  FMUL.FTZ R29, R29, R98.reuse ;  /* 0x000000621d1d7220 */ /* 0x080fe20000410000 */
[----:B------:R-:W-:Y:S01]  /*31c0*/  SHF.L.U32 R34, R40, 0x10, RZ ;  /* 0x0000001028227819 */ /* 0x000fe200000006ff */
[-C--:B------:R-:W-:Y:S01]  /*31d0*/  FMUL.FTZ R31, R31, R98.reuse ;  /* 0x000000621f1f7220 */ /* 0x080fe20000410000 */
[-C--:B------:R-:W-:Y:S01]  /*31e0*/  FMUL.FTZ R42, R35, R98.reuse ;  /* 0x00000062232a7220 */ /* 0x080fe20000410000 */
[-C--:B------:R-:W-:Y:S01]  /*31f0*/  FMUL.FTZ R40, R39, R98.reuse ;  /* 0x0000006227287220 */ /* 0x080fe20000410000 */
[-C--:B------:R-:W-:Y:S01]  /*3200*/  FMUL.FTZ R97, R97, R98.reuse ;  /* 0x0000006261617220 */ /* 0x080fe20000410000 */
[-C--:B------:R-:W-:Y:S01]  /*3210*/  FMUL.FTZ R43, R41, R98.reuse ;  /* 0x00000062292b7220 */ /* 0x080fe20000410000 */
[-C--:B------:R-:W-:Y:S01]  /*3220*/  FMUL.FTZ R105, R105, R98.reuse ;  /* 0x0000006269697220 */ /* 0x080fe20000410000 */
[----:B------:R-:W-:Y:S01]  /*3230*/  FMUL.FTZ R103, R103, R98 ;  /* 0x0000006267677220 */ /* 0x000fe20000410000 */
[----:B------:R-:W-:Y:S01]  /*3240*/  SHF.L.U32 R38, R38, 0x10, RZ ;  /* 0x0000001026267819 */ /* 0x000fe200000006ff */
[----:B------:R-:W-:Y:S01]  /*3250*/  FMUL.FTZ R35, R97, R34 ;  /* 0x0000002261237220 */ /* 0x000fe20000410000 */
[----:B------:R-:W-:Y:S01]  /*3260*/  SHF.L.U32 R120, R120, 0x10, RZ ;  /* 0x0000001078787819 */ /* 0x000fe200000006ff */
[----:B------:R-:W-:Y:S01]  /*3270*/  FMUL.FTZ R34, R105, R122 ;  /* 0x0000007a69227220 */ /* 0x000fe20000410000 */
[----:B------:R-:W-:Y:S01]  /*3280*/  PRMT R30, R33, 0x7632, R30 ;  /* 0x00007632211e7816 */ /* 0x000fe2000000001e */
[C---:B------:R-:W-:Y:S01]  /*3290*/  FMUL.FTZ R39, R103.reuse, R38 ;  /* 0x0000002667277220 */ /* 0x040fe20000410000 */
[----:B------:R-:W-:Y:S01]  /*32a0*/  SHF.L.U32 R98, R10, 0x10, RZ ;  /* 0x000000100a627819 */ /* 0x000fe200000006ff */
[----:B------:R-:W-:Y:S01]  /*32b0*/  FMUL.FTZ R120, R103, R120 ;  /* 0x0000007867787220 */ /* 0x000fe20000410000 */
[----:B------:R-:W-:Y:S01]  /*32c0*/  PRMT R28, R32, 0x7632, R28 ;  /* 0x00007632201c7816 */ /* 0x000fe2000000001c */
[----:B------:R-:W-:Y:S01]  /*32d0*/  FMUL.FTZ R38, R43, R116 ;  /* 0x000000742b267220 */ /* 0x000fe20000410000 */
[----:B------:R-:W-:Y:S01]  /*32e0*/  SHF.L.U32 R119, R119, 0x10, RZ ;  /* 0x0000001077777819 */ /* 0x000fe200000006ff */
[----:B------:R-:W-:Y:S01]  /*32f0*/  FMUL.FTZ R103, R43, R98 ;  /* 0x000000622b677220 */ /* 0x000fe20000410000 */
[----:B------:R-:W-:-:S02]  /*3300*/  SHF.L.U32 R41, R30, 0x10, RZ ;  /* 0x000000101e297819 */ /* 0x000fc400000006ff */
        /* <DEDUP_REMOVED lines=8> */
[----:B------:R-:W-:Y:S02]  /*3390*/  SHF.L.U32 R43, R9, 0x10, RZ ;  /* 0x00000010092b7819 */ /* 0x000fe400000006ff */
        /* <DEDUP_REMOVED lines=8> */
[----:B------:R-:W-:Y:S01]  /*3420*/  F2FP.BF16.F32.PACK_AB R31, R107, R104 ;  /* 0x000000686b1f723e */ /* 0x000fe200000010ff */
[----:B------:R-:W-:Y:S01]  /*3430*/  FMUL.FTZ R42, R29, R32 ;  /* 0x000000201d2a7220 */ /* 0x000fe20000410000 */
[----:B------:R-:W-:-:S02]  /*3440*/  F2FP.BF16.F32.PACK_AB R30, R120, R103 ;  /* 0x00000067781e723e */ /* 0x000fc400000010ff */
[----:B------:R-:W-:Y:S02]  /*3450*/  F2FP.BF16.F32.PACK_AB R29, R98, R97 ;  /* 0x00000061621d723e */ /* 0x000fe400000010ff */
[----:B------:R-:W-:-:S07]  /*3460*/  F2FP.BF16.F32.PACK_AB R28, R33, R28 ;  /* 0x0000001c211c723e */ /* 0x000fce00000010ff */
.L_x_182:
[----:B------:R-:W0:Y:S01]  /*3470*/  @P1 LDC.64 R32, c[0x0][0x478] ;  /* 0x00011e00ff201b82 */ /* 0x000e220000000a00 */
[----:B------:R-:W-:-:S04]  /*3480*/  IMAD.WIDE.U32 R36, R96, 0x10, R36 ;  /* 0x0000001060247825 */ /* 0x000fc800078e0024 */
[----:B0-----:R-:W-:-:S05]  /*3490*/  @P1 IMAD.WIDE.U32 R32, R96, 0x10, R32 ;  /* 0x0000001060201825 */ /* 0x001fca00078e0020 */
[----:B------:R0:W-:Y:S04]  /*34a0*/  @P1 STG.E.128 desc[UR6][R32.64], R24 ;  /* 0x0000001820001986 */ /* 0x0001e8000c101d06 */
[----:B------:R0:W-:Y:S01]  /*34b0*/  STG.E.128 desc[UR6][R36.64], R28 ;  /* 0x0000001c24007986 */ /* 0x0001e2000c101d06 */
[----:B------:R-:W-:Y:S05]  /*34c0*/  BRA `(.L_x_183) ;  /* 0x0000001400c07947 */ /* 0x000fea0003800000 */
.L_x_178:
[----:B------:R-:W0:Y:S02]  /*34d0*/  LDC.64 R32, c[0x0][0x390] ;  /* 0x0000e400ff207b82 */ /* 0x000e240000000a00 */
[----:B0-----:R-:W-:-:S06]  /*34e0*/  IMAD.WIDE.U32 R28, R103, 0x10, R32 ;  /* 0x00000010671c7825 */ /* 0x001fcc00078e0020 */
[----:B------:R-:W5:Y:S01]  /*34f0*/  LDG.E.128 R28, desc[UR6][R28.64] ;  /* 0x000000061c1c7981 */ /* 0x000f62000c1e1d00 */
[----:B------:R-:W-:-:S04]  /*3500*/  UISETP.NE.U32.AND UP0, UPT, UR14, URZ, UPT ;  /* 0x000000ff0e00728c */ /* 0x000fc8000bf05070 */
[----:B------:R-:W-:-:S09]  /*3510*/  UISETP.NE.AND.EX UP0, UPT, UR15, URZ, UPT, UP0 ;  /* 0x000000ff0f00728c */ /* 0x000fd2000bf05300 */
[----:B------:R-:W-:Y:S05]  /*3520*/  BRA.U UP0, `(.L_x_184) ;  /* 0x0000000500547547 */ /* 0x000fea000b800000 */
[C-C-:B------:R-:W-:Y:S01]  /*3530*/  FFMA.FTZ R0, R123.reuse, R0, R122.reuse ;  /* 0x000000007b007223 */ /* 0x140fe2000001007a */
[C-C-:B------:R-:W-:Y:S01]  /*3540*/  FFMA.FTZ R129, R123.reuse, R129, R122.reuse ;  /* 0x000000817b817223 */ /* 0x140fe2000001007a */
[C-C-:B------:R-:W-:Y:S01]  /*3550*/  FFMA.FTZ R127, R123.reuse, R127, R122.reuse ;  /* 0x0000007f7b7f7223 */ /* 0x140fe2000001007a */
[C-C-:B------:R-:W-:Y:S01]  /*3560*/  FFMA.FTZ R125, R123.reuse, R125, R122.reuse ;  /* 0x0000007d7b7d7223 */ /* 0x140fe2000001007a */
[----:B------:R-:W-:Y:S01]  /*3570*/  FADD.FTZ R0, -R0, R133 ;  /* 0x0000008500007221 */ /* 0x000fe20000010100 */
[----:B------:R-:W-:Y:S01]  /*3580*/  FFMA.FTZ R133, R123, R41, R122 ;  /* 0x000000297b857223 */ /* 0x000fe2000001007a */
[----:B------:R-:W-:Y:S01]  /*3590*/  FADD.FTZ R129, -R129, R128 ;  /* 0x0000008081817221 */ /* 0x000fe20000010100 */
[----:B------:R-:W-:Y:S01]  /*35a0*/  FFMA.FTZ R128, R123, R36, R122 ;  /* 0x000000247b807223 */ /* 0x000fe2000001007a */
[----:B------:R-:W-:Y:S01]  /*35b0*/  PRMT R36, R19, 0x7632, R36 ;  /* 0x0000763213247816 */ /* 0x000fe20000000024 */
[----:B------:R-:W-:Y:S01]  /*35c0*/  FFMA.FTZ R131, R123, R131, R122 ;  /* 0x000000837b837223 */ /* 0x000fe2000001007a */
[----:B------:R-:W-:Y:S01]  /*35d0*/  FADD.FTZ R133, -R133, R40 ;  /* 0x0000002885857221 */ /* 0x000fe20000010100 */
[----:B------:R-:W-:Y:S01]  /*35e0*/  FFMA.FTZ R37, R123, R37, R122 ;  /* 0x000000257b257223 */ /* 0x000fe2000001007a */
[----:B------:R-:W-:Y:S01]  /*35f0*/  SHF.L.U32 R40, R19, 0x10, RZ ;  /* 0x0000001013287819 */ /* 0x000fe200000006ff */
[----:B------:R-:W-:Y:S01]  /*3600*/  FADD.FTZ R127, -R127, R126 ;  /* 0x0000007e7f7f7221 */ /* 0x000fe20000010100 */
[----:B------:R-:W-:Y:S01]  /*3610*/  FADD.FTZ R124, -R125, R124 ;  /* 0x0000007c7d7c7221 */ /* 0x000fe20000010100 */
[----:B------:R-:W-:Y:S01]  /*3620*/  SHF.L.U32 R36, R36, 0x10, RZ ;  /* 0x0000001024247819 */ /* 0x000fe200000006ff */
[----:B------:R-:W-:Y:S01]  /*3630*/  FADD.FTZ R41, -R131, R130 ;  /* 0x0000008283297221 */ /* 0x000fe20000010100 */
[----:B------:R-:W-:Y:S01]  /*3640*/  FADD.FTZ R125, -R37, R38 ;  /* 0x00000026257d7221 */ /* 0x000fe20000010100 */
[----:B------:R-:W-:Y:S01]  /*3650*/  FADD.FTZ R131, -R128, R39 ;  /* 0x0000002780837221 */ /* 0x000fe20000010100 */
[C---:B------:R-:W-:Y:S01]  /*3660*/  FFMA.FTZ R39, R97.reuse, R127, R40 ;  /* 0x0000007f61277223 */ /* 0x040fe20000010028 */
[C---:B------:R-:W-:Y:S01]  /*3670*/  SHF.L.U32 R40, R18.reuse, 0x10, RZ ;  /* 0x0000001012287819 */ /* 0x040fe200000006ff */
[----:B------:R-:W-:Y:S01]  /*3680*/  FFMA.FTZ R125, R97, R125, R36 ;  /* 0x0000007d617d7223 */ /* 0x000fe20000010024 */
[----:B------:R-:W-:-:S02]  /*3690*/  PRMT R37, R18, 0x7632, R37 ;  /* 0x0000763212257816 */ /* 0x000fc40000000025 */
[----:B------:R-:W-:Y:S01]  /*36a0*/  PRMT R36, R17, 0x7632, R36 ;  /* 0x0000763211247816 */ /* 0x000fe20000000024 */
[----:B------:R-:W-:Y:S01]  /*36b0*/  FFMA.FTZ R129, R97, R129, R40 ;  /* 0x0000008161817223 */ /* 0x000fe20000010028 */
[----:B------:R-:W-:Y:S02]  /*36c0*/  SHF.L.U32 R126, R37, 0x10, RZ ;  /* 0x00000010257e7819 */ /* 0x000fe400000006ff */
[----:B------:R-:W-:Y:S02]  /*36d0*/  SHF.L.U32 R40, R36, 0x10, RZ ;  /* 0x0000001024287819 */ /* 0x000fe400000006ff */
[C---:B------:R-:W-:Y:S01]  /*36e0*/  SHF.L.U32 R37, R16.reuse, 0x10, RZ ;  /* 0x0000001010257819 */ /* 0x040fe200000006ff */
[C---:B------:R-:W-:Y:S01]  /*36f0*/  FFMA.FTZ R131, R97.reuse, R131, R126 ;  /* 0x0000008361837223 */ /* 0x040fe2000001007e */
[----:B------:R-:W-:Y:S01]  /*3700*/  PRMT R36, R16, 0x7632, R36 ;  /* 0x0000763210247816 */ /* 0x000fe20000000024 */
[----:B------:R-:W-:Y:S01]  /*3710*/  FFMA.FTZ R127, R97, R133, R40 ;  /* 0x00000085617f7223 */ /* 0x000fe20000010028 */
[----:B-----5:R-:W-:Y:S01]  /*3720*/  PRMT R138, R31, 0x7632, R138 ;  /* 0x000076321f8a7816 */ /* 0x020fe2000000008a */
[----:B------:R-:W-:Y:S01]  /*3730*/  FFMA.FTZ R37, R97, R0, R37 ;  /* 0x0000000061257223 */ /* 0x000fe20000010025 */
[----:B------:R-:W-:Y:S01]  /*3740*/  SHF.L.U32 R38, R17, 0x10, RZ ;  /* 0x0000001011267819 */ /* 0x000fe200000006ff */
[-C--:B------:R-:W-:Y:S01]  /*3750*/  FMUL.FTZ R0, R125, R98.reuse ;  /* 0x000000627d007220 */ /* 0x080fe20000410000 */
[----:B------:R-:W-:Y:S01]  /*3760*/  SHF.L.U32 R36, R36, 0x10, RZ ;  /* 0x0000001024247819 */ /* 0x000fe200000006ff */
[-C--:B------:R-:W-:Y:S01]  /*3770*/  FMUL.FTZ R127, R127, R98.reuse ;  /* 0x000000627f7f7220 */ /* 0x080fe20000410000 */
[----:B------:R-:W-:Y:S01]  /*3780*/  SHF.L.U32 R133, R138, 0x10, RZ ;  /* 0x000000108a857819 */ /* 0x000fe200000006ff */
[----:B------:R-:W-:Y:S01]  /*3790*/  FFMA.FTZ R41, R97, R41, R38 ;  /* 0x0000002961297223 */ /* 0x000fe20000010026 */
[----:B------:R-:W-:Y:S01]  /*37a0*/  SHF.L.U32 R141, R134, 0x10, RZ ;  /* 0x00000010868d7819 */ /* 0x000fe200000006ff */
[----:B------:R-:W-:Y:S01]  /*37b0*/  FMUL.FTZ R38, R39, R98 ;  /* 0x0000006227267220 */ /* 0x000fe20000410000 */
[----:B------:R-:W-:Y:S01]  /*37c0*/  SHF.L.U32 R137, R31, 0x10, RZ ;  /* 0x000000101f897819 */ /* 0x000fe200000006ff */
[----:B------:R-:W-:Y:S01]  /*37d0*/  FFMA.FTZ R39, R97, R124, R36 ;  /* 0x0000007c61277223 */ /* 0x000fe20000010024 */
[----:B------:R-:W-:Y:S01]  /*37e0*/  SHF.L.U32 R139, R7, 0x10, RZ ;  /* 0x00000010078b7819 */ /* 0x000fe200000006ff */
[----:B------:R-:W-:Y:S01]  /*37f0*/  FMUL.FTZ R125, R0, R133 ;  /* 0x00000085007d7220 */ /* 0x000fe20000410000 */
        /* <DEDUP_REMOVED lines=30> */
[----:B------:R-:W-:Y:S01]  /*39e0*/  FMUL.FTZ R38, R38, R131 ;  /* 0x0000008326267220 */ /* 0x000fe20000410000 */
[----:B------:R-:W-:Y:S01]  /*39f0*/  FMUL.FTZ R39, R132, R39 ;  /* 0x0000002784277220 */ /* 0x000fe20000410000 */
[----:B------:R-:W-:Y:S01]  /*3a00*/  FMUL.FTZ R34, R130, R37 ;  /* 0x0000002582227220 */ /* 0x000fe20000410000 */
[----:B------:R-:W-:Y:S01]  /*3a10*/  FMUL.FTZ R124, R131, R136 ;  /* 0x00000088837c7220 */ /* 0x000fe20000410000 */
[----:B------:R-:W-:Y:S01]  /*3a20*/  FMUL.FTZ R131, R37, R28 ;  /* 0x0000001c25837220 */ /* 0x000fe20000410000 */
[----:B------:R-:W-:-:S02]  /*3a30*/  F2FP.BF16.F32.PACK_AB R31, R133, R40 ;  /* 0x00000028851f723e */ /* 0x000fc400000010ff */
[----:B------:R-:W-:Y:S02]  /*3a40*/  F2FP.BF16.F32.PACK_AB R30, R38, R35 ;  /* 0x00000023261e723e */ /* 0x000fe400000010ff */
[----:B------:R-:W-:Y:S02]  /*3a50*/  F2FP.BF16.F32.PACK_AB R29, R36, R29 ;  /* 0x0000001d241d723e */ /* 0x000fe400000010ff */
[----:B------:R-:W-:Y:S01]  /*3a60*/  F2FP.BF16.F32.PACK_AB R28, R39, R34 ;  /* 0x00000022271c723e */ /* 0x000fe200000010ff */
[----:B------:R-:W-:Y:S06]  /*3a70*/  BRA `(.L_x_185) ;  /* 0x0000000400607947 */ /* 0x000fec0003800000 */
.L_x_184:
[C-C-:B------:R-:W-:Y:S01]  /*3a80*/  FFMA.FTZ R125, R123.reuse, R125, R122.reuse ;  /* 0x0000007d7b7d7223 */ /* 0x140fe2000001007a */
[--C-:B------:R-:W-:Y:S01]  /*3a90*/  FFMA.FTZ R127, R123, R127, R122.reuse ;  /* 0x0000007f7b7f7223 */ /* 0x100fe2000001007a */
[----:B-----5:R-:W-:Y:S01]  /*3aa0*/  PRMT R27, R31, 0x7632, R27 ;  /* 0x000076321f1b7816 */ /* 0x020fe2000000001b */
[----:B------:R-:W-:Y:S01]  /*3ab0*/  FFMA.FTZ R36, R123, R36, R122 ;  /* 0x000000247b247223 */ /* 0x000fe2000001007a */
[----:B------:R-:W-:Y:S01]  /*3ac0*/  SHF.L.U32 R135, R31, 0x10, RZ ;  /* 0x000000101f877819 */ /* 0x000fe200000006ff */
[----:B------:R-:W-:Y:S01]  /*3ad0*/  FADD.FTZ R136, -R125, R124 ;  /* 0x0000007c7d887221 */ /* 0x000fe20000010100 */
[----:B------:R-:W-:Y:S01]  /*3ae0*/  PRMT R31, R19, 0x7632, R31 ;  /* 0x00007632131f7816 */ /* 0x000fe2000000001f */
[----:B------:R-:W-:Y:S01]  /*3af0*/  FFMA.FTZ R37, R123, R37, R122 ;  /* 0x000000257b257223 */ /* 0x000fe2000001007a */
[----:B------:R-:W-:Y:S01]  /*3b00*/  SHF.L.U32 R138, R19, 0x10, RZ ;  /* 0x00000010138a7819 */ /* 0x000fe200000006ff */
[----:B------:R-:W-:Y:S01]  /*3b10*/  FADD.FTZ R124, -R127, R126 ;  /* 0x0000007e7f7c7221 */ /* 0x000fe20000010100 */
[----:B------:R-:W-:Y:S01]  /*3b20*/  FFMA.FTZ R129, R123, R129, R122 ;  /* 0x000000817b817223 */ /* 0x000fe2000001007a */
[----:B------:R-:W-:Y:S01]  /*3b30*/  FADD.FTZ R126, -R36, R39 ;  /* 0x00000027247e7221 */ /* 0x000fe20000010100 */
[----:B------:R-:W-:Y:S01]  /*3b40*/  SHF.L.U32 R39, R31, 0x10, RZ ;  /* 0x000000101f277819 */ /* 0x000fe200000006ff */
[----:B------:R-:W-:Y:S01]  /*3b50*/  FADD.FTZ R36, -R37, R38 ;  /* 0x0000002625247221 */ /* 0x000fe20000010100 */
[----:B------:R-:W-:Y:S01]  /*3b60*/  FFMA.FTZ R31, R97, R124, R138 ;  /* 0x0000007c611f7223 */ /* 0x000fe2000001008a */
[C---:B------:R-:W-:Y:S01]  /*3b70*/  PRMT R37, R18.reuse, 0x7632, R37 ;  /* 0x0000763212257816 */ /* 0x040fe20000000025 */
[----:B------:R-:W-:Y:S01]  /*3b80*/  FADD.FTZ R128, -R129, R128 ;  /* 0x0000008081807221 */ /* 0x000fe20000010100 */
[----:B------:R-:W-:Y:S01]  /*3b90*/  SHF.L.U32 R124, R18, 0x10, RZ ;  /* 0x00000010127c7819 */ /* 0x000fe200000006ff */
[----:B------:R-:W-:Y:S01]  /*3ba0*/  FFMA.FTZ R41, R123, R41, R122 ;  /* 0x000000297b297223 */ /* 0x000fe2000001007a */
[----:B------:R-:W-:Y:S01]  /*3bb0*/  PRMT R38, R17, 0x7632, R38 ;  /* 0x0000763211267816 */ /* 0x000fe20000000026 */
[----:B------:R-:W-:Y:S01]  /*3bc0*/  FFMA.FTZ R131, R123, R131, R122 ;  /* 0x000000837b837223 */ /* 0x000fe2000001007a */
[----:B------:R-:W-:Y:S01]  /*3bd0*/  SHF.L.U32 R127, R37, 0x10, RZ ;  /* 0x00000010257f7819 */ /* 0x000fe200000006ff */
[C---:B------:R-:W-:Y:S01]  /*3be0*/  FFMA.FTZ R36, R97.reuse, R36, R39 ;  /* 0x0000002461247223 */ /* 0x040fe20000010027 */
[----:B------:R-:W-:Y:S01]  /*3bf0*/  FFMA.FTZ R37, R97, R128, R124 ;  /* 0x0000008061257223 */ /* 0x000fe2000001007c */
[----:B------:R-:W-:Y:S01]  /*3c00*/  SHF.L.U32 R125, R38, 0x10, RZ ;  /* 0x00000010267d7819 */ /* 0x000fe200000006ff */
[----:B------:R-:W-:Y:S01]  /*3c10*/  FADD.FTZ R40, -R41, R40 ;  /* 0x0000002829287221 */ /* 0x000fe20000010100 */
[----:B------:R-:W-:Y:S01]  /*3c20*/  SHF.L.U32 R39, R17, 0x10, RZ ;  /* 0x0000001011277819 */ /* 0x000fe200000006ff */
[----:B------:R-:W-:Y:S01]  /*3c30*/  FADD.FTZ R130, -R131, R130 ;  /* 0x0000008283827221 */ /* 0x000fe20000010100 */
[C---:B------:R-:W-:Y:S01]  /*3c40*/  PRMT R124, R16.reuse, 0x7632, R124 ;  /* 0x00007632107c7816 */ /* 0x040fe2000000007c */
[----:B------:R-:W-:Y:S01]  /*3c50*/  FFMA.FTZ R0, R123, R0, R122 ;  /* 0x000000007b007223 */ /* 0x000fe2000001007a */
[C---:B------:R-:W-:Y:S01]  /*3c60*/  FFMA.FTZ R40, R97.reuse, R40, R125 ;  /* 0x0000002861287223 */ /* 0x040fe2000001007d */
[----:B------:R-:W-:Y:S01]  /*3c70*/  SHF.L.U32 R41, R16, 0x10, RZ ;  /* 0x0000001010297819 */ /* 0x000fe200000006ff */
[C---:B------:R-:W-:Y:S01]  /*3c80*/  FFMA.FTZ R38, R97.reuse, R126, R127 ;  /* 0x0000007e61267223 */ /* 0x040fe2000001007f */
[----:B------:R-:W-:Y:S01]  /*3c90*/  SHF.L.U32 R124, R124, 0x10, RZ ;  /* 0x000000107c7c7819 */ /* 0x000fe200000006ff */
[----:B------:R-:W-:Y:S01]  /*3ca0*/  FFMA.FTZ R39, R97, R130, R39 ;  /* 0x0000008261277223 */ /* 0x000fe20000010027 */
[----:B------:R-:W-:Y:S01]  /*3cb0*/  SHF.L.U32 R125, R7, 0x10, RZ ;  /* 0x00000010077d7819 */ /* 0x000fe200000006ff */
[----:B------:R-:W-:Y:S01]  /*3cc0*/  FADD.FTZ R0, -R0, R133 ;  /* 0x0000008500007221 */ /* 0x000fe20000010100 */
[----:B------:R-:W-:Y:S01]  /*3cd0*/  SHF.L.U32 R130, R134, 0x10, RZ ;  /* 0x0000001086827819 */ /* 0x000fe200000006ff */
[-C--:B------:R-:W-:Y:S01]  /*3ce0*/  FMUL.FTZ R126, R31, R98.reuse ;  /* 0x000000621f7e7220 */ /* 0x080fe20000410000 */
[----:B------:R-:W-:Y:S01]  /*3cf0*/  SHF.L.U32 R128, R27, 0x10, RZ ;  /* 0x000000101b807819 */ /* 0x000fe200000006ff */
[----:B------:R-:W-:Y:S01]  /*3d00*/  FMUL.FTZ R27, R36, R98 ;  /* 0x00000062241b7220 */ /* 0x000fe20000410000 */
[----:B------:R-:W-:Y:S01]  /*3d10*/  PRMT R26, R30, 0x7632, R26 ;  /* 0x000076321e1a7816 */ /* 0x000fe2000000001a */
[C---:B------:R-:W-:Y:S01]  /*3d20*/  FFMA.FTZ R136, R97.reuse, R136, R124 ;  /* 0x0000008861887223 */ /* 0x040fe2000001007c */
[----:B------:R-:W-:Y:S01]  /*3d30*/  FFMA.FTZ R41, R97, R0, R41 ;  /* 0x0000000061297223 */ /* 0x000fe20000010029 */
[----:B------:R-:W-:Y:S01]  /*3d40*/  FMUL.FTZ R134, R125, R126 ;  /* 0x0000007e7d867220 */ /* 0x000fe20000410000 */
[----:B------:R-:W-:Y:S01]  /*3d50*/  SHF.L.U32 R124, R6, 0x10, RZ ;  /* 0x00000010067c7819 */ /* 0x000fe200000006ff */
[----:B------:R-:W-:Y:S01]  /*3d60*/  FMUL.FTZ R0, R126, R135 ;  /* 0x000000877e007220 */ /* 0x000fe20000410000 */
[----:B------:R-:W-:Y:S01]  /*3d70*/  FMUL.FTZ R125, R27, R128 ;  /* 0x000000801b7d7220 */ /* 0x000fe20000410000 */
[----:B------:R-:W-:Y:S01]  /*3d80*/  FMUL.FTZ R137, R130, R27 ;  /* 0x0000001b82897220 */ /* 0x000fe20000410000 */
[-C--:B------:R-:W-:Y:S01]  /*3d90*/  FMUL.FTZ R127, R37, R98.reuse ;  /* 0x00000062257f7220 */ /* 0x080fe20000410000 */
[----:B------:R-:W-:Y:S01]  /*3da0*/  SHF.L.U32 R131, R26, 0x10, RZ ;  /* 0x000000101a837819 */ /* 0x000fe200000006ff */
[-C--:B------:R-:W-:Y:S01]  /*3db0*/  FMUL.FTZ R126, R38, R98.reuse ;  /* 0x00000062267e7220 */ /* 0x080fe20000410000 */
[----:B------:R-:W-:Y:S01]  /*3dc0*/  SHF.L.U32 R30, R30, 0x10, RZ ;  /* 0x000000101e1e7819 */ /* 0x000fe200000006ff */
[----:B------:R-:W-:Y:S01]  /*3dd0*/  FMUL.FTZ R26, R39, R98 ;  /* 0x00000062271a7220 */ /* 0x000fe20000410000 */
[----:B------:R-:W-:-:S02]  /*3de0*/  PRMT R24, R29, 0x7632, R24 ;  /* 0x000076321d187816 */ /* 0x000fc40000000018 */
        /* <DEDUP_REMOVED lines=8> */
[----:B------:R-:W-:Y:S01]  /*3e70*/  FMUL.FTZ R124, R126, R131 ;  /* 0x000000837e7c7220 */ /* 0x000fe20000410000 */
        /* <DEDUP_REMOVED lines=24> */
.L_x_185:
[----:B------:R-:W-:Y:S01]  /*4000*/  ISETP.NE.U32.AND P1, PT, RZ, UR14, PT ;  /* 0x0000000eff007c0c */ /* 0x000fe2000bf25070 */
[----:B------:R-:W0:Y:S01]  /*4010*/  LDC.64 R36, c[0x0][0x468] ;  /* 0x00011a00ff247b82 */ /* 0x000e220000000a00 */
[----:B------:R-:W-:Y:S02]  /*4020*/  IMAD.WIDE.U32 R32, R96, 0x10, R32 ;  /* 0x0000001060207825 */ /* 0x000fe400078e0020 */
[----:B------:R-:W-:-:S13]  /*4030*/  ISETP.NE.AND.EX P1, PT, RZ, UR15, PT, P1 ;  /* 0x0000000fff007c0c */ /* 0x000fda000bf25310 */
[----:B------:R-:W1:Y:S01]  /*4040*/  @P1 LDC.64 R38, c[0x0][0x478] ;  /* 0x00011e00ff261b82 */ /* 0x000e620000000a00 */
[----:B0-----:R-:W-:-:S04]  /*4050*/  IMAD.WIDE.U32 R40, R103, 0x10, R36 ;  /* 0x0000001067287825 */ /* 0x001fc800078e0024 */
[----:B-1----:R-:W-:-:S05]  /*4060*/  @P1 IMAD.WIDE.U32 R38, R103, 0x10, R38 ;  /* 0x0000001067261825 */ /* 0x002fca00078e0026 */
[----:B------:R0:W-:Y:S04]  /*4070*/  @P1 STG.E.128 desc[UR6][R38.64], R24 ;  /* 0x0000001826001986 */ /* 0x0001e8000c101d06 */
[----:B------:R0:W-:Y:S04]  /*4080*/  STG.E.128 desc[UR6][R40.64], R28 ;  /* 0x0000001c28007986 */ /* 0x0001e8000c101d06 */
[----:B------:R-:W5:Y:S01]  /*4090*/  LDG.E.128 R32, desc[UR6][R32.64] ;  /* 0x0000000620207981 */ /* 0x000f62000c1e1d00 */
[----:B------:R-:W-:Y:S05]  /*40a0*/  @!P1 BRA `(.L_x_186) ;  /* 0x0000000400649947 */ /* 0x000fea0003800000 */
[C-C-:B0-----:R-:W-:Y:S01]  /*40b0*/  FFMA.FTZ R26, R123.reuse, R104, R122.reuse ;  /* 0x000000687b1a7223 */ /* 0x141fe2000001007a */
[C-C-:B------:R-:W-:Y:S01]  /*40c0*/  FFMA.FTZ R105, R123.reuse, R105, R122.reuse ;  /* 0x000000697b697223 */ /* 0x140fe2000001007a */
[C-C-:B------:R-:W-:Y:S01]  /*40d0*/  FFMA.FTZ R115, R123.reuse, R115, R122.reuse ;  /* 0x000000737b737223 */ /* 0x140fe2000001007a */
[----:B------:R-:W-:Y:S01]  /*40e0*/  FFMA.FTZ R116, R123, R116, R122 ;  /* 0x000000747b747223 */ /* 0x000fe2000001007a */
[----:B------:R-:W-:Y:S01]  /*40f0*/  FADD.FTZ R31, -R26, R109 ;  /* 0x0000006d1a1f7221 */ /* 0x000fe20000010100 */
[----:B------:R-:W-:Y:S01]  /*4100*/  PRMT R26, R23, 0x7632, R26 ;  /* 0x00007632171a7816 */ /* 0x000fe2000000001a */
[----:B------:R-:W-:Y:S01]  /*4110*/  FADD.FTZ R29, -R105, R108 ;  /* 0x0000006c691d7221 */ /* 0x000fe20000010100 */
[----:B------:R-:W-:Y:S01]  /*4120*/  PRMT R25, R20, 0x7632, R25 ;  /* 0x0000763214197816 */ /* 0x000fe20000000019 */
[----:B------:R-:W-:Y:S01]  /*4130*/  FFMA.FTZ R114, R123, R114, R122 ;  /* 0x000000727b727223 */ /* 0x000fe2000001007a */
[----:B------:R-:W-:Y:S01]  /*4140*/  SHF.L.U32 R30, R26, 0x10, RZ ;  /* 0x000000101a1e7819 */ /* 0x000fe200000006ff */
[----:B------:R-:W-:Y:S01]  /*4150*/  FADD.FTZ R115, -R115, R110 ;  /* 0x0000006e73737221 */ /* 0x000fe20000010100 */
[----:B------:R-:W-:Y:S01]  /*4160*/  SHF.L.U32 R26, R20, 0x10, RZ ;  /* 0x00000010141a7819 */ /* 0x000fe200000006ff */
[--C-:B------:R-:W-:Y:S01]  /*4170*/  FFMA.FTZ R42, R123, R42, R122.reuse ;  /* 0x0000002a7b2a7223 */ /* 0x100fe2000001007a */
[----:B------:R-:W-:Y:S01]  /*4180*/  FADD.FTZ R110, -R116, R113 ;  /* 0x00000071746e7221 */ /* 0x000fe20000010100 */
[----:B------:R-:W-:Y:S01]  /*4190*/  SHF.L.U32 R28, R25, 0x10, RZ ;  /* 0x00000010191c7819 */ /* 0x000fe200000006ff */
[----:B------:R-:W-:Y:S01]  /*41a0*/  FFMA.FTZ R43, R123, R43, R122 ;  /* 0x0000002b7b2b7223 */ /* 0x000fe2000001007a */
[----:B------:R-:W-:Y:S01]  /*41b0*/  PRMT R27, R21, 0x7632, R27 ;  /* 0x00007632151b7816 */ /* 0x000fe2000000001b */
[----:B------:R-:W-:Y:S01]  /*41c0*/  FFMA.FTZ R29, R97, R29, R26 ;  /* 0x0000001d611d7223 */ /* 0x000fe2000001001a */
[----:B------:R-:W-:Y:S01]  /*41d0*/  FADD.FTZ R103, -R114, R111 ;  /* 0x0000006f72677221 */ /* 0x000fe20000010100 */
[----:B------:R-:W-:Y:S01]  /*41e0*/  SHF.L.U32 R26, R21, 0x10, RZ ;  /* 0x00000010151a7819 */ /* 0x000fe200000006ff */
[----:B------:R-:W-:Y:S01]  /*41f0*/  FADD.FTZ R111, -R42, R107 ;  /* 0x0000006b2a6f7221 */ /* 0x000fe20000010100 */
[C---:B------:R-:W-:Y:S01]  /*4200*/  FFMA.FTZ R110, R97.reuse, R110, R30 ;  /* 0x0000006e616e7223 */ /* 0x040fe2000001001e */
[C---:B-----5:R-:W-:Y:S01]  /*4210*/  PRMT R40, R34.reuse, 0x7632, R40 ;  /* 0x0000763222287816 */ /* 0x060fe20000000028 */
[----:B------:R-:W-:Y:S01]  /*4220*/  FFMA.FTZ R30, R97, R115, R28 ;  /* 0x00000073611e7223 */ /* 0x000fe2000001001c */
[----:B------:R-:W-:Y:S01]  /*4230*/  SHF.L.U32 R38, R34, 0x10, RZ ;  /* 0x0000001022267819 */ /* 0x000fe200000006ff */
[----:B------:R-:W-:Y:S01]  /*4240*/  FFMA.FTZ R117, R123, R117, R122 ;  /* 0x000000757b757223 */ /* 0x000fe2000001007a */
[----:B------:R-:W-:Y:S01]  /*4250*/  SHF.L.U32 R42, R23, 0x10, RZ ;  /* 0x00000010172a7819 */ /* 0x000fe200000006ff */
[----:B------:R-:W-:Y:S01]  /*4260*/  FADD.FTZ R43, -R43, R106 ;  /* 0x0000006a2b2b7221 */ /* 0x000fe20000010100 */
[C---:B------:R-:W-:Y:S01]  /*4270*/  PRMT R25, R22.reuse, 0x7632, R25 ;  /* 0x0000763216197816 */ /* 0x040fe20000000019 */
[----:B------:R-:W-:Y:S01]  /*4280*/  FFMA.FTZ R31, R97, R31, R26 ;  /* 0x0000001f611f7223 */ /* 0x000fe2000001001a */
[----:B------:R-:W-:Y:S01]  /*4290*/  SHF.L.U32 R34, R27, 0x10, RZ ;  /* 0x000000101b227819 */ /* 0x000fe200000006ff */
[----:B------:R-:W-:Y:S01]  /*42a0*/  FADD.FTZ R117, -R117, R112 ;  /* 0x0000007075757221 */ /* 0x000fe20000010100 */
[----:B------:R-:W-:Y:S01]  /*42b0*/  SHF.L.U32 R28, R22, 0x10, RZ ;  /* 0x00000010161c7819 */ /* 0x000fe200000006ff */
[----:B------:R-:W-:Y:S01]  /*42c0*/  FFMA.FTZ R111, R97, R111, R42 ;  /* 0x0000006f616f7223 */ /* 0x000fe2000001002a */
[----:B------:R-:W-:Y:S01]  /*42d0*/  PRMT R41, R35, 0x7632, R41 ;  /* 0x0000763223297816 */ /* 0x000fe20000000029 */
        /* <DEDUP_REMOVED lines=54> */
.L_x_186:
        /* <DEDUP_REMOVED lines=8> */
[C---:B-----5:R-:W-:Y:S01]  /*46c0*/  PRMT R116, R35.reuse, 0x7632, R116 ;  /* 0x0000763223747816 */ /* 0x060fe20000000074 */
[----:B------:R-:W-:Y:S01]  /*46d0*/  FADD.FTZ R114, -R114, R111 ;  /* 0x0000006f72727221 */ /* 0x000fe20000010100 */
[----:B0-----:R-:W-:Y:S01]  /*46e0*/  SHF.L.U32 R31, R35, 0x10, RZ ;  /* 0x00000010231f7819 */ /* 0x001fe200000006ff */
[----:B------:R-:W-:Y:S01]  /*46f0*/  FADD.FTZ R122, -R122, R113 ;  /* 0x000000717a7a7221 */ /* 0x000fe20000010100 */
[----:B------:R-:W-:Y:S01]  /*4700*/  PRMT R30, R34, 0x7632, R30 ;  /* 0x00007632221e7816 */ /* 0x000fe2000000001e */
[----:B------:R-:W-:Y:S01]  /*4710*/  FADD.FTZ R42, -R42, R107 ;  /* 0x0000006b2a2a7221 */ /* 0x000fe20000010100 */
[----:B------:R-:W-:Y:S01]  /*4720*/  SHF.L.U32 R38, R34, 0x10, RZ ;  /* 0x0000001022267819 */ /* 0x000fe200000006ff */
[----:B------:R-:W-:Y:S01]  /*4730*/  FADD.FTZ R108, -R105, R108 ;  /* 0x0000006c696c7221 */ /* 0x000fe20000010100 */
[----:B------:R-:W-:Y:S01]  /*4740*/  PRMT R35, R23, 0x7632, R35 ;  /* 0x0000763217237816 */ /* 0x000fe20000000023 */
[----:B------:R-:W-:Y:S01]  /*4750*/  FADD.FTZ R106, -R43, R106 ;  /* 0x0000006a2b6a7221 */ /* 0x000fe20000010100 */
[----:B------:R-:W-:Y:S01]  /*4760*/  PRMT R34, R20, 0x7632, R34 ;  /* 0x0000763214227816 */ /* 0x000fe20000000022 */
[----:B------:R-:W-:Y:S01]  /*4770*/  FADD.FTZ R110, -R115, R110 ;  /* 0x0000006e736e7221 */ /* 0x000fe20000010100 */
[----:B------:R-:W-:Y:S01]  /*4780*/  SHF.L.U32 R40, R35, 0x10, RZ ;  /* 0x0000001023287819 */ /* 0x000fe200000006ff */
[----:B------:R-:W-:Y:S01]  /*4790*/  FADD.FTZ R104, -R104, R109 ;  /* 0x0000006d68687221 */ /* 0x000fe20000010100 */
[----:B------:R-:W-:Y:S01]  /*47a0*/  SHF.L.U32 R39, R34, 0x10, RZ ;  /* 0x0000001022277819 */ /* 0x000fe200000006ff */
[----:B------:R-:W-:Y:S01]  /*47b0*/  FADD.FTZ R112, -R117, R112 ;  /* 0x0000007075707221 */ /* 0x000fe20000010100 */
[----:B------:R-:W-:Y:S01]  /*47c0*/  PRMT R34, R21, 0x7632, R34 ;  /* 0x0000763215227816 */ /* 0x000fe20000000022 */
[C---:B------:R-:W-:Y:S01]  /*47d0*/  FFMA.FTZ R111, R97.reuse, R122, R40 ;  /* 0x0000007a616f7223 */ /* 0x040fe20000010028 */
[----:B------:R-:W-:Y:S01]  /*47e0*/  PRMT R41, R22, 0x7632, R41 ;  /* 0x0000763216297816 */ /* 0x000fe20000000029 */
[----:B------:R-:W-:Y:S01]  /*47f0*/  FFMA.FTZ R39, R97, R110, R39 ;  /* 0x0000006e61277223 */ /* 0x000fe20000010027 */
[----:B------:R-:W-:Y:S01]  /*4800*/  SHF.L.U32 R107, R23, 0x10, RZ ;  /* 0x00000010176b7819 */ /* 0x000fe200000006ff */
[----:B------:R-:W-:Y:S01]  /*4810*/  FMUL.FTZ R111, R111, R98 ;  /* 0x000000626f6f7220 */ /* 0x000fe20000410000 */
[----:B------:R-:W-:-:S02]  /*4820*/  SHF.L.U32 R35, R20, 0x10, RZ ;  /* 0x0000001014237819 */ /* 0x000fc400000006ff */
[----:B------:R-:W-:Y:S01]  /*4830*/  SHF.L.U32 R40, R21, 0x10, RZ ;  /* 0x0000001015287819 */ /* 0x000fe200000006ff */
[C---:B------:R-:W-:Y:S01]  /*4840*/  FFMA.FTZ R107, R97.reuse, R42, R107 ;  /* 0x0000002a616b7223 */ /* 0x040fe2000001006b */
[----:B------:R-:W-:Y:S01]  /*4850*/  SHF.L.U32 R43, R34, 0x10, RZ ;  /* 0x00000010222b7819 */ /* 0x000fe200000006ff */
[----:B------:R-:W-:Y:S01]  /*4860*/  FFMA.FTZ R35, R97, R108, R35 ;  /* 0x0000006c61237223 */ /* 0x000fe20000010023 */
[----:B------:R-:W-:Y:S01]  /*4870*/  SHF.L.U32 R103, R22, 0x10, RZ ;  /* 0x0000001016677819 */ /* 0x000fe200000006ff */
[----:B------:R-:W-:Y:S01]  /*4880*/  FMUL.FTZ R42, R39, R98 ;  /* 0x00000062272a7220 */ /* 0x000fe20000410000 */
[----:B------:R-:W-:Y:S01]  /*4890*/  SHF.L.U32 R105, R41, 0x10, RZ ;  /* 0x0000001029697819 */ /* 0x000fe200000006ff */
[----:B------:R-:W-:Y:S01]  /*48a0*/  FFMA.FTZ R41, R97, R104, R40 ;  /* 0x0000006861297223 */ /* 0x000fe20000010028 */
[----:B------:R-:W-:Y:S01]  /*48b0*/  SHF.L.U32 R34, R121, 0x10, RZ ;  /* 0x0000001079227819 */ /* 0x000fe200000006ff */
[C---:B------:R-:W-:Y:S01]  /*48c0*/  FFMA.FTZ R43, R97.reuse, R114, R43 ;  /* 0x00000072612b7223 */ /* 0x040fe2000001002b */
[C---:B------:R-:W-:Y:S01]  /*48d0*/  FFMA.FTZ R103, R97.reuse, R106, R103 ;  /* 0x0000006a61677223 */ /* 0x040fe20000010067 */
[----:B------:R-:W-:Y:S01]  /*48e0*/  FFMA.FTZ R105, R97, R112, R105 ;  /* 0x0000007061697223 */ /* 0x000fe20000010069 */
[----:B------:R-:W-:Y:S01]  /*48f0*/  SHF.L.U32 R109, R11, 0x10, RZ ;  /* 0x000000100b6d7819 */ /* 0x000fe200000006ff */
[-C--:B------:R-:W-:Y:S01]  /*4900*/  FMUL.FTZ R40, R107, R98.reuse ;  /* 0x000000626b287220 */ /* 0x080fe20000410000 */
[----:B------:R-:W-:Y:S01]  /*4910*/  PRMT R29, R33, 0x7632, R29 ;  /* 0x00007632211d7816 */ /* 0x000fe2000000001d */
[-C--:B------:R-:W-:Y:S01]  /*4920*/  FMUL.FTZ R97, R35, R98.reuse ;  /* 0x0000006223617220 */ /* 0x080fe20000410000 */
[-C--:B------:R-:W-:Y:S01]  /*4930*/  FMUL.FTZ R104, R41, R98.reuse ;  /* 0x0000006229687220 */ /* 0x080fe20000410000 */
[-C--:B------:R-:W-:Y:S01]  /*4940*/  FMUL.FTZ R43, R43, R98.reuse ;  /* 0x000000622b2b7220 */ /* 0x080fe20000410000 */
[-C--:B------:R-:W-:Y:S01]  /*4950*/  FMUL.FTZ R103, R103, R98.reuse ;  /* 0x0000006267677220 */ /* 0x080fe20000410000 */
[----:B------:R-:W-:Y:S01]  /*4960*/  FMUL.FTZ R105, R105, R98 ;  /* 0x0000006269697220 */ /* 0x000fe20000410000 */
[----:B------:R-:W-:Y:S01]  /*4970*/  FMUL.FTZ R108, R34, R111 ;  /* 0x0000006f226c7220 */ /* 0x000fe20000410000 */
        /* <DEDUP_REMOVED lines=31> */
[----:B------:R-:W-:-:S07]  /*4b70*/  F2FP.BF16.F32.PACK_AB R28, R33, R28 ;  /* 0x0000001c211c723e */ /* 0x000fce00000010ff */
.L_x_187:
[----:B------:R-:W0:Y:S01]  /*4b80*/  @P1 LDC.64 R32, c[0x0][0x478] ;  /* 0x00011e00ff201b82 */ /* 0x000e220000000a00 */
[----:B------:R-:W-:-:S04]  /*4b90*/  IMAD.WIDE.U32 R36, R96, 0x10, R36 ;  /* 0x0000001060247825 */ /* 0x000fc800078e0024 */
[----:B0-----:R-:W-:-:S05]  /*4ba0*/  @P1 IMAD.WIDE.U32 R32, R96, 0x10, R32 ;  /* 0x0000001060201825 */ /* 0x001fca00078e0020 */
[----:B------:R1:W-:Y:S04]  /*4bb0*/  @P1 STG.E.128 desc[UR6][R32.64], R24 ;  /* 0x0000001820001986 */ /* 0x0003e8000c101d06 */
[----:B------:R1:W-:Y:S02]  /*4bc0*/  STG.E.128 desc[UR6][R36.64], R28 ;  /* 0x0000001c24007986 */ /* 0x0003e4000c101d06 */
.L_x_183:
[----:B01----:R-:W0:Y:S01]  /*4bd0*/  LDC.64 R28, c[0x0][0x380] ;  /* 0x0000e000ff1c7b82 */ /* 0x003e220000000a00 */
        /* <DEDUP_REMOVED lines=16> */
[----:B0-----:R-:W-:-:S04]  /*4ce0*/  LEA R93, R28, R93, 0x2 ;  /* 0x0000005d1c5d7211 */ /* 0x001fc800078e10ff */
[----:B------:R-:W-:-:S13]  /*4cf0*/  ISETP.GE.AND P1, PT, R93, R29, PT ;  /* 0x0000001d5d00720c */ /* 0x000fda0003f26270 */
[----:B------:R-:W-:Y:S05]  /*4d00*/  @!P1 BRA `(.L_x_188) ;  /* 0xffffffb800049947 */ /* 0x000fea000383ffff */
[----:B------:R-:W-:Y:S05]  /*4d10*/  BSYNC B1 ;  /* 0x0000000000017941 */ /* 0x000fea0003800000 */
.L_x_174:
        /* <DEDUP_REMOVED lines=47> */
[----:B------:R-:W-:-:S07]  /*5010*/  MOV R44, R2 ;  /* 0x00000002002c7202 */ /* 0x000fce0000000f00 */
.L_x_173:
[----:B------:R-:W-:Y:S05]  /*5020*/  BSYNC B0 ;  /* 0x0000000000007941 */ /* 0x000fea0003800000 */
.L_x_172:
[----:B------:R-:W0:Y:S01]  /*5030*/  S2R R53, SR_CgaCtaId ;  /* 0x0000000000357919 */ /* 0x000e220000008800 */
[C---:B------:R-:W-:Y:S01]  /*5040*/  SHF.L.U32 R2, R82.reuse, 0x6, RZ ;  /* 0x0000000652027819 */ /* 0x040fe200000006ff */
[----:B------:R-:W-:Y:S05]  /*5050*/  WARPSYNC.ALL ;  /* 0x0000000000007948 */ /* 0x000fea0003800000 */
[----:B------:R-:W-:Y:S01]  /*5060*/  SHF.L.U32 R0, R82, 0x5, RZ ;  /* 0x0000000552007819 */ /* 0x000fe200000006ff */
[----:B------:R-:W1:Y:S01]  /*5070*/  S2UR UR4, SR_CTAID.X ;  /* 0x00000000000479c3 */ /* 0x000e620000002500 */
[----:B------:R-:W-:Y:S01]  /*5080*/  MOV R52, 0x400 ;  /* 0x0000040000347802 */ /* 0x000fe20000000f00 */
[----:B------:R-:W2:Y:S01]  /*5090*/  LDCU.128 UR16, c[0x0][0x440] ;  /* 0x00008800ff1077ac */ /* 0x000ea20008000c00 */
[----:B------:R-:W-:-:S04]  /*50a0*/  LOP3.LUT R3, R2, 0x1800, RZ, 0xc0, !PT ;  /* 0x0000180002037812 */ /* 0x000fc800078ec0ff */
[----:B------:R-:W-:Y:S02]  /*50b0*/  LOP3.LUT R0, R3, 0x3e0, R0, 0xf8, !PT ;  /* 0x000003e003007812 */ /* 0x000fe400078ef800 */
        /* <DEDUP_REMOVED lines=21> */
[----:B---3--:R-:W-:-:S03]  /*5210*/  FADD.FTZ R3, RZ, R3 ;  /* 0x00000003ff037221 */ /* 0x008fc60000010000 */
[----:B------:R-:W3:Y:S01]  /*5220*/  LDS R29, [R53+0x1800] ;  /* 0x00180000351d7984 */ /* 0x000ee20000000800 */
[----:B----4-:R-:W-:-:S03]  /*5230*/  FADD.FTZ R2, R2, R55 ;  /* 0x0000003702027221 */ /* 0x010fc60000010000 */
[----:B------:R-:W4:Y:S01]  /*5240*/  LDS R28, [R53+0x1a00] ;  /* 0x001a0000351c7984 */ /* 0x000f220000000800 */
[----:B-----5:R-:W-:-:S03]  /*5250*/  FADD.FTZ R3, R3, R52 ;  /* 0x0000003403037221 */ /* 0x020fc60000010000 */
[----:B------:R-:W5:Y:S01]  /*5260*/  LDS R31, [R53+0x1c00] ;  /* 0x001c0000351f7984 */ /* 0x000f620000000800 */
[----:B--2---:R-:W-:-:S03]  /*5270*/  FADD.FTZ R20, RZ, R20 ;  /* 0x00000014ff147221 */ /* 0x004fc60000010000 */
[----:B------:R-:W2:Y:S01]  /*5280*/  LDS R30, [R53+0x1e00] ;  /* 0x001e0000351e7984 */ /* 0x000ea20000000800 */
[----:B-1----:R-:W-:Y:S01]  /*5290*/  FADD.FTZ R21, RZ, R21 ;  /* 0x00000015ff157221 */ /* 0x002fe20000010000 */
[----:B------:R-:W-:Y:S01]  /*52a0*/  BAR.SYNC.DEFER_BLOCKING 0x0 ;  /* 0x0000000000007b1d */ /* 0x000fe20000010000 */
[----:B------:R-:W-:Y:S02]  /*52b0*/  FADD.FTZ R20, R20, R23 ;  /* 0x0000001714147221 */ /* 0x000fe40000010000 */
[----:B------:R-:W-:Y:S01]  /*52c0*/  FADD.FTZ R21, R21, R22 ;  /* 0x0000001615157221 */ /* 0x000fe20000010000 */
[----:B------:R-:W-:Y:S01]  /*52d0*/  FADD.FTZ R2, R2, R25 ;  /* 0x0000001902027221 */ /* 0x000fe20000010000 */
[----:B------:R-:W-:Y:S01]  /*52e0*/  FADD.FTZ R3, R3, R24 ;  /* 0x0000001803037221 */ /* 0x000fe20000010000 */
[----:B------:R-:W-:Y:S01]  /*52f0*/  FADD.FTZ R20, R20, R27 ;  /* 0x0000001b14147221 */ /* 0x000fe20000010000 */
[----:B0-----:R-:W-:Y:S01]  /*5300*/  FADD.FTZ R21, R21, R26 ;  /* 0x0000001a15157221 */ /* 0x001fe20000010000 */
[----:B------:R-:W-:Y:S01]  /*5310*/  STS.128 [R0], R44 ;  /* 0x0000002c00007388 */ /* 0x000fe20000000c00 */
[----:B---3--:R-:W-:-:S02]  /*5320*/  FADD.FTZ R29, R2, R29 ;  /* 0x0000001d021d7221 */ /* 0x008fc40000010000 */
[----:B------:R-:W0:Y:S01]  /*5330*/  LDC R2, c[0x0][0x388] ;  /* 0x0000e200ff027b82 */ /* 0x000e220000000800 */
[----:B------:R-:W-:Y:S01]  /*5340*/  STS.128 [R0+0x10], R48 ;  /* 0x0000103000007388 */ /* 0x000fe20000000c00 */
[----:B----4-:R-:W-:-:S03]  /*5350*/  FADD.FTZ R23, R3, R28 ;  /* 0x0000001c03177221 */ /* 0x010fc60000010000 */
[----:B------:R-:W-:Y:S01]  /*5360*/  STS.128 [R0+0x400], R40 ;  /* 0x0004002800007388 */ /* 0x000fe20000000c00 */
[----:B-----5:R-:W-:-:S03]  /*5370*/  FADD.FTZ R31, R20, R31 ;  /* 0x0000001f141f7221 */ /* 0x020fc60000010000 */
[----:B------:R-:W-:Y:S01]  /*5380*/  STS.128 [R0+0x410], R36 ;  /* 0x0004102400007388 */ /* 0x000fe20000000c00 */
[----:B--2---:R-:W-:Y:S01]  /*5390*/  FADD.FTZ R21, R21, R30 ;  /* 0x0000001e15157221 */ /* 0x004fe20000010000 */
[----:B------:R-:W-:Y:S06]  /*53a0*/  BAR.SYNC.DEFER_BLOCKING 0x0 ;  /* 0x0000000000007b1d */ /* 0x000fec0000010000 */
[----:B------:R-:W1:Y:S04]  /*53b0*/  LDS R32, [R53] ;  /* 0x0000000035207984 */ /* 0x000e680000000800 */
[----:B------:R-:W2:Y:S04]  /*53c0*/  LDS R33, [R53+0x200] ;  /* 0x0002000035217984 */ /* 0x000ea80000000800 */
[----:B------:R-:W3:Y:S04]  /*53d0*/  LDS R45, [R53+0x800] ;  /* 0x00080000352d7984 */ /* 0x000ee80000000800 */
[----:B------:R-:W4:Y:S04]  /*53e0*/  LDS R34, [R53+0x400] ;  /* 0x0004000035227984 */ /* 0x000f280000000800 */
[----:B------:R-:W5:Y:S04]  /*53f0*/  LDS R36, [R53+0xa00] ;  /* 0x000a000035247984 */ /* 0x000f680000000800 */
        /* <DEDUP_REMOVED lines=8> */
[----:B--2---:R-:W-:-:S03]  /*5480*/  FADD.FTZ R33, RZ, R33 ;  /* 0x00000021ff217221 */ /* 0x004fc60000010000 */
[----:B------:R-:W2:Y:S01]  /*5490*/  LDS R27, [R53+0x1800] ;  /* 0x00180000351b7984 */ /* 0x000ea20000000800 */
[----:B---3--:R-:W-:-:S03]  /*54a0*/  FADD.FTZ R32, R32, R45 ;  /* 0x0000002d20207221 */ /* 0x008fc60000010000 */
[----:B------:R-:W3:Y:S01]  /*54b0*/  LDS R41, [R53+0x1a00] ;  /* 0x001a000035297984 */ /* 0x000ee20000000800 */
[----:B----4-:R-:W-:-:S03]  /*54c0*/  FADD.FTZ R34, RZ, R34 ;  /* 0x00000022ff227221 */ /* 0x010fc60000010000 */
[----:B------:R-:W4:Y:S01]  /*54d0*/  LDS R40, [R53+0x1c00] ;  /* 0x001c000035287984 */ /* 0x000f220000000800 */
[----:B-----5:R-:W-:-:S03]  /*54e0*/  FADD.FTZ R33, R33, R36 ;  /* 0x0000002421217221 */ /* 0x020fc60000010000 */
[----:B------:R-:W5:Y:S01]  /*54f0*/  LDS R43, [R53+0x1e00] ;  /* 0x001e0000352b7984 */ /* 0x000f620000000800 */
[----:B0-----:R-:W-:Y:S01]  /*5500*/  FADD.FTZ R35, RZ, R35 ;  /* 0x00000023ff237221 */ /* 0x001fe20000010000 */
[----:B------:R-:W-:Y:S01]  /*5510*/  BAR.SYNC.DEFER_BLOCKING 0x0 ;  /* 0x0000000000007b1d */ /* 0x000fe20000010000 */
[----:B------:R-:W-:Y:S02]  /*5520*/  FADD.FTZ R34, R34, R37 ;  /* 0x0000002522227221 */ /* 0x000fe40000010000 */
[----:B------:R-:W-:Y:S01]  /*5530*/  FADD.FTZ R35, R35, R38 ;  /* 0x0000002623237221 */ /* 0x000fe20000010000 */
[----:B------:R-:W-:Y:S01]  /*5540*/  FADD.FTZ R32, R32, R39 ;  /* 0x0000002720207221 */ /* 0x000fe20000010000 */
[----:B------:R-:W-:Y:S01]  /*5550*/  FADD.FTZ R22, R33, R22 ;  /* 0x0000001621167221 */ /* 0x000fe20000010000 */
[----:B------:R-:W-:Y:S01]  /*5560*/  FADD.FTZ R25, R34, R25 ;  /* 0x0000001922197221 */ /* 0x000fe20000010000 */
[----:B-1----:R-:W-:Y:S01]  /*5570*/  FADD.FTZ R24, R35, R24 ;  /* 0x0000001823187221 */ /* 0x002fe20000010000 */
[----:B------:R-:W-:Y:S01]  /*5580*/  STS.128 [R0], R12 ;  /* 0x0000000c00007388 */ /* 0x000fe20000000c00 */
[----:B--2---:R-:W-:-:S03]  /*5590*/  FADD.FTZ R27, R32, R27 ;  /* 0x0000001b201b7221 */ /* 0x004fc60000010000 */
[----:B------:R-:W-:Y:S01]  /*55a0*/  STS.128 [R0+0x10], R8 ;  /* 0x0000100800007388 */ /* 0x000fe20000000c00 */
[----:B---3--:R-:W-:-:S03]  /*55b0*/  FADD.FTZ R41, R22, R41 ;  /* 0x0000002916297221 */ /* 0x008fc60000010000 */
[----:B------:R0:W-:Y:S01]  /*55c0*/  STS.128 [R0+0x400], R4 ;  /* 0x0004000400007388 */ /* 0x0001e20000000c00 */
[----:B----4-:R-:W-:-:S03]  /*55d0*/  FADD.FTZ R25, R25, R40 ;  /* 0x0000002819197221 */ /* 0x010fc60000010000 */
[----:B------:R1:W-:Y:S01]  /*55e0*/  STS.128 [R0+0x410], R16 ;  /* 0x0004101000007388 */ /* 0x0003e20000000c00 */
[----:B-----5:R-:W-:Y:S01]  /*55f0*/  FADD.FTZ R43, R24, R43 ;  /* 0x0000002b182b7221 */ /* 0x020fe20000010000 */
[----:B------:R-:W-:Y:S01]  /*5600*/  BAR.SYNC.DEFER_BLOCKING 0x0 ;  /* 0x0000000000007b1d */ /* 0x000fe20000010000 */
[----:B0-----:R-:W-:-:S05]  /*5610*/  IMAD R5, R2, UR4, RZ ;  /* 0x0000000402057c24 */ /* 0x001fca000f8e02ff */
[----:B------:R-:W0:Y:S01]  /*5620*/  LDCU.64 UR4, c[0x0][0x460] ;  /* 0x00008c00ff0477ac */ /* 0x000e220008000a00 */
[----:B-1----:R-:W-:-:S04]  /*5630*/  IADD3 R18, P0, PT, R5, R82, RZ ;  /* 0x0000005205127210 */ /* 0x002fc80007f1e0ff */
[----:B------:R-:W-:Y:S02]  /*5640*/  IADD3.X R5, PT, PT, RZ, RZ, RZ, P0, !PT ;  /* 0x000000ffff057210 */ /* 0x000fe400007fe4ff */
[C---:B------:R-:W-:Y:S02]  /*5650*/  SHF.L.U32 R16, R18.reuse, 0x2, RZ ;  /* 0x0000000212107819 */ /* 0x040fe400000006ff */
[----:B------:R-:W-:Y:S02]  /*5660*/  SHF.L.U64.HI R18, R18, 0x2, R5 ;  /* 0x0000000212127819 */ /* 0x000fe40000010205 */
[----:B------:R-:W-:Y:S01]  /*5670*/  IADD3 R2, P0, PT, R16, UR18, RZ ;  /* 0x0000001210027c10 */ /* 0x000fe2000ff1e0ff */
        /* <DEDUP_REMOVED lines=15> */
[----:B---3--:R-:W-:Y:S01]  /*5770*/  FADD.FTZ R5, R3, R4 ;  /* 0x0000000403057221 */ /* 0x008fe20000010000 */
[----:B------:R-:W-:Y:S02]  /*5780*/  IADD3 R4, P1, PT, R16, UR16, RZ ;  /* 0x0000001010047c10 */ /* 0x000fe4000ff3e0ff */
[----:B------:R-:W3:Y:S01]  /*5790*/  LDS R12, [R53+0x1600] ;  /* 0x00160000350c7984 */ /* 0x000ee20000000800 */
[----:B----4-:R-:W-:Y:S01]  /*57a0*/  FADD.FTZ R0, RZ, R0 ;  /* 0x00000000ff007221 */ /* 0x010fe20000010000 */
[----:B------:R-:W-:Y:S02]  /*57b0*/  IADD3.X R3, PT, PT, R18, UR19, RZ, P0, !PT ;  /* 0x0000001312037c10 */ /* 0x000fe400087fe4ff */
[----:B------:R-:W4:Y:S01]  /*57c0*/  LDS R33, [R53+0x1c00] ;  /* 0x001c000035217984 */ /* 0x000f220000000800 */
[----:B-----5:R-:W-:-:S03]  /*57d0*/  FADD.FTZ R8, RZ, R8 ;  /* 0x00000008ff087221 */ /* 0x020fc60000010000 */
[----:B------:R-:W5:Y:S01]  /*57e0*/  LDS R14, [R53+0x1e00] ;  /* 0x001e0000350e7984 */ /* 0x000f620000000800 */
[----:B0-----:R-:W-:Y:S01]  /*57f0*/  FADD.FTZ R17, R5, R6 ;  /* 0x0000000605117221 */ /* 0x001fe20000010000 */
[----:B------:R-:W-:Y:S01]  /*5800*/  IADD3 R6, P0, PT, R16, UR4, RZ ;  /* 0x0000000410067c10 */ /* 0x000fe2000ff1e0ff */
[----:B------:R-:W-:Y:S01]  /*5810*/  FADD.FTZ R0, R0, R7 ;  /* 0x0000000700007221 */ /* 0x000fe20000010000 */
[C---:B------:R-:W-:Y:S01]  /*5820*/  IADD3.X R5, PT, PT, R18.reuse, UR17, RZ, P1, !PT ;  /* 0x0000001112057c10 */ /* 0x040fe20008ffe4ff */
[----:B------:R-:W-:Y:S01]  /*5830*/  STG.E desc[UR6][R2.64], R27 ;  /* 0x0000001b02007986 */ /* 0x000fe2000c101906 */
[----:B------:R-:W-:Y:S01]  /*5840*/  IADD3.X R7, PT, PT, R18, UR5, RZ, P0, !PT ;  /* 0x0000000512077c10 */ /* 0x000fe200087fe4ff */
[----:B------:R-:W-:Y:S02]  /*5850*/  FADD.FTZ R9, RZ, R9 ;  /* 0x00000009ff097221 */ /* 0x000fe40000010000 */
[----:B------:R-:W-:Y:S01]  /*5860*/  STG.E desc[UR6][R4.64], R29 ;  /* 0x0000001d04007986 */ /* 0x000fe2000c101906 */
[----:B------:R-:W-:-:S03]  /*5870*/  FADD.FTZ R8, R8, R11 ;  /* 0x0000000b08087221 */ /* 0x000fc60000010000 */
[----:B------:R-:W-:Y:S01]  /*5880*/  STG.E desc[UR6][R6.64], R17 ;  /* 0x0000001106007986 */ /* 0x000fe2000c101906 */
[----:B------:R-:W-:-:S03]  /*5890*/  FADD.FTZ R0, R0, R13 ;  /* 0x0000000d00007221 */ /* 0x000fc60000010000 */
[----:B------:R-:W-:Y:S01]  /*58a0*/  STG.E desc[UR6][R2.64+0x200], R41 ;  /* 0x0002002902007986 */ /* 0x000fe2000c101906 */
[----:B------:R-:W-:-:S03]  /*58b0*/  FADD.FTZ R9, R9, R10 ;  /* 0x0000000a09097221 */ /* 0x000fc60000010000 */
[----:B------:R-:W-:Y:S01]  /*58c0*/  STG.E desc[UR6][R4.64+0x200], R23 ;  /* 0x0002001704007986 */ /* 0x000fe2000c101906 */
[----:B-1----:R-:W-:Y:S01]  /*58d0*/  FADD.FTZ R8, R8, R15 ;  /* 0x0000000f08087221 */ /* 0x002fe20000010000 */
[----:B--2---:R-:W-:Y:S01]  /*58e0*/  FADD.FTZ R19, R0, R19 ;  /* 0x0000001300137221 */ /* 0x004fe20000010000 */
[----:B---3--:R-:W-:-:S04]  /*58f0*/  FADD.FTZ R9, R9, R12 ;  /* 0x0000000c09097221 */ /* 0x008fc80000010000 */
[----:B------:R-:W-:Y:S01]  /*5900*/  STG.E desc[UR6][R6.64+0x200], R19 ;  /* 0x0002001306007986 */ /* 0x000fe2000c101906 */
[----:B----4-:R-:W-:-:S03]  /*5910*/  FADD.FTZ R33, R8, R33 ;  /* 0x0000002108217221 */ /* 0x010fc60000010000 */
[----:B------:R-:W-:Y:S01]  /*5920*/  STG.E desc[UR6][R2.64+0x400], R25 ;  /* 0x0004001902007986 */ /* 0x000fe2000c101906 */
[----:B-----5:R-:W-:-:S03]  /*5930*/  FADD.FTZ R9, R9, R14 ;  /* 0x0000000e09097221 */ /* 0x020fc60000010000 */
[----:B------:R-:W-:Y:S04]  /*5940*/  STG.E desc[UR6][R4.64+0x400], R31 ;  /* 0x0004001f04007986 */ /* 0x000fe8000c101906 */
[----:B------:R-:W-:Y:S04]  /*5950*/  STG.E desc[UR6][R6.64+0x400], R33 ;  /* 0x0004002106007986 */ /* 0x000fe8000c101906 */
[----:B------:R-:W-:Y:S04]  /*5960*/  STG.E desc[UR6][R2.64+0x600], R43 ;  /* 0x0006002b02007986 */ /* 0x000fe8000c101906 */
[----:B------:R-:W-:Y:S04]  /*5970*/  STG.E desc[UR6][R4.64+0x600], R21 ;  /* 0x0006001504007986 */ /* 0x000fe8000c101906 */
[----:B------:R-:W-:Y:S01]  /*5980*/  STG.E desc[UR6][R6.64+0x600], R9 ;  /* 0x0006000906007986 */ /* 0x000fe2000c101906 */
[----:B------:R-:W-:Y:S05]  /*5990*/  EXIT ;  /* 0x000000000000794d */ /* 0x000fea0003800000 */
.L_x_177:
        /* <DEDUP_REMOVED lines=8> */
.L_x_190:
[----:B------:R-:W-:Y:S05]  /*5a20*/  BSYNC B2 ;  /* 0x0000000000027941 */ /* 0x000fea0003800000 */
.L_x_189:
        /* <DEDUP_REMOVED lines=8> */
.L_x_191:
[----:B------:R-:W-:Y:S01]  /*5ab0*/  FADD.FTZ R29, R29, R32 ;  /* 0x000000201d1d7221 */ /* 0x000fe20000010000 */
[----:B------:R-:W-:-:S04]  /*5ac0*/  HFMA2 R137, -RZ, RZ, 0, 1.1920928955078125e-07 ;  /* 0x00000002ff897431 */ /* 0x000fc800000001ff */
[----:B------:R-:W-:Y:S02]  /*5ad0*/  MOV R138, R29 ;  /* 0x0000001d008a7202 */ /* 0x000fe40000000f00 */
[----:B------:R-:W-:-:S07]  /*5ae0*/  MOV R28, R136 ;  /* 0x00000088001c7202 */ /* 0x000fce0000000f00 */
[----:B------:R-:W-:Y:S05]  /*5af0*/  WARPSYNC.COLLECTIVE R135, `(.L_x_192) ;  /* 0x0000000087087348 */ /* 0x000fea0003c00000 */
[----:B------:R0:W1:Y:S02]  /*5b00*/  SHFL.BFLY P3, R136, R138, R137, R140 ;  /* 0x0c0000898a887389 */ /* 0x000064000006008c */
[----:B01----:R-:W-:Y:S05]  /*5b10*/  ENDCOLLECTIVE ;  /* 0x000000000000791b */ /* 0x003fea0003800000 */
.L_x_192:
[----:B------:R-:W-:-:S05]  /*5b20*/  FADD.FTZ R30, R28, R31 ;  /* 0x0000001f1c1e7221 */ /* 0x000fca0000010000 */
[----:B------:R-:W-:Y:S02]  /*5b30*/  MOV R138, R30 ;  /* 0x0000001e008a7202 */ /* 0x000fe40000000f00 */
[----:B------:R-:W-:-:S07]  /*5b40*/  MOV R28, R136 ;  /* 0x00000088001c7202 */ /* 0x000fce0000000f00 */
[----:B------:R-:W-:Y:S05]  /*5b50*/  WARPSYNC.COLLECTIVE R135, `(.L_x_193) ;  /* 0x0000000087087348 */ /* 0x000fea0003c00000 */
[----:B------:R0:W1:Y:S02]  /*5b60*/  SHFL.BFLY P3, R136, R138, R137, R140 ;  /* 0x0c0000898a887389 */ /* 0x000064000006008c */
[----:B01----:R-:W-:Y:S05]  /*5b70*/  ENDCOLLECTIVE ;  /* 0x000000000000791b */ /* 0x003fea0003800000 */
.L_x_193:
[----:B------:R-:W-:Y:S01]  /*5b80*/  FADD.FTZ R122, R29, R28 ;  /* 0x0000001c1d7a7221 */ /* 0x000fe20000010000 */
[----:B------:R-:W-:-:S04]  /*5b90*/  HFMA2 R137, -RZ, RZ, 0, 2.384185791015625e-07 ;  /* 0x00000004ff897431 */ /* 0x000fc800000001ff */
[----:B------:R-:W-:Y:S02]  /*5ba0*/  MOV R138, R122 ;  /* 0x0000007a008a7202 */ /* 0x000fe40000000f00 */
[----:B------:R-:W-:-:S07]  /*5bb0*/  MOV R33, R136 ;  /* 0x0000008800217202 */ /* 0x000fce0000000f00 */
[----:B------:R-:W-:Y:S05]  /*5bc0*/  WARPSYNC.COLLECTIVE R135, `(.L_x_194) ;  /* 0x0000000087087348 */ /* 0x000fea0003c00000 */
[----:B------:R0:W1:Y:S02]  /*5bd0*/  SHFL.BFLY P3, R136, R138, R137, R140 ;  /* 0x0c0000898a887389 */ /* 0x000064000006008c */
[----:B01----:R-:W-:Y:S05]  /*5be0*/  ENDCOLLECTIVE ;  /* 0x000000000000791b */ /* 0x003fea0003800000 */
.L_x_194:
[----:B------:R-:W-:-:S05]  /*5bf0*/  FADD.FTZ R33, R30, R33 ;  /* 0x000000211e217221 */ /* 0x000fca0000010000 */
[----:B------:R-:W-:Y:S02]  /*5c00*/  MOV R138, R33 ;  /* 0x00000021008a7202 */ /* 0x000fe40000000f00 */
[----:B------:R-:W-:-:S07]  /*5c10*/  MOV R123, R136 ;  /* 0x00000088007b7202 */ /* 0x000fce0000000f00 */
[----:B------:R-:W-:Y:S05]  /*5c20*/  WARPSYNC.COLLECTIVE R135, `(.L_x_195) ;  /* 0x0000000087087348 */ /* 0x000fea0003c00000 */
[----:B------:R0:W1:Y:S02]  /*5c30*/  SHFL.BFLY P3, R136, R138, R137, R140 ;  /* 0x0c0000898a887389 */ /* 0x000064000006008c */
[----:B01----:R-:W-:Y:S05]  /*5c40*/  ENDCOLLECTIVE ;  /* 0x000000000000791b */ /* 0x003fea0003800000 */
.L_x_195:
[----:B------:R-:W-:Y:S01]  /*5c50*/  FADD.FTZ R123, R122, R123 ;  /* 0x0000007b7a7b7221 */ /* 0x000fe20000010000 */
[----:B------:R-:W-:-:S04]  /*5c60*/  HFMA2 R137, -RZ, RZ, 0, 4.76837158203125e-07 ;  /* 0x00000008ff897431 */ /* 0x000fc800000001ff */
[----:B------:R-:W-:Y:S02]  /*5c70*/  MOV R138, R123 ;  /* 0x0000007b008a7202 */ /* 0x000fe40000000f00 */
[----:B------:R-:W-:-:S07]  /*5c80*/  MOV R28, R136 ;  /* 0x00000088001c7202 */ /* 0x000fce0000000f00 */
[----:B------:R-:W-:Y:S05]  /*5c90*/  WARPSYNC.COLLECTIVE R135, `(.L_x_196) ;  /* 0x0000000087087348 */ /* 0x000fea0003c00000 */
[----:B------:R0:W1:Y:S02]  /*5ca0*/  SHFL.BFLY P3, R136, R138, R137, R140 ;  /* 0x0c0000898a887389 */ /* 0x000064000006008c */
[----:B01----:R-:W-:Y:S05]  /*5cb0*/  ENDCOLLECTIVE ;  /* 0x000000000000791b */ /* 0x003fea0003800000 */
.L_x_196:
[----:B------:R-:W-:-:S05]  /*5cc0*/  FADD.FTZ R32, R33, R28 ;  /* 0x0000001c21207221 */ /* 0x000fca0000010000 */
[----:B------:R-:W-:Y:S02]  /*5cd0*/  MOV R138, R32 ;  /* 0x00000020008a7202 */ /* 0x000fe40000000f00 */
[----:B------:R-:W-:-:S07]  /*5ce0*/  MOV R28, R136 ;  /* 0x00000088001c7202 */ /* 0x000fce0000000f00 */
[----:B------:R-:W-:Y:S05]  /*5cf0*/  WARPSYNC.COLLECTIVE R135, `(.L_x_197) ;  /* 0x0000000087087348 */ /* 0x000fea0003c00000 */
[----:B------:R0:W1:Y:S02]  /*5d00*/  SHFL.BFLY P3, R136, R138, R137, R140 ;  /* 0x0c0000898a887389 */ /* 0x000064000006008c */
[----:B01----:R-:W-:Y:S05]  /*5d10*/  ENDCOLLECTIVE ;  /* 0x000000000000791b */ /* 0x003fea0003800000 */
.L_x_197:
[----:B------:R-:W-:Y:S01]  /*5d20*/  FADD.FTZ R28, R123, R28 ;  /* 0x0000001c7b1c7221 */ /* 0x000fe20000010000 */
[----:B------:R-:W-:-:S04]  /*5d30*/  HFMA2 R137, -RZ, RZ, 0, 9.5367431640625e-07 ;  /* 0x00000010ff897431 */ /* 0x000fc800000001ff */
[----:B------:R-:W-:Y:S02]  /*5d40*/  MOV R138, R28 ;  /* 0x0000001c008a7202 */ /* 0x000fe40000000f00 */
[----:B------:R-:W-:-:S07]  /*5d50*/  MOV R31, R136 ;  /* 0x00000088001f7202 */ /* 0x000fce0000000f00 */
[----:B------:R-:W-:Y:S05]  /*5d60*/  WARPSYNC.COLLECTIVE R135, `(.L_x_198) ;  /* 0x0000000087087348 */ /* 0x000fea0003c00000 */
[----:B------:R0:W1:Y:S02]  /*5d70*/  SHFL.BFLY P3, R136, R138, R137, R140 ;  /* 0x0c0000898a887389 */ /* 0x000064000006008c */
[----:B01----:R-:W-:Y:S05]  /*5d80*/  ENDCOLLECTIVE ;  /* 0x000000000000791b */ /* 0x003fea0003800000 */
.L_x_198:
[----:B------:R-:W-:-:S05]  /*5d90*/  FADD.FTZ R29, R32, R31 ;  /* 0x0000001f201d7221 */ /* 0x000fca0000010000 */
[----:B------:R-:W-:Y:S02]  /*5da0*/  MOV R138, R29 ;  /* 0x0000001d008a7202 */ /* 0x000fe40000000f00 */
[----:B------:R-:W-:-:S07]  /*5db0*/  MOV R31, R136 ;  /* 0x00000088001f7202 */ /* 0x000fce0000000f00 */
[----:B------:R-:W-:Y:S05]  /*5dc0*/  WARPSYNC.COLLECTIVE R135, `(.L_x_199) ;  /* 0x0000000087087348 */ /* 0x000fea0003c00000 */
[----:B------:R0:W1:Y:S02]  /*5dd0*/  SHFL.BFLY P3, R136, R138, R137, R140 ;  /* 0x0c0000898a887389 */ /* 0x000064000006008c */
[----:B01----:R-:W-:Y:S05]  /*5de0*/  ENDCOLLECTIVE ;  /* 0x000000000000791b */ /* 0x003fea0003800000 */
.L_x_199:
[----:B------:R-:W-:Y:S01]  /*5df0*/  MOV R30, R136 ;  /* 0x00000088001e7202 */ /* 0x000fe20000000f00 */
[----:B------:R-:W-:Y:S06]  /*5e00*/  BRA `(.L_x_200) ;  /* 0xffffffc0009c7947 */ /* 0x000fec000383ffff */
.L_x_201:
        /* <DEDUP_REMOVED lines=15> */
.L_x_11153:


//--------------------- .text._ZN10layer_norm13ln_bwd_kernelINS_13Kernel_traitsI13__nv_bfloat16S2_S2_S2_fjLj512ELj1ELj4ELj1ELj16ENS_18Kernel_traits_baseILj512ES2_S2_S2_S2_fjLj128EEEEELb0ELb1ELb1ELb0EEEvNS_9BwdParamsE --------------------------
	.section	.text._ZN10layer_norm13ln_bwd_kernelINS_13Kernel_traitsI13__nv_bfloat16S2_S2_S2_fjLj512ELj1ELj4ELj1ELj16ENS_18Kernel_traits_baseILj512ES2_S2_S2_S2_fjLj128EEEEELb0ELb1ELb1ELb0EEEvNS_9BwdParamsE,"ax",@progbits
	.align	128
        .global         _ZN10layer_norm13ln_bwd_kernelINS_13Kernel_traitsI13__nv_bfloat16S2_S2_S2_fjLj512ELj1ELj4ELj1ELj16ENS_18Kernel_traits_baseILj512ES2_S2_S2_S2_fjLj128EEEEELb0ELb1ELb1ELb0EEEvNS_9BwdParamsE
        .type           _ZN10layer_norm13ln_bwd_kernelINS_13Kernel_traitsI13__nv_bfloat16S2_S2_S2_fjLj512ELj1ELj4ELj1ELj16ENS_18Kernel_traits_baseILj512ES2_S2_S2_S2_fjLj128EEEEELb0ELb1ELb1ELb0EEEvNS_9BwdParamsE,@function
        .size           _ZN10layer_norm13ln_bwd_kernelINS_13Kernel_traitsI13__nv_bfloat16S2_S2_S2_fjLj512ELj1ELj4ELj1ELj16ENS_18Kernel_traits_baseILj512ES2_S2_S2_S2_fjLj128EEEEELb0ELb1ELb1ELb0EEEvNS_9BwdParamsE,(.L_x_11154 - _ZN10layer_norm13ln_bwd_kernelINS_13Kernel_traitsI13__nv_bfloat16S2_S2_S2_fjLj512ELj1ELj4ELj1ELj16ENS_18Kernel_traits_baseILj512ES2_S2_S2_S2_fjLj128EEEEELb0ELb1ELb1ELb0EEEvNS_9BwdParamsE)
        .other          _ZN10layer_norm13ln_bwd_kernelINS_13Kernel_traitsI13__nv_bfloat16S2_S2_S2_fjLj512ELj1ELj4ELj1ELj16ENS_18Kernel_traits_baseILj512ES2_S2_S2_S2_fjLj128EEEEELb0ELb1ELb1ELb0EEEvNS_9BwdParamsE,@"STO_CUDA_ENTRY STV_DEFAULT"
_ZN10layer_norm13ln_bwd_kernelINS_13Kernel_traitsI13__nv_bfloat16S2_S2_S2_fjLj512ELj1ELj4ELj1ELj16ENS_18Kernel_traits_baseILj512ES2_S2_S2_S2_fjLj128EEEEELb0ELb1ELb1ELb0EEEvNS_9BwdParamsE:
.text._ZN10layer_norm13ln_bwd_kernelINS_13Kernel_traitsI13__nv_bfloat16S2_S2_S2_fjLj512ELj1ELj4ELj1ELj16ENS_18Kernel_traits_baseILj512ES2_S2_S2_S2_fjLj128EEEEELb0ELb1ELb1ELb0EEEvNS_9BwdParamsE:
[----:B------:R-:W-:Y:S01]  /*0000*/  LDC R1, c[0x0][0x37c] ;  /* 0x0000df00ff017b82 */ /* 0x000fe20000000800 */
[----:B------:R-:W0:Y:S01]  /*0010*/  S2R R19, SR_TID.X ;  /* 0x0000000000137919 */ /* 0x000e220000002100 */
[----:B------:R-:W1:Y:S01]  /*0020*/  LDCU UR4, c[0x0][0x388] ;  /* 0x00007100ff0477ac */ /* 0x000e620008000800 */
[----:B------:R-:W2:Y:S05]  /*0030*/  LDCU.64 UR6, c[0x0][0x358] ;  /* 0x00006b00ff0677ac */ /* 0x000eaa0008000a00 */
[----:B------:R-:W3:Y:S01]  /*0040*/  S2UR UR5, SR_CTAID.X ;  /* 0x00000000000579c3 */ /* 0x000ee20000002500 */
[----:B------:R-:W4:Y:S01]  /*0050*/  LDCU UR8, c[0x0][0x384] ;  /* 0x00007080ff0877ac */ /* 0x000f220008000800 */
[----:B------:R-:W0:Y:S01]  /*0060*/  LDCU UR14, c[0x0][0x40c] ;  /* 0x00008180ff0e77ac */ /* 0x000e220008000800 */
[----:B------:R-:W0:Y:S01]  /*0070*/  LDCU UR15, c[0x0][0x388] ;  /* 0x00007100ff0f77ac */ /* 0x000e220008000800 */
[----:B-1----:R-:W-:Y:S01]  /*0080*/  MOV R114, UR4 ;  /* 0x0000000400727c02 */ /* 0x002fe20008000f00 */
[----:B------:R-:W1:Y:S03]  /*0090*/  LDCU UR9, c[0x0][0x400] ;  /* 0x00008000ff0977ac */ /* 0x000e660008000800 */
[----:B------:R-:W-:Y:S01]  /*00a0*/  SHF.R.S32.HI R3, RZ, 0x1f, R114 ;  /* 0x0000001fff037819 */ /* 0x000fe20000011472 */
[----:B------:R-:W1:Y:S03]  /*00b0*/  LDCU.64 UR12, c[0x0][0x438] ;  /* 0x00008700ff0c77ac */ /* 0x000e660008000a00 */
[----:B------:R-:W-:Y:S01]  /*00c0*/  LEA.HI R3, R3, R114, RZ, 0x3 ;  /* 0x0000007203037211 */ /* 0x000fe200078f18ff */
[----:B------:R-:W1:Y:S01]  /*00d0*/  LDCU.64 UR20, c[0x0][0x478] ;  /* 0x00008f00ff1477ac */ /* 0x000e620008000a00 */
[C---:B0-----:R-:W-:Y:S01]  /*00e0*/  LOP3.LUT R0, R19.reuse, 0x1f, RZ, 0xc, !PT ;  /* 0x0000001f13007812 */ /* 0x041fe200078e0cff */
[----:B------:R-:W0:Y:S01]  /*00f0*/  LDCU.64 UR10, c[0x0][0x3c0] ;  /* 0x00007800ff0a77ac */ /* 0x000e220008000a00 */
[----:B------:R-:W-:-:S02]  /*0100*/  LOP3.LUT R112, R19, 0x1f, RZ, 0xc0, !PT ;  /* 0x0000001f13707812 */ /* 0x000fc400078ec0ff */
[----:B------:R-:W-:Y:S02]  /*0110*/  LEA.HI.SX32 R113, R3, R0, 0x1d ;  /* 0x0000000003717211 */ /* 0x000fe400078feaff */
[----:B------:R-:W-:Y:S02]  /*0120*/  MOV R11, R112 ;  /* 0x00000070000b7202 */ /* 0x000fe40000000f00 */
[C---:B------:R-:W-:Y:S02]  /*0130*/  ISETP.GE.U32.AND P1, PT, R113.reuse, 0x40, PT ;  /* 0x000000407100780c */ /* 0x040fe40003f26070 */
[----:B------:R-:W-:-:S11]  /*0140*/  ISETP.GE.U32.AND P0, PT, R113, 0x20, PT ;  /* 0x000000207100780c */ /* 0x000fd60003f06070 */
[----:B------:R-:W2:Y:S02]  /*0150*/  @P1 LDC.64 R6, c[0x0][0x3d0] ;  /* 0x0000f400ff061b82 */ /* 0x000ea40000000a00 */
[----:B------:R-:W-:-:S06]  /*0160*/  @P0 LOP3.LUT R11, R112, 0x20, RZ, 0xfc, !PT ;  /* 0x00000020700b0812 */ /* 0x000fcc00078efcff */
[----:B------:R-:W4:Y:S08]  /*0170*/  @P1 LDC.64 R8, c[0x0][0x3e8] ;  /* 0x0000fa00ff081b82 */ /* 0x000f300000000a00 */
[----:B------:R-:W1:Y:S01]  /*0180*/  @P0 LDC.64 R2, c[0x0][0x3d0] ;  /* 0x0000f400ff020b82 */ /* 0x000e620000000a00 */
[----:B--2---:R-:W-:-:S07]  /*0190*/  @P1 IMAD.WIDE.U32 R6, R11, 0x10, R6 ;  /* 0x000000100b061825 */ /* 0x004fce00078e0006 */
[----:B------:R-:W2:Y:S01]  /*01a0*/  @P0 LDC.64 R4, c[0x0][0x3e8] ;  /* 0x0000fa00ff040b82 */ /* 0x000ea20000000a00 */
[----:B------:R0:W5:Y:S01]  /*01b0*/  @P1 LDG.E.128 R72, desc[UR6][R6.64] ;  /* 0x0000000606481981 */ /* 0x000162000c1e1d00 */
[----:B----4-:R-:W-:-:S05]  /*01c0*/  @P1 IMAD.WIDE.U32 R8, R11, 0x10, R8 ;  /* 0x000000100b081825 */ /* 0x010fca00078e0008 */
[----:B------:R4:W5:Y:S01]  /*01d0*/  @P1 LDG.E.128 R68, desc[UR6][R8.64] ;  /* 0x0000000608441981 */ /* 0x000962000c1e1d00 */
[----:B---3--:R-:W-:Y:S01]  /*01e0*/  USHF.L.U32 UR4, UR5, 0x2, URZ ;  /* 0x0000000205047899 */ /* 0x008fe200080006ff */
[----:B------:R-:W-:Y:S01]  /*01f0*/  SHF.R.U32.HI R19, RZ, 0x5, R19 ;  /* 0x00000005ff137819 */ /* 0x000fe20000011613 */
[----:B-1----:R-:W-:-:S04]  /*0200*/  @P0 IMAD.WIDE.U32 R2, R112, 0x10, R2 ;  /* 0x0000001070020825 */ /* 0x002fc800078e0002 */
[----:B------:R-:W-:Y:S01]  /*0210*/  LOP3.LUT R19, R19, UR4, RZ, 0xfc, !PT ;  /* 0x0000000413137c12 */ /* 0x000fe2000f8efcff */
[----:B------:R4:W5:Y:S01]  /*0220*/  @P0 LDG.E.128 R80, desc[UR6][R2.64] ;  /* 0x0000000602500981 */ /* 0x000962000c1e1d00 */
[----:B--2---:R-:W-:-:S05]  /*0230*/  @P0 IMAD.WIDE.U32 R4, R112, 0x10, R4 ;  /* 0x0000001070040825 */ /* 0x004fca00078e0004 */
[----:B------:R4:W5:Y:S01]  /*0240*/  @P0 LDG.E.128 R76, desc[UR6][R4.64] ;  /* 0x00000006044c0981 */ /* 0x000962000c1e1d00 */
        /* <DEDUP_REMOVED lines=26> */
[----:B0---4-:R-:W-:Y:S06]  /*03f0*/  @P0 BRA `(.L_x_203) ;  /* 0x0000004c00bc0947 */ /* 0x011fec0003800000 */
[----:B------:R-:W0:Y:S01]  /*0400*/  LDC.U8 R18, c[0x0][0x410] ;  /* 0x00010400ff127b82 */ /* 0x000e220000000000 */
        /* <DEDUP_REMOVED lines=39> */
[----:B0-----:R-:W-:-:S07]  /*0680*/  CS2R R22, SRZ ;  /* 0x0000000000167805 */ /* 0x001fce000001ff00 */
.L_x_256:
[----:B------:R-:W0:Y:S08]  /*0690*/  LDC.64 R108, c[0x0][0x3f8] ;  /* 0x0000fe00ff6c7b82 */ /* 0x000e300000000a00 */
[----:B------:R-:W1:Y:S08]  /*06a0*/  LDC.64 R106, c[0x0][0x3c8] ;  /* 0x0000f200ff6a7b82 */ /* 0x000e700000000a00 */
[----:B------:R-:W2:Y:S01]  /*06b0*/  LDC.64 R104, c[0x0][0x3f0] ;  /* 0x0000fc00ff687b82 */ /* 0x000ea20000000a00 */
[----:B0-----:R-:W-:-:S05]  /*06c0*/  IMAD.WIDE R108, R19, 0x4, R108 ;  /* 0x00000004136c7825 */ /* 0x001fca00078e026c */
[----:B------:R-:W3:Y:S01]  /*06d0*/  LDG.E R116, desc[UR6][R108.64] ;  /* 0x000000066c747981 */ /* 0x000ee2000c1e1900 */
[----:B-1----:R-:W-:-:S05]  /*06e0*/  IMAD.WIDE R106, R19, 0x4, R106 ;  /* 0x00000004136a7825 */ /* 0x002fca00078e026a */
        /* <DEDUP_REMOVED lines=12> */
[----:B------:R-:W-:Y:S01]  /*07b0*/  MOV R114, UR15 ;  /* 0x0000000f00727c02 */ /* 0x000fe20008000f00 */
[----:B------:R-:W-:Y:S01]  /*07c0*/  VIADD R107, R116, 0xffffffff ;  /* 0xffffffff746b7836 */ /* 0x000fe20000000000 */
[----:B------:R-:W-:Y:S01]  /*07d0*/  ISETP.GE.U32.AND P2, PT, R113, 0x20, PT ;  /* 0x000000207100780c */ /* 0x000fe20003f46070 */
[----:B------:R-:W-:Y:S01]  /*07e0*/  BSSY.RECONVERGENT B2, `(.L_x_206) ;  /* 0x0000075000027945 */ /* 0x000fe20003800200 */
[----:B------:R-:W-:Y:S01]  /*07f0*/  ISETP.NE.AND P0, PT, R18, RZ, PT ;  /* 0x000000ff1200720c */ /* 0x000fe20003f05270 */
[-C--:B------:R-:W-:Y:S01]  /*0800*/  IMAD R106, R19, R114.reuse, RZ ;  /* 0x00000072136a7224 */ /* 0x080fe200078e02ff */
[----:B------:R-:W-:Y:S01]  /*0810*/  ISETP.GE.U32.AND P3, PT, R113, 0x40, PT ;  /* 0x000000407100780c */ /* 0x000fe20003f66070 */
[----:B------:R-:W-:Y:S01]  /*0820*/  IMAD R108, R107, R114, RZ ;  /* 0x000000726b6c7224 */ /* 0x000fe200078e02ff */
[----:B------:R-:W-:Y:S02]  /*0830*/  MOV R151, RZ ;  /* 0x000000ff00977202 */ /* 0x000fe40000000f00 */
[----:B------:R-:W-:-:S02]  /*0840*/  SHF.R.S32.HI R107, RZ, 0x1f, R106 ;  /* 0x0000001fff6b7819 */ /* 0x000fc4000001146a */
[----:B------:R-:W-:Y:S02]  /*0850*/  SHF.R.S32.HI R109, RZ, 0x1f, R108 ;  /* 0x0000001fff6d7819 */ /* 0x000fe4000001146c */
[----:B------:R-:W-:Y:S02]  /*0860*/  LEA.HI R107, R107, R106, RZ, 0x3 ;  /* 0x0000006a6b6b7211 */ /* 0x000fe400078f18ff */
[----:B------:R-:W-:Y:S02]  /*0870*/  LEA.HI R109, R109, R108, RZ, 0x3 ;  /* 0x0000006c6d6d7211 */ /* 0x000fe400078f18ff */
[-C--:B------:R-:W-:Y:S02]  /*0880*/  LEA.HI.SX32 R149, R107, R112.reuse, 0x1d ;  /* 0x000000706b957211 */ /* 0x080fe400078feaff */
[----:B------:R-:W-:Y:S02]  /*0890*/  MOV R152, RZ ;  /* 0x000000ff00987202 */ /* 0x000fe40000000f00 */
[----:B------:R-:W-:-:S02]  /*08a0*/  LEA.HI.SX32 R155, R109, R112, 0x1d ;  /* 0x000000706d9b7211 */ /* 0x000fc400078feaff */
        /* <DEDUP_REMOVED lines=12> */
[----:B------:R-:W-:Y:S02]  /*0970*/  SHF.L.U32 R117, R80, 0x10, RZ ;  /* 0x0000001050757819 */ /* 0x000fe400000006ff */
[----:B------:R-:W-:Y:S01]  /*0980*/  SHF.L.U32 R120, R81, 0x10, RZ ;  /* 0x0000001051787819 */ /* 0x000fe200000006ff */
[----:B0-----:R-:W-:-:S05]  /*0990*/  @P0 IMAD.WIDE.U32 R118, R153, 0x10, R118 ;  /* 0x0000001099760825 */ /* 0x001fca00078e0076 */
[----:B------:R0:W5:Y:S01]  /*09a0*/  @P0 LDG.E.128 R84, desc[UR6][R118.64] ;  /* 0x0000000676540981 */ /* 0x000162000c1e1d00 */
[----:B------:R-:W-:Y:S02]  /*09b0*/  SHF.L.U32 R122, R82, 0x10, RZ ;  /* 0x00000010527a7819 */ /* 0x000fe400000006ff */
[----:B------:R-:W-:Y:S02]  /*09c0*/  IADD3 R155, PT, PT, R155, 0x20, RZ ;  /* 0x000000209b9b7810 */ /* 0x000fe40007ffe0ff */
[----:B------:R-:W-:Y:S02]  /*09d0*/  IADD3 R153, PT, PT, R153, 0x20, RZ ;  /* 0x0000002099997810 */ /* 0x000fe40007ffe0ff */
[----:B--2---:R-:W-:Y:S01]  /*09e0*/  SHF.L.U32 R3, R104, 0x10, RZ ;  /* 0x0000001068037819 */ /* 0x004fe200000006ff */
[----:B------:R-:W-:Y:S01]  /*09f0*/  IMAD.U32 R127, R106, 0x10000, RZ ;  /* 0x000100006a7f7824 */ /* 0x000fe200078e00ff */
[----:B------:R-:W-:Y:S02]  /*0a00*/  PRMT R124, R104, 0x7632, R124 ;  /* 0x00007632687c7816 */ /* 0x000fe4000000007c */
[----:B------:R-:W-:-:S02]  /*0a10*/  PRMT R104, R106, 0x7632, R104 ;  /* 0x000076326a687816 */ /* 0x000fc40000000068 */
[----:B------:R-:W-:Y:S02]  /*0a20*/  SHF.L.U32 R121, R105, 0x10, RZ ;  /* 0x0000001069797819 */ /* 0x000fe400000006ff */
[C---:B---3--:R-:W-:Y:S01]  /*0a30*/  PRMT R106, R110.reuse, 0x7632, R106 ;  /* 0x000076326e6a7816 */ /* 0x048fe2000000006a */
[----:B------:R-:W-:Y:S01]  /*0a40*/  IMAD.U32 R126, R111, 0x10000, RZ ;  /* 0x000100006f7e7824 */ /* 0x000fe200078e00ff */
[----:B------:R-:W-:Y:S01]  /*0a50*/  SHF.L.U32 R129, R110, 0x10, RZ ;  /* 0x000000106e817819 */ /* 0x000fe200000006ff */
[----:B------:R-:W-:Y:S01]  /*0a60*/  FADD.FTZ R110, -R150, R3 ;  /* 0x00000003966e7221 */ /* 0x000fe20000010100 */
[----:B0-----:R-:W-:Y:S01]  /*0a70*/  SHF.L.U32 R119, R108, 0x10, RZ ;  /* 0x000000106c777819 */ /* 0x001fe200000006ff */
[----:B------:R-:W-:Y:S01]  /*0a80*/  FADD.FTZ R46, R46, R126 ;  /* 0x0000007e2e2e7221 */ /* 0x000fe20000010000 */
[----:B------:R-:W-:Y:S01]  /*0a90*/  SHF.L.U32 R151, R107, 0x10, RZ ;  /* 0x000000106b977819 */ /* 0x000fe200000006ff */
[----:B-----5:R-:W-:Y:S01]  /*0aa0*/  FMUL.FTZ R3, R115, R110 ;  /* 0x0000006e73037220 */ /* 0x020fe20000410000 */
[----:B------:R-:W-:Y:S01]  /*0ab0*/  FADD.FTZ R110, -R150, R121 ;  /* 0x00000079966e7221 */ /* 0x000fe20000010100 */
[-C--:B------:R-:W-:Y:S01]  /*0ac0*/  FMUL.FTZ R118, R117, R119.reuse ;  /* 0x0000007775767220 */ /* 0x080fe20000410000 */
[----:B------:R-:W-:Y:S01]  /*0ad0*/  PRMT R125, R108, 0x7632, R125 ;  /* 0x000076326c7d7816 */ /* 0x000fe2000000007d */
[----:B------:R-:W-:Y:S01]  /*0ae0*/  FADD.FTZ R48, R48, R119 ;  /* 0x0000007730307221 */ /* 0x000fe20000010000 */
[----:B------:R-:W-:Y:S01]  /*0af0*/  FMUL.FTZ R117, R115, R110 ;  /* 0x0000006e73757220 */ /* 0x000fe20000410000 */
[C---:B------:R-:W-:Y:S01]  /*0b00*/  FADD.FTZ R110, -R150.reuse, R127 ;  /* 0x0000007f966e7221 */ /* 0x040fe20000010100 */
[----:B------:R-:W-:Y:S01]  /*0b10*/  PRMT R108, R109, 0x7632, R108 ;  /* 0x000076326d6c7816 */ /* 0x000fe2000000006c */
[----:B------:R-:W-:Y:S01]  /*0b20*/  FFMA.FTZ R64, R3, R119, R64 ;  /* 0x0000007703407223 */ /* 0x000fe20000010040 */
[----:B------:R-:W-:Y:S01]  /*0b30*/  SHF.L.U32 R109, R109, 0x10, RZ ;  /* 0x000000106d6d7819 */ /* 0x000fe200000006ff */
[----:B------:R-:W-:Y:S01]  /*0b40*/  FMUL.FTZ R119, R115, R110 ;  /* 0x0000006e73777220 */ /* 0x000fe20000410000 */
[----:B------:R-:W-:Y:S01]  /*0b50*/  PRMT R123, R105, 0x7632, R123 ;  /* 0x00007632697b7816 */ /* 0x000fe2000000007b */
[----:B------:R-:W-:Y:S01]  /*0b60*/  FADD.FTZ R110, -R150, R151 ;  /* 0x00000097966e7221 */ /* 0x000fe20000010100 */
[----:B------:R-:W-:Y:S01]  /*0b70*/  PRMT R105, R107, 0x7632, R105 ;  /* 0x000076326b697816 */ /* 0x000fe20000000069 */
[-C--:B------:R-:W-:Y:S01]  /*0b80*/  FMUL.FTZ R120, R120, R109.reuse ;  /* 0x0000006d78787220 */ /* 0x080fe20000410000 */
[----:B------:R-:W-:Y:S01]  /*0b90*/  PRMT R107, R111, 0x7632, R107 ;  /* 0x000076326f6b7816 */ /* 0x000fe2000000006b */
[----:B------:R-:W-:Y:S01]  /*0ba0*/  FADD.FTZ R50, R50, R109 ;  /* 0x0000006d32327221 */ /* 0x000fe20000010000 */
[----:B------:R-:W-:Y:S01]  /*0bb0*/  FFMA.FTZ R66, R117, R109, R66 ;  /* 0x0000006d75427223 */ /* 0x000fe20000010042 */
[----:B------:R-:W-:Y:S01]  /*0bc0*/  SHF.L.U32 R111, R83, 0x10, RZ ;  /* 0x00000010536f7819 */ /* 0x000fe200000006ff */
[----:B------:R-:W-:Y:S01]  /*0bd0*/  FMUL.FTZ R121, R115, R110 ;  /* 0x0000006e73797220 */ /* 0x000fe20000410000 */
[----:B------:R-:W-:Y:S01]  /*0be0*/  SHF.L.U32 R109, R124, 0x10, RZ ;  /* 0x000000107c6d7819 */ /* 0x000fe200000006ff */
[----:B------:R-:W-:Y:S01]  /*0bf0*/  IMAD.U32 R123, R123, 0x10000, RZ ;  /* 0x000100007b7b7824 */ /* 0x000fe200078e00ff */
[----:B------:R-:W-:Y:S01]  /*0c00*/  SHF.L.U32 R110, R10, 0x10, RZ ;  /* 0x000000100a6e7819 */ /* 0x000fe200000006ff */
[-C--:B------:R-:W-:Y:S01]  /*0c10*/  FMUL.FTZ R124, R111, R126.reuse ;  /* 0x0000007e6f7c7220 */ /* 0x080fe20000410000 */
[----:B------:R-:W-:Y:S01]  /*0c20*/  FFMA.FTZ R62, R121, R126, R62 ;  /* 0x0000007e793e7223 */ /* 0x000fe2000001003e */
[C---:B------:R-:W-:Y:S01]  /*0c30*/  FADD.FTZ R126, -R150.reuse, R109 ;  /* 0x0000006d967e7221 */ /* 0x040fe20000010100 */
[----:B------:R-:W-:Y:S01]  /*0c40*/  SHF.L.U32 R125, R125, 0x10, RZ ;  /* 0x000000107d7d7819 */ /* 0x000fe200000006ff */
[----:B------:R-:W-:Y:S01]  /*0c50*/  FADD.FTZ R128, -R150, R123 ;  /* 0x0000007b96807221 */ /* 0x000fe20000010100 */
[----:B------:R-:W-:Y:S01]  /*0c60*/  SHF.L.U32 R109, R11, 0x10, RZ ;  /* 0x000000100b6d7819 */ /* 0x000fe200000006ff */
[----:B------:R-:W-:Y:S01]  /*0c70*/  FMUL.FTZ R126, R115, R126 ;  /* 0x0000007e737e7220 */ /* 0x000fe20000410000 */
[----:B------:R-:W-:Y:S01]  /*0c80*/  SHF.L.U32 R108, R108, 0x10, RZ ;  /* 0x000000106c6c7819 */ /* 0x000fe200000006ff */
[-C--:B------:R-:W-:Y:S01]  /*0c90*/  FMUL.FTZ R123, R110, R125.reuse ;  /* 0x0000007d6e7b7220 */ /* 0x080fe20000410000 */
[----:B------:R-:W-:Y:S01]  /*0ca0*/  FADD.FTZ R49, R49, R125 ;  /* 0x0000007d31317221 */ /* 0x000fe20000010000 */
[----:B------:R-:W-:Y:S01]  /*0cb0*/  FFMA.FTZ R65, R126, R125, R65 ;  /* 0x0000007d7e417223 */ /* 0x000fe20000010041 */
[----:B------:R-:W-:Y:S01]  /*0cc0*/  SHF.L.U32 R111, R105, 0x10, RZ ;  /* 0x00000010696f7819 */ /* 0x000fe200000006ff */
[----:B------:R-:W-:Y:S01]  /*0cd0*/  FMUL.FTZ R125, R109, R108 ;  /* 0x0000006c6d7d7220 */ /* 0x000fe20000410000 */
[----:B------:R-:W-:-:S02]  /*0ce0*/  IMAD.U32 R109, R104, 0x10000, RZ ;  /* 0x00010000686d7824 */ /* 0x000fc400078e00ff */
[----:B------:R-:W-:Y:S01]  /*0cf0*/  FADD.FTZ R104, RZ, R118 ;  /* 0x00000076ff687221 */ /* 0x000fe20000010000 */
[----:B------:R-:W-:Y:S01]  /*0d00*/  FFMA.FTZ R105, R3, R118, RZ ;  /* 0x0000007603697223 */ /* 0x000fe200000100ff */
[----:B------:R-:W-:Y:S01]  /*0d10*/  FMUL.FTZ R128, R115, R128 ;  /* 0x0000008073807220 */ /* 0x000fe20000410000 */
[----:B------:R-:W-:Y:S01]  /*0d20*/  SHF.L.U32 R110, R107, 0x10, RZ ;  /* 0x000000106b6e7819 */ /* 0x000fe200000006ff */
[----:B------:R-:W-:Y:S01]  /*0d30*/  FADD.FTZ R107, R104, R123 ;  /* 0x0000007b686b7221 */ /* 0x000fe20000010000 */
[----:B------:R-:W-:Y:S01]  /*0d40*/  FFMA.FTZ R104, R126, R123, R105 ;  /* 0x0000007b7e687223 */ /* 0x000fe20000010069 */
[----:B------:R-:W-:Y:S01]  /*0d50*/  FADD.FTZ R51, R51, R108 ;  /* 0x0000006c33337221 */ /* 0x000fe20000010000 */
[----:B------:R-:W-:Y:S01]  /*0d60*/  FFMA.FTZ R67, R128, R108, R67 ;  /* 0x0000006c80437223 */ /* 0x000fe20000010043 */
[----:B------:R-:W-:Y:S01]  /*0d70*/  SHF.L.U32 R108, R106, 0x10, RZ ;  /* 0x000000106a6c7819 */ /* 0x000fe200000006ff */
        /* <DEDUP_REMOVED lines=16> */
[C---:B------:R-:W-:Y:S01]  /*0e80*/  FFMA.FTZ R104, R130.reuse, R127, R105 ;  /* 0x0000007f82687223 */ /* 0x040fe20000010069 */
        /* <DEDUP_REMOVED lines=9> */
[----:B------:R-:W-:-:S07]  /*0f20*/  FFMA.FTZ R152, R132, R129, R105 ;  /* 0x0000008184987223 */ /* 0x000fce0000010069 */
.L_x_207:
[----:B------:R-:W-:Y:S05]  /*0f30*/  BSYNC.RECONVERGENT B2 ;  /* 0x0000000000027941 */ /* 0x000fea0003800200 */
.L_x_206:
        /* <DEDUP_REMOVED lines=12> */
[----:B------:R-:W-:Y:S02]  /*1000*/  SHF.L.U32 R143, R4, 0x10, RZ ;  /* 0x00000010048f7819 */ /* 0x000fe400000006ff */
[----:B------:R-:W-:Y:S02]  /*1010*/  SHF.L.U32 R145, R5, 0x10, RZ ;  /* 0x0000001005917819 */ /* 0x000fe400000006ff */
[----:B0-----:R-:W-:Y:S02]  /*1020*/  SHF.L.U32 R134, R72, 0x10, RZ ;  /* 0x0000001048867819 */ /* 0x001fe400000006ff */
[C---:B--2---:R-:W-:Y:S01]  /*1030*/  PRMT R131, R104.reuse, 0x7632, R131 ;  /* 0x0000763268837816 */ /* 0x044fe20000000083 */
[----:B------:R-:W-:Y:S01]  /*1040*/  IMAD.U32 R133, R104, 0x10000, RZ ;  /* 0x0001000068857824 */ /* 0x000fe200078e00ff */
[----:B------:R-:W-:Y:S02]  /*1050*/  PRMT R104, R106, 0x7632, R104 ;  /* 0x000076326a687816 */ /* 0x000fe40000000068 */
[----:B------:R-:W-:-:S02]  /*1060*/  PRMT R139, R107, 0x7632, R139 ;  /* 0x000076326b8b7816 */ /* 0x000fc4000000008b */
[----:B------:R-:W-:Y:S01]  /*1070*/  SHF.L.U32 R141, R107, 0x10, RZ ;  /* 0x000000106b8d7819 */ /* 0x000fe200000006ff */
[----:B------:R-:W-:Y:S01]  /*1080*/  IMAD.U32 R107, R104, 0x10000, RZ ;  /* 0x00010000686b7824 */ /* 0x000fe200078e00ff */
[----:B------:R-:W-:Y:S02]  /*1090*/  SHF.L.U32 R131, R131, 0x10, RZ ;  /* 0x0000001083837819 */ /* 0x000fe400000006ff */
[----:B------:R-:W-:Y:S01]  /*10a0*/  PRMT R136, R105, 0x7632, R136 ;  /* 0x0000763269887816 */ /* 0x000fe20000000088 */
[----:B------:R-:W-:Y:S01]  /*10b0*/  FADD.FTZ R146, -R150, R107 ;  /* 0x0000006b96927221 */ /* 0x000fe20000010100 */
[----:B------:R-:W-:Y:S01]  /*10c0*/  SHF.L.U32 R137, R106, 0x10, RZ ;  /* 0x000000106a897819 */ /* 0x000fe200000006ff */
[C---:B------:R-:W-:Y:S01]  /*10d0*/  FADD.FTZ R106, -R150.reuse, R133 ;  /* 0x00000085966a7221 */ /* 0x040fe20000010100 */
[----:B------:R-:W-:Y:S01]  /*10e0*/  SHF.L.U32 R139, R139, 0x10, RZ ;  /* 0x000000108b8b7819 */ /* 0x000fe200000006ff */
[----:B------:R-:W-:Y:S01]  /*10f0*/  FADD.FTZ R142, -R150, R131 ;  /* 0x00000083968e7221 */ /* 0x000fe20000010100 */
[----:B------:R-:W-:Y:S01]  /*1100*/  SHF.L.U32 R105, R105, 0x10, RZ ;  /* 0x0000001069697819 */ /* 0x000fe200000006ff */
[C---:B-----5:R-:W-:Y:S01]  /*1110*/  FMUL.FTZ R131, R115.reuse, R106 ;  /* 0x0000006a73837220 */ /* 0x060fe20000410000 */
[----:B---3--:R-:W-:Y:S01]  /*1120*/  PRMT R107, R108, 0x7632, R107 ;  /* 0x000076326c6b7816 */ /* 0x008fe2000000006b */
[----:B------:R-:W-:Y:S01]  /*1130*/  FADD.FTZ R148, -R150, R139 ;  /* 0x0000008b96947221 */ /* 0x000fe20000010100 */
[----:B------:R-:W-:Y:S01]  /*1140*/  SHF.L.U32 R133, R108, 0x10, RZ ;  /* 0x000000106c857819 */ /* 0x000fe200000006ff */
[----:B------:R-:W-:Y:S01]  /*1150*/  FADD.FTZ R138, -R150, R105 ;  /* 0x00000069968a7221 */ /* 0x000fe20000010100 */
[----:B------:R-:W-:Y:S01]  /*1160*/  SHF.L.U32 R139, R0, 0x10, RZ ;  /* 0x00000010008b7819 */ /* 0x000fe200000006ff */
[----:B------:R-:W-:Y:S01]  /*1170*/  FMUL.FTZ R142, R115, R142 ;  /* 0x0000008e738e7220 */ /* 0x000fe20000410000 */
[----:B------:R-:W-:Y:S01]  /*1180*/  SHF.L.U32 R106, R107, 0x10, RZ ;  /* 0x000000106b6a7819 */ /* 0x000fe200000006ff */
[-C--:B------:R-:W-:Y:S01]  /*1190*/  FMUL.FTZ R134, R134, R133.reuse ;  /* 0x0000008586867220 */ /* 0x080fe20000410000 */
[----:B------:R-:W-:Y:S01]  /*11a0*/  SHF.L.U32 R105, R136, 0x10, RZ ;  /* 0x0000001088697819 */ /* 0x000fe200000006ff */
[----:B------:R-:W-:Y:S01]  /*11b0*/  FADD.FTZ R40, R40, R133 ;  /* 0x0000008528287221 */ /* 0x000fe20000010000 */
[----:B------:R-:W-:Y:S01]  /*11c0*/  PRMT R108, R109, 0x7632, R108 ;  /* 0x000076326d6c7816 */ /* 0x000fe2000000006c */
[----:B------:R-:W-:Y:S01]  /*11d0*/  FFMA.FTZ R56, R131, R133, R56 ;  /* 0x0000008583387223 */ /* 0x000fe20000010038 */
[----:B------:R-:W-:Y:S01]  /*11e0*/  SHF.L.U32 R109, R109, 0x10, RZ ;  /* 0x000000106d6d7819 */ /* 0x000fe200000006ff */
[----:B------:R-:W-:Y:S01]  /*11f0*/  FMUL.FTZ R133, R115, R138 ;  /* 0x0000008a73857220 */ /* 0x000fe20000410000 */
[----:B------:R-:W-:Y:S01]  /*1200*/  SHF.L.U32 R136, R73, 0x10, RZ ;  /* 0x0000001049887819 */ /* 0x000fe200000006ff */
[-C--:B------:R-:W-:Y:S01]  /*1210*/  FMUL.FTZ R139, R139, R106.reuse ;  /* 0x0000006a8b8b7220 */ /* 0x080fe20000410000 */
[----:B------:R-:W-:Y:S01]  /*1220*/  FADD.FTZ R41, R41, R106 ;  /* 0x0000006a29297221 */ /* 0x000fe20000010000 */
[----:B------:R-:W-:Y:S01]  /*1230*/  FFMA.FTZ R57, R142, R106, R57 ;  /* 0x0000006a8e397223 */ /* 0x000fe20000010039 */
[C---:B------:R-:W-:Y:S01]  /*1240*/  FADD.FTZ R144, -R150.reuse, R105 ;  /* 0x0000006996907221 */ /* 0x040fe20000010100 */
[----:B------:R-:W-:Y:S01]  /*1250*/  FADD.FTZ R106, R151, R134 ;  /* 0x00000086976a7221 */ /* 0x000fe20000010000 */
[----:B------:R-:W-:Y:S01]  /*1260*/  FFMA.FTZ R107, R131, R134, R152 ;  /* 0x00000086836b7223 */ /* 0x000fe20000010098 */
[----:B------:R-:W-:Y:S01]  /*1270*/  FADD.FTZ R154, -R150, R141 ;  /* 0x0000008d969a7221 */ /* 0x000fe20000010100 */
[-C--:B------:R-:W-:Y:S01]  /*1280*/  FMUL.FTZ R136, R136, R109.reuse ;  /* 0x0000006d88887220 */ /* 0x080fe20000410000 */
[----:B------:R-:W-:Y:S01]  /*1290*/  FADD.FTZ R42, R42, R109 ;  /* 0x0000006d2a2a7221 */ /* 0x000fe20000010000 */
[----:B------:R-:W-:Y:S01]  /*12a0*/  FFMA.FTZ R58, R133, R109, R58 ;  /* 0x0000006d853a7223 */ /* 0x000fe2000001003a */
[----:B------:R-:W-:Y:S01]  /*12b0*/  SHF.L.U32 R108, R108, 0x10, RZ ;  /* 0x000000106c6c7819 */ /* 0x000fe200000006ff */
[----:B------:R-:W-:Y:S01]  /*12c0*/  IMAD.U32 R141, R2, 0x10000, RZ ;  /* 0x00010000028d7824 */ /* 0x000fe200078e00ff */
[----:B------:R-:W-:Y:S01]  /*12d0*/  PRMT R105, R110, 0x7632, R105 ;  /* 0x000076326e697816 */ /* 0x000fe20000000069 */
[----:B------:R-:W-:Y:S01]  /*12e0*/  FMUL.FTZ R144, R115, R144 ;  /* 0x0000009073907220 */ /* 0x000fe20000410000 */
[----:B------:R-:W-:Y:S01]  /*12f0*/  FADD.FTZ R109, R106, R139 ;  /* 0x0000008b6a6d7221 */ /* 0x000fe20000010000 */
[----:B------:R-:W-:Y:S01]  /*1300*/  FFMA.FTZ R106, R142, R139, R107 ;  /* 0x0000008b8e6a7223 */ /* 0x000fe2000001006b */
[----:B------:R-:W-:Y:S01]  /*1310*/  FADD.FTZ R140, -R150, R137 ;  /* 0x00000089968c7221 */ /* 0x000fe20000010100 */
        /* <DEDUP_REMOVED lines=8> */
[----:B------:R-:W-:Y:S01]  /*13a0*/  FFMA.FTZ R105, R133, R136, R106 ;  /* 0x0000008885697223 */ /* 0x000fe2000001006a */
[----:B------:R-:W-:Y:S01]  /*13b0*/  SHF.L.U32 R150, R104, 0x10, RZ ;  /* 0x0000001068967819 */ /* 0x000fe200000006ff */
[----:B------:R-:W-:Y:S01]  /*13c0*/  FMUL.FTZ R135, R115, R140 ;  /* 0x0000008c73877220 */ /* 0x000fe20000410000 */
[----:B------:R-:W-:Y:S01]  /*13d0*/  FMUL.FTZ R138, R138, R137 ;  /* 0x000000898a8a7220 */ /* 0x000fe20000410000 */
[----:B------:R-:W-:Y:S01]  /*13e0*/  FADD.FTZ R107, R108, R141 ;  /* 0x0000008d6c6b7221 */ /* 0x000fe20000010000 */
[----:B------:R-:W-:Y:S01]  /*13f0*/  FFMA.FTZ R104, R144, R141, R105 ;  /* 0x0000008d90687223 */ /* 0x000fe20000010069 */
[----:B------:R-:W-:Y:S01]  /*1400*/  SHF.L.U32 R140, R75, 0x10, RZ ;  /* 0x000000104b8c7819 */ /* 0x000fe200000006ff */
[----:B------:R-:W-:-:S02]  /*1410*/  IMAD.U32 R111, R111, 0x10000, RZ ;  /* 0x000100006f6f7824 */ /* 0x000fc400078e00ff */
[----:B------:R-:W-:Y:S01]  /*1420*/  FMUL.FTZ R143, R143, R110 ;  /* 0x0000006e8f8f7220 */ /* 0x000fe20000410000 */
[----:B------:R-:W-:Y:S01]  /*1430*/  FMUL.FTZ R146, R115, R146 ;  /* 0x0000009273927220 */ /* 0x000fe20000410000 */
[----:B------:R-:W-:Y:S01]  /*1440*/  FADD.FTZ R106, R107, R138 ;  /* 0x0000008a6b6a7221 */ /* 0x000fe20000010000 */
[C---:B------:R-:W-:Y:S01]  /*1450*/  FFMA.FTZ R104, R135.reuse, R138, R104 ;  /* 0x0000008a87687223 */ /* 0x040fe20000010068 */
        /* <DEDUP_REMOVED lines=19> */
.L_x_205:
        /* <DEDUP_REMOVED lines=18> */
.L_x_208:
[----:B------:R-:W-:Y:S05]  /*16b0*/  BSYNC.RECONVERGENT B1 ;  /* 0x0000000000017941 */ /* 0x000fea0003800200 */
.L_x_204:
[----:B------:R-:W-:Y:S01]  /*16c0*/  UMOV UR4, 0xffffffff ;  /* 0xffffffff00047882 */ /* 0x000fe20000000000 */
[----:B-----5:R-:W-:Y:S02]  /*16d0*/  ISETP.GE.AND P2, PT, R147, 0x1, PT ;  /* 0x000000019300780c */ /* 0x020fe40003f46270 */
[----:B------:R-:W-:Y:S11]  /*16e0*/  BRA.DIV UR4, `(.L_x_209) ;  /* 0x0000004a043c7947 */ /* 0x000ff6000b800000 */
[----:B0-----:R-:W0:Y:S01]  /*16f0*/  SHFL.BFLY PT, R104, R151, 0x1, 0x1f ;  /* 0x0c201f0097687f89 */ /* 0x001e2200000e0000 */
[----:B------:R-:W-:Y:S02]  /*1700*/  PRMT R111, R88, 0x7632, R111 ;  /* 0x00007632586f7816 */ /* 0x000fe4000000006f */
[----:B------:R-:W-:Y:S01]  /*1710*/  PRMT R150, R91, 0x7632, R150 ;  /* 0x000076325b967816 */ /* 0x000fe20000000096 */
        /* <DEDUP_REMOVED lines=13> */
[--C-:B0-----:R-:W-:Y:S01]  /*17f0*/  FADD.FTZ R151, R153, R108.reuse ;  /* 0x0000006c99977221 */ /* 0x101fe20000010000 */
[----:B------:R-:W-:Y:S01]  /*1800*/  PRMT R108, R90, 0x7632, R108 ;  /* 0x000076325a6c7816 */ /* 0x000fe2000000006c */
[----:B-1----:R-:W-:-:S03]  /*1810*/  FADD.FTZ R104, R109, R110 ;  /* 0x0000006e6d687221 */ /* 0x002fc60000010000 */
[----:B------:R0:W1:Y:S01]  /*1820*/  SHFL.BFLY PT, R152, R151, 0x10, 0x1f ;  /* 0x0e001f0097987f89 */ /* 0x00006200000e0000 */
[----:B------:R-:W-:-:S03]  /*1830*/  PRMT R110, R89, 0x7632, R110 ;  /* 0x00007632596e7816 */ /* 0x000fc6000000006e */
[----:B------:R0:W2:Y:S04]  /*1840*/  SHFL.BFLY PT, R105, R104, 0x10, 0x1f ;  /* 0x0e001f0068697f89 */ /* 0x0000a800000e0000 */
.L_x_274:
[----:B------:R-:W-:Y:S01]  /*1850*/  @P2 IADD3 R147, PT, PT, R147, -0x1, RZ ;  /* 0xffffffff93932810 */ /* 0x000fe20007ffe0ff */
[----:B-1----:R-:W-:Y:S01]  /*1860*/  FADD.FTZ R152, R151, R152 ;  /* 0x0000009897987221 */ /* 0x002fe20000010000 */
[----:B------:R-:W-:Y:S01]  /*1870*/  ISETP.GE.U32.AND P3, PT, R113, 0x20, PT ;  /* 0x000000207100780c */ /* 0x000fe20003f66070 */
[----:B------:R-:W-:Y:S02]  /*1880*/  HFMA2 R109, -RZ, RZ, 0, 0 ;  /* 0x00000000ff6d7431 */ /* 0x000fe400000001ff */
[----:B--2---:R-:W-:Y:S01]  /*1890*/  FADD.FTZ R105, R104, R105 ;  /* 0x0000006968697221 */ /* 0x004fe20000010000 */
[----:B------:R-:W-:Y:S02]  /*18a0*/  @P2 IMAD R147, R147, R114, RZ ;  /* 0x0000007293932224 */ /* 0x000fe400078e02ff */
[----:B------:R-:W-:Y:S01]  /*18b0*/  FMUL.FTZ R152, R152, UR9 ;  /* 0x0000000998987c20 */ /* 0x000fe20008410000 */
[----:B------:R-:W-:Y:S01]  /*18c0*/  ISETP.NE.AND P0, PT, R18, RZ, PT ;  /* 0x000000ff1200720c */ /* 0x000fe20003f05270 */
[----:B------:R-:W-:Y:S01]  /*18d0*/  BSSY.RECONVERGENT B1, `(.L_x_210) ;  /* 0x00001d6000017945 */ /* 0x000fe20003800200 */
[----:B------:R-:W-:-:S02]  /*18e0*/  @P2 SHF.R.S32.HI R106, RZ, 0x1f, R147 ;  /* 0x0000001fff6a2819 */ /* 0x000fc40000011493 */
[----:B------:R-:W-:Y:S02]  /*18f0*/  FSEL R152, R152, RZ, !P0 ;  /* 0x000000ff98987208 */ /* 0x000fe40004000000 */
[----:B------:R-:W-:-:S04]  /*1900*/  @P2 LEA.HI R147, R106, R147, RZ, 0x3 ;  /* 0x000000936a932211 */ /* 0x000fc800078f18ff */
[----:B------:R-:W-:Y:S01]  /*1910*/  @P2 LEA.HI.SX32 R109, R147, R112, 0x1d ;  /* 0x00000070936d2211 */ /* 0x000fe200078feaff */
[----:B------:R-:W-:Y:S01]  /*1920*/  FMUL.FTZ R147, R105, UR9 ;  /* 0x0000000969937c20 */ /* 0x000fe20008410000 */
[----:B------:R-:W-:Y:S06]  /*1930*/  @!P3 BRA `(.L_x_211) ;  /* 0x0000001c003cb947 */ /* 0x000fec0003800000 */
[----:B------:R-:W-:Y:S04]  /*1940*/  BSSY.RECONVERGENT B2, `(.L_x_212) ;  /* 0x0000005000027945 */ /* 0x000fe80003800200 */
[----:B------:R-:W-:Y:S05]  /*1950*/  @!P2 BRA `(.L_x_213) ;  /* 0x00000000000ca947 */ /* 0x000fea0003800000 */
[----:B------:R-:W1:Y:S02]  /*1960*/  LDC.64 R92, c[0x0][0x390] ;  /* 0x0000e400ff5c7b82 */ /* 0x000e640000000a00 */
[----:B-1----:R-:W-:-:S06]  /*1970*/  IMAD.WIDE.U32 R92, R109, 0x10, R92 ;  /* 0x000000106d5c7825 */ /* 0x002fcc00078e005c */
[----:B------:R-:W5:Y:S02]  /*1980*/  LDG.E.128 R92, desc[UR6][R92.64] ;  /* 0x000000065c5c7981 */ /* 0x000f64000c1e1d00 */
.L_x_213:
[----:B------:R-:W-:Y:S05]  /*1990*/  BSYNC.RECONVERGENT B2 ;  /* 0x0000000000027941 */ /* 0x000fea0003800200 */
.L_x_212:
[----:B------:R-:W-:Y:S01]  /*19a0*/  UISETP.NE.U32.AND UP0, UPT, UR12, URZ, UPT ;  /* 0x000000ff0c00728c */ /* 0x000fe2000bf05070 */
[----:B------:R-:W-:Y:S01]  /*19b0*/  BSSY.RECONVERGENT B2, `(.L_x_214) ;  /* 0x00001bd000027945 */ /* 0x000fe20003800200 */
[----:B------:R-:W-:Y:S02]  /*19c0*/  PRMT R162, R87, 0x7632, R162 ;  /* 0x0000763257a27816 */ /* 0x000fe400000000a2 */
[----:B------:R-:W-:Y:S01]  /*19d0*/  UISETP.NE.AND.EX UP0, UPT, UR13, URZ, UPT, UP0 ;  /* 0x000000ff0d00728c */ /* 0x000fe2000bf05300 */
[----:B------:R-:W-:Y:S02]  /*19e0*/  PRMT R158, R86, 0x7632, R158 ;  /* 0x00007632569e7816 */ /* 0x000fe4000000009e */
[----:B------:R-:W-:Y:S02]  /*19f0*/  PRMT R153, R85, 0x7632, R153 ;  /* 0x0000763255997816 */ /* 0x000fe40000000099 */
[----:B------:R-:W-:Y:S02]  /*1a00*/  PRMT R106, R84, 0x7632, R106 ;  /* 0x00007632546a7816 */ /* 0x000fe4000000006a */
[----:B0----5:R-:W-:-:S02]  /*1a10*/  PRMT R104, R95, 0x7632, R104 ;  /* 0x000076325f687816 */ /* 0x021fc40000000068 */
[----:B------:R-:W-:Y:S02]  /*1a20*/  PRMT R105, R94, 0x7632, R105 ;  /* 0x000076325e697816 */ /* 0x000fe40000000069 */
[----:B------:R-:W-:Y:S02]  /*1a30*/  PRMT R107, R93, 0x7632, R107 ;  /* 0x000076325d6b7816 */ /* 0x000fe4000000006b */
[----:B------:R-:W-:Y:S01]  /*1a40*/  PRMT R151, R92, 0x7632, R151 ;  /* 0x000076325c977816 */ /* 0x000fe20000000097 */
[----:B------:R-:W-:Y:S06]  /*1a50*/  BRA.U UP0, `(.L_x_215) ;  /* 0x0000000d00887547 */ /* 0x000fec000b800000 */
[----:B------:R-:W-:Y:S01]  /*1a60*/  MOV R159, UR20 ;  /* 0x00000014009f7c02 */ /* 0x000fe20008000f00 */
[----:B------:R-:W-:-:S03]  /*1a70*/  IMAD.U32 R161, RZ, RZ, UR21 ;  /* 0x00000015ffa17e24 */ /* 0x000fc6000f8e00ff */
[----:B------:R-:W-:-:S04]  /*1a80*/  ISETP.NE.U32.AND P0, PT, R159, RZ, PT ;  /* 0x000000ff9f00720c */ /* 0x000fc80003f05070 */
[----:B------:R-:W-:-:S13]  /*1a90*/  ISETP.NE.AND.EX P0, PT, R161, RZ, PT, P0 ;  /* 0x000000ffa100720c */ /* 0x000fda0003f05300 */
[----:B------:R-:W-:Y:S05]  /*1aa0*/  @P0 BRA `(.L_x_216) ;  /* 0x0000000400dc0947 */ /* 0x000fea0003800000 */
[----:B------:R-:W-:Y:S04]  /*1ab0*/  BSSY.RECONVERGENT B3, `(.L_x_217) ;  /* 0x000000e000037945 */ /* 0x000fe80003800200 */
[----:B------:R-:W-:Y:S05]  /*1ac0*/  @!P2 BRA `(.L_x_218) ;  /* 0x000000000030a947 */ /* 0x000fea0003800000 */
[----:B------:R-:W-:Y:S01]  /*1ad0*/  FFMA.FTZ R153, R3, R147, R152 ;  /* 0x0000009303997223 */ /* 0x000fe20000010098 */
[----:B------:R-:W-:-:S03]  /*1ae0*/  ISETP.GT.AND P0, PT, R116, RZ, PT ;  /* 0x000000ff7400720c */ /* 0x000fc60003f04270 */
[----:B------:R-:W-:-:S04]  /*1af0*/  FADD.FTZ R106, R118, -R153 ;  /* 0x80000099766a7221 */ /* 0x000fc80000010000 */
[----:B------:R-:W-:-:S05]  /*1b00*/  FMUL.FTZ R106, R115, R106 ;  /* 0x0000006a736a7220 */ /* 0x000fca0000410000 */
[----:B------:R-:W-:-:S05]  /*1b10*/  FSEL R106, R106, RZ, P0 ;  /* 0x000000ff6a6a7208 */ /* 0x000fca0000000000 */
[----:B------:R-:W-:Y:S01]  /*1b20*/  FMUL.FTZ R153, R106, UR14 ;  /* 0x0000000e6a997c20 */ /* 0x000fe20008410000 */
[----:B------:R-:W-:-:S05]  /*1b30*/  SHF.L.U32 R106, R76, 0x10, RZ ;  /* 0x000000104c6a7819 */ /* 0x000fca00000006ff */
[----:B------:R-:W-:Y:S01]  /*1b40*/  FMUL.FTZ R154, R153, R106 ;  /* 0x0000006a999a7220 */ /* 0x000fe20000410000 */
[----:B------:R-:W-:-:S04]  /*1b50*/  SHF.L.U32 R106, R92, 0x10, RZ ;  /* 0x000000105c6a7819 */ /* 0x000fc800000006ff */
[----:B------:R-:W-:Y:S01]  /*1b60*/  F2FP.BF16.F32.PACK_AB R154, RZ, R154 ;  /* 0x0000009aff9a723e */ /* 0x000fe200000010ff */
[----:B------:R-:W-:-:S03]  /*1b70*/  FFMA.FTZ R32, R153, R106, R32 ;  /* 0x0000006a99207223 */ /* 0x000fc60000010020 */
[----:B------:R-:W-:-:S07]  /*1b80*/  PRMT R96, R154, 0x7610, R96 ;  /* 0x000076109a607816 */ /* 0x000fce0000000060 */
.L_x_218:
[----:B------:R-:W-:Y:S05]  /*1b90*/  BSYNC.RECONVERGENT B3 ;  /* 0x0000000000037941 */ /* 0x000fea0003800200 */
.L_x_217:
[----:B------:R-:W-:Y:S04]  /*1ba0*/  BSSY.RECONVERGENT B3, `(.L_x_219) ;  /* 0x000000e000037945 */ /* 0x000fe80003800200 */
[----:B------:R-:W-:Y:S05]  /*1bb0*/  @!P2 BRA `(.L_x_220) ;  /* 0x000000000030a947 */ /* 0x000fea0003800000 */
[----:B------:R-:W-:Y:S01]  /*1bc0*/  FFMA.FTZ R106, R126, R147, R152 ;  /* 0x000000937e6a7223 */ /* 0x000fe20000010098 */
[----:B------:R-:W-:Y:S02]  /*1bd0*/  ISETP.GT.AND P0, PT, R116, RZ, PT ;  /* 0x000000ff7400720c */ /* 0x000fe40003f04270 */
[----:B------:R-:W-:Y:S01]  /*1be0*/  SHF.L.U32 R153, R14, 0x10, RZ ;  /* 0x000000100e997819 */ /* 0x000fe200000006ff */
[----:B------:R-:W-:Y:S01]  /*1bf0*/  FADD.FTZ R106, R123, -R106 ;  /* 0x8000006a7b6a7221 */ /* 0x000fe20000010000 */
[----:B------:R-:W-:-:S03]  /*1c00*/  SHF.L.U32 R151, R151, 0x10, RZ ;  /* 0x0000001097977819 */ /* 0x000fc600000006ff */
[----:B------:R-:W-:-:S05]  /*1c10*/  FMUL.FTZ R106, R115, R106 ;  /* 0x0000006a736a7220 */ /* 0x000fca0000410000 */
[----:B------:R-:W-:-:S05]  /*1c20*/  FSEL R106, R106, RZ, P0 ;  /* 0x000000ff6a6a7208 */ /* 0x000fca0000000000 */
[----:B------:R-:W-:-:S04]  /*1c30*/  FMUL.FTZ R106, R106, UR14 ;  /* 0x0000000e6a6a7c20 */ /* 0x000fc80008410000 */
[C---:B------:R-:W-:Y:S01]  /*1c40*/  FMUL.FTZ R153, R106.reuse, R153 ;  /* 0x000000996a997220 */ /* 0x040fe20000410000 */
[----:B------:R-:W-:-:S04]  /*1c50*/  FFMA.FTZ R33, R106, R151, R33 ;  /* 0x000000976a217223 */ /* 0x000fc80000010021 */
[----:B------:R-:W-:-:S04]  /*1c60*/  F2FP.BF16.F32.PACK_AB R153, RZ, R153 ;  /* 0x00000099ff99723e */ /* 0x000fc800000010ff */
[----:B------:R-:W-:-:S07]  /*1c70*/  PRMT R96, R96, 0x5410, R153 ;  /* 0x0000541060607816 */ /* 0x000fce0000000099 */
.L_x_220:
[----:B------:R-:W-:Y:S05]  /*1c80*/  BSYNC.RECONVERGENT B3 ;  /* 0x0000000000037941 */ /* 0x000fea0003800200 */
.L_x_219:
        /* <DEDUP_REMOVED lines=10> */
[----:B------:R-:W-:-:S04]  /*1d30*/  IMAD.U32 R106, R93, 0x10000, RZ ;  /* 0x000100005d6a7824 */ /* 0x000fc800078e00ff */
[----:B------:R-:W-:Y:S01]  /*1d40*/  F2FP.BF16.F32.PACK_AB R153, RZ, R153 ;  /* 0x00000099ff99723e */ /* 0x000fe200000010ff */
[----:B------:R-:W-:-:S03]  /*1d50*/  FFMA.FTZ R34, R151, R106, R34 ;  /* 0x0000006a97227223 */ /* 0x000fc60000010022 */
[----:B------:R-:W-:-:S07]  /*1d60*/  PRMT R97, R153, 0x7610, R97 ;  /* 0x0000761099617816 */ /* 0x000fce0000000061 */
.L_x_222:
[----:B------:R-:W-:Y:S05]  /*1d70*/  BSYNC.RECONVERGENT B3 ;  /* 0x0000000000037941 */ /* 0x000fea0003800200 */
.L_x_221:
        /* <DEDUP_REMOVED lines=14> */
.L_x_224:
[----:B------:R-:W-:Y:S05]  /*1e60*/  BSYNC.RECONVERGENT B3 ;  /* 0x0000000000037941 */ /* 0x000fea0003800200 */
.L_x_223:
        /* <DEDUP_REMOVED lines=14> */
.L_x_226:
[----:B------:R-:W-:Y:S05]  /*1f50*/  BSYNC.RECONVERGENT B3 ;  /* 0x0000000000037941 */ /* 0x000fea0003800200 */
.L_x_225:
[----:B------:R-:W-:Y:S04]  /*1f60*/  BSSY.RECONVERGENT B3, `(.L_x_227) ;  /* 0x000000e000037945 */ /* 0x000fe80003800200 */
[----:B------:R-:W-:Y:S05]  /*1f70*/  @!P2 BRA `(.L_x_228) ;  /* 0x000000000030a947 */ /* 0x000fea0003800000 */
[----:B------:R-:W-:Y:S01]  /*1f80*/  FFMA.FTZ R106, R130, R147, R152 ;  /* 0x00000093826a7223 */ /* 0x000fe20000010098 */
[----:B------:R-:W-:Y:S01]  /*1f90*/  ISETP.GT.AND P0, PT, R116, RZ, PT ;  /* 0x000000ff7400720c */ /* 0x000fe20003f04270 */
[----:B------:R-:W-:Y:S01]  /*1fa0*/  IMAD.U32 R105, R105, 0x10000, RZ ;  /* 0x0001000069697824 */ /* 0x000fe200078e00ff */
[----:B------:R-:W-:Y:S01]  /*1fb0*/  SHF.L.U32 R107, R16, 0x10, RZ ;  /* 0x00000010106b7819 */ /* 0x000fe200000006ff */
[----:B------:R-:W-:-:S04]  /*1fc0*/  FADD.FTZ R106, R127, -R106 ;  /* 0x8000006a7f6a7221 */ /* 0x000fc80000010000 */
[----:B------:R-:W-:-:S05]  /*1fd0*/  FMUL.FTZ R106, R115, R106 ;  /* 0x0000006a736a7220 */ /* 0x000fca0000410000 */
[----:B------:R-:W-:-:S05]  /*1fe0*/  FSEL R106, R106, RZ, P0 ;  /* 0x000000ff6a6a7208 */ /* 0x000fca0000000000 */
[----:B------:R-:W-:-:S04]  /*1ff0*/  FMUL.FTZ R106, R106, UR14 ;  /* 0x0000000e6a6a7c20 */ /* 0x000fc80008410000 */
[C---:B------:R-:W-:Y:S01]  /*2000*/  FMUL.FTZ R107, R106.reuse, R107 ;  /* 0x0000006b6a6b7220 */ /* 0x040fe20000410000 */
[----:B------:R-:W-:-:S04]  /*2010*/  FFMA.FTZ R29, R106, R105, R29 ;  /* 0x000000696a1d7223 */ /* 0x000fc8000001001d */
[----:B------:R-:W-:-:S04]  /*2020*/  F2FP.BF16.F32.PACK_AB R107, RZ, R107 ;  /* 0x0000006bff6b723e */ /* 0x000fc800000010ff */
[----:B------:R-:W-:-:S07]  /*2030*/  PRMT R98, R98, 0x5410, R107 ;  /* 0x0000541062627816 */ /* 0x000fce000000006b */
.L_x_228:
[----:B------:R-:W-:Y:S05]  /*2040*/  BSYNC.RECONVERGENT B3 ;  /* 0x0000000000037941 */ /* 0x000fea0003800200 */
.L_x_227:
        /* <DEDUP_REMOVED lines=14> */
.L_x_230:
[----:B------:R-:W-:Y:S05]  /*2130*/  BSYNC.RECONVERGENT B3 ;  /* 0x0000000000037941 */ /* 0x000fea0003800200 */
.L_x_229:
        /* <DEDUP_REMOVED lines=12> */
[----:B------:R-:W-:Y:S01]  /*2200*/  PRMT R99, R99, 0x5410, R105 ;  /* 0x0000541063637816 */ /* 0x000fe20000000069 */
[----:B------:R-:W-:Y:S06]  /*2210*/  BRA `(.L_x_231) ;  /* 0x0000001000d87947 */ /* 0x000fec0003800000 */
.L_x_216:
[----:B------:R-:W0:Y:S01]  /*2220*/  @P2 LDC R103, c[0x0][0x40c] ;  /* 0x00010300ff672b82 */ /* 0x000e220000000800 */
[-CC-:B------:R-:W-:Y:S01]  /*2230*/  FFMA.FTZ R101, R3, R147.reuse, R152.reuse ;  /* 0x0000009303657223 */ /* 0x180fe20000010098 */
[-CC-:B------:R-:W-:Y:S01]  /*2240*/  FFMA.FTZ R102, R126, R147.reuse, R152.reuse ;  /* 0x000000937e667223 */ /* 0x180fe20000010098 */
[----:B------:R-:W-:Y:S01]  /*2250*/  ISETP.GT.AND P0, PT, R116, RZ, PT ;  /* 0x000000ff7400720c */ /* 0x000fe20003f04270 */
[----:B------:R-:W-:Y:S01]  /*2260*/  FFMA.FTZ R157, R121, R147, R152 ;  /* 0x00000093799d7223 */ /* 0x000fe20000010098 */
[----:B------:R-:W-:Y:S01]  /*2270*/  FADD.FTZ R100, R118, -R101 ;  /* 0x8000006576647221 */ /* 0x000fe20000010000 */
[----:B------:R-:W-:Y:S01]  /*2280*/  FADD.FTZ R102, R123, -R102 ;  /* 0x800000667b667221 */ /* 0x000fe20000010000 */
[----:B------:R-:W-:Y:S01]  /*2290*/  @P2 SHF.L.U32 R156, R107, 0x10, RZ ;  /* 0x000000106b9c2819 */ /* 0x000fe200000006ff */
[----:B------:R-:W1:Y:S01]  /*22a0*/  @P2 LDC R154, c[0x0][0x40c] ;  /* 0x00010300ff9a2b82 */ /* 0x000e620000000800 */
[C---:B------:R-:W-:Y:S01]  /*22b0*/  FMUL.FTZ R100, R115.reuse, R100 ;  /* 0x0000006473647220 */ /* 0x040fe20000410000 */
[----:B------:R-:W-:Y:S01]  /*22c0*/  FMUL.FTZ R102, R115, R102 ;  /* 0x0000006673667220 */ /* 0x000fe20000410000 */
[----:B------:R-:W-:-:S03]  /*22d0*/  @P2 SHF.L.U32 R158, R105, 0x10, RZ ;  /* 0x00000010699e2819 */ /* 0x000fc600000006ff */
[----:B------:R-:W-:Y:S01]  /*22e0*/  FSEL R106, R100, RZ, P0 ;  /* 0x000000ff646a7208 */ /* 0x000fe20000000000 */
[----:B------:R-:W-:Y:S01]  /*22f0*/  @P2 IMAD.U32 R100, R76, 0x10000, RZ ;  /* 0x000100004c642824 */ /* 0x000fe200078e00ff */
[----:B------:R-:W-:-:S03]  /*2300*/  FSEL R153, R102, RZ, P0 ;  /* 0x000000ff66997208 */ /* 0x000fc60000000000 */
[----:B0-----:R-:W-:Y:S01]  /*2310*/  @P2 FMUL.FTZ R101, R106, R103 ;  /* 0x000000676a652220 */ /* 0x001fe20000410000 */
[----:B------:R-:W-:-:S05]  /*2320*/  @P2 SHF.L.U32 R103, R92, 0x10, RZ ;  /* 0x000000105c672819 */ /* 0x000fca00000006ff */
[-C--:B------:R-:W-:Y:S01]  /*2330*/  @P2 FFMA.FTZ R32, R103, R101.reuse, R32 ;  /* 0x0000006567202223 */ /* 0x080fe20000010020 */
[----:B------:R-:W-:Y:S01]  /*2340*/  @P2 FMUL.FTZ R103, R100, R101 ;  /* 0x0000006564672220 */ /* 0x000fe20000410000 */
[----:B-1----:R-:W-:Y:S01]  /*2350*/  @P2 FMUL.FTZ R100, R153, R154 ;  /* 0x0000009a99642220 */ /* 0x002fe20000410000 */
[----:B------:R-:W-:Y:S02]  /*2360*/  @P2 SHF.L.U32 R101, R14, 0x10, RZ ;  /* 0x000000100e652819 */ /* 0x000fe400000006ff */
[----:B------:R-:W-:Y:S01]  /*2370*/  @P2 SHF.L.U32 R154, R151, 0x10, RZ ;  /* 0x00000010979a2819 */ /* 0x000fe200000006ff */
[--C-:B------:R-:W-:Y:S01]  /*2380*/  FFMA.FTZ R151, R117, R147, R152.reuse ;  /* 0x0000009375977223 */ /* 0x100fe20000010098 */
[----:B------:R-:W-:Y:S01]  /*2390*/  @P2 F2FP.BF16.F32.PACK_AB R103, RZ, R103 ;  /* 0x00000067ff67223e */ /* 0x000fe200000010ff */
[-C--:B------:R-:W-:Y:S02]  /*23a0*/  @P2 FMUL.FTZ R102, R101, R100.reuse ;  /* 0x0000006465662220 */ /* 0x080fe40000410000 */
[----:B------:R-:W-:Y:S01]  /*23b0*/  @P2 FFMA.FTZ R33, R154, R100, R33 ;  /* 0x000000649a212223 */ /* 0x000fe20000010021 */
[----:B------:R-:W-:Y:S01]  /*23c0*/  F2FP.BF16.F32.PACK_AB R100, R153, R106 ;  /* 0x0000006a9964723e */ /* 0x000fe200000010ff */
[----:B------:R-:W0:Y:S01]  /*23d0*/  @P2 LDC R154, c[0x0][0x40c] ;  /* 0x00010300ff9a2b82 */ /* 0x000e220000000800 */
[----:B------:R-:W-:Y:S01]  /*23e0*/  FFMA.FTZ R106, R128, R147, R152 ;  /* 0x00000093806a7223 */ /* 0x000fe20000010098 */
[----:B------:R-:W-:-:S02]  /*23f0*/  @P2 PRMT R96, R103, 0x7610, R96 ;  /* 0x0000761067602816 */ /* 0x000fc40000000060 */
[----:B------:R-:W-:Y:S01]  /*2400*/  @P2 F2FP.BF16.F32.PACK_AB R102, RZ, R102 ;  /* 0x00000066ff66223e */ /* 0x000fe200000010ff */
[----:B------:R-:W-:-:S03]  /*2410*/  FADD.FTZ R106, R125, -R106 ;  /* 0x8000006a7d6a7221 */ /* 0x000fc60000010000 */
[----:B------:R-:W1:Y:S01]  /*2420*/  @P2 LDC R153, c[0x0][0x40c] ;  /* 0x00010300ff992b82 */ /* 0x000e620000000800 */
[----:B------:R-:W-:Y:S01]  /*2430*/  FMUL.FTZ R101, R115, R106 ;  /* 0x0000006a73657220 */ /* 0x000fe20000410000 */
[----:B------:R-:W-:Y:S01]  /*2440*/  FADD.FTZ R106, R120, -R151 ;  /* 0x80000097786a7221 */ /* 0x000fe20000010000 */
[----:B------:R-:W-:Y:S02]  /*2450*/  @P2 SHF.L.U32 R151, R93, 0x10, RZ ;  /* 0x000000105d972819 */ /* 0x000fe400000006ff */
[----:B------:R-:W-:Y:S01]  /*2460*/  @P2 PRMT R96, R96, 0x5410, R102 ;  /* 0x0000541060602816 */ /* 0x000fe20000000066 */
[----:B------:R-:W-:Y:S01]  /*2470*/  FMUL.FTZ R106, R115, R106 ;  /* 0x0000006a736a7220 */ /* 0x000fe20000410000 */
[----:B------:R-:W-:Y:S01]  /*2480*/  FSEL R101, R101, RZ, P0 ;  /* 0x000000ff65657208 */ /* 0x000fe20000000000 */
[----:B------:R-:W-:-:S03]  /*2490*/  FFMA.FTZ R102, R130, R147, R152 ;  /* 0x0000009382667223 */ /* 0x000fc60000010098 */
[----:B------:R-:W-:Y:S01]  /*24a0*/  FSEL R106, R106, RZ, P0 ;  /* 0x000000ff6a6a7208 */ /* 0x000fe20000000000 */
[----:B------:R-:W-:Y:S01]  /*24b0*/  FADD.FTZ R102, R127, -R102 ;  /* 0x800000667f667221 */ /* 0x000fe20000010000 */
[C---:B0-----:R-:W-:Y:S02]  /*24c0*/  @P2 FMUL.FTZ R154, R101.reuse, R154 ;  /* 0x0000009a659a2220 */ /* 0x041fe40000410000 */
[----:B------:R-:W-:Y:S01]  /*24d0*/  F2FP.BF16.F32.PACK_AB R101, R101, R106 ;  /* 0x0000006a6565723e */ /* 0x000fe200000010ff */
[----:B------:R-:W-:Y:S01]  /*24e0*/  FMUL.FTZ R102, R115, R102 ;  /* 0x0000006673667220 */ /* 0x000fe20000410000 */
[----:B------:R-:W-:-:S04]  /*24f0*/  @P2 FFMA.FTZ R35, R156, R154, R35 ;  /* 0x0000009a9c232223 */ /* 0x000fc80000010023 */
[----:B------:R-:W-:Y:S01]  /*2500*/  FSEL R155, R102, RZ, P0 ;  /* 0x000000ff669b7208 */ /* 0x000fe20000000000 */
[----:B-1----:R-:W-:Y:S01]  /*2510*/  @P2 FMUL.FTZ R107, R106, R153 ;  /* 0x000000996a6b2220 */ /* 0x002fe20000410000 */
[----:B------:R-:W-:Y:S01]  /*2520*/  @P2 SHF.L.U32 R106, R77, 0x10, RZ ;  /* 0x000000104d6a2819 */ /* 0x000fe200000006ff */
[----:B------:R-:W0:Y:S02]  /*2530*/  @P2 LDC R153, c[0x0][0x40c] ;  /* 0x00010300ff992b82 */ /* 0x000e240000000800 */
[-C--:B------:R-:W-:Y:S01]  /*2540*/  @P2 FFMA.FTZ R34, R151, R107.reuse, R34 ;  /* 0x0000006b97222223 */ /* 0x080fe20000010022 */
[----:B------:R-:W-:Y:S02]  /*2550*/  @P2 IMAD.U32 R151, R15, 0x10000, RZ ;  /* 0x000100000f972824 */ /* 0x000fe400078e00ff */
[----:B------:R-:W-:Y:S01]  /*2560*/  @P2 FMUL.FTZ R106, R106, R107 ;  /* 0x0000006b6a6a2220 */ /* 0x000fe20000410000 */
[----:B------:R-:W-:Y:S01]  /*2570*/  FFMA.FTZ R107, R119, R147, R152 ;  /* 0x00000093776b7223 */ /* 0x000fe20000010098 */
[----:B------:R-:W-:-:S03]  /*2580*/  @P2 FMUL.FTZ R154, R151, R154 ;  /* 0x0000009a979a2220 */ /* 0x000fc60000410000 */
[----:B------:R-:W-:Y:S01]  /*2590*/  FADD.FTZ R156, R122, -R107 ;  /* 0x8000006b7a9c7221 */ /* 0x000fe20000010000 */
[----:B------:R-:W1:Y:S01]  /*25a0*/  @P2 LDC R151, c[0x0][0x40c] ;  /* 0x00010300ff972b82 */ /* 0x000e620000000800 */
[----:B------:R-:W-:Y:S02]  /*25b0*/  @P2 F2FP.BF16.F32.PACK_AB R106, RZ, R106 ;  /* 0x0000006aff6a223e */ /* 0x000fe400000010ff */
[----:B------:R-:W-:Y:S01]  /*25c0*/  FMUL.FTZ R156, R115, R156 ;  /* 0x0000009c739c7220 */ /* 0x000fe20000410000 */
[----:B------:R-:W-:Y:S02]  /*25d0*/  @P2 F2FP.BF16.F32.PACK_AB R103, RZ, R154 ;  /* 0x0000009aff67223e */ /* 0x000fe400000010ff */
[----:B------:R-:W-:Y:S02]  /*25e0*/  @P2 PRMT R97, R106, 0x7610, R97 ;  /* 0x000076106a612816 */ /* 0x000fe40000000061 */
[----:B------:R-:W-:Y:S02]  /*25f0*/  FSEL R154, R156, RZ, P0 ;  /* 0x000000ff9c9a7208 */ /* 0x000fe40000000000 */
[----:B------:R-:W-:-:S02]  /*2600*/  @P2 SHF.L.U32 R156, R78, 0x10, RZ ;  /* 0x000000104e9c2819 */ /* 0x000fc400000006ff */
[----:B------:R-:W-:Y:S01]  /*2610*/  F2FP.BF16.F32.PACK_AB R102, R155, R154 ;  /* 0x0000009a9b66723e */ /* 0x000fe200000010ff */
[----:B0-----:R-:W-:Y:S01]  /*2620*/  @P2 FMUL.FTZ R107, R154, R153 ;  /* 0x000000999a6b2220 */ /* 0x001fe20000410000 */
[----:B------:R-:W-:Y:S02]  /*2630*/  @P2 SHF.L.U32 R153, R94, 0x10, RZ ;  /* 0x000000105e992819 */ /* 0x000fe400000006ff */
[----:B------:R-:W-:-:S03]  /*2640*/  @P2 PRMT R97, R97, 0x5410, R103 ;  /* 0x0000541061612816 */ /* 0x000fc60000000067 */
[-C--:B------:R-:W-:Y:S01]  /*2650*/  @P2 FFMA.FTZ R28, R153, R107.reuse, R28 ;  /* 0x0000006b991c2223 */ /* 0x080fe2000001001c */
[----:B------:R-:W-:Y:S01]  /*2660*/  @P2 FMUL.FTZ R153, R156, R107 ;  /* 0x0000006b9c992220 */ /* 0x000fe20000410000 */
[----:B------:R-:W-:Y:S01]  /*2670*/  FADD.FTZ R156, R124, -R157 ;  /* 0x8000009d7c9c7221 */ /* 0x000fe20000010000 */
[----:B------:R-:W0:Y:S01]  /*2680*/  @P2 LDC R107, c[0x0][0x40c] ;  /* 0x00010300ff6b2b82 */ /* 0x000e220000000800 */
[----:B-1----:R-:W-:Y:S01]  /*2690*/  @P2 FMUL.FTZ R154, R155, R151 ;  /* 0x000000979b9a2220 */ /* 0x002fe20000410000 */
[----:B------:R-:W-:Y:S01]  /*26a0*/  @P2 SHF.L.U32 R151, R16, 0x10, RZ ;  /* 0x0000001010972819 */ /* 0x000fe200000006ff */
[----:B------:R-:W-:Y:S01]  /*26b0*/  FMUL.FTZ R156, R115, R156 ;  /* 0x0000009c739c7220 */ /* 0x000fe20000410000 */
[----:B------:R-:W-:Y:S01]  /*26c0*/  @P2 F2FP.BF16.F32.PACK_AB R105, RZ, R153 ;  /* 0x00000099ff69223e */ /* 0x000fe200000010ff */
[-C--:B------:R-:W-:Y:S02]  /*26d0*/  @P2 FFMA.FTZ R29, R158, R154.reuse, R29 ;  /* 0x0000009a9e1d2223 */ /* 0x080fe4000001001d */
[----:B------:R-:W-:Y:S01]  /*26e0*/  @P2 FMUL.FTZ R154, R151, R154 ;  /* 0x0000009a979a2220 */ /* 0x000fe20000410000 */
[----:B------:R-:W-:-:S02]  /*26f0*/  FSEL R106, R156, RZ, P0 ;  /* 0x000000ff9c6a7208 */ /* 0x000fc40000000000 */
[----:B------:R-:W-:Y:S02]  /*2700*/  @P2 SHF.L.U32 R151, R95, 0x10, RZ ;  /* 0x000000105f972819 */ /* 0x000fe400000006ff */
[----:B------:R-:W-:Y:S02]  /*2710*/  @P2 SHF.L.U32 R156, R79, 0x10, RZ ;  /* 0x000000104f9c2819 */ /* 0x000fe400000006ff */
[----:B------:R-:W-:Y:S02]  /*2720*/  @P2 PRMT R98, R105, 0x7610, R98 ;  /* 0x0000761069622816 */ /* 0x000fe40000000062 */
[----:B------:R-:W-:-:S04]  /*2730*/  @P2 F2FP.BF16.F32.PACK_AB R154, RZ, R154 ;  /* 0x0000009aff9a223e */ /* 0x000fc800000010ff */
[----:B------:R-:W-:Y:S01]  /*2740*/  @P2 PRMT R98, R98, 0x5410, R154 ;  /* 0x0000541062622816 */ /* 0x000fe2000000009a */
[----:B0-----:R-:W-:-:S04]  /*2750*/  @P2 FMUL.FTZ R107, R106, R107 ;  /* 0x0000006b6a6b2220 */ /* 0x001fc80000410000 */
[-C--:B------:R-:W-:Y:S01]  /*2760*/  @P2 FFMA.FTZ R30, R151, R107.reuse, R30 ;  /* 0x0000006b971e2223 */ /* 0x080fe2000001001e */
[----:B------:R-:W-:Y:S01]  /*2770*/  @P2 FMUL.FTZ R107, R156, R107 ;  /* 0x0000006b9c6b2220 */ /* 0x000fe20000410000 */
[----:B------:R-:W-:-:S04]  /*2780*/  FFMA.FTZ R156, R132, R147, R152 ;  /* 0x00000093849c7223 */ /* 0x000fc80000010098 */
[----:B------:R-:W-:Y:S01]  /*2790*/  FADD.FTZ R156, R129, -R156 ;  /* 0x8000009c819c7221 */ /* 0x000fe20000010000 */
[----:B------:R-:W-:-:S03]  /*27a0*/  @P2 F2FP.BF16.F32.PACK_AB R107, RZ, R107 ;  /* 0x0000006bff6b223e */ /* 0x000fc600000010ff */
[----:B------:R-:W-:Y:S01]  /*27b0*/  FMUL.FTZ R156, R115, R156 ;  /* 0x0000009c739c7220 */ /* 0x000fe20000410000 */
[----:B------:R-:W-:-:S04]  /*27c0*/  @P2 PRMT R99, R107, 0x7610, R99 ;  /* 0x000076106b632816 */ /* 0x000fc80000000063 */
[----:B------:R-:W-:-:S04]  /*27d0*/  FSEL R105, R156, RZ, P0 ;  /* 0x000000ff9c697208 */ /* 0x000fc80000000000 */
[----:B------:R-:W-:Y:S01]  /*27e0*/  F2FP.BF16.F32.PACK_AB R103, R105, R106 ;  /* 0x0000006a6967723e */ /* 0x000fe200000010ff */
[----:B------:R-:W-:Y:S06]  /*27f0*/  @!P2 BRA `(.L_x_231) ;  /* 0x0000000c0060a947 */ /* 0x000fec0003800000 */
[----:B------:R-:W-:Y:S01]  /*2800*/  FMUL.FTZ R106, R105, UR14 ;  /* 0x0000000e696a7c20 */ /* 0x000fe20008410000 */
[----:B------:R-:W-:Y:S01]  /*2810*/  IMAD.U32 R105, R17, 0x10000, RZ ;  /* 0x0001000011697824 */ /* 0x000fe200078e00ff */
[----:B------:R-:W-:-:S03]  /*2820*/  SHF.L.U32 R154, R104, 0x10, RZ ;  /* 0x00000010689a7819 */ /* 0x000fc600000006ff */
[-C--:B------:R-:W-:Y:S02]  /*2830*/  FMUL.FTZ R104, R105, R106.reuse ;  /* 0x0000006a69687220 */ /* 0x080fe40000410000 */
[----:B------:R-:W-:-:S03]  /*2840*/  FFMA.FTZ R31, R154, R106, R31 ;  /* 0x0000006a9a1f7223 */ /* 0x000fc6000001001f */
[----:B------:R-:W-:-:S04]  /*2850*/  F2FP.BF16.F32.PACK_AB R104, RZ, R104 ;  /* 0x00000068ff68723e */ /* 0x000fc800000010ff */
[----:B------:R-:W-:Y:S01]  /*2860*/  PRMT R99, R99, 0x5410, R104 ;  /* 0x0000541063637816 */ /* 0x000fe20000000068 */
[----:B------:R-:W-:Y:S06]  /*2870*/  BRA `(.L_x_231) ;  /* 0x0000000c00407947 */ /* 0x000fec0003800000 */
.L_x_215:
        /* <DEDUP_REMOVED lines=12> */
[----:B------:R-:W-:Y:S02]  /*2940*/  @P0 IMAD.U32 R162, R153, 0x10000, RZ ;  /* 0x0001000099a20824 */ /* 0x000fe400078e00ff */
[----:B------:R-:W-:Y:S01]  /*2950*/  @P0 FFMA.FTZ R164, R128, R147, R152 ;  /* 0x0000009380a40223 */ /* 0x000fe20000010098 */
[----:B------:R-:W-:Y:S01]  /*2960*/  @P0 FADD.FTZ R157, R123, -R106 ;  /* 0x8000006a7b9d0221 */ /* 0x000fe20000010000 */
[----:B------:R-:W-:Y:S01]  /*2970*/  @P0 FADD.FTZ R155, R118, -R155 ;  /* 0x8000009b769b0221 */ /* 0x000fe20000010000 */
[----:B------:R-:W-:Y:S01]  /*2980*/  SHF.L.U32 R106, R85, 0x10, RZ ;  /* 0x00000010556a7819 */ /* 0x000fe200000006ff */
[----:B------:R-:W-:Y:S01]  /*2990*/  @P0 FADD.FTZ R164, R125, -R164 ;  /* 0x800000a47da40221 */ /* 0x000fe20000010000 */
[C---:B------:R-:W-:Y:S01]  /*29a0*/  @P0 FFMA.FTZ R154, R115.reuse, R157, R154 ;  /* 0x0000009d739a0223 */ /* 0x040fe2000001009a */
[----:B------:R-:W-:Y:S01]  /*29b0*/  @P0 FFMA.FTZ R156, R115, R155, R156 ;  /* 0x0000009b739c0223 */ /* 0x000fe2000001009c */
[----:B------:R-:W-:Y:S01]  /*29c0*/  @P0 FFMA.FTZ R155, R117, R147, R152 ;  /* 0x00000093759b0223 */ /* 0x000fe20000010098 */
[----:B------:R-:W1:Y:S01]  /*29d0*/  @P2 LDC R157, c[0x0][0x40c] ;  /* 0x00010300ff9d2b82 */ /* 0x000e620000000800 */
[----:B0-----:R-:W-:Y:S01]  /*29e0*/  @P2 FMUL.FTZ R160, R154, R160 ;  /* 0x000000a09aa02220 */ /* 0x001fe20000410000 */
[----:B------:R-:W-:Y:S01]  /*29f0*/  @!P0 PRMT R154, R85, 0x7632, R154 ;  /* 0x00007632559a8816 */ /* 0x000fe2000000009a */
[----:B------:R-:W-:-:S03]  /*2a00*/  @P0 FADD.FTZ R155, R120, -R155 ;  /* 0x8000009b789b0221 */ /* 0x000fc60000010000 */
[----:B------:R-:W-:Y:S01]  /*2a10*/  @!P0 SHF.L.U32 R153, R154, 0x10, RZ ;  /* 0x000000109a998819 */ /* 0x000fe200000006ff */
[----:B------:R-:W-:Y:S01]  /*2a20*/  @P0 FFMA.FTZ R106, R115, R155, R106 ;  /* 0x0000009b736a0223 */ /* 0x000fe2000001006a */
[----:B------:R-:W-:Y:S01]  /*2a30*/  @P2 SHF.L.U32 R154, R151, 0x10, RZ ;  /* 0x00000010979a2819 */ /* 0x000fe200000006ff */
[-C--:B------:R-:W-:Y:S01]  /*2a40*/  @P0 FFMA.FTZ R155, R119, R147.reuse, R152 ;  /* 0x00000093779b0223 */ /* 0x080fe20000010098 */
[----:B------:R-:W0:Y:S01]  /*2a50*/  @P2 LDC R151, c[0x0][0x40c] ;  /* 0x00010300ff972b82 */ /* 0x000e220000000800 */
[----:B------:R-:W-:Y:S01]  /*2a60*/  @P0 FFMA.FTZ R153, R115, R164, R162 ;  /* 0x000000a473990223 */ /* 0x000fe200000100a2 */
[----:B------:R-:W-:Y:S01]  /*2a70*/  @P0 FFMA.FTZ R162, R130, R147, R152 ;  /* 0x0000009382a20223 */ /* 0x000fe20000010098 */
[----:B------:R-:W-:Y:S01]  /*2a80*/  @P2 FFMA.FTZ R33, R154, R160, R33 ;  /* 0x000000a09a212223 */ /* 0x000fe20000010021 */
[----:B------:R-:W-:Y:S01]  /*2a90*/  SHF.L.U32 R154, R86, 0x10, RZ ;  /* 0x00000010569a7819 */ /* 0x000fe200000006ff */
[----:B------:R-:W-:Y:S01]  /*2aa0*/  @P0 FADD.FTZ R155, R122, -R155 ;  /* 0x8000009b7a9b0221 */ /* 0x000fe20000010000 */
[----:B------:R-:W-:Y:S01]  /*2ab0*/  @P0 FADD.FTZ R162, R127, -R162 ;  /* 0x800000a27fa20221 */ /* 0x000fe20000010000 */
[----:B------:R-:W-:-:S02]  /*2ac0*/  @P2 SHF.L.U32 R164, R105, 0x10, RZ ;  /* 0x0000001069a42819 */ /* 0x000fc400000006ff */
[C---:B------:R-:W-:Y:S01]  /*2ad0*/  @P0 FFMA.FTZ R154, R115.reuse, R155, R154 ;  /* 0x0000009b739a0223 */ /* 0x040fe2000001009a */
[----:B------:R-:W-:Y:S01]  /*2ae0*/  @P2 SHF.L.U32 R155, R92, 0x10, RZ ;  /* 0x000000105c9b2819 */ /* 0x000fe200000006ff */
[----:B------:R-:W2:Y:S01]  /*2af0*/  @P2 LDC R105, c[0x0][0x40c] ;  /* 0x00010300ff692b82 */ /* 0x000ea20000000800 */
[----:B------:R-:W-:Y:S01]  /*2b00*/  @P0 FFMA.FTZ R158, R115, R162, R158 ;  /* 0x000000a2739e0223 */ /* 0x000fe2000001009e */
[----:B------:R-:W-:Y:S02]  /*2b10*/  @P2 SHF.L.U32 R162, R107, 0x10, RZ ;  /* 0x000000106ba22819 */ /* 0x000fe400000006ff */
[----:B------:R-:W-:Y:S01]  /*2b20*/  @P2 SHF.L.U32 R107, R93, 0x10, RZ ;  /* 0x000000105d6b2819 */ /* 0x000fe200000006ff */
[----:B-1----:R-:W-:-:S04]  /*2b30*/  @P2 FMUL.FTZ R158, R158, R157 ;  /* 0x0000009d9e9e2220 */ /* 0x002fc80000410000 */
[----:B------:R-:W-:Y:S01]  /*2b40*/  @P2 FFMA.FTZ R29, R164, R158, R29 ;  /* 0x0000009ea41d2223 */ /* 0x000fe2000001001d */
[----:B0-----:R-:W-:Y:S01]  /*2b50*/  @P2 FMUL.FTZ R151, R156, R151 ;  /* 0x000000979c972220 */ /* 0x001fe20000410000 */
[----:B------:R-:W-:-:S03]  /*2b60*/  @P2 SHF.L.U32 R156, R76, 0x10, RZ ;  /* 0x000000104c9c2819 */ /* 0x000fc600000006ff */
[-C--:B------:R-:W-:Y:S01]  /*2b70*/  @P2 FFMA.FTZ R32, R155, R151.reuse, R32 ;  /* 0x000000979b202223 */ /* 0x080fe20000010020 */
[----:B------:R-:W-:Y:S02]  /*2b80*/  @P2 IMAD.U32 R155, R14, 0x10000, RZ ;  /* 0x000100000e9b2824 */ /* 0x000fe400078e00ff */
[----:B------:R-:W-:Y:S02]  /*2b90*/  @P2 FMUL.FTZ R151, R156, R151 ;  /* 0x000000979c972220 */ /* 0x000fe40000410000 */
[----:B------:R-:W0:Y:S01]  /*2ba0*/  @P2 LDC R156, c[0x0][0x40c] ;  /* 0x00010300ff9c2b82 */ /* 0x000e220000000800 */
[----:B------:R-:W-:Y:S02]  /*2bb0*/  @P2 FMUL.FTZ R160, R155, R160 ;  /* 0x000000a09ba02220 */ /* 0x000fe40000410000 */
[----:B------:R-:W-:-:S03]  /*2bc0*/  @P2 F2FP.BF16.F32.PACK_AB R155, RZ, R151 ;  /* 0x00000097ff9b223e */ /* 0x000fc600000010ff */
[----:B------:R-:W-:Y:S02]  /*2bd0*/  @P2 F2FP.BF16.F32.PACK_AB R160, RZ, R160 ;  /* 0x000000a0ffa0223e */ /* 0x000fe400000010ff */
[----:B------:R-:W1:Y:S01]  /*2be0*/  @P2 LDC R151, c[0x0][0x40c] ;  /* 0x00010300ff972b82 */ /* 0x000e620000000800 */
[----:B------:R-:W-:Y:S01]  /*2bf0*/  @P2 PRMT R96, R155, 0x7610, R96 ;  /* 0x000076109b602816 */ /* 0x000fe20000000060 */
[----:B------:R-:W-:-:S03]  /*2c00*/  @P0 FFMA.FTZ R155, R121, R147, R152 ;  /* 0x00000093799b0223 */ /* 0x000fc60000010098 */
[----:B------:R-:W-:Y:S01]  /*2c10*/  @P2 PRMT R96, R96, 0x5410, R160 ;  /* 0x0000541060602816 */ /* 0x000fe200000000a0 */
[----:B------:R-:W-:Y:S01]  /*2c20*/  @P0 FADD.FTZ R155, R124, -R155 ;  /* 0x8000009b7c9b0221 */ /* 0x000fe20000010000 */
[----:B0-----:R-:W-:Y:S01]  /*2c30*/  @P2 FMUL.FTZ R160, R153, R156 ;  /* 0x0000009c99a02220 */ /* 0x001fe20000410000 */
[----:B------:R-:W-:Y:S01]  /*2c40*/  SHF.L.U32 R156, R87, 0x10, RZ ;  /* 0x00000010579c7819 */ /* 0x000fe200000006ff */
[----:B------:R-:W0:Y:S02]  /*2c50*/  @P2 LDC R153, c[0x0][0x40c] ;  /* 0x00010300ff992b82 */ /* 0x000e240000000800 */
[----:B------:R-:W-:Y:S02]  /*2c60*/  @P2 FFMA.FTZ R35, R162, R160, R35 ;  /* 0x000000a0a2232223 */ /* 0x000fe40000010023 */
[----:B------:R-:W-:Y:S01]  /*2c70*/  @P0 FFMA.FTZ R156, R115, R155, R156 ;  /* 0x0000009b739c0223 */ /* 0x000fe2000001009c */
[----:B-1----:R-:W-:Y:S01]  /*2c80*/  @P2 FMUL.FTZ R151, R106, R151 ;  /* 0x000000976a972220 */ /* 0x002fe20000410000 */
[----:B------:R-:W-:-:S02]  /*2c90*/  @P2 SHF.L.U32 R106, R77, 0x10, RZ ;  /* 0x000000104d6a2819 */ /* 0x000fc400000006ff */
[----:B--2---:R-:W-:Y:S01]  /*2ca0*/  @P2 FMUL.FTZ R105, R156, R105 ;  /* 0x000000699c692220 */ /* 0x004fe20000410000 */
[-C--:B------:R-:W-:Y:S01]  /*2cb0*/  @P2 FFMA.FTZ R34, R107, R151.reuse, R34 ;  /* 0x000000976b222223 */ /* 0x080fe20000010022 */
[----:B------:R-:W-:Y:S01]  /*2cc0*/  @P2 SHF.L.U32 R107, R15, 0x10, RZ ;  /* 0x000000100f6b2819 */ /* 0x000fe200000006ff */
[----:B------:R-:W-:Y:S01]  /*2cd0*/  @P2 FMUL.FTZ R106, R106, R151 ;  /* 0x000000976a6a2220 */ /* 0x000fe20000410000 */
[----:B------:R-:W-:-:S03]  /*2ce0*/  @P2 IMAD.U32 R151, R94, 0x10000, RZ ;  /* 0x000100005e972824 */ /* 0x000fc600078e00ff */
[----:B------:R-:W-:Y:S01]  /*2cf0*/  @P2 FMUL.FTZ R160, R107, R160 ;  /* 0x000000a06ba02220 */ /* 0x000fe20000410000 */
[----:B------:R-:W-:Y:S02]  /*2d00*/  @P2 SHF.L.U32 R107, R16, 0x10, RZ ;  /* 0x00000010106b2819 */ /* 0x000fe400000006ff */
[----:B------:R-:W-:Y:S02]  /*2d10*/  @P2 F2FP.BF16.F32.PACK_AB R106, RZ, R106 ;  /* 0x0000006aff6a223e */ /* 0x000fe400000010ff */
[----:B------:R-:W-:Y:S01]  /*2d20*/  @P2 F2FP.BF16.F32.PACK_AB R160, RZ, R160 ;  /* 0x000000a0ffa0223e */ /* 0x000fe200000010ff */
[----:B------:R-:W-:Y:S01]  /*2d30*/  @P2 FMUL.FTZ R158, R107, R158 ;  /* 0x0000009e6b9e2220 */ /* 0x000fe20000410000 */
[----:B------:R-:W-:Y:S01]  /*2d40*/  @P2 SHF.L.U32 R107, R95, 0x10, RZ ;  /* 0x000000105f6b2819 */ /* 0x000fe200000006ff */
[----:B0-----:R-:W-:Y:S01]  /*2d50*/  @P2 FMUL.FTZ R153, R154, R153 ;  /* 0x000000999a992220 */ /* 0x001fe20000410000 */
[----:B------:R-:W-:Y:S02]  /*2d60*/  @P2 SHF.L.U32 R154, R78, 0x10, RZ ;  /* 0x000000104e9a2819 */ /* 0x000fe400000006ff */
[----:B------:R-:W-:Y:S01]  /*2d70*/  @P2 F2FP.BF16.F32.PACK_AB R158, RZ, R158 ;  /* 0x0000009eff9e223e */ /* 0x000fe200000010ff */
[----:B------:R-:W-:Y:S01]  /*2d80*/  @P2 FFMA.FTZ R28, R151, R153, R28 ;  /* 0x00000099971c2223 */ /* 0x000fe2000001001c */
[----:B------:R-:W-:Y:S01]  /*2d90*/  @P2 FFMA.FTZ R30, R107, R105, R30 ;  /* 0x000000696b1e2223 */ /* 0x000fe2000001001e */
[----:B------:R-:W-:Y:S01]  /*2da0*/  @P2 FMUL.FTZ R153, R154, R153 ;  /* 0x000000999a992220 */ /* 0x000fe20000410000 */
[----:B------:R-:W-:-:S02]  /*2db0*/  @P2 SHF.L.U32 R154, R79, 0x10, RZ ;  /* 0x000000104f9a2819 */ /* 0x000fc400000006ff */
[----:B------:R-:W-:Y:S02]  /*2dc0*/  @P2 PRMT R97, R106, 0x7610, R97 ;  /* 0x000076106a612816 */ /* 0x000fe40000000061 */
[----:B------:R-:W-:Y:S01]  /*2dd0*/  @P2 F2FP.BF16.F32.PACK_AB R153, RZ, R153 ;  /* 0x00000099ff99223e */ /* 0x000fe200000010ff */
[----:B------:R-:W-:Y:S01]  /*2de0*/  @P2 FMUL.FTZ R105, R154, R105 ;  /* 0x000000699a692220 */ /* 0x000fe20000410000 */
[----:B------:R-:W-:Y:S02]  /*2df0*/  @P2 PRMT R97, R97, 0x5410, R160 ;  /* 0x0000541061612816 */ /* 0x000fe400000000a0 */
[----:B------:R-:W-:Y:S02]  /*2e00*/  @P2 PRMT R98, R153, 0x7610, R98 ;  /* 0x0000761099622816 */ /* 0x000fe40000000062 */
[----:B------:R-:W-:Y:S02]  /*2e10*/  @P2 F2FP.BF16.F32.PACK_AB R105, RZ, R105 ;  /* 0x00000069ff69223e */ /* 0x000fe400000010ff */
[----:B------:R-:W-:-:S02]  /*2e20*/  @P2 PRMT R98, R98, 0x5410, R158 ;  /* 0x0000541062622816 */ /* 0x000fc4000000009e */
[----:B------:R-:W-:Y:S01]  /*2e30*/  @P2 PRMT R99, R105, 0x7610, R99 ;  /* 0x0000761069632816 */ /* 0x000fe20000000063 */
[----:B------:R-:W-:Y:S06]  /*2e40*/  @!P2 BRA `(.L_x_231) ;  /* 0x0000000400cca947 */ /* 0x000fec0003800000 */
[----:B------:R-:W-:Y:S01]  /*2e50*/  PRMT R105, R87, 0x7632, R105 ;  /* 0x0000763257697816 */ /* 0x000fe20000000069 */
[----:B------:R-:W-:-:S03]  /*2e60*/  @P0 FFMA.FTZ R154, R132, R147, R152 ;  /* 0x00000093849a0223 */ /* 0x000fc60000010098 */
[----:B------:R-:W-:Y:S01]  /*2e70*/  SHF.L.U32 R106, R105, 0x10, RZ ;  /* 0x00000010696a7819 */ /* 0x000fe200000006ff */
[----:B------:R-:W-:Y:S01]  /*2e80*/  @P0 FADD.FTZ R154, R129, -R154 ;  /* 0x8000009a819a0221 */ /* 0x000fe20000010000 */
[----:B------:R-:W-:-:S03]  /*2e90*/  SHF.L.U32 R105, R17, 0x10, RZ ;  /* 0x0000001011697819 */ /* 0x000fc600000006ff */
[----:B------:R-:W-:Y:S01]  /*2ea0*/  @P0 FFMA.FTZ R106, R115, R154, R106 ;  /* 0x0000009a736a0223 */ /* 0x000fe2000001006a */
[----:B------:R-:W-:-:S03]  /*2eb0*/  IMAD.U32 R154, R104, 0x10000, RZ ;  /* 0x00010000689a7824 */ /* 0x000fc600078e00ff */
[----:B------:R-:W-:-:S04]  /*2ec0*/  FMUL.FTZ R106, R106, UR14 ;  /* 0x0000000e6a6a7c20 */ /* 0x000fc80008410000 */
[-C--:B------:R-:W-:Y:S01]  /*2ed0*/  FMUL.FTZ R104, R105, R106.reuse ;  /* 0x0000006a69687220 */ /* 0x080fe20000410000 */
[----:B------:R-:W-:-:S04]  /*2ee0*/  FFMA.FTZ R31, R154, R106, R31 ;  /* 0x0000006a9a1f7223 */ /* 0x000fc8000001001f */
[----:B------:R-:W-:-:S04]  /*2ef0*/  F2FP.BF16.F32.PACK_AB R104, RZ, R104 ;  /* 0x00000068ff68723e */ /* 0x000fc800000010ff */
[----:B------:R-:W-:Y:S01]  /*2f00*/  PRMT R99, R99, 0x5410, R104 ;  /* 0x0000541063637816 */ /* 0x000fe20000000068 */
[----:B------:R-:W-:Y:S06]  /*2f10*/  BRA `(.L_x_231) ;  /* 0x0000000400987947 */ /* 0x000fec0003800000 */
.L_x_232:
[----:B------:R-:W-:Y:S01]  /*2f20*/  ISETP.GT.AND P0, PT, R116, RZ, PT ;  /* 0x000000ff7400720c */ /* 0x000fe20003f04270 */
[----:B------:R-:W-:Y:S01]  /*2f30*/  @P1 FFMA.FTZ R101, R3, R147, R152 ;  /* 0x0000009303651223 */ /* 0x000fe20000010098 */
[----:B------:R-:W-:Y:S01]  /*2f40*/  SHF.L.U32 R156, R84, 0x10, RZ ;  /* 0x00000010549c7819 */ /* 0x000fe200000006ff */
[----:B------:R-:W-:Y:S01]  /*2f50*/  IMAD.U32 R158, R158, 0x10000, RZ ;  /* 0x000100009e9e7824 */ /* 0x000fe200078e00ff */
[----:B------:R-:W-:Y:S01]  /*2f60*/  PRMT R100, R84, 0x7632, R100 ;  /* 0x0000763254647816 */ /* 0x000fe20000000064 */
[----:B------:R-:W-:Y:S01]  /*2f70*/  @P1 FADD.FTZ R101, R118, -R101 ;  /* 0x8000006576651221 */ /* 0x000fe20000010000 */
[----:B------:R-:W-:Y:S01]  /*2f80*/  SHF.L.U32 R106, R153, 0x10, RZ ;  /* 0x00000010996a7819 */ /* 0x000fe200000006ff */
[----:B------:R-:W0:Y:S01]  /*2f90*/  @P2 LDC R155, c[0x0][0x40c] ;  /* 0x00010300ff9b2b82 */ /* 0x000e220000000800 */
[----:B------:R-:W-:Y:S01]  /*2fa0*/  SHF.L.U32 R100, R100, 0x10, RZ ;  /* 0x0000001064647819 */ /* 0x000fe200000006ff */
[----:B------:R-:W-:Y:S01]  /*2fb0*/  @P1 FFMA.FTZ R156, R115, R101, R156 ;  /* 0x00000065739c1223 */ /* 0x000fe2000001009c */
[----:B------:R-:W-:-:S02]  /*2fc0*/  SHF.L.U32 R154, R85, 0x10, RZ ;  /* 0x00000010559a7819 */ /* 0x000fc400000006ff */
[----:B------:R-:W-:Y:S01]  /*2fd0*/  @P2 SHF.L.U32 R164, R151, 0x10, RZ ;  /* 0x0000001097a42819 */ /* 0x000fe200000006ff */
[-CC-:B------:R-:W-:Y:S01]  /*2fe0*/  @P0 FFMA.FTZ R102, R126, R147.reuse, R152.reuse ;  /* 0x000000937e660223 */ /* 0x180fe20000010098 */
[-CC-:B------:R-:W-:Y:S01]  /*2ff0*/  @P0 FFMA.FTZ R101, R117, R147.reuse, R152.reuse ;  /* 0x0000009375650223 */ /* 0x180fe20000010098 */
[-C--:B------:R-:W-:Y:S01]  /*3000*/  @P0 FFMA.FTZ R160, R128, R147.reuse, R152 ;  /* 0x0000009380a00223 */ /* 0x080fe20000010098 */
[----:B------:R-:W1:Y:S01]  /*3010*/  @P2 LDC R153, c[0x0][0x40c] ;  /* 0x00010300ff992b82 */ /* 0x000e620000000800 */
[----:B------:R-:W-:Y:S01]  /*3020*/  @P0 FADD.FTZ R103, R123, -R102 ;  /* 0x800000667b670221 */ /* 0x000fe20000010000 */
[----:B------:R-:W-:Y:S01]  /*3030*/  @P0 FADD.FTZ R102, R120, -R101 ;  /* 0x8000006578660221 */ /* 0x000fe20000010000 */
[----:B------:R-:W-:Y:S01]  /*3040*/  @P2 SHF.L.U32 R151, R92, 0x10, RZ ;  /* 0x000000105c972819 */ /* 0x000fe200000006ff */
[----:B------:R-:W-:Y:S01]  /*3050*/  @P0 FFMA.FTZ R157, R121, R147, R152 ;  /* 0x00000093799d0223 */ /* 0x000fe20000010098 */
[----:B------:R-:W-:Y:S01]  /*3060*/  @P0 FFMA.FTZ R100, R115, R103, R100 ;  /* 0x0000006773640223 */ /* 0x000fe20000010064 */
[----:B------:R-:W-:Y:S01]  /*3070*/  @P0 FADD.FTZ R103, R125, -R160 ;  /* 0x800000a07d670221 */ /* 0x000fe20000010000 */
[C---:B------:R-:W-:Y:S01]  /*3080*/  @P0 FFMA.FTZ R154, R115.reuse, R102, R154 ;  /* 0x00000066739a0223 */ /* 0x040fe2000001009a */
[----:B------:R-:W2:Y:S01]  /*3090*/  @P2 LDC R101, c[0x0][0x40c] ;  /* 0x00010300ff652b82 */ /* 0x000ea20000000800 */
[----:B------:R-:W-:Y:S01]  /*30a0*/  SHF.L.U32 R102, R86, 0x10, RZ ;  /* 0x0000001056667819 */ /* 0x000fe200000006ff */
[----:B------:R-:W-:Y:S01]  /*30b0*/  @P0 FFMA.FTZ R106, R115, R103, R106 ;  /* 0x00000067736a0223 */ /* 0x000fe2000001006a */
[-CC-:B------:R-:W-:Y:S01]  /*30c0*/  @P0 FFMA.FTZ R103, R119, R147.reuse, R152.reuse ;  /* 0x0000009377670223 */ /* 0x180fe20000010098 */
[----:B------:R-:W-:Y:S01]  /*30d0*/  @P0 FFMA.FTZ R160, R130, R147, R152 ;  /* 0x0000009382a00223 */ /* 0x000fe20000010098 */
[----:B------:R-:W-:Y:S01]  /*30e0*/  @P0 FADD.FTZ R157, R124, -R157 ;  /* 0x8000009d7c9d0221 */ /* 0x000fe20000010000 */
[----:B------:R-:W-:Y:S01]  /*30f0*/  SHF.L.U32 R162, R162, 0x10, RZ ;  /* 0x00000010a2a27819 */ /* 0x000fe200000006ff */
[----:B------:R-:W-:Y:S01]  /*3100*/  @P0 FADD.FTZ R103, R122, -R103 ;  /* 0x800000677a670221 */ /* 0x000fe20000010000 */
[----:B------:R-:W-:-:S03]  /*3110*/  @P2 SHF.L.U32 R163, R95, 0x10, RZ ;  /* 0x000000105fa32819 */ /* 0x000fc600000006ff */
[----:B------:R-:W-:Y:S01]  /*3120*/  @P0 FFMA.FTZ R102, R115, R103, R102 ;  /* 0x0000006773660223 */ /* 0x000fe20000010066 */
[----:B------:R-:W-:-:S04]  /*3130*/  @P0 FADD.FTZ R103, R127, -R160 ;  /* 0x800000a07f670221 */ /* 0x000fc80000010000 */
[----:B------:R-:W-:Y:S01]  /*3140*/  @P0 FFMA.FTZ R158, R115, R103, R158 ;  /* 0x00000067739e0223 */ /* 0x000fe2000001009e */
[----:B-1----:R-:W-:Y:S01]  /*3150*/  @P2 FMUL.FTZ R153, R156, R153 ;  /* 0x000000999c992220 */ /* 0x002fe20000410000 */
[----:B------:R-:W1:Y:S03]  /*3160*/  @P2 LDC R103, c[0x0][0x40c] ;  /* 0x00010300ff672b82 */ /* 0x000e660000000800 */
[----:B------:R-:W-:Y:S01]  /*3170*/  @P2 FFMA.FTZ R32, R151, R153, R32 ;  /* 0x0000009997202223 */ /* 0x000fe20000010020 */
[----:B------:R-:W-:Y:S01]  /*3180*/  @P2 SHF.L.U32 R151, R14, 0x10, RZ ;  /* 0x000000100e972819 */ /* 0x000fe200000006ff */
[C---:B--2---:R-:W-:Y:S01]  /*3190*/  @P2 FMUL.FTZ R160, R100.reuse, R101 ;  /* 0x0000006564a02220 */ /* 0x044fe20000410000 */
[----:B------:R-:W-:Y:S02]  /*31a0*/  F2FP.BF16.F32.PACK_AB R100, R100, R156 ;  /* 0x0000009c6464723e */ /* 0x000fe400000010ff */
[----:B------:R-:W2:Y:S01]  /*31b0*/  @P2 LDC R101, c[0x0][0x40c] ;  /* 0x00010300ff652b82 */ /* 0x000ea20000000800 */
[----:B------:R-:W-:-:S02]  /*31c0*/  @P2 IMAD.U32 R156, R104, 0x10000, RZ ;  /* 0x00010000689c2824 */ /* 0x000fc400078e00ff */
[-C--:B------:R-:W-:Y:S01]  /*31d0*/  @P2 FFMA.FTZ R33, R164, R160.reuse, R33 ;  /* 0x000000a0a4212223 */ /* 0x080fe20000010021 */
[----:B------:R-:W-:Y:S01]  /*31e0*/  @P2 SHF.L.U32 R164, R76, 0x10, RZ ;  /* 0x000000104ca42819 */ /* 0x000fe200000006ff */
[----:B------:R-:W-:-:S04]  /*31f0*/  @P2 FMUL.FTZ R151, R151, R160 ;  /* 0x000000a097972220 */ /* 0x000fc80000410000 */
[----:B------:R-:W-:Y:S01]  /*3200*/  @P2 FMUL.FTZ R153, R164, R153 ;  /* 0x00000099a4992220 */ /* 0x000fe20000410000 */
[----:B------:R-:W-:Y:S02]  /*3210*/  @P2 SHF.L.U32 R164, R107, 0x10, RZ ;  /* 0x000000106ba42819 */ /* 0x000fe400000006ff */
[----:B------:R-:W-:Y:S02]  /*3220*/  @P2 F2FP.BF16.F32.PACK_AB R151, RZ, R151 ;  /* 0x00000097ff97223e */ /* 0x000fe400000010ff */
[----:B------:R-:W-:Y:S01]  /*3230*/  @P2 F2FP.BF16.F32.PACK_AB R107, RZ, R153 ;  /* 0x00000099ff6b223e */ /* 0x000fe200000010ff */
[----:B-1----:R-:W-:Y:S01]  /*3240*/  @P2 FMUL.FTZ R160, R106, R103 ;  /* 0x000000676aa02220 */ /* 0x002fe20000410000 */
[----:B------:R-:W-:Y:S02]  /*3250*/  @P2 SHF.L.U32 R103, R93, 0x10, RZ ;  /* 0x000000105d672819 */ /* 0x000fe400000006ff */
[----:B------:R-:W-:Y:S01]  /*3260*/  @P2 PRMT R96, R107, 0x7610, R96 ;  /* 0x000076106b602816 */ /* 0x000fe20000000060 */
[----:B------:R-:W-:Y:S01]  /*3270*/  @P2 FFMA.FTZ R35, R164, R160, R35 ;  /* 0x000000a0a4232223 */ /* 0x000fe20000010023 */
[----:B------:R-:W-:-:S02]  /*3280*/  @P2 SHF.L.U32 R164, R77, 0x10, RZ ;  /* 0x000000104da42819 */ /* 0x000fc400000006ff */
[----:B------:R-:W-:Y:S01]  /*3290*/  @P2 PRMT R96, R96, 0x5410, R151 ;  /* 0x0000541060602816 */ /* 0x000fe20000000097 */
[----:B--2---:R-:W-:-:S04]  /*32a0*/  @P2 FMUL.FTZ R101, R154, R101 ;  /* 0x000000659a652220 */ /* 0x004fc80000410000 */
[-C--:B------:R-:W-:Y:S01]  /*32b0*/  @P2 FFMA.FTZ R34, R103, R101.reuse, R34 ;  /* 0x0000006567222223 */ /* 0x080fe20000010022 */
[----:B------:R-:W-:Y:S01]  /*32c0*/  @P2 FMUL.FTZ R153, R164, R101 ;  /* 0x00000065a4992220 */ /* 0x000fe20000410000 */
[----:B------:R-:W-:Y:S01]  /*32d0*/  @P2 IMAD.U32 R103, R15, 0x10000, RZ ;  /* 0x000100000f672824 */ /* 0x000fe200078e00ff */
[----:B------:R-:W1:Y:S01]  /*32e0*/  @P2 LDC R101, c[0x0][0x40c] ;  /* 0x00010300ff652b82 */ /* 0x000e620000000800 */
[----:B------:R-:W-:Y:S02]  /*32f0*/  @P0 FFMA.FTZ R164, R132, R147, R152 ;  /* 0x0000009384a40223 */ /* 0x000fe40000010098 */
[----:B------:R-:W-:Y:S01]  /*3300*/  @P2 FMUL.FTZ R103, R103, R160 ;  /* 0x000000a067672220 */ /* 0x000fe20000410000 */
[----:B------:R-:W-:Y:S01]  /*3310*/  SHF.L.U32 R160, R87, 0x10, RZ ;  /* 0x0000001057a07819 */ /* 0x000fe200000006ff */
[----:B------:R-:W-:Y:S01]  /*3320*/  @P0 FADD.FTZ R164, R129, -R164 ;  /* 0x800000a481a40221 */ /* 0x000fe20000010000 */
[----:B------:R-:W-:-:S03]  /*3330*/  @P2 F2FP.BF16.F32.PACK_AB R153, RZ, R153 ;  /* 0x00000099ff99223e */ /* 0x000fc600000010ff */
[C---:B------:R-:W-:Y:S01]  /*3340*/  @P0 FFMA.FTZ R160, R115.reuse, R157, R160 ;  /* 0x0000009d73a00223 */ /* 0x040fe200000100a0 */
[----:B------:R-:W-:Y:S01]  /*3350*/  @P0 FFMA.FTZ R162, R115, R164, R162 ;  /* 0x000000a473a20223 */ /* 0x000fe200000100a2 */
[----:B------:R-:W-:Y:S01]  /*3360*/  @P2 SHF.L.U32 R157, R105, 0x10, RZ ;  /* 0x00000010699d2819 */ /* 0x000fe200000006ff */
[----:B0-----:R-:W-:Y:S01]  /*3370*/  @P2 FMUL.FTZ R164, R158, R155 ;  /* 0x0000009b9ea42220 */ /* 0x001fe20000410000 */
[----:B------:R-:W-:Y:S02]  /*3380*/  @P2 F2FP.BF16.F32.PACK_AB R105, RZ, R103 ;  /* 0x00000067ff69223e */ /* 0x000fe400000010ff */
[----:B------:R-:W-:Y:S01]  /*3390*/  @P2 SHF.L.U32 R103, R94, 0x10, RZ ;  /* 0x000000105e672819 */ /* 0x000fe200000006ff */
[----:B------:R-:W-:Y:S01]  /*33a0*/  @P2 FFMA.FTZ R29, R157, R164, R29 ;  /* 0x000000a49d1d2223 */ /* 0x000fe2000001001d */
[----:B------:R-:W-:Y:S02]  /*33b0*/  @P2 SHF.L.U32 R155, R78, 0x10, RZ ;  /* 0x000000104e9b2819 */ /* 0x000fe400000006ff */
[----:B------:R-:W-:-:S02]  /*33c0*/  @P2 SHF.L.U32 R157, R16, 0x10, RZ ;  /* 0x00000010109d2819 */ /* 0x000fc400000006ff */
[----:B------:R-:W-:Y:S01]  /*33d0*/  @P2 PRMT R97, R153, 0x7610, R97 ;  /* 0x0000761099612816 */ /* 0x000fe20000000061 */
[----:B-1----:R-:W-:Y:S02]  /*33e0*/  @P2 FMUL.FTZ R101, R102, R101 ;  /* 0x0000006566652220 */ /* 0x002fe40000410000 */
[----:B------:R-:W-:Y:S01]  /*33f0*/  @P2 FMUL.FTZ R157, R157, R164 ;  /* 0x000000a49d9d2220 */ /* 0x000fe20000410000 */
[----:B------:R-:W-:Y:S01]  /*3400*/  F2FP.BF16.F32.PACK_AB R102, R158, R102 ;  /* 0x000000669e66723e */ /* 0x000fe200000010ff */
[-C--:B------:R-:W-:Y:S01]  /*3410*/  @P2 FFMA.FTZ R28, R103, R101.reuse, R28 ;  /* 0x00000065671c2223 */ /* 0x080fe2000001001c */
[----:B------:R-:W-:Y:S01]  /*3420*/  @P2 FMUL.FTZ R155, R155, R101 ;  /* 0x000000659b9b2220 */ /* 0x000fe20000410000 */
[----:B------:R-:W0:Y:S01]  /*3430*/  @P2 LDC R103, c[0x0][0x40c] ;  /* 0x00010300ff672b82 */ /* 0x000e220000000800 */
[----:B------:R-:W-:Y:S02]  /*3440*/  @P2 F2FP.BF16.F32.PACK_AB R157, RZ, R157 ;  /* 0x0000009dff9d223e */ /* 0x000fe400000010ff */
[----:B------:R-:W-:-:S02]  /*3450*/  @P2 PRMT R97, R97, 0x5410, R105 ;  /* 0x0000541061612816 */ /* 0x000fc40000000069 */
[----:B------:R-:W-:-:S03]  /*3460*/  @P2 F2FP.BF16.F32.PACK_AB R155, RZ, R155 ;  /* 0x0000009bff9b223e */ /* 0x000fc600000010ff */
[----:B------:R-:W1:Y:S01]  /*3470*/  @P2 LDC R101, c[0x0][0x40c] ;  /* 0x00010300ff652b82 */ /* 0x000e620000000800 */
[----:B------:R-:W-:-:S04]  /*3480*/  @P2 PRMT R98, R155, 0x7610, R98 ;  /* 0x000076109b622816 */ /* 0x000fc80000000062 */
[----:B------:R-:W-:Y:S01]  /*3490*/  @P2 PRMT R98, R98, 0x5410, R157 ;  /* 0x0000541062622816 */ /* 0x000fe2000000009d */
[----:B0-----:R-:W-:-:S04]  /*34a0*/  @P2 FMUL.FTZ R103, R160, R103 ;  /* 0x00000067a0672220 */ /* 0x001fc80000410000 */
[----:B------:R-:W-:Y:S01]  /*34b0*/  @P2 FFMA.FTZ R30, R163, R103, R30 ;  /* 0x00000067a31e2223 */ /* 0x000fe2000001001e */
[----:B-1----:R-:W-:Y:S01]  /*34c0*/  @P2 FMUL.FTZ R104, R162, R101 ;  /* 0x00000065a2682220 */ /* 0x002fe20000410000 */
[----:B------:R-:W-:Y:S02]  /*34d0*/  F2FP.BF16.F32.PACK_AB R101, R106, R154 ;  /* 0x0000009a6a65723e */ /* 0x000fe400000010ff */
[----:B------:R-:W-:Y:S01]  /*34e0*/  @P2 SHF.L.U32 R106, R79, 0x10, RZ ;  /* 0x000000104f6a2819 */ /* 0x000fe200000006ff */
[----:B------:R-:W-:-:S04]  /*34f0*/  @P2 FFMA.FTZ R31, R156, R104, R31 ;  /* 0x000000689c1f2223 */ /* 0x000fc8000001001f */
[----:B------:R-:W-:Y:S01]  /*3500*/  @P2 FMUL.FTZ R106, R106, R103 ;  /* 0x000000676a6a2220 */ /* 0x000fe20000410000 */
[----:B------:R-:W-:-:S04]  /*3510*/  @P2 SHF.L.U32 R103, R17, 0x10, RZ ;  /* 0x0000001011672819 */ /* 0x000fc800000006ff */
[----:B------:R-:W-:Y:S01]  /*3520*/  @P2 F2FP.BF16.F32.PACK_AB R106, RZ, R106 ;  /* 0x0000006aff6a223e */ /* 0x000fe200000010ff */
[----:B------:R-:W-:Y:S01]  /*3530*/  @P2 FMUL.FTZ R104, R103, R104 ;  /* 0x0000006867682220 */ /* 0x000fe20000410000 */
[----:B------:R-:W-:Y:S02]  /*3540*/  F2FP.BF16.F32.PACK_AB R103, R162, R160 ;  /* 0x000000a0a267723e */ /* 0x000fe400000010ff */
[----:B------:R-:W-:Y:S02]  /*3550*/  @P2 PRMT R99, R106, 0x7610, R99 ;  /* 0x000076106a632816 */ /* 0x000fe40000000063 */
[----:B------:R-:W-:-:S04]  /*3560*/  @P2 F2FP.BF16.F32.PACK_AB R104, RZ, R104 ;  /* 0x00000068ff68223e */ /* 0x000fc800000010ff */
[----:B------:R-:W-:-:S07]  /*3570*/  @P2 PRMT R99, R99, 0x5410, R104 ;  /* 0x0000541063632816 */ /* 0x000fce0000000068 */
.L_x_231:
[----:B------:R-:W-:Y:S05]  /*3580*/  BSYNC.RECONVERGENT B2 ;  /* 0x0000000000027941 */ /* 0x000fea0003800200 */
.L_x_214:
        /* <DEDUP_REMOVED lines=10> */
.L_x_211:
[----:B------:R-:W-:Y:S05]  /*3630*/  BSYNC.RECONVERGENT B1 ;  /* 0x0000000000017941 */ /* 0x000fea0003800200 */
.L_x_210:
[----:B------:R-:W-:Y:S01]  /*3640*/  ISETP.GE.U32.AND P0, PT, R113, 0x40, PT ;  /* 0x000000407100780c */ /* 0x000fe20003f06070 */
[----:B------:R-:W-:-:S12]  /*3650*/  BSSY.RECONVERGENT B1, `(.L_x_233) ;  /* 0x00001c5000017945 */ /* 0x000fd80003800200 */
[----:B------:R-:W-:Y:S05]  /*3660*/  @!P0 BRA `(.L_x_234) ;  /* 0x0000001c000c8947 */ /* 0x000fea0003800000 */
[----:B------:R-:W-:Y:S04]  /*3670*/  BSSY.RECONVERGENT B2, `(.L_x_235) ;  /* 0x0000005000027945 */ /* 0x000fe80003800200 */
[----:B------:R-:W-:Y:S05]  /*3680*/  @!P2 BRA `(.L_x_236) ;  /* 0x00000000000ca947 */ /* 0x000fea0003800000 */
[----:B------:R-:W2:Y:S02]  /*3690*/  LDC.64 R92, c[0x0][0x390] ;  /* 0x0000e400ff5c7b82 */ /* 0x000ea40000000a00 */
[----:B--2---:R-:W-:-:S06]  /*36a0*/  IMAD.WIDE.U32 R92, R109, 0x10, R92 ;  /* 0x000000106d5c7825 */ /* 0x004fcc00078e005c */
[----:B------:R-:W5:Y:S02]  /*36b0*/  LDG.E.128 R92, desc[UR6][R92.64] ;  /* 0x000000065c5c7981 */ /* 0x000f64000c1e1d00 */
.L_x_236:
[----:B------:R-:W-:Y:S05]  /*36c0*/  BSYNC.RECONVERGENT B2 ;  /* 0x0000000000027941 */ /* 0x000fea0003800200 */
.L_x_235:
[----:B------:R-:W-:Y:S01]  /*36d0*/  UISETP.NE.U32.AND UP0, UPT, UR12, URZ, UPT ;  /* 0x000000ff0c00728c */ /* 0x000fe2000bf05070 */
[----:B------:R-:W-:Y:S01]  /*36e0*/  BSSY.RECONVERGENT B2, `(.L_x_237) ;  /* 0x00001b5000027945 */ /* 0x000fe20003800200 */
[----:B01---5:R-:W-:Y:S02]  /*36f0*/  PRMT R104, R95, 0x7632, R104 ;  /* 0x000076325f687816 */ /* 0x023fe40000000068 */
[----:B------:R-:W-:Y:S01]  /*3700*/  UISETP.NE.AND.EX UP0, UPT, UR13, URZ, UPT, UP0 ;  /* 0x000000ff0d00728c */ /* 0x000fe2000bf05300 */
[----:B------:R-:W-:Y:S02]  /*3710*/  PRMT R106, R94, 0x7632, R106 ;  /* 0x000076325e6a7816 */ /* 0x000fe4000000006a */
[----:B------:R-:W-:Y:S02]  /*3720*/  PRMT R105, R93, 0x7632, R105 ;  /* 0x000076325d697816 */ /* 0x000fe40000000069 */
[----:B------:R-:W-:-:S04]  /*3730*/  PRMT R107, R92, 0x7632, R107 ;  /* 0x000076325c6b7816 */ /* 0x000fc8000000006b */
[----:B------:R-:W-:Y:S05]  /*3740*/  BRA.U !UP0, `(.L_x_238) ;  /* 0x0000000d08387547 */ /* 0x000fea000b800000 */
[----:B------:R-:W-:-:S04]  /*3750*/  UISETP.NE.U32.AND UP0, UPT, UR20, URZ, UPT ;  /* 0x000000ff1400728c */ /* 0x000fc8000bf05070 */
[----:B------:R-:W-:-:S06]  /*3760*/  UISETP.NE.AND.EX UP0, UPT, UR21, URZ, UPT, UP0 ;  /* 0x000000ff1500728c */ /* 0x000fcc000bf05300 */
[----:B------:R-:W-:-:S13]  /*3770*/  PLOP3.LUT P0, PT, PT, PT, UP0, 0x80, 0x8 ;  /* 0x000000000008781c */ /* 0x000fda0003f0f008 */
[----:B------:R-:W-:Y:S05]  /*3780*/  @!P0 BRA `(.L_x_239) ;  /* 0x0000000400988947 */ /* 0x000fea0003800000 */
[----:B------:R-:W-:Y:S01]  /*3790*/  ISETP.GT.AND P1, PT, R116, RZ, PT ;  /* 0x000000ff7400720c */ /* 0x000fe20003f24270 */
[----:B------:R-:W-:Y:S01]  /*37a0*/  IMAD.U32 R102, R88, 0x10000, RZ ;  /* 0x0001000058667824 */ /* 0x000fe200078e00ff */
[----:B------:R-:W-:Y:S01]  /*37b0*/  SHF.L.U32 R100, R111, 0x10, RZ ;  /* 0x000000106f647819 */ /* 0x000fe200000006ff */
[----:B------:R-:W-:Y:S01]  /*37c0*/  @P2 IMAD.U32 R107, R107, 0x10000, RZ ;  /* 0x000100006b6b2824 */ /* 0x000fe200078e00ff */
[----:B------:R-:W-:Y:S02]  /*37d0*/  SHF.L.U32 R108, R108, 0x10, RZ ;  /* 0x000000106c6c7819 */ /* 0x000fe400000006ff */
[----:B------:R-:W-:Y:S02]  /*37e0*/  SHF.L.U32 R150, R150, 0x10, RZ ;  /* 0x0000001096967819 */ /* 0x000fe400000006ff */
[----:B------:R-:W-:Y:S02]  /*37f0*/  @P2 SHF.L.U32 R105, R105, 0x10, RZ ;  /* 0x0000001069692819 */ /* 0x000fe400000006ff */
[----:B------:R-:W-:-:S03]  /*3800*/  @P2 SHF.L.U32 R106, R106, 0x10, RZ ;  /* 0x000000106a6a2819 */ /* 0x000fc600000006ff */
[-CC-:B------:R-:W-:Y:S01]  /*3810*/  @P1 FFMA.FTZ R116, R142, R147.reuse, R152.reuse ;  /* 0x000000938e741223 */ /* 0x180fe20000010098 */
[-CC-:B------:R-:W-:Y:S01]  /*3820*/  @P1 FFMA.FTZ R153, R135, R147.reuse, R152.reuse ;  /* 0x0000009387991223 */ /* 0x180fe20000010098 */
[-CC-:B------:R-:W-:Y:S01]  /*3830*/  @P1 FFMA.FTZ R151, R133, R147.reuse, R152.reuse ;  /* 0x0000009385971223 */ /* 0x180fe20000010098 */
[----:B------:R-:W-:Y:S01]  /*3840*/  @P1 FFMA.FTZ R103, R131, R147, R152 ;  /* 0x0000009383671223 */ /* 0x000fe20000010098 */
[----:B------:R-:W-:Y:S01]  /*3850*/  @P1 FADD.FTZ R111, R139, -R116 ;  /* 0x800000748b6f1221 */ /* 0x000fe20000010000 */
[----:B------:R-:W-:Y:S01]  /*3860*/  SHF.L.U32 R116, R110, 0x10, RZ ;  /* 0x000000106e747819 */ /* 0x000fe200000006ff */
[----:B------:R-:W-:Y:S01]  /*3870*/  @P1 FADD.FTZ R153, R138, -R153 ;  /* 0x800000998a991221 */ /* 0x000fe20000010000 */
[----:B------:R-:W-:Y:S01]  /*3880*/  SHF.L.U32 R110, R90, 0x10, RZ ;  /* 0x000000105a6e7819 */ /* 0x000fe200000006ff */
[----:B------:R-:W-:Y:S01]  /*3890*/  @P1 FFMA.FTZ R100, R115, R111, R100 ;  /* 0x0000006f73641223 */ /* 0x000fe20000010064 */
[-CC-:B------:R-:W-:Y:S01]  /*38a0*/  @P1 FFMA.FTZ R158, R144, R147.reuse, R152.reuse ;  /* 0x00000093909e1223 */ /* 0x180fe20000010098 */
[----:B------:R-:W0:Y:S01]  /*38b0*/  @P2 LDC R111, c[0x0][0x40c] ;  /* 0x00010300ff6f2b82 */ /* 0x000e220000000800 */
[-CC-:B------:R-:W-:Y:S01]  /*38c0*/  @P1 FFMA.FTZ R154, R146, R147.reuse, R152.reuse ;  /* 0x00000093929a1223 */ /* 0x180fe20000010098 */
[-CC-:B------:R-:W-:Y:S01]  /*38d0*/  @P1 FFMA.FTZ R101, R137, R147.reuse, R152.reuse ;  /* 0x0000009389651223 */ /* 0x180fe20000010098 */
[----:B------:R-:W-:Y:S01]  /*38e0*/  @P1 FFMA.FTZ R156, R148, R147, R152 ;  /* 0x00000093949c1223 */ /* 0x000fe20000010098 */
[----:B------:R-:W-:Y:S01]  /*38f0*/  @P1 FFMA.FTZ R110, R115, R153, R110 ;  /* 0x00000099736e1223 */ /* 0x000fe2000001006e */
[----:B------:R-:W-:Y:S01]  /*3900*/  @P1 FADD.FTZ R151, R136, -R151 ;  /* 0x8000009788971221 */ /* 0x000fe20000010000 */
[----:B------:R-:W-:Y:S01]  /*3910*/  SHF.L.U32 R152, R89, 0x10, RZ ;  /* 0x0000001059987819 */ /* 0x000fe200000006ff */
[----:B------:R-:W-:Y:S01]  /*3920*/  @P1 FADD.FTZ R103, R134, -R103 ;  /* 0x8000006786671221 */ /* 0x000fe20000010000 */
[----:B------:R-:W1:Y:S01]  /*3930*/  @P2 LDC R153, c[0x0][0x40c] ;  /* 0x00010300ff992b82 */ /* 0x000e620000000800 */
[----:B------:R-:W-:Y:S01]  /*3940*/  @P1 FADD.FTZ R154, R143, -R154 ;  /* 0x8000009a8f9a1221 */ /* 0x000fe20000010000 */
[----:B------:R-:W-:Y:S01]  /*3950*/  @P1 FADD.FTZ R101, R140, -R101 ;  /* 0x800000658c651221 */ /* 0x000fe20000010000 */
[C---:B------:R-:W-:Y:S01]  /*3960*/  @P1 FFMA.FTZ R152, R115.reuse, R151, R152 ;  /* 0x0000009773981223 */ /* 0x040fe20000010098 */
[----:B------:R-:W-:Y:S01]  /*3970*/  @P1 FFMA.FTZ R102, R115, R103, R102 ;  /* 0x0000006773661223 */ /* 0x000fe20000010066 */
[----:B------:R-:W-:Y:S01]  /*3980*/  @P1 FADD.FTZ R103, R141, -R158 ;  /* 0x8000009e8d671221 */ /* 0x000fe20000010000 */
[----:B------:R-:W-:Y:S01]  /*3990*/  @P1 FFMA.FTZ R108, R115, R154, R108 ;  /* 0x0000009a736c1223 */ /* 0x000fe2000001006c */
[----:B------:R-:W-:Y:S01]  /*39a0*/  SHF.L.U32 R154, R91, 0x10, RZ ;  /* 0x000000105b9a7819 */ /* 0x000fe200000006ff */
[----:B------:R-:W2:Y:S01]  /*39b0*/  @P2 LDC R147, c[0x0][0x40c] ;  /* 0x00010300ff932b82 */ /* 0x000ea20000000800 */
[----:B------:R-:W-:Y:S01]  /*39c0*/  @P1 FFMA.FTZ R116, R115, R103, R116 ;  /* 0x0000006773741223 */ /* 0x000fe20000010074 */
[----:B------:R-:W-:Y:S01]  /*39d0*/  @P1 FADD.FTZ R103, R145, -R156 ;  /* 0x8000009c91671221 */ /* 0x000fe20000010000 */
[----:B------:R-:W-:Y:S01]  /*39e0*/  @P2 SHF.L.U32 R156, R68, 0x10, RZ ;  /* 0x00000010449c2819 */ /* 0x000fe200000006ff */
[----:B------:R-:W-:-:S02]  /*39f0*/  @P1 FFMA.FTZ R154, R115, R101, R154 ;  /* 0x00000065739a1223 */ /* 0x000fc4000001009a */
[----:B------:R-:W-:Y:S01]  /*3a00*/  @P1 FFMA.FTZ R150, R115, R103, R150 ;  /* 0x0000006773961223 */ /* 0x000fe20000010096 */
[----:B------:R-:W-:Y:S01]  /*3a10*/  @P2 SHF.L.U32 R103, R92, 0x10, RZ ;  /* 0x000000105c672819 */ /* 0x000fe200000006ff */
[----:B------:R-:W3:Y:S01]  /*3a20*/  @P2 LDC R151, c[0x0][0x40c] ;  /* 0x00010300ff972b82 */ /* 0x000ee20000000800 */
[----:B0-----:R-:W-:-:S04]  /*3a30*/  @P2 FMUL.FTZ R101, R102, R111 ;  /* 0x0000006f66652220 */ /* 0x001fc80000410000 */
[----:B------:R-:W-:Y:S01]  /*3a40*/  @P2 FFMA.FTZ R24, R103, R101, R24 ;  /* 0x0000006567182223 */ /* 0x000fe20000010018 */
[----:B------:R-:W-:Y:S01]  /*3a50*/  @P2 FMUL.FTZ R156, R101, R156 ;  /* 0x0000009c659c2220 */ /* 0x000fe20000410000 */
[----:B------:R-:W-:Y:S01]  /*3a60*/  @P2 SHF.L.U32 R101, R6, 0x10, RZ ;  /* 0x0000001006652819 */ /* 0x000fe200000006ff */
[----:B-1----:R-:W-:Y:S01]  /*3a70*/  @P2 FMUL.FTZ R160, R116, R153 ;  /* 0x0000009974a02220 */ /* 0x002fe20000410000 */
[----:B------:R-:W0:Y:S02]  /*3a80*/  @P2 LDC R115, c[0x0][0x40c] ;  /* 0x00010300ff732b82 */ /* 0x000e240000000800 */
[----:B------:R-:W-:Y:S01]  /*3a90*/  @P2 F2FP.BF16.F32.PACK_AB R156, RZ, R156 ;  /* 0x0000009cff9c223e */ /* 0x000fe200000010ff */
[----:B------:R-:W-:-:S03]  /*3aa0*/  @P2 FFMA.FTZ R27, R160, R105, R27 ;  /* 0x00000069a01b2223 */ /* 0x000fc6000001001b */
[----:B------:R-:W-:Y:S01]  /*3ab0*/  @P2 PRMT R96, R156, 0x7610, R96 ;  /* 0x000076109c602816 */ /* 0x000fe20000000060 */
[C---:B--2---:R-:W-:Y:S01]  /*3ac0*/  @P2 FMUL.FTZ R158, R100.reuse, R147 ;  /* 0x00000093649e2220 */ /* 0x044fe20000410000 */
[----:B------:R-:W-:Y:S01]  /*3ad0*/  F2FP.BF16.F32.PACK_AB R100, R100, R102 ;  /* 0x000000666464723e */ /* 0x000fe200000010ff */
[----:B------:R-:W1:Y:S01]  /*3ae0*/  @P2 LDC R147, c[0x0][0x40c] ;  /* 0x00010300ff932b82 */ /* 0x000e620000000800 */
[----:B------:R-:W-:Y:S01]  /*3af0*/  @P2 SHF.L.U32 R102, R70, 0x10, RZ ;  /* 0x0000001046662819 */ /* 0x000fe200000006ff */
[C---:B------:R-:W-:Y:S01]  /*3b00*/  @P2 FFMA.FTZ R25, R158.reuse, R107, R25 ;  /* 0x0000006b9e192223 */ /* 0x040fe20000010019 */
[----:B------:R-:W-:Y:S01]  /*3b10*/  @P2 FMUL.FTZ R105, R158, R101 ;  /* 0x000000659e692220 */ /* 0x000fe20000410000 */
[----:B------:R-:W-:Y:S01]  /*3b20*/  @P2 SHF.L.U32 R107, R93, 0x10, RZ ;  /* 0x000000105d6b2819 */ /* 0x000fe200000006ff */
[----:B------:R-:W-:Y:S02]  /*3b30*/  @P2 IMAD.U32 R101, R7, 0x10000, RZ ;  /* 0x0001000007652824 */ /* 0x000fe400078e00ff */
[----:B---3--:R-:W-:Y:S01]  /*3b40*/  @P2 FMUL.FTZ R103, R152, R151 ;  /* 0x0000009798672220 */ /* 0x008fe20000410000 */
[----:B------:R-:W-:-:S02]  /*3b50*/  @P2 SHF.L.U32 R158, R69, 0x10, RZ ;  /* 0x00000010459e2819 */ /* 0x000fc400000006ff */
[----:B------:R-:W-:Y:S01]  /*3b60*/  @P2 F2FP.BF16.F32.PACK_AB R105, RZ, R105 ;  /* 0x00000069ff69223e */ /* 0x000fe200000010ff */
[----:B------:R-:W-:Y:S01]  /*3b70*/  @P2 FFMA.FTZ R26, R107, R103, R26 ;  /* 0x000000676b1a2223 */ /* 0x000fe2000001001a */
[----:B------:R-:W-:Y:S01]  /*3b80*/  @P2 FMUL.FTZ R107, R160, R101 ;  /* 0x00000065a06b2220 */ /* 0x000fe20000410000 */
[----:B------:R-:W-:Y:S01]  /*3b90*/  @P2 FMUL.FTZ R111, R103, R158 ;  /* 0x0000009e676f2220 */ /* 0x000fe20000410000 */
[----:B------:R-:W-:Y:S01]  /*3ba0*/  F2FP.BF16.F32.PACK_AB R101, R116, R152 ;  /* 0x000000987465723e */ /* 0x000fe200000010ff */
[----:B------:R-:W2:Y:S01]  /*3bb0*/  @P2 LDC R103, c[0x0][0x40c] ;  /* 0x00010300ff672b82 */ /* 0x000ea20000000800 */
[----:B0-----:R-:W-:Y:S01]  /*3bc0*/  @P2 FMUL.FTZ R115, R110, R115 ;  /* 0x000000736e732220 */ /* 0x001fe20000410000 */
[----:B------:R-:W-:Y:S02]  /*3bd0*/  @P2 F2FP.BF16.F32.PACK_AB R107, RZ, R107 ;  /* 0x0000006bff6b223e */ /* 0x000fe400000010ff */
[----:B------:R-:W-:Y:S01]  /*3be0*/  @P2 F2FP.BF16.F32.PACK_AB R111, RZ, R111 ;  /* 0x0000006fff6f223e */ /* 0x000fe200000010ff */
[----:B------:R-:W-:Y:S01]  /*3bf0*/  @P2 FMUL.FTZ R116, R115, R102 ;  /* 0x0000006673742220 */ /* 0x000fe20000410000 */
[----:B------:R-:W-:-:S02]  /*3c00*/  F2FP.BF16.F32.PACK_AB R102, R108, R110 ;  /* 0x0000006e6c66723e */ /* 0x000fc400000010ff */
[----:B------:R-:W-:Y:S01]  /*3c10*/  @P2 PRMT R97, R111, 0x7610, R97 ;  /* 0x000076106f612816 */ /* 0x000fe20000000061 */
[----:B-1----:R-:W-:Y:S01]  /*3c20*/  @P2 FMUL.FTZ R152, R108, R147 ;  /* 0x000000936c982220 */ /* 0x002fe20000410000 */
[----:B------:R-:W-:Y:S02]  /*3c30*/  @P2 SHF.L.U32 R147, R8, 0x10, RZ ;  /* 0x0000001008932819 */ /* 0x000fe400000006ff */
[----:B------:R-:W-:Y:S01]  /*3c40*/  @P2 SHF.L.U32 R108, R71, 0x10, RZ ;  /* 0x00000010476c2819 */ /* 0x000fe200000006ff */
[C---:B------:R-:W-:Y:S01]  /*3c50*/  @P2 FFMA.FTZ R21, R152.reuse, R106, R21 ;  /* 0x0000006a98152223 */ /* 0x040fe20000010015 */
[----:B------:R-:W-:Y:S01]  /*3c60*/  @P2 F2FP.BF16.F32.PACK_AB R116, RZ, R116 ;  /* 0x00000074ff74223e */ /* 0x000fe200000010ff */
[----:B------:R-:W-:Y:S01]  /*3c70*/  @P2 FMUL.FTZ R147, R152, R147 ;  /* 0x0000009398932220 */ /* 0x000fe20000410000 */
[----:B------:R-:W-:Y:S02]  /*3c80*/  @P2 PRMT R97, R97, 0x5410, R107 ;  /* 0x0000541061612816 */ /* 0x000fe4000000006b */
[----:B------:R-:W-:-:S02]  /*3c90*/  @P2 PRMT R96, R96, 0x5410, R105 ;  /* 0x0000541060602816 */ /* 0x000fc40000000069 */
[----:B------:R-:W-:Y:S02]  /*3ca0*/  @P2 SHF.L.U32 R107, R95, 0x10, RZ ;  /* 0x000000105f6b2819 */ /* 0x000fe400000006ff */
[----:B------:R-:W-:Y:S01]  /*3cb0*/  @P2 SHF.L.U32 R105, R94, 0x10, RZ ;  /* 0x000000105e692819 */ /* 0x000fe200000006ff */
[----:B--2---:R-:W-:Y:S01]  /*3cc0*/  @P2 FMUL.FTZ R103, R154, R103 ;  /* 0x000000679a672220 */ /* 0x004fe20000410000 */
[----:B------:R-:W-:Y:S02]  /*3cd0*/  @P2 F2FP.BF16.F32.PACK_AB R147, RZ, R147 ;  /* 0x00000093ff93223e */ /* 0x000fe400000010ff */
[----:B------:R-:W-:Y:S01]  /*3ce0*/  @P2 PRMT R98, R116, 0x7610, R98 ;  /* 0x0000761074622816 */ /* 0x000fe20000000062 */
[----:B------:R-:W-:Y:S01]  /*3cf0*/  @P2 FMUL.FTZ R108, R103, R108 ;  /* 0x0000006c676c2220 */ /* 0x000fe20000410000 */
[----:B------:R-:W-:Y:S01]  /*3d00*/  @P2 FFMA.FTZ R22, R107, R103, R22 ;  /* 0x000000676b162223 */ /* 0x000fe20000010016 */
[----:B------:R-:W-:Y:S01]  /*3d10*/  @P2 FFMA.FTZ R20, R105, R115, R20 ;  /* 0x0000007369142223 */ /* 0x000fe20000010014 */
[----:B------:R-:W-:-:S02]  /*3d20*/  F2FP.BF16.F32.PACK_AB R103, R150, R154 ;  /* 0x0000009a9667723e */ /* 0x000fc400000010ff */
[----:B------:R-:W-:Y:S02]  /*3d30*/  @P2 F2FP.BF16.F32.PACK_AB R108, RZ, R108 ;  /* 0x0000006cff6c223e */ /* 0x000fe400000010ff */
[----:B------:R-:W-:Y:S02]  /*3d40*/  @P2 PRMT R98, R98, 0x5410, R147 ;  /* 0x0000541062622816 */ /* 0x000fe40000000093 */
[----:B------:R-:W-:Y:S01]  /*3d50*/  @P2 PRMT R99, R108, 0x7610, R99 ;  /* 0x000076106c632816 */ /* 0x000fe20000000063 */
[----:B------:R-:W-:Y:S06]  /*3d60*/  @!P2 BRA `(.L_x_240) ;  /* 0x000000140030a947 */ /* 0x000fec0003800000 */
[----:B------:R-:W-:Y:S02]  /*3d70*/  IMAD.U32 R105, R9, 0x10000, RZ ;  /* 0x0001000009697824 */ /* 0x000fe400078e00ff */
[----:B------:R-:W-:Y:S01]  /*3d80*/  FMUL.FTZ R150, R150, UR14 ;  /* 0x0000000e96967c20 */ /* 0x000fe20008410000 */
[----:B------:R-:W-:-:S03]  /*3d90*/  SHF.L.U32 R104, R104, 0x10, RZ ;  /* 0x0000001068687819 */ /* 0x000fc600000006ff */
[C---:B------:R-:W-:Y:S02]  /*3da0*/  FMUL.FTZ R105, R150.reuse, R105 ;  /* 0x0000006996697220 */ /* 0x040fe40000410000 */
[----:B------:R-:W-:-:S03]  /*3db0*/  FFMA.FTZ R23, R150, R104, R23 ;  /* 0x0000006896177223 */ /* 0x000fc60000010017 */
[----:B------:R-:W-:-:S04]  /*3dc0*/  F2FP.BF16.F32.PACK_AB R105, RZ, R105 ;  /* 0x00000069ff69723e */ /* 0x000fc800000010ff */
[----:B------:R-:W-:Y:S01]  /*3dd0*/  PRMT R99, R99, 0x5410, R105 ;  /* 0x0000541063637816 */ /* 0x000fe20000000069 */
[----:B------:R-:W-:Y:S06]  /*3de0*/  BRA `(.L_x_240) ;  /* 0x0000001400107947 */ /* 0x000fec0003800000 */
.L_x_239:
[----:B------:R-:W-:Y:S01]  /*3df0*/  ISETP.GT.AND P1, PT, R116, RZ, PT ;  /* 0x000000ff7400720c */ /* 0x000fe20003f24270 */
[----:B------:R-:W-:Y:S01]  /*3e00*/  @P2 IMAD.U32 R106, R106, 0x10000, RZ ;  /* 0x000100006a6a2824 */ /* 0x000fe200078e00ff */
[----:B------:R-:W-:Y:S02]  /*3e10*/  SHF.L.U32 R154, R88, 0x10, RZ ;  /* 0x00000010589a7819 */ /* 0x000fe400000006ff */
[----:B------:R-:W-:Y:S02]  /*3e20*/  SHF.L.U32 R156, R111, 0x10, RZ ;  /* 0x000000106f9c7819 */ /* 0x000fe400000006ff */
[----:B------:R-:W-:Y:S02]  /*3e30*/  SHF.L.U32 R116, R89, 0x10, RZ ;  /* 0x0000001059747819 */ /* 0x000fe400000006ff */
[----:B------:R-:W-:Y:S01]  /*3e40*/  SHF.L.U32 R150, R110, 0x10, RZ ;  /* 0x000000106e967819 */ /* 0x000fe200000006ff */
[----:B------:R-:W-:-:S04]  /*3e50*/  IMAD.U32 R110, R90, 0x10000, RZ ;  /* 0x000100005a6e7824 */ /* 0x000fc800078e00ff */
[-CC-:B------:R-:W-:Y:S01]  /*3e60*/  @P1 FFMA.FTZ R151, R131, R147.reuse, R152.reuse ;  /* 0x0000009383971223 */ /* 0x180fe20000010098 */
[-CC-:B------:R-:W-:Y:S01]  /*3e70*/  @P1 FFMA.FTZ R108, R142, R147.reuse, R152.reuse ;  /* 0x000000938e6c1223 */ /* 0x180fe20000010098 */
[-C--:B------:R-:W-:Y:S02]  /*3e80*/  @P1 FFMA.FTZ R158, R146, R147.reuse, R152 ;  /* 0x00000093929e1223 */ /* 0x080fe40000010098 */
[----:B------:R-:W-:Y:S01]  /*3e90*/  @P1 FADD.FTZ R151, R134, -R151 ;  /* 0x8000009786971221 */ /* 0x000fe20000010000 */
[----:B------:R-:W-:Y:S01]  /*3ea0*/  @P1 FADD.FTZ R111, R139, -R108 ;  /* 0x8000006c8b6f1221 */ /* 0x000fe20000010000 */
[----:B------:R-:W-:Y:S01]  /*3eb0*/  @P1 FFMA.FTZ R108, R144, R147, R152 ;  /* 0x00000093906c1223 */ /* 0x000fe20000010098 */
[----:B------:R-:W-:Y:S01]  /*3ec0*/  @P1 FADD.FTZ R155, R143, -R158 ;  /* 0x8000009e8f9b1221 */ /* 0x000fe20000010000 */
[C---:B------:R-:W-:Y:S01]  /*3ed0*/  @P1 FFMA.FTZ R154, R115.reuse, R151, R154 ;  /* 0x00000097739a1223 */ /* 0x040fe2000001009a */
[----:B------:R-:W-:Y:S01]  /*3ee0*/  @P1 FFMA.FTZ R156, R115, R111, R156 ;  /* 0x0000006f739c1223 */ /* 0x000fe2000001009c */
[----:B------:R-:W0:Y:S01]  /*3ef0*/  @P2 LDC R151, c[0x0][0x40c] ;  /* 0x00010300ff972b82 */ /* 0x000e220000000800 */
[----:B------:R-:W-:Y:S01]  /*3f00*/  @P1 FFMA.FTZ R111, R133, R147, R152 ;  /* 0x00000093856f1223 */ /* 0x000fe20000010098 */
[----:B------:R-:W-:Y:S01]  /*3f10*/  @P1 FADD.FTZ R153, R141, -R108 ;  /* 0x8000006c8d991221 */ /* 0x000fe20000010000 */
[----:B------:R-:W-:-:S02]  /*3f20*/  @P2 SHF.L.U32 R158, R107, 0x10, RZ ;  /* 0x000000106b9e2819 */ /* 0x000fc400000006ff */
[----:B------:R-:W-:Y:S01]  /*3f30*/  @P1 FADD.FTZ R111, R136, -R111 ;  /* 0x8000006f886f1221 */ /* 0x000fe20000010000 */
[----:B------:R-:W-:Y:S01]  /*3f40*/  @P1 FFMA.FTZ R150, R115, R153, R150 ;  /* 0x0000009973961223 */ /* 0x000fe20000010096 */
[----:B------:R-:W-:Y:S01]  /*3f50*/  @P1 FFMA.FTZ R153, R135, R147, R152 ;  /* 0x0000009387991223 */ /* 0x000fe20000010098 */
[----:B------:R-:W-:Y:S01]  /*3f60*/  PRMT R108, R90, 0x7632, R108 ;  /* 0x000076325a6c7816 */ /* 0x000fe2000000006c */
[----:B------:R-:W-:Y:S02]  /*3f70*/  @P1 FFMA.FTZ R116, R115, R111, R116 ;  /* 0x0000006f73741223 */ /* 0x000fe40000010074 */
[----:B------:R-:W1:Y:S01]  /*3f80*/  @P2 LDC R111, c[0x0][0x40c] ;  /* 0x00010300ff6f2b82 */ /* 0x000e620000000800 */
[----:B------:R-:W-:Y:S01]  /*3f90*/  @P1 FADD.FTZ R153, R138, -R153 ;  /* 0x800000998a991221 */ /* 0x000fe20000010000 */
[----:B------:R-:W-:-:S03]  /*3fa0*/  SHF.L.U32 R108, R108, 0x10, RZ ;  /* 0x000000106c6c7819 */ /* 0x000fc600000006ff */
[C---:B------:R-:W-:Y:S02]  /*3fb0*/  @P1 FFMA.FTZ R110, R115.reuse, R153, R110 ;  /* 0x00000099736e1223 */ /* 0x040fe4000001006e */
[----:B------:R-:W-:Y:S01]  /*3fc0*/  @P1 FFMA.FTZ R108, R115, R155, R108 ;  /* 0x0000009b736c1223 */ /* 0x000fe2000001006c */
[----:B------:R-:W2:Y:S01]  /*3fd0*/  @P2 LDC R153, c[0x0][0x40c] ;  /* 0x00010300ff992b82 */ /* 0x000ea20000000800 */
[----:B0-----:R-:W-:-:S07]  /*3fe0*/  @P2 FMUL.FTZ R156, R156, R151 ;  /* 0x000000979c9c2220 */ /* 0x001fce0000410000 */
[----:B------:R-:W0:Y:S01]  /*3ff0*/  @P2 LDC R151, c[0x0][0x40c] ;  /* 0x00010300ff972b82 */ /* 0x000e220000000800 */
[----:B------:R-:W-:Y:S01]  /*4000*/  @P2 FFMA.FTZ R25, R158, R156, R25 ;  /* 0x0000009c9e192223 */ /* 0x000fe20000010019 */
[----:B-1----:R-:W-:Y:S01]  /*4010*/  @P2 FMUL.FTZ R107, R154, R111 ;  /* 0x0000006f9a6b2220 */ /* 0x002fe20000410000 */
[----:B------:R-:W-:-:S05]  /*4020*/  @P2 SHF.L.U32 R111, R92, 0x10, RZ ;  /* 0x000000105c6f2819 */ /* 0x000fca00000006ff */
[----:B------:R-:W1:Y:S01]  /*4030*/  @P2 LDC R155, c[0x0][0x40c] ;  /* 0x00010300ff9b2b82 */ /* 0x000e620000000800 */
[----:B------:R-:W-:Y:S01]  /*4040*/  @P2 SHF.L.U32 R154, R68, 0x10, RZ ;  /* 0x00000010449a2819 */ /* 0x000fe200000006ff */
[----:B------:R-:W-:Y:S01]  /*4050*/  @P2 FFMA.FTZ R24, R111, R107, R24 ;  /* 0x0000006b6f182223 */ /* 0x000fe20000010018 */
[----:B------:R-:W-:-:S03]  /*4060*/  @P2 SHF.L.U32 R111, R6, 0x10, RZ ;  /* 0x00000010066f2819 */ /* 0x000fc600000006ff */
[----:B------:R-:W-:Y:S01]  /*4070*/  @P2 FMUL.FTZ R107, R154, R107 ;  /* 0x0000006b9a6b2220 */ /* 0x000fe20000410000 */
[----:B------:R-:W-:Y:S01]  /*4080*/  @P2 SHF.L.U32 R154, R105, 0x10, RZ ;  /* 0x00000010699a2819 */ /* 0x000fe200000006ff */
[----:B--2---:R-:W-:Y:S01]  /*4090*/  @P2 FMUL.FTZ R150, R150, R153 ;  /* 0x0000009996962220 */ /* 0x004fe20000410000 */
[----:B------:R-:W-:Y:S01]  /*40a0*/  @P2 FMUL.FTZ R156, R111, R156 ;  /* 0x0000009c6f9c2220 */ /* 0x000fe20000410000 */
[----:B------:R-:W-:Y:S01]  /*40b0*/  @P2 SHF.L.U32 R111, R93, 0x10, RZ ;  /* 0x000000105d6f2819 */ /* 0x000fe200000006ff */
[----:B------:R-:W2:Y:S01]  /*40c0*/  @P2 LDC R153, c[0x0][0x40c] ;  /* 0x00010300ff992b82 */ /* 0x000ea20000000800 */
[----:B------:R-:W-:Y:S01]  /*40d0*/  @P2 FFMA.FTZ R27, R154, R150, R27 ;  /* 0x000000969a1b2223 */ /* 0x000fe2000001001b */
[----:B0-----:R-:W-:Y:S01]  /*40e0*/  @P2 FMUL.FTZ R105, R116, R151 ;  /* 0x0000009774692220 */ /* 0x001fe20000410000 */
[----:B------:R-:W-:Y:S01]  /*40f0*/  @P2 IMAD.U32 R116, R69, 0x10000, RZ ;  /* 0x0001000045742824 */ /* 0x000fe200078e00ff */
[----:B------:R-:W-:Y:S02]  /*4100*/  @P2 F2FP.BF16.F32.PACK_AB R107, RZ, R107 ;  /* 0x0000006bff6b223e */ /* 0x000fe400000010ff */
[----:B------:R-:W-:Y:S01]  /*4110*/  @P2 FFMA.FTZ R26, R111, R105, R26 ;  /* 0x000000696f1a2223 */ /* 0x000fe2000001001a */
[----:B------:R-:W-:Y:S01]  /*4120*/  @P1 FFMA.FTZ R111, R137, R147, R152 ;  /* 0x00000093896f1223 */ /* 0x000fe20000010098 */
[----:B------:R-:W0:Y:S01]  /*4130*/  @P2 LDC R151, c[0x0][0x40c] ;  /* 0x00010300ff972b82 */ /* 0x000e220000000800 */
[----:B------:R-:W-:Y:S01]  /*4140*/  @P2 FMUL.FTZ R105, R116, R105 ;  /* 0x0000006974692220 */ /* 0x000fe20000410000 */
[----:B------:R-:W-:Y:S01]  /*4150*/  SHF.L.U32 R116, R91, 0x10, RZ ;  /* 0x000000105b747819 */ /* 0x000fe200000006ff */
[----:B------:R-:W-:Y:S01]  /*4160*/  @P1 FADD.FTZ R154, R140, -R111 ;  /* 0x8000006f8c9a1221 */ /* 0x000fe20000010000 */
[----:B------:R-:W-:-:S02]  /*4170*/  @P2 SHF.L.U32 R111, R7, 0x10, RZ ;  /* 0x00000010076f2819 */ /* 0x000fc400000006ff */
[----:B------:R-:W-:Y:S01]  /*4180*/  @P2 PRMT R96, R107, 0x7610, R96 ;  /* 0x000076106b602816 */ /* 0x000fe20000000060 */
[----:B------:R-:W-:Y:S01]  /*4190*/  @P1 FFMA.FTZ R116, R115, R154, R116 ;  /* 0x0000009a73741223 */ /* 0x000fe20000010074 */
[----:B------:R-:W-:Y:S01]  /*41a0*/  @P2 F2FP.BF16.F32.PACK_AB R105, RZ, R105 ;  /* 0x00000069ff69223e */ /* 0x000fe200000010ff */
[----:B------:R-:W-:Y:S01]  /*41b0*/  @P2 FMUL.FTZ R150, R111, R150 ;  /* 0x000000966f962220 */ /* 0x000fe20000410000 */
[----:B------:R-:W-:Y:S02]  /*41c0*/  @P2 SHF.L.U32 R111, R94, 0x10, RZ ;  /* 0x000000105e6f2819 */ /* 0x000fe400000006ff */
[----:B------:R-:W-:Y:S02]  /*41d0*/  @P2 PRMT R97, R105, 0x7610, R97 ;  /* 0x0000761069612816 */ /* 0x000fe40000000061 */
[----:B------:R-:W-:Y:S01]  /*41e0*/  @P2 F2FP.BF16.F32.PACK_AB R156, RZ, R156 ;  /* 0x0000009cff9c223e */ /* 0x000fe200000010ff */
[----:B--2---:R-:W-:Y:S01]  /*41f0*/  @P2 FMUL.FTZ R108, R108, R153 ;  /* 0x000000996c6c2220 */ /* 0x004fe20000410000 */
[----:B------:R-:W-:-:S02]  /*4200*/  @P2 F2FP.BF16.F32.PACK_AB R150, RZ, R150 ;  /* 0x00000096ff96223e */ /* 0x000fc400000010ff */
[----:B------:R-:W-:Y:S01]  /*4210*/  @P2 PRMT R96, R96, 0x5410, R156 ;  /* 0x0000541060602816 */ /* 0x000fe2000000009c */
[-C--:B------:R-:W-:Y:S01]  /*4220*/  @P2 FFMA.FTZ R21, R106, R108.reuse, R21 ;  /* 0x0000006c6a152223 */ /* 0x080fe20000010015 */
[----:B------:R-:W-:Y:S01]  /*4230*/  @P2 PRMT R97, R97, 0x5410, R150 ;  /* 0x0000541061612816 */ /* 0x000fe20000000096 */
[----:B0-----:R-:W-:Y:S01]  /*4240*/  @P2 FMUL.FTZ R107, R110, R151 ;  /* 0x000000976e6b2220 */ /* 0x001fe20000410000 */
[----:B------:R-:W-:Y:S02]  /*4250*/  @P2 SHF.L.U32 R110, R70, 0x10, RZ ;  /* 0x00000010466e2819 */ /* 0x000fe400000006ff */
[----:B------:R-:W-:Y:S01]  /*4260*/  @P2 SHF.L.U32 R151, R8, 0x10, RZ ;  /* 0x0000001008972819 */ /* 0x000fe200000006ff */
[----:B------:R-:W-:Y:S01]  /*4270*/  @P2 FFMA.FTZ R20, R111, R107, R20 ;  /* 0x0000006b6f142223 */ /* 0x000fe20000010014 */
[----:B-1----:R-:W-:Y:S01]  /*4280*/  @P2 FMUL.FTZ R111, R116, R155 ;  /* 0x0000009b746f2220 */ /* 0x002fe20000410000 */
[----:B------:R-:W-:Y:S01]  /*4290*/  @P2 SHF.L.U32 R116, R71, 0x10, RZ ;  /* 0x0000001047742819 */ /* 0x000fe200000006ff */
[----:B------:R-:W-:Y:S01]  /*42a0*/  @P2 FMUL.FTZ R107, R110, R107 ;  /* 0x0000006b6e6b2220 */ /* 0x000fe20000410000 */
[----:B------:R-:W-:Y:S01]  /*42b0*/  @P2 FMUL.FTZ R110, R151, R108 ;  /* 0x0000006c976e2220 */ /* 0x000fe20000410000 */
[----:B------:R-:W-:-:S02]  /*42c0*/  @P2 SHF.L.U32 R151, R95, 0x10, RZ ;  /* 0x000000105f972819 */ /* 0x000fc400000006ff */
[----:B------:R-:W-:Y:S01]  /*42d0*/  @P2 FMUL.FTZ R105, R116, R111 ;  /* 0x0000006f74692220 */ /* 0x000fe20000410000 */
[----:B------:R-:W-:Y:S02]  /*42e0*/  @P2 F2FP.BF16.F32.PACK_AB R107, RZ, R107 ;  /* 0x0000006bff6b223e */ /* 0x000fe400000010ff */
[----:B------:R-:W-:Y:S01]  /*42f0*/  @P2 F2FP.BF16.F32.PACK_AB R110, RZ, R110 ;  /* 0x0000006eff6e223e */ /* 0x000fe200000010ff */
[----:B------:R-:W-:Y:S01]  /*4300*/  @P2 FFMA.FTZ R22, R151, R111, R22 ;  /* 0x0000006f97162223 */ /* 0x000fe20000010016 */
[----:B------:R-:W-:Y:S02]  /*4310*/  @P2 F2FP.BF16.F32.PACK_AB R105, RZ, R105 ;  /* 0x00000069ff69223e */ /* 0x000fe400000010ff */
[----:B------:R-:W-:Y:S02]  /*4320*/  @P2 PRMT R98, R107, 0x7610, R98 ;  /* 0x000076106b622816 */ /* 0x000fe40000000062 */
[----:B------:R-:W-:Y:S02]  /*4330*/  @P2 PRMT R99, R105, 0x7610, R99 ;  /* 0x0000761069632816 */ /* 0x000fe40000000063 */
[----:B------:R-:W-:Y:S01]  /*4340*/  @P2 PRMT R98, R98, 0x5410, R110 ;  /* 0x0000541062622816 */ /* 0x000fe2000000006e */
[----:B------:R-:W-:Y:S06]  /*4350*/  @!P2 BRA `(.L_x_240) ;  /* 0x0000000c00b4a947 */ /* 0x000fec0003800000 */
[----:B------:R-:W-:Y:S01]  /*4360*/  PRMT R105, R91, 0x7632, R105 ;  /* 0x000076325b697816 */ /* 0x000fe20000000069 */
[----:B------:R-:W-:Y:S01]  /*4370*/  @P1 FFMA.FTZ R152, R148, R147, R152 ;  /* 0x0000009394981223 */ /* 0x000fe20000010098 */
[----:B------:R-:W-:Y:S02]  /*4380*/  SHF.L.U32 R104, R104, 0x10, RZ ;  /* 0x0000001068687819 */ /* 0x000fe400000006ff */
[----:B------:R-:W-:Y:S01]  /*4390*/  SHF.L.U32 R106, R105, 0x10, RZ ;  /* 0x00000010696a7819 */ /* 0x000fe200000006ff */
[----:B------:R-:W-:Y:S01]  /*43a0*/  @P1 FADD.FTZ R152, R145, -R152 ;  /* 0x8000009891981221 */ /* 0x000fe20000010000 */
[----:B------:R-:W-:-:S03]  /*43b0*/  SHF.L.U32 R105, R9, 0x10, RZ ;  /* 0x0000001009697819 */ /* 0x000fc600000006ff */
[----:B------:R-:W-:-:S04]  /*43c0*/  @P1 FFMA.FTZ R106, R115, R152, R106 ;  /* 0x00000098736a1223 */ /* 0x000fc8000001006a */
[----:B------:R-:W-:-:S04]  /*43d0*/  FMUL.FTZ R106, R106, UR14 ;  /* 0x0000000e6a6a7c20 */ /* 0x000fc80008410000 */
[-C--:B------:R-:W-:Y:S01]  /*43e0*/  FMUL.FTZ R105, R105, R106.reuse ;  /* 0x0000006a69697220 */ /* 0x080fe20000410000 */
[----:B------:R-:W-:-:S04]  /*43f0*/  FFMA.FTZ R23, R104, R106, R23 ;  /* 0x0000006a68177223 */ /* 0x000fc80000010017 */
[----:B------:R-:W-:-:S04]  /*4400*/  F2FP.BF16.F32.PACK_AB R105, RZ, R105 ;  /* 0x00000069ff69723e */ /* 0x000fc800000010ff */
[----:B------:R-:W-:Y:S01]  /*4410*/  PRMT R99, R99, 0x5410, R105 ;  /* 0x0000541063637816 */ /* 0x000fe20000000069 */
[----:B------:R-:W-:Y:S06]  /*4420*/  BRA `(.L_x_240) ;  /* 0x0000000c00807947 */ /* 0x000fec0003800000 */
.L_x_238:
[----:B------:R-:W-:-:S04]  /*4430*/  UISETP.NE.U32.AND UP0, UPT, UR20, URZ, UPT ;  /* 0x000000ff1400728c */ /* 0x000fc8000bf05070 */
[----:B------:R-:W-:-:S06]  /*4440*/  UISETP.NE.AND.EX UP0, UPT, UR21, URZ, UPT, UP0 ;  /* 0x000000ff1500728c */ /* 0x000fcc000bf05300 */
[----:B------:R-:W-:-:S13]  /*4450*/  PLOP3.LUT P0, PT, PT, PT, UP0, 0x80, 0x8 ;  /* 0x000000000008781c */ /* 0x000fda0003f0f008 */
[----:B------:R-:W-:Y:S05]  /*4460*/  @!P0 BRA `(.L_x_241) ;  /* 0x0000000400988947 */ /* 0x000fea0003800000 */
[----:B------:R-:W0:Y:S01]  /*4470*/  @P2 LDC R103, c[0x0][0x40c] ;  /* 0x00010300ff672b82 */ /* 0x000e220000000800 */
[-CC-:B------:R-:W-:Y:S01]  /*4480*/  FFMA.FTZ R102, R144, R147.reuse, R152.reuse ;  /* 0x0000009390667223 */ /* 0x180fe20000010098 */
[-CC-:B------:R-:W-:Y:S01]  /*4490*/  FFMA.FTZ R100, R142, R147.reuse, R152.reuse ;  /* 0x000000938e647223 */ /* 0x180fe20000010098 */
[-CC-:B------:R-:W-:Y:S01]  /*44a0*/  FFMA.FTZ R153, R137, R147.reuse, R152.reuse ;  /* 0x0000009389997223 */ /* 0x180fe20000010098 */
[-C--:B------:R-:W-:Y:S01]  /*44b0*/  FFMA.FTZ R154, R146, R147.reuse, R152 ;  /* 0x00000093929a7223 */ /* 0x080fe20000010098 */
[----:B------:R-:W-:Y:S01]  /*44c0*/  FADD.FTZ R110, R141, -R102 ;  /* 0x800000668d6e7221 */ /* 0x000fe20000010000 */
[----:B------:R-:W-:Y:S01]  /*44d0*/  FADD.FTZ R100, R139, -R100 ;  /* 0x800000648b647221 */ /* 0x000fe20000010000 */
[-CC-:B------:R-:W-:Y:S01]  /*44e0*/  FFMA.FTZ R101, R131, R147.reuse, R152.reuse ;  /* 0x0000009383657223 */ /* 0x180fe20000010098 */
[----:B------:R-:W1:Y:S01]  /*44f0*/  @P2 LDC R102, c[0x0][0x40c] ;  /* 0x00010300ff662b82 */ /* 0x000e620000000800 */
[-CC-:B------:R-:W-:Y:S01]  /*4500*/  FFMA.FTZ R111, R133, R147.reuse, R152.reuse ;  /* 0x00000093856f7223 */ /* 0x180fe20000010098 */
[-CC-:B------:R-:W-:Y:S01]  /*4510*/  FFMA.FTZ R151, R135, R147.reuse, R152.reuse ;  /* 0x0000009387977223 */ /* 0x180fe20000010098 */
[----:B------:R-:W-:Y:S01]  /*4520*/  FFMA.FTZ R156, R148, R147, R152 ;  /* 0x00000093949c7223 */ /* 0x000fe20000010098 */
[----:B------:R-:W-:Y:S01]  /*4530*/  FADD.FTZ R154, R143, -R154 ;  /* 0x8000009a8f9a7221 */ /* 0x000fe20000010000 */
[----:B------:R-:W-:Y:S01]  /*4540*/  FADD.FTZ R152, R140, -R153 ;  /* 0x800000998c987221 */ /* 0x000fe20000010000 */
[C---:B------:R-:W-:Y:S01]  /*4550*/  FMUL.FTZ R100, R115.reuse, R100 ;  /* 0x0000006473647220 */ /* 0x040fe20000410000 */
[----:B------:R-:W-:Y:S01]  /*4560*/  ISETP.GT.AND P1, PT, R116, RZ, PT ;  /* 0x000000ff7400720c */ /* 0x000fe20003f24270 */
[----:B------:R-:W2:Y:S01]  /*4570*/  @P2 LDC R153, c[0x0][0x40c] ;  /* 0x00010300ff992b82 */ /* 0x000ea20000000800 */
[----:B------:R-:W-:Y:S01]  /*4580*/  FADD.FTZ R116, R134, -R101 ;  /* 0x8000006586747221 */ /* 0x000fe20000010000 */
[----:B------:R-:W-:Y:S01]  /*4590*/  FADD.FTZ R108, R136, -R111 ;  /* 0x8000006f886c7221 */ /* 0x000fe20000010000 */
[C---:B------:R-:W-:Y:S01]  /*45a0*/  FMUL.FTZ R111, R115.reuse, R154 ;  /* 0x0000009a736f7220 */ /* 0x040fe20000410000 */
[----:B------:R-:W-:Y:S01]  /*45b0*/  FADD.FTZ R150, R138, -R151 ;  /* 0x800000978a967221 */ /* 0x000fe20000010000 */
[----:B------:R-:W-:Y:S01]  /*45c0*/  FSEL R100, R100, RZ, P1 ;  /* 0x000000ff64647208 */ /* 0x000fe20000800000 */
[C---:B------:R-:W-:Y:S01]  /*45d0*/  FMUL.FTZ R116, R115.reuse, R116 ;  /* 0x0000007473747220 */ /* 0x040fe20000410000 */
[C---:B------:R-:W-:Y:S01]  /*45e0*/  FMUL.FTZ R147, R115.reuse, R110 ;  /* 0x0000006e73937220 */ /* 0x040fe20000410000 */
[----:B------:R-:W3:Y:S01]  /*45f0*/  @P2 LDC R154, c[0x0][0x40c] ;  /* 0x00010300ff9a2b82 */ /* 0x000ee20000000800 */
[C---:B------:R-:W-:Y:S01]  /*4600*/  FMUL.FTZ R110, R115.reuse, R150 ;  /* 0x00000096736e7220 */ /* 0x040fe20000410000 */
[----:B0-----:R-:W-:Y:S01]  /*4610*/  @P2 FMUL.FTZ R150, R100, R103 ;  /* 0x0000006764962220 */ /* 0x001fe20000410000 */
[----:B------:R-:W-:Y:S01]  /*4620*/  FSEL R103, R116, RZ, P1 ;  /* 0x000000ff74677208 */ /* 0x000fe20000800000 */
[----:B------:R-:W-:Y:S01]  /*4630*/  FMUL.FTZ R101, R115, R152 ;  /* 0x0000009873657220 */ /* 0x000fe20000410000 */
[----:B------:R-:W-:Y:S01]  /*4640*/  @P2 SHF.L.U32 R152, R107, 0x10, RZ ;  /* 0x000000106b982819 */ /* 0x000fe200000006ff */
[----:B------:R-:W-:Y:S01]  /*4650*/  FADD.FTZ R156, R145, -R156 ;  /* 0x8000009c919c7221 */ /* 0x000fe20000010000 */
[----:B------:R-:W-:Y:S01]  /*4660*/  @P2 SHF.L.U32 R151, R92, 0x10, RZ ;  /* 0x000000105c972819 */ /* 0x000fe200000006ff */
[----:B-1----:R-:W-:Y:S01]  /*4670*/  @P2 FMUL.FTZ R107, R103, R102 ;  /* 0x00000066676b2220 */ /* 0x002fe20000410000 */
[----:B------:R-:W-:Y:S01]  /*4680*/  FMUL.FTZ R108, R115, R108 ;  /* 0x0000006c736c7220 */ /* 0x000fe20000410000 */
[----:B------:R-:W-:Y:S01]  /*4690*/  @P2 IMAD.U32 R116, R68, 0x10000, RZ ;  /* 0x0001000044742824 */ /* 0x000fe200078e00ff */
[----:B------:R-:W-:Y:S01]  /*46a0*/  FSEL R102, R147, RZ, P1 ;  /* 0x000000ff93667208 */ /* 0x000fe20000800000 */
[-C--:B------:R-:W-:Y:S01]  /*46b0*/  @P2 FFMA.FTZ R24, R151, R107.reuse, R24 ;  /* 0x0000006b97182223 */ /* 0x080fe20000010018 */
[----:B------:R-:W-:Y:S01]  /*46c0*/  FMUL.FTZ R115, R115, R156 ;  /* 0x0000009c73737220 */ /* 0x000fe20000410000 */
[----:B------:R-:W-:Y:S01]  /*46d0*/  @P2 SHF.L.U32 R151, R6, 0x10, RZ ;  /* 0x0000001006972819 */ /* 0x000fe200000006ff */
[-C--:B------:R-:W-:Y:S01]  /*46e0*/  @P2 FFMA.FTZ R25, R152, R150.reuse, R25 ;  /* 0x0000009698192223 */ /* 0x080fe20000010019 */
[----:B------:R-:W-:Y:S01]  /*46f0*/  @P2 FMUL.FTZ R116, R116, R107 ;  /* 0x0000006b74742220 */ /* 0x000fe20000410000 */
[----:B------:R-:W-:Y:S01]  /*4700*/  @P2 SHF.L.U32 R156, R105, 0x10, RZ ;  /* 0x00000010699c2819 */ /* 0x000fe200000006ff */
[----:B--2---:R-:W-:Y:S01]  /*4710*/  @P2 FMUL.FTZ R152, R102, R153 ;  /* 0x0000009966982220 */ /* 0x004fe20000410000 */
[----:B------:R-:W-:Y:S01]  /*4720*/  FSEL R107, R108, RZ, P1 ;  /* 0x000000ff6c6b7208 */ /* 0x000fe20000800000 */
[----:B------:R-:W-:Y:S01]  /*4730*/  @P2 FMUL.FTZ R150, R151, R150 ;  /* 0x0000009697962220 */ /* 0x000fe20000410000 */
[----:B------:R-:W-:Y:S01]  /*4740*/  @P2 SHF.L.U32 R151, R93, 0x10, RZ ;  /* 0x000000105d972819 */ /* 0x000fe200000006ff */
[----:B------:R-:W-:Y:S01]  /*4750*/  @P2 FFMA.FTZ R27, R156, R152, R27 ;  /* 0x000000989c1b2223 */ /* 0x000fe2000001001b */
[----:B------:R-:W0:Y:S01]  /*4760*/  @P2 LDC R153, c[0x0][0x40c] ;  /* 0x00010300ff992b82 */ /* 0x000e220000000800 */
[----:B---3--:R-:W-:Y:S01]  /*4770*/  @P2 FMUL.FTZ R147, R107, R154 ;  /* 0x0000009a6b932220 */ /* 0x008fe20000410000 */
[----:B------:R-:W-:-:S02]  /*4780*/  @P2 F2FP.BF16.F32.PACK_AB R105, RZ, R116 ;  /* 0x00000074ff69223e */ /* 0x000fc400000010ff */
[----:B------:R-:W-:Y:S01]  /*4790*/  @P2 SHF.L.U32 R116, R69, 0x10, RZ ;  /* 0x0000001045742819 */ /* 0x000fe200000006ff */
[-C--:B------:R-:W-:Y:S01]  /*47a0*/  @P2 FFMA.FTZ R26, R151, R147.reuse, R26 ;  /* 0x00000093971a2223 */ /* 0x080fe2000001001a */
[----:B------:R-:W-:Y:S02]  /*47b0*/  @P2 SHF.L.U32 R151, R7, 0x10, RZ ;  /* 0x0000001007972819 */ /* 0x000fe400000006ff */
[----:B------:R-:W1:Y:S01]  /*47c0*/  @P2 LDC R156, c[0x0][0x40c] ;  /* 0x00010300ff9c2b82 */ /* 0x000e620000000800 */
[----:B------:R-:W-:Y:S01]  /*47d0*/  @P2 F2FP.BF16.F32.PACK_AB R108, RZ, R150 ;  /* 0x00000096ff6c223e */ /* 0x000fe200000010ff */
[----:B------:R-:W-:Y:S01]  /*47e0*/  @P2 FMUL.FTZ R116, R116, R147 ;  /* 0x0000009374742220 */ /* 0x000fe20000410000 */
[----:B------:R-:W-:Y:S01]  /*47f0*/  @P2 FMUL.FTZ R151, R151, R152 ;  /* 0x0000009897972220 */ /* 0x000fe20000410000 */
[----:B------:R-:W-:Y:S02]  /*4800*/  FSEL R147, R110, RZ, P1 ;  /* 0x000000ff6e937208 */ /* 0x000fe40000800000 */
[----:B------:R-:W-:-:S02]  /*4810*/  FSEL R150, R111, RZ, P1 ;  /* 0x000000ff6f967208 */ /* 0x000fc40000800000 */
[----:B------:R-:W2:Y:S01]  /*4820*/  @P2 LDC R152, c[0x0][0x40c] ;  /* 0x00010300ff982b82 */ /* 0x000ea20000000800 */
[----:B------:R-:W-:Y:S02]  /*4830*/  @P2 F2FP.BF16.F32.PACK_AB R110, RZ, R116 ;  /* 0x00000074ff6e223e */ /* 0x000fe400000010ff */
[----:B------:R-:W-:Y:S02]  /*4840*/  @P2 F2FP.BF16.F32.PACK_AB R111, RZ, R151 ;  /* 0x00000097ff6f223e */ /* 0x000fe400000010ff */
[----:B------:R-:W-:Y:S02]  /*4850*/  @P2 SHF.L.U32 R154, R70, 0x10, RZ ;  /* 0x00000010469a2819 */ /* 0x000fe400000006ff */
[----:B------:R-:W-:Y:S01]  /*4860*/  F2FP.BF16.F32.PACK_AB R100, R100, R103 ;  /* 0x000000676464723e */ /* 0x000fe200000010ff */
[----:B0-----:R-:W-:Y:S01]  /*4870*/  @P2 FMUL.FTZ R116, R150, R153 ;  /* 0x0000009996742220 */ /* 0x001fe20000410000 */
[----:B------:R-:W-:Y:S01]  /*4880*/  @P2 IMAD.U32 R153, R8, 0x10000, RZ ;  /* 0x0001000008992824 */ /* 0x000fe200078e00ff */
[----:B------:R-:W-:-:S02]  /*4890*/  @P2 PRMT R96, R105, 0x7610, R96 ;  /* 0x0000761069602816 */ /* 0x000fc40000000060 */
[----:B------:R-:W-:Y:S02]  /*48a0*/  @P2 SHF.L.U32 R105, R94, 0x10, RZ ;  /* 0x000000105e692819 */ /* 0x000fe400000006ff */
[----:B------:R-:W-:Y:S01]  /*48b0*/  @P2 PRMT R96, R96, 0x5410, R108 ;  /* 0x0000541060602816 */ /* 0x000fe2000000006c */
[----:B-1----:R-:W-:Y:S01]  /*48c0*/  @P2 FMUL.FTZ R151, R147, R156 ;  /* 0x0000009c93972220 */ /* 0x002fe20000410000 */
[----:B------:R-:W-:Y:S02]  /*48d0*/  @P2 SHF.L.U32 R108, R106, 0x10, RZ ;  /* 0x000000106a6c2819 */ /* 0x000fe400000006ff */
[----:B------:R-:W-:Y:S01]  /*48e0*/  @P2 PRMT R97, R110, 0x7610, R97 ;  /* 0x000076106e612816 */ /* 0x000fe20000000061 */
[-C--:B------:R-:W-:Y:S01]  /*48f0*/  @P2 FMUL.FTZ R155, R154, R151.reuse ;  /* 0x000000979a9b2220 */ /* 0x080fe20000410000 */
[-C--:B------:R-:W-:Y:S01]  /*4900*/  @P2 FMUL.FTZ R154, R153, R116.reuse ;  /* 0x00000074999a2220 */ /* 0x080fe20000410000 */
[----:B------:R-:W-:Y:S01]  /*4910*/  FSEL R153, R101, RZ, P1 ;  /* 0x000000ff65997208 */ /* 0x000fe20000800000 */
[----:B------:R-:W-:Y:S01]  /*4920*/  @P2 FFMA.FTZ R20, R105, R151, R20 ;  /* 0x0000009769142223 */ /* 0x000fe20000010014 */
[----:B------:R-:W-:Y:S01]  /*4930*/  F2FP.BF16.F32.PACK_AB R101, R102, R107 ;  /* 0x0000006b6665723e */ /* 0x000fe200000010ff */
[----:B------:R-:W-:Y:S01]  /*4940*/  @P2 FFMA.FTZ R21, R108, R116, R21 ;  /* 0x000000746c152223 */ /* 0x000fe20000010015 */
[----:B------:R-:W-:Y:S01]  /*4950*/  @P2 F2FP.BF16.F32.PACK_AB R155, RZ, R155 ;  /* 0x0000009bff9b223e */ /* 0x000fe200000010ff */
[----:B--2---:R-:W-:Y:S01]  /*4960*/  @P2 FMUL.FTZ R103, R153, R152 ;  /* 0x0000009899672220 */ /* 0x004fe20000410000 */
[----:B------:R-:W-:-:S02]  /*4970*/  @P2 SHF.L.U32 R152, R71, 0x10, RZ ;  /* 0x0000001047982819 */ /* 0x000fc400000006ff */
[----:B------:R-:W-:Y:S02]  /*4980*/  @P2 SHF.L.U32 R107, R95, 0x10, RZ ;  /* 0x000000105f6b2819 */ /* 0x000fe400000006ff */
[----:B------:R-:W-:Y:S01]  /*4990*/  @P2 F2FP.BF16.F32.PACK_AB R154, RZ, R154 ;  /* 0x0000009aff9a223e */ /* 0x000fe200000010ff */
[-C--:B------:R-:W-:Y:S01]  /*49a0*/  @P2 FMUL.FTZ R152, R152, R103.reuse ;  /* 0x0000006798982220 */ /* 0x080fe20000410000 */
[----:B------:R-:W-:Y:S01]  /*49b0*/  FSEL R106, R115, RZ, P1 ;  /* 0x000000ff736a7208 */ /* 0x000fe20000800000 */
[----:B------:R-:W-:Y:S01]  /*49c0*/  @P2 FFMA.FTZ R22, R107, R103, R22 ;  /* 0x000000676b162223 */ /* 0x000fe20000010016 */
[----:B------:R-:W-:Y:S02]  /*49d0*/  @P2 PRMT R98, R155, 0x7610, R98 ;  /* 0x000076109b622816 */ /* 0x000fe40000000062 */
[----:B------:R-:W-:Y:S02]  /*49e0*/  @P2 F2FP.BF16.F32.PACK_AB R152, RZ, R152 ;  /* 0x00000098ff98223e */ /* 0x000fe400000010ff */
[----:B------:R-:W-:-:S02]  /*49f0*/  F2FP.BF16.F32.PACK_AB R102, R150, R147 ;  /* 0x000000939666723e */ /* 0x000fc400000010ff */
[----:B------:R-:W-:Y:S02]  /*4a00*/  @P2 PRMT R97, R97, 0x5410, R111 ;  /* 0x0000541061612816 */ /* 0x000fe4000000006f */
[----:B------:R-:W-:Y:S02]  /*4a10*/  F2FP.BF16.F32.PACK_AB R103, R106, R153 ;  /* 0x000000996a67723e */ /* 0x000fe400000010ff */
[----:B------:R-:W-:Y:S02]  /*4a20*/  @P2 PRMT R98, R98, 0x5410, R154 ;  /* 0x0000541062622816 */ /* 0x000fe4000000009a */
[----:B------:R-:W-:Y:S01]  /*4a30*/  @P2 PRMT R99, R152, 0x7610, R99 ;  /* 0x0000761098632816 */ /* 0x000fe20000000063 */
[----:B------:R-:W-:Y:S06]  /*4a40*/  @!P2 BRA `(.L_x_240) ;  /* 0x0000000400f8a947 */ /* 0x000fec0003800000 */
[----:B------:R-:W-:Y:S01]  /*4a50*/  SHF.L.U32 R105, R9, 0x10, RZ ;  /* 0x0000001009697819 */ /* 0x000fe200000006ff */
[----:B------:R-:W-:Y:S01]  /*4a60*/  FMUL.FTZ R106, R106, UR14 ;  /* 0x0000000e6a6a7c20 */ /* 0x000fe20008410000 */
[----:B------:R-:W-:-:S03]  /*4a70*/  SHF.L.U32 R104, R104, 0x10, RZ ;  /* 0x0000001068687819 */ /* 0x000fc600000006ff */
[-C--:B------:R-:W-:Y:S02]  /*4a80*/  FMUL.FTZ R105, R105, R106.reuse ;  /* 0x0000006a69697220 */ /* 0x080fe40000410000 */
[----:B------:R-:W-:-:S03]  /*4a90*/  FFMA.FTZ R23, R104, R106, R23 ;  /* 0x0000006a68177223 */ /* 0x000fc60000010017 */
[----:B------:R-:W-:-:S04]  /*4aa0*/  F2FP.BF16.F32.PACK_AB R105, RZ, R105 ;  /* 0x00000069ff69723e */ /* 0x000fc800000010ff */
[----:B------:R-:W-:Y:S01]  /*4ab0*/  PRMT R99, R99, 0x5410, R105 ;  /* 0x0000541063637816 */ /* 0x000fe20000000069 */
[----:B------:R-:W-:Y:S06]  /*4ac0*/  BRA `(.L_x_240) ;  /* 0x0000000400d87947 */ /* 0x000fec0003800000 */
.L_x_241:
[----:B------:R-:W0:Y:S01]  /*4ad0*/  @P2 LDC R111, c[0x0][0x40c] ;  /* 0x00010300ff6f2b82 */ /* 0x000e220000000800 */
[----:B------:R-:W-:Y:S01]  /*4ae0*/  FFMA.FTZ R108, R148, R147, R152 ;  /* 0x00000093946c7223 */ /* 0x000fe20000010098 */
[----:B------:R-:W-:Y:S01]  /*4af0*/  ISETP.GT.AND P1, PT, R116, RZ, PT ;  /* 0x000000ff7400720c */ /* 0x000fe20003f24270 */
[----:B------:R-:W-:Y:S01]  /*4b00*/  @P2 IMAD.U32 R151, R9, 0x10000, RZ ;  /* 0x0001000009972824 */ /* 0x000fe200078e00ff */
[----:B------:R-:W-:Y:S01]  /*4b10*/  BSSY.RECONVERGENT B3, `(.L_x_242) ;  /* 0x0000014000037945 */ /* 0x000fe20003800200 */
[----:B------:R-:W-:Y:S01]  /*4b20*/  FADD.FTZ R108, R145, -R108 ;  /* 0x8000006c916c7221 */ /* 0x000fe20000010000 */
[----:B------:R-:W-:-:S03]  /*4b30*/  @P2 SHF.L.U32 R110, R104, 0x10, RZ ;  /* 0x00000010686e2819 */ /* 0x000fc600000006ff */
[----:B------:R-:W-:-:S05]  /*4b40*/  FMUL.FTZ R108, R115, R108 ;  /* 0x0000006c736c7220 */ /* 0x000fca0000410000 */
[----:B------:R-:W-:-:S05]  /*4b50*/  FSEL R108, R108, RZ, P1 ;  /* 0x000000ff6c6c7208 */ /* 0x000fca0000800000 */
[----:B0-----:R-:W-:-:S04]  /*4b60*/  @P2 FMUL.FTZ R108, R108, R111 ;  /* 0x0000006f6c6c2220 */ /* 0x001fc80000410000 */
[----:B------:R-:W-:Y:S01]  /*4b70*/  @P2 FMUL.FTZ R104, R151, R108 ;  /* 0x0000006c97682220 */ /* 0x000fe20000410000 */
[----:B------:R-:W-:Y:S06]  /*4b80*/  @!P2 BRA `(.L_x_243) ;  /* 0x000000000030a947 */ /* 0x000fec0003800000 */
[----:B------:R-:W-:Y:S01]  /*4b90*/  FFMA.FTZ R111, R131, R147, R152 ;  /* 0x00000093836f7223 */ /* 0x000fe20000010098 */
[----:B------:R-:W-:Y:S02]  /*4ba0*/  ISETP.GT.AND P1, PT, R116, RZ, PT ;  /* 0x000000ff7400720c */ /* 0x000fe40003f24270 */
[----:B------:R-:W-:Y:S01]  /*4bb0*/  SHF.L.U32 R151, R92, 0x10, RZ ;  /* 0x000000105c977819 */ /* 0x000fe200000006ff */
[----:B------:R-:W-:-:S04]  /*4bc0*/  FADD.FTZ R150, R134, -R111 ;  /* 0x8000006f86967221 */ /* 0x000fc80000010000 */
[----:B------:R-:W-:-:S05]  /*4bd0*/  FMUL.FTZ R150, R115, R150 ;  /* 0x0000009673967220 */ /* 0x000fca0000410000 */
[----:B------:R-:W-:-:S05]  /*4be0*/  FSEL R150, R150, RZ, P1 ;  /* 0x000000ff96967208 */ /* 0x000fca0000800000 */
[----:B------:R-:W-:Y:S01]  /*4bf0*/  FMUL.FTZ R111, R150, UR14 ;  /* 0x0000000e966f7c20 */ /* 0x000fe20008410000 */
[----:B------:R-:W-:-:S03]  /*4c00*/  SHF.L.U32 R150, R68, 0x10, RZ ;  /* 0x0000001044967819 */ /* 0x000fc600000006ff */
[-C--:B------:R-:W-:Y:S02]  /*4c10*/  FFMA.FTZ R24, R151, R111.reuse, R24 ;  /* 0x0000006f97187223 */ /* 0x080fe40000010018 */
[----:B------:R-:W-:-:S05]  /*4c20*/  FMUL.FTZ R150, R150, R111 ;  /* 0x0000006f96967220 */ /* 0x000fca0000410000 */
[----:B------:R-:W-:-:S04]  /*4c30*/  F2FP.BF16.F32.PACK_AB R150, RZ, R150 ;  /* 0x00000096ff96723e */ /* 0x000fc800000010ff */
[----:B------:R-:W-:-:S07]  /*4c40*/  PRMT R96, R150, 0x7610, R96 ;  /* 0x0000761096607816 */ /* 0x000fce0000000060 */
.L_x_243:
[----:B------:R-:W-:Y:S05]  /*4c50*/  BSYNC.RECONVERGENT B3 ;  /* 0x0000000000037941 */ /* 0x000fea0003800200 */
.L_x_242:
        /* <DEDUP_REMOVED lines=10> */
[-C--:B------:R-:W-:Y:S01]  /*4d00*/  FMUL.FTZ R107, R111, R150.reuse ;  /* 0x000000966f6b7220 */ /* 0x080fe20000410000 */
[----:B------:R-:W-:-:S04]  /*4d10*/  FFMA.FTZ R25, R154, R150, R25 ;  /* 0x000000969a197223 */ /* 0x000fc80000010019 */
[----:B------:R-:W-:-:S04]  /*4d20*/  F2FP.BF16.F32.PACK_AB R107, RZ, R107 ;  /* 0x0000006bff6b723e */ /* 0x000fc800000010ff */
[----:B------:R-:W-:-:S07]  /*4d30*/  PRMT R96, R96, 0x5410, R107 ;  /* 0x0000541060607816 */ /* 0x000fce000000006b */
.L_x_245:
[----:B------:R-:W-:Y:S05]  /*4d40*/  BSYNC.RECONVERGENT B3 ;  /* 0x0000000000037941 */ /* 0x000fea0003800200 */
.L_x_244:
        /* <DEDUP_REMOVED lines=10> */
[-C--:B------:R-:W-:Y:S01]  /*4df0*/  FMUL.FTZ R111, R154, R107.reuse ;  /* 0x0000006b9a6f7220 */ /* 0x080fe20000410000 */
[----:B------:R-:W-:-:S04]  /*4e00*/  FFMA.FTZ R26, R151, R107, R26 ;  /* 0x0000006b971a7223 */ /* 0x000fc8000001001a */
[----:B------:R-:W-:-:S04]  /*4e10*/  F2FP.BF16.F32.PACK_AB R111, RZ, R111 ;  /* 0x0000006fff6f723e */ /* 0x000fc800000010ff */
[----:B------:R-:W-:-:S07]  /*4e20*/  PRMT R97, R111, 0x7610, R97 ;  /* 0x000076106f617816 */ /* 0x000fce0000000061 */
.L_x_247:
[----:B------:R-:W-:Y:S05]  /*4e30*/  BSYNC.RECONVERGENT B3 ;  /* 0x0000000000037941 */ /* 0x000fea0003800200 */
.L_x_246:
        /* <DEDUP_REMOVED lines=14> */
.L_x_249:
[----:B------:R-:W-:Y:S05]  /*4f20*/  BSYNC.RECONVERGENT B3 ;  /* 0x0000000000037941 */ /* 0x000fea0003800200 */
.L_x_248:
        /* <DEDUP_REMOVED lines=14> */
.L_x_251:
[----:B------:R-:W-:Y:S05]  /*5010*/  BSYNC.RECONVERGENT B3 ;  /* 0x0000000000037941 */ /* 0x000fea0003800200 */
.L_x_250:
        /* <DEDUP_REMOVED lines=14> */
.L_x_253:
[----:B------:R-:W-:Y:S05]  /*5100*/  BSYNC.RECONVERGENT B3 ;  /* 0x0000000000037941 */ /* 0x000fea0003800200 */
.L_x_252:
        /* <DEDUP_REMOVED lines=14> */
.L_x_255:
[----:B------:R-:W-:Y:S05]  /*51f0*/  BSYNC.RECONVERGENT B3 ;  /* 0x0000000000037941 */ /* 0x000fea0003800200 */
.L_x_254:
[----:B------:R-:W-:Y:S01]  /*5200*/  @P2 F2FP.BF16.F32.PACK_AB R104, RZ, R104 ;  /* 0x00000068ff68223e */ /* 0x000fe200000010ff */
[----:B------:R-:W-:-:S03]  /*5210*/  @P2 FFMA.FTZ R23, R110, R108, R23 ;  /* 0x0000006c6e172223 */ /* 0x000fc60000010017 */
[----:B------:R-:W-:-:S07]  /*5220*/  @P2 PRMT R99, R99, 0x5410, R104 ;  /* 0x0000541063632816 */ /* 0x000fce0000000068 */
.L_x_240:
[----:B------:R-:W-:Y:S05]  /*5230*/  BSYNC.RECONVERGENT B2 ;  /* 0x0000000000027941 */ /* 0x000fea0003800200 */
.L_x_237:
[----:B------:R-:W0:Y:S08]  /*5240*/  @P0 LDC.64 R106, c[0x0][0x478] ;  /* 0x00011e00ff6a0b82 */ /* 0x000e300000000a00 */
[----:B------:R-:W1:Y:S01]  /*5250*/  @P2 LDC.64 R104, c[0x0][0x468] ;  /* 0x00011a00ff682b82 */ /* 0x000e620000000a00 */
[----:B0-----:R-:W-:-:S05]  /*5260*/  @P0 IMAD.WIDE.U32 R106, R149, 0x10, R106 ;  /* 0x00000010956a0825 */ /* 0x001fca00078e006a */
[----:B------:R2:W-:Y:S01]  /*5270*/  @P0 STG.E.128 desc[UR6][R106.64], R100 ;  /* 0x000000646a000986 */ /* 0x0005e2000c101d06 */
[----:B-1----:R-:W-:-:S05]  /*5280*/  @P2 IMAD.WIDE.U32 R104, R109, 0x10, R104 ;  /* 0x000000106d682825 */ /* 0x002fca00078e0068 */
[----:B------:R2:W-:Y:S02]  /*5290*/  @P2 STG.E.128 desc[UR6][R104.64], R96 ;  /* 0x0000006068002986 */ /* 0x0005e4000c101d06 */
.L_x_234:
[----:B------:R-:W-:Y:S05]  /*52a0*/  BSYNC.RECONVERGENT B1 ;  /* 0x0000000000017941 */ /* 0x000fea0003800200 */
.L_x_233:
[----:B012---:R-:W0:Y:S02]  /*52b0*/  LDC.64 R104, c[0x0][0x380] ;  /* 0x0000e000ff687b82 */ /* 0x007e240000000a00 */
[----:B0-----:R-:W-:-:S04]  /*52c0*/  LEA R19, R104, R19, 0x2 ;  /* 0x0000001368137211 */ /* 0x001fc800078e10ff */
[----:B------:R-:W-:-:S13]  /*52d0*/  ISETP.GE.AND P0, PT, R19, R105, PT ;  /* 0x000000691300720c */ /* 0x000fda0003f06270 */
[----:B------:R-:W-:Y:S05]  /*52e0*/  @!P0 BRA `(.L_x_256) ;  /* 0xffffffb000e88947 */ /* 0x000fea000383ffff */
.L_x_203:
[----:B------:R-:W-:Y:S05]  /*52f0*/  BSYNC B0 ;  /* 0x0000000000007941 */ /* 0x000fea0003800000 */
.L_x_202:
[----:B------:R-:W0:Y:S01]  /*5300*/  S2R R7, SR_TID.X ;  /* 0x0000000000077919 */ /* 0x000e220000002100 */
[----:B------:R-:W-:Y:S01]  /*5310*/  MOV R0, 0x400 ;  /* 0x0000040000007802 */ /* 0x000fe20000000f00 */
[----:B------:R-:W-:Y:S05]  /*5320*/  WARPSYNC.ALL ;  /* 0x0000000000007948 */ /* 0x000fea0003800000 */
[----:B------:R-:W1:Y:S01]  /*5330*/  S2R R5, SR_CgaCtaId ;  /* 0x0000000000057919 */ /* 0x000e620000008800 */
[----:B-----5:R-:W-:Y:S01]  /*5340*/  IMAD R68, R114, UR5, RZ ;  /* 0x0000000572447c24 */ /* 0x020fe2000f8e02ff */
[----:B------:R-:W2:Y:S01]  /*5350*/  LDCU.128 UR16, c[0x0][0x440] ;  /* 0x00008800ff1077ac */ /* 0x000ea20008000c00 */
[----:B------:R-:W-:Y:S01]  /*5360*/  BSSY.RECONVERGENT B0, `(.L_x_257) ;  /* 0x0000095000007945 */ /* 0x000fe20003800200 */
[----:B0-----:R-:W-:-:S02]  /*5370*/  SHF.R.U32.HI R9, RZ, 0x5, R7 ;  /* 0x00000005ff097819 */ /* 0x001fc40000011607 */
[----:B------:R-:W-:Y:S02]  /*5380*/  LOP3.LUT R3, R7, 0x7f, RZ, 0x3c, !PT ;  /* 0x0000007f07037812 */ /* 0x000fe400078e3cff */
[----:B------:R-:W-:Y:S02]  /*5390*/  IADD3 R68, P4, PT, R68, R7, RZ ;  /* 0x0000000744447210 */ /* 0x000fe40007f9e0ff */
[----:B------:R-:W-:Y:S02]  /*53a0*/  IADD3 R3, PT, PT, R3, R114, RZ ;  /* 0x0000007203037210 */ /* 0x000fe40007ffe0ff */
[----:B-1----:R-:W-:Y:S01]  /*53b0*/  LEA R0, R5, R0, 0x18 ;  /* 0x0000000005007211 */ /* 0x002fe200078ec0ff */
[----:B------:R-:W-:Y:S01]  /*53c0*/  IMAD.X R69, RZ, RZ, RZ, P4 ;  /* 0x000000ffff457224 */ /* 0x000fe200020e06ff */
[----:B------:R-:W-:Y:S02]  /*53d0*/  LEA R5, R9, R112, 0x6 ;  /* 0x0000007009057211 */ /* 0x000fe400078e30ff */
[----:B------:R-:W-:-:S02]  /*53e0*/  LEA R2, R7, R0, 0x2 ;  /* 0x0000000007027211 */ /* 0x000fc400078e10ff */
[----:B------:R-:W-:Y:S02]  /*53f0*/  LEA R0, R5, R0, 0x5 ;  /* 0x0000000005007211 */ /* 0x000fe400078e28ff */
[C---:B------:R-:W-:Y:S02]  /*5400*/  ISETP.GE.U32.AND P3, PT, R3.reuse, 0x80, PT ;  /* 0x000000800300780c */ /* 0x040fe40003f66070 */
[C---:B------:R-:W-:Y:S01]  /*5410*/  ISETP.GE.U32.AND P0, PT, R3.reuse, 0x100, PT ;  /* 0x000001000300780c */ /* 0x040fe20003f06070 */
[----:B------:R2:W-:Y:S01]  /*5420*/  STS.128 [R0], R48 ;  /* 0x0000003000007388 */ /* 0x0005e20000000c00 */
[C---:B------:R-:W-:Y:S02]  /*5430*/  ISETP.GE.U32.AND P1, PT, R3.reuse, 0x180, PT ;  /* 0x000001800300780c */ /* 0x040fe40003f26070 */
[----:B------:R-:W-:Y:S01]  /*5440*/  ISETP.GE.U32.AND P2, PT, R3, 0x200, PT ;  /* 0x000002000300780c */ /* 0x000fe20003f46070 */
[----:B------:R-:W-:Y:S01]  /*5450*/  STS.128 [R0+0x10], R44 ;  /* 0x0000102c00007388 */ /* 0x000fe20000000c00 */
[----:B------:R-:W-:-:S02]  /*5460*/  SHF.L.U64.HI R69, R68, 0x2, R69 ;  /* 0x0000000244457819 */ /* 0x000fc40000010245 */
[----:B------:R-:W-:Y:S01]  /*5470*/  SHF.L.U32 R68, R68, 0x2, RZ ;  /* 0x0000000244447819 */ /* 0x000fe200000006ff */
[----:B------:R-:W-:Y:S04]  /*5480*/  STS.128 [R0+0x400], R40 ;  /* 0x0004002800007388 */ /* 0x000fe80000000c00 */
[----:B------:R-:W-:Y:S01]  /*5490*/  STS.128 [R0+0x410], R36 ;  /* 0x0004102400007388 */ /* 0x000fe20000000c00 */
[----:B------:R-:W-:Y:S01]  /*54a0*/  BAR.SYNC.DEFER_BLOCKING 0x0 ;  /* 0x0000000000007b1d */ /* 0x000fe20000010000 */
[----:B--2---:R-:W-:-:S05]  /*54b0*/  IADD3 R51, P5, PT, R68, UR16, RZ ;  /* 0x0000001044337c10 */ /* 0x004fca000ffbe0ff */
        /* <DEDUP_REMOVED lines=35> */
[----:B------:R0:W-:Y:S01]  /*56f0*/  STS.128 [R0+0x410], R52 ;  /* 0x0004103400007388 */ /* 0x0001e20000000c00 */
[----:B----4-:R-:W-:Y:S01]  /*5700*/  FADD.FTZ R17, R6, R17 ;  /* 0x0000001106117221 */ /* 0x010fe20000010000 */
[----:B------:R-:W-:Y:S01]  /*5710*/  BAR.SYNC.DEFER_BLOCKING 0x0 ;  /* 0x0000000000007b1d */ /* 0x000fe20000010000 */
[----:B0-----:R-:W-:-:S05]  /*5720*/  IADD3.X R52, PT, PT, R69, UR17, RZ, P5, !PT ;  /* 0x0000001145347c10 */ /* 0x001fca000affe4ff */
[----:B------:R-:W0:Y:S01]  /*5730*/  LDCU.64 UR16, c[0x0][0x460] ;  /* 0x00008c00ff1077ac */ /* 0x000e220008000a00 */
[----:B------:R-:W-:-:S04]  /*5740*/  IADD3 R53, P4, PT, R68, UR18, RZ ;  /* 0x0000001244357c10 */ /* 0x000fc8000ff9e0ff */
[----:B------:R-:W-:Y:S01]  /*5750*/  IADD3.X R54, PT, PT, R69, UR19, RZ, P4, !PT ;  /* 0x0000001345367c10 */ /* 0x000fe2000a7fe4ff */
[----:B------:R-:W1:Y:S04]  /*5760*/  LDS R19, [R2] ;  /* 0x0000000002137984 */ /* 0x000e680000000800 */
        /* <DEDUP_REMOVED lines=32> */
[----:B------:R-:W-:Y:S01]  /*5970*/  STS.128 [R0+0x400], R24 ;  /* 0x0004001800007388 */ /* 0x000fe20000000c00 */
[----:B----4-:R-:W-:-:S03]  /*5980*/  FADD.FTZ R37, R37, R50 ;  /* 0x0000003225257221 */ /* 0x010fc60000010000 */
[----:B------:R-:W-:Y:S01]  /*5990*/  STS.128 [R0+0x410], R20 ;  /* 0x0004101400007388 */ /* 0x000fe20000000c00 */
[----:B0-----:R-:W-:Y:S01]  /*59a0*/  FADD.FTZ R49, R38, R49 ;  /* 0x0000003126317221 */ /* 0x001fe20000010000 */
        /* <DEDUP_REMOVED lines=20> */
[----:B----4-:R-:W-:-:S03]  /*5af0*/  FADD.FTZ R0, R0, R21 ;  /* 0x0000001500007221 */ /* 0x010fc60000010000 */
[----:B------:R3:W4:Y:S01]  /*5b00*/  LDS R39, [R2+0x1e00] ;  /* 0x001e000002277984 */ /* 0x0007220000000800 */
[----:B------:R-:W-:Y:S01]  /*5b10*/  FADD.FTZ R7, R7, R12 ;  /* 0x0000000c07077221 */ /* 0x000fe20000010000 */
[----:B------:R-:W-:Y:S01]  /*5b20*/  IADD3 R12, P4, PT, R68, UR16, RZ ;  /* 0x00000010440c7c10 */ /* 0x000fe2000ff9e0ff */
[----:B------:R-:W-:-:S03]  /*5b30*/  FADD.FTZ R8, R8, R23 ;  /* 0x0000001708087221 */ /* 0x000fc60000010000 */
[----:B------:R-:W-:Y:S01]  /*5b40*/  IADD3.X R21, PT, PT, R69, UR17, RZ, P4, !PT ;  /* 0x0000001145157c10 */ /* 0x000fe2000a7fe4ff */
[----:B------:R-:W-:Y:S01]  /*5b50*/  FADD.FTZ R10, R10, R25 ;  /* 0x000000190a0a7221 */ /* 0x000fe20000010000 */
[----:B------:R-:W-:Y:S01]  /*5b60*/  FADD.FTZ R0, R0, R27 ;  /* 0x0000001b00007221 */ /* 0x000fe20000010000 */
[----:B------:R-:W-:Y:S01]  /*5b70*/  FADD.FTZ R20, R7, R20 ;  /* 0x0000001407147221 */ /* 0x000fe20000010000 */
[----:B------:R-:W-:Y:S01]  /*5b80*/  FADD.FTZ R8, R8, R29 ;  /* 0x0000001d08087221 */ /* 0x000fe20000010000 */
[----:B0-----:R-:W-:Y:S01]  /*5b90*/  FADD.FTZ R10, R10, R31 ;  /* 0x0000001f0a0a7221 */ /* 0x001fe20000010000 */
[----:B-1----:R-:W-:Y:S01]  /*5ba0*/  FADD.FTZ R33, R0, R33 ;  /* 0x0000002100217221 */ /* 0x002fe20000010000 */
[----:B---3--:R-:W-:Y:S06]  /*5bb0*/  @!P3 BRA `(.L_x_258) ;  /* 0x00000000003cb947 */ /* 0x008fec0003800000 */
[----:B--2---:R-:W-:Y:S01]  /*5bc0*/  MOV R2, R53 ;  /* 0x0000003500027202 */ /* 0x004fe20000000f00 */
[----:B------:R-:W-:Y:S01]  /*5bd0*/  IMAD.MOV.U32 R7, RZ, RZ, R21 ;  /* 0x000000ffff077224 */ /* 0x000fe200078e0015 */
[----:B------:R-:W-:Y:S02]  /*5be0*/  MOV R3, R54 ;  /* 0x0000003600037202 */ /* 0x000fe40000000f00 */
[----:B------:R-:W-:Y:S02]  /*5bf0*/  MOV R4, R51 ;  /* 0x0000003300047202 */ /* 0x000fe40000000f00 */
[----:B------:R-:W-:Y:S01]  /*5c00*/  MOV R5, R52 ;  /* 0x0000003400057202 */ /* 0x000fe20000000f00 */
[----:B------:R0:W-:Y:S01]  /*5c10*/  STG.E desc[UR6][R2.64], R19 ;  /* 0x0000001302007986 */ /* 0x0001e2000c101906 */
[----:B------:R-:W-:Y:S02]  /*5c20*/  MOV R6, R12 ;  /* 0x0000000c00067202 */ /* 0x000fe40000000f00 */
[----:B------:R-:W-:Y:S01]  /*5c30*/  IADD3 R53, P3, PT, R53, 0x200, RZ ;  /* 0x0000020035357810 */ /* 0x000fe20007f7e0ff */
[----:B------:R0:W-:Y:S01]  /*5c40*/  STG.E desc[UR6][R4.64], R9 ;  /* 0x0000000904007986 */ /* 0x0001e2000c101906 */
[----:B------:R-:W-:-:S02]  /*5c50*/  IADD3 R51, P4, PT, R51, 0x200, RZ ;  /* 0x0000020033337810 */ /* 0x000fc40007f9e0ff */
[----:B------:R-:W-:Y:S01]  /*5c60*/  IADD3 R12, P5, PT, R12, 0x200, RZ ;  /* 0x000002000c0c7810 */ /* 0x000fe20007fbe0ff */
[----:B------:R0:W-:Y:S01]  /*5c70*/  STG.E desc[UR6][R6.64], R33 ;  /* 0x0000002106007986 */ /* 0x0001e2000c101906 */
[----:B------:R-:W-:Y:S02]  /*5c80*/  IADD3.X R54, PT, PT, RZ, R54, RZ, P3, !PT ;  /* 0x00000036ff367210 */ /* 0x000fe40001ffe4ff */
[----:B------:R-:W-:Y:S02]  /*5c90*/  IADD3.X R52, PT, PT, RZ, R52, RZ, P4, !PT ;  /* 0x00000034ff347210 */ /* 0x000fe400027fe4ff */
[----:B------:R-:W-:-:S07]  /*5ca0*/  IADD3.X R21, PT, PT, RZ, R21, RZ, P5, !PT ;  /* 0x00000015ff157210 */ /* 0x000fce0002ffe4ff */
.L_x_258:
[----:B------:R-:W-:Y:S05]  /*5cb0*/  BSYNC.RECONVERGENT B0 ;  /* 0x0000000000007941 */ /* 0x000fea0003800200 */
.L_x_257:
[----:B------:R-:W-:Y:S01]  /*5cc0*/  BSSY.RECONVERGENT B0, `(.L_x_259) ;  /* 0x0000012000007945 */ /* 0x000fe20003800200 */
[----:B--2---:R-:W-:-:S03]  /*5cd0*/  FADD.FTZ R13, R20, R13 ;  /* 0x0000000d140d7221 */ /* 0x004fc60000010000 */
[----:B------:R-:W-:Y:S05]  /*5ce0*/  @!P0 BRA `(.L_x_260) ;  /* 0x00000000003c8947 */ /* 0x000fea0003800000 */
[----:B0-----:R-:W-:Y:S01]  /*5cf0*/  MOV R2, R53 ;  /* 0x0000003500027202 */ /* 0x001fe20000000f00 */
        /* <DEDUP_REMOVED lines=14> */
.L_x_260:
[----:B------:R-:W-:Y:S05]  /*5de0*/  BSYNC.RECONVERGENT B0 ;  /* 0x0000000000007941 */ /* 0x000fea0003800200 */
.L_x_259:
[----:B------:R-:W-:Y:S01]  /*5df0*/  BSSY.RECONVERGENT B0, `(.L_x_261) ;  /* 0x0000012000007945 */ /* 0x000fe20003800200 */
[----:B------:R-:W-:-:S03]  /*5e00*/  FADD.FTZ R35, R8, R35 ;  /* 0x0000002308237221 */ /* 0x000fc60000010000 */
[----:B------:R-:W-:Y:S05]  /*5e10*/  @!P1 BRA `(.L_x_262) ;  /* 0x00000000003c9947 */ /* 0x000fea0003800000 */
[----:B01----:R-:W-:Y:S01]  /*5e20*/  MOV R2, R53 ;  /* 0x0000003500027202 */ /* 0x003fe20000000f00 */
        /* <DEDUP_REMOVED lines=11> */
[----:B------:R-:W-:Y:S01]  /*5ee0*/  IADD3.X R54, PT, PT, RZ, R54, RZ, P0, !PT ;  /* 0x00000036ff367210 */ /* 0x000fe200007fe4ff */
[----:B------:R-:W-:Y:S01]  /*5ef0*/  IMAD.X R21, RZ, RZ, R21, P3 ;  /* 0x000000ffff157224 */ /* 0x000fe200018e0615 */
[----:B------:R-:W-:-:S09]  /*5f00*/  IADD3.X R52, PT, PT, RZ, R52, RZ, P1, !PT ;  /* 0x00000034ff347210 */ /* 0x000fd20000ffe4ff */
.L_x_262:
[----:B------:R-:W-:Y:S05]  /*5f10*/  BSYNC.RECONVERGENT B0 ;  /* 0x0000000000007941 */ /* 0x000fea0003800200 */
.L_x_261:
        /* <DEDUP_REMOVED lines=12> */
.L_x_209:
        /* <DEDUP_REMOVED lines=8> */
.L_x_264:
[----:B------:R-:W-:Y:S05]  /*6060*/  BSYNC B1 ;  /* 0x0000000000017941 */ /* 0x000fea0003800000 */
.L_x_263:
[----:B------:R-:W-:Y:S01]  /*6070*/  HFMA2 R156, -RZ, RZ, 0, 5.9604644775390625e-08 ;  /* 0x00000001ff9c7431 */ /* 0x000fe200000001ff */
[----:B------:R-:W-:Y:S01]  /*6080*/  MOV R155, R152 ;  /* 0x00000098009b7202 */ /* 0x000fe20000000f00 */
[----:B------:R-:W-:Y:S01]  /*6090*/  IMAD.MOV.U32 R157, RZ, RZ, 0x1f ;  /* 0x0000001fff9d7424 */ /* 0x000fe200078e00ff */
[----:B------:R-:W-:Y:S02]  /*60a0*/  MOV R154, 0xffffffff ;  /* 0xffffffff009a7802 */ /* 0x000fe40000000f00 */
[----:B------:R-:W-:Y:S02]  /*60b0*/  MOV R104, R108 ;  /* 0x0000006c00687202 */ /* 0x000fe40000000f00 */
[----:B------:R-:W-:-:S07]  /*60c0*/  PRMT R111, R88, 0x7632, R111 ;  /* 0x00007632586f7816 */ /* 0x000fce000000006f */
[----:B------:R-:W-:Y:S05]  /*60d0*/  WARPSYNC.COLLECTIVE R154, `(.L_x_265) ;  /* 0x000000009a087348 */ /* 0x000fea0003c00000 */
[----:B------:R0:W1:Y:S02]  /*60e0*/  SHFL.BFLY P0, R108, R155, R156, R157 ;  /* 0x0c00009c9b6c7389 */ /* 0x000064000000009d */
[----:B01----:R-:W-:Y:S05]  /*60f0*/  ENDCOLLECTIVE ;  /* 0x000000000000791b */ /* 0x003fea0003800000 */
.L_x_265:
[----:B------:R-:W-:Y:S01]  /*6100*/  PRMT R150, R91, 0x7632, R150 ;  /* 0x000076325b967816 */ /* 0x000fe20000000096 */
[----:B------:R-:W-:Y:S01]  /*6110*/  FADD.FTZ R104, R104, R151 ;  /* 0x0000009768687221 */ /* 0x000fe20000010000 */
[----:B------:R-:W-:-:S04]  /*6120*/  HFMA2 R156, -RZ, RZ, 0, 1.1920928955078125e-07 ;  /* 0x00000002ff9c7431 */ /* 0x000fc800000001ff */
[----:B------:R-:W-:Y:S02]  /*6130*/  MOV R155, R104 ;  /* 0x00000068009b7202 */ /* 0x000fe40000000f00 */
[----:B------:R-:W-:-:S07]  /*6140*/  MOV R105, R108 ;  /* 0x0000006c00697202 */ /* 0x000fce0000000f00 */
[----:B------:R-:W-:Y:S05]  /*6150*/  WARPSYNC.COLLECTIVE R154, `(.L_x_266) ;  /* 0x000000009a087348 */ /* 0x000fea0003c00000 */
[----:B------:R0:W1:Y:S02]  /*6160*/  SHFL.BFLY P0, R108, R155, R156, R157 ;  /* 0x0c00009c9b6c7389 */ /* 0x000064000000009d */
[----:B01----:R-:W-:Y:S05]  /*6170*/  ENDCOLLECTIVE ;  /* 0x000000000000791b */ /* 0x003fea0003800000 */
.L_x_266:
[----:B------:R-:W-:-:S05]  /*6180*/  FADD.FTZ R105, R105, R152 ;  /* 0x0000009869697221 */ /* 0x000fca0000010000 */
[----:B------:R-:W-:Y:S02]  /*6190*/  MOV R155, R105 ;  /* 0x00000069009b7202 */ /* 0x000fe40000000f00 */
[----:B------:R-:W-:-:S07]  /*61a0*/  MOV R107, R108 ;  /* 0x0000006c006b7202 */ /* 0x000fce0000000f00 */
[----:B------:R-:W-:Y:S05]  /*61b0*/  WARPSYNC.COLLECTIVE R154, `(.L_x_267) ;  /* 0x000000009a087348 */ /* 0x000fea0003c00000 */
[----:B------:R0:W1:Y:S02]  /*61c0*/  SHFL.BFLY P0, R108, R155, R156, R157 ;  /* 0x0c00009c9b6c7389 */ /* 0x000064000000009d */
[----:B01----:R-:W-:Y:S05]  /*61d0*/  ENDCOLLECTIVE ;  /* 0x000000000000791b */ /* 0x003fea0003800000 */
.L_x_267:
[----:B------:R-:W-:Y:S01]  /*61e0*/  FADD.FTZ R107, R104, R107 ;  /* 0x0000006b686b7221 */ /* 0x000fe20000010000 */
[----:B------:R-:W-:-:S04]  /*61f0*/  HFMA2 R156, -RZ, RZ, 0, 2.384185791015625e-07 ;  /* 0x00000004ff9c7431 */ /* 0x000fc800000001ff */
[----:B------:R-:W-:Y:S01]  /*6200*/  MOV R155, R107 ;  /* 0x0000006b009b7202 */ /* 0x000fe20000000f00 */
[----:B------:R-:W-:-:S07]  /*6210*/  IMAD.MOV.U32 R106, RZ, RZ, R108 ;  /* 0x000000ffff6a7224 */ /* 0x000fce00078e006c */
[----:B------:R-:W-:Y:S05]  /*6220*/  WARPSYNC.COLLECTIVE R154, `(.L_x_268) ;  /* 0x000000009a087348 */ /* 0x000fea0003c00000 */
[----:B------:R0:W1:Y:S02]  /*6230*/  SHFL.BFLY P0, R108, R155, R156, R157 ;  /* 0x0c00009c9b6c7389 */ /* 0x000064000000009d */
[----:B01----:R-:W-:Y:S05]  /*6240*/  ENDCOLLECTIVE ;  /* 0x000000000000791b */ /* 0x003fea0003800000 */
.L_x_268:
[----:B------:R-:W-:-:S05]  /*6250*/  FADD.FTZ R106, R105, R106 ;  /* 0x0000006a696a7221 */ /* 0x000fca0000010000 */
[----:B------:R-:W-:Y:S01]  /*6260*/  MOV R155, R106 ;  /* 0x0000006a009b7202 */ /* 0x000fe20000000f00 */
[----:B------:R-:W-:-:S07]  /*6270*/  FADD.FTZ R153, R107, R108 ;  /* 0x0000006c6b997221 */ /* 0x000fce0000010000 */
[----:B------:R-:W-:Y:S05]  /*6280*/  WARPSYNC.COLLECTIVE R154, `(.L_x_269) ;  /* 0x000000009a087348 */ /* 0x000fea0003c00000 */
[----:B------:R0:W1:Y:S02]  /*6290*/  SHFL.BFLY P0, R108, R155, R156, R157 ;  /* 0x0c00009c9b6c7389 */ /* 0x000064000000009d */
[----:B01----:R-:W-:Y:S05]  /*62a0*/  ENDCOLLECTIVE ;  /* 0x000000000000791b */ /* 0x003fea0003800000 */
.L_x_269:
[----:B------:R-:W-:Y:S01]  /*62b0*/  HFMA2 R156, -RZ, RZ, 0, 4.76837158203125e-07 ;  /* 0x00000008ff9c7431 */ /* 0x000fe200000001ff */
[----:B------:R-:W-:Y:S02]  /*62c0*/  MOV R155, R153 ;  /* 0x00000099009b7202 */ /* 0x000fe40000000f00 */
[----:B------:R-:W-:-:S07]  /*62d0*/  MOV R109, R108 ;  /* 0x0000006c006d7202 */ /* 0x000fce0000000f00 */
[----:B------:R-:W-:Y:S05]  /*62e0*/  WARPSYNC.COLLECTIVE R154, `(.L_x_270) ;  /* 0x000000009a087348 */ /* 0x000fea0003c00000 */
[----:B------:R0:W1:Y:S02]  /*62f0*/  SHFL.BFLY P0, R108, R155, R156, R157 ;  /* 0x0c00009c9b6c7389 */ /* 0x000064000000009d */
[----:B01----:R-:W-:Y:S05]  /*6300*/  ENDCOLLECTIVE ;  /* 0x000000000000791b */ /* 0x003fea0003800000 */
.L_x_270:
[----:B------:R-:W-:-:S04]  /*6310*/  FADD.FTZ R109, R106, R109 ;  /* 0x0000006d6a6d7221 */ /* 0x000fc80000010000 */
[----:B------:R-:W-:Y:S02]  /*6320*/  IMAD.MOV.U32 R155, RZ, RZ, R109 ;  /* 0x000000ffff9b7224 */ /* 0x000fe400078e006d */
[----:B------:R-:W-:-:S07]  /*6330*/  FADD.FTZ R151, R153, R108 ;  /* 0x0000006c99977221 */ /* 0x000fce0000010000 */
[----:B------:R-:W-:Y:S05]  /*6340*/  WARPSYNC.COLLECTIVE R154, `(.L_x_271) ;  /* 0x000000009a087348 */ /* 0x000fea0003c00000 */
[----:B------:R0:W1:Y:S02]  /*6350*/  SHFL.BFLY P0, R108, R155, R156, R157 ;  /* 0x0c00009c9b6c7389 */ /* 0x000064000000009d */
[----:B01----:R-:W-:Y:S05]  /*6360*/  ENDCOLLECTIVE ;  /* 0x000000000000791b */ /* 0x003fea0003800000 */
.L_x_271:
[----:B------:R-:W-:Y:S01]  /*6370*/  HFMA2 R156, -RZ, RZ, 0, 9.5367431640625e-07 ;  /* 0x00000010ff9c7431 */ /* 0x000fe200000001ff */
[----:B------:R-:W-:Y:S02]  /*6380*/  MOV R155, R151 ;  /* 0x00000097009b7202 */ /* 0x000fe40000000f00 */
[----:B------:R-:W-:-:S07]  /*6390*/  MOV R110, R108 ;  /* 0x0000006c006e7202 */ /* 0x000fce0000000f00 */
[----:B------:R-:W-:Y:S05]  /*63a0*/  WARPSYNC.COLLECTIVE R154, `(.L_x_272) ;  /* 0x000000009a087348 */ /* 0x000fea0003c00000 */
[----:B------:R0:W1:Y:S02]  /*63b0*/  SHFL.BFLY P0, R108, R155, R156, R157 ;  /* 0x0c00009c9b6c7389 */ /* 0x000064000000009d */
[----:B01----:R-:W-:Y:S05]  /*63c0*/  ENDCOLLECTIVE ;  /* 0x000000000000791b */ /* 0x003fea0003800000 */
.L_x_272:
[--C-:B------:R-:W-:Y:S01]  /*63d0*/  FADD.FTZ R104, R109, R110.reuse ;  /* 0x0000006e6d687221 */ /* 0x100fe20000010000 */
[----:B------:R-:W-:-:S04]  /*63e0*/  PRMT R110, R89, 0x7632, R110 ;  /* 0x00007632596e7816 */ /* 0x000fc8000000006e */
[----:B------:R-:W-:Y:S02]  /*63f0*/  MOV R155, R104 ;  /* 0x00000068009b7202 */ /* 0x000fe40000000f00 */
[----:B------:R-:W-:-:S07]  /*6400*/  MOV R152, R108 ;  /* 0x0000006c00987202 */ /* 0x000fce0000000f00 */
[----:B------:R-:W-:Y:S05]  /*6410*/  WARPSYNC.COLLECTIVE R154, `(.L_x_273) ;  /* 0x000000009a087348 */ /* 0x000fea0003c00000 */
[----:B------:R0:W1:Y:S02]  /*6420*/  SHFL.BFLY P0, R108, R155, R156, R157 ;  /* 0x0c00009c9b6c7389 */ /* 0x000064000000009d */
[----:B01----:R-:W-:Y:S05]  /*6430*/  ENDCOLLECTIVE ;  /* 0x000000000000791b */ /* 0x003fea0003800000 */
.L_x_273:
[----:B------:R-:W-:Y:S02]  /*6440*/  MOV R105, R108 ;  /* 0x0000006c00697202 */ /* 0x000fe40000000f00 */
[----:B------:R-:W-:Y:S01]  /*6450*/  PRMT R108, R90, 0x7632, R108 ;  /* 0x000076325a6c7816 */ /* 0x000fe2000000006c */
[----:B------:R-:W-:Y:S06]  /*6460*/  BRA `(.L_x_274) ;  /* 0xffffffb000f87947 */ /* 0x000fec000383ffff */
.L_x_275:
        /* <DEDUP_REMOVED lines=9> */
.L_x_11154:


//--------------------- .text._ZN10layer_norm13ln_bwd_kernelINS_13Kernel_traitsI13__nv_bfloat16S2_S2_S2_fjLj512ELj1ELj4ELj1ELj16ENS_18Kernel_traits_baseILj512ES2_S2_S2_S2_fjLj128EEEEELb0ELb1ELb1ELb1EEEvNS_9BwdParamsE --------------------------
	.section	.text._ZN10layer_norm13ln_bwd_kernelINS_13Kernel_traitsI13__nv_bfloat16S2_S2_S2_fjLj512ELj1ELj4ELj1ELj16ENS_18Kernel_traits_baseILj512ES2_S2_S2_S2_fjLj128EEEEELb0ELb1ELb1ELb1EEEvNS_9BwdParamsE,"ax",@progbits
	.align	128
        .global         _ZN10layer_norm13ln_bwd_kernelINS_13Kernel_traitsI13__nv_bfloat16S2_S2_S2_fjLj512ELj1ELj4ELj1ELj16ENS_18Kernel_traits_baseILj512ES2_S2_S2_S2_fjLj128EEEEELb0ELb1ELb1ELb1EEEvNS_9BwdParamsE
        .type           _ZN10layer_norm13ln_bwd_kernelINS_13Kernel_traitsI13__nv_bfloat16S2_S2_S2_fjLj512ELj1ELj4ELj1ELj16ENS_18Kernel_traits_baseILj512ES2_S2_S2_S2_fjLj128EEEEELb0ELb1ELb1ELb1EEEvNS_9BwdParamsE,@function
        .size           _ZN10layer_norm13ln_bwd_kernelINS_13Kernel_traitsI13__nv_bfloat16S2_S2_S2_fjLj512ELj1ELj4ELj1ELj16ENS_18Kernel_traits_baseILj512ES2_S2_S2_S2_fjLj128EEEEELb0ELb1ELb1ELb1EEEvNS_9BwdParamsE,(.L_x_11155 - _ZN10layer_norm13ln_bwd_kernelINS_13Kernel_traitsI13__nv_bfloat16S2_S2_S2_fjLj512ELj1ELj4ELj1ELj16ENS_18Kernel_traits_baseILj512ES2_S2_S2_S2_fjLj128EEEEELb0ELb1ELb1ELb1EEEvNS_9BwdParamsE)
        .other          _ZN10layer_norm13ln_bwd_kernelINS_13Kernel_traitsI13__nv_bfloat16S2_S2_S2_fjLj512ELj1ELj4ELj1ELj16ENS_18Kernel_traits_baseILj512ES2_S2_S2_S2_fjLj128EEEEELb0ELb1ELb1ELb1EEEvNS_9BwdParamsE,@"STO_CUDA_ENTRY STV_DEFAULT"
_ZN10layer_norm13ln_bwd_kernelINS_13Kernel_traitsI13__nv_bfloat16S2_S2_S2_fjLj512ELj1ELj4ELj1ELj16ENS_18Kernel_traits_baseILj512ES2_S2_S2_S2_fjLj128EEEEELb0ELb1ELb1ELb1EEEvNS_9BwdParamsE:
.text._ZN10layer_norm13ln_bwd_kernelINS_13Kernel_traitsI13__nv_bfloat16S2_S2_S2_fjLj512ELj1ELj4ELj1ELj16ENS_18Kernel_traits_baseILj512ES2_S2_S2_S2_fjLj128EEEEELb0ELb1ELb1ELb1EEEvNS_9BwdParamsE:
        /* <DEDUP_REMOVED lines=33> */
[----:B0-----:R-:W-:Y:S01]  /*0210*/  SHF.R.U32.HI R0, RZ, 0x5, R2 ;  /* 0x00000005ff007819 */ /* 0x001fe20000011602 */
[----:B------:R-:W0:Y:S01]  /*0220*/  LDCU.64 UR10, c[0x0][0x3c0] ;  /* 0x00007800ff0a77ac */ /* 0x000e220008000a00 */
[----:B------:R-:W-:Y:S02]  /*0230*/  CS2R R32, SRZ ;  /* 0x0000000000207805 */ /* 0x000fe4000001ff00 */
[----:B------:R-:W-:Y:S02]  /*0240*/  CS2R R30, SRZ ;  /* 0x00000000001e7805 */ /* 0x000fe4000001ff00 */
[----:B------:R-:W-:-:S02]  /*0250*/  LOP3.LUT R120, R0, UR4, RZ, 0xfc, !PT ;  /* 0x0000000400787c12 */ /* 0x000fc4000f8efcff */
[----:B------:R-:W-:Y:S02]  /*0260*/  CS2R R28, SRZ ;  /* 0x00000000001c7805 */ /* 0x000fe4000001ff00 */
[----:B------:R-:W-:Y:S02]  /*0270*/  LOP3.LUT R0, R2, 0x1f, RZ, 0xc0, !PT ;  /* 0x0000001f02007812 */ /* 0x000fe400078ec0ff */
[----:B--2---:R-:W-:-:S13]  /*0280*/  ISETP.GE.AND P0, PT, R120, UR8, PT ;  /* 0x0000000878007c0c */ /* 0x004fda000bf06270 */
[----:B01-34-:R-:W-:Y:S05]  /*0290*/  @P0 BRA `(.L_x_277) ;  /* 0x0000004c00080947 */ /* 0x01bfea0003800000 */
[----:B------:R-:W0:Y:S08]  /*02a0*/  LDC.64 R10, c[0x0][0x3e8] ;  /* 0x0000fa00ff0a7b82 */ /* 0x000e300000000a00 */
[----:B------:R-:W1:Y:S08]  /*02b0*/  LDC.64 R12, c[0x0][0x3d0] ;  /* 0x0000f400ff0c7b82 */ /* 0x000e700000000a00 */
[----:B------:R-:W2:Y:S01]  /*02c0*/  LDC.U8 R2, c[0x0][0x410] ;  /* 0x00010400ff027b82 */ /* 0x000ea20000000000 */
[----:B0-----:R-:W-:-:S05]  /*02d0*/  IMAD.WIDE.U32 R10, R0, 0x10, R10 ;  /* 0x00000010000a7825 */ /* 0x001fca00078e000a */
[----:B------:R-:W3:Y:S01]  /*02e0*/  LDG.E.128 R64, desc[UR6][R10.64+0x200] ;  /* 0x000200060a407981 */ /* 0x000ee2000c1e1d00 */
[----:B-1----:R-:W-:-:S03]  /*02f0*/  IMAD.WIDE.U32 R12, R0, 0x10, R12 ;  /* 0x00000010000c7825 */ /* 0x002fc600078e000c */
[----:B------:R0:W4:Y:S04]  /*0300*/  LDG.E.128 R72, desc[UR6][R10.64] ;  /* 0x000000060a487981 */ /* 0x000128000c1e1d00 */
[----:B------:R-:W5:Y:S04]  /*0310*/  LDG.E.128 R68, desc[UR6][R12.64+0x200] ;  /* 0x000200060c447981 */ /* 0x000f68000c1e1d00 */
[----:B------:R4:W2:Y:S01]  /*0320*/  LDG.E.128 R76, desc[UR6][R12.64] ;  /* 0x000000060c4c7981 */ /* 0x0008a2000c1e1d00 */
[----:B------:R-:W-:Y:S01]  /*0330*/  HFMA2 R80, -RZ, RZ, 0, 0 ;  /* 0x00000000ff507431 */ /* 0x000fe200000001ff */
[----:B---3--:R-:W-:-:S02]  /*0340*/  PRMT R4, R64, 0x7632, R4 ;  /* 0x0000763240047816 */ /* 0x008fc40000000004 */
[----:B------:R-:W-:Y:S02]  /*0350*/  PRMT R5, R65, 0x7632, R5 ;  /* 0x0000763241057816 */ /* 0x000fe40000000005 */
[----:B------:R-:W-:Y:S02]  /*0360*/  PRMT R6, R66, 0x7632, R6 ;  /* 0x0000763242067816 */ /* 0x000fe40000000006 */
[----:B------:R-:W-:Y:S02]  /*0370*/  PRMT R7, R67, 0x7632, R7 ;  /* 0x0000763243077816 */ /* 0x000fe40000000007 */
[----:B-----5:R-:W-:Y:S02]  /*0380*/  PRMT R8, R68, 0x7632, R8 ;  /* 0x0000763244087816 */ /* 0x020fe40000000008 */
[----:B------:R-:W-:Y:S02]  /*0390*/  PRMT R9, R69, 0x7632, R9 ;  /* 0x0000763245097816 */ /* 0x000fe40000000009 */
[----:B0-----:R-:W-:-:S02]  /*03a0*/  PRMT R10, R70, 0x7632, R10 ;  /* 0x00007632460a7816 */ /* 0x001fc4000000000a */
[----:B------:R-:W-:Y:S02]  /*03b0*/  PRMT R11, R71, 0x7632, R11 ;  /* 0x00007632470b7816 */ /* 0x000fe4000000000b */
[----:B----4-:R-:W-:Y:S02]  /*03c0*/  PRMT R12, R72, 0x7632, R12 ;  /* 0x00007632480c7816 */ /* 0x010fe4000000000c */
[----:B------:R-:W-:Y:S02]  /*03d0*/  PRMT R13, R73, 0x7632, R13 ;  /* 0x00007632490d7816 */ /* 0x000fe4000000000d */
[----:B------:R-:W-:Y:S02]  /*03e0*/  PRMT R14, R74, 0x7632, R14 ;  /* 0x000076324a0e7816 */ /* 0x000fe4000000000e */
[----:B------:R-:W-:Y:S02]  /*03f0*/  PRMT R15, R75, 0x7632, R15 ;  /* 0x000076324b0f7816 */ /* 0x000fe4000000000f */
[----:B--2---:R-:W-:-:S02]  /*0400*/  PRMT R16, R76, 0x7632, R16 ;  /* 0x000076324c107816 */ /* 0x004fc40000000010 */
[----:B------:R-:W-:Y:S02]  /*0410*/  PRMT R17, R77, 0x7632, R17 ;  /* 0x000076324d117816 */ /* 0x000fe40000000011 */
[----:B------:R-:W-:Y:S02]  /*0420*/  PRMT R18, R78, 0x7632, R18 ;  /* 0x000076324e127816 */ /* 0x000fe40000000012 */
[----:B------:R-:W-:-:S07]  /*0430*/  PRMT R19, R79, 0x7632, R19 ;  /* 0x000076324f137816 */ /* 0x000fce0000000013 */
.L_x_322:
[----:B------:R-:W0:Y:S08]  /*0440*/  LDC.64 R128, c[0x0][0x3f8] ;  /* 0x0000fe00ff807b82 */ /* 0x000e300000000a00 */
[----:B------:R-:W1:Y:S08]  /*0450*/  LDC.64 R124, c[0x0][0x3f0] ;  /* 0x0000fc00ff7c7b82 */ /* 0x000e700000000a00 */
[----:B------:R-:W2:Y:S01]  /*0460*/  LDC.64 R126, c[0x0][0x3c8] ;  /* 0x0000f200ff7e7b82 */ /* 0x000ea20000000a00 */
[----:B0-----:R-:W-:-:S05]  /*0470*/  IMAD.WIDE R144, R120, 0x4, R128 ;  /* 0x0000000478907825 */ /* 0x001fca00078e0280 */
[----:B------:R-:W3:Y:S01]  /*0480*/  LDG.E R121, desc[UR6][R144.64] ;  /* 0x0000000690797981 */ /* 0x000ee2000c1e1900 */
[----:B-1----:R-:W-:-:S06]  /*0490*/  IMAD.WIDE R124, R120, 0x4, R124 ;  /* 0x00000004787c7825 */ /* 0x002fcc00078e027c */
[----:B------:R0:W5:Y:S01]  /*04a0*/  LDG.E R124, desc[UR6][R124.64] ;  /* 0x000000067c7c7981 */ /* 0x000162000c1e1900 */
[----:B--2---:R-:W-:-:S05]  /*04b0*/  IMAD.WIDE R126, R120, 0x4, R126 ;  /* 0x00000004787e7825 */ /* 0x004fca00078e027e */
[----:B------:R0:W5:Y:S01]  /*04c0*/  LDG.E R128, desc[UR6][R126.64] ;  /* 0x000000067e807981 */ /* 0x000162000c1e1900 */
[----:B------:R-:W-:Y:S01]  /*04d0*/  BSSY.RECONVERGENT B1, `(.L_x_278) ;  /* 0x00000ea000017945 */ /* 0x000fe20003800200 */
[----:B------:R-:W-:Y:S02]  /*04e0*/  MOV R129, RZ ;  /* 0x000000ff00817202 */ /* 0x000fe40000000f00 */
[----:B------:R-:W-:Y:S02]  /*04f0*/  MOV R143, RZ ;  /* 0x000000ff008f7202 */ /* 0x000fe40000000f00 */
[----:B---3--:R-:W-:-:S13]  /*0500*/  ISETP.GE.AND P3, PT, R121, 0x1, PT ;  /* 0x000000017900780c */ /* 0x008fda0003f66270 */
[----:B0-----:R-:W-:Y:S05]  /*0510*/  @!P3 BRA `(.L_x_279) ;  /* 0x0000000c0058b947 */ /* 0x001fea0003800000 */
[----:B------:R-:W0:Y:S01]  /*0520*/  LDC.64 R112, c[0x0][0x3a8] ;  /* 0x0000ea00ff707b82 */ /* 0x000e220000000a00 */
[----:B------:R-:W-:Y:S01]  /*0530*/  IMAD R3, R120, UR9, RZ ;  /* 0x0000000978037c24 */ /* 0x000fe2000f8e02ff */
[----:B------:R-:W-:-:S04]  /*0540*/  IADD3 R105, PT, PT, R121, -0x1, RZ ;  /* 0xffffffff79697810 */ /* 0x000fc80007ffe0ff */
[----:B------:R-:W-:Y:S01]  /*0550*/  SHF.R.S32.HI R104, RZ, 0x1f, R3 ;  /* 0x0000001fff687819 */ /* 0x000fe20000011403 */
[----:B------:R-:W-:Y:S01]  /*0560*/  IMAD R105, R105, UR9, RZ ;  /* 0x0000000969697c24 */ /* 0x000fe2000f8e02ff */
[----:B------:R-:W1:Y:S02]  /*0570*/  LDC.64 R116, c[0x0][0x428] ;  /* 0x00010a00ff747b82 */ /* 0x000e640000000a00 */
[----:B------:R-:W-:Y:S02]  /*0580*/  LEA.HI R3, R104, R3, RZ, 0x3 ;  /* 0x0000000368037211 */ /* 0x000fe400078f18ff */
[----:B------:R-:W-:Y:S02]  /*0590*/  SHF.R.S32.HI R104, RZ, 0x1f, R105 ;  /* 0x0000001fff687819 */ /* 0x000fe40000011469 */
[----:B------:R-:W-:Y:S02]  /*05a0*/  LEA.HI.SX32 R125, R3, R0, 0x1d ;  /* 0x00000000037d7211 */ /* 0x000fe400078feaff */
[----:B------:R-:W-:-:S02]  /*05b0*/  LEA.HI R3, R104, R105, RZ, 0x3 ;  /* 0x0000006968037211 */ /* 0x000fc400078f18ff */
[----:B------:R-:W-:Y:S02]  /*05c0*/  LEA R122, P0, R120, UR10, 0x2 ;  /* 0x0000000a787a7c11 */ /* 0x000fe4000f8010ff */
[----:B------:R-:W-:Y:S02]  /*05d0*/  LEA.HI.SX32 R119, R3, R0, 0x1d ;  /* 0x0000000003777211 */ /* 0x000fe400078feaff */
[----:B------:R-:W-:Y:S01]  /*05e0*/  SHF.R.S32.HI R3, RZ, 0x1f, R120 ;  /* 0x0000001fff037819 */ /* 0x000fe20000011478 */
[----:B0-----:R-:W-:-:S03]  /*05f0*/  IMAD.WIDE.U32 R104, R125, 0x10, R112 ;  /* 0x000000107d687825 */ /* 0x001fc600078e0070 */
[----:B------:R-:W-:Y:S02]  /*0600*/  LEA.HI.X R123, R120, UR11, R3, 0x2, P0 ;  /* 0x0000000b787b7c11 */ /* 0x000fe400080f1403 */
[----:B------:R-:W-:Y:S01]  /*0610*/  IADD3 R129, PT, PT, R125, 0x20, RZ ;  /* 0x000000207d817810 */ /* 0x000fe20007ffe0ff */
[----:B------:R-:W2:Y:S01]  /*0620*/  LDG.E.128 R104, desc[UR6][R104.64] ;  /* 0x0000000668687981 */ /* 0x000ea2000c1e1d00 */
[----:B-1----:R-:W-:-:S03]  /*0630*/  IMAD.WIDE.U32 R108, R119, 0x10, R116 ;  /* 0x00000010776c7825 */ /* 0x002fc600078e0074 */
[----:B------:R0:W3:Y:S01]  /*0640*/  LDG.E R3, desc[UR6][R122.64] ;  /* 0x000000067a037981 */ /* 0x0000e2000c1e1900 */
[----:B------:R-:W-:-:S03]  /*0650*/  IMAD.WIDE.U32 R112, R129, 0x10, R112 ;  /* 0x0000001081707825 */ /* 0x000fc600078e0070 */
[----:B------:R-:W4:Y:S04]  /*0660*/  LDG.E.128 R108, desc[UR6][R108.64] ;  /* 0x000000066c6c7981 */ /* 0x000f28000c1e1d00 */
[----:B------:R-:W4:Y:S01]  /*0670*/  LDG.E.128 R112, desc[UR6][R112.64] ;  /* 0x0000000670707981 */ /* 0x000f22000c1e1d00 */
[----:B------:R-:W-:-:S05]  /*0680*/  IADD3 R119, PT, PT, R119, 0x20, RZ ;  /* 0x0000002077777810 */ /* 0x000fca0007ffe0ff */
[----:B------:R-:W-:-:S06]  /*0690*/  IMAD.WIDE.U32 R116, R119, 0x10, R116 ;  /* 0x0000001077747825 */ /* 0x000fcc00078e0074 */
[----:B------:R-:W4:Y:S01]  /*06a0*/  LDG.E.128 R116, desc[UR6][R116.64] ;  /* 0x0000000674747981 */ /* 0x000f22000c1e1d00 */
[----:B------:R-:W-:Y:S02]  /*06b0*/  MOV R126, UR20 ;  /* 0x00000014007e7c02 */ /* 0x000fe40008000f00 */
[----:B------:R-:W-:Y:S02]  /*06c0*/  MOV R127, UR21 ;  /* 0x00000015007f7c02 */ /* 0x000fe40008000f00 */
[----:B------:R-:W-:-:S04]  /*06d0*/  ISETP.NE.U32.AND P0, PT, R126, RZ, PT ;  /* 0x000000ff7e00720c */ /* 0x000fc80003f05070 */
[----:B------:R-:W-:-:S13]  /*06e0*/  ISETP.NE.AND.EX P0, PT, R127, RZ, PT, P0 ;  /* 0x000000ff7f00720c */ /* 0x000fda0003f05300 */
[----:B------:R-:W0:Y:S08]  /*06f0*/  @P0 LDC.64 R130, c[0x0][0x438] ;  /* 0x00010e00ff820b82 */ /* 0x000e300000000a00 */
[----:B------:R-:W1:Y:S01]  /*0700*/  @P0 LDC.64 R132, c[0x0][0x438] ;  /* 0x00010e00ff840b82 */ /* 0x000e620000000a00 */
[----:B------:R-:W-:Y:S01]  /*0710*/  ISETP.NE.AND P1, PT, R2, RZ, PT ;  /* 0x000000ff0200720c */ /* 0x000fe20003f25270 */
[----:B0-----:R-:W-:-:S05]  /*0720*/  @P0 IMAD.WIDE.U32 R122, R125, 0x10, R130 ;  /* 0x000000107d7a0825 */ /* 0x001fca00078e0082 */
[----:B------:R-:W5:Y:S01]  /*0730*/  @P0 LDG.E.128 R24, desc[UR6][R122.64] ;  /* 0x000000067a180981 */ /* 0x000f62000c1e1d00 */
[----:B-1----:R-:W-:-:S05]  /*0740*/  @P0 IMAD.WIDE.U32 R130, R129, 0x10, R132 ;  /* 0x0000001081820825 */ /* 0x002fca00078e0084 */
[----:B------:R0:W5:Y:S01]  /*0750*/  @P0 LDG.E.128 R20, desc[UR6][R130.64] ;  /* 0x0000000682140981 */ /* 0x000162000c1e1d00 */
[----:B------:R-:W-:Y:S02]  /*0760*/  SHF.L.U32 R144, R71, 0x10, RZ ;  /* 0x0000001047907819 */ /* 0x000fe400000006ff */
[C---:B--2---:R-:W-:Y:S02]  /*0770*/  PRMT R125, R104.reuse, 0x7632, R125 ;  /* 0x00007632687d7816 */ /* 0x044fe4000000007d */
[----:B------:R-:W-:Y:S02]  /*0780*/  SHF.L.U32 R104, R104, 0x10, RZ ;  /* 0x0000001068687819 */ /* 0x000fe400000006ff */
[----:B---3--:R-:W-:Y:S02]  /*0790*/  FSEL R136, R3, RZ, !P1 ;  /* 0x000000ff03887208 */ /* 0x008fe40004800000 */
[C---:B------:R-:W-:Y:S02]  /*07a0*/  PRMT R133, R106.reuse, 0x7632, R133 ;  /* 0x000076326a857816 */ /* 0x040fe40000000085 */
[----:B------:R-:W-:-:S02]  /*07b0*/  SHF.L.U32 R159, R106, 0x10, RZ ;  /* 0x000000106a9f7819 */ /* 0x000fc400000006ff */
[----:B------:R-:W-:Y:S01]  /*07c0*/  PRMT R106, R107, 0x7632, R106 ;  /* 0x000076326b6a7816 */ /* 0x000fe2000000006a */
[----:B------:R-:W-:Y:S01]  /*07d0*/  FADD.FTZ R3, -R136, R104 ;  /* 0x0000006888037221 */ /* 0x000fe20000010100 */
[C---:B------:R-:W-:Y:S02]  /*07e0*/  SHF.L.U32 R161, R105.reuse, 0x10, RZ ;  /* 0x0000001069a17819 */ /* 0x040fe400000006ff */
[----:B------:R-:W-:Y:S02]  /*07f0*/  PRMT R129, R105, 0x7632, R129 ;  /* 0x0000763269817816 */ /* 0x000fe40000000081 */
[C---:B----4-:R-:W-:Y:S02]  /*0800*/  PRMT R132, R108.reuse, 0x7632, R132 ;  /* 0x000076326c847816 */ /* 0x050fe40000000084 */
[----:B------:R-:W-:Y:S02]  /*0810*/  SHF.L.U32 R105, R108, 0x10, RZ ;  /* 0x000000106c697819 */ /* 0x000fe400000006ff */
[----:B------:R-:W-:Y:S01]  /*0820*/  SHF.L.U32 R106, R106, 0x10, RZ ;  /* 0x000000106a6a7819 */ /* 0x000fe200000006ff */
[----:B-----5:R-:W-:Y:S01]  /*0830*/  FMUL.FTZ R3, R128, R3 ;  /* 0x0000000380037220 */ /* 0x020fe20000410000 */
[----:B------:R-:W-:-:S02]  /*0840*/  PRMT R108, R112, 0x7632, R108 ;  /* 0x00007632706c7816 */ /* 0x000fc4000000006c */
[----:B------:R-:W-:Y:S01]  /*0850*/  SHF.L.U32 R104, R76, 0x10, RZ ;  /* 0x000000104c687819 */ /* 0x000fe200000006ff */
[C---:B------:R-:W-:Y:S01]  /*0860*/  FADD.FTZ R161, -R136.reuse, R161 ;  /* 0x000000a188a17221 */ /* 0x040fe20000010100 */
[----:B------:R-:W-:Y:S01]  /*0870*/  SHF.L.U32 R157, R107, 0x10, RZ ;  /* 0x000000106b9d7819 */ /* 0x000fe200000006ff */
[----:B------:R-:W-:Y:S01]  /*0880*/  FADD.FTZ R153, -R136, R106 ;  /* 0x0000006a88997221 */ /* 0x000fe20000010100 */
[C---:B0-----:R-:W-:Y:S02]  /*0890*/  PRMT R130, R109.reuse, 0x7632, R130 ;  /* 0x000076326d827816 */ /* 0x041fe40000000082 */
[----:B------:R-:W-:Y:S01]  /*08a0*/  SHF.L.U32 R107, R109, 0x10, RZ ;  /* 0x000000106d6b7819 */ /* 0x000fe200000006ff */
[-C--:B------:R-:W-:Y:S01]  /*08b0*/  FMUL.FTZ R104, R104, R105.reuse ;  /* 0x0000006968687220 */ /* 0x080fe20000410000 */
[----:B------:R-:W-:Y:S01]  /*08c0*/  PRMT R123, R110, 0x7632, R123 ;  /* 0x000076326e7b7816 */ /* 0x000fe2000000007b */
[----:B------:R-:W-:Y:S01]  /*08d0*/  FADD.FTZ R80, R80, R105 ;  /* 0x0000006950507221 */ /* 0x000fe20000010000 */
[----:B------:R-:W-:Y:S01]  /*08e0*/  SHF.L.U32 R109, R110, 0x10, RZ ;  /* 0x000000106e6d7819 */ /* 0x000fe200000006ff */
[----:B------:R-:W-:Y:S01]  /*08f0*/  FFMA.FTZ R28, R3, R105, R28 ;  /* 0x00000069031c7223 */ /* 0x000fe2000001001c */
[----:B------:R-:W-:-:S02]  /*0900*/  SHF.L.U32 R151, R112, 0x10, RZ ;  /* 0x0000001070977819 */ /* 0x000fc400000006ff */
[----:B------:R-:W-:Y:S01]  /*0910*/  SHF.L.U32 R108, R108, 0x10, RZ ;  /* 0x000000106c6c7819 */ /* 0x000fe200000006ff */
[----:B------:R-:W-:Y:S01]  /*0920*/  FMUL.FTZ R105, R128, R161 ;  /* 0x000000a180697220 */ /* 0x000fe20000410000 */
[----:B------:R-:W-:Y:S02]  /*0930*/  PRMT R110, R113, 0x7632, R110 ;  /* 0x00007632716e7816 */ /* 0x000fe4000000006e */
[C---:B------:R-:W-:Y:S02]  /*0940*/  PRMT R112, R114.reuse, 0x7632, R112 ;  /* 0x0000763272707816 */ /* 0x040fe40000000070 */
[----:B------:R-:W-:Y:S02]  /*0950*/  SHF.L.U32 R131, R114, 0x10, RZ ;  /* 0x0000001072837819 */ /* 0x000fe400000006ff */
        /* <DEDUP_REMOVED lines=11> */
[----:B------:R-:W-:Y:S01]  /*0a10*/  FMUL.FTZ R107, R128, R159 ;  /* 0x0000009f806b7220 */ /* 0x000fe20000410000 */
[----:B------:R-:W-:-:S02]  /*0a20*/  SHF.L.U32 R114, R114, 0x10, RZ ;  /* 0x0000001072727819 */ /* 0x000fc400000006ff */
[----:B------:R-:W-:Y:S01]  /*0a30*/  SHF.L.U32 R108, R78, 0x10, RZ ;  /* 0x000000104e6c7819 */ /* 0x000fe200000006ff */
[----:B------:R-:W-:Y:S01]  /*0a40*/  FADD.FTZ R157, -R136, R157 ;  /* 0x0000009d889d7221 */ /* 0x000fe20000010100 */
[----:B------:R-:W-:Y:S02]  /*0a50*/  SHF.L.U32 R113, R129, 0x10, RZ ;  /* 0x0000001081717819 */ /* 0x000fe400000006ff */
[----:B------:R-:W-:Y:S02]  /*0a60*/  SHF.L.U32 R115, R133, 0x10, RZ ;  /* 0x0000001085737819 */ /* 0x000fe400000006ff */
[----:B------:R-:W-:Y:S01]  /*0a70*/  SHF.L.U32 R112, R112, 0x10, RZ ;  /* 0x0000001070707819 */ /* 0x000fe200000006ff */
[C---:B------:R-:W-:Y:S01]  /*0a80*/  FADD.FTZ R155, -R136.reuse, R125 ;  /* 0x0000007d889b7221 */ /* 0x040fe20000010100 */
[C---:B------:R-:W-:Y:S01]  /*0a90*/  PRMT R122, R111.reuse, 0x7632, R122 ;  /* 0x000076326f7a7816 */ /* 0x040fe2000000007a */
[C---:B------:R-:W-:Y:S01]  /*0aa0*/  FADD.FTZ R137, -R136.reuse, R110 ;  /* 0x0000006e88897221 */ /* 0x040fe20000010100 */
[----:B------:R-:W-:Y:S01]  /*0ab0*/  SHF.L.U32 R111, R111, 0x10, RZ ;  /* 0x000000106f6f7819 */ /* 0x000fe200000006ff */
[----:B------:R-:W-:Y:S01]  /*0ac0*/  FADD.FTZ R125, -R136, R114 ;  /* 0x00000072887d7221 */ /* 0x000fe20000010100 */
[----:B------:R-:W-:Y:S01]  /*0ad0*/  SHF.L.U32 R110, R79, 0x10, RZ ;  /* 0x000000104f6e7819 */ /* 0x000fe200000006ff */
[-C--:B------:R-:W-:Y:S01]  /*0ae0*/  FMUL.FTZ R108, R108, R109.reuse ;  /* 0x0000006d6c6c7220 */ /* 0x080fe20000410000 */
[----:B------:R-:W-:Y:S01]  /*0af0*/  FADD.FTZ R88, R88, R109 ;  /* 0x0000006d58587221 */ /* 0x000fe20000010000 */
[----:B------:R-:W-:Y:S01]  /*0b00*/  FFMA.FTZ R32, R107, R109, R32 ;  /* 0x0000006d6b207223 */ /* 0x000fe20000010020 */
[C---:B------:R-:W-:Y:S01]  /*0b10*/  FADD.FTZ R113, -R136.reuse, R113 ;  /* 0x0000007188717221 */ /* 0x040fe20000010100 */
[C---:B------:R-:W-:Y:S01]  /*0b20*/  FADD.FTZ R115, -R136.reuse, R115 ;  /* 0x0000007388737221 */ /* 0x040fe20000010100 */
[C---:B------:R-:W-:Y:S01]  /*0b30*/  FADD.FTZ R151, -R136.reuse, R151 ;  /* 0x0000009788977221 */ /* 0x040fe20000010100 */
[C---:B------:R-:W-:Y:S01]  /*0b40*/  FADD.FTZ R149, -R136.reuse, R149 ;  /* 0x0000009588957221 */ /* 0x040fe20000010100 */
[C---:B------:R-:W-:Y:S01]  /*0b50*/  FADD.FTZ R131, -R136.reuse, R131 ;  /* 0x0000008388837221 */ /* 0x040fe20000010100 */
[C---:B------:R-:W-:Y:S01]  /*0b60*/  FADD.FTZ R133, -R136.reuse, R134 ;  /* 0x0000008688857221 */ /* 0x040fe20000010100 */
[----:B------:R-:W-:Y:S01]  /*0b70*/  FADD.FTZ R129, -R136, R112 ;  /* 0x0000007088817221 */ /* 0x000fe20000010100 */
[----:B------:R-:W-:Y:S01]  /*0b80*/  SHF.L.U32 R114, R16, 0x10, RZ ;  /* 0x0000001010727819 */ /* 0x000fe200000006ff */
[----:B------:R-:W-:Y:S01]  /*0b90*/  FMUL.FTZ R109, R128, R157 ;  /* 0x0000009d806d7220 */ /* 0x000fe20000410000 */
[----:B------:R-:W-:-:S02]  /*0ba0*/  SHF.L.U32 R132, R132, 0x10, RZ ;  /* 0x0000001084847819 */ /* 0x000fc400000006ff */
[C---:B------:R-:W-:Y:S02]  /*0bb0*/  PRMT R136, R116.reuse, 0x7632, R136 ;  /* 0x0000763274887816 */ /* 0x040fe40000000088 */
[----:B------:R-:W-:Y:S02]  /*0bc0*/  SHF.L.U32 R145, R116, 0x10, RZ ;  /* 0x0000001074917819 */ /* 0x000fe400000006ff */
[----:B------:R-:W-:Y:S02]  /*0bd0*/  SHF.L.U32 R116, R17, 0x10, RZ ;  /* 0x0000001011747819 */ /* 0x000fe400000006ff */
[----:B------:R-:W-:Y:S01]  /*0be0*/  SHF.L.U32 R130, R130, 0x10, RZ ;  /* 0x0000001082827819 */ /* 0x000fe200000006ff */
[-C--:B------:R-:W-:Y:S01]  /*0bf0*/  FMUL.FTZ R110, R110, R111.reuse ;  /* 0x0000006f6e6e7220 */ /* 0x080fe20000410000 */
[----:B------:R-:W-:Y:S01]  /*0c00*/  FADD.FTZ R90, R90, R111 ;  /* 0x0000006f5a5a7221 */ /* 0x000fe20000010000 */
[----:B------:R-:W-:Y:S01]  /*0c10*/  FFMA.FTZ R34, R109, R111, R34 ;  /* 0x0000006f6d227223 */ /* 0x000fe20000010022 */
[----:B------:R-:W-:Y:S01]  /*0c20*/  FMUL.FTZ R111, R114, R132 ;  /* 0x00000084726f7220 */ /* 0x000fe20000410000 */
[C---:B------:R-:W-:Y:S01]  /*0c30*/  PRMT R138, R117.reuse, 0x7632, R138 ;  /* 0x00007632758a7816 */ /* 0x040fe2000000008a */
[----:B------:R-:W-:Y:S01]  /*0c40*/  FMUL.FTZ R114, R128, R113 ;  /* 0x0000007180727220 */ /* 0x000fe20000410000 */
[----:B------:R-:W-:Y:S01]  /*0c50*/  SHF.L.U32 R147, R117, 0x10, RZ ;  /* 0x0000001075937819 */ /* 0x000fe200000006ff */
[----:B------:R-:W-:Y:S01]  /*0c60*/  FMUL.FTZ R113, R116, R130 ;  /* 0x0000008274717220 */ /* 0x000fe20000410000 */
[----:B------:R-:W-:-:S02]  /*0c70*/  PRMT R139, R118, 0x7632, R139 ;  /* 0x00007632768b7816 */ /* 0x000fc4000000008b */
[----:B------:R-:W-:Y:S01]  /*0c80*/  SHF.L.U32 R143, R118, 0x10, RZ ;  /* 0x00000010768f7819 */ /* 0x000fe200000006ff */
[----:B------:R-:W-:Y:S01]  /*0c90*/  FMUL.FTZ R116, R128, R115 ;  /* 0x0000007380747220 */ /* 0x000fe20000410000 */
[----:B------:R-:W-:Y:S02]  /*0ca0*/  SHF.L.U32 R117, R18, 0x10, RZ ;  /* 0x0000001012757819 */ /* 0x000fe400000006ff */
[----:B------:R-:W-:Y:S01]  /*0cb0*/  SHF.L.U32 R118, R123, 0x10, RZ ;  /* 0x000000107b767819 */ /* 0x000fe200000006ff */
[----:B------:R-:W-:Y:S01]  /*0cc0*/  FMUL.FTZ R112, R128, R155 ;  /* 0x0000009b80707220 */ /* 0x000fe20000410000 */
[----:B------:R-:W-:Y:S01]  /*0cd0*/  PRMT R140, R119, 0x7632, R140 ;  /* 0x00007632778c7816 */ /* 0x000fe2000000008c */
[----:B------:R-:W-:Y:S01]  /*0ce0*/  FADD.FTZ R83, R83, R130 ;  /* 0x0000008253537221 */ /* 0x000fe20000010000 */
[----:B------:R-:W-:Y:S01]  /*0cf0*/  SHF.L.U32 R141, R119, 0x10, RZ ;  /* 0x00000010778d7819 */ /* 0x000fe200000006ff */
[----:B------:R-:W-:Y:S01]  /*0d00*/  FFMA.FTZ R31, R114, R130, R31 ;  /* 0x00000082721f7223 */ /* 0x000fe2000001001f */
[----:B------:R-:W-:Y:S01]  /*0d10*/  SHF.L.U32 R119, R19, 0x10, RZ ;  /* 0x0000001013777819 */ /* 0x000fe200000006ff */
[-C--:B------:R-:W-:Y:S01]  /*0d20*/  FMUL.FTZ R115, R117, R118.reuse ;  /* 0x0000007675737220 */ /* 0x080fe20000410000 */
[----:B------:R-:W-:Y:S01]  /*0d30*/  SHF.L.U32 R122, R122, 0x10, RZ ;  /* 0x000000107a7a7819 */ /* 0x000fe200000006ff */
[----:B------:R-:W-:Y:S01]  /*0d40*/  FADD.FTZ R89, R89, R118 ;  /* 0x0000007659597221 */ /* 0x000fe20000010000 */
[----:B------:R-:W-:Y:S01]  /*0d50*/  FFMA.FTZ R33, R116, R118, R33 ;  /* 0x0000007674217223 */ /* 0x000fe20000010021 */
[----:B------:R-:W-:Y:S01]  /*0d60*/  FADD.FTZ R81, R81, R132 ;  /* 0x0000008451517221 */ /* 0x000fe20000010000 */
[----:B------:R-:W-:Y:S01]  /*0d70*/  FFMA.FTZ R29, R112, R132, R29 ;  /* 0x00000084701d7223 */ /* 0x000fe2000001001d */
[----:B------:R-:W-:Y:S01]  /*0d80*/  FMUL.FTZ R118, R128, R153 ;  /* 0x0000009980767220 */ /* 0x000fe20000410000 */
[----:B------:R-:W-:-:S02]  /*0d90*/  SHF.L.U32 R130, R68, 0x10, RZ ;  /* 0x0000001044827819 */ /* 0x000fc400000006ff */
[----:B------:R-:W-:Y:S01]  /*0da0*/  SHF.L.U32 R132, R69, 0x10, RZ ;  /* 0x0000001045847819 */ /* 0x000fe200000006ff */
[-C--:B------:R-:W-:Y:S01]  /*0db0*/  FMUL.FTZ R117, R119, R122.reuse ;  /* 0x0000007a77757220 */ /* 0x080fe20000410000 */
[----:B------:R-:W-:Y:S01]  /*0dc0*/  FADD.FTZ R91, R91, R122 ;  /* 0x0000007a5b5b7221 */ /* 0x000fe20000010000 */
[----:B------:R-:W-:Y:S01]  /*0dd0*/  FFMA.FTZ R35, R118, R122, R35 ;  /* 0x0000007a76237223 */ /* 0x000fe20000010023 */
[----:B------:R-:W-:Y:S01]  /*0de0*/  FMUL.FTZ R119, R128, R151 ;  /* 0x0000009780777220 */ /* 0x000fe20000410000 */
[----:B------:R-:W-:Y:S01]  /*0df0*/  FMUL.FTZ R122, R130, R145 ;  /* 0x00000091827a7220 */ /* 0x000fe20000410000 */
[----:B------:R-:W-:Y:S01]  /*0e00*/  FMUL.FTZ R130, R132, R147 ;  /* 0x0000009384827220 */ /* 0x000fe20000410000 */
[----:B------:R-:W-:Y:S01]  /*0e10*/  SHF.L.U32 R132, R70, 0x10, RZ ;  /* 0x0000001046847819 */ /* 0x000fe200000006ff */
[----:B------:R-:W-:Y:S01]  /*0e20*/  FMUL.FTZ R131, R128, R131 ;  /* 0x0000008380837220 */ /* 0x000fe20000410000 */
[----:B------:R-:W-:Y:S01]  /*0e30*/  FADD.FTZ R92, R92, R145 ;  /* 0x000000915c5c7221 */ /* 0x000fe20000010000 */
[----:B------:R-:W-:Y:S01]  /*0e40*/  FFMA.FTZ R36, R119, R145, R36 ;  /* 0x0000009177247223 */ /* 0x000fe20000010024 */
[----:B------:R-:W-:Y:S01]  /*0e50*/  FADD.FTZ R134, RZ, R104 ;  /* 0x00000068ff867221 */ /* 0x000fe20000010000 */
[----:B------:R-:W-:Y:S01]  /*0e60*/  FFMA.FTZ R145, R3, R104, RZ ;  /* 0x0000006803917223 */ /* 0x000fe200000100ff */
[-C--:B------:R-:W-:Y:S01]  /*0e70*/  FMUL.FTZ R132, R132, R143.reuse ;  /* 0x0000008f84847220 */ /* 0x080fe20000410000 */
[----:B------:R-:W-:Y:S01]  /*0e80*/  FADD.FTZ R100, R100, R143 ;  /* 0x0000008f64647221 */ /* 0x000fe20000010000 */
[----:B------:R-:W-:Y:S01]  /*0e90*/  FFMA.FTZ R40, R131, R143, R40 ;  /* 0x0000008f83287223 */ /* 0x000fe20000010028 */
[----:B------:R-:W-:Y:S01]  /*0ea0*/  FADD.FTZ R143, R134, R111 ;  /* 0x0000006f868f7221 */ /* 0x000fe20000010000 */
[----:B------:R-:W-:Y:S01]  /*0eb0*/  FFMA.FTZ R142, R112, R111, R145 ;  /* 0x0000006f708e7223 */ /* 0x000fe20000010091 */
[----:B------:R-:W-:Y:S01]  /*0ec0*/  FMUL.FTZ R133, R128, R133 ;  /* 0x0000008580857220 */ /* 0x000fe20000410000 */
[-C--:B------:R-:W-:Y:S01]  /*0ed0*/  FMUL.FTZ R134, R144, R141.reuse ;  /* 0x0000008d90867220 */ /* 0x080fe20000410000 */
[----:B------:R-:W-:Y:S01]  /*0ee0*/  FADD.FTZ R144, R143, R106 ;  /* 0x0000006a8f907221 */ /* 0x000fe20000010000 */
[----:B------:R-:W-:Y:S01]  /*0ef0*/  FFMA.FTZ R143, R105, R106, R142 ;  /* 0x0000006a698f7223 */ /* 0x000fe2000001008e */
        /* <DEDUP_REMOVED lines=8> */
[----:B------:R-:W-:-:S03]  /*0f80*/  FFMA.FTZ R138, R116, R115, R141 ;  /* 0x00000073748a7223 */ /* 0x000fc6000001008d */
[----:B------:R-:W-:Y:S01]  /*0f90*/  FADD.FTZ R142, R143, R110 ;  /* 0x0000006e8f8e7221 */ /* 0x000fe20000010000 */
[----:B------:R-:W-:Y:S01]  /*0fa0*/  FFMA.FTZ R141, R109, R110, R138 ;  /* 0x0000006e6d8d7223 */ /* 0x000fe2000001008a */
[----:B------:R-:W-:Y:S02]  /*0fb0*/  SHF.L.U32 R145, R8, 0x10, RZ ;  /* 0x0000001008917819 */ /* 0x000fe400000006ff */
[----:B------:R-:W-:Y:S01]  /*0fc0*/  SHF.L.U32 R146, R136, 0x10, RZ ;  /* 0x0000001088927819 */ /* 0x000fe200000006ff */
[----:B------:R-:W-:Y:S01]  /*0fd0*/  FADD.FTZ R143, R142, R117 ;  /* 0x000000758e8f7221 */ /* 0x000fe20000010000 */
[----:B------:R-:W-:Y:S01]  /*0fe0*/  FFMA.FTZ R144, R118, R117, R141 ;  /* 0x0000007576907223 */ /* 0x000fe2000001008d */
[C---:B------:R-:W-:Y:S01]  /*0ff0*/  FMUL.FTZ R123, R128.reuse, R149 ;  /* 0x00000095807b7220 */ /* 0x040fe20000410000 */
[----:B------:R-:W-:Y:S01]  /*1000*/  FMUL.FTZ R136, R128, R135 ;  /* 0x0000008780887220 */ /* 0x000fe20000410000 */
[----:B------:R-:W-:Y:S01]  /*1010*/  FMUL.FTZ R135, R145, R146 ;  /* 0x0000009291877220 */ /* 0x000fe20000410000 */
[----:B------:R-:W-:Y:S01]  /*1020*/  FADD.FTZ R142, R143, R122 ;  /* 0x0000007a8f8e7221 */ /* 0x000fe20000010000 */
[----:B------:R-:W-:Y:S01]  /*1030*/  FFMA.FTZ R141, R119, R122, R144 ;  /* 0x0000007a778d7223 */ /* 0x000fe20000010090 */
[----:B------:R-:W-:Y:S01]  /*1040*/  FADD.FTZ R94, R94, R147 ;  /* 0x000000935e5e7221 */ /* 0x000fe20000010000 */
[----:B------:R-:W-:Y:S01]  /*1050*/  FFMA.FTZ R38, R123, R147, R38 ;  /* 0x000000937b267223 */ /* 0x000fe20000010026 */
        /* <DEDUP_REMOVED lines=9> */
[----:B------:R-:W-:Y:S01]  /*10f0*/  SHF.L.U32 R145, R10, 0x10, RZ ;  /* 0x000000100a917819 */ /* 0x000fe200000006ff */
[----:B------:R-:W-:Y:S01]  /*1100*/  FADD.FTZ R143, R144, R137 ;  /* 0x00000089908f7221 */ /* 0x000fe20000010000 */
[----:B------:R-:W-:Y:S01]  /*1110*/  SHF.L.U32 R146, R139, 0x10, RZ ;  /* 0x000000108b927819 */ /* 0x000fe200000006ff */
[C---:B------:R-:W-:Y:S01]  /*1120*/  FFMA.FTZ R142, R138.reuse, R137, R141 ;  /* 0x000000898a8e7223 */ /* 0x040fe2000001008d */
[----:B------:R-:W-:Y:S01]  /*1130*/  FADD.FTZ R95, R95, R148 ;  /* 0x000000945f5f7221 */ /* 0x000fe20000010000 */
[----:B------:R-:W-:Y:S01]  /*1140*/  FFMA.FTZ R39, R138, R148, R39 ;  /* 0x000000948a277223 */ /* 0x000fe20000010027 */
[----:B------:R-:W-:Y:S01]  /*1150*/  SHF.L.U32 R148, R140, 0x10, RZ ;  /* 0x000000108c947819 */ /* 0x000fe200000006ff */
[----:B------:R-:W-:Y:S01]  /*1160*/  FMUL.FTZ R139, R145, R146 ;  /* 0x00000092918b7220 */ /* 0x000fe20000410000 */
[----:B------:R-:W-:Y:S01]  /*1170*/  FADD.FTZ R144, R143, R132 ;  /* 0x000000848f907221 */ /* 0x000fe20000010000 */
[----:B------:R-:W-:Y:S01]  /*1180*/  FMUL.FTZ R140, R128, R129 ;  /* 0x00000081808c7220 */ /* 0x000fe20000410000 */
[----:B------:R-:W-:Y:S01]  /*1190*/  FFMA.FTZ R142, R131, R132, R142 ;  /* 0x00000084838e7223 */ /* 0x000fe2000001008e */
[----:B------:R-:W-:Y:S01]  /*11a0*/  SHF.L.U32 R147, R11, 0x10, RZ ;  /* 0x000000100b937819 */ /* 0x000fe200000006ff */
[----:B------:R-:W-:-:S02]  /*11b0*/  FADD.FTZ R129, R144, R139 ;  /* 0x0000008b90817221 */ /* 0x000fc40000010000 */
[C---:B------:R-:W-:Y:S01]  /*11c0*/  FFMA.FTZ R144, R140.reuse, R139, R142 ;  /* 0x0000008b8c907223 */ /* 0x040fe2000001008e */
        /* <DEDUP_REMOVED lines=10> */
[----:B------:R-:W-:Y:S06]  /*1270*/  BRA `(.L_x_280) ;  /* 0x00000000003c7947 */ /* 0x000fec0003800000 */
.L_x_279:
[----:B------:R-:W-:Y:S02]  /*1280*/  MOV R126, UR20 ;  /* 0x00000014007e7c02 */ /* 0x000fe40008000f00 */
[----:B------:R-:W-:Y:S02]  /*1290*/  MOV R127, UR21 ;  /* 0x00000015007f7c02 */ /* 0x000fe40008000f00 */
[----:B------:R-:W-:-:S04]  /*12a0*/  ISETP.NE.U32.AND P0, PT, R126, RZ, PT ;  /* 0x000000ff7e00720c */ /* 0x000fc80003f05070 */
[----:B------:R-:W-:-:S13]  /*12b0*/  ISETP.NE.AND.EX P0, PT, R127, RZ, PT, P0 ;  /* 0x000000ff7f00720c */ /* 0x000fda0003f05300 */
[----:B------:R-:W-:Y:S05]  /*12c0*/  @!P0 BRA `(.L_x_280) ;  /* 0x0000000000288947 */ /* 0x000fea0003800000 */
[----:B------:R-:W0:Y:S01]  /*12d0*/  LDC.64 R20, c[0x0][0x438] ;  /* 0x00010e00ff147b82 */ /* 0x000e220000000a00 */
[----:B------:R-:W-:-:S05]  /*12e0*/  IMAD R22, R120, UR9, RZ ;  /* 0x0000000978167c24 */ /* 0x000fca000f8e02ff */
[----:B------:R-:W-:-:S04]  /*12f0*/  SHF.R.S32.HI R23, RZ, 0x1f, R22 ;  /* 0x0000001fff177819 */ /* 0x000fc80000011416 */
[----:B------:R-:W-:-:S04]  /*1300*/  LEA.HI R23, R23, R22, RZ, 0x3 ;  /* 0x0000001617177211 */ /* 0x000fc800078f18ff */
[----:B------:R-:W-:-:S04]  /*1310*/  LEA.HI.SX32 R25, R23, R0, 0x1d ;  /* 0x0000000017197211 */ /* 0x000fc800078feaff */
[C---:B------:R-:W-:Y:S01]  /*1320*/  IADD3 R23, PT, PT, R25.reuse, 0x20, RZ ;  /* 0x0000002019177810 */ /* 0x040fe20007ffe0ff */
[----:B0-----:R-:W-:-:S04]  /*1330*/  IMAD.WIDE.U32 R24, R25, 0x10, R20 ;  /* 0x0000001019187825 */ /* 0x001fc800078e0014 */
[----:B------:R-:W-:Y:S02]  /*1340*/  IMAD.WIDE.U32 R20, R23, 0x10, R20 ;  /* 0x0000001017147825 */ /* 0x000fe400078e0014 */
[----:B------:R-:W5:Y:S04]  /*1350*/  LDG.E.128 R24, desc[UR6][R24.64] ;  /* 0x0000000618187981 */ /* 0x000f68000c1e1d00 */
[----:B------:R-:W5:Y:S02]  /*1360*/  LDG.E.128 R20, desc[UR6][R20.64] ;  /* 0x0000000614147981 */ /* 0x000f64000c1e1d00 */
.L_x_280:
[----:B------:R-:W-:Y:S05]  /*1370*/  BSYNC.RECONVERGENT B1 ;  /* 0x0000000000017941 */ /* 0x000fea0003800200 */
.L_x_278:
[----:B------:R-:W-:Y:S01]  /*1380*/  UMOV UR4, 0xffffffff ;  /* 0xffffffff00047882 */ /* 0x000fe20000000000 */
[----:B-----5:R-:W-:Y:S02]  /*1390*/  ISETP.GE.AND P2, PT, R124, 0x1, PT ;  /* 0x000000017c00780c */ /* 0x020fe40003f46270 */
[----:B------:R-:W-:Y:S11]  /*13a0*/  BRA.DIV UR4, `(.L_x_281) ;  /* 0x00000046041c7947 */ /* 0x000ff6000b800000 */
[----:B------:R-:W0:Y:S01]  /*13b0*/  SHFL.BFLY PT, R144, R129, 0x1, 0x1f ;  /* 0x0c201f0081907f89 */ /* 0x000e2200000e0000 */
[----:B------:R-:W-:Y:S02]  /*13c0*/  PRMT R150, R26, 0x7632, R150 ;  /* 0x000076321a967816 */ /* 0x000fe40000000096 */
[----:B------:R-:W-:Y:S01]  /*13d0*/  PRMT R153, R25, 0x7632, R153 ;  /* 0x0000763219997816 */ /* 0x000fe20000000099 */
[----:B------:R-:W1:Y:S01]  /*13e0*/  SHFL.BFLY PT, R146, R143, 0x1, 0x1f ;  /* 0x0c201f008f927f89 */ /* 0x000e6200000e0000 */
[----:B------:R-:W-:Y:S01]  /*13f0*/  PRMT R155, R24, 0x7632, R155 ;  /* 0x00007632189b7816 */ /* 0x000fe2000000009b */
[--C-:B0-----:R-:W-:Y:S01]  /*1400*/  FADD.FTZ R144, R144, R129.reuse ;  /* 0x0000008190907221 */ /* 0x101fe20000010000 */
[----:B------:R-:W-:Y:S01]  /*1410*/  PRMT R129, R22, 0x7632, R129 ;  /* 0x0000763216817816 */ /* 0x000fe20000000081 */
[----:B-1----:R-:W-:-:S03]  /*1420*/  FADD.FTZ R125, R146, R143 ;  /* 0x0000008f927d7221 */ /* 0x002fc60000010000 */
[----:B------:R-:W0:Y:S01]  /*1430*/  SHFL.BFLY PT, R145, R144, 0x2, 0x1f ;  /* 0x0c401f0090917f89 */ /* 0x000e2200000e0000 */
[----:B------:R-:W-:-:S03]  /*1440*/  PRMT R143, R21, 0x7632, R143 ;  /* 0x00007632158f7816 */ /* 0x000fc6000000008f */
[----:B------:R-:W1:Y:S01]  /*1450*/  SHFL.BFLY PT, R146, R125, 0x2, 0x1f ;  /* 0x0c401f007d927f89 */ /* 0x000e6200000e0000 */
[----:B0-----:R-:W-:Y:S01]  /*1460*/  FADD.FTZ R145, R144, R145 ;  /* 0x0000009190917221 */ /* 0x001fe20000010000 */
[----:B------:R-:W-:Y:S01]  /*1470*/  PRMT R144, R20, 0x7632, R144 ;  /* 0x0000763214907816 */ /* 0x000fe20000000090 */
[----:B-1----:R-:W-:-:S03]  /*1480*/  FADD.FTZ R148, R125, R146 ;  /* 0x000000927d947221 */ /* 0x002fc60000010000 */
[----:B------:R-:W0:Y:S04]  /*1490*/  SHFL.BFLY PT, R146, R145, 0x4, 0x1f ;  /* 0x0c801f0091927f89 */ /* 0x000e2800000e0000 */
[----:B------:R-:W1:Y:S01]  /*14a0*/  SHFL.BFLY PT, R147, R148, 0x4, 0x1f ;  /* 0x0c801f0094937f89 */ /* 0x000e6200000e0000 */
[----:B0-----:R-:W-:Y:S01]  /*14b0*/  FADD.FTZ R149, R145, R146 ;  /* 0x0000009291957221 */ /* 0x001fe20000010000 */
[----:B------:R-:W-:Y:S01]  /*14c0*/  PRMT R145, R23, 0x7632, R145 ;  /* 0x0000763217917816 */ /* 0x000fe20000000091 */
[----:B-1----:R-:W-:-:S03]  /*14d0*/  FADD.FTZ R152, R148, R147 ;  /* 0x0000009394987221 */ /* 0x002fc60000010000 */
[----:B------:R-:W0:Y:S01]  /*14e0*/  SHFL.BFLY PT, R146, R149, 0x8, 0x1f ;  /* 0x0d001f0095927f89 */ /* 0x000e2200000e0000 */
[----:B------:R-:W-:-:S03]  /*14f0*/  PRMT R148, R27, 0x7632, R148 ;  /* 0x000076321b947816 */ /* 0x000fc60000000094 */
[----:B------:R-:W1:Y:S01]  /*1500*/  SHFL.BFLY PT, R147, R152, 0x8, 0x1f ;  /* 0x0d001f0098937f89 */ /* 0x000e6200000e0000 */
[----:B0-----:R-:W-:Y:S01]  /*1510*/  FADD.FTZ R146, R149, R146 ;  /* 0x0000009295927221 */ /* 0x001fe20000010000 */
[----:B-1----:R-:W-:-:S04]  /*1520*/  FADD.FTZ R147, R152, R147 ;  /* 0x0000009398937221 */ /* 0x002fc80000010000 */
[----:B------:R0:W1:Y:S04]  /*1530*/  SHFL.BFLY PT, R151, R146, 0x10, 0x1f ;  /* 0x0e001f0092977f89 */ /* 0x00006800000e0000 */
[----:B------:R0:W2:Y:S02]  /*1540*/  SHFL.BFLY PT, R154, R147, 0x10, 0x1f ;  /* 0x0e001f00939a7f89 */ /* 0x0000a400000e0000 */
.L_x_334:
[----:B------:R-:W-:Y:S02]  /*1550*/  @P2 IADD3 R149, PT, PT, R124, -0x1, RZ ;  /* 0xffffffff7c952810 */ /* 0x000fe40007ffe0ff */
[----:B------:R-:W3:Y:S03]  /*1560*/  @P2 LDC.64 R124, c[0x0][0x390] ;  /* 0x0000e400ff7c2b82 */ /* 0x000ee60000000a00 */
[----:B------:R-:W-:-:S05]  /*1570*/  @P2 IMAD R149, R149, UR9, RZ ;  /* 0x0000000995952c24 */ /* 0x000fca000f8e02ff */
[----:B------:R-:W-:-:S04]  /*1580*/  @P2 SHF.R.S32.HI R152, RZ, 0x1f, R149 ;  /* 0x0000001fff982819 */ /* 0x000fc80000011495 */
[----:B------:R-:W-:Y:S01]  /*1590*/  @P2 LEA.HI R157, R152, R149, RZ, 0x3 ;  /* 0x00000095989d2211 */ /* 0x000fe200078f18ff */
[----:B------:R-:W-:-:S03]  /*15a0*/  HFMA2 R149, -RZ, RZ, 0, 0 ;  /* 0x00000000ff957431 */ /* 0x000fc600000001ff */
[----:B------:R-:W-:-:S05]  /*15b0*/  @P2 LEA.HI.SX32 R149, R157, R0, 0x1d ;  /* 0x000000009d952211 */ /* 0x000fca00078feaff */
[----:B---3--:R-:W-:-:S05]  /*15c0*/  @P2 IMAD.WIDE.U32 R124, R149, 0x10, R124 ;  /* 0x00000010957c2825 */ /* 0x008fca00078e007c */
[----:B------:R-:W3:Y:S01]  /*15d0*/  @P2 LDG.E.128 R84, desc[UR6][R124.64] ;  /* 0x000000067c542981 */ /* 0x000ee2000c1e1d00 */
[----:B------:R-:W-:Y:S01]  /*15e0*/  ISETP.NE.U32.AND P1, PT, R126, RZ, PT ;  /* 0x000000ff7e00720c */ /* 0x000fe20003f25070 */
[----:B-1----:R-:W-:Y:S01]  /*15f0*/  FADD.FTZ R151, R146, R151 ;  /* 0x0000009792977221 */ /* 0x002fe20000010000 */
[----:B0-2---:R-:W-:Y:S01]  /*1600*/  FADD.FTZ R146, R147, R154 ;  /* 0x0000009a93927221 */ /* 0x005fe20000010000 */
[----:B------:R-:W-:Y:S01]  /*1610*/  IMAD R147, R120, UR9, RZ ;  /* 0x0000000978937c24 */ /* 0x000fe2000f8e02ff */
[----:B------:R-:W-:Y:S01]  /*1620*/  ISETP.NE.AND.EX P1, PT, R127, RZ, PT, P1 ;  /* 0x000000ff7f00720c */ /* 0x000fe20003f25310 */
[----:B------:R-:W-:Y:S01]  /*1630*/  FMUL.FTZ R151, R151, UR12 ;  /* 0x0000000c97977c20 */ /* 0x000fe20008410000 */
[----:B------:R-:W-:Y:S01]  /*1640*/  ISETP.NE.AND P4, PT, R2, RZ, PT ;  /* 0x000000ff0200720c */ /* 0x000fe20003f85270 */
[----:B------:R-:W-:Y:S01]  /*1650*/  BSSY.RECONVERGENT B1, `(.L_x_282) ;  /* 0x00001bd000017945 */ /* 0x000fe20003800200 */
[----:B------:R-:W-:Y:S01]  /*1660*/  SHF.R.S32.HI R126, RZ, 0x1f, R147 ;  /* 0x0000001fff7e7819 */ /* 0x000fe20000011493 */
[----:B------:R-:W-:Y:S01]  /*1670*/  FMUL.FTZ R146, R146, UR12 ;  /* 0x0000000c92927c20 */ /* 0x000fe20008410000 */
[----:B------:R-:W-:-:S02]  /*1680*/  FSEL R151, R151, RZ, !P4 ;  /* 0x000000ff97977208 */ /* 0x000fc40006000000 */
[----:B------:R-:W-:-:S04]  /*1690*/  LEA.HI R147, R126, R147, RZ, 0x3 ;  /* 0x000000937e937211 */ /* 0x000fc800078f18ff */
[----:B------:R-:W-:Y:S02]  /*16a0*/  LEA.HI.SX32 R147, R147, R0, 0x1d ;  /* 0x0000000093937211 */ /* 0x000fe400078feaff */
[----:B---3--:R-:W-:Y:S02]  /*16b0*/  PRMT R124, R87, 0x7632, R124 ;  /* 0x00007632577c7816 */ /* 0x008fe4000000007c */
[----:B------:R-:W-:Y:S02]  /*16c0*/  PRMT R125, R86, 0x7632, R125 ;  /* 0x00007632567d7816 */ /* 0x000fe4000000007d */
[----:B------:R-:W-:Y:S02]  /*16d0*/  PRMT R126, R85, 0x7632, R126 ;  /* 0x00007632557e7816 */ /* 0x000fe4000000007e */
[----:B------:R-:W-:Y:S01]  /*16e0*/  PRMT R127, R84, 0x7632, R127 ;  /* 0x00007632547f7816 */ /* 0x000fe2000000007f */
[----:B------:R-:W-:Y:S06]  /*16f0*/  @P1 BRA `(.L_x_283) ;  /* 0x0000000c00881947 */ /* 0x000fec0003800000 */
[----:B------:R-:W-:Y:S02]  /*1700*/  MOV R152, UR22 ;  /* 0x0000001600987c02 */ /* 0x000fe40008000f00 */
[----:B------:R-:W-:Y:S02]  /*1710*/  MOV R154, UR23 ;  /* 0x00000017009a7c02 */ /* 0x000fe40008000f00 */
[----:B------:R-:W-:-:S04]  /*1720*/  ISETP.NE.U32.AND P1, PT, R152, RZ, PT ;  /* 0x000000ff9800720c */ /* 0x000fc80003f25070 */
[----:B------:R-:W-:-:S13]  /*1730*/  ISETP.NE.AND.EX P1, PT, R154, RZ, PT, P1 ;  /* 0x000000ff9a00720c */ /* 0x000fda0003f25310 */
[----:B------:R-:W-:Y:S05]  /*1740*/  @P1 BRA `(.L_x_284) ;  /* 0x0000000400dc1947 */ /* 0x000fea0003800000 */
[----:B------:R-:W-:Y:S04]  /*1750*/  BSSY.RECONVERGENT B2, `(.L_x_285) ;  /* 0x000000e000027945 */ /* 0x000fe80003800200 */
[----:B------:R-:W-:Y:S05]  /*1760*/  @!P2 BRA `(.L_x_286) ;  /* 0x000000000030a947 */ /* 0x000fea0003800000 */
[----:B------:R-:W-:Y:S01]  /*1770*/  FFMA.FTZ R153, R3, R146, R151 ;  /* 0x0000009203997223 */ /* 0x000fe20000010097 */
[----:B------:R-:W-:Y:S02]  /*1780*/  ISETP.GT.AND P1, PT, R121, RZ, PT ;  /* 0x000000ff7900720c */ /* 0x000fe40003f24270 */
[----:B------:R-:W-:Y:S01]  /*1790*/  SHF.L.U32 R148, R72, 0x10, RZ ;  /* 0x0000001048947819 */ /* 0x000fe200000006ff */
[----:B------:R-:W-:-:S04]  /*17a0*/  FADD.FTZ R153, R104, -R153 ;  /* 0x8000009968997221 */ /* 0x000fc80000010000 */
[----:B------:R-:W-:-:S05]  /*17b0*/  FMUL.FTZ R153, R128, R153 ;  /* 0x0000009980997220 */ /* 0x000fca0000410000 */
[----:B------:R-:W-:-:S05]  /*17c0*/  FSEL R153, R153, RZ, P1 ;  /* 0x000000ff99997208 */ /* 0x000fca0000800000 */
[----:B------:R-:W-:-:S04]  /*17d0*/  FMUL.FTZ R153, R153, UR13 ;  /* 0x0000000d99997c20 */ /* 0x000fc80008410000 */
[----:B------:R-:W-:Y:S01]  /*17e0*/  FMUL.FTZ R150, R153, R148 ;  /* 0x0000009499967220 */ /* 0x000fe20000410000 */
[----:B------:R-:W-:-:S04]  /*17f0*/  IMAD.U32 R148, R84, 0x10000, RZ ;  /* 0x0001000054947824 */ /* 0x000fc800078e00ff */
[----:B------:R-:W-:Y:S01]  /*1800*/  F2FP.BF16.F32.PACK_AB R150, RZ, R150 ;  /* 0x00000096ff96723e */ /* 0x000fe200000010ff */
[----:B------:R-:W-:-:S03]  /*1810*/  FFMA.FTZ R44, R153, R148, R44 ;  /* 0x00000094992c7223 */ /* 0x000fc6000001002c */
[----:B------:R-:W-:-:S07]  /*1820*/  PRMT R60, R150, 0x7610, R60 ;  /* 0x00007610963c7816 */ /* 0x000fce000000003c */
.L_x_286:
[----:B------:R-:W-:Y:S05]  /*1830*/  BSYNC.RECONVERGENT B2 ;  /* 0x0000000000027941 */ /* 0x000fea0003800200 */
.L_x_285:
        /* <DEDUP_REMOVED lines=10> */
[C---:B------:R-:W-:Y:S02]  /*18e0*/  FFMA.FTZ R45, R148.reuse, R127, R45 ;  /* 0x0000007f942d7223 */ /* 0x040fe4000001002d */
[----:B------:R-:W-:-:S05]  /*18f0*/  FMUL.FTZ R153, R148, R153 ;  /* 0x0000009994997220 */ /* 0x000fca0000410000 */
[----:B------:R-:W-:-:S04]  /*1900*/  F2FP.BF16.F32.PACK_AB R153, RZ, R153 ;  /* 0x00000099ff99723e */ /* 0x000fc800000010ff */
[----:B------:R-:W-:-:S07]  /*1910*/  PRMT R60, R60, 0x5410, R153 ;  /* 0x000054103c3c7816 */ /* 0x000fce0000000099 */
.L_x_288:
[----:B------:R-:W-:Y:S05]  /*1920*/  BSYNC.RECONVERGENT B2 ;  /* 0x0000000000027941 */ /* 0x000fea0003800200 */
.L_x_287:
        /* <DEDUP_REMOVED lines=10> */
[----:B------:R-:W-:-:S04]  /*19d0*/  SHF.L.U32 R148, R85, 0x10, RZ ;  /* 0x0000001055947819 */ /* 0x000fc800000006ff */
[----:B------:R-:W-:Y:S01]  /*19e0*/  F2FP.BF16.F32.PACK_AB R150, RZ, R150 ;  /* 0x00000096ff96723e */ /* 0x000fe200000010ff */
[----:B------:R-:W-:-:S03]  /*19f0*/  FFMA.FTZ R46, R127, R148, R46 ;  /* 0x000000947f2e7223 */ /* 0x000fc6000001002e */
[----:B------:R-:W-:-:S07]  /*1a00*/  PRMT R61, R150, 0x7610, R61 ;  /* 0x00007610963d7816 */ /* 0x000fce000000003d */
.L_x_290:
[----:B------:R-:W-:Y:S05]  /*1a10*/  BSYNC.RECONVERGENT B2 ;  /* 0x0000000000027941 */ /* 0x000fea0003800200 */
.L_x_289:
        /* <DEDUP_REMOVED lines=14> */
.L_x_292:
[----:B------:R-:W-:Y:S05]  /*1b00*/  BSYNC.RECONVERGENT B2 ;  /* 0x0000000000027941 */ /* 0x000fea0003800200 */
.L_x_291:
        /* <DEDUP_REMOVED lines=14> */
.L_x_294:
[----:B------:R-:W-:Y:S05]  /*1bf0*/  BSYNC.RECONVERGENT B2 ;  /* 0x0000000000027941 */ /* 0x000fea0003800200 */
.L_x_293:
        /* <DEDUP_REMOVED lines=14> */
.L_x_296:
[----:B------:R-:W-:Y:S05]  /*1ce0*/  BSYNC.RECONVERGENT B2 ;  /* 0x0000000000027941 */ /* 0x000fea0003800200 */
.L_x_295:
        /* <DEDUP_REMOVED lines=14> */
.L_x_298:
[----:B------:R-:W-:Y:S05]  /*1dd0*/  BSYNC.RECONVERGENT B2 ;  /* 0x0000000000027941 */ /* 0x000fea0003800200 */
.L_x_297:
        /* <DEDUP_REMOVED lines=14> */
.L_x_284:
[----:B------:R-:W0:Y:S01]  /*1ec0*/  @P2 LDC R153, c[0x0][0x40c] ;  /* 0x00010300ff992b82 */ /* 0x000e220000000800 */
[-CC-:B------:R-:W-:Y:S01]  /*1ed0*/  FFMA.FTZ R96, R112, R146.reuse, R151.reuse ;  /* 0x0000009270607223 */ /* 0x180fe20000010097 */
[----:B------:R-:W-:Y:S01]  /*1ee0*/  FFMA.FTZ R97, R3, R146, R151 ;  /* 0x0000009203617223 */ /* 0x000fe20000010097 */
[----:B------:R-:W-:Y:S02]  /*1ef0*/  ISETP.GT.AND P1, PT, R121, RZ, PT ;  /* 0x000000ff7900720c */ /* 0x000fe40003f24270 */
[----:B------:R-:W-:Y:S01]  /*1f00*/  FADD.FTZ R99, R111, -R96 ;  /* 0x800000606f637221 */ /* 0x000fe20000010000 */
[----:B------:R-:W-:Y:S01]  /*1f10*/  FADD.FTZ R97, R104, -R97 ;  /* 0x8000006168617221 */ /* 0x000fe20000010000 */
[----:B------:R-:W-:Y:S01]  /*1f20*/  @P2 SHF.L.U32 R148, R127, 0x10, RZ ;  /* 0x000000107f942819 */ /* 0x000fe200000006ff */
[----:B------:R-:W1:Y:S01]  /*1f30*/  @P2 LDC R98, c[0x0][0x40c] ;  /* 0x00010300ff622b82 */ /* 0x000e620000000800 */
[C---:B------:R-:W-:Y:S01]  /*1f40*/  FMUL.FTZ R96, R128.reuse, R99 ;  /* 0x0000006380607220 */ /* 0x040fe20000410000 */
[----:B------:R-:W-:Y:S01]  /*1f50*/  FMUL.FTZ R97, R128, R97 ;  /* 0x0000006180617220 */ /* 0x000fe20000410000 */
[----:B------:R-:W-:-:S02]  /*1f60*/  @P2 SHF.L.U32 R127, R84, 0x10, RZ ;  /* 0x00000010547f2819 */ /* 0x000fc400000006ff */
[----:B------:R-:W-:Y:S02]  /*1f70*/  @P2 SHF.L.U32 R158, R126, 0x10, RZ ;  /* 0x000000107e9e2819 */ /* 0x000fe400000006ff */
[----:B------:R-:W-:Y:S01]  /*1f80*/  FSEL R96, R96, RZ, P1 ;  /* 0x000000ff60607208 */ /* 0x000fe20000800000 */
[----:B------:R-:W2:Y:S01]  /*1f90*/  @P2 LDC R155, c[0x0][0x40c] ;  /* 0x00010300ff9b2b82 */ /* 0x000ea20000000800 */
[----:B------:R-:W-:Y:S02]  /*1fa0*/  FSEL R97, R97, RZ, P1 ;  /* 0x000000ff61617208 */ /* 0x000fe40000800000 */
[----:B------:R-:W-:Y:S01]  /*1fb0*/  @P2 SHF.L.U32 R161, R86, 0x10, RZ ;  /* 0x0000001056a12819 */ /* 0x000fe200000006ff */
[C---:B0-----:R-:W-:Y:S01]  /*1fc0*/  @P2 FMUL.FTZ R150, R96.reuse, R153 ;  /* 0x0000009960962220 */ /* 0x041fe20000410000 */
[----:B------:R-:W-:-:S03]  /*1fd0*/  F2FP.BF16.F32.PACK_AB R96, R96, R97 ;  /* 0x000000616060723e */ /* 0x000fc600000010ff */
[----:B------:R-:W-:Y:S02]  /*1fe0*/  @P2 FFMA.FTZ R45, R148, R150, R45 ;  /* 0x00000096942d2223 */ /* 0x000fe4000001002d */
[----:B------:R-:W0:Y:S01]  /*1ff0*/  @P2 LDC R148, c[0x0][0x40c] ;  /* 0x00010300ff942b82 */ /* 0x000e220000000800 */
[----:B-1----:R-:W-:Y:S01]  /*2000*/  @P2 FMUL.FTZ R99, R97, R98 ;  /* 0x0000006261632220 */ /* 0x002fe20000410000 */
[----:B------:R-:W-:-:S03]  /*2010*/  @P2 SHF.L.U32 R98, R72, 0x10, RZ ;  /* 0x0000001048622819 */ /* 0x000fc600000006ff */
[-C--:B------:R-:W-:Y:S01]  /*2020*/  @P2 FFMA.FTZ R44, R127, R99.reuse, R44 ;  /* 0x000000637f2c2223 */ /* 0x080fe2000001002c */
[-CC-:B------:R-:W-:Y:S01]  /*2030*/  FFMA.FTZ R127, R105, R146.reuse, R151.reuse ;  /* 0x00000092697f7223 */ /* 0x180fe20000010097 */
[----:B------:R-:W-:Y:S01]  /*2040*/  @P2 FMUL.FTZ R99, R98, R99 ;  /* 0x0000006362632220 */ /* 0x000fe20000410000 */
[----:B------:R-:W-:Y:S02]  /*2050*/  FFMA.FTZ R98, R114, R146, R151 ;  /* 0x0000009272627223 */ /* 0x000fe40000010097 */
[----:B------:R-:W-:Y:S02]  /*2060*/  FADD.FTZ R127, R106, -R127 ;  /* 0x8000007f6a7f7221 */ /* 0x000fe40000010000 */
[----:B------:R-:W-:Y:S01]  /*2070*/  FADD.FTZ R153, R113, -R98 ;  /* 0x8000006271997221 */ /* 0x000fe20000010000 */
[----:B------:R-:W-:Y:S01]  /*2080*/  @P2 F2FP.BF16.F32.PACK_AB R126, RZ, R99 ;  /* 0x00000063ff7e223e */ /* 0x000fe200000010ff */
[C---:B------:R-:W-:Y:S02]  /*2090*/  FMUL.FTZ R127, R128.reuse, R127 ;  /* 0x0000007f807f7220 */ /* 0x040fe40000410000 */
[----:B------:R-:W-:Y:S01]  /*20a0*/  FMUL.FTZ R98, R128, R153 ;  /* 0x0000009980627220 */ /* 0x000fe20000410000 */
[----:B------:R-:W-:-:S02]  /*20b0*/  @P2 SHF.L.U32 R153, R12, 0x10, RZ ;  /* 0x000000100c992819 */ /* 0x000fc400000006ff */
[----:B------:R-:W-:Y:S02]  /*20c0*/  @P2 PRMT R60, R126, 0x7610, R60 ;  /* 0x000076107e3c2816 */ /* 0x000fe4000000003c */
[----:B------:R-:W-:Y:S01]  /*20d0*/  FSEL R98, R98, RZ, P1 ;  /* 0x000000ff62627208 */ /* 0x000fe20000800000 */
[----:B------:R-:W-:Y:S01]  /*20e0*/  @P2 FMUL.FTZ R150, R153, R150 ;  /* 0x0000009699962220 */ /* 0x000fe20000410000 */
[----:B------:R-:W-:Y:S02]  /*20f0*/  FSEL R153, R127, RZ, P1 ;  /* 0x000000ff7f997208 */ /* 0x000fe40000800000 */
[----:B------:R-:W-:Y:S01]  /*2100*/  @P2 SHF.L.U32 R126, R75, 0x10, RZ ;  /* 0x000000104b7e2819 */ /* 0x000fe200000006ff */
[----:B--2---:R-:W-:Y:S01]  /*2110*/  @P2 FMUL.FTZ R156, R98, R155 ;  /* 0x0000009b629c2220 */ /* 0x004fe20000410000 */
[----:B------:R-:W-:Y:S01]  /*2120*/  @P2 SHF.L.U32 R155, R85, 0x10, RZ ;  /* 0x00000010559b2819 */ /* 0x000fe200000006ff */
[----:B0-----:R-:W-:Y:S01]  /*2130*/  @P2 FMUL.FTZ R127, R153, R148 ;  /* 0x00000094997f2220 */ /* 0x001fe20000410000 */
[----:B------:R-:W-:Y:S01]  /*2140*/  @P2 F2FP.BF16.F32.PACK_AB R99, RZ, R150 ;  /* 0x00000096ff63223e */ /* 0x000fe200000010ff */
[-C--:B------:R-:W-:Y:S01]  /*2150*/  @P2 FFMA.FTZ R47, R158, R156.reuse, R47 ;  /* 0x0000009c9e2f2223 */ /* 0x080fe2000001002f */
[----:B------:R-:W-:Y:S01]  /*2160*/  @P2 SHF.L.U32 R148, R73, 0x10, RZ ;  /* 0x0000001049942819 */ /* 0x000fe200000006ff */
[----:B------:R-:W-:Y:S01]  /*2170*/  @P2 FFMA.FTZ R46, R155, R127, R46 ;  /* 0x0000007f9b2e2223 */ /* 0x000fe2000001002e */
[----:B------:R-:W-:Y:S01]  /*2180*/  @P2 SHF.L.U32 R155, R13, 0x10, RZ ;  /* 0x000000100d9b2819 */ /* 0x000fe200000006ff */
[----:B------:R-:W0:Y:S01]  /*2190*/  @P2 LDC R150, c[0x0][0x40c] ;  /* 0x00010300ff962b82 */ /* 0x000e220000000800 */
[----:B------:R-:W-:Y:S01]  /*21a0*/  F2FP.BF16.F32.PACK_AB R97, R98, R153 ;  /* 0x000000996261723e */ /* 0x000fe200000010ff */
[----:B------:R-:W-:Y:S01]  /*21b0*/  @P2 FMUL.FTZ R127, R148, R127 ;  /* 0x0000007f947f2220 */ /* 0x000fe20000410000 */
[----:B------:R-:W-:Y:S01]  /*21c0*/  @P2 SHF.L.U32 R98, R74, 0x10, RZ ;  /* 0x000000104a622819 */ /* 0x000fe200000006ff */
[----:B------:R-:W-:Y:S01]  /*21d0*/  @P2 FMUL.FTZ R148, R155, R156 ;  /* 0x0000009c9b942220 */ /* 0x000fe20000410000 */
[----:B------:R-:W-:Y:S01]  /*21e0*/  FFMA.FTZ R155, R107, R146, R151 ;  /* 0x000000926b9b7223 */ /* 0x000fe20000010097 */
[----:B------:R-:W-:-:S02]  /*21f0*/  @P2 SHF.L.U32 R158, R125, 0x10, RZ ;  /* 0x000000107d9e2819 */ /* 0x000fc400000006ff */
[----:B------:R-:W1:Y:S01]  /*2200*/  @P2 LDC R153, c[0x0][0x40c] ;  /* 0x00010300ff992b82 */ /* 0x000e620000000800 */
[----:B------:R-:W-:Y:S01]  /*2210*/  FADD.FTZ R155, R108, -R155 ;  /* 0x8000009b6c9b7221 */ /* 0x000fe20000010000 */
[----:B------:R-:W-:Y:S02]  /*2220*/  @P2 F2FP.BF16.F32.PACK_AB R127, RZ, R127 ;  /* 0x0000007fff7f223e */ /* 0x000fe400000010ff */
[----:B------:R-:W-:Y:S01]  /*2230*/  @P2 F2FP.BF16.F32.PACK_AB R148, RZ, R148 ;  /* 0x00000094ff94223e */ /* 0x000fe200000010ff */
[----:B------:R-:W-:Y:S01]  /*2240*/  FMUL.FTZ R155, R128, R155 ;  /* 0x0000009b809b7220 */ /* 0x000fe20000410000 */
[----:B------:R-:W-:Y:S02]  /*2250*/  @P2 PRMT R61, R127, 0x7610, R61 ;  /* 0x000076107f3d2816 */ /* 0x000fe4000000003d */
[----:B------:R-:W-:Y:S02]  /*2260*/  @P2 PRMT R60, R60, 0x5410, R99 ;  /* 0x000054103c3c2816 */ /* 0x000fe40000000063 */
[----:B------:R-:W-:-:S02]  /*2270*/  FSEL R159, R155, RZ, P1 ;  /* 0x000000ff9b9f7208 */ /* 0x000fc40000800000 */
[----:B------:R-:W-:-:S03]  /*2280*/  @P2 PRMT R61, R61, 0x5410, R148 ;  /* 0x000054103d3d2816 */ /* 0x000fc60000000094 */
[----:B0-----:R-:W-:Y:S01]  /*2290*/  @P2 FMUL.FTZ R155, R159, R150 ;  /* 0x000000969f9b2220 */ /* 0x001fe20000410000 */
[----:B------:R-:W-:-:S03]  /*22a0*/  FFMA.FTZ R150, R116, R146, R151 ;  /* 0x0000009274967223 */ /* 0x000fc60000010097 */
[-C--:B------:R-:W-:Y:S01]  /*22b0*/  @P2 FFMA.FTZ R48, R161, R155.reuse, R48 ;  /* 0x0000009ba1302223 */ /* 0x080fe20000010030 */
[----:B------:R-:W-:Y:S01]  /*22c0*/  FADD.FTZ R157, R115, -R150 ;  /* 0x80000096739d7221 */ /* 0x000fe20000010000 */
[----:B------:R-:W-:Y:S01]  /*22d0*/  @P2 FMUL.FTZ R155, R98, R155 ;  /* 0x0000009b629b2220 */ /* 0x000fe20000410000 */
[----:B------:R-:W0:Y:S02]  /*22e0*/  @P2 LDC R150, c[0x0][0x40c] ;  /* 0x00010300ff962b82 */ /* 0x000e240000000800 */
[----:B------:R-:W-:Y:S02]  /*22f0*/  FMUL.FTZ R157, R128, R157 ;  /* 0x0000009d809d7220 */ /* 0x000fe40000410000 */
[----:B------:R-:W-:Y:S02]  /*2300*/  @P2 F2FP.BF16.F32.PACK_AB R125, RZ, R155 ;  /* 0x0000009bff7d223e */ /* 0x000fe400000010ff */
[----:B------:R-:W-:Y:S02]  /*2310*/  @P2 SHF.L.U32 R155, R14, 0x10, RZ ;  /* 0x000000100e9b2819 */ /* 0x000fe400000006ff */
[----:B------:R-:W-:Y:S01]  /*2320*/  FSEL R156, R157, RZ, P1 ;  /* 0x000000ff9d9c7208 */ /* 0x000fe20000800000 */
[----:B------:R-:W-:Y:S01]  /*2330*/  FFMA.FTZ R157, R109, R146, R151 ;  /* 0x000000926d9d7223 */ /* 0x000fe20000010097 */
[----:B------:R-:W-:-:S02]  /*2340*/  @P2 PRMT R62, R125, 0x7610, R62 ;  /* 0x000076107d3e2816 */ /* 0x000fc4000000003e */
[----:B------:R-:W-:Y:S01]  /*2350*/  F2FP.BF16.F32.PACK_AB R98, R156, R159 ;  /* 0x0000009f9c62723e */ /* 0x000fe200000010ff */
[----:B------:R-:W-:Y:S01]  /*2360*/  FADD.FTZ R157, R110, -R157 ;  /* 0x8000009d6e9d7221 */ /* 0x000fe20000010000 */
[----:B-1----:R-:W-:-:S03]  /*2370*/  @P2 FMUL.FTZ R156, R156, R153 ;  /* 0x000000999c9c2220 */ /* 0x002fc60000410000 */
[----:B------:R-:W-:Y:S01]  /*2380*/  FMUL.FTZ R153, R128, R157 ;  /* 0x0000009d80997220 */ /* 0x000fe20000410000 */
[-C--:B------:R-:W-:Y:S01]  /*2390*/  @P2 FFMA.FTZ R49, R158, R156.reuse, R49 ;  /* 0x0000009c9e312223 */ /* 0x080fe20000010031 */
[----:B------:R-:W-:Y:S01]  /*23a0*/  @P2 FMUL.FTZ R156, R155, R156 ;  /* 0x0000009c9b9c2220 */ /* 0x000fe20000410000 */
[----:B------:R-:W-:Y:S02]  /*23b0*/  @P2 SHF.L.U32 R157, R87, 0x10, RZ ;  /* 0x00000010579d2819 */ /* 0x000fe400000006ff */
[----:B------:R-:W-:Y:S02]  /*23c0*/  FSEL R153, R153, RZ, P1 ;  /* 0x000000ff99997208 */ /* 0x000fe40000800000 */
[----:B------:R-:W-:-:S03]  /*23d0*/  @P2 F2FP.BF16.F32.PACK_AB R156, RZ, R156 ;  /* 0x0000009cff9c223e */ /* 0x000fc600000010ff */
[----:B0-----:R-:W-:Y:S01]  /*23e0*/  @P2 FMUL.FTZ R155, R153, R150 ;  /* 0x00000096999b2220 */ /* 0x001fe20000410000 */
[----:B------:R-:W-:-:S03]  /*23f0*/  @P2 PRMT R62, R62, 0x5410, R156 ;  /* 0x000054103e3e2816 */ /* 0x000fc6000000009c */
        /* <DEDUP_REMOVED lines=18> */
.L_x_283:
        /* <DEDUP_REMOVED lines=8> */
[----:B------:R-:W-:Y:S02]  /*25a0*/  @P2 SHF.L.U32 R126, R126, 0x10, RZ ;  /* 0x000000107e7e2819 */ /* 0x000fe400000006ff */
[----:B------:R-:W-:-:S03]  /*25b0*/  @P2 SHF.L.U32 R162, R125, 0x10, RZ ;  /* 0x000000107da22819 */ /* 0x000fc600000006ff */
[----:B------:R-:W1:Y:S04]  /*25c0*/  @P2 LDC R161, c[0x0][0x40c] ;  /* 0x00010300ffa12b82 */ /* 0x000e680000000800 */
[-CC-:B------:R-:W-:Y:S01]  /*25d0*/  @P1 FFMA.FTZ R157, R3, R146.reuse, R151.reuse ;  /* 0x00000092039d1223 */ /* 0x180fe20000010097 */
[-CC-:B------:R-:W-:Y:S01]  /*25e0*/  @P1 FFMA.FTZ R156, R112, R146.reuse, R151.reuse ;  /* 0x00000092709c1223 */ /* 0x180fe20000010097 */
[-CC-:B------:R-:W-:Y:S01]  /*25f0*/  @P1 FFMA.FTZ R155, R105, R146.reuse, R151.reuse ;  /* 0x00000092699b1223 */ /* 0x180fe20000010097 */
[----:B------:R-:W-:Y:S01]  /*2600*/  @P1 FFMA.FTZ R160, R114, R146, R151 ;  /* 0x0000009272a01223 */ /* 0x000fe20000010097 */
[----:B------:R-:W-:Y:S01]  /*2610*/  @P1 FADD.FTZ R148, R104, -R157 ;  /* 0x8000009d68941221 */ /* 0x000fe20000010000 */
[----:B------:R-:W-:Y:S01]  /*2620*/  @P1 FADD.FTZ R156, R111, -R156 ;  /* 0x8000009c6f9c1221 */ /* 0x000fe20000010000 */
[----:B------:R-:W-:Y:S01]  /*2630*/  SHF.L.U32 R157, R24, 0x10, RZ ;  /* 0x00000010189d7819 */ /* 0x000fe200000006ff */
[----:B------:R-:W-:Y:S01]  /*2640*/  @P1 FADD.FTZ R160, R113, -R160 ;  /* 0x800000a071a01221 */ /* 0x000fe20000010000 */
[----:B------:R-:W-:Y:S01]  /*2650*/  @P1 SHF.L.U32 R153, R153, 0x10, RZ ;  /* 0x0000001099991819 */ /* 0x000fe200000006ff */
[----:B------:R-:W-:-:S02]  /*2660*/  @P1 FFMA.FTZ R159, R128, R156, R159 ;  /* 0x0000009c809f1223 */ /* 0x000fc4000001009f */
[----:B------:R-:W-:Y:S01]  /*2670*/  @P1 FFMA.FTZ R157, R128, R148, R157 ;  /* 0x00000094809d1223 */ /* 0x000fe2000001009d */
[----:B------:R-:W2:Y:S01]  /*2680*/  @P2 LDC R156, c[0x0][0x40c] ;  /* 0x00010300ff9c2b82 */ /* 0x000ea20000000800 */
[----:B------:R-:W-:Y:S01]  /*2690*/  @P1 FADD.FTZ R148, R106, -R155 ;  /* 0x8000009b6a941221 */ /* 0x000fe20000010000 */
[----:B------:R-:W-:Y:S01]  /*26a0*/  SHF.L.U32 R155, R25, 0x10, RZ ;  /* 0x00000010199b7819 */ /* 0x000fe200000006ff */
[----:B0-----:R-:W-:Y:S01]  /*26b0*/  @P2 FMUL.FTZ R158, R159, R158 ;  /* 0x0000009e9f9e2220 */ /* 0x001fe20000410000 */
[----:B------:R-:W-:-:S03]  /*26c0*/  @P1 FFMA.FTZ R159, R107, R146, R151 ;  /* 0x000000926b9f1223 */ /* 0x000fc60000010097 */
[----:B------:R-:W-:Y:S01]  /*26d0*/  @P1 FFMA.FTZ R155, R128, R148, R155 ;  /* 0x00000094809b1223 */ /* 0x000fe2000001009b */
[----:B------:R-:W-:Y:S01]  /*26e0*/  @!P1 PRMT R148, R25, 0x7632, R148 ;  /* 0x0000763219949816 */ /* 0x000fe20000000094 */
[----:B------:R-:W-:-:S03]  /*26f0*/  @P1 FADD.FTZ R159, R108, -R159 ;  /* 0x8000009f6c9f1221 */ /* 0x000fc60000010000 */
[----:B------:R-:W-:Y:S01]  /*2700*/  @!P1 SHF.L.U32 R148, R148, 0x10, RZ ;  /* 0x0000001094949819 */ /* 0x000fe200000006ff */
[----:B------:R-:W-:Y:S01]  /*2710*/  @P1 FFMA.FTZ R148, R128, R160, R153 ;  /* 0x000000a080941223 */ /* 0x000fe20000010099 */
[----:B------:R-:W-:Y:S01]  /*2720*/  SHF.L.U32 R153, R150, 0x10, RZ ;  /* 0x0000001096997819 */ /* 0x000fe200000006ff */
[----:B------:R-:W-:Y:S01]  /*2730*/  @P1 FFMA.FTZ R150, R116, R146, R151 ;  /* 0x0000009274961223 */ /* 0x000fe20000010097 */
[----:B------:R-:W-:Y:S01]  /*2740*/  @P2 SHF.L.U32 R160, R127, 0x10, RZ ;  /* 0x000000107fa02819 */ /* 0x000fe200000006ff */
[----:B-1----:R-:W-:Y:S01]  /*2750*/  @P2 FMUL.FTZ R148, R148, R161 ;  /* 0x000000a194942220 */ /* 0x002fe20000410000 */
[----:B------:R-:W-:Y:S01]  /*2760*/  SHF.L.U32 R127, R26, 0x10, RZ ;  /* 0x000000101a7f7819 */ /* 0x000fe200000006ff */
[----:B------:R-:W-:Y:S02]  /*2770*/  @P1 FADD.FTZ R150, R115, -R150 ;  /* 0x8000009673961221 */ /* 0x000fe40000010000 */
[----:B------:R-:W-:Y:S01]  /*2780*/  @P2 FFMA.FTZ R45, R160, R158, R45 ;  /* 0x0000009ea02d2223 */ /* 0x000fe2000001002d */
[----:B------:R-:W-:Y:S01]  /*2790*/  @P2 FFMA.FTZ R47, R126, R148, R47 ;  /* 0x000000947e2f2223 */ /* 0x000fe2000001002f */
[C---:B------:R-:W-:Y:S01]  /*27a0*/  @P1 FFMA.FTZ R127, R128.reuse, R159, R127 ;  /* 0x0000009f807f1223 */ /* 0x040fe2000001007f */
[----:B------:R-:W-:Y:S01]  /*27b0*/  @P1 FFMA.FTZ R153, R128, R150, R153 ;  /* 0x0000009680991223 */ /* 0x000fe20000010099 */
[----:B------:R-:W-:Y:S01]  /*27c0*/  @P2 SHF.L.U32 R159, R84, 0x10, RZ ;  /* 0x00000010549f2819 */ /* 0x000fe200000006ff */
[----:B--2---:R-:W-:Y:S01]  /*27d0*/  @P2 FMUL.FTZ R157, R157, R156 ;  /* 0x0000009c9d9d2220 */ /* 0x004fe20000410000 */
[----:B------:R-:W-:Y:S01]  /*27e0*/  @P2 SHF.L.U32 R150, R72, 0x10, RZ ;  /* 0x0000001048962819 */ /* 0x000fe200000006ff */
[----:B------:R-:W0:Y:S02]  /*27f0*/  @P2 LDC R160, c[0x0][0x40c] ;  /* 0x00010300ffa02b82 */ /* 0x000e240000000800 */
[-C--:B------:R-:W-:Y:S01]  /*2800*/  @P2 FFMA.FTZ R44, R159, R157.reuse, R44 ;  /* 0x0000009d9f2c2223 */ /* 0x080fe2000001002c */
[----:B------:R-:W-:Y:S01]  /*2810*/  @P2 SHF.L.U32 R159, R12, 0x10, RZ ;  /* 0x000000100c9f2819 */ /* 0x000fe200000006ff */
[----:B------:R-:W-:-:S04]  /*2820*/  @P2 FMUL.FTZ R157, R150, R157 ;  /* 0x0000009d969d2220 */ /* 0x000fc80000410000 */
[----:B------:R-:W1:Y:S01]  /*2830*/  @P2 LDC R150, c[0x0][0x40c] ;  /* 0x00010300ff962b82 */ /* 0x000e620000000800 */
[----:B------:R-:W-:Y:S01]  /*2840*/  @P2 FMUL.FTZ R159, R159, R158 ;  /* 0x0000009e9f9f2220 */ /* 0x000fe20000410000 */
[----:B------:R-:W-:Y:S01]  /*2850*/  @P2 F2FP.BF16.F32.PACK_AB R158, RZ, R157 ;  /* 0x0000009dff9e223e */ /* 0x000fe200000010ff */
[----:B------:R-:W-:-:S03]  /*2860*/  @P1 FFMA.FTZ R157, R109, R146, R151 ;  /* 0x000000926d9d1223 */ /* 0x000fc60000010097 */
[----:B------:R-:W-:Y:S01]  /*2870*/  @P2 PRMT R60, R158, 0x7610, R60 ;  /* 0x000076109e3c2816 */ /* 0x000fe2000000003c */
[----:B------:R-:W-:Y:S01]  /*2880*/  @P1 FADD.FTZ R161, R110, -R157 ;  /* 0x8000009d6ea11221 */ /* 0x000fe20000010000 */
[----:B------:R-:W2:Y:S01]  /*2890*/  @P2 LDC R156, c[0x0][0x40c] ;  /* 0x00010300ff9c2b82 */ /* 0x000ea20000000800 */
[----:B------:R-:W-:Y:S02]  /*28a0*/  SHF.L.U32 R157, R27, 0x10, RZ ;  /* 0x000000101b9d7819 */ /* 0x000fe400000006ff */
[----:B------:R-:W-:Y:S02]  /*28b0*/  @P2 SHF.L.U32 R158, R73, 0x10, RZ ;  /* 0x00000010499e2819 */ /* 0x000fe400000006ff */
[----:B------:R-:W-:Y:S01]  /*28c0*/  @P2 F2FP.BF16.F32.PACK_AB R159, RZ, R159 ;  /* 0x0000009fff9f223e */ /* 0x000fe200000010ff */
[----:B------:R-:W-:Y:S02]  /*28d0*/  @P1 FFMA.FTZ R157, R128, R161, R157 ;  /* 0x000000a1809d1223 */ /* 0x000fe4000001009d */
[----:B------:R-:W3:Y:S01]  /*28e0*/  @P2 LDC R126, c[0x0][0x40c] ;  /* 0x00010300ff7e2b82 */ /* 0x000ee20000000800 */
[----:B0-----:R-:W-:Y:S01]  /*28f0*/  @P2 FMUL.FTZ R125, R155, R160 ;  /* 0x000000a09b7d2220 */ /* 0x001fe20000410000 */
[----:B------:R-:W-:-:S02]  /*2900*/  @P2 SHF.L.U32 R155, R86, 0x10, RZ ;  /* 0x00000010569b2819 */ /* 0x000fc400000006ff */
[----:B------:R-:W-:Y:S01]  /*2910*/  @P2 PRMT R60, R60, 0x5410, R159 ;  /* 0x000054103c3c2816 */ /* 0x000fe2000000009f */
[----:B-1----:R-:W-:Y:S01]  /*2920*/  @P2 FMUL.FTZ R150, R153, R150 ;  /* 0x0000009699962220 */ /* 0x002fe20000410000 */
[----:B------:R-:W-:-:S03]  /*2930*/  @P2 SHF.L.U32 R153, R85, 0x10, RZ ;  /* 0x0000001055992819 */ /* 0x000fc600000006ff */
[----:B------:R-:W-:Y:S02]  /*2940*/  @P2 FFMA.FTZ R49, R162, R150, R49 ;  /* 0x00000096a2312223 */ /* 0x000fe40000010031 */
[-C--:B------:R-:W-:Y:S01]  /*2950*/  @P2 FFMA.FTZ R46, R153, R125.reuse, R46 ;  /* 0x0000007d992e2223 */ /* 0x080fe2000001002e */
[----:B------:R-:W-:Y:S02]  /*2960*/  @P2 IMAD.U32 R153, R13, 0x10000, RZ ;  /* 0x000100000d992824 */ /* 0x000fe400078e00ff */
[----:B--2---:R-:W-:Y:S01]  /*2970*/  @P2 FMUL.FTZ R127, R127, R156 ;  /* 0x0000009c7f7f2220 */ /* 0x004fe20000410000 */
[----:B------:R-:W-:Y:S01]  /*2980*/  @P2 SHF.L.U32 R156, R74, 0x10, RZ ;  /* 0x000000104a9c2819 */ /* 0x000fe200000006ff */
[----:B------:R-:W-:Y:S01]  /*2990*/  @P2 FMUL.FTZ R125, R158, R125 ;  /* 0x0000007d9e7d2220 */ /* 0x000fe20000410000 */
[----:B------:R-:W-:Y:S01]  /*29a0*/  @P2 FMUL.FTZ R148, R153, R148 ;  /* 0x0000009499942220 */ /* 0x000fe20000410000 */
[----:B------:R-:W-:Y:S01]  /*29b0*/  @P2 SHF.L.U32 R153, R14, 0x10, RZ ;  /* 0x000000100e992819 */ /* 0x000fe200000006ff */
[-C--:B------:R-:W-:Y:S01]  /*29c0*/  @P2 FFMA.FTZ R48, R155, R127.reuse, R48 ;  /* 0x0000007f9b302223 */ /* 0x080fe20000010030 */
[----:B------:R-:W-:Y:S01]  /*29d0*/  @P2 FMUL.FTZ R127, R156, R127 ;  /* 0x0000007f9c7f2220 */ /* 0x000fe20000410000 */
[----:B------:R-:W-:Y:S01]  /*29e0*/  @P2 F2FP.BF16.F32.PACK_AB R125, RZ, R125 ;  /* 0x0000007dff7d223e */ /* 0x000fe200000010ff */
[----:B---3--:R-:W-:Y:S01]  /*29f0*/  @P2 FMUL.FTZ R157, R157, R126 ;  /* 0x0000007e9d9d2220 */ /* 0x008fe20000410000 */
[----:B------:R-:W-:Y:S01]  /*2a00*/  @P2 FMUL.FTZ R150, R153, R150 ;  /* 0x0000009699962220 */ /* 0x000fe20000410000 */
[----:B------:R-:W-:-:S02]  /*2a10*/  @P2 SHF.L.U32 R153, R87, 0x10, RZ ;  /* 0x0000001057992819 */ /* 0x000fc400000006ff */
[----:B------:R-:W-:Y:S02]  /*2a20*/  @P2 SHF.L.U32 R126, R75, 0x10, RZ ;  /* 0x000000104b7e2819 */ /* 0x000fe400000006ff */
[----:B------:R-:W-:Y:S01]  /*2a30*/  @P2 F2FP.BF16.F32.PACK_AB R127, RZ, R127 ;  /* 0x0000007fff7f223e */ /* 0x000fe200000010ff */
[-C--:B------:R-:W-:Y:S01]  /*2a40*/  @P2 FFMA.FTZ R50, R153, R157.reuse, R50 ;  /* 0x0000009d99322223 */ /* 0x080fe20000010032 */
[----:B------:R-:W-:Y:S01]  /*2a50*/  @P2 F2FP.BF16.F32.PACK_AB R148, RZ, R148 ;  /* 0x00000094ff94223e */ /* 0x000fe200000010ff */
[----:B------:R-:W-:Y:S01]  /*2a60*/  @P2 FMUL.FTZ R157, R126, R157 ;  /* 0x0000009d7e9d2220 */ /* 0x000fe20000410000 */
[----:B------:R-:W-:Y:S02]  /*2a70*/  @P2 F2FP.BF16.F32.PACK_AB R150, RZ, R150 ;  /* 0x00000096ff96223e */ /* 0x000fe400000010ff */
[----:B------:R-:W-:Y:S02]  /*2a80*/  @P2 PRMT R61, R125, 0x7610, R61 ;  /* 0x000076107d3d2816 */ /* 0x000fe4000000003d */
[----:B------:R-:W-:-:S02]  /*2a90*/  @P2 F2FP.BF16.F32.PACK_AB R157, RZ, R157 ;  /* 0x0000009dff9d223e */ /* 0x000fc400000010ff */
[----:B------:R-:W-:Y:S02]  /*2aa0*/  @P2 PRMT R62, R127, 0x7610, R62 ;  /* 0x000076107f3e2816 */ /* 0x000fe4000000003e */
        /* <DEDUP_REMOVED lines=17> */
.L_x_300:
[----:B------:R-:W-:Y:S01]  /*2bc0*/  ISETP.GT.AND P1, PT, R121, RZ, PT ;  /* 0x000000ff7900720c */ /* 0x000fe20003f24270 */
[----:B------:R-:W0:Y:S01]  /*2bd0*/  @P2 LDC R98, c[0x0][0x40c] ;  /* 0x00010300ff622b82 */ /* 0x000e220000000800 */
[-C--:B------:R-:W-:Y:S01]  /*2be0*/  @P3 FFMA.FTZ R97, R3, R146.reuse, R151 ;  /* 0x0000009203613223 */ /* 0x080fe20000010097 */
[C---:B------:R-:W-:Y:S02]  /*2bf0*/  SHF.L.U32 R157, R24.reuse, 0x10, RZ ;  /* 0x00000010189d7819 */ /* 0x040fe400000006ff */
[----:B------:R-:W-:Y:S01]  /*2c00*/  PRMT R155, R24, 0x7632, R155 ;  /* 0x00007632189b7816 */ /* 0x000fe2000000009b */
[----:B------:R-:W-:Y:S01]  /*2c10*/  @P3 FADD.FTZ R97, R104, -R97 ;  /* 0x8000006168613221 */ /* 0x000fe20000010000 */
[----:B------:R-:W-:Y:S02]  /*2c20*/  SHF.L.U32 R161, R150, 0x10, RZ ;  /* 0x0000001096a17819 */ /* 0x000fe400000006ff */
[----:B------:R-:W1:Y:S01]  /*2c30*/  @P2 LDC R156, c[0x0][0x40c] ;  /* 0x00010300ff9c2b82 */ /* 0x000e620000000800 */
[----:B------:R-:W-:Y:S01]  /*2c40*/  SHF.L.U32 R155, R155, 0x10, RZ ;  /* 0x000000109b9b7819 */ /* 0x000fe200000006ff */
[----:B------:R-:W-:Y:S01]  /*2c50*/  @P3 FFMA.FTZ R157, R128, R97, R157 ;  /* 0x00000061809d3223 */ /* 0x000fe2000001009d */
[----:B------:R-:W-:Y:S01]  /*2c60*/  SHF.L.U32 R97, R153, 0x10, RZ ;  /* 0x0000001099617819 */ /* 0x000fe200000006ff */
[-CC-:B------:R-:W-:Y:S01]  /*2c70*/  @P1 FFMA.FTZ R96, R112, R146.reuse, R151.reuse ;  /* 0x0000009270601223 */ /* 0x180fe20000010097 */
[-CC-:B------:R-:W-:Y:S01]  /*2c80*/  @P1 FFMA.FTZ R158, R118, R146.reuse, R151.reuse ;  /* 0x00000092769e1223 */ /* 0x180fe20000010097 */
[----:B------:R-:W-:Y:S01]  /*2c90*/  SHF.L.U32 R153, R148, 0x10, RZ ;  /* 0x0000001094997819 */ /* 0x000fe200000006ff */
[----:B------:R-:W-:Y:S01]  /*2ca0*/  @P1 FFMA.FTZ R99, R105, R146, R151 ;  /* 0x0000009269631223 */ /* 0x000fe20000010097 */
[----:B------:R-:W2:Y:S01]  /*2cb0*/  @P2 LDC R150, c[0x0][0x40c] ;  /* 0x00010300ff962b82 */ /* 0x000ea20000000800 */
[----:B------:R-:W-:Y:S01]  /*2cc0*/  @P1 FADD.FTZ R96, R111, -R96 ;  /* 0x800000606f601221 */ /* 0x000fe20000010000 */
[----:B------:R-:W-:Y:S01]  /*2cd0*/  @P1 FADD.FTZ R158, R117, -R158 ;  /* 0x8000009e759e1221 */ /* 0x000fe20000010000 */
[----:B------:R-:W-:Y:S01]  /*2ce0*/  SHF.L.U32 R159, R25, 0x10, RZ ;  /* 0x00000010199f7819 */ /* 0x000fe200000006ff */
[----:B------:R-:W-:Y:S01]  /*2cf0*/  @P1 FADD.FTZ R99, R106, -R99 ;  /* 0x800000636a631221 */ /* 0x000fe20000010000 */
[C---:B------:R-:W-:Y:S01]  /*2d00*/  @P1 FFMA.FTZ R155, R128.reuse, R96, R155 ;  /* 0x00000060809b1223 */ /* 0x040fe2000001009b */
[----:B------:R-:W-:Y:S01]  /*2d10*/  @P1 FFMA.FTZ R153, R128, R158, R153 ;  /* 0x0000009e80991223 */ /* 0x000fe20000010099 */
[----:B------:R-:W-:Y:S01]  /*2d20*/  @P2 SHF.L.U32 R158, R127, 0x10, RZ ;  /* 0x000000107f9e2819 */ /* 0x000fe200000006ff */
[----:B------:R-:W3:Y:S01]  /*2d30*/  @P2 LDC R148, c[0x0][0x40c] ;  /* 0x00010300ff942b82 */ /* 0x000ee20000000800 */
[----:B------:R-:W-:Y:S01]  /*2d40*/  @P1 FFMA.FTZ R96, R114, R146, R151 ;  /* 0x0000009272601223 */ /* 0x000fe20000010097 */
[----:B0-----:R-:W-:Y:S01]  /*2d50*/  @P2 FMUL.FTZ R98, R155, R98 ;  /* 0x000000629b622220 */ /* 0x001fe20000410000 */
[----:B------:R-:W-:Y:S01]  /*2d60*/  @P1 FFMA.FTZ R159, R128, R99, R159 ;  /* 0x00000063809f1223 */ /* 0x000fe2000001009f */
[----:B------:R-:W-:Y:S01]  /*2d70*/  @P2 SHF.L.U32 R126, R126, 0x10, RZ ;  /* 0x000000107e7e2819 */ /* 0x000fe200000006ff */
[----:B------:R-:W-:Y:S01]  /*2d80*/  @P1 FADD.FTZ R96, R113, -R96 ;  /* 0x8000006071601221 */ /* 0x000fe20000010000 */
[----:B------:R-:W-:Y:S01]  /*2d90*/  @P2 FFMA.FTZ R45, R158, R98, R45 ;  /* 0x000000629e2d2223 */ /* 0x000fe2000001002d */
[----:B------:R-:W-:Y:S01]  /*2da0*/  @P2 SHF.L.U32 R158, R125, 0x10, RZ ;  /* 0x000000107d9e2819 */ /* 0x000fe200000006ff */
[----:B-1----:R-:W-:Y:S01]  /*2db0*/  @P2 FMUL.FTZ R125, R157, R156 ;  /* 0x0000009c9d7d2220 */ /* 0x002fe20000410000 */
[----:B------:R-:W-:Y:S01]  /*2dc0*/  @P1 FFMA.FTZ R97, R128, R96, R97 ;  /* 0x0000006080611223 */ /* 0x000fe20000010061 */
[----:B------:R-:W0:Y:S01]  /*2dd0*/  @P2 LDC R156, c[0x0][0x40c] ;  /* 0x00010300ff9c2b82 */ /* 0x000e220000000800 */
[-CC-:B------:R-:W-:Y:S01]  /*2de0*/  @P1 FFMA.FTZ R99, R107, R146.reuse, R151.reuse ;  /* 0x000000926b631223 */ /* 0x180fe20000010097 */
[----:B------:R-:W-:Y:S01]  /*2df0*/  SHF.L.U32 R163, R26, 0x10, RZ ;  /* 0x000000101aa37819 */ /* 0x000fe200000006ff */
[----:B------:R-:W-:Y:S01]  /*2e00*/  @P1 FFMA.FTZ R96, R116, R146, R151 ;  /* 0x0000009274601223 */ /* 0x000fe20000010097 */
[----:B------:R-:W-:Y:S01]  /*2e10*/  @P2 SHF.L.U32 R127, R84, 0x10, RZ ;  /* 0x00000010547f2819 */ /* 0x000fe200000006ff */
[----:B------:R-:W-:Y:S01]  /*2e20*/  @P1 FADD.FTZ R99, R108, -R99 ;  /* 0x800000636c631221 */ /* 0x000fe20000010000 */
[----:B--2---:R-:W-:Y:S01]  /*2e30*/  @P2 FMUL.FTZ R150, R97, R150 ;  /* 0x0000009661962220 */ /* 0x004fe20000410000 */
[----:B------:R-:W-:Y:S01]  /*2e40*/  @P2 SHF.L.U32 R165, R12, 0x10, RZ ;  /* 0x000000100ca52819 */ /* 0x000fe200000006ff */
[----:B------:R-:W-:Y:S01]  /*2e50*/  @P1 FADD.FTZ R96, R115, -R96 ;  /* 0x8000006073601221 */ /* 0x000fe20000010000 */
[----:B------:R-:W-:Y:S01]  /*2e60*/  @P1 FFMA.FTZ R163, R128, R99, R163 ;  /* 0x0000006380a31223 */ /* 0x000fe200000100a3 */
[----:B------:R-:W-:Y:S01]  /*2e70*/  @P2 FFMA.FTZ R47, R126, R150, R47 ;  /* 0x000000967e2f2223 */ /* 0x000fe2000001002f */
[----:B------:R-:W-:Y:S01]  /*2e80*/  @P2 SHF.L.U32 R126, R72, 0x10, RZ ;  /* 0x00000010487e2819 */ /* 0x000fe200000006ff */
[----:B------:R-:W-:Y:S01]  /*2e90*/  @P1 FFMA.FTZ R99, R109, R146, R151 ;  /* 0x000000926d631223 */ /* 0x000fe20000010097 */
[-C--:B------:R-:W-:Y:S01]  /*2ea0*/  @P2 FFMA.FTZ R44, R127, R125.reuse, R44 ;  /* 0x0000007d7f2c2223 */ /* 0x080fe2000001002c */
[----:B---3--:R-:W-:Y:S01]  /*2eb0*/  @P2 FMUL.FTZ R127, R159, R148 ;  /* 0x000000949f7f2220 */ /* 0x008fe20000410000 */
[----:B------:R-:W-:Y:S01]  /*2ec0*/  @P2 SHF.L.U32 R148, R85, 0x10, RZ ;  /* 0x0000001055942819 */ /* 0x000fe200000006ff */
[----:B------:R-:W-:Y:S01]  /*2ed0*/  @P2 FMUL.FTZ R125, R126, R125 ;  /* 0x0000007d7e7d2220 */ /* 0x000fe20000410000 */
[----:B------:R-:W-:Y:S01]  /*2ee0*/  @P2 FMUL.FTZ R126, R165, R98 ;  /* 0x00000062a57e2220 */ /* 0x000fe20000410000 */
[----:B------:R-:W-:Y:S01]  /*2ef0*/  @P1 FFMA.FTZ R161, R128, R96, R161 ;  /* 0x0000006080a11223 */ /* 0x000fe200000100a1 */
[----:B------:R-:W-:Y:S01]  /*2f00*/  @P2 SHF.L.U32 R98, R73, 0x10, RZ ;  /* 0x0000001049622819 */ /* 0x000fe200000006ff */
[----:B------:R-:W-:Y:S01]  /*2f10*/  @P1 FADD.FTZ R96, R110, -R99 ;  /* 0x800000636e601221 */ /* 0x000fe20000010000 */
[----:B------:R-:W-:Y:S01]  /*2f20*/  @P2 SHF.L.U32 R165, R13, 0x10, RZ ;  /* 0x000000100da52819 */ /* 0x000fe200000006ff */
[-C--:B------:R-:W-:Y:S01]  /*2f30*/  @P2 FFMA.FTZ R46, R148, R127.reuse, R46 ;  /* 0x0000007f942e2223 */ /* 0x080fe2000001002e */
[----:B------:R-:W-:Y:S01]  /*2f40*/  SHF.L.U32 R99, R27, 0x10, RZ ;  /* 0x000000101b637819 */ /* 0x000fe200000006ff */
[----:B------:R-:W-:Y:S01]  /*2f50*/  @P2 FMUL.FTZ R127, R98, R127 ;  /* 0x0000007f627f2220 */ /* 0x000fe20000410000 */
[----:B------:R-:W-:Y:S01]  /*2f60*/  @P2 SHF.L.U32 R98, R86, 0x10, RZ ;  /* 0x0000001056622819 */ /* 0x000fe200000006ff */
[----:B------:R-:W-:Y:S01]  /*2f70*/  @P2 FMUL.FTZ R150, R165, R150 ;  /* 0x00000096a5962220 */ /* 0x000fe20000410000 */
[----:B0-----:R-:W-:Y:S01]  /*2f80*/  @P2 FMUL.FTZ R165, R163, R156 ;  /* 0x0000009ca3a52220 */ /* 0x001fe20000410000 */
[----:B------:R-:W-:Y:S01]  /*2f90*/  @P1 FFMA.FTZ R99, R128, R96, R99 ;  /* 0x0000006080631223 */ /* 0x000fe20000010063 */
[----:B------:R-:W0:Y:S01]  /*2fa0*/  @P2 LDC R148, c[0x0][0x40c] ;  /* 0x00010300ff942b82 */ /* 0x000e220000000800 */
[----:B------:R-:W-:Y:S01]  /*2fb0*/  @P2 SHF.L.U32 R156, R74, 0x10, RZ ;  /* 0x000000104a9c2819 */ /* 0x000fe200000006ff */
[----:B------:R-:W-:Y:S01]  /*2fc0*/  @P2 FFMA.FTZ R48, R98, R165, R48 ;  /* 0x000000a562302223 */ /* 0x000fe20000010030 */
[----:B------:R-:W-:-:S02]  /*2fd0*/  @P2 SHF.L.U32 R124, R124, 0x10, RZ ;  /* 0x000000107c7c2819 */ /* 0x000fc400000006ff */
[----:B------:R-:W-:Y:S01]  /*2fe0*/  @P2 F2FP.BF16.F32.PACK_AB R125, RZ, R125 ;  /* 0x0000007dff7d223e */ /* 0x000fe200000010ff */
[----:B------:R-:W-:Y:S01]  /*2ff0*/  @P2 FMUL.FTZ R156, R156, R165 ;  /* 0x000000a59c9c2220 */ /* 0x000fe20000410000 */
[----:B------:R-:W-:Y:S01]  /*3000*/  @P2 SHF.L.U32 R165, R14, 0x10, RZ ;  /* 0x000000100ea52819 */ /* 0x000fe200000006ff */
[----:B------:R-:W1:Y:S01]  /*3010*/  @P2 LDC R96, c[0x0][0x40c] ;  /* 0x00010300ff602b82 */ /* 0x000e620000000800 */
[----:B------:R-:W-:Y:S02]  /*3020*/  @P2 F2FP.BF16.F32.PACK_AB R127, RZ, R127 ;  /* 0x0000007fff7f223e */ /* 0x000fe400000010ff */
[----:B------:R-:W-:Y:S02]  /*3030*/  @P2 F2FP.BF16.F32.PACK_AB R156, RZ, R156 ;  /* 0x0000009cff9c223e */ /* 0x000fe400000010ff */
[----:B------:R-:W-:Y:S02]  /*3040*/  @P2 F2FP.BF16.F32.PACK_AB R126, RZ, R126 ;  /* 0x0000007eff7e223e */ /* 0x000fe400000010ff */
[----:B------:R-:W-:Y:S01]  /*3050*/  @P2 F2FP.BF16.F32.PACK_AB R150, RZ, R150 ;  /* 0x00000096ff96223e */ /* 0x000fe200000010ff */
[----:B------:R-:W2:Y:S01]  /*3060*/  @P2 LDC R98, c[0x0][0x40c] ;  /* 0x00010300ff622b82 */ /* 0x000ea20000000800 */
[----:B------:R-:W-:-:S02]  /*3070*/  @P2 PRMT R60, R125, 0x7610, R60 ;  /* 0x000076107d3c2816 */ /* 0x000fc4000000003c */
[----:B------:R-:W-:Y:S02]  /*3080*/  @P2 PRMT R61, R127, 0x7610, R61 ;  /* 0x000076107f3d2816 */ /* 0x000fe4000000003d */
[----:B------:R-:W-:Y:S02]  /*3090*/  @P2 PRMT R62, R156, 0x7610, R62 ;  /* 0x000076109c3e2816 */ /* 0x000fe4000000003e */
[----:B------:R-:W-:Y:S02]  /*30a0*/  F2FP.BF16.F32.PACK_AB R97, R97, R159 ;  /* 0x0000009f6161723e */ /* 0x000fe400000010ff */
[----:B------:R-:W-:Y:S02]  /*30b0*/  @P2 PRMT R60, R60, 0x5410, R126 ;  /* 0x000054103c3c2816 */ /* 0x000fe4000000007e */
[----:B------:R-:W-:Y:S01]  /*30c0*/  @P2 PRMT R61, R61, 0x5410, R150 ;  /* 0x000054103d3d2816 */ /* 0x000fe20000000096 */
[----:B-1----:R-:W-:-:S04]  /*30d0*/  @P2 FMUL.FTZ R96, R161, R96 ;  /* 0x00000060a1602220 */ /* 0x002fc80000410000 */
[-C--:B------:R-:W-:Y:S01]  /*30e0*/  @P2 FFMA.FTZ R49, R158, R96.reuse, R49 ;  /* 0x000000609e312223 */ /* 0x080fe20000010031 */
[----:B------:R-:W-:Y:S01]  /*30f0*/  @P2 FMUL.FTZ R158, R165, R96 ;  /* 0x00000060a59e2220 */ /* 0x000fe20000410000 */
[----:B------:R-:W-:Y:S01]  /*3100*/  F2FP.BF16.F32.PACK_AB R96, R155, R157 ;  /* 0x0000009d9b60723e */ /* 0x000fe200000010ff */
[----:B0-----:R-:W-:Y:S01]  /*3110*/  @P2 FMUL.FTZ R155, R99, R148 ;  /* 0x00000094639b2220 */ /* 0x001fe20000410000 */
[----:B--2---:R-:W-:Y:S01]  /*3120*/  @P2 FMUL.FTZ R98, R153, R98 ;  /* 0x0000006299622220 */ /* 0x004fe20000410000 */
[----:B------:R-:W-:Y:S02]  /*3130*/  @P2 SHF.L.U32 R157, R87, 0x10, RZ ;  /* 0x00000010579d2819 */ /* 0x000fe400000006ff */
[----:B------:R-:W-:Y:S01]  /*3140*/  @P2 F2FP.BF16.F32.PACK_AB R158, RZ, R158 ;  /* 0x0000009eff9e223e */ /* 0x000fe200000010ff */
[----:B------:R-:W-:Y:S01]  /*3150*/  @P2 FFMA.FTZ R51, R124, R98, R51 ;  /* 0x000000627c332223 */ /* 0x000fe20000010033 */
[----:B------:R-:W-:Y:S01]  /*3160*/  @P2 SHF.L.U32 R124, R75, 0x10, RZ ;  /* 0x000000104b7c2819 */ /* 0x000fe200000006ff */
[----:B------:R-:W-:Y:S01]  /*3170*/  @P2 FFMA.FTZ R50, R157, R155, R50 ;  /* 0x0000009b9d322223 */ /* 0x000fe20000010032 */
[----:B------:R-:W-:-:S02]  /*3180*/  @P2 SHF.L.U32 R157, R15, 0x10, RZ ;  /* 0x000000100f9d2819 */ /* 0x000fc400000006ff */
[----:B------:R-:W-:Y:S01]  /*3190*/  F2FP.BF16.F32.PACK_AB R99, R153, R99 ;  /* 0x000000639963723e */ /* 0x000fe200000010ff */
[----:B------:R-:W-:Y:S01]  /*31a0*/  @P2 FMUL.FTZ R155, R124, R155 ;  /* 0x0000009b7c9b2220 */ /* 0x000fe20000410000 */
[----:B------:R-:W-:Y:S01]  /*31b0*/  @P2 PRMT R62, R62, 0x5410, R158 ;  /* 0x000054103e3e2816 */ /* 0x000fe2000000009e */
[----:B------:R-:W-:Y:S01]  /*31c0*/  @P2 FMUL.FTZ R124, R157, R98 ;  /* 0x000000629d7c2220 */ /* 0x000fe20000410000 */
[----:B------:R-:W-:Y:S02]  /*31d0*/  F2FP.BF16.F32.PACK_AB R98, R161, R163 ;  /* 0x000000a3a162723e */ /* 0x000fe400000010ff */
[----:B------:R-:W-:Y:S02]  /*31e0*/  @P2 F2FP.BF16.F32.PACK_AB R155, RZ, R155 ;  /* 0x0000009bff9b223e */ /* 0x000fe400000010ff */
[----:B------:R-:W-:Y:S02]  /*31f0*/  @P2 F2FP.BF16.F32.PACK_AB R124, RZ, R124 ;  /* 0x0000007cff7c223e */ /* 0x000fe400000010ff */
[----:B------:R-:W-:-:S04]  /*3200*/  @P2 PRMT R63, R155, 0x7610, R63 ;  /* 0x000076109b3f2816 */ /* 0x000fc8000000003f */
[----:B------:R-:W-:-:S07]  /*3210*/  @P2 PRMT R63, R63, 0x5410, R124 ;  /* 0x000054103f3f2816 */ /* 0x000fce000000007c */
.L_x_299:
[----:B------:R-:W-:Y:S05]  /*3220*/  BSYNC.RECONVERGENT B1 ;  /* 0x0000000000017941 */ /* 0x000fea0003800200 */
.L_x_282:
[----:B------:R-:W-:Y:S01]  /*3230*/  ISETP.NE.U32.AND P1, PT, R152, RZ, PT ;  /* 0x000000ff9800720c */ /* 0x000fe20003f25070 */
[----:B------:R-:W0:Y:S01]  /*3240*/  @P2 LDC.64 R124, c[0x0][0x468] ;  /* 0x00011a00ff7c2b82 */ /* 0x000e220000000a00 */
[----:B------:R-:W-:Y:S02]  /*3250*/  BSSY.RECONVERGENT B1, `(.L_x_301) ;  /* 0x000000c000017945 */ /* 0x000fe40003800200 */
[----:B------:R-:W-:-:S13]  /*3260*/  ISETP.NE.AND.EX P1, PT, R154, RZ, PT, P1 ;  /* 0x000000ff9a00720c */ /* 0x000fda0003f25310 */
[----:B------:R-:W1:Y:S01]  /*3270*/  @P1 LDC.64 R126, c[0x0][0x478] ;  /* 0x00011e00ff7e1b82 */ /* 0x000e620000000a00 */
[C---:B0-----:R-:W-:Y:S01]  /*3280*/  @P2 IMAD.WIDE.U32 R124, R149.reuse, 0x10, R124 ;  /* 0x00000010957c2825 */ /* 0x041fe200078e007c */
[----:B------:R-:W-:-:S03]  /*3290*/  IADD3 R149, PT, PT, R149, 0x20, RZ ;  /* 0x0000002095957810 */ /* 0x000fc60007ffe0ff */
[----:B-1----:R-:W-:-:S05]  /*32a0*/  @P1 IMAD.WIDE.U32 R126, R147, 0x10, R126 ;  /* 0x00000010937e1825 */ /* 0x002fca00078e007e */
[----:B------:R0:W-:Y:S04]  /*32b0*/  @P1 STG.E.128 desc[UR6][R126.64], R96 ;  /* 0x000000607e001986 */ /* 0x0001e8000c101d06 */
[----:B------:R0:W-:Y:S01]  /*32c0*/  @P2 STG.E.128 desc[UR6][R124.64], R60 ;  /* 0x0000003c7c002986 */ /* 0x0001e2000c101d06 */
[----:B------:R-:W-:Y:S05]  /*32d0*/  @!P2 BRA `(.L_x_302) ;  /* 0x00000000000ca947 */ /* 0x000fea0003800000 */
[----:B------:R-:W1:Y:S02]  /*32e0*/  LDC.64 R84, c[0x0][0x390] ;  /* 0x0000e400ff547b82 */ /* 0x000e640000000a00 */
[----:B-1----:R-:W-:-:S06]  /*32f0*/  IMAD.WIDE.U32 R84, R149, 0x10, R84 ;  /* 0x0000001095547825 */ /* 0x002fcc00078e0054 */
[----:B------:R-:W5:Y:S02]  /*3300*/  LDG.E.128 R84, desc[UR6][R84.64] ;  /* 0x0000000654547981 */ /* 0x000f64000c1e1d00 */
.L_x_302:
[----:B------:R-:W-:Y:S05]  /*3310*/  BSYNC.RECONVERGENT B1 ;  /* 0x0000000000017941 */ /* 0x000fea0003800200 */
.L_x_301:
[----:B------:R-:W-:Y:S01]  /*3320*/  BSSY.RECONVERGENT B1, `(.L_x_303) ;  /* 0x00001ae000017945 */ /* 0x000fe20003800200 */
[----:B0----5:R-:W-:Y:S02]  /*3330*/  PRMT R124, R87, 0x7632, R124 ;  /* 0x00007632577c7816 */ /* 0x021fe4000000007c */
[----:B------:R-:W-:Y:S02]  /*3340*/  PRMT R126, R86, 0x7632, R126 ;  /* 0x00007632567e7816 */ /* 0x000fe4000000007e */
[----:B------:R-:W-:Y:S02]  /*3350*/  PRMT R125, R85, 0x7632, R125 ;  /* 0x00007632557d7816 */ /* 0x000fe4000000007d */
[----:B------:R-:W-:Y:S01]  /*3360*/  PRMT R127, R84, 0x7632, R127 ;  /* 0x00007632547f7816 */ /* 0x000fe2000000007f */
[----:B------:R-:W-:Y:S06]  /*3370*/  @!P0 BRA `(.L_x_304) ;  /* 0x0000000c002c8947 */ /* 0x000fec0003800000 */
[----:B------:R-:W-:Y:S05]  /*3380*/  @!P1 BRA `(.L_x_305) ;  /* 0x0000000400989947 */ /* 0x000fea0003800000 */
[----:B------:R-:W-:Y:S01]  /*3390*/  ISETP.GT.AND P0, PT, R121, RZ, PT ;  /* 0x000000ff7900720c */ /* 0x000fe20003f04270 */
[----:B------:R-:W-:Y:S01]  /*33a0*/  @P2 IMAD.U32 R159, R6, 0x10000, RZ ;  /* 0x00010000069f2824 */ /* 0x000fe200078e00ff */
[----:B------:R-:W-:Y:S02]  /*33b0*/  SHF.L.U32 R99, R144, 0x10, RZ ;  /* 0x0000001090637819 */ /* 0x000fe400000006ff */
[----:B------:R-:W0:Y:S01]  /*33c0*/  @P2 LDC R144, c[0x0][0x40c] ;  /* 0x00010300ff902b82 */ /* 0x000e220000000800 */
[----:B------:R-:W-:Y:S02]  /*33d0*/  SHF.L.U32 R145, R145, 0x10, RZ ;  /* 0x0000001091917819 */ /* 0x000fe400000006ff */
[----:B------:R-:W-:Y:S02]  /*33e0*/  @P2 SHF.L.U32 R157, R84, 0x10, RZ ;  /* 0x00000010549d2819 */ /* 0x000fe400000006ff */
[----:B------:R-:W-:Y:S02]  /*33f0*/  SHF.L.U32 R129, R129, 0x10, RZ ;  /* 0x0000001081817819 */ /* 0x000fe400000006ff */
[----:B------:R-:W-:-:S02]  /*3400*/  SHF.L.U32 R143, R143, 0x10, RZ ;  /* 0x000000108f8f7819 */ /* 0x000fc400000006ff */
[-CC-:B------:R-:W-:Y:S01]  /*3410*/  @P0 FFMA.FTZ R98, R136, R146.reuse, R151.reuse ;  /* 0x0000009288620223 */ /* 0x180fe20000010097 */
[-CC-:B------:R-:W-:Y:S01]  /*3420*/  @P0 FFMA.FTZ R97, R119, R146.reuse, R151.reuse ;  /* 0x0000009277610223 */ /* 0x180fe20000010097 */
[-CC-:B------:R-:W-:Y:S01]  /*3430*/  @P0 FFMA.FTZ R121, R123, R146.reuse, R151.reuse ;  /* 0x000000927b790223 */ /* 0x180fe20000010097 */
[-C--:B------:R-:W-:Y:S01]  /*3440*/  @P0 FFMA.FTZ R153, R131, R146.reuse, R151 ;  /* 0x0000009283990223 */ /* 0x080fe20000010097 */
[----:B------:R-:W-:Y:S01]  /*3450*/  @P0 FADD.FTZ R98, R135, -R98 ;  /* 0x8000006287620221 */ /* 0x000fe20000010000 */
[----:B------:R-:W-:Y:S01]  /*3460*/  @P0 FADD.FTZ R96, R122, -R97 ;  /* 0x800000617a600221 */ /* 0x000fe20000010000 */
[----:B------:R-:W-:Y:S01]  /*3470*/  SHF.L.U32 R97, R20, 0x10, RZ ;  /* 0x0000001014617819 */ /* 0x000fe200000006ff */
[----:B------:R-:W-:Y:S01]  /*3480*/  @P0 FFMA.FTZ R148, R138, R146, R151 ;  /* 0x000000928a940223 */ /* 0x000fe20000010097 */
[----:B------:R-:W-:Y:S01]  /*3490*/  @P0 FFMA.FTZ R99, R128, R98, R99 ;  /* 0x0000006280630223 */ /* 0x000fe20000010063 */
[----:B------:R-:W-:Y:S01]  /*34a0*/  @P0 FFMA.FTZ R150, R140, R146, R151 ;  /* 0x000000928c960223 */ /* 0x000fe20000010097 */
[----:B------:R-:W1:Y:S01]  /*34b0*/  @P2 LDC R98, c[0x0][0x40c] ;  /* 0x00010300ff622b82 */ /* 0x000e620000000800 */
[----:B------:R-:W-:Y:S01]  /*34c0*/  @P0 FFMA.FTZ R97, R128, R96, R97 ;  /* 0x0000006080610223 */ /* 0x000fe20000010061 */
[----:B------:R-:W-:Y:S01]  /*34d0*/  @P0 FADD.FTZ R96, R130, -R121 ;  /* 0x8000007982600221 */ /* 0x000fe20000010000 */
[----:B------:R-:W-:Y:S01]  /*34e0*/  SHF.L.U32 R121, R21, 0x10, RZ ;  /* 0x0000001015797819 */ /* 0x000fe200000006ff */
[-CC-:B------:R-:W-:Y:S01]  /*34f0*/  @P0 FFMA.FTZ R155, R133, R146.reuse, R151.reuse ;  /* 0x00000092859b0223 */ /* 0x180fe20000010097 */
[----:B------:R-:W-:Y:S01]  /*3500*/  @P0 FFMA.FTZ R146, R142, R146, R151 ;  /* 0x000000928e920223 */ /* 0x000fe20000010097 */
[----:B------:R-:W-:Y:S01]  /*3510*/  SHF.L.U32 R151, R23, 0x10, RZ ;  /* 0x0000001017977819 */ /* 0x000fe200000006ff */
[----:B------:R-:W-:Y:S01]  /*3520*/  @P0 FADD.FTZ R150, R139, -R150 ;  /* 0x800000968b960221 */ /* 0x000fe20000010000 */
[----:B------:R-:W-:Y:S01]  /*3530*/  @P0 FFMA.FTZ R121, R128, R96, R121 ;  /* 0x0000006080790223 */ /* 0x000fe20000010079 */
[----:B------:R-:W-:Y:S01]  /*3540*/  @P0 FADD.FTZ R96, R132, -R153 ;  /* 0x8000009984600221 */ /* 0x000fe20000010000 */
[----:B------:R-:W-:Y:S01]  /*3550*/  SHF.L.U32 R153, R22, 0x10, RZ ;  /* 0x0000001016997819 */ /* 0x000fe200000006ff */
[----:B------:R-:W-:Y:S01]  /*3560*/  @P0 FADD.FTZ R146, R141, -R146 ;  /* 0x800000928d920221 */ /* 0x000fe20000010000 */
[----:B------:R-:W-:Y:S01]  /*3570*/  @P0 FADD.FTZ R155, R134, -R155 ;  /* 0x8000009b869b0221 */ /* 0x000fe20000010000 */
[----:B------:R-:W-:Y:S01]  /*3580*/  @P0 FADD.FTZ R148, R137, -R148 ;  /* 0x8000009489940221 */ /* 0x000fe20000010000 */
[----:B------:R-:W-:Y:S01]  /*3590*/  @P2 SHF.L.U32 R127, R127, 0x10, RZ ;  /* 0x000000107f7f2819 */ /* 0x000fe200000006ff */
[C---:B------:R-:W-:Y:S01]  /*35a0*/  @P0 FFMA.FTZ R153, R128.reuse, R96, R153 ;  /* 0x0000006080990223 */ /* 0x040fe20000010099 */
[C---:B------:R-:W-:Y:S01]  /*35b0*/  @P0 FFMA.FTZ R151, R128.reuse, R155, R151 ;  /* 0x0000009b80970223 */ /* 0x040fe20000010097 */
[----:B------:R-:W-:Y:S01]  /*35c0*/  @P0 FFMA.FTZ R145, R128, R146, R145 ;  /* 0x0000009280910223 */ /* 0x000fe20000010091 */
[----:B------:R-:W-:Y:S01]  /*35d0*/  @P2 SHF.L.U32 R96, R64, 0x10, RZ ;  /* 0x0000001040602819 */ /* 0x000fe200000006ff */
[----:B------:R-:W2:Y:S01]  /*35e0*/  @P2 LDC R146, c[0x0][0x40c] ;  /* 0x00010300ff922b82 */ /* 0x000ea20000000800 */
[C---:B------:R-:W-:Y:S01]  /*35f0*/  @P0 FFMA.FTZ R129, R128.reuse, R150, R129 ;  /* 0x0000009680810223 */ /* 0x040fe20000010081 */
[----:B------:R-:W-:Y:S01]  /*3600*/  @P0 FFMA.FTZ R143, R128, R148, R143 ;  /* 0x00000094808f0223 */ /* 0x000fe2000001008f */
[----:B------:R-:W-:Y:S01]  /*3610*/  @P2 SHF.L.U32 R125, R125, 0x10, RZ ;  /* 0x000000107d7d2819 */ /* 0x000fe200000006ff */
[----:B-1----:R-:W-:Y:S01]  /*3620*/  @P2 FMUL.FTZ R155, R97, R98 ;  /* 0x00000062619b2220 */ /* 0x002fe20000410000 */
[----:B0-----:R-:W-:Y:S01]  /*3630*/  @P2 FMUL.FTZ R98, R99, R144 ;  /* 0x0000009063622220 */ /* 0x001fe20000410000 */
[----:B------:R-:W-:-:S02]  /*3640*/  @P2 SHF.L.U32 R126, R126, 0x10, RZ ;  /* 0x000000107e7e2819 */ /* 0x000fc400000006ff */
[----:B------:R-:W0:Y:S01]  /*3650*/  @P2 LDC R144, c[0x0][0x40c] ;  /* 0x00010300ff902b82 */ /* 0x000e220000000800 */
[----:B------:R-:W-:Y:S01]  /*3660*/  @P2 FFMA.FTZ R52, R157, R155, R52 ;  /* 0x0000009b9d342223 */ /* 0x000fe20000010034 */
[----:B------:R-:W-:Y:S01]  /*3670*/  @P2 FMUL.FTZ R96, R155, R96 ;  /* 0x000000609b602220 */ /* 0x000fe20000410000 */
[----:B------:R-:W-:Y:S01]  /*3680*/  @P2 SHF.L.U32 R155, R4, 0x10, RZ ;  /* 0x00000010049b2819 */ /* 0x000fe200000006ff */
[C---:B------:R-:W-:Y:S01]  /*3690*/  @P2 FFMA.FTZ R53, R98.reuse, R127, R53 ;  /* 0x0000007f62352223 */ /* 0x040fe20000010035 */
[----:B------:R-:W-:Y:S02]  /*36a0*/  @P2 SHF.L.U32 R157, R85, 0x10, RZ ;  /* 0x00000010559d2819 */ /* 0x000fe400000006ff */
[----:B------:R-:W-:Y:S01]  /*36b0*/  @P2 F2FP.BF16.F32.PACK_AB R127, RZ, R96 ;  /* 0x00000060ff7f223e */ /* 0x000fe200000010ff */
[----:B------:R-:W1:Y:S01]  /*36c0*/  @P2 LDC R150, c[0x0][0x40c] ;  /* 0x00010300ff962b82 */ /* 0x000e620000000800 */
[----:B------:R-:W-:Y:S01]  /*36d0*/  @P2 FMUL.FTZ R128, R98, R155 ;  /* 0x0000009b62802220 */ /* 0x000fe20000410000 */
[----:B------:R-:W-:-:S02]  /*36e0*/  @P2 SHF.L.U32 R96, R65, 0x10, RZ ;  /* 0x0000001041602819 */ /* 0x000fc400000006ff */
[----:B------:R-:W-:Y:S02]  /*36f0*/  @P2 PRMT R60, R127, 0x7610, R60 ;  /* 0x000076107f3c2816 */ /* 0x000fe4000000003c */
[----:B------:R-:W-:Y:S02]  /*3700*/  @P2 F2FP.BF16.F32.PACK_AB R128, RZ, R128 ;  /* 0x00000080ff80223e */ /* 0x000fe400000010ff */
[----:B------:R-:W3:Y:S01]  /*3710*/  @P2 LDC R98, c[0x0][0x40c] ;  /* 0x00010300ff622b82 */ /* 0x000ee20000000800 */
[----:B--2---:R-:W-:Y:S01]  /*3720*/  @P2 FMUL.FTZ R155, R121, R146 ;  /* 0x00000092799b2220 */ /* 0x004fe20000410000 */
[----:B------:R-:W-:-:S03]  /*3730*/  @P2 PRMT R60, R60, 0x5410, R128 ;  /* 0x000054103c3c2816 */ /* 0x000fc60000000080 */
[----:B------:R-:W-:Y:S01]  /*3740*/  @P2 FMUL.FTZ R96, R155, R96 ;  /* 0x000000609b602220 */ /* 0x000fe20000410000 */
[----:B------:R-:W-:Y:S01]  /*3750*/  @P2 FFMA.FTZ R54, R157, R155, R54 ;  /* 0x0000009b9d362223 */ /* 0x000fe20000010036 */
[----:B------:R-:W-:Y:S01]  /*3760*/  @P2 SHF.L.U32 R157, R5, 0x10, RZ ;  /* 0x00000010059d2819 */ /* 0x000fe200000006ff */
[----:B------:R-:W2:Y:S01]  /*3770*/  @P2 LDC R148, c[0x0][0x40c] ;  /* 0x00010300ff942b82 */ /* 0x000ea20000000800 */
[----:B0-----:R-:W-:Y:S01]  /*3780*/  @P2 FMUL.FTZ R155, R153, R144 ;  /* 0x00000090999b2220 */ /* 0x001fe20000410000 */
[----:B------:R-:W-:Y:S02]  /*3790*/  @P2 F2FP.BF16.F32.PACK_AB R154, RZ, R96 ;  /* 0x00000060ff9a223e */ /* 0x000fe400000010ff */
[----:B------:R-:W-:Y:S02]  /*37a0*/  F2FP.BF16.F32.PACK_AB R96, R99, R97 ;  /* 0x000000616360723e */ /* 0x000fe400000010ff */
[----:B------:R-:W-:Y:S01]  /*37b0*/  F2FP.BF16.F32.PACK_AB R97, R143, R121 ;  /* 0x000000798f61723e */ /* 0x000fe200000010ff */
[----:B-1----:R-:W-:Y:S01]  /*37c0*/  @P2 FMUL.FTZ R144, R129, R150 ;  /* 0x0000009681902220 */ /* 0x002fe20000410000 */
[----:B------:R-:W-:-:S02]  /*37d0*/  @P2 SHF.L.U32 R150, R66, 0x10, RZ ;  /* 0x0000001042962819 */ /* 0x000fc400000006ff */
[----:B------:R-:W-:Y:S01]  /*37e0*/  @P2 SHF.L.U32 R121, R86, 0x10, RZ ;  /* 0x0000001056792819 */ /* 0x000fe200000006ff */
[----:B------:R-:W-:Y:S01]  /*37f0*/  @P2 FFMA.FTZ R57, R144, R126, R57 ;  /* 0x0000007e90392223 */ /* 0x000fe20000010039 */
[----:B------:R-:W-:Y:S01]  /*3800*/  @P2 PRMT R61, R154, 0x7610, R61 ;  /* 0x000076109a3d2816 */ /* 0x000fe2000000003d */
[----:B------:R-:W-:Y:S01]  /*3810*/  @P2 FMUL.FTZ R152, R155, R150 ;  /* 0x000000969b982220 */ /* 0x000fe20000410000 */
[----:B------:R-:W-:Y:S01]  /*3820*/  @P2 FMUL.FTZ R150, R144, R159 ;  /* 0x0000009f90962220 */ /* 0x000fe20000410000 */
[----:B---3--:R-:W-:Y:S01]  /*3830*/  @P2 FMUL.FTZ R99, R151, R98 ;  /* 0x0000006297632220 */ /* 0x008fe20000410000 */
[----:B------:R-:W-:Y:S01]  /*3840*/  @P2 SHF.L.U32 R98, R67, 0x10, RZ ;  /* 0x0000001043622819 */ /* 0x000fe200000006ff */
[----:B------:R-:W-:Y:S01]  /*3850*/  @P2 FFMA.FTZ R56, R121, R155, R56 ;  /* 0x0000009b79382223 */ /* 0x000fe20000010038 */
[----:B------:R-:W-:Y:S02]  /*3860*/  @P2 F2FP.BF16.F32.PACK_AB R152, RZ, R152 ;  /* 0x00000098ff98223e */ /* 0x000fe400000010ff */
[----:B------:R-:W-:Y:S01]  /*3870*/  @P2 F2FP.BF16.F32.PACK_AB R150, RZ, R150 ;  /* 0x00000096ff96223e */ /* 0x000fe200000010ff */
[----:B------:R-:W-:Y:S01]  /*3880*/  @P2 FMUL.FTZ R156, R99, R98 ;  /* 0x00000062639c2220 */ /* 0x000fe20000410000 */
[----:B------:R-:W-:Y:S01]  /*3890*/  @P2 PRMT R62, R152, 0x7610, R62 ;  /* 0x00007610983e2816 */ /* 0x000fe2000000003e */
[----:B--2---:R-:W-:Y:S01]  /*38a0*/  @P2 FMUL.FTZ R146, R143, R148 ;  /* 0x000000948f922220 */ /* 0x004fe20000410000 */
[----:B------:R-:W-:-:S02]  /*38b0*/  F2FP.BF16.F32.PACK_AB R98, R129, R153 ;  /* 0x000000998162723e */ /* 0x000fc400000010ff */
[----:B------:R-:W-:Y:S01]  /*38c0*/  @P2 F2FP.BF16.F32.PACK_AB R156, RZ, R156 ;  /* 0x0000009cff9c223e */ /* 0x000fe200000010ff */
[C---:B------:R-:W-:Y:S01]  /*38d0*/  @P2 FMUL.FTZ R148, R146.reuse, R157 ;  /* 0x0000009d92942220 */ /* 0x040fe20000410000 */
[----:B------:R-:W-:Y:S01]  /*38e0*/  @P2 FFMA.FTZ R55, R146, R125, R55 ;  /* 0x0000007d92372223 */ /* 0x000fe20000010037 */
[----:B------:R-:W-:Y:S02]  /*38f0*/  @P2 SHF.L.U32 R125, R87, 0x10, RZ ;  /* 0x00000010577d2819 */ /* 0x000fe400000006ff */
[----:B------:R-:W-:Y:S02]  /*3900*/  @P2 PRMT R62, R62, 0x5410, R150 ;  /* 0x000054103e3e2816 */ /* 0x000fe40000000096 */
[----:B------:R-:W-:Y:S01]  /*3910*/  @P2 F2FP.BF16.F32.PACK_AB R148, RZ, R148 ;  /* 0x00000094ff94223e */ /* 0x000fe200000010ff */
[----:B------:R-:W-:Y:S01]  /*3920*/  @P2 FFMA.FTZ R58, R125, R99, R58 ;  /* 0x000000637d3a2223 */ /* 0x000fe2000001003a */
[----:B------:R-:W-:Y:S02]  /*3930*/  F2FP.BF16.F32.PACK_AB R99, R145, R151 ;  /* 0x000000979163723e */ /* 0x000fe400000010ff */
[----:B------:R-:W-:-:S02]  /*3940*/  @P2 PRMT R61, R61, 0x5410, R148 ;  /* 0x000054103d3d2816 */ /* 0x000fc40000000094 */
[----:B------:R-:W-:Y:S01]  /*3950*/  @P2 PRMT R63, R156, 0x7610, R63 ;  /* 0x000076109c3f2816 */ /* 0x000fe2000000003f */
[----:B------:R-:W-:Y:S06]  /*3960*/  @!P2 BRA `(.L_x_306) ;  /* 0x000000140024a947 */ /* 0x000fec0003800000 */
[----:B------:R-:W-:Y:S01]  /*3970*/  SHF.L.U32 R121, R7, 0x10, RZ ;  /* 0x0000001007797819 */ /* 0x000fe200000006ff */
[----:B------:R-:W-:Y:S01]  /*3980*/  FMUL.FTZ R126, R145, UR13 ;  /* 0x0000000d917e7c20 */ /* 0x000fe20008410000 */
[----:B------:R-:W-:-:S03]  /*3990*/  SHF.L.U32 R124, R124, 0x10, RZ ;  /* 0x000000107c7c7819 */ /* 0x000fc600000006ff */
[C---:B------:R-:W-:Y:S02]  /*39a0*/  FMUL.FTZ R121, R126.reuse, R121 ;  /* 0x000000797e797220 */ /* 0x040fe40000410000 */
[----:B------:R-:W-:-:S03]  /*39b0*/  FFMA.FTZ R59, R126, R124, R59 ;  /* 0x0000007c7e3b7223 */ /* 0x000fc6000001003b */
[----:B------:R-:W-:-:S04]  /*39c0*/  F2FP.BF16.F32.PACK_AB R121, RZ, R121 ;  /* 0x00000079ff79723e */ /* 0x000fc800000010ff */
[----:B------:R-:W-:Y:S01]  /*39d0*/  PRMT R63, R63, 0x5410, R121 ;  /* 0x000054103f3f7816 */ /* 0x000fe20000000079 */
[----:B------:R-:W-:Y:S06]  /*39e0*/  BRA `(.L_x_306) ;  /* 0x0000001400047947 */ /* 0x000fec0003800000 */
.L_x_305:
[----:B------:R-:W-:Y:S01]  /*39f0*/  ISETP.GT.AND P0, PT, R121, RZ, PT ;  /* 0x000000ff7900720c */ /* 0x000fe20003f04270 */
[----:B------:R-:W0:Y:S01]  /*3a00*/  @P2 LDC R150, c[0x0][0x40c] ;  /* 0x00010300ff962b82 */ /* 0x000e220000000800 */
[----:B------:R-:W-:Y:S02]  /*3a10*/  SHF.L.U32 R145, R20, 0x10, RZ ;  /* 0x0000001014917819 */ /* 0x000fe400000006ff */
[----:B------:R-:W-:Y:S02]  /*3a20*/  SHF.L.U32 R129, R144, 0x10, RZ ;  /* 0x0000001090817819 */ /* 0x000fe400000006ff */
[----:B------:R-:W-:Y:S02]  /*3a30*/  SHF.L.U32 R143, R143, 0x10, RZ ;  /* 0x000000108f8f7819 */ /* 0x000fe400000006ff */
[----:B------:R-:W-:Y:S01]  /*3a40*/  @P2 SHF.L.U32 R154, R125, 0x10, RZ ;  /* 0x000000107d9a2819 */ /* 0x000fe200000006ff */
[----:B------:R-:W1:Y:S01]  /*3a50*/  @P2 LDC R144, c[0x0][0x40c] ;  /* 0x00010300ff902b82 */ /* 0x000e620000000800 */
[----:B------:R-:W-:-:S02]  /*3a60*/  @P2 SHF.L.U32 R125, R85, 0x10, RZ ;  /* 0x00000010557d2819 */ /* 0x000fc400000006ff */
[----:B------:R-:W-:Y:S01]  /*3a70*/  @P2 SHF.L.U32 R126, R126, 0x10, RZ ;  /* 0x000000107e7e2819 */ /* 0x000fe200000006ff */
[-CC-:B------:R-:W-:Y:S01]  /*3a80*/  @P0 FFMA.FTZ R121, R119, R146.reuse, R151.reuse ;  /* 0x0000009277790223 */ /* 0x180fe20000010097 */
[-CC-:B------:R-:W-:Y:S01]  /*3a90*/  @P0 FFMA.FTZ R148, R136, R146.reuse, R151.reuse ;  /* 0x0000009288940223 */ /* 0x180fe20000010097 */
[-CC-:B------:R-:W-:Y:S01]  /*3aa0*/  @P0 FFMA.FTZ R152, R138, R146.reuse, R151.reuse ;  /* 0x000000928a980223 */ /* 0x180fe20000010097 */
[-C--:B------:R-:W-:Y:S01]  /*3ab0*/  @P0 FFMA.FTZ R153, R131, R146.reuse, R151 ;  /* 0x0000009283990223 */ /* 0x080fe20000010097 */
[----:B------:R-:W-:Y:S01]  /*3ac0*/  @P0 FADD.FTZ R121, R122, -R121 ;  /* 0x800000797a790221 */ /* 0x000fe20000010000 */
[----:B------:R-:W-:Y:S01]  /*3ad0*/  @P0 FADD.FTZ R148, R135, -R148 ;  /* 0x8000009487940221 */ /* 0x000fe20000010000 */
[----:B------:R-:W-:Y:S01]  /*3ae0*/  @P0 FADD.FTZ R152, R137, -R152 ;  /* 0x8000009889980221 */ /* 0x000fe20000010000 */
[----:B------:R-:W-:Y:S01]  /*3af0*/  @P0 FADD.FTZ R153, R132, -R153 ;  /* 0x8000009984990221 */ /* 0x000fe20000010000 */
[C---:B------:R-:W-:Y:S01]  /*3b00*/  @P0 FFMA.FTZ R145, R128.reuse, R121, R145 ;  /* 0x0000007980910223 */ /* 0x040fe20000010091 */
[----:B------:R-:W-:Y:S01]  /*3b10*/  @P0 FFMA.FTZ R121, R123, R146, R151 ;  /* 0x000000927b790223 */ /* 0x000fe20000010097 */
[C---:B------:R-:W-:Y:S01]  /*3b20*/  @P0 FFMA.FTZ R129, R128.reuse, R148, R129 ;  /* 0x0000009480810223 */ /* 0x040fe20000010081 */
[----:B------:R-:W-:Y:S01]  /*3b30*/  @P0 FFMA.FTZ R143, R128, R152, R143 ;  /* 0x00000098808f0223 */ /* 0x000fe2000001008f */
[----:B------:R-:W-:Y:S01]  /*3b40*/  @P0 FFMA.FTZ R152, R140, R146, R151 ;  /* 0x000000928c980223 */ /* 0x000fe20000010097 */
[----:B------:R-:W-:Y:S01]  /*3b50*/  @P0 FADD.FTZ R148, R130, -R121 ;  /* 0x8000007982940221 */ /* 0x000fe20000010000 */
[----:B------:R-:W-:Y:S01]  /*3b60*/  SHF.L.U32 R121, R21, 0x10, RZ ;  /* 0x0000001015797819 */ /* 0x000fe200000006ff */
[----:B------:R-:W2:Y:S01]  /*3b70*/  @P2 LDC R156, c[0x0][0x40c] ;  /* 0x00010300ff9c2b82 */ /* 0x000ea20000000800 */
[----:B------:R-:W-:-:S03]  /*3b80*/  @P0 FADD.FTZ R152, R139, -R152 ;  /* 0x800000988b980221 */ /* 0x000fc60000010000 */
[----:B------:R-:W-:Y:S01]  /*3b90*/  @P0 FFMA.FTZ R121, R128, R148, R121 ;  /* 0x0000009480790223 */ /* 0x000fe20000010079 */
[----:B0-----:R-:W-:Y:S01]  /*3ba0*/  @P2 FMUL.FTZ R148, R129, R150 ;  /* 0x0000009681942220 */ /* 0x001fe20000410000 */
[C---:B------:R-:W-:Y:S01]  /*3bb0*/  PRMT R129, R22.reuse, 0x7632, R129 ;  /* 0x0000763216817816 */ /* 0x040fe20000000081 */
[----:B-1----:R-:W-:Y:S01]  /*3bc0*/  @P2 FMUL.FTZ R145, R145, R144 ;  /* 0x0000009091912220 */ /* 0x002fe20000410000 */
[----:B------:R-:W-:Y:S01]  /*3bd0*/  @P2 SHF.L.U32 R150, R127, 0x10, RZ ;  /* 0x000000107f962819 */ /* 0x000fe200000006ff */
[----:B------:R-:W0:Y:S01]  /*3be0*/  @P2 LDC R158, c[0x0][0x40c] ;  /* 0x00010300ff9e2b82 */ /* 0x000e220000000800 */
[----:B------:R-:W-:Y:S02]  /*3bf0*/  SHF.L.U32 R127, R129, 0x10, RZ ;  /* 0x00000010817f7819 */ /* 0x000fe400000006ff */
[----:B------:R-:W-:Y:S01]  /*3c00*/  SHF.L.U32 R129, R22, 0x10, RZ ;  /* 0x0000001016817819 */ /* 0x000fe200000006ff */
[----:B------:R-:W-:Y:S01]  /*3c10*/  @P2 FFMA.FTZ R53, R150, R148, R53 ;  /* 0x0000009496352223 */ /* 0x000fe20000010035 */
[----:B------:R-:W-:Y:S01]  /*3c20*/  @P2 SHF.L.U32 R144, R64, 0x10, RZ ;  /* 0x0000001040902819 */ /* 0x000fe200000006ff */
[----:B------:R-:W-:-:S02]  /*3c30*/  @P0 FFMA.FTZ R127, R128, R152, R127 ;  /* 0x00000098807f0223 */ /* 0x000fc4000001007f */
[----:B------:R-:W1:Y:S01]  /*3c40*/  @P2 LDC R152, c[0x0][0x40c] ;  /* 0x00010300ff982b82 */ /* 0x000e620000000800 */
[----:B------:R-:W-:Y:S01]  /*3c50*/  @P0 FFMA.FTZ R129, R128, R153, R129 ;  /* 0x0000009980810223 */ /* 0x000fe20000010081 */
[----:B------:R-:W-:Y:S01]  /*3c60*/  @P2 SHF.L.U32 R153, R84, 0x10, RZ ;  /* 0x0000001054992819 */ /* 0x000fe200000006ff */
[----:B------:R-:W-:-:S04]  /*3c70*/  @P2 FMUL.FTZ R144, R144, R145 ;  /* 0x0000009190902220 */ /* 0x000fc80000410000 */
[----:B------:R-:W-:Y:S01]  /*3c80*/  @P2 FFMA.FTZ R52, R153, R145, R52 ;  /* 0x0000009199342223 */ /* 0x000fe20000010034 */
[----:B------:R-:W3:Y:S01]  /*3c90*/  @P2 LDC R150, c[0x0][0x40c] ;  /* 0x00010300ff962b82 */ /* 0x000ee20000000800 */
[----:B------:R-:W-:Y:S01]  /*3ca0*/  @P2 SHF.L.U32 R153, R4, 0x10, RZ ;  /* 0x0000001004992819 */ /* 0x000fe200000006ff */
[----:B------:R-:W-:Y:S01]  /*3cb0*/  @P0 FFMA.FTZ R145, R133, R146, R151 ;  /* 0x0000009285910223 */ /* 0x000fe20000010097 */
[----:B------:R-:W-:Y:S01]  /*3cc0*/  @P2 F2FP.BF16.F32.PACK_AB R144, RZ, R144 ;  /* 0x00000090ff90223e */ /* 0x000fe200000010ff */
[----:B--2---:R-:W-:Y:S02]  /*3cd0*/  @P2 FMUL.FTZ R129, R129, R156 ;  /* 0x0000009c81812220 */ /* 0x004fe40000410000 */
[----:B------:R-:W-:Y:S01]  /*3ce0*/  @P2 FMUL.FTZ R148, R153, R148 ;  /* 0x0000009499942220 */ /* 0x000fe20000410000 */
[----:B------:R-:W-:Y:S01]  /*3cf0*/  @P2 PRMT R60, R144, 0x7610, R60 ;  /* 0x00007610903c2816 */ /* 0x000fe2000000003c */
[----:B------:R-:W2:Y:S01]  /*3d00*/  @P2 LDC R160, c[0x0][0x40c] ;  /* 0x00010300ffa02b82 */ /* 0x000ea20000000800 */
[----:B------:R-:W-:Y:S01]  /*3d10*/  @P2 SHF.L.U32 R144, R65, 0x10, RZ ;  /* 0x0000001041902819 */ /* 0x000fe200000006ff */
[----:B------:R-:W-:Y:S01]  /*3d20*/  @P0 FADD.FTZ R153, R134, -R145 ;  /* 0x8000009186990221 */ /* 0x000fe20000010000 */
[----:B------:R-:W-:-:S02]  /*3d30*/  @P2 F2FP.BF16.F32.PACK_AB R148, RZ, R148 ;  /* 0x00000094ff94223e */ /* 0x000fc400000010ff */
[----:B------:R-:W-:Y:S02]  /*3d40*/  SHF.L.U32 R145, R23, 0x10, RZ ;  /* 0x0000001017917819 */ /* 0x000fe400000006ff */
[----:B------:R-:W-:Y:S01]  /*3d50*/  @P2 PRMT R60, R60, 0x5410, R148 ;  /* 0x000054103c3c2816 */ /* 0x000fe20000000094 */
[----:B-1----:R-:W-:Y:S01]  /*3d60*/  @P2 FMUL.FTZ R121, R121, R152 ;  /* 0x0000009879792220 */ /* 0x002fe20000410000 */
[----:B------:R-:W-:Y:S01]  /*3d70*/  @P2 SHF.L.U32 R148, R66, 0x10, RZ ;  /* 0x0000001042942819 */ /* 0x000fe200000006ff */
[----:B------:R-:W-:Y:S01]  /*3d80*/  @P0 FFMA.FTZ R145, R128, R153, R145 ;  /* 0x0000009980910223 */ /* 0x000fe20000010091 */
[----:B------:R-:W-:Y:S01]  /*3d90*/  @P2 SHF.L.U32 R153, R87, 0x10, RZ ;  /* 0x0000001057992819 */ /* 0x000fe200000006ff */
[-C--:B------:R-:W-:Y:S01]  /*3da0*/  @P2 FFMA.FTZ R54, R125, R121.reuse, R54 ;  /* 0x000000797d362223 */ /* 0x080fe20000010036 */
[----:B------:R-:W-:Y:S01]  /*3db0*/  @P2 SHF.L.U32 R125, R5, 0x10, RZ ;  /* 0x00000010057d2819 */ /* 0x000fe200000006ff */
[----:B------:R-:W-:Y:S01]  /*3dc0*/  @P2 FMUL.FTZ R121, R144, R121 ;  /* 0x0000007990792220 */ /* 0x000fe20000410000 */
[----:B0-----:R-:W-:Y:S01]  /*3dd0*/  @P2 FMUL.FTZ R144, R127, R158 ;  /* 0x0000009e7f902220 */ /* 0x001fe20000410000 */
[----:B---3--:R-:W-:Y:S01]  /*3de0*/  @P2 FMUL.FTZ R150, R143, R150 ;  /* 0x000000968f962220 */ /* 0x008fe20000410000 */
[----:B------:R-:W-:-:S02]  /*3df0*/  @P2 SHF.L.U32 R127, R6, 0x10, RZ ;  /* 0x00000010067f2819 */ /* 0x000fc400000006ff */
[----:B------:R-:W-:Y:S01]  /*3e00*/  @P2 F2FP.BF16.F32.PACK_AB R121, RZ, R121 ;  /* 0x00000079ff79223e */ /* 0x000fe200000010ff */
[-C--:B------:R-:W-:Y:S01]  /*3e10*/  @P2 FFMA.FTZ R55, R154, R150.reuse, R55 ;  /* 0x000000969a372223 */ /* 0x080fe20000010037 */
[----:B------:R-:W-:Y:S01]  /*3e20*/  @P2 FMUL.FTZ R150, R125, R150 ;  /* 0x000000967d962220 */ /* 0x000fe20000410000 */
[----:B------:R-:W-:Y:S01]  /*3e30*/  @P2 FMUL.FTZ R125, R148, R129 ;  /* 0x00000081947d2220 */ /* 0x000fe20000410000 */
[----:B------:R-:W-:Y:S01]  /*3e40*/  @P2 SHF.L.U32 R148, R67, 0x10, RZ ;  /* 0x0000001043942819 */ /* 0x000fe200000006ff */
[----:B--2---:R-:W-:Y:S01]  /*3e50*/  @P2 FMUL.FTZ R145, R145, R160 ;  /* 0x000000a091912220 */ /* 0x004fe20000410000 */
[----:B------:R-:W-:Y:S01]  /*3e60*/  @P2 PRMT R61, R121, 0x7610, R61 ;  /* 0x00007610793d2816 */ /* 0x000fe2000000003d */
[-C--:B------:R-:W-:Y:S01]  /*3e70*/  @P2 FMUL.FTZ R121, R127, R144.reuse ;  /* 0x000000907f792220 */ /* 0x080fe20000410000 */
[----:B------:R-:W-:Y:S01]  /*3e80*/  @P2 F2FP.BF16.F32.PACK_AB R125, RZ, R125 ;  /* 0x0000007dff7d223e */ /* 0x000fe200000010ff */
[-C--:B------:R-:W-:Y:S01]  /*3e90*/  @P2 FMUL.FTZ R127, R148, R145.reuse ;  /* 0x00000091947f2220 */ /* 0x080fe20000410000 */
[----:B------:R-:W-:Y:S01]  /*3ea0*/  @P2 SHF.L.U32 R143, R86, 0x10, RZ ;  /* 0x00000010568f2819 */ /* 0x000fe200000006ff */
[----:B------:R-:W-:Y:S01]  /*3eb0*/  @P2 FFMA.FTZ R57, R126, R144, R57 ;  /* 0x000000907e392223 */ /* 0x000fe20000010039 */
[----:B------:R-:W-:Y:S01]  /*3ec0*/  @P2 F2FP.BF16.F32.PACK_AB R150, RZ, R150 ;  /* 0x00000096ff96223e */ /* 0x000fe200000010ff */
[----:B------:R-:W-:Y:S01]  /*3ed0*/  @P2 FFMA.FTZ R58, R153, R145, R58 ;  /* 0x00000091993a2223 */ /* 0x000fe2000001003a */
[----:B------:R-:W-:Y:S01]  /*3ee0*/  @P2 F2FP.BF16.F32.PACK_AB R121, RZ, R121 ;  /* 0x00000079ff79223e */ /* 0x000fe200000010ff */
[----:B------:R-:W-:Y:S01]  /*3ef0*/  @P2 FFMA.FTZ R56, R143, R129, R56 ;  /* 0x000000818f382223 */ /* 0x000fe20000010038 */
        /* <DEDUP_REMOVED lines=19> */
.L_x_304:
[----:B------:R-:W-:Y:S05]  /*4030*/  @!P1 BRA `(.L_x_307) ;  /* 0x0000000400989947 */ /* 0x000fea0003800000 */
[----:B------:R-:W0:Y:S01]  /*4040*/  @P2 LDC R97, c[0x0][0x40c] ;  /* 0x00010300ff612b82 */ /* 0x000e220000000800 */
[-CC-:B------:R-:W-:Y:S01]  /*4050*/  FFMA.FTZ R96, R136, R146.reuse, R151.reuse ;  /* 0x0000009288607223 */ /* 0x180fe20000010097 */
[----:B------:R-:W-:Y:S01]  /*4060*/  ISETP.GT.AND P0, PT, R121, RZ, PT ;  /* 0x000000ff7900720c */ /* 0x000fe20003f04270 */
[-CC-:B------:R-:W-:Y:S01]  /*4070*/  FFMA.FTZ R99, R119, R146.reuse, R151.reuse ;  /* 0x0000009277637223 */ /* 0x180fe20000010097 */
[-CC-:B------:R-:W-:Y:S01]  /*4080*/  FFMA.FTZ R129, R123, R146.reuse, R151.reuse ;  /* 0x000000927b817223 */ /* 0x180fe20000010097 */
[----:B------:R-:W-:Y:S01]  /*4090*/  FADD.FTZ R121, R135, -R96 ;  /* 0x8000006087797221 */ /* 0x000fe20000010000 */
[-C--:B------:R-:W-:Y:S01]  /*40a0*/  FFMA.FTZ R152, R140, R146.reuse, R151 ;  /* 0x000000928c987223 */ /* 0x080fe20000010097 */
[----:B------:R-:W-:Y:S01]  /*40b0*/  FADD.FTZ R99, R122, -R99 ;  /* 0x800000637a637221 */ /* 0x000fe20000010000 */
[----:B------:R-:W1:Y:S01]  /*40c0*/  @P2 LDC R148, c[0x0][0x40c] ;  /* 0x00010300ff942b82 */ /* 0x000e620000000800 */
[----:B------:R-:W-:Y:S01]  /*40d0*/  FMUL.FTZ R96, R128, R121 ;  /* 0x0000007980607220 */ /* 0x000fe20000410000 */
[-C--:B------:R-:W-:Y:S01]  /*40e0*/  FFMA.FTZ R145, R133, R146.reuse, R151 ;  /* 0x0000009285917223 */ /* 0x080fe20000010097 */
[----:B------:R-:W-:Y:S01]  /*40f0*/  FADD.FTZ R129, R130, -R129 ;  /* 0x8000008182817221 */ /* 0x000fe20000010000 */
[-CC-:B------:R-:W-:Y:S01]  /*4100*/  FFMA.FTZ R98, R138, R146.reuse, R151.reuse ;  /* 0x000000928a627223 */ /* 0x180fe20000010097 */
[-CC-:B------:R-:W-:Y:S01]  /*4110*/  FFMA.FTZ R143, R131, R146.reuse, R151.reuse ;  /* 0x00000092838f7223 */ /* 0x180fe20000010097 */
[----:B------:R-:W-:Y:S01]  /*4120*/  FADD.FTZ R121, R139, -R152 ;  /* 0x800000988b797221 */ /* 0x000fe20000010000 */
[----:B------:R-:W-:Y:S01]  /*4130*/  FSEL R96, R96, RZ, P0 ;  /* 0x000000ff60607208 */ /* 0x000fe20000000000 */
[----:B------:R-:W-:Y:S01]  /*4140*/  FFMA.FTZ R146, R142, R146, R151 ;  /* 0x000000928e927223 */ /* 0x000fe20000010097 */
[----:B------:R-:W-:Y:S01]  /*4150*/  FMUL.FTZ R99, R128, R99 ;  /* 0x0000006380637220 */ /* 0x000fe20000410000 */
[----:B------:R-:W-:Y:S01]  /*4160*/  FADD.FTZ R151, R134, -R145 ;  /* 0x8000009186977221 */ /* 0x000fe20000010000 */
[C---:B------:R-:W-:Y:S01]  /*4170*/  FMUL.FTZ R145, R128.reuse, R129 ;  /* 0x0000008180917220 */ /* 0x040fe20000410000 */
[----:B------:R-:W-:Y:S01]  /*4180*/  @P2 SHF.L.U32 R150, R127, 0x10, RZ ;  /* 0x000000107f962819 */ /* 0x000fe200000006ff */
[----:B------:R-:W2:Y:S01]  /*4190*/  @P2 LDC R144, c[0x0][0x40c] ;  /* 0x00010300ff902b82 */ /* 0x000ea20000000800 */
[----:B------:R-:W-:Y:S01]  /*41a0*/  FMUL.FTZ R129, R128, R121 ;  /* 0x0000007980817220 */ /* 0x000fe20000410000 */
[----:B------:R-:W-:Y:S01]  /*41b0*/  FADD.FTZ R127, R137, -R98 ;  /* 0x80000062897f7221 */ /* 0x000fe20000010000 */
[----:B------:R-:W-:Y:S01]  /*41c0*/  FADD.FTZ R143, R132, -R143 ;  /* 0x8000008f848f7221 */ /* 0x000fe20000010000 */
[----:B------:R-:W-:Y:S01]  /*41d0*/  FADD.FTZ R153, R141, -R146 ;  /* 0x800000928d997221 */ /* 0x000fe20000010000 */
[----:B0-----:R-:W-:Y:S01]  /*41e0*/  @P2 FMUL.FTZ R121, R96, R97 ;  /* 0x0000006160792220 */ /* 0x001fe20000410000 */
[----:B------:R-:W-:Y:S01]  /*41f0*/  FSEL R97, R99, RZ, P0 ;  /* 0x000000ff63617208 */ /* 0x000fe20000000000 */
[C---:B------:R-:W-:Y:S01]  /*4200*/  FMUL.FTZ R146, R128.reuse, R127 ;  /* 0x0000007f80927220 */ /* 0x040fe20000410000 */
[C---:B------:R-:W-:Y:S01]  /*4210*/  FMUL.FTZ R143, R128.reuse, R143 ;  /* 0x0000008f808f7220 */ /* 0x040fe20000410000 */
[C---:B------:R-:W-:Y:S01]  /*4220*/  FMUL.FTZ R98, R128.reuse, R151 ;  /* 0x0000009780627220 */ /* 0x040fe20000410000 */
[----:B------:R-:W-:Y:S01]  /*4230*/  FMUL.FTZ R128, R128, R153 ;  /* 0x0000009980807220 */ /* 0x000fe20000410000 */
[----:B------:R-:W-:Y:S01]  /*4240*/  @P2 SHF.L.U32 R127, R84, 0x10, RZ ;  /* 0x00000010547f2819 */ /* 0x000fe200000006ff */
[----:B------:R-:W0:Y:S01]  /*4250*/  @P2 LDC R153, c[0x0][0x40c] ;  /* 0x00010300ff992b82 */ /* 0x000e220000000800 */
[----:B-1----:R-:W-:Y:S01]  /*4260*/  @P2 FMUL.FTZ R99, R97, R148 ;  /* 0x0000009461632220 */ /* 0x002fe20000410000 */
[----:B------:R-:W-:Y:S01]  /*4270*/  @P2 SHF.L.U32 R148, R64, 0x10, RZ ;  /* 0x0000001040942819 */ /* 0x000fe200000006ff */
[----:B------:R-:W-:Y:S01]  /*4280*/  @P2 FFMA.FTZ R53, R150, R121, R53 ;  /* 0x0000007996352223 */ /* 0x000fe20000010035 */
[----:B------:R-:W-:Y:S01]  /*4290*/  @P2 SHF.L.U32 R150, R4, 0x10, RZ ;  /* 0x0000001004962819 */ /* 0x000fe200000006ff */
[-C--:B------:R-:W-:Y:S01]  /*42a0*/  @P2 FFMA.FTZ R52, R127, R99.reuse, R52 ;  /* 0x000000637f342223 */ /* 0x080fe20000010034 */
[----:B------:R-:W-:Y:S01]  /*42b0*/  @P2 SHF.L.U32 R151, R85, 0x10, RZ ;  /* 0x0000001055972819 */ /* 0x000fe200000006ff */
[----:B------:R-:W-:Y:S01]  /*42c0*/  @P2 FMUL.FTZ R99, R148, R99 ;  /* 0x0000006394632220 */ /* 0x000fe20000410000 */
[----:B------:R-:W1:Y:S01]  /*42d0*/  @P2 LDC R152, c[0x0][0x40c] ;  /* 0x00010300ff982b82 */ /* 0x000e620000000800 */
[----:B------:R-:W-:Y:S01]  /*42e0*/  @P2 FMUL.FTZ R127, R150, R121 ;  /* 0x00000079967f2220 */ /* 0x000fe20000410000 */
[----:B------:R-:W-:-:S02]  /*42f0*/  FSEL R121, R145, RZ, P0 ;  /* 0x000000ff91797208 */ /* 0x000fc40000000000 */
[----:B------:R-:W-:Y:S02]  /*4300*/  FSEL R146, R146, RZ, P0 ;  /* 0x000000ff92927208 */ /* 0x000fe40000000000 */
[----:B------:R-:W-:Y:S01]  /*4310*/  FSEL R143, R143, RZ, P0 ;  /* 0x000000ff8f8f7208 */ /* 0x000fe20000000000 */
[----:B--2---:R-:W-:Y:S01]  /*4320*/  @P2 FMUL.FTZ R145, R121, R144 ;  /* 0x0000009079912220 */ /* 0x004fe20000410000 */
[----:B------:R-:W2:Y:S01]  /*4330*/  @P2 LDC R148, c[0x0][0x40c] ;  /* 0x00010300ff942b82 */ /* 0x000ea20000000800 */
[----:B------:R-:W-:Y:S02]  /*4340*/  @P2 SHF.L.U32 R144, R65, 0x10, RZ ;  /* 0x0000001041902819 */ /* 0x000fe400000006ff */
[-C--:B------:R-:W-:Y:S01]  /*4350*/  @P2 FFMA.FTZ R54, R151, R145.reuse, R54 ;  /* 0x0000009197362223 */ /* 0x080fe20000010036 */
[----:B------:R-:W-:Y:S02]  /*4360*/  @P2 SHF.L.U32 R151, R5, 0x10, RZ ;  /* 0x0000001005972819 */ /* 0x000fe400000006ff */
[----:B------:R-:W-:Y:S01]  /*4370*/  @P2 FMUL.FTZ R145, R144, R145 ;  /* 0x0000009190912220 */ /* 0x000fe20000410000 */
[----:B------:R-:W-:Y:S01]  /*4380*/  @P2 SHF.L.U32 R155, R6, 0x10, RZ ;  /* 0x00000010069b2819 */ /* 0x000fe200000006ff */
[----:B------:R-:W3:Y:S01]  /*4390*/  @P2 LDC R150, c[0x0][0x40c] ;  /* 0x00010300ff962b82 */ /* 0x000ee20000000800 */
[----:B0-----:R-:W-:Y:S01]  /*43a0*/  @P2 FMUL.FTZ R144, R146, R153 ;  /* 0x0000009992902220 */ /* 0x001fe20000410000 */
[----:B------:R-:W-:-:S02]  /*43b0*/  FSEL R153, R129, RZ, P0 ;  /* 0x000000ff81997208 */ /* 0x000fc40000000000 */
[----:B------:R-:W-:Y:S01]  /*43c0*/  @P2 F2FP.BF16.F32.PACK_AB R129, RZ, R145 ;  /* 0x00000091ff81223e */ /* 0x000fe200000010ff */
[----:B------:R-:W-:Y:S01]  /*43d0*/  @P2 FMUL.FTZ R151, R151, R144 ;  /* 0x0000009097972220 */ /* 0x000fe20000410000 */
[----:B------:R-:W-:Y:S02]  /*43e0*/  @P2 SHF.L.U32 R154, R66, 0x10, RZ ;  /* 0x00000010429a2819 */ /* 0x000fe400000006ff */
[----:B------:R-:W-:Y:S02]  /*43f0*/  @P2 F2FP.BF16.F32.PACK_AB R99, RZ, R99 ;  /* 0x00000063ff63223e */ /* 0x000fe400000010ff */
[----:B------:R-:W-:Y:S02]  /*4400*/  @P2 F2FP.BF16.F32.PACK_AB R145, RZ, R151 ;  /* 0x00000097ff91223e */ /* 0x000fe400000010ff */
[----:B------:R-:W-:Y:S02]  /*4410*/  F2FP.BF16.F32.PACK_AB R96, R96, R97 ;  /* 0x000000616060723e */ /* 0x000fe400000010ff */
[----:B------:R-:W-:Y:S01]  /*4420*/  @P2 PRMT R60, R99, 0x7610, R60 ;  /* 0x00007610633c2816 */ /* 0x000fe2000000003c */
[----:B--2---:R-:W-:Y:S01]  /*4430*/  @P2 FMUL.FTZ R148, R153, R148 ;  /* 0x0000009499942220 */ /* 0x004fe20000410000 */
[----:B------:R-:W-:-:S02]  /*4440*/  F2FP.BF16.F32.PACK_AB R97, R146, R121 ;  /* 0x000000799261723e */ /* 0x000fc400000010ff */
[----:B------:R-:W-:Y:S02]  /*4450*/  @P2 SHF.L.U32 R99, R86, 0x10, RZ ;  /* 0x0000001056632819 */ /* 0x000fe400000006ff */
[----:B------:R-:W-:Y:S02]  /*4460*/  @P2 SHF.L.U32 R146, R125, 0x10, RZ ;  /* 0x000000107d922819 */ /* 0x000fe400000006ff */
[----:B------:R-:W-:Y:S01]  /*4470*/  @P2 SHF.L.U32 R126, R126, 0x10, RZ ;  /* 0x000000107e7e2819 */ /* 0x000fe200000006ff */
[----:B---3--:R-:W-:Y:S01]  /*4480*/  @P2 FMUL.FTZ R151, R143, R150 ;  /* 0x000000968f972220 */ /* 0x008fe20000410000 */
[----:B------:R-:W-:Y:S01]  /*4490*/  @P2 FMUL.FTZ R150, R155, R148 ;  /* 0x000000949b962220 */ /* 0x000fe20000410000 */
[----:B------:R-:W-:Y:S01]  /*44a0*/  FSEL R155, R98, RZ, P0 ;  /* 0x000000ff629b7208 */ /* 0x000fe20000000000 */
[----:B------:R-:W-:Y:S01]  /*44b0*/  @P2 FFMA.FTZ R55, R146, R144, R55 ;  /* 0x0000009092372223 */ /* 0x000fe20000010037 */
[-C--:B------:R-:W-:Y:S01]  /*44c0*/  @P2 FMUL.FTZ R154, R154, R151.reuse ;  /* 0x000000979a9a2220 */ /* 0x080fe20000410000 */
[----:B------:R-:W-:Y:S01]  /*44d0*/  @P2 SHF.L.U32 R121, R87, 0x10, RZ ;  /* 0x0000001057792819 */ /* 0x000fe200000006ff */
[----:B------:R-:W-:Y:S01]  /*44e0*/  @P2 FFMA.FTZ R56, R99, R151, R56 ;  /* 0x0000009763382223 */ /* 0x000fe20000010038 */
[----:B-1----:R-:W-:Y:S01]  /*44f0*/  @P2 FMUL.FTZ R157, R155, R152 ;  /* 0x000000989b9d2220 */ /* 0x002fe20000410000 */
[----:B------:R-:W-:Y:S01]  /*4500*/  @P2 SHF.L.U32 R152, R67, 0x10, RZ ;  /* 0x0000001043982819 */ /* 0x000fe200000006ff */
[----:B------:R-:W-:Y:S01]  /*4510*/  @P2 FFMA.FTZ R57, R126, R148, R57 ;  /* 0x000000947e392223 */ /* 0x000fe20000010039 */
[----:B------:R-:W-:Y:S01]  /*4520*/  @P2 F2FP.BF16.F32.PACK_AB R154, RZ, R154 ;  /* 0x0000009aff9a223e */ /* 0x000fe200000010ff */
[----:B------:R-:W-:Y:S01]  /*4530*/  @P2 FFMA.FTZ R58, R121, R157, R58 ;  /* 0x0000009d793a2223 */ /* 0x000fe2000001003a */
[----:B------:R-:W-:Y:S01]  /*4540*/  @P2 F2FP.BF16.F32.PACK_AB R127, RZ, R127 ;  /* 0x0000007fff7f223e */ /* 0x000fe200000010ff */
[----:B------:R-:W-:Y:S01]  /*4550*/  @P2 FMUL.FTZ R152, R152, R157 ;  /* 0x0000009d98982220 */ /* 0x000fe20000410000 */
[----:B------:R-:W-:-:S02]  /*4560*/  @P2 F2FP.BF16.F32.PACK_AB R150, RZ, R150 ;  /* 0x00000096ff96223e */ /* 0x000fc400000010ff */
[----:B------:R-:W-:Y:S02]  /*4570*/  @P2 PRMT R61, R129, 0x7610, R61 ;  /* 0x00007610813d2816 */ /* 0x000fe4000000003d */
[----:B------:R-:W-:Y:S02]  /*4580*/  @P2 F2FP.BF16.F32.PACK_AB R152, RZ, R152 ;  /* 0x00000098ff98223e */ /* 0x000fe400000010ff */
[----:B------:R-:W-:Y:S02]  /*4590*/  FSEL R128, R128, RZ, P0 ;  /* 0x000000ff80807208 */ /* 0x000fe40000000000 */
[----:B------:R-:W-:Y:S02]  /*45a0*/  @P2 PRMT R62, R154, 0x7610, R62 ;  /* 0x000076109a3e2816 */ /* 0x000fe4000000003e */
[----:B------:R-:W-:Y:S02]  /*45b0*/  F2FP.BF16.F32.PACK_AB R98, R153, R143 ;  /* 0x0000008f9962723e */ /* 0x000fe400000010ff */
[----:B------:R-:W-:-:S02]  /*45c0*/  @P2 PRMT R60, R60, 0x5410, R127 ;  /* 0x000054103c3c2816 */ /* 0x000fc4000000007f */
        /* <DEDUP_REMOVED lines=13> */
.L_x_307:
[----:B------:R-:W0:Y:S01]  /*46a0*/  @P2 LDC R143, c[0x0][0x40c] ;  /* 0x00010300ff8f2b82 */ /* 0x000e220000000800 */
[----:B------:R-:W-:Y:S01]  /*46b0*/  FFMA.FTZ R144, R142, R146, R151 ;  /* 0x000000928e907223 */ /* 0x000fe20000010097 */
[----:B------:R-:W-:Y:S01]  /*46c0*/  ISETP.GT.AND P0, PT, R121, RZ, PT ;  /* 0x000000ff7900720c */ /* 0x000fe20003f04270 */
[----:B------:R-:W-:Y:S01]  /*46d0*/  BSSY.RECONVERGENT B2, `(.L_x_308) ;  /* 0x0000015000027945 */ /* 0x000fe20003800200 */
[----:B------:R-:W-:Y:S01]  /*46e0*/  @P2 SHF.L.U32 R148, R124, 0x10, RZ ;  /* 0x000000107c942819 */ /* 0x000fe200000006ff */
[----:B------:R-:W-:-:S04]  /*46f0*/  FADD.FTZ R129, R141, -R144 ;  /* 0x800000908d817221 */ /* 0x000fc80000010000 */
[----:B------:R-:W-:-:S05]  /*4700*/  FMUL.FTZ R129, R128, R129 ;  /* 0x0000008180817220 */ /* 0x000fca0000410000 */
[----:B------:R-:W-:Y:S02]  /*4710*/  FSEL R144, R129, RZ, P0 ;  /* 0x000000ff81907208 */ /* 0x000fe40000000000 */
[----:B------:R-:W-:-:S03]  /*4720*/  @P2 SHF.L.U32 R129, R7, 0x10, RZ ;  /* 0x0000001007812819 */ /* 0x000fc600000006ff */
[----:B0-----:R-:W-:-:S04]  /*4730*/  @P2 FMUL.FTZ R144, R144, R143 ;  /* 0x0000008f90902220 */ /* 0x001fc80000410000 */
[----:B------:R-:W-:Y:S01]  /*4740*/  @P2 FMUL.FTZ R124, R129, R144 ;  /* 0x00000090817c2220 */ /* 0x000fe20000410000 */
[----:B------:R-:W-:Y:S06]  /*4750*/  @!P2 BRA `(.L_x_309) ;  /* 0x000000000030a947 */ /* 0x000fec0003800000 */
        /* <DEDUP_REMOVED lines=12> */
.L_x_309:
[----:B------:R-:W-:Y:S05]  /*4820*/  BSYNC.RECONVERGENT B2 ;  /* 0x0000000000027941 */ /* 0x000fea0003800200 */
.L_x_308:
        /* <DEDUP_REMOVED lines=14> */
.L_x_311:
[----:B------:R-:W-:Y:S05]  /*4910*/  BSYNC.RECONVERGENT B2 ;  /* 0x0000000000027941 */ /* 0x000fea0003800200 */
.L_x_310:
        /* <DEDUP_REMOVED lines=14> */
.L_x_313:
[----:B------:R-:W-:Y:S05]  /*4a00*/  BSYNC.RECONVERGENT B2 ;  /* 0x0000000000027941 */ /* 0x000fea0003800200 */
.L_x_312:
        /* <DEDUP_REMOVED lines=14> */
.L_x_315:
[----:B------:R-:W-:Y:S05]  /*4af0*/  BSYNC.RECONVERGENT B2 ;  /* 0x0000000000027941 */ /* 0x000fea0003800200 */
.L_x_314:
        /* <DEDUP_REMOVED lines=14> */
.L_x_317:
[----:B------:R-:W-:Y:S05]  /*4be0*/  BSYNC.RECONVERGENT B2 ;  /* 0x0000000000027941 */ /* 0x000fea0003800200 */
.L_x_316:
        /* <DEDUP_REMOVED lines=14> */
.L_x_319:
[----:B------:R-:W-:Y:S05]  /*4cd0*/  BSYNC.RECONVERGENT B2 ;  /* 0x0000000000027941 */ /* 0x000fea0003800200 */
.L_x_318:
        /* <DEDUP_REMOVED lines=14> */
.L_x_321:
[----:B------:R-:W-:Y:S05]  /*4dc0*/  BSYNC.RECONVERGENT B2 ;  /* 0x0000000000027941 */ /* 0x000fea0003800200 */
.L_x_320:
[----:B------:R-:W-:Y:S01]  /*4dd0*/  @P2 F2FP.BF16.F32.PACK_AB R124, RZ, R124 ;  /* 0x0000007cff7c223e */ /* 0x000fe200000010ff */
[----:B------:R-:W-:-:S03]  /*4de0*/  @P2 FFMA.FTZ R59, R148, R144, R59 ;  /* 0x00000090943b2223 */ /* 0x000fc6000001003b */
[----:B------:R-:W-:-:S07]  /*4df0*/  @P2 PRMT R63, R63, 0x5410, R124 ;  /* 0x000054103f3f2816 */ /* 0x000fce000000007c */
.L_x_306:
[----:B------:R-:W-:Y:S05]  /*4e00*/  BSYNC.RECONVERGENT B1 ;  /* 0x0000000000017941 */ /* 0x000fea0003800200 */
.L_x_303:
[----:B------:R-:W0:Y:S01]  /*4e10*/  @P1 LDC.64 R128, c[0x0][0x478] ;  /* 0x00011e00ff801b82 */ /* 0x000e220000000a00 */
[----:B------:R-:W-:-:S07]  /*4e20*/  @P1 IADD3 R147, PT, PT, R147, 0x20, RZ ;  /* 0x0000002093931810 */ /* 0x000fce0007ffe0ff */
        /* <DEDUP_REMOVED lines=8> */
[----:B0-----:R-:W-:Y:S05]  /*4eb0*/  @!P0 BRA `(.L_x_322) ;  /* 0xffffffb400608947 */ /* 0x001fea000383ffff */
.L_x_277:
[----:B------:R-:W-:Y:S05]  /*4ec0*/  BSYNC B0 ;  /* 0x0000000000007941 */ /* 0x000fea0003800000 */
.L_x_276:
[----:B------:R-:W0:Y:S01]  /*4ed0*/  S2R R61, SR_TID.X ;  /* 0x00000000003d7919 */ /* 0x000e220000002100 */
[----:B------:R-:W-:Y:S01]  /*4ee0*/  MOV R2, 0x400 ;  /* 0x0000040000027802 */ /* 0x000fe20000000f00 */
[----:B------:R-:W-:Y:S05]  /*4ef0*/  WARPSYNC.ALL ;  /* 0x0000000000007948 */ /* 0x000fea0003800000 */
[----:B------:R-:W1:Y:S01]  /*4f00*/  S2R R3, SR_CgaCtaId ;  /* 0x0000000000037919 */ /* 0x000e620000008800 */
[----:B------:R-:W2:Y:S01]  /*4f10*/  LDCU.128 UR16, c[0x0][0x440] ;  /* 0x00008800ff1077ac */ /* 0x000ea20008000c00 */
[----:B------:R-:W3:Y:S01]  /*4f20*/  LDCU.64 UR14, c[0x0][0x460] ;  /* 0x00008c00ff0e77ac */ /* 0x000ee20008000a00 */
[----:B0-----:R-:W-:-:S02]  /*4f30*/  SHF.R.U32.HI R5, RZ, 0x5, R61 ;  /* 0x00000005ff057819 */ /* 0x001fc4000001163d */
[----:B-1----:R-:W-:Y:S02]  /*4f40*/  LEA R2, R3, R2, 0x18 ;  /* 0x0000000203027211 */ /* 0x002fe400078ec0ff */
[----:B------:R-:W-:Y:S02]  /*4f50*/  LEA R3, R5, R0, 0x6 ;  /* 0x0000000005037211 */ /* 0x000fe400078e30ff */
[-C--:B------:R-:W-:Y:S02]  /*4f60*/  LEA R4, R61, R2.reuse, 0x2 ;  /* 0x000000023d047211 */ /* 0x080fe400078e10ff */
[----:B------:R-:W-:-:S05]  /*4f70*/  LEA R0, R3, R2, 0x5 ;  /* 0x0000000203007211 */ /* 0x000fca00078e28ff */
[----:B------:R-:W-:Y:S04]  /*4f80*/  STS.128 [R0], R80 ;  /* 0x0000005000007388 */ /* 0x000fe80000000c00 */
[----:B------:R-:W-:Y:S04]  /*4f90*/  STS.128 [R0+0x10], R88 ;  /* 0x0000105800007388 */ /* 0x000fe80000000c00 */
[----:B------:R-:W-:Y:S04]  /*4fa0*/  STS.128 [R0+0x400], R92 ;  /* 0x0004005c00007388 */ /* 0x000fe80000000c00 */
[----:B------:R-:W-:Y:S01]  /*4fb0*/  STS.128 [R0+0x410], R100 ;  /* 0x0004106400007388 */ /* 0x000fe20000000c00 */
[----:B------:R-:W-:Y:S06]  /*4fc0*/  BAR.SYNC.DEFER_BLOCKING 0x0 ;  /* 0x0000000000007b1d */ /* 0x000fec0000010000 */
[----:B------:R-:W0:Y:S04]  /*4fd0*/  LDS R2, [R4] ;  /* 0x0000000004027984 */ /* 0x000e280000000800 */
[----:B------:R-:W1:Y:S04]  /*4fe0*/  LDS R3, [R4+0x200] ;  /* 0x0002000004037984 */ /* 0x000e680000000800 */
[----:B------:R-:W4:Y:S04]  /*4ff0*/  LDS R7, [R4+0x800] ;  /* 0x0008000004077984 */ /* 0x000f280000000800 */
[----:B------:R-:W5:Y:S04]  /*5000*/  LDS R8, [R4+0xa00] ;  /* 0x000a000004087984 */ /* 0x000f680000000800 */
[----:B------:R-:W2:Y:S04]  /*5010*/  LDS R5, [R4+0x400] ;  /* 0x0004000004057984 */ /* 0x000ea80000000800 */
[----:B------:R-:W3:Y:S04]  /*5020*/  LDS R6, [R4+0x600] ;  /* 0x0006000004067984 */ /* 0x000ee80000000800 */
[----:B------:R-:W3:Y:S04]  /*5030*/  LDS R10, [R4+0xc00] ;  /* 0x000c0000040a7984 */ /* 0x000ee80000000800 */
[----:B------:R-:W3:Y:S04]  /*5040*/  LDS R9, [R4+0xe00] ;  /* 0x000e000004097984 */ /* 0x000ee80000000800 */
[----:B------:R-:W3:Y:S04]  /*5050*/  LDS R11, [R4+0x1000] ;  /* 0x00100000040b7984 */ /* 0x000ee80000000800 */
[----:B------:R-:W3:Y:S04]  /*5060*/  LDS R12, [R4+0x1200] ;  /* 0x00120000040c7984 */ /* 0x000ee80000000800 */
[----:B------:R-:W3:Y:S01]  /*5070*/  LDS R14, [R4+0x1400] ;  /* 0x00140000040e7984 */ /* 0x000ee20000000800 */
[----:B0-----:R-:W-:-:S03]  /*5080*/  FADD.FTZ R2, RZ, R2 ;  /* 0x00000002ff027221 */ /* 0x001fc60000010000 */
[----:B------:R-:W0:Y:S01]  /*5090*/  LDS R13, [R4+0x1600] ;  /* 0x00160000040d7984 */ /* 0x000e220000000800 */
[----:B-1----:R-:W-:-:S03]  /*50a0*/  FADD.FTZ R3, RZ, R3 ;  /* 0x00000003ff037221 */ /* 0x002fc60000010000 */
[----:B------:R-:W1:Y:S01]  /*50b0*/  LDS R15, [R4+0x1800] ;  /* 0x00180000040f7984 */ /* 0x000e620000000800 */
[----:B----4-:R-:W-:-:S03]  /*50c0*/  FADD.FTZ R2, R2, R7 ;  /* 0x0000000702027221 */ /* 0x010fc60000010000 */
[----:B------:R-:W4:Y:S01]  /*50d0*/  LDS R16, [R4+0x1a00] ;  /* 0x001a000004107984 */ /* 0x000f220000000800 */
[----:B-----5:R-:W-:-:S03]  /*50e0*/  FADD.FTZ R3, R3, R8 ;  /* 0x0000000803037221 */ /* 0x020fc60000010000 */
[----:B------:R-:W5:Y:S01]  /*50f0*/  LDS R18, [R4+0x1c00] ;  /* 0x001c000004127984 */ /* 0x000f620000000800 */
[----:B--2---:R-:W-:-:S03]  /*5100*/  FADD.FTZ R5, RZ, R5 ;  /* 0x00000005ff057221 */ /* 0x004fc60000010000 */
[----:B------:R-:W2:Y:S01]  /*5110*/  LDS R17, [R4+0x1e00] ;  /* 0x001e000004117984 */ /* 0x000ea20000000800 */
[----:B---3--:R-:W-:Y:S01]  /*5120*/  FADD.FTZ R6, RZ, R6 ;  /* 0x00000006ff067221 */ /* 0x008fe20000010000 */
        /* <DEDUP_REMOVED lines=8> */
[----:B-1----:R-:W-:-:S02]  /*51b0*/  FADD.FTZ R15, R2, R15 ;  /* 0x0000000f020f7221 */ /* 0x002fc40000010000 */
[----:B------:R-:W0:Y:S01]  /*51c0*/  LDC R2, c[0x0][0x388] ;  /* 0x0000e200ff027b82 */ /* 0x000e220000000800 */
[----:B------:R-:W-:Y:S01]  /*51d0*/  STS.128 [R0+0x10], R32 ;  /* 0x0000102000007388 */ /* 0x000fe20000000c00 */
[----:B----4-:R-:W-:-:S03]  /*51e0*/  FADD.FTZ R9, R3, R16 ;  /* 0x0000001003097221 */ /* 0x010fc60000010000 */
[----:B------:R-:W-:Y:S01]  /*51f0*/  STS.128 [R0+0x400], R36 ;  /* 0x0004002400007388 */ /* 0x000fe20000000c00 */
[----:B-----5:R-:W-:-:S03]  /*5200*/  FADD.FTZ R11, R5, R18 ;  /* 0x00000012050b7221 */ /* 0x020fc60000010000 */
[----:B------:R-:W-:Y:S01]  /*5210*/  STS.128 [R0+0x410], R40 ;  /* 0x0004102800007388 */ /* 0x000fe20000000c00 */
[----:B--2---:R-:W-:Y:S01]  /*5220*/  FADD.FTZ R17, R6, R17 ;  /* 0x0000001106117221 */ /* 0x004fe20000010000 */
[----:B------:R-:W-:Y:S01]  /*5230*/  BAR.SYNC.DEFER_BLOCKING 0x0 ;  /* 0x0000000000007b1d */ /* 0x000fe20000010000 */
[----:B0-----:R-:W-:-:S05]  /*5240*/  IMAD R2, R2, UR5, RZ ;  /* 0x0000000502027c24 */ /* 0x001fca000f8e02ff */
[----:B------:R-:W-:-:S04]  /*5250*/  IADD3 R2, P0, PT, R2, R61, RZ ;  /* 0x0000003d02027210 */ /* 0x000fc80007f1e0ff */
[----:B------:R-:W-:Y:S01]  /*5260*/  SHF.L.U32 R6, R2, 0x2, RZ ;  /* 0x0000000202067819 */ /* 0x000fe200000006ff */
        /* <DEDUP_REMOVED lines=18> */
[----:B------:R-:W-:Y:S01]  /*5390*/  LDS R28, [R4+0x1c00] ;  /* 0x001c0000041c7984 */ /* 0x000fe20000000800 */
[----:B----4-:R-:W-:-:S03]  /*53a0*/  FADD.FTZ R20, R20, R21 ;  /* 0x0000001514147221 */ /* 0x010fc60000010000 */
[----:B------:R-:W3:Y:S01]  /*53b0*/  LDS R31, [R4+0x1e00] ;  /* 0x001e0000041f7984 */ /* 0x000ee20000000800 */
[----:B-----5:R-:W-:Y:S01]  /*53c0*/  FADD.FTZ R8, RZ, R8 ;  /* 0x00000008ff087221 */ /* 0x020fe20000010000 */
[----:B------:R-:W-:Y:S01]  /*53d0*/  BAR.SYNC.DEFER_BLOCKING 0x0 ;  /* 0x0000000000007b1d */ /* 0x000fe20000010000 */
[----:B------:R-:W-:Y:S02]  /*53e0*/  FADD.FTZ R7, R7, R24 ;  /* 0x0000001807077221 */ /* 0x000fe40000010000 */
[----:B------:R-:W-:Y:S01]  /*53f0*/  FADD.FTZ R8, R8, R23 ;  /* 0x0000001708087221 */ /* 0x000fe20000010000 */
[----:B------:R-:W-:Y:S01]  /*5400*/  FADD.FTZ R19, R19, R26 ;  /* 0x0000001a13137221 */ /* 0x000fe20000010000 */
[----:B------:R-:W-:Y:S01]  /*5410*/  FADD.FTZ R20, R20, R25 ;  /* 0x0000001914147221 */ /* 0x000fe20000010000 */
[----:B------:R-:W-:Y:S01]  /*5420*/  FADD.FTZ R7, R7, R10 ;  /* 0x0000000a07077221 */ /* 0x000fe20000010000 */
[----:B0-----:R-:W-:Y:S01]  /*5430*/  FADD.FTZ R8, R8, R27 ;  /* 0x0000001b08087221 */ /* 0x001fe20000010000 */
[----:B------:R-:W-:Y:S01]  /*5440*/  IADD3.X R27, PT, PT, RZ, RZ, RZ, P0, !PT ;  /* 0x000000ffff1b7210 */ /* 0x000fe200007fe4ff */
[----:B------:R-:W-:Y:S01]  /*5450*/  STS.128 [R0], R44 ;  /* 0x0000002c00007388 */ /* 0x000fe20000000c00 */
[----:B-1----:R-:W-:-:S03]  /*5460*/  FADD.FTZ R19, R19, R12 ;  /* 0x0000000c13137221 */ /* 0x002fc60000010000 */
[----:B------:R-:W-:Y:S01]  /*5470*/  STS.128 [R0+0x10], R48 ;  /* 0x0000103000007388 */ /* 0x000fe20000000c00 */
[----:B--2---:R-:W-:-:S03]  /*5480*/  FADD.FTZ R29, R20, R29 ;  /* 0x0000001d141d7221 */ /* 0x004fc60000010000 */
[----:B------:R-:W-:Y:S04]  /*5490*/  STS.128 [R0+0x400], R52 ;  /* 0x0004003400007388 */ /* 0x000fe80000000c00 */
[----:B------:R-:W-:Y:S01]  /*54a0*/  STS.128 [R0+0x410], R56 ;  /* 0x0004103800007388 */ /* 0x000fe20000000c00 */
[----:B---3--:R-:W-:Y:S01]  /*54b0*/  FADD.FTZ R31, R8, R31 ;  /* 0x0000001f081f7221 */ /* 0x008fe20000010000 */
        /* <DEDUP_REMOVED lines=14> */
[----:B-1----:R-:W-:Y:S01]  /*55a0*/  FADD.FTZ R30, R30, R13 ;  /* 0x0000000d1e1e7221 */ /* 0x002fe20000010000 */
[----:B------:R-:W-:Y:S01]  /*55b0*/  FADD.FTZ R13, R7, R28 ;  /* 0x0000001c070d7221 */ /* 0x000fe20000010000 */
[----:B------:R-:W-:Y:S01]  /*55c0*/  SHF.L.U64.HI R7, R2, 0x2, R27 ;  /* 0x0000000202077819 */ /* 0x000fe2000001021b */
[----:B------:R-:W1:Y:S01]  /*55d0*/  LDS R39, [R4+0x1a00] ;  /* 0x001a000004277984 */ /* 0x000e620000000800 */
[----:B------:R-:W-:Y:S01]  /*55e0*/  IADD3 R2, P0, PT, R6, UR18, RZ ;  /* 0x0000001206027c10 */ /* 0x000fe2000ff1e0ff */
[----:B--2---:R-:W-:Y:S02]  /*55f0*/  FADD.FTZ R0, RZ, R0 ;  /* 0x00000000ff007221 */ /* 0x004fe40000010000 */
[----:B------:R-:W2:Y:S01]  /*5600*/  LDS R37, [R4+0x1600] ;  /* 0x0016000004257984 */ /* 0x000ea20000000800 */
[----:B---3--:R-:W-:Y:S01]  /*5610*/  FADD.FTZ R30, R30, R3 ;  /* 0x000000031e1e7221 */ /* 0x008fe20000010000 */
[----:B------:R-:W-:-:S02]  /*5620*/  IADD3.X R3, PT, PT, R7, UR19, RZ, P0, !PT ;  /* 0x0000001307037c10 */ /* 0x000fc400087fe4ff */
[----:B------:R-:W3:Y:S01]  /*5630*/  LDS R41, [R4+0x1c00] ;  /* 0x001c000004297984 */ /* 0x000ee20000000800 */
[----:B----4-:R-:W-:-:S03]  /*5640*/  FADD.FTZ R14, RZ, R14 ;  /* 0x0000000eff0e7221 */ /* 0x010fc60000010000 */
[----:B------:R4:W3:Y:S01]  /*5650*/  LDS R43, [R4+0x1e00] ;  /* 0x001e0000042b7984 */ /* 0x0008e20000000800 */
[----:B-----5:R-:W-:Y:S01]  /*5660*/  FADD.FTZ R0, R0, R21 ;  /* 0x0000001500007221 */ /* 0x020fe20000010000 */
[----:B------:R-:W-:Y:S02]  /*5670*/  FADD.FTZ R16, RZ, R16 ;  /* 0x00000010ff107221 */ /* 0x000fe40000010000 */
[----:B------:R-:W-:Y:S01]  /*5680*/  STG.E desc[UR6][R2.64], R19 ;  /* 0x0000001302007986 */ /* 0x000fe2000c101906 */
[----:B----4-:R-:W-:Y:S01]  /*5690*/  IADD3 R4, P1, PT, R6, UR16, RZ ;  /* 0x0000001006047c10 */ /* 0x010fe2000ff3e0ff */
[----:B------:R-:W-:Y:S01]  /*56a0*/  FADD.FTZ R27, R30, R5 ;  /* 0x000000051e1b7221 */ /* 0x000fe20000010000 */
[----:B------:R-:W-:Y:S01]  /*56b0*/  IADD3 R6, P0, PT, R6, UR14, RZ ;  /* 0x0000000e06067c10 */ /* 0x000fe2000ff1e0ff */
[----:B------:R-:W-:Y:S01]  /*56c0*/  FADD.FTZ R14, R14, R23 ;  /* 0x000000170e0e7221 */ /* 0x000fe20000010000 */
[C---:B------:R-:W-:Y:S02]  /*56d0*/  IADD3.X R5, PT, PT, R7.reuse, UR17, RZ, P1, !PT ;  /* 0x0000001107057c10 */ /* 0x040fe40008ffe4ff */
[----:B------:R-:W-:Y:S01]  /*56e0*/  IADD3.X R7, PT, PT, R7, UR15, RZ, P0, !PT ;  /* 0x0000000f07077c10 */ /* 0x000fe200087fe4ff */
[----:B------:R-:W-:-:S02]  /*56f0*/  FADD.FTZ R0, R0, R33 ;  /* 0x0000002100007221 */ /* 0x000fc40000010000 */
[----:B------:R-:W-:Y:S01]  /*5700*/  STG.E desc[UR6][R4.64], R15 ;  /* 0x0000000f04007986 */ /* 0x000fe2000c101906 */
[----:B------:R-:W-:-:S03]  /*5710*/  FADD.FTZ R16, R16, R25 ;  /* 0x0000001910107221 */ /* 0x000fc60000010000 */
[----:B------:R-:W-:Y:S01]  /*5720*/  STG.E desc[UR6][R6.64], R27 ;  /* 0x0000001b06007986 */ /* 0x000fe2000c101906 */
[----:B0-----:R-:W-:-:S03]  /*5730*/  FADD.FTZ R14, R14, R35 ;  /* 0x000000230e0e7221 */ /* 0x001fc60000010000 */
        /* <DEDUP_REMOVED lines=11> */
[----:B------:R-:W-:Y:S04]  /*57f0*/  STG.E desc[UR6][R4.64+0x600], R17 ;  /* 0x0006001104007986 */ /* 0x000fe8000c101906 */
[----:B------:R-:W-:Y:S01]  /*5800*/  STG.E desc[UR6][R6.64+0x600], R43 ;  /* 0x0006002b06007986 */ /* 0x000fe2000c101906 */
[----:B------:R-:W-:Y:S05]  /*5810*/  EXIT ;  /* 0x000000000000794d */ /* 0x000fea0003800000 */
.L_x_281:
        /* <DEDUP_REMOVED lines=8> */
.L_x_324:
[----:B------:R-:W-:Y:S05]  /*58a0*/  BSYNC B1 ;  /* 0x0000000000017941 */ /* 0x000fea0003800000 */
.L_x_323:
[----:B------:R-:W-:Y:S01]  /*58b0*/  HFMA2 R158, -RZ, RZ, 0, 5.9604644775390625e-08 ;  /* 0x00000001ff9e7431 */ /* 0x000fe200000001ff */
[----:B------:R-:W-:Y:S02]  /*58c0*/  MOV R157, R143 ;  /* 0x0000008f009d7202 */ /* 0x000fe40000000f00 */
[----:B------:R-:W-:Y:S02]  /*58d0*/  MOV R159, 0x1f ;  /* 0x0000001f009f7802 */ /* 0x000fe40000000f00 */
[----:B------:R-:W-:Y:S02]  /*58e0*/  MOV R156, 0xffffffff ;  /* 0xffffffff009c7802 */ /* 0x000fe40000000f00 */
[----:B------:R-:W-:Y:S02]  /*58f0*/  MOV R144, R154 ;  /* 0x0000009a00907202 */ /* 0x000fe40000000f00 */
[----:B------:R-:W-:-:S07]  /*5900*/  PRMT R150, R26, 0x7632, R150 ;  /* 0x000076321a967816 */ /* 0x000fce0000000096 */
[----:B------:R-:W-:Y:S05]  /*5910*/  WARPSYNC.COLLECTIVE R156, `(.L_x_325) ;  /* 0x000000009c087348 */ /* 0x000fea0003c00000 */
[----:B------:R0:W1:Y:S02]  /*5920*/  SHFL.BFLY P1, R154, R157, R158, R159 ;  /* 0x0c00009e9d9a7389 */ /* 0x000064000002009f */
[----:B01----:R-:W-:Y:S05]  /*5930*/  ENDCOLLECTIVE ;  /* 0x000000000000791b */ /* 0x003fea0003800000 */
.L_x_325:
[----:B------:R-:W-:Y:S01]  /*5940*/  PRMT R153, R25, 0x7632, R153 ;  /* 0x0000763219997816 */ /* 0x000fe20000000099 */
[--C-:B------:R-:W-:Y:S01]  /*5950*/  FADD.FTZ R144, R144, R129.reuse ;  /* 0x0000008190907221 */ /* 0x100fe20000010000 */
[----:B------:R-:W-:Y:S02]  /*5960*/  PRMT R129, R22, 0x7632, R129 ;  /* 0x0000763216817816 */ /* 0x000fe40000000081 */
[----:B------:R-:W-:Y:S01]  /*5970*/  PRMT R155, R24, 0x7632, R155 ;  /* 0x00007632189b7816 */ /* 0x000fe2000000009b */
[----:B------:R-:W-:Y:S01]  /*5980*/  HFMA2 R158, -RZ, RZ, 0, 1.1920928955078125e-07 ;  /* 0x00000002ff9e7431 */ /* 0x000fe200000001ff */
[----:B------:R-:W-:Y:S02]  /*5990*/  MOV R157, R144 ;  /* 0x00000090009d7202 */ /* 0x000fe40000000f00 */
[----:B------:R-:W-:-:S07]  /*59a0*/  MOV R146, R154 ;  /* 0x0000009a00927202 */ /* 0x000fce0000000f00 */
[----:B------:R-:W-:Y:S05]  /*59b0*/  WARPSYNC.COLLECTIVE R156, `(.L_x_326) ;  /* 0x000000009c087348 */ /* 0x000fea0003c00000 */
[----:B------:R0:W1:Y:S02]  /*59c0*/  SHFL.BFLY P1, R154, R157, R158, R159 ;  /* 0x0c00009e9d9a7389 */ /* 0x000064000002009f */
[----:B01----:R-:W-:Y:S05]  /*59d0*/  ENDCOLLECTIVE ;  /* 0x000000000000791b */ /* 0x003fea0003800000 */
.L_x_326:
[--C-:B------:R-:W-:Y:S01]  /*59e0*/  FADD.FTZ R125, R146, R143.reuse ;  /* 0x0000008f927d7221 */ /* 0x100fe20000010000 */
[----:B------:R-:W-:-:S04]  /*59f0*/  PRMT R143, R21, 0x7632, R143 ;  /* 0x00007632158f7816 */ /* 0x000fc8000000008f */
[----:B------:R-:W-:Y:S02]  /*5a00*/  MOV R157, R125 ;  /* 0x0000007d009d7202 */ /* 0x000fe40000000f00 */
[----:B------:R-:W-:-:S07]  /*5a10*/  MOV R145, R154 ;  /* 0x0000009a00917202 */ /* 0x000fce0000000f00 */
[----:B------:R-:W-:Y:S05]  /*5a20*/  WARPSYNC.COLLECTIVE R156, `(.L_x_327) ;  /* 0x000000009c087348 */ /* 0x000fea0003c00000 */
[----:B------:R0:W1:Y:S02]  /*5a30*/  SHFL.BFLY P1, R154, R157, R158, R159 ;  /* 0x0c00009e9d9a7389 */ /* 0x000064000002009f */
[----:B01----:R-:W-:Y:S05]  /*5a40*/  ENDCOLLECTIVE ;  /* 0x000000000000791b */ /* 0x003fea0003800000 */
.L_x_327:
        /* <DEDUP_REMOVED lines=8> */
.L_x_328:
[----:B------:R-:W-:-:S05]  /*5ad0*/  FADD.FTZ R148, R125, R146 ;  /* 0x000000927d947221 */ /* 0x000fca0000010000 */
[----:B------:R-:W-:Y:S02]  /*5ae0*/  MOV R157, R148 ;  /* 0x00000094009d7202 */ /* 0x000fe40000000f00 */
[----:B------:R-:W-:-:S07]  /*5af0*/  MOV R146, R154 ;  /* 0x0000009a00927202 */ /* 0x000fce0000000f00 */
[----:B------:R-:W-:Y:S05]  /*5b00*/  WARPSYNC.COLLECTIVE R156, `(.L_x_329) ;  /* 0x000000009c087348 */ /* 0x000fea0003c00000 */
[----:B------:R0:W1:Y:S02]  /*5b10*/  SHFL.BFLY P1, R154, R157, R158, R159 ;  /* 0x0c00009e9d9a7389 */ /* 0x000064000002009f */
[----:B01----:R-:W-:Y:S05]  /*5b20*/  ENDCOLLECTIVE ;  /* 0x000000000000791b */ /* 0x003fea0003800000 */
.L_x_329:
[----:B------:R-:W-:Y:S01]  /*5b30*/  FADD.FTZ R149, R145, R146 ;  /* 0x0000009291957221 */ /* 0x000fe20000010000 */
[----:B------:R-:W-:Y:S01]  /*5b40*/  PRMT R145, R23, 0x7632, R145 ;  /* 0x0000763217917816 */ /* 0x000fe20000000091 */
[----:B------:R-:W-:-:S03]  /*5b50*/  HFMA2 R158, -RZ, RZ, 0, 4.76837158203125e-07 ;  /* 0x00000008ff9e7431 */ /* 0x000fc600000001ff */
[----:B------:R-:W-:Y:S02]  /*5b60*/  MOV R157, R149 ;  /* 0x00000095009d7202 */ /* 0x000fe40000000f00 */
[----:B------:R-:W-:-:S07]  /*5b70*/  MOV R147, R154 ;  /* 0x0000009a00937202 */ /* 0x000fce0000000f00 */
[----:B------:R-:W-:Y:S05]  /*5b80*/  WARPSYNC.COLLECTIVE R156, `(.L_x_330) ;  /* 0x000000009c087348 */ /* 0x000fea0003c00000 */
[----:B------:R0:W1:Y:S02]  /*5b90*/  SHFL.BFLY P1, R154, R157, R158, R159 ;  /* 0x0c00009e9d9a7389 */ /* 0x000064000002009f */
[----:B01----:R-:W-:Y:S05]  /*5ba0*/  ENDCOLLECTIVE ;  /* 0x000000000000791b */ /* 0x003fea0003800000 */
.L_x_330:
[----:B------:R-:W-:Y:S01]  /*5bb0*/  FADD.FTZ R152, R148, R147 ;  /* 0x0000009394987221 */ /* 0x000fe20000010000 */
[----:B------:R-:W-:-:S04]  /*5bc0*/  PRMT R148, R27, 0x7632, R148 ;  /* 0x000076321b947816 */ /* 0x000fc80000000094 */
[----:B------:R-:W-:Y:S02]  /*5bd0*/  MOV R157, R152 ;  /* 0x00000098009d7202 */ /* 0x000fe40000000f00 */
[----:B------:R-:W-:-:S07]  /*5be0*/  MOV R146, R154 ;  /* 0x0000009a00927202 */ /* 0x000fce0000000f00 */
[----:B------:R-:W-:Y:S05]  /*5bf0*/  WARPSYNC.COLLECTIVE R156, `(.L_x_331) ;  /* 0x000000009c087348 */ /* 0x000fea0003c00000 */
[----:B------:R0:W1:Y:S02]  /*5c00*/  SHFL.BFLY P1, R154, R157, R158, R159 ;  /* 0x0c00009e9d9a7389 */ /* 0x000064000002009f */
[----:B01----:R-:W-:Y:S05]  /*5c10*/  ENDCOLLECTIVE ;  /* 0x000000000000791b */ /* 0x003fea0003800000 */
.L_x_331:
[----:B------:R-:W-:Y:S01]  /*5c20*/  FADD.FTZ R146, R149, R146 ;  /* 0x0000009295927221 */ /* 0x000fe20000010000 */
[----:B------:R-:W-:-:S04]  /*5c30*/  HFMA2 R158, -RZ, RZ, 0, 9.5367431640625e-07 ;  /* 0x00000010ff9e7431 */ /* 0x000fc800000001ff */
[----:B------:R-:W-:Y:S02]  /*5c40*/  MOV R157, R146 ;  /* 0x00000092009d7202 */ /* 0x000fe40000000f00 */
[----:B------:R-:W-:-:S07]  /*5c50*/  MOV R147, R154 ;  /* 0x0000009a00937202 */ /* 0x000fce0000000f00 */
[----:B------:R-:W-:Y:S05]  /*5c60*/  WARPSYNC.COLLECTIVE R156, `(.L_x_332) ;  /* 0x000000009c087348 */ /* 0x000fea0003c00000 */
[----:B------:R0:W1:Y:S02]  /*5c70*/  SHFL.BFLY P1, R154, R157, R158, R159 ;  /* 0x0c00009e9d9a7389 */ /* 0x000064000002009f */
[----:B01----:R-:W-:Y:S05]  /*5c80*/  ENDCOLLECTIVE ;  /* 0x000000000000791b */ /* 0x003fea0003800000 */
.L_x_332:
[----:B------:R-:W-:-:S05]  /*5c90*/  FADD.FTZ R147, R152, R147 ;  /* 0x0000009398937221 */ /* 0x000fca0000010000 */
[----:B------:R-:W-:Y:S02]  /*5ca0*/  MOV R157, R147 ;  /* 0x00000093009d7202 */ /* 0x000fe40000000f00 */
[----:B------:R-:W-:-:S07]  /*5cb0*/  MOV R151, R154 ;  /* 0x0000009a00977202 */ /* 0x000fce0000000f00 */
[----:B------:R-:W-:Y:S05]  /*5cc0*/  WARPSYNC.COLLECTIVE R156, `(.L_x_333) ;  /* 0x000000009c087348 */ /* 0x000fea0003c00000 */
[----:B------:R0:W1:Y:S02]  /*5cd0*/  SHFL.BFLY P1, R154, R157, R158, R159 ;  /* 0x0c00009e9d9a7389 */ /* 0x000064000002009f */
[----:B01----:R-:W-:Y:S05]  /*5ce0*/  ENDCOLLECTIVE ;  /* 0x000000000000791b */ /* 0x003fea0003800000 */
.L_x_333:
[----:B------:R-:W-:Y:S05]  /*5cf0*/  BRA `(.L_x_334) ;  /* 0xffffffb800147947 */ /* 0x000fea000383ffff */
.L_x_335:
        /* <DEDUP_REMOVED lines=16> */
.L_x_11155:


//--------------------- .text._ZN10layer_norm13ln_bwd_kernelINS_13Kernel_traitsI13__nv_bfloat16S2_S2_S2_fjLj512ELj1ELj4ELj1ELj16ENS_18Kernel_traits_baseILj512ES2_S2_S2_S2_fjLj128EEEEELb1ELb0ELb0ELb0EEEvNS_9BwdParamsE --------------------------
	.section	.text._ZN10layer_norm13ln_bwd_kernelINS_13Kernel_traitsI13__nv_bfloat16S2_S2_S2_fjLj512ELj1ELj4ELj1ELj16ENS_18Kernel_traits_baseILj512ES2_S2_S2_S2_fjLj128EEEEELb1ELb0ELb0ELb0EEEvNS_9BwdParamsE,"ax",@progbits
	.align	128
        .global         _ZN10layer_norm13ln_bwd_kernelINS_13Kernel_traitsI13__nv_bfloat16S2_S2_S2_fjLj512ELj1ELj4ELj1ELj16ENS_18Kernel_traits_baseILj512ES2_S2_S2_S2_fjLj128EEEEELb1ELb0ELb0ELb0EEEvNS_9BwdParamsE
        .type           _ZN10layer_norm13ln_bwd_kernelINS_13Kernel_traitsI13__nv_bfloat16S2_S2_S2_fjLj512ELj1ELj4ELj1ELj16ENS_18Kernel_traits_baseILj512ES2_S2_S2_S2_fjLj128EEEEELb1ELb0ELb0ELb0EEEvNS_9BwdParamsE,@function
        .size           _ZN10layer_norm13ln_bwd_kernelINS_13Kernel_traitsI13__nv_bfloat16S2_S2_S2_fjLj512ELj1ELj4ELj1ELj16ENS_18Kernel_traits_baseILj512ES2_S2_S2_S2_fjLj128EEEEELb1ELb0ELb0ELb0EEEvNS_9BwdParamsE,(.L_x_11156 - _ZN10layer_norm13ln_bwd_kernelINS_13Kernel_traitsI13__nv_bfloat16S2_S2_S2_fjLj512ELj1ELj4ELj1ELj16ENS_18Kernel_traits_baseILj512ES2_S2_S2_S2_fjLj128EEEEELb1ELb0ELb0ELb0EEEvNS_9BwdParamsE)
        .other          _ZN10layer_norm13ln_bwd_kernelINS_13Kernel_traitsI13__nv_bfloat16S2_S2_S2_fjLj512ELj1ELj4ELj1ELj16ENS_18Kernel_traits_baseILj512ES2_S2_S2_S2_fjLj128EEEEELb1ELb0ELb0ELb0EEEvNS_9BwdParamsE,@"STO_CUDA_ENTRY STV_DEFAULT"
_ZN10layer_norm13ln_bwd_kernelINS_13Kernel_traitsI13__nv_bfloat16S2_S2_S2_fjLj512ELj1ELj4ELj1ELj16ENS_18Kernel_traits_baseILj512ES2_S2_S2_S2_fjLj128EEEEELb1ELb0ELb0ELb0EEEvNS_9BwdParamsE:
.text._ZN10layer_norm13ln_bwd_kernelINS_13Kernel_traitsI13__nv_bfloat16S2_S2_S2_fjLj512ELj1ELj4ELj1ELj16ENS_18Kernel_traits_baseILj512ES2_S2_S2_S2_fjLj128EEEEELb1ELb0ELb0ELb0EEEvNS_9BwdParamsE:
        /* <DEDUP_REMOVED lines=14> */
[----:B0-----:R-:W-:-:S02]  /*00e0*/  LOP3.LUT R2, R77, 0x1f, RZ, 0xc, !PT ;  /* 0x0000001f4d027812 */ /* 0x001fc400078e0cff */
[----:B------:R-:W-:Y:S02]  /*00f0*/  LOP3.LUT R7, R77, 0x1f, RZ, 0xc0, !PT ;  /* 0x0000001f4d077812 */ /* 0x000fe400078ec0ff */
[----:B------:R-:W-:Y:S02]  /*0100*/  LEA.HI.SX32 R79, R3, R2, 0x1d ;  /* 0x00000002034f7211 */ /* 0x000fe400078feaff */
[----:B------:R-:W-:Y:S02]  /*0110*/  MOV R9, R7 ;  /* 0x0000000700097202 */ /* 0x000fe40000000f00 */
[C---:B------:R-:W-:Y:S02]  /*0120*/  ISETP.GE.U32.AND P1, PT, R79.reuse, 0x40, PT ;  /* 0x000000404f00780c */ /* 0x040fe40003f26070 */
[----:B------:R-:W-:-:S11]  /*0130*/  ISETP.GE.U32.AND P0, PT, R79, 0x20, PT ;  /* 0x000000204f00780c */ /* 0x000fd60003f06070 */
[----:B------:R-:W0:Y:S02]  /*0140*/  @P1 LDC.64 R4, c[0x0][0x3d0] ;  /* 0x0000f400ff041b82 */ /* 0x000e240000000a00 */
[----:B------:R-:W-:-:S06]  /*0150*/  @P0 LOP3.LUT R9, R7, 0x20, RZ, 0xfc, !PT ;  /* 0x0000002007090812 */ /* 0x000fcc00078efcff */
[----:B------:R-:W4:Y:S01]  /*0160*/  @P0 LDC.64 R2, c[0x0][0x3d0] ;  /* 0x0000f400ff020b82 */ /* 0x000f220000000a00 */
[----:B0-----:R-:W-:-:S05]  /*0170*/  @P1 IMAD.WIDE.U32 R4, R9, 0x10, R4 ;  /* 0x0000001009041825 */ /* 0x001fca00078e0004 */
[----:B--2---:R0:W5:Y:S01]  /*0180*/  @P1 LDG.E.128 R24, desc[UR6][R4.64] ;  /* 0x0000000604181981 */ /* 0x004162000c1e1d00 */
[----:B---3--:R-:W-:Y:S01]  /*0190*/  USHF.L.U32 UR4, UR5, 0x2, URZ ;  /* 0x0000000205047899 */ /* 0x008fe200080006ff */
[----:B------:R-:W-:Y:S01]  /*01a0*/  SHF.R.U32.HI R77, RZ, 0x5, R77 ;  /* 0x00000005ff4d7819 */ /* 0x000fe2000001164d */
[----:B----4-:R-:W-:-:S04]  /*01b0*/  @P0 IMAD.WIDE.U32 R2, R7, 0x10, R2 ;  /* 0x0000001007020825 */ /* 0x010fc800078e0002 */
[----:B------:R-:W-:Y:S01]  /*01c0*/  LOP3.LUT R77, R77, UR4, RZ, 0xfc, !PT ;  /* 0x000000044d4d7c12 */ /* 0x000fe2000f8efcff */
[----:B------:R0:W5:Y:S03]  /*01d0*/  @P0 LDG.E.128 R20, desc[UR6][R2.64] ;  /* 0x0000000602140981 */ /* 0x000166000c1e1d00 */
[----:B------:R-:W-:Y:S01]  /*01e0*/  ISETP.GE.AND P0, PT, R77, UR8, PT ;  /* 0x000000084d007c0c */ /* 0x000fe2000bf06270 */
[----:B------:R-:W-:Y:S01]  /*01f0*/  BSSY B0, `(.L_x_336) ;  /* 0x00003a0000007945 */ /* 0x000fe20003800000 */
        /* <DEDUP_REMOVED lines=16> */
[----:B01----:R-:W-:Y:S06]  /*0300*/  @P0 BRA `(.L_x_337) ;  /* 0x0000003800380947 */ /* 0x003fec0003800000 */
[----:B------:R-:W0:Y:S01]  /*0310*/  LDCU.64 UR8, c[0x0][0x3e0] ;  /* 0x00007c00ff0877ac */ /* 0x000e220008000a00 */
[----:B------:R-:W1:Y:S01]  /*0320*/  LDC.U8 R2, c[0x0][0x410] ;  /* 0x00010400ff027b82 */ /* 0x000e620000000000 */
[----:B-----5:R-:W-:Y:S02]  /*0330*/  PRMT R3, R27, 0x7632, R3 ;  /* 0x000076321b037816 */ /* 0x020fe40000000003 */
[----:B------:R-:W-:Y:S02]  /*0340*/  CS2R R28, SRZ ;  /* 0x00000000001c7805 */ /* 0x000fe4000001ff00 */
[----:B------:R-:W-:Y:S02]  /*0350*/  PRMT R4, R26, 0x7632, R4 ;  /* 0x000076321a047816 */ /* 0x000fe40000000004 */
[----:B------:R-:W-:Y:S02]  /*0360*/  CS2R R30, SRZ ;  /* 0x00000000001e7805 */ /* 0x000fe4000001ff00 */
[----:B------:R-:W-:-:S02]  /*0370*/  PRMT R5, R25, 0x7632, R5 ;  /* 0x0000763219057816 */ /* 0x000fc40000000005 */
        /* <DEDUP_REMOVED lines=11> */
[----:B0-----:R-:W-:-:S02]  /*0430*/  ISETP.NE.U32.AND P0, PT, RZ, UR8, PT ;  /* 0x00000008ff007c0c */ /* 0x001fc4000bf05070 */
[----:B------:R-:W-:Y:S02]  /*0440*/  CS2R R54, SRZ ;  /* 0x0000000000367805 */ /* 0x000fe4000001ff00 */
[----:B------:R-:W-:Y:S02]  /*0450*/  CS2R R56, SRZ ;  /* 0x0000000000387805 */ /* 0x000fe4000001ff00 */
[----:B------:R-:W-:Y:S02]  /*0460*/  CS2R R58, SRZ ;  /* 0x00000000003a7805 */ /* 0x000fe4000001ff00 */
[----:B------:R-:W-:-:S13]  /*0470*/  ISETP.NE.AND.EX P0, PT, RZ, UR9, PT, P0 ;  /* 0x00000009ff007c0c */ /* 0x000fda000bf05300 */
.L_x_356:
[----:B------:R-:W0:Y:S08]  /*0480*/  @P0 LDC.64 R70, c[0x0][0x3e0] ;  /* 0x0000f800ff460b82 */ /* 0x000e300000000a00 */
[----:B------:R-:W2:Y:S08]  /*0490*/  LDC.64 R72, c[0x0][0x3c0] ;  /* 0x0000f000ff487b82 */ /* 0x000eb00000000a00 */
[----:B------:R-:W3:Y:S01]  /*04a0*/  LDC.64 R68, c[0x0][0x3c8] ;  /* 0x0000f200ff447b82 */ /* 0x000ee20000000a00 */
[----:B0-----:R-:W-:-:S06]  /*04b0*/  @P0 IMAD.WIDE R70, R77, 0x2, R70 ;  /* 0x000000024d460825 */ /* 0x001fcc00078e0246 */
[----:B------:R-:W4:Y:S01]  /*04c0*/  @P0 LDG.E.U16 R70, desc[UR6][R70.64] ;  /* 0x0000000646460981 */ /* 0x000f22000c1e1500 */
[----:B--2---:R-:W-:-:S06]  /*04d0*/  IMAD.WIDE R72, R77, 0x4, R72 ;  /* 0x000000044d487825 */ /* 0x004fcc00078e0248 */
[----:B------:R-:W2:Y:S01]  /*04e0*/  LDG.E R72, desc[UR6][R72.64] ;  /* 0x0000000648487981 */ /* 0x000ea2000c1e1900 */
[----:B------:R-:W0:Y:S01]  /*04f0*/  S2R R96, SR_TID.X ;  /* 0x0000000000607919 */ /* 0x000e220000002100 */
[----:B------:R-:W-:Y:S02]  /*0500*/  MOV R0, UR20 ;  /* 0x0000001400007c02 */ /* 0x000fe40008000f00 */
[----:B------:R-:W-:-:S03]  /*0510*/  ISETP.GE.U32.AND P4, PT, R79, 0x20, PT ;  /* 0x000000204f00780c */ /* 0x000fc60003f86070 */
[----:B------:R-:W-:-:S05]  /*0520*/  IMAD R74, R77, R0, RZ ;  /* 0x000000004d4a7224 */ /* 0x000fca00078e02ff */
[----:B------:R-:W-:Y:S01]  /*0530*/  SHF.R.S32.HI R75, RZ, 0x1f, R74 ;  /* 0x0000001fff4b7819 */ /* 0x000fe2000001144a */
[----:B---3--:R-:W-:-:S03]  /*0540*/  IMAD.WIDE R68, R77, 0x4, R68 ;  /* 0x000000044d447825 */ /* 0x008fc600078e0244 */
[----:B------:R-:W-:Y:S01]  /*0550*/  LEA.HI R75, R75, R74, RZ, 0x3 ;  /* 0x0000004a4b4b7211 */ /* 0x000fe200078f18ff */
[----:B------:R-:W-:Y:S01]  /*0560*/  BSSY.RECONVERGENT B1, `(.L_x_338) ;  /* 0x0000079000017945 */ /* 0x000fe20003800200 */
[----:B------:R-:W-:Y:S01]  /*0570*/  ISETP.NE.U32.AND P1, PT, RZ, UR10, PT ;  /* 0x0000000aff007c0c */ /* 0x000fe2000bf25070 */
[----:B-----5:R3:W5:Y:S01]  /*0580*/  LDG.E R97, desc[UR6][R68.64] ;  /* 0x0000000644617981 */ /* 0x020762000c1e1900 */
[----:B-1----:R-:W-:Y:S02]  /*0590*/  ISETP.NE.AND P5, PT, R2, RZ, PT ;  /* 0x000000ff0200720c */ /* 0x002fe40003fa5270 */
[----:B------:R-:W-:Y:S02]  /*05a0*/  ISETP.GE.U32.AND P3, PT, R79, 0x40, PT ;  /* 0x000000404f00780c */ /* 0x000fe40003f66070 */
[----:B------:R-:W-:Y:S02]  /*05b0*/  ISETP.NE.AND.EX P1, PT, RZ, UR11, PT, P1 ;  /* 0x0000000bff007c0c */ /* 0x000fe4000bf25310 */
[----:B0-----:R-:W-:Y:S01]  /*05c0*/  LOP3.LUT R98, R96, 0x1f, RZ, 0xc0, !PT ;  /* 0x0000001f60627812 */ /* 0x001fe200078ec0ff */
[----:B------:R-:W-:-:S03]  /*05d0*/  HFMA2 R96, -RZ, RZ, 1.875, 0 ;  /* 0x3f800000ff607431 */ /* 0x000fc600000001ff */
[----:B------:R-:W-:Y:S02]  /*05e0*/  LEA.HI.SX32 R98, R75, R98, 0x1d ;  /* 0x000000624b627211 */ /* 0x000fe400078feaff */
[----:B---3--:R-:W-:Y:S02]  /*05f0*/  CS2R R68, SRZ ;  /* 0x0000000000447805 */ /* 0x008fe4000001ff00 */
[----:B------:R-:W-:Y:S02]  /*0600*/  MOV R71, R98 ;  /* 0x0000006200477202 */ /* 0x000fe40000000f00 */
[----:B----4-:R-:W-:Y:S02]  /*0610*/  @P0 SHF.L.U32 R96, R70, 0x10, RZ ;  /* 0x0000001046600819 */ /* 0x010fe400000006ff */
[----:B--2---:R-:W-:Y:S01]  /*0620*/  FSEL R99, R72, RZ, !P5 ;  /* 0x000000ff48637208 */ /* 0x004fe20006800000 */
[----:B------:R-:W-:Y:S06]  /*0630*/  @!P4 BRA `(.L_x_339) ;  /* 0x0000000400acc947 */ /* 0x000fec0003800000 */
[----:B------:R-:W0:Y:S08]  /*0640*/  LDC.64 R68, c[0x0][0x3a8] ;  /* 0x0000ea00ff447b82 */ /* 0x000e300000000a00 */
[----:B------:R-:W1:Y:S08]  /*0650*/  LDC.64 R72, c[0x0][0x428] ;  /* 0x00010a00ff487b82 */ /* 0x000e700000000a00 */
[----:B------:R-:W2:Y:S01]  /*0660*/  LDC.64 R102, c[0x0][0x3b0] ;  /* 0x0000ec00ff667b82 */ /* 0x000ea20000000a00 */
[----:B0-----:R-:W-:-:S06]  /*0670*/  IMAD.WIDE.U32 R68, R98, 0x10, R68 ;  /* 0x0000001062447825 */ /* 0x001fcc00078e0044 */
[----:B------:R-:W3:Y:S01]  /*0680*/  LDG.E.128 R68, desc[UR6][R68.64] ;  /* 0x0000000644447981 */ /* 0x000ee2000c1e1d00 */
[----:B-1----:R-:W-:-:S06]  /*0690*/  IMAD.WIDE.U32 R72, R98, 0x10, R72 ;  /* 0x0000001062487825 */ /* 0x002fcc00078e0048 */
[----:B------:R-:W4:Y:S01]  /*06a0*/  LDG.E.128 R72, desc[UR6][R72.64] ;  /* 0x0000000648487981 */ /* 0x000f22000c1e1d00 */
[----:B------:R-:W-:Y:S01]  /*06b0*/  ISETP.NE.U32.AND P2, PT, RZ, UR10, PT ;  /* 0x0000000aff007c0c */ /* 0x000fe2000bf45070 */
[----:B--2---:R-:W-:-:S03]  /*06c0*/  IMAD.WIDE.U32 R102, R98, 0x8, R102 ;  /* 0x0000000862667825 */ /* 0x004fc600078e0066 */
[----:B------:R-:W-:-:S03]  /*06d0*/  ISETP.NE.AND.EX P2, PT, RZ, UR11, PT, P2 ;  /* 0x0000000bff007c0c */ /* 0x000fc6000bf45320 */
[----:B------:R-:W5:Y:S10]  /*06e0*/  LDG.E.64 R102, desc[UR6][R102.64] ;  /* 0x0000000666667981 */ /* 0x000f74000c1e1b00 */
[----:B------:R-:W0:Y:S01]  /*06f0*/  @P2 LDC.64 R80, c[0x0][0x438] ;  /* 0x00010e00ff502b82 */ /* 0x000e220000000a00 */
[----:B------:R-:W-:-:S02]  /*0700*/  SHF.L.U32 R93, R20, 0x10, RZ ;  /* 0x00000010145d7819 */ /* 0x000fc400000006ff */
[----:B------:R-:W-:Y:S02]  /*0710*/  SHF.L.U32 R85, R22, 0x10, RZ ;  /* 0x0000001016557819 */ /* 0x000fe400000006ff */
[----:B------:R-:W-:Y:S01]  /*0720*/  SHF.L.U32 R89, R21, 0x10, RZ ;  /* 0x0000001015597819 */ /* 0x000fe200000006ff */
[----:B0-----:R-:W-:-:S05]  /*0730*/  @P2 IMAD.WIDE.U32 R80, R98, 0x10, R80 ;  /* 0x0000001062502825 */ /* 0x001fca00078e0050 */
[----:B------:R0:W5:Y:S02]  /*0740*/  @P2 LDG.E.128 R60, desc[UR6][R80.64] ;  /* 0x00000006503c2981 */ /* 0x000164000c1e1d00 */
[----:B0-----:R-:W-:Y:S02]  /*0750*/  SHF.L.U32 R80, R23, 0x10, RZ ;  /* 0x0000001017507819 */ /* 0x001fe400000006ff */
[----:B---3--:R-:W-:Y:S02]  /*0760*/  SHF.L.U32 R92, R70, 0x10, RZ ;  /* 0x00000010465c7819 */ /* 0x008fe400000006ff */
[----:B------:R-:W-:Y:S02]  /*0770*/  SHF.L.U32 R84, R68, 0x10, RZ ;  /* 0x0000001044547819 */ /* 0x000fe400000006ff */
[----:B------:R-:W-:Y:S01]  /*0780*/  SHF.L.U32 R88, R69, 0x10, RZ ;  /* 0x0000001045587819 */ /* 0x000fe200000006ff */
[----:B------:R-:W-:Y:S01]  /*0790*/  FADD.FTZ R92, -R99, R92 ;  /* 0x0000005c635c7221 */ /* 0x000fe20000010100 */
[----:B------:R-:W-:-:S02]  /*07a0*/  PRMT R86, R69, 0x7632, R86 ;  /* 0x0000763245567816 */ /* 0x000fc40000000056 */
[----:B------:R-:W-:Y:S01]  /*07b0*/  PRMT R82, R68, 0x7632, R82 ;  /* 0x0000763244527816 */ /* 0x000fe20000000052 */
[C---:B------:R-:W-:Y:S01]  /*07c0*/  FADD.FTZ R84, -R99.reuse, R84 ;  /* 0x0000005463547221 */ /* 0x040fe20000010100 */
[----:B------:R-:W-:Y:S01]  /*07d0*/  FADD.FTZ R88, -R99, R88 ;  /* 0x0000005863587221 */ /* 0x000fe20000010100 */
[----:B------:R-:W-:Y:S01]  /*07e0*/  SHF.L.U32 R94, R71, 0x10, RZ ;  /* 0x00000010475e7819 */ /* 0x000fe200000006ff */
[----:B-----5:R-:W-:Y:S01]  /*07f0*/  FMUL.FTZ R87, R97, R92 ;  /* 0x0000005c61577220 */ /* 0x020fe20000410000 */
[----:B----4-:R-:W-:Y:S02]  /*0800*/  PRMT R83, R72, 0x7632, R83 ;  /* 0x0000763248537816 */ /* 0x010fe40000000053 */
[----:B------:R-:W-:Y:S02]  /*0810*/  SHF.L.U32 R86, R86, 0x10, RZ ;  /* 0x0000001056567819 */ /* 0x000fe400000006ff */
[----:B------:R-:W-:Y:S02]  /*0820*/  PRMT R68, R71, 0x7632, R68 ;  /* 0x0000763247447816 */ /* 0x000fe40000000044 */
[----:B------:R-:W-:-:S02]  /*0830*/  SHF.L.U32 R72, R72, 0x10, RZ ;  /* 0x0000001048487819 */ /* 0x000fc400000006ff */
[----:B------:R-:W-:Y:S02]  /*0840*/  PRMT R92, R20, 0x7632, R92 ;  /* 0x00007632145c7816 */ /* 0x000fe4000000005c */
[----:B------:R-:W-:Y:S01]  /*0850*/  SHF.L.U32 R82, R82, 0x10, RZ ;  /* 0x0000001052527819 */ /* 0x000fe200000006ff */
[C---:B------:R-:W-:Y:S01]  /*0860*/  FMUL.FTZ R95, R97.reuse, R84 ;  /* 0x00000054615f7220 */ /* 0x040fe20000410000 */
[C---:B------:R-:W-:Y:S01]  /*0870*/  PRMT R71, R74.reuse, 0x7632, R71 ;  /* 0x000076324a477816 */ /* 0x040fe20000000047 */
[----:B------:R-:W-:Y:S01]  /*0880*/  FMUL.FTZ R91, R97, R88 ;  /* 0x00000058615b7220 */ /* 0x000fe20000410000 */
[----:B------:R-:W-:Y:S02]  /*0890*/  PRMT R90, R73, 0x7632, R90 ;  /* 0x00007632495a7816 */ /* 0x000fe4000000005a */
[----:B------:R-:W-:Y:S01]  /*08a0*/  SHF.L.U32 R74, R74, 0x10, RZ ;  /* 0x000000104a4a7819 */ /* 0x000fe200000006ff */
[----:B------:R-:W-:Y:S01]  /*08b0*/  FADD.FTZ R94, -R99, R94 ;  /* 0x0000005e635e7221 */ /* 0x000fe20000010100 */
[----:B------:R-:W-:Y:S01]  /*08c0*/  SHF.L.U32 R73, R73, 0x10, RZ ;  /* 0x0000001049497819 */ /* 0x000fe200000006ff */
[----:B------:R-:W-:Y:S01]  /*08d0*/  FADD.FTZ R86, -R99, R86 ;  /* 0x0000005663567221 */ /* 0x000fe20000010100 */
[----:B------:R-:W-:Y:S01]  /*08e0*/  PRMT R88, R21, 0x7632, R88 ;  /* 0x0000763215587816 */ /* 0x000fe20000000058 */
[----:B------:R-:W-:Y:S01]  /*08f0*/  FMUL.FTZ R93, R93, R72 ;  /* 0x000000485d5d7220 */ /* 0x000fe20000410000 */
[----:B------:R-:W-:Y:S01]  /*0900*/  PRMT R69, R70, 0x7632, R69 ;  /* 0x0000763246457816 */ /* 0x000fe20000000045 */
[----:B------:R-:W-:Y:S01]  /*0910*/  FADD.FTZ R82, -R99, R82 ;  /* 0x0000005263527221 */ /* 0x000fe20000010100 */
[----:B------:R-:W-:-:S02]  /*0920*/  SHF.L.U32 R92, R92, 0x10, RZ ;  /* 0x000000105c5c7819 */ /* 0x000fc400000006ff */
[----:B------:R-:W-:Y:S01]  /*0930*/  SHF.L.U32 R83, R83, 0x10, RZ ;  /* 0x0000001053537819 */ /* 0x000fe200000006ff */
[----:B------:R-:W-:Y:S01]  /*0940*/  FADD.FTZ R44, R44, R72 ;  /* 0x000000482c2c7221 */ /* 0x000fe20000010000 */
[----:B------:R-:W-:Y:S01]  /*0950*/  FFMA.FTZ R28, R95, R72, R28 ;  /* 0x000000485f1c7223 */ /* 0x000fe2000001001c */
[-C--:B------:R-:W-:Y:S01]  /*0960*/  FMUL.FTZ R85, R85, R74.reuse ;  /* 0x0000004a55557220 */ /* 0x080fe20000410000 */
[----:B------:R-:W-:Y:S01]  /*0970*/  FADD.FTZ R48, R48, R74 ;  /* 0x0000004a30307221 */ /* 0x000fe20000010000 */
[----:B------:R-:W-:Y:S01]  /*0980*/  FFMA.FTZ R32, R87, R74, R32 ;  /* 0x0000004a57207223 */ /* 0x000fe20000010020 */
[----:B------:R-:W-:Y:S01]  /*0990*/  SHF.L.U32 R88, R88, 0x10, RZ ;  /* 0x0000001058587819 */ /* 0x000fe200000006ff */
[-C--:B------:R-:W-:Y:S01]  /*09a0*/  FMUL.FTZ R89, R89, R73.reuse ;  /* 0x0000004959597220 */ /* 0x080fe20000410000 */
[----:B------:R-:W-:Y:S01]  /*09b0*/  SHF.L.U32 R72, R90, 0x10, RZ ;  /* 0x000000105a487819 */ /* 0x000fe200000006ff */
[----:B------:R-:W-:Y:S01]  /*09c0*/  FADD.FTZ R46, R46, R73 ;  /* 0x000000492e2e7221 */ /* 0x000fe20000010000 */
[----:B------:R-:W-:Y:S01]  /*09d0*/  FFMA.FTZ R30, R91, R73, R30 ;  /* 0x000000495b1e7223 */ /* 0x000fe2000001001e */
[C---:B------:R-:W-:Y:S01]  /*09e0*/  FMUL.FTZ R81, R97.reuse, R94 ;  /* 0x0000005e61517220 */ /* 0x040fe20000410000 */
[----:B------:R-:W-:Y:S01]  /*09f0*/  FMUL.FTZ R90, R97, R86 ;  /* 0x00000056615a7220 */ /* 0x000fe20000410000 */
[----:B------:R-:W-:Y:S01]  /*0a00*/  SHF.L.U32 R74, R69, 0x10, RZ ;  /* 0x00000010454a7819 */ /* 0x000fe200000006ff */
[----:B------:R-:W-:Y:S01]  /*0a10*/  FMUL.FTZ R94, R97, R82 ;  /* 0x00000052615e7220 */ /* 0x000fe20000410000 */
[----:B------:R-:W-:Y:S01]  /*0a20*/  PRMT R70, R75, 0x7632, R70 ;  /* 0x000076324b467816 */ /* 0x000fe20000000046 */
[----:B------:R-:W-:Y:S01]  /*0a30*/  FMUL.FTZ R92, R92, R83 ;  /* 0x000000535c5c7220 */ /* 0x000fe20000410000 */
[----:B------:R-:W-:Y:S01]  /*0a40*/  FADD.FTZ R69, RZ, R93 ;  /* 0x0000005dff457221 */ /* 0x000fe20000010000 */
[----:B------:R-:W-:Y:S01]  /*0a50*/  FFMA.FTZ R73, R95, R93, RZ ;  /* 0x0000005d5f497223 */ /* 0x000fe200000100ff */
[----:B------:R-:W-:Y:S01]  /*0a60*/  SHF.L.U32 R75, R75, 0x10, RZ ;  /* 0x000000104b4b7819 */ /* 0x000fe200000006ff */
[-C--:B------:R-:W-:Y:S01]  /*0a70*/  FMUL.FTZ R88, R88, R72.reuse ;  /* 0x0000004858587220 */ /* 0x080fe20000410000 */
[----:B------:R-:W-:Y:S01]  /*0a80*/  FADD.FTZ R47, R47, R72 ;  /* 0x000000482f2f7221 */ /* 0x000fe20000010000 */
[----:B------:R-:W-:Y:S01]  /*0a90*/  FFMA.FTZ R31, R90, R72, R31 ;  /* 0x000000485a1f7223 */ /* 0x000fe2000001001f */
[----:B------:R-:W-:Y:S01]  /*0aa0*/  SHF.L.U32 R86, R68, 0x10, RZ ;  /* 0x0000001044567819 */ /* 0x000fe200000006ff */
[----:B------:R-:W-:Y:S01]  /*0ab0*/  FADD.FTZ R68, R69, R92 ;  /* 0x0000005c45447221 */ /* 0x000fe20000010000 */
[----:B------:R-:W-:Y:S01]  /*0ac0*/  FFMA.FTZ R72, R94, R92, R73 ;  /* 0x0000005c5e487223 */ /* 0x000fe20000010049 */
[-C--:B------:R-:W-:Y:S01]  /*0ad0*/  FMUL.FTZ R80, R80, R75.reuse ;  /* 0x0000004b50507220 */ /* 0x080fe20000410000 */
[----:B------:R-:W-:Y:S01]  /*0ae0*/  FADD.FTZ R50, R50, R75 ;  /* 0x0000004b32327221 */ /* 0x000fe20000010000 */
[----:B------:R-:W-:Y:S01]  /*0af0*/  FFMA.FTZ R34, R81, R75, R34 ;  /* 0x0000004b51227223 */ /* 0x000fe20000010022 */
[----:B------:R-:W-:Y:S01]  /*0b00*/  PRMT R82, R22, 0x7632, R82 ;  /* 0x0000763216527816 */ /* 0x000fe20000000052 */
[----:B------:R-:W-:Y:S01]  /*0b10*/  FADD.FTZ R69, R68, R89 ;  /* 0x0000005944457221 */ /* 0x000fe20000010000 */
[----:B------:R-:W-:Y:S01]  /*0b20*/  SHF.L.U32 R75, R71, 0x10, RZ ;  /* 0x00000010474b7819 */ /* 0x000fe200000006ff */
[----:B------:R-:W-:Y:S01]  /*0b30*/  FFMA.FTZ R71, R91, R89, R72 ;  /* 0x000000595b477223 */ /* 0x000fe20000010048 */
[----:B------:R-:W-:Y:S01]  /*0b40*/  SHF.L.U32 R82, R82, 0x10, RZ ;  /* 0x0000001052527819 */ /* 0x000fe200000006ff */
[----:B------:R-:W-:Y:S01]  /*0b50*/  FADD.FTZ R74, -R99, R74 ;  /* 0x0000004a634a7221 */ /* 0x000fe20000010100 */
[----:B------:R-:W-:Y:S01]  /*0b60*/  SHF.L.U32 R104, R70, 0x10, RZ ;  /* 0x0000001046687819 */ /* 0x000fe200000006ff */
[----:B------:R-:W-:Y:S01]  /*0b70*/  FADD.FTZ R68, R69, R88 ;  /* 0x0000005845447221 */ /* 0x000fe20000010000 */
[----:B------:R-:W-:Y:S01]  /*0b80*/  FFMA.FTZ R70, R90, R88, R71 ;  /* 0x000000585a467223 */ /* 0x000fe20000010047 */
[----:B------:R-:W-:Y:S01]  /*0b90*/  FADD.FTZ R45, R45, R83 ;  /* 0x000000532d2d7221 */ /* 0x000fe20000010000 */
[----:B------:R-:W-:Y:S01]  /*0ba0*/  FFMA.FTZ R29, R94, R83, R29 ;  /* 0x000000535e1d7223 */ /* 0x000fe2000001001d */
[----:B------:R-:W-:Y:S01]  /*0bb0*/  PRMT R83, R23, 0x7632, R83 ;  /* 0x0000763217537816 */ /* 0x000fe20000000053 */
[----:B------:R-:W-:Y:S01]  /*0bc0*/  FMUL.FTZ R82, R82, R75 ;  /* 0x0000004b52527220 */ /* 0x000fe20000410000 */
[----:B------:R-:W-:Y:S01]  /*0bd0*/  FMUL.FTZ R84, R97, R74 ;  /* 0x0000004a61547220 */ /* 0x000fe20000410000 */
[----:B------:R-:W-:Y:S01]  /*0be0*/  FADD.FTZ R69, R68, R85 ;  /* 0x0000005544457221 */ /* 0x000fe20000010000 */
[----:B------:R-:W-:Y:S01]  /*0bf0*/  FFMA.FTZ R71, R87, R85, R70 ;  /* 0x0000005557477223 */ /* 0x000fe20000010046 */
[----:B------:R-:W-:Y:S01]  /*0c00*/  SHF.L.U32 R83, R83, 0x10, RZ ;  /* 0x0000001053537819 */ /* 0x000fe200000006ff */
[----:B------:R-:W-:Y:S01]  /*0c10*/  FADD.FTZ R86, -R99, R86 ;  /* 0x0000005663567221 */ /* 0x000fe20000010100 */
[----:B------:R-:W-:Y:S01]  /*0c20*/  FADD.FTZ R69, R69, R82 ;  /* 0x0000005245457221 */ /* 0x000fe20000010000 */
[----:B------:R-:W-:-:S02]  /*0c30*/  FFMA.FTZ R68, R84, R82, R71 ;  /* 0x0000005254447223 */ /* 0x000fc40000010047 */
        /* <DEDUP_REMOVED lines=8> */
[----:B------:R-:W-:Y:S01]  /*0cc0*/  IADD3 R71, PT, PT, R98, 0x20, RZ ;  /* 0x0000002062477810 */ /* 0x000fe20007ffe0ff */
[----:B------:R-:W-:Y:S01]  /*0cd0*/  FADD.FTZ R69, R70, R83 ;  /* 0x0000005346457221 */ /* 0x000fe20000010000 */
[----:B------:R-:W-:-:S07]  /*0ce0*/  FFMA.FTZ R68, R86, R83, R68 ;  /* 0x0000005356447223 */ /* 0x000fce0000010044 */
.L_x_339:
[----:B------:R-:W-:Y:S05]  /*0cf0*/  BSYNC.RECONVERGENT B1 ;  /* 0x0000000000017941 */ /* 0x000fea0003800200 */
.L_x_338:
[----:B------:R-:W-:Y:S04]  /*0d00*/  BSSY.RECONVERGENT B1, `(.L_x_340) ;  /* 0x0000069000017945 */ /* 0x000fe80003800200 */
[----:B------:R-:W-:Y:S05]  /*0d10*/  @!P3 BRA `(.L_x_341) ;  /* 0x00000004009cb947 */ /* 0x000fea0003800000 */
        /* <DEDUP_REMOVED lines=11> */
[----:B------:R-:W0:Y:S02]  /*0dd0*/  @P2 LDC.64 R6, c[0x0][0x438] ;  /* 0x00010e00ff062b82 */ /* 0x000e240000000a00 */
[----:B0-----:R-:W-:-:S05]  /*0de0*/  @P2 IMAD.WIDE.U32 R6, R71, 0x10, R6 ;  /* 0x0000001047062825 */ /* 0x001fca00078e0006 */
[----:B------:R0:W5:Y:S01]  /*0df0*/  @P2 LDG.E.128 R64, desc[UR6][R6.64] ;  /* 0x0000000606402981 */ /* 0x000162000c1e1d00 */
[----:B---3--:R-:W-:Y:S02]  /*0e00*/  PRMT R17, R9, 0x7632, R17 ;  /* 0x0000763209117816 */ /* 0x008fe40000000011 */
[C---:B------:R-:W-:Y:S02]  /*0e10*/  PRMT R16, R8.reuse, 0x7632, R16 ;  /* 0x0000763208107816 */ /* 0x040fe40000000010 */
[----:B------:R-:W-:Y:S02]  /*0e20*/  SHF.L.U32 R8, R8, 0x10, RZ ;  /* 0x0000001008087819 */ /* 0x000fe400000006ff */
[----:B------:R-:W-:Y:S02]  /*0e30*/  SHF.L.U32 R72, R11, 0x10, RZ ;  /* 0x000000100b487819 */ /* 0x000fe400000006ff */
[----:B------:R-:W-:Y:S02]  /*0e40*/  SHF.L.U32 R18, R9, 0x10, RZ ;  /* 0x0000001009127819 */ /* 0x000fe400000006ff */
[----:B0-----:R-:W-:-:S02]  /*0e50*/  SHF.L.U32 R6, R17, 0x10, RZ ;  /* 0x0000001011067819 */ /* 0x001fc400000006ff */
[C---:B------:R-:W-:Y:S01]  /*0e60*/  PRMT R9, R10.reuse, 0x7632, R9 ;  /* 0x000076320a097816 */ /* 0x040fe20000000009 */
[C---:B------:R-:W-:Y:S01]  /*0e70*/  FADD.FTZ R8, -R99.reuse, R8 ;  /* 0x0000000863087221 */ /* 0x040fe20000010100 */
[C---:B------:R-:W-:Y:S01]  /*0e80*/  FADD.FTZ R104, -R99.reuse, R72 ;  /* 0x0000004863687221 */ /* 0x040fe20000010100 */
[----:B------:R-:W-:Y:S01]  /*0e90*/  SHF.L.U32 R70, R10, 0x10, RZ ;  /* 0x000000100a467819 */ /* 0x000fe200000006ff */
[----:B------:R-:W-:Y:S01]  /*0ea0*/  FADD.FTZ R72, -R99, R6 ;  /* 0x0000000663487221 */ /* 0x000fe20000010100 */
[----:B------:R-:W-:Y:S01]  /*0eb0*/  SHF.L.U32 R76, R9, 0x10, RZ ;  /* 0x00000010094c7819 */ /* 0x000fe200000006ff */
[----:B-----5:R-:W-:Y:S01]  /*0ec0*/  FMUL.FTZ R7, R97, R8 ;  /* 0x0000000861077220 */ /* 0x020fe20000410000 */
[----:B------:R-:W-:Y:S02]  /*0ed0*/  SHF.L.U32 R6, R24, 0x10, RZ ;  /* 0x0000001018067819 */ /* 0x000fe400000006ff */
[----:B----4-:R-:W-:Y:S01]  /*0ee0*/  SHF.L.U32 R9, R12, 0x10, RZ ;  /* 0x000000100c097819 */ /* 0x010fe200000006ff */
[----:B------:R-:W-:Y:S01]  /*0ef0*/  FADD.FTZ R10, -R99, R18 ;  /* 0x00000012630a7221 */ /* 0x000fe20000010100 */
[----:B------:R-:W-:Y:S01]  /*0f00*/  PRMT R19, R11, 0x7632, R19 ;  /* 0x000076320b137816 */ /* 0x000fe20000000013 */
[----:B------:R-:W-:Y:S01]  /*0f10*/  FADD.FTZ R74, -R99, R70 ;  /* 0x00000046634a7221 */ /* 0x000fe20000010100 */
[----:B------:R-:W-:Y:S01]  /*0f20*/  SHF.L.U32 R16, R16, 0x10, RZ ;  /* 0x0000001010107819 */ /* 0x000fe200000006ff */
[-C--:B------:R-:W-:Y:S01]  /*0f30*/  FMUL.FTZ R6, R6, R9.reuse ;  /* 0x0000000906067220 */ /* 0x080fe20000410000 */
[----:B------:R-:W-:Y:S01]  /*0f40*/  FADD.FTZ R52, R52, R9 ;  /* 0x0000000934347221 */ /* 0x000fe20000010000 */
[----:B------:R-:W-:Y:S01]  /*0f50*/  FFMA.FTZ R36, R7, R9, R36 ;  /* 0x0000000907247223 */ /* 0x000fe20000010024 */
[----:B------:R-:W-:Y:S01]  /*0f60*/  SHF.L.U32 R78, R19, 0x10, RZ ;  /* 0x00000010134e7819 */ /* 0x000fe200000006ff */
[C---:B------:R-:W-:Y:S01]  /*0f70*/  FMUL.FTZ R9, R97.reuse, R10 ;  /* 0x0000000a61097220 */ /* 0x040fe20000410000 */
[----:B------:R-:W-:Y:S01]  /*0f80*/  SHF.L.U32 R19, R14, 0x10, RZ ;  /* 0x000000100e137819 */ /* 0x000fe200000006ff */
[----:B------:R-:W-:Y:S01]  /*0f90*/  FMUL.FTZ R11, R97, R74 ;  /* 0x0000004a610b7220 */ /* 0x000fe20000410000 */
[----:B------:R-:W-:Y:S01]  /*0fa0*/  SHF.L.U32 R10, R26, 0x10, RZ ;  /* 0x000000101a0a7819 */ /* 0x000fe200000006ff */
[----:B------:R-:W-:Y:S01]  /*0fb0*/  FADD.FTZ R70, -R99, R16 ;  /* 0x0000001063467221 */ /* 0x000fe20000010100 */
[----:B------:R-:W-:-:S02]  /*0fc0*/  PRMT R17, R13, 0x7632, R17 ;  /* 0x000076320d117816 */ /* 0x000fc40000000011 */
[C---:B------:R-:W-:Y:S02]  /*0fd0*/  PRMT R18, R15.reuse, 0x7632, R18 ;  /* 0x000076320f127816 */ /* 0x040fe40000000012 */
[----:B------:R-:W-:Y:S02]  /*0fe0*/  SHF.L.U32 R73, R15, 0x10, RZ ;  /* 0x000000100f497819 */ /* 0x000fe400000006ff */
[----:B------:R-:W-:Y:S02]  /*0ff0*/  PRMT R16, R12, 0x7632, R16 ;  /* 0x000076320c107816 */ /* 0x000fe40000000010 */
[----:B------:R-:W-:Y:S01]  /*1000*/  PRMT R15, R24, 0x7632, R15 ;  /* 0x00007632180f7816 */ /* 0x000fe2000000000f */
[-C--:B------:R-:W-:Y:S01]  /*1010*/  FMUL.FTZ R10, R10, R19.reuse ;  /* 0x000000130a0a7220 */ /* 0x080fe20000410000 */
[----:B------:R-:W-:Y:S01]  /*1020*/  FADD.FTZ R56, R56, R19 ;  /* 0x0000001338387221 */ /* 0x000fe20000010000 */
[----:B------:R-:W-:Y:S01]  /*1030*/  FFMA.FTZ R40, R11, R19, R40 ;  /* 0x000000130b287223 */ /* 0x000fe20000010028 */
[----:B------:R-:W-:-:S02]  /*1040*/  SHF.L.U32 R19, R5, 0x10, RZ ;  /* 0x0000001005137819 */ /* 0x000fc400000006ff */
[----:B------:R-:W-:Y:S02]  /*1050*/  SHF.L.U32 R74, R17, 0x10, RZ ;  /* 0x00000010114a7819 */ /* 0x000fe400000006ff */
[----:B------:R-:W-:Y:S02]  /*1060*/  SHF.L.U32 R15, R15, 0x10, RZ ;  /* 0x000000100f0f7819 */ /* 0x000fe400000006ff */
[----:B------:R-:W-:Y:S01]  /*1070*/  SHF.L.U32 R16, R16, 0x10, RZ ;  /* 0x0000001010107819 */ /* 0x000fe200000006ff */
[----:B------:R-:W-:Y:S01]  /*1080*/  FMUL.FTZ R17, R19, R74 ;  /* 0x0000004a13117220 */ /* 0x000fe20000410000 */
[----:B------:R-:W-:Y:S01]  /*1090*/  PRMT R71, R14, 0x7632, R71 ;  /* 0x000076320e477816 */ /* 0x000fe20000000047 */
[----:B------:R-:W-:Y:S01]  /*10a0*/  FMUL.FTZ R14, R97, R70 ;  /* 0x00000046610e7220 */ /* 0x000fe20000410000 */
[----:B------:R-:W-:Y:S01]  /*10b0*/  SHF.L.U32 R13, R13, 0x10, RZ ;  /* 0x000000100d0d7819 */ /* 0x000fe200000006ff */
[----:B------:R-:W-:Y:S01]  /*10c0*/  FMUL.FTZ R15, R15, R16 ;  /* 0x000000100f0f7220 */ /* 0x000fe20000410000 */
[----:B------:R-:W-:Y:S01]  /*10d0*/  SHF.L.U32 R8, R25, 0x10, RZ ;  /* 0x0000001019087819 */ /* 0x000fe200000006ff */
[----:B------:R-:W-:Y:S01]  /*10e0*/  FADD.FTZ R70, R69, R6 ;  /* 0x0000000645467221 */ /* 0x000fe20000010000 */
[----:B------:R-:W-:-:S03]  /*10f0*/  FFMA.FTZ R19, R7, R6, R68 ;  /* 0x0000000607137223 */ /* 0x000fc60000010044 */
[----:B------:R-:W-:Y:S01]  /*1100*/  FMUL.FTZ R8, R8, R13 ;  /* 0x0000000d08087220 */ /* 0x000fe20000410000 */
[----:B------:R-:W-:Y:S01]  /*1110*/  FADD.FTZ R69, R70, R15 ;  /* 0x0000000f46457221 */ /* 0x000fe20000010000 */
[C---:B------:R-:W-:Y:S01]  /*1120*/  FFMA.FTZ R68, R14.reuse, R15, R19 ;  /* 0x0000000f0e447223 */ /* 0x040fe20000010013 */
[----:B------:R-:W-:Y:S01]  /*1130*/  FADD.FTZ R53, R53, R16 ;  /* 0x0000001035357221 */ /* 0x000fe20000010000 */
[----:B------:R-:W-:Y:S01]  /*1140*/  FFMA.FTZ R37, R14, R16, R37 ;  /* 0x000000100e257223 */ /* 0x000fe20000010025 */
[----:B------:R-:W-:Y:S01]  /*1150*/  FMUL.FTZ R16, R97, R72 ;  /* 0x0000004861107220 */ /* 0x000fe20000410000 */
[----:B------:R-:W-:Y:S01]  /*1160*/  FADD.FTZ R70, R69, R8 ;  /* 0x0000000845467221 */ /* 0x000fe20000010000 */
        /* <DEDUP_REMOVED lines=12> */
[----:B------:R-:W-:Y:S01]  /*1230*/  SHF.L.U32 R74, R18, 0x10, RZ ;  /* 0x00000010124a7819 */ /* 0x000fe200000006ff */
[----:B------:R-:W-:Y:S01]  /*1240*/  FMUL.FTZ R18, R72, R71 ;  /* 0x0000004748127220 */ /* 0x000fe20000410000 */
[----:B------:R-:W-:Y:S01]  /*1250*/  FMUL.FTZ R76, R97, R76 ;  /* 0x0000004c614c7220 */ /* 0x000fe20000410000 */
[----:B------:R-:W-:Y:S01]  /*1260*/  FADD.FTZ R69, R69, R10 ;  /* 0x0000000a45457221 */ /* 0x000fe20000010000 */
[----:B------:R-:W-:Y:S01]  /*1270*/  FFMA.FTZ R19, R11, R10, R68 ;  /* 0x0000000a0b137223 */ /* 0x000fe20000010044 */
[-C--:B------:R-:W-:Y:S01]  /*1280*/  FMUL.FTZ R12, R12, R73.reuse ;  /* 0x000000490c0c7220 */ /* 0x080fe20000410000 */
        /* <DEDUP_REMOVED lines=16> */
.L_x_341:
[----:B------:R-:W-:Y:S05]  /*1390*/  BSYNC.RECONVERGENT B1 ;  /* 0x0000000000017941 */ /* 0x000fea0003800200 */
.L_x_340:
[----:B------:R-:W-:Y:S01]  /*13a0*/  UMOV UR4, 0xffffffff ;  /* 0xffffffff00047882 */ /* 0x000fe20000000000 */
[----:B------:R-:W-:Y:S02]  /*13b0*/  PRMT R71, R63, 0x7632, R71 ;  /* 0x000076323f477816 */ /* 0x000fe40000000047 */
[C---:B------:R-:W-:Y:S02]  /*13c0*/  PRMT R70, R62.reuse, 0x7632, R70 ;  /* 0x000076323e467816 */ /* 0x040fe40000000046 */
[----:B------:R-:W-:Y:S02]  /*13d0*/  PRMT R74, R62, 0x7632, R74 ;  /* 0x000076323e4a7816 */ /* 0x000fe4000000004a */
[----:B------:R-:W-:Y:S02]  /*13e0*/  PRMT R73, R61, 0x7632, R73 ;  /* 0x000076323d497816 */ /* 0x000fe40000000049 */
[----:B------:R-:W-:Y:S01]  /*13f0*/  PRMT R72, R60, 0x7632, R72 ;  /* 0x000076323c487816 */ /* 0x000fe20000000048 */
        /* <DEDUP_REMOVED lines=23> */
.L_x_368:
[----:B-1----:R-:W-:Y:S01]  /*1570*/  FADD.FTZ R104, R69, R104 ;  /* 0x0000006845687221 */ /* 0x002fe20000010000 */
[----:B--2---:R-:W-:Y:S01]  /*1580*/  FADD.FTZ R75, R68, R75 ;  /* 0x0000004b444b7221 */ /* 0x004fe20000010000 */
[----:B------:R-:W-:Y:S02]  /*1590*/  BSSY.RECONVERGENT B1, `(.L_x_343) ;  /* 0x0000261000017945 */ /* 0x000fe40003800200 */
[----:B------:R-:W-:Y:S01]  /*15a0*/  FMUL.FTZ R99, R104, UR12 ;  /* 0x0000000c68637c20 */ /* 0x000fe20008410000 */
[----:B------:R-:W-:-:S04]  /*15b0*/  FMUL.FTZ R108, R75, UR12 ;  /* 0x0000000c4b6c7c20 */ /* 0x000fc80008410000 */
[----:B------:R-:W-:Y:S01]  /*15c0*/  FSEL R99, R99, RZ, !P5 ;  /* 0x000000ff63637208 */ /* 0x000fe20006800000 */
[----:B------:R-:W-:Y:S06]  /*15d0*/  @P1 BRA `(.L_x_344) ;  /* 0x00000010007c1947 */ /* 0x000fec0003800000 */
[----:B------:R-:W-:-:S04]  /*15e0*/  UISETP.NE.U32.AND UP0, UPT, UR14, URZ, UPT ;  /* 0x000000ff0e00728c */ /* 0x000fc8000bf05070 */
[----:B------:R-:W-:-:S09]  /*15f0*/  UISETP.NE.AND.EX UP0, UPT, UR15, URZ, UPT, UP0 ;  /* 0x000000ff0f00728c */ /* 0x000fd2000bf05300 */
[----:B------:R-:W-:Y:S05]  /*1600*/  BRA.U UP0, `(.L_x_345) ;  /* 0x00000009001c7547 */ /* 0x000fea000b800000 */
[----:B------:R-:W-:Y:S01]  /*1610*/  ISETP.GT.U32.AND P1, PT, R79, 0x1f, PT ;  /* 0x0000001f4f00780c */ /* 0x000fe20003f24070 */
[----:B------:R-:W-:-:S12]  /*1620*/  BSSY.RECONVERGENT B2, `(.L_x_346) ;  /* 0x0000043000027945 */ /* 0x000fd80003800200 */
[----:B------:R-:W-:Y:S05]  /*1630*/  @!P1 BRA `(.L_x_347) ;  /* 0x0000000400049947 */ /* 0x000fea0003800000 */
[-CC-:B0-----:R-:W-:Y:S01]  /*1640*/  FFMA.FTZ R68, R87, R108.reuse, R99.reuse ;  /* 0x0000006c57447223 */ /* 0x181fe20000010063 */
[-CC-:B------:R-:W-:Y:S01]  /*1650*/  FFMA.FTZ R69, R81, R108.reuse, R99.reuse ;  /* 0x0000006c51457223 */ /* 0x180fe20000010063 */
[-C--:B------:R-:W-:Y:S01]  /*1660*/  FFMA.FTZ R72, R86, R108.reuse, R99 ;  /* 0x0000006c56487223 */ /* 0x080fe20000010063 */
[----:B------:R-:W-:Y:S01]  /*1670*/  LOP3.LUT P4, RZ, R103, 0xff, RZ, 0xc0, !PT ;  /* 0x000000ff67ff7812 */ /* 0x000fe2000788c0ff */
[----:B------:R-:W-:Y:S01]  /*1680*/  FADD.FTZ R68, R85, -R68 ;  /* 0x8000004455447221 */ /* 0x000fe20000010000 */
[----:B------:R-:W-:Y:S01]  /*1690*/  FADD.FTZ R70, R80, -R69 ;  /* 0x8000004550467221 */ /* 0x000fe20000010000 */
[----:B------:R-:W-:Y:S01]  /*16a0*/  FADD.FTZ R72, R83, -R72 ;  /* 0x8000004853487221 */ /* 0x000fe20000010000 */
[--C-:B------:R-:W-:Y:S01]  /*16b0*/  FFMA.FTZ R104, R91, R108, R99.reuse ;  /* 0x0000006c5b687223 */ /* 0x100fe20000010063 */
[C---:B-----5:R-:W-:Y:S01]  /*16c0*/  FMUL.FTZ R69, R97.reuse, R68 ;  /* 0x0000004461457220 */ /* 0x060fe20000410000 */
[C---:B------:R-:W-:Y:S01]  /*16d0*/  FMUL.FTZ R71, R97.reuse, R70 ;  /* 0x0000004661477220 */ /* 0x040fe20000410000 */
[----:B------:R-:W-:Y:S01]  /*16e0*/  FMUL.FTZ R73, R97, R72 ;  /* 0x0000004861497220 */ /* 0x000fe20000410000 */
[--C-:B------:R-:W-:Y:S01]  /*16f0*/  FFMA.FTZ R105, R84, R108, R99.reuse ;  /* 0x0000006c54697223 */ /* 0x100fe20000010063 */
[----:B------:R-:W-:Y:S01]  /*1700*/  FMUL.FTZ R69, R69, R96 ;  /* 0x0000006045457220 */ /* 0x000fe20000410000 */
[--C-:B------:R-:W-:Y:S01]  /*1710*/  FFMA.FTZ R75, R90, R108, R99.reuse ;  /* 0x0000006c5a4b7223 */ /* 0x100fe20000010063 */
[----:B------:R-:W-:Y:S01]  /*1720*/  FMUL.FTZ R73, R73, R96 ;  /* 0x0000006049497220 */ /* 0x000fe20000410000 */
[-C--:B------:R-:W-:Y:S01]  /*1730*/  FFMA.FTZ R74, R95, R108.reuse, R99 ;  /* 0x0000006c5f4a7223 */ /* 0x080fe20000010063 */
[----:B------:R-:W-:Y:S01]  /*1740*/  FMUL.FTZ R69, R69, UR13 ;  /* 0x0000000d45457c20 */ /* 0x000fe20008410000 */
[----:B------:R-:W-:Y:S01]  /*1750*/  FADD.FTZ R106, R89, -R104 ;  /* 0x80000068596a7221 */ /* 0x000fe20000010000 */
[----:B------:R-:W-:Y:S01]  /*1760*/  FMUL.FTZ R68, R73, UR13 ;  /* 0x0000000d49447c20 */ /* 0x000fe20008410000 */
[----:B------:R-:W-:Y:S01]  /*1770*/  FADD.FTZ R112, R82, -R105 ;  /* 0x8000006952707221 */ /* 0x000fe20000010000 */
[----:B------:R-:W0:Y:S01]  /*1780*/  LDC.64 R72, c[0x0][0x468] ;  /* 0x00011a00ff487b82 */ /* 0x000e220000000a00 */
[----:B------:R-:W-:Y:S01]  /*1790*/  FSEL R70, R69, RZ, P4 ;  /* 0x000000ff45467208 */ /* 0x000fe20002000000 */
[----:B------:R-:W-:Y:S01]  /*17a0*/  FFMA.FTZ R69, R94, R108, R99 ;  /* 0x0000006c5e457223 */ /* 0x000fe20000010063 */
[----:B------:R-:W-:Y:S01]  /*17b0*/  FADD.FTZ R110, R88, -R75 ;  /* 0x8000004b586e7221 */ /* 0x000fe20000010000 */
[----:B------:R-:W-:Y:S01]  /*17c0*/  FADD.FTZ R74, R93, -R74 ;  /* 0x8000004a5d4a7221 */ /* 0x000fe20000010000 */
[----:B------:R-:W-:Y:S01]  /*17d0*/  FMUL.FTZ R71, R71, R96 ;  /* 0x0000006047477220 */ /* 0x000fe20000410000 */
[----:B------:R-:W-:Y:S01]  /*17e0*/  FADD.FTZ R104, R92, -R69 ;  /* 0x800000455c687221 */ /* 0x000fe20000010000 */
[----:B------:R-:W-:Y:S01]  /*17f0*/  ISETP.GE.U32.AND P1, PT, R102, RZ, PT ;  /* 0x000000ff6600720c */ /* 0x000fe20003f26070 */
[C---:B------:R-:W-:Y:S01]  /*1800*/  FMUL.FTZ R109, R97.reuse, R112 ;  /* 0x00000070616d7220 */ /* 0x040fe20000410000 */
[C---:B------:R-:W-:Y:S01]  /*1810*/  FMUL.FTZ R105, R97.reuse, R106 ;  /* 0x0000006a61697220 */ /* 0x040fe20000410000 */
[C---:B------:R-:W-:Y:S01]  /*1820*/  FMUL.FTZ R107, R97.reuse, R110 ;  /* 0x0000006e616b7220 */ /* 0x040fe20000410000 */
[C---:B------:R-:W-:Y:S01]  /*1830*/  FMUL.FTZ R75, R97.reuse, R104 ;  /* 0x00000068614b7220 */ /* 0x040fe20000410000 */
[----:B------:R-:W-:Y:S01]  /*1840*/  FMUL.FTZ R69, R97, R74 ;  /* 0x0000004a61457220 */ /* 0x000fe20000410000 */
[----:B------:R-:W-:Y:S01]  /*1850*/  FMUL.FTZ R71, R71, UR13 ;  /* 0x0000000d47477c20 */ /* 0x000fe20008410000 */
[----:B------:R-:W-:Y:S01]  /*1860*/  LOP3.LUT P2, RZ, R103, 0xff0000, RZ, 0xc0, !PT ;  /* 0x00ff000067ff7812 */ /* 0x000fe2000784c0ff */
[-C--:B------:R-:W-:Y:S01]  /*1870*/  FMUL.FTZ R109, R109, R96.reuse ;  /* 0x000000606d6d7220 */ /* 0x080fe20000410000 */
[----:B------:R-:W-:Y:S01]  /*1880*/  ISETP.GE.U32.AND.EX P1, PT, R103, 0x1000000, PT, P1 ;  /* 0x010000006700780c */ /* 0x000fe20003f26110 */
[-C--:B------:R-:W-:Y:S01]  /*1890*/  FMUL.FTZ R105, R105, R96.reuse ;  /* 0x0000006069697220 */ /* 0x080fe20000410000 */
[-C--:B------:R-:W-:Y:S01]  /*18a0*/  FMUL.FTZ R107, R107, R96.reuse ;  /* 0x000000606b6b7220 */ /* 0x080fe20000410000 */
[-C--:B------:R-:W-:Y:S01]  /*18b0*/  FMUL.FTZ R75, R75, R96.reuse ;  /* 0x000000604b4b7220 */ /* 0x080fe20000410000 */
[----:B------:R-:W-:Y:S01]  /*18c0*/  FMUL.FTZ R69, R69, R96 ;  /* 0x0000006045457220 */ /* 0x000fe20000410000 */
[----:B------:R-:W-:Y:S01]  /*18d0*/  FSEL R71, R71, RZ, P2 ;  /* 0x000000ff47477208 */ /* 0x000fe20001000000 */
[----:B------:R-:W-:Y:S01]  /*18e0*/  FMUL.FTZ R109, R109, UR13 ;  /* 0x0000000d6d6d7c20 */ /* 0x000fe20008410000 */
[----:B------:R-:W-:Y:S01]  /*18f0*/  FSEL R68, R68, RZ, P1 ;  /* 0x000000ff44447208 */ /* 0x000fe20000800000 */
[----:B------:R-:W-:Y:S01]  /*1900*/  FMUL.FTZ R105, R105, UR13 ;  /* 0x0000000d69697c20 */ /* 0x000fe20008410000 */
[----:B------:R-:W-:Y:S01]  /*1910*/  FMUL.FTZ R107, R107, UR13 ;  /* 0x0000000d6b6b7c20 */ /* 0x000fe20008410000 */
[----:B------:R-:W-:Y:S01]  /*1920*/  FMUL.FTZ R75, R75, UR13 ;  /* 0x0000000d4b4b7c20 */ /* 0x000fe20008410000 */
[----:B------:R-:W-:Y:S01]  /*1930*/  FMUL.FTZ R69, R69, UR13 ;  /* 0x0000000d45457c20 */ /* 0x000fe20008410000 */
[----:B------:R-:W-:Y:S01]  /*1940*/  LOP3.LUT P5, RZ, R103, 0xff00, RZ, 0xc0, !PT ;  /* 0x0000ff0067ff7812 */ /* 0x000fe200078ac0ff */
[----:B0-----:R-:W-:Y:S01]  /*1950*/  IMAD.WIDE.U32 R72, R98, 0x10, R72 ;  /* 0x0000001062487825 */ /* 0x001fe200078e0048 */
[----:B------:R-:W-:-:S02]  /*1960*/  LOP3.LUT P6, RZ, R102, 0xff0000, RZ, 0xc0, !PT ;  /* 0x00ff000066ff7812 */ /* 0x000fc400078cc0ff */
[C---:B------:R-:W-:Y:S02]  /*1970*/  LOP3.LUT P2, RZ, R102.reuse, 0xff000000, RZ, 0xc0, !PT ;  /* 0xff00000066ff7812 */ /* 0x040fe4000784c0ff */
[C---:B------:R-:W-:Y:S02]  /*1980*/  LOP3.LUT P1, RZ, R102.reuse, 0xff00, RZ, 0xc0, !PT ;  /* 0x0000ff0066ff7812 */ /* 0x040fe4000782c0ff */
[----:B------:R-:W-:Y:S02]  /*1990*/  LOP3.LUT P4, RZ, R102, 0xff, RZ, 0xc0, !PT ;  /* 0x000000ff66ff7812 */ /* 0x000fe4000788c0ff */
[----:B------:R-:W-:Y:S02]  /*19a0*/  FSEL R109, R109, RZ, P5 ;  /* 0x000000ff6d6d7208 */ /* 0x000fe40002800000 */
[----:B------:R-:W-:Y:S02]  /*19b0*/  FSEL R105, R105, RZ, P6 ;  /* 0x000000ff69697208 */ /* 0x000fe40003000000 */
[----:B------:R-:W-:-:S02]  /*19c0*/  FSEL R104, R107, RZ, P2 ;  /* 0x000000ff6b687208 */ /* 0x000fc40001000000 */
[----:B------:R-:W-:Y:S02]  /*19d0*/  FSEL R75, R75, RZ, P1 ;  /* 0x000000ff4b4b7208 */ /* 0x000fe40000800000 */
[----:B------:R-:W-:Y:S02]  /*19e0*/  FSEL R74, R69, RZ, P4 ;  /* 0x000000ff454a7208 */ /* 0x000fe40002000000 */
[----:B------:R-:W-:Y:S02]  /*19f0*/  F2FP.BF16.F32.PACK_AB R71, R68, R71 ;  /* 0x000000474447723e */ /* 0x000fe400000010ff */
[----:B------:R-:W-:Y:S02]  /*1a00*/  F2FP.BF16.F32.PACK_AB R70, R109, R70 ;  /* 0x000000466d46723e */ /* 0x000fe400000010ff */
[----:B------:R-:W-:Y:S02]  /*1a10*/  F2FP.BF16.F32.PACK_AB R69, R104, R105 ;  /* 0x000000696845723e */ /* 0x000fe400000010ff */
[----:B------:R-:W-:-:S02]  /*1a20*/  F2FP.BF16.F32.PACK_AB R68, R75, R74 ;  /* 0x0000004a4b44723e */ /* 0x000fc400000010ff */
[----:B------:R-:W-:-:S03]  /*1a30*/  IADD3 R98, PT, PT, R98, 0x20, RZ ;  /* 0x0000002062627810 */ /* 0x000fc60007ffe0ff */
[----:B------:R1:W-:Y:S04]  /*1a40*/  STG.E.128 desc[UR6][R72.64], R68 ;  /* 0x0000004448007986 */ /* 0x0003e8000c101d06 */
.L_x_347:
[----:B------:R-:W-:Y:S05]  /*1a50*/  BSYNC.RECONVERGENT B2 ;  /* 0x0000000000027941 */ /* 0x000fea0003800200 */
.L_x_346:
[----:B------:R-:W-:Y:S05]  /*1a60*/  @!P3 BRA `(.L_x_348) ;  /* 0x00000020004cb947 */ /* 0x000fea0003800000 */
[-CC-:B-1----:R-:W-:Y:S01]  /*1a70*/  FFMA.FTZ R70, R14, R108.reuse, R99.reuse ;  /* 0x0000006c0e467223 */ /* 0x182fe20000010063 */
[-CC-:B------:R-:W-:Y:S01]  /*1a80*/  FFMA.FTZ R73, R9, R108.reuse, R99.reuse ;  /* 0x0000006c09497223 */ /* 0x180fe20000010063 */
[-CC-:B------:R-:W-:Y:S01]  /*1a90*/  FFMA.FTZ R104, R16, R108.reuse, R99.reuse ;  /* 0x0000006c10687223 */ /* 0x180fe20000010063 */
[-CC-:B------:R-:W-:Y:S01]  /*1aa0*/  FFMA.FTZ R75, R11, R108.reuse, R99.reuse ;  /* 0x0000006c0b4b7223 */ /* 0x180fe20000010063 */
[-CC-:B------:R-:W-:Y:S01]  /*1ab0*/  FFMA.FTZ R105, R76, R108.reuse, R99.reuse ;  /* 0x0000006c4c697223 */ /* 0x180fe20000010063 */
[-CC-:B------:R-:W-:Y:S01]  /*1ac0*/  FFMA.FTZ R107, R13, R108.reuse, R99.reuse ;  /* 0x0000006c0d6b7223 */ /* 0x180fe20000010063 */
[-CC-:B------:R-:W-:Y:S01]  /*1ad0*/  FFMA.FTZ R71, R7, R108.reuse, R99.reuse ;  /* 0x0000006c07477223 */ /* 0x180fe20000010063 */
[----:B------:R-:W-:Y:S01]  /*1ae0*/  FFMA.FTZ R112, R78, R108, R99 ;  /* 0x0000006c4e707223 */ /* 0x000fe20000010063 */
[----:B0-----:R-:W0:Y:S01]  /*1af0*/  LDC.64 R68, c[0x0][0x468] ;  /* 0x00011a00ff447b82 */ /* 0x001e220000000a00 */
        /* <DEDUP_REMOVED lines=16> */
[----:B------:R-:W-:Y:S01]  /*1c00*/  ISETP.GE.U32.AND P1, PT, R100, RZ, PT ;  /* 0x000000ff6400720c */ /* 0x000fe20003f26070 */
[-C--:B------:R-:W-:Y:S01]  /*1c10*/  FMUL.FTZ R109, R109, R96.reuse ;  /* 0x000000606d6d7220 */ /* 0x080fe20000410000 */
[-C--:B------:R-:W-:Y:S01]  /*1c20*/  FMUL.FTZ R73, R73, R96.reuse ;  /* 0x0000006049497220 */ /* 0x080fe20000410000 */
[-C--:B------:R-:W-:Y:S01]  /*1c30*/  FMUL.FTZ R97, R97, R96.reuse ;  /* 0x0000006061617220 */ /* 0x080fe20000410000 */
[-C--:B------:R-:W-:Y:S01]  /*1c40*/  FMUL.FTZ R75, R75, R96.reuse ;  /* 0x000000604b4b7220 */ /* 0x080fe20000410000 */
[----:B------:R-:W-:Y:S01]  /*1c50*/  FMUL.FTZ R109, R109, UR13 ;  /* 0x0000000d6d6d7c20 */ /* 0x000fe20008410000 */
[-C--:B------:R-:W-:Y:S01]  /*1c60*/  FMUL.FTZ R70, R99, R96.reuse ;  /* 0x0000006063467220 */ /* 0x080fe20000410000 */
[----:B------:R-:W-:Y:S01]  /*1c70*/  FMUL.FTZ R97, R97, UR13 ;  /* 0x0000000d61617c20 */ /* 0x000fe20008410000 */
[-C--:B------:R-:W-:Y:S01]  /*1c80*/  FMUL.FTZ R105, R105, R96.reuse ;  /* 0x0000006069697220 */ /* 0x080fe20000410000 */
[-C--:B------:R-:W-:Y:S01]  /*1c90*/  FMUL.FTZ R107, R107, R96.reuse ;  /* 0x000000606b6b7220 */ /* 0x080fe20000410000 */
[----:B------:R-:W-:Y:S01]  /*1ca0*/  FMUL.FTZ R71, R71, R96 ;  /* 0x0000006047477220 */ /* 0x000fe20000410000 */
[----:B------:R-:W-:Y:S01]  /*1cb0*/  LOP3.LUT P5, RZ, R101, 0xff0000, RZ, 0xc0, !PT ;  /* 0x00ff000065ff7812 */ /* 0x000fe200078ac0ff */
[----:B------:R-:W-:Y:S01]  /*1cc0*/  FMUL.FTZ R73, R73, UR13 ;  /* 0x0000000d49497c20 */ /* 0x000fe20008410000 */
[----:B------:R-:W-:Y:S01]  /*1cd0*/  ISETP.GE.U32.AND.EX P1, PT, R101, 0x1000000, PT, P1 ;  /* 0x010000006500780c */ /* 0x000fe20003f26110 */
[----:B------:R-:W-:Y:S01]  /*1ce0*/  FMUL.FTZ R105, R105, UR13 ;  /* 0x0000000d69697c20 */ /* 0x000fe20008410000 */
[----:B------:R-:W-:Y:S01]  /*1cf0*/  FSEL R109, R109, RZ, P5 ;  /* 0x000000ff6d6d7208 */ /* 0x000fe20002800000 */
[----:B------:R-:W-:Y:S01]  /*1d00*/  FMUL.FTZ R107, R107, UR13 ;  /* 0x0000000d6b6b7c20 */ /* 0x000fe20008410000 */
[----:B------:R-:W-:Y:S01]  /*1d10*/  FSEL R96, R97, RZ, P1 ;  /* 0x000000ff61607208 */ /* 0x000fe20000800000 */
[----:B------:R-:W-:Y:S01]  /*1d20*/  FMUL.FTZ R75, R75, UR13 ;  /* 0x0000000d4b4b7c20 */ /* 0x000fe20008410000 */
[----:B------:R-:W-:Y:S01]  /*1d30*/  FMUL.FTZ R70, R70, UR13 ;  /* 0x0000000d46467c20 */ /* 0x000fe20008410000 */
[----:B------:R-:W-:Y:S01]  /*1d40*/  FMUL.FTZ R71, R71, UR13 ;  /* 0x0000000d47477c20 */ /* 0x000fe20008410000 */
[C---:B------:R-:W-:Y:S01]  /*1d50*/  LOP3.LUT P2, RZ, R101.reuse, 0xff, RZ, 0xc0, !PT ;  /* 0x000000ff65ff7812 */ /* 0x040fe2000784c0ff */
[----:B0-----:R-:W-:Y:S01]  /*1d60*/  IMAD.WIDE.U32 R98, R98, 0x10, R68 ;  /* 0x0000001062627825 */ /* 0x001fe200078e0044 */
[----:B------:R-:W-:-:S02]  /*1d70*/  LOP3.LUT P4, RZ, R101, 0xff00, RZ, 0xc0, !PT ;  /* 0x0000ff0065ff7812 */ /* 0x000fc4000788c0ff */
[C---:B------:R-:W-:Y:S02]  /*1d80*/  LOP3.LUT P3, RZ, R100.reuse, 0xff0000, RZ, 0xc0, !PT ;  /* 0x00ff000064ff7812 */ /* 0x040fe4000786c0ff */
[C---:B------:R-:W-:Y:S02]  /*1d90*/  LOP3.LUT P6, RZ, R100.reuse, 0xff000000, RZ, 0xc0, !PT ;  /* 0xff00000064ff7812 */ /* 0x040fe400078cc0ff */
[C---:B------:R-:W-:Y:S02]  /*1da0*/  LOP3.LUT P5, RZ, R100.reuse, 0xff, RZ, 0xc0, !PT ;  /* 0x000000ff64ff7812 */ /* 0x040fe400078ac0ff */
[----:B------:R-:W-:Y:S02]  /*1db0*/  LOP3.LUT P1, RZ, R100, 0xff00, RZ, 0xc0, !PT ;  /* 0x0000ff0064ff7812 */ /* 0x000fe4000782c0ff */
[----:B------:R-:W-:Y:S02]  /*1dc0*/  FSEL R105, R105, RZ, P2 ;  /* 0x000000ff69697208 */ /* 0x000fe40001000000 */
[----:B------:R-:W-:-:S02]  /*1dd0*/  FSEL R74, R107, RZ, P4 ;  /* 0x000000ff6b4a7208 */ /* 0x000fc40002000000 */
[----:B------:R-:W-:Y:S02]  /*1de0*/  FSEL R69, R75, RZ, P3 ;  /* 0x000000ff4b457208 */ /* 0x000fe40001800000 */
[----:B------:R-:W-:Y:S02]  /*1df0*/  FSEL R72, R70, RZ, P6 ;  /* 0x000000ff46487208 */ /* 0x000fe40003000000 */
[----:B------:R-:W-:Y:S02]  /*1e00*/  FSEL R68, R71, RZ, P5 ;  /* 0x000000ff47447208 */ /* 0x000fe40002800000 */
[----:B------:R-:W-:Y:S02]  /*1e10*/  FSEL R73, R73, RZ, P1 ;  /* 0x000000ff49497208 */ /* 0x000fe40000800000 */
[----:B------:R-:W-:Y:S02]  /*1e20*/  F2FP.BF16.F32.PACK_AB R71, R96, R109 ;  /* 0x0000006d6047723e */ /* 0x000fe400000010ff */
[----:B------:R-:W-:-:S02]  /*1e30*/  F2FP.BF16.F32.PACK_AB R70, R74, R105 ;  /* 0x000000694a46723e */ /* 0x000fc400000010ff */
[----:B------:R-:W-:Y:S02]  /*1e40*/  F2FP.BF16.F32.PACK_AB R69, R72, R69 ;  /* 0x000000454845723e */ /* 0x000fe400000010ff */
[----:B------:R-:W-:-:S05]  /*1e50*/  F2FP.BF16.F32.PACK_AB R68, R73, R68 ;  /* 0x000000444944723e */ /* 0x000fca00000010ff */
[----:B------:R3:W-:Y:S01]  /*1e60*/  STG.E.128 desc[UR6][R98.64], R68 ;  /* 0x0000004462007986 */ /* 0x0007e2000c101d06 */
[----:B------:R-:W-:Y:S05]  /*1e70*/  BRA `(.L_x_348) ;  /* 0x0000001c00487947 */ /* 0x000fea0003800000 */
.L_x_345:
[----:B------:R-:W-:Y:S01]  /*1e80*/  ISETP.GT.U32.AND P1, PT, R79, 0x1f, PT ;  /* 0x0000001f4f00780c */ /* 0x000fe20003f24070 */
[----:B------:R-:W-:-:S12]  /*1e90*/  BSSY.RECONVERGENT B2, `(.L_x_349) ;  /* 0x000004a000027945 */ /* 0x000fd80003800200 */
[----:B------:R-:W-:Y:S05]  /*1ea0*/  @!P1 BRA `(.L_x_350) ;  /* 0x0000000400209947 */ /* 0x000fea0003800000 */
[-CC-:B0-----:R-:W-:Y:S01]  /*1eb0*/  FFMA.FTZ R69, R81, R108.reuse, R99.reuse ;  /* 0x0000006c51457223 */ /* 0x181fe20000010063 */
[-CC-:B------:R-:W-:Y:S01]  /*1ec0*/  FFMA.FTZ R68, R87, R108.reuse, R99.reuse ;  /* 0x0000006c57447223 */ /* 0x180fe20000010063 */
[----:B------:R-:W-:Y:S01]  /*1ed0*/  FFMA.FTZ R72, R86, R108, R99 ;  /* 0x0000006c56487223 */ /* 0x000fe20000010063 */
[----:B------:R-:W-:Y:S01]  /*1ee0*/  LOP3.LUT P2, RZ, R103, 0xff0000, RZ, 0xc0, !PT ;  /* 0x00ff000067ff7812 */ /* 0x000fe2000784c0ff */
[----:B------:R-:W-:Y:S01]  /*1ef0*/  FADD.FTZ R70, R80, -R69 ;  /* 0x8000004550467221 */ /* 0x000fe20000010000 */
[----:B------:R-:W-:Y:S01]  /*1f00*/  FADD.FTZ R68, R85, -R68 ;  /* 0x8000004455447221 */ /* 0x000fe20000010000 */
[----:B------:R-:W-:Y:S01]  /*1f10*/  FADD.FTZ R72, R83, -R72 ;  /* 0x8000004853487221 */ /* 0x000fe20000010000 */
[----:B------:R-:W-:Y:S01]  /*1f20*/  LOP3.LUT P4, RZ, R103, 0xff, RZ, 0xc0, !PT ;  /* 0x000000ff67ff7812 */ /* 0x000fe2000788c0ff */
[C---:B-----5:R-:W-:Y:S01]  /*1f30*/  FMUL.FTZ R71, R97.reuse, R70 ;  /* 0x0000004661477220 */ /* 0x060fe20000410000 */
[C---:B------:R-:W-:Y:S01]  /*1f40*/  FMUL.FTZ R73, R97.reuse, R68 ;  /* 0x0000004461497220 */ /* 0x040fe20000410000 */
[----:B------:R-:W-:Y:S01]  /*1f50*/  FMUL.FTZ R72, R97, R72 ;  /* 0x0000004861487220 */ /* 0x000fe20000410000 */
[--C-:B------:R-:W-:Y:S01]  /*1f60*/  FFMA.FTZ R70, R91, R108, R99.reuse ;  /* 0x0000006c5b467223 */ /* 0x100fe20000010063 */
[-C--:B------:R-:W-:Y:S01]  /*1f70*/  FMUL.FTZ R69, R71, R96.reuse ;  /* 0x0000006047457220 */ /* 0x080fe20000410000 */
[----:B------:R-:W-:Y:S01]  /*1f80*/  FMUL.FTZ R68, R73, R96 ;  /* 0x0000006049447220 */ /* 0x000fe20000410000 */
[--C-:B------:R-:W-:Y:S01]  /*1f90*/  FFMA.FTZ R109, R90, R108, R99.reuse ;  /* 0x0000006c5a6d7223 */ /* 0x100fe20000010063 */
[C---:B------:R-:W-:Y:S01]  /*1fa0*/  F2FP.BF16.F32.PACK_AB R71, R72.reuse, R71 ;  /* 0x000000474847723e */ /* 0x040fe200000010ff */
[----:B------:R-:W-:Y:S01]  /*1fb0*/  FMUL.FTZ R72, R72, R96 ;  /* 0x0000006048487220 */ /* 0x000fe20000410000 */
[----:B------:R-:W-:Y:S01]  /*1fc0*/  FMUL.FTZ R69, R69, UR13 ;  /* 0x0000000d45457c20 */ /* 0x000fe20008410000 */
[----:B------:R-:W-:Y:S01]  /*1fd0*/  FMUL.FTZ R68, R68, UR13 ;  /* 0x0000000d44447c20 */ /* 0x000fe20008410000 */
[-CC-:B------:R-:W-:Y:S01]  /*1fe0*/  FFMA.FTZ R111, R84, R108.reuse, R99.reuse ;  /* 0x0000006c546f7223 */ /* 0x180fe20000010063 */
[----:B------:R-:W-:Y:S01]  /*1ff0*/  FMUL.FTZ R75, R72, UR13 ;  /* 0x0000000d484b7c20 */ /* 0x000fe20008410000 */
[----:B------:R-:W0:Y:S01]  /*2000*/  LDC.64 R106, c[0x0][0x478] ;  /* 0x00011e00ff6a7b82 */ /* 0x000e220000000a00 */
[----:B------:R-:W-:Y:S01]  /*2010*/  FSEL R72, R69, RZ, P2 ;  /* 0x000000ff45487208 */ /* 0x000fe20001000000 */
[-CC-:B------:R-:W-:Y:S01]  /*2020*/  FFMA.FTZ R69, R94, R108.reuse, R99.reuse ;  /* 0x0000006c5e457223 */ /* 0x180fe20000010063 */
[----:B------:R-:W-:Y:S01]  /*2030*/  FSEL R74, R68, RZ, P4 ;  /* 0x000000ff444a7208 */ /* 0x000fe20002000000 */
[----:B------:R-:W-:Y:S01]  /*2040*/  FFMA.FTZ R68, R95, R108, R99 ;  /* 0x0000006c5f447223 */ /* 0x000fe20000010063 */
[----:B------:R-:W-:Y:S01]  /*2050*/  FADD.FTZ R110, R89, -R70 ;  /* 0x80000046596e7221 */ /* 0x000fe20000010000 */
[----:B------:R-:W-:Y:S01]  /*2060*/  FADD.FTZ R112, R88, -R109 ;  /* 0x8000006d58707221 */ /* 0x000fe20000010000 */
[----:B------:R-:W-:Y:S01]  /*2070*/  FADD.FTZ R70, R92, -R69 ;  /* 0x800000455c467221 */ /* 0x000fe20000010000 */
[----:B------:R-:W1:Y:S01]  /*2080*/  LDC.64 R104, c[0x0][0x468] ;  /* 0x00011a00ff687b82 */ /* 0x000e620000000a00 */
[----:B------:R-:W-:Y:S01]  /*2090*/  FADD.FTZ R68, R93, -R68 ;  /* 0x800000445d447221 */ /* 0x000fe20000010000 */
[----:B------:R-:W-:Y:S01]  /*20a0*/  FADD.FTZ R114, R82, -R111 ;  /* 0x8000006f52727221 */ /* 0x000fe20000010000 */
[C---:B------:R-:W-:Y:S01]  /*20b0*/  FMUL.FTZ R69, R97.reuse, R110 ;  /* 0x0000006e61457220 */ /* 0x040fe20000410000 */
[C---:B------:R-:W-:Y:S01]  /*20c0*/  FMUL.FTZ R112, R97.reuse, R112 ;  /* 0x0000007061707220 */ /* 0x040fe20000410000 */
[C---:B------:R-:W-:Y:S01]  /*20d0*/  FMUL.FTZ R109, R97.reuse, R68 ;  /* 0x00000044616d7220 */ /* 0x040fe20000410000 */
[C---:B------:R-:W-:Y:S01]  /*20e0*/  FMUL.FTZ R114, R97.reuse, R114 ;  /* 0x0000007261727220 */ /* 0x040fe20000410000 */
[----:B------:R-:W-:Y:S01]  /*20f0*/  FMUL.FTZ R110, R97, R70 ;  /* 0x00000046616e7220 */ /* 0x000fe20000410000 */
[----:B------:R-:W-:Y:S01]  /*2100*/  ISETP.GE.U32.AND P1, PT, R102, RZ, PT ;  /* 0x000000ff6600720c */ /* 0x000fe20003f26070 */
[-C--:B------:R-:W-:Y:S01]  /*2110*/  FMUL.FTZ R111, R69, R96.reuse ;  /* 0x00000060456f7220 */ /* 0x080fe20000410000 */
[C---:B------:R-:W-:Y:S01]  /*2120*/  F2FP.BF16.F32.PACK_AB R69, R112.reuse, R69 ;  /* 0x000000457045723e */ /* 0x040fe200000010ff */
[-C--:B------:R-:W-:Y:S01]  /*2130*/  FMUL.FTZ R112, R112, R96.reuse ;  /* 0x0000006070707220 */ /* 0x080fe20000410000 */
[C---:B------:R-:W-:Y:S01]  /*2140*/  F2FP.BF16.F32.PACK_AB R70, R114.reuse, R73 ;  /* 0x000000497246723e */ /* 0x040fe200000010ff */
[-C--:B------:R-:W-:Y:S01]  /*2150*/  FMUL.FTZ R114, R114, R96.reuse ;  /* 0x0000006072727220 */ /* 0x080fe20000410000 */
[C---:B------:R-:W-:Y:S01]  /*2160*/  F2FP.BF16.F32.PACK_AB R68, R110.reuse, R109 ;  /* 0x0000006d6e44723e */ /* 0x040fe200000010ff */
[-C--:B------:R-:W-:Y:S01]  /*2170*/  FMUL.FTZ R73, R109, R96.reuse ;  /* 0x000000606d497220 */ /* 0x080fe20000410000 */
[----:B------:R-:W-:Y:S01]  /*2180*/  ISETP.GE.U32.AND.EX P1, PT, R103, 0x1000000, PT, P1 ;  /* 0x010000006700780c */ /* 0x000fe20003f26110 */
[----:B------:R-:W-:Y:S01]  /*2190*/  FMUL.FTZ R110, R110, R96 ;  /* 0x000000606e6e7220 */ /* 0x000fe20000410000 */
[----:B------:R-:W-:Y:S01]  /*21a0*/  FMUL.FTZ R114, R114, UR13 ;  /* 0x0000000d72727c20 */ /* 0x000fe20008410000 */
[----:B------:R-:W-:Y:S01]  /*21b0*/  FMUL.FTZ R111, R111, UR13 ;  /* 0x0000000d6f6f7c20 */ /* 0x000fe20008410000 */
[----:B------:R-:W-:Y:S01]  /*21c0*/  FSEL R75, R75, RZ, P1 ;  /* 0x000000ff4b4b7208 */ /* 0x000fe20000800000 */
[----:B------:R-:W-:Y:S01]  /*21d0*/  FMUL.FTZ R112, R112, UR13 ;  /* 0x0000000d70707c20 */ /* 0x000fe20008410000 */
[----:B------:R-:W-:Y:S01]  /*21e0*/  FMUL.FTZ R73, R73, UR13 ;  /* 0x0000000d49497c20 */ /* 0x000fe20008410000 */
[----:B------:R-:W-:Y:S01]  /*21f0*/  FMUL.FTZ R110, R110, UR13 ;  /* 0x0000000d6e6e7c20 */ /* 0x000fe20008410000 */
[----:B------:R-:W-:Y:S01]  /*2200*/  LOP3.LUT P5, RZ, R103, 0xff00, RZ, 0xc0, !PT ;  /* 0x0000ff0067ff7812 */ /* 0x000fe200078ac0ff */
[----:B0-----:R-:W-:Y:S01]  /*2210*/  IMAD.WIDE.U32 R106, R98, 0x10, R106 ;  /* 0x00000010626a7825 */ /* 0x001fe200078e006a */
[----:B------:R-:W-:-:S02]  /*2220*/  LOP3.LUT P6, RZ, R102, 0xff0000, RZ, 0xc0, !PT ;  /* 0x00ff000066ff7812 */ /* 0x000fc400078cc0ff */
[----:B------:R-:W-:Y:S01]  /*2230*/  LOP3.LUT P2, RZ, R102, 0xff000000, RZ, 0xc0, !PT ;  /* 0xff00000066ff7812 */ /* 0x000fe2000784c0ff */
[----:B-1----:R-:W-:Y:S01]  /*2240*/  IMAD.WIDE.U32 R104, R98, 0x10, R104 ;  /* 0x0000001062687825 */ /* 0x002fe200078e0068 */
[C---:B------:R-:W-:Y:S01]  /*2250*/  LOP3.LUT P1, RZ, R102.reuse, 0xff, RZ, 0xc0, !PT ;  /* 0x000000ff66ff7812 */ /* 0x040fe2000782c0ff */
[----:B------:R1:W-:Y:S01]  /*2260*/  STG.E.128 desc[UR6][R106.64], R68 ;  /* 0x000000446a007986 */ /* 0x0003e2000c101d06 */
        /* <DEDUP_REMOVED lines=12> */
.L_x_350:
[----:B------:R-:W-:Y:S05]  /*2330*/  BSYNC.RECONVERGENT B2 ;  /* 0x0000000000027941 */ /* 0x000fea0003800200 */
.L_x_349:
        /* <DEDUP_REMOVED lines=27> */
[----:B-1----:R-:W-:-:S04]  /*24f0*/  IMAD.WIDE.U32 R104, R98, 0x10, R104 ;  /* 0x0000001062687825 */ /* 0x002fc800078e0068 */
[-C--:B------:R-:W-:Y:S01]  /*2500*/  FMUL.FTZ R74, R75, R96.reuse ;  /* 0x000000604b4a7220 */ /* 0x080fe20000410000 */
[C---:B------:R-:W-:Y:S01]  /*2510*/  F2FP.BF16.F32.PACK_AB R70, R110.reuse, R107 ;  /* 0x0000006b6e46723e */ /* 0x040fe200000010ff */
[-C--:B------:R-:W-:Y:S01]  /*2520*/  FMUL.FTZ R72, R71, R96.reuse ;  /* 0x0000006047487220 */ /* 0x080fe20000410000 */
[-C--:B------:R-:W-:Y:S01]  /*2530*/  FMUL.FTZ R110, R110, R96.reuse ;  /* 0x000000606e6e7220 */ /* 0x080fe20000410000 */
[----:B------:R-:W-:Y:S01]  /*2540*/  FMUL.FTZ R97, R109, R96 ;  /* 0x000000606d617220 */ /* 0x000fe20000410000 */
[----:B0-----:R-:W-:Y:S01]  /*2550*/  IMAD.WIDE.U32 R98, R98, 0x10, R68 ;  /* 0x0000001062627825 */ /* 0x001fe200078e0044 */
[----:B------:R-:W-:-:S03]  /*2560*/  F2FP.BF16.F32.PACK_AB R68, R73, R71 ;  /* 0x000000474944723e */ /* 0x000fc600000010ff */
[-C--:B------:R-:W-:Y:S01]  /*2570*/  FMUL.FTZ R73, R73, R96.reuse ;  /* 0x0000006049497220 */ /* 0x080fe20000410000 */
[C---:B------:R-:W-:Y:S01]  /*2580*/  F2FP.BF16.F32.PACK_AB R69, R106.reuse, R75 ;  /* 0x0000004b6a45723e */ /* 0x040fe200000010ff */
[-C--:B------:R-:W-:Y:S01]  /*2590*/  FMUL.FTZ R106, R106, R96.reuse ;  /* 0x000000606a6a7220 */ /* 0x080fe20000410000 */
[-C--:B------:R-:W-:Y:S01]  /*25a0*/  FMUL.FTZ R75, R107, R96.reuse ;  /* 0x000000606b4b7220 */ /* 0x080fe20000410000 */
[----:B------:R-:W-:Y:S01]  /*25b0*/  FMUL.FTZ R96, R114, R96 ;  /* 0x0000006072607220 */ /* 0x000fe20000410000 */
[----:B------:R-:W-:Y:S01]  /*25c0*/  ISETP.GE.U32.AND P1, PT, R100, RZ, PT ;  /* 0x000000ff6400720c */ /* 0x000fe20003f26070 */
[----:B------:R-:W-:Y:S01]  /*25d0*/  FMUL.FTZ R97, R97, UR13 ;  /* 0x0000000d61617c20 */ /* 0x000fe20008410000 */
[C---:B------:R-:W-:Y:S01]  /*25e0*/  LOP3.LUT P5, RZ, R101.reuse, 0xff0000, RZ, 0xc0, !PT ;  /* 0x00ff000065ff7812 */ /* 0x040fe200078ac0ff */
        /* <DEDUP_REMOVED lines=9> */
[----:B------:R-:W-:Y:S01]  /*2680*/  FMUL.FTZ R73, R73, UR13 ;  /* 0x0000000d49497c20 */ /* 0x000fe20008410000 */
[----:B------:R-:W-:-:S02]  /*2690*/  LOP3.LUT P2, RZ, R101, 0xff, RZ, 0xc0, !PT ;  /* 0x000000ff65ff7812 */ /* 0x000fc4000784c0ff */
[----:B------:R-:W-:Y:S02]  /*26a0*/  LOP3.LUT P4, RZ, R101, 0xff00, RZ, 0xc0, !PT ;  /* 0x0000ff0065ff7812 */ /* 0x000fe4000788c0ff */
[C---:B------:R-:W-:Y:S02]  /*26b0*/  LOP3.LUT P3, RZ, R100.reuse, 0xff0000, RZ, 0xc0, !PT ;  /* 0x00ff000064ff7812 */ /* 0x040fe4000786c0ff */
[C---:B------:R-:W-:Y:S02]  /*26c0*/  LOP3.LUT P6, RZ, R100.reuse, 0xff000000, RZ, 0xc0, !PT ;  /* 0xff00000064ff7812 */ /* 0x040fe400078cc0ff */
[C---:B------:R-:W-:Y:S02]  /*26d0*/  LOP3.LUT P5, RZ, R100.reuse, 0xff, RZ, 0xc0, !PT ;  /* 0x000000ff64ff7812 */ /* 0x040fe400078ac0ff */
[----:B------:R-:W-:Y:S02]  /*26e0*/  LOP3.LUT P1, RZ, R100, 0xff00, RZ, 0xc0, !PT ;  /* 0x0000ff0064ff7812 */ /* 0x000fe4000782c0ff */
[----:B------:R-:W-:-:S02]  /*26f0*/  F2FP.BF16.F32.PACK_AB R71, R114, R109 ;  /* 0x0000006d7247723e */ /* 0x000fc400000010ff */
[----:B------:R-:W-:Y:S02]  /*2700*/  FSEL R108, R75, RZ, P2 ;  /* 0x000000ff4b6c7208 */ /* 0x000fe40001000000 */
[----:B------:R-:W-:Y:S01]  /*2710*/  FSEL R109, R110, RZ, P4 ;  /* 0x000000ff6e6d7208 */ /* 0x000fe20002000000 */
[----:B------:R2:W-:Y:S01]  /*2720*/  STG.E.128 desc[UR6][R104.64], R68 ;  /* 0x0000004468007986 */ /* 0x0005e2000c101d06 */
[----:B------:R-:W-:Y:S02]  /*2730*/  FSEL R96, R74, RZ, P3 ;  /* 0x000000ff4a607208 */ /* 0x000fe40001800000 */
[----:B------:R-:W-:Y:S02]  /*2740*/  FSEL R107, R106, RZ, P6 ;  /* 0x000000ff6a6b7208 */ /* 0x000fe40003000000 */
[----:B------:R-:W-:Y:S02]  /*2750*/  FSEL R72, R72, RZ, P5 ;  /* 0x000000ff48487208 */ /* 0x000fe40002800000 */
[----:B------:R-:W-:-:S02]  /*2760*/  FSEL R97, R73, RZ, P1 ;  /* 0x000000ff49617208 */ /* 0x000fc40000800000 */
[----:B------:R-:W-:Y:S02]  /*2770*/  F2FP.BF16.F32.PACK_AB R75, R112, R111 ;  /* 0x0000006f704b723e */ /* 0x000fe400000010ff */
[----:B------:R-:W-:Y:S02]  /*2780*/  F2FP.BF16.F32.PACK_AB R74, R109, R108 ;  /* 0x0000006c6d4a723e */ /* 0x000fe400000010ff */
[----:B------:R-:W-:Y:S02]  /*2790*/  F2FP.BF16.F32.PACK_AB R73, R107, R96 ;  /* 0x000000606b49723e */ /* 0x000fe400000010ff */
[----:B------:R-:W-:-:S05]  /*27a0*/  F2FP.BF16.F32.PACK_AB R72, R97, R72 ;  /* 0x000000486148723e */ /* 0x000fca00000010ff */
[----:B------:R2:W-:Y:S01]  /*27b0*/  STG.E.128 desc[UR6][R98.64], R72 ;  /* 0x0000004862007986 */ /* 0x0005e2000c101d06 */
[----:B------:R-:W-:Y:S05]  /*27c0*/  BRA `(.L_x_348) ;  /* 0x0000001000f47947 */ /* 0x000fea0003800000 */
.L_x_344:
[----:B------:R-:W-:-:S04]  /*27d0*/  UISETP.NE.U32.AND UP0, UPT, UR14, URZ, UPT ;  /* 0x000000ff0e00728c */ /* 0x000fc8000bf05070 */
[----:B------:R-:W-:-:S09]  /*27e0*/  UISETP.NE.AND.EX UP0, UPT, UR15, URZ, UPT, UP0 ;  /* 0x000000ff0f00728c */ /* 0x000fd2000bf05300 */
[----:B------:R-:W-:Y:S05]  /*27f0*/  BRA.U UP0, `(.L_x_351) ;  /* 0x00000009005c7547 */ /* 0x000fea000b800000 */
[----:B------:R-:W-:Y:S01]  /*2800*/  ISETP.GT.U32.AND P1, PT, R79, 0x1f, PT ;  /* 0x0000001f4f00780c */ /* 0x000fe20003f24070 */
[----:B------:R-:W-:-:S12]  /*2810*/  BSSY.RECONVERGENT B2, `(.L_x_352) ;  /* 0x000004b000027945 */ /* 0x000fd80003800200 */
[----:B------:R-:W-:Y:S05]  /*2820*/  @!P1 BRA `(.L_x_353) ;  /* 0x0000000400249947 */ /* 0x000fea0003800000 */
[-CC-:B0-----:R-:W-:Y:S01]  /*2830*/  FFMA.FTZ R69, R84, R108.reuse, R99.reuse ;  /* 0x0000006c54457223 */ /* 0x181fe20000010063 */
[----:B------:R-:W-:Y:S01]  /*2840*/  SHF.L.U32 R74, R74, 0x10, RZ ;  /* 0x000000104a4a7819 */ /* 0x000fe200000006ff */
[-C--:B------:R-:W-:Y:S01]  /*2850*/  FFMA.FTZ R114, R86, R108.reuse, R99 ;  /* 0x0000006c56727223 */ /* 0x080fe20000010063 */
[----:B------:R-:W-:Y:S01]  /*2860*/  SHF.L.U32 R104, R71, 0x10, RZ ;  /* 0x0000001047687819 */ /* 0x000fe200000006ff */
[----:B------:R-:W-:Y:S01]  /*2870*/  FADD.FTZ R69, R82, -R69 ;  /* 0x8000004552457221 */ /* 0x000fe20000010000 */
[-CC-:B------:R-:W-:Y:S01]  /*2880*/  FFMA.FTZ R71, R81, R108.reuse, R99.reuse ;  /* 0x0000006c51477223 */ /* 0x180fe20000010063 */
[-CC-:B------:R-:W-:Y:S01]  /*2890*/  FFMA.FTZ R106, R87, R108.reuse, R99.reuse ;  /* 0x0000006c576a7223 */ /* 0x180fe20000010063 */
[----:B------:R-:W-:Y:S01]  /*28a0*/  FADD.FTZ R105, R83, -R114 ;  /* 0x8000007253697221 */ /* 0x000fe20000010000 */
[----:B-----5:R-:W-:Y:S01]  /*28b0*/  FFMA.FTZ R69, R97, R69, R74 ;  /* 0x0000004561457223 */ /* 0x020fe2000001004a */
[----:B------:R-:W-:Y:S01]  /*28c0*/  SHF.L.U32 R74, R73, 0x10, RZ ;  /* 0x00000010494a7819 */ /* 0x000fe200000006ff */
[-C--:B------:R-:W-:Y:S01]  /*28d0*/  FFMA.FTZ R73, R94, R108.reuse, R99 ;  /* 0x0000006c5e497223 */ /* 0x080fe20000010063 */
[----:B------:R-:W-:Y:S01]  /*28e0*/  SHF.L.U32 R72, R72, 0x10, RZ ;  /* 0x0000001048487819 */ /* 0x000fe200000006ff */
[----:B------:R-:W-:Y:S01]  /*28f0*/  FADD.FTZ R71, R80, -R71 ;  /* 0x8000004750477221 */ /* 0x000fe20000010000 */
[----:B------:R-:W-:Y:S01]  /*2900*/  SHF.L.U32 R70, R63, 0x10, RZ ;  /* 0x000000103f467819 */ /* 0x000fe200000006ff */
[----:B------:R-:W-:Y:S01]  /*2910*/  FADD.FTZ R73, R92, -R73 ;  /* 0x800000495c497221 */ /* 0x000fe20000010000 */
[----:B------:R-:W-:Y:S01]  /*2920*/  SHF.L.U32 R68, R62, 0x10, RZ ;  /* 0x000000103e447819 */ /* 0x000fe200000006ff */
[----:B------:R-:W-:Y:S01]  /*2930*/  FADD.FTZ R107, R85, -R106 ;  /* 0x8000006a556b7221 */ /* 0x000fe20000010000 */
[----:B------:R-:W-:Y:S01]  /*2940*/  FFMA.FTZ R105, R97, R105, R104 ;  /* 0x0000006961697223 */ /* 0x000fe20000010068 */
[-CC-:B------:R-:W-:Y:S01]  /*2950*/  FFMA.FTZ R113, R90, R108.reuse, R99.reuse ;  /* 0x0000006c5a717223 */ /* 0x180fe20000010063 */
[-CC-:B------:R-:W-:Y:S01]  /*2960*/  FFMA.FTZ R106, R91, R108.reuse, R99.reuse ;  /* 0x0000006c5b6a7223 */ /* 0x180fe20000010063 */
[----:B------:R-:W-:Y:S01]  /*2970*/  FFMA.FTZ R104, R95, R108, R99 ;  /* 0x0000006c5f687223 */ /* 0x000fe20000010063 */
[C---:B------:R-:W-:Y:S01]  /*2980*/  FFMA.FTZ R115, R97.reuse, R73, R72 ;  /* 0x0000004961737223 */ /* 0x040fe20000010048 */
[C---:B------:R-:W-:Y:S01]  /*2990*/  FFMA.FTZ R71, R97.reuse, R71, R70 ;  /* 0x0000004761477223 */ /* 0x040fe20000010046 */
[----:B------:R-:W0:Y:S01]  /*29a0*/  LDC.64 R72, c[0x0][0x468] ;  /* 0x00011a00ff487b82 */ /* 0x000e220000000a00 */
[----:B------:R-:W-:Y:S01]  /*29b0*/  FFMA.FTZ R107, R97, R107, R68 ;  /* 0x0000006b616b7223 */ /* 0x000fe20000010044 */
[----:B------:R-:W-:Y:S01]  /*29c0*/  SHF.L.U32 R70, R61, 0x10, RZ ;  /* 0x000000103d467819 */ /* 0x000fe200000006ff */
[----:B------:R-:W-:Y:S01]  /*29d0*/  FADD.FTZ R117, R88, -R113 ;  /* 0x8000007158757221 */ /* 0x000fe20000010000 */
[----:B------:R-:W-:Y:S01]  /*29e0*/  SHF.L.U32 R68, R60, 0x10, RZ ;  /* 0x000000103c447819 */ /* 0x000fe200000006ff */
[----:B------:R-:W-:Y:S01]  /*29f0*/  FADD.FTZ R75, R89, -R106 ;  /* 0x8000006a594b7221 */ /* 0x000fe20000010000 */
[----:B------:R-:W-:Y:S01]  /*2a00*/  FADD.FTZ R113, R93, -R104 ;  /* 0x800000685d717221 */ /* 0x000fe20000010000 */
[-C--:B------:R-:W-:Y:S01]  /*2a10*/  FMUL.FTZ R71, R71, R96.reuse ;  /* 0x0000006047477220 */ /* 0x080fe20000410000 */
[-C--:B------:R-:W-:Y:S01]  /*2a20*/  FMUL.FTZ R105, R105, R96.reuse ;  /* 0x0000006069697220 */ /* 0x080fe20000410000 */
[-C--:B------:R-:W-:Y:S01]  /*2a30*/  FMUL.FTZ R107, R107, R96.reuse ;  /* 0x000000606b6b7220 */ /* 0x080fe20000410000 */
[C---:B------:R-:W-:Y:S01]  /*2a40*/  FFMA.FTZ R75, R97.reuse, R75, R70 ;  /* 0x0000004b614b7223 */ /* 0x040fe20000010046 */
[C---:B------:R-:W-:Y:S01]  /*2a50*/  FFMA.FTZ R117, R97.reuse, R117, R74 ;  /* 0x0000007561757223 */ /* 0x040fe2000001004a */
[----:B------:R-:W-:Y:S01]  /*2a60*/  FFMA.FTZ R113, R97, R113, R68 ;  /* 0x0000007161717223 */ /* 0x000fe20000010044 */
[----:B------:R-:W-:Y:S01]  /*2a70*/  ISETP.GE.U32.AND P1, PT, R102, RZ, PT ;  /* 0x000000ff6600720c */ /* 0x000fe20003f26070 */
[----:B------:R-:W-:Y:S01]  /*2a80*/  FMUL.FTZ R68, R71, UR13 ;  /* 0x0000000d47447c20 */ /* 0x000fe20008410000 */
[----:B------:R-:W-:Y:S01]  /*2a90*/  FMUL.FTZ R71, R105, UR13 ;  /* 0x0000000d69477c20 */ /* 0x000fe20008410000 */
[----:B------:R-:W-:Y:S01]  /*2aa0*/  FMUL.FTZ R70, R107, UR13 ;  /* 0x0000000d6b467c20 */ /* 0x000fe20008410000 */
[-C--:B------:R-:W-:Y:S01]  /*2ab0*/  FMUL.FTZ R69, R69, R96.reuse ;  /* 0x0000006045457220 */ /* 0x080fe20000410000 */
[----:B------:R-:W-:Y:S01]  /*2ac0*/  LOP3.LUT P2, RZ, R103, 0xff0000, RZ, 0xc0, !PT ;  /* 0x00ff000067ff7812 */ /* 0x000fe2000784c0ff */
[-C--:B------:R-:W-:Y:S01]  /*2ad0*/  FMUL.FTZ R75, R75, R96.reuse ;  /* 0x000000604b4b7220 */ /* 0x080fe20000410000 */
[----:B------:R-:W-:Y:S01]  /*2ae0*/  LOP3.LUT P4, RZ, R103, 0xff, RZ, 0xc0, !PT ;  /* 0x000000ff67ff7812 */ /* 0x000fe2000788c0ff */
[-C--:B------:R-:W-:Y:S01]  /*2af0*/  FMUL.FTZ R117, R117, R96.reuse ;  /* 0x0000006075757220 */ /* 0x080fe20000410000 */
[----:B------:R-:W-:Y:S01]  /*2b00*/  ISETP.GE.U32.AND.EX P1, PT, R103, 0x1000000, PT, P1 ;  /* 0x010000006700780c */ /* 0x000fe20003f26110 */
[-C--:B------:R-:W-:Y:S01]  /*2b10*/  FMUL.FTZ R113, R113, R96.reuse ;  /* 0x0000006071717220 */ /* 0x080fe20000410000 */
[----:B------:R-:W-:Y:S01]  /*2b20*/  FMUL.FTZ R115, R115, R96 ;  /* 0x0000006073737220 */ /* 0x000fe20000410000 */
[----:B------:R-:W-:Y:S01]  /*2b30*/  FMUL.FTZ R69, R69, UR13 ;  /* 0x0000000d45457c20 */ /* 0x000fe20008410000 */
[----:B------:R-:W-:Y:S01]  /*2b40*/  LOP3.LUT P5, RZ, R103, 0xff00, RZ, 0xc0, !PT ;  /* 0x0000ff0067ff7812 */ /* 0x000fe200078ac0ff */
[----:B------:R-:W-:Y:S01]  /*2b50*/  FMUL.FTZ R75, R75, UR13 ;  /* 0x0000000d4b4b7c20 */ /* 0x000fe20008410000 */
[----:B------:R-:W-:Y:S01]  /*2b60*/  FSEL R68, R68, RZ, P2 ;  /* 0x000000ff44447208 */ /* 0x000fe20001000000 */
[----:B------:R-:W-:Y:S01]  /*2b70*/  FMUL.FTZ R117, R117, UR13 ;  /* 0x0000000d75757c20 */ /* 0x000fe20008410000 */
[----:B------:R-:W-:Y:S01]  /*2b80*/  FSEL R71, R71, RZ, P1 ;  /* 0x000000ff47477208 */ /* 0x000fe20000800000 */
[----:B------:R-:W-:Y:S01]  /*2b90*/  FMUL.FTZ R115, R115, UR13 ;  /* 0x0000000d73737c20 */ /* 0x000fe20008410000 */
[----:B------:R-:W-:Y:S01]  /*2ba0*/  FSEL R70, R70, RZ, P4 ;  /* 0x000000ff46467208 */ /* 0x000fe20002000000 */
[----:B------:R-:W-:Y:S01]  /*2bb0*/  FMUL.FTZ R113, R113, UR13 ;  /* 0x0000000d71717c20 */ /* 0x000fe20008410000 */
[----:B------:R-:W-:Y:S01]  /*2bc0*/  LOP3.LUT P6, RZ, R102, 0xff0000, RZ, 0xc0, !PT ;  /* 0x00ff000066ff7812 */ /* 0x000fe200078cc0ff */
[----:B0-----:R-:W-:Y:S01]  /*2bd0*/  IMAD.WIDE.U32 R72, R98, 0x10, R72 ;  /* 0x0000001062487825 */ /* 0x001fe200078e0048 */
[----:B------:R-:W-:-:S02]  /*2be0*/  LOP3.LUT P2, RZ, R102, 0xff000000, RZ, 0xc0, !PT ;  /* 0xff00000066ff7812 */ /* 0x000fc4000784c0ff */
[C---:B------:R-:W-:Y:S02]  /*2bf0*/  LOP3.LUT P1, RZ, R102.reuse, 0xff00, RZ, 0xc0, !PT ;  /* 0x0000ff0066ff7812 */ /* 0x040fe4000782c0ff */
[----:B------:R-:W-:Y:S02]  /*2c00*/  LOP3.LUT P4, RZ, R102, 0xff, RZ, 0xc0, !PT ;  /* 0x000000ff66ff7812 */ /* 0x000fe4000788c0ff */
[----:B------:R-:W-:Y:S02]  /*2c10*/  FSEL R105, R69, RZ, P5 ;  /* 0x000000ff45697208 */ /* 0x000fe40002800000 */
[----:B------:R-:W-:Y:S02]  /*2c20*/  FSEL R69, R75, RZ, P6 ;  /* 0x000000ff4b457208 */ /* 0x000fe40003000000 */
[----:B------:R-:W-:Y:S02]  /*2c30*/  FSEL R104, R117, RZ, P2 ;  /* 0x000000ff75687208 */ /* 0x000fe40001000000 */
[----:B------:R-:W-:-:S02]  /*2c40*/  FSEL R74, R115, RZ, P1 ;  /* 0x000000ff734a7208 */ /* 0x000fc40000800000 */
[----:B------:R-:W-:Y:S02]  /*2c50*/  FSEL R113, R113, RZ, P4 ;  /* 0x000000ff71717208 */ /* 0x000fe40002000000 */
[----:B------:R-:W-:Y:S02]  /*2c60*/  F2FP.BF16.F32.PACK_AB R71, R71, R68 ;  /* 0x000000444747723e */ /* 0x000fe400000010ff */
[----:B------:R-:W-:Y:S02]  /*2c70*/  F2FP.BF16.F32.PACK_AB R70, R105, R70 ;  /* 0x000000466946723e */ /* 0x000fe400000010ff */
[----:B------:R-:W-:Y:S02]  /*2c80*/  F2FP.BF16.F32.PACK_AB R69, R104, R69 ;  /* 0x000000456845723e */ /* 0x000fe400000010ff */
[----:B------:R-:W-:Y:S02]  /*2c90*/  F2FP.BF16.F32.PACK_AB R68, R74, R113 ;  /* 0x000000714a44723e */ /* 0x000fe400000010ff */
[----:B------:R-:W-:-:S03]  /*2ca0*/  IADD3 R98, PT, PT, R98, 0x20, RZ ;  /* 0x0000002062627810 */ /* 0x000fc60007ffe0ff */
[----:B------:R1:W-:Y:S04]  /*2cb0*/  STG.E.128 desc[UR6][R72.64], R68 ;  /* 0x0000004448007986 */ /* 0x0003e8000c101d06 */
.L_x_353:
[----:B------:R-:W-:Y:S05]  /*2cc0*/  BSYNC.RECONVERGENT B2 ;  /* 0x0000000000027941 */ /* 0x000fea0003800200 */
.L_x_352:
[----:B------:R-:W-:Y:S05]  /*2cd0*/  @!P3 BRA `(.L_x_348) ;  /* 0x0000000c00b0b947 */ /* 0x000fea0003800000 */
[-CC-:B01----:R-:W-:Y:S01]  /*2ce0*/  FFMA.FTZ R68, R14, R108.reuse, R99.reuse ;  /* 0x0000006c0e447223 */ /* 0x183fe20000010063 */
[-CC-:B------:R-:W-:Y:S01]  /*2cf0*/  FFMA.FTZ R69, R76, R108.reuse, R99.reuse ;  /* 0x0000006c4c457223 */ /* 0x180fe20000010063 */
[-C--:B------:R-:W-:Y:S01]  /*2d00*/  FFMA.FTZ R74, R16, R108.reuse, R99 ;  /* 0x0000006c104a7223 */ /* 0x080fe20000010063 */
[----:B------:R-:W-:Y:S01]  /*2d10*/  SHF.L.U32 R112, R112, 0x10, RZ ;  /* 0x0000001070707819 */ /* 0x000fe200000006ff */
[----:B------:R-:W-:Y:S01]  /*2d20*/  FADD.FTZ R68, R15, -R68 ;  /* 0x800000440f447221 */ /* 0x000fe20000010000 */
[----:B------:R-:W-:Y:S01]  /*2d30*/  SHF.L.U32 R72, R109, 0x10, RZ ;  /* 0x000000106d487819 */ /* 0x000fe200000006ff */
[----:B------:R-:W-:Y:S01]  /*2d40*/  FADD.FTZ R107, R18, -R69 ;  /* 0x80000045126b7221 */ /* 0x000fe20000010000 */
[----:B------:R-:W-:Y:S01]  /*2d50*/  SHF.L.U32 R70, R111, 0x10, RZ ;  /* 0x000000106f467819 */ /* 0x000fe200000006ff */
[----:B------:R-:W-:Y:S01]  /*2d60*/  FADD.FTZ R74, R17, -R74 ;  /* 0x8000004a114a7221 */ /* 0x000fe20000010000 */
[-CC-:B------:R-:W-:Y:S01]  /*2d70*/  FFMA.FTZ R113, R7, R108.reuse, R99.reuse ;  /* 0x0000006c07717223 */ /* 0x180fe20000010063 */
[-CC-:B------:R-:W-:Y:S01]  /*2d80*/  FFMA.FTZ R105, R9, R108.reuse, R99.reuse ;  /* 0x0000006c09697223 */ /* 0x180fe20000010063 */
[-CC-:B------:R-:W-:Y:S01]  /*2d90*/  FFMA.FTZ R75, R11, R108.reuse, R99.reuse ;  /* 0x0000006c0b4b7223 */ /* 0x180fe20000010063 */
[-CC-:B------:R-:W-:Y:S01]  /*2da0*/  FFMA.FTZ R73, R13, R108.reuse, R99.reuse ;  /* 0x0000006c0d497223 */ /* 0x180fe20000010063 */
[----:B------:R-:W-:Y:S01]  /*2db0*/  FFMA.FTZ R108, R78, R108, R99 ;  /* 0x0000006c4e6c7223 */ /* 0x000fe20000010063 */
[C---:B-----5:R-:W-:Y:S01]  /*2dc0*/  FFMA.FTZ R71, R97.reuse, R68, R112 ;  /* 0x0000004461477223 */ /* 0x060fe20000010070 */
[C---:B------:R-:W-:Y:S01]  /*2dd0*/  FFMA.FTZ R107, R97.reuse, R107, R72 ;  /* 0x0000006b616b7223 */ /* 0x040fe20000010048 */
[----:B------:R-:W0:Y:S01]  /*2de0*/  LDC.64 R68, c[0x0][0x468] ;  /* 0x00011a00ff447b82 */ /* 0x000e220000000a00 */
[----:B------:R-:W-:Y:S01]  /*2df0*/  FFMA.FTZ R99, R97, R74, R70 ;  /* 0x0000004a61637223 */ /* 0x000fe20000010046 */
[----:B------:R-:W-:Y:S01]  /*2e00*/  SHF.L.U32 R72, R65, 0x10, RZ ;  /* 0x0000001041487819 */ /* 0x000fe200000006ff */
        /* <DEDUP_REMOVED lines=9> */
[C---:B------:R-:W-:Y:S01]  /*2ea0*/  FFMA.FTZ R75, R97.reuse, R105, R72 ;  /* 0x00000069614b7223 */ /* 0x040fe20000010048 */
[C---:B------:R-:W-:Y:S01]  /*2eb0*/  FFMA.FTZ R109, R97.reuse, R109, R110 ;  /* 0x0000006d616d7223 */ /* 0x040fe2000001006e */
[C---:B------:R-:W-:Y:S01]  /*2ec0*/  FFMA.FTZ R73, R97.reuse, R113, R70 ;  /* 0x0000007161497223 */ /* 0x040fe20000010046 */
[C---:B------:R-:W-:Y:S01]  /*2ed0*/  FFMA.FTZ R105, R97.reuse, R111, R74 ;  /* 0x0000006f61697223 */ /* 0x040fe2000001004a */
[----:B------:R-:W-:Y:S01]  /*2ee0*/  FFMA.FTZ R97, R97, R115, R104 ;  /* 0x0000007361617223 */ /* 0x000fe20000010068 */
[-C--:B------:R-:W-:Y:S01]  /*2ef0*/  FMUL.FTZ R109, R109, R96.reuse ;  /* 0x000000606d6d7220 */ /* 0x080fe20000410000 */
[C---:B------:R-:W-:Y:S01]  /*2f00*/  ISETP.GE.U32.AND P1, PT, R100.reuse, RZ, PT ;  /* 0x000000ff6400720c */ /* 0x040fe20003f26070 */
[-C--:B------:R-:W-:Y:S01]  /*2f10*/  FMUL.FTZ R73, R73, R96.reuse ;  /* 0x0000006049497220 */ /* 0x080fe20000410000 */
[-C--:B------:R-:W-:Y:S01]  /*2f20*/  FMUL.FTZ R97, R97, R96.reuse ;  /* 0x0000006061617220 */ /* 0x080fe20000410000 */
[----:B------:R-:W-:Y:S01]  /*2f30*/  LOP3.LUT P5, RZ, R101, 0xff0000, RZ, 0xc0, !PT ;  /* 0x00ff000065ff7812 */ /* 0x000fe200078ac0ff */
[----:B------:R-:W-:Y:S01]  /*2f40*/  FMUL.FTZ R109, R109, UR13 ;  /* 0x0000000d6d6d7c20 */ /* 0x000fe20008410000 */
[-C--:B------:R-:W-:Y:S01]  /*2f50*/  FMUL.FTZ R71, R71, R96.reuse ;  /* 0x0000006047477220 */ /* 0x080fe20000410000 */
[----:B------:R-:W-:Y:S01]  /*2f60*/  FMUL.FTZ R97, R97, UR13 ;  /* 0x0000000d61617c20 */ /* 0x000fe20008410000 */
[-C--:B------:R-:W-:Y:S01]  /*2f70*/  FMUL.FTZ R70, R99, R96.reuse ;  /* 0x0000006063467220 */ /* 0x080fe20000410000 */
[-C--:B------:R-:W-:Y:S01]  /*2f80*/  FMUL.FTZ R107, R107, R96.reuse ;  /* 0x000000606b6b7220 */ /* 0x080fe20000410000 */
[-C--:B------:R-:W-:Y:S01]  /*2f90*/  FMUL.FTZ R75, R75, R96.reuse ;  /* 0x000000604b4b7220 */ /* 0x080fe20000410000 */
[----:B------:R-:W-:Y:S01]  /*2fa0*/  FMUL.FTZ R105, R105, R96 ;  /* 0x0000006069697220 */ /* 0x000fe20000410000 */
[----:B------:R-:W-:Y:S01]  /*2fb0*/  ISETP.GE.U32.AND.EX P1, PT, R101, 0x1000000, PT, P1 ;  /* 0x010000006500780c */ /* 0x000fe20003f26110 */
[----:B------:R-:W-:Y:S01]  /*2fc0*/  FMUL.FTZ R73, R73, UR13 ;  /* 0x0000000d49497c20 */ /* 0x000fe20008410000 */
[----:B------:R-:W-:Y:S01]  /*2fd0*/  FSEL R97, R97, RZ, P5 ;  /* 0x000000ff61617208 */ /* 0x000fe20002800000 */
[----:B------:R-:W-:Y:S01]  /*2fe0*/  FMUL.FTZ R71, R71, UR13 ;  /* 0x0000000d47477c20 */ /* 0x000fe20008410000 */
[----:B------:R-:W-:Y:S01]  /*2ff0*/  LOP3.LUT P5, RZ, R100, 0xff, RZ, 0xc0, !PT ;  /* 0x000000ff64ff7812 */ /* 0x000fe200078ac0ff */
        /* <DEDUP_REMOVED lines=16> */
[----:B------:R-:W-:Y:S02]  /*3100*/  FSEL R73, R71, RZ, P1 ;  /* 0x000000ff47497208 */ /* 0x000fe40000800000 */
[----:B------:R-:W-:Y:S02]  /*3110*/  F2FP.BF16.F32.PACK_AB R71, R96, R97 ;  /* 0x000000616047723e */ /* 0x000fe400000010ff */
[----:B------:R-:W-:Y:S02]  /*3120*/  F2FP.BF16.F32.PACK_AB R70, R74, R105 ;  /* 0x000000694a46723e */ /* 0x000fe400000010ff */
[----:B------:R-:W-:-:S02]  /*3130*/  F2FP.BF16.F32.PACK_AB R69, R72, R69 ;  /* 0x000000454845723e */ /* 0x000fc400000010ff */
[----:B------:R-:W-:-:S05]  /*3140*/  F2FP.BF16.F32.PACK_AB R68, R73, R68 ;  /* 0x000000444944723e */ /* 0x000fca00000010ff */
[----:B------:R4:W-:Y:S01]  /*3150*/  STG.E.128 desc[UR6][R98.64], R68 ;  /* 0x0000004462007986 */ /* 0x0009e2000c101d06 */
[----:B------:R-:W-:Y:S05]  /*3160*/  BRA `(.L_x_348) ;  /* 0x00000008008c7947 */ /* 0x000fea0003800000 */
.L_x_351:
[----:B------:R-:W-:Y:S04]  /*3170*/  BSSY.RECONVERGENT B2, `(.L_x_354) ;  /* 0x0000052000027945 */ /* 0x000fe80003800200 */
[----:B------:R-:W-:Y:S05]  /*3180*/  @!P4 BRA `(.L_x_355) ;  /* 0x000000040040c947 */ /* 0x000fea0003800000 */
[-CC-:B0-----:R-:W-:Y:S01]  /*3190*/  FFMA.FTZ R68, R95, R108.reuse, R99.reuse ;  /* 0x0000006c5f447223 */ /* 0x181fe20000010063 */
[----:B------:R-:W-:Y:S01]  /*31a0*/  SHF.L.U32 R74, R60, 0x10, RZ ;  /* 0x000000103c4a7819 */ /* 0x000fe200000006ff */
[-CC-:B------:R-:W-:Y:S01]  /*31b0*/  FFMA.FTZ R69, R94, R108.reuse, R99.reuse ;  /* 0x0000006c5e457223 */ /* 0x180fe20000010063 */
[----:B------:R-:W-:Y:S01]  /*31c0*/  SHF.L.U32 R107, R73, 0x10, RZ ;  /* 0x00000010496b7819 */ /* 0x000fe200000006ff */
[----:B------:R-:W-:Y:S01]  /*31d0*/  FADD.FTZ R68, R93, -R68 ;  /* 0x800000445d447221 */ /* 0x000fe20000010000 */
[-CC-:B------:R-:W-:Y:S01]  /*31e0*/  FFMA.FTZ R105, R90, R108.reuse, R99.reuse ;  /* 0x0000006c5a697223 */ /* 0x180fe20000010063 */
[----:B------:R-:W-:Y:S01]  /*31f0*/  SHF.L.U32 R104, R72, 0x10, RZ ;  /* 0x0000001048687819 */ /* 0x000fe200000006ff */
[--C-:B------:R-:W-:Y:S01]  /*3200*/  FFMA.FTZ R106, R87, R108, R99.reuse ;  /* 0x0000006c576a7223 */ /* 0x100fe20000010063 */
[----:B-----5:R-:W-:Y:S01]  /*3210*/  FFMA.FTZ R73, R97, R68, R74 ;  /* 0x0000004461497223 */ /* 0x020fe2000001004a */
[----:B------:R-:W-:Y:S01]  /*3220*/  FFMA.FTZ R68, R91, R108, R99 ;  /* 0x0000006c5b447223 */ /* 0x000fe20000010063 */
[----:B------:R-:W-:Y:S01]  /*3230*/  SHF.L.U32 R75, R61, 0x10, RZ ;  /* 0x000000103d4b7819 */ /* 0x000fe200000006ff */
[----:B------:R-:W-:Y:S01]  /*3240*/  FADD.FTZ R72, R92, -R69 ;  /* 0x800000455c487221 */ /* 0x000fe20000010000 */
[----:B------:R-:W-:Y:S01]  /*3250*/  FADD.FTZ R74, R88, -R105 ;  /* 0x80000069584a7221 */ /* 0x000fe20000010000 */
[----:B------:R-:W-:Y:S01]  /*3260*/  FADD.FTZ R68, R89, -R68 ;  /* 0x8000004459447221 */ /* 0x000fe20000010000 */
[----:B------:R-:W-:Y:S01]  /*3270*/  SHF.L.U32 R113, R62, 0x10, RZ ;  /* 0x000000103e717819 */ /* 0x000fe200000006ff */
[----:B------:R-:W-:Y:S01]  /*3280*/  FADD.FTZ R106, R85, -R106 ;  /* 0x8000006a556a7221 */ /* 0x000fe20000010000 */
[C---:B------:R-:W-:Y:S01]  /*3290*/  FFMA.FTZ R72, R97.reuse, R72, R104 ;  /* 0x0000004861487223 */ /* 0x040fe20000010068 */
[C---:B------:R-:W-:Y:S01]  /*32a0*/  FFMA.FTZ R69, R97.reuse, R68, R75 ;  /* 0x0000004461457223 */ /* 0x040fe2000001004b */
[----:B------:R-:W-:Y:S01]  /*32b0*/  FFMA.FTZ R68, R97, R74, R107 ;  /* 0x0000004a61447223 */ /* 0x000fe2000001006b */
[-CC-:B------:R-:W-:Y:S01]  /*32c0*/  FFMA.FTZ R104, R86, R108.reuse, R99.reuse ;  /* 0x0000006c56687223 */ /* 0x180fe20000010063 */
[-CC-:B------:R-:W-:Y:S01]  /*32d0*/  FFMA.FTZ R107, R81, R108.reuse, R99.reuse ;  /* 0x0000006c516b7223 */ /* 0x180fe20000010063 */
[----:B------:R-:W-:Y:S01]  /*32e0*/  FFMA.FTZ R105, R84, R108, R99 ;  /* 0x0000006c54697223 */ /* 0x000fe20000010063 */
[----:B------:R-:W-:Y:S01]  /*32f0*/  FFMA.FTZ R75, R97, R106, R113 ;  /* 0x0000006a614b7223 */ /* 0x000fe20000010071 */
        /* <DEDUP_REMOVED lines=8> */
[----:B------:R-:W-:Y:S01]  /*3380*/  ISETP.GE.U32.AND P1, PT, R102, RZ, PT ;  /* 0x000000ff6600720c */ /* 0x000fe20003f26070 */
[----:B------:R-:W-:Y:S01]  /*3390*/  FFMA.FTZ R70, R97, R105, R70 ;  /* 0x0000006961467223 */ /* 0x000fe20000010046 */
[-C--:B------:R-:W-:Y:S01]  /*33a0*/  FMUL.FTZ R105, R106, R96.reuse ;  /* 0x000000606a697220 */ /* 0x080fe20000410000 */
[-C--:B------:R-:W-:Y:S01]  /*33b0*/  FMUL.FTZ R104, R113, R96.reuse ;  /* 0x0000006071687220 */ /* 0x080fe20000410000 */
[-C--:B------:R-:W-:Y:S01]  /*33c0*/  FMUL.FTZ R74, R75, R96.reuse ;  /* 0x000000604b4a7220 */ /* 0x080fe20000410000 */
[-C--:B------:R-:W-:Y:S01]  /*33d0*/  FMUL.FTZ R71, R70, R96.reuse ;  /* 0x0000006046477220 */ /* 0x080fe20000410000 */
[----:B------:R-:W-:Y:S01]  /*33e0*/  FMUL.FTZ R105, R105, UR13 ;  /* 0x0000000d69697c20 */ /* 0x000fe20008410000 */
[C---:B------:R-:W-:Y:S01]  /*33f0*/  ISETP.GE.U32.AND.EX P1, PT, R103.reuse, 0x1000000, PT, P1 ;  /* 0x010000006700780c */ /* 0x040fe20003f26110 */
[----:B------:R-:W-:Y:S01]  /*3400*/  FMUL.FTZ R104, R104, UR13 ;  /* 0x0000000d68687c20 */ /* 0x000fe20008410000 */
[----:B------:R-:W-:Y:S01]  /*3410*/  FMUL.FTZ R74, R74, UR13 ;  /* 0x0000000d4a4a7c20 */ /* 0x000fe20008410000 */
[----:B------:R-:W-:Y:S01]  /*3420*/  LOP3.LUT P5, RZ, R103, 0xff0000, RZ, 0xc0, !PT ;  /* 0x00ff000067ff7812 */ /* 0x000fe200078ac0ff */
[----:B------:R-:W-:Y:S01]  /*3430*/  FMUL.FTZ R71, R71, UR13 ;  /* 0x0000000d47477c20 */ /* 0x000fe20008410000 */
[----:B------:R-:W-:Y:S01]  /*3440*/  LOP3.LUT P2, RZ, R103, 0xff, RZ, 0xc0, !PT ;  /* 0x000000ff67ff7812 */ /* 0x000fe2000784c0ff */
[-C--:B------:R-:W-:Y:S01]  /*3450*/  FMUL.FTZ R114, R69, R96.reuse ;  /* 0x0000006045727220 */ /* 0x080fe20000410000 */
[----:B------:R-:W-:Y:S01]  /*3460*/  LOP3.LUT P4, RZ, R103, 0xff00, RZ, 0xc0, !PT ;  /* 0x0000ff0067ff7812 */ /* 0x000fe2000788c0ff */
[----:B------:R-:W-:Y:S01]  /*3470*/  FMUL.FTZ R115, R68, R96 ;  /* 0x0000006044737220 */ /* 0x000fe20000410000 */
[----:B------:R-:W-:Y:S01]  /*3480*/  FSEL R107, R105, RZ, P1 ;  /* 0x000000ff696b7208 */ /* 0x000fe20000800000 */
[----:B------:R-:W-:Y:S01]  /*3490*/  FMUL.FTZ R114, R114, UR13 ;  /* 0x0000000d72727c20 */ /* 0x000fe20008410000 */
[----:B------:R-:W-:Y:S01]  /*34a0*/  FSEL R104, R104, RZ, P5 ;  /* 0x000000ff68687208 */ /* 0x000fe20002800000 */
[----:B------:R-:W-:Y:S01]  /*34b0*/  FMUL.FTZ R115, R115, UR13 ;  /* 0x0000000d73737c20 */ /* 0x000fe20008410000 */
[----:B------:R-:W-:-:S02]  /*34c0*/  FSEL R105, R74, RZ, P2 ;  /* 0x000000ff4a697208 */ /* 0x000fc40001000000 */
[----:B------:R-:W-:Y:S02]  /*34d0*/  FSEL R74, R71, RZ, P4 ;  /* 0x000000ff474a7208 */ /* 0x000fe40002000000 */
[----:B------:R-:W-:Y:S02]  /*34e0*/  F2FP.BF16.F32.PACK_AB R70, R70, R75 ;  /* 0x0000004b4646723e */ /* 0x000fe400000010ff */
[----:B------:R-:W-:Y:S01]  /*34f0*/  F2FP.BF16.F32.PACK_AB R71, R106, R113 ;  /* 0x000000716a47723e */ /* 0x000fe200000010ff */
[----:B------:R-:W-:Y:S01]  /*3500*/  FMUL.FTZ R113, R73, R96 ;  /* 0x0000006049717220 */ /* 0x000fe20000410000 */
[----:B------:R-:W-:Y:S02]  /*3510*/  F2FP.BF16.F32.PACK_AB R75, R107, R104 ;  /* 0x000000686b4b723e */ /* 0x000fe400000010ff */
[----:B------:R-:W-:Y:S01]  /*3520*/  F2FP.BF16.F32.PACK_AB R74, R74, R105 ;  /* 0x000000694a4a723e */ /* 0x000fe200000010ff */
[----:B------:R-:W0:Y:S01]  /*3530*/  LDC.64 R106, c[0x0][0x478] ;  /* 0x00011e00ff6a7b82 */ /* 0x000e220000000a00 */
[----:B------:R-:W-:Y:S01]  /*3540*/  F2FP.BF16.F32.PACK_AB R69, R68, R69 ;  /* 0x000000454445723e */ /* 0x000fe200000010ff */
[----:B------:R-:W-:Y:S01]  /*3550*/  FMUL.FTZ R113, R113, UR13 ;  /* 0x0000000d71717c20 */ /* 0x000fe20008410000 */
[C---:B------:R-:W-:Y:S01]  /*3560*/  F2FP.BF16.F32.PACK_AB R68, R72.reuse, R73 ;  /* 0x000000494844723e */ /* 0x040fe200000010ff */
[----:B------:R-:W-:Y:S01]  /*3570*/  FMUL.FTZ R72, R72, R96 ;  /* 0x0000006048487220 */ /* 0x000fe20000410000 */
[----:B------:R-:W-:-:S02]  /*3580*/  LOP3.LUT P1, RZ, R102, 0xff, RZ, 0xc0, !PT ;  /* 0x000000ff66ff7812 */ /* 0x000fc4000782c0ff */
[----:B------:R-:W-:Y:S01]  /*3590*/  LOP3.LUT P4, RZ, R102, 0xff0000, RZ, 0xc0, !PT ;  /* 0x00ff000066ff7812 */ /* 0x000fe2000788c0ff */
[----:B------:R-:W1:Y:S01]  /*35a0*/  LDC.64 R104, c[0x0][0x468] ;  /* 0x00011a00ff687b82 */ /* 0x000e620000000a00 */
[----:B------:R-:W-:Y:S01]  /*35b0*/  FMUL.FTZ R73, R72, UR13 ;  /* 0x0000000d48497c20 */ /* 0x000fe20008410000 */
[C---:B------:R-:W-:Y:S02]  /*35c0*/  LOP3.LUT P5, RZ, R102.reuse, 0xff000000, RZ, 0xc0, !PT ;  /* 0xff00000066ff7812 */ /* 0x040fe400078ac0ff */
[----:B------:R-:W-:Y:S02]  /*35d0*/  LOP3.LUT P2, RZ, R102, 0xff00, RZ, 0xc0, !PT ;  /* 0x0000ff0066ff7812 */ /* 0x000fe4000784c0ff */
[----:B------:R-:W-:Y:S02]  /*35e0*/  FSEL R72, R113, RZ, P1 ;  /* 0x000000ff71487208 */ /* 0x000fe40000800000 */
[----:B------:R-:W-:Y:S02]  /*35f0*/  FSEL R114, R114, RZ, P4 ;  /* 0x000000ff72727208 */ /* 0x000fe40002000000 */
[----:B------:R-:W-:-:S02]  /*3600*/  FSEL R115, R115, RZ, P5 ;  /* 0x000000ff73737208 */ /* 0x000fc40002800000 */
[----:B------:R-:W-:Y:S02]  /*3610*/  FSEL R113, R73, RZ, P2 ;  /* 0x000000ff49717208 */ /* 0x000fe40001000000 */
[----:B------:R-:W-:Y:S01]  /*3620*/  F2FP.BF16.F32.PACK_AB R73, R115, R114 ;  /* 0x000000727349723e */ /* 0x000fe200000010ff */
[----:B0-----:R-:W-:Y:S01]  /*3630*/  IMAD.WIDE.U32 R106, R98, 0x10, R106 ;  /* 0x00000010626a7825 */ /* 0x001fe200078e006a */
[----:B------:R-:W-:-:S04]  /*3640*/  F2FP.BF16.F32.PACK_AB R72, R113, R72 ;  /* 0x000000487148723e */ /* 0x000fc800000010ff */
[----:B------:R2:W-:Y:S01]  /*3650*/  STG.E.128 desc[UR6][R106.64], R68 ;  /* 0x000000446a007986 */ /* 0x0005e2000c101d06 */
[C---:B-1----:R-:W-:Y:S01]  /*3660*/  IMAD.WIDE.U32 R104, R98.reuse, 0x10, R104 ;  /* 0x0000001062687825 */ /* 0x042fe200078e0068 */
[----:B------:R-:W-:-:S04]  /*3670*/  IADD3 R98, PT, PT, R98, 0x20, RZ ;  /* 0x0000002062627810 */ /* 0x000fc80007ffe0ff */
[----:B------:R2:W-:Y:S03]  /*3680*/  STG.E.128 desc[UR6][R104.64], R72 ;  /* 0x0000004868007986 */ /* 0x0005e6000c101d06 */
.L_x_355:
[----:B------:R-:W-:Y:S05]  /*3690*/  BSYNC.RECONVERGENT B2 ;  /* 0x0000000000027941 */ /* 0x000fea0003800200 */
.L_x_354:
[----:B------:R-:W-:Y:S05]  /*36a0*/  @!P3 BRA `(.L_x_348) ;  /* 0x00000004003cb947 */ /* 0x000fea0003800000 */
[----:B--2---:R-:W1:Y:S01]  /*36b0*/  LDC.64 R104, c[0x0][0x478] ;  /* 0x00011e00ff687b82 */ /* 0x004e620000000a00 */
        /* <DEDUP_REMOVED lines=17> */
[C---:B-----5:R-:W-:Y:S01]  /*37d0*/  FFMA.FTZ R109, R97.reuse, R72, R71 ;  /* 0x00000048616d7223 */ /* 0x060fe20000010047 */
[C---:B------:R-:W-:Y:S01]  /*37e0*/  FFMA.FTZ R111, R97.reuse, R70, R112 ;  /* 0x00000046616f7223 */ /* 0x040fe20000010070 */
[C---:B------:R-:W-:Y:S01]  /*37f0*/  FFMA.FTZ R73, R97.reuse, R74, R99 ;  /* 0x0000004a61497223 */ /* 0x040fe20000010063 */
        /* <DEDUP_REMOVED lines=12> */
[----:B------:R-:W-:Y:S01]  /*38c0*/  FFMA.FTZ R108, R97, R108, R119 ;  /* 0x0000006c616c7223 */ /* 0x000fe20000010077 */
[----:B-1----:R-:W-:-:S04]  /*38d0*/  IMAD.WIDE.U32 R104, R98, 0x10, R104 ;  /* 0x0000001062687825 */ /* 0x002fc800078e0068 */
[-C--:B------:R-:W-:Y:S01]  /*38e0*/  FMUL.FTZ R72, R70, R96.reuse ;  /* 0x0000006046487220 */ /* 0x080fe20000410000 */
[-C--:B------:R-:W-:Y:S01]  /*38f0*/  FMUL.FTZ R75, R74, R96.reuse ;  /* 0x000000604a4b7220 */ /* 0x080fe20000410000 */
[----:B------:R-:W-:Y:S01]  /*3900*/  FMUL.FTZ R97, R108, R96 ;  /* 0x000000606c617220 */ /* 0x000fe20000410000 */
[----:B0-----:R-:W-:Y:S01]  /*3910*/  IMAD.WIDE.U32 R98, R98, 0x10, R68 ;  /* 0x0000001062627825 */ /* 0x001fe200078e0044 */
[----:B------:R-:W-:-:S03]  /*3920*/  F2FP.BF16.F32.PACK_AB R68, R111, R70 ;  /* 0x000000466f44723e */ /* 0x000fc600000010ff */
[----:B------:R-:W-:Y:S01]  /*3930*/  FMUL.FTZ R111, R111, R96 ;  /* 0x000000606f6f7220 */ /* 0x000fe20000410000 */
[C---:B------:R-:W-:Y:S01]  /*3940*/  F2FP.BF16.F32.PACK_AB R69, R109.reuse, R74 ;  /* 0x0000004a6d45723e */ /* 0x040fe200000010ff */
[----:B------:R-:W-:Y:S01]  /*3950*/  FMUL.FTZ R109, R109, R96 ;  /* 0x000000606d6d7220 */ /* 0x000fe20000410000 */
        /* <DEDUP_REMOVED lines=10> */
[----:B------:R-:W-:Y:S01]  /*3a00*/  LOP3.LUT P4, RZ, R101, 0xff00, RZ, 0xc0, !PT ;  /* 0x0000ff0065ff7812 */ /* 0x000fe2000788c0ff */
[----:B------:R-:W-:Y:S01]  /*3a10*/  FMUL.FTZ R72, R72, UR13 ;  /* 0x0000000d48487c20 */ /* 0x000fe20008410000 */
[----:B------:R-:W-:Y:S01]  /*3a20*/  FSEL R106, R97, RZ, P5 ;  /* 0x000000ff616a7208 */ /* 0x000fe20002800000 */
[----:B------:R-:W-:Y:S01]  /*3a30*/  FMUL.FTZ R74, R74, UR13 ;  /* 0x0000000d4a4a7c20 */ /* 0x000fe20008410000 */
[----:B------:R-:W-:Y:S01]  /*3a40*/  FSEL R107, R96, RZ, P1 ;  /* 0x000000ff606b7208 */ /* 0x000fe20000800000 */
[----:B------:R-:W-:Y:S01]  /*3a50*/  FMUL.FTZ R75, R75, UR13 ;  /* 0x0000000d4b4b7c20 */ /* 0x000fe20008410000 */
[----:B------:R-:W-:Y:S01]  /*3a60*/  FMUL.FTZ R109, R109, UR13 ;  /* 0x0000000d6d6d7c20 */ /* 0x000fe20008410000 */
[----:B------:R-:W-:Y:S01]  /*3a70*/  FMUL.FTZ R111, R111, UR13 ;  /* 0x0000000d6f6f7c20 */ /* 0x000fe20008410000 */
        /* <DEDUP_REMOVED lines=13> */
[----:B------:R-:W-:Y:S01]  /*3b50*/  F2FP.BF16.F32.PACK_AB R74, R97, R74 ;  /* 0x0000004a614a723e */ /* 0x000fe200000010ff */
[----:B------:R0:W-:Y:S01]  /*3b60*/  STG.E.128 desc[UR6][R104.64], R68 ;  /* 0x0000004468007986 */ /* 0x0001e2000c101d06 */
[----:B------:R-:W-:Y:S02]  /*3b70*/  F2FP.BF16.F32.PACK_AB R73, R96, R73 ;  /* 0x000000496049723e */ /* 0x000fe400000010ff */
[----:B------:R-:W-:-:S05]  /*3b80*/  F2FP.BF16.F32.PACK_AB R72, R111, R72 ;  /* 0x000000486f48723e */ /* 0x000fca00000010ff */
[----:B------:R0:W-:Y:S02]  /*3b90*/  STG.E.128 desc[UR6][R98.64], R72 ;  /* 0x0000004862007986 */ /* 0x0001e4000c101d06 */
.L_x_348:
[----:B------:R-:W-:Y:S05]  /*3ba0*/  BSYNC.RECONVERGENT B1 ;  /* 0x0000000000017941 */ /* 0x000fea0003800200 */
.L_x_343:
[----:B01234-:R-:W0:Y:S02]  /*3bb0*/  LDC.64 R68, c[0x0][0x380] ;  /* 0x0000e000ff447b82 */ /* 0x01fe240000000a00 */
[----:B0-----:R-:W-:-:S04]  /*3bc0*/  LEA R77, R68, R77, 0x2 ;  /* 0x0000004d444d7211 */ /* 0x001fc800078e10ff */
[----:B------:R-:W-:-:S13]  /*3bd0*/  ISETP.GE.AND P1, PT, R77, R69, PT ;  /* 0x000000454d00720c */ /* 0x000fda0003f26270 */
[----:B------:R-:W-:Y:S05]  /*3be0*/  @!P1 BRA `(.L_x_356) ;  /* 0xffffffc800249947 */ /* 0x000fea000383ffff */
.L_x_337:
[----:B------:R-:W-:Y:S05]  /*3bf0*/  BSYNC B0 ;  /* 0x0000000000007941 */ /* 0x000fea0003800000 */
.L_x_336:
[----:B-----5:R-:W0:Y:S01]  /*3c00*/  S2R R23, SR_TID.X ;  /* 0x0000000000177919 */ /* 0x020e220000002100 */
[----:B------:R-:W-:Y:S01]  /*3c10*/  MOV R2, 0x400 ;  /* 0x0000040000027802 */ /* 0x000fe20000000f00 */
[----:B------:R-:W-:Y:S05]  /*3c20*/  WARPSYNC.ALL ;  /* 0x0000000000007948 */ /* 0x000fea0003800000 */
[----:B------:R-:W1:Y:S01]  /*3c30*/  S2R R3, SR_CgaCtaId ;  /* 0x0000000000037919 */ /* 0x000e620000008800 */
[----:B------:R-:W-:Y:S01]  /*3c40*/  IMAD R22, R0, UR5, RZ ;  /* 0x0000000500167c24 */ /* 0x000fe2000f8e02ff */
[----:B------:R-:W2:Y:S01]  /*3c50*/  LDCU.128 UR16, c[0x0][0x440] ;  /* 0x00008800ff1077ac */ /* 0x000ea20008000c00 */
[----:B0-----:R-:W-:-:S02]  /*3c60*/  LOP3.LUT R4, R23, 0x1f, RZ, 0xc0, !PT ;  /* 0x0000001f17047812 */ /* 0x001fc400078ec0ff */
[----:B------:R-:W-:Y:S02]  /*3c70*/  SHF.R.U32.HI R5, RZ, 0x5, R23 ;  /* 0x00000005ff057819 */ /* 0x000fe40000011617 */
[----:B------:R-:W-:Y:S02]  /*3c80*/  IADD3 R22, P0, PT, R22, R23, RZ ;  /* 0x0000001716167210 */ /* 0x000fe40007f1e0ff */
[----:B-1----:R-:W-:Y:S02]  /*3c90*/  LEA R2, R3, R2, 0x18 ;  /* 0x0000000203027211 */ /* 0x002fe400078ec0ff */
[----:B------:R-:W-:Y:S02]  /*3ca0*/  LEA R3, R5, R4, 0x6 ;  /* 0x0000000405037211 */ /* 0x000fe400078e30ff */
[----:B------:R-:W-:Y:S02]  /*3cb0*/  IADD3.X R25, PT, PT, RZ, RZ, RZ, P0, !PT ;  /* 0x000000ffff197210 */ /* 0x000fe400007fe4ff */
[----:B------:R-:W-:-:S02]  /*3cc0*/  LEA R3, R3, R2, 0x5 ;  /* 0x0000000203037211 */ /* 0x000fc400078e28ff */
[C---:B------:R-:W-:Y:S02]  /*3cd0*/  LEA R2, R23.reuse, R2, 0x2 ;  /* 0x0000000217027211 */ /* 0x040fe400078e10ff */
[----:B------:R-:W-:Y:S01]  /*3ce0*/  SHF.L.U32 R24, R22, 0x2, RZ ;  /* 0x0000000216187819 */ /* 0x000fe200000006ff */
[----:B------:R-:W-:Y:S01]  /*3cf0*/  STS.128 [R3], R44 ;  /* 0x0000002c03007388 */ /* 0x000fe20000000c00 */
[----:B------:R-:W-:Y:S02]  /*3d00*/  LOP3.LUT R23, R23, 0x7f, RZ, 0x3c, !PT ;  /* 0x0000007f17177812 */ /* 0x000fe400078e3cff */
[C---:B--2---:R-:W-:Y:S01]  /*3d10*/  IADD3 R26, P4, PT, R24.reuse, UR18, RZ ;  /* 0x00000012181a7c10 */ /* 0x044fe2000ff9e0ff */
[----:B------:R-:W-:Y:S01]  /*3d20*/  STS.128 [R3+0x10], R48 ;  /* 0x0000103003007388 */ /* 0x000fe20000000c00 */
[----:B------:R-:W-:Y:S02]  /*3d30*/  IADD3 R23, PT, PT, R23, R0, RZ ;  /* 0x0000000017177210 */ /* 0x000fe40007ffe0ff */
[----:B------:R-:W-:Y:S01]  /*3d40*/  IADD3 R24, P5, PT, R24, UR16, RZ ;  /* 0x0000001018187c10 */ /* 0x000fe2000ffbe0ff */
[----:B------:R-:W-:Y:S01]  /*3d50*/  STS.128 [R3+0x400], R52 ;  /* 0x0004003403007388 */ /* 0x000fe20000000c00 */
[----:B------:R-:W-:-:S02]  /*3d60*/  ISETP.GE.U32.AND P3, PT, R23, 0x80, PT ;  /* 0x000000801700780c */ /* 0x000fc40003f66070 */
[C---:B------:R-:W-:Y:S01]  /*3d70*/  ISETP.GE.U32.AND P2, PT, R23.reuse, 0x100, PT ;  /* 0x000001001700780c */ /* 0x040fe20003f46070 */
[----:B------:R-:W-:Y:S01]  /*3d80*/  STS.128 [R3+0x410], R56 ;  /* 0x0004103803007388 */ /* 0x000fe20000000c00 */
[----:B------:R-:W-:Y:S01]  /*3d90*/  BAR.SYNC.DEFER_BLOCKING 0x0 ;  /* 0x0000000000007b1d */ /* 0x000fe20000010000 */
[C---:B------:R-:W-:Y:S02]  /*3da0*/  ISETP.GE.U32.AND P1, PT, R23.reuse, 0x180, PT ;  /* 0x000001801700780c */ /* 0x040fe40003f26070 */
[----:B------:R-:W-:-:S03]  /*3db0*/  ISETP.GE.U32.AND P0, PT, R23, 0x200, PT ;  /* 0x000002001700780c */ /* 0x000fc60003f06070 */
        /* <DEDUP_REMOVED lines=33> */
[----:B------:R0:W-:Y:S01]  /*3fd0*/  STS.128 [R3+0x400], R36 ;  /* 0x0004002403007388 */ /* 0x0001e20000000c00 */
[----:B---3--:R-:W-:-:S03]  /*3fe0*/  FADD.FTZ R19, R6, R19 ;  /* 0x0000001306137221 */ /* 0x008fc60000010000 */
[----:B------:R1:W-:Y:S01]  /*3ff0*/  STS.128 [R3+0x410], R40 ;  /* 0x0004102803007388 */ /* 0x0003e20000000c00 */
[----:B----4-:R-:W-:Y:S01]  /*4000*/  FADD.FTZ R11, R7, R18 ;  /* 0x00000012070b7221 */ /* 0x010fe20000010000 */
[----:B------:R-:W-:Y:S01]  /*4010*/  BAR.SYNC.DEFER_BLOCKING 0x0 ;  /* 0x0000000000007b1d */ /* 0x000fe20000010000 */
[----:B0-----:R-:W-:-:S04]  /*4020*/  SHF.L.U64.HI R39, R22, 0x2, R25 ;  /* 0x0000000216277819 */ /* 0x001fc80000010219 */
[C---:B-1----:R-:W-:Y:S02]  /*4030*/  IADD3.X R41, PT, PT, R39.reuse, UR19, RZ, P4, !PT ;  /* 0x0000001327297c10 */ /* 0x042fe4000a7fe4ff */
        /* <DEDUP_REMOVED lines=20> */
[----:B----4-:R-:W-:Y:S01]  /*4180*/  FADD.FTZ R22, R3, R22 ;  /* 0x0000001603167221 */ /* 0x010fe20000010000 */
[----:B------:R-:W-:Y:S02]  /*4190*/  @P3 MOV R3, R41 ;  /* 0x0000002900033202 */ /* 0x000fe40000000f00 */
[----:B------:R4:W3:Y:S01]  /*41a0*/  LDS R15, [R2+0x1e00] ;  /* 0x001e0000020f7984 */ /* 0x0008e20000000800 */
[----:B------:R-:W-:Y:S01]  /*41b0*/  FADD.FTZ R33, R20, R33 ;  /* 0x0000002114217221 */ /* 0x000fe20000010000 */
[----:B------:R-:W-:Y:S01]  /*41c0*/  FADD.FTZ R0, RZ, R0 ;  /* 0x00000000ff007221 */ /* 0x000fe20000010000 */
[----:B----4-:R-:W-:Y:S01]  /*41d0*/  @P3 MOV R2, R26 ;  /* 0x0000001a00023202 */ /* 0x010fe20000000f00 */
[----:B------:R-:W-:Y:S01]  /*41e0*/  FADD.FTZ R22, R22, R29 ;  /* 0x0000001d16167221 */ /* 0x000fe20000010000 */
[----:B------:R-:W-:Y:S01]  /*41f0*/  @P3 IADD3 R26, P4, PT, R26, 0x200, RZ ;  /* 0x000002001a1a3810 */ /* 0x000fe20007f9e0ff */
[----:B------:R-:W-:-:S02]  /*4200*/  FADD.FTZ R0, R0, R23 ;  /* 0x0000001700007221 */ /* 0x000fc40000010000 */
[----:B------:R4:W-:Y:S01]  /*4210*/  @P3 STG.E desc[UR6][R2.64], R33 ;  /* 0x0000002102003986 */ /* 0x0009e2000c101906 */
[----:B------:R-:W-:Y:S01]  /*4220*/  @P3 IADD3.X R41, PT, PT, RZ, R41, RZ, P4, !PT ;  /* 0x00000029ff293210 */ /* 0x000fe200027fe4ff */
[----:B------:R-:W-:Y:S01]  /*4230*/  FADD.FTZ R35, R22, R35 ;  /* 0x0000002316237221 */ /* 0x000fe20000010000 */
[----:B------:R-:W-:Y:S01]  /*4240*/  FADD.FTZ R0, R0, R31 ;  /* 0x0000001f00007221 */ /* 0x000fe20000010000 */
[----:B0-----:R-:W-:Y:S01]  /*4250*/  FADD.FTZ R8, RZ, R8 ;  /* 0x00000008ff087221 */ /* 0x001fe20000010000 */
[----:B----4-:R-:W-:Y:S02]  /*4260*/  @P3 MOV R2, R24 ;  /* 0x0000001800023202 */ /* 0x010fe40000000f00 */
[----:B------:R-:W-:Y:S01]  /*4270*/  @P3 MOV R3, R39 ;  /* 0x0000002700033202 */ /* 0x000fe20000000f00 */
[----:B-1----:R-:W-:Y:S01]  /*4280*/  FADD.FTZ R37, R0, R37 ;  /* 0x0000002500257221 */ /* 0x002fe20000010000 */
[----:B------:R-:W-:-:S03]  /*4290*/  @P3 IADD3 R24, P5, PT, R24, 0x200, RZ ;  /* 0x0000020018183810 */ /* 0x000fc60007fbe0ff */
[----:B------:R0:W-:Y:S01]  /*42a0*/  @P3 STG.E desc[UR6][R2.64], R17 ;  /* 0x0000001102003986 */ /* 0x0001e2000c101906 */
[----:B------:R-:W-:Y:S01]  /*42b0*/  @P3 IADD3.X R39, PT, PT, RZ, R39, RZ, P5, !PT ;  /* 0x00000027ff273210 */ /* 0x000fe20002ffe4ff */
[----:B--2---:R-:W-:Y:S01]  /*42c0*/  FADD.FTZ R8, R8, R25 ;  /* 0x0000001908087221 */ /* 0x004fe20000010000 */
[----:B------:R-:W-:Y:S02]  /*42d0*/  @P2 MOV R4, R24 ;  /* 0x0000001800042202 */ /* 0x000fe40000000f00 */
[----:B------:R-:W-:Y:S01]  /*42e0*/  @P2 IADD3 R24, P4, PT, R24, 0x200, RZ ;  /* 0x0000020018182810 */ /* 0x000fe20007f9e0ff */
[----:B---3--:R-:W-:Y:S01]  /*42f0*/  FADD.FTZ R8, R8, R13 ;  /* 0x0000000d08087221 */ /* 0x008fe20000010000 */
[-C--:B------:R-:W-:Y:S02]  /*4300*/  @P2 MOV R5, R39.reuse ;  /* 0x0000002700052202 */ /* 0x080fe40000000f00 */
[----:B------:R-:W-:Y:S01]  /*4310*/  @P2 IADD3.X R39, PT, PT, RZ, R39, RZ, P4, !PT ;  /* 0x00000027ff272210 */ /* 0x000fe200027fe4ff */
[----:B------:R-:W-:Y:S01]  /*4320*/  FADD.FTZ R15, R8, R15 ;  /* 0x0000000f080f7221 */ /* 0x000fe20000010000 */
[----:B------:R-:W-:-:S02]  /*4330*/  @P1 MOV R6, R24 ;  /* 0x0000001800061202 */ /* 0x000fc40000000f00 */
[----:B0-----:R-:W-:Y:S02]  /*4340*/  @P2 MOV R2, R26 ;  /* 0x0000001a00022202 */ /* 0x001fe40000000f00 */
[----:B------:R-:W-:Y:S02]  /*4350*/  @P2 IADD3 R26, P3, PT, R26, 0x200, RZ ;  /* 0x000002001a1a2810 */ /* 0x000fe40007f7e0ff */
[-C--:B------:R-:W-:Y:S02]  /*4360*/  @P2 MOV R3, R41.reuse ;  /* 0x0000002900032202 */ /* 0x080fe40000000f00 */
        /* <DEDUP_REMOVED lines=20> */
.L_x_342:
        /* <DEDUP_REMOVED lines=8> */
.L_x_358:
[----:B------:R-:W-:Y:S05]  /*4530*/  BSYNC B1 ;  /* 0x0000000000017941 */ /* 0x000fea0003800000 */
.L_x_357:
        /* <DEDUP_REMOVED lines=9> */
.L_x_359:
[----:B------:R-:W-:Y:S01]  /*45d0*/  PRMT R111, R65, 0x7632, R111 ;  /* 0x00007632416f7816 */ /* 0x000fe2000000006f */
[----:B------:R-:W-:Y:S01]  /*45e0*/  FADD.FTZ R104, R104, R69 ;  /* 0x0000004568687221 */ /* 0x000fe20000010000 */
[----:B------:R-:W-:Y:S01]  /*45f0*/  PRMT R112, R64, 0x7632, R112 ;  /* 0x0000763240707816 */ /* 0x000fe20000000070 */
[----:B------:R-:W-:-:S03]  /*4600*/  HFMA2 R113, -RZ, RZ, 0, 1.1920928955078125e-07 ;  /* 0x00000002ff717431 */ /* 0x000fc600000001ff */
[----:B------:R-:W-:Y:S02]  /*4610*/  MOV R114, R104 ;  /* 0x0000006800727202 */ /* 0x000fe40000000f00 */
[----:B------:R-:W-:-:S07]  /*4620*/  MOV R75, R109 ;  /* 0x0000006d004b7202 */ /* 0x000fce0000000f00 */
[----:B------:R-:W-:Y:S05]  /*4630*/  WARPSYNC.COLLECTIVE R107, `(.L_x_360) ;  /* 0x000000006b087348 */ /* 0x000fea0003c00000 */
[----:B------:R0:W1:Y:S02]  /*4640*/  SHFL.BFLY P2, R109, R114, R113, R116 ;  /* 0x0c000071726d7389 */ /* 0x0000640000040074 */
[----:B01----:R-:W-:Y:S05]  /*4650*/  ENDCOLLECTIVE ;  /* 0x000000000000791b */ /* 0x003fea0003800000 */
.L_x_360:
[----:B------:R-:W-:-:S05]  /*4660*/  FADD.FTZ R75, R75, R68 ;  /* 0x000000444b4b7221 */ /* 0x000fca0000010000 */
[----:B------:R-:W-:Y:S02]  /*4670*/  MOV R114, R75 ;  /* 0x0000004b00727202 */ /* 0x000fe40000000f00 */
[----:B------:R-:W-:-:S07]  /*4680*/  MOV R99, R109 ;  /* 0x0000006d00637202 */ /* 0x000fce0000000f00 */
[----:B------:R-:W-:Y:S05]  /*4690*/  WARPSYNC.COLLECTIVE R107, `(.L_x_361) ;  /* 0x000000006b087348 */ /* 0x000fea0003c00000 */
[----:B------:R0:W1:Y:S02]  /*46a0*/  SHFL.BFLY P2, R109, R114, R113, R116 ;  /* 0x0c000071726d7389 */ /* 0x0000640000040074 */
[----:B01----:R-:W-:Y:S05]  /*46b0*/  ENDCOLLECTIVE ;  /* 0x000000000000791b */ /* 0x003fea0003800000 */
.L_x_361:
[----:B------:R-:W-:Y:S01]  /*46c0*/  FADD.FTZ R99, R104, R99 ;  /* 0x0000006368637221 */ /* 0x000fe20000010000 */
[----:B------:R-:W-:-:S04]  /*46d0*/  HFMA2 R113, -RZ, RZ, 0, 2.384185791015625e-07 ;  /* 0x00000004ff717431 */ /* 0x000fc800000001ff */
[----:B------:R-:W-:Y:S02]  /*46e0*/  MOV R114, R99 ;  /* 0x0000006300727202 */ /* 0x000fe40000000f00 */
[----:B------:R-:W-:-:S07]  /*46f0*/  MOV R106, R109 ;  /* 0x0000006d006a7202 */ /* 0x000fce0000000f00 */
[----:B------:R-:W-:Y:S05]  /*4700*/  WARPSYNC.COLLECTIVE R107, `(.L_x_362) ;  /* 0x000000006b087348 */ /* 0x000fea0003c00000 */
[----:B------:R0:W1:Y:S02]  /*4710*/  SHFL.BFLY P2, R109, R114, R113, R116 ;  /* 0x0c000071726d7389 */ /* 0x0000640000040074 */
[----:B01----:R-:W-:Y:S05]  /*4720*/  ENDCOLLECTIVE ;  /* 0x000000000000791b */ /* 0x003fea0003800000 */
.L_x_362:
[----:B------:R-:W-:-:S05]  /*4730*/  FADD.FTZ R106, R75, R106 ;  /* 0x0000006a4b6a7221 */ /* 0x000fca0000010000 */
[----:B------:R-:W-:Y:S02]  /*4740*/  MOV R114, R106 ;  /* 0x0000006a00727202 */ /* 0x000fe40000000f00 */
[----:B------:R-:W-:-:S07]  /*4750*/  MOV R108, R109 ;  /* 0x0000006d006c7202 */ /* 0x000fce0000000f00 */
[----:B------:R-:W-:Y:S05]  /*4760*/  WARPSYNC.COLLECTIVE R107, `(.L_x_363) ;  /* 0x000000006b087348 */ /* 0x000fea0003c00000 */
[----:B------:R0:W1:Y:S02]  /*4770*/  SHFL.BFLY P2, R109, R114, R113, R116 ;  /* 0x0c000071726d7389 */ /* 0x0000640000040074 */
[----:B01----:R-:W-:Y:S05]  /*4780*/  ENDCOLLECTIVE ;  /* 0x000000000000791b */ /* 0x003fea0003800000 */
.L_x_363:
[----:B------:R-:W-:Y:S01]  /*4790*/  FADD.FTZ R108, R99, R108 ;  /* 0x0000006c636c7221 */ /* 0x000fe20000010000 */
[----:B------:R-:W-:-:S04]  /*47a0*/  HFMA2 R113, -RZ, RZ, 0, 4.76837158203125e-07 ;  /* 0x00000008ff717431 */ /* 0x000fc800000001ff */
[----:B------:R-:W-:Y:S02]  /*47b0*/  MOV R114, R108 ;  /* 0x0000006c00727202 */ /* 0x000fe40000000f00 */
[----:B------:R-:W-:-:S07]  /*47c0*/  MOV R105, R109 ;  /* 0x0000006d00697202 */ /* 0x000fce0000000f00 */
[----:B------:R-:W-:Y:S05]  /*47d0*/  WARPSYNC.COLLECTIVE R107, `(.L_x_364) ;  /* 0x000000006b087348 */ /* 0x000fea0003c00000 */
[----:B------:R0:W1:Y:S02]  /*47e0*/  SHFL.BFLY P2, R109, R114, R113, R116 ;  /* 0x0c000071726d7389 */ /* 0x0000640000040074 */
[----:B01----:R-:W-:Y:S05]  /*47f0*/  ENDCOLLECTIVE ;  /* 0x000000000000791b */ /* 0x003fea0003800000 */
.L_x_364:
[----:B------:R-:W-:-:S05]  /*4800*/  FADD.FTZ R105, R106, R105 ;  /* 0x000000696a697221 */ /* 0x000fca0000010000 */
[----:B------:R-:W-:Y:S02]  /*4810*/  MOV R114, R105 ;  /* 0x0000006900727202 */ /* 0x000fe40000000f00 */
[----:B------:R-:W-:-:S07]  /*4820*/  MOV R69, R109 ;  /* 0x0000006d00457202 */ /* 0x000fce0000000f00 */
[----:B------:R-:W-:Y:S05]  /*4830*/  WARPSYNC.COLLECTIVE R107, `(.L_x_365) ;  /* 0x000000006b087348 */ /* 0x000fea0003c00000 */
[----:B------:R0:W1:Y:S02]  /*4840*/  SHFL.BFLY P2, R109, R114, R113, R116 ;  /* 0x0c000071726d7389 */ /* 0x0000640000040074 */
[----:B01----:R-:W-:Y:S05]  /*4850*/  ENDCOLLECTIVE ;  /* 0x000000000000791b */ /* 0x003fea0003800000 */
.L_x_365:
[----:B------:R-:W-:Y:S01]  /*4860*/  FADD.FTZ R69, R108, R69 ;  /* 0x000000456c457221 */ /* 0x000fe20000010000 */
[----:B------:R-:W-:-:S04]  /*4870*/  HFMA2 R113, -RZ, RZ, 0, 9.5367431640625e-07 ;  /* 0x00000010ff717431 */ /* 0x000fc800000001ff */
[----:B------:R-:W-:Y:S02]  /*4880*/  MOV R114, R69 ;  /* 0x0000004500727202 */ /* 0x000fe40000000f00 */
[----:B------:R-:W-:-:S07]  /*4890*/  MOV R68, R109 ;  /* 0x0000006d00447202 */ /* 0x000fce0000000f00 */
[----:B------:R-:W-:Y:S05]  /*48a0*/  WARPSYNC.COLLECTIVE R107, `(.L_x_366) ;  /* 0x000000006b087348 */ /* 0x000fea0003c00000 */
[----:B------:R0:W1:Y:S02]  /*48b0*/  SHFL.BFLY P2, R109, R114, R113, R116 ;  /* 0x0c000071726d7389 */ /* 0x0000640000040074 */
[----:B01----:R-:W-:Y:S05]  /*48c0*/  ENDCOLLECTIVE ;  /* 0x000000000000791b */ /* 0x003fea0003800000 */
.L_x_366:
[----:B------:R-:W-:-:S05]  /*48d0*/  FADD.FTZ R68, R105, R68 ;  /* 0x0000004469447221 */ /* 0x000fca0000010000 */
[----:B------:R-:W-:Y:S02]  /*48e0*/  MOV R114, R68 ;  /* 0x0000004400727202 */ /* 0x000fe40000000f00 */
[----:B------:R-:W-:-:S07]  /*48f0*/  MOV R104, R109 ;  /* 0x0000006d00687202 */ /* 0x000fce0000000f00 */
[----:B------:R-:W-:Y:S05]  /*4900*/  WARPSYNC.COLLECTIVE R107, `(.L_x_367) ;  /* 0x000000006b087348 */ /* 0x000fea0003c00000 */
[----:B------:R0:W1:Y:S02]  /*4910*/  SHFL.BFLY P2, R109, R114, R113, R116 ;  /* 0x0c000071726d7389 */ /* 0x0000640000040074 */
[----:B01----:R-:W-:Y:S05]  /*4920*/  ENDCOLLECTIVE ;  /* 0x000000000000791b */ /* 0x003fea0003800000 */
.L_x_367:
[----:B------:R-:W-:Y:S02]  /*4930*/  MOV R75, R109 ;  /* 0x0000006d004b7202 */ /* 0x000fe40000000f00 */
[----:B------:R-:W-:Y:S01]  /*4940*/  PRMT R109, R66, 0x7632, R109 ;  /* 0x00007632426d7816 */ /* 0x000fe2000000006d */
[----:B------:R-:W-:Y:S06]  /*4950*/  BRA `(.L_x_368) ;  /* 0xffffffcc00047947 */ /* 0x000fec000383ffff */
.L_x_369:
        /* <DEDUP_REMOVED lines=10> */
.L_x_11156:


//--------------------- .text._ZN10layer_norm13ln_bwd_kernelINS_13Kernel_traitsI13__nv_bfloat16S2_S2_S2_fjLj512ELj1ELj4ELj1ELj16ENS_18Kernel_traits_baseILj512ES2_S2_S2_S2_fjLj128EEEEELb1ELb0ELb0ELb1EEEvNS_9BwdParamsE --------------------------
	.section	.text._ZN10layer_norm13ln_bwd_kernelINS_13Kernel_traitsI13__nv_bfloat16S2_S2_S2_fjLj512ELj1ELj4ELj1ELj16ENS_18Kernel_traits_baseILj512ES2_S2_S2_S2_fjLj128EEEEELb1ELb0ELb0ELb1EEEvNS_9BwdParamsE,"ax",@progbits
	.align	128
        .global         _ZN10layer_norm13ln_bwd_kernelINS_13Kernel_traitsI13__nv_bfloat16S2_S2_S2_fjLj512ELj1ELj4ELj1ELj16ENS_18Kernel_traits_baseILj512ES2_S2_S2_S2_fjLj128EEEEELb1ELb0ELb0ELb1EEEvNS_9BwdParamsE
        .type           _ZN10layer_norm13ln_bwd_kernelINS_13Kernel_traitsI13__nv_bfloat16S2_S2_S2_fjLj512ELj1ELj4ELj1ELj16ENS_18Kernel_traits_baseILj512ES2_S2_S2_S2_fjLj128EEEEELb1ELb0ELb0ELb1EEEvNS_9BwdParamsE,@function
        .size           _ZN10layer_norm13ln_bwd_kernelINS_13Kernel_traitsI13__nv_bfloat16S2_S2_S2_fjLj512ELj1ELj4ELj1ELj16ENS_18Kernel_traits_baseILj512ES2_S2_S2_S2_fjLj128EEEEELb1ELb0ELb0ELb1EEEvNS_9BwdParamsE,(.L_x_11157 - _ZN10layer_norm13ln_bwd_kernelINS_13Kernel_traitsI13__nv_bfloat16S2_S2_S2_fjLj512ELj1ELj4ELj1ELj16ENS_18Kernel_traits_baseILj512ES2_S2_S2_S2_fjLj128EEEEELb1ELb0ELb0ELb1EEEvNS_9BwdParamsE)
        .other          _ZN10layer_norm13ln_bwd_kernelINS_13Kernel_traitsI13__nv_bfloat16S2_S2_S2_fjLj512ELj1ELj4ELj1ELj16ENS_18Kernel_traits_baseILj512ES2_S2_S2_S2_fjLj128EEEEELb1ELb0ELb0ELb1EEEvNS_9BwdParamsE,@"STO_CUDA_ENTRY STV_DEFAULT"
_ZN10layer_norm13ln_bwd_kernelINS_13Kernel_traitsI13__nv_bfloat16S2_S2_S2_fjLj512ELj1ELj4ELj1ELj16ENS_18Kernel_traits_baseILj512ES2_S2_S2_S2_fjLj128EEEEELb1ELb0ELb0ELb1EEEvNS_9BwdParamsE:
.text._ZN10layer_norm13ln_bwd_kernelINS_13Kernel_traitsI13__nv_bfloat16S2_S2_S2_fjLj512ELj1ELj4ELj1ELj16ENS_18Kernel_traits_baseILj512ES2_S2_S2_S2_fjLj128EEEEELb1ELb0ELb0ELb1EEEvNS_9BwdParamsE:
        /* <DEDUP_REMOVED lines=30> */
[----:B------:R-:W-:-:S04]  /*01e0*/  LOP3.LUT R74, R0, UR5, RZ, 0xfc, !PT ;  /* 0x00000005004a7c12 */ /* 0x000fc8000f8efcff */
[----:B--2---:R-:W-:-:S13]  /*01f0*/  ISETP.GE.AND P0, PT, R74, UR9, PT ;  /* 0x000000094a007c0c */ /* 0x004fda000bf06270 */
[----:B01-34-:R-:W-:Y:S05]  /*0200*/  @P0 BRA `(.L_x_371) ;  /* 0x0000004400280947 */ /* 0x01bfea0003800000 */
[----:B------:R-:W0:Y:S01]  /*0210*/  LDC.64 R2, c[0x0][0x3d0] ;  /* 0x0000f400ff027b82 */ /* 0x000e220000000a00 */
[----:B------:R-:W-:Y:S01]  /*0220*/  LOP3.LUT R75, R75, 0x1f, RZ, 0xc0, !PT ;  /* 0x0000001f4b4b7812 */ /* 0x000fe200078ec0ff */
[----:B------:R-:W1:Y:S04]  /*0230*/  LDCU.64 UR10, c[0x0][0x3e0] ;  /* 0x00007c00ff0a77ac */ /* 0x000e680008000a00 */
[----:B0-----:R-:W-:-:S05]  /*0240*/  IMAD.WIDE.U32 R2, R75, 0x10, R2 ;  /* 0x000000104b027825 */ /* 0x001fca00078e0002 */
[----:B------:R-:W2:Y:S04]  /*0250*/  LDG.E.128 R56, desc[UR6][R2.64+0x200] ;  /* 0x0002000602387981 */ /* 0x000ea8000c1e1d00 */
[----:B------:R-:W3:Y:S01]  /*0260*/  LDG.E.128 R4, desc[UR6][R2.64] ;  /* 0x0000000602047981 */ /* 0x000ee2000c1e1d00 */
[----:B-1----:R-:W-:Y:S01]  /*0270*/  ISETP.NE.U32.AND P0, PT, RZ, UR10, PT ;  /* 0x0000000aff007c0c */ /* 0x002fe2000bf05070 */
[----:B------:R-:W-:Y:S01]  /*0280*/  BSSY B1, `(.L_x_372) ;  /* 0x0000422000017945 */ /* 0x000fe20003800000 */
[----:B------:R-:W-:Y:S02]  /*0290*/  CS2R R72, SRZ ;  /* 0x0000000000487805 */ /* 0x000fe4000001ff00 */
[----:B------:R-:W-:Y:S02]  /*02a0*/  CS2R R70, SRZ ;  /* 0x0000000000467805 */ /* 0x000fe4000001ff00 */
        /* <DEDUP_REMOVED lines=15> */
[----:B--2---:R-:W-:Y:S02]  /*03a0*/  PRMT R105, R56, 0x7632, R105 ;  /* 0x0000763238697816 */ /* 0x004fe40000000069 */
[----:B------:R-:W-:Y:S02]  /*03b0*/  PRMT R104, R57, 0x7632, R104 ;  /* 0x0000763239687816 */ /* 0x000fe40000000068 */
[----:B------:R-:W-:Y:S02]  /*03c0*/  PRMT R103, R58, 0x7632, R103 ;  /* 0x000076323a677816 */ /* 0x000fe40000000067 */
[----:B------:R-:W-:-:S02]  /*03d0*/  PRMT R102, R59, 0x7632, R102 ;  /* 0x000076323b667816 */ /* 0x000fc40000000066 */
[----:B---3--:R-:W-:Y:S02]  /*03e0*/  PRMT R101, R4, 0x7632, R101 ;  /* 0x0000763204657816 */ /* 0x008fe40000000065 */
[----:B------:R-:W-:Y:S02]  /*03f0*/  PRMT R100, R5, 0x7632, R100 ;  /* 0x0000763205647816 */ /* 0x000fe40000000064 */
[----:B------:R-:W-:Y:S02]  /*0400*/  PRMT R98, R6, 0x7632, R98 ;  /* 0x0000763206627816 */ /* 0x000fe40000000062 */
[----:B------:R-:W-:-:S07]  /*0410*/  PRMT R96, R7, 0x7632, R96 ;  /* 0x0000763207607816 */ /* 0x000fce0000000060 */
.L_x_383:
[----:B0-----:R-:W0:Y:S08]  /*0420*/  @P0 LDC.64 R22, c[0x0][0x3e0] ;  /* 0x0000f800ff160b82 */ /* 0x001e300000000a00 */
[----:B------:R-:W1:Y:S08]  /*0430*/  LDC.64 R2, c[0x0][0x3c0] ;  /* 0x0000f000ff027b82 */ /* 0x000e700000000a00 */
        /* <DEDUP_REMOVED lines=8> */
[----:B------:R-:W-:Y:S01]  /*04c0*/  IMAD R0, R74, UR13, RZ ;  /* 0x0000000d4a007c24 */ /* 0x000fe2000f8e02ff */
[----:B------:R-:W-:-:S04]  /*04d0*/  UISETP.NE.U32.AND UP0, UPT, UR14, URZ, UPT ;  /* 0x000000ff0e00728c */ /* 0x000fc8000bf05070 */
[----:B------:R-:W-:Y:S01]  /*04e0*/  UISETP.NE.AND.EX UP0, UPT, UR15, URZ, UPT, UP0 ;  /* 0x000000ff0f00728c */ /* 0x000fe2000bf05300 */
[----:B------:R-:W-:Y:S01]  /*04f0*/  SHF.R.S32.HI R25, RZ, 0x1f, R0 ;  /* 0x0000001fff197819 */ /* 0x000fe20000011400 */
[----:B------:R-:W-:Y:S01]  /*0500*/  HFMA2 R76, -RZ, RZ, 1.875, 0 ;  /* 0x3f800000ff4c7431 */ /* 0x000fe200000001ff */
[----:B------:R-:W-:Y:S02]  /*0510*/  ISETP.NE.AND P2, PT, RZ, UR12, PT ;  /* 0x0000000cff007c0c */ /* 0x000fe4000bf45270 */
[----:B------:R-:W-:Y:S02]  /*0520*/  LEA.HI R25, R25, R0, RZ, 0x3 ;  /* 0x0000000019197211 */ /* 0x000fe400078f18ff */
[----:B-1----:R-:W-:-:S04]  /*0530*/  LOP3.LUT R0, R75, 0x1f, RZ, 0xc0, !PT ;  /* 0x0000001f4b007812 */ /* 0x002fc800078ec0ff */
[----:B------:R-:W-:Y:S02]  /*0540*/  LEA.HI.SX32 R79, R25, R0, 0x1d ;  /* 0x00000000194f7211 */ /* 0x000fe400078feaff */
[----:B---3--:R-:W-:Y:S02]  /*0550*/  @P0 SHF.L.U32 R76, R22, 0x10, RZ ;  /* 0x00000010164c0819 */ /* 0x008fe400000006ff */
[----:B----4-:R-:W-:Y:S01]  /*0560*/  FSEL R0, R2, RZ, !P2 ;  /* 0x000000ff02007208 */ /* 0x010fe20005000000 */
[----:B0-----:R-:W-:Y:S06]  /*0570*/  BRA.U UP0, `(.L_x_373) ;  /* 0x0000000900c47547 */ /* 0x001fec000b800000 */
[----:B------:R-:W0:Y:S01]  /*0580*/  LDC.64 R24, c[0x0][0x3a8] ;  /* 0x0000ea00ff187b82 */ /* 0x000e220000000a00 */
[----:B------:R-:W-:-:S07]  /*0590*/  IADD3 R77, PT, PT, R79, 0x20, RZ ;  /* 0x000000204f4d7810 */ /* 0x000fce0007ffe0ff */
[----:B------:R-:W1:Y:S08]  /*05a0*/  LDC.64 R32, c[0x0][0x428] ;  /* 0x00010a00ff207b82 */ /* 0x000e700000000a00 */
[----:B------:R-:W2:Y:S01]  /*05b0*/  LDC.64 R2, c[0x0][0x3b0] ;  /* 0x0000ec00ff027b82 */ /* 0x000ea20000000a00 */
[----:B0-----:R-:W-:-:S04]  /*05c0*/  IMAD.WIDE.U32 R20, R79, 0x10, R24 ;  /* 0x000000104f147825 */ /* 0x001fc800078e0018 */
[----:B------:R-:W-:Y:S02]  /*05d0*/  IMAD.WIDE.U32 R24, R77, 0x10, R24 ;  /* 0x000000104d187825 */ /* 0x000fe400078e0018 */
[----:B------:R-:W3:Y:S04]  /*05e0*/  LDG.E.128 R20, desc[UR6][R20.64] ;  /* 0x0000000614147981 */ /* 0x000ee8000c1e1d00 */
[----:B------:R-:W4:Y:S01]  /*05f0*/  LDG.E.128 R24, desc[UR6][R24.64] ;  /* 0x0000000618187981 */ /* 0x000f22000c1e1d00 */
[----:B-1----:R-:W-:-:S04]  /*0600*/  IMAD.WIDE.U32 R28, R79, 0x10, R32 ;  /* 0x000000104f1c7825 */ /* 0x002fc800078e0020 */
[----:B------:R-:W-:Y:S02]  /*0610*/  IMAD.WIDE.U32 R32, R77, 0x10, R32 ;  /* 0x000000104d207825 */ /* 0x000fe400078e0020 */
[----:B------:R-:W4:Y:S04]  /*0620*/  LDG.E.128 R28, desc[UR6][R28.64] ;  /* 0x000000061c1c7981 */ /* 0x000f28000c1e1d00 */
[----:B------:R-:W4:Y:S01]  /*0630*/  LDG.E.128 R32, desc[UR6][R32.64] ;  /* 0x0000000620207981 */ /* 0x000f22000c1e1d00 */
[----:B--2---:R-:W-:-:S04]  /*0640*/  IMAD.WIDE.U32 R36, R79, 0x8, R2 ;  /* 0x000000084f247825 */ /* 0x004fc800078e0002 */
[----:B------:R-:W-:Y:S02]  /*0650*/  IMAD.WIDE.U32 R2, R77, 0x8, R2 ;  /* 0x000000084d027825 */ /* 0x000fe400078e0002 */
[----:B------:R-:W5:Y:S04]  /*0660*/  LDG.E.64 R36, desc[UR6][R36.64] ;  /* 0x0000000624247981 */ /* 0x000f68000c1e1b00 */
[----:B------:R-:W5:Y:S01]  /*0670*/  LDG.E.64 R2, desc[UR6][R2.64] ;  /* 0x0000000602027981 */ /* 0x000f62000c1e1b00 */
[----:B------:R-:W-:Y:S02]  /*0680*/  SHF.L.U32 R120, R102, 0x10, RZ ;  /* 0x0000001066787819 */ /* 0x000fe400000006ff */
[----:B------:R-:W-:Y:S02]  /*0690*/  SHF.L.U32 R106, R103, 0x10, RZ ;  /* 0x00000010676a7819 */ /* 0x000fe400000006ff */
[----:B------:R-:W-:-:S02]  /*06a0*/  SHF.L.U32 R129, R105, 0x10, RZ ;  /* 0x0000001069817819 */ /* 0x000fc400000006ff */
[----:B------:R-:W-:Y:S02]  /*06b0*/  SHF.L.U32 R133, R104, 0x10, RZ ;  /* 0x0000001068857819 */ /* 0x000fe400000006ff */
[C---:B---3--:R-:W-:Y:S02]  /*06c0*/  PRMT R80, R20.reuse, 0x7632, R80 ;  /* 0x0000763214507816 */ /* 0x048fe40000000050 */
[----:B------:R-:W-:Y:S02]  /*06d0*/  SHF.L.U32 R81, R20, 0x10, RZ ;  /* 0x0000001014517819 */ /* 0x000fe400000006ff */
[C---:B------:R-:W-:Y:S02]  /*06e0*/  PRMT R82, R22.reuse, 0x7632, R82 ;  /* 0x0000763216527816 */ /* 0x040fe40000000052 */
[----:B------:R-:W-:Y:S01]  /*06f0*/  SHF.L.U32 R85, R22, 0x10, RZ ;  /* 0x0000001016557819 */ /* 0x000fe200000006ff */
[----:B------:R-:W-:Y:S01]  /*0700*/  FADD.FTZ R81, -R0, R81 ;  /* 0x0000005100517221 */ /* 0x000fe20000010100 */
[----:B----4-:R-:W-:-:S02]  /*0710*/  PRMT R84, R24, 0x7632, R84 ;  /* 0x0000763218547816 */ /* 0x010fc40000000054 */
[----:B------:R-:W-:Y:S01]  /*0720*/  SHF.L.U32 R87, R24, 0x10, RZ ;  /* 0x0000001018577819 */ /* 0x000fe200000006ff */
[----:B------:R-:W-:Y:S01]  /*0730*/  FADD.FTZ R85, -R0, R85 ;  /* 0x0000005500557221 */ /* 0x000fe20000010100 */
[C---:B------:R-:W-:Y:S02]  /*0740*/  PRMT R86, R26.reuse, 0x7632, R86 ;  /* 0x000076321a567816 */ /* 0x040fe40000000056 */
[----:B------:R-:W-:Y:S01]  /*0750*/  SHF.L.U32 R89, R26, 0x10, RZ ;  /* 0x000000101a597819 */ /* 0x000fe200000006ff */
[----:B------:R-:W-:Y:S01]  /*0760*/  FADD.FTZ R91, -R0, R87 ;  /* 0x00000057005b7221 */ /* 0x000fe20000010100 */
[----:B------:R-:W-:Y:S01]  /*0770*/  PRMT R20, R21, 0x7632, R20 ;  /* 0x0000763215147816 */ /* 0x000fe20000000014 */
[----:B-----5:R-:W-:Y:S01]  /*0780*/  FMUL.FTZ R88, R78, R85 ;  /* 0x000000554e587220 */ /* 0x020fe20000410000 */
[----:B------:R-:W-:Y:S01]  /*0790*/  PRMT R22, R23, 0x7632, R22 ;  /* 0x0000763217167816 */ /* 0x000fe20000000016 */
[----:B------:R-:W-:Y:S01]  /*07a0*/  FADD.FTZ R135, -R0, R89 ;  /* 0x0000005900877221 */ /* 0x000fe20000010100 */
[----:B------:R-:W-:-:S02]  /*07b0*/  PRMT R24, R25, 0x7632, R24 ;  /* 0x0000763219187816 */ /* 0x000fc40000000018 */
[----:B------:R-:W-:Y:S02]  /*07c0*/  PRMT R26, R27, 0x7632, R26 ;  /* 0x000076321b1a7816 */ /* 0x000fe4000000001a */
[----:B------:R-:W-:Y:S02]  /*07d0*/  SHF.L.U32 R83, R21, 0x10, RZ ;  /* 0x0000001015537819 */ /* 0x000fe400000006ff */
[----:B------:R-:W-:Y:S02]  /*07e0*/  SHF.L.U32 R23, R23, 0x10, RZ ;  /* 0x0000001017177819 */ /* 0x000fe400000006ff */
[----:B------:R-:W-:Y:S01]  /*07f0*/  SHF.L.U32 R25, R25, 0x10, RZ ;  /* 0x0000001019197819 */ /* 0x000fe200000006ff */
[C---:B------:R-:W-:Y:S01]  /*0800*/  FADD.FTZ R83, -R0.reuse, R83 ;  /* 0x0000005300537221 */ /* 0x040fe20000010100 */
        /* <DEDUP_REMOVED lines=18> */
[----:B------:R-:W-:Y:S01]  /*0930*/  PRMT R97, R28, 0x7632, R97 ;  /* 0x000076321c617816 */ /* 0x000fe20000000061 */
[----:B------:R-:W-:Y:S01]  /*0940*/  FADD.FTZ R121, -R0, R121 ;  /* 0x0000007900797221 */ /* 0x000fe20000010100 */
[----:B------:R-:W-:Y:S01]  /*0950*/  SHF.L.U32 R21, R28, 0x10, RZ ;  /* 0x000000101c157819 */ /* 0x000fe200000006ff */
[----:B------:R-:W-:Y:S01]  /*0960*/  FADD.FTZ R119, -R0, R119 ;  /* 0x0000007700777221 */ /* 0x000fe20000010100 */
[----:B------:R-:W-:Y:S01]  /*0970*/  SHF.L.U32 R0, R4, 0x10, RZ ;  /* 0x0000001004007819 */ /* 0x000fe200000006ff */
[C---:B------:R-:W-:Y:S01]  /*0980*/  FMUL.FTZ R82, R78.reuse, R91 ;  /* 0x0000005b4e527220 */ /* 0x040fe20000410000 */
[C---:B------:R-:W-:Y:S01]  /*0990*/  PRMT R95, R29.reuse, 0x7632, R95 ;  /* 0x000076321d5f7816 */ /* 0x040fe2000000005f */
[----:B------:R-:W-:Y:S01]  /*09a0*/  FMUL.FTZ R86, R78, R127 ;  /* 0x0000007f4e567220 */ /* 0x000fe20000410000 */
[----:B------:R-:W-:Y:S01]  /*09b0*/  SHF.L.U32 R20, R29, 0x10, RZ ;  /* 0x000000101d147819 */ /* 0x000fe200000006ff */
[----:B------:R-:W-:Y:S01]  /*09c0*/  FMUL.FTZ R87, R0, R21 ;  /* 0x0000001500577220 */ /* 0x000fe20000410000 */
[----:B------:R-:W-:Y:S01]  /*09d0*/  SHF.L.U32 R28, R101, 0x10, RZ ;  /* 0x00000010651c7819 */ /* 0x000fe200000006ff */
[C---:B------:R-:W-:Y:S01]  /*09e0*/  FMUL.FTZ R0, R78.reuse, R81 ;  /* 0x000000514e007220 */ /* 0x040fe20000410000 */
[----:B------:R-:W-:Y:S01]  /*09f0*/  SHF.L.U32 R97, R97, 0x10, RZ ;  /* 0x0000001061617819 */ /* 0x000fe200000006ff */
[C---:B------:R-:W-:Y:S01]  /*0a00*/  FMUL.FTZ R90, R78.reuse, R83 ;  /* 0x000000534e5a7220 */ /* 0x040fe20000410000 */
[----:B------:R-:W-:Y:S01]  /*0a10*/  SHF.L.U32 R110, R33, 0x10, RZ ;  /* 0x00000010216e7819 */ /* 0x000fe200000006ff */
[----:B------:R-:W-:Y:S01]  /*0a20*/  FMUL.FTZ R92, R78, R125 ;  /* 0x0000007d4e5c7220 */ /* 0x000fe20000410000 */
[----:B------:R-:W-:Y:S01]  /*0a30*/  SHF.L.U32 R29, R57, 0x10, RZ ;  /* 0x00000010391d7819 */ /* 0x000fe200000006ff */
[----:B------:R-:W-:Y:S01]  /*0a40*/  FMUL.FTZ R91, R28, R97 ;  /* 0x000000611c5b7220 */ /* 0x000fe20000410000 */
[----:B------:R-:W-:Y:S01]  /*0a50*/  PRMT R118, R33, 0x7632, R118 ;  /* 0x0000763221767816 */ /* 0x000fe20000000076 */
[----:B------:R-:W-:Y:S01]  /*0a60*/  FADD.FTZ R28, RZ, R87 ;  /* 0x00000057ff1c7221 */ /* 0x000fe20000010000 */
[----:B------:R-:W-:Y:S01]  /*0a70*/  SHF.L.U32 R33, R5, 0x10, RZ ;  /* 0x0000001005217819 */ /* 0x000fe200000006ff */
[----:B------:R-:W-:Y:S01]  /*0a80*/  FMUL.FTZ R26, R29, R110 ;  /* 0x0000006e1d1a7220 */ /* 0x000fe20000410000 */
[----:B------:R-:W-:Y:S01]  /*0a90*/  FFMA.FTZ R29, R0, R87, RZ ;  /* 0x00000057001d7223 */ /* 0x000fe200000100ff */
[----:B------:R-:W-:Y:S01]  /*0aa0*/  PRMT R111, R30, 0x7632, R111 ;  /* 0x000076321e6f7816 */ /* 0x000fe2000000006f */
[----:B------:R-:W-:Y:S01]  /*0ab0*/  FADD.FTZ R28, R28, R91 ;  /* 0x0000005b1c1c7221 */ /* 0x000fe20000010000 */
[----:B------:R-:W-:Y:S01]  /*0ac0*/  SHF.L.U32 R80, R30, 0x10, RZ ;  /* 0x000000101e507819 */ /* 0x000fe200000006ff */
[----:B------:R-:W-:Y:S01]  /*0ad0*/  FMUL.FTZ R33, R33, R20 ;  /* 0x0000001421217220 */ /* 0x000fe20000410000 */
[----:B------:R-:W-:Y:S01]  /*0ae0*/  PRMT R112, R31, 0x7632, R112 ;  /* 0x000076321f707816 */ /* 0x000fe20000000070 */
[----:B------:R-:W-:Y:S01]  /*0af0*/  FFMA.FTZ R29, R86, R91, R29 ;  /* 0x0000005b561d7223 */ /* 0x000fe2000001001d */
[----:B------:R-:W-:Y:S01]  /*0b00*/  SHF.L.U32 R30, R100, 0x10, RZ ;  /* 0x00000010641e7819 */ /* 0x000fe200000006ff */
[----:B------:R-:W-:Y:S01]  /*0b10*/  FADD.FTZ R94, R28, R33 ;  /* 0x000000211c5e7221 */ /* 0x000fe20000010000 */
[----:B------:R-:W-:Y:S01]  /*0b20*/  SHF.L.U32 R95, R95, 0x10, RZ ;  /* 0x000000105f5f7819 */ /* 0x000fe200000006ff */
[----:B------:R-:W-:Y:S01]  /*0b30*/  FFMA.FTZ R29, R90, R33, R29 ;  /* 0x000000215a1d7223 */ /* 0x000fe2000001001d */
[----:B------:R-:W-:Y:S01]  /*0b40*/  SHF.L.U32 R89, R32, 0x10, RZ ;  /* 0x0000001020597819 */ /* 0x000fe200000006ff */
[----:B------:R-:W-:Y:S01]  /*0b50*/  FMUL.FTZ R108, R78, R123 ;  /* 0x0000007b4e6c7220 */ /* 0x000fe20000410000 */
[C---:B------:R-:W-:Y:S01]  /*0b60*/  PRMT R117, R35.reuse, 0x7632, R117 ;  /* 0x0000763223757816 */ /* 0x040fe20000000075 */
[----:B------:R-:W-:Y:S01]  /*0b70*/  FMUL.FTZ R81, R30, R95 ;  /* 0x0000005f1e517220 */ /* 0x000fe20000410000 */
[----:B------:R-:W-:Y:S01]  /*0b80*/  SHF.L.U32 R113, R35, 0x10, RZ ;  /* 0x0000001023717819 */ /* 0x000fe200000006ff */
[----:B------:R-:W-:Y:S01]  /*0b90*/  FMUL.FTZ R93, R78, R93 ;  /* 0x0000005d4e5d7220 */ /* 0x000fe20000410000 */
[----:B------:R-:W-:Y:S01]  /*0ba0*/  SHF.L.U32 R24, R56, 0x10, RZ ;  /* 0x0000001038187819 */ /* 0x000fe200000006ff */
[----:B------:R-:W-:Y:S01]  /*0bb0*/  FADD.FTZ R94, R94, R81 ;  /* 0x000000515e5e7221 */ /* 0x000fe20000010000 */
[----:B------:R-:W-:Y:S01]  /*0bc0*/  PRMT R115, R34, 0x7632, R115 ;  /* 0x0000763222737816 */ /* 0x000fe20000000073 */
[----:B------:R-:W-:Y:S01]  /*0bd0*/  FMUL.FTZ R109, R78, R109 ;  /* 0x0000006d4e6d7220 */ /* 0x000fe20000410000 */
        /* <DEDUP_REMOVED lines=20> */
[----:B------:R-:W-:Y:S01]  /*0d20*/  FFMA.FTZ R31, R92, R81, R29 ;  /* 0x000000515c1f7223 */ /* 0x000fe2000001001d */
[----:B------:R-:W-:Y:S01]  /*0d30*/  FADD.FTZ R94, R94, R23 ;  /* 0x000000175e5e7221 */ /* 0x000fe20000010000 */
[----:B------:R-:W-:Y:S01]  /*0d40*/  FMUL.FTZ R22, R25, R84 ;  /* 0x0000005419167220 */ /* 0x000fe20000410000 */
[----:B------:R-:W-:Y:S01]  /*0d50*/  PRMT R116, R32, 0x7632, R116 ;  /* 0x0000763220747816 */ /* 0x000fe20000000074 */
[----:B------:R-:W-:Y:S01]  /*0d60*/  FFMA.FTZ R123, R88, R23, R31 ;  /* 0x00000017587b7223 */ /* 0x000fe2000001001f */
[----:B------:R-:W-:Y:S01]  /*0d70*/  FADD.FTZ R125, R94, R35 ;  /* 0x000000235e7d7221 */ /* 0x000fe20000010000 */
[----:B------:R-:W-:Y:S01]  /*0d80*/  FMUL.FTZ R31, R120, R117 ;  /* 0x00000075781f7220 */ /* 0x000fe20000410000 */
[----:B------:R-:W-:Y:S01]  /*0d90*/  SHF.L.U32 R115, R115, 0x10, RZ ;  /* 0x0000001073737819 */ /* 0x000fe200000006ff */
[----:B------:R-:W-:Y:S01]  /*0da0*/  FFMA.FTZ R94, R108, R35, R123 ;  /* 0x000000236c5e7223 */ /* 0x000fe2000001007b */
[----:B------:R-:W-:Y:S01]  /*0db0*/  FADD.FTZ R125, R125, R22 ;  /* 0x000000167d7d7221 */ /* 0x000fe20000010000 */
[----:B------:R-:W-:Y:S01]  /*0dc0*/  SHF.L.U32 R116, R116, 0x10, RZ ;  /* 0x0000001074747819 */ /* 0x000fe200000006ff */
[----:B------:R-:W-:Y:S01]  /*0dd0*/  FMUL.FTZ R127, R90, R20 ;  /* 0x000000145a7f7220 */ /* 0x000fe20000410000 */
[----:B------:R-:W-:Y:S01]  /*0de0*/  FFMA.FTZ R120, R93, R22, R94 ;  /* 0x000000165d787223 */ /* 0x000fe2000001005e */
[----:B------:R-:W-:Y:S01]  /*0df0*/  FMUL.FTZ R94, R78, R119 ;  /* 0x000000774e5e7220 */ /* 0x000fe20000410000 */
[----:B------:R-:W-:Y:S01]  /*0e00*/  FADD.FTZ R122, R125, R34 ;  /* 0x000000227d7a7221 */ /* 0x000fe20000010000 */
[----:B------:R-:W-:Y:S01]  /*0e10*/  FMUL.FTZ R29, R106, R115 ;  /* 0x000000736a1d7220 */ /* 0x000fe20000410000 */
[----:B------:R-:W-:Y:S01]  /*0e20*/  FFMA.FTZ R119, R109, R34, R120 ;  /* 0x000000226d777223 */ /* 0x000fe20000010078 */
[----:B------:R-:W-:Y:S01]  /*0e30*/  FMUL.FTZ R106, R78, R121 ;  /* 0x000000794e6a7220 */ /* 0x000fe20000410000 */
[----:B------:R-:W-:Y:S01]  /*0e40*/  FMUL.FTZ R30, R129, R116 ;  /* 0x00000074811e7220 */ /* 0x000fe20000410000 */
        /* <DEDUP_REMOVED lines=30> */
[----:B------:R-:W-:Y:S01]  /*1030*/  FMUL.FTZ R119, R107, R118 ;  /* 0x000000766b777220 */ /* 0x000fe20000410000 */
[----:B------:R-:W-:Y:S01]  /*1040*/  FMUL.FTZ R135, R106, R115 ;  /* 0x000000736a877220 */ /* 0x000fe20000410000 */
[----:B------:R-:W-:Y:S01]  /*1050*/  FMUL.FTZ R137, R94, R117 ;  /* 0x000000755e897220 */ /* 0x000fe20000410000 */
[----:B------:R-:W-:Y:S01]  /*1060*/  FADD.FTZ R123, R130, R31 ;  /* 0x0000001f827b7221 */ /* 0x000fe20000010000 */
[----:B------:R-:W-:Y:S01]  /*1070*/  FFMA.FTZ R125, R94, R31, R125 ;  /* 0x0000001f5e7d7223 */ /* 0x000fe2000001007d */
[----:B------:R-:W-:Y:S06]  /*1080*/  BRA `(.L_x_374) ;  /* 0x0000000800d47947 */ /* 0x000fec0003800000 */
.L_x_373:
        /* <DEDUP_REMOVED lines=13> */
[----:B-1----:R-:W-:-:S04]  /*1160*/  IMAD.WIDE.U32 R8, R79, 0x10, R12 ;  /* 0x000000104f087825 */ /* 0x002fc800078e000c */
[----:B------:R-:W-:Y:S02]  /*1170*/  IMAD.WIDE.U32 R12, R77, 0x10, R12 ;  /* 0x000000104d0c7825 */ /* 0x000fe400078e000c */
[----:B------:R-:W5:Y:S04]  /*1180*/  LDG.E.128 R8, desc[UR6][R8.64] ;  /* 0x0000000608087981 */ /* 0x000f68000c1e1d00 */
[----:B------:R-:W5:Y:S01]  /*1190*/  LDG.E.128 R12, desc[UR6][R12.64] ;  /* 0x000000060c0c7981 */ /* 0x000f62000c1e1d00 */
[----:B0-----:R-:W-:-:S04]  /*11a0*/  IMAD.WIDE.U32 R36, R79, 0x8, R2 ;  /* 0x000000084f247825 */ /* 0x001fc800078e0002 */
[----:B------:R-:W-:Y:S02]  /*11b0*/  IMAD.WIDE.U32 R2, R77, 0x8, R2 ;  /* 0x000000084d027825 */ /* 0x000fe400078e0002 */
[----:B------:R-:W5:Y:S04]  /*11c0*/  LDG.E.64 R36, desc[UR6][R36.64] ;  /* 0x0000000624247981 */ /* 0x000f68000c1e1b00 */
[----:B------:R-:W5:Y:S01]  /*11d0*/  LDG.E.64 R2, desc[UR6][R2.64] ;  /* 0x0000000602027981 */ /* 0x000f62000c1e1b00 */
[----:B------:R-:W-:Y:S02]  /*11e0*/  SHF.L.U32 R120, R102, 0x10, RZ ;  /* 0x0000001066787819 */ /* 0x000fe400000006ff */
[----:B------:R-:W-:Y:S02]  /*11f0*/  SHF.L.U32 R106, R103, 0x10, RZ ;  /* 0x00000010676a7819 */ /* 0x000fe400000006ff */
[----:B------:R-:W-:-:S02]  /*1200*/  SHF.L.U32 R129, R105, 0x10, RZ ;  /* 0x0000001069817819 */ /* 0x000fc400000006ff */
[----:B------:R-:W-:Y:S02]  /*1210*/  SHF.L.U32 R133, R104, 0x10, RZ ;  /* 0x0000001068857819 */ /* 0x000fe400000006ff */
[C---:B--2---:R-:W-:Y:S02]  /*1220*/  PRMT R80, R20.reuse, 0x7632, R80 ;  /* 0x0000763214507816 */ /* 0x044fe40000000050 */
[----:B------:R-:W-:Y:S02]  /*1230*/  SHF.L.U32 R81, R20, 0x10, RZ ;  /* 0x0000001014517819 */ /* 0x000fe400000006ff */
[C---:B------:R-:W-:Y:S02]  /*1240*/  PRMT R82, R22.reuse, 0x7632, R82 ;  /* 0x0000763216527816 */ /* 0x040fe40000000052 */
[----:B------:R-:W-:Y:S02]  /*1250*/  SHF.L.U32 R85, R22, 0x10, RZ ;  /* 0x0000001016557819 */ /* 0x000fe400000006ff */
[----:B---3--:R-:W-:-:S02]  /*1260*/  PRMT R84, R24, 0x7632, R84 ;  /* 0x0000763218547816 */ /* 0x008fc40000000054 */
[----:B------:R-:W-:Y:S02]  /*1270*/  SHF.L.U32 R87, R24, 0x10, RZ ;  /* 0x0000001018577819 */ /* 0x000fe400000006ff */
[C---:B------:R-:W-:Y:S02]  /*1280*/  PRMT R86, R26.reuse, 0x7632, R86 ;  /* 0x000076321a567816 */ /* 0x040fe40000000056 */
[----:B------:R-:W-:Y:S02]  /*1290*/  SHF.L.U32 R89, R26, 0x10, RZ ;  /* 0x000000101a597819 */ /* 0x000fe400000006ff */
[----:B------:R-:W-:Y:S02]  /*12a0*/  PRMT R20, R21, 0x7632, R20 ;  /* 0x0000763215147816 */ /* 0x000fe40000000014 */
[----:B------:R-:W-:Y:S02]  /*12b0*/  PRMT R22, R23, 0x7632, R22 ;  /* 0x0000763217167816 */ /* 0x000fe40000000016 */
[----:B------:R-:W-:-:S02]  /*12c0*/  PRMT R24, R25, 0x7632, R24 ;  /* 0x0000763219187816 */ /* 0x000fc40000000018 */
[----:B------:R-:W-:Y:S02]  /*12d0*/  PRMT R26, R27, 0x7632, R26 ;  /* 0x000076321b1a7816 */ /* 0x000fe4000000001a */
[----:B------:R-:W-:Y:S02]  /*12e0*/  SHF.L.U32 R83, R21, 0x10, RZ ;  /* 0x0000001015537819 */ /* 0x000fe400000006ff */
[----:B------:R-:W-:Y:S02]  /*12f0*/  SHF.L.U32 R23, R23, 0x10, RZ ;  /* 0x0000001017177819 */ /* 0x000fe400000006ff */
[----:B------:R-:W-:Y:S02]  /*1300*/  SHF.L.U32 R25, R25, 0x10, RZ ;  /* 0x0000001019197819 */ /* 0x000fe400000006ff */
[----:B------:R-:W-:Y:S02]  /*1310*/  SHF.L.U32 R27, R27, 0x10, RZ ;  /* 0x000000101b1b7819 */ /* 0x000fe400000006ff */
[----:B------:R-:W-:-:S02]  /*1320*/  SHF.L.U32 R21, R80, 0x10, RZ ;  /* 0x0000001050157819 */ /* 0x000fc400000006ff */
[----:B------:R-:W-:Y:S02]  /*1330*/  SHF.L.U32 R125, R20, 0x10, RZ ;  /* 0x00000010147d7819 */ /* 0x000fe400000006ff */
[----:B------:R-:W-:Y:S02]  /*1340*/  SHF.L.U32 R123, R82, 0x10, RZ ;  /* 0x00000010527b7819 */ /* 0x000fe400000006ff */
[----:B------:R-:W-:Y:S02]  /*1350*/  SHF.L.U32 R109, R22, 0x10, RZ ;  /* 0x00000010166d7819 */ /* 0x000fe400000006ff */
[----:B------:R-:W-:Y:S02]  /*1360*/  SHF.L.U32 R99, R84, 0x10, RZ ;  /* 0x0000001054637819 */ /* 0x000fe400000006ff */
[----:B------:R-:W-:Y:S02]  /*1370*/  SHF.L.U32 R107, R24, 0x10, RZ ;  /* 0x00000010186b7819 */ /* 0x000fe400000006ff */
[----:B------:R-:W-:-:S02]  /*1380*/  SHF.L.U32 R121, R86, 0x10, RZ ;  /* 0x0000001056797819 */ /* 0x000fc400000006ff */
[----:B------:R-:W-:Y:S01]  /*1390*/  SHF.L.U32 R119, R26, 0x10, RZ ;  /* 0x000000101a777819 */ /* 0x000fe200000006ff */
[C---:B------:R-:W-:Y:S01]  /*13a0*/  FADD.FTZ R81, -R0.reuse, R81 ;  /* 0x0000005100517221 */ /* 0x040fe20000010100 */
        /* <DEDUP_REMOVED lines=14> */
[----:B------:R-:W-:Y:S01]  /*1490*/  FADD.FTZ R119, -R0, R119 ;  /* 0x0000007700777221 */ /* 0x000fe20000010100 */
[----:B----4-:R-:W-:-:S02]  /*14a0*/  PRMT R97, R28, 0x7632, R97 ;  /* 0x000076321c617816 */ /* 0x010fc40000000061 */
[----:B------:R-:W-:Y:S02]  /*14b0*/  SHF.L.U32 R21, R28, 0x10, RZ ;  /* 0x000000101c157819 */ /* 0x000fe400000006ff */
[----:B------:R-:W-:Y:S02]  /*14c0*/  SHF.L.U32 R0, R4, 0x10, RZ ;  /* 0x0000001004007819 */ /* 0x000fe400000006ff */
[C---:B------:R-:W-:Y:S02]  /*14d0*/  PRMT R95, R29.reuse, 0x7632, R95 ;  /* 0x000076321d5f7816 */ /* 0x040fe4000000005f */
[----:B------:R-:W-:Y:S02]  /*14e0*/  SHF.L.U32 R20, R29, 0x10, RZ ;  /* 0x000000101d147819 */ /* 0x000fe400000006ff */
[----:B------:R-:W-:Y:S02]  /*14f0*/  SHF.L.U32 R28, R101, 0x10, RZ ;  /* 0x00000010651c7819 */ /* 0x000fe400000006ff */
[----:B------:R-:W-:Y:S01]  /*1500*/  SHF.L.U32 R97, R97, 0x10, RZ ;  /* 0x0000001061617819 */ /* 0x000fe200000006ff */
[----:B------:R-:W-:Y:S01]  /*1510*/  FMUL.FTZ R87, R0, R21 ;  /* 0x0000001500577220 */ /* 0x000fe20000410000 */
[----:B------:R-:W-:-:S02]  /*1520*/  SHF.L.U32 R110, R33, 0x10, RZ ;  /* 0x00000010216e7819 */ /* 0x000fc400000006ff */
[----:B------:R-:W-:Y:S01]  /*1530*/  SHF.L.U32 R29, R57, 0x10, RZ ;  /* 0x00000010391d7819 */ /* 0x000fe200000006ff */
[C---:B-----5:R-:W-:Y:S01]  /*1540*/  FMUL.FTZ R0, R78.reuse, R81 ;  /* 0x000000514e007220 */ /* 0x060fe20000410000 */
[----:B------:R-:W-:Y:S01]  /*1550*/  PRMT R118, R33, 0x7632, R118 ;  /* 0x0000763221767816 */ /* 0x000fe20000000076 */
[----:B------:R-:W-:Y:S01]  /*1560*/  FMUL.FTZ R82, R78, R91 ;  /* 0x0000005b4e527220 */ /* 0x000fe20000410000 */
[----:B------:R-:W-:Y:S01]  /*1570*/  SHF.L.U32 R33, R5, 0x10, RZ ;  /* 0x0000001005217819 */ /* 0x000fe200000006ff */
[----:B------:R-:W-:Y:S01]  /*1580*/  FMUL.FTZ R91, R28, R97 ;  /* 0x000000611c5b7220 */ /* 0x000fe20000410000 */
[----:B------:R-:W-:Y:S01]  /*1590*/  FMUL.FTZ R26, R29, R110 ;  /* 0x0000006e1d1a7220 */ /* 0x000fe20000410000 */
[----:B------:R-:W-:Y:S01]  /*15a0*/  FADD.FTZ R28, RZ, R87 ;  /* 0x00000057ff1c7221 */ /* 0x000fe20000010000 */
[----:B------:R-:W-:Y:S01]  /*15b0*/  FMUL.FTZ R86, R78, R127 ;  /* 0x0000007f4e567220 */ /* 0x000fe20000410000 */
[----:B------:R-:W-:Y:S01]  /*15c0*/  FFMA.FTZ R29, R0, R87, RZ ;  /* 0x00000057001d7223 */ /* 0x000fe200000100ff */
[----:B------:R-:W-:-:S02]  /*15d0*/  PRMT R111, R30, 0x7632, R111 ;  /* 0x000076321e6f7816 */ /* 0x000fc4000000006f */
[----:B------:R-:W-:Y:S01]  /*15e0*/  SHF.L.U32 R80, R30, 0x10, RZ ;  /* 0x000000101e507819 */ /* 0x000fe200000006ff */
[----:B------:R-:W-:Y:S01]  /*15f0*/  FMUL.FTZ R33, R33, R20 ;  /* 0x0000001421217220 */ /* 0x000fe20000410000 */
[----:B------:R-:W-:Y:S01]  /*1600*/  PRMT R112, R31, 0x7632, R112 ;  /* 0x000076321f707816 */ /* 0x000fe20000000070 */
[----:B------:R-:W-:Y:S01]  /*1610*/  FADD.FTZ R28, R28, R91 ;  /* 0x0000005b1c1c7221 */ /* 0x000fe20000010000 */
[----:B------:R-:W-:Y:S02]  /*1620*/  SHF.L.U32 R30, R100, 0x10, RZ ;  /* 0x00000010641e7819 */ /* 0x000fe400000006ff */
[----:B------:R-:W-:Y:S01]  /*1630*/  SHF.L.U32 R95, R95, 0x10, RZ ;  /* 0x000000105f5f7819 */ /* 0x000fe200000006ff */
[----:B------:R-:W-:Y:S01]  /*1640*/  FMUL.FTZ R90, R78, R83 ;  /* 0x000000534e5a7220 */ /* 0x000fe20000410000 */
[----:B------:R-:W-:Y:S01]  /*1650*/  SHF.L.U32 R89, R32, 0x10, RZ ;  /* 0x0000001020597819 */ /* 0x000fe200000006ff */
[----:B------:R-:W-:Y:S01]  /*1660*/  FFMA.FTZ R29, R86, R91, R29 ;  /* 0x0000005b561d7223 */ /* 0x000fe2000001001d */
[----:B------:R-:W-:-:S02]  /*1670*/  PRMT R117, R35, 0x7632, R117 ;  /* 0x0000763223757816 */ /* 0x000fc40000000075 */
[----:B------:R-:W-:Y:S02]  /*1680*/  SHF.L.U32 R113, R35, 0x10, RZ ;  /* 0x0000001023717819 */ /* 0x000fe400000006ff */
[----:B------:R-:W-:Y:S02]  /*1690*/  SHF.L.U32 R24, R56, 0x10, RZ ;  /* 0x0000001038187819 */ /* 0x000fe400000006ff */
[C---:B------:R-:W-:Y:S02]  /*16a0*/  PRMT R115, R34.reuse, 0x7632, R115 ;  /* 0x0000763222737816 */ /* 0x040fe40000000073 */
[----:B------:R-:W-:Y:S02]  /*16b0*/  SHF.L.U32 R114, R34, 0x10, RZ ;  /* 0x0000001022727819 */ /* 0x000fe400000006ff */
[----:B------:R-:W-:Y:S02]  /*16c0*/  SHF.L.U32 R35, R58, 0x10, RZ ;  /* 0x000000103a237819 */ /* 0x000fe400000006ff */
[----:B------:R-:W-:-:S02]  /*16d0*/  SHF.L.U32 R84, R31, 0x10, RZ ;  /* 0x000000101f547819 */ /* 0x000fc400000006ff */
[----:B------:R-:W-:Y:S02]  /*16e0*/  SHF.L.U32 R34, R98, 0x10, RZ ;  /* 0x0000001062227819 */ /* 0x000fe400000006ff */
[----:B------:R-:W-:Y:S01]  /*16f0*/  SHF.L.U32 R111, R111, 0x10, RZ ;  /* 0x000000106f6f7819 */ /* 0x000fe200000006ff */
[----:B------:R-:W-:Y:S01]  /*1700*/  FMUL.FTZ R81, R30, R95 ;  /* 0x0000005f1e517220 */ /* 0x000fe20000410000 */
[----:B------:R-:W-:Y:S01]  /*1710*/  SHF.L.U32 R23, R6, 0x10, RZ ;  /* 0x0000001006177819 */ /* 0x000fe200000006ff */
[----:B------:R-:W-:Y:S01]  /*1720*/  FADD.FTZ R94, R28, R33 ;  /* 0x000000211c5e7221 */ /* 0x000fe20000010000 */
[----:B------:R-:W-:Y:S02]  /*1730*/  SHF.L.U32 R31, R96, 0x10, RZ ;  /* 0x00000010601f7819 */ /* 0x000fe400000006ff */
[----:B------:R-:W-:Y:S01]  /*1740*/  SHF.L.U32 R112, R112, 0x10, RZ ;  /* 0x0000001070707819 */ /* 0x000fe200000006ff */
[----:B------:R-:W-:Y:S01]  /*1750*/  FMUL.FTZ R27, R24, R89 ;  /* 0x00000059181b7220 */ /* 0x000fe20000410000 */
[----:B------:R-:W-:Y:S01]  /*1760*/  FMUL.FTZ R92, R78, R125 ;  /* 0x0000007d4e5c7220 */ /* 0x000fe20000410000 */
[----:B------:R-:W-:Y:S01]  /*1770*/  FFMA.FTZ R29, R90, R33, R29 ;  /* 0x000000215a1d7223 */ /* 0x000fe2000001001d */
[----:B------:R-:W-:Y:S01]  /*1780*/  FMUL.FTZ R24, R35, R114 ;  /* 0x0000007223187220 */ /* 0x000fe20000410000 */
[----:B------:R-:W-:Y:S01]  /*1790*/  FMUL.FTZ R35, R34, R111 ;  /* 0x0000006f22237220 */ /* 0x000fe20000410000 */
[----:B------:R-:W-:Y:S01]  /*17a0*/  FMUL.FTZ R23, R23, R80 ;  /* 0x0000005017177220 */ /* 0x000fe20000410000 */
[----:B------:R-:W-:Y:S01]  /*17b0*/  FMUL.FTZ R34, R31, R112 ;  /* 0x000000701f227220 */ /* 0x000fe20000410000 */
[----:B------:R-:W-:Y:S01]  /*17c0*/  FADD.FTZ R94, R94, R81 ;  /* 0x000000515e5e7221 */ /* 0x000fe20000010000 */
[----:B------:R-:W-:Y:S01]  /*17d0*/  FMUL.FTZ R88, R78, R85 ;  /* 0x000000554e587220 */ /* 0x000fe20000410000 */
        /* <DEDUP_REMOVED lines=8> */
[----:B------:R-:W-:Y:S01]  /*1860*/  FMUL.FTZ R93, R78, R93 ;  /* 0x0000005d4e5d7220 */ /* 0x000fe20000410000 */
[----:B------:R-:W-:Y:S01]  /*1870*/  FFMA.FTZ R94, R108, R35, R123 ;  /* 0x000000236c5e7223 */ /* 0x000fe2000001007b */
[----:B------:R-:W-:Y:S01]  /*1880*/  PRMT R116, R32, 0x7632, R116 ;  /* 0x0000763220747816 */ /* 0x000fe20000000074 */
[----:B------:R-:W-:Y:S01]  /*1890*/  FMUL.FTZ R31, R120, R117 ;  /* 0x00000075781f7220 */ /* 0x000fe20000410000 */
[C---:B------:R-:W-:Y:S01]  /*18a0*/  FMUL.FTZ R109, R78.reuse, R109 ;  /* 0x0000006d4e6d7220 */ /* 0x040fe20000410000 */
[----:B------:R-:W-:Y:S01]  /*18b0*/  FADD.FTZ R125, R125, R22 ;  /* 0x000000167d7d7221 */ /* 0x000fe20000010000 */
[----:B------:R-:W-:Y:S01]  /*18c0*/  FFMA.FTZ R120, R93, R22, R94 ;  /* 0x000000165d787223 */ /* 0x000fe2000001005e */
[----:B------:R-:W-:Y:S01]  /*18d0*/  SHF.L.U32 R115, R115, 0x10, RZ ;  /* 0x0000001073737819 */ /* 0x000fe200000006ff */
[----:B------:R-:W-:Y:S01]  /*18e0*/  FMUL.FTZ R94, R78, R119 ;  /* 0x000000774e5e7220 */ /* 0x000fe20000410000 */
[----:B------:R-:W-:Y:S01]  /*18f0*/  SHF.L.U32 R116, R116, 0x10, RZ ;  /* 0x0000001074747819 */ /* 0x000fe200000006ff */
[----:B------:R-:W-:Y:S01]  /*1900*/  FADD.FTZ R122, R125, R34 ;  /* 0x000000227d7a7221 */ /* 0x000fe20000010000 */
[----:B------:R-:W-:Y:S01]  /*1910*/  FFMA.FTZ R119, R109, R34, R120 ;  /* 0x000000226d777223 */ /* 0x000fe20000010078 */
[----:B------:R-:W-:Y:S01]  /*1920*/  FMUL.FTZ R29, R106, R115 ;  /* 0x000000736a1d7220 */ /* 0x000fe20000410000 */
[C---:B------:R-:W-:Y:S01]  /*1930*/  FMUL.FTZ R106, R78.reuse, R121 ;  /* 0x000000794e6a7220 */ /* 0x040fe20000410000 */
[----:B------:R-:W-:Y:S01]  /*1940*/  FMUL.FTZ R30, R129, R116 ;  /* 0x00000074811e7220 */ /* 0x000fe20000410000 */
[----:B------:R-:W-:Y:S01]  /*1950*/  FMUL.FTZ R99, R78, R99 ;  /* 0x000000634e637220 */ /* 0x000fe20000410000 */
[----:B------:R-:W-:Y:S01]  /*1960*/  FADD.FTZ R121, R122, R27 ;  /* 0x0000001b7a797221 */ /* 0x000fe20000010000 */
[----:B------:R-:W-:Y:S01]  /*1970*/  FFMA.FTZ R120, R82, R27, R119 ;  /* 0x0000001b52787223 */ /* 0x000fe20000010077 */
[----:B------:R-:W-:Y:S01]  /*1980*/  SHF.L.U32 R118, R118, 0x10, RZ ;  /* 0x0000001076767819 */ /* 0x000fe200000006ff */
[C---:B------:R-:W-:Y:S01]  /*1990*/  FMUL.FTZ R85, R78.reuse, R131 ;  /* 0x000000834e557220 */ /* 0x040fe20000410000 */
[----:B------:R-:W-:Y:S01]  /*19a0*/  FADD.FTZ R121, R121, R30 ;  /* 0x0000001e79797221 */ /* 0x000fe20000010000 */
[----:B------:R-:W-:Y:S01]  /*19b0*/  FFMA.FTZ R124, R99, R30, R120 ;  /* 0x0000001e637c7223 */ /* 0x000fe20000010078 */
[C---:B------:R-:W-:Y:S01]  /*19c0*/  FMUL.FTZ R107, R78.reuse, R107 ;  /* 0x0000006b4e6b7220 */ /* 0x040fe20000410000 */
        /* <DEDUP_REMOVED lines=8> */
[----:B------:R-:W-:Y:S02]  /*1a50*/  FFMA.FTZ R119, R83, R24, R128 ;  /* 0x0000001853777223 */ /* 0x000fe40000010080 */
[----:B------:R-:W-:Y:S01]  /*1a60*/  FMUL.FTZ R25, R32, R113 ;  /* 0x0000007120197220 */ /* 0x000fe20000410000 */
[----:B------:R-:W-:Y:S01]  /*1a70*/  FMUL.FTZ R32, R78, R137 ;  /* 0x000000894e207220 */ /* 0x000fe20000410000 */
[----:B------:R-:W-:Y:S01]  /*1a80*/  FADD.FTZ R130, R130, R29 ;  /* 0x0000001d82827221 */ /* 0x000fe20000010000 */
[----:B------:R-:W-:-:S03]  /*1a90*/  FFMA.FTZ R123, R106, R29, R119 ;  /* 0x0000001d6a7b7223 */ /* 0x000fc60000010077 */
        /* <DEDUP_REMOVED lines=19> */
[----:B------:R-:W-:-:S07]  /*1bd0*/  FFMA.FTZ R125, R94, R31, R125 ;  /* 0x0000001f5e7d7223 */ /* 0x000fce000001007d */
.L_x_374:
[----:B------:R-:W-:Y:S01]  /*1be0*/  UMOV UR5, 0xffffffff ;  /* 0xffffffff00057882 */ /* 0x000fe20000000000 */
[----:B------:R-:W-:Y:S01]  /*1bf0*/  ISETP.NE.U32.AND P1, PT, RZ, UR14, PT ;  /* 0x0000000eff007c0c */ /* 0x000fe2000bf25070 */
        /* <DEDUP_REMOVED lines=26> */
[----:B------:R-:W-:Y:S01]  /*1da0*/  ISETP.NE.AND.EX P1, PT, RZ, UR15, PT, P1 ;  /* 0x0000000fff007c0c */ /* 0x000fe2000bf25310 */
[----:B------:R-:W-:Y:S01]  /*1db0*/  FADD.FTZ R68, R135, R68 ;  /* 0x0000004487447221 */ /* 0x000fe20000010000 */
[----:B------:R-:W-:Y:S01]  /*1dc0*/  FADD.FTZ R69, R126, R69 ;  /* 0x000000457e457221 */ /* 0x000fe20000010000 */
[----:B------:R-:W-:Y:S01]  /*1dd0*/  FADD.FTZ R70, R119, R70 ;  /* 0x0000004677467221 */ /* 0x000fe20000010000 */
[----:B------:R-:W-:Y:S01]  /*1de0*/  FADD.FTZ R71, R122, R71 ;  /* 0x000000477a477221 */ /* 0x000fe20000010000 */
[----:B------:R-:W-:Y:S01]  /*1df0*/  FADD.FTZ R72, R121, R72 ;  /* 0x0000004879487221 */ /* 0x000fe20000010000 */
[----:B------:R-:W-:Y:S01]  /*1e00*/  FADD.FTZ R73, R120, R73 ;  /* 0x0000004978497221 */ /* 0x000fe20000010000 */
        /* <DEDUP_REMOVED lines=19> */
.L_x_395:
[----:B-1----:R-:W-:Y:S01]  /*1f40*/  FADD.FTZ R20, R95, R20 ;  /* 0x000000145f147221 */ /* 0x002fe20000010000 */
[----:B--2---:R-:W-:-:S03]  /*1f50*/  FADD.FTZ R80, R97, R80 ;  /* 0x0000005061507221 */ /* 0x004fc60000010000 */
[----:B------:R-:W-:Y:S01]  /*1f60*/  FMUL.FTZ R20, R20, UR16 ;  /* 0x0000001014147c20 */ /* 0x000fe20008410000 */
[----:B------:R-:W-:-:S04]  /*1f70*/  FMUL.FTZ R89, R80, UR16 ;  /* 0x0000001050597c20 */ /* 0x000fc80008410000 */
[----:B------:R-:W-:Y:S01]  /*1f80*/  FSEL R80, R20, RZ, !P2 ;  /* 0x000000ff14507208 */ /* 0x000fe20005000000 */
[----:B------:R-:W-:Y:S06]  /*1f90*/  @!P1 BRA `(.L_x_376) ;  /* 0x0000001000fc9947 */ /* 0x000fec0003800000 */
[----:B------:R-:W-:Y:S01]  /*1fa0*/  UISETP.NE.U32.AND UP0, UPT, UR18, URZ, UPT ;  /* 0x000000ff1200728c */ /* 0x000fe2000bf05070 */
[----:B------:R-:W-:Y:S02]  /*1fb0*/  PRMT R20, R15, 0x7632, R20 ;  /* 0x000076320f147816 */ /* 0x000fe40000000014 */
[----:B------:R-:W-:Y:S01]  /*1fc0*/  PRMT R21, R14, 0x7632, R21 ;  /* 0x000076320e157816 */ /* 0x000fe20000000015 */
[----:B------:R-:W-:Y:S01]  /*1fd0*/  UISETP.NE.AND.EX UP0, UPT, UR19, URZ, UPT, UP0 ;  /* 0x000000ff1300728c */ /* 0x000fe2000bf05300 */
[----:B0-----:R-:W-:Y:S02]  /*1fe0*/  PRMT R95, R13, 0x7632, R95 ;  /* 0x000076320d5f7816 */ /* 0x001fe4000000005f */
[----:B------:R-:W-:Y:S02]  /*1ff0*/  PRMT R110, R12, 0x7632, R110 ;  /* 0x000076320c6e7816 */ /* 0x000fe4000000006e */
[----:B------:R-:W-:Y:S02]  /*2000*/  PRMT R84, R11, 0x7632, R84 ;  /* 0x000076320b547816 */ /* 0x000fe40000000054 */
[----:B------:R-:W-:-:S02]  /*2010*/  PRMT R112, R10, 0x7632, R112 ;  /* 0x000076320a707816 */ /* 0x000fc40000000070 */
[----:B------:R-:W-:Y:S02]  /*2020*/  PRMT R97, R9, 0x7632, R97 ;  /* 0x0000763209617816 */ /* 0x000fe40000000061 */
[----:B------:R-:W-:Y:S01]  /*2030*/  PRMT R111, R8, 0x7632, R111 ;  /* 0x00007632086f7816 */ /* 0x000fe2000000006f */
[----:B------:R-:W-:Y:S06]  /*2040*/  BRA.U UP0, `(.L_x_377) ;  /* 0x00000009005c7547 */ /* 0x000fec000b800000 */
[C-C-:B------:R-:W-:Y:S01]  /*2050*/  FFMA.FTZ R0, R89.reuse, R0, R80.reuse ;  /* 0x0000000059007223 */ /* 0x140fe20000010050 */
[C-C-:B------:R-:W-:Y:S01]  /*2060*/  FFMA.FTZ R86, R89.reuse, R86, R80.reuse ;  /* 0x0000005659567223 */ /* 0x140fe20000010050 */
[C---:B------:R-:W-:Y:S01]  /*2070*/  FFMA.FTZ R95, R89.reuse, R85, R80 ;  /* 0x00000055595f7223 */ /* 0x040fe20000010050 */
[----:B------:R-:W-:Y:S01]  /*2080*/  SHF.L.U32 R21, R8, 0x10, RZ ;  /* 0x0000001008157819 */ /* 0x000fe200000006ff */
[----:B------:R-:W-:Y:S01]  /*2090*/  FADD.FTZ R87, -R0, R87 ;  /* 0x0000005700577221 */ /* 0x000fe20000010100 */
[----:B------:R-:W-:Y:S01]  /*20a0*/  PRMT R0, R8, 0x7632, R0 ;  /* 0x0000763208007816 */ /* 0x000fe20000000000 */
[----:B------:R-:W-:Y:S01]  /*20b0*/  FADD.FTZ R91, -R86, R91 ;  /* 0x0000005b565b7221 */ /* 0x000fe20000010100 */
[----:B------:R-:W-:Y:S01]  /*20c0*/  LOP3.LUT P3, RZ, R36, 0xff, RZ, 0xc0, !PT ;  /* 0x000000ff24ff7812 */ /* 0x000fe2000786c0ff */
[----:B------:R-:W-:Y:S01]  /*20d0*/  FFMA.FTZ R87, R78, R87, R21 ;  /* 0x000000574e577223 */ /* 0x000fe20000010015 */
[----:B------:R-:W-:Y:S01]  /*20e0*/  SHF.L.U32 R85, R0, 0x10, RZ ;  /* 0x0000001000557819 */ /* 0x000fe200000006ff */
[----:B------:R-:W-:Y:S01]  /*20f0*/  FFMA.FTZ R21, R89, R83, R80 ;  /* 0x0000005359157223 */ /* 0x000fe20000010050 */
[----:B------:R-:W-:Y:S01]  /*2100*/  PRMT R0, R10, 0x7632, R0 ;  /* 0x000076320a007816 */ /* 0x000fe20000000000 */
[-C--:B------:R-:W-:Y:S01]  /*2110*/  FMUL.FTZ R87, R87, R76.reuse ;  /* 0x0000004c57577220 */ /* 0x080fe20000410000 */
[----:B------:R-:W-:Y:S01]  /*2120*/  LOP3.LUT P5, RZ, R36, 0xff00, RZ, 0xc0, !PT ;  /* 0x0000ff0024ff7812 */ /* 0x000fe200078ac0ff */
[----:B------:R-:W-:Y:S01]  /*2130*/  FFMA.FTZ R85, R78, R91, R85 ;  /* 0x0000005b4e557223 */ /* 0x000fe20000010055 */
[--C-:B------:R-:W-:Y:S01]  /*2140*/  FFMA.FTZ R93, R89, R93, R80.reuse ;  /* 0x0000005d595d7223 */ /* 0x100fe20000010050 */
[----:B------:R-:W-:Y:S01]  /*2150*/  FMUL.FTZ R20, R87, UR4 ;  /* 0x0000000457147c20 */ /* 0x000fe20008410000 */
[----:B------:R-:W-:Y:S01]  /*2160*/  ISETP.GE.U32.AND P1, PT, R36, RZ, PT ;  /* 0x000000ff2400720c */ /* 0x000fe20003f26070 */
[----:B------:R-:W-:Y:S01]  /*2170*/  FMUL.FTZ R85, R85, R76 ;  /* 0x0000004c55557220 */ /* 0x000fe20000410000 */
[----:B------:R-:W-:Y:S01]  /*2180*/  FFMA.FTZ R88, R89, R88, R80 ;  /* 0x0000005859587223 */ /* 0x000fe20000010050 */
[----:B------:R-:W-:Y:S01]  /*2190*/  FADD.FTZ R95, -R95, R26 ;  /* 0x0000001a5f5f7221 */ /* 0x000fe20000010100 */
[--C-:B------:R-:W-:Y:S01]  /*21a0*/  FFMA.FTZ R82, R89, R82, R80.reuse ;  /* 0x0000005259527223 */ /* 0x100fe20000010050 */
[----:B------:R-:W-:Y:S01]  /*21b0*/  FMUL.FTZ R83, R85, UR4 ;  /* 0x0000000455537c20 */ /* 0x000fe20008410000 */
[----:B------:R-:W-:Y:S01]  /*21c0*/  SHF.L.U32 R26, R0, 0x10, RZ ;  /* 0x00000010001a7819 */ /* 0x000fe200000006ff */
[C-C-:B------:R-:W-:Y:S01]  /*21d0*/  FFMA.FTZ R90, R89.reuse, R90, R80.reuse ;  /* 0x0000005a595a7223 */ /* 0x140fe20000010050 */
[----:B------:R-:W-:Y:S01]  /*21e0*/  FSEL R20, R20, RZ, P3 ;  /* 0x000000ff14147208 */ /* 0x000fe20001800000 */
[----:B------:R-:W-:Y:S01]  /*21f0*/  FFMA.FTZ R109, R89, R109, R80 ;  /* 0x0000006d596d7223 */ /* 0x000fe20000010050 */
[----:B------:R-:W-:Y:S01]  /*2200*/  FSEL R83, R83, RZ, P5 ;  /* 0x000000ff53537208 */ /* 0x000fe20002800000 */
[----:B------:R-:W-:Y:S01]  /*2210*/  FADD.FTZ R93, -R93, R22 ;  /* 0x000000165d5d7221 */ /* 0x000fe20000010100 */
[----:B------:R-:W-:Y:S01]  /*2220*/  PRMT R0, R11, 0x7632, R0 ;  /* 0x000076320b007816 */ /* 0x000fe20000000000 */
[--C-:B------:R-:W-:Y:S01]  /*2230*/  FFMA.FTZ R108, R89, R108, R80.reuse ;  /* 0x0000006c596c7223 */ /* 0x100fe20000010050 */
[C---:B------:R-:W-:Y:S01]  /*2240*/  LOP3.LUT P4, RZ, R37.reuse, 0xff, RZ, 0xc0, !PT ;  /* 0x000000ff25ff7812 */ /* 0x040fe2000788c0ff */
[----:B------:R-:W-:Y:S01]  /*2250*/  FADD.FTZ R85, -R82, R27 ;  /* 0x0000001b52557221 */ /* 0x000fe20000010100 */
[C---:B------:R-:W-:Y:S01]  /*2260*/  LOP3.LUT P3, RZ, R37.reuse, 0xff00, RZ, 0xc0, !PT ;  /* 0x0000ff0025ff7812 */ /* 0x040fe2000786c0ff */
[----:B------:R-:W-:Y:S01]  /*2270*/  FADD.FTZ R33, -R90, R33 ;  /* 0x000000215a217221 */ /* 0x000fe20000010100 */
[----:B------:R-:W-:Y:S01]  /*2280*/  LOP3.LUT P5, RZ, R37, 0xff0000, RZ, 0xc0, !PT ;  /* 0x00ff000025ff7812 */ /* 0x000fe200078ac0ff */
[----:B------:R-:W-:Y:S01]  /*2290*/  FFMA.FTZ R92, R89, R92, R80 ;  /* 0x0000005c595c7223 */ /* 0x000fe20000010050 */
[----:B------:R-:W-:Y:S01]  /*22a0*/  ISETP.GE.U32.AND.EX P1, PT, R37, 0x1000000, PT, P1 ;  /* 0x010000002500780c */ /* 0x000fe20003f26110 */
        /* <DEDUP_REMOVED lines=8> */
[----:B------:R-:W-:Y:S01]  /*2330*/  FFMA.FTZ R23, R78, R33, R23 ;  /* 0x000000214e177223 */ /* 0x000fe20000010017 */
[----:B------:R-:W-:Y:S01]  /*2340*/  SHF.L.U32 R34, R11, 0x10, RZ ;  /* 0x000000100b227819 */ /* 0x000fe200000006ff */
[----:B------:R-:W-:Y:S01]  /*2350*/  FADD.FTZ R81, -R92, R81 ;  /* 0x000000515c517221 */ /* 0x000fe20000010100 */
[----:B------:R-:W-:Y:S01]  /*2360*/  SHF.L.U32 R0, R12, 0x10, RZ ;  /* 0x000000100c007819 */ /* 0x000fe200000006ff */
[C---:B------:R-:W-:Y:S01]  /*2370*/  FFMA.FTZ R27, R78.reuse, R109, R27 ;  /* 0x0000006d4e1b7223 */ /* 0x040fe2000001001b */
[----:B------:R-:W-:Y:S01]  /*2380*/  SHF.L.U32 R22, R13, 0x10, RZ ;  /* 0x000000100d167819 */ /* 0x000fe200000006ff */
[C---:B------:R-:W-:Y:S01]  /*2390*/  FFMA.FTZ R35, R78.reuse, R35, R26 ;  /* 0x000000234e237223 */ /* 0x040fe2000001001a */
[-C--:B------:R-:W-:Y:S01]  /*23a0*/  FMUL.FTZ R23, R23, R76.reuse ;  /* 0x0000004c17177220 */ /* 0x080fe20000410000 */
[-C--:B------:R-:W-:Y:S01]  /*23b0*/  FMUL.FTZ R37, R37, R76.reuse ;  /* 0x0000004c25257220 */ /* 0x080fe20000410000 */
[C---:B------:R-:W-:Y:S01]  /*23c0*/  FFMA.FTZ R81, R78.reuse, R81, R97 ;  /* 0x000000514e517223 */ /* 0x040fe20000010061 */
[C---:B------:R-:W-:Y:S01]  /*23d0*/  FFMA.FTZ R93, R78.reuse, R93, R34 ;  /* 0x0000005d4e5d7223 */ /* 0x040fe20000010022 */
[C---:B------:R-:W-:Y:S01]  /*23e0*/  FFMA.FTZ R85, R78.reuse, R85, R0 ;  /* 0x000000554e557223 */ /* 0x040fe20000010000 */
[----:B------:R-:W-:Y:S01]  /*23f0*/  FFMA.FTZ R95, R78, R95, R22 ;  /* 0x0000005f4e5f7223 */ /* 0x000fe20000010016 */
[-C--:B------:R-:W-:Y:S01]  /*2400*/  FMUL.FTZ R27, R27, R76.reuse ;  /* 0x0000004c1b1b7220 */ /* 0x080fe20000410000 */
[-C--:B------:R-:W-:Y:S01]  /*2410*/  FMUL.FTZ R35, R35, R76.reuse ;  /* 0x0000004c23237220 */ /* 0x080fe20000410000 */
[----:B------:R-:W-:Y:S01]  /*2420*/  FMUL.FTZ R23, R23, UR4 ;  /* 0x0000000417177c20 */ /* 0x000fe20008410000 */
[----:B------:R-:W-:Y:S01]  /*2430*/  FMUL.FTZ R37, R37, UR4 ;  /* 0x0000000425257c20 */ /* 0x000fe20008410000 */
[C---:B------:R-:W-:Y:S01]  /*2440*/  LOP3.LUT P6, RZ, R36.reuse, 0xff0000, RZ, 0xc0, !PT ;  /* 0x00ff000024ff7812 */ /* 0x040fe200078cc0ff */
[-C--:B------:R-:W-:Y:S01]  /*2450*/  FMUL.FTZ R81, R81, R76.reuse ;  /* 0x0000004c51517220 */ /* 0x080fe20000410000 */
[-C--:B------:R-:W-:Y:S01]  /*2460*/  FMUL.FTZ R93, R93, R76.reuse ;  /* 0x0000004c5d5d7220 */ /* 0x080fe20000410000 */
[-C--:B------:R-:W-:Y:S01]  /*2470*/  FMUL.FTZ R85, R85, R76.reuse ;  /* 0x0000004c55557220 */ /* 0x080fe20000410000 */
[----:B------:R-:W-:Y:S01]  /*2480*/  FMUL.FTZ R95, R95, R76 ;  /* 0x0000004c5f5f7220 */ /* 0x000fe20000410000 */
[----:B------:R-:W-:Y:S01]  /*2490*/  FMUL.FTZ R27, R27, UR4 ;  /* 0x000000041b1b7c20 */ /* 0x000fe20008410000 */
        /* <DEDUP_REMOVED lines=8> */
[----:B------:R-:W-:Y:S01]  /*2520*/  PRMT R0, R15, 0x7632, R0 ;  /* 0x000076320f007816 */ /* 0x000fe20000000000 */
[C-C-:B------:R-:W-:Y:S01]  /*2530*/  FFMA.FTZ R99, R89.reuse, R99, R80.reuse ;  /* 0x0000006359637223 */ /* 0x140fe20000010050 */
[C---:B------:R-:W-:Y:S01]  /*2540*/  LOP3.LUT P6, RZ, R2.reuse, 0xff, RZ, 0xc0, !PT ;  /* 0x000000ff02ff7812 */ /* 0x040fe200078cc0ff */
[C-C-:B------:R-:W-:Y:S01]  /*2550*/  FFMA.FTZ R107, R89.reuse, R107, R80.reuse ;  /* 0x0000006b596b7223 */ /* 0x140fe20000010050 */
[C---:B------:R-:W-:Y:S01]  /*2560*/  LOP3.LUT P4, RZ, R2.reuse, 0xff0000, RZ, 0xc0, !PT ;  /* 0x00ff000002ff7812 */ /* 0x040fe2000788c0ff */
[--C-:B------:R-:W-:Y:S01]  /*2570*/  FFMA.FTZ R106, R89, R106, R80.reuse ;  /* 0x0000006a596a7223 */ /* 0x100fe20000010050 */
[----:B------:R-:W-:Y:S01]  /*2580*/  FSEL R36, R27, RZ, P1 ;  /* 0x000000ff1b247208 */ /* 0x000fe20000800000 */
[C-C-:B------:R-:W-:Y:S01]  /*2590*/  FFMA.FTZ R32, R89.reuse, R32, R80.reuse ;  /* 0x0000002059207223 */ /* 0x140fe20000010050 */
[----:B------:R-:W-:Y:S01]  /*25a0*/  ISETP.GE.U32.AND P1, PT, R2, RZ, PT ;  /* 0x000000ff0200720c */ /* 0x000fe20003f26070 */
[----:B------:R-:W-:Y:S01]  /*25b0*/  FFMA.FTZ R80, R89, R94, R80 ;  /* 0x0000005e59507223 */ /* 0x000fe20000010050 */
[----:B------:R-:W-:Y:S01]  /*25c0*/  FSEL R34, R35, RZ, P3 ;  /* 0x000000ff23227208 */ /* 0x000fe20001800000 */
[----:B------:R-:W-:Y:S01]  /*25d0*/  FADD.FTZ R27, -R21, R24 ;  /* 0x00000018151b7221 */ /* 0x000fe20000010100 */
[----:B------:R-:W-:Y:S01]  /*25e0*/  SHF.L.U32 R35, R0, 0x10, RZ ;  /* 0x0000001000237819 */ /* 0x000fe200000006ff */
[----:B------:R-:W-:Y:S01]  /*25f0*/  FADD.FTZ R107, -R107, R28 ;  /* 0x0000001c6b6b7221 */ /* 0x000fe20000010100 */
[----:B------:R-:W-:Y:S01]  /*2600*/  FSEL R81, R81, RZ, P2 ;  /* 0x000000ff51517208 */ /* 0x000fe20001000000 */
[----:B------:R-:W-:Y:S01]  /*2610*/  FADD.FTZ R33, -R80, R31 ;  /* 0x0000001f50217221 */ /* 0x000fe20000010100 */
[----:B------:R-:W-:Y:S01]  /*2620*/  FSEL R23, R93, RZ, P5 ;  /* 0x000000ff5d177208 */ /* 0x000fe20002800000 */
[----:B------:R-:W-:Y:S01]  /*2630*/  FADD.FTZ R31, -R32, R25 ;  /* 0x00000019201f7221 */ /* 0x000fe20000010100 */
[----:B------:R-:W-:Y:S01]  /*2640*/  FSEL R85, R85, RZ, P6 ;  /* 0x000000ff55557208 */ /* 0x000fe20003000000 */
[----:B------:R-:W-:Y:S01]  /*2650*/  FADD.FTZ R29, -R106, R29 ;  /* 0x0000001d6a1d7221 */ /* 0x000fe20000010100 */
[----:B------:R-:W-:Y:S01]  /*2660*/  FSEL R95, R95, RZ, P4 ;  /* 0x000000ff5f5f7208 */ /* 0x000fe20002000000 */
[----:B------:R-:W-:Y:S01]  /*2670*/  FADD.FTZ R99, -R99, R30 ;  /* 0x0000001e63637221 */ /* 0x000fe20000010100 */
[----:B------:R-:W-:Y:S01]  /*2680*/  PRMT R22, R12, 0x7632, R22 ;  /* 0x000076320c167816 */ /* 0x000fe20000000016 */
[----:B------:R-:W-:Y:S01]  /*2690*/  FFMA.FTZ R33, R78, R33, R35 ;  /* 0x000000214e217223 */ /* 0x000fe20000010023 */
[----:B------:R-:W-:-:S02]  /*26a0*/  PRMT R0, R14, 0x7632, R0 ;  /* 0x000076320e007816 */ /* 0x000fc40000000000 */
[C---:B------:R-:W-:Y:S01]  /*26b0*/  LOP3.LUT P2, RZ, R2.reuse, 0xff00, RZ, 0xc0, !PT ;  /* 0x0000ff0002ff7812 */ /* 0x040fe2000784c0ff */
[----:B------:R-:W-:Y:S01]  /*26c0*/  FMUL.FTZ R33, R33, R76 ;  /* 0x0000004c21217220 */ /* 0x000fe20000410000 */
[----:B------:R-:W-:Y:S02]  /*26d0*/  LOP3.LUT P3, RZ, R2, 0xff000000, RZ, 0xc0, !PT ;  /* 0xff00000002ff7812 */ /* 0x000fe4000786c0ff */
[----:B------:R-:W-:Y:S01]  /*26e0*/  LOP3.LUT P5, RZ, R3, 0xff, RZ, 0xc0, !PT ;  /* 0x000000ff03ff7812 */ /* 0x000fe200078ac0ff */
[----:B------:R-:W-:Y:S01]  /*26f0*/  FMUL.FTZ R33, R33, UR4 ;  /* 0x0000000421217c20 */ /* 0x000fe20008410000 */
[C---:B------:R-:W-:Y:S02]  /*2700*/  LOP3.LUT P6, RZ, R3.reuse, 0xff00, RZ, 0xc0, !PT ;  /* 0x0000ff0003ff7812 */ /* 0x040fe400078cc0ff */
[C---:B------:R-:W-:Y:S02]  /*2710*/  LOP3.LUT P4, RZ, R3.reuse, 0xff0000, RZ, 0xc0, !PT ;  /* 0x00ff000003ff7812 */ /* 0x040fe4000788c0ff */
[----:B------:R-:W-:-:S02]  /*2720*/  ISETP.GE.U32.AND.EX P1, PT, R3, 0x1000000, PT, P1 ;  /* 0x010000000300780c */ /* 0x000fc40003f26110 */
[----:B------:R-:W-:Y:S01]  /*2730*/  PRMT R21, R13, 0x7632, R21 ;  /* 0x000076320d157816 */ /* 0x000fe20000000015 */
[----:B------:R-:W0:Y:S01]  /*2740*/  LDC.64 R2, c[0x0][0x468] ;  /* 0x00011a00ff027b82 */ /* 0x000e220000000a00 */
[----:B------:R-:W-:Y:S02]  /*2750*/  SHF.L.U32 R24, R14, 0x10, RZ ;  /* 0x000000100e187819 */ /* 0x000fe400000006ff */
[----:B------:R-:W-:Y:S02]  /*2760*/  SHF.L.U32 R28, R15, 0x10, RZ ;  /* 0x000000100f1c7819 */ /* 0x000fe400000006ff */
[----:B------:R-:W-:Y:S01]  /*2770*/  SHF.L.U32 R25, R22, 0x10, RZ ;  /* 0x0000001016197819 */ /* 0x000fe200000006ff */
[----:B------:R-:W-:Y:S01]  /*2780*/  FFMA.FTZ R27, R78, R27, R24 ;  /* 0x0000001b4e1b7223 */ /* 0x000fe20000010018 */
[----:B------:R-:W-:Y:S01]  /*2790*/  SHF.L.U32 R0, R0, 0x10, RZ ;  /* 0x0000001000007819 */ /* 0x000fe200000006ff */
[C---:B------:R-:W-:Y:S01]  /*27a0*/  FFMA.FTZ R31, R78.reuse, R31, R28 ;  /* 0x0000001f4e1f7223 */ /* 0x040fe2000001001c */
[----:B------:R-:W-:Y:S01]  /*27b0*/  SHF.L.U32 R22, R21, 0x10, RZ ;  /* 0x0000001015167819 */ /* 0x000fe200000006ff */
[C---:B------:R-:W-:Y:S01]  /*27c0*/  FFMA.FTZ R25, R78.reuse, R99, R25 ;  /* 0x000000634e197223 */ /* 0x040fe20000010019 */
[-C--:B------:R-:W-:Y:S01]  /*27d0*/  FMUL.FTZ R27, R27, R76.reuse ;  /* 0x0000004c1b1b7220 */ /* 0x080fe20000410000 */
[C---:B------:R-:W-:Y:S01]  /*27e0*/  FFMA.FTZ R29, R78.reuse, R29, R0 ;  /* 0x0000001d4e1d7223 */ /* 0x040fe20000010000 */
[-C--:B------:R-:W-:Y:S01]  /*27f0*/  FMUL.FTZ R31, R31, R76.reuse ;  /* 0x0000004c1f1f7220 */ /* 0x080fe20000410000 */
[----:B------:R-:W-:Y:S01]  /*2800*/  FFMA.FTZ R107, R78, R107, R22 ;  /* 0x0000006b4e6b7223 */ /* 0x000fe20000010016 */
[-C--:B------:R-:W-:Y:S01]  /*2810*/  FMUL.FTZ R25, R25, R76.reuse ;  /* 0x0000004c19197220 */ /* 0x080fe20000410000 */
[-C--:B------:R-:W-:Y:S01]  /*2820*/  FMUL.FTZ R0, R29, R76.reuse ;  /* 0x0000004c1d007220 */ /* 0x080fe20000410000 */
[----:B------:R-:W-:Y:S01]  /*2830*/  FMUL.FTZ R27, R27, UR4 ;  /* 0x000000041b1b7c20 */ /* 0x000fe20008410000 */
[----:B------:R-:W-:Y:S01]  /*2840*/  FMUL.FTZ R107, R107, R76 ;  /* 0x0000004c6b6b7220 */ /* 0x000fe20000410000 */
[----:B------:R-:W-:Y:S01]  /*2850*/  FMUL.FTZ R31, R31, UR4 ;  /* 0x000000041f1f7c20 */ /* 0x000fe20008410000 */
[----:B------:R-:W-:Y:S01]  /*2860*/  FMUL.FTZ R0, R0, UR4 ;  /* 0x0000000400007c20 */ /* 0x000fe20008410000 */
[----:B------:R-:W-:Y:S01]  /*2870*/  FMUL.FTZ R25, R25, UR4 ;  /* 0x0000000419197c20 */ /* 0x000fe20008410000 */
[----:B------:R-:W-:Y:S01]  /*2880*/  FMUL.FTZ R107, R107, UR4 ;  /* 0x000000046b6b7c20 */ /* 0x000fe20008410000 */
[----:B------:R-:W-:Y:S01]  /*2890*/  F2FP.BF16.F32.PACK_AB R21, R81, R26 ;  /* 0x0000001a5115723e */ /* 0x000fe200000010ff */
[----:B0-----:R-:W-:Y:S01]  /*28a0*/  IMAD.WIDE.U32 R28, R79, 0x10, R2 ;  /* 0x000000104f1c7825 */ /* 0x001fe200078e0002 */
[----:B------:R-:W-:-:S02]  /*28b0*/  FSEL R26, R27, RZ, P5 ;  /* 0x000000ff1b1a7208 */ /* 0x000fc40002800000 */
[----:B------:R-:W-:Y:S01]  /*28c0*/  FSEL R27, R31, RZ, P4 ;  /* 0x000000ff1f1b7208 */ /* 0x000fe20002000000 */
[----:B------:R-:W-:Y:S01]  /*28d0*/  IMAD.WIDE.U32 R2, R77, 0x10, R2 ;  /* 0x000000104d027825 */ /* 0x000fe200078e0002 */
[----:B------:R-:W-:Y:S02]  /*28e0*/  FSEL R31, R0, RZ, P6 ;  /* 0x000000ff001f7208 */ /* 0x000fe40003000000 */
[----:B------:R-:W-:Y:S02]  /*28f0*/  FSEL R30, R33, RZ, P1 ;  /* 0x000000ff211e7208 */ /* 0x000fe40000800000 */
[----:B------:R-:W-:Y:S02]  /*2900*/  FSEL R0, R107, RZ, P3 ;  /* 0x000000ff6b007208 */ /* 0x000fe40001800000 */
[----:B------:R-:W-:Y:S02]  /*2910*/  FSEL R24, R25, RZ, P2 ;  /* 0x000000ff19187208 */ /* 0x000fe40001000000 */
[----:B------:R-:W-:-:S02]  /*2920*/  F2FP.BF16.F32.PACK_AB R23, R36, R23 ;  /* 0x000000172417723e */ /* 0x000fc400000010ff */
[----:B------:R-:W-:Y:S02]  /*2930*/  F2FP.BF16.F32.PACK_AB R22, R34, R37 ;  /* 0x000000252216723e */ /* 0x000fe400000010ff */
[----:B------:R-:W-:Y:S02]  /*2940*/  F2FP.BF16.F32.PACK_AB R20, R83, R20 ;  /* 0x000000145314723e */ /* 0x000fe400000010ff */
[----:B------:R-:W-:Y:S02]  /*2950*/  F2FP.BF16.F32.PACK_AB R27, R30, R27 ;  /* 0x0000001b1e1b723e */ /* 0x000fe400000010ff */
[----:B------:R-:W-:Y:S01]  /*2960*/  F2FP.BF16.F32.PACK_AB R26, R31, R26 ;  /* 0x0000001a1f1a723e */ /* 0x000fe200000010ff */
[----:B------:R3:W-:Y:S01]  /*2970*/  STG.E.128 desc[UR6][R28.64], R20 ;  /* 0x000000141c007986 */ /* 0x0007e2000c101d06 */
[----:B------:R-:W-:Y:S02]  /*2980*/  F2FP.BF16.F32.PACK_AB R25, R0, R95 ;  /* 0x0000005f0019723e */ /* 0x000fe400000010ff */
[----:B------:R-:W-:-:S05]  /*2990*/  F2FP.BF16.F32.PACK_AB R24, R24, R85 ;  /* 0x000000551818723e */ /* 0x000fca00000010ff */
[----:B------:R3:W-:Y:S01]  /*29a0*/  STG.E.128 desc[UR6][R2.64], R24 ;  /* 0x0000001802007986 */ /* 0x0007e2000c101d06 */
[----:B------:R-:W-:Y:S05]  /*29b0*/  BRA `(.L_x_378) ;  /* 0x0000001800a87947 */ /* 0x000fea0003800000 */
.L_x_377:
[C-C-:B------:R-:W-:Y:S01]  /*29c0*/  FFMA.FTZ R93, R89.reuse, R93, R80.reuse ;  /* 0x0000005d595d7223 */ /* 0x140fe20000010050 */
[--C-:B------:R-:W-:Y:S01]  /*29d0*/  FFMA.FTZ R113, R89, R109, R80.reuse ;  /* 0x0000006d59717223 */ /* 0x100fe20000010050 */
[----:B------:R-:W-:Y:S01]  /*29e0*/  SHF.L.U32 R109, R11, 0x10, RZ ;  /* 0x000000100b6d7819 */ /* 0x000fe200000006ff */
[----:B------:R-:W-:Y:S01]  /*29f0*/  FFMA.FTZ R86, R89, R86, R80 ;  /* 0x0000005659567223 */ /* 0x000fe20000010050 */
[----:B------:R-:W-:Y:S01]  /*2a00*/  FADD.FTZ R19, -R93, R22 ;  /* 0x000000165d137221 */ /* 0x000fe20000010100 */
[----:B------:R-:W-:Y:S01]  /*2a10*/  SHF.L.U32 R17, R84, 0x10, RZ ;  /* 0x0000001054117819 */ /* 0x000fe200000006ff */
[----:B------:R-:W-:Y:S01]  /*2a20*/  FADD.FTZ R18, -R113, R34 ;  /* 0x0000002271127221 */ /* 0x000fe20000010100 */
[----:B------:R-:W-:Y:S01]  /*2a30*/  ISETP.GE.U32.AND P1, PT, R36, RZ, PT ;  /* 0x000000ff2400720c */ /* 0x000fe20003f26070 */
[C---:B------:R-:W-:Y:S01]  /*2a40*/  FFMA.FTZ R19, R78.reuse, R19, R109 ;  /* 0x000000134e137223 */ /* 0x040fe2000001006d */
[----:B------:R-:W-:Y:S01]  /*2a50*/  LOP3.LUT P6, RZ, R37, 0xff0000, RZ, 0xc0, !PT ;  /* 0x00ff000025ff7812 */ /* 0x000fe200078cc0ff */
[----:B------:R-:W-:Y:S01]  /*2a60*/  FFMA.FTZ R18, R78, R18, R17 ;  /* 0x000000124e127223 */ /* 0x000fe20000010011 */
[--C-:B------:R-:W-:Y:S01]  /*2a70*/  FFMA.FTZ R88, R89, R88, R80.reuse ;  /* 0x0000005859587223 */ /* 0x100fe20000010050 */
[-C--:B------:R-:W-:Y:S01]  /*2a80*/  FMUL.FTZ R17, R19, R76.reuse ;  /* 0x0000004c13117220 */ /* 0x080fe20000410000 */
[----:B------:R-:W-:Y:S01]  /*2a90*/  ISETP.GE.U32.AND.EX P1, PT, R37, 0x1000000, PT, P1 ;  /* 0x010000002500780c */ /* 0x000fe20003f26110 */
[----:B------:R-:W-:Y:S01]  /*2aa0*/  FMUL.FTZ R16, R18, R76 ;  /* 0x0000004c12107220 */ /* 0x000fe20000410000 */
[--C-:B------:R-:W-:Y:S01]  /*2ab0*/  FFMA.FTZ R108, R89, R108, R80.reuse ;  /* 0x0000006c596c7223 */ /* 0x100fe20000010050 */
[----:B------:R-:W-:Y:S01]  /*2ac0*/  FMUL.FTZ R17, R17, UR4 ;  /* 0x0000000411117c20 */ /* 0x000fe20008410000 */
[----:B------:R-:W-:Y:S01]  /*2ad0*/  SHF.L.U32 R111, R111, 0x10, RZ ;  /* 0x000000106f6f7819 */ /* 0x000fe200000006ff */
[----:B------:R-:W-:Y:S01]  /*2ae0*/  FMUL.FTZ R16, R16, UR4 ;  /* 0x0000000410107c20 */ /* 0x000fe20008410000 */
[--C-:B------:R-:W-:Y:S01]  /*2af0*/  FFMA.FTZ R92, R89, R92, R80.reuse ;  /* 0x0000005c595c7223 */ /* 0x100fe20000010050 */
[----:B------:R-:W-:Y:S01]  /*2b00*/  FADD.FTZ R86, -R86, R91 ;  /* 0x0000005b56567221 */ /* 0x000fe20000010100 */
[----:B------:R-:W-:Y:S01]  /*2b10*/  FSEL R84, R17, RZ, P6 ;  /* 0x000000ff11547208 */ /* 0x000fe20003000000 */
[C-C-:B------:R-:W-:Y:S01]  /*2b20*/  FFMA.FTZ R0, R89.reuse, R0, R80.reuse ;  /* 0x0000000059007223 */ /* 0x140fe20000010050 */
[----:B------:R-:W-:Y:S01]  /*2b30*/  SHF.L.U32 R22, R10, 0x10, RZ ;  /* 0x000000100a167819 */ /* 0x000fe200000006ff */
[C-C-:B------:R-:W-:Y:S01]  /*2b40*/  FFMA.FTZ R82, R89.reuse, R82, R80.reuse ;  /* 0x0000005259527223 */ /* 0x140fe20000010050 */
[----:B------:R-:W-:Y:S01]  /*2b50*/  FADD.FTZ R23, -R88, R23 ;  /* 0x0000001758177221 */ /* 0x000fe20000010100 */
[----:B------:R-:W-:Y:S01]  /*2b60*/  SHF.L.U32 R17, R112, 0x10, RZ ;  /* 0x0000001070117819 */ /* 0x000fe200000006ff */
[----:B------:R-:W-:Y:S01]  /*2b70*/  FADD.FTZ R108, -R108, R35 ;  /* 0x000000236c6c7221 */ /* 0x000fe20000010100 */
[----:B------:R-:W-:Y:S01]  /*2b80*/  FSEL R93, R16, RZ, P1 ;  /* 0x000000ff105d7208 */ /* 0x000fe20000800000 */
[----:B------:R-:W-:Y:S01]  /*2b90*/  FFMA.FTZ R90, R89, R90, R80 ;  /* 0x0000005a595a7223 */ /* 0x000fe20000010050 */
[----:B------:R-:W-:Y:S01]  /*2ba0*/  SHF.L.U32 R16, R97, 0x10, RZ ;  /* 0x0000001061107819 */ /* 0x000fe200000006ff */
[----:B------:R-:W-:Y:S01]  /*2bb0*/  FADD.FTZ R81, -R92, R81 ;  /* 0x000000515c517221 */ /* 0x000fe20000010100 */
[----:B------:R-:W-:Y:S01]  /*2bc0*/  FFMA.FTZ R111, R78, R86, R111 ;  /* 0x000000564e6f7223 */ /* 0x000fe2000001006f */
[----:B------:R-:W-:Y:S01]  /*2bd0*/  FADD.FTZ R87, -R0, R87 ;  /* 0x0000005700577221 */ /* 0x000fe20000010100 */
[----:B------:R-:W-:Y:S01]  /*2be0*/  FADD.FTZ R35, -R82, R27 ;  /* 0x0000001b52237221 */ /* 0x000fe20000010100 */
[C---:B------:R-:W-:Y:S01]  /*2bf0*/  FFMA.FTZ R86, R78.reuse, R23, R22 ;  /* 0x000000174e567223 */ /* 0x040fe20000010016 */
[----:B------:R-:W-:Y:S01]  /*2c00*/  SHF.L.U32 R0, R9, 0x10, RZ ;  /* 0x0000001009007819 */ /* 0x000fe200000006ff */
[----:B------:R-:W-:Y:S01]  /*2c10*/  FFMA.FTZ R27, R78, R108, R17 ;  /* 0x0000006c4e1b7223 */ /* 0x000fe20000010011 */
[----:B------:R-:W-:Y:S01]  /*2c20*/  FADD.FTZ R33, -R90, R33 ;  /* 0x000000215a217221 */ /* 0x000fe20000010100 */
[----:B------:R-:W-:Y:S01]  /*2c30*/  SHF.L.U32 R17, R8, 0x10, RZ ;  /* 0x0000001008117819 */ /* 0x000fe200000006ff */
[----:B------:R-:W-:Y:S01]  /*2c40*/  FFMA.FTZ R82, R78, R81, R16 ;  /* 0x000000514e527223 */ /* 0x000fe20000010010 */
[C---:B------:R-:W-:Y:S01]  /*2c50*/  LOP3.LUT P6, RZ, R37.reuse, 0xff, RZ, 0xc0, !PT ;  /* 0x000000ff25ff7812 */ /* 0x040fe200078cc0ff */
[-C--:B------:R-:W-:Y:S01]  /*2c60*/  FMUL.FTZ R16, R86, R76.reuse ;  /* 0x0000004c56107220 */ /* 0x080fe20000410000 */
[----:B------:R-:W-:Y:S01]  /*2c70*/  LOP3.LUT P1, RZ, R37, 0xff00, RZ, 0xc0, !PT ;  /* 0x0000ff0025ff7812 */ /* 0x000fe2000782c0ff */
[C---:B------:R-:W-:Y:S01]  /*2c80*/  FFMA.FTZ R37, R89.reuse, R83, R80 ;  /* 0x0000005359257223 */ /* 0x040fe20000010050 */
[C---:B------:R-:W-:Y:S01]  /*2c90*/  FFMA.FTZ R83, R78.reuse, R33, R0 ;  /* 0x000000214e537223 */ /* 0x040fe20000010000 */
[----:B------:R-:W-:Y:S01]  /*2ca0*/  FFMA.FTZ R87, R78, R87, R17 ;  /* 0x000000574e577223 */ /* 0x000fe20000010011 */
[----:B------:R-:W-:Y:S01]  /*2cb0*/  FMUL.FTZ R17, R16, UR4 ;  /* 0x0000000410117c20 */ /* 0x000fe20008410000 */
[--C-:B------:R-:W-:Y:S01]  /*2cc0*/  FFMA.FTZ R85, R89, R85, R80.reuse ;  /* 0x0000005559557223 */ /* 0x100fe20000010050 */
[----:B------:R-:W-:Y:S01]  /*2cd0*/  FMUL.FTZ R16, R83, R76 ;  /* 0x0000004c53107220 */ /* 0x000fe20000410000 */
[C-C-:B------:R-:W-:Y:S01]  /*2ce0*/  FFMA.FTZ R99, R89.reuse, R99, R80.reuse ;  /* 0x0000006359637223 */ /* 0x140fe20000010050 */
[C-C-:B------:R-:W-:Y:S01]  /*2cf0*/  FFMA.FTZ R107, R89.reuse, R107, R80.reuse ;  /* 0x0000006b596b7223 */ /* 0x140fe20000010050 */
[C-C-:B------:R-:W-:Y:S01]  /*2d00*/  FFMA.FTZ R106, R89.reuse, R106, R80.reuse ;  /* 0x0000006a596a7223 */ /* 0x140fe20000010050 */
[C-C-:B------:R-:W-:Y:S01]  /*2d10*/  FFMA.FTZ R34, R89.reuse, R32, R80.reuse ;  /* 0x0000002059227223 */ /* 0x140fe20000010050 */
[----:B------:R-:W-:Y:S01]  /*2d20*/  FFMA.FTZ R94, R89, R94, R80 ;  /* 0x0000005e595e7223 */ /* 0x000fe20000010050 */
[----:B------:R-:W-:Y:S01]  /*2d30*/  SHF.L.U32 R22, R12, 0x10, RZ ;  /* 0x000000100c167819 */ /* 0x000fe200000006ff */
[----:B------:R-:W-:Y:S01]  /*2d40*/  FADD.FTZ R85, -R85, R26 ;  /* 0x0000001a55557221 */ /* 0x000fe20000010100 */
[----:B------:R-:W-:Y:S01]  /*2d50*/  FSEL R89, R17, RZ, P6 ;  /* 0x000000ff11597208 */ /* 0x000fe20003000000 */
[----:B------:R-:W-:Y:S01]  /*2d60*/  FMUL.FTZ R17, R16, UR4 ;  /* 0x0000000410117c20 */ /* 0x000fe20008410000 */
[-C--:B------:R-:W-:Y:S01]  /*2d70*/  FMUL.FTZ R16, R87, R76.reuse ;  /* 0x0000004c57107220 */ /* 0x080fe20000410000 */
[----:B------:R-:W-:Y:S01]  /*2d80*/  LOP3.LUT P2, RZ, R36, 0xff0000, RZ, 0xc0, !PT ;  /* 0x00ff000024ff7812 */ /* 0x000fe2000784c0ff */
[----:B------:R-:W-:Y:S01]  /*2d90*/  FFMA.FTZ R88, R78, R35, R22 ;  /* 0x000000234e587223 */ /* 0x000fe20000010016 */
[----:B------:R-:W-:Y:S01]  /*2da0*/  SHF.L.U32 R26, R13, 0x10, RZ ;  /* 0x000000100d1a7819 */ /* 0x000fe200000006ff */
[----:B------:R-:W-:Y:S01]  /*2db0*/  FMUL.FTZ R16, R16, UR4 ;  /* 0x0000000410107c20 */ /* 0x000fe20008410000 */
[----:B------:R-:W-:Y:S01]  /*2dc0*/  LOP3.LUT P3, RZ, R36, 0xff, RZ, 0xc0, !PT ;  /* 0x000000ff24ff7812 */ /* 0x000fe2000786c0ff */
[-C--:B------:R-:W-:Y:S01]  /*2dd0*/  FMUL.FTZ R0, R27, R76.reuse ;  /* 0x0000004c1b007220 */ /* 0x080fe20000410000 */
[-C--:B------:R-:W-:Y:S01]  /*2de0*/  FMUL.FTZ R22, R82, R76.reuse ;  /* 0x0000004c52167220 */ /* 0x080fe20000410000 */
[----:B------:R-:W-:Y:S01]  /*2df0*/  FSEL R80, R17, RZ, P2 ;  /* 0x000000ff11507208 */ /* 0x000fe20001000000 */
[----:B------:R-:W-:Y:S01]  /*2e00*/  FFMA.FTZ R90, R78, R85, R26 ;  /* 0x000000554e5a7223 */ /* 0x000fe2000001001a */
[-C--:B------:R-:W-:Y:S01]  /*2e10*/  FMUL.FTZ R17, R88, R76.reuse ;  /* 0x0000004c58117220 */ /* 0x080fe20000410000 */
[----:B------:R-:W-:Y:S01]  /*2e20*/  FMUL.FTZ R0, R0, UR4 ;  /* 0x0000000400007c20 */ /* 0x000fe20008410000 */
[----:B------:R-:W-:Y:S01]  /*2e30*/  FMUL.FTZ R22, R22, UR4 ;  /* 0x0000000416167c20 */ /* 0x000fe20008410000 */
[----:B------:R-:W-:Y:S01]  /*2e40*/  FSEL R81, R16, RZ, P3 ;  /* 0x000000ff10517208 */ /* 0x000fe20001800000 */
[-C--:B------:R-:W-:Y:S01]  /*2e50*/  FMUL.FTZ R16, R90, R76.reuse ;  /* 0x0000004c5a107220 */ /* 0x080fe20000410000 */
[----:B------:R-:W-:Y:S01]  /*2e60*/  LOP3.LUT P5, RZ, R36, 0xff000000, RZ, 0xc0, !PT ;  /* 0xff00000024ff7812 */ /* 0x000fe200078ac0ff */
[----:B------:R-:W-:Y:S01]  /*2e70*/  FMUL.FTZ R17, R17, UR4 ;  /* 0x0000000411117c20 */ /* 0x000fe20008410000 */
[----:B------:R-:W-:Y:S01]  /*2e80*/  LOP3.LUT P6, RZ, R2, 0xff, RZ, 0xc0, !PT ;  /* 0x000000ff02ff7812 */ /* 0x000fe200078cc0ff */
[----:B------:R-:W0:Y:S01]  /*2e90*/  LDC.64 R32, c[0x0][0x478] ;  /* 0x00011e00ff207b82 */ /* 0x000e220000000a00 */
[----:B------:R-:W-:Y:S01]  /*2ea0*/  FSEL R26, R0, RZ, P1 ;  /* 0x000000ff001a7208 */ /* 0x000fe20000800000 */
[----:B------:R-:W-:Y:S01]  /*2eb0*/  FMUL.FTZ R0, R111, R76 ;  /* 0x0000004c6f007220 */ /* 0x000fe20000410000 */
[----:B------:R-:W-:Y:S01]  /*2ec0*/  FSEL R85, R22, RZ, P5 ;  /* 0x000000ff16557208 */ /* 0x000fe20002800000 */
[----:B------:R-:W-:Y:S01]  /*2ed0*/  FMUL.FTZ R22, R16, UR4 ;  /* 0x0000000410167c20 */ /* 0x000fe20008410000 */
[----:B------:R-:W-:Y:S01]  /*2ee0*/  FSEL R91, R17, RZ, P6 ;  /* 0x000000ff115b7208 */ /* 0x000fe20003000000 */
[----:B------:R-:W-:Y:S01]  /*2ef0*/  FMUL.FTZ R0, R0, UR4 ;  /* 0x0000000400007c20 */ /* 0x000fe20008410000 */
[----:B------:R-:W-:Y:S01]  /*2f00*/  LOP3.LUT P4, RZ, R36, 0xff00, RZ, 0xc0, !PT ;  /* 0x0000ff0024ff7812 */ /* 0x000fe2000788c0ff */
[----:B------:R-:W1:Y:S01]  /*2f10*/  LDC.64 R16, c[0x0][0x468] ;  /* 0x00011a00ff107b82 */ /* 0x000e620000000a00 */
[C---:B------:R-:W-:Y:S01]  /*2f20*/  LOP3.LUT P2, RZ, R2.reuse, 0xff0000, RZ, 0xc0, !PT ;  /* 0x00ff000002ff7812 */ /* 0x040fe2000784c0ff */
[----:B------:R-:W-:Y:S01]  /*2f30*/  FADD.FTZ R99, -R99, R30 ;  /* 0x0000001e63637221 */ /* 0x000fe20000010100 */
[----:B------:R-:W-:Y:S01]  /*2f40*/  ISETP.GE.U32.AND P6, PT, R2, RZ, PT ;  /* 0x000000ff0200720c */ /* 0x000fe20003fc6070 */
[----:B------:R-:W-:Y:S01]  /*2f50*/  FADD.FTZ R23, -R34, R25 ;  /* 0x0000001922177221 */ /* 0x000fe20000010100 */
[----:B------:R-:W-:Y:S01]  /*2f60*/  FSEL R0, R0, RZ, P4 ;  /* 0x000000ff00007208 */ /* 0x000fe20002000000 */
[----:B------:R-:W-:Y:S01]  /*2f70*/  FADD.FTZ R107, -R107, R28 ;  /* 0x0000001c6b6b7221 */ /* 0x000fe20000010100 */
[----:B------:R-:W-:Y:S01]  /*2f80*/  FSEL R92, R22, RZ, P2 ;  /* 0x000000ff165c7208 */ /* 0x000fe20001000000 */
[----:B------:R-:W-:Y:S01]  /*2f90*/  FADD.FTZ R37, -R37, R24 ;  /* 0x0000001825257221 */ /* 0x000fe20000010100 */
[C---:B------:R-:W-:Y:S01]  /*2fa0*/  LOP3.LUT P3, RZ, R3.reuse, 0xff, RZ, 0xc0, !PT ;  /* 0x000000ff03ff7812 */ /* 0x040fe2000786c0ff */
[----:B------:R-:W-:Y:S01]  /*2fb0*/  FADD.FTZ R106, -R106, R29 ;  /* 0x0000001d6a6a7221 */ /* 0x000fe20000010100 */
[C---:B------:R-:W-:Y:S01]  /*2fc0*/  LOP3.LUT P4, RZ, R3.reuse, 0xff00, RZ, 0xc0, !PT ;  /* 0x0000ff0003ff7812 */ /* 0x040fe2000788c0ff */
[----:B------:R-:W-:Y:S01]  /*2fd0*/  FADD.FTZ R94, -R94, R31 ;  /* 0x0000001f5e5e7221 */ /* 0x000fe20000010100 */
[----:B------:R-:W-:-:S02]  /*2fe0*/  LOP3.LUT P2, RZ, R3, 0xff0000, RZ, 0xc0, !PT ;  /* 0x00ff000003ff7812 */ /* 0x000fc4000784c0ff */
[----:B------:R-:W-:Y:S02]  /*2ff0*/  ISETP.GE.U32.AND.EX P6, PT, R3, 0x1000000, PT, P6 ;  /* 0x010000000300780c */ /* 0x000fe40003fc6160 */
[----:B------:R-:W-:Y:S02]  /*3000*/  SHF.L.U32 R3, R110, 0x10, RZ ;  /* 0x000000106e037819 */ /* 0x000fe400000006ff */
[C---:B------:R-:W-:Y:S02]  /*3010*/  LOP3.LUT P1, RZ, R2.reuse, 0xff00, RZ, 0xc0, !PT ;  /* 0x0000ff0002ff7812 */ /* 0x040fe4000782c0ff */
[----:B------:R-:W-:Y:S01]  /*3020*/  LOP3.LUT P5, RZ, R2, 0xff000000, RZ, 0xc0, !PT ;  /* 0xff00000002ff7812 */ /* 0x000fe200078ac0ff */
[----:B------:R-:W-:Y:S01]  /*3030*/  FFMA.FTZ R25, R78, R99, R3 ;  /* 0x000000634e197223 */ /* 0x000fe20000010003 */
[----:B------:R-:W-:Y:S01]  /*3040*/  SHF.L.U32 R95, R95, 0x10, RZ ;  /* 0x000000105f5f7819 */ /* 0x000fe200000006ff */
[----:B-1----:R-:W-:Y:S01]  /*3050*/  IMAD.WIDE.U32 R34, R79, 0x10, R16 ;  /* 0x000000104f227825 */ /* 0x002fe200078e0010 */
[----:B------:R-:W-:-:S03]  /*3060*/  SHF.L.U32 R21, R21, 0x10, RZ ;  /* 0x0000001015157819 */ /* 0x000fc600000006ff */
[----:B------:R-:W-:Y:S01]  /*3070*/  FMUL.FTZ R28, R25, R76 ;  /* 0x0000004c191c7220 */ /* 0x000fe20000410000 */
[----:B------:R-:W-:Y:S01]  /*3080*/  SHF.L.U32 R2, R14, 0x10, RZ ;  /* 0x000000100e027819 */ /* 0x000fe200000006ff */
[----:B------:R-:W-:Y:S01]  /*3090*/  FFMA.FTZ R95, R78, R107, R95 ;  /* 0x0000006b4e5f7223 */ /* 0x000fe2000001005f */
[----:B------:R-:W-:Y:S01]  /*30a0*/  SHF.L.U32 R3, R20, 0x10, RZ ;  /* 0x0000001014037819 */ /* 0x000fe200000006ff */
[C---:B------:R-:W-:Y:S01]  /*30b0*/  FFMA.FTZ R29, R78.reuse, R106, R21 ;  /* 0x0000006a4e1d7223 */ /* 0x040fe20000010015 */
[----:B------:R-:W-:Y:S01]  /*30c0*/  SHF.L.U32 R20, R15, 0x10, RZ ;  /* 0x000000100f147819 */ /* 0x000fe200000006ff */
[----:B------:R-:W-:Y:S01]  /*30d0*/  FFMA.FTZ R24, R78, R37, R2 ;  /* 0x000000254e187223 */ /* 0x000fe20000010002 */
[----:B------:R-:W-:-:S04]  /*30e0*/  IMAD.WIDE.U32 R36, R77, 0x10, R16 ;  /* 0x000000104d247825 */ /* 0x000fc800078e0010 */
[C---:B------:R-:W-:Y:S01]  /*30f0*/  FFMA.FTZ R31, R78.reuse, R94, R3 ;  /* 0x0000005e4e1f7223 */ /* 0x040fe20000010003 */
[----:B------:R-:W-:Y:S01]  /*3100*/  F2FP.BF16.F32.PACK_AB R17, R95, R90 ;  /* 0x0000005a5f11723e */ /* 0x000fe200000010ff */
[----:B------:R-:W-:Y:S01]  /*3110*/  FFMA.FTZ R78, R78, R23, R20 ;  /* 0x000000174e4e7223 */ /* 0x000fe20000010014 */
[----:B0-----:R-:W-:Y:S01]  /*3120*/  IMAD.WIDE.U32 R2, R79, 0x10, R32 ;  /* 0x000000104f027825 */ /* 0x001fe200078e0020 */
[----:B------:R-:W-:-:S03]  /*3130*/  F2FP.BF16.F32.PACK_AB R23, R18, R19 ;  /* 0x000000131217723e */ /* 0x000fc600000010ff */
[----:B------:R-:W-:Y:S01]  /*3140*/  FMUL.FTZ R30, R24, R76 ;  /* 0x0000004c181e7220 */ /* 0x000fe20000410000 */
[----:B------:R-:W-:Y:S01]  /*3150*/  F2FP.BF16.F32.PACK_AB R18, R29, R24 ;  /* 0x000000181d12723e */ /* 0x000fe200000010ff */
[----:B------:R-:W-:-:S04]  /*3160*/  IMAD.WIDE.U32 R32, R77, 0x10, R32 ;  /* 0x000000104d207825 */ /* 0x000fc800078e0020 */
[-C--:B------:R-:W-:Y:S01]  /*3170*/  FMUL.FTZ R95, R95, R76.reuse ;  /* 0x0000004c5f5f7220 */ /* 0x080fe20000410000 */
[-C--:B------:R-:W-:Y:S01]  /*3180*/  FMUL.FTZ R29, R29, R76.reuse ;  /* 0x0000004c1d1d7220 */ /* 0x080fe20000410000 */
[-C--:B------:R-:W-:Y:S01]  /*3190*/  FMUL.FTZ R77, R78, R76.reuse ;  /* 0x0000004c4e4d7220 */ /* 0x080fe20000410000 */
[----:B------:R-:W-:Y:S01]  /*31a0*/  FMUL.FTZ R76, R31, R76 ;  /* 0x0000004c1f4c7220 */ /* 0x000fe20000410000 */
[----:B------:R-:W-:Y:S01]  /*31b0*/  FMUL.FTZ R30, R30, UR4 ;  /* 0x000000041e1e7c20 */ /* 0x000fe20008410000 */
[----:B------:R-:W-:Y:S01]  /*31c0*/  F2FP.BF16.F32.PACK_AB R24, R0, R81 ;  /* 0x000000510018723e */ /* 0x000fe200000010ff */
[----:B------:R-:W-:Y:S01]  /*31d0*/  FMUL.FTZ R29, R29, UR4 ;  /* 0x000000041d1d7c20 */ /* 0x000fe20008410000 */
[----:B------:R-:W-:Y:S01]  /*31e0*/  FMUL.FTZ R28, R28, UR4 ;  /* 0x000000041c1c7c20 */ /* 0x000fe20008410000 */
[----:B------:R-:W-:Y:S01]  /*31f0*/  FMUL.FTZ R0, R77, UR4 ;  /* 0x000000044d007c20 */ /* 0x000fe20008410000 */
[----:B------:R-:W-:Y:S01]  /*3200*/  FMUL.FTZ R76, R76, UR4 ;  /* 0x000000044c4c7c20 */ /* 0x000fe20008410000 */
[----:B------:R-:W-:Y:S01]  /*3210*/  FMUL.FTZ R95, R95, UR4 ;  /* 0x000000045f5f7c20 */ /* 0x000fe20008410000 */
[----:B------:R-:W-:-:S02]  /*3220*/  FSEL R77, R30, RZ, P3 ;  /* 0x000000ff1e4d7208 */ /* 0x000fc40001800000 */
[----:B------:R-:W-:Y:S02]  /*3230*/  F2FP.BF16.F32.PACK_AB R19, R31, R78 ;  /* 0x0000004e1f13723e */ /* 0x000fe400000010ff */
[----:B------:R-:W-:Y:S02]  /*3240*/  FSEL R30, R29, RZ, P4 ;  /* 0x000000ff1d1e7208 */ /* 0x000fe40002000000 */
[----:B------:R-:W-:Y:S02]  /*3250*/  FSEL R0, R0, RZ, P2 ;  /* 0x000000ff00007208 */ /* 0x000fe40001000000 */
[----:B------:R-:W-:Y:S02]  /*3260*/  FSEL R31, R76, RZ, P6 ;  /* 0x000000ff4c1f7208 */ /* 0x000fe40003000000 */
[----:B------:R-:W-:Y:S02]  /*3270*/  FSEL R29, R95, RZ, P5 ;  /* 0x000000ff5f1d7208 */ /* 0x000fe40002800000 */
[----:B------:R-:W-:-:S02]  /*3280*/  FSEL R28, R28, RZ, P1 ;  /* 0x000000ff1c1c7208 */ /* 0x000fc40000800000 */
[----:B------:R-:W-:Y:S02]  /*3290*/  F2FP.BF16.F32.PACK_AB R22, R27, R86 ;  /* 0x000000561b16723e */ /* 0x000fe400000010ff */
[----:B------:R-:W-:Y:S02]  /*32a0*/  F2FP.BF16.F32.PACK_AB R21, R82, R83 ;  /* 0x000000535215723e */ /* 0x000fe400000010ff */
[----:B------:R-:W-:Y:S02]  /*32b0*/  F2FP.BF16.F32.PACK_AB R20, R111, R87 ;  /* 0x000000576f14723e */ /* 0x000fe400000010ff */
[----:B------:R-:W-:Y:S02]  /*32c0*/  F2FP.BF16.F32.PACK_AB R16, R25, R88 ;  /* 0x000000581910723e */ /* 0x000fe400000010ff */
[----:B------:R-:W-:Y:S01]  /*32d0*/  F2FP.BF16.F32.PACK_AB R27, R93, R84 ;  /* 0x000000545d1b723e */ /* 0x000fe200000010ff */
[----:B------:R2:W-:Y:S01]  /*32e0*/  STG.E.128 desc[UR6][R2.64], R20 ;  /* 0x0000001402007986 */ /* 0x0005e2000c101d06 */
[----:B------:R-:W-:-:S02]  /*32f0*/  F2FP.BF16.F32.PACK_AB R26, R26, R89 ;  /* 0x000000591a1a723e */ /* 0x000fc400000010ff */
[----:B------:R-:W-:Y:S02]  /*3300*/  F2FP.BF16.F32.PACK_AB R25, R85, R80 ;  /* 0x000000505519723e */ /* 0x000fe400000010ff */
[----:B------:R-:W-:Y:S02]  /*3310*/  F2FP.BF16.F32.PACK_AB R31, R31, R0 ;  /* 0x000000001f1f723e */ /* 0x000fe400000010ff */
[----:B------:R-:W-:Y:S01]  /*3320*/  F2FP.BF16.F32.PACK_AB R30, R30, R77 ;  /* 0x0000004d1e1e723e */ /* 0x000fe200000010ff */
[----:B------:R2:W-:Y:S01]  /*3330*/  STG.E.128 desc[UR6][R34.64], R24 ;  /* 0x0000001822007986 */ /* 0x0005e2000c101d06 */
[----:B------:R-:W-:Y:S02]  /*3340*/  F2FP.BF16.F32.PACK_AB R29, R29, R92 ;  /* 0x0000005c1d1d723e */ /* 0x000fe400000010ff */
[----:B------:R-:W-:Y:S01]  /*3350*/  F2FP.BF16.F32.PACK_AB R28, R28, R91 ;  /* 0x0000005b1c1c723e */ /* 0x000fe200000010ff */
[----:B------:R2:W-:Y:S04]  /*3360*/  STG.E.128 desc[UR6][R32.64], R16 ;  /* 0x0000001020007986 */ /* 0x0005e8000c101d06 */
[----:B------:R2:W-:Y:S01]  /*3370*/  STG.E.128 desc[UR6][R36.64], R28 ;  /* 0x0000001c24007986 */ /* 0x0005e2000c101d06 */
[----:B------:R-:W-:Y:S05]  /*3380*/  BRA `(.L_x_378) ;  /* 0x0000001000347947 */ /* 0x000fea0003800000 */
.L_x_376:
[----:B------:R-:W-:-:S04]  /*3390*/  ISETP.NE.U32.AND P1, PT, RZ, UR18, PT ;  /* 0x00000012ff007c0c */ /* 0x000fc8000bf25070 */
[----:B------:R-:W-:-:S13]  /*33a0*/  ISETP.NE.AND.EX P1, PT, RZ, UR19, PT, P1 ;  /* 0x00000013ff007c0c */ /* 0x000fda000bf25310 */
[----:B------:R-:W-:Y:S05]  /*33b0*/  @P1 BRA `(.L_x_379) ;  /* 0x0000000000f81947 */ /* 0x000fea0003800000 */
[C-C-:B------:R-:W-:Y:S01]  /*33c0*/  FFMA.FTZ R86, R89.reuse, R86, R80.reuse ;  /* 0x0000005659567223 */ /* 0x140fe20000010050 */
[C-C-:B------:R-:W-:Y:S01]  /*33d0*/  FFMA.FTZ R90, R89.reuse, R90, R80.reuse ;  /* 0x0000005a595a7223 */ /* 0x140fe20000010050 */
[C-C-:B------:R-:W-:Y:S01]  /*33e0*/  FFMA.FTZ R88, R89.reuse, R88, R80.reuse ;  /* 0x0000005859587223 */ /* 0x140fe20000010050 */
[----:B------:R-:W-:Y:S01]  /*33f0*/  LOP3.LUT P2, RZ, R36, 0xff00, RZ, 0xc0, !PT ;  /* 0x0000ff0024ff7812 */ /* 0x000fe2000784c0ff */
[----:B------:R-:W-:Y:S01]  /*3400*/  FADD.FTZ R21, -R86, R91 ;  /* 0x0000005b56157221 */ /* 0x000fe20000010100 */
[----:B------:R-:W-:Y:S01]  /*3410*/  FADD.FTZ R33, -R90, R33 ;  /* 0x000000215a217221 */ /* 0x000fe20000010100 */
[----:B------:R-:W-:Y:S01]  /*3420*/  FADD.FTZ R91, -R88, R23 ;  /* 0x00000017585b7221 */ /* 0x000fe20000010100 */
[----:B------:R-:W-:Y:S01]  /*3430*/  LOP3.LUT P6, RZ, R36, 0xff0000, RZ, 0xc0, !PT ;  /* 0x00ff000024ff7812 */ /* 0x000fe200078cc0ff */
[C---:B------:R-:W-:Y:S01]  /*3440*/  FMUL.FTZ R21, R78.reuse, R21 ;  /* 0x000000154e157220 */ /* 0x040fe20000410000 */
[C---:B------:R-:W-:Y:S01]  /*3450*/  FMUL.FTZ R23, R78.reuse, R33 ;  /* 0x000000214e177220 */ /* 0x040fe20000410000 */
[----:B------:R-:W-:Y:S01]  /*3460*/  FMUL.FTZ R33, R78, R91 ;  /* 0x0000005b4e217220 */ /* 0x000fe20000410000 */
[--C-:B------:R-:W-:Y:S01]  /*3470*/  FFMA.FTZ R93, R89, R93, R80.reuse ;  /* 0x0000005d595d7223 */ /* 0x100fe20000010050 */
[-C--:B------:R-:W-:Y:S01]  /*3480*/  FMUL.FTZ R21, R21, R76.reuse ;  /* 0x0000004c15157220 */ /* 0x080fe20000410000 */
[-C--:B------:R-:W-:Y:S01]  /*3490*/  FMUL.FTZ R23, R23, R76.reuse ;  /* 0x0000004c17177220 */ /* 0x080fe20000410000 */
[----:B------:R-:W-:Y:S01]  /*34a0*/  FMUL.FTZ R33, R33, R76 ;  /* 0x0000004c21217220 */ /* 0x000fe20000410000 */
[--C-:B------:R-:W-:Y:S01]  /*34b0*/  FFMA.FTZ R92, R89, R92, R80.reuse ;  /* 0x0000005c595c7223 */ /* 0x100fe20000010050 */
[----:B------:R-:W-:Y:S01]  /*34c0*/  FMUL.FTZ R21, R21, UR4 ;  /* 0x0000000415157c20 */ /* 0x000fe20008410000 */
[----:B------:R-:W-:Y:S01]  /*34d0*/  FMUL.FTZ R23, R23, UR4 ;  /* 0x0000000417177c20 */ /* 0x000fe20008410000 */
[----:B------:R-:W-:Y:S01]  /*34e0*/  FMUL.FTZ R20, R33, UR4 ;  /* 0x0000000421147c20 */ /* 0x000fe20008410000 */
[C-C-:B------:R-:W-:Y:S01]  /*34f0*/  FFMA.FTZ R108, R89.reuse, R108, R80.reuse ;  /* 0x0000006c596c7223 */ /* 0x140fe20000010050 */
[--C-:B------:R-:W-:Y:S01]  /*3500*/  FFMA.FTZ R109, R89, R109, R80.reuse ;  /* 0x0000006d596d7223 */ /* 0x100fe20000010050 */
[----:B------:R-:W-:Y:S01]  /*3510*/  FSEL R33, R21, RZ, P2 ;  /* 0x000000ff15217208 */ /* 0x000fe20001000000 */
[----:B------:R-:W-:Y:S01]  /*3520*/  FFMA.FTZ R0, R89, R0, R80 ;  /* 0x0000000059007223 */ /* 0x000fe20000010050 */
[----:B------:R-:W-:Y:S01]  /*3530*/  ISETP.GE.U32.AND P2, PT, R36, RZ, PT ;  /* 0x000000ff2400720c */ /* 0x000fe20003f46070 */
[----:B------:R-:W-:Y:S01]  /*3540*/  FADD.FTZ R35, -R108, R35 ;  /* 0x000000236c237221 */ /* 0x000fe20000010100 */
[----:B------:R-:W-:Y:S01]  /*3550*/  FSEL R84, R23, RZ, P6 ;  /* 0x000000ff17547208 */ /* 0x000fe20003000000 */
[----:B------:R-:W-:Y:S01]  /*3560*/  FADD.FTZ R23, -R92, R81 ;  /* 0x000000515c177221 */ /* 0x000fe20000010100 */
[----:B------:R-:W-:Y:S01]  /*3570*/  LOP3.LUT P3, RZ, R37, 0xff, RZ, 0xc0, !PT ;  /* 0x000000ff25ff7812 */ /* 0x000fe2000786c0ff */
[----:B------:R-:W-:Y:S01]  /*3580*/  FADD.FTZ R81, -R109, R34 ;  /* 0x000000226d517221 */ /* 0x000fe20000010100 */
[C---:B------:R-:W-:Y:S01]  /*3590*/  LOP3.LUT P5, RZ, R37.reuse, 0xff00, RZ, 0xc0, !PT ;  /* 0x0000ff0025ff7812 */ /* 0x040fe200078ac0ff */
[----:B------:R-:W-:Y:S01]  /*35a0*/  FADD.FTZ R21, -R0, R87 ;  /* 0x0000005700157221 */ /* 0x000fe20000010100 */
[C---:B------:R-:W-:Y:S01]  /*35b0*/  LOP3.LUT P6, RZ, R37.reuse, 0xff0000, RZ, 0xc0, !PT ;  /* 0x00ff000025ff7812 */ /* 0x040fe200078cc0ff */
[C---:B------:R-:W-:Y:S01]  /*35c0*/  FMUL.FTZ R35, R78.reuse, R35 ;  /* 0x000000234e237220 */ /* 0x040fe20000410000 */
[----:B------:R-:W-:Y:S01]  /*35d0*/  ISETP.GE.U32.AND.EX P2, PT, R37, 0x1000000, PT, P2 ;  /* 0x010000002500780c */ /* 0x000fe20003f46120 */
[----:B------:R-:W-:Y:S01]  /*35e0*/  FADD.FTZ R37, -R93, R22 ;  /* 0x000000165d257221 */ /* 0x000fe20000010100 */
        /* <DEDUP_REMOVED lines=8> */
[----:B------:R-:W-:Y:S01]  /*3670*/  FMUL.FTZ R21, R21, R76 ;  /* 0x0000004c15157220 */ /* 0x000fe20000410000 */
        /* <DEDUP_REMOVED lines=16> */
[----:B------:R-:W-:Y:S01]  /*3780*/  F2FP.BF16.F32.PACK_AB R20, R33, R20 ;  /* 0x000000142114723e */ /* 0x000fe200000010ff */
[----:B------:R-:W-:Y:S06]  /*3790*/  BRA `(.L_x_380) ;  /* 0x0000000400047947 */ /* 0x000fec0003800000 */
.L_x_379:
[C-C-:B------:R-:W-:Y:S01]  /*37a0*/  FFMA.FTZ R88, R89.reuse, R88, R80.reuse ;  /* 0x0000005859587223 */ /* 0x140fe20000010050 */
[C-C-:B------:R-:W-:Y:S01]  /*37b0*/  FFMA.FTZ R93, R89.reuse, R93, R80.reuse ;  /* 0x0000005d595d7223 */ /* 0x140fe20000010050 */
[C-C-:B------:R-:W-:Y:S01]  /*37c0*/  FFMA.FTZ R109, R89.reuse, R109, R80.reuse ;  /* 0x0000006d596d7223 */ /* 0x140fe20000010050 */
[----:B------:R-:W-:Y:S01]  /*37d0*/  FFMA.FTZ R86, R89, R86, R80 ;  /* 0x0000005659567223 */ /* 0x000fe20000010050 */
[----:B------:R-:W-:Y:S01]  /*37e0*/  FADD.FTZ R23, -R88, R23 ;  /* 0x0000001758177221 */ /* 0x000fe20000010100 */
[----:B------:R-:W-:Y:S01]  /*37f0*/  FADD.FTZ R93, -R93, R22 ;  /* 0x000000165d5d7221 */ /* 0x000fe20000010100 */
[----:B------:R-:W-:Y:S01]  /*3800*/  FADD.FTZ R109, -R109, R34 ;  /* 0x000000226d6d7221 */ /* 0x000fe20000010100 */
[C-C-:B------:R-:W-:Y:S01]  /*3810*/  FFMA.FTZ R90, R89.reuse, R90, R80.reuse ;  /* 0x0000005a595a7223 */ /* 0x140fe20000010050 */
[C---:B------:R-:W-:Y:S01]  /*3820*/  FMUL.FTZ R23, R78.reuse, R23 ;  /* 0x000000174e177220 */ /* 0x040fe20000410000 */
[C---:B------:R-:W-:Y:S01]  /*3830*/  FMUL.FTZ R19, R78.reuse, R93 ;  /* 0x0000005d4e137220 */ /* 0x040fe20000410000 */
[----:B------:R-:W-:Y:S01]  /*3840*/  FMUL.FTZ R109, R78, R109 ;  /* 0x0000006d4e6d7220 */ /* 0x000fe20000410000 */
[--C-:B------:R-:W-:Y:S01]  /*3850*/  FFMA.FTZ R108, R89, R108, R80.reuse ;  /* 0x0000006c596c7223 */ /* 0x100fe20000010050 */
[-C--:B------:R-:W-:Y:S01]  /*3860*/  FMUL.FTZ R16, R23, R76.reuse ;  /* 0x0000004c17107220 */ /* 0x080fe20000410000 */
[----:B------:R-:W-:Y:S01]  /*3870*/  FMUL.FTZ R17, R19, R76 ;  /* 0x0000004c13117220 */ /* 0x000fe20000410000 */
[C-C-:B------:R-:W-:Y:S01]  /*3880*/  FFMA.FTZ R92, R89.reuse, R92, R80.reuse ;  /* 0x0000005c595c7223 */ /* 0x140fe20000010050 */
[----:B------:R-:W-:Y:S01]  /*3890*/  FFMA.FTZ R0, R89, R0, R80 ;  /* 0x0000000059007223 */ /* 0x000fe20000010050 */
[----:B------:R-:W-:Y:S01]  /*38a0*/  FMUL.FTZ R16, R16, UR4 ;  /* 0x0000000410107c20 */ /* 0x000fe20008410000 */
[----:B------:R-:W-:Y:S01]  /*38b0*/  FMUL.FTZ R17, R17, UR4 ;  /* 0x0000000411117c20 */ /* 0x000fe20008410000 */
[----:B------:R-:W-:Y:S01]  /*38c0*/  LOP3.LUT P5, RZ, R37, 0xff, RZ, 0xc0, !PT ;  /* 0x000000ff25ff7812 */ /* 0x000fe200078ac0ff */
[-C--:B------:R-:W-:Y:S01]  /*38d0*/  FMUL.FTZ R18, R109, R76.reuse ;  /* 0x0000004c6d127220 */ /* 0x080fe20000410000 */
[----:B------:R-:W-:Y:S01]  /*38e0*/  LOP3.LUT P6, RZ, R37, 0xff0000, RZ, 0xc0, !PT ;  /* 0x00ff000025ff7812 */ /* 0x000fe200078cc0ff */
[----:B------:R-:W-:Y:S01]  /*38f0*/  FADD.FTZ R91, -R86, R91 ;  /* 0x0000005b565b7221 */ /* 0x000fe20000010100 */
[----:B------:R-:W-:Y:S01]  /*3900*/  ISETP.GE.U32.AND P2, PT, R36, RZ, PT ;  /* 0x000000ff2400720c */ /* 0x000fe20003f46070 */
[----:B------:R-:W-:Y:S01]  /*3910*/  FADD.FTZ R33, -R90, R33 ;  /* 0x000000215a217221 */ /* 0x000fe20000010100 */
[----:B------:R-:W-:Y:S01]  /*3920*/  FADD.FTZ R35, -R108, R35 ;  /* 0x000000236c237221 */ /* 0x000fe20000010100 */
[----:B------:R-:W-:Y:S01]  /*3930*/  FADD.FTZ R81, -R92, R81 ;  /* 0x000000515c517221 */ /* 0x000fe20000010100 */
[----:B------:R-:W-:Y:S01]  /*3940*/  FADD.FTZ R87, -R0, R87 ;  /* 0x0000005700577221 */ /* 0x000fe20000010100 */
[----:B------:R-:W-:Y:S01]  /*3950*/  FMUL.FTZ R18, R18, UR4 ;  /* 0x0000000412127c20 */ /* 0x000fe20008410000 */
[----:B------:R-:W-:Y:S01]  /*3960*/  FSEL R84, R17, RZ, P6 ;  /* 0x000000ff11547208 */ /* 0x000fe20003000000 */
[----:B------:R-:W-:Y:S01]  /*3970*/  FMUL.FTZ R35, R78, R35 ;  /* 0x000000234e237220 */ /* 0x000fe20000410000 */
[----:B------:R-:W-:Y:S01]  /*3980*/  FSEL R22, R16, RZ, P5 ;  /* 0x000000ff10167208 */ /* 0x000fe20002800000 */
[C---:B------:R-:W-:Y:S01]  /*3990*/  FMUL.FTZ R16, R78.reuse, R91 ;  /* 0x0000005b4e107220 */ /* 0x040fe20000410000 */
[----:B------:R-:W-:Y:S01]  /*39a0*/  ISETP.GE.U32.AND.EX P2, PT, R37, 0x1000000, PT, P2 ;  /* 0x010000002500780c */ /* 0x000fe20003f46120 */
[C---:B------:R-:W-:Y:S01]  /*39b0*/  FMUL.FTZ R17, R78.reuse, R33 ;  /* 0x000000214e117220 */ /* 0x040fe20000410000 */
[C---:B------:R-:W-:Y:S01]  /*39c0*/  FMUL.FTZ R81, R78.reuse, R81 ;  /* 0x000000514e517220 */ /* 0x040fe20000410000 */
[----:B------:R-:W-:Y:S01]  /*39d0*/  FMUL.FTZ R87, R78, R87 ;  /* 0x000000574e577220 */ /* 0x000fe20000410000 */
[----:B------:R-:W-:Y:S01]  /*39e0*/  FSEL R93, R18, RZ, P2 ;  /* 0x000000ff125d7208 */ /* 0x000fe20001000000 */
[-C--:B------:R-:W-:Y:S01]  /*39f0*/  FMUL.FTZ R20, R17, R76.reuse ;  /* 0x0000004c11147220 */ /* 0x080fe20000410000 */
[CC--:B------:R-:W-:Y:S01]  /*3a00*/  FMUL.FTZ R0, R16.reuse, R76.reuse ;  /* 0x0000004c10007220 */ /* 0x0c0fe20000410000 */
[C---:B------:R-:W-:Y:S01]  /*3a10*/  F2FP.BF16.F32.PACK_AB R18, R35.reuse, R23 ;  /* 0x000000172312723e */ /* 0x040fe200000010ff */
[-C--:B------:R-:W-:Y:S01]  /*3a20*/  FMUL.FTZ R35, R35, R76.reuse ;  /* 0x0000004c23237220 */ /* 0x080fe20000410000 */
[C---:B------:R-:W-:Y:S01]  /*3a30*/  F2FP.BF16.F32.PACK_AB R17, R81.reuse, R17 ;  /* 0x000000115111723e */ /* 0x040fe200000010ff */
[-C--:B------:R-:W-:Y:S01]  /*3a40*/  FMUL.FTZ R81, R81, R76.reuse ;  /* 0x0000004c51517220 */ /* 0x080fe20000410000 */
[----:B------:R-:W-:Y:S01]  /*3a50*/  F2FP.BF16.F32.PACK_AB R16, R16, R87 ;  /* 0x000000571010723e */ /* 0x000fe200000010ff */
[----:B------:R-:W-:Y:S01]  /*3a60*/  FMUL.FTZ R87, R87, R76 ;  /* 0x0000004c57577220 */ /* 0x000fe20000410000 */
[----:B------:R-:W-:Y:S01]  /*3a70*/  FMUL.FTZ R20, R20, UR4 ;  /* 0x0000000414147c20 */ /* 0x000fe20008410000 */
[----:B------:R-:W-:Y:S01]  /*3a80*/  LOP3.LUT P6, RZ, R36, 0xff0000, RZ, 0xc0, !PT ;  /* 0x00ff000024ff7812 */ /* 0x000fe200078cc0ff */
[----:B------:R-:W-:Y:S01]  /*3a90*/  FMUL.FTZ R35, R35, UR4 ;  /* 0x0000000423237c20 */ /* 0x000fe20008410000 */
[----:B------:R-:W-:Y:S01]  /*3aa0*/  FMUL.FTZ R81, R81, UR4 ;  /* 0x0000000451517c20 */ /* 0x000fe20008410000 */
[----:B------:R-:W-:Y:S01]  /*3ab0*/  FMUL.FTZ R0, R0, UR4 ;  /* 0x0000000400007c20 */ /* 0x000fe20008410000 */
[----:B------:R-:W-:Y:S01]  /*3ac0*/  FMUL.FTZ R87, R87, UR4 ;  /* 0x0000000457577c20 */ /* 0x000fe20008410000 */
[----:B------:R-:W-:-:S02]  /*3ad0*/  LOP3.LUT P3, RZ, R36, 0xff, RZ, 0xc0, !PT ;  /* 0x000000ff24ff7812 */ /* 0x000fc4000786c0ff */
[C---:B------:R-:W-:Y:S02]  /*3ae0*/  LOP3.LUT P4, RZ, R36.reuse, 0xff00, RZ, 0xc0, !PT ;  /* 0x0000ff0024ff7812 */ /* 0x040fe4000788c0ff */
[----:B------:R-:W-:Y:S02]  /*3af0*/  LOP3.LUT P2, RZ, R36, 0xff000000, RZ, 0xc0, !PT ;  /* 0xff00000024ff7812 */ /* 0x000fe4000784c0ff */
        /* <DEDUP_REMOVED lines=10> */
[----:B------:R-:W-:-:S07]  /*3ba0*/  F2FP.BF16.F32.PACK_AB R20, R33, R20 ;  /* 0x000000142114723e */ /* 0x000fce00000010ff */
.L_x_380:
[----:B------:R-:W1:Y:S08]  /*3bb0*/  @P1 LDC.64 R36, c[0x0][0x478] ;  /* 0x00011e00ff241b82 */ /* 0x000e700000000a00 */
[----:B------:R-:W2:Y:S01]  /*3bc0*/  LDC.64 R34, c[0x0][0x468] ;  /* 0x00011a00ff227b82 */ /* 0x000ea20000000a00 */
[----:B-1----:R-:W-:-:S05]  /*3bd0*/  @P1 IMAD.WIDE.U32 R36, R79, 0x10, R36 ;  /* 0x000000104f241825 */ /* 0x002fca00078e0024 */
[----:B------:R1:W-:Y:S01]  /*3be0*/  @P1 STG.E.128 desc[UR6][R36.64], R16 ;  /* 0x0000001024001986 */ /* 0x0003e2000c101d06 */
[----:B--2---:R-:W-:-:S05]  /*3bf0*/  IMAD.WIDE.U32 R86, R79, 0x10, R34 ;  /* 0x000000104f567825 */ /* 0x004fca00078e0022 */
[----:B------:R1:W-:Y:S01]  /*3c00*/  STG.E.128 desc[UR6][R86.64], R20 ;  /* 0x0000001456007986 */ /* 0x0003e2000c101d06 */
[----:B------:R-:W-:Y:S05]  /*3c10*/  @!P1 BRA `(.L_x_381) ;  /* 0x0000000400089947 */ /* 0x000fea0003800000 */
[C-C-:B------:R-:W-:Y:S01]  /*3c20*/  FFMA.FTZ R99, R89.reuse, R99, R80.reuse ;  /* 0x0000006359637223 */ /* 0x140fe20000010050 */
[C-C-:B------:R-:W-:Y:S01]  /*3c30*/  FFMA.FTZ R85, R89.reuse, R85, R80.reuse ;  /* 0x0000005559557223 */ /* 0x140fe20000010050 */
[----:B------:R-:W-:Y:S01]  /*3c40*/  FFMA.FTZ R83, R89, R83, R80 ;  /* 0x0000005359537223 */ /* 0x000fe20000010050 */
[C---:B------:R-:W-:Y:S01]  /*3c50*/  LOP3.LUT P2, RZ, R2.reuse, 0xff00, RZ, 0xc0, !PT ;  /* 0x0000ff0002ff7812 */ /* 0x040fe2000784c0ff */
[----:B------:R-:W-:Y:S01]  /*3c60*/  FADD.FTZ R99, -R99, R30 ;  /* 0x0000001e63637221 */ /* 0x000fe20000010100 */
[----:B-1----:R-:W-:Y:S01]  /*3c70*/  FADD.FTZ R17, -R85, R26 ;  /* 0x0000001a55117221 */ /* 0x002fe20000010100 */
[----:B------:R-:W-:Y:S01]  /*3c80*/  FADD.FTZ R19, -R83, R24 ;  /* 0x0000001853137221 */ /* 0x000fe20000010100 */
[----:B------:R-:W-:Y:S01]  /*3c90*/  LOP3.LUT P5, RZ, R2, 0xff0000, RZ, 0xc0, !PT ;  /* 0x00ff000002ff7812 */ /* 0x000fe200078ac0ff */
[C---:B------:R-:W-:Y:S01]  /*3ca0*/  FMUL.FTZ R16, R78.reuse, R99 ;  /* 0x000000634e107220 */ /* 0x040fe20000410000 */
[C---:B------:R-:W-:Y:S01]  /*3cb0*/  FMUL.FTZ R17, R78.reuse, R17 ;  /* 0x000000114e117220 */ /* 0x040fe20000410000 */
[----:B------:R-:W-:Y:S01]  /*3cc0*/  FMUL.FTZ R19, R78, R19 ;  /* 0x000000134e137220 */ /* 0x000fe20000410000 */
[----:B------:R-:W-:Y:S01]  /*3cd0*/  LOP3.LUT P6, RZ, R3, 0xff, RZ, 0xc0, !PT ;  /* 0x000000ff03ff7812 */ /* 0x000fe200078cc0ff */
[-C--:B------:R-:W-:Y:S01]  /*3ce0*/  FMUL.FTZ R0, R16, R76.reuse ;  /* 0x0000004c10007220 */ /* 0x080fe20000410000 */
[-C--:B------:R-:W-:Y:S01]  /*3cf0*/  FMUL.FTZ R18, R17, R76.reuse ;  /* 0x0000004c11127220 */ /* 0x080fe20000410000 */
[----:B------:R-:W-:Y:S01]  /*3d00*/  FMUL.FTZ R20, R19, R76 ;  /* 0x0000004c13147220 */ /* 0x000fe20000410000 */
[C-C-:B------:R-:W-:Y:S01]  /*3d10*/  FFMA.FTZ R107, R89.reuse, R107, R80.reuse ;  /* 0x0000006b596b7223 */ /* 0x140fe20000010050 */
[----:B------:R-:W-:Y:S01]  /*3d20*/  FMUL.FTZ R0, R0, UR4 ;  /* 0x0000000400007c20 */ /* 0x000fe20008410000 */
[----:B------:R-:W-:Y:S01]  /*3d30*/  FMUL.FTZ R18, R18, UR4 ;  /* 0x0000000412127c20 */ /* 0x000fe20008410000 */
[----:B------:R-:W-:Y:S01]  /*3d40*/  FMUL.FTZ R20, R20, UR4 ;  /* 0x0000000414147c20 */ /* 0x000fe20008410000 */
[C-C-:B------:R-:W-:Y:S01]  /*3d50*/  FFMA.FTZ R106, R89.reuse, R106, R80.reuse ;  /* 0x0000006a596a7223 */ /* 0x140fe20000010050 */
[C-C-:B------:R-:W-:Y:S01]  /*3d60*/  FFMA.FTZ R32, R89.reuse, R32, R80.reuse ;  /* 0x0000002059207223 */ /* 0x140fe20000010050 */
[----:B------:R-:W-:Y:S01]  /*3d70*/  FSEL R33, R0, RZ, P2 ;  /* 0x000000ff00217208 */ /* 0x000fe20001000000 */
[C-C-:B------:R-:W-:Y:S01]  /*3d80*/  FFMA.FTZ R82, R89.reuse, R82, R80.reuse ;  /* 0x0000005259527223 */ /* 0x140fe20000010050 */
[----:B------:R-:W-:Y:S01]  /*3d90*/  ISETP.GE.U32.AND P2, PT, R2, RZ, PT ;  /* 0x000000ff0200720c */ /* 0x000fe20003f46070 */
[----:B------:R-:W-:Y:S01]  /*3da0*/  FFMA.FTZ R80, R89, R94, R80 ;  /* 0x0000005e59507223 */ /* 0x000fe20000010050 */
        /* <DEDUP_REMOVED lines=8> */
[----:B------:R-:W-:Y:S01]  /*3e30*/  ISETP.GE.U32.AND.EX P2, PT, R3, 0x1000000, PT, P2 ;  /* 0x010000000300780c */ /* 0x000fe20003f46120 */
[----:B------:R-:W-:Y:S01]  /*3e40*/  FADD.FTZ R3, -R82, R27 ;  /* 0x0000001b52037221 */ /* 0x000fe20000010100 */
[----:B------:R-:W-:Y:S01]  /*3e50*/  LOP3.LUT P3, RZ, R2, 0xff, RZ, 0xc0, !PT ;  /* 0x000000ff02ff7812 */ /* 0x000fe2000786c0ff */
[----:B------:R-:W-:Y:S01]  /*3e60*/  FMUL.FTZ R0, R78, R107 ;  /* 0x0000006b4e007220 */ /* 0x000fe20000410000 */
[----:B------:R-:W-:Y:S01]  /*3e70*/  LOP3.LUT P4, RZ, R2, 0xff000000, RZ, 0xc0, !PT ;  /* 0xff00000002ff7812 */ /* 0x000fe2000788c0ff */
[C---:B------:R-:W-:Y:S01]  /*3e80*/  FMUL.FTZ R2, R78.reuse, R29 ;  /* 0x0000001d4e027220 */ /* 0x040fe20000410000 */
[C---:B------:R-:W-:Y:S01]  /*3e90*/  FMUL.FTZ R23, R78.reuse, R23 ;  /* 0x000000174e177220 */ /* 0x040fe20000410000 */
[C---:B------:R-:W-:Y:S01]  /*3ea0*/  FMUL.FTZ R3, R78.reuse, R3 ;  /* 0x000000034e037220 */ /* 0x040fe20000410000 */
[----:B------:R-:W-:Y:S01]  /*3eb0*/  FMUL.FTZ R78, R78, R31 ;  /* 0x0000001f4e4e7220 */ /* 0x000fe20000410000 */
[C---:B------:R-:W-:Y:S01]  /*3ec0*/  F2FP.BF16.F32.PACK_AB R17, R0.reuse, R17 ;  /* 0x000000110011723e */ /* 0x040fe200000010ff */
[-C--:B------:R-:W-:Y:S01]  /*3ed0*/  FMUL.FTZ R0, R0, R76.reuse ;  /* 0x0000004c00007220 */ /* 0x080fe20000410000 */
[C---:B------:R-:W-:Y:S01]  /*3ee0*/  F2FP.BF16.F32.PACK_AB R18, R2.reuse, R19 ;  /* 0x000000130212723e */ /* 0x040fe200000010ff */
[-C--:B------:R-:W-:Y:S01]  /*3ef0*/  FMUL.FTZ R2, R2, R76.reuse ;  /* 0x0000004c02027220 */ /* 0x080fe20000410000 */
[C---:B------:R-:W-:Y:S01]  /*3f00*/  F2FP.BF16.F32.PACK_AB R19, R78.reuse, R23 ;  /* 0x000000174e13723e */ /* 0x040fe200000010ff */
[-C--:B------:R-:W-:Y:S01]  /*3f10*/  FMUL.FTZ R20, R23, R76.reuse ;  /* 0x0000004c17147220 */ /* 0x080fe20000410000 */
[-C--:B------:R-:W-:Y:S01]  /*3f20*/  FMUL.FTZ R78, R78, R76.reuse ;  /* 0x0000004c4e4e7220 */ /* 0x080fe20000410000 */
[----:B------:R-:W-:Y:S01]  /*3f30*/  FMUL.FTZ R76, R3, R76 ;  /* 0x0000004c034c7220 */ /* 0x000fe20000410000 */
[----:B------:R-:W-:Y:S01]  /*3f40*/  FMUL.FTZ R2, R2, UR4 ;  /* 0x0000000402027c20 */ /* 0x000fe20008410000 */
[----:B------:R-:W-:Y:S01]  /*3f50*/  FMUL.FTZ R20, R20, UR4 ;  /* 0x0000000414147c20 */ /* 0x000fe20008410000 */
[----:B------:R-:W-:Y:S01]  /*3f60*/  FMUL.FTZ R78, R78, UR4 ;  /* 0x000000044e4e7c20 */ /* 0x000fe20008410000 */
[----:B------:R-:W-:Y:S01]  /*3f70*/  FMUL.FTZ R0, R0, UR4 ;  /* 0x0000000400007c20 */ /* 0x000fe20008410000 */
[----:B------:R-:W-:Y:S01]  /*3f80*/  FMUL.FTZ R76, R76, UR4 ;  /* 0x000000044c4c7c20 */ /* 0x000fe20008410000 */
[----:B------:R-:W-:-:S02]  /*3f90*/  F2FP.BF16.F32.PACK_AB R16, R16, R3 ;  /* 0x000000031010723e */ /* 0x000fc400000010ff */
[----:B------:R-:W-:Y:S02]  /*3fa0*/  FSEL R23, R20, RZ, P6 ;  /* 0x000000ff14177208 */ /* 0x000fe40003000000 */
[----:B------:R-:W-:Y:S02]  /*3fb0*/  FSEL R78, R78, RZ, P2 ;  /* 0x000000ff4e4e7208 */ /* 0x000fe40001000000 */
[----:B------:R-:W-:Y:S02]  /*3fc0*/  FSEL R3, R2, RZ, P5 ;  /* 0x000000ff02037208 */ /* 0x000fe40002800000 */
[----:B------:R-:W-:Y:S02]  /*3fd0*/  FSEL R0, R0, RZ, P4 ;  /* 0x000000ff00007208 */ /* 0x000fe40002000000 */
[----:B------:R-:W-:Y:S02]  /*3fe0*/  FSEL R20, R76, RZ, P3 ;  /* 0x000000ff4c147208 */ /* 0x000fe40001800000 */
[----:B------:R-:W-:-:S02]  /*3ff0*/  F2FP.BF16.F32.PACK_AB R23, R78, R23 ;  /* 0x000000174e17723e */ /* 0x000fc400000010ff */
[----:B------:R-:W-:Y:S02]  /*4000*/  F2FP.BF16.F32.PACK_AB R22, R3, R22 ;  /* 0x000000160316723e */ /* 0x000fe400000010ff */
[----:B------:R-:W-:Y:S02]  /*4010*/  F2FP.BF16.F32.PACK_AB R21, R0, R21 ;  /* 0x000000150015723e */ /* 0x000fe400000010ff */
[----:B------:R-:W-:Y:S01]  /*4020*/  F2FP.BF16.F32.PACK_AB R20, R33, R20 ;  /* 0x000000142114723e */ /* 0x000fe200000010ff */
[----:B------:R-:W-:Y:S06]  /*4030*/  BRA `(.L_x_382) ;  /* 0x0000000000f47947 */ /* 0x000fec0003800000 */
.L_x_381:
[C-C-:B------:R-:W-:Y:S01]  /*4040*/  FFMA.FTZ R82, R89.reuse, R82, R80.reuse ;  /* 0x0000005259527223 */ /* 0x140fe20000010050 */
[C-C-:B------:R-:W-:Y:S01]  /*4050*/  FFMA.FTZ R85, R89.reuse, R85, R80.reuse ;  /* 0x0000005559557223 */ /* 0x140fe20000010050 */
[C-C-:B------:R-:W-:Y:S01]  /*4060*/  FFMA.FTZ R83, R89.reuse, R83, R80.reuse ;  /* 0x0000005359537223 */ /* 0x140fe20000010050 */
[C-C-:B------:R-:W-:Y:S01]  /*4070*/  FFMA.FTZ R99, R89.reuse, R99, R80.reuse ;  /* 0x0000006359637223 */ /* 0x140fe20000010050 */
[----:B------:R-:W-:Y:S01]  /*4080*/  FADD.FTZ R27, -R82, R27 ;  /* 0x0000001b521b7221 */ /* 0x000fe20000010100 */
[C-C-:B------:R-:W-:Y:S01]  /*4090*/  FFMA.FTZ R107, R89.reuse, R107, R80.reuse ;  /* 0x0000006b596b7223 */ /* 0x140fe20000010050 */
[C-C-:B------:R-:W-:Y:S01]  /*40a0*/  FFMA.FTZ R106, R89.reuse, R106, R80.reuse ;  /* 0x0000006a596a7223 */ /* 0x140fe20000010050 */
[----:B------:R-:W-:Y:S01]  /*40b0*/  FFMA.FTZ R32, R89, R32, R80 ;  /* 0x0000002059207223 */ /* 0x000fe20000010050 */
[----:B------:R-:W-:Y:S01]  /*40c0*/  FADD.FTZ R85, -R85, R26 ;  /* 0x0000001a55557221 */ /* 0x000fe20000010100 */
[----:B------:R-:W-:Y:S01]  /*40d0*/  FADD.FTZ R83, -R83, R24 ;  /* 0x0000001853537221 */ /* 0x000fe20000010100 */
[C---:B------:R-:W-:Y:S01]  /*40e0*/  FMUL.FTZ R27, R78.reuse, R27 ;  /* 0x0000001b4e1b7220 */ /* 0x040fe20000410000 */
[----:B------:R-:W-:Y:S01]  /*40f0*/  FFMA.FTZ R80, R89, R94, R80 ;  /* 0x0000005e59507223 */ /* 0x000fe20000010050 */
[C---:B------:R-:W-:Y:S01]  /*4100*/  FMUL.FTZ R85, R78.reuse, R85 ;  /* 0x000000554e557220 */ /* 0x040fe20000410000 */
[----:B------:R-:W-:Y:S01]  /*4110*/  FMUL.FTZ R83, R78, R83 ;  /* 0x000000534e537220 */ /* 0x000fe20000410000 */
[-C--:B------:R-:W-:Y:S01]  /*4120*/  FMUL.FTZ R27, R27, R76.reuse ;  /* 0x0000004c1b1b7220 */ /* 0x080fe20000410000 */
[----:B------:R-:W-:Y:S01]  /*4130*/  FADD.FTZ R99, -R99, R30 ;  /* 0x0000001e63637221 */ /* 0x000fe20000010100 */
[----:B------:R-:W-:Y:S01]  /*4140*/  FADD.FTZ R107, -R107, R28 ;  /* 0x0000001c6b6b7221 */ /* 0x000fe20000010100 */
[----:B------:R-:W-:Y:S01]  /*4150*/  FADD.FTZ R29, -R106, R29 ;  /* 0x0000001d6a1d7221 */ /* 0x000fe20000010100 */
[----:B------:R-:W-:Y:S01]  /*4160*/  FADD.FTZ R25, -R32, R25 ;  /* 0x0000001920197221 */ /* 0x000fe20000010100 */
[----:B------:R-:W-:Y:S01]  /*4170*/  FADD.FTZ R31, -R80, R31 ;  /* 0x0000001f501f7221 */ /* 0x000fe20000010100 */
[-C--:B------:R-:W-:Y:S01]  /*4180*/  FMUL.FTZ R85, R85, R76.reuse ;  /* 0x0000004c55557220 */ /* 0x080fe20000410000 */
[-C--:B------:R-:W-:Y:S01]  /*4190*/  FMUL.FTZ R83, R83, R76.reuse ;  /* 0x0000004c53537220 */ /* 0x080fe20000410000 */
[----:B------:R-:W-:Y:S01]  /*41a0*/  FMUL.FTZ R27, R27, UR4 ;  /* 0x000000041b1b7c20 */ /* 0x000fe20008410000 */
[----:B------:R-:W-:Y:S01]  /*41b0*/  LOP3.LUT P2, RZ, R2, 0xff, RZ, 0xc0, !PT ;  /* 0x000000ff02ff7812 */ /* 0x000fe2000784c0ff */
[C---:B------:R-:W-:Y:S01]  /*41c0*/  FMUL.FTZ R99, R78.reuse, R99 ;  /* 0x000000634e637220 */ /* 0x040fe20000410000 */
[C---:B------:R-:W-:Y:S01]  /*41d0*/  FMUL.FTZ R107, R78.reuse, R107 ;  /* 0x0000006b4e6b7220 */ /* 0x040fe20000410000 */
[C---:B------:R-:W-:Y:S01]  /*41e0*/  FMUL.FTZ R25, R78.reuse, R25 ;  /* 0x000000194e197220 */ /* 0x040fe20000410000 */
[C---:B------:R-:W-:Y:S01]  /*41f0*/  FMUL.FTZ R31, R78.reuse, R31 ;  /* 0x0000001f4e1f7220 */ /* 0x040fe20000410000 */
[----:B------:R-:W-:Y:S01]  /*4200*/  FMUL.FTZ R29, R78, R29 ;  /* 0x0000001d4e1d7220 */ /* 0x000fe20000410000 */
[----:B------:R-:W-:Y:S01]  /*4210*/  FMUL.FTZ R85, R85, UR4 ;  /* 0x0000000455557c20 */ /* 0x000fe20008410000 */
[----:B------:R-:W-:Y:S01]  /*4220*/  FMUL.FTZ R83, R83, UR4 ;  /* 0x0000000453537c20 */ /* 0x000fe20008410000 */
[C---:B------:R-:W-:Y:S01]  /*4230*/  LOP3.LUT P5, RZ, R2.reuse, 0xff0000, RZ, 0xc0, !PT ;  /* 0x00ff000002ff7812 */ /* 0x040fe200078ac0ff */
[-C--:B------:R-:W-:Y:S01]  /*4240*/  FMUL.FTZ R99, R99, R76.reuse ;  /* 0x0000004c63637220 */ /* 0x080fe20000410000 */
[----:B------:R-:W-:Y:S01]  /*4250*/  LOP3.LUT P6, RZ, R3, 0xff, RZ, 0xc0, !PT ;  /* 0x000000ff03ff7812 */ /* 0x000fe200078cc0ff */
[-C--:B------:R-:W-:Y:S01]  /*4260*/  FMUL.FTZ R25, R25, R76.reuse ;  /* 0x0000004c19197220 */ /* 0x080fe20000410000 */
[----:B-1----:R-:W-:Y:S01]  /*4270*/  FSEL R20, R27, RZ, P2 ;  /* 0x000000ff1b147208 */ /* 0x002fe20001000000 */
[-C--:B------:R-:W-:Y:S01]  /*4280*/  FMUL.FTZ R31, R31, R76.reuse ;  /* 0x0000004c1f1f7220 */ /* 0x080fe20000410000 */
[-C--:B------:R-:W-:Y:S01]  /*4290*/  FMUL.FTZ R29, R29, R76.reuse ;  /* 0x0000004c1d1d7220 */ /* 0x080fe20000410000 */
[----:B------:R-:W-:Y:S01]  /*42a0*/  FMUL.FTZ R107, R107, R76 ;  /* 0x0000004c6b6b7220 */ /* 0x000fe20000410000 */
[C---:B------:R-:W-:Y:S01]  /*42b0*/  ISETP.GE.U32.AND P2, PT, R2.reuse, RZ, PT ;  /* 0x000000ff0200720c */ /* 0x040fe20003f46070 */
        /* <DEDUP_REMOVED lines=8> */
[----:B------:R-:W-:Y:S02]  /*4340*/  LOP3.LUT P4, RZ, R2, 0xff000000, RZ, 0xc0, !PT ;  /* 0xff00000002ff7812 */ /* 0x000fe4000788c0ff */
[C---:B------:R-:W-:Y:S02]  /*4350*/  LOP3.LUT P5, RZ, R3.reuse, 0xff00, RZ, 0xc0, !PT ;  /* 0x0000ff0003ff7812 */ /* 0x040fe400078ac0ff */
[C---:B------:R-:W-:Y:S02]  /*4360*/  LOP3.LUT P6, RZ, R3.reuse, 0xff0000, RZ, 0xc0, !PT ;  /* 0x00ff000003ff7812 */ /* 0x040fe400078cc0ff */
[----:B------:R-:W-:Y:S02]  /*4370*/  ISETP.GE.U32.AND.EX P2, PT, R3, 0x1000000, PT, P2 ;  /* 0x010000000300780c */ /* 0x000fe40003f46120 */
        /* <DEDUP_REMOVED lines=8> */
[----:B------:R-:W-:-:S07]  /*4400*/  F2FP.BF16.F32.PACK_AB R20, R99, R20 ;  /* 0x000000146314723e */ /* 0x000fce00000010ff */
.L_x_382:
[----:B------:R-:W1:Y:S01]  /*4410*/  @P1 LDC.64 R2, c[0x0][0x478] ;  /* 0x00011e00ff021b82 */ /* 0x000e620000000a00 */
[----:B------:R-:W-:-:S04]  /*4420*/  IMAD.WIDE.U32 R34, R77, 0x10, R34 ;  /* 0x000000104d227825 */ /* 0x000fc800078e0022 */
[----:B-1----:R-:W-:-:S05]  /*4430*/  @P1 IMAD.WIDE.U32 R2, R77, 0x10, R2 ;  /* 0x000000104d021825 */ /* 0x002fca00078e0002 */
[----:B------:R1:W-:Y:S04]  /*4440*/  @P1 STG.E.128 desc[UR6][R2.64], R16 ;  /* 0x0000001002001986 */ /* 0x0003e8000c101d06 */
[----:B------:R1:W-:Y:S02]  /*4450*/  STG.E.128 desc[UR6][R34.64], R20 ;  /* 0x0000001422007986 */ /* 0x0003e4000c101d06 */
.L_x_378:
[----:B-123--:R-:W1:Y:S02]  /*4460*/  LDC.64 R2, c[0x0][0x380] ;  /* 0x0000e000ff027b82 */ /* 0x00ee640000000a00 */
[----:B-1----:R-:W-:-:S04]  /*4470*/  LEA R74, R2, R74, 0x2 ;  /* 0x0000004a024a7211 */ /* 0x002fc800078e10ff */
[----:B------:R-:W-:-:S13]  /*4480*/  ISETP.GE.AND P1, PT, R74, R3, PT ;  /* 0x000000034a00720c */ /* 0x000fda0003f26270 */
[----:B------:R-:W-:Y:S05]  /*4490*/  @!P1 BRA `(.L_x_383) ;  /* 0xffffffbc00e09947 */ /* 0x000fea000383ffff */
[----:B------:R-:W-:Y:S05]  /*44a0*/  BSYNC B1 ;  /* 0x0000000000017941 */ /* 0x000fea0003800000 */
.L_x_372:
        /* <DEDUP_REMOVED lines=32> */
.L_x_371:
[----:B------:R-:W-:Y:S05]  /*46b0*/  BSYNC B0 ;  /* 0x0000000000007941 */ /* 0x000fea0003800000 */
.L_x_370:
[----:B------:R-:W1:Y:S01]  /*46c0*/  S2R R37, SR_CgaCtaId ;  /* 0x0000000000257919 */ /* 0x000e620000008800 */
[C---:B------:R-:W-:Y:S01]  /*46d0*/  SHF.L.U32 R2, R75.reuse, 0x6, RZ ;  /* 0x000000064b027819 */ /* 0x040fe200000006ff */
[----:B------:R-:W-:Y:S05]  /*46e0*/  WARPSYNC.ALL ;  /* 0x0000000000007948 */ /* 0x000fea0003800000 */
[----:B------:R-:W-:Y:S01]  /*46f0*/  SHF.L.U32 R0, R75, 0x5, RZ ;  /* 0x000000054b007819 */ /* 0x000fe200000006ff */
[----:B------:R-:W2:Y:S01]  /*4700*/  LDCU.128 UR20, c[0x0][0x440] ;  /* 0x00008800ff1477ac */ /* 0x000ea20008000c00 */
[----:B------:R-:W-:Y:S02]  /*4710*/  MOV R36, 0x400 ;  /* 0x0000040000247802 */ /* 0x000fe40000000f00 */
[----:B------:R-:W-:-:S04]  /*4720*/  LOP3.LUT R3, R2, 0x1800, RZ, 0xc0, !PT ;  /* 0x0000180002037812 */ /* 0x000fc800078ec0ff */
[----:B------:R-:W-:Y:S02]  /*4730*/  LOP3.LUT R0, R3, 0x3e0, R0, 0xf8, !PT ;  /* 0x000003e003007812 */ /* 0x000fe400078ef800 */
[----:B-1----:R-:W-:-:S04]  /*4740*/  LEA R36, R37, R36, 0x18 ;  /* 0x0000002425247211 */ /* 0x002fc800078ec0ff */
[-C--:B------:R-:W-:Y:S02]  /*4750*/  IADD3 R0, PT, PT, R0, R36.reuse, RZ ;  /* 0x0000002400007210 */ /* 0x080fe40007ffe0ff */
[----:B------:R-:W-:-:S03]  /*4760*/  LEA R36, R75, R36, 0x2 ;  /* 0x000000244b247211 */ /* 0x000fc600078e10ff */
[----:B------:R-:W-:Y:S04]  /*4770*/  STS.128 [R0], R12 ;  /* 0x0000000c00007388 */ /* 0x000fe80000000c00 */
[----:B------:R-:W-:Y:S04]  /*4780*/  STS.128 [R0+0x10], R20 ;  /* 0x0000101400007388 */ /* 0x000fe80000000c00 */
[----:B------:R-:W-:Y:S04]  /*4790*/  STS.128 [R0+0x400], R24 ;  /* 0x0004001800007388 */ /* 0x000fe80000000c00 */
[----:B------:R-:W-:Y:S01]  /*47a0*/  STS.128 [R0+0x410], R28 ;  /* 0x0004101c00007388 */ /* 0x000fe20000000c00 */
[----:B------:R-:W-:Y:S06]  /*47b0*/  BAR.SYNC.DEFER_BLOCKING 0x0 ;  /* 0x0000000000007b1d */ /* 0x000fec0000010000 */
[----:B------:R-:W1:Y:S04]  /*47c0*/  LDS R2, [R36] ;  /* 0x0000000024027984 */ /* 0x000e680000000800 */
[----:B------:R-:W3:Y:S04]  /*47d0*/  LDS R37, [R36+0x800] ;  /* 0x0008000024257984 */ /* 0x000ee80000000800 */
[----:B------:R-:W4:Y:S04]  /*47e0*/  LDS R3, [R36+0x200] ;  /* 0x0002000024037984 */ /* 0x000f280000000800 */
[----:B------:R-:W5:Y:S04]  /*47f0*/  LDS R38, [R36+0xa00] ;  /* 0x000a000024267984 */ /* 0x000f680000000800 */
[----:B------:R-:W0:Y:S04]  /*4800*/  LDS R12, [R36+0x400] ;  /* 0x00040000240c7984 */ /* 0x000e280000000800 */
[----:B------:R-:W2:Y:S04]  /*4810*/  LDS R15, [R36+0xc00] ;  /* 0x000c0000240f7984 */ /* 0x000ea80000000800 */
[----:B------:R-:W2:Y:S04]  /*4820*/  LDS R13, [R36+0x600] ;  /* 0x00060000240d7984 */ /* 0x000ea80000000800 */
[----:B------:R-:W2:Y:S04]  /*4830*/  LDS R14, [R36+0xe00] ;  /* 0x000e0000240e7984 */ /* 0x000ea80000000800 */
[----:B------:R-:W2:Y:S04]  /*4840*/  LDS R21, [R36+0x1000] ;  /* 0x0010000024157984 */ /* 0x000ea80000000800 */
[----:B------:R-:W2:Y:S04]  /*4850*/  LDS R20, [R36+0x1200] ;  /* 0x0012000024147984 */ /* 0x000ea80000000800 */
[----:B------:R-:W2:Y:S01]  /*4860*/  LDS R23, [R36+0x1400] ;  /* 0x0014000024177984 */ /* 0x000ea20000000800 */
[----:B-1----:R-:W-:-:S03]  /*4870*/  FADD.FTZ R2, RZ, R2 ;  /* 0x00000002ff027221 */ /* 0x002fc60000010000 */
[----:B------:R-:W1:Y:S01]  /*4880*/  LDS R22, [R36+0x1600] ;  /* 0x0016000024167984 */ /* 0x000e620000000800 */
[----:B---3--:R-:W-:-:S03]  /*4890*/  FADD.FTZ R2, R2, R37 ;  /* 0x0000002502027221 */ /* 0x008fc60000010000 */
[----:B------:R-:W3:Y:S01]  /*48a0*/  LDS R25, [R36+0x1800] ;  /* 0x0018000024197984 */ /* 0x000ee20000000800 */
[----:B----4-:R-:W-:-:S03]  /*48b0*/  FADD.FTZ R3, RZ, R3 ;  /* 0x00000003ff037221 */ /* 0x010fc60000010000 */
[----:B------:R-:W-:Y:S01]  /*48c0*/  LDS R24, [R36+0x1a00] ;  /* 0x001a000024187984 */ /* 0x000fe20000000800 */
[----:B-----5:R-:W-:-:S03]  /*48d0*/  FADD.FTZ R3, R3, R38 ;  /* 0x0000002603037221 */ /* 0x020fc60000010000 */
[----:B------:R-:W4:Y:S01]  /*48e0*/  LDS R27, [R36+0x1c00] ;  /* 0x001c0000241b7984 */ /* 0x000f220000000800 */
[----:B0-----:R-:W-:-:S03]  /*48f0*/  FADD.FTZ R12, RZ, R12 ;  /* 0x0000000cff0c7221 */ /* 0x001fc60000010000 */
[----:B------:R-:W0:Y:S01]  /*4900*/  LDS R26, [R36+0x1e00] ;  /* 0x001e0000241a7984 */ /* 0x000e220000000800 */
[----:B--2---:R-:W-:Y:S01]  /*4910*/  FADD.FTZ R12, R12, R15 ;  /* 0x0000000f0c0c7221 */ /* 0x004fe20000010000 */
        /* <DEDUP_REMOVED lines=8> */
[----:B---3--:R-:W-:-:S03]  /*49a0*/  FADD.FTZ R25, R2, R25 ;  /* 0x0000001902197221 */ /* 0x008fc60000010000 */
[----:B------:R-:W-:Y:S04]  /*49b0*/  STS.128 [R0+0x10], R16 ;  /* 0x0000101000007388 */ /* 0x000fe80000000c00 */
[----:B------:R1:W-:Y:S01]  /*49c0*/  STS.128 [R0+0x400], R4 ;  /* 0x0004000400007388 */ /* 0x0003e20000000c00 */
[----:B----4-:R-:W-:-:S03]  /*49d0*/  FADD.FTZ R27, R12, R27 ;  /* 0x0000001b0c1b7221 */ /* 0x010fc60000010000 */
[----:B------:R2:W-:Y:S01]  /*49e0*/  STS.128 [R0+0x410], R8 ;  /* 0x0004100800007388 */ /* 0x0005e20000000c00 */
[----:B0-----:R-:W-:Y:S01]  /*49f0*/  FADD.FTZ R13, R13, R26 ;  /* 0x0000001a0d0d7221 */ /* 0x001fe20000010000 */
[----:B------:R-:W-:Y:S08]  /*4a00*/  BAR.SYNC.DEFER_BLOCKING 0x0 ;  /* 0x0000000000007b1d */ /* 0x000ff00000010000 */
[----:B-1----:R-:W0:Y:S01]  /*4a10*/  LDC R4, c[0x0][0x388] ;  /* 0x0000e200ff047b82 */ /* 0x002e220000000800 */
[----:B------:R-:W-:Y:S01]  /*4a20*/  FADD.FTZ R7, R3, R24 ;  /* 0x0000001803077221 */ /* 0x000fe20000010000 */
[----:B------:R-:W1:Y:S04]  /*4a30*/  LDS R28, [R36] ;  /* 0x00000000241c7984 */ /* 0x000e680000000800 */
[----:B------:R-:W3:Y:S04]  /*4a40*/  LDS R29, [R36+0x200] ;  /* 0x00020000241d7984 */ /* 0x000ee80000000800 */
[----:B------:R-:W4:Y:S01]  /*4a50*/  LDS R31, [R36+0x800] ;  /* 0x00080000241f7984 */ /* 0x000f220000000800 */
[----:B0-----:R-:W-:-:S03]  /*4a60*/  IMAD R4, R4, UR8, RZ ;  /* 0x0000000804047c24 */ /* 0x001fc6000f8e02ff */
[----:B------:R-:W0:Y:S02]  /*4a70*/  LDS R30, [R36+0x400] ;  /* 0x00040000241e7984 */ /* 0x000e240000000800 */
[----:B--2---:R-:W-:Y:S02]  /*4a80*/  IADD3 R10, P0, PT, R4, R75, RZ ;  /* 0x0000004b040a7210 */ /* 0x004fe40007f1e0ff */
[----:B------:R-:W2:Y:S02]  /*4a90*/  LDS R40, [R36+0xa00] ;  /* 0x000a000024287984 */ /* 0x000ea40000000800 */
[----:B------:R-:W-:Y:S02]  /*4aa0*/  IADD3.X R3, PT, PT, RZ, RZ, RZ, P0, !PT ;  /* 0x000000ffff037210 */ /* 0x000fe400007fe4ff */
[----:B------:R-:W5:Y:S01]  /*4ab0*/  LDS R0, [R36+0x600] ;  /* 0x0006000024007984 */ /* 0x000f620000000800 */
[C---:B------:R-:W-:Y:S02]  /*4ac0*/  SHF.L.U32 R4, R10.reuse, 0x2, RZ ;  /* 0x000000020a047819 */ /* 0x040fe400000006ff */
[----:B------:R-:W-:Y:S01]  /*4ad0*/  SHF.L.U64.HI R10, R10, 0x2, R3 ;  /* 0x000000020a0a7819 */ /* 0x000fe20000010203 */
[----:B------:R-:W5:Y:S01]  /*4ae0*/  LDS R39, [R36+0x1000] ;  /* 0x0010000024277984 */ /* 0x000f620000000800 */
[----:B------:R-:W-:-:S02]  /*4af0*/  IADD3 R2, P0, PT, R4, UR22, RZ ;  /* 0x0000001604027c10 */ /* 0x000fc4000ff1e0ff */
[----:B------:R-:W-:Y:S01]  /*4b00*/  IADD3 R4, P1, PT, R4, UR20, RZ ;  /* 0x0000001404047c10 */ /* 0x000fe2000ff3e0ff */
[----:B------:R-:W5:Y:S01]  /*4b10*/  LDS R5, [R36+0xc00] ;  /* 0x000c000024057984 */ /* 0x000f620000000800 */
[----:B------:R-:W-:-:S03]  /*4b20*/  IADD3.X R3, PT, PT, R10, UR23, RZ, P0, !PT ;  /* 0x000000170a037c10 */ /* 0x000fc600087fe4ff */
[----:B------:R-:W5:Y:S04]  /*4b30*/  LDS R42, [R36+0x1200] ;  /* 0x00120000242a7984 */ /* 0x000f680000000800 */
[----:B------:R-:W5:Y:S04]  /*4b40*/  LDS R9, [R36+0xe00] ;  /* 0x000e000024097984 */ /* 0x000f680000000800 */
[----:B------:R-:W5:Y:S01]  /*4b50*/  LDS R19, [R36+0x1800] ;  /* 0x0018000024137984 */ /* 0x000f620000000800 */
[----:B-1----:R-:W-:-:S03]  /*4b60*/  FADD.FTZ R28, RZ, R28 ;  /* 0x0000001cff1c7221 */ /* 0x002fc60000010000 */
[----:B------:R-:W1:Y:S01]  /*4b70*/  LDS R11, [R36+0x1400] ;  /* 0x00140000240b7984 */ /* 0x000e620000000800 */
[----:B---3--:R-:W-:-:S03]  /*4b80*/  FADD.FTZ R29, RZ, R29 ;  /* 0x0000001dff1d7221 */ /* 0x008fc60000010000 */
[----:B------:R-:W3:Y:S01]  /*4b90*/  LDS R6, [R36+0x1a00] ;  /* 0x001a000024067984 */ /* 0x000ee20000000800 */
[----:B----4-:R-:W-:-:S03]  /*4ba0*/  FADD.FTZ R28, R28, R31 ;  /* 0x0000001f1c1c7221 */ /* 0x010fc60000010000 */
[----:B------:R-:W4:Y:S01]  /*4bb0*/  LDS R17, [R36+0x1600] ;  /* 0x0016000024117984 */ /* 0x000f220000000800 */
[----:B0-----:R-:W-:-:S03]  /*4bc0*/  FADD.FTZ R30, RZ, R30 ;  /* 0x0000001eff1e7221 */ /* 0x001fc60000010000 */
[----:B------:R-:W0:Y:S01]  /*4bd0*/  LDS R8, [R36+0x1c00] ;  /* 0x001c000024087984 */ /* 0x000e220000000800 */
[----:B--2---:R-:W-:-:S03]  /*4be0*/  FADD.FTZ R29, R29, R40 ;  /* 0x000000281d1d7221 */ /* 0x004fc60000010000 */
[----:B------:R-:W2:Y:S01]  /*4bf0*/  LDS R33, [R36+0x1e00] ;  /* 0x001e000024217984 */ /* 0x000ea20000000800 */
[----:B-----5:R-:W-:Y:S01]  /*4c00*/  FADD.FTZ R0, RZ, R0 ;  /* 0x00000000ff007221 */ /* 0x020fe20000010000 */
[----:B------:R-:W-:Y:S01]  /*4c10*/  FADD.FTZ R28, R28, R39 ;  /* 0x000000271c1c7221 */ /* 0x000fe20000010000 */
[----:B------:R-:W-:Y:S01]  /*4c20*/  FADD.FTZ R30, R30, R5 ;  /* 0x000000051e1e7221 */ /* 0x000fe20000010000 */
[----:B------:R-:W-:Y:S01]  /*4c30*/  IADD3.X R5, PT, PT, R10, UR21, RZ, P1, !PT ;  /* 0x000000150a057c10 */ /* 0x000fe20008ffe4ff */
[----:B------:R-:W-:Y:S01]  /*4c40*/  FADD.FTZ R29, R29, R42 ;  /* 0x0000002a1d1d7221 */ /* 0x000fe20000010000 */
[----:B------:R-:W-:Y:S01]  /*4c50*/  FADD.FTZ R0, R0, R9 ;  /* 0x0000000900007221 */ /* 0x000fe20000010000 */
[----:B------:R-:W-:Y:S01]  /*4c60*/  FADD.FTZ R19, R28, R19 ;  /* 0x000000131c137221 */ /* 0x000fe20000010000 */
[----:B-1----:R-:W-:-:S04]  /*4c70*/  FADD.FTZ R11, R30, R11 ;  /* 0x0000000b1e0b7221 */ /* 0x002fc80000010000 */
[----:B------:R-:W-:Y:S01]  /*4c80*/  STG.E desc[UR6][R2.64], R19 ;  /* 0x0000001302007986 */ /* 0x000fe2000c101906 */
[----:B---3--:R-:W-:-:S03]  /*4c90*/  FADD.FTZ R29, R29, R6 ;  /* 0x000000061d1d7221 */ /* 0x008fc60000010000 */
[----:B------:R-:W-:Y:S01]  /*4ca0*/  STG.E desc[UR6][R4.64], R25 ;  /* 0x0000001904007986 */ /* 0x000fe2000c101906 */
[----:B----4-:R-:W-:-:S03]  /*4cb0*/  FADD.FTZ R0, R0, R17 ;  /* 0x0000001100007221 */ /* 0x010fc60000010000 */
[----:B------:R-:W-:Y:S01]  /*4cc0*/  STG.E desc[UR6][R2.64+0x200], R29 ;  /* 0x0002001d02007986 */ /* 0x000fe2000c101906 */
[----:B0-----:R-:W-:-:S03]  /*4cd0*/  FADD.FTZ R11, R11, R8 ;  /* 0x000000080b0b7221 */ /* 0x001fc60000010000 */
[----:B------:R-:W-:Y:S01]  /*4ce0*/  STG.E desc[UR6][R4.64+0x200], R7 ;  /* 0x0002000704007986 */ /* 0x000fe2000c101906 */
[----:B--2---:R-:W-:-:S03]  /*4cf0*/  FADD.FTZ R33, R0, R33 ;  /* 0x0000002100217221 */ /* 0x004fc60000010000 */
[----:B------:R-:W-:Y:S04]  /*4d00*/  STG.E desc[UR6][R2.64+0x400], R11 ;  /* 0x0004000b02007986 */ /* 0x000fe8000c101906 */
[----:B------:R-:W-:Y:S04]  /*4d10*/  STG.E desc[UR6][R4.64+0x400], R27 ;  /* 0x0004001b04007986 */ /* 0x000fe8000c101906 */
[----:B------:R-:W-:Y:S04]  /*4d20*/  STG.E desc[UR6][R2.64+0x600], R33 ;  /* 0x0006002102007986 */ /* 0x000fe8000c101906 */
[----:B------:R-:W-:Y:S01]  /*4d30*/  STG.E desc[UR6][R4.64+0x600], R13 ;  /* 0x0006000d04007986 */ /* 0x000fe2000c101906 */
[----:B------:R-:W-:Y:S05]  /*4d40*/  EXIT ;  /* 0x000000000000794d */ /* 0x000fea0003800000 */
.L_x_375:
        /* <DEDUP_REMOVED lines=8> */
.L_x_385:
[----:B------:R-:W-:Y:S05]  /*4dd0*/  BSYNC B2 ;  /* 0x0000000000027941 */ /* 0x000fea0003800000 */
.L_x_384:
        /* <DEDUP_REMOVED lines=8> */
.L_x_386:
[----:B------:R-:W-:Y:S01]  /*4e60*/  FADD.FTZ R20, R20, R123 ;  /* 0x0000007b14147221 */ /* 0x000fe20000010000 */
[----:B------:R-:W-:-:S04]  /*4e70*/  HFMA2 R113, -RZ, RZ, 0, 1.1920928955078125e-07 ;  /* 0x00000002ff717431 */ /* 0x000fc800000001ff */
[----:B------:R-:W-:Y:S02]  /*4e80*/  MOV R114, R20 ;  /* 0x0000001400727202 */ /* 0x000fe40000000f00 */
[----:B------:R-:W-:-:S07]  /*4e90*/  MOV R80, R112 ;  /* 0x0000007000507202 */ /* 0x000fce0000000f00 */
[----:B------:R-:W-:Y:S05]  /*4ea0*/  WARPSYNC.COLLECTIVE R111, `(.L_x_387) ;  /* 0x000000006f087348 */ /* 0x000fea0003c00000 */
[----:B------:R0:W1:Y:S02]  /*4eb0*/  SHFL.BFLY P3, R112, R114, R113, R116 ;  /* 0x0c00007172707389 */ /* 0x0000640000060074 */
[----:B01----:R-:W-:Y:S05]  /*4ec0*/  ENDCOLLECTIVE ;  /* 0x000000000000791b */ /* 0x003fea0003800000 */
.L_x_387:
[----:B------:R-:W-:-:S05]  /*4ed0*/  FADD.FTZ R80, R80, R125 ;  /* 0x0000007d50507221 */ /* 0x000fca0000010000 */
[----:B------:R-:W-:Y:S02]  /*4ee0*/  MOV R114, R80 ;  /* 0x0000005000727202 */ /* 0x000fe40000000f00 */
[----:B------:R-:W-:-:S07]  /*4ef0*/  MOV R21, R112 ;  /* 0x0000007000157202 */ /* 0x000fce0000000f00 */
[----:B------:R-:W-:Y:S05]  /*4f00*/  WARPSYNC.COLLECTIVE R111, `(.L_x_388) ;  /* 0x000000006f087348 */ /* 0x000fea0003c00000 */
[----:B------:R0:W1:Y:S02]  /*4f10*/  SHFL.BFLY P3, R112, R114, R113, R116 ;  /* 0x0c00007172707389 */ /* 0x0000640000060074 */
[----:B01----:R-:W-:Y:S05]  /*4f20*/  ENDCOLLECTIVE ;  /* 0x000000000000791b */ /* 0x003fea0003800000 */
.L_x_388:
[----:B------:R-:W-:Y:S01]  /*4f30*/  FADD.FTZ R21, R20, R21 ;  /* 0x0000001514157221 */ /* 0x000fe20000010000 */
[----:B------:R-:W-:-:S04]  /*4f40*/  HFMA2 R113, -RZ, RZ, 0, 2.384185791015625e-07 ;  /* 0x00000004ff717431 */ /* 0x000fc800000001ff */
[----:B------:R-:W-:Y:S02]  /*4f50*/  MOV R114, R21 ;  /* 0x0000001500727202 */ /* 0x000fe40000000f00 */
[----:B------:R-:W-:-:S07]  /*4f60*/  MOV R89, R112 ;  /* 0x0000007000597202 */ /* 0x000fce0000000f00 */
[----:B------:R-:W-:Y:S05]  /*4f70*/  WARPSYNC.COLLECTIVE R111, `(.L_x_389) ;  /* 0x000000006f087348 */ /* 0x000fea0003c00000 */
[----:B------:R0:W1:Y:S02]  /*4f80*/  SHFL.BFLY P3, R112, R114, R113, R116 ;  /* 0x0c00007172707389 */ /* 0x0000640000060074 */
[----:B01----:R-:W-:Y:S05]  /*4f90*/  ENDCOLLECTIVE ;  /* 0x000000000000791b */ /* 0x003fea0003800000 */
.L_x_389:
[----:B------:R-:W-:-:S05]  /*4fa0*/  FADD.FTZ R89, R80, R89 ;  /* 0x0000005950597221 */ /* 0x000fca0000010000 */
[----:B------:R-:W-:Y:S02]  /*4fb0*/  MOV R114, R89 ;  /* 0x0000005900727202 */ /* 0x000fe40000000f00 */
[----:B------:R-:W-:-:S07]  /*4fc0*/  MOV R84, R112 ;  /* 0x0000007000547202 */ /* 0x000fce0000000f00 */
[----:B------:R-:W-:Y:S05]  /*4fd0*/  WARPSYNC.COLLECTIVE R111, `(.L_x_390) ;  /* 0x000000006f087348 */ /* 0x000fea0003c00000 */
[----:B------:R0:W1:Y:S02]  /*4fe0*/  SHFL.BFLY P3, R112, R114, R113, R116 ;  /* 0x0c00007172707389 */ /* 0x0000640000060074 */
[----:B01----:R-:W-:Y:S05]  /*4ff0*/  ENDCOLLECTIVE ;  /* 0x000000000000791b */ /* 0x003fea0003800000 */
.L_x_390:
[----:B------:R-:W-:Y:S01]  /*5000*/  FADD.FTZ R84, R21, R84 ;  /* 0x0000005415547221 */ /* 0x000fe20000010000 */
[----:B------:R-:W-:-:S04]  /*5010*/  HFMA2 R113, -RZ, RZ, 0, 4.76837158203125e-07 ;  /* 0x00000008ff717431 */ /* 0x000fc800000001ff */
[----:B------:R-:W-:Y:S02]  /*5020*/  MOV R114, R84 ;  /* 0x0000005400727202 */ /* 0x000fe40000000f00 */
[----:B------:R-:W-:-:S07]  /*5030*/  MOV R110, R112 ;  /* 0x00000070006e7202 */ /* 0x000fce0000000f00 */
[----:B------:R-:W-:Y:S05]  /*5040*/  WARPSYNC.COLLECTIVE R111, `(.L_x_391) ;  /* 0x000000006f087348 */ /* 0x000fea0003c00000 */
[----:B------:R0:W1:Y:S02]  /*5050*/  SHFL.BFLY P3, R112, R114, R113, R116 ;  /* 0x0c00007172707389 */ /* 0x0000640000060074 */
[----:B01----:R-:W-:Y:S05]  /*5060*/  ENDCOLLECTIVE ;  /* 0x000000000000791b */ /* 0x003fea0003800000 */
.L_x_391:
[----:B------:R-:W-:-:S05]  /*5070*/  FADD.FTZ R110, R89, R110 ;  /* 0x0000006e596e7221 */ /* 0x000fca0000010000 */
[----:B------:R-:W-:Y:S02]  /*5080*/  MOV R114, R110 ;  /* 0x0000006e00727202 */ /* 0x000fe40000000f00 */
[----:B------:R-:W-:-:S07]  /*5090*/  MOV R95, R112 ;  /* 0x00000070005f7202 */ /* 0x000fce0000000f00 */
[----:B------:R-:W-:Y:S05]  /*50a0*/  WARPSYNC.COLLECTIVE R111, `(.L_x_392) ;  /* 0x000000006f087348 */ /* 0x000fea0003c00000 */
[----:B------:R0:W1:Y:S02]  /*50b0*/  SHFL.BFLY P3, R112, R114, R113, R116 ;  /* 0x0c00007172707389 */ /* 0x0000640000060074 */
[----:B01----:R-:W-:Y:S05]  /*50c0*/  ENDCOLLECTIVE ;  /* 0x000000000000791b */ /* 0x003fea0003800000 */
.L_x_392:
[----:B------:R-:W-:Y:S01]  /*50d0*/  FADD.FTZ R95, R84, R95 ;  /* 0x0000005f545f7221 */ /* 0x000fe20000010000 */
[----:B------:R-:W-:-:S04]  /*50e0*/  HFMA2 R113, -RZ, RZ, 0, 9.5367431640625e-07 ;  /* 0x00000010ff717431 */ /* 0x000fc800000001ff */
[----:B------:R-:W-:Y:S02]  /*50f0*/  MOV R114, R95 ;  /* 0x0000005f00727202 */ /* 0x000fe40000000f00 */
[----:B------:R-:W-:-:S07]  /*5100*/  MOV R97, R112 ;  /* 0x0000007000617202 */ /* 0x000fce0000000f00 */
[----:B------:R-:W-:Y:S05]  /*5110*/  WARPSYNC.COLLECTIVE R111, `(.L_x_393) ;  /* 0x000000006f087348 */ /* 0x000fea0003c00000 */
[----:B------:R0:W1:Y:S02]  /*5120*/  SHFL.BFLY P3, R112, R114, R113, R116 ;  /* 0x0c00007172707389 */ /* 0x0000640000060074 */
[----:B01----:R-:W-:Y:S05]  /*5130*/  ENDCOLLECTIVE ;  /* 0x000000000000791b */ /* 0x003fea0003800000 */
.L_x_393:
[----:B------:R-:W-:-:S05]  /*5140*/  FADD.FTZ R97, R110, R97 ;  /* 0x000000616e617221 */ /* 0x000fca0000010000 */
[----:B------:R-:W-:Y:S02]  /*5150*/  MOV R114, R97 ;  /* 0x0000006100727202 */ /* 0x000fe40000000f00 */
[----:B------:R-:W-:-:S07]  /*5160*/  MOV R20, R112 ;  /* 0x0000007000147202 */ /* 0x000fce0000000f00 */
[----:B------:R-:W-:Y:S05]  /*5170*/  WARPSYNC.COLLECTIVE R111, `(.L_x_394) ;  /* 0x000000006f087348 */ /* 0x000fea0003c00000 */
[----:B------:R0:W1:Y:S02]  /*5180*/  SHFL.BFLY P3, R112, R114, R113, R116 ;  /* 0x0c00007172707389 */ /* 0x0000640000060074 */
[----:B01----:R-:W-:Y:S05]  /*5190*/  ENDCOLLECTIVE ;  /* 0x000000000000791b */ /* 0x003fea0003800000 */
.L_x_394:
[----:B------:R-:W-:Y:S01]  /*51a0*/  MOV R80, R112 ;  /* 0x0000007000507202 */ /* 0x000fe20000000f00 */
[----:B------:R-:W-:Y:S06]  /*51b0*/  BRA `(.L_x_395) ;  /* 0xffffffcc00607947 */ /* 0x000fec000383ffff */
.L_x_396:
        /* <DEDUP_REMOVED lines=12> */
.L_x_11157:


//--------------------- .text._ZN10layer_norm22ln_bwd_finalize_kernelINS_22Kernel_traits_finalizeILj512E13__nv_bfloat16S2_S2_S2_fjLb0ELj1024ELj4ENS_18Kernel_traits_baseILj512ES2_S2_S2_S2_fjLj1024EEEEELb0ELb0EEEvNS_9BwdParamsE --------------------------
	.section	.text._ZN10layer_norm22ln_bwd_finalize_kernelINS_22Kernel_traits_finalizeILj512E13__nv_bfloat16S2_S2_S2_fjLb0ELj1024ELj4ENS_18Kernel_traits_baseILj512ES2_S2_S2_S2_fjLj1024EEEEELb0ELb0EEEvNS_9BwdParamsE,"ax",@progbits
	.align	128
        .global         _ZN10layer_norm22ln_bwd_finalize_kernelINS_22Kernel_traits_finalizeILj512E13__nv_bfloat16S2_S2_S2_fjLb0ELj1024ELj4ENS_18Kernel_traits_baseILj512ES2_S2_S2_S2_fjLj1024EEEEELb0ELb0EEEvNS_9BwdParamsE
        .type           _ZN10layer_norm22ln_bwd_finalize_kernelINS_22Kernel_traits_finalizeILj512E13__nv_bfloat16S2_S2_S2_fjLb0ELj1024ELj4ENS_18Kernel_traits_baseILj512ES2_S2_S2_S2_fjLj1024EEEEELb0ELb0EEEvNS_9BwdParamsE,@function
        .size           _ZN10layer_norm22ln_bwd_finalize_kernelINS_22Kernel_traits_finalizeILj512E13__nv_bfloat16S2_S2_S2_fjLb0ELj1024ELj4ENS_18Kernel_traits_baseILj512ES2_S2_S2_S2_fjLj1024EEEEELb0ELb0EEEvNS_9BwdParamsE,(.L_x_11158 - _ZN10layer_norm22ln_bwd_finalize_kernelINS_22Kernel_traits_finalizeILj512E13__nv_bfloat16S2_S2_S2_fjLb0ELj1024ELj4ENS_18Kernel_traits_baseILj512ES2_S2_S2_S2_fjLj1024EEEEELb0ELb0EEEvNS_9BwdParamsE)
        .other          _ZN10layer_norm22ln_bwd_finalize_kernelINS_22Kernel_traits_finalizeILj512E13__nv_bfloat16S2_S2_S2_fjLb0ELj1024ELj4ENS_18Kernel_traits_baseILj512ES2_S2_S2_S2_fjLj1024EEEEELb0ELb0EEEvNS_9BwdParamsE,@"STO_CUDA_ENTRY STV_DEFAULT"
_ZN10layer_norm22ln_bwd_finalize_kernelINS_22Kernel_traits_finalizeILj512E13__nv_bfloat16S2_S2_S2_fjLb0ELj1024ELj4ENS_18Kernel_traits_baseILj512ES2_S2_S2_S2_fjLj1024EEEEELb0ELb0EEEvNS_9BwdParamsE:
.text._ZN10layer_norm22ln_bwd_finalize_kernelINS_22Kernel_traits_finalizeILj512E13__nv_bfloat16S2_S2_S2_fjLb0ELj1024ELj4ENS_18Kernel_traits_baseILj512ES2_S2_S2_S2_fjLj1024EEEEELb0ELb0EEEvNS_9BwdParamsE:
[----:B------:R-:W-:Y:S01]  /*0000*/  LDC R1, c[0x0][0x37c] ;  /* 0x0000df00ff017b82 */ /* 0x000fe20000000800 */
[----:B------:R-:W0:Y:S01]  /*0010*/  S2R R58, SR_CTAID.X ;  /* 0x00000000003a7919 */ /* 0x000e220000002500 */
[----:B------:R-:W1:Y:S01]  /*0020*/  S2R R0, SR_TID.X ;  /* 0x0000000000007919 */ /* 0x000e620000002100 */
[----:B0-----:R-:W-:-:S04]  /*0030*/  SHF.L.U32 R5, R58, 0x5, RZ ;  /* 0x000000053a057819 */ /* 0x001fc800000006ff */
[----:B-1----:R-:W-:-:S04]  /*0040*/  LOP3.LUT R3, R5, 0x1f, R0, 0xf8, !PT ;  /* 0x0000001f05037812 */ /* 0x002fc800078ef800 */
[----:B------:R-:W-:-:S13]  /*0050*/  ISETP.GT.U32.AND P0, PT, R3, 0x1ff, PT ;  /* 0x000001ff0300780c */ /* 0x000fda0003f04070 */
[----:B------:R-:W-:Y:S05]  /*0060*/  @P0 EXIT ;  /* 0x000000000000094d */ /* 0x000fea0003800000 */
[----:B------:R-:W0:Y:S01]  /*0070*/  LDC R54, c[0x0][0x388] ;  /* 0x0000e200ff367b82 */ /* 0x000e220000000800 */
[----:B------:R-:W1:Y:S01]  /*0080*/  LDCU UR8, c[0x0][0x380] ;  /* 0x00007000ff0877ac */ /* 0x000e620008000800 */
[----:B------:R-:W-:Y:S01]  /*0090*/  SHF.R.U32.HI R2, RZ, 0x5, R0 ;  /* 0x00000005ff027819 */ /* 0x000fe20000011600 */
[----:B------:R-:W-:Y:S01]  /*00a0*/  BSSY.RECONVERGENT B0, `(.L_x_397) ;  /* 0x0000136000007945 */ /* 0x000fe20003800200 */
[----:B------:R-:W-:Y:S01]  /*00b0*/  LOP3.LUT R57, R0, 0x1f, RZ, 0xc0, !PT ;  /* 0x0000001f00397812 */ /* 0x000fe200078ec0ff */
[----:B------:R-:W2:Y:S01]  /*00c0*/  LDCU.64 UR6, c[0x0][0x358] ;  /* 0x00006b00ff0677ac */ /* 0x000ea20008000a00 */
[----:B------:R-:W-:Y:S02]  /*00d0*/  MOV R43, RZ ;  /* 0x000000ff002b7202 */ /* 0x000fe40000000f00 */
[----:B-1----:R-:W-:-:S04]  /*00e0*/  ISETP.GE.U32.AND P0, PT, R2, UR8, PT ;  /* 0x0000000802007c0c */ /* 0x002fc8000bf06070 */
[----:B0-----:R-:W-:Y:S01]  /*00f0*/  ISETP.GE.U32.OR P0, PT, R3, R54, P0 ;  /* 0x000000360300720c */ /* 0x001fe20000706470 */
[----:B------:R-:W-:-:S12]  /*0100*/  HFMA2 R3, -RZ, RZ, 0, 0 ;  /* 0x00000000ff037431 */ /* 0x000fd800000001ff */
[----:B--2---:R-:W-:Y:S05]  /*0110*/  @P0 BRA `(.L_x_398) ;  /* 0x0000001000b80947 */ /* 0x004fea0003800000 */
[----:B------:R-:W-:Y:S01]  /*0120*/  LOP3.LUT R32, R2, 0x20, RZ, 0xfc, !PT ;  /* 0x0000002002207812 */ /* 0x000fe200078efcff */
[----:B------:R-:W-:Y:S01]  /*0130*/  BSSY.RECONVERGENT B1, `(.L_x_399) ;  /* 0x00000b1000017945 */ /* 0x000fe20003800200 */
[----:B------:R-:W-:Y:S02]  /*0140*/  LOP3.LUT R3, RZ, R2, RZ, 0x33, !PT ;  /* 0x00000002ff037212 */ /* 0x000fe400078e33ff */
[----:B------:R-:W-:Y:S02]  /*0150*/  VIMNMX.U32 R0, PT, PT, R32, UR8, !PT ;  /* 0x0000000820007c48 */ /* 0x000fe4000ffe0000 */
[----:B------:R-:W-:Y:S02]  /*0160*/  MOV R43, RZ ;  /* 0x000000ff002b7202 */ /* 0x000fe40000000f00 */
[----:B------:R-:W-:Y:S02]  /*0170*/  IADD3 R0, PT, PT, R0, R3, RZ ;  /* 0x0000000300007210 */ /* 0x000fe40007ffe0ff */
[----:B------:R-:W-:-:S02]  /*0180*/  MOV R3, RZ ;  /* 0x000000ff00037202 */ /* 0x000fc40000000f00 */
[C---:B------:R-:W-:Y:S02]  /*0190*/  ISETP.GE.U32.AND P1, PT, R0.reuse, 0x1e0, PT ;  /* 0x000001e00000780c */ /* 0x040fe40003f26070 */
[----:B------:R-:W-:-:S04]  /*01a0*/  LEA.HI R55, R0, 0x1, RZ, 0x1b ;  /* 0x0000000100377811 */ /* 0x000fc800078fd8ff */
[----:B------:R-:W-:-:S07]  /*01b0*/  LOP3.LUT P0, R56, R55, 0xf, RZ, 0xc0, !PT ;  /* 0x0000000f37387812 */ /* 0x000fce000780c0ff */
[----:B------:R-:W-:Y:S06]  /*01c0*/  @!P1 BRA `(.L_x_400) ;  /* 0x00000008009c9947 */ /* 0x000fec0003800000 */
[----:B------:R-:W-:Y:S01]  /*01d0*/  LOP3.LUT R7, R2, 0x140, RZ, 0xfc, !PT ;  /* 0x0000014002077812 */ /* 0x000fe200078efcff */
[-CC-:B------:R-:W-:Y:S01]  /*01e0*/  IMAD R32, R32, R54.reuse, R5.reuse ;  /* 0x0000003620207224 */ /* 0x180fe200078e0205 */
[C---:B------:R-:W-:Y:S01]  /*01f0*/  LOP3.LUT R9, R2.reuse, 0x160, RZ, 0xfc, !PT ;  /* 0x0000016002097812 */ /* 0x040fe200078efcff */
[----:B------:R-:W-:Y:S01]  /*0200*/  HFMA2 R43, -RZ, RZ, 0, 0 ;  /* 0x00000000ff2b7431 */ /* 0x000fe200000001ff */
[C---:B------:R-:W-:Y:S01]  /*0210*/  LOP3.LUT R11, R2.reuse, 0x180, RZ, 0xfc, !PT ;  /* 0x00000180020b7812 */ /* 0x040fe200078efcff */
[-CC-:B------:R-:W-:Y:S01]  /*0220*/  IMAD R8, R7, R54.reuse, R5.reuse ;  /* 0x0000003607087224 */ /* 0x180fe200078e0205 */
[C---:B------:R-:W-:Y:S01]  /*0230*/  LOP3.LUT R0, R2.reuse, 0x100, RZ, 0xfc, !PT ;  /* 0x0000010002007812 */ /* 0x040fe200078efcff */
[-CC-:B------:R-:W-:Y:S01]  /*0240*/  IMAD R10, R9, R54.reuse, R5.reuse ;  /* 0x00000036090a7224 */ /* 0x180fe200078e0205 */
[C---:B------:R-:W-:Y:S01]  /*0250*/  LOP3.LUT R13, R2.reuse, 0x1a0, RZ, 0xfc, !PT ;  /* 0x000001a0020d7812 */ /* 0x040fe200078efcff */
[-CC-:B------:R-:W-:Y:S01]  /*0260*/  IMAD R12, R11, R54.reuse, R5.reuse ;  /* 0x000000360b0c7224 */ /* 0x180fe200078e0205 */
[----:B------:R-:W-:Y:S01]  /*0270*/  LOP3.LUT R15, R2, 0x1c0, RZ, 0xfc, !PT ;  /* 0x000001c0020f7812 */ /* 0x000fe200078efcff */
[-CC-:B------:R-:W-:Y:S01]  /*0280*/  IMAD R4, R0, R54.reuse, R5.reuse ;  /* 0x0000003600047224 */ /* 0x180fe200078e0205 */
        /* <DEDUP_REMOVED lines=17> */
[--C-:B------:R-:W-:Y:S01]  /*03a0*/  IMAD R28, R27, R54, R5.reuse ;  /* 0x000000361b1c7224 */ /* 0x100fe200078e0205 */
[----:B------:R-:W-:Y:S01]  /*03b0*/  IADD3 R7, PT, PT, R57, R8, RZ ;  /* 0x0000000839077210 */ /* 0x000fe20007ffe0ff */
[--C-:B------:R-:W-:Y:S01]  /*03c0*/  IMAD R30, R29, R54, R5.reuse ;  /* 0x000000361d1e7224 */ /* 0x100fe200078e0205 */
[C---:B------:R-:W-:Y:S01]  /*03d0*/  IADD3 R8, PT, PT, R57.reuse, R10, RZ ;  /* 0x0000000a39087210 */ /* 0x040fe20007ffe0ff */
[----:B------:R-:W-:Y:S01]  /*03e0*/  IMAD R0, R2, R54, R5 ;  /* 0x0000003602007224 */ /* 0x000fe200078e0205 */
[----:B------:R-:W-:-:S02]  /*03f0*/  IADD3 R9, PT, PT, R57, R12, RZ ;  /* 0x0000000c39097210 */ /* 0x000fc40007ffe0ff */
[C---:B------:R-:W-:Y:S02]  /*0400*/  IADD3 R17, PT, PT, R57.reuse, R4, RZ ;  /* 0x0000000439117210 */ /* 0x040fe40007ffe0ff */
[C---:B------:R-:W-:Y:S02]  /*0410*/  IADD3 R10, PT, PT, R57.reuse, R14, RZ ;  /* 0x0000000e390a7210 */ /* 0x040fe40007ffe0ff */
[C---:B------:R-:W-:Y:S02]  /*0420*/  IADD3 R11, PT, PT, R57.reuse, R16, RZ ;  /* 0x00000010390b7210 */ /* 0x040fe40007ffe0ff */
[C---:B------:R-:W-:Y:S02]  /*0430*/  IADD3 R12, PT, PT, R57.reuse, R18, RZ ;  /* 0x00000012390c7210 */ /* 0x040fe40007ffe0ff */
[C---:B------:R-:W-:Y:S02]  /*0440*/  IADD3 R5, PT, PT, R57.reuse, R32, RZ ;  /* 0x0000002039057210 */ /* 0x040fe40007ffe0ff */
[----:B------:R-:W-:-:S02]  /*0450*/  IADD3 R0, PT, PT, R57, R0, RZ ;  /* 0x0000000039007210 */ /* 0x000fc40007ffe0ff */
[----:B------:R-:W-:Y:S02]  /*0460*/  IADD3 R19, PT, PT, -R19, RZ, RZ ;  /* 0x000000ff13137210 */ /* 0x000fe40007ffe1ff */
[C---:B------:R-:W-:Y:S02]  /*0470*/  IADD3 R6, PT, PT, R57.reuse, R6, RZ ;  /* 0x0000000639067210 */ /* 0x040fe40007ffe0ff */
[C---:B------:R-:W-:Y:S02]  /*0480*/  IADD3 R13, PT, PT, R57.reuse, R20, RZ ;  /* 0x00000014390d7210 */ /* 0x040fe40007ffe0ff */
[C---:B------:R-:W-:Y:S02]  /*0490*/  IADD3 R14, PT, PT, R57.reuse, R22, RZ ;  /* 0x00000016390e7210 */ /* 0x040fe40007ffe0ff */
[C---:B------:R-:W-:Y:S02]  /*04a0*/  IADD3 R15, PT, PT, R57.reuse, R24, RZ ;  /* 0x00000018390f7210 */ /* 0x040fe40007ffe0ff */
[----:B------:R-:W-:-:S02]  /*04b0*/  IADD3 R16, PT, PT, R57, R26, RZ ;  /* 0x0000001a39107210 */ /* 0x000fc40007ffe0ff */
[C---:B------:R-:W-:Y:S02]  /*04c0*/  IADD3 R4, PT, PT, R57.reuse, R28, RZ ;  /* 0x0000001c39047210 */ /* 0x040fe40007ffe0ff */
[----:B------:R-:W-:-:S07]  /*04d0*/  IADD3 R18, PT, PT, R57, R30, RZ ;  /* 0x0000001e39127210 */ /* 0x000fce0007ffe0ff */
.L_x_401:
[----:B------:R-:W0:Y:S08]  /*04e0*/  LDC.64 R50, c[0x0][0x440] ;  /* 0x00011000ff327b82 */ /* 0x000e300000000a00 */
[----:B------:R-:W1:Y:S01]  /*04f0*/  LDC.64 R52, c[0x0][0x448] ;  /* 0x00011200ff347b82 */ /* 0x000e620000000a00 */
[----:B0-----:R-:W-:-:S06]  /*0500*/  IMAD.WIDE.U32 R44, R0, 0x4, R50 ;  /* 0x00000004002c7825 */ /* 0x001fcc00078e0032 */
[----:B------:R-:W2:Y:S01]  /*0510*/  LDG.E R44, desc[UR6][R44.64] ;  /* 0x000000062c2c7981 */ /* 0x000ea2000c1e1900 */
[----:B------:R-:W-:-:S04]  /*0520*/  IMAD.WIDE.U32 R20, R4, 0x4, R50 ;  /* 0x0000000404147825 */ /* 0x000fc800078e0032 */
[----:B------:R-:W-:Y:S01]  /*0530*/  IMAD.WIDE.U32 R24, R15, 0x4, R50 ;  /* 0x000000040f187825 */ /* 0x000fe200078e0032 */
[----:B------:R0:W3:Y:S03]  /*0540*/  LDG.E R48, desc[UR6][R20.64] ;  /* 0x0000000614307981 */ /* 0x0000e6000c1e1900 */
[----:B-1----:R-:W-:Y:S02]  /*0550*/  IMAD.WIDE.U32 R40, R0, 0x4, R52 ;  /* 0x0000000400287825 */ /* 0x002fe400078e0034 */
[----:B------:R-:W4:Y:S02]  /*0560*/  LDG.E R25, desc[UR6][R24.64] ;  /* 0x0000000618197981 */ /* 0x000f24000c1e1900 */
[--C-:B------:R-:W-:Y:S02]  /*0570*/  IMAD.WIDE.U32 R22, R5, 0x4, R50.reuse ;  /* 0x0000000405167825 */ /* 0x100fe400078e0032 */
[----:B------:R-:W5:Y:S02]  /*0580*/  LDG.E R40, desc[UR6][R40.64] ;  /* 0x0000000628287981 */ /* 0x000f64000c1e1900 */
[----:B0-----:R-:W-:-:S02]  /*0590*/  IMAD.WIDE.U32 R20, R16, 0x4, R50 ;  /* 0x0000000410147825 */ /* 0x001fc400078e0032 */
[----:B------:R0:W3:Y:S02]  /*05a0*/  LDG.E R49, desc[UR6][R22.64] ;  /* 0x0000000616317981 */ /* 0x0000e4000c1e1900 */
[----:B------:R-:W-:Y:S02]  /*05b0*/  IMAD.WIDE.U32 R38, R5, 0x4, R52 ;  /* 0x0000000405267825 */ /* 0x000fe400078e0034 */
[----:B------:R1:W4:Y:S02]  /*05c0*/  LDG.E R24, desc[UR6][R20.64] ;  /* 0x0000000614187981 */ /* 0x000324000c1e1900 */
[--C-:B------:R-:W-:Y:S02]  /*05d0*/  IMAD.WIDE.U32 R26, R13, 0x4, R50.reuse ;  /* 0x000000040d1a7825 */ /* 0x100fe400078e0032 */
[----:B------:R-:W4:Y:S02]  /*05e0*/  LDG.E R38, desc[UR6][R38.64] ;  /* 0x0000000626267981 */ /* 0x000f24000c1e1900 */
[----:B0-----:R-:W-:-:S02]  /*05f0*/  IMAD.WIDE.U32 R22, R14, 0x4, R50 ;  /* 0x000000040e167825 */ /* 0x001fc400078e0032 */
[----:B------:R-:W4:Y:S02]  /*0600*/  LDG.E R27, desc[UR6][R26.64] ;  /* 0x000000061a1b7981 */ /* 0x000f24000c1e1900 */
[----:B-1----:R-:W-:-:S04]  /*0610*/  IMAD.WIDE.U32 R20, R7, 0x4, R50 ;  /* 0x0000000407147825 */ /* 0x002fc800078e0032 */
[--C-:B------:R-:W-:Y:S02]  /*0620*/  IMAD.WIDE.U32 R28, R8, 0x4, R50.reuse ;  /* 0x00000004081c7825 */ /* 0x100fe400078e0032 */
[----:B------:R-:W4:Y:S02]  /*0630*/  LDG.E R21, desc[UR6][R20.64] ;  /* 0x0000000614157981 */ /* 0x000f24000c1e1900 */
[----:B------:R-:W-:Y:S02]  /*0640*/  IMAD.WIDE.U32 R32, R9, 0x4, R50 ;  /* 0x0000000409207825 */ /* 0x000fe400078e0032 */
[----:B------:R0:W4:Y:S02]  /*0650*/  LDG.E R26, desc[UR6][R22.64] ;  /* 0x00000006161a7981 */ /* 0x000124000c1e1900 */
[----:B------:R-:W-:Y:S02]  /*0660*/  IMAD.WIDE.U32 R34, R4, 0x4, R52 ;  /* 0x0000000404227825 */ /* 0x000fe400078e0034 */
[----:B------:R-:W4:Y:S02]  /*0670*/  LDG.E R36, desc[UR6][R32.64] ;  /* 0x0000000620247981 */ /* 0x000f24000c1e1900 */
[----:B------:R-:W-:-:S02]  /*0680*/  IMAD.WIDE.U32 R46, R18, 0x4, R50 ;  /* 0x00000004122e7825 */ /* 0x000fc400078e0032 */
[----:B------:R1:W4:Y:S02]  /*0690*/  LDG.E R20, desc[UR6][R28.64] ;  /* 0x000000061c147981 */ /* 0x000324000c1e1900 */
[--C-:B0-----:R-:W-:Y:S02]  /*06a0*/  IMAD.WIDE.U32 R22, R17, 0x4, R50.reuse ;  /* 0x0000000411167825 */ /* 0x101fe400078e0032 */
[----:B------:R0:W4:Y:S02]  /*06b0*/  LDG.E R37, desc[UR6][R34.64] ;  /* 0x0000000622257981 */ /* 0x000124000c1e1900 */
[----:B------:R-:W-:Y:S02]  /*06c0*/  IMAD.WIDE.U32 R30, R6, 0x4, R50 ;  /* 0x00000004061e7825 */ /* 0x000fe400078e0032 */
[----:B------:R-:W4:Y:S02]  /*06d0*/  LDG.E R46, desc[UR6][R46.64] ;  /* 0x000000062e2e7981 */ /* 0x000f24000c1e1900 */
[----:B-1----:R-:W-:-:S02]  /*06e0*/  IMAD.WIDE.U32 R28, R18, 0x4, R52 ;  /* 0x00000004121c7825 */ /* 0x002fc400078e0034 */
[----:B------:R-:W4:Y:S02]  /*06f0*/  LDG.E R23, desc[UR6][R22.64] ;  /* 0x0000000616177981 */ /* 0x000f24000c1e1900 */
[--C-:B------:R-:W-:Y:S02]  /*0700*/  IMAD.WIDE.U32 R32, R13, 0x4, R52.reuse ;  /* 0x000000040d207825 */ /* 0x100fe400078e0034 */
[----:B------:R-:W4:Y:S04]  /*0710*/  LDG.E R41, desc[UR6][R28.64] ;  /* 0x000000061c297981 */ /* 0x000f28000c1e1900 */
[----:B------:R1:W4:Y:S04]  /*0720*/  LDG.E R42, desc[UR6][R32.64] ;  /* 0x00000006202a7981 */ /* 0x000328000c1e1900 */
[----:B------:R1:W4:Y:S01]  /*0730*/  LDG.E R22, desc[UR6][R30.64] ;  /* 0x000000061e167981 */ /* 0x000322000c1e1900 */
[----:B0-----:R-:W-:-:S04]  /*0740*/  IMAD.WIDE.U32 R34, R15, 0x4, R52 ;  /* 0x000000040f227825 */ /* 0x001fc800078e0034 */
[----:B-1----:R-:W-:Y:S02]  /*0750*/  IMAD.WIDE.U32 R32, R14, 0x4, R52 ;  /* 0x000000040e207825 */ /* 0x002fe400078e0034 */
[----:B------:R-:W4:Y:S02]  /*0760*/  LDG.E R34, desc[UR6][R34.64] ;  /* 0x0000000622227981 */ /* 0x000f24000c1e1900 */
[----:B------:R-:W-:-:S04]  /*0770*/  IMAD.WIDE.U32 R30, R10, 0x4, R50 ;  /* 0x000000040a1e7825 */ /* 0x000fc800078e0032 */
[--C-:B------:R-:W-:Y:S01]  /*0780*/  IMAD.WIDE.U32 R28, R12, 0x4, R50.reuse ;  /* 0x000000040c1c7825 */ /* 0x100fe200078e0032 */
[----:B------:R0:W4:Y:S04]  /*0790*/  LDG.E R39, desc[UR6][R30.64] ;  /* 0x000000061e277981 */ /* 0x000128000c1e1900 */
[----:B------:R1:W4:Y:S01]  /*07a0*/  LDG.E R47, desc[UR6][R28.64] ;  /* 0x000000061c2f7981 */ /* 0x000322000c1e1900 */
[----:B0-----:R-:W-:-:S04]  /*07b0*/  IMAD.WIDE.U32 R30, R11, 0x4, R50 ;  /* 0x000000040b1e7825 */ /* 0x001fc800078e0032 */
[--C-:B-1----:R-:W-:Y:S01]  /*07c0*/  IMAD.WIDE.U32 R28, R16, 0x4, R52.reuse ;  /* 0x00000004101c7825 */ /* 0x102fe200078e0034 */
[----:B------:R0:W4:Y:S04]  /*07d0*/  LDG.E R45, desc[UR6][R30.64] ;  /* 0x000000061e2d7981 */ /* 0x000128000c1e1900 */
[----:B------:R1:W4:Y:S01]  /*07e0*/  LDG.E R35, desc[UR6][R28.64] ;  /* 0x000000061c237981 */ /* 0x000322000c1e1900 */
[----:B0-----:R-:W-:-:S04]  /*07f0*/  IMAD.WIDE.U32 R30, R17, 0x4, R52 ;  /* 0x00000004111e7825 */ /* 0x001fc800078e0034 */
[--C-:B-1----:R-:W-:Y:S01]  /*0800*/  IMAD.WIDE.U32 R28, R7, 0x4, R52.reuse ;  /* 0x00000004071c7825 */ /* 0x102fe200078e0034 */
[----:B------:R0:W4:Y:S03]  /*0810*/  LDG.E R50, desc[UR6][R30.64] ;  /* 0x000000061e327981 */ /* 0x000126000c1e1900 */
[----:B0-----:R-:W-:-:S06]  /*0820*/  IMAD.WIDE.U32 R30, R8, 0x4, R52 ;  /* 0x00000004081e7825 */ /* 0x001fcc00078e0034 */
[----:B------:R-:W4:Y:S01]  /*0830*/  LDG.E R30, desc[UR6][R30.64] ;  /* 0x000000061e1e7981 */ /* 0x000f22000c1e1900 */
[----:B--2---:R-:W-:-:S03]  /*0840*/  FADD.FTZ R44, R44, R43 ;  /* 0x0000002b2c2c7221 */ /* 0x004fc60000010000 */
[----:B------:R0:W2:Y:S02]  /*0850*/  LDG.E R43, desc[UR6][R32.64] ;  /* 0x00000006202b7981 */ /* 0x0000a4000c1e1900 */
[----:B0-----:R-:W-:-:S06]  /*0860*/  IMAD.WIDE.U32 R32, R6, 0x4, R52 ;  /* 0x0000000406207825 */ /* 0x001fcc00078e0034 */
[----:B------:R-:W2:Y:S04]  /*0870*/  LDG.E R32, desc[UR6][R32.64] ;  /* 0x0000000620207981 */ /* 0x000ea8000c1e1900 */
[----:B------:R0:W2:Y:S02]  /*0880*/  LDG.E R33, desc[UR6][R28.64] ;  /* 0x000000061c217981 */ /* 0x0000a4000c1e1900 */
[----:B0-----:R-:W-:-:S05]  /*0890*/  IMAD.WIDE.U32 R28, R9, 0x4, R52 ;  /* 0x00000004091c7825 */ /* 0x001fca00078e0034 */
[----:B------:R0:W2:Y:S02]  /*08a0*/  LDG.E R51, desc[UR6][R28.64] ;  /* 0x000000061c337981 */ /* 0x0000a4000c1e1900 */
[----:B0-----:R-:W-:-:S05]  /*08b0*/  IMAD.WIDE.U32 R28, R10, 0x4, R52 ;  /* 0x000000040a1c7825 */ /* 0x001fca00078e0034 */
[----:B------:R0:W2:Y:S02]  /*08c0*/  LDG.E R59, desc[UR6][R28.64] ;  /* 0x000000061c3b7981 */ /* 0x0000a4000c1e1900 */
[----:B0-----:R-:W-:-:S05]  /*08d0*/  IMAD.WIDE.U32 R28, R11, 0x4, R52 ;  /* 0x000000040b1c7825 */ /* 0x001fca00078e0034 */
[----:B------:R0:W2:Y:S02]  /*08e0*/  LDG.E R60, desc[UR6][R28.64] ;  /* 0x000000061c3c7981 */ /* 0x0000a4000c1e1900 */
[----:B0-----:R-:W-:-:S05]  /*08f0*/  IMAD.WIDE.U32 R28, R12, 0x4, R52 ;  /* 0x000000040c1c7825 */ /* 0x001fca00078e0034 */
[----:B------:R-:W2:Y:S01]  /*0900*/  LDG.E R52, desc[UR6][R28.64] ;  /* 0x000000061c347981 */ /* 0x000ea2000c1e1900 */
[----:B-----5:R-:W-:Y:S01]  /*0910*/  FADD.FTZ R3, R40, R3 ;  /* 0x0000000328037221 */ /* 0x020fe20000010000 */
[----:B---3--:R-:W-:-:S03]  /*0920*/  FADD.FTZ R49, R44, R49 ;  /* 0x000000312c317221 */ /* 0x008fc60000010000 */
[----:B----4-:R-:W-:Y:S01]  /*0930*/  FADD.FTZ R38, R3, R38 ;  /* 0x0000002603267221 */ /* 0x010fe20000010000 */
[----:B------:R-:W-:-:S03]  /*0940*/  FADD.FTZ R49, R49, R48 ;  /* 0x0000003031317221 */ /* 0x000fc60000010000 */
[----:B------:R-:W-:Y:S01]  /*0950*/  FADD.FTZ R38, R38, R37 ;  /* 0x0000002526267221 */ /* 0x000fe20000010000 */
[----:B------:R-:W-:-:S03]  /*0960*/  FADD.FTZ R46, R49, R46 ;  /* 0x0000002e312e7221 */ /* 0x000fc60000010000 */
[----:B------:R-:W-:Y:S01]  /*0970*/  FADD.FTZ R41, R38, R41 ;  /* 0x0000002926297221 */ /* 0x000fe20000010000 */
[----:B------:R-:W-:-:S03]  /*0980*/  FADD.FTZ R27, R46, R27 ;  /* 0x0000001b2e1b7221 */ /* 0x000fc60000010000 */
[----:B------:R-:W-:Y:S01]  /*0990*/  FADD.FTZ R42, R41, R42 ;  /* 0x0000002a292a7221 */ /* 0x000fe20000010000 */
[----:B------:R-:W-:-:S04]  /*09a0*/  FADD.FTZ R26, R27, R26 ;  /* 0x0000001a1b1a7221 */ /* 0x000fc80000010000 */
[----:B------:R-:W-:-:S04]  /*09b0*/  FADD.FTZ R25, R26, R25 ;  /* 0x000000191a197221 */ /* 0x000fc80000010000 */
[----:B------:R-:W-:-:S04]  /*09c0*/  FADD.FTZ R24, R25, R24 ;  /* 0x0000001819187221 */ /* 0x000fc80000010000 */
[----:B------:R-:W-:-:S04]  /*09d0*/  FADD.FTZ R23, R24, R23 ;  /* 0x0000001718177221 */ /* 0x000fc80000010000 */
[----:B------:R-:W-:Y:S01]  /*09e0*/  FADD.FTZ R22, R23, R22 ;  /* 0x0000001617167221 */ /* 0x000fe20000010000 */
[----:B------:R-:W-:-:S03]  /*09f0*/  IADD3 R19, PT, PT, R19, 0x10, RZ ;  /* 0x0000001013137810 */ /* 0x000fc60007ffe0ff */
[----:B------:R-:W-:Y:S01]  /*0a00*/  FADD.FTZ R21, R22, R21 ;  /* 0x0000001516157221 */ /* 0x000fe20000010000 */
[----:B------:R-:W-:-:S03]  /*0a10*/  ISETP.NE.AND P1, PT, R19, RZ, PT ;  /* 0x000000ff1300720c */ /* 0x000fc60003f25270 */
[----:B------:R-:W-:-:S04]  /*0a20*/  FADD.FTZ R21, R21, R20 ;  /* 0x0000001415157221 */ /* 0x000fc80000010000 */
[----:B------:R-:W-:-:S04]  /*0a30*/  FADD.FTZ R36, R21, R36 ;  /* 0x0000002415247221 */ /* 0x000fc80000010000 */
[----:B------:R-:W-:-:S04]  /*0a40*/  FADD.FTZ R36, R36, R39 ;  /* 0x0000002724247221 */ /* 0x000fc80000010000 */
[----:B------:R-:W-:Y:S01]  /*0a50*/  FADD.FTZ R36, R36, R45 ;  /* 0x0000002d24247221 */ /* 0x000fe20000010000 */
[----:B------:R-:W-:Y:S02]  /*0a60*/  IADD3 R2, PT, PT, R2, 0x200, RZ ;  /* 0x0000020002027810 */ /* 0x000fe40007ffe0ff */
[C---:B------:R-:W-:Y:S02]  /*0a70*/  LEA R0, R54.reuse, R0, 0x9 ;  /* 0x0000000036007211 */ /* 0x040fe400078e48ff */
[C---:B------:R-:W-:Y:S02]  /*0a80*/  LEA R5, R54.reuse, R5, 0x9 ;  /* 0x0000000536057211 */ /* 0x040fe400078e48ff */
[C---:B------:R-:W-:Y:S02]  /*0a90*/  LEA R4, R54.reuse, R4, 0x9 ;  /* 0x0000000436047211 */ /* 0x040fe400078e48ff */
[C---:B------:R-:W-:Y:S02]  /*0aa0*/  LEA R18, R54.reuse, R18, 0x9 ;  /* 0x0000001236127211 */ /* 0x040fe400078e48ff */
[----:B------:R-:W-:-:S02]  /*0ab0*/  LEA R13, R54, R13, 0x9 ;  /* 0x0000000d360d7211 */ /* 0x000fc400078e48ff */
[C---:B------:R-:W-:Y:S02]  /*0ac0*/  LEA R14, R54.reuse, R14, 0x9 ;  /* 0x0000000e360e7211 */ /* 0x040fe400078e48ff */
        /* <DEDUP_REMOVED lines=9> */
[----:B------:R-:W-:Y:S01]  /*0b60*/  LEA R12, R54, R12, 0x9 ;  /* 0x0000000c360c7211 */ /* 0x000fe200078e48ff */
[----:B--2---:R-:W-:-:S04]  /*0b70*/  FADD.FTZ R43, R42, R43 ;  /* 0x0000002b2a2b7221 */ /* 0x004fc80000010000 */
[----:B------:R-:W-:-:S04]  /*0b80*/  FADD.FTZ R34, R43, R34 ;  /* 0x000000222b227221 */ /* 0x000fc80000010000 */
[----:B------:R-:W-:-:S04]  /*0b90*/  FADD.FTZ R35, R34, R35 ;  /* 0x0000002322237221 */ /* 0x000fc80000010000 */
[----:B------:R-:W-:-:S04]  /*0ba0*/  FADD.FTZ R35, R35, R50 ;  /* 0x0000003223237221 */ /* 0x000fc80000010000 */
[----:B------:R-:W-:-:S04]  /*0bb0*/  FADD.FTZ R32, R35, R32 ;  /* 0x0000002023207221 */ /* 0x000fc80000010000 */
[----:B------:R-:W-:-:S04]  /*0bc0*/  FADD.FTZ R33, R32, R33 ;  /* 0x0000002120217221 */ /* 0x000fc80000010000 */
[----:B------:R-:W-:-:S04]  /*0bd0*/  FADD.FTZ R30, R33, R30 ;  /* 0x0000001e211e7221 */ /* 0x000fc80000010000 */
[----:B------:R-:W-:Y:S01]  /*0be0*/  FADD.FTZ R30, R30, R51 ;  /* 0x000000331e1e7221 */ /* 0x000fe20000010000 */
[----:B------:R-:W-:-:S03]  /*0bf0*/  FADD.FTZ R43, R36, R47 ;  /* 0x0000002f242b7221 */ /* 0x000fc60000010000 */
[----:B------:R-:W-:-:S04]  /*0c00*/  FADD.FTZ R59, R30, R59 ;  /* 0x0000003b1e3b7221 */ /* 0x000fc80000010000 */
[----:B------:R-:W-:-:S04]  /*0c10*/  FADD.FTZ R59, R59, R60 ;  /* 0x0000003c3b3b7221 */ /* 0x000fc80000010000 */
[----:B------:R-:W-:Y:S01]  /*0c20*/  FADD.FTZ R3, R59, R52 ;  /* 0x000000343b037221 */ /* 0x000fe20000010000 */
[----:B------:R-:W-:Y:S06]  /*0c30*/  @P1 BRA `(.L_x_401) ;  /* 0xfffffff800281947 */ /* 0x000fec000383ffff */
.L_x_400:
[----:B------:R-:W-:Y:S05]  /*0c40*/  BSYNC.RECONVERGENT B1 ;  /* 0x0000000000017941 */ /* 0x000fea0003800200 */
.L_x_399:
[----:B------:R-:W-:Y:S05]  /*0c50*/  @!P0 BRA `(.L_x_398) ;  /* 0x0000000400e88947 */ /* 0x000fea0003800000 */
[----:B------:R-:W0:Y:S01]  /*0c60*/  S2R R0, SR_TID.X ;  /* 0x0000000000007919 */ /* 0x000e220000002100 */
[----:B------:R-:W-:Y:S01]  /*0c70*/  ISETP.GE.U32.AND P0, PT, R56, 0x8, PT ;  /* 0x000000083800780c */ /* 0x000fe20003f06070 */
[----:B------:R-:W-:Y:S01]  /*0c80*/  BSSY.RECONVERGENT B1, `(.L_x_402) ;  /* 0x0000041000017945 */ /* 0x000fe20003800200 */
[----:B------:R-:W-:Y:S02]  /*0c90*/  LOP3.LUT R34, R55, 0x7, RZ, 0xc0, !PT ;  /* 0x0000000737227812 */ /* 0x000fe400078ec0ff */
[----:B------:R-:W-:Y:S02]  /*0ca0*/  SHF.L.U32 R7, R58, 0x5, RZ ;  /* 0x000000053a077819 */ /* 0x000fe400000006ff */
[----:B------:R-:W-:Y:S02]  /*0cb0*/  ISETP.NE.AND P1, PT, R34, RZ, PT ;  /* 0x000000ff2200720c */ /* 0x000fe40003f25270 */
[----:B0-----:R-:W-:-:S05]  /*0cc0*/  LOP3.LUT R11, R7, 0x1f, R0, 0xf8, !PT ;  /* 0x0000001f070b7812 */ /* 0x001fca00078ef800 */
[----:B------:R-:W-:Y:S06]  /*0cd0*/  @!P0 BRA `(.L_x_403) ;  /* 0x0000000000ec8947 */ /* 0x000fec0003800000 */
[----:B------:R-:W0:Y:S01]  /*0ce0*/  LDC.64 R4, c[0x0][0x448] ;  /* 0x00011200ff047b82 */ /* 0x000e220000000a00 */
[----:B------:R-:W-:-:S05]  /*0cf0*/  IMAD R13, R2, R54, R11 ;  /* 0x00000036020d7224 */ /* 0x000fca00078e020b */
[CC--:B------:R-:W-:Y:S02]  /*0d00*/  LEA R21, R54.reuse, R13.reuse, 0x5 ;  /* 0x0000000d36157211 */ /* 0x0c0fe400078e28ff */
[----:B------:R-:W1:Y:S01]  /*0d10*/  LDC.64 R8, c[0x0][0x440] ;  /* 0x00011000ff087b82 */ /* 0x000e620000000a00 */
[CC--:B------:R-:W-:Y:S02]  /*0d20*/  LEA R23, R54.reuse, R13.reuse, 0x6 ;  /* 0x0000000d36177211 */ /* 0x0c0fe400078e30ff */
[C---:B------:R-:W-:Y:S02]  /*0d30*/  LEA R33, R54.reuse, R13, 0x7 ;  /* 0x0000000d36217211 */ /* 0x040fe400078e38ff */
[----:B------:R-:W-:Y:S01]  /*0d40*/  LEA R27, R54, R23, 0x5 ;  /* 0x00000017361b7211 */ /* 0x000fe200078e28ff */
[----:B0-----:R-:W-:-:S06]  /*0d50*/  IMAD.WIDE.U32 R14, R13, 0x4, R4 ;  /* 0x000000040d0e7825 */ /* 0x001fcc00078e0004 */
[----:B------:R0:W2:Y:S01]  /*0d60*/  LDG.E R14, desc[UR6][R14.64] ;  /* 0x000000060e0e7981 */ /* 0x0000a2000c1e1900 */
[----:B-1----:R-:W-:-:S04]  /*0d70*/  IMAD.WIDE.U32 R16, R13, 0x4, R8 ;  /* 0x000000040d107825 */ /* 0x002fc800078e0008 */
[C---:B------:R-:W-:Y:S01]  /*0d80*/  IMAD.WIDE.U32 R18, R21.reuse, 0x4, R8 ;  /* 0x0000000415127825 */ /* 0x040fe200078e0008 */
[----:B------:R-:W3:Y:S03]  /*0d90*/  LDG.E R0, desc[UR6][R16.64] ;  /* 0x0000000610007981 */ /* 0x000ee6000c1e1900 */
[----:B------:R-:W-:Y:S01]  /*0da0*/  IMAD.WIDE.U32 R20, R21, 0x4, R4 ;  /* 0x0000000415147825 */ /* 0x000fe200078e0004 */
[----:B------:R1:W4:Y:S03]  /*0db0*/  LDG.E R6, desc[UR6][R18.64] ;  /* 0x0000000612067981 */ /* 0x000326000c1e1900 */
[C---:B------:R-:W-:Y:S01]  /*0dc0*/  IMAD.WIDE.U32 R12, R23.reuse, 0x4, R8 ;  /* 0x00000004170c7825 */ /* 0x040fe200078e0008 */
[----:B------:R5:W4:Y:S03]  /*0dd0*/  LDG.E R35, desc[UR6][R20.64] ;  /* 0x0000000614237981 */ /* 0x000b26000c1e1900 */
[----:B------:R-:W-:-:S04]  /*0de0*/  IMAD.WIDE.U32 R22, R23, 0x4, R4 ;  /* 0x0000000417167825 */ /* 0x000fc800078e0004 */
[C---:B------:R-:W-:Y:S01]  /*0df0*/  IMAD.WIDE.U32 R24, R27.reuse, 0x4, R8 ;  /* 0x000000041b187825 */ /* 0x040fe200078e0008 */
[----:B------:R5:W4:Y:S03]  /*0e00*/  LDG.E R12, desc[UR6][R12.64] ;  /* 0x000000060c0c7981 */ /* 0x000b26000c1e1900 */
[--C-:B------:R-:W-:Y:S01]  /*0e10*/  IMAD.WIDE.U32 R26, R27, 0x4, R4.reuse ;  /* 0x000000041b1a7825 */ /* 0x100fe200078e0004 */
[----:B------:R-:W4:Y:S01]  /*0e20*/  LDG.E R23, desc[UR6][R22.64] ;  /* 0x0000000616177981 */ /* 0x000f22000c1e1900 */
[CC--:B0-----:R-:W-:Y:S02]  /*0e30*/  LEA R15, R54.reuse, R33.reuse, 0x5 ;  /* 0x00000021360f7211 */ /* 0x0c1fe400078e28ff */
[----:B------:R-:W-:Y:S01]  /*0e40*/  IMAD.WIDE.U32 R30, R33, 0x4, R4 ;  /* 0x00000004211e7825 */ /* 0x000fe200078e0004 */
[----:B------:R-:W4:Y:S01]  /*0e50*/  LDG.E R25, desc[UR6][R24.64] ;  /* 0x0000000618197981 */ /* 0x000f22000c1e1900 */
[----:B-1----:R-:W-:-:S02]  /*0e60*/  LEA R19, R54, R33, 0x6 ;  /* 0x0000002136137211 */ /* 0x002fc400078e30ff */
[--C-:B------:R-:W-:Y:S01]  /*0e70*/  IMAD.WIDE.U32 R28, R33, 0x4, R8.reuse ;  /* 0x00000004211c7825 */ /* 0x100fe200078e0008 */
[----:B------:R-:W4:Y:S03]  /*0e80*/  LDG.E R27, desc[UR6][R26.64] ;  /* 0x000000061a1b7981 */ /* 0x000f26000c1e1900 */
[C---:B------:R-:W-:Y:S01]  /*0e90*/  IMAD.WIDE.U32 R32, R15.reuse, 0x4, R8 ;  /* 0x000000040f207825 */ /* 0x040fe200078e0008 */
[----:B------:R-:W4:Y:S03]  /*0ea0*/  LDG.E R10, desc[UR6][R28.64] ;  /* 0x000000061c0a7981 */ /* 0x000f26000c1e1900 */
[----:B-----5:R-:W-:Y:S01]  /*0eb0*/  IMAD.WIDE.U32 R20, R15, 0x4, R4 ;  /* 0x000000040f147825 */ /* 0x020fe200078e0004 */
[----:B------:R-:W5:Y:S01]  /*0ec0*/  LDG.E R31, desc[UR6][R30.64] ;  /* 0x000000061e1f7981 */ /* 0x000f62000c1e1900 */
[----:B------:R-:W-:-:S02]  /*0ed0*/  LEA R13, R54, R19, 0x5 ;  /* 0x00000013360d7211 */ /* 0x000fc400078e28ff */
[C---:B------:R-:W-:Y:S01]  /*0ee0*/  IMAD.WIDE.U32 R16, R19.reuse, 0x4, R8 ;  /* 0x0000000413107825 */ /* 0x040fe200078e0008 */
[----:B------:R-:W5:Y:S03]  /*0ef0*/  LDG.E R33, desc[UR6][R32.64] ;  /* 0x0000000620217981 */ /* 0x000f66000c1e1900 */
[----:B------:R-:W-:Y:S01]  /*0f00*/  IMAD.WIDE.U32 R18, R19, 0x4, R4 ;  /* 0x0000000413127825 */ /* 0x000fe200078e0004 */
[----:B------:R-:W5:Y:S03]  /*0f10*/  LDG.E R21, desc[UR6][R20.64] ;  /* 0x0000000614157981 */ /* 0x000f66000c1e1900 */
[C---:B------:R-:W-:Y:S01]  /*0f20*/  IMAD.WIDE.U32 R8, R13.reuse, 0x4, R8 ;  /* 0x000000040d087825 */ /* 0x040fe200078e0008 */
[----:B------:R-:W5:Y:S03]  /*0f30*/  LDG.E R17, desc[UR6][R16.64] ;  /* 0x0000000610117981 */ /* 0x000f66000c1e1900 */
[----:B------:R-:W-:Y:S01]  /*0f40*/  IMAD.WIDE.U32 R4, R13, 0x4, R4 ;  /* 0x000000040d047825 */ /* 0x000fe200078e0004 */
[----:B------:R-:W5:Y:S04]  /*0f50*/  LDG.E R19, desc[UR6][R18.64] ;  /* 0x0000000612137981 */ /* 0x000f68000c1e1900 */
[----:B------:R-:W5:Y:S04]  /*0f60*/  LDG.E R9, desc[UR6][R8.64] ;  /* 0x0000000608097981 */ /* 0x000f68000c1e1900 */
[----:B------:R-:W5:Y:S01]  /*0f70*/  LDG.E R5, desc[UR6][R4.64] ;  /* 0x0000000604057981 */ /* 0x000f62000c1e1900 */
[----:B------:R-:W-:Y:S01]  /*0f80*/  IADD3 R2, PT, PT, R2, 0x100, RZ ;  /* 0x0000010002027810 */ /* 0x000fe20007ffe0ff */
[----:B--2---:R-:W-:Y:S01]  /*0f90*/  FADD.FTZ R14, R3, R14 ;  /* 0x0000000e030e7221 */ /* 0x004fe20000010000 */
[----:B---3--:R-:W-:-:S04]  /*0fa0*/  FADD.FTZ R43, R43, R0 ;  /* 0x000000002b2b7221 */ /* 0x008fc80000010000 */
[----:B----4-:R-:W-:Y:S01]  /*0fb0*/  FADD.FTZ R43, R43, R6 ;  /* 0x000000062b2b7221 */ /* 0x010fe20000010000 */
[----:B------:R-:W-:-:S03]  /*0fc0*/  FADD.FTZ R14, R14, R35 ;  /* 0x000000230e0e7221 */ /* 0x000fc60000010000 */
[----:B------:R-:W-:Y:S01]  /*0fd0*/  FADD.FTZ R12, R43, R12 ;  /* 0x0000000c2b0c7221 */ /* 0x000fe20000010000 */
[----:B------:R-:W-:-:S03]  /*0fe0*/  FADD.FTZ R14, R14, R23 ;  /* 0x000000170e0e7221 */ /* 0x000fc60000010000 */
[----:B------:R-:W-:Y:S01]  /*0ff0*/  FADD.FTZ R25, R12, R25 ;  /* 0x000000190c197221 */ /* 0x000fe20000010000 */
[----:B------:R-:W-:-:S03]  /*1000*/  FADD.FTZ R14, R14, R27 ;  /* 0x0000001b0e0e7221 */ /* 0x000fc60000010000 */
[----:B------:R-:W-:Y:S01]  /*1010*/  FADD.FTZ R10, R25, R10 ;  /* 0x0000000a190a7221 */ /* 0x000fe20000010000 */
[----:B-----5:R-:W-:-:S03]  /*1020*/  FADD.FTZ R14, R14, R31 ;  /* 0x0000001f0e0e7221 */ /* 0x020fc60000010000 */
[----:B------:R-:W-:Y:S01]  /*1030*/  FADD.FTZ R10, R10, R33 ;  /* 0x000000210a0a7221 */ /* 0x000fe20000010000 */
[----:B------:R-:W-:-:S03]  /*1040*/  FADD.FTZ R14, R14, R21 ;  /* 0x000000150e0e7221 */ /* 0x000fc60000010000 */
[----:B------:R-:W-:Y:S01]  /*1050*/  FADD.FTZ R10, R10, R17 ;  /* 0x000000110a0a7221 */ /* 0x000fe20000010000 */
[----:B------:R-:W-:-:S03]  /*1060*/  FADD.FTZ R14, R14, R19 ;  /* 0x000000130e0e7221 */ /* 0x000fc60000010000 */
[----:B------:R-:W-:Y:S01]  /*1070*/  FADD.FTZ R43, R10, R9 ;  /* 0x000000090a2b7221 */ /* 0x000fe20000010000 */
[----:B------:R-:W-:-:S07]  /*1080*/  FADD.FTZ R3, R14, R5 ;  /* 0x000000050e037221 */ /* 0x000fce0000010000 */
.L_x_403:
[----:B------:R-:W-:Y:S05]  /*1090*/  BSYNC.RECONVERGENT B1 ;  /* 0x0000000000017941 */ /* 0x000fea0003800200 */
.L_x_402:
[----:B------:R-:W-:Y:S05]  /*10a0*/  @!P1 BRA `(.L_x_398) ;  /* 0x0000000000d49947 */ /* 0x000fea0003800000 */
[----:B------:R-:W-:Y:S01]  /*10b0*/  ISETP.GE.U32.AND P0, PT, R34, 0x4, PT ;  /* 0x000000042200780c */ /* 0x000fe20003f06070 */
[----:B------:R-:W-:Y:S01]  /*10c0*/  BSSY.RECONVERGENT B1, `(.L_x_404) ;  /* 0x0000023000017945 */ /* 0x000fe20003800200 */
[----:B------:R-:W-:-:S04]  /*10d0*/  LOP3.LUT R0, R55, 0x3, RZ, 0xc0, !PT ;  /* 0x0000000337007812 */ /* 0x000fc800078ec0ff */
[----:B------:R-:W-:-:S07]  /*10e0*/  ISETP.NE.AND P1, PT, R0, RZ, PT ;  /* 0x000000ff0000720c */ /* 0x000fce0003f25270 */
[----:B------:R-:W-:Y:S06]  /*10f0*/  @!P0 BRA `(.L_x_405) ;  /* 0x00000000007c8947 */ /* 0x000fec0003800000 */
[----:B------:R-:W0:Y:S01]  /*1100*/  LDC.64 R4, c[0x0][0x440] ;  /* 0x00011000ff047b82 */ /* 0x000e220000000a00 */
[----:B------:R-:W-:-:S05]  /*1110*/  IMAD R15, R2, R54, R11 ;  /* 0x00000036020f7224 */ /* 0x000fca00078e020b */
[CC--:B------:R-:W-:Y:S02]  /*1120*/  LEA R17, R54.reuse, R15.reuse, 0x5 ;  /* 0x0000000f36117211 */ /* 0x0c0fe400078e28ff */
[----:B------:R-:W1:Y:S01]  /*1130*/  LDC.64 R12, c[0x0][0x448] ;  /* 0x00011200ff0c7b82 */ /* 0x000e620000000a00 */
[----:B------:R-:W-:-:S04]  /*1140*/  LEA R21, R54, R15, 0x6 ;  /* 0x0000000f36157211 */ /* 0x000fc800078e30ff */
[----:B------:R-:W-:Y:S01]  /*1150*/  LEA R23, R54, R21, 0x5 ;  /* 0x0000001536177211 */ /* 0x000fe200078e28ff */
[----:B0-----:R-:W-:-:S04]  /*1160*/  IMAD.WIDE.U32 R8, R15, 0x4, R4 ;  /* 0x000000040f087825 */ /* 0x001fc800078e0004 */
[----:B-1----:R-:W-:Y:S02]  /*1170*/  IMAD.WIDE.U32 R10, R15, 0x4, R12 ;  /* 0x000000040f0a7825 */ /* 0x002fe400078e000c */
[----:B------:R-:W2:Y:S02]  /*1180*/  LDG.E R8, desc[UR6][R8.64] ;  /* 0x0000000608087981 */ /* 0x000ea4000c1e1900 */
[C---:B------:R-:W-:Y:S02]  /*1190*/  IMAD.WIDE.U32 R14, R17.reuse, 0x4, R4 ;  /* 0x00000004110e7825 */ /* 0x040fe400078e0004 */
[----:B------:R-:W3:Y:S02]  /*11a0*/  LDG.E R10, desc[UR6][R10.64] ;  /* 0x000000060a0a7981 */ /* 0x000ee4000c1e1900 */
[----:B------:R-:W-:Y:S02]  /*11b0*/  IMAD.WIDE.U32 R16, R17, 0x4, R12 ;  /* 0x0000000411107825 */ /* 0x000fe400078e000c */
[----:B------:R-:W4:Y:S02]  /*11c0*/  LDG.E R15, desc[UR6][R14.64] ;  /* 0x000000060e0f7981 */ /* 0x000f24000c1e1900 */
[----:B------:R-:W-:-:S02]  /*11d0*/  IMAD.WIDE.U32 R18, R21, 0x4, R4 ;  /* 0x0000000415127825 */ /* 0x000fc400078e0004 */
[----:B------:R-:W5:Y:S02]  /*11e0*/  LDG.E R17, desc[UR6][R16.64] ;  /* 0x0000000610117981 */ /* 0x000f64000c1e1900 */
[----:B------:R-:W-:Y:S02]  /*11f0*/  IMAD.WIDE.U32 R20, R21, 0x4, R12 ;  /* 0x0000000415147825 */ /* 0x000fe400078e000c */
[----:B------:R-:W5:Y:S02]  /*1200*/  LDG.E R19, desc[UR6][R18.64] ;  /* 0x0000000612137981 */ /* 0x000f64000c1e1900 */
[C---:B------:R-:W-:Y:S02]  /*1210*/  IMAD.WIDE.U32 R4, R23.reuse, 0x4, R4 ;  /* 0x0000000417047825 */ /* 0x040fe400078e0004 */
[----:B------:R-:W5:Y:S02]  /*1220*/  LDG.E R21, desc[UR6][R20.64] ;  /* 0x0000000614157981 */ /* 0x000f64000c1e1900 */
[----:B------:R-:W-:-:S02]  /*1230*/  IMAD.WIDE.U32 R12, R23, 0x4, R12 ;  /* 0x00000004170c7825 */ /* 0x000fc400078e000c */
[----:B------:R-:W5:Y:S04]  /*1240*/  LDG.E R5, desc[UR6][R4.64] ;  /* 0x0000000604057981 */ /* 0x000f68000c1e1900 */
[----:B------:R-:W5:Y:S01]  /*1250*/  LDG.E R13, desc[UR6][R12.64] ;  /* 0x000000060c0d7981 */ /* 0x000f62000c1e1900 */
[----:B------:R-:W-:Y:S01]  /*1260*/  IADD3 R2, PT, PT, R2, 0x80, RZ ;  /* 0x0000008002027810 */ /* 0x000fe20007ffe0ff */
[----:B--2---:R-:W-:Y:S01]  /*1270*/  FADD.FTZ R8, R43, R8 ;  /* 0x000000082b087221 */ /* 0x004fe20000010000 */
[----:B---3--:R-:W-:-:S03]  /*1280*/  FADD.FTZ R10, R3, R10 ;  /* 0x0000000a030a7221 */ /* 0x008fc60000010000 */
[----:B----4-:R-:W-:Y:S01]  /*1290*/  FADD.FTZ R8, R8, R15 ;  /* 0x0000000f08087221 */ /* 0x010fe20000010000 */
[----:B-----5:R-:W-:-:S03]  /*12a0*/  FADD.FTZ R10, R10, R17 ;  /* 0x000000110a0a7221 */ /* 0x020fc60000010000 */
[----:B------:R-:W-:Y:S01]  /*12b0*/  FADD.FTZ R8, R8, R19 ;  /* 0x0000001308087221 */ /* 0x000fe20000010000 */
[----:B------:R-:W-:-:S03]  /*12c0*/  FADD.FTZ R10, R10, R21 ;  /* 0x000000150a0a7221 */ /* 0x000fc60000010000 */
[----:B------:R-:W-:Y:S01]  /*12d0*/  FADD.FTZ R43, R8, R5 ;  /* 0x00000005082b7221 */ /* 0x000fe20000010000 */
[----:B------:R-:W-:-:S07]  /*12e0*/  FADD.FTZ R3, R10, R13 ;  /* 0x0000000d0a037221 */ /* 0x000fce0000010000 */
.L_x_405:
[----:B------:R-:W-:Y:S05]  /*12f0*/  BSYNC.RECONVERGENT B1 ;  /* 0x0000000000017941 */ /* 0x000fea0003800200 */
.L_x_404:
[----:B------:R-:W-:Y:S05]  /*1300*/  @!P1 BRA `(.L_x_398) ;  /* 0x00000000003c9947 */ /* 0x000fea0003800000 */
[----:B------:R-:W0:Y:S01]  /*1310*/  LDC.64 R8, c[0x0][0x440] ;  /* 0x00011000ff087b82 */ /* 0x000e220000000a00 */
[----:B------:R-:W-:Y:S01]  /*1320*/  IMAD R2, R2, R54, R7 ;  /* 0x0000003602027224 */ /* 0x000fe200078e0207 */
[----:B------:R-:W-:-:S04]  /*1330*/  IADD3 R0, PT, PT, -R0, RZ, RZ ;  /* 0x000000ff00007210 */ /* 0x000fc80007ffe1ff */
[----:B------:R-:W-:Y:S02]  /*1340*/  IADD3 R13, PT, PT, R57, R2, RZ ;  /* 0x00000002390d7210 */ /* 0x000fe40007ffe0ff */
[----:B------:R-:W1:Y:S05]  /*1350*/  LDC.64 R10, c[0x0][0x448] ;  /* 0x00011200ff0a7b82 */ /* 0x000e6a0000000a00 */
.L_x_406:
[----:B0-----:R-:W-:-:S04]  /*1360*/  IMAD.WIDE.U32 R4, R13, 0x4, R8 ;  /* 0x000000040d047825 */ /* 0x001fc800078e0008 */
[----:B-1----:R-:W-:Y:S02]  /*1370*/  IMAD.WIDE.U32 R6, R13, 0x4, R10 ;  /* 0x000000040d067825 */ /* 0x002fe400078e000a */
[----:B------:R-:W2:Y:S04]  /*1380*/  LDG.E R4, desc[UR6][R4.64] ;  /* 0x0000000604047981 */ /* 0x000ea8000c1e1900 */
[----:B------:R-:W3:Y:S01]  /*1390*/  LDG.E R6, desc[UR6][R6.64] ;  /* 0x0000000606067981 */ /* 0x000ee2000c1e1900 */
[----:B------:R-:W-:Y:S02]  /*13a0*/  IADD3 R0, PT, PT, R0, 0x1, RZ ;  /* 0x0000000100007810 */ /* 0x000fe40007ffe0ff */
[----:B------:R-:W-:Y:S02]  /*13b0*/  LEA R13, R54, R13, 0x5 ;  /* 0x0000000d360d7211 */ /* 0x000fe400078e28ff */
[----:B------:R-:W-:Y:S01]  /*13c0*/  ISETP.NE.AND P0, PT, R0, RZ, PT ;  /* 0x000000ff0000720c */ /* 0x000fe20003f05270 */
[----:B--2---:R-:W-:Y:S01]  /*13d0*/  FADD.FTZ R43, R4, R43 ;  /* 0x0000002b042b7221 */ /* 0x004fe20000010000 */
[----:B---3--:R-:W-:-:S11]  /*13e0*/  FADD.FTZ R3, R6, R3 ;  /* 0x0000000306037221 */ /* 0x008fd60000010000 */
[----:B------:R-:W-:Y:S05]  /*13f0*/  @P0 BRA `(.L_x_406) ;  /* 0xfffffffc00d80947 */ /* 0x000fea000383ffff */
.L_x_398:
[----:B------:R-:W-:Y:S05]  /*1400*/  BSYNC.RECONVERGENT B0 ;  /* 0x0000000000007941 */ /* 0x000fea0003800200 */
.L_x_397:
[----:B------:R-:W0:Y:S01]  /*1410*/  S2R R5, SR_TID.X ;  /* 0x0000000000057919 */ /* 0x000e220000002100 */
[----:B------:R-:W1:Y:S01]  /*1420*/  S2UR UR5, SR_CgaCtaId ;  /* 0x00000000000579c3 */ /* 0x000e620000008800 */
[----:B------:R-:W-:Y:S01]  /*1430*/  UMOV UR4, 0x400 ;  /* 0x0000040000047882 */ /* 0x000fe20000000000 */
[----:B------:R-:W-:Y:S02]  /*1440*/  SHF.L.U32 R58, R58, 0x4, RZ ;  /* 0x000000043a3a7819 */ /* 0x000fe400000006ff */
[----:B------:R-:W-:Y:S02]  /*1450*/  ISETP.NE.AND P0, PT, R57, RZ, PT ;  /* 0x000000ff3900720c */ /* 0x000fe40003f05270 */
[----:B------:R-:W-:Y:S01]  /*1460*/  LOP3.LUT R58, R58, 0x7ffffff0, RZ, 0xc0, !PT ;  /* 0x7ffffff03a3a7812 */ /* 0x000fe200078ec0ff */
[----:B-1----:R-:W-:Y:S01]  /*1470*/  ULEA UR4, UR5, UR4, 0x18 ;  /* 0x0000000405047291 */ /* 0x002fe2000f8ec0ff */
[----:B0-----:R-:W-:-:S04]  /*1480*/  SHF.R.U32.HI R12, RZ, 0x5, R5 ;  /* 0x00000005ff0c7819 */ /* 0x001fc80000011605 */
[----:B------:R-:W-:-:S04]  /*1490*/  LOP3.LUT R0, R12, 0x1f, R5, 0x78, !PT ;  /* 0x0000001f0c007812 */ /* 0x000fc800078e7805 */
[----:B------:R-:W-:Y:S02]  /*14a0*/  LOP3.LUT R2, R0, 0x3e0, R5, 0xf8, !PT ;  /* 0x000003e000027812 */ /* 0x000fe400078ef805 */
[----:B------:R-:W-:Y:S02]  /*14b0*/  SHF.L.U32 R5, R57, 0x7, RZ ;  /* 0x0000000739057819 */ /* 0x000fe400000006ff */
[----:B------:R-:W-:Y:S02]  /*14c0*/  LEA R2, R2, UR4, 0x2 ;  /* 0x0000000402027c11 */ /* 0x000fe4000f8e10ff */
[----:B------:R-:W-:-:S03]  /*14d0*/  SHF.L.U32 R0, R0, 0x2, RZ ;  /* 0x0000000200007819 */ /* 0x000fc600000006ff */
[----:B------:R-:W-:Y:S01]  /*14e0*/  STS [R2], R3 ;  /* 0x0000000302007388 */ /* 0x000fe20000000800 */
[----:B------:R-:W-:-:S03]  /*14f0*/  LOP3.LUT R0, R5, R0, RZ, 0xfc, !PT ;  /* 0x0000000005007212 */ /* 0x000fc600078efcff */
[----:B------:R-:W-:Y:S01]  /*1500*/  STS [R2+0x1000], R43 ;  /* 0x0010002b02007388 */ /* 0x000fe20000000800 */
[----:B------:R-:W-:Y:S06]  /*1510*/  BAR.SYNC.DEFER_BLOCKING 0x0 ;  /* 0x0000000000007b1d */ /* 0x000fec0000010000 */
[----:B------:R-:W0:Y:S04]  /*1520*/  LDS R4, [R0+UR4] ;  /* 0x0000000400047984 */ /* 0x000e280008000800 */
[----:B------:R-:W1:Y:S04]  /*1530*/  LDS R5, [R0+UR4+0x1000] ;  /* 0x0010000400057984 */ /* 0x000e680008000800 */
[----:B0-----:R-:W0:Y:S04]  /*1540*/  SHFL.BFLY PT, R7, R4, 0x1, 0x1f ;  /* 0x0c201f0004077f89 */ /* 0x001e2800000e0000 */
[----:B-1----:R-:W1:Y:S01]  /*1550*/  SHFL.BFLY PT, R6, R5, 0x1, 0x1f ;  /* 0x0c201f0005067f89 */ /* 0x002e6200000e0000 */
        /* <DEDUP_REMOVED lines=9> */
[----:B------:R-:W-:Y:S01]  /*15f0*/  IADD3 R9, PT, PT, R57, R58, RZ ;  /* 0x0000003a39097210 */ /* 0x000fe20007ffe0ff */
[----:B-1----:R-:W-:-:S03]  /*1600*/  FADD.FTZ R2, R7, R2 ;  /* 0x0000000207027221 */ /* 0x002fc60000010000 */
[----:B------:R-:W0:Y:S01]  /*1610*/  SHFL.BFLY PT, R5, R10, 0x8, 0x1f ;  /* 0x0d001f000a057f89 */ /* 0x000e2200000e0000 */
[----:B------:R-:W-:-:S03]  /*1620*/  SHF.L.U32 R7, R9, 0x1, RZ ;  /* 0x0000000109077819 */ /* 0x000fc600000006ff */
[----:B------:R-:W1:Y:S01]  /*1630*/  SHFL.BFLY PT, R3, R2, 0x8, 0x1f ;  /* 0x0d001f0002037f89 */ /* 0x000e6200000e0000 */
[----:B------:R-:W-:Y:S02]  /*1640*/  ISETP.GE.U32.AND P1, PT, R7, R54, PT ;  /* 0x000000360700720c */ /* 0x000fe40003f26070 */
[----:B------:R-:W-:Y:S01]  /*1650*/  @!P0 LEA R7, R12, UR4, 0x2 ;  /* 0x000000040c078c11 */ /* 0x000fe2000f8e10ff */
[----:B0-----:R-:W-:Y:S01]  /*1660*/  FADD.FTZ R5, R10, R5 ;  /* 0x000000050a057221 */ /* 0x001fe20000010000 */
[----:B-1----:R-:W-:-:S04]  /*1670*/  FADD.FTZ R3, R2, R3 ;  /* 0x0000000302037221 */ /* 0x002fc80000010000 */
[----:B------:R-:W0:Y:S04]  /*1680*/  SHFL.BFLY PT, R4, R5, 0x10, 0x1f ;  /* 0x0e001f0005047f89 */ /* 0x000e2800000e0000 */
[----:B------:R-:W1:Y:S01]  /*1690*/  SHFL.BFLY PT, R0, R3, 0x10, 0x1f ;  /* 0x0e001f0003007f89 */ /* 0x000e6200000e0000 */
[----:B0-----:R-:W-:Y:S01]  /*16a0*/  FADD.FTZ R4, R5, R4 ;  /* 0x0000000405047221 */ /* 0x001fe20000010000 */
[----:B-1----:R-:W-:-:S04]  /*16b0*/  FADD.FTZ R0, R3, R0 ;  /* 0x0000000003007221 */ /* 0x002fc80000010000 */
[----:B------:R0:W-:Y:S04]  /*16c0*/  @!P0 STS [R7+0x2000], R4 ;  /* 0x0020000407008388 */ /* 0x0001e80000000800 */
[----:B------:R0:W-:Y:S01]  /*16d0*/  @!P0 STS [R7+0x2080], R0 ;  /* 0x0020800007008388 */ /* 0x0001e20000000800 */
[----:B------:R-:W-:Y:S06]  /*16e0*/  BAR.SYNC.DEFER_BLOCKING 0x0 ;  /* 0x0000000000007b1d */ /* 0x000fec0000010000 */
[----:B------:R-:W-:Y:S05]  /*16f0*/  @P1 EXIT ;  /* 0x000000000000194d */ /* 0x000fea0003800000 */
[----:B------:R-:W-:-:S04]  /*1700*/  ISETP.GT.U32.AND P0, PT, R57, 0xf, PT ;  /* 0x0000000f3900780c */ /* 0x000fc80003f04070 */
[----:B------:R-:W-:-:S13]  /*1710*/  ISETP.NE.OR P0, PT, R12, 0x1f, P0 ;  /* 0x0000001f0c00780c */ /* 0x000fda0000705670 */
[----:B------:R-:W-:Y:S05]  /*1720*/  @P0 EXIT ;  /* 0x000000000000094d */ /* 0x000fea0003800000 */
[----:B------:R-:W-:Y:S01]  /*1730*/  LEA R57, R57, UR4, 0x3 ;  /* 0x0000000439397c11 */ /* 0x000fe2000f8e18ff */
[----:B------:R-:W1:Y:S04]  /*1740*/  LDC.64 R2, c[0x0][0x488] ;  /* 0x00012200ff027b82 */ /* 0x000e680000000a00 */
[----:B0-----:R-:W0:Y:S04]  /*1750*/  LDS.64 R6, [R57+0x2000] ;  /* 0x0020000039067984 */ /* 0x001e280000000a00 */
[----:B------:R-:W2:Y:S01]  /*1760*/  LDS.64 R10, [R57+0x2080] ;  /* 0x00208000390a7984 */ /* 0x000ea20000000a00 */
[----:B------:R-:W3:Y:S01]  /*1770*/  LDC.64 R4, c[0x0][0x480] ;  /* 0x00012000ff047b82 */ /* 0x000ee20000000a00 */
[----:B-1----:R-:W-:-:S04]  /*1780*/  IMAD.WIDE.U32 R2, R9, 0x4, R2 ;  /* 0x0000000409027825 */ /* 0x002fc800078e0002 */
[----:B---3--:R-:W-:Y:S01]  /*1790*/  IMAD.WIDE.U32 R4, R9, 0x4, R4 ;  /* 0x0000000409047825 */ /* 0x008fe200078e0004 */
[----:B0-----:R-:W-:Y:S02]  /*17a0*/  F2FP.BF16.F32.PACK_AB R7, R7, R6 ;  /* 0x000000060707723e */ /* 0x001fe400000010ff */
[----:B--2---:R-:W-:-:S03]  /*17b0*/  F2FP.BF16.F32.PACK_AB R11, R11, R10 ;  /* 0x0000000a0b0b723e */ /* 0x004fc600000010ff */
[----:B------:R-:W-:Y:S04]  /*17c0*/  STG.E desc[UR6][R2.64], R7 ;  /* 0x0000000702007986 */ /* 0x000fe8000c101906 */
[----:B------:R-:W-:Y:S01]  /*17d0*/  STG.E desc[UR6][R4.64], R11 ;  /* 0x0000000b04007986 */ /* 0x000fe2000c101906 */
[----:B------:R-:W-:Y:S05]  /*17e0*/  EXIT ;  /* 0x000000000000794d */ /* 0x000fea0003800000 */
.L_x_407:
        /* <DEDUP_REMOVED lines=9> */
.L_x_11158:


//--------------------- .text._ZN10layer_norm13ln_bwd_kernelINS_13Kernel_traitsI13__nv_bfloat16S2_S2_S2_fjLj512ELj1ELj4ELj1ELj16ENS_18Kernel_traits_baseILj512ES2_S2_S2_S2_fjLj128EEEEELb1ELb0ELb1ELb0EEEvNS_9BwdParamsE --------------------------
	.section	.text._ZN10layer_norm13ln_bwd_kernelINS_13Kernel_traitsI13__nv_bfloat16S2_S2_S2_fjLj512ELj1ELj4ELj1ELj16ENS_18Kernel_traits_baseILj512ES2_S2_S2_S2_fjLj128EEEEELb1ELb0ELb1ELb0EEEvNS_9BwdParamsE,"ax",@progbits
	.align	128
        .global         _ZN10layer_norm13ln_bwd_kernelINS_13Kernel_traitsI13__nv_bfloat16S2_S2_S2_fjLj512ELj1ELj4ELj1ELj16ENS_18Kernel_traits_baseILj512ES2_S2_S2_S2_fjLj128EEEEELb1ELb0ELb1ELb0EEEvNS_9BwdParamsE
        .type           _ZN10layer_norm13ln_bwd_kernelINS_13Kernel_traitsI13__nv_bfloat16S2_S2_S2_fjLj512ELj1ELj4ELj1ELj16ENS_18Kernel_traits_baseILj512ES2_S2_S2_S2_fjLj128EEEEELb1ELb0ELb1ELb0EEEvNS_9BwdParamsE,@function
        .size           _ZN10layer_norm13ln_bwd_kernelINS_13Kernel_traitsI13__nv_bfloat16S2_S2_S2_fjLj512ELj1ELj4ELj1ELj16ENS_18Kernel_traits_baseILj512ES2_S2_S2_S2_fjLj128EEEEELb1ELb0ELb1ELb0EEEvNS_9BwdParamsE,(.L_x_11159 - _ZN10layer_norm13ln_bwd_kernelINS_13Kernel_traitsI13__nv_bfloat16S2_S2_S2_fjLj512ELj1ELj4ELj1ELj16ENS_18Kernel_traits_baseILj512ES2_S2_S2_S2_fjLj128EEEEELb1ELb0ELb1ELb0EEEvNS_9BwdParamsE)
        .other          _ZN10layer_norm13ln_bwd_kernelINS_13Kernel_traitsI13__nv_bfloat16S2_S2_S2_fjLj512ELj1ELj4ELj1ELj16ENS_18Kernel_traits_baseILj512ES2_S2_S2_S2_fjLj128EEEEELb1ELb0ELb1ELb0EEEvNS_9BwdParamsE,@"STO_CUDA_ENTRY STV_DEFAULT"
_ZN10layer_norm13ln_bwd_kernelINS_13Kernel_traitsI13__nv_bfloat16S2_S2_S2_fjLj512ELj1ELj4ELj1ELj16ENS_18Kernel_traits_baseILj512ES2_S2_S2_S2_fjLj128EEEEELb1ELb0ELb1ELb0EEEvNS_9BwdParamsE:
.text._ZN10layer_norm13ln_bwd_kernelINS_13Kernel_traitsI13__nv_bfloat16S2_S2_S2_fjLj512ELj1ELj4ELj1ELj16ENS_18Kernel_traits_baseILj512ES2_S2_S2_S2_fjLj128EEEEELb1ELb0ELb1ELb0EEEvNS_9BwdParamsE:
        /* <DEDUP_REMOVED lines=13> */
[----:B0-----:R-:W-:Y:S01]  /*00d0*/  LOP3.LUT R108, R107, 0x1f, RZ, 0xc0, !PT ;  /* 0x0000001f6b6c7812 */ /* 0x001fe200078ec0ff */
[----:B------:R-:W0:Y:S03]  /*00e0*/  LDCU.64 UR20, c[0x0][0x478] ;  /* 0x00008f00ff1477ac */ /* 0x000e260008000a00 */
[----:B------:R-:W-:Y:S01]  /*00f0*/  LOP3.LUT R5, R108, 0x1f, RZ, 0x3c, !PT ;  /* 0x0000001f6c057812 */ /* 0x000fe200078e3cff */
[----:B------:R-:W-:-:S03]  /*0100*/  IMAD.MOV.U32 R3, RZ, RZ, R108 ;  /* 0x000000ffff037224 */ /* 0x000fc600078e006c */
        /* <DEDUP_REMOVED lines=8> */
[----:B------:R0:W5:Y:S01]  /*0190*/  @P0 LDG.E.128 R60, desc[UR6][R4.64] ;  /* 0x00000006043c0981 */ /* 0x000162000c1e1d00 */
[----:B---3--:R-:W-:-:S05]  /*01a0*/  @P1 IMAD.WIDE.U32 R6, R3, 0x10, R6 ;  /* 0x0000001003061825 */ /* 0x008fca00078e0006 */
[----:B------:R3:W5:Y:S01]  /*01b0*/  @P1 LDG.E.128 R56, desc[UR6][R6.64] ;  /* 0x0000000606381981 */ /* 0x000762000c1e1d00 */
[----:B------:R-:W-:Y:S01]  /*01c0*/  SHF.R.U32.HI R3, RZ, 0x5, R107 ;  /* 0x00000005ff037819 */ /* 0x000fe2000001166b */
        /* <DEDUP_REMOVED lines=36> */
[----:B------:R-:W-:-:S07]  /*0410*/  CS2R R26, SRZ ;  /* 0x00000000001a7805 */ /* 0x000fce000001ff00 */
.L_x_461:
[----:B0-----:R-:W0:Y:S08]  /*0420*/  LDC.64 R90, c[0x0][0x3f8] ;  /* 0x0000fe00ff5a7b82 */ /* 0x001e300000000a00 */
[----:B------:R-:W1:Y:S08]  /*0430*/  LDC.64 R106, c[0x0][0x3c8] ;  /* 0x0000f200ff6a7b82 */ /* 0x000e700000000a00 */
[----:B------:R-:W2:Y:S01]  /*0440*/  LDC.64 R98, c[0x0][0x3f0] ;  /* 0x0000fc00ff627b82 */ /* 0x000ea20000000a00 */
[----:B0-----:R-:W-:-:S07]  /*0450*/  IMAD.WIDE R92, R3, 0x4, R90 ;  /* 0x00000004035c7825 */ /* 0x001fce00078e025a */
[----:B------:R-:W0:Y:S01]  /*0460*/  LDC.64 R90, c[0x0][0x3c0] ;  /* 0x0000f000ff5a7b82 */ /* 0x000e220000000a00 */
[----:B------:R-:W3:Y:S01]  /*0470*/  LDG.E R113, desc[UR6][R92.64] ;  /* 0x000000065c717981 */ /* 0x000ee2000c1e1900 */
[----:B-1----:R-:W-:-:S06]  /*0480*/  IMAD.WIDE R106, R3, 0x4, R106 ;  /* 0x00000004036a7825 */ /* 0x002fcc00078e026a */
[----:B-----5:R1:W5:Y:S01]  /*0490*/  LDG.E R106, desc[UR6][R106.64] ;  /* 0x000000066a6a7981 */ /* 0x020362000c1e1900 */
[----:B--2---:R-:W-:-:S06]  /*04a0*/  IMAD.WIDE R98, R3, 0x4, R98 ;  /* 0x0000000403627825 */ /* 0x004fcc00078e0262 */
[----:B------:R1:W5:Y:S01]  /*04b0*/  LDG.E R98, desc[UR6][R98.64] ;  /* 0x0000000662627981 */ /* 0x000362000c1e1900 */
[----:B------:R-:W-:Y:S01]  /*04c0*/  BSSY.RECONVERGENT B1, `(.L_x_410) ;  /* 0x000012b000017945 */ /* 0x000fe20003800200 */
[----:B---3--:R-:W-:-:S13]  /*04d0*/  ISETP.GE.AND P3, PT, R113, 0x1, PT ;  /* 0x000000017100780c */ /* 0x008fda0003f66270 */
[----:B01----:R-:W-:Y:S05]  /*04e0*/  @!P3 BRA `(.L_x_411) ;  /* 0x0000000c00d8b947 */ /* 0x003fea0003800000 */
[----:B------:R-:W-:-:S06]  /*04f0*/  IMAD.WIDE R90, R3, 0x4, R90 ;  /* 0x00000004035a7825 */ /* 0x000fcc00078e025a */
[----:B------:R0:W2:Y:S01]  /*0500*/  LDG.E R91, desc[UR6][R90.64] ;  /* 0x000000065a5b7981 */ /* 0x0000a2000c1e1900 */
[----:B-----5:R-:W-:Y:S01]  /*0510*/  ISETP.GE.AND P1, PT, R98, 0x1, PT ;  /* 0x000000016200780c */ /* 0x020fe20003f26270 */
[----:B------:R-:W-:Y:S01]  /*0520*/  VIADD R93, R113, 0xffffffff ;  /* 0xffffffff715d7836 */ /* 0x000fe20000000000 */
[----:B------:R-:W-:Y:S01]  /*0530*/  MOV R0, UR14 ;  /* 0x0000000e00007c02 */ /* 0x000fe20008000f00 */
[----:B------:R-:W-:Y:S01]  /*0540*/  BSSY.RECONVERGENT B2, `(.L_x_412) ;  /* 0x0000084000027945 */ /* 0x000fe20003800200 */
[C---:B------:R-:W-:Y:S01]  /*0550*/  ISETP.GE.U32.AND P4, PT, R2.reuse, 0x20, PT ;  /* 0x000000200200780c */ /* 0x040fe20003f86070 */
[----:B------:R-:W-:Y:S01]  /*0560*/  HFMA2 R99, -RZ, RZ, 0, 0 ;  /* 0x00000000ff637431 */ /* 0x000fe200000001ff */
[----:B------:R-:W-:Y:S01]  /*0570*/  ISETP.NE.AND P0, PT, RZ, UR8, PT ;  /* 0x00000008ff007c0c */ /* 0x000fe2000bf05270 */
[-C--:B------:R-:W-:Y:S01]  /*0580*/  IMAD R92, R3, R0.reuse, RZ ;  /* 0x00000000035c7224 */ /* 0x080fe200078e02ff */
[----:B------:R-:W-:Y:S01]  /*0590*/  ISETP.GE.U32.AND P2, PT, R2, 0x40, PT ;  /* 0x000000400200780c */ /* 0x000fe20003f46070 */
[----:B------:R-:W-:-:S02]  /*05a0*/  IMAD R94, R93, R0, RZ ;  /* 0x000000005d5e7224 */ /* 0x000fc400078e02ff */
[----:B0-----:R-:W-:Y:S01]  /*05b0*/  IMAD.MOV.U32 R90, RZ, RZ, RZ ;  /* 0x000000ffff5a7224 */ /* 0x001fe200078e00ff */
[----:B------:R-:W-:Y:S02]  /*05c0*/  SHF.R.S32.HI R93, RZ, 0x1f, R92 ;  /* 0x0000001fff5d7819 */ /* 0x000fe4000001145c */
[----:B------:R-:W-:Y:S02]  /*05d0*/  @P1 IADD3 R95, PT, PT, R98, -0x1, RZ ;  /* 0xffffffff625f1810 */ /* 0x000fe40007ffe0ff */
[----:B------:R-:W-:-:S03]  /*05e0*/  LEA.HI R93, R93, R92, RZ, 0x3 ;  /* 0x0000005c5d5d7211 */ /* 0x000fc600078f18ff */
[----:B------:R-:W-:Y:S01]  /*05f0*/  @P1 IMAD R96, R95, R0, RZ ;  /* 0x000000005f601224 */ /* 0x000fe200078e02ff */
[----:B------:R-:W-:Y:S02]  /*0600*/  SHF.R.S32.HI R95, RZ, 0x1f, R94 ;  /* 0x0000001fff5f7819 */ /* 0x000fe4000001145e */
[----:B------:R-:W-:Y:S02]  /*0610*/  LEA.HI.SX32 R110, R93, R108, 0x1d ;  /* 0x0000006c5d6e7211 */ /* 0x000fe400078feaff */
[----:B------:R-:W-:Y:S02]  /*0620*/  @P1 SHF.R.S32.HI R97, RZ, 0x1f, R96 ;  /* 0x0000001fff611819 */ /* 0x000fe40000011460 */
[----:B------:R-:W-:Y:S02]  /*0630*/  LEA.HI R95, R95, R94, RZ, 0x3 ;  /* 0x0000005e5f5f7211 */ /* 0x000fe400078f18ff */
[----:B------:R-:W-:Y:S02]  /*0640*/  @P1 LEA.HI R97, R97, R96, RZ, 0x3 ;  /* 0x0000006061611211 */ /* 0x000fe400078f18ff */
[----:B------:R-:W-:-:S02]  /*0650*/  LEA.HI.SX32 R93, R95, R108, 0x1d ;  /* 0x0000006c5f5d7211 */ /* 0x000fc400078feaff */
[----:B------:R-:W-:Y:S01]  /*0660*/  @P1 LEA.HI.SX32 R90, R97, R108, 0x1d ;  /* 0x0000006c615a1211 */ /* 0x000fe200078feaff */
[----:B------:R-:W-:Y:S01]  /*0670*/  IMAD.MOV.U32 R108, RZ, RZ, RZ ;  /* 0x000000ffff6c7224 */ /* 0x000fe200078e00ff */
[----:B--2---:R-:W-:Y:S02]  /*0680*/  FSEL R92, R91, RZ, !P0 ;  /* 0x000000ff5b5c7208 */ /* 0x004fe40004000000 */
[----:B------:R-:W-:Y:S01]  /*0690*/  MOV R91, R110 ;  /* 0x0000006e005b7202 */ /* 0x000fe20000000f00 */
        /* <DEDUP_REMOVED lines=13> */
[----:B------:R-:W-:-:S02]  /*0770*/  IMAD.U32 R103, R60, 0x10000, RZ ;  /* 0x000100003c677824 */ /* 0x000fc400078e00ff */
[----:B0-----:R-:W-:-:S05]  /*0780*/  @P0 IMAD.WIDE.U32 R94, R91, 0x10, R94 ;  /* 0x000000105b5e0825 */ /* 0x001fca00078e005e */
[----:B------:R0:W5:Y:S01]  /*0790*/  @P0 LDG.E.128 R20, desc[UR6][R94.64] ;  /* 0x000000065e140981 */ /* 0x000162000c1e1d00 */
[----:B------:R-:W-:Y:S01]  /*07a0*/  VIADD R93, R93, 0x20 ;  /* 0x000000205d5d7836 */ /* 0x000fe20000000000 */
[----:B------:R-:W-:Y:S01]  /*07b0*/  IADD3 R90, PT, PT, R90, 0x20, RZ ;  /* 0x000000205a5a7810 */ /* 0x000fe20007ffe0ff */
[----:B------:R-:W-:Y:S01]  /*07c0*/  VIADD R91, R91, 0x20 ;  /* 0x000000205b5b7836 */ /* 0x000fe20000000000 */
[C---:B---3--:R-:W-:Y:S01]  /*07d0*/  PRMT R99, R73.reuse, 0x7632, R99 ;  /* 0x0000763249637816 */ /* 0x048fe20000000063 */
[----:B------:R-:W-:Y:S01]  /*07e0*/  IMAD.U32 R83, R72, 0x10000, RZ ;  /* 0x0001000048537824 */ /* 0x000fe200078e00ff */
[----:B------:R-:W-:Y:S01]  /*07f0*/  SHF.L.U32 R73, R73, 0x10, RZ ;  /* 0x0000001049497819 */ /* 0x000fe200000006ff */
[----:B------:R-:W-:Y:S02]  /*0800*/  IMAD.U32 R101, R74, 0x10000, RZ ;  /* 0x000100004a657824 */ /* 0x000fe400078e00ff */
[C---:B------:R-:W-:Y:S02]  /*0810*/  FADD.FTZ R83, -R92.reuse, R83 ;  /* 0x000000535c537221 */ /* 0x040fe40000010100 */
[----:B------:R-:W-:Y:S01]  /*0820*/  FADD.FTZ R73, -R92, R73 ;  /* 0x000000495c497221 */ /* 0x000fe20000010100 */
[----:B------:R-:W-:Y:S01]  /*0830*/  PRMT R100, R72, 0x7632, R100 ;  /* 0x0000763248647816 */ /* 0x000fe20000000064 */
[----:B------:R-:W-:Y:S01]  /*0840*/  FMUL.FTZ R105, R106, R83 ;  /* 0x000000536a697220 */ /* 0x000fe20000410000 */
[----:B----4-:R-:W-:Y:S01]  /*0850*/  SHF.L.U32 R72, R76, 0x10, RZ ;  /* 0x000000104c487819 */ /* 0x010fe200000006ff */
[----:B------:R-:W-:Y:S01]  /*0860*/  FMUL.FTZ R85, R106, R73 ;  /* 0x000000496a557220 */ /* 0x000fe20000410000 */
[----:B------:R-:W-:Y:S01]  /*0870*/  FADD.FTZ R73, -R92, R101 ;  /* 0x000000655c497221 */ /* 0x000fe20000010100 */
[----:B------:R-:W-:-:S02]  /*0880*/  PRMT R97, R75, 0x7632, R97 ;  /* 0x000076324b617816 */ /* 0x000fc40000000061 */
[----:B------:R-:W-:Y:S01]  /*0890*/  SHF.L.U32 R107, R75, 0x10, RZ ;  /* 0x000000104b6b7819 */ /* 0x000fe200000006ff */
[----:B------:R-:W-:Y:S01]  /*08a0*/  IMAD.U32 R75, R77, 0x10000, RZ ;  /* 0x000100004d4b7824 */ /* 0x000fe200078e00ff */
[----:B0-----:R-:W-:Y:S01]  /*08b0*/  PRMT R94, R76, 0x7632, R94 ;  /* 0x000076324c5e7816 */ /* 0x001fe2000000005e */
[-C--:B------:R-:W-:Y:S01]  /*08c0*/  FMUL.FTZ R103, R103, R72.reuse ;  /* 0x0000004867677220 */ /* 0x080fe20000410000 */
[----:B------:R-:W-:Y:S01]  /*08d0*/  PRMT R76, R77, 0x7632, R76 ;  /* 0x000076324d4c7816 */ /* 0x000fe2000000004c */
[----:B------:R-:W-:Y:S01]  /*08e0*/  FADD.FTZ R36, R36, R72 ;  /* 0x0000004824247221 */ /* 0x000fe20000010000 */
[C---:B------:R-:W-:Y:S01]  /*08f0*/  PRMT R77, R78.reuse, 0x7632, R77 ;  /* 0x000076324e4d7816 */ /* 0x040fe2000000004d */
[----:B------:R-:W-:Y:S01]  /*0900*/  FFMA.FTZ R52, R105, R72, R52 ;  /* 0x0000004869347223 */ /* 0x000fe20000010034 */
[----:B------:R-:W-:Y:S01]  /*0910*/  SHF.L.U32 R95, R78, 0x10, RZ ;  /* 0x000000104e5f7819 */ /* 0x000fe200000006ff */
[C---:B------:R-:W-:Y:S01]  /*0920*/  IMAD.U32 R109, R79.reuse, 0x10000, RZ ;  /* 0x000100004f6d7824 */ /* 0x040fe200078e00ff */
[----:B------:R-:W-:Y:S01]  /*0930*/  PRMT R78, R79, 0x7632, R78 ;  /* 0x000076324f4e7816 */ /* 0x000fe2000000004e */
[----:B------:R-:W-:-:S02]  /*0940*/  IMAD.U32 R72, R62, 0x10000, RZ ;  /* 0x000100003e487824 */ /* 0x000fc400078e00ff */
[----:B------:R-:W-:Y:S01]  /*0950*/  FMUL.FTZ R73, R106, R73 ;  /* 0x000000496a497220 */ /* 0x000fe20000410000 */
[----:B------:R-:W-:Y:S02]  /*0960*/  IMAD.U32 R79, R100, 0x10000, RZ ;  /* 0x00010000644f7824 */ /* 0x000fe400078e00ff */
[--C-:B------:R-:W-:Y:S01]  /*0970*/  FADD.FTZ R32, R32, R95.reuse ;  /* 0x0000005f20207221 */ /* 0x100fe20000010000 */
[----:B------:R-:W-:Y:S02]  /*0980*/  IMAD.U32 R99, R99, 0x10000, RZ ;  /* 0x0001000063637824 */ /* 0x000fe400078e00ff */
[-C--:B------:R-:W-:Y:S01]  /*0990*/  FMUL.FTZ R72, R72, R95.reuse ;  /* 0x0000005f48487220 */ /* 0x080fe20000410000 */
[----:B------:R-:W-:Y:S01]  /*09a0*/  FFMA.FTZ R48, R73, R95, R48 ;  /* 0x0000005f49307223 */ /* 0x000fe20000010030 */
[----:B------:R-:W-:Y:S01]  /*09b0*/  PRMT R95, R61, 0x7632, R95 ;  /* 0x000076323d5f7816 */ /* 0x000fe2000000005f */
[----:B------:R-:W-:Y:S01]  /*09c0*/  FADD.FTZ R79, -R92, R79 ;  /* 0x0000004f5c4f7221 */ /* 0x000fe20000010100 */
[----:B------:R-:W-:Y:S01]  /*09d0*/  PRMT R101, R60, 0x7632, R101 ;  /* 0x000076323c657816 */ /* 0x000fe20000000065 */
[----:B------:R-:W-:Y:S01]  /*09e0*/  FADD.FTZ R99, -R92, R99 ;  /* 0x000000635c637221 */ /* 0x000fe20000010100 */
[----:B------:R-:W-:Y:S01]  /*09f0*/  SHF.L.U32 R100, R76, 0x10, RZ ;  /* 0x000000104c647819 */ /* 0x000fe200000006ff */
[----:B------:R-:W-:Y:S01]  /*0a00*/  FMUL.FTZ R104, R106, R79 ;  /* 0x0000004f6a687220 */ /* 0x000fe20000410000 */
[----:B------:R-:W-:Y:S01]  /*0a10*/  IMAD.U32 R95, R95, 0x10000, RZ ;  /* 0x000100005f5f7824 */ /* 0x000fe200078e00ff */
[----:B------:R-:W-:Y:S01]  /*0a20*/  PRMT R79, R62, 0x7632, R79 ;  /* 0x000076323e4f7816 */ /* 0x000fe2000000004f */
[----:B------:R-:W-:Y:S01]  /*0a30*/  FMUL.FTZ R102, R106, R99 ;  /* 0x000000636a667220 */ /* 0x000fe20000410000 */
[----:B------:R-:W-:-:S02]  /*0a40*/  PRMT R96, R74, 0x7632, R96 ;  /* 0x000076324a607816 */ /* 0x000fc40000000060 */
[----:B------:R-:W-:Y:S02]  /*0a50*/  SHF.L.U32 R101, R101, 0x10, RZ ;  /* 0x0000001065657819 */ /* 0x000fe400000006ff */
[----:B------:R-:W-:Y:S01]  /*0a60*/  SHF.L.U32 R94, R94, 0x10, RZ ;  /* 0x000000105e5e7819 */ /* 0x000fe200000006ff */
[-C--:B------:R-:W-:Y:S01]  /*0a70*/  FMUL.FTZ R76, R95, R100.reuse ;  /* 0x000000645f4c7220 */ /* 0x080fe20000410000 */
[----:B------:R-:W-:Y:S01]  /*0a80*/  FADD.FTZ R39, R39, R100 ;  /* 0x0000006427277221 */ /* 0x000fe20000010000 */
[----:B------:R-:W-:Y:S01]  /*0a90*/  FFMA.FTZ R55, R102, R100, R55 ;  /* 0x0000006466377223 */ /* 0x000fe20000010037 */
[----:B------:R-:W-:Y:S01]  /*0aa0*/  IMAD.U32 R95, R79, 0x10000, RZ ;  /* 0x000100004f5f7824 */ /* 0x000fe200078e00ff */
[----:B------:R-:W-:Y:S01]  /*0ab0*/  SHF.L.U32 R74, R61, 0x10, RZ ;  /* 0x000000103d4a7819 */ /* 0x000fe200000006ff */
[-C--:B------:R-:W-:Y:S01]  /*0ac0*/  FMUL.FTZ R101, R101, R94.reuse ;  /* 0x0000005e65657220 */ /* 0x080fe20000410000 */
[----:B------:R-:W-:Y:S01]  /*0ad0*/  FADD.FTZ R37, R37, R94 ;  /* 0x0000005e25257221 */ /* 0x000fe20000010000 */
[----:B------:R-:W-:Y:S01]  /*0ae0*/  FFMA.FTZ R53, R104, R94, R53 ;  /* 0x0000005e68357223 */ /* 0x000fe20000010035 */
[----:B------:R-:W-:-:S02]  /*0af0*/  IMAD.U32 R79, R96, 0x10000, RZ ;  /* 0x00010000604f7824 */ /* 0x000fc400078e00ff */
[----:B------:R-:W-:Y:S01]  /*0b00*/  FADD.FTZ R94, RZ, R103 ;  /* 0x00000067ff5e7221 */ /* 0x000fe20000010000 */
[----:B------:R-:W-:Y:S02]  /*0b10*/  IMAD.U32 R100, R77, 0x10000, RZ ;  /* 0x000100004d647824 */ /* 0x000fe400078e00ff */
[----:B------:R-:W-:Y:S01]  /*0b20*/  FFMA.FTZ R77, R105, R103, RZ ;  /* 0x00000067694d7223 */ /* 0x000fe200000100ff */
[----:B------:R-:W-:Y:S01]  /*0b30*/  FADD.FTZ R79, -R92, R79 ;  /* 0x0000004f5c4f7221 */ /* 0x000fe20000010100 */
        /* <DEDUP_REMOVED lines=9> */
[----:B------:R-:W-:Y:S01]  /*0bd0*/  FADD.FTZ R38, R38, R75 ;  /* 0x0000004b26267221 */ /* 0x000fe20000010000 */
[----:B------:R-:W-:Y:S01]  /*0be0*/  FADD.FTZ R97, R79, R76 ;  /* 0x0000004c4f617221 */ /* 0x000fe20000010000 */
[----:B------:R-:W-:Y:S01]  /*0bf0*/  FFMA.FTZ R94, R102, R76, R95 ;  /* 0x0000004c665e7223 */ /* 0x000fe2000001005f */
[----:B------:R-:W-:Y:S01]  /*0c00*/  FFMA.FTZ R54, R85, R75, R54 ;  /* 0x0000004b55367223 */ /* 0x000fe20000010036 */
[C-C-:B------:R-:W-:Y:S01]  /*0c10*/  FADD.FTZ R75, -R92.reuse, R107.reuse ;  /* 0x0000006b5c4b7221 */ /* 0x140fe20000010100 */
[----:B------:R-:W-:Y:S01]  /*0c20*/  SHF.L.U32 R74, R63, 0x10, RZ ;  /* 0x000000103f4a7819 */ /* 0x000fe200000006ff */
[----:B------:R-:W-:Y:S01]  /*0c30*/  FADD.FTZ R96, R97, R72 ;  /* 0x0000004861607221 */ /* 0x000fe20000010000 */
[----:B------:R-:W-:Y:S01]  /*0c40*/  PRMT R107, R63, 0x7632, R107 ;  /* 0x000076323f6b7816 */ /* 0x000fe2000000006b */
[----:B------:R-:W-:Y:S01]  /*0c50*/  FFMA.FTZ R95, R73, R72, R94 ;  /* 0x00000048495f7223 */ /* 0x000fe2000001005e */
[----:B------:R-:W-:Y:S01]  /*0c60*/  FADD.FTZ R99, -R92, R99 ;  /* 0x000000635c637221 */ /* 0x000fe20000010100 */
[----:B------:R-:W-:Y:S01]  /*0c70*/  FMUL.FTZ R75, R106, R75 ;  /* 0x0000004b6a4b7220 */ /* 0x000fe20000410000 */
[----:B------:R-:W-:Y:S01]  /*0c80*/  SHF.L.U32 R107, R107, 0x10, RZ ;  /* 0x000000106b6b7819 */ /* 0x000fe200000006ff */
        /* <DEDUP_REMOVED lines=15> */
.L_x_413:
[----:B------:R-:W-:Y:S05]  /*0d80*/  BSYNC.RECONVERGENT B2 ;  /* 0x0000000000027941 */ /* 0x000fea0003800200 */
.L_x_412:
[----:B------:R-:W-:Y:S05]  /*0d90*/  @!P2 BRA `(.L_x_414) ;  /* 0x000000080074a947 */ /* 0x000fea0003800000 */
[----:B------:R-:W0:Y:S08]  /*0da0*/  LDC.64 R4, c[0x0][0x3a8] ;  /* 0x0000ea00ff047b82 */ /* 0x000e300000000a00 */
[----:B------:R-:W1:Y:S01]  /*0db0*/  LDC.64 R8, c[0x0][0x428] ;  /* 0x00010a00ff087b82 */ /* 0x000e620000000a00 */
[----:B------:R-:W-:-:S07]  /*0dc0*/  ISETP.NE.U32.AND P0, PT, RZ, UR10, PT ;  /* 0x0000000aff007c0c */ /* 0x000fce000bf05070 */
[----:B------:R-:W2:Y:S01]  /*0dd0*/  LDC.64 R14, c[0x0][0x3b0] ;  /* 0x0000ec00ff0e7b82 */ /* 0x000ea20000000a00 */
[----:B0-----:R-:W-:-:S06]  /*0de0*/  IMAD.WIDE.U32 R4, R91, 0x10, R4 ;  /* 0x000000105b047825 */ /* 0x001fcc00078e0004 */
[----:B------:R-:W3:Y:S01]  /*0df0*/  LDG.E.128 R4, desc[UR6][R4.64] ;  /* 0x0000000604047981 */ /* 0x000ee2000c1e1d00 */
[----:B-1----:R-:W-:-:S06]  /*0e00*/  IMAD.WIDE.U32 R8, R93, 0x10, R8 ;  /* 0x000000105d087825 */ /* 0x002fcc00078e0008 */
[----:B------:R-:W4:Y:S01]  /*0e10*/  LDG.E.128 R8, desc[UR6][R8.64] ;  /* 0x0000000608087981 */ /* 0x000f22000c1e1d00 */
[----:B------:R-:W-:Y:S01]  /*0e20*/  ISETP.NE.AND.EX P0, PT, RZ, UR11, PT, P0 ;  /* 0x0000000bff007c0c */ /* 0x000fe2000bf05300 */
[----:B--2---:R-:W-:-:S05]  /*0e30*/  IMAD.WIDE.U32 R14, R90, 0x8, R14 ;  /* 0x000000085a0e7825 */ /* 0x004fca00078e000e */
[----:B------:R0:W5:Y:S07]  /*0e40*/  LDG.E.64 R88, desc[UR6][R14.64] ;  /* 0x000000060e587981 */ /* 0x00016e000c1e1b00 */
[----:B------:R-:W1:Y:S01]  /*0e50*/  @P0 LDC.64 R12, c[0x0][0x438] ;  /* 0x00010e00ff0c0b82 */ /* 0x000e620000000a00 */
[----:B0-----:R-:W-:-:S04]  /*0e60*/  PRMT R14, R56, 0x7632, R14 ;  /* 0x00007632380e7816 */ /* 0x001fc8000000000e */
[----:B------:R-:W-:Y:S01]  /*0e70*/  SHF.L.U32 R14, R14, 0x10, RZ ;  /* 0x000000100e0e7819 */ /* 0x000fe200000006ff */
[----:B-1----:R-:W-:-:S05]  /*0e80*/  @P0 IMAD.WIDE.U32 R12, R91, 0x10, R12 ;  /* 0x000000105b0c0825 */ /* 0x002fca00078e000c */
[----:B------:R0:W5:Y:S01]  /*0e90*/  @P0 LDG.E.128 R16, desc[UR6][R12.64] ;  /* 0x000000060c100981 */ /* 0x000162000c1e1d00 */
[----:B------:R-:W-:-:S04]  /*0ea0*/  PRMT R94, R59, 0x7632, R94 ;  /* 0x000076323b5e7816 */ /* 0x000fc8000000005e */
[----:B------:R-:W-:Y:S02]  /*0eb0*/  SHF.L.U32 R94, R94, 0x10, RZ ;  /* 0x000000105e5e7819 */ /* 0x000fe400000006ff */
[C---:B---3--:R-:W-:Y:S02]  /*0ec0*/  PRMT R80, R4.reuse, 0x7632, R80 ;  /* 0x0000763204507816 */ /* 0x048fe40000000050 */
[----:B------:R-:W-:Y:S02]  /*0ed0*/  SHF.L.U32 R81, R4, 0x10, RZ ;  /* 0x0000001004517819 */ /* 0x000fe400000006ff */
[----:B------:R-:W-:Y:S02]  /*0ee0*/  PRMT R4, R5, 0x7632, R4 ;  /* 0x0000763205047816 */ /* 0x000fe40000000004 */
[C---:B------:R-:W-:Y:S02]  /*0ef0*/  PRMT R82, R6.reuse, 0x7632, R82 ;  /* 0x0000763206527816 */ /* 0x040fe40000000052 */
[----:B------:R-:W-:-:S02]  /*0f00*/  SHF.L.U32 R95, R6, 0x10, RZ ;  /* 0x00000010065f7819 */ /* 0x000fc400000006ff */
[C---:B------:R-:W-:Y:S01]  /*0f10*/  PRMT R6, R7.reuse, 0x7632, R6 ;  /* 0x0000763207067816 */ /* 0x040fe20000000006 */
[----:B------:R-:W-:Y:S01]  /*0f20*/  IMAD.U32 R7, R7, 0x10000, RZ ;  /* 0x0001000007077824 */ /* 0x000fe200078e00ff */
[----:B0-----:R-:W-:Y:S01]  /*0f30*/  SHF.L.U32 R13, R80, 0x10, RZ ;  /* 0x00000010500d7819 */ /* 0x001fe200000006ff */
[----:B------:R-:W-:Y:S02]  /*0f40*/  IMAD.U32 R91, R5, 0x10000, RZ ;  /* 0x00010000055b7824 */ /* 0x000fe400078e00ff */
[----:B------:R-:W-:Y:S01]  /*0f50*/  FADD.FTZ R5, -R92, R81 ;  /* 0x000000515c057221 */ /* 0x000fe20000010100 */
[----:B----4-:R-:W-:Y:S01]  /*0f60*/  PRMT R12, R8, 0x7632, R12 ;  /* 0x00007632080c7816 */ /* 0x010fe2000000000c */
[----:B------:R-:W-:Y:S02]  /*0f70*/  IMAD.U32 R15, R4, 0x10000, RZ ;  /* 0x00010000040f7824 */ /* 0x000fe400078e00ff */
[C---:B------:R-:W-:Y:S01]  /*0f80*/  FADD.FTZ R107, -R92.reuse, R7 ;  /* 0x000000075c6b7221 */ /* 0x040fe20000010100 */
[----:B------:R-:W-:Y:S01]  /*0f90*/  FADD.FTZ R13, -R92, R13 ;  /* 0x0000000d5c0d7221 */ /* 0x000fe20000010100 */
[----:B------:R-:W-:Y:S01]  /*0fa0*/  SHF.L.U32 R4, R56, 0x10, RZ ;  /* 0x0000001038047819 */ /* 0x000fe200000006ff */
[----:B------:R-:W-:Y:S01]  /*0fb0*/  FADD.FTZ R93, -R92, R91 ;  /* 0x0000005b5c5d7221 */ /* 0x000fe20000010100 */
[----:B------:R-:W-:Y:S01]  /*0fc0*/  SHF.L.U32 R81, R82, 0x10, RZ ;  /* 0x0000001052517819 */ /* 0x000fe200000006ff */
[----:B------:R-:W-:-:S02]  /*0fd0*/  IMAD.U32 R7, R8, 0x10000, RZ ;  /* 0x0001000008077824 */ /* 0x000fc400078e00ff */
[----:B------:R-:W-:Y:S01]  /*0fe0*/  FMUL.FTZ R5, R106, R5 ;  /* 0x000000056a057220 */ /* 0x000fe20000410000 */
[----:B------:R-:W-:Y:S02]  /*0ff0*/  IMAD.U32 R91, R6, 0x10000, RZ ;  /* 0x00010000065b7824 */ /* 0x000fe400078e00ff */
[----:B------:R-:W-:Y:S02]  /*1000*/  IMAD.U32 R84, R12, 0x10000, RZ ;  /* 0x000100000c547824 */ /* 0x000fe400078e00ff */
[----:B------:R-:W-:Y:S01]  /*1010*/  FMUL.FTZ R12, R106, R13 ;  /* 0x0000000d6a0c7220 */ /* 0x000fe20000410000 */
[C---:B------:R-:W-:Y:S01]  /*1020*/  PRMT R90, R9.reuse, 0x7632, R90 ;  /* 0x00007632095a7816 */ /* 0x040fe2000000005a */
[-C--:B------:R-:W-:Y:S01]  /*1030*/  FMUL.FTZ R4, R4, R7.reuse ;  /* 0x0000000704047220 */ /* 0x080fe20000410000 */
[C---:B------:R-:W-:Y:S01]  /*1040*/  FADD.FTZ R95, -R92.reuse, R95 ;  /* 0x0000005f5c5f7221 */ /* 0x040fe20000010100 */
[C---:B------:R-:W-:Y:S01]  /*1050*/  FADD.FTZ R15, -R92.reuse, R15 ;  /* 0x0000000f5c0f7221 */ /* 0x040fe20000010100 */
[C---:B------:R-:W-:Y:S01]  /*1060*/  FADD.FTZ R81, -R92.reuse, R81 ;  /* 0x000000515c517221 */ /* 0x040fe20000010100 */
[----:B------:R-:W-:Y:S01]  /*1070*/  FADD.FTZ R91, -R92, R91 ;  /* 0x0000005b5c5b7221 */ /* 0x000fe20000010100 */
[----:B------:R-:W-:Y:S01]  /*1080*/  SHF.L.U32 R9, R9, 0x10, RZ ;  /* 0x0000001009097819 */ /* 0x000fe200000006ff */
[----:B------:R-:W-:Y:S01]  /*1090*/  FADD.FTZ R28, R28, R7 ;  /* 0x000000071c1c7221 */ /* 0x000fe20000010000 */
[----:B------:R-:W-:Y:S01]  /*10a0*/  FFMA.FTZ R44, R5, R7, R44 ;  /* 0x00000007052c7223 */ /* 0x000fe2000001002c */
[----:B------:R-:W-:-:S02]  /*10b0*/  IMAD.U32 R6, R57, 0x10000, RZ ;  /* 0x0001000039067824 */ /* 0x000fc400078e00ff */
[----:B------:R-:W-:Y:S01]  /*10c0*/  FMUL.FTZ R7, R106, R93 ;  /* 0x0000005d6a077220 */ /* 0x000fe20000410000 */
[----:B------:R-:W-:Y:S01]  /*10d0*/  PRMT R92, R57, 0x7632, R92 ;  /* 0x00007632395c7816 */ /* 0x000fe2000000005c */
[-C--:B------:R-:W-:Y:S01]  /*10e0*/  FMUL.FTZ R13, R14, R84.reuse ;  /* 0x000000540e0d7220 */ /* 0x080fe20000410000 */
[----:B------:R-:W-:Y:S01]  /*10f0*/  FADD.FTZ R29, R29, R84 ;  /* 0x000000541d1d7221 */ /* 0x000fe20000010000 */
[----:B------:R-:W-:Y:S01]  /*1100*/  FFMA.FTZ R45, R12, R84, R45 ;  /* 0x000000540c2d7223 */ /* 0x000fe2000001002d */
[----:B------:R-:W-:Y:S01]  /*1110*/  FADD.FTZ R84, R99, R4 ;  /* 0x0000000463547221 */ /* 0x000fe20000010000 */
[----:B------:R-:W-:Y:S01]  /*1120*/  FFMA.FTZ R93, R5, R4, R108 ;  /* 0x00000004055d7223 */ /* 0x000fe2000001006c */
[-C--:B------:R-:W-:Y:S01]  /*1130*/  FMUL.FTZ R6, R6, R9.reuse ;  /* 0x0000000906067220 */ /* 0x080fe20000410000 */
[----:B------:R-:W-:Y:S01]  /*1140*/  FADD.FTZ R30, R30, R9 ;  /* 0x000000091e1e7221 */ /* 0x000fe20000010000 */
[----:B------:R-:W-:Y:S01]  /*1150*/  FFMA.FTZ R46, R7, R9, R46 ;  /* 0x00000009072e7223 */ /* 0x000fe2000001002e */
[----:B------:R-:W-:Y:S01]  /*1160*/  SHF.L.U32 R92, R92, 0x10, RZ ;  /* 0x000000105c5c7819 */ /* 0x000fe200000006ff */
[----:B------:R-:W-:Y:S01]  /*1170*/  FMUL.FTZ R9, R106, R95 ;  /* 0x0000005f6a097220 */ /* 0x000fe20000410000 */
[----:B------:R-:W-:Y:S01]  /*1180*/  PRMT R82, R10, 0x7632, R82 ;  /* 0x000076320a527816 */ /* 0x000fe20000000052 */
[----:B------:R-:W-:-:S02]  /*1190*/  IMAD.U32 R90, R90, 0x10000, RZ ;  /* 0x000100005a5a7824 */ /* 0x000fc400078e00ff */
[----:B------:R-:W-:Y:S01]  /*11a0*/  FMUL.FTZ R14, R106, R15 ;  /* 0x0000000f6a0e7220 */ /* 0x000fe20000410000 */
[----:B------:R-:W-:Y:S01]  /*11b0*/  FADD.FTZ R95, R84, R13 ;  /* 0x0000000d545f7221 */ /* 0x000fe20000010000 */
[----:B------:R-:W-:Y:S01]  /*11c0*/  FFMA.FTZ R84, R12, R13, R93 ;  /* 0x0000000d0c547223 */ /* 0x000fe2000001005d */
[-C--:B------:R-:W-:Y:S01]  /*11d0*/  FMUL.FTZ R15, R92, R90.reuse ;  /* 0x0000005a5c0f7220 */ /* 0x080fe20000410000 */
[--C-:B------:R-:W-:Y:S01]  /*11e0*/  FADD.FTZ R31, R31, R90.reuse ;  /* 0x0000005a1f1f7221 */ /* 0x100fe20000010000 */
[----:B------:R-:W-:Y:S01]  /*11f0*/  FFMA.FTZ R47, R14, R90, R47 ;  /* 0x0000005a0e2f7223 */ /* 0x000fe2000001002f */
[----:B------:R-:W-:Y:S01]  /*1200*/  SHF.L.U32 R8, R58, 0x10, RZ ;  /* 0x000000103a087819 */ /* 0x000fe200000006ff */
[----:B------:R-:W-:Y:S01]  /*1210*/  IMAD.U32 R92, R82, 0x10000, RZ ;  /* 0x00010000525c7824 */ /* 0x000fe200078e00ff */
[----:B------:R-:W-:Y:S01]  /*1220*/  PRMT R90, R58, 0x7632, R90 ;  /* 0x000076323a5a7816 */ /* 0x000fe2000000005a */
[----:B------:R-:W-:Y:S02]  /*1230*/  IMAD.U32 R97, R10, 0x10000, RZ ;  /* 0x000100000a617824 */ /* 0x000fe400078e00ff */
[----:B------:R-:W-:Y:S01]  /*1240*/  FADD.FTZ R82, R95, R6 ;  /* 0x000000065f527221 */ /* 0x000fe20000010000 */
[----:B------:R-:W-:Y:S01]  /*1250*/  FFMA.FTZ R93, R7, R6, R84 ;  /* 0x00000006075d7223 */ /* 0x000fe20000010054 */
[C---:B------:R-:W-:Y:S01]  /*1260*/  PRMT R80, R11.reuse, 0x7632, R80 ;  /* 0x000076320b507816 */ /* 0x040fe20000000050 */
[----:B------:R-:W-:Y:S01]  /*1270*/  FMUL.FTZ R8, R8, R97 ;  /* 0x0000006108087220 */ /* 0x000fe20000410000 */
[----:B------:R-:W-:Y:S01]  /*1280*/  SHF.L.U32 R90, R90, 0x10, RZ ;  /* 0x000000105a5a7819 */ /* 0x000fe200000006ff */
[----:B------:R-:W-:Y:S01]  /*1290*/  FADD.FTZ R95, R82, R15 ;  /* 0x0000000f525f7221 */ /* 0x000fe20000010000 */
[----:B------:R-:W-:Y:S01]  /*12a0*/  FFMA.FTZ R84, R14, R15, R93 ;  /* 0x0000000f0e547223 */ /* 0x000fe2000001005d */
[----:B------:R-:W-:Y:S01]  /*12b0*/  SHF.L.U32 R109, R11, 0x10, RZ ;  /* 0x000000100b6d7819 */ /* 0x000fe200000006ff */
[----:B------:R-:W-:-:S02]  /*12c0*/  IMAD.U32 R96, R80, 0x10000, RZ ;  /* 0x0001000050607824 */ /* 0x000fc400078e00ff */
[----:B------:R-:W-:Y:S01]  /*12d0*/  FMUL.FTZ R82, R106, R81 ;  /* 0x000000516a527220 */ /* 0x000fe20000410000 */
[----:B------:R-:W-:Y:S02]  /*12e0*/  IMAD.U32 R10, R59, 0x10000, RZ ;  /* 0x000100003b0a7824 */ /* 0x000fe400078e00ff */
        /* <DEDUP_REMOVED lines=22> */
.L_x_411:
[----:B-----5:R-:W-:Y:S01]  /*1450*/  ISETP.GE.AND P1, PT, R98, 0x1, PT ;  /* 0x000000016200780c */ /* 0x020fe20003f26270 */
[----:B------:R-:W-:Y:S01]  /*1460*/  UISETP.NE.U32.AND UP0, UPT, UR10, URZ, UPT ;  /* 0x000000ff0a00728c */ /* 0x000fe2000bf05070 */
[----:B------:R-:W-:Y:S01]  /*1470*/  MOV R0, UR14 ;  /* 0x0000000e00007c02 */ /* 0x000fe20008000f00 */
[----:B------:R-:W-:Y:S02]  /*1480*/  HFMA2 R107, -RZ, RZ, 0, 0 ;  /* 0x00000000ff6b7431 */ /* 0x000fe400000001ff */
[----:B------:R-:W-:Y:S02]  /*1490*/  UISETP.NE.AND.EX UP0, UPT, UR11, URZ, UPT, UP0 ;  /* 0x000000ff0b00728c */ /* 0x000fe4000bf05300 */
[----:B------:R-:W-:-:S06]  /*14a0*/  IMAD R90, R3, R0, RZ ;  /* 0x00000000035a7224 */ /* 0x000fcc00078e02ff */
[----:B------:R-:W-:-:S04]  /*14b0*/  @P1 VIADD R91, R98, 0xffffffff ;  /* 0xffffffff625b1836 */ /* 0x000fc80000000000 */
[----:B------:R-:W-:Y:S01]  /*14c0*/  @P1 IMAD R92, R91, R0, RZ ;  /* 0x000000005b5c1224 */ /* 0x000fe200078e02ff */
[----:B------:R-:W-:-:S04]  /*14d0*/  SHF.R.S32.HI R91, RZ, 0x1f, R90 ;  /* 0x0000001fff5b7819 */ /* 0x000fc8000001145a */
[----:B------:R-:W-:Y:S02]  /*14e0*/  LEA.HI R91, R91, R90, RZ, 0x3 ;  /* 0x0000005a5b5b7211 */ /* 0x000fe400078f18ff */
[----:B------:R-:W-:Y:S02]  /*14f0*/  @P1 SHF.R.S32.HI R93, RZ, 0x1f, R92 ;  /* 0x0000001fff5d1819 */ /* 0x000fe4000001145c */
[----:B------:R-:W-:Y:S02]  /*1500*/  LEA.HI.SX32 R110, R91, R108, 0x1d ;  /* 0x0000006c5b6e7211 */ /* 0x000fe400078feaff */
[----:B------:R-:W-:-:S03]  /*1510*/  @P1 LEA.HI R93, R93, R92, RZ, 0x3 ;  /* 0x0000005c5d5d1211 */ /* 0x000fc600078f18ff */
[----:B------:R-:W-:Y:S01]  /*1520*/  IMAD.MOV.U32 R99, RZ, RZ, R110 ;  /* 0x000000ffff637224 */ /* 0x000fe200078e006e */
[----:B------:R-:W-:Y:S01]  /*1530*/  @P1 LEA.HI.SX32 R107, R93, R108, 0x1d ;  /* 0x0000006c5d6b1211 */ /* 0x000fe200078feaff */
[----:B------:R-:W-:Y:S06]  /*1540*/  BRA.U UP0, `(.L_x_415) ;  /* 0x0000000100407547 */ /* 0x000fec000b800000 */
[C---:B------:R-:W-:Y:S01]  /*1550*/  ISETP.GE.U32.AND P4, PT, R2.reuse, 0x20, PT ;  /* 0x000000200200780c */ /* 0x040fe20003f86070 */
[----:B------:R-:W-:Y:S01]  /*1560*/  BSSY.RECONVERGENT B2, `(.L_x_416) ;  /* 0x0000007000027945 */ /* 0x000fe20003800200 */
[----:B------:R-:W-:-:S11]  /*1570*/  ISETP.GE.U32.AND P2, PT, R2, 0x40, PT ;  /* 0x000000400200780c */ /* 0x000fd60003f46070 */
[----:B------:R-:W-:Y:S05]  /*1580*/  @!P4 BRA `(.L_x_417) ;  /* 0x000000000010c947 */ /* 0x000fea0003800000 */
[----:B------:R-:W0:Y:S02]  /*1590*/  LDC.64 R86, c[0x0][0x3b0] ;  /* 0x0000ec00ff567b82 */ /* 0x000e240000000a00 */
[----:B0-----:R-:W-:-:S06]  /*15a0*/  IMAD.WIDE.U32 R86, R107, 0x8, R86 ;  /* 0x000000086b567825 */ /* 0x001fcc00078e0056 */
[----:B------:R-:W5:Y:S01]  /*15b0*/  LDG.E.64 R86, desc[UR6][R86.64] ;  /* 0x0000000656567981 */ /* 0x000f62000c1e1b00 */
[----:B------:R-:W-:-:S07]  /*15c0*/  IADD3 R107, PT, PT, R107, 0x20, RZ ;  /* 0x000000206b6b7810 */ /* 0x000fce0007ffe0ff */
.L_x_417:
[----:B------:R-:W-:Y:S05]  /*15d0*/  BSYNC.RECONVERGENT B2 ;  /* 0x0000000000027941 */ /* 0x000fea0003800200 */
.L_x_416:
[----:B------:R-:W-:Y:S01]  /*15e0*/  IMAD.MOV.U32 R99, RZ, RZ, RZ ;  /* 0x000000ffff637224 */ /* 0x000fe200078e00ff */
[----:B------:R-:W-:Y:S01]  /*15f0*/  MOV R108, RZ ;  /* 0x000000ff006c7202 */ /* 0x000fe20000000f00 */
[----:B------:R-:W-:Y:S06]  /*1600*/  @!P2 BRA `(.L_x_414) ;  /* 0x000000000058a947 */ /* 0x000fec0003800000 */
[----:B------:R-:W0:Y:S02]  /*1610*/  LDC.64 R88, c[0x0][0x3b0] ;  /* 0x0000ec00ff587b82 */ /* 0x000e240000000a00 */
[----:B0-----:R-:W-:-:S06]  /*1620*/  IMAD.WIDE.U32 R88, R107, 0x8, R88 ;  /* 0x000000086b587825 */ /* 0x001fcc00078e0058 */
[----:B------:R-:W5:Y:S01]  /*1630*/  LDG.E.64 R88, desc[UR6][R88.64] ;  /* 0x0000000658587981 */ /* 0x000f62000c1e1b00 */
[----:B------:R-:W-:Y:S05]  /*1640*/  BRA `(.L_x_414) ;  /* 0x0000000000487947 */ /* 0x000fea0003800000 */
.L_x_415:
[C---:B------:R-:W-:Y:S02]  /*1650*/  ISETP.GE.U32.AND P4, PT, R2.reuse, 0x20, PT ;  /* 0x000000200200780c */ /* 0x040fe40003f86070 */
[----:B------:R-:W-:-:S11]  /*1660*/  ISETP.GE.U32.AND P2, PT, R2, 0x40, PT ;  /* 0x000000400200780c */ /* 0x000fd60003f46070 */
[----:B------:R-:W0:Y:S08]  /*1670*/  @P4 LDC.64 R96, c[0x0][0x438] ;  /* 0x00010e00ff604b82 */ /* 0x000e300000000a00 */
[----:B------:R-:W1:Y:S08]  /*1680*/  @P4 LDC.64 R94, c[0x0][0x3b0] ;  /* 0x0000ec00ff5e4b82 */ /* 0x000e700000000a00 */
[----:B------:R-:W2:Y:S08]  /*1690*/  @P2 LDC.64 R90, c[0x0][0x3b0] ;  /* 0x0000ec00ff5a2b82 */ /* 0x000eb00000000a00 */
[----:B------:R-:W3:Y:S01]  /*16a0*/  @P2 LDC.64 R92, c[0x0][0x438] ;  /* 0x00010e00ff5c2b82 */ /* 0x000ee20000000a00 */
[C---:B0-----:R-:W-:Y:S01]  /*16b0*/  @P4 IMAD.WIDE.U32 R96, R99.reuse, 0x10, R96 ;  /* 0x0000001063604825 */ /* 0x041fe200078e0060 */
[----:B------:R-:W-:-:S04]  /*16c0*/  @P4 IADD3 R99, PT, PT, R99, 0x20, RZ ;  /* 0x0000002063634810 */ /* 0x000fc80007ffe0ff */
[----:B------:R0:W5:Y:S01]  /*16d0*/  @P4 LDG.E.128 R20, desc[UR6][R96.64] ;  /* 0x0000000660144981 */ /* 0x000162000c1e1d00 */
[----:B-1----:R-:W-:-:S04]  /*16e0*/  @P4 IMAD.WIDE.U32 R94, R107, 0x8, R94 ;  /* 0x000000086b5e4825 */ /* 0x002fc800078e005e */
[----:B------:R-:W-:Y:S01]  /*16f0*/  @P4 VIADD R107, R107, 0x20 ;  /* 0x000000206b6b4836 */ /* 0x000fe20000000000 */
[----:B------:R0:W5:Y:S03]  /*1700*/  @P4 LDG.E.64 R86, desc[UR6][R94.64] ;  /* 0x000000065e564981 */ /* 0x000166000c1e1b00 */
[----:B--2---:R-:W-:-:S05]  /*1710*/  @P2 IMAD.WIDE.U32 R90, R107, 0x8, R90 ;  /* 0x000000086b5a2825 */ /* 0x004fca00078e005a */
[----:B------:R0:W5:Y:S01]  /*1720*/  @P2 LDG.E.64 R88, desc[UR6][R90.64] ;  /* 0x000000065a582981 */ /* 0x000162000c1e1b00 */
[----:B---3--:R-:W-:-:S05]  /*1730*/  @P2 IMAD.WIDE.U32 R92, R99, 0x10, R92 ;  /* 0x00000010635c2825 */ /* 0x008fca00078e005c */
[----:B------:R0:W5:Y:S01]  /*1740*/  @P2 LDG.E.128 R16, desc[UR6][R92.64] ;  /* 0x000000065c102981 */ /* 0x000162000c1e1d00 */
[----:B------:R-:W-:Y:S01]  /*1750*/  IMAD.MOV.U32 R99, RZ, RZ, RZ ;  /* 0x000000ffff637224 */ /* 0x000fe200078e00ff */
[----:B------:R-:W-:-:S07]  /*1760*/  MOV R108, RZ ;  /* 0x000000ff006c7202 */ /* 0x000fce0000000f00 */
.L_x_414:
[----:B------:R-:W-:Y:S05]  /*1770*/  BSYNC.RECONVERGENT B1 ;  /* 0x0000000000017941 */ /* 0x000fea0003800200 */
.L_x_410:
[----:B------:R-:W-:-:S03]  /*1780*/  UMOV UR4, 0xffffffff ;  /* 0xffffffff00047882 */ /* 0x000fc60000000000 */
[----:B------:R-:W-:Y:S05]  /*1790*/  BRA.DIV UR4, `(.L_x_418) ;  /* 0x00000042043c7947 */ /* 0x000fea000b800000 */
        /* <DEDUP_REMOVED lines=18> */
.L_x_473:
[----:B------:R-:W3:Y:S01]  /*18c0*/  S2R R107, SR_TID.X ;  /* 0x00000000006b7919 */ /* 0x000ee20000002100 */
[----:B------:R-:W-:Y:S02]  /*18d0*/  @P1 VIADD R93, R98, 0xffffffff ;  /* 0xffffffff625d1836 */ /* 0x000fe40000000000 */
[----:B-1----:R-:W-:Y:S01]  /*18e0*/  FADD.FTZ R90, R97, R90 ;  /* 0x0000005a615a7221 */ /* 0x002fe20000010000 */
[----:B------:R-:W-:Y:S02]  /*18f0*/  HFMA2 R109, -RZ, RZ, 0, 0 ;  /* 0x00000000ff6d7431 */ /* 0x000fe400000001ff */
[----:B--2---:R-:W-:Y:S01]  /*1900*/  FADD.FTZ R91, R96, R91 ;  /* 0x0000005b605b7221 */ /* 0x004fe20000010000 */
[----:B------:R-:W-:Y:S02]  /*1910*/  @P1 IMAD R93, R93, R0, RZ ;  /* 0x000000005d5d1224 */ /* 0x000fe400078e02ff */
[----:B------:R-:W-:Y:S01]  /*1920*/  FMUL.FTZ R111, R90, UR9 ;  /* 0x000000095a6f7c20 */ /* 0x000fe20008410000 */
[----:B------:R-:W-:Y:S01]  /*1930*/  ISETP.NE.AND P0, PT, RZ, UR8, PT ;  /* 0x00000008ff007c0c */ /* 0x000fe2000bf05270 */
[----:B------:R-:W-:Y:S01]  /*1940*/  BSSY.RECONVERGENT B2, `(.L_x_419) ;  /* 0x00001bd000027945 */ /* 0x000fe20003800200 */
[----:B------:R-:W-:Y:S01]  /*1950*/  FMUL.FTZ R112, R91, UR9 ;  /* 0x000000095b707c20 */ /* 0x000fe20008410000 */
[----:B------:R-:W-:-:S02]  /*1960*/  @P1 SHF.R.S32.HI R92, RZ, 0x1f, R93 ;  /* 0x0000001fff5c1819 */ /* 0x000fc4000001145d */
[----:B------:R-:W-:Y:S02]  /*1970*/  FSEL R111, R111, RZ, !P0 ;  /* 0x000000ff6f6f7208 */ /* 0x000fe40004000000 */
[----:B------:R-:W-:Y:S02]  /*1980*/  @P1 LEA.HI R93, R92, R93, RZ, 0x3 ;  /* 0x0000005d5c5d1211 */ /* 0x000fe400078f18ff */
[----:B---3--:R-:W-:-:S04]  /*1990*/  LOP3.LUT R108, R107, 0x1f, RZ, 0xc0, !PT ;  /* 0x0000001f6b6c7812 */ /* 0x008fc800078ec0ff */
[----:B------:R-:W-:Y:S01]  /*19a0*/  @P1 LEA.HI.SX32 R109, R93, R108, 0x1d ;  /* 0x0000006c5d6d1211 */ /* 0x000fe200078feaff */
[----:B------:R-:W-:Y:S06]  /*19b0*/  @!P4 BRA `(.L_x_420) ;  /* 0x0000001800d4c947 */ /* 0x000fec0003800000 */
[----:B------:R-:W-:Y:S01]  /*19c0*/  UISETP.NE.U32.AND UP0, UPT, UR10, URZ, UPT ;  /* 0x000000ff0a00728c */ /* 0x000fe2000bf05070 */
[----:B------:R-:W-:Y:S03]  /*19d0*/  BSSY.RECONVERGENT B1, `(.L_x_421) ;  /* 0x00001a9000017945 */ /* 0x000fe60003800200 */
[----:B------:R-:W-:-:S09]  /*19e0*/  UISETP.NE.AND.EX UP0, UPT, UR11, URZ, UPT, UP0 ;  /* 0x000000ff0b00728c */ /* 0x000fd2000bf05300 */
[----:B------:R-:W-:Y:S05]  /*19f0*/  BRA.U UP0, `(.L_x_422) ;  /* 0x0000000d00687547 */ /* 0x000fea000b800000 */
[----:B------:R-:W-:Y:S01]  /*1a00*/  IMAD.U32 R115, RZ, RZ, UR20 ;  /* 0x00000014ff737e24 */ /* 0x000fe2000f8e00ff */
[----:B------:R-:W-:-:S04]  /*1a10*/  MOV R114, UR21 ;  /* 0x0000001500727c02 */ /* 0x000fc80008000f00 */
        /* <DEDUP_REMOVED lines=9> */
[----:B------:R-:W-:Y:S02]  /*1ab0*/  FSEL R91, R91, RZ, P0 ;  /* 0x000000ff5b5b7208 */ /* 0x000fe40000000000 */
[----:B-----5:R-:W-:-:S03]  /*1ac0*/  LOP3.LUT P0, RZ, R86, 0xff, RZ, 0xc0, !PT ;  /* 0x000000ff56ff7812 */ /* 0x020fc6000780c0ff */
[----:B------:R-:W-:-:S04]  /*1ad0*/  FMUL.FTZ R91, R91, UR13 ;  /* 0x0000000d5b5b7c20 */ /* 0x000fc80008410000 */
[----:B------:R-:W-:-:S05]  /*1ae0*/  FMUL.FTZ R91, R91, UR12 ;  /* 0x0000000c5b5b7c20 */ /* 0x000fca0008410000 */
[----:B------:R-:W-:-:S04]  /*1af0*/  FSEL R91, R91, RZ, P0 ;  /* 0x000000ff5b5b7208 */ /* 0x000fc80000000000 */
[----:B------:R-:W-:-:S04]  /*1b00*/  F2FP.BF16.F32.PACK_AB R91, RZ, R91 ;  /* 0x0000005bff5b723e */ /* 0x000fc800000010ff */
[----:B------:R-:W-:-:S07]  /*1b10*/  PRMT R64, R91, 0x7610, R64 ;  /* 0x000076105b407816 */ /* 0x000fce0000000040 */
.L_x_425:
[----:B------:R-:W-:Y:S05]  /*1b20*/  BSYNC.RECONVERGENT B3 ;  /* 0x0000000000037941 */ /* 0x000fea0003800200 */
.L_x_424:
        /* <DEDUP_REMOVED lines=13> */
.L_x_427:
[----:B------:R-:W-:Y:S05]  /*1c00*/  BSYNC.RECONVERGENT B3 ;  /* 0x0000000000037941 */ /* 0x000fea0003800200 */
.L_x_426:
        /* <DEDUP_REMOVED lines=13> */
.L_x_429:
[----:B------:R-:W-:Y:S05]  /*1ce0*/  BSYNC.RECONVERGENT B3 ;  /* 0x0000000000037941 */ /* 0x000fea0003800200 */
.L_x_428:
        /* <DEDUP_REMOVED lines=13> */
.L_x_431:
[----:B------:R-:W-:Y:S05]  /*1dc0*/  BSYNC.RECONVERGENT B3 ;  /* 0x0000000000037941 */ /* 0x000fea0003800200 */
.L_x_430:
        /* <DEDUP_REMOVED lines=13> */
.L_x_433:
[----:B------:R-:W-:Y:S05]  /*1ea0*/  BSYNC.RECONVERGENT B3 ;  /* 0x0000000000037941 */ /* 0x000fea0003800200 */
.L_x_432:
        /* <DEDUP_REMOVED lines=13> */
.L_x_435:
[----:B------:R-:W-:Y:S05]  /*1f80*/  BSYNC.RECONVERGENT B3 ;  /* 0x0000000000037941 */ /* 0x000fea0003800200 */
.L_x_434:
        /* <DEDUP_REMOVED lines=13> */
.L_x_437:
[----:B------:R-:W-:Y:S05]  /*2060*/  BSYNC.RECONVERGENT B3 ;  /* 0x0000000000037941 */ /* 0x000fea0003800200 */
.L_x_436:
[----:B------:R-:W-:Y:S05]  /*2070*/  @!P1 BRA `(.L_x_438) ;  /* 0x0000001000f89947 */ /* 0x000fea0003800000 */
[----:B------:R-:W-:Y:S01]  /*2080*/  FFMA.FTZ R90, R100, R112, R111 ;  /* 0x00000070645a7223 */ /* 0x000fe2000001006f */
[----:B------:R-:W-:-:S03]  /*2090*/  ISETP.GT.AND P0, PT, R113, RZ, PT ;  /* 0x000000ff7100720c */ /* 0x000fc60003f04270 */
[----:B------:R-:W-:-:S04]  /*20a0*/  FADD.FTZ R91, R79, -R90 ;  /* 0x8000005a4f5b7221 */ /* 0x000fc80000010000 */
[----:B------:R-:W-:-:S05]  /*20b0*/  FMUL.FTZ R91, R106, R91 ;  /* 0x0000005b6a5b7220 */ /* 0x000fca0000410000 */
[----:B------:R-:W-:Y:S02]  /*20c0*/  FSEL R91, R91, RZ, P0 ;  /* 0x000000ff5b5b7208 */ /* 0x000fe40000000000 */
[----:B-----5:R-:W-:-:S03]  /*20d0*/  ISETP.GE.U32.AND P0, PT, R86, RZ, PT ;  /* 0x000000ff5600720c */ /* 0x020fc60003f06070 */
[----:B------:R-:W-:Y:S01]  /*20e0*/  FMUL.FTZ R91, R91, UR13 ;  /* 0x0000000d5b5b7c20 */ /* 0x000fe20008410000 */
[----:B------:R-:W-:-:S03]  /*20f0*/  ISETP.GE.U32.AND.EX P0, PT, R87, 0x1000000, PT, P0 ;  /* 0x010000005700780c */ /* 0x000fc60003f06100 */
[----:B------:R-:W-:-:S05]  /*2100*/  FMUL.FTZ R91, R91, UR12 ;  /* 0x0000000c5b5b7c20 */ /* 0x000fca0008410000 */
[----:B------:R-:W-:-:S04]  /*2110*/  FSEL R91, R91, RZ, P0 ;  /* 0x000000ff5b5b7208 */ /* 0x000fc80000000000 */
[----:B------:R-:W-:-:S04]  /*2120*/  F2FP.BF16.F32.PACK_AB R91, RZ, R91 ;  /* 0x0000005bff5b723e */ /* 0x000fc800000010ff */
[----:B------:R-:W-:Y:S01]  /*2130*/  PRMT R67, R67, 0x5410, R91 ;  /* 0x0000541043437816 */ /* 0x000fe2000000005b */
[----:B------:R-:W-:Y:S06]  /*2140*/  BRA `(.L_x_438) ;  /* 0x0000001000c47947 */ /* 0x000fec0003800000 */
.L_x_423:
[----:B------:R-:W1:Y:S01]  /*2150*/  @P1 LDC.64 R68, c[0x0][0x408] ;  /* 0x00010200ff441b82 */ /* 0x000e620000000a00 */
[-CC-:B------:R-:W-:Y:S01]  /*2160*/  FFMA.FTZ R99, R75, R112.reuse, R111.reuse ;  /* 0x000000704b637223 */ /* 0x180fe2000001006f */
[-CC-:B------:R-:W-:Y:S01]  /*2170*/  FFMA.FTZ R94, R105, R112.reuse, R111.reuse ;  /* 0x00000070695e7223 */ /* 0x180fe2000001006f */
[-CC-:B0-----:R-:W-:Y:S01]  /*2180*/  FFMA.FTZ R96, R104, R112.reuse, R111.reuse ;  /* 0x0000007068607223 */ /* 0x181fe2000001006f */
[-C--:B------:R-:W-:Y:S01]  /*2190*/  FFMA.FTZ R116, R85, R112.reuse, R111 ;  /* 0x0000007055747223 */ /* 0x080fe2000001006f */
[----:B------:R-:W-:Y:S01]  /*21a0*/  FADD.FTZ R99, R74, -R99 ;  /* 0x800000634a637221 */ /* 0x000fe20000010000 */
[----:B------:R-:W-:Y:S01]  /*21b0*/  FADD.FTZ R95, R103, -R94 ;  /* 0x8000005e675f7221 */ /* 0x000fe20000010000 */
[----:B------:R-:W-:Y:S01]  /*21c0*/  ISETP.GT.AND P0, PT, R113, RZ, PT ;  /* 0x000000ff7100720c */ /* 0x000fe20003f04270 */
[----:B------:R-:W0:Y:S01]  /*21d0*/  @P1 LDC.64 R70, c[0x0][0x408] ;  /* 0x00010200ff461b82 */ /* 0x000e220000000a00 */
[C---:B------:R-:W-:Y:S01]  /*21e0*/  FMUL.FTZ R98, R106.reuse, R99 ;  /* 0x000000636a627220 */ /* 0x040fe20000410000 */
[----:B------:R-:W-:Y:S01]  /*21f0*/  FADD.FTZ R97, R101, -R96 ;  /* 0x8000006065617221 */ /* 0x000fe20000010000 */
[----:B------:R-:W-:Y:S01]  /*2200*/  FADD.FTZ R99, R83, -R116 ;  /* 0x8000007453637221 */ /* 0x000fe20000010000 */
[----:B------:R-:W-:Y:S01]  /*2210*/  FMUL.FTZ R94, R106, R95 ;  /* 0x0000005f6a5e7220 */ /* 0x000fe20000410000 */
[-C--:B------:R-:W-:Y:S01]  /*2220*/  FFMA.FTZ R117, R73, R112.reuse, R111 ;  /* 0x0000007049757223 */ /* 0x080fe2000001006f */
[----:B------:R-:W-:Y:S01]  /*2230*/  FSEL R98, R98, RZ, P0 ;  /* 0x000000ff62627208 */ /* 0x000fe20000000000 */
[C---:B------:R-:W-:Y:S01]  /*2240*/  FMUL.FTZ R96, R106.reuse, R97 ;  /* 0x000000616a607220 */ /* 0x040fe20000410000 */
[----:B------:R-:W2:Y:S01]  /*2250*/  @P1 LDC.64 R90, c[0x0][0x408] ;  /* 0x00010200ff5a1b82 */ /* 0x000ea20000000a00 */
[----:B------:R-:W-:Y:S01]  /*2260*/  FMUL.FTZ R99, R106, R99 ;  /* 0x000000636a637220 */ /* 0x000fe20000410000 */
[----:B------:R-:W-:Y:S01]  /*2270*/  FSEL R94, R94, RZ, P0 ;  /* 0x000000ff5e5e7208 */ /* 0x000fe20000000000 */
[----:B------:R-:W-:Y:S01]  /*2280*/  FADD.FTZ R117, R72, -R117 ;  /* 0x8000007548757221 */ /* 0x000fe20000010000 */
[----:B------:R-:W-:Y:S01]  /*2290*/  FSEL R96, R96, RZ, P0 ;  /* 0x000000ff60607208 */ /* 0x000fe20000000000 */
[----:B------:R-:W-:Y:S01]  /*22a0*/  FFMA.FTZ R118, R78, R112, R111 ;  /* 0x000000704e767223 */ /* 0x000fe2000001006f */
[----:B------:R-:W-:Y:S01]  /*22b0*/  FSEL R116, R99, RZ, P0 ;  /* 0x000000ff63747208 */ /* 0x000fe20000000000 */
[----:B------:R-:W-:Y:S01]  /*22c0*/  FMUL.FTZ R117, R106, R117 ;  /* 0x000000756a757220 */ /* 0x000fe20000410000 */
[----:B------:R-:W3:Y:S01]  /*22d0*/  @P1 LDC.64 R92, c[0x0][0x408] ;  /* 0x00010200ff5c1b82 */ /* 0x000ee20000000a00 */
[----:B-1----:R-:W-:Y:S01]  /*22e0*/  @P1 FMUL.FTZ R69, R98, R69 ;  /* 0x0000004562451220 */ /* 0x002fe20000410000 */
[----:B------:R-:W-:Y:S01]  /*22f0*/  FADD.FTZ R119, R77, -R118 ;  /* 0x800000764d777221 */ /* 0x000fe20000010000 */
[----:B-----5:R-:W-:-:S02]  /*2300*/  @P1 LOP3.LUT P3, RZ, R86, 0xff, RZ, 0xc0, !PT ;  /* 0x000000ff56ff1812 */ /* 0x020fc4000786c0ff */
[----:B------:R-:W-:Y:S01]  /*2310*/  @P1 FMUL.FTZ R95, R69, R68 ;  /* 0x00000044455f1220 */ /* 0x000fe20000410000 */
[----:B------:R-:W-:Y:S01]  /*2320*/  FMUL.FTZ R118, R106, R119 ;  /* 0x000000776a767220 */ /* 0x000fe20000410000 */
[----:B------:R-:W-:Y:S01]  /*2330*/  FSEL R120, R117, RZ, P0 ;  /* 0x000000ff75787208 */ /* 0x000fe20000000000 */
[----:B0-----:R-:W-:Y:S01]  /*2340*/  @P1 FMUL.FTZ R71, R94, R71 ;  /* 0x000000475e471220 */ /* 0x001fe20000410000 */
[----:B------:R-:W0:Y:S01]  /*2350*/  @P1 LDC.64 R68, c[0x0][0x408] ;  /* 0x00010200ff441b82 */ /* 0x000e220000000a00 */
[----:B------:R-:W-:Y:S02]  /*2360*/  @P1 LOP3.LUT P4, RZ, R86, 0xff00, RZ, 0xc0, !PT ;  /* 0x0000ff0056ff1812 */ /* 0x000fe4000788c0ff */
[----:B------:R-:W-:Y:S02]  /*2370*/  FSEL R118, R118, RZ, P0 ;  /* 0x000000ff76767208 */ /* 0x000fe40000000000 */
[----:B------:R-:W-:Y:S01]  /*2380*/  @P1 LOP3.LUT P5, RZ, R87, 0xff0000, RZ, 0xc0, !PT ;  /* 0x00ff000057ff1812 */ /* 0x000fe200078ac0ff */
[----:B--2---:R-:W-:Y:S01]  /*2390*/  @P1 FMUL.FTZ R91, R96, R91 ;  /* 0x0000005b605b1220 */ /* 0x004fe20000410000 */
[----:B------:R-:W-:-:S02]  /*23a0*/  F2FP.BF16.F32.PACK_AB R94, RZ, R94 ;  /* 0x0000005eff5e723e */ /* 0x000fc400000010ff */
[----:B------:R-:W-:Y:S01]  /*23b0*/  @P1 FSEL R95, R95, RZ, P5 ;  /* 0x000000ff5f5f1208 */ /* 0x000fe20002800000 */
[----:B------:R-:W-:Y:S01]  /*23c0*/  @P1 FMUL.FTZ R97, R91, R90 ;  /* 0x0000005a5b611220 */ /* 0x000fe20000410000 */
[----:B------:R-:W-:Y:S01]  /*23d0*/  @P1 LOP3.LUT P5, RZ, R87, 0xff00, RZ, 0xc0, !PT ;  /* 0x0000ff0057ff1812 */ /* 0x000fe200078ac0ff */
[----:B------:R-:W1:Y:S01]  /*23e0*/  @P1 LDC.64 R90, c[0x0][0x408] ;  /* 0x00010200ff5a1b82 */ /* 0x000e620000000a00 */
[----:B------:R-:W-:Y:S01]  /*23f0*/  F2FP.BF16.F32.PACK_AB R96, RZ, R96 ;  /* 0x00000060ff60723e */ /* 0x000fe200000010ff */
[----:B---3--:R-:W-:Y:S01]  /*2400*/  @P1 FMUL.FTZ R99, R116, R93 ;  /* 0x0000005d74631220 */ /* 0x008fe20000410000 */
[----:B------:R-:W-:Y:S01]  /*2410*/  @P1 FMUL.FTZ R93, R71, R70 ;  /* 0x00000046475d1220 */ /* 0x000fe20000410000 */
[----:B------:R-:W-:Y:S02]  /*2420*/  @P1 FSEL R97, R97, RZ, P4 ;  /* 0x000000ff61611208 */ /* 0x000fe40002000000 */
[----:B------:R-:W-:Y:S01]  /*2430*/  @P1 FMUL.FTZ R92, R99, R92 ;  /* 0x0000005c635c1220 */ /* 0x000fe20000410000 */
[----:B------:R-:W-:Y:S01]  /*2440*/  FFMA.FTZ R99, R102, R112, R111 ;  /* 0x0000007066637223 */ /* 0x000fe2000001006f */
[----:B------:R-:W2:Y:S01]  /*2450*/  @P1 LDC.64 R70, c[0x0][0x408] ;  /* 0x00010200ff461b82 */ /* 0x000ea20000000a00 */
[----:B------:R-:W-:-:S02]  /*2460*/  @P1 FSEL R93, R93, RZ, P3 ;  /* 0x000000ff5d5d1208 */ /* 0x000fc40001800000 */
[----:B------:R-:W-:Y:S01]  /*2470*/  FADD.FTZ R99, R76, -R99 ;  /* 0x800000634c637221 */ /* 0x000fe20000010000 */
[----:B------:R-:W-:Y:S02]  /*2480*/  @P1 LOP3.LUT P3, RZ, R86, 0xff0000, RZ, 0xc0, !PT ;  /* 0x00ff000056ff1812 */ /* 0x000fe4000786c0ff */
[----:B------:R-:W-:Y:S01]  /*2490*/  @P1 LOP3.LUT P4, RZ, R87, 0xff, RZ, 0xc0, !PT ;  /* 0x000000ff57ff1812 */ /* 0x000fe2000788c0ff */
[----:B------:R-:W-:Y:S01]  /*24a0*/  FMUL.FTZ R99, R106, R99 ;  /* 0x000000636a637220 */ /* 0x000fe20000410000 */
[----:B------:R-:W-:Y:S02]  /*24b0*/  @P1 FSEL R92, R92, RZ, P3 ;  /* 0x000000ff5c5c1208 */ /* 0x000fe40001800000 */
[----:B------:R-:W-:Y:S02]  /*24c0*/  @P1 LOP3.LUT P3, RZ, R86, 0xff000000, RZ, 0xc0, !PT ;  /* 0xff00000056ff1812 */ /* 0x000fe4000786c0ff */
[----:B------:R-:W-:Y:S02]  /*24d0*/  FSEL R122, R99, RZ, P0 ;  /* 0x000000ff637a7208 */ /* 0x000fe40000000000 */
[----:B------:R-:W-:Y:S01]  /*24e0*/  @P1 F2FP.BF16.F32.PACK_AB R93, RZ, R93 ;  /* 0x0000005dff5d123e */ /* 0x000fe200000010ff */
[----:B-1----:R-:W-:-:S02]  /*24f0*/  @P1 FMUL.FTZ R91, R118, R91 ;  /* 0x0000005b765b1220 */ /* 0x002fc40000410000 */
[----:B0-----:R-:W-:Y:S01]  /*2500*/  @P1 FMUL.FTZ R69, R122, R69 ;  /* 0x000000457a451220 */ /* 0x001fe20000410000 */
[----:B------:R-:W-:Y:S01]  /*2510*/  @P1 F2FP.BF16.F32.PACK_AB R92, RZ, R92 ;  /* 0x0000005cff5c123e */ /* 0x000fe200000010ff */
[----:B------:R-:W-:Y:S02]  /*2520*/  @P1 FMUL.FTZ R90, R91, R90 ;  /* 0x0000005a5b5a1220 */ /* 0x000fe40000410000 */
[----:B------:R-:W-:Y:S01]  /*2530*/  @P1 FMUL.FTZ R68, R69, R68 ;  /* 0x0000004445441220 */ /* 0x000fe20000410000 */
[----:B------:R-:W-:Y:S01]  /*2540*/  F2FP.BF16.F32.PACK_AB R69, RZ, R116 ;  /* 0x00000074ff45723e */ /* 0x000fe200000010ff */
[----:B------:R-:W-:Y:S01]  /*2550*/  FFMA.FTZ R116, R100, R112, R111 ;  /* 0x0000007064747223 */ /* 0x000fe2000001006f */
[----:B--2---:R-:W-:Y:S01]  /*2560*/  @P1 FMUL.FTZ R71, R120, R71 ;  /* 0x0000004778471220 */ /* 0x004fe20000410000 */
[----:B------:R-:W-:Y:S02]  /*2570*/  @P1 FSEL R90, R90, RZ, P5 ;  /* 0x000000ff5a5a1208 */ /* 0x000fe40002800000 */
[----:B------:R-:W-:Y:S01]  /*2580*/  @P1 FSEL R68, R68, RZ, P3 ;  /* 0x000000ff44441208 */ /* 0x000fe20001800000 */
[----:B------:R-:W-:Y:S01]  /*2590*/  @P1 FMUL.FTZ R70, R71, R70 ;  /* 0x0000004647461220 */ /* 0x000fe20000410000 */
[----:B------:R-:W-:Y:S01]  /*25a0*/  FADD.FTZ R71, R79, -R116 ;  /* 0x800000744f477221 */ /* 0x000fe20000010000 */
[----:B------:R-:W-:-:S02]  /*25b0*/  @P1 PRMT R64, R93, 0x7610, R64 ;  /* 0x000076105d401816 */ /* 0x000fc40000000040 */
[----:B------:R-:W-:Y:S01]  /*25c0*/  @P1 F2FP.BF16.F32.PACK_AB R68, RZ, R68 ;  /* 0x00000044ff44123e */ /* 0x000fe200000010ff */
[----:B------:R-:W-:Y:S01]  /*25d0*/  FMUL.FTZ R71, R106, R71 ;  /* 0x000000476a477220 */ /* 0x000fe20000410000 */
[----:B------:R-:W-:Y:S02]  /*25e0*/  @P1 FSEL R70, R70, RZ, P4 ;  /* 0x000000ff46461208 */ /* 0x000fe40002000000 */
[----:B------:R-:W-:Y:S02]  /*25f0*/  @P1 PRMT R65, R92, 0x7610, R65 ;  /* 0x000076105c411816 */ /* 0x000fe40000000041 */
[----:B------:R-:W-:Y:S02]  /*2600*/  @P1 F2FP.BF16.F32.PACK_AB R70, RZ, R70 ;  /* 0x00000046ff46123e */ /* 0x000fe400000010ff */
[----:B------:R-:W-:Y:S02]  /*2610*/  F2FP.BF16.F32.PACK_AB R91, RZ, R122 ;  /* 0x0000007aff5b723e */ /* 0x000fe400000010ff */
[----:B------:R-:W-:-:S02]  /*2620*/  F2FP.BF16.F32.PACK_AB R120, RZ, R120 ;  /* 0x00000078ff78723e */ /* 0x000fc400000010ff */
[----:B------:R-:W-:Y:S02]  /*2630*/  @P1 F2FP.BF16.F32.PACK_AB R95, RZ, R95 ;  /* 0x0000005fff5f123e */ /* 0x000fe400000010ff */
[----:B------:R-:W-:Y:S02]  /*2640*/  @P1 F2FP.BF16.F32.PACK_AB R97, RZ, R97 ;  /* 0x00000061ff61123e */ /* 0x000fe400000010ff */
[----:B------:R-:W-:Y:S02]  /*2650*/  F2FP.BF16.F32.PACK_AB R118, RZ, R118 ;  /* 0x00000076ff76723e */ /* 0x000fe400000010ff */
[----:B------:R-:W-:Y:S02]  /*2660*/  @P1 F2FP.BF16.F32.PACK_AB R90, RZ, R90 ;  /* 0x0000005aff5a123e */ /* 0x000fe400000010ff */
[----:B------:R-:W-:Y:S02]  /*2670*/  FSEL R93, R71, RZ, P0 ;  /* 0x000000ff475d7208 */ /* 0x000fe40000000000 */
[----:B------:R-:W-:-:S02]  /*2680*/  @P1 PRMT R66, R70, 0x7610, R66 ;  /* 0x0000761046421816 */ /* 0x000fc40000000042 */
[----:B------:R-:W-:Y:S02]  /*2690*/  @P1 PRMT R65, R65, 0x5410, R68 ;  /* 0x0000541041411816 */ /* 0x000fe40000000044 */
[----:B------:R-:W-:Y:S02]  /*26a0*/  @P1 PRMT R67, R95, 0x7610, R67 ;  /* 0x000076105f431816 */ /* 0x000fe40000000043 */
[----:B------:R-:W-:Y:S02]  /*26b0*/  @P1 PRMT R64, R64, 0x5410, R97 ;  /* 0x0000541040401816 */ /* 0x000fe40000000061 */
[----:B------:R-:W-:Y:S02]  /*26c0*/  @P1 PRMT R66, R66, 0x5410, R90 ;  /* 0x0000541042421816 */ /* 0x000fe4000000005a */
[----:B------:R-:W-:Y:S02]  /*26d0*/  F2FP.BF16.F32.PACK_AB R71, R93, R98 ;  /* 0x000000625d47723e */ /* 0x000fe400000010ff */
[----:B------:R-:W-:-:S02]  /*26e0*/  PRMT R68, R94, 0x5410, R96 ;  /* 0x000054105e447816 */ /* 0x000fc40000000060 */
[----:B------:R-:W-:Y:S02]  /*26f0*/  PRMT R69, R69, 0x5410, R91 ;  /* 0x0000541045457816 */ /* 0x000fe4000000005b */
[----:B------:R-:W-:Y:S01]  /*2700*/  PRMT R70, R120, 0x5410, R118 ;  /* 0x0000541078467816 */ /* 0x000fe20000000076 */
[----:B------:R-:W-:Y:S06]  /*2710*/  @!P1 BRA `(.L_x_438) ;  /* 0x0000000c00509947 */ /* 0x000fec0003800000 */
[----:B------:R-:W-:Y:S01]  /*2720*/  FMUL.FTZ R90, R93, UR13 ;  /* 0x0000000d5d5a7c20 */ /* 0x000fe20008410000 */
[----:B------:R-:W-:-:S03]  /*2730*/  ISETP.GE.U32.AND P0, PT, R86, RZ, PT ;  /* 0x000000ff5600720c */ /* 0x000fc60003f06070 */
[----:B------:R-:W-:Y:S01]  /*2740*/  FMUL.FTZ R90, R90, UR12 ;  /* 0x0000000c5a5a7c20 */ /* 0x000fe20008410000 */
[----:B------:R-:W-:-:S04]  /*2750*/  ISETP.GE.U32.AND.EX P0, PT, R87, 0x1000000, PT, P0 ;  /* 0x010000005700780c */ /* 0x000fc80003f06100 */
[----:B------:R-:W-:-:S04]  /*2760*/  FSEL R90, R90, RZ, P0 ;  /* 0x000000ff5a5a7208 */ /* 0x000fc80000000000 */
[----:B------:R-:W-:-:S04]  /*2770*/  F2FP.BF16.F32.PACK_AB R90, RZ, R90 ;  /* 0x0000005aff5a723e */ /* 0x000fc800000010ff */
[----:B------:R-:W-:Y:S01]  /*2780*/  PRMT R67, R67, 0x5410, R90 ;  /* 0x0000541043437816 */ /* 0x000fe2000000005a */
[----:B------:R-:W-:Y:S06]  /*2790*/  BRA `(.L_x_438) ;  /* 0x0000000c00307947 */ /* 0x000fec0003800000 */
.L_x_422:
[----:B------:R-:W-:Y:S01]  /*27a0*/  IMAD.U32 R115, RZ, RZ, UR20 ;  /* 0x00000014ff737e24 */ /* 0x000fe2000f8e00ff */
[----:B------:R-:W-:-:S04]  /*27b0*/  MOV R114, UR21 ;  /* 0x0000001500727c02 */ /* 0x000fc80008000f00 */
[----:B------:R-:W-:-:S04]  /*27c0*/  ISETP.NE.U32.AND P0, PT, R115, RZ, PT ;  /* 0x000000ff7300720c */ /* 0x000fc80003f05070 */
[----:B------:R-:W-:-:S13]  /*27d0*/  ISETP.NE.AND.EX P0, PT, R114, RZ, PT, P0 ;  /* 0x000000ff7200720c */ /* 0x000fda0003f05300 */
[----:B------:R-:W-:Y:S05]  /*27e0*/  @P0 BRA `(.L_x_439) ;  /* 0x00000004007c0947 */ /* 0x000fea0003800000 */
[----:B------:R-:W-:Y:S01]  /*27f0*/  ISETP.GT.AND P0, PT, R113, RZ, PT ;  /* 0x000000ff7100720c */ /* 0x000fe20003f04270 */
[----:B------:R-:W1:Y:S01]  /*2800*/  @P1 LDC.64 R90, c[0x0][0x408] ;  /* 0x00010200ff5a1b82 */ /* 0x000e620000000a00 */
[C---:B-----5:R-:W-:Y:S01]  /*2810*/  PRMT R94, R20.reuse, 0x7632, R94 ;  /* 0x00007632145e7816 */ /* 0x060fe2000000005e */
[----:B------:R-:W-:Y:S01]  /*2820*/  IMAD.U32 R95, R20, 0x10000, RZ ;  /* 0x00010000145f7824 */ /* 0x000fe200078e00ff */
[----:B------:R-:W-:Y:S01]  /*2830*/  PRMT R116, R21, 0x7632, R116 ;  /* 0x0000763215747816 */ /* 0x000fe20000000074 */
[----:B------:R-:W-:Y:S01]  /*2840*/  IMAD.U32 R121, R23, 0x10000, RZ ;  /* 0x0001000017797824 */ /* 0x000fe200078e00ff */
[----:B------:R-:W-:Y:S02]  /*2850*/  SHF.L.U32 R94, R94, 0x10, RZ ;  /* 0x000000105e5e7819 */ /* 0x000fe400000006ff */
[----:B------:R-:W-:Y:S01]  /*2860*/  SHF.L.U32 R117, R21, 0x10, RZ ;  /* 0x0000001015757819 */ /* 0x000fe200000006ff */
[----:B------:R-:W-:Y:S01]  /*2870*/  IMAD.U32 R116, R116, 0x10000, RZ ;  /* 0x0001000074747824 */ /* 0x000fe200078e00ff */
[----:B------:R-:W-:Y:S01]  /*2880*/  @P1 LOP3.LUT P3, RZ, R86, 0xff, RZ, 0xc0, !PT ;  /* 0x000000ff56ff1812 */ /* 0x000fe2000786c0ff */
[----:B------:R-:W2:Y:S01]  /*2890*/  @P1 LDC.64 R98, c[0x0][0x408] ;  /* 0x00010200ff621b82 */ /* 0x000ea20000000a00 */
[----:B------:R-:W-:Y:S01]  /*28a0*/  PRMT R118, R22, 0x7632, R118 ;  /* 0x0000763216767816 */ /* 0x000fe20000000076 */
[-CC-:B------:R-:W-:Y:S01]  /*28b0*/  @P0 FFMA.FTZ R92, R105, R112.reuse, R111.reuse ;  /* 0x00000070695c0223 */ /* 0x180fe2000001006f */
[-CC-:B0-----:R-:W-:Y:S01]  /*28c0*/  @P0 FFMA.FTZ R96, R104, R112.reuse, R111.reuse ;  /* 0x0000007068600223 */ /* 0x181fe2000001006f */
[-CC-:B------:R-:W-:Y:S01]  /*28d0*/  @P0 FFMA.FTZ R97, R102, R112.reuse, R111.reuse ;  /* 0x0000007066610223 */ /* 0x180fe2000001006f */
[----:B------:R-:W-:Y:S01]  /*28e0*/  SHF.L.U32 R119, R22, 0x10, RZ ;  /* 0x0000001016777819 */ /* 0x000fe200000006ff */
[----:B------:R-:W-:Y:S01]  /*28f0*/  @P0 FADD.FTZ R92, R103, -R92 ;  /* 0x8000005c675c0221 */ /* 0x000fe20000010000 */
[----:B------:R-:W-:Y:S01]  /*2900*/  @P0 FADD.FTZ R93, R101, -R96 ;  /* 0x80000060655d0221 */ /* 0x000fe20000010000 */
[----:B------:R-:W-:Y:S01]  /*2910*/  @P0 FFMA.FTZ R96, R85, R112, R111 ;  /* 0x0000007055600223 */ /* 0x000fe2000001006f */
[----:B------:R-:W-:Y:S01]  /*2920*/  @P0 FADD.FTZ R97, R76, -R97 ;  /* 0x800000614c610221 */ /* 0x000fe20000010000 */
[C---:B------:R-:W-:Y:S01]  /*2930*/  @P0 FFMA.FTZ R95, R106.reuse, R92, R95 ;  /* 0x0000005c6a5f0223 */ /* 0x040fe2000001005f */
[C---:B------:R-:W-:Y:S01]  /*2940*/  @P0 FFMA.FTZ R94, R106.reuse, R93, R94 ;  /* 0x0000005d6a5e0223 */ /* 0x040fe2000001005e */
[----:B------:R-:W-:Y:S01]  /*2950*/  @P0 FADD.FTZ R96, R83, -R96 ;  /* 0x8000006053600221 */ /* 0x000fe20000010000 */
[----:B------:R-:W0:Y:S01]  /*2960*/  @P1 LDC.64 R92, c[0x0][0x408] ;  /* 0x00010200ff5c1b82 */ /* 0x000e220000000a00 */
[----:B-1----:R-:W-:Y:S01]  /*2970*/  @P1 FMUL.FTZ R91, R95, R91 ;  /* 0x0000005b5f5b1220 */ /* 0x002fe20000410000 */
[----:B------:R-:W-:Y:S01]  /*2980*/  @P0 FFMA.FTZ R95, R73, R112, R111 ;  /* 0x00000070495f0223 */ /* 0x000fe2000001006f */
[----:B------:R-:W-:Y:S01]  /*2990*/  @P0 FFMA.FTZ R117, R106, R96, R117 ;  /* 0x000000606a750223 */ /* 0x000fe20000010075 */
[--C-:B------:R-:W-:Y:S01]  /*29a0*/  @P0 FFMA.FTZ R96, R78, R112, R111.reuse ;  /* 0x000000704e600223 */ /* 0x100fe2000001006f */
[----:B------:R-:W-:Y:S01]  /*29b0*/  @P1 FMUL.FTZ R90, R91, R90 ;  /* 0x0000005a5b5a1220 */ /* 0x000fe20000410000 */
[----:B------:R-:W-:Y:S01]  /*29c0*/  @P0 FFMA.FTZ R91, R75, R112, R111 ;  /* 0x000000704b5b0223 */ /* 0x000fe2000001006f */
[----:B------:R-:W-:Y:S01]  /*29d0*/  @P0 FADD.FTZ R95, R72, -R95 ;  /* 0x8000005f485f0221 */ /* 0x000fe20000010000 */
[----:B------:R-:W-:Y:S01]  /*29e0*/  @P1 LOP3.LUT P4, RZ, R86, 0xff00, RZ, 0xc0, !PT ;  /* 0x0000ff0056ff1812 */ /* 0x000fe2000788c0ff */
[----:B------:R-:W-:Y:S01]  /*29f0*/  @P0 FFMA.FTZ R116, R106, R97, R116 ;  /* 0x000000616a740223 */ /* 0x000fe20000010074 */
[----:B------:R-:W-:Y:S01]  /*2a00*/  @P0 FADD.FTZ R91, R74, -R91 ;  /* 0x8000005b4a5b0221 */ /* 0x000fe20000010000 */
[----:B------:R-:W-:Y:S01]  /*2a10*/  @P1 FSEL R90, R90, RZ, P3 ;  /* 0x000000ff5a5a1208 */ /* 0x000fe20001800000 */
[----:B------:R-:W-:Y:S01]  /*2a20*/  @P0 FADD.FTZ R97, R77, -R96 ;  /* 0x800000604d610221 */ /* 0x000fe20000010000 */
[----:B------:R-:W-:-:S02]  /*2a30*/  IMAD.U32 R118, R118, 0x10000, RZ ;  /* 0x0001000076767824 */ /* 0x000fc400078e00ff */
[C---:B------:R-:W-:Y:S01]  /*2a40*/  @P0 FFMA.FTZ R121, R106.reuse, R91, R121 ;  /* 0x0000005b6a790223 */ /* 0x040fe20000010079 */
[----:B------:R-:W-:Y:S01]  /*2a50*/  @P1 F2FP.BF16.F32.PACK_AB R120, RZ, R90 ;  /* 0x0000005aff78123e */ /* 0x000fe200000010ff */
[C---:B------:R-:W-:Y:S01]  /*2a60*/  @P0 FFMA.FTZ R119, R106.reuse, R95, R119 ;  /* 0x0000005f6a770223 */ /* 0x040fe20000010077 */
[----:B------:R-:W1:Y:S01]  /*2a70*/  @P1 LDC.64 R90, c[0x0][0x408] ;  /* 0x00010200ff5a1b82 */ /* 0x000e620000000a00 */
[----:B------:R-:W-:Y:S01]  /*2a80*/  @P0 FFMA.FTZ R118, R106, R97, R118 ;  /* 0x000000616a760223 */ /* 0x000fe20000010076 */
[----:B------:R-:W-:Y:S01]  /*2a90*/  @P1 LOP3.LUT P3, RZ, R86, 0xff0000, RZ, 0xc0, !PT ;  /* 0x00ff000056ff1812 */ /* 0x000fe2000786c0ff */
[----:B--2---:R-:W-:Y:S01]  /*2aa0*/  @P1 FMUL.FTZ R99, R121, R99 ;  /* 0x0000006379631220 */ /* 0x004fe20000410000 */
[C---:B------:R-:W-:Y:S02]  /*2ab0*/  @P1 LOP3.LUT P5, RZ, R87.reuse, 0xff00, RZ, 0xc0, !PT ;  /* 0x0000ff0057ff1812 */ /* 0x040fe400078ac0ff */
[----:B------:R-:W-:Y:S01]  /*2ac0*/  @P1 LOP3.LUT P6, RZ, R87, 0xff0000, RZ, 0xc0, !PT ;  /* 0x00ff000057ff1812 */ /* 0x000fe200078cc0ff */
[----:B0-----:R-:W-:Y:S01]  /*2ad0*/  @P1 FMUL.FTZ R93, R94, R93 ;  /* 0x0000005d5e5d1220 */ /* 0x001fe20000410000 */
[----:B------:R-:W0:Y:S01]  /*2ae0*/  @P1 LDC.64 R96, c[0x0][0x408] ;  /* 0x00010200ff601b82 */ /* 0x000e220000000a00 */
[----:B------:R-:W-:Y:S01]  /*2af0*/  @P1 FMUL.FTZ R98, R99, R98 ;  /* 0x0000006263621220 */ /* 0x000fe20000410000 */
[----:B------:R-:W-:Y:S01]  /*2b00*/  @P1 PRMT R64, R120, 0x7610, R64 ;  /* 0x0000761078401816 */ /* 0x000fe20000000040 */
[----:B------:R-:W-:-:S03]  /*2b10*/  @P1 FMUL.FTZ R92, R93, R92 ;  /* 0x0000005c5d5c1220 */ /* 0x000fc60000410000 */
[----:B------:R-:W-:Y:S02]  /*2b20*/  @P1 FSEL R98, R98, RZ, P6 ;  /* 0x000000ff62621208 */ /* 0x000fe40003000000 */
[----:B------:R-:W-:Y:S01]  /*2b30*/  @P1 FSEL R92, R92, RZ, P4 ;  /* 0x000000ff5c5c1208 */ /* 0x000fe20002000000 */
[----:B------:R-:W2:Y:S01]  /*2b40*/  @P1 LDC.64 R94, c[0x0][0x408] ;  /* 0x00010200ff5e1b82 */ /* 0x000ea20000000a00 */
[----:B------:R-:W-:Y:S02]  /*2b50*/  @P1 LOP3.LUT P4, RZ, R87, 0xff, RZ, 0xc0, !PT ;  /* 0x000000ff57ff1812 */ /* 0x000fe4000788c0ff */
[----:B------:R-:W-:Y:S02]  /*2b60*/  @P1 F2FP.BF16.F32.PACK_AB R122, RZ, R92 ;  /* 0x0000005cff7a123e */ /* 0x000fe400000010ff */
[----:B------:R-:W-:Y:S01]  /*2b70*/  @P1 F2FP.BF16.F32.PACK_AB R98, RZ, R98 ;  /* 0x00000062ff62123e */ /* 0x000fe200000010ff */
[----:B-1----:R-:W-:Y:S02]  /*2b80*/  @P1 FMUL.FTZ R91, R117, R91 ;  /* 0x0000005b755b1220 */ /* 0x002fe40000410000 */
[----:B------:R-:W1:Y:S01]  /*2b90*/  @P1 LDC.64 R92, c[0x0][0x408] ;  /* 0x00010200ff5c1b82 */ /* 0x000e620000000a00 */
[----:B------:R-:W-:Y:S01]  /*2ba0*/  @P1 PRMT R64, R64, 0x5410, R122 ;  /* 0x0000541040401816 */ /* 0x000fe2000000007a */
[----:B------:R-:W-:Y:S01]  /*2bb0*/  @P1 FMUL.FTZ R90, R91, R90 ;  /* 0x0000005a5b5a1220 */ /* 0x000fe20000410000 */
[----:B------:R-:W-:Y:S01]  /*2bc0*/  @P1 PRMT R67, R98, 0x7610, R67 ;  /* 0x0000761062431816 */ /* 0x000fe20000000043 */
[----:B0-----:R-:W-:-:S03]  /*2bd0*/  @P1 FMUL.FTZ R97, R118, R97 ;  /* 0x0000006176611220 */ /* 0x001fc60000410000 */
[----:B------:R-:W-:Y:S02]  /*2be0*/  @P1 FSEL R90, R90, RZ, P3 ;  /* 0x000000ff5a5a1208 */ /* 0x000fe40001800000 */
[----:B------:R-:W-:Y:S01]  /*2bf0*/  @P1 LOP3.LUT P3, RZ, R86, 0xff000000, RZ, 0xc0, !PT ;  /* 0xff00000056ff1812 */ /* 0x000fe2000786c0ff */
[----:B------:R-:W-:Y:S01]  /*2c00*/  @P1 FMUL.FTZ R96, R97, R96 ;  /* 0x0000006061601220 */ /* 0x000fe20000410000 */
[----:B------:R-:W-:Y:S01]  /*2c10*/  @P1 F2FP.BF16.F32.PACK_AB R90, RZ, R90 ;  /* 0x0000005aff5a123e */ /* 0x000fe200000010ff */
[----:B--2---:R-:W-:-:S03]  /*2c20*/  @P1 FMUL.FTZ R95, R119, R95 ;  /* 0x0000005f775f1220 */ /* 0x004fc60000410000 */
[----:B------:R-:W-:Y:S02]  /*2c30*/  @P1 FSEL R96, R96, RZ, P5 ;  /* 0x000000ff60601208 */ /* 0x000fe40002800000 */
[----:B------:R-:W-:Y:S01]  /*2c40*/  @P1 PRMT R65, R90, 0x7610, R65 ;  /* 0x000076105a411816 */ /* 0x000fe20000000041 */
[----:B------:R-:W-:Y:S01]  /*2c50*/  @P1 FMUL.FTZ R94, R95, R94 ;  /* 0x0000005e5f5e1220 */ /* 0x000fe20000410000 */
[----:B------:R-:W-:Y:S01]  /*2c60*/  @P1 F2FP.BF16.F32.PACK_AB R96, RZ, R96 ;  /* 0x00000060ff60123e */ /* 0x000fe200000010ff */
[----:B-1----:R-:W-:-:S03]  /*2c70*/  @P1 FMUL.FTZ R93, R116, R93 ;  /* 0x0000005d745d1220 */ /* 0x002fc60000410000 */
[----:B------:R-:W-:Y:S01]  /*2c80*/  @P1 FSEL R94, R94, RZ, P4 ;  /* 0x000000ff5e5e1208 */ /* 0x000fe20002000000 */
[----:B------:R-:W-:-:S03]  /*2c90*/  @P1 FMUL.FTZ R92, R93, R92 ;  /* 0x0000005c5d5c1220 */ /* 0x000fc60000410000 */
[----:B------:R-:W-:Y:S02]  /*2ca0*/  @P1 F2FP.BF16.F32.PACK_AB R94, RZ, R94 ;  /* 0x0000005eff5e123e */ /* 0x000fe400000010ff */
[----:B------:R-:W-:Y:S02]  /*2cb0*/  @P1 FSEL R92, R92, RZ, P3 ;  /* 0x000000ff5c5c1208 */ /* 0x000fe40001800000 */
        /* <DEDUP_REMOVED lines=9> */
[----:B------:R-:W-:Y:S01]  /*2d50*/  @P0 FFMA.FTZ R91, R106, R92, R91 ;  /* 0x0000005c6a5b0223 */ /* 0x000fe2000001005b */
[----:B------:R-:W-:-:S03]  /*2d60*/  ISETP.GE.U32.AND P0, PT, R86, RZ, PT ;  /* 0x000000ff5600720c */ /* 0x000fc60003f06070 */
[----:B------:R-:W-:Y:S01]  /*2d70*/  FMUL.FTZ R91, R91, UR13 ;  /* 0x0000000d5b5b7c20 */ /* 0x000fe20008410000 */
[----:B------:R-:W-:-:S03]  /*2d80*/  ISETP.GE.U32.AND.EX P0, PT, R87, 0x1000000, PT, P0 ;  /* 0x010000005700780c */ /* 0x000fc60003f06100 */
[----:B------:R-:W-:-:S05]  /*2d90*/  FMUL.FTZ R91, R91, UR12 ;  /* 0x0000000c5b5b7c20 */ /* 0x000fca0008410000 */
[----:B------:R-:W-:-:S04]  /*2da0*/  FSEL R91, R91, RZ, P0 ;  /* 0x000000ff5b5b7208 */ /* 0x000fc80000000000 */
[----:B------:R-:W-:-:S04]  /*2db0*/  F2FP.BF16.F32.PACK_AB R91, RZ, R91 ;  /* 0x0000005bff5b723e */ /* 0x000fc800000010ff */
[----:B------:R-:W-:Y:S01]  /*2dc0*/  PRMT R67, R67, 0x5410, R91 ;  /* 0x0000541043437816 */ /* 0x000fe2000000005b */
[----:B------:R-:W-:Y:S06]  /*2dd0*/  BRA `(.L_x_438) ;  /* 0x0000000400a07947 */ /* 0x000fec0003800000 */
.L_x_439:
[----:B------:R-:W-:Y:S01]  /*2de0*/  ISETP.GT.AND P0, PT, R113, RZ, PT ;  /* 0x000000ff7100720c */ /* 0x000fe20003f04270 */
[----:B------:R-:W-:Y:S01]  /*2df0*/  @P3 FFMA.FTZ R68, R105, R112, R111 ;  /* 0x0000007069443223 */ /* 0x000fe2000001006f */
[C---:B-----5:R-:W-:Y:S01]  /*2e00*/  SHF.L.U32 R95, R21.reuse, 0x10, RZ ;  /* 0x00000010155f7819 */ /* 0x060fe200000006ff */
[----:B------:R-:W-:Y:S01]  /*2e10*/  IMAD.U32 R119, R20, 0x10000, RZ ;  /* 0x0001000014777824 */ /* 0x000fe200078e00ff */
[----:B0-----:R-:W-:Y:S01]  /*2e20*/  PRMT R97, R21, 0x7632, R97 ;  /* 0x0000763215617816 */ /* 0x001fe20000000061 */
[----:B------:R-:W-:Y:S01]  /*2e30*/  @P3 FADD.FTZ R68, R103, -R68 ;  /* 0x8000004467443221 */ /* 0x000fe20000010000 */
[----:B------:R-:W-:Y:S02]  /*2e40*/  PRMT R98, R22, 0x7632, R98 ;  /* 0x0000763216627816 */ /* 0x000fe40000000062 */
[----:B------:R-:W-:Y:S01]  /*2e50*/  PRMT R96, R20, 0x7632, R96 ;  /* 0x0000763214607816 */ /* 0x000fe20000000060 */
[----:B------:R-:W-:Y:S01]  /*2e60*/  IMAD.U32 R97, R97, 0x10000, RZ ;  /* 0x0001000061617824 */ /* 0x000fe200078e00ff */
[----:B------:R-:W-:Y:S01]  /*2e70*/  SHF.L.U32 R94, R22, 0x10, RZ ;  /* 0x00000010165e7819 */ /* 0x000fe200000006ff */
[----:B------:R-:W-:Y:S01]  /*2e80*/  @P3 FFMA.FTZ R119, R106, R68, R119 ;  /* 0x000000446a773223 */ /* 0x000fe20000010077 */
[----:B------:R-:W-:Y:S01]  /*2e90*/  SHF.L.U32 R98, R98, 0x10, RZ ;  /* 0x0000001062627819 */ /* 0x000fe200000006ff */
[-CC-:B------:R-:W-:Y:S01]  /*2ea0*/  @P0 FFMA.FTZ R70, R104, R112.reuse, R111.reuse ;  /* 0x0000007068460223 */ /* 0x180fe2000001006f */
[-CC-:B------:R-:W-:Y:S01]  /*2eb0*/  @P0 FFMA.FTZ R90, R85, R112.reuse, R111.reuse ;  /* 0x00000070555a0223 */ /* 0x180fe2000001006f */
[-CC-:B------:R-:W-:Y:S01]  /*2ec0*/  @P0 FFMA.FTZ R71, R102, R112.reuse, R111.reuse ;  /* 0x0000007066470223 */ /* 0x180fe2000001006f */
[-CC-:B------:R-:W-:Y:S01]  /*2ed0*/  @P0 FFMA.FTZ R91, R73, R112.reuse, R111.reuse ;  /* 0x00000070495b0223 */ /* 0x180fe2000001006f */
[----:B------:R-:W-:Y:S01]  /*2ee0*/  @P0 FADD.FTZ R69, R101, -R70 ;  /* 0x8000004665450221 */ /* 0x000fe20000010000 */
[----:B------:R-:W-:Y:S01]  /*2ef0*/  @P0 FADD.FTZ R90, R83, -R90 ;  /* 0x8000005a535a0221 */ /* 0x000fe20000010000 */
[----:B------:R-:W-:Y:S01]  /*2f00*/  @P0 FFMA.FTZ R70, R78, R112, R111 ;  /* 0x000000704e460223 */ /* 0x000fe2000001006f */
[----:B------:R-:W-:Y:S01]  /*2f10*/  @P0 FADD.FTZ R91, R72, -R91 ;  /* 0x8000005b485b0221 */ /* 0x000fe20000010000 */
[----:B------:R-:W-:-:S02]  /*2f20*/  IMAD.U32 R96, R96, 0x10000, RZ ;  /* 0x0001000060607824 */ /* 0x000fc400078e00ff */
[----:B------:R-:W-:Y:S01]  /*2f30*/  @P0 FFMA.FTZ R95, R106, R90, R95 ;  /* 0x0000005a6a5f0223 */ /* 0x000fe2000001005f */
[----:B------:R-:W-:Y:S01]  /*2f40*/  @P0 FADD.FTZ R90, R76, -R71 ;  /* 0x800000474c5a0221 */ /* 0x000fe20000010000 */
[----:B------:R-:W-:Y:S01]  /*2f50*/  @P0 FADD.FTZ R93, R77, -R70 ;  /* 0x800000464d5d0221 */ /* 0x000fe20000010000 */
[C---:B------:R-:W-:Y:S01]  /*2f60*/  @P0 FFMA.FTZ R94, R106.reuse, R91, R94 ;  /* 0x0000005b6a5e0223 */ /* 0x040fe2000001005e */
[C---:B------:R-:W-:Y:S01]  /*2f70*/  @P0 FFMA.FTZ R96, R106.reuse, R69, R96 ;  /* 0x000000456a600223 */ /* 0x040fe20000010060 */
[C---:B------:R-:W-:Y:S01]  /*2f80*/  @P0 FFMA.FTZ R97, R106.reuse, R90, R97 ;  /* 0x0000005a6a610223 */ /* 0x040fe20000010061 */
[----:B------:R-:W-:Y:S01]  /*2f90*/  @P0 FFMA.FTZ R98, R106, R93, R98 ;  /* 0x0000005d6a620223 */ /* 0x000fe20000010062 */
[----:B------:R-:W0:Y:S01]  /*2fa0*/  @P1 LDC.64 R90, c[0x0][0x408] ;  /* 0x00010200ff5a1b82 */ /* 0x000e220000000a00 */
[-C--:B------:R-:W-:Y:S01]  /*2fb0*/  @P0 FFMA.FTZ R117, R75, R112.reuse, R111 ;  /* 0x000000704b750223 */ /* 0x080fe2000001006f */
[C---:B------:R-:W-:Y:S01]  /*2fc0*/  PRMT R99, R23.reuse, 0x7632, R99 ;  /* 0x0000763217637816 */ /* 0x040fe20000000063 */
[----:B------:R-:W-:Y:S01]  /*2fd0*/  @P0 FFMA.FTZ R118, R100, R112, R111 ;  /* 0x0000007064760223 */ /* 0x000fe2000001006f */
[----:B------:R-:W-:Y:S01]  /*2fe0*/  @P1 LOP3.LUT P3, RZ, R86, 0xff00, RZ, 0xc0, !PT ;  /* 0x0000ff0056ff1812 */ /* 0x000fe2000786c0ff */
[----:B------:R-:W-:Y:S01]  /*2ff0*/  @P0 FADD.FTZ R116, R74, -R117 ;  /* 0x800000754a740221 */ /* 0x000fe20000010000 */
[----:B------:R-:W-:Y:S01]  /*3000*/  SHF.L.U32 R117, R23, 0x10, RZ ;  /* 0x0000001017757819 */ /* 0x000fe200000006ff */
[----:B------:R-:W-:Y:S01]  /*3010*/  IMAD.U32 R99, R99, 0x10000, RZ ;  /* 0x0001000063637824 */ /* 0x000fe200078e00ff */
[----:B------:R-:W1:Y:S01]  /*3020*/  @P1 LDC.64 R92, c[0x0][0x408] ;  /* 0x00010200ff5c1b82 */ /* 0x000e620000000a00 */
[----:B------:R-:W-:Y:S01]  /*3030*/  @P0 FADD.FTZ R118, R79, -R118 ;  /* 0x800000764f760221 */ /* 0x000fe20000010000 */
[----:B------:R-:W-:Y:S01]  /*3040*/  @P1 LOP3.LUT P5, RZ, R86, 0xff000000, RZ, 0xc0, !PT ;  /* 0xff00000056ff1812 */ /* 0x000fe200078ac0ff */
[----:B------:R-:W-:Y:S01]  /*3050*/  @P0 FFMA.FTZ R117, R106, R116, R117 ;  /* 0x000000746a750223 */ /* 0x000fe20000010075 */
[----:B------:R-:W-:Y:S01]  /*3060*/  @P1 LOP3.LUT P4, RZ, R86, 0xff0000, RZ, 0xc0, !PT ;  /* 0x00ff000056ff1812 */ /* 0x000fe2000788c0ff */
[----:B------:R-:W-:Y:S01]  /*3070*/  @P0 FFMA.FTZ R99, R106, R118, R99 ;  /* 0x000000766a630223 */ /* 0x000fe20000010063 */
[----:B------:R-:W-:-:S02]  /*3080*/  @P1 LOP3.LUT P0, RZ, R86, 0xff, RZ, 0xc0, !PT ;  /* 0x000000ff56ff1812 */ /* 0x000fc4000780c0ff */
[----:B------:R-:W2:Y:S08]  /*3090*/  @P1 LDC.64 R68, c[0x0][0x408] ;  /* 0x00010200ff441b82 */ /* 0x000eb00000000a00 */
[----:B------:R-:W3:Y:S01]  /*30a0*/  @P1 LDC.64 R70, c[0x0][0x408] ;  /* 0x00010200ff461b82 */ /* 0x000ee20000000a00 */
[----:B0-----:R-:W-:-:S04]  /*30b0*/  @P1 FMUL.FTZ R91, R95, R91 ;  /* 0x0000005b5f5b1220 */ /* 0x001fc80000410000 */
[----:B------:R-:W-:Y:S01]  /*30c0*/  @P1 FMUL.FTZ R120, R91, R90 ;  /* 0x0000005a5b781220 */ /* 0x000fe20000410000 */
[----:B-1----:R-:W-:Y:S02]  /*30d0*/  @P1 FMUL.FTZ R93, R97, R93 ;  /* 0x0000005d615d1220 */ /* 0x002fe40000410000 */
[----:B------:R-:W0:Y:S01]  /*30e0*/  @P1 LDC.64 R90, c[0x0][0x408] ;  /* 0x00010200ff5a1b82 */ /* 0x000e220000000a00 */
[----:B------:R-:W-:Y:S01]  /*30f0*/  F2FP.BF16.F32.PACK_AB R97, RZ, R97 ;  /* 0x00000061ff61723e */ /* 0x000fe200000010ff */
[----:B------:R-:W-:Y:S01]  /*3100*/  @P1 FMUL.FTZ R121, R93, R92 ;  /* 0x0000005c5d791220 */ /* 0x000fe20000410000 */
[----:B--2---:R-:W-:-:S05]  /*3110*/  @P1 FMUL.FTZ R69, R119, R69 ;  /* 0x0000004577451220 */ /* 0x004fca0000410000 */
[----:B------:R-:W1:Y:S01]  /*3120*/  @P1 LDC.64 R92, c[0x0][0x408] ;  /* 0x00010200ff5c1b82 */ /* 0x000e620000000a00 */
[----:B------:R-:W-:Y:S01]  /*3130*/  F2FP.BF16.F32.PACK_AB R119, RZ, R119 ;  /* 0x00000077ff77723e */ /* 0x000fe200000010ff */
[----:B------:R-:W-:Y:S01]  /*3140*/  @P1 FMUL.FTZ R116, R69, R68 ;  /* 0x0000004445741220 */ /* 0x000fe20000410000 */
[----:B---3--:R-:W-:-:S05]  /*3150*/  @P1 FMUL.FTZ R71, R96, R71 ;  /* 0x0000004760471220 */ /* 0x008fca0000410000 */
[----:B------:R-:W2:Y:S01]  /*3160*/  @P1 LDC.64 R68, c[0x0][0x408] ;  /* 0x00010200ff441b82 */ /* 0x000ea20000000a00 */
[----:B------:R-:W-:Y:S01]  /*3170*/  F2FP.BF16.F32.PACK_AB R96, RZ, R96 ;  /* 0x00000060ff60723e */ /* 0x000fe200000010ff */
[----:B------:R-:W-:-:S06]  /*3180*/  @P1 FMUL.FTZ R118, R71, R70 ;  /* 0x0000004647761220 */ /* 0x000fcc0000410000 */
[----:B------:R-:W3:Y:S01]  /*3190*/  @P1 LDC.64 R70, c[0x0][0x408] ;  /* 0x00010200ff461b82 */ /* 0x000ee20000000a00 */
[----:B0-----:R-:W-:-:S04]  /*31a0*/  @P1 FMUL.FTZ R91, R117, R91 ;  /* 0x0000005b755b1220 */ /* 0x001fc80000410000 */
[----:B------:R-:W-:Y:S01]  /*31b0*/  @P1 FMUL.FTZ R90, R91, R90 ;  /* 0x0000005a5b5a1220 */ /* 0x000fe20000410000 */
[----:B------:R-:W-:Y:S01]  /*31c0*/  @P1 FSEL R91, R116, RZ, P0 ;  /* 0x000000ff745b1208 */ /* 0x000fe20000000000 */
[----:B-1----:R-:W-:Y:S01]  /*31d0*/  @P1 FMUL.FTZ R93, R99, R93 ;  /* 0x0000005d635d1220 */ /* 0x002fe20000410000 */
[----:B------:R-:W-:Y:S02]  /*31e0*/  @P1 FSEL R116, R121, RZ, P5 ;  /* 0x000000ff79741208 */ /* 0x000fe40002800000 */
[----:B------:R-:W-:Y:S01]  /*31f0*/  @P1 ISETP.GE.U32.AND P0, PT, R86, RZ, PT ;  /* 0x000000ff5600120c */ /* 0x000fe20003f06070 */
[----:B------:R-:W-:Y:S01]  /*3200*/  @P1 FMUL.FTZ R92, R93, R92 ;  /* 0x0000005c5d5c1220 */ /* 0x000fe20000410000 */
[----:B------:R-:W-:Y:S02]  /*3210*/  @P1 FSEL R93, R118, RZ, P3 ;  /* 0x000000ff765d1208 */ /* 0x000fe40001800000 */
[C---:B------:R-:W-:Y:S01]  /*3220*/  @P1 LOP3.LUT P3, RZ, R87.reuse, 0xff, RZ, 0xc0, !PT ;  /* 0x000000ff57ff1812 */ /* 0x040fe2000786c0ff */
[----:B--2---:R-:W-:Y:S01]  /*3230*/  @P1 FMUL.FTZ R69, R94, R69 ;  /* 0x000000455e451220 */ /* 0x004fe20000410000 */
[----:B------:R-:W-:-:S02]  /*3240*/  @P1 LOP3.LUT P5, RZ, R87, 0xff0000, RZ, 0xc0, !PT ;  /* 0x00ff000057ff1812 */ /* 0x000fc400078ac0ff */
[----:B------:R-:W-:Y:S01]  /*3250*/  @P1 ISETP.GE.U32.AND.EX P0, PT, R87, 0x1000000, PT, P0 ;  /* 0x010000005700180c */ /* 0x000fe20003f06100 */
[----:B------:R-:W-:Y:S01]  /*3260*/  @P1 FMUL.FTZ R68, R69, R68 ;  /* 0x0000004445441220 */ /* 0x000fe20000410000 */
[----:B------:R-:W-:Y:S02]  /*3270*/  F2FP.BF16.F32.PACK_AB R69, RZ, R95 ;  /* 0x0000005fff45723e */ /* 0x000fe400000010ff */
[----:B------:R-:W-:Y:S01]  /*3280*/  @P1 FSEL R95, R120, RZ, P4 ;  /* 0x000000ff785f1208 */ /* 0x000fe20002000000 */
[----:B---3--:R-:W-:Y:S01]  /*3290*/  @P1 FMUL.FTZ R71, R98, R71 ;  /* 0x0000004762471220 */ /* 0x008fe20000410000 */
[----:B------:R-:W-:Y:S02]  /*32a0*/  @P1 LOP3.LUT P4, RZ, R87, 0xff00, RZ, 0xc0, !PT ;  /* 0x0000ff0057ff1812 */ /* 0x000fe4000788c0ff */
[----:B------:R-:W-:Y:S01]  /*32b0*/  @P1 FSEL R68, R68, RZ, P3 ;  /* 0x000000ff44441208 */ /* 0x000fe20001800000 */
[----:B------:R-:W-:Y:S01]  /*32c0*/  @P1 FMUL.FTZ R70, R71, R70 ;  /* 0x0000004647461220 */ /* 0x000fe20000410000 */
[----:B------:R-:W-:-:S02]  /*32d0*/  @P1 FSEL R90, R90, RZ, P5 ;  /* 0x000000ff5a5a1208 */ /* 0x000fc40002800000 */
[----:B------:R-:W-:Y:S02]  /*32e0*/  @P1 F2FP.BF16.F32.PACK_AB R68, RZ, R68 ;  /* 0x00000044ff44123e */ /* 0x000fe400000010ff */
[----:B------:R-:W-:Y:S02]  /*32f0*/  @P1 FSEL R70, R70, RZ, P4 ;  /* 0x000000ff46461208 */ /* 0x000fe40002000000 */
[----:B------:R-:W-:Y:S02]  /*3300*/  @P1 F2FP.BF16.F32.PACK_AB R91, RZ, R91 ;  /* 0x0000005bff5b123e */ /* 0x000fe400000010ff */
[----:B------:R-:W-:Y:S02]  /*3310*/  @P1 F2FP.BF16.F32.PACK_AB R95, RZ, R95 ;  /* 0x0000005fff5f123e */ /* 0x000fe400000010ff */
[----:B------:R-:W-:Y:S02]  /*3320*/  @P1 FSEL R92, R92, RZ, P0 ;  /* 0x000000ff5c5c1208 */ /* 0x000fe40000000000 */
[----:B------:R-:W-:-:S02]  /*3330*/  @P1 F2FP.BF16.F32.PACK_AB R90, RZ, R90 ;  /* 0x0000005aff5a123e */ /* 0x000fc400000010ff */
[----:B------:R-:W-:Y:S02]  /*3340*/  @P1 F2FP.BF16.F32.PACK_AB R70, RZ, R70 ;  /* 0x00000046ff46123e */ /* 0x000fe400000010ff */
[----:B------:R-:W-:Y:S02]  /*3350*/  @P1 PRMT R66, R68, 0x7610, R66 ;  /* 0x0000761044421816 */ /* 0x000fe40000000042 */
[----:B------:R-:W-:Y:S02]  /*3360*/  F2FP.BF16.F32.PACK_AB R94, RZ, R94 ;  /* 0x0000005eff5e723e */ /* 0x000fe400000010ff */
[----:B------:R-:W-:Y:S02]  /*3370*/  F2FP.BF16.F32.PACK_AB R98, RZ, R98 ;  /* 0x00000062ff62723e */ /* 0x000fe400000010ff */
[----:B------:R-:W-:Y:S02]  /*3380*/  @P1 F2FP.BF16.F32.PACK_AB R93, RZ, R93 ;  /* 0x0000005dff5d123e */ /* 0x000fe400000010ff */
[----:B------:R-:W-:-:S02]  /*3390*/  @P1 F2FP.BF16.F32.PACK_AB R116, RZ, R116 ;  /* 0x00000074ff74123e */ /* 0x000fc400000010ff */
[----:B------:R-:W-:Y:S02]  /*33a0*/  @P1 F2FP.BF16.F32.PACK_AB R92, RZ, R92 ;  /* 0x0000005cff5c123e */ /* 0x000fe400000010ff */
[----:B------:R-:W-:Y:S02]  /*33b0*/  @P1 PRMT R64, R91, 0x7610, R64 ;  /* 0x000076105b401816 */ /* 0x000fe40000000040 */
[----:B------:R-:W-:Y:S02]  /*33c0*/  @P1 PRMT R65, R95, 0x7610, R65 ;  /* 0x000076105f411816 */ /* 0x000fe40000000041 */
[----:B------:R-:W-:Y:S02]  /*33d0*/  @P1 PRMT R67, R90, 0x7610, R67 ;  /* 0x000076105a431816 */ /* 0x000fe40000000043 */
[----:B------:R-:W-:Y:S02]  /*33e0*/  @P1 PRMT R66, R66, 0x5410, R70 ;  /* 0x0000541042421816 */ /* 0x000fe40000000046 */
[----:B------:R-:W-:-:S02]  /*33f0*/  F2FP.BF16.F32.PACK_AB R71, R99, R117 ;  /* 0x000000756347723e */ /* 0x000fc400000010ff */
[----:B------:R-:W-:Y:S02]  /*3400*/  @P1 PRMT R64, R64, 0x5410, R93 ;  /* 0x0000541040401816 */ /* 0x000fe4000000005d */
[----:B------:R-:W-:Y:S02]  /*3410*/  @P1 PRMT R65, R65, 0x5410, R116 ;  /* 0x0000541041411816 */ /* 0x000fe40000000074 */
[----:B------:R-:W-:Y:S02]  /*3420*/  @P1 PRMT R67, R67, 0x5410, R92 ;  /* 0x0000541043431816 */ /* 0x000fe4000000005c */
[----:B------:R-:W-:Y:S02]  /*3430*/  PRMT R70, R94, 0x5410, R98 ;  /* 0x000054105e467816 */ /* 0x000fe40000000062 */
[----:B------:R-:W-:Y:S02]  /*3440*/  PRMT R69, R69, 0x5410, R97 ;  /* 0x0000541045457816 */ /* 0x000fe40000000061 */
[----:B------:R-:W-:-:S07]  /*3450*/  PRMT R68, R119, 0x5410, R96 ;  /* 0x0000541077447816 */ /* 0x000fce0000000060 */
.L_x_438:
[----:B------:R-:W-:Y:S05]  /*3460*/  BSYNC.RECONVERGENT B1 ;  /* 0x0000000000017941 */ /* 0x000fea0003800200 */
.L_x_421:
[----:B------:R-:W-:Y:S01]  /*3470*/  ISETP.NE.U32.AND P0, PT, R115, RZ, PT ;  /* 0x000000ff7300720c */ /* 0x000fe20003f05070 */
[----:B------:R-:W1:Y:S03]  /*3480*/  @P1 LDC.64 R90, c[0x0][0x468] ;  /* 0x00011a00ff5a1b82 */ /* 0x000e660000000a00 */
[----:B------:R-:W-:-:S13]  /*3490*/  ISETP.NE.AND.EX P0, PT, R114, RZ, PT, P0 ;  /* 0x000000ff7200720c */ /* 0x000fda0003f05300 */
[----:B------:R-:W2:Y:S01]  /*34a0*/  @P0 LDC.64 R92, c[0x0][0x478] ;  /* 0x00011e00ff5c0b82 */ /* 0x000ea20000000a00 */
[----:B-1----:R-:W-:-:S04]  /*34b0*/  @P1 IMAD.WIDE.U32 R90, R109, 0x10, R90 ;  /* 0x000000106d5a1825 */ /* 0x002fc800078e005a */
[----:B------:R-:W-:Y:S02]  /*34c0*/  VIADD R109, R109, 0x20 ;  /* 0x000000206d6d7836 */ /* 0x000fe40000000000 */
[C---:B--2---:R-:W-:Y:S01]  /*34d0*/  @P0 IMAD.WIDE.U32 R92, R110.reuse, 0x10, R92 ;  /* 0x000000106e5c0825 */ /* 0x044fe200078e005c */
[----:B------:R-:W-:-:S04]  /*34e0*/  IADD3 R110, PT, PT, R110, 0x20, RZ ;  /* 0x000000206e6e7810 */ /* 0x000fc80007ffe0ff */
[----:B------:R1:W-:Y:S04]  /*34f0*/  @P0 STG.E.128 desc[UR6][R92.64], R68 ;  /* 0x000000445c000986 */ /* 0x0003e8000c101d06 */
[----:B------:R1:W-:Y:S02]  /*3500*/  @P1 STG.E.128 desc[UR6][R90.64], R64 ;  /* 0x000000405a001986 */ /* 0x0003e4000c101d06 */
.L_x_420:
[----:B------:R-:W-:Y:S05]  /*3510*/  BSYNC.RECONVERGENT B2 ;  /* 0x0000000000027941 */ /* 0x000fea0003800200 */
.L_x_419:
[----:B------:R-:W-:Y:S04]  /*3520*/  BSSY.RECONVERGENT B2, `(.L_x_440) ;  /* 0x00001a5000027945 */ /* 0x000fe80003800200 */
        /* <DEDUP_REMOVED lines=10> */
[C---:B-----5:R-:W-:Y:S01]  /*35d0*/  IMAD.U32 R113, R16.reuse, 0x10000, RZ ;  /* 0x0001000010717824 */ /* 0x060fe200078e00ff */
[----:B------:R-:W-:Y:S01]  /*35e0*/  PRMT R119, R16, 0x7632, R119 ;  /* 0x0000763210777816 */ /* 0x000fe20000000077 */
[C---:B------:R-:W-:Y:S01]  /*35f0*/  IMAD.U32 R114, R18.reuse, 0x10000, RZ ;  /* 0x0001000012727824 */ /* 0x040fe200078e00ff */
[C---:B------:R-:W-:Y:S01]  /*3600*/  PRMT R116, R17.reuse, 0x7632, R116 ;  /* 0x0000763211747816 */ /* 0x040fe20000000074 */
[----:B0-----:R-:W0:Y:S01]  /*3610*/  @P1 LDC.64 R96, c[0x0][0x408] ;  /* 0x00010200ff601b82 */ /* 0x001e220000000a00 */
[----:B------:R-:W-:Y:S02]  /*3620*/  SHF.L.U32 R117, R17, 0x10, RZ ;  /* 0x0000001011757819 */ /* 0x000fe400000006ff */
[----:B------:R-:W-:Y:S01]  /*3630*/  PRMT R115, R18, 0x7632, R115 ;  /* 0x0000763212737816 */ /* 0x000fe20000000073 */
[----:B------:R-:W-:Y:S01]  /*3640*/  IMAD.U32 R116, R116, 0x10000, RZ ;  /* 0x0001000074747824 */ /* 0x000fe200078e00ff */
[----:B------:R-:W-:-:S02]  /*3650*/  SHF.L.U32 R119, R119, 0x10, RZ ;  /* 0x0000001077777819 */ /* 0x000fc400000006ff */
[----:B------:R-:W-:Y:S01]  /*3660*/  @P1 LOP3.LUT P3, RZ, R88, 0xff00, RZ, 0xc0, !PT ;  /* 0x0000ff0058ff1812 */ /* 0x000fe2000786c0ff */
[-CC-:B-1----:R-:W-:Y:S01]  /*3670*/  @P0 FFMA.FTZ R69, R5, R112.reuse, R111.reuse ;  /* 0x0000007005450223 */ /* 0x182fe2000001006f */
[-CC-:B------:R-:W-:Y:S01]  /*3680*/  @P0 FFMA.FTZ R71, R7, R112.reuse, R111.reuse ;  /* 0x0000007007470223 */ /* 0x180fe2000001006f */
[-CC-:B------:R-:W-:Y:S01]  /*3690*/  @P0 FFMA.FTZ R68, R12, R112.reuse, R111.reuse ;  /* 0x000000700c440223 */ /* 0x180fe2000001006f */
[-C--:B------:R-:W-:Y:S01]  /*36a0*/  @P0 FFMA.FTZ R90, R14, R112.reuse, R111 ;  /* 0x000000700e5a0223 */ /* 0x080fe2000001006f */
[----:B------:R-:W-:Y:S01]  /*36b0*/  @P0 FADD.FTZ R69, R4, -R69 ;  /* 0x8000004504450221 */ /* 0x000fe20000010000 */
[-C--:B------:R-:W-:Y:S01]  /*36c0*/  @P0 FFMA.FTZ R91, R9, R112.reuse, R111 ;  /* 0x00000070095b0223 */ /* 0x080fe2000001006f */
[----:B------:R-:W-:Y:S01]  /*36d0*/  @P0 FADD.FTZ R70, R6, -R71 ;  /* 0x8000004706460221 */ /* 0x000fe20000010000 */
[-C--:B------:R-:W-:Y:S01]  /*36e0*/  @P0 FFMA.FTZ R95, R82, R112.reuse, R111 ;  /* 0x00000070525f0223 */ /* 0x080fe2000001006f */
[----:B------:R-:W-:Y:S01]  /*36f0*/  @P0 FFMA.FTZ R113, R106, R69, R113 ;  /* 0x000000456a710223 */ /* 0x000fe20000010071 */
[-CC-:B------:R-:W-:Y:S01]  /*3700*/  @P0 FFMA.FTZ R93, R11, R112.reuse, R111.reuse ;  /* 0x000000700b5d0223 */ /* 0x180fe2000001006f */
[----:B------:R-:W-:Y:S01]  /*3710*/  @P0 FFMA.FTZ R92, R84, R112, R111 ;  /* 0x00000070545c0223 */ /* 0x000fe2000001006f */
[----:B------:R-:W-:Y:S01]  /*3720*/  @P0 FADD.FTZ R68, R13, -R68 ;  /* 0x800000440d440221 */ /* 0x000fe20000010000 */
[----:B------:R-:W-:Y:S01]  /*3730*/  @P0 FADD.FTZ R69, R15, -R90 ;  /* 0x8000005a0f450221 */ /* 0x000fe20000010000 */
[----:B------:R-:W-:Y:S01]  /*3740*/  @P0 FADD.FTZ R91, R8, -R91 ;  /* 0x8000005b085b0221 */ /* 0x000fe20000010000 */
[----:B------:R-:W-:Y:S01]  /*3750*/  @P0 FFMA.FTZ R117, R106, R70, R117 ;  /* 0x000000466a750223 */ /* 0x000fe20000010075 */
[----:B------:R-:W-:Y:S01]  /*3760*/  PRMT R111, R19, 0x7632, R111 ;  /* 0x00007632136f7816 */ /* 0x000fe2000000006f */
[----:B------:R-:W-:Y:S01]  /*3770*/  @P0 FADD.FTZ R95, R80, -R95 ;  /* 0x8000005f505f0221 */ /* 0x000fe20000010000 */
[----:B------:R-:W1:Y:S01]  /*3780*/  @P1 LDC.64 R70, c[0x0][0x408] ;  /* 0x00010200ff461b82 */ /* 0x000e620000000a00 */
[----:B------:R-:W-:-:S02]  /*3790*/  IMAD.U32 R115, R115, 0x10000, RZ ;  /* 0x0001000073737824 */ /* 0x000fc400078e00ff */
[C---:B------:R-:W-:Y:S01]  /*37a0*/  @P0 FFMA.FTZ R119, R106.reuse, R68, R119 ;  /* 0x000000446a770223 */ /* 0x040fe20000010077 */
[C---:B------:R-:W-:Y:S01]  /*37b0*/  @P0 FFMA.FTZ R116, R106.reuse, R69, R116 ;  /* 0x000000456a740223 */ /* 0x040fe20000010074 */
[----:B------:R-:W-:Y:S01]  /*37c0*/  @P0 FFMA.FTZ R114, R106, R91, R114 ;  /* 0x0000005b6a720223 */ /* 0x000fe20000010072 */
[----:B------:R-:W-:Y:S01]  /*37d0*/  SHF.L.U32 R112, R19, 0x10, RZ ;  /* 0x0000001013707819 */ /* 0x000fe200000006ff */
[----:B------:R-:W-:Y:S01]  /*37e0*/  @P0 FADD.FTZ R93, R10, -R93 ;  /* 0x8000005d0a5d0221 */ /* 0x000fe20000010000 */
[----:B------:R-:W-:Y:S01]  /*37f0*/  SHF.L.U32 R111, R111, 0x10, RZ ;  /* 0x000000106f6f7819 */ /* 0x000fe200000006ff */
[----:B------:R-:W-:Y:S01]  /*3800*/  @P0 FADD.FTZ R92, R81, -R92 ;  /* 0x8000005c515c0221 */ /* 0x000fe20000010000 */
[----:B------:R-:W2:Y:S01]  /*3810*/  @P1 LDC.64 R68, c[0x0][0x408] ;  /* 0x00010200ff441b82 */ /* 0x000ea20000000a00 */
[C---:B------:R-:W-:Y:S01]  /*3820*/  @P0 FFMA.FTZ R115, R106.reuse, R95, R115 ;  /* 0x0000005f6a730223 */ /* 0x040fe20000010073 */
[C---:B------:R-:W-:Y:S01]  /*3830*/  @P0 FFMA.FTZ R112, R106.reuse, R93, R112 ;  /* 0x0000005d6a700223 */ /* 0x040fe20000010070 */
[----:B------:R-:W-:Y:S01]  /*3840*/  @P0 FFMA.FTZ R111, R106, R92, R111 ;  /* 0x0000005c6a6f0223 */ /* 0x000fe2000001006f */
[C---:B------:R-:W-:Y:S01]  /*3850*/  @P1 LOP3.LUT P0, RZ, R88.reuse, 0xff, RZ, 0xc0, !PT ;  /* 0x000000ff58ff1812 */ /* 0x040fe2000780c0ff */
[----:B0-----:R-:W-:Y:S01]  /*3860*/  @P1 FMUL.FTZ R97, R115, R97 ;  /* 0x0000006173611220 */ /* 0x001fe20000410000 */
[----:B------:R-:W-:-:S02]  /*3870*/  @P1 LOP3.LUT P4, RZ, R88, 0xff0000, RZ, 0xc0, !PT ;  /* 0x00ff000058ff1812 */ /* 0x000fc4000788c0ff */
[----:B------:R-:W0:Y:S01]  /*3880*/  @P1 LDC.64 R90, c[0x0][0x408] ;  /* 0x00010200ff5a1b82 */ /* 0x000e220000000a00 */
[----:B------:R-:W-:Y:S01]  /*3890*/  @P1 FMUL.FTZ R96, R97, R96 ;  /* 0x0000006061601220 */ /* 0x000fe20000410000 */
[----:B------:R-:W-:Y:S01]  /*38a0*/  @P1 LOP3.LUT P5, RZ, R89, 0xff0000, RZ, 0xc0, !PT ;  /* 0x00ff000059ff1812 */ /* 0x000fe200078ac0ff */
[----:B-1----:R-:W-:-:S05]  /*38b0*/  @P1 FMUL.FTZ R71, R119, R71 ;  /* 0x0000004777471220 */ /* 0x002fca0000410000 */
[----:B------:R-:W1:Y:S01]  /*38c0*/  @P1 LDC.64 R94, c[0x0][0x408] ;  /* 0x00010200ff5e1b82 */ /* 0x000e620000000a00 */
[----:B------:R-:W-:-:S07]  /*38d0*/  @P1 FMUL.FTZ R70, R71, R70 ;  /* 0x0000004647461220 */ /* 0x000fce0000410000 */
[----:B------:R-:W3:Y:S01]  /*38e0*/  @P1 LDC.64 R92, c[0x0][0x408] ;  /* 0x00010200ff5c1b82 */ /* 0x000ee20000000a00 */
[----:B--2---:R-:W-:Y:S01]  /*38f0*/  @P1 FMUL.FTZ R69, R113, R69 ;  /* 0x0000004571451220 */ /* 0x004fe20000410000 */
[----:B------:R-:W-:Y:S02]  /*3900*/  @P1 FSEL R70, R70, RZ, P3 ;  /* 0x000000ff46461208 */ /* 0x000fe40001800000 */
[----:B------:R-:W-:Y:S01]  /*3910*/  @P1 LOP3.LUT P3, RZ, R89, 0xff, RZ, 0xc0, !PT ;  /* 0x000000ff59ff1812 */ /* 0x000fe2000786c0ff */
[----:B------:R-:W-:-:S03]  /*3920*/  @P1 FMUL.FTZ R68, R69, R68 ;  /* 0x0000004445441220 */ /* 0x000fc60000410000 */
[----:B------:R-:W2:Y:S01]  /*3930*/  @P1 LDC.64 R98, c[0x0][0x408] ;  /* 0x00010200ff621b82 */ /* 0x000ea20000000a00 */
[----:B0-----:R-:W-:Y:S01]  /*3940*/  @P1 FMUL.FTZ R91, R117, R91 ;  /* 0x0000005b755b1220 */ /* 0x001fe20000410000 */
[----:B------:R-:W-:Y:S02]  /*3950*/  @P1 FSEL R68, R68, RZ, P0 ;  /* 0x000000ff44441208 */ /* 0x000fe40000000000 */
[----:B------:R-:W-:Y:S01]  /*3960*/  @P1 LOP3.LUT P0, RZ, R88, 0xff000000, RZ, 0xc0, !PT ;  /* 0xff00000058ff1812 */ /* 0x000fe2000780c0ff */
[----:B------:R-:W-:Y:S01]  /*3970*/  @P1 FMUL.FTZ R90, R91, R90 ;  /* 0x0000005a5b5a1220 */ /* 0x000fe20000410000 */
[----:B------:R-:W-:Y:S01]  /*3980*/  @P1 F2FP.BF16.F32.PACK_AB R71, RZ, R68 ;  /* 0x00000044ff47123e */ /* 0x000fe200000010ff */
[----:B-1----:R-:W-:Y:S01]  /*3990*/  @P1 FMUL.FTZ R95, R114, R95 ;  /* 0x0000005f725f1220 */ /* 0x002fe20000410000 */
[----:B------:R-:W-:Y:S02]  /*39a0*/  F2FP.BF16.F32.PACK_AB R68, R119, R113 ;  /* 0x000000717744723e */ /* 0x000fe400000010ff */
[----:B------:R-:W-:Y:S01]  /*39b0*/  @P1 FSEL R69, R90, RZ, P4 ;  /* 0x000000ff5a451208 */ /* 0x000fe20002000000 */
[----:B------:R-:W-:Y:S01]  /*39c0*/  @P1 FMUL.FTZ R94, R95, R94 ;  /* 0x0000005e5f5e1220 */ /* 0x000fe20000410000 */
[----:B------:R-:W-:-:S02]  /*39d0*/  @P1 LOP3.LUT P4, RZ, R89, 0xff00, RZ, 0xc0, !PT ;  /* 0x0000ff0059ff1812 */ /* 0x000fc4000788c0ff */
[----:B------:R-:W-:Y:S01]  /*39e0*/  @P1 F2FP.BF16.F32.PACK_AB R91, RZ, R69 ;  /* 0x00000045ff5b123e */ /* 0x000fe200000010ff */
[----:B---3--:R-:W-:Y:S01]  /*39f0*/  @P1 FMUL.FTZ R93, R116, R93 ;  /* 0x0000005d745d1220 */ /* 0x008fe20000410000 */
[----:B------:R-:W-:Y:S02]  /*3a00*/  @P1 FSEL R94, R94, RZ, P3 ;  /* 0x000000ff5e5e1208 */ /* 0x000fe40001800000 */
[----:B------:R-:W-:Y:S01]  /*3a10*/  @P1 FSEL R96, R96, RZ, P4 ;  /* 0x000000ff60601208 */ /* 0x000fe20002000000 */
[----:B------:R-:W-:Y:S01]  /*3a20*/  @P1 FMUL.FTZ R92, R93, R92 ;  /* 0x0000005c5d5c1220 */ /* 0x000fe20000410000 */
[----:B------:R-:W-:Y:S02]  /*3a30*/  @P1 F2FP.BF16.F32.PACK_AB R94, RZ, R94 ;  /* 0x0000005eff5e123e */ /* 0x000fe400000010ff */
[----:B------:R-:W-:Y:S01]  /*3a40*/  @P1 F2FP.BF16.F32.PACK_AB R90, RZ, R70 ;  /* 0x00000046ff5a123e */ /* 0x000fe200000010ff */
[----:B--2---:R-:W-:Y:S01]  /*3a50*/  @P1 FMUL.FTZ R99, R112, R99 ;  /* 0x0000006370631220 */ /* 0x004fe20000410000 */
[----:B------:R-:W-:-:S02]  /*3a60*/  @P1 FSEL R92, R92, RZ, P0 ;  /* 0x000000ff5c5c1208 */ /* 0x000fc40000000000 */
[----:B------:R-:W-:Y:S01]  /*3a70*/  @P1 F2FP.BF16.F32.PACK_AB R96, RZ, R96 ;  /* 0x00000060ff60123e */ /* 0x000fe200000010ff */
[----:B------:R-:W-:Y:S01]  /*3a80*/  @P1 FMUL.FTZ R98, R99, R98 ;  /* 0x0000006263621220 */ /* 0x000fe20000410000 */
[----:B------:R-:W-:Y:S02]  /*3a90*/  @P1 F2FP.BF16.F32.PACK_AB R92, RZ, R92 ;  /* 0x0000005cff5c123e */ /* 0x000fe400000010ff */
[----:B------:R-:W-:Y:S02]  /*3aa0*/  @P1 PRMT R64, R71, 0x7610, R64 ;  /* 0x0000761047401816 */ /* 0x000fe40000000040 */
[----:B------:R-:W-:Y:S02]  /*3ab0*/  @P1 FSEL R98, R98, RZ, P5 ;  /* 0x000000ff62621208 */ /* 0x000fe40002800000 */
[----:B------:R-:W-:Y:S02]  /*3ac0*/  @P1 PRMT R65, R91, 0x7610, R65 ;  /* 0x000076105b411816 */ /* 0x000fe40000000041 */
[----:B------:R-:W-:-:S02]  /*3ad0*/  @P1 F2FP.BF16.F32.PACK_AB R98, RZ, R98 ;  /* 0x00000062ff62123e */ /* 0x000fc400000010ff */
[----:B------:R-:W-:Y:S02]  /*3ae0*/  @P1 PRMT R66, R94, 0x7610, R66 ;  /* 0x000076105e421816 */ /* 0x000fe40000000042 */
[----:B------:R-:W-:Y:S02]  /*3af0*/  F2FP.BF16.F32.PACK_AB R69, R116, R117 ;  /* 0x000000757445723e */ /* 0x000fe400000010ff */
[----:B------:R-:W-:Y:S02]  /*3b00*/  F2FP.BF16.F32.PACK_AB R70, R115, R114 ;  /* 0x000000727346723e */ /* 0x000fe400000010ff */
[----:B------:R-:W-:Y:S02]  /*3b10*/  @P1 PRMT R64, R64, 0x5410, R90 ;  /* 0x0000541040401816 */ /* 0x000fe4000000005a */
[----:B------:R-:W-:Y:S02]  /*3b20*/  @P1 PRMT R65, R65, 0x5410, R92 ;  /* 0x0000541041411816 */ /* 0x000fe4000000005c */
[----:B------:R-:W-:-:S02]  /*3b30*/  F2FP.BF16.F32.PACK_AB R71, R111, R112 ;  /* 0x000000706f47723e */ /* 0x000fc400000010ff */
[----:B------:R-:W-:Y:S02]  /*3b40*/  @P1 PRMT R66, R66, 0x5410, R96 ;  /* 0x0000541042421816 */ /* 0x000fe40000000060 */
[----:B------:R-:W-:Y:S01]  /*3b50*/  @P1 PRMT R67, R98, 0x7610, R67 ;  /* 0x0000761062431816 */ /* 0x000fe20000000043 */
        /* <DEDUP_REMOVED lines=9> */
.L_x_444:
[----:B------:R-:W-:Y:S01]  /*3bf0*/  ISETP.GT.AND P0, PT, R113, RZ, PT ;  /* 0x000000ff7100720c */ /* 0x000fe20003f04270 */
[----:B-1----:R-:W1:Y:S01]  /*3c00*/  @P1 LDC.64 R90, c[0x0][0x408] ;  /* 0x00010200ff5a1b82 */ /* 0x002e620000000a00 */
[C---:B-----5:R-:W-:Y:S01]  /*3c10*/  PRMT R94, R16.reuse, 0x7632, R94 ;  /* 0x00007632105e7816 */ /* 0x060fe2000000005e */
[----:B------:R-:W-:Y:S01]  /*3c20*/  IMAD.U32 R95, R16, 0x10000, RZ ;  /* 0x00010000105f7824 */ /* 0x000fe200078e00ff */
[C---:B------:R-:W-:Y:S02]  /*3c30*/  @P1 LOP3.LUT P3, RZ, R88.reuse, 0xff, RZ, 0xc0, !PT ;  /* 0x000000ff58ff1812 */ /* 0x040fe4000786c0ff */
[----:B------:R-:W-:Y:S01]  /*3c40*/  @P1 LOP3.LUT P4, RZ, R88, 0xff00, RZ, 0xc0, !PT ;  /* 0x0000ff0058ff1812 */ /* 0x000fe2000788c0ff */
[----:B------:R-:W-:Y:S01]  /*3c50*/  IMAD.U32 R94, R94, 0x10000, RZ ;  /* 0x000100005e5e7824 */ /* 0x000fe200078e00ff */
[C---:B------:R-:W-:Y:S01]  /*3c60*/  SHF.L.U32 R114, R17.reuse, 0x10, RZ ;  /* 0x0000001011727819 */ /* 0x040fe200000006ff */
[----:B------:R-:W2:Y:S01]  /*3c70*/  @P1 LDC.64 R92, c[0x0][0x408] ;  /* 0x00010200ff5c1b82 */ /* 0x000ea20000000a00 */
[----:B------:R-:W-:-:S02]  /*3c80*/  PRMT R115, R17, 0x7632, R115 ;  /* 0x0000763211737816 */ /* 0x000fc40000000073 */
[----:B------:R-:W-:Y:S01]  /*3c90*/  PRMT R117, R18, 0x7632, R117 ;  /* 0x0000763212757816 */ /* 0x000fe20000000075 */
[-CC-:B0-----:R-:W-:Y:S01]  /*3ca0*/  @P0 FFMA.FTZ R97, R5, R112.reuse, R111.reuse ;  /* 0x0000007005610223 */ /* 0x181fe2000001006f */
[-CC-:B------:R-:W-:Y:S01]  /*3cb0*/  @P0 FFMA.FTZ R96, R12, R112.reuse, R111.reuse ;  /* 0x000000700c600223 */ /* 0x180fe2000001006f */
[-C--:B------:R-:W-:Y:S01]  /*3cc0*/  @P0 FFMA.FTZ R113, R7, R112.reuse, R111 ;  /* 0x0000007007710223 */ /* 0x080fe2000001006f */
[----:B------:R-:W-:Y:S01]  /*3cd0*/  SHF.L.U32 R117, R117, 0x10, RZ ;  /* 0x0000001075757819 */ /* 0x000fe200000006ff */
[----:B------:R-:W-:Y:S01]  /*3ce0*/  @P0 FADD.FTZ R97, R4, -R97 ;  /* 0x8000006104610221 */ /* 0x000fe20000010000 */
[----:B------:R-:W-:Y:S01]  /*3cf0*/  @P0 FADD.FTZ R99, R13, -R96 ;  /* 0x800000600d630221 */ /* 0x000fe20000010000 */
[----:B------:R-:W-:Y:S01]  /*3d00*/  @P0 FADD.FTZ R113, R6, -R113 ;  /* 0x8000007106710221 */ /* 0x000fe20000010000 */
[-C--:B------:R-:W-:Y:S01]  /*3d10*/  @P0 FFMA.FTZ R96, R14, R112.reuse, R111 ;  /* 0x000000700e600223 */ /* 0x080fe2000001006f */
[C---:B------:R-:W-:Y:S01]  /*3d20*/  @P0 FFMA.FTZ R95, R106.reuse, R97, R95 ;  /* 0x000000616a5f0223 */ /* 0x040fe2000001005f */
[C---:B------:R-:W-:Y:S01]  /*3d30*/  @P0 FFMA.FTZ R94, R106.reuse, R99, R94 ;  /* 0x000000636a5e0223 */ /* 0x040fe2000001005e */
[-C--:B------:R-:W-:Y:S01]  /*3d40*/  @P0 FFMA.FTZ R97, R9, R112.reuse, R111 ;  /* 0x0000007009610223 */ /* 0x080fe2000001006f */
[----:B------:R-:W-:Y:S01]  /*3d50*/  @P0 FFMA.FTZ R114, R106, R113, R114 ;  /* 0x000000716a720223 */ /* 0x000fe20000010072 */
[----:B-1----:R-:W-:Y:S01]  /*3d60*/  @P1 FMUL.FTZ R91, R95, R91 ;  /* 0x0000005b5f5b1220 */ /* 0x002fe20000410000 */
[----:B------:R-:W-:Y:S01]  /*3d70*/  SHF.L.U32 R113, R18, 0x10, RZ ;  /* 0x0000001012717819 */ /* 0x000fe200000006ff */
[----:B------:R-:W-:Y:S01]  /*3d80*/  @P0 FADD.FTZ R98, R8, -R97 ;  /* 0x8000006108620221 */ /* 0x000fe20000010000 */
[----:B------:R-:W-:Y:S01]  /*3d90*/  @P0 FFMA.FTZ R97, R82, R112, R111 ;  /* 0x0000007052610223 */ /* 0x000fe2000001006f */
[----:B------:R-:W-:Y:S01]  /*3da0*/  @P0 FADD.FTZ R96, R15, -R96 ;  /* 0x800000600f600221 */ /* 0x000fe20000010000 */
[----:B------:R-:W-:-:S02]  /*3db0*/  IMAD.U32 R115, R115, 0x10000, RZ ;  /* 0x0001000073737824 */ /* 0x000fc400078e00ff */
[----:B------:R-:W-:Y:S01]  /*3dc0*/  @P0 FFMA.FTZ R113, R106, R98, R113 ;  /* 0x000000626a710223 */ /* 0x000fe20000010071 */
[----:B------:R-:W-:Y:S01]  /*3dd0*/  @P0 FADD.FTZ R97, R80, -R97 ;  /* 0x8000006150610221 */ /* 0x000fe20000010000 */
[----:B--2---:R-:W-:Y:S01]  /*3de0*/  @P1 FMUL.FTZ R93, R94, R93 ;  /* 0x0000005d5e5d1220 */ /* 0x004fe20000410000 */
[----:B------:R-:W-:Y:S01]  /*3df0*/  @P1 FMUL.FTZ R94, R91, R90 ;  /* 0x0000005a5b5e1220 */ /* 0x000fe20000410000 */
[C---:B------:R-:W-:Y:S01]  /*3e00*/  @P0 FFMA.FTZ R115, R106.reuse, R96, R115 ;  /* 0x000000606a730223 */ /* 0x040fe20000010073 */
[----:B------:R-:W0:Y:S01]  /*3e10*/  @P1 LDC.64 R90, c[0x0][0x408] ;  /* 0x00010200ff5a1b82 */ /* 0x000e220000000a00 */
[----:B------:R-:W-:Y:S01]  /*3e20*/  @P1 FMUL.FTZ R95, R93, R92 ;  /* 0x0000005c5d5f1220 */ /* 0x000fe20000410000 */
[----:B------:R-:W-:Y:S01]  /*3e30*/  @P0 FFMA.FTZ R117, R106, R97, R117 ;  /* 0x000000616a750223 */ /* 0x000fe20000010075 */
[----:B------:R-:W-:Y:S01]  /*3e40*/  @P1 FSEL R94, R94, RZ, P3 ;  /* 0x000000ff5e5e1208 */ /* 0x000fe20001800000 */
[----:B------:R-:W-:Y:S01]  /*3e50*/  @P0 FFMA.FTZ R119, R11, R112, R111 ;  /* 0x000000700b770223 */ /* 0x000fe2000001006f */
[----:B------:R-:W-:-:S02]  /*3e60*/  @P1 LOP3.LUT P3, RZ, R88, 0xff0000, RZ, 0xc0, !PT ;  /* 0x00ff000058ff1812 */ /* 0x000fc4000786c0ff */
[----:B------:R-:W-:Y:S01]  /*3e70*/  @P1 FSEL R95, R95, RZ, P4 ;  /* 0x000000ff5f5f1208 */ /* 0x000fe20002000000 */
[----:B------:R-:W1:Y:S01]  /*3e80*/  @P1 LDC.64 R92, c[0x0][0x408] ;  /* 0x00010200ff5c1b82 */ /* 0x000e620000000a00 */
[----:B------:R-:W-:Y:S01]  /*3e90*/  @P1 F2FP.BF16.F32.PACK_AB R116, RZ, R94 ;  /* 0x0000005eff74123e */ /* 0x000fe200000010ff */
[----:B------:R-:W-:Y:S01]  /*3ea0*/  @P0 FADD.FTZ R120, R10, -R119 ;  /* 0x800000770a780221 */ /* 0x000fe20000010000 */
[----:B------:R-:W-:Y:S01]  /*3eb0*/  @P1 F2FP.BF16.F32.PACK_AB R118, RZ, R95 ;  /* 0x0000005fff76123e */ /* 0x000fe200000010ff */
[----:B------:R-:W-:Y:S01]  /*3ec0*/  IMAD.U32 R119, R19, 0x10000, RZ ;  /* 0x0001000013777824 */ /* 0x000fe200078e00ff */
[C---:B------:R-:W-:Y:S02]  /*3ed0*/  @P1 LOP3.LUT P4, RZ, R89.reuse, 0xff, RZ, 0xc0, !PT ;  /* 0x000000ff59ff1812 */ /* 0x040fe4000788c0ff */
[C---:B------:R-:W-:Y:S01]  /*3ee0*/  @P1 LOP3.LUT P5, RZ, R89.reuse, 0xff00, RZ, 0xc0, !PT ;  /* 0x0000ff0059ff1812 */ /* 0x040fe200078ac0ff */
[----:B------:R-:W2:Y:S01]  /*3ef0*/  @P1 LDC.64 R94, c[0x0][0x408] ;  /* 0x00010200ff5e1b82 */ /* 0x000ea20000000a00 */
[----:B------:R-:W-:Y:S01]  /*3f00*/  @P0 FFMA.FTZ R119, R106, R120, R119 ;  /* 0x000000786a770223 */ /* 0x000fe20000010077 */
[----:B------:R-:W-:-:S02]  /*3f10*/  @P1 LOP3.LUT P6, RZ, R89, 0xff0000, RZ, 0xc0, !PT ;  /* 0x00ff000059ff1812 */ /* 0x000fc400078cc0ff */
[----:B------:R-:W-:-:S04]  /*3f20*/  @P1 PRMT R64, R116, 0x7610, R64 ;  /* 0x0000761074401816 */ /* 0x000fc80000000040 */
[----:B------:R-:W3:Y:S01]  /*3f30*/  @P1 LDC.64 R96, c[0x0][0x408] ;  /* 0x00010200ff601b82 */ /* 0x000ee20000000a00 */
[----:B0-----:R-:W-:Y:S01]  /*3f40*/  @P1 FMUL.FTZ R91, R114, R91 ;  /* 0x0000005b725b1220 */ /* 0x001fe20000410000 */
[----:B------:R-:W-:-:S03]  /*3f50*/  @P1 PRMT R64, R64, 0x5410, R118 ;  /* 0x0000541040401816 */ /* 0x000fc60000000076 */
[----:B------:R-:W-:-:S03]  /*3f60*/  @P1 FMUL.FTZ R90, R91, R90 ;  /* 0x0000005a5b5a1220 */ /* 0x000fc60000410000 */
[----:B------:R-:W0:Y:S01]  /*3f70*/  @P1 LDC.64 R98, c[0x0][0x408] ;  /* 0x00010200ff621b82 */ /* 0x000e220000000a00 */
[----:B-1----:R-:W-:Y:S01]  /*3f80*/  @P1 FMUL.FTZ R93, R115, R93 ;  /* 0x0000005d735d1220 */ /* 0x002fe20000410000 */
[----:B------:R-:W-:Y:S02]  /*3f90*/  @P1 FSEL R90, R90, RZ, P3 ;  /* 0x000000ff5a5a1208 */ /* 0x000fe40001800000 */
[----:B------:R-:W-:Y:S01]  /*3fa0*/  @P1 LOP3.LUT P3, RZ, R88, 0xff000000, RZ, 0xc0, !PT ;  /* 0xff00000058ff1812 */ /* 0x000fe2000786c0ff */
[----:B------:R-:W-:Y:S01]  /*3fb0*/  @P1 FMUL.FTZ R92, R93, R92 ;  /* 0x0000005c5d5c1220 */ /* 0x000fe20000410000 */
[----:B------:R-:W-:Y:S01]  /*3fc0*/  @P1 F2FP.BF16.F32.PACK_AB R90, RZ, R90 ;  /* 0x0000005aff5a123e */ /* 0x000fe200000010ff */
[----:B--2---:R-:W-:-:S03]  /*3fd0*/  @P1 FMUL.FTZ R95, R113, R95 ;  /* 0x0000005f715f1220 */ /* 0x004fc60000410000 */
[----:B------:R-:W-:Y:S01]  /*3fe0*/  @P1 FSEL R92, R92, RZ, P3 ;  /* 0x000000ff5c5c1208 */ /* 0x000fe20001800000 */
[----:B------:R-:W-:Y:S01]  /*3ff0*/  @P1 FMUL.FTZ R94, R95, R94 ;  /* 0x0000005e5f5e1220 */ /* 0x000fe20000410000 */
[----:B------:R-:W-:Y:S02]  /*4000*/  @P1 PRMT R65, R90, 0x7610, R65 ;  /* 0x000076105a411816 */ /* 0x000fe40000000041 */
[----:B------:R-:W-:Y:S01]  /*4010*/  @P1 F2FP.BF16.F32.PACK_AB R92, RZ, R92 ;  /* 0x0000005cff5c123e */ /* 0x000fe200000010ff */
[----:B---3--:R-:W-:Y:S01]  /*4020*/  @P1 FMUL.FTZ R97, R117, R97 ;  /* 0x0000006175611220 */ /* 0x008fe20000410000 */
[----:B------:R-:W-:Y:S02]  /*4030*/  @P1 FSEL R94, R94, RZ, P4 ;  /* 0x000000ff5e5e1208 */ /* 0x000fe40002000000 */
[----:B------:R-:W-:Y:S01]  /*4040*/  @P1 PRMT R65, R65, 0x5410, R92 ;  /* 0x0000541041411816 */ /* 0x000fe2000000005c */
[----:B------:R-:W-:Y:S01]  /*4050*/  @P1 FMUL.FTZ R96, R97, R96 ;  /* 0x0000006061601220 */ /* 0x000fe20000410000 */
[----:B------:R-:W-:Y:S01]  /*4060*/  @P1 F2FP.BF16.F32.PACK_AB R94, RZ, R94 ;  /* 0x0000005eff5e123e */ /* 0x000fe200000010ff */
[----:B0-----:R-:W-:-:S03]  /*4070*/  @P1 FMUL.FTZ R99, R119, R99 ;  /* 0x0000006377631220 */ /* 0x001fc60000410000 */
[----:B------:R-:W-:Y:S02]  /*4080*/  @P1 FSEL R96, R96, RZ, P5 ;  /* 0x000000ff60601208 */ /* 0x000fe40002800000 */
[----:B------:R-:W-:Y:S01]  /*4090*/  @P1 PRMT R66, R94, 0x7610, R66 ;  /* 0x000076105e421816 */ /* 0x000fe20000000042 */
[----:B------:R-:W-:Y:S01]  /*40a0*/  @P1 FMUL.FTZ R98, R99, R98 ;  /* 0x0000006263621220 */ /* 0x000fe20000410000 */
[----:B------:R-:W-:-:S04]  /*40b0*/  @P1 F2FP.BF16.F32.PACK_AB R96, RZ, R96 ;  /* 0x00000060ff60123e */ /* 0x000fc800000010ff */
[----:B------:R-:W-:Y:S02]  /*40c0*/  @P1 FSEL R98, R98, RZ, P6 ;  /* 0x000000ff62621208 */ /* 0x000fe40003000000 */
        /* <DEDUP_REMOVED lines=17> */
.L_x_443:
[----:B------:R-:W-:-:S04]  /*41e0*/  UISETP.NE.U32.AND UP0, UPT, UR20, URZ, UPT ;  /* 0x000000ff1400728c */ /* 0x000fc8000bf05070 */
[----:B------:R-:W-:-:S06]  /*41f0*/  UISETP.NE.AND.EX UP0, UPT, UR21, URZ, UPT, UP0 ;  /* 0x000000ff1500728c */ /* 0x000fcc000bf05300 */
[----:B------:R-:W-:-:S13]  /*4200*/  PLOP3.LUT P2, PT, PT, PT, UP0, 0x80, 0x8 ;  /* 0x000000000008781c */ /* 0x000fda0003f4f008 */
[----:B------:R-:W-:Y:S05]  /*4210*/  @!P2 BRA `(.L_x_446) ;  /* 0x00000004007ca947 */ /* 0x000fea0003800000 */
[----:B-1----:R-:W1:Y:S01]  /*4220*/  @P1 LDC.64 R68, c[0x0][0x408] ;  /* 0x00010200ff441b82 */ /* 0x002e620000000a00 */
[-CC-:B------:R-:W-:Y:S01]  /*4230*/  FFMA.FTZ R95, R5, R112.reuse, R111.reuse ;  /* 0x00000070055f7223 */ /* 0x180fe2000001006f */
[-CC-:B------:R-:W-:Y:S01]  /*4240*/  FFMA.FTZ R99, R7, R112.reuse, R111.reuse ;  /* 0x0000007007637223 */ /* 0x180fe2000001006f */
[-CC-:B------:R-:W-:Y:S01]  /*4250*/  FFMA.FTZ R94, R12, R112.reuse, R111.reuse ;  /* 0x000000700c5e7223 */ /* 0x180fe2000001006f */
[-C--:B0-----:R-:W-:Y:S01]  /*4260*/  FFMA.FTZ R96, R14, R112.reuse, R111 ;  /* 0x000000700e607223 */ /* 0x081fe2000001006f */
[----:B------:R-:W-:Y:S01]  /*4270*/  FADD.FTZ R95, R4, -R95 ;  /* 0x8000005f045f7221 */ /* 0x000fe20000010000 */
[-CC-:B------:R-:W-:Y:S01]  /*4280*/  FFMA.FTZ R115, R9, R112.reuse, R111.reuse ;  /* 0x0000007009737223 */ /* 0x180fe2000001006f */
[-CC-:B------:R-:W-:Y:S01]  /*4290*/  FFMA.FTZ R117, R82, R112.reuse, R111.reuse ;  /* 0x0000007052757223 */ /* 0x180fe2000001006f */
[----:B------:R-:W0:Y:S01]  /*42a0*/  @P1 LDC.64 R70, c[0x0][0x408] ;  /* 0x00010200ff461b82 */ /* 0x000e220000000a00 */
[-CC-:B------:R-:W-:Y:S01]  /*42b0*/  FFMA.FTZ R119, R11, R112.reuse, R111.reuse ;  /* 0x000000700b777223 */ /* 0x180fe2000001006f */
[----:B------:R-:W-:Y:S01]  /*42c0*/  FFMA.FTZ R112, R84, R112, R111 ;  /* 0x0000007054707223 */ /* 0x000fe2000001006f */
[----:B------:R-:W-:Y:S01]  /*42d0*/  FADD.FTZ R111, R6, -R99 ;  /* 0x80000063066f7221 */ /* 0x000fe20000010000 */
[----:B------:R-:W-:Y:S01]  /*42e0*/  FADD.FTZ R97, R13, -R94 ;  /* 0x8000005e0d617221 */ /* 0x000fe20000010000 */
[C---:B------:R-:W-:Y:S01]  /*42f0*/  FMUL.FTZ R99, R106.reuse, R95 ;  /* 0x0000005f6a637220 */ /* 0x040fe20000410000 */
[----:B------:R-:W-:Y:S01]  /*4300*/  ISETP.GT.AND P0, PT, R113, RZ, PT ;  /* 0x000000ff7100720c */ /* 0x000fe20003f04270 */
[----:B------:R-:W-:Y:S01]  /*4310*/  FADD.FTZ R113, R15, -R96 ;  /* 0x800000600f717221 */ /* 0x000fe20000010000 */
[----:B------:R-:W2:Y:S01]  /*4320*/  @P1 LDC.64 R90, c[0x0][0x408] ;  /* 0x00010200ff5a1b82 */ /* 0x000ea20000000a00 */
[----:B------:R-:W-:Y:S01]  /*4330*/  FMUL.FTZ R98, R106, R97 ;  /* 0x000000616a627220 */ /* 0x000fe20000410000 */
[----:B------:R-:W-:Y:S01]  /*4340*/  FSEL R99, R99, RZ, P0 ;  /* 0x000000ff63637208 */ /* 0x000fe20000000000 */
[----:B------:R-:W-:Y:S01]  /*4350*/  FADD.FTZ R115, R8, -R115 ;  /* 0x8000007308737221 */ /* 0x000fe20000010000 */
[C---:B------:R-:W-:Y:S01]  /*4360*/  FMUL.FTZ R114, R106.reuse, R113 ;  /* 0x000000716a727220 */ /* 0x040fe20000410000 */
[----:B------:R-:W-:Y:S01]  /*4370*/  FMUL.FTZ R116, R106, R111 ;  /* 0x0000006f6a747220 */ /* 0x000fe20000410000 */
[----:B------:R-:W-:Y:S01]  /*4380*/  FSEL R98, R98, RZ, P0 ;  /* 0x000000ff62627208 */ /* 0x000fe20000000000 */
[----:B------:R-:W-:Y:S01]  /*4390*/  FMUL.FTZ R113, R106, R115 ;  /* 0x000000736a717220 */ /* 0x000fe20000410000 */
[----:B------:R-:W3:Y:S01]  /*43a0*/  @P1 LDC.64 R92, c[0x0][0x408] ;  /* 0x00010200ff5c1b82 */ /* 0x000ee20000000a00 */
[----:B-1----:R-:W-:Y:S01]  /*43b0*/  @P1 FMUL.FTZ R69, R99, R69 ;  /* 0x0000004563451220 */ /* 0x002fe20000410000 */
[----:B------:R-:W-:Y:S01]  /*43c0*/  FSEL R114, R114, RZ, P0 ;  /* 0x000000ff72727208 */ /* 0x000fe20000000000 */
[----:B------:R-:W-:Y:S01]  /*43d0*/  FADD.FTZ R117, R80, -R117 ;  /* 0x8000007550757221 */ /* 0x000fe20000010000 */
[----:B------:R-:W-:Y:S01]  /*43e0*/  FADD.FTZ R119, R10, -R119 ;  /* 0x800000770a777221 */ /* 0x000fe20000010000 */
[----:B------:R-:W-:Y:S01]  /*43f0*/  FADD.FTZ R121, R81, -R112 ;  /* 0x8000007051797221 */ /* 0x000fe20000010000 */
[----:B-----5:R-:W-:Y:S01]  /*4400*/  @P1 LOP3.LUT P4, RZ, R88, 0xff00, RZ, 0xc0, !PT ;  /* 0x0000ff0058ff1812 */ /* 0x020fe2000788c0ff */
[----:B------:R-:W-:Y:S01]  /*4410*/  FMUL.FTZ R112, R106, R117 ;  /* 0x000000756a707220 */ /* 0x000fe20000410000 */
[----:B------:R-:W1:Y:S01]  /*4420*/  @P1 LDC.64 R94, c[0x0][0x408] ;  /* 0x00010200ff5e1b82 */ /* 0x000e620000000a00 */
[----:B0-----:R-:W-:Y:S01]  /*4430*/  @P1 FMUL.FTZ R115, R98, R71 ;  /* 0x0000004762731220 */ /* 0x001fe20000410000 */
[----:B------:R-:W-:Y:S01]  /*4440*/  @P1 FMUL.FTZ R71, R69, R68 ;  /* 0x0000004445471220 */ /* 0x000fe20000410000 */
[----:B------:R-:W-:Y:S01]  /*4450*/  FMUL.FTZ R111, R106, R119 ;  /* 0x000000776a6f7220 */ /* 0x000fe20000410000 */
[----:B------:R-:W-:Y:S01]  /*4460*/  FSEL R112, R112, RZ, P0 ;  /* 0x000000ff70707208 */ /* 0x000fe20000000000 */
[----:B------:R-:W-:Y:S01]  /*4470*/  @P1 FMUL.FTZ R115, R115, R70 ;  /* 0x0000004673731220 */ /* 0x000fe20000410000 */
[----:B------:R-:W-:Y:S01]  /*4480*/  FSEL R70, R116, RZ, P0 ;  /* 0x000000ff74467208 */ /* 0x000fe20000000000 */
[----:B------:R-:W-:Y:S01]  /*4490*/  FMUL.FTZ R106, R106, R121 ;  /* 0x000000796a6a7220 */ /* 0x000fe20000410000 */
[----:B------:R-:W0:Y:S01]  /*44a0*/  @P1 LDC.64 R96, c[0x0][0x408] ;  /* 0x00010200ff601b82 */ /* 0x000e220000000a00 */
[----:B------:R-:W-:-:S02]  /*44b0*/  @P1 LOP3.LUT P3, RZ, R88, 0xff, RZ, 0xc0, !PT ;  /* 0x000000ff58ff1812 */ /* 0x000fc4000786c0ff */
[----:B--2---:R-:W-:Y:S01]  /*44c0*/  @P1 FMUL.FTZ R91, R70, R91 ;  /* 0x0000005b465b1220 */ /* 0x004fe20000410000 */
[----:B------:R-:W-:Y:S02]  /*44d0*/  @P1 LOP3.LUT P5, RZ, R88, 0xff0000, RZ, 0xc0, !PT ;  /* 0x00ff000058ff1812 */ /* 0x000fe400078ac0ff */
[----:B------:R-:W-:Y:S01]  /*44e0*/  @P1 FSEL R115, R115, RZ, P4 ;  /* 0x000000ff73731208 */ /* 0x000fe20002000000 */
[----:B------:R-:W-:Y:S01]  /*44f0*/  @P1 FMUL.FTZ R91, R91, R90 ;  /* 0x0000005a5b5b1220 */ /* 0x000fe20000410000 */
[----:B------:R-:W2:Y:S01]  /*4500*/  @P1 LDC.64 R68, c[0x0][0x408] ;  /* 0x00010200ff441b82 */ /* 0x000ea20000000a00 */
[----:B---3--:R-:W-:Y:S01]  /*4510*/  @P1 FMUL.FTZ R93, R114, R93 ;  /* 0x0000005d725d1220 */ /* 0x008fe20000410000 */
[----:B------:R-:W-:Y:S02]  /*4520*/  FSEL R90, R113, RZ, P0 ;  /* 0x000000ff715a7208 */ /* 0x000fe40000000000 */
[----:B------:R-:W-:Y:S01]  /*4530*/  @P1 LOP3.LUT P4, RZ, R89, 0xff, RZ, 0xc0, !PT ;  /* 0x000000ff59ff1812 */ /* 0x000fe2000788c0ff */
[----:B------:R-:W-:Y:S01]  /*4540*/  @P1 FMUL.FTZ R93, R93, R92 ;  /* 0x0000005c5d5d1220 */ /* 0x000fe20000410000 */
[----:B------:R-:W-:Y:S01]  /*4550*/  FSEL R92, R111, RZ, P0 ;  /* 0x000000ff6f5c7208 */ /* 0x000fe20000000000 */
[----:B-1----:R-:W-:Y:S01]  /*4560*/  @P1 FMUL.FTZ R95, R90, R95 ;  /* 0x0000005f5a5f1220 */ /* 0x002fe20000410000 */
[----:B------:R-:W-:-:S02]  /*4570*/  @P1 FSEL R71, R71, RZ, P3 ;  /* 0x000000ff47471208 */ /* 0x000fc40001800000 */
[----:B------:R-:W-:Y:S01]  /*4580*/  @P1 FSEL R91, R91, RZ, P5 ;  /* 0x000000ff5b5b1208 */ /* 0x000fe20002800000 */
[----:B------:R-:W-:Y:S01]  /*4590*/  @P1 FMUL.FTZ R94, R95, R94 ;  /* 0x0000005e5f5e1220 */ /* 0x000fe20000410000 */
[----:B------:R-:W-:Y:S02]  /*45a0*/  @P1 LOP3.LUT P3, RZ, R88, 0xff000000, RZ, 0xc0, !PT ;  /* 0xff00000058ff1812 */ /* 0x000fe4000786c0ff */
[C---:B------:R-:W-:Y:S01]  /*45b0*/  @P1 LOP3.LUT P5, RZ, R89.reuse, 0xff00, RZ, 0xc0, !PT ;  /* 0x0000ff0059ff1812 */ /* 0x040fe200078ac0ff */
[----:B0-----:R-:W-:Y:S01]  /*45c0*/  @P1 FMUL.FTZ R97, R112, R97 ;  /* 0x0000006170611220 */ /* 0x001fe20000410000 */
[----:B------:R-:W-:Y:S02]  /*45d0*/  @P1 LOP3.LUT P6, RZ, R89, 0xff0000, RZ, 0xc0, !PT ;  /* 0x00ff000059ff1812 */ /* 0x000fe400078cc0ff */
[----:B------:R-:W-:Y:S01]  /*45e0*/  @P1 FSEL R94, R94, RZ, P4 ;  /* 0x000000ff5e5e1208 */ /* 0x000fe20002000000 */
[----:B------:R-:W-:Y:S01]  /*45f0*/  @P1 FMUL.FTZ R96, R97, R96 ;  /* 0x0000006061601220 */ /* 0x000fe20000410000 */
[----:B------:R-:W-:-:S02]  /*4600*/  @P1 F2FP.BF16.F32.PACK_AB R71, RZ, R71 ;  /* 0x00000047ff47123e */ /* 0x000fc400000010ff */
[----:B------:R-:W-:Y:S01]  /*4610*/  @P1 F2FP.BF16.F32.PACK_AB R91, RZ, R91 ;  /* 0x0000005bff5b123e */ /* 0x000fe200000010ff */
[----:B--2---:R-:W-:Y:S01]  /*4620*/  @P1 FMUL.FTZ R69, R92, R69 ;  /* 0x000000455c451220 */ /* 0x004fe20000410000 */
[----:B------:R-:W-:Y:S02]  /*4630*/  @P1 FSEL R93, R93, RZ, P3 ;  /* 0x000000ff5d5d1208 */ /* 0x000fe40001800000 */
[----:B------:R-:W-:Y:S01]  /*4640*/  @P1 FSEL R96, R96, RZ, P5 ;  /* 0x000000ff60601208 */ /* 0x000fe20002800000 */
[----:B------:R-:W-:Y:S01]  /*4650*/  @P1 FMUL.FTZ R68, R69, R68 ;  /* 0x0000004445441220 */ /* 0x000fe20000410000 */
[----:B------:R-:W-:Y:S02]  /*4660*/  @P1 F2FP.BF16.F32.PACK_AB R94, RZ, R94 ;  /* 0x0000005eff5e123e */ /* 0x000fe400000010ff */
[----:B------:R-:W-:Y:S02]  /*4670*/  @P1 F2FP.BF16.F32.PACK_AB R115, RZ, R115 ;  /* 0x00000073ff73123e */ /* 0x000fe400000010ff */
[----:B------:R-:W-:-:S02]  /*4680*/  @P1 FSEL R68, R68, RZ, P6 ;  /* 0x000000ff44441208 */ /* 0x000fc40003000000 */
[----:B------:R-:W-:Y:S02]  /*4690*/  @P1 F2FP.BF16.F32.PACK_AB R93, RZ, R93 ;  /* 0x0000005dff5d123e */ /* 0x000fe400000010ff */
[----:B------:R-:W-:Y:S02]  /*46a0*/  @P1 F2FP.BF16.F32.PACK_AB R96, RZ, R96 ;  /* 0x00000060ff60123e */ /* 0x000fe400000010ff */
[----:B------:R-:W-:Y:S02]  /*46b0*/  @P1 F2FP.BF16.F32.PACK_AB R95, RZ, R68 ;  /* 0x00000044ff5f123e */ /* 0x000fe400000010ff */
[----:B------:R-:W-:Y:S02]  /*46c0*/  @P1 PRMT R64, R71, 0x7610, R64 ;  /* 0x0000761047401816 */ /* 0x000fe40000000040 */
[----:B------:R-:W-:Y:S02]  /*46d0*/  FSEL R97, R106, RZ, P0 ;  /* 0x000000ff6a617208 */ /* 0x000fe40000000000 */
[----:B------:R-:W-:-:S02]  /*46e0*/  @P1 PRMT R65, R91, 0x7610, R65 ;  /* 0x000076105b411816 */ /* 0x000fc40000000041 */
[----:B------:R-:W-:Y:S02]  /*46f0*/  @P1 PRMT R66, R94, 0x7610, R66 ;  /* 0x000076105e421816 */ /* 0x000fe40000000042 */
[----:B------:R-:W-:Y:S02]  /*4700*/  F2FP.BF16.F32.PACK_AB R69, R114, R70 ;  /* 0x000000467245723e */ /* 0x000fe400000010ff */
[----:B------:R-:W-:Y:S02]  /*4710*/  F2FP.BF16.F32.PACK_AB R68, R98, R99 ;  /* 0x000000636244723e */ /* 0x000fe400000010ff */
[----:B------:R-:W-:Y:S02]  /*4720*/  F2FP.BF16.F32.PACK_AB R70, R112, R90 ;  /* 0x0000005a7046723e */ /* 0x000fe400000010ff */
[----:B------:R-:W-:Y:S02]  /*4730*/  @P1 PRMT R64, R64, 0x5410, R115 ;  /* 0x0000541040401816 */ /* 0x000fe40000000073 */
[----:B------:R-:W-:-:S02]  /*4740*/  @P1 PRMT R65, R65, 0x5410, R93 ;  /* 0x0000541041411816 */ /* 0x000fc4000000005d */
[----:B------:R-:W-:Y:S02]  /*4750*/  F2FP.BF16.F32.PACK_AB R71, R97, R92 ;  /* 0x0000005c6147723e */ /* 0x000fe400000010ff */
        /* <DEDUP_REMOVED lines=11> */
.L_x_446:
[----:B-1----:R-:W1:Y:S01]  /*4810*/  @P1 LDC.64 R90, c[0x0][0x408] ;  /* 0x00010200ff5a1b82 */ /* 0x002e620000000a00 */
[----:B------:R-:W-:Y:S01]  /*4820*/  FFMA.FTZ R92, R84, R112, R111 ;  /* 0x00000070545c7223 */ /* 0x000fe2000001006f */
[----:B------:R-:W-:Y:S01]  /*4830*/  ISETP.GT.AND P0, PT, R113, RZ, PT ;  /* 0x000000ff7100720c */ /* 0x000fe20003f04270 */
[----:B------:R-:W-:Y:S02]  /*4840*/  BSSY.RECONVERGENT B3, `(.L_x_447) ;  /* 0x0000015000037945 */ /* 0x000fe40003800200 */
[----:B------:R-:W-:-:S04]  /*4850*/  FADD.FTZ R93, R81, -R92 ;  /* 0x8000005c515d7221 */ /* 0x000fc80000010000 */
[----:B------:R-:W-:-:S05]  /*4860*/  FMUL.FTZ R92, R106, R93 ;  /* 0x0000005d6a5c7220 */ /* 0x000fca0000410000 */
[----:B------:R-:W-:Y:S02]  /*4870*/  FSEL R92, R92, RZ, P0 ;  /* 0x000000ff5c5c7208 */ /* 0x000fe40000000000 */
[----:B-----5:R-:W-:-:S04]  /*4880*/  @P1 ISETP.GE.U32.AND P0, PT, R88, RZ, PT ;  /* 0x000000ff5800120c */ /* 0x020fc80003f06070 */
[----:B------:R-:W-:Y:S01]  /*4890*/  @P1 ISETP.GE.U32.AND.EX P0, PT, R89, 0x1000000, PT, P0 ;  /* 0x010000005900180c */ /* 0x000fe20003f06100 */
[----:B-1----:R-:W-:-:S04]  /*48a0*/  @P1 FMUL.FTZ R91, R92, R91 ;  /* 0x0000005b5c5b1220 */ /* 0x002fc80000410000 */
[----:B------:R-:W-:-:S05]  /*48b0*/  @P1 FMUL.FTZ R90, R91, R90 ;  /* 0x0000005a5b5a1220 */ /* 0x000fca0000410000 */
[----:B------:R-:W-:Y:S01]  /*48c0*/  @P1 FSEL R90, R90, RZ, P0 ;  /* 0x000000ff5a5a1208 */ /* 0x000fe20000000000 */
[----:B------:R-:W-:Y:S06]  /*48d0*/  @!P1 BRA `(.L_x_448) ;  /* 0x00000000002c9947 */ /* 0x000fec0003800000 */
[----:B------:R-:W-:Y:S01]  /*48e0*/  FFMA.FTZ R91, R5, R112, R111 ;  /* 0x00000070055b7223 */ /* 0x000fe2000001006f */
[----:B------:R-:W-:-:S03]  /*48f0*/  ISETP.GT.AND P0, PT, R113, RZ, PT ;  /* 0x000000ff7100720c */ /* 0x000fc60003f04270 */
[----:B------:R-:W-:-:S04]  /*4900*/  FADD.FTZ R91, R4, -R91 ;  /* 0x8000005b045b7221 */ /* 0x000fc80000010000 */
[----:B------:R-:W-:-:S05]  /*4910*/  FMUL.FTZ R91, R106, R91 ;  /* 0x0000005b6a5b7220 */ /* 0x000fca0000410000 */
[----:B------:R-:W-:Y:S02]  /*4920*/  FSEL R91, R91, RZ, P0 ;  /* 0x000000ff5b5b7208 */ /* 0x000fe40000000000 */
[----:B------:R-:W-:-:S03]  /*4930*/  LOP3.LUT P0, RZ, R88, 0xff, RZ, 0xc0, !PT ;  /* 0x000000ff58ff7812 */ /* 0x000fc6000780c0ff */
[----:B------:R-:W-:-:S04]  /*4940*/  FMUL.FTZ R91, R91, UR13 ;  /* 0x0000000d5b5b7c20 */ /* 0x000fc80008410000 */
[----:B------:R-:W-:-:S05]  /*4950*/  FMUL.FTZ R91, R91, UR12 ;  /* 0x0000000c5b5b7c20 */ /* 0x000fca0008410000 */
[----:B------:R-:W-:-:S04]  /*4960*/  FSEL R91, R91, RZ, P0 ;  /* 0x000000ff5b5b7208 */ /* 0x000fc80000000000 */
[----:B------:R-:W-:-:S04]  /*4970*/  F2FP.BF16.F32.PACK_AB R91, RZ, R91 ;  /* 0x0000005bff5b723e */ /* 0x000fc800000010ff */
[----:B------:R-:W-:-:S07]  /*4980*/  PRMT R64, R91, 0x7610, R64 ;  /* 0x000076105b407816 */ /* 0x000fce0000000040 */
.L_x_448:
[----:B------:R-:W-:Y:S05]  /*4990*/  BSYNC.RECONVERGENT B3 ;  /* 0x0000000000037941 */ /* 0x000fea0003800200 */
.L_x_447:
[----:B------:R-:W-:Y:S04]  /*49a0*/  BSSY.RECONVERGENT B3, `(.L_x_449) ;  /* 0x000000d000037945 */ /* 0x000fe80003800200 */
[----:B------:R-:W-:Y:S05]  /*49b0*/  @!P1 BRA `(.L_x_450) ;  /* 0x00000000002c9947 */ /* 0x000fea0003800000 */
        /* <DEDUP_REMOVED lines=11> */
.L_x_450:
[----:B------:R-:W-:Y:S05]  /*4a70*/  BSYNC.RECONVERGENT B3 ;  /* 0x0000000000037941 */ /* 0x000fea0003800200 */
.L_x_449:
        /* <DEDUP_REMOVED lines=13> */
.L_x_452:
[----:B------:R-:W-:Y:S05]  /*4b50*/  BSYNC.RECONVERGENT B3 ;  /* 0x0000000000037941 */ /* 0x000fea0003800200 */
.L_x_451:
        /* <DEDUP_REMOVED lines=13> */
.L_x_454:
[----:B------:R-:W-:Y:S05]  /*4c30*/  BSYNC.RECONVERGENT B3 ;  /* 0x0000000000037941 */ /* 0x000fea0003800200 */
.L_x_453:
        /* <DEDUP_REMOVED lines=13> */
.L_x_456:
[----:B------:R-:W-:Y:S05]  /*4d10*/  BSYNC.RECONVERGENT B3 ;  /* 0x0000000000037941 */ /* 0x000fea0003800200 */
.L_x_455:
        /* <DEDUP_REMOVED lines=13> */
.L_x_458:
[----:B------:R-:W-:Y:S05]  /*4df0*/  BSYNC.RECONVERGENT B3 ;  /* 0x0000000000037941 */ /* 0x000fea0003800200 */
.L_x_457:
        /* <DEDUP_REMOVED lines=13> */
.L_x_460:
[----:B------:R-:W-:Y:S05]  /*4ed0*/  BSYNC.RECONVERGENT B3 ;  /* 0x0000000000037941 */ /* 0x000fea0003800200 */
.L_x_459:
[----:B------:R-:W-:-:S04]  /*4ee0*/  @P1 F2FP.BF16.F32.PACK_AB R90, RZ, R90 ;  /* 0x0000005aff5a123e */ /* 0x000fc800000010ff */
[----:B------:R-:W-:-:S07]  /*4ef0*/  @P1 PRMT R67, R67, 0x5410, R90 ;  /* 0x0000541043431816 */ /* 0x000fce000000005a */
.L_x_445:
[----:B------:R-:W-:Y:S05]  /*4f00*/  BSYNC.RECONVERGENT B1 ;  /* 0x0000000000017941 */ /* 0x000fea0003800200 */
.L_x_442:
[----:B------:R-:W1:Y:S08]  /*4f10*/  @P2 LDC.64 R92, c[0x0][0x478] ;  /* 0x00011e00ff5c2b82 */ /* 0x000e700000000a00 */
[----:B------:R-:W2:Y:S01]  /*4f20*/  @P1 LDC.64 R90, c[0x0][0x468] ;  /* 0x00011a00ff5a1b82 */ /* 0x000ea20000000a00 */
[----:B-1----:R-:W-:-:S05]  /*4f30*/  @P2 IMAD.WIDE.U32 R92, R110, 0x10, R92 ;  /* 0x000000106e5c2825 */ /* 0x002fca00078e005c */
[----:B------:R3:W-:Y:S01]  /*4f40*/  @P2 STG.E.128 desc[UR6][R92.64], R68 ;  /* 0x000000445c002986 */ /* 0x0007e2000c101d06 */
[----:B--2---:R-:W-:-:S05]  /*4f50*/  @P1 IMAD.WIDE.U32 R90, R109, 0x10, R90 ;  /* 0x000000106d5a1825 */ /* 0x004fca00078e005a */
[----:B------:R3:W-:Y:S02]  /*4f60*/  @P1 STG.E.128 desc[UR6][R90.64], R64 ;  /* 0x000000405a001986 */ /* 0x0007e4000c101d06 */
.L_x_441:
[----:B------:R-:W-:Y:S05]  /*4f70*/  BSYNC.RECONVERGENT B2 ;  /* 0x0000000000027941 */ /* 0x000fea0003800200 */
.L_x_440:
[----:B-1-3--:R-:W1:Y:S02]  /*4f80*/  LDC.64 R90, c[0x0][0x380] ;  /* 0x0000e000ff5a7b82 */ /* 0x00ae640000000a00 */
[----:B-1----:R-:W-:-:S05]  /*4f90*/  IMAD R3, R90, 0x4, R3 ;  /* 0x000000045a037824 */ /* 0x002fca00078e0203 */
[----:B------:R-:W-:-:S13]  /*4fa0*/  ISETP.GE.AND P0, PT, R3, R91, PT ;  /* 0x0000005b0300720c */ /* 0x000fda0003f06270 */
[----:B------:R-:W-:Y:S05]  /*4fb0*/  @!P0 BRA `(.L_x_461) ;  /* 0xffffffb400188947 */ /* 0x000fea000383ffff */
.L_x_409:
[----:B------:R-:W-:Y:S05]  /*4fc0*/  BSYNC B0 ;  /* 0x0000000000007941 */ /* 0x000fea0003800000 */
.L_x_408:
[----:B------:R-:W1:Y:S01]  /*4fd0*/  S2R R5, SR_CgaCtaId ;  /* 0x0000000000057919 */ /* 0x000e620000008800 */
[C---:B------:R-:W-:Y:S01]  /*4fe0*/  SHF.L.U32 R3, R107.reuse, 0x6, RZ ;  /* 0x000000066b037819 */ /* 0x040fe200000006ff */
[----:B------:R-:W-:Y:S05]  /*4ff0*/  WARPSYNC.ALL ;  /* 0x0000000000007948 */ /* 0x000fea0003800000 */
[----:B------:R-:W-:Y:S01]  /*5000*/  SHF.L.U32 R2, R107, 0x5, RZ ;  /* 0x000000056b027819 */ /* 0x000fe200000006ff */
[----:B------:R-:W2:Y:S01]  /*5010*/  S2UR UR4, SR_CTAID.X ;  /* 0x00000000000479c3 */ /* 0x000ea20000002500 */
[----:B------:R-:W-:Y:S01]  /*5020*/  MOV R4, 0x400 ;  /* 0x0000040000047802 */ /* 0x000fe20000000f00 */
[----:B------:R-:W3:Y:S01]  /*5030*/  LDCU.128 UR16, c[0x0][0x440] ;  /* 0x00008800ff1077ac */ /* 0x000ee20008000c00 */
[----:B------:R-:W-:-:S02]  /*5040*/  LOP3.LUT R3, R3, 0x1800, RZ, 0xc0, !PT ;  /* 0x0000180003037812 */ /* 0x000fc400078ec0ff */
[----:B-----5:R-:W-:Y:S02]  /*5050*/  LOP3.LUT R17, R107, 0x7f, RZ, 0x3c, !PT ;  /* 0x0000007f6b117812 */ /* 0x020fe400078e3cff */
[----:B------:R-:W-:Y:S02]  /*5060*/  LOP3.LUT R2, R3, 0x3e0, R2, 0xf8, !PT ;  /* 0x000003e003027812 */ /* 0x000fe400078ef802 */
[----:B------:R-:W-:-:S04]  /*5070*/  IADD3 R17, PT, PT, R17, R0, RZ ;  /* 0x0000000011117210 */ /* 0x000fc80007ffe0ff */
[C---:B------:R-:W-:Y:S02]  /*5080*/  ISETP.GE.U32.AND P2, PT, R17.reuse, 0x80, PT ;  /* 0x000000801100780c */ /* 0x040fe40003f46070 */
[C---:B------:R-:W-:Y:S02]  /*5090*/  ISETP.GE.U32.AND P1, PT, R17.reuse, 0x100, PT ;  /* 0x000001001100780c */ /* 0x040fe40003f26070 */
[----:B------:R-:W-:Y:S02]  /*50a0*/  ISETP.GE.U32.AND P0, PT, R17, 0x180, PT ;  /* 0x000001801100780c */ /* 0x000fe40003f06070 */
[----:B-1----:R-:W-:-:S05]  /*50b0*/  LEA R4, R5, R4, 0x18 ;  /* 0x0000000405047211 */ /* 0x002fca00078ec0ff */
[----:B------:R-:W-:Y:S01]  /*50c0*/  IMAD.IADD R2, R2, 0x1, R4 ;  /* 0x0000000102027824 */ /* 0x000fe200078e0204 */
[----:B------:R-:W-:-:S04]  /*50d0*/  LEA R4, R107, R4, 0x2 ;  /* 0x000000046b047211 */ /* 0x000fc800078e10ff */
[----:B------:R-:W-:Y:S04]  /*50e0*/  STS.128 [R2], R36 ;  /* 0x0000002402007388 */ /* 0x000fe80000000c00 */
[----:B------:R2:W-:Y:S04]  /*50f0*/  STS.128 [R2+0x10], R32 ;  /* 0x0000102002007388 */ /* 0x0005e80000000c00 */
[----:B------:R1:W-:Y:S04]  /*5100*/  STS.128 [R2+0x400], R28 ;  /* 0x0004001c02007388 */ /* 0x0003e80000000c00 */
[----:B------:R-:W-:Y:S01]  /*5110*/  STS.128 [R2+0x410], R24 ;  /* 0x0004101802007388 */ /* 0x000fe20000000c00 */
[----:B------:R-:W-:Y:S01]  /*5120*/  BAR.SYNC.DEFER_BLOCKING 0x0 ;  /* 0x0000000000007b1d */ /* 0x000fe20000010000 */
[----:B--2---:R-:W-:-:S05]  /*5130*/  IMAD R34, R0, UR4, RZ ;  /* 0x0000000400227c24 */ /* 0x004fca000f8e02ff */
[----:B------:R-:W-:-:S04]  /*5140*/  IADD3 R34, P3, PT, R34, R107, RZ ;  /* 0x0000006b22227210 */ /* 0x000fc80007f7e0ff */
[C---:B-1----:R-:W-:Y:S01]  /*5150*/  SHF.L.U32 R31, R34.reuse, 0x2, RZ ;  /* 0x00000002221f7819 */ /* 0x042fe200000006ff */
[----:B------:R-:W-:Y:S01]  /*5160*/  IMAD.X R21, RZ, RZ, RZ, P3 ;  /* 0x000000ffff157224 */ /* 0x000fe200018e06ff */
[----:B------:R-:W-:Y:S02]  /*5170*/  ISETP.GE.U32.AND P3, PT, R17, 0x200, PT ;  /* 0x000002001100780c */ /* 0x000fe40003f66070 */
[C---:B---3--:R-:W-:Y:S02]  /*5180*/  IADD3 R33, P4, PT, R31.reuse, UR18, RZ ;  /* 0x000000121f217c10 */ /* 0x048fe4000ff9e0ff */
[----:B------:R-:W-:Y:S02]  /*5190*/  SHF.L.U64.HI R34, R34, 0x2, R21 ;  /* 0x0000000222227819 */ /* 0x000fe40000010215 */
[----:B------:R-:W-:Y:S02]  /*51a0*/  IADD3 R31, P5, PT, R31, UR16, RZ ;  /* 0x000000101f1f7c10 */ /* 0x000fe4000ffbe0ff */
[C---:B------:R-:W-:Y:S01]  /*51b0*/  IADD3.X R36, PT, PT, R34.reuse, UR19, RZ, P4, !PT ;  /* 0x0000001322247c10 */ /* 0x040fe2000a7fe4ff */
[----:B------:R-:W1:Y:S01]  /*51c0*/  LDS R3, [R4] ;  /* 0x0000000004037984 */ /* 0x000e620000000800 */
[----:B------:R-:W-:-:S03]  /*51d0*/  IADD3.X R34, PT, PT, R34, UR17, RZ, P5, !PT ;  /* 0x0000001122227c10 */ /* 0x000fc6000affe4ff */
        /* <DEDUP_REMOVED lines=19> */
[----:B------:R-:W-:Y:S01]  /*5310*/  LDS R24, [R4+0x1e00] ;  /* 0x001e000004187984 */ /* 0x000fe20000000800 */
        /* <DEDUP_REMOVED lines=10> */
[----:B------:R-:W-:Y:S02]  /*53c0*/  @P2 IMAD.MOV.U32 R3, RZ, RZ, R36 ;  /* 0x000000ffff032224 */ /* 0x000fe400078e0024 */
[----:B------:R-:W-:Y:S01]  /*53d0*/  STS.128 [R2+0x10], R48 ;  /* 0x0000103002007388 */ /* 0x000fe20000000c00 */
[----:B---3--:R-:W-:-:S03]  /*53e0*/  FADD.FTZ R11, R5, R22 ;  /* 0x00000016050b7221 */ /* 0x008fc60000010000 */
[----:B------:R-:W-:Y:S01]  /*53f0*/  STS.128 [R2+0x400], R44 ;  /* 0x0004002c02007388 */ /* 0x000fe20000000c00 */
[----:B----4-:R-:W-:-:S03]  /*5400*/  FADD.FTZ R13, R6, R13 ;  /* 0x0000000d060d7221 */ /* 0x010fc60000010000 */
[----:B------:R-:W-:Y:S01]  /*5410*/  STS.128 [R2+0x410], R40 ;  /* 0x0004102802007388 */ /* 0x000fe20000000c00 */
        /* <DEDUP_REMOVED lines=19> */
[----:B------:R-:W-:Y:S01]  /*5550*/  @P2 MOV R2, R33 ;  /* 0x0000002100022202 */ /* 0x000fe20000000f00 */
[----:B------:R-:W-:Y:S01]  /*5560*/  FADD.FTZ R15, R7, R24 ;  /* 0x00000018070f7221 */ /* 0x000fe20000010000 */
[----:B------:R-:W3:Y:S01]  /*5570*/  LDS R25, [R4+0x1600] ;  /* 0x0016000004197984 */ /* 0x000ee20000000800 */
[----:B----4-:R-:W-:Y:S01]  /*5580*/  FADD.FTZ R0, RZ, R0 ;  /* 0x00000000ff007221 */ /* 0x010fe20000010000 */
[----:B------:R-:W-:Y:S02]  /*5590*/  @P2 IADD3 R33, P4, PT, R33, 0x200, RZ ;  /* 0x0000020021212810 */ /* 0x000fe40007f9e0ff */
[----:B------:R-:W4:Y:S01]  /*55a0*/  LDS R29, [R4+0x1e00] ;  /* 0x001e0000041d7984 */ /* 0x000f220000000800 */
[----:B------:R-:W-:Y:S02]  /*55b0*/  FADD.FTZ R0, R0, R19 ;  /* 0x0000001300007221 */ /* 0x000fe40000010000 */
[----:B------:R-:W-:Y:S01]  /*55c0*/  @P2 IMAD.X R36, RZ, RZ, R36, P4 ;  /* 0x000000ffff242224 */ /* 0x000fe200020e0624 */
        /* <DEDUP_REMOVED lines=18> */
[----:B------:R-:W-:Y:S01]  /*56f0*/  @P0 MOV R6, R31 ;  /* 0x0000001f00060202 */ /* 0x000fe20000000f00 */
[----:B0-----:R-:W-:Y:S01]  /*5700*/  @P1 IMAD.MOV.U32 R3, RZ, RZ, R36 ;  /* 0x000000ffff031224 */ /* 0x001fe200078e0024 */
[----:B------:R-:W-:Y:S01]  /*5710*/  @P1 MOV R2, R33 ;  /* 0x0000002100021202 */ /* 0x000fe20000000f00 */
[----:B---3--:R-:W-:Y:S01]  /*5720*/  FADD.FTZ R8, R8, R25 ;  /* 0x0000001908087221 */ /* 0x008fe20000010000 */
[----:B------:R-:W-:-:S02]  /*5730*/  @P1 IADD3 R33, P2, PT, R33, 0x200, RZ ;  /* 0x0000020021211810 */ /* 0x000fc40007f5e0ff */
[-C--:B------:R-:W-:Y:S01]  /*5740*/  @P0 MOV R7, R34.reuse ;  /* 0x0000002200070202 */ /* 0x080fe20000000f00 */
[----:B------:R0:W-:Y:S01]  /*5750*/  @P1 STG.E desc[UR6][R2.64], R27 ;  /* 0x0000001b02001986 */ /* 0x0001e2000c101906 */
[----:B------:R-:W-:Y:S01]  /*5760*/  @P0 IADD3 R31, P4, PT, R31, 0x200, RZ ;  /* 0x000002001f1f0810 */ /* 0x000fe20007f9e0ff */
[----:B------:R-:W-:Y:S02]  /*5770*/  @P1 IMAD.X R36, RZ, RZ, R36, P2 ;  /* 0x000000ffff241224 */ /* 0x000fe400010e0624 */
[----:B----4-:R-:W-:Y:S01]  /*5780*/  FADD.FTZ R29, R8, R29 ;  /* 0x0000001d081d7221 */ /* 0x010fe20000010000 */
[----:B------:R1:W-:Y:S01]  /*5790*/  @P1 STG.E desc[UR6][R4.64], R11 ;  /* 0x0000000b04001986 */ /* 0x0003e2000c101906 */
[----:B------:R-:W-:Y:S02]  /*57a0*/  @P0 IADD3.X R34, PT, PT, RZ, R34, RZ, P4, !PT ;  /* 0x00000022ff220210 */ /* 0x000fe400027fe4ff */
[----:B0-----:R-:W-:Y:S01]  /*57b0*/  @P0 MOV R2, R33 ;  /* 0x0000002100020202 */ /* 0x001fe20000000f00 */
[----:B------:R-:W-:Y:S01]  /*57c0*/  @P0 IMAD.MOV.U32 R3, RZ, RZ, R36 ;  /* 0x000000ffff030224 */ /* 0x000fe200078e0024 */
[----:B------:R-:W-:-:S02]  /*57d0*/  @P0 IADD3 R33, P2, PT, R33, 0x200, RZ ;  /* 0x0000020021210810 */ /* 0x000fc40007f5e0ff */
[----:B-1----:R-:W-:Y:S02]  /*57e0*/  MOV R4, R31 ;  /* 0x0000001f00047202 */ /* 0x002fe40000000f00 */
[----:B------:R0:W-:Y:S01]  /*57f0*/  @P0 STG.E desc[UR6][R2.64], R17 ;  /* 0x0000001102000986 */ /* 0x0001e2000c101906 */
[----:B------:R-:W-:Y:S01]  /*5800*/  @P0 IMAD.X R36, RZ, RZ, R36, P2 ;  /* 0x000000ffff240224 */ /* 0x000fe200010e0624 */
[----:B------:R-:W-:Y:S02]  /*5810*/  MOV R5, R34 ;  /* 0x0000002200057202 */ /* 0x000fe40000000f00 */
[----:B------:R1:W-:Y:S01]  /*5820*/  @P0 STG.E desc[UR6][R6.64], R13 ;  /* 0x0000000d06000986 */ /* 0x0003e2000c101906 */
[----:B0-----:R-:W-:Y:S01]  /*5830*/  MOV R2, R33 ;  /* 0x0000002100027202 */ /* 0x001fe20000000f00 */
[----:B------:R-:W-:Y:S01]  /*5840*/  IMAD.MOV.U32 R3, RZ, RZ, R36 ;  /* 0x000000ffff037224 */ /* 0x000fe200078e0024 */
[----:B------:R-:W-:Y:S06]  /*5850*/  @!P3 EXIT ;  /* 0x000000000000b94d */ /* 0x000fec0003800000 */
[----:B------:R-:W-:Y:S04]  /*5860*/  STG.E desc[UR6][R2.64], R29 ;  /* 0x0000001d02007986 */ /* 0x000fe8000c101906 */
[----:B------:R-:W-:Y:S01]  /*5870*/  STG.E desc[UR6][R4.64], R15 ;  /* 0x0000000f04007986 */ /* 0x000fe2000c101906 */
[----:B------:R-:W-:Y:S05]  /*5880*/  EXIT ;  /* 0x000000000000794d */ /* 0x000fea0003800000 */
.L_x_418:
[----:B------:R-:W-:Y:S01]  /*5890*/  HFMA2 R111, -RZ, RZ, 0, 5.9604644775390625e-08 ;  /* 0x00000001ff6f7431 */ /* 0x000fe200000001ff */
[----:B------:R-:W-:Y:S01]  /*58a0*/  BSSY B1, `(.L_x_462) ;  /* 0x0000007000017945 */ /* 0x000fe20003800000 */
[----:B------:R-:W-:Y:S01]  /*58b0*/  IMAD.MOV.U32 R112, RZ, RZ, R99 ;  /* 0x000000ffff707224 */ /* 0x000fe200078e0063 */
[----:B------:R-:W-:Y:S01]  /*58c0*/  MOV R114, 0x1f ;  /* 0x0000001f00727802 */ /* 0x000fe20000000f00 */
[----:B------:R-:W-:-:S07]  /*58d0*/  IMAD.MOV.U32 R107, RZ, RZ, -0x1 ;  /* 0xffffffffff6b7424 */ /* 0x000fce00078e00ff */
[----:B0----5:R-:W-:Y:S05]  /*58e0*/  WARPSYNC.COLLECTIVE R107, `(.L_x_463) ;  /* 0x000000006b087348 */ /* 0x021fea0003c00000 */
[----:B------:R1:W2:Y:S02]  /*58f0*/  SHFL.BFLY P0, R109, R112, R111, R114 ;  /* 0x0c00006f706d7389 */ /* 0x0002a40000000072 */
[----:B012--5:R-:W-:Y:S05]  /*5900*/  ENDCOLLECTIVE ;  /* 0x000000000000791b */ /* 0x027fea0003800000 */
.L_x_463:
[----:B------:R-:W-:Y:S05]  /*5910*/  BSYNC B1 ;  /* 0x0000000000017941 */ /* 0x000fea0003800000 */
.L_x_462:
        /* <DEDUP_REMOVED lines=8> */
.L_x_464:
[----:B------:R-:W-:Y:S01]  /*59a0*/  FADD.FTZ R90, R90, R99 ;  /* 0x000000635a5a7221 */ /* 0x000fe20000010000 */
[----:B------:R-:W-:-:S04]  /*59b0*/  HFMA2 R111, -RZ, RZ, 0, 1.1920928955078125e-07 ;  /* 0x00000002ff6f7431 */ /* 0x000fc800000001ff */
[----:B------:R-:W-:Y:S01]  /*59c0*/  MOV R112, R90 ;  /* 0x0000005a00707202 */ /* 0x000fe20000000f00 */
[----:B------:R-:W-:-:S07]  /*59d0*/  IMAD.MOV.U32 R91, RZ, RZ, R109 ;  /* 0x000000ffff5b7224 */ /* 0x000fce00078e006d */
[----:B------:R-:W-:Y:S05]  /*59e0*/  WARPSYNC.COLLECTIVE R107, `(.L_x_465) ;  /* 0x000000006b087348 */ /* 0x000fea0003c00000 */
[----:B------:R0:W1:Y:S02]  /*59f0*/  SHFL.BFLY P0, R109, R112, R111, R114 ;  /* 0x0c00006f706d7389 */ /* 0x0000640000000072 */
[----:B01----:R-:W-:Y:S05]  /*5a00*/  ENDCOLLECTIVE ;  /* 0x000000000000791b */ /* 0x003fea0003800000 */
.L_x_465:
[----:B------:R-:W-:-:S05]  /*5a10*/  FADD.FTZ R91, R91, R108 ;  /* 0x0000006c5b5b7221 */ /* 0x000fca0000010000 */
[----:B------:R-:W-:Y:S01]  /*5a20*/  MOV R112, R91 ;  /* 0x0000005b00707202 */ /* 0x000fe20000000f00 */
[----:B------:R-:W-:-:S07]  /*5a30*/  IMAD.MOV.U32 R93, RZ, RZ, R109 ;  /* 0x000000ffff5d7224 */ /* 0x000fce00078e006d */
[----:B------:R-:W-:Y:S05]  /*5a40*/  WARPSYNC.COLLECTIVE R107, `(.L_x_466) ;  /* 0x000000006b087348 */ /* 0x000fea0003c00000 */
[----:B------:R0:W1:Y:S02]  /*5a50*/  SHFL.BFLY P0, R109, R112, R111, R114 ;  /* 0x0c00006f706d7389 */ /* 0x0000640000000072 */
[----:B01----:R-:W-:Y:S05]  /*5a60*/  ENDCOLLECTIVE ;  /* 0x000000000000791b */ /* 0x003fea0003800000 */
.L_x_466:
[----:B------:R-:W-:Y:S01]  /*5a70*/  FADD.FTZ R93, R90, R93 ;  /* 0x0000005d5a5d7221 */ /* 0x000fe20000010000 */
[----:B------:R-:W-:-:S03]  /*5a80*/  HFMA2 R111, -RZ, RZ, 0, 2.384185791015625e-07 ;  /* 0x00000004ff6f7431 */ /* 0x000fc600000001ff */
[----:B------:R-:W-:Y:S01]  /*5a90*/  IMAD.MOV.U32 R112, RZ, RZ, R93 ;  /* 0x000000ffff707224 */ /* 0x000fe200078e005d */
[----:B------:R-:W-:-:S07]  /*5aa0*/  MOV R92, R109 ;  /* 0x0000006d005c7202 */ /* 0x000fce0000000f00 */
[----:B------:R-:W-:Y:S05]  /*5ab0*/  WARPSYNC.COLLECTIVE R107, `(.L_x_467) ;  /* 0x000000006b087348 */ /* 0x000fea0003c00000 */
[----:B------:R0:W1:Y:S02]  /*5ac0*/  SHFL.BFLY P0, R109, R112, R111, R114 ;  /* 0x0c00006f706d7389 */ /* 0x0000640000000072 */
[----:B01----:R-:W-:Y:S05]  /*5ad0*/  ENDCOLLECTIVE ;  /* 0x000000000000791b */ /* 0x003fea0003800000 */
.L_x_467:
[----:B------:R-:W-:-:S04]  /*5ae0*/  FADD.FTZ R92, R91, R92 ;  /* 0x0000005c5b5c7221 */ /* 0x000fc80000010000 */
[----:B------:R-:W-:Y:S01]  /*5af0*/  IMAD.MOV.U32 R112, RZ, RZ, R92 ;  /* 0x000000ffff707224 */ /* 0x000fe200078e005c */
[----:B------:R-:W-:-:S07]  /*5b00*/  MOV R94, R109 ;  /* 0x0000006d005e7202 */ /* 0x000fce0000000f00 */
[----:B------:R-:W-:Y:S05]  /*5b10*/  WARPSYNC.COLLECTIVE R107, `(.L_x_468) ;  /* 0x000000006b087348 */ /* 0x000fea0003c00000 */
[----:B------:R0:W1:Y:S02]  /*5b20*/  SHFL.BFLY P0, R109, R112, R111, R114 ;  /* 0x0c00006f706d7389 */ /* 0x0000640000000072 */
[----:B01----:R-:W-:Y:S05]  /*5b30*/  ENDCOLLECTIVE ;  /* 0x000000000000791b */ /* 0x003fea0003800000 */
.L_x_468:
[----:B------:R-:W-:-:S05]  /*5b40*/  FADD.FTZ R94, R93, R94 ;  /* 0x0000005e5d5e7221 */ /* 0x000fca0000010000 */
[----:B------:R-:W-:Y:S01]  /*5b50*/  MOV R112, R94 ;  /* 0x0000005e00707202 */ /* 0x000fe20000000f00 */
[----:B------:R-:W-:Y:S01]  /*5b60*/  IMAD.MOV.U32 R111, RZ, RZ, 0x8 ;  /* 0x00000008ff6f7424 */ /* 0x000fe200078e00ff */
[----:B------:R-:W-:-:S07]  /*5b70*/  MOV R95, R109 ;  /* 0x0000006d005f7202 */ /* 0x000fce0000000f00 */
[----:B------:R-:W-:Y:S05]  /*5b80*/  WARPSYNC.COLLECTIVE R107, `(.L_x_469) ;  /* 0x000000006b087348 */ /* 0x000fea0003c00000 */
[----:B------:R0:W1:Y:S02]  /*5b90*/  SHFL.BFLY P0, R109, R112, R111, R114 ;  /* 0x0c00006f706d7389 */ /* 0x0000640000000072 */
[----:B01----:R-:W-:Y:S05]  /*5ba0*/  ENDCOLLECTIVE ;  /* 0x000000000000791b */ /* 0x003fea0003800000 */
.L_x_469:
[----:B------:R-:W-:-:S05]  /*5bb0*/  FADD.FTZ R95, R92, R95 ;  /* 0x0000005f5c5f7221 */ /* 0x000fca0000010000 */
[----:B------:R-:W-:Y:S02]  /*5bc0*/  MOV R112, R95 ;  /* 0x0000005f00707202 */ /* 0x000fe40000000f00 */
[----:B------:R-:W-:-:S07]  /*5bd0*/  MOV R97, R109 ;  /* 0x0000006d00617202 */ /* 0x000fce0000000f00 */
[----:B------:R-:W-:Y:S05]  /*5be0*/  WARPSYNC.COLLECTIVE R107, `(.L_x_470) ;  /* 0x000000006b087348 */ /* 0x000fea0003c00000 */
[----:B------:R0:W1:Y:S02]  /*5bf0*/  SHFL.BFLY P0, R109, R112, R111, R114 ;  /* 0x0c00006f706d7389 */ /* 0x0000640000000072 */
[----:B01----:R-:W-:Y:S05]  /*5c00*/  ENDCOLLECTIVE ;  /* 0x000000000000791b */ /* 0x003fea0003800000 */
.L_x_470:
[----:B------:R-:W-:Y:S01]  /*5c10*/  FADD.FTZ R97, R94, R97 ;  /* 0x000000615e617221 */ /* 0x000fe20000010000 */
[----:B------:R-:W-:-:S04]  /*5c20*/  HFMA2 R111, -RZ, RZ, 0, 9.5367431640625e-07 ;  /* 0x00000010ff6f7431 */ /* 0x000fc800000001ff */
[----:B------:R-:W-:Y:S01]  /*5c30*/  MOV R112, R97 ;  /* 0x0000006100707202 */ /* 0x000fe20000000f00 */
[----:B------:R-:W-:-:S07]  /*5c40*/  IMAD.MOV.U32 R96, RZ, RZ, R109 ;  /* 0x000000ffff607224 */ /* 0x000fce00078e006d */
[----:B------:R-:W-:Y:S05]  /*5c50*/  WARPSYNC.COLLECTIVE R107, `(.L_x_471) ;  /* 0x000000006b087348 */ /* 0x000fea0003c00000 */
[----:B------:R0:W1:Y:S02]  /*5c60*/  SHFL.BFLY P0, R109, R112, R111, R114 ;  /* 0x0c00006f706d7389 */ /* 0x0000640000000072 */
[----:B01----:R-:W-:Y:S05]  /*5c70*/  ENDCOLLECTIVE ;  /* 0x000000000000791b */ /* 0x003fea0003800000 */
.L_x_471:
[----:B------:R-:W-:-:S05]  /*5c80*/  FADD.FTZ R96, R95, R96 ;  /* 0x000000605f607221 */ /* 0x000fca0000010000 */
[----:B------:R-:W-:Y:S01]  /*5c90*/  MOV R112, R96 ;  /* 0x0000006000707202 */ /* 0x000fe20000000f00 */
[----:B------:R-:W-:-:S07]  /*5ca0*/  IMAD.MOV.U32 R90, RZ, RZ, R109 ;  /* 0x000000ffff5a7224 */ /* 0x000fce00078e006d */
[----:B------:R-:W-:Y:S05]  /*5cb0*/  WARPSYNC.COLLECTIVE R107, `(.L_x_472) ;  /* 0x000000006b087348 */ /* 0x000fea0003c00000 */
[----:B------:R0:W1:Y:S02]  /*5cc0*/  SHFL.BFLY P0, R109, R112, R111, R114 ;  /* 0x0c00006f706d7389 */ /* 0x0000640000000072 */
[----:B01----:R-:W-:Y:S05]  /*5cd0*/  ENDCOLLECTIVE ;  /* 0x000000000000791b */ /* 0x003fea0003800000 */
.L_x_472:
[----:B------:R-:W-:Y:S01]  /*5ce0*/  MOV R91, R109 ;  /* 0x0000006d005b7202 */ /* 0x000fe20000000f00 */
[----:B------:R-:W-:Y:S06]  /*5cf0*/  BRA `(.L_x_473) ;  /* 0xffffffb800f07947 */ /* 0x000fec000383ffff */
.L_x_474:
        /* <DEDUP_REMOVED lines=16> */
.L_x_11159:


//--------------------- .text._ZN10layer_norm22ln_bwd_finalize_kernelINS_22Kernel_traits_finalizeILj512E13__nv_bfloat16S2_S2_S2_fjLb0ELj1024ELj4ENS_18Kernel_traits_baseILj512ES2_S2_S2_S2_fjLj1024EEEEELb0ELb1EEEvNS_9BwdParamsE --------------------------
	.section	.text._ZN10layer_norm22ln_bwd_finalize_kernelINS_22Kernel_traits_finalizeILj512E13__nv_bfloat16S2_S2_S2_fjLb0ELj1024ELj4ENS_18Kernel_traits_baseILj512ES2_S2_S2_S2_fjLj1024EEEEELb0ELb1EEEvNS_9BwdParamsE,"ax",@progbits
	.align	128
        .global         _ZN10layer_norm22ln_bwd_finalize_kernelINS_22Kernel_traits_finalizeILj512E13__nv_bfloat16S2_S2_S2_fjLb0ELj1024ELj4ENS_18Kernel_traits_baseILj512ES2_S2_S2_S2_fjLj1024EEEEELb0ELb1EEEvNS_9BwdParamsE
        .type           _ZN10layer_norm22ln_bwd_finalize_kernelINS_22Kernel_traits_finalizeILj512E13__nv_bfloat16S2_S2_S2_fjLb0ELj1024ELj4ENS_18Kernel_traits_baseILj512ES2_S2_S2_S2_fjLj1024EEEEELb0ELb1EEEvNS_9BwdParamsE,@function
        .size           _ZN10layer_norm22ln_bwd_finalize_kernelINS_22Kernel_traits_finalizeILj512E13__nv_bfloat16S2_S2_S2_fjLb0ELj1024ELj4ENS_18Kernel_traits_baseILj512ES2_S2_S2_S2_fjLj1024EEEEELb0ELb1EEEvNS_9BwdParamsE,(.L_x_11160 - _ZN10layer_norm22ln_bwd_finalize_kernelINS_22Kernel_traits_finalizeILj512E13__nv_bfloat16S2_S2_S2_fjLb0ELj1024ELj4ENS_18Kernel_traits_baseILj512ES2_S2_S2_S2_fjLj1024EEEEELb0ELb1EEEvNS_9BwdParamsE)
        .other          _ZN10layer_norm22ln_bwd_finalize_kernelINS_22Kernel_traits_finalizeILj512E13__nv_bfloat16S2_S2_S2_fjLb0ELj1024ELj4ENS_18Kernel_traits_baseILj512ES2_S2_S2_S2_fjLj1024EEEEELb0ELb1EEEvNS_9BwdParamsE,@"STO_CUDA_ENTRY STV_DEFAULT"
_ZN10layer_norm22ln_bwd_finalize_kernelINS_22Kernel_traits_finalizeILj512E13__nv_bfloat16S2_S2_S2_fjLb0ELj1024ELj4ENS_18Kernel_traits_baseILj512ES2_S2_S2_S2_fjLj1024EEEEELb0ELb1EEEvNS_9BwdParamsE:
.text._ZN10layer_norm22ln_bwd_finalize_kernelINS_22Kernel_traits_finalizeILj512E13__nv_bfloat16S2_S2_S2_fjLb0ELj1024ELj4ENS_18Kernel_traits_baseILj512ES2_S2_S2_S2_fjLj1024EEEEELb0ELb1EEEvNS_9BwdParamsE:
[----:B------:R-:W-:Y:S01]  /*0000*/  LDC R1, c[0x0][0x37c] ;  /* 0x0000df00ff017b82 */ /* 0x000fe20000000800 */
[----:B------:R-:W0:Y:S01]  /*0010*/  S2R R58, SR_CTAID.X ;  /* 0x00000000003a7919 */ /* 0x000e220000002500 */
[----:B------:R-:W1:Y:S01]  /*0020*/  S2R R57, SR_TID.X ;  /* 0x0000000000397919 */ /* 0x000e620000002100 */
[----:B0-----:R-:W-:-:S04]  /*0030*/  SHF.L.U32 R0, R58, 0x5, RZ ;  /* 0x000000053a007819 */ /* 0x001fc800000006ff */
[----:B-1----:R-:W-:-:S04]  /*0040*/  LOP3.LUT R2, R0, 0x1f, R57, 0xf8, !PT ;  /* 0x0000001f00027812 */ /* 0x002fc800078ef839 */
[----:B------:R-:W-:-:S13]  /*0050*/  ISETP.GT.U32.AND P0, PT, R2, 0x1ff, PT ;  /* 0x000001ff0200780c */ /* 0x000fda0003f04070 */
[----:B------:R-:W-:Y:S05]  /*0060*/  @P0 EXIT ;  /* 0x000000000000094d */ /* 0x000fea0003800000 */
[----:B------:R-:W0:Y:S01]  /*0070*/  LDCU UR8, c[0x0][0x380] ;  /* 0x00007000ff0877ac */ /* 0x000e220008000800 */
[----:B------:R-:W-:Y:S01]  /*0080*/  SHF.R.U32.HI R2, RZ, 0x5, R57 ;  /* 0x00000005ff027819 */ /* 0x000fe20000011639 */
[----:B------:R-:W-:Y:S01]  /*0090*/  BSSY.RECONVERGENT B0, `(.L_x_475) ;  /* 0x0000139000007945 */ /* 0x000fe20003800200 */
[----:B------:R-:W-:Y:S01]  /*00a0*/  HFMA2 R3, -RZ, RZ, 0, 0 ;  /* 0x00000000ff037431 */ /* 0x000fe200000001ff */
[----:B------:R-:W1:Y:S01]  /*00b0*/  LDCU.64 UR6, c[0x0][0x358] ;  /* 0x00006b00ff0677ac */ /* 0x000e620008000a00 */
[----:B------:R-:W-:Y:S02]  /*00c0*/  LOP3.LUT R57, R57, 0x1f, RZ, 0xc0, !PT ;  /* 0x0000001f39397812 */ /* 0x000fe400078ec0ff */
[----:B------:R-:W-:Y:S02]  /*00d0*/  MOV R43, RZ ;  /* 0x000000ff002b7202 */ /* 0x000fe40000000f00 */
[----:B0-----:R-:W-:-:S13]  /*00e0*/  ISETP.GE.U32.AND P0, PT, R2, UR8, PT ;  /* 0x0000000802007c0c */ /* 0x001fda000bf06070 */
[----:B-1----:R-:W-:Y:S05]  /*00f0*/  @P0 BRA `(.L_x_476) ;  /* 0x0000001000c80947 */ /* 0x002fea0003800000 */
[----:B------:R-:W-:Y:S01]  /*0100*/  LOP3.LUT R36, R2, 0x20, RZ, 0xfc, !PT ;  /* 0x0000002002247812 */ /* 0x000fe200078efcff */
[----:B------:R-:W-:Y:S01]  /*0110*/  BSSY.RECONVERGENT B1, `(.L_x_477) ;  /* 0x00000b2000017945 */ /* 0x000fe20003800200 */
[----:B------:R-:W-:Y:S02]  /*0120*/  LOP3.LUT R4, RZ, R2, RZ, 0x33, !PT ;  /* 0x00000002ff047212 */ /* 0x000fe400078e33ff */
[----:B------:R-:W-:Y:S02]  /*0130*/  VIMNMX.U32 R3, PT, PT, R36, UR8, !PT ;  /* 0x0000000824037c48 */ /* 0x000fe4000ffe0000 */
[----:B------:R-:W-:Y:S02]  /*0140*/  MOV R43, RZ ;  /* 0x000000ff002b7202 */ /* 0x000fe40000000f00 */
[----:B------:R-:W-:-:S04]  /*0150*/  IADD3 R3, PT, PT, R3, R4, RZ ;  /* 0x0000000403037210 */ /* 0x000fc80007ffe0ff */
[C---:B------:R-:W-:Y:S02]  /*0160*/  ISETP.GE.U32.AND P1, PT, R3.reuse, 0x1e0, PT ;  /* 0x000001e00300780c */ /* 0x040fe40003f26070 */
[----:B------:R-:W-:Y:S02]  /*0170*/  LEA.HI R54, R3, 0x1, RZ, 0x1b ;  /* 0x0000000103367811 */ /* 0x000fe400078fd8ff */
[----:B------:R-:W-:Y:S02]  /*0180*/  MOV R3, RZ ;  /* 0x000000ff00037202 */ /* 0x000fe40000000f00 */
[----:B------:R-:W-:-:S07]  /*0190*/  LOP3.LUT P0, R56, R54, 0xf, RZ, 0xc0, !PT ;  /* 0x0000000f36387812 */ /* 0x000fce000780c0ff */
[----:B------:R-:W-:Y:S06]  /*01a0*/  @!P1 BRA `(.L_x_478) ;  /* 0x0000000800a09947 */ /* 0x000fec0003800000 */
[----:B------:R-:W0:Y:S01]  /*01b0*/  LDC R55, c[0x0][0x388] ;  /* 0x0000e200ff377b82 */ /* 0x000e220000000800 */
[C---:B------:R-:W-:Y:S01]  /*01c0*/  LOP3.LUT R5, R2.reuse, 0x120, RZ, 0xfc, !PT ;  /* 0x0000012002057812 */ /* 0x040fe200078efcff */
[----:B------:R-:W-:Y:S01]  /*01d0*/  HFMA2 R43, -RZ, RZ, 0, 0 ;  /* 0x00000000ff2b7431 */ /* 0x000fe200000001ff */
[C---:B------:R-:W-:Y:S02]  /*01e0*/  LOP3.LUT R7, R2.reuse, 0x140, RZ, 0xfc, !PT ;  /* 0x0000014002077812 */ /* 0x040fe400078efcff */
[C---:B------:R-:W-:Y:S02]  /*01f0*/  LOP3.LUT R4, R2.reuse, 0x100, RZ, 0xfc, !PT ;  /* 0x0000010002047812 */ /* 0x040fe400078efcff */
[C---:B------:R-:W-:Y:S02]  /*0200*/  LOP3.LUT R9, R2.reuse, 0x160, RZ, 0xfc, !PT ;  /* 0x0000016002097812 */ /* 0x040fe400078efcff */
[C---:B------:R-:W-:Y:S02]  /*0210*/  LOP3.LUT R11, R2.reuse, 0x180, RZ, 0xfc, !PT ;  /* 0x00000180020b7812 */ /* 0x040fe400078efcff */
[----:B------:R-:W-:-:S02]  /*0220*/  LOP3.LUT R12, R2, 0x1a0, RZ, 0xfc, !PT ;  /* 0x000001a0020c7812 */ /* 0x000fc400078efcff */
[C---:B------:R-:W-:Y:S02]  /*0230*/  LOP3.LUT R13, R2.reuse, 0x1c0, RZ, 0xfc, !PT ;  /* 0x000001c0020d7812 */ /* 0x040fe400078efcff */
[C---:B------:R-:W-:Y:S02]  /*0240*/  LOP3.LUT R15, R2.reuse, 0x1e0, RZ, 0xfc, !PT ;  /* 0x000001e0020f7812 */ /* 0x040fe400078efcff */
[C---:B------:R-:W-:Y:S02]  /*0250*/  LOP3.LUT R16, R2.reuse, 0x80, RZ, 0xfc, !PT ;  /* 0x0000008002107812 */ /* 0x040fe400078efcff */
[C---:B------:R-:W-:Y:S02]  /*0260*/  LOP3.LUT R17, R2.reuse, 0xa0, RZ, 0xfc, !PT ;  /* 0x000000a002117812 */ /* 0x040fe400078efcff */
[C---:B------:R-:W-:Y:S02]  /*0270*/  LOP3.LUT R19, R2.reuse, 0xc0, RZ, 0xfc, !PT ;  /* 0x000000c002137812 */ /* 0x040fe400078efcff */
[C---:B------:R-:W-:Y:S01]  /*0280*/  LOP3.LUT R21, R2.reuse, 0xe0, RZ, 0xfc, !PT ;  /* 0x000000e002157812 */ /* 0x040fe200078efcff */
[-CC-:B0-----:R-:W-:Y:S01]  /*0290*/  IMAD R6, R5, R55.reuse, R0.reuse ;  /* 0x0000003705067224 */ /* 0x181fe200078e0200 */
[C---:B------:R-:W-:Y:S01]  /*02a0*/  LOP3.LUT R23, R2.reuse, 0x40, RZ, 0xfc, !PT ;  /* 0x0000004002177812 */ /* 0x040fe200078efcff */
[-CC-:B------:R-:W-:Y:S01]  /*02b0*/  IMAD R8, R7, R55.reuse, R0.reuse ;  /* 0x0000003707087224 */ /* 0x180fe200078e0200 */
[----:B------:R-:W-:Y:S01]  /*02c0*/  LOP3.LUT R25, R2, 0x60, RZ, 0xfc, !PT ;  /* 0x0000006002197812 */ /* 0x000fe200078efcff */
[-CC-:B------:R-:W-:Y:S01]  /*02d0*/  IMAD R36, R36, R55.reuse, R0.reuse ;  /* 0x0000003724247224 */ /* 0x180fe200078e0200 */
[----:B------:R-:W-:Y:S01]  /*02e0*/  LOP3.LUT R27, R54, 0xffffff0, RZ, 0xc0, !PT ;  /* 0x0ffffff0361b7812 */ /* 0x000fe200078ec0ff */
[-CC-:B------:R-:W-:Y:S01]  /*02f0*/  IMAD R4, R4, R55.reuse, R0.reuse ;  /* 0x0000003704047224 */ /* 0x180fe200078e0200 */
[----:B------:R-:W-:Y:S01]  /*0300*/  IADD3 R5, PT, PT, R57, R6, RZ ;  /* 0x0000000639057210 */ /* 0x000fe20007ffe0ff */
[-CC-:B------:R-:W-:Y:S01]  /*0310*/  IMAD R10, R9, R55.reuse, R0.reuse ;  /* 0x00000037090a7224 */ /* 0x180fe200078e0200 */
[----:B------:R-:W-:Y:S01]  /*0320*/  IADD3 R6, PT, PT, R57, R8, RZ ;  /* 0x0000000839067210 */ /* 0x000fe20007ffe0ff */
[----:B------:R-:W-:-:S02]  /*0330*/  IMAD R14, R11, R55, R0 ;  /* 0x000000370b0e7224 */ /* 0x000fc400078e0200 */
[-CC-:B------:R-:W-:Y:S01]  /*0340*/  IMAD R18, R12, R55.reuse, R0.reuse ;  /* 0x000000370c127224 */ /* 0x180fe200078e0200 */
[----:B------:R-:W-:Y:S01]  /*0350*/  IADD3 R7, PT, PT, R57, R10, RZ ;  /* 0x0000000a39077210 */ /* 0x000fe20007ffe0ff */
[-CC-:B------:R-:W-:Y:S01]  /*0360*/  IMAD R20, R13, R55.reuse, R0.reuse ;  /* 0x000000370d147224 */ /* 0x180fe200078e0200 */
[----:B------:R-:W-:Y:S01]  /*0370*/  IADD3 R8, PT, PT, R57, R14, RZ ;  /* 0x0000000e39087210 */ /* 0x000fe20007ffe0ff */
[-CC-:B------:R-:W-:Y:S01]  /*0380*/  IMAD R22, R15, R55.reuse, R0.reuse ;  /* 0x000000370f167224 */ /* 0x180fe200078e0200 */
[C---:B------:R-:W-:Y:S01]  /*0390*/  IADD3 R9, PT, PT, R57.reuse, R18, RZ ;  /* 0x0000001239097210 */ /* 0x040fe20007ffe0ff */
[-CC-:B------:R-:W-:Y:S01]  /*03a0*/  IMAD R24, R16, R55.reuse, R0.reuse ;  /* 0x0000003710187224 */ /* 0x180fe200078e0200 */
[----:B------:R-:W-:Y:S01]  /*03b0*/  IADD3 R16, PT, PT, R57, R4, RZ ;  /* 0x0000000439107210 */ /* 0x000fe20007ffe0ff */
[-CC-:B------:R-:W-:Y:S01]  /*03c0*/  IMAD R26, R17, R55.reuse, R0.reuse ;  /* 0x00000037111a7224 */ /* 0x180fe200078e0200 */
[----:B------:R-:W-:Y:S01]  /*03d0*/  IADD3 R12, PT, PT, R57, R36, RZ ;  /* 0x00000024390c7210 */ /* 0x000fe20007ffe0ff */
[-CC-:B------:R-:W-:Y:S01]  /*03e0*/  IMAD R28, R19, R55.reuse, R0.reuse ;  /* 0x00000037131c7224 */ /* 0x180fe200078e0200 */
[----:B------:R-:W-:Y:S01]  /*03f0*/  IADD3 R19, PT, PT, -R27, RZ, RZ ;  /* 0x000000ff1b137210 */ /* 0x000fe20007ffe1ff */
[-CC-:B------:R-:W-:Y:S01]  /*0400*/  IMAD R30, R21, R55.reuse, R0.reuse ;  /* 0x00000037151e7224 */ /* 0x180fe200078e0200 */
[----:B------:R-:W-:Y:S01]  /*0410*/  IADD3 R10, PT, PT, R57, R20, RZ ;  /* 0x00000014390a7210 */ /* 0x000fe20007ffe0ff */
[-CC-:B------:R-:W-:Y:S01]  /*0420*/  IMAD R32, R23, R55.reuse, R0.reuse ;  /* 0x0000003717207224 */ /* 0x180fe200078e0200 */
[----:B------:R-:W-:Y:S01]  /*0430*/  IADD3 R11, PT, PT, R57, R22, RZ ;  /* 0x00000016390b7210 */ /* 0x000fe20007ffe0ff */
[-CC-:B------:R-:W-:Y:S01]  /*0440*/  IMAD R34, R25, R55.reuse, R0.reuse ;  /* 0x0000003719227224 */ /* 0x180fe200078e0200 */
[C---:B------:R-:W-:Y:S01]  /*0450*/  IADD3 R18, PT, PT, R57.reuse, R24, RZ ;  /* 0x0000001839127210 */ /* 0x040fe20007ffe0ff */
[----:B------:R-:W-:Y:S01]  /*0460*/  IMAD R0, R2, R55, R0 ;  /* 0x0000003702007224 */ /* 0x000fe200078e0200 */
[----:B------:R-:W-:-:S02]  /*0470*/  IADD3 R13, PT, PT, R57, R26, RZ ;  /* 0x0000001a390d7210 */ /* 0x000fc40007ffe0ff */
[C---:B------:R-:W-:Y:S02]  /*0480*/  IADD3 R14, PT, PT, R57.reuse, R28, RZ ;  /* 0x0000001c390e7210 */ /* 0x040fe40007ffe0ff */
[C---:B------:R-:W-:Y:S02]  /*0490*/  IADD3 R15, PT, PT, R57.reuse, R30, RZ ;  /* 0x0000001e390f7210 */ /* 0x040fe40007ffe0ff */
[C---:B------:R-:W-:Y:S02]  /*04a0*/  IADD3 R4, PT, PT, R57.reuse, R32, RZ ;  /* 0x0000002039047210 */ /* 0x040fe40007ffe0ff */
[C---:B------:R-:W-:Y:S02]  /*04b0*/  IADD3 R17, PT, PT, R57.reuse, R34, RZ ;  /* 0x0000002239117210 */ /* 0x040fe40007ffe0ff */
[----:B------:R-:W-:-:S07]  /*04c0*/  IADD3 R0, PT, PT, R57, R0, RZ ;  /* 0x0000000039007210 */ /* 0x000fce0007ffe0ff */
.L_x_479:
        /* <DEDUP_REMOVED lines=118> */
.L_x_478:
[----:B------:R-:W-:Y:S05]  /*0c30*/  BSYNC.RECONVERGENT B1 ;  /* 0x0000000000017941 */ /* 0x000fea0003800200 */
.L_x_477:
        /* <DEDUP_REMOVED lines=9> */
[----:B------:R-:W0:Y:S08]  /*0cd0*/  LDC R32, c[0x0][0x388] ;  /* 0x0000e200ff207b82 */ /* 0x000e300000000800 */
[----:B------:R-:W1:Y:S08]  /*0ce0*/  LDC.64 R6, c[0x0][0x448] ;  /* 0x00011200ff067b82 */ /* 0x000e700000000a00 */
[----:B------:R-:W2:Y:S01]  /*0cf0*/  LDC.64 R8, c[0x0][0x440] ;  /* 0x00011000ff087b82 */ /* 0x000ea20000000a00 */
[----:B0-----:R-:W-:-:S05]  /*0d00*/  IMAD R13, R2, R32, R11 ;  /* 0x00000020020d7224 */ /* 0x001fca00078e020b */
[CC--:B------:R-:W-:Y:S02]  /*0d10*/  LEA R21, R32.reuse, R13.reuse, 0x5 ;  /* 0x0000000d20157211 */ /* 0x0c0fe400078e28ff */
[CC--:B------:R-:W-:Y:S01]  /*0d20*/  LEA R23, R32.reuse, R13.reuse, 0x6 ;  /* 0x0000000d20177211 */ /* 0x0c0fe200078e30ff */
[----:B-1----:R-:W-:Y:S01]  /*0d30*/  IMAD.WIDE.U32 R14, R13, 0x4, R6 ;  /* 0x000000040d0e7825 */ /* 0x002fe200078e0006 */
[----:B------:R-:W-:-:S03]  /*0d40*/  LEA R29, R32, R13, 0x7 ;  /* 0x0000000d201d7211 */ /* 0x000fc600078e38ff */
[--C-:B--2---:R-:W-:Y:S02]  /*0d50*/  IMAD.WIDE.U32 R16, R13, 0x4, R8.reuse ;  /* 0x000000040d107825 */ /* 0x104fe400078e0008 */
[----:B------:R0:W2:Y:S02]  /*0d60*/  LDG.E R14, desc[UR6][R14.64] ;  /* 0x000000060e0e7981 */ /* 0x0000a4000c1e1900 */
[C---:B------:R-:W-:Y:S02]  /*0d70*/  IMAD.WIDE.U32 R18, R21.reuse, 0x4, R8 ;  /* 0x0000000415127825 */ /* 0x040fe400078e0008 */
[----:B------:R1:W3:Y:S01]  /*0d80*/  LDG.E R0, desc[UR6][R16.64] ;  /* 0x0000000610007981 */ /* 0x0002e2000c1e1900 */
[----:B------:R-:W-:Y:S01]  /*0d90*/  LEA R27, R32, R23, 0x5 ;  /* 0x00000017201b7211 */ /* 0x000fe200078e28ff */
[----:B------:R-:W-:Y:S02]  /*0da0*/  IMAD.WIDE.U32 R20, R21, 0x4, R6 ;  /* 0x0000000415147825 */ /* 0x000fe400078e0006 */
[----:B------:R4:W5:Y:S02]  /*0db0*/  LDG.E R4, desc[UR6][R18.64] ;  /* 0x0000000612047981 */ /* 0x000964000c1e1900 */
[----:B------:R-:W-:-:S02]  /*0dc0*/  IMAD.WIDE.U32 R12, R23, 0x4, R8 ;  /* 0x00000004170c7825 */ /* 0x000fc400078e0008 */
[----:B------:R-:W5:Y:S02]  /*0dd0*/  LDG.E R31, desc[UR6][R20.64] ;  /* 0x00000006141f7981 */ /* 0x000f64000c1e1900 */
[----:B------:R-:W-:Y:S01]  /*0de0*/  IMAD.WIDE.U32 R22, R23, 0x4, R6 ;  /* 0x0000000417167825 */ /* 0x000fe200078e0006 */
[----:B0-----:R-:W-:Y:S01]  /*0df0*/  LEA R15, R32, R29, 0x5 ;  /* 0x0000001d200f7211 */ /* 0x001fe200078e28ff */
[----:B------:R0:W5:Y:S02]  /*0e00*/  LDG.E R12, desc[UR6][R12.64] ;  /* 0x000000060c0c7981 */ /* 0x000164000c1e1900 */
[C---:B-1----:R-:W-:Y:S02]  /*0e10*/  IMAD.WIDE.U32 R16, R27.reuse, 0x4, R8 ;  /* 0x000000041b107825 */ /* 0x042fe400078e0008 */
[----:B------:R1:W5:Y:S02]  /*0e20*/  LDG.E R33, desc[UR6][R22.64] ;  /* 0x0000000616217981 */ /* 0x000364000c1e1900 */
[----:B----4-:R-:W-:-:S02]  /*0e30*/  IMAD.WIDE.U32 R18, R27, 0x4, R6 ;  /* 0x000000041b127825 */ /* 0x010fc400078e0006 */
[----:B------:R-:W4:Y:S02]  /*0e40*/  LDG.E R17, desc[UR6][R16.64] ;  /* 0x0000000610117981 */ /* 0x000f24000c1e1900 */
[C---:B------:R-:W-:Y:S01]  /*0e50*/  IMAD.WIDE.U32 R26, R29.reuse, 0x4, R6 ;  /* 0x000000041d1a7825 */ /* 0x040fe200078e0006 */
[----:B0-----:R-:W-:Y:S01]  /*0e60*/  LEA R13, R32, R29, 0x6 ;  /* 0x0000001d200d7211 */ /* 0x001fe200078e30ff */
[----:B------:R-:W4:Y:S02]  /*0e70*/  LDG.E R19, desc[UR6][R18.64] ;  /* 0x0000000612137981 */ /* 0x000f24000c1e1900 */
[--C-:B------:R-:W-:Y:S02]  /*0e80*/  IMAD.WIDE.U32 R24, R29, 0x4, R8.reuse ;  /* 0x000000041d187825 */ /* 0x100fe400078e0008 */
[----:B------:R-:W4:Y:S02]  /*0e90*/  LDG.E R27, desc[UR6][R26.64] ;  /* 0x000000061a1b7981 */ /* 0x000f24000c1e1900 */
[----:B------:R-:W-:-:S02]  /*0ea0*/  IMAD.WIDE.U32 R28, R15, 0x4, R8 ;  /* 0x000000040f1c7825 */ /* 0x000fc400078e0008 */
[----:B------:R0:W4:Y:S02]  /*0eb0*/  LDG.E R10, desc[UR6][R24.64] ;  /* 0x00000006180a7981 */ /* 0x000124000c1e1900 */
[--C-:B------:R-:W-:Y:S01]  /*0ec0*/  IMAD.WIDE.U32 R20, R15, 0x4, R6.reuse ;  /* 0x000000040f147825 */ /* 0x100fe200078e0006 */
[----:B------:R-:W-:Y:S01]  /*0ed0*/  LEA R15, R32, R13, 0x5 ;  /* 0x0000000d200f7211 */ /* 0x000fe200078e28ff */
[----:B------:R-:W4:Y:S02]  /*0ee0*/  LDG.E R29, desc[UR6][R28.64] ;  /* 0x000000061c1d7981 */ /* 0x000f24000c1e1900 */
[C---:B-1----:R-:W-:Y:S02]  /*0ef0*/  IMAD.WIDE.U32 R22, R13.reuse, 0x4, R6 ;  /* 0x000000040d167825 */ /* 0x042fe400078e0006 */
[----:B------:R-:W4:Y:S02]  /*0f00*/  LDG.E R21, desc[UR6][R20.64] ;  /* 0x0000000614157981 */ /* 0x000f24000c1e1900 */
[----:B0-----:R-:W-:-:S02]  /*0f10*/  IMAD.WIDE.U32 R24, R13, 0x4, R8 ;  /* 0x000000040d187825 */ /* 0x001fc400078e0008 */
[----:B------:R-:W4:Y:S02]  /*0f20*/  LDG.E R23, desc[UR6][R22.64] ;  /* 0x0000000616177981 */ /* 0x000f24000c1e1900 */
[C---:B------:R-:W-:Y:S02]  /*0f30*/  IMAD.WIDE.U32 R8, R15.reuse, 0x4, R8 ;  /* 0x000000040f087825 */ /* 0x040fe400078e0008 */
[----:B------:R-:W4:Y:S02]  /*0f40*/  LDG.E R25, desc[UR6][R24.64] ;  /* 0x0000000618197981 */ /* 0x000f24000c1e1900 */
[----:B------:R-:W-:Y:S02]  /*0f50*/  IMAD.WIDE.U32 R6, R15, 0x4, R6 ;  /* 0x000000040f067825 */ /* 0x000fe400078e0006 */
[----:B------:R-:W4:Y:S04]  /*0f60*/  LDG.E R9, desc[UR6][R8.64] ;  /* 0x0000000608097981 */ /* 0x000f28000c1e1900 */
[----:B------:R-:W4:Y:S01]  /*0f70*/  LDG.E R7, desc[UR6][R6.64] ;  /* 0x0000000606077981 */ /* 0x000f22000c1e1900 */
[----:B------:R-:W-:Y:S01]  /*0f80*/  IADD3 R2, PT, PT, R2, 0x100, RZ ;  /* 0x0000010002027810 */ /* 0x000fe20007ffe0ff */
[----:B--2---:R-:W-:Y:S01]  /*0f90*/  FADD.FTZ R14, R3, R14 ;  /* 0x0000000e030e7221 */ /* 0x004fe20000010000 */
[----:B---3--:R-:W-:-:S04]  /*0fa0*/  FADD.FTZ R43, R43, R0 ;  /* 0x000000002b2b7221 */ /* 0x008fc80000010000 */
[----:B-----5:R-:W-:Y:S01]  /*0fb0*/  FADD.FTZ R43, R43, R4 ;  /* 0x000000042b2b7221 */ /* 0x020fe20000010000 */
[----:B------:R-:W-:-:S03]  /*0fc0*/  FADD.FTZ R14, R14, R31 ;  /* 0x0000001f0e0e7221 */ /* 0x000fc60000010000 */
[----:B------:R-:W-:Y:S01]  /*0fd0*/  FADD.FTZ R12, R43, R12 ;  /* 0x0000000c2b0c7221 */ /* 0x000fe20000010000 */
[----:B------:R-:W-:-:S03]  /*0fe0*/  FADD.FTZ R14, R14, R33 ;  /* 0x000000210e0e7221 */ /* 0x000fc60000010000 */
[----:B----4-:R-:W-:Y:S01]  /*0ff0*/  FADD.FTZ R17, R12, R17 ;  /* 0x000000110c117221 */ /* 0x010fe20000010000 */
[----:B------:R-:W-:-:S04]  /*1000*/  FADD.FTZ R14, R14, R19 ;  /* 0x000000130e0e7221 */ /* 0x000fc80000010000 */
[----:B------:R-:W-:Y:S01]  /*1010*/  FADD.FTZ R14, R14, R27 ;  /* 0x0000001b0e0e7221 */ /* 0x000fe20000010000 */
[----:B------:R-:W-:-:S04]  /*1020*/  FADD.FTZ R10, R17, R10 ;  /* 0x0000000a110a7221 */ /* 0x000fc80000010000 */
[----:B------:R-:W-:Y:S01]  /*1030*/  FADD.FTZ R10, R10, R29 ;  /* 0x0000001d0a0a7221 */ /* 0x000fe20000010000 */
[----:B------:R-:W-:-:S04]  /*1040*/  FADD.FTZ R14, R14, R21 ;  /* 0x000000150e0e7221 */ /* 0x000fc80000010000 */
[----:B------:R-:W-:Y:S01]  /*1050*/  FADD.FTZ R14, R14, R23 ;  /* 0x000000170e0e7221 */ /* 0x000fe20000010000 */
[----:B------:R-:W-:-:S04]  /*1060*/  FADD.FTZ R10, R10, R25 ;  /* 0x000000190a0a7221 */ /* 0x000fc80000010000 */
[----:B------:R-:W-:Y:S01]  /*1070*/  FADD.FTZ R43, R10, R9 ;  /* 0x000000090a2b7221 */ /* 0x000fe20000010000 */
[----:B------:R-:W-:-:S07]  /*1080*/  FADD.FTZ R3, R14, R7 ;  /* 0x000000070e037221 */ /* 0x000fce0000010000 */
.L_x_481:
[----:B------:R-:W-:Y:S05]  /*1090*/  BSYNC.RECONVERGENT B1 ;  /* 0x0000000000017941 */ /* 0x000fea0003800200 */
.L_x_480:
[----:B------:R-:W-:Y:S05]  /*10a0*/  @!P1 BRA `(.L_x_476) ;  /* 0x0000000000dc9947 */ /* 0x000fea0003800000 */
[----:B------:R-:W-:Y:S01]  /*10b0*/  ISETP.GE.U32.AND P0, PT, R30, 0x4, PT ;  /* 0x000000041e00780c */ /* 0x000fe20003f06070 */
[----:B------:R-:W-:Y:S01]  /*10c0*/  BSSY.RECONVERGENT B1, `(.L_x_482) ;  /* 0x0000024000017945 */ /* 0x000fe20003800200 */
[----:B------:R-:W-:-:S04]  /*10d0*/  LOP3.LUT R0, R54, 0x3, RZ, 0xc0, !PT ;  /* 0x0000000336007812 */ /* 0x000fc800078ec0ff */
[----:B------:R-:W-:-:S07]  /*10e0*/  ISETP.NE.AND P1, PT, R0, RZ, PT ;  /* 0x000000ff0000720c */ /* 0x000fce0003f25270 */
[----:B------:R-:W-:Y:S06]  /*10f0*/  @!P0 BRA `(.L_x_483) ;  /* 0x0000000000808947 */ /* 0x000fec0003800000 */
[----:B------:R-:W0:Y:S08]  /*1100*/  LDC R4, c[0x0][0x388] ;  /* 0x0000e200ff047b82 */ /* 0x000e300000000800 */
[----:B------:R-:W1:Y:S08]  /*1110*/  LDC.64 R6, c[0x0][0x440] ;  /* 0x00011000ff067b82 */ /* 0x000e700000000a00 */
[----:B------:R-:W2:Y:S01]  /*1120*/  LDC.64 R12, c[0x0][0x448] ;  /* 0x00011200ff0c7b82 */ /* 0x000ea20000000a00 */
[----:B0-----:R-:W-:-:S05]  /*1130*/  IMAD R15, R2, R4, R11 ;  /* 0x00000004020f7224 */ /* 0x001fca00078e020b */
[CC--:B------:R-:W-:Y:S01]  /*1140*/  LEA R17, R4.reuse, R15.reuse, 0x5 ;  /* 0x0000000f04117211 */ /* 0x0c0fe200078e28ff */
[----:B-1----:R-:W-:Y:S01]  /*1150*/  IMAD.WIDE.U32 R8, R15, 0x4, R6 ;  /* 0x000000040f087825 */ /* 0x002fe200078e0006 */
[----:B------:R-:W-:-:S03]  /*1160*/  LEA R21, R4, R15, 0x6 ;  /* 0x0000000f04157211 */ /* 0x000fc600078e30ff */
[----:B--2---:R-:W-:Y:S02]  /*1170*/  IMAD.WIDE.U32 R10, R15, 0x4, R12 ;  /* 0x000000040f0a7825 */ /* 0x004fe400078e000c */
[----:B------:R-:W2:Y:S02]  /*1180*/  LDG.E R8, desc[UR6][R8.64] ;  /* 0x0000000608087981 */ /* 0x000ea4000c1e1900 */
[C---:B------:R-:W-:Y:S01]  /*1190*/  IMAD.WIDE.U32 R14, R17.reuse, 0x4, R6 ;  /* 0x00000004110e7825 */ /* 0x040fe200078e0006 */
[----:B------:R-:W-:Y:S01]  /*11a0*/  LEA R23, R4, R21, 0x5 ;  /* 0x0000001504177211 */ /* 0x000fe200078e28ff */
        /* <DEDUP_REMOVED lines=21> */
.L_x_483:
[----:B------:R-:W-:Y:S05]  /*1300*/  BSYNC.RECONVERGENT B1 ;  /* 0x0000000000017941 */ /* 0x000fea0003800200 */
.L_x_482:
[----:B------:R-:W-:Y:S05]  /*1310*/  @!P1 BRA `(.L_x_476) ;  /* 0x0000000000409947 */ /* 0x000fea0003800000 */
[----:B------:R-:W0:Y:S01]  /*1320*/  LDC R12, c[0x0][0x388] ;  /* 0x0000e200ff0c7b82 */ /* 0x000e220000000800 */
[----:B------:R-:W-:-:S07]  /*1330*/  IADD3 R0, PT, PT, -R0, RZ, RZ ;  /* 0x000000ff00007210 */ /* 0x000fce0007ffe1ff */
[----:B------:R-:W1:Y:S08]  /*1340*/  LDC.64 R8, c[0x0][0x440] ;  /* 0x00011000ff087b82 */ /* 0x000e700000000a00 */
[----:B------:R-:W2:Y:S01]  /*1350*/  LDC.64 R10, c[0x0][0x448] ;  /* 0x00011200ff0a7b82 */ /* 0x000ea20000000a00 */
[----:B0-----:R-:W-:-:S05]  /*1360*/  IMAD R2, R2, R12, R5 ;  /* 0x0000000c02027224 */ /* 0x001fca00078e0205 */
[----:B------:R-:W-:-:S07]  /*1370*/  IADD3 R13, PT, PT, R57, R2, RZ ;  /* 0x00000002390d7210 */ /* 0x000fce0007ffe0ff */
.L_x_484:
[----:B-1----:R-:W-:-:S04]  /*1380*/  IMAD.WIDE.U32 R4, R13, 0x4, R8 ;  /* 0x000000040d047825 */ /* 0x002fc800078e0008 */
[----:B--2---:R-:W-:Y:S02]  /*1390*/  IMAD.WIDE.U32 R6, R13, 0x4, R10 ;  /* 0x000000040d067825 */ /* 0x004fe400078e000a */
        /* <DEDUP_REMOVED lines=8> */
.L_x_476:
[----:B------:R-:W-:Y:S05]  /*1420*/  BSYNC.RECONVERGENT B0 ;  /* 0x0000000000007941 */ /* 0x000fea0003800200 */
.L_x_475:
[----:B------:R-:W0:Y:S01]  /*1430*/  S2R R5, SR_TID.X ;  /* 0x0000000000057919 */ /* 0x000e220000002100 */
[----:B------:R-:W1:Y:S01]  /*1440*/  S2UR UR5, SR_CgaCtaId ;  /* 0x00000000000579c3 */ /* 0x000e620000008800 */
[----:B------:R-:W-:Y:S01]  /*1450*/  UMOV UR4, 0x400 ;  /* 0x0000040000047882 */ /* 0x000fe20000000000 */
[C---:B------:R-:W-:Y:S02]  /*1460*/  ISETP.NE.AND P1, PT, R57.reuse, RZ, PT ;  /* 0x000000ff3900720c */ /* 0x040fe40003f25270 */
[----:B------:R-:W-:Y:S01]  /*1470*/  ISETP.GT.U32.AND P0, PT, R57, 0xf, PT ;  /* 0x0000000f3900780c */ /* 0x000fe20003f04070 */
[----:B-1----:R-:W-:Y:S01]  /*1480*/  ULEA UR4, UR5, UR4, 0x18 ;  /* 0x0000000405047291 */ /* 0x002fe2000f8ec0ff */
[----:B0-----:R-:W-:-:S04]  /*1490*/  SHF.R.U32.HI R12, RZ, 0x5, R5 ;  /* 0x00000005ff0c7819 */ /* 0x001fc80000011605 */
[C-C-:B------:R-:W-:Y:S02]  /*14a0*/  LOP3.LUT R0, R12.reuse, 0x1f, R5.reuse, 0x78, !PT ;  /* 0x0000001f0c007812 */ /* 0x140fe400078e7805 */
[----:B------:R-:W-:Y:S02]  /*14b0*/  ISETP.NE.OR P0, PT, R12, 0x1f, P0 ;  /* 0x0000001f0c00780c */ /* 0x000fe40000705670 */
        /* <DEDUP_REMOVED lines=23> */
[----:B------:R-:W-:-:S03]  /*1630*/  @!P1 LEA R7, R12, UR4, 0x2 ;  /* 0x000000040c079c11 */ /* 0x000fc6000f8e10ff */
[----:B------:R-:W1:Y:S01]  /*1640*/  SHFL.BFLY PT, R3, R2, 0x8, 0x1f ;  /* 0x0d001f0002037f89 */ /* 0x000e6200000e0000 */
        /* <DEDUP_REMOVED lines=10> */
[----:B0-----:R-:W-:Y:S01]  /*16f0*/  LEA R0, R57, UR4, 0x3 ;  /* 0x0000000439007c11 */ /* 0x001fe2000f8e18ff */
[----:B------:R-:W0:Y:S01]  /*1700*/  LDC.64 R2, c[0x0][0x488] ;  /* 0x00012200ff027b82 */ /* 0x000e220000000a00 */
[----:B------:R-:W-:-:S03]  /*1710*/  SHF.L.U32 R58, R58, 0x4, RZ ;  /* 0x000000043a3a7819 */ /* 0x000fc600000006ff */
[----:B------:R-:W1:Y:S01]  /*1720*/  LDS.64 R6, [R0+0x2000] ;  /* 0x0020000000067984 */ /* 0x000e620000000a00 */
[----:B------:R-:W-:-:S03]  /*1730*/  LOP3.LUT R58, R58, 0x7ffffff0, RZ, 0xc0, !PT ;  /* 0x7ffffff03a3a7812 */ /* 0x000fc600078ec0ff */
[----:B------:R-:W2:Y:S01]  /*1740*/  LDS.64 R8, [R0+0x2080] ;  /* 0x0020800000087984 */ /* 0x000ea20000000a00 */
[----:B------:R-:W3:Y:S01]  /*1750*/  LDC.64 R4, c[0x0][0x480] ;  /* 0x00012000ff047b82 */ /* 0x000ee20000000a00 */
[----:B------:R-:W-:-:S05]  /*1760*/  IADD3 R57, PT, PT, R57, R58, RZ ;  /* 0x0000003a39397210 */ /* 0x000fca0007ffe0ff */
[----:B0-----:R-:W-:-:S04]  /*1770*/  IMAD.WIDE.U32 R2, R57, 0x4, R2 ;  /* 0x0000000439027825 */ /* 0x001fc800078e0002 */
[----:B---3--:R-:W-:Y:S01]  /*1780*/  IMAD.WIDE.U32 R4, R57, 0x4, R4 ;  /* 0x0000000439047825 */ /* 0x008fe200078e0004 */
[----:B-1----:R-:W-:Y:S02]  /*1790*/  F2FP.BF16.F32.PACK_AB R7, R7, R6 ;  /* 0x000000060707723e */ /* 0x002fe400000010ff */
[----:B--2---:R-:W-:-:S03]  /*17a0*/  F2FP.BF16.F32.PACK_AB R9, R9, R8 ;  /* 0x000000080909723e */ /* 0x004fc600000010ff */
[----:B------:R-:W-:Y:S04]  /*17b0*/  STG.E desc[UR6][R2.64], R7 ;  /* 0x0000000702007986 */ /* 0x000fe8000c101906 */
[----:B------:R-:W-:Y:S01]  /*17c0*/  STG.E desc[UR6][R4.64], R9 ;  /* 0x0000000904007986 */ /* 0x000fe2000c101906 */
[----:B------:R-:W-:Y:S05]  /*17d0*/  EXIT ;  /* 0x000000000000794d */ /* 0x000fea0003800000 */
.L_x_485:
        /* <DEDUP_REMOVED lines=10> */
.L_x_11160:


//--------------------- .text._ZN10layer_norm13ln_bwd_kernelINS_13Kernel_traitsI13__nv_bfloat16S2_S2_S2_fjLj512ELj1ELj4ELj1ELj16ENS_18Kernel_traits_baseILj512ES2_S2_S2_S2_fjLj128EEEEELb1ELb0ELb1ELb1EEEvNS_9BwdParamsE --------------------------
	.section	.text._ZN10layer_norm13ln_bwd_kernelINS_13Kernel_traitsI13__nv_bfloat16S2_S2_S2_fjLj512ELj1ELj4ELj1ELj16ENS_18Kernel_traits_baseILj512ES2_S2_S2_S2_fjLj128EEEEELb1ELb0ELb1ELb1EEEvNS_9BwdParamsE,"ax",@progbits
	.align	128
        .global         _ZN10layer_norm13ln_bwd_kernelINS_13Kernel_traitsI13__nv_bfloat16S2_S2_S2_fjLj512ELj1ELj4ELj1ELj16ENS_18Kernel_traits_baseILj512ES2_S2_S2_S2_fjLj128EEEEELb1ELb0ELb1ELb1EEEvNS_9BwdParamsE
        .type           _ZN10layer_norm13ln_bwd_kernelINS_13Kernel_traitsI13__nv_bfloat16S2_S2_S2_fjLj512ELj1ELj4ELj1ELj16ENS_18Kernel_traits_baseILj512ES2_S2_S2_S2_fjLj128EEEEELb1ELb0ELb1ELb1EEEvNS_9BwdParamsE,@function
        .size           _ZN10layer_norm13ln_bwd_kernelINS_13Kernel_traitsI13__nv_bfloat16S2_S2_S2_fjLj512ELj1ELj4ELj1ELj16ENS_18Kernel_traits_baseILj512ES2_S2_S2_S2_fjLj128EEEEELb1ELb0ELb1ELb1EEEvNS_9BwdParamsE,(.L_x_11161 - _ZN10layer_norm13ln_bwd_kernelINS_13Kernel_traitsI13__nv_bfloat16S2_S2_S2_fjLj512ELj1ELj4ELj1ELj16ENS_18Kernel_traits_baseILj512ES2_S2_S2_S2_fjLj128EEEEELb1ELb0ELb1ELb1EEEvNS_9BwdParamsE)
        .other          _ZN10layer_norm13ln_bwd_kernelINS_13Kernel_traitsI13__nv_bfloat16S2_S2_S2_fjLj512ELj1ELj4ELj1ELj16ENS_18Kernel_traits_baseILj512ES2_S2_S2_S2_fjLj128EEEEELb1ELb0ELb1ELb1EEEvNS_9BwdParamsE,@"STO_CUDA_ENTRY STV_DEFAULT"
_ZN10layer_norm13ln_bwd_kernelINS_13Kernel_traitsI13__nv_bfloat16S2_S2_S2_fjLj512ELj1ELj4ELj1ELj16ENS_18Kernel_traits_baseILj512ES2_S2_S2_S2_fjLj128EEEEELb1ELb0ELb1ELb1EEEvNS_9BwdParamsE:
.text._ZN10layer_norm13ln_bwd_kernelINS_13Kernel_traitsI13__nv_bfloat16S2_S2_S2_fjLj512ELj1ELj4ELj1ELj16ENS_18Kernel_traits_baseILj512ES2_S2_S2_S2_fjLj128EEEEELb1ELb0ELb1ELb1EEEvNS_9BwdParamsE:
        /* <DEDUP_REMOVED lines=19> */
[----:B------:R-:W2:Y:S01]  /*0130*/  LDCU UR10, c[0x0][0x400] ;  /* 0x00008000ff0a77ac */ /* 0x000ea20008000800 */
[----:B------:R-:W-:Y:S02]  /*0140*/  CS2R R46, SRZ ;  /* 0x00000000002e7805 */ /* 0x000fe4000001ff00 */
[----:B------:R-:W-:-:S02]  /*0150*/  CS2R R42, SRZ ;  /* 0x00000000002a7805 */ /* 0x000fc4000001ff00 */
[----:B------:R-:W-:Y:S01]  /*0160*/  CS2R R40, SRZ ;  /* 0x0000000000287805 */ /* 0x000fe2000001ff00 */
[----:B------:R-:W3:Y:S01]  /*0170*/  LDCU.64 UR12, c[0x0][0x408] ;  /* 0x00008100ff0c77ac */ /* 0x000ee20008000a00 */
        /* <DEDUP_REMOVED lines=10> */
[----:B------:R-:W-:-:S05]  /*0220*/  LOP3.LUT R103, R100, 0x1f, RZ, 0xc0, !PT ;  /* 0x0000001f64677812 */ /* 0x000fca00078ec0ff */
[----:B0-----:R-:W-:-:S05]  /*0230*/  IMAD.WIDE.U32 R2, R103, 0x10, R2 ;  /* 0x0000001067027825 */ /* 0x001fca00078e0002 */
[----:B------:R0:W5:Y:S04]  /*0240*/  LDG.E.128 R32, desc[UR6][R2.64+0x200] ;  /* 0x0002000602207981 */ /* 0x000168000c1e1d00 */
[----:B------:R0:W5:Y:S01]  /*0250*/  LDG.E.128 R28, desc[UR6][R2.64] ;  /* 0x00000006021c7981 */ /* 0x000162000c1e1d00 */
[----:B------:R-:W-:-:S07]  /*0260*/  HFMA2 R64, -RZ, RZ, 0, 0 ;  /* 0x00000000ff407431 */ /* 0x000fce00000001ff */
.L_x_530:
[----:B------:R-:W1:Y:S08]  /*0270*/  LDC.64 R88, c[0x0][0x3f8] ;  /* 0x0000fe00ff587b82 */ /* 0x000e700000000a00 */
[----:B------:R-:W2:Y:S08]  /*0280*/  LDC.64 R104, c[0x0][0x3c8] ;  /* 0x0000f200ff687b82 */ /* 0x000eb00000000a00 */
[----:B------:R-:W3:Y:S01]  /*0290*/  LDC.64 R86, c[0x0][0x3f0] ;  /* 0x0000fc00ff567b82 */ /* 0x000ee20000000a00 */
[----:B-1----:R-:W-:-:S07]  /*02a0*/  IMAD.WIDE R90, R102, 0x4, R88 ;  /* 0x00000004665a7825 */ /* 0x002fce00078e0258 */
[----:B------:R-:W1:Y:S01]  /*02b0*/  LDC.64 R88, c[0x0][0x3c0] ;  /* 0x0000f000ff587b82 */ /* 0x000e620000000a00 */
[----:B------:R-:W4:Y:S01]  /*02c0*/  LDG.E R107, desc[UR6][R90.64] ;  /* 0x000000065a6b7981 */ /* 0x000f22000c1e1900 */
[----:B--2---:R-:W-:-:S06]  /*02d0*/  IMAD.WIDE R104, R102, 0x4, R104 ;  /* 0x0000000466687825 */ /* 0x004fcc00078e0268 */
[----:B-----5:R2:W5:Y:S01]  /*02e0*/  LDG.E R104, desc[UR6][R104.64] ;  /* 0x0000000668687981 */ /* 0x020562000c1e1900 */
[----:B---3--:R-:W-:-:S05]  /*02f0*/  IMAD.WIDE R86, R102, 0x4, R86 ;  /* 0x0000000466567825 */ /* 0x008fca00078e0256 */
[----:B------:R2:W5:Y:S01]  /*0300*/  LDG.E R84, desc[UR6][R86.64] ;  /* 0x0000000656547981 */ /* 0x000562000c1e1900 */
[----:B------:R-:W-:Y:S01]  /*0310*/  BSSY.RECONVERGENT B1, `(.L_x_488) ;  /* 0x000010b000017945 */ /* 0x000fe20003800200 */
[----:B----4-:R-:W-:-:S13]  /*0320*/  ISETP.GE.AND P2, PT, R107, 0x1, PT ;  /* 0x000000016b00780c */ /* 0x010fda0003f46270 */
[----:B-12---:R-:W-:Y:S05]  /*0330*/  @!P2 BRA `(.L_x_489) ;  /* 0x0000000c00a4a947 */ /* 0x006fea0003800000 */
[----:B------:R-:W1:Y:S01]  /*0340*/  LDC.64 R12, c[0x0][0x3a8] ;  /* 0x0000ea00ff0c7b82 */ /* 0x000e620000000a00 */
[----:B------:R-:W-:Y:S01]  /*0350*/  IMAD R0, R102, UR8, RZ ;  /* 0x0000000866007c24 */ /* 0x000fe2000f8e02ff */
[----:B0-----:R-:W-:-:S04]  /*0360*/  IADD3 R2, PT, PT, R107, -0x1, RZ ;  /* 0xffffffff6b027810 */ /* 0x001fc80007ffe0ff */
[----:B------:R-:W-:Y:S01]  /*0370*/  SHF.R.S32.HI R3, RZ, 0x1f, R0 ;  /* 0x0000001fff037819 */ /* 0x000fe20000011400 */
[----:B------:R-:W-:Y:S01]  /*0380*/  IMAD R2, R2, UR8, RZ ;  /* 0x0000000802027c24 */ /* 0x000fe2000f8e02ff */
[----:B------:R-:W0:Y:S02]  /*0390*/  LDC.64 R4, c[0x0][0x428] ;  /* 0x00010a00ff047b82 */ /* 0x000e240000000a00 */
[----:B------:R-:W-:Y:S02]  /*03a0*/  LEA.HI R0, R3, R0, RZ, 0x3 ;  /* 0x0000000003007211 */ /* 0x000fe400078f18ff */
[----:B------:R-:W-:Y:S02]  /*03b0*/  SHF.R.S32.HI R3, RZ, 0x1f, R2 ;  /* 0x0000001fff037819 */ /* 0x000fe40000011402 */
[-C--:B------:R-:W-:Y:S02]  /*03c0*/  LEA.HI.SX32 R81, R0, R103.reuse, 0x1d ;  /* 0x0000006700517211 */ /* 0x080fe400078feaff */
[----:B------:R-:W-:Y:S01]  /*03d0*/  LEA.HI R2, R3, R2, RZ, 0x3 ;  /* 0x0000000203027211 */ /* 0x000fe200078f18ff */
[----:B------:R-:W-:Y:S01]  /*03e0*/  IMAD.WIDE R88, R102, 0x4, R88 ;  /* 0x0000000466587825 */ /* 0x000fe200078e0258 */
[----:B-----5:R-:W-:Y:S01]  /*03f0*/  ISETP.GE.AND P1, PT, R84, 0x1, PT ;  /* 0x000000015400780c */ /* 0x020fe20003f26270 */
[----:B------:R-:W2:Y:S01]  /*0400*/  LDC.64 R112, c[0x0][0x3b0] ;  /* 0x0000ec00ff707b82 */ /* 0x000ea20000000a00 */
[----:B------:R-:W-:Y:S01]  /*0410*/  LEA.HI.SX32 R3, R2, R103, 0x1d ;  /* 0x0000006702037211 */ /* 0x000fe200078feaff */
[C---:B------:R-:W-:Y:S01]  /*0420*/  VIADD R83, R81.reuse, 0x20 ;  /* 0x0000002051537836 */ /* 0x040fe20000000000 */
[----:B------:R-:W3:Y:S01]  /*0430*/  LDG.E R0, desc[UR6][R88.64] ;  /* 0x0000000658007981 */ /* 0x000ee2000c1e1900 */
[----:B-1----:R-:W-:-:S04]  /*0440*/  IMAD.WIDE.U32 R16, R81, 0x10, R12 ;  /* 0x0000001051107825 */ /* 0x002fc800078e000c */
[----:B------:R-:W-:Y:S02]  /*0450*/  IMAD.WIDE.U32 R12, R83, 0x10, R12 ;  /* 0x00000010530c7825 */ /* 0x000fe400078e000c */
[----:B------:R-:W4:Y:S02]  /*0460*/  LDG.E.128 R16, desc[UR6][R16.64] ;  /* 0x0000000610107981 */ /* 0x000f24000c1e1d00 */
[C-C-:B0-----:R-:W-:Y:S01]  /*0470*/  IMAD.WIDE.U32 R8, R3.reuse, 0x10, R4.reuse ;  /* 0x0000001003087825 */ /* 0x141fe200078e0004 */
[----:B------:R-:W-:Y:S01]  /*0480*/  IADD3 R3, PT, PT, R3, 0x20, RZ ;  /* 0x0000002003037810 */ /* 0x000fe20007ffe0ff */
[----:B------:R-:W4:Y:S04]  /*0490*/  LDG.E.128 R12, desc[UR6][R12.64] ;  /* 0x000000060c0c7981 */ /* 0x000f28000c1e1d00 */
[----:B------:R-:W-:Y:S01]  /*04a0*/  IMAD.WIDE.U32 R4, R3, 0x10, R4 ;  /* 0x0000001003047825 */ /* 0x000fe200078e0004 */
[----:B------:R-:W4:Y:S05]  /*04b0*/  LDG.E.128 R8, desc[UR6][R8.64] ;  /* 0x0000000608087981 */ /* 0x000f2a000c1e1d00 */
[----:B------:R-:W4:Y:S01]  /*04c0*/  LDG.E.128 R4, desc[UR6][R4.64] ;  /* 0x0000000604047981 */ /* 0x000f22000c1e1d00 */
[----:B------:R-:W-:-:S05]  /*04d0*/  @P1 IADD3 R78, PT, PT, R84, -0x1, RZ ;  /* 0xffffffff544e1810 */ /* 0x000fca0007ffe0ff */
[----:B------:R-:W-:-:S05]  /*04e0*/  @P1 IMAD R78, R78, UR8, RZ ;  /* 0x000000084e4e1c24 */ /* 0x000fca000f8e02ff */
[----:B------:R-:W-:-:S04]  /*04f0*/  @P1 SHF.R.S32.HI R79, RZ, 0x1f, R78 ;  /* 0x0000001fff4f1819 */ /* 0x000fc8000001144e */
[----:B------:R-:W-:Y:S02]  /*0500*/  @P1 LEA.HI R78, R79, R78, RZ, 0x3 ;  /* 0x0000004e4f4e1211 */ /* 0x000fe400078f18ff */
[----:B------:R-:W-:Y:S02]  /*0510*/  MOV R115, RZ ;  /* 0x000000ff00737202 */ /* 0x000fe40000000f00 */
[----:B------:R-:W-:-:S05]  /*0520*/  @P1 LEA.HI.SX32 R115, R78, R103, 0x1d ;  /* 0x000000674e731211 */ /* 0x000fca00078feaff */
[C---:B------:R-:W-:Y:S02]  /*0530*/  VIADD R79, R115.reuse, 0x20 ;  /* 0x00000020734f7836 */ /* 0x040fe40000000000 */
[----:B--2---:R-:W-:-:S04]  /*0540*/  IMAD.WIDE.U32 R114, R115, 0x8, R112 ;  /* 0x0000000873727825 */ /* 0x004fc800078e0070 */
[----:B------:R-:W-:Y:S02]  /*0550*/  IMAD.WIDE.U32 R112, R79, 0x8, R112 ;  /* 0x000000084f707825 */ /* 0x000fe400078e0070 */
[----:B------:R-:W5:Y:S04]  /*0560*/  LDG.E.64 R114, desc[UR6][R114.64] ;  /* 0x0000000672727981 */ /* 0x000f68000c1e1b00 */
[----:B------:R-:W5:Y:S01]  /*0570*/  LDG.E.64 R112, desc[UR6][R112.64] ;  /* 0x0000000670707981 */ /* 0x000f62000c1e1b00 */
[----:B------:R-:W-:Y:S01]  /*0580*/  MOV R111, UR14 ;  /* 0x0000000e006f7c02 */ /* 0x000fe20008000f00 */
[----:B------:R-:W-:-:S03]  /*0590*/  IMAD.U32 R110, RZ, RZ, UR15 ;  /* 0x0000000fff6e7e24 */ /* 0x000fc6000f8e00ff */
[----:B------:R-:W-:-:S04]  /*05a0*/  ISETP.NE.U32.AND P0, PT, R111, RZ, PT ;  /* 0x000000ff6f00720c */ /* 0x000fc80003f05070 */
[----:B------:R-:W-:-:S13]  /*05b0*/  ISETP.NE.AND.EX P0, PT, R110, RZ, PT, P0 ;  /* 0x000000ff6e00720c */ /* 0x000fda0003f05300 */
[----:B------:R-:W0:Y:S08]  /*05c0*/  @P0 LDC.64 R2, c[0x0][0x438] ;  /* 0x00010e00ff020b82 */ /* 0x000e300000000a00 */
[----:B------:R-:W1:Y:S01]  /*05d0*/  @P0 LDC.64 R76, c[0x0][0x438] ;  /* 0x00010e00ff4c0b82 */ /* 0x000e620000000a00 */
[----:B0-----:R-:W-:-:S05]  /*05e0*/  @P0 IMAD.WIDE.U32 R2, R81, 0x10, R2 ;  /* 0x0000001051020825 */ /* 0x001fca00078e0002 */
[----:B------:R0:W5:Y:S01]  /*05f0*/  @P0 LDG.E.128 R24, desc[UR6][R2.64] ;  /* 0x0000000602180981 */ /* 0x000162000c1e1d00 */
[----:B-1----:R-:W-:-:S05]  /*0600*/  @P0 IMAD.WIDE.U32 R76, R83, 0x10, R76 ;  /* 0x00000010534c0825 */ /* 0x002fca00078e004c */
[----:B------:R1:W5:Y:S01]  /*0610*/  @P0 LDG.E.128 R20, desc[UR6][R76.64] ;  /* 0x000000064c140981 */ /* 0x000362000c1e1d00 */
[----:B------:R-:W-:Y:S02]  /*0620*/  ISETP.NE.AND P0, PT, RZ, UR9, PT ;  /* 0x00000009ff007c0c */ /* 0x000fe4000bf05270 */
[----:B------:R-:W-:-:S04]  /*0630*/  PRMT R96, R28, 0x7632, R96 ;  /* 0x000076321c607816 */ /* 0x000fc80000000060 */
[----:B------:R-:W-:Y:S02]  /*0640*/  SHF.L.U32 R96, R96, 0x10, RZ ;  /* 0x0000001060607819 */ /* 0x000fe400000006ff */
[----:B------:R-:W-:-:S04]  /*0650*/  PRMT R90, R32, 0x7632, R90 ;  /* 0x00007632205a7816 */ /* 0x000fc8000000005a */
[----:B------:R-:W-:Y:S02]  /*0660*/  SHF.L.U32 R90, R90, 0x10, RZ ;  /* 0x000000105a5a7819 */ /* 0x000fe400000006ff */
[----:B---3--:R-:W-:Y:S02]  /*0670*/  FSEL R82, R0, RZ, !P0 ;  /* 0x000000ff00527208 */ /* 0x008fe40004000000 */
[C---:B----4-:R-:W-:Y:S02]  /*0680*/  PRMT R79, R17.reuse, 0x7632, R79 ;  /* 0x00007632114f7816 */ /* 0x050fe4000000004f */
[----:B------:R-:W-:Y:S01]  /*0690*/  SHF.L.U32 R121, R17, 0x10, RZ ;  /* 0x0000001011797819 */ /* 0x000fe200000006ff */
[C---:B------:R-:W-:Y:S01]  /*06a0*/  IMAD.U32 R119, R18.reuse, 0x10000, RZ ;  /* 0x0001000012777824 */ /* 0x040fe200078e00ff */
[----:B------:R-:W-:Y:S02]  /*06b0*/  PRMT R17, R18, 0x7632, R17 ;  /* 0x0000763212117816 */ /* 0x000fe40000000011 */
[----:B------:R-:W-:-:S02]  /*06c0*/  PRMT R0, R12, 0x7632, R0 ;  /* 0x000076320c007816 */ /* 0x000fc40000000000 */
[----:B0-----:R-:W-:Y:S02]  /*06d0*/  PRMT R2, R13, 0x7632, R2 ;  /* 0x000076320d027816 */ /* 0x001fe40000000002 */
[----:B-1----:R-:W-:Y:S02]  /*06e0*/  PRMT R76, R14, 0x7632, R76 ;  /* 0x000076320e4c7816 */ /* 0x002fe4000000004c */
[----:B------:R-:W-:Y:S02]  /*06f0*/  PRMT R78, R16, 0x7632, R78 ;  /* 0x00007632104e7816 */ /* 0x000fe4000000004e */
[----:B------:R-:W-:Y:S02]  /*0700*/  PRMT R18, R19, 0x7632, R18 ;  /* 0x0000763213127816 */ /* 0x000fe40000000012 */
[----:B------:R-:W-:Y:S02]  /*0710*/  PRMT R77, R15, 0x7632, R77 ;  /* 0x000076320f4d7816 */ /* 0x000fe4000000004d */
[----:B------:R-:W-:Y:S01]  /*0720*/  SHF.L.U32 R79, R79, 0x10, RZ ;  /* 0x000000104f4f7819 */ /* 0x000fe200000006ff */
[----:B------:R-:W-:Y:S01]  /*0730*/  IMAD.U32 R17, R17, 0x10000, RZ ;  /* 0x0001000011117824 */ /* 0x000fe200078e00ff */
[----:B------:R-:W-:Y:S01]  /*0740*/  SHF.L.U32 R117, R19, 0x10, RZ ;  /* 0x0000001013757819 */ /* 0x000fe200000006ff */
[----:B------:R-:W-:Y:S01]  /*0750*/  IMAD.U32 R2, R2, 0x10000, RZ ;  /* 0x0001000002027824 */ /* 0x000fe200078e00ff */
[----:B------:R-:W-:Y:S01]  /*0760*/  SHF.L.U32 R0, R0, 0x10, RZ ;  /* 0x0000001000007819 */ /* 0x000fe200000006ff */
[----:B------:R-:W-:Y:S01]  /*0770*/  IMAD.U32 R80, R15, 0x10000, RZ ;  /* 0x000100000f507824 */ /* 0x000fe200078e00ff */
[----:B------:R-:W-:-:S02]  /*0780*/  SHF.L.U32 R19, R13, 0x10, RZ ;  /* 0x000000100d137819 */ /* 0x000fc400000006ff */
[----:B------:R-:W-:Y:S01]  /*0790*/  SHF.L.U32 R76, R76, 0x10, RZ ;  /* 0x000000104c4c7819 */ /* 0x000fe200000006ff */
[----:B------:R-:W-:Y:S01]  /*07a0*/  IMAD.U32 R12, R12, 0x10000, RZ ;  /* 0x000100000c0c7824 */ /* 0x000fe200078e00ff */
[----:B------:R-:W-:Y:S02]  /*07b0*/  SHF.L.U32 R99, R16, 0x10, RZ ;  /* 0x0000001010637819 */ /* 0x000fe400000006ff */
[----:B------:R-:W-:Y:S02]  /*07c0*/  SHF.L.U32 R14, R14, 0x10, RZ ;  /* 0x000000100e0e7819 */ /* 0x000fe400000006ff */
[----:B------:R-:W-:Y:S02]  /*07d0*/  SHF.L.U32 R78, R78, 0x10, RZ ;  /* 0x000000104e4e7819 */ /* 0x000fe400000006ff */
[----:B------:R-:W-:Y:S02]  /*07e0*/  SHF.L.U32 R13, R18, 0x10, RZ ;  /* 0x00000010120d7819 */ /* 0x000fe400000006ff */
[----:B------:R-:W-:Y:S01]  /*07f0*/  SHF.L.U32 R85, R77, 0x10, RZ ;  /* 0x000000104d557819 */ /* 0x000fe200000006ff */
[----:B------:R-:W-:Y:S01]  /*0800*/  FADD.FTZ R105, -R82, R79 ;  /* 0x0000004f52697221 */ /* 0x000fe20000010100 */
[C---:B------:R-:W-:Y:S01]  /*0810*/  PRMT R16, R8.reuse, 0x7632, R16 ;  /* 0x0000763208107816 */ /* 0x040fe20000000010 */
[C---:B------:R-:W-:Y:S01]  /*0820*/  IMAD.U32 R101, R9.reuse, 0x10000, RZ ;  /* 0x0001000009657824 */ /* 0x040fe200078e00ff */
[----:B------:R-:W-:Y:S01]  /*0830*/  SHF.L.U32 R3, R8, 0x10, RZ ;  /* 0x0000001008037819 */ /* 0x000fe200000006ff */
[C---:B------:R-:W-:Y:S01]  /*0840*/  FADD.FTZ R117, -R82.reuse, R117 ;  /* 0x0000007552757221 */ /* 0x040fe20000010100 */
[----:B------:R-:W-:Y:S01]  /*0850*/  PRMT R8, R9, 0x7632, R8 ;  /* 0x0000763209087816 */ /* 0x000fe20000000008 */
[C---:B------:R-:W-:Y:S01]  /*0860*/  FADD.FTZ R103, -R82.reuse, R17 ;  /* 0x0000001152677221 */ /* 0x040fe20000010100 */
[C---:B------:R-:W-:Y:S01]  /*0870*/  FADD.FTZ R79, -R82.reuse, R0 ;  /* 0x00000000524f7221 */ /* 0x040fe20000010100 */
[----:B------:R-:W-:Y:S01]  /*0880*/  FADD.FTZ R81, -R82, R2 ;  /* 0x0000000252517221 */ /* 0x000fe20000010100 */
[----:B------:R-:W-:Y:S01]  /*0890*/  PRMT R9, R10, 0x7632, R9 ;  /* 0x000076320a097816 */ /* 0x000fe20000000009 */
[----:B------:R-:W-:Y:S01]  /*08a0*/  FADD.FTZ R17, -R82, R19 ;  /* 0x0000001352117221 */ /* 0x000fe20000010100 */
[----:B------:R-:W-:Y:S01]  /*08b0*/  SHF.L.U32 R95, R10, 0x10, RZ ;  /* 0x000000100a5f7819 */ /* 0x000fe200000006ff */
[C---:B------:R-:W-:Y:S01]  /*08c0*/  FADD.FTZ R77, -R82.reuse, R80 ;  /* 0x00000050524d7221 */ /* 0x040fe20000010100 */
[----:B------:R-:W-:Y:S01]  /*08d0*/  FADD.FTZ R83, -R82, R76 ;  /* 0x0000004c52537221 */ /* 0x000fe20000010100 */
[----:B------:R-:W-:Y:S01]  /*08e0*/  IMAD.U32 R0, R28, 0x10000, RZ ;  /* 0x000100001c007824 */ /* 0x000fe200078e00ff */
[----:B------:R-:W-:Y:S01]  /*08f0*/  SHF.L.U32 R2, R29, 0x10, RZ ;  /* 0x000000101d027819 */ /* 0x000fe200000006ff */
[C---:B------:R-:W-:Y:S01]  /*0900*/  FADD.FTZ R99, -R82.reuse, R99 ;  /* 0x0000006352637221 */ /* 0x040fe20000010100 */
[----:B------:R-:W-:Y:S01]  /*0910*/  PRMT R10, R11, 0x7632, R10 ;  /* 0x000076320b0a7816 */ /* 0x000fe2000000000a */
[C---:B------:R-:W-:Y:S01]  /*0920*/  FADD.FTZ R121, -R82.reuse, R121 ;  /* 0x0000007952797221 */ /* 0x040fe20000010100 */
[C---:B------:R-:W-:Y:S01]  /*0930*/  FADD.FTZ R119, -R82.reuse, R119 ;  /* 0x0000007752777221 */ /* 0x040fe20000010100 */
[C---:B------:R-:W-:Y:S01]  /*0940*/  FADD.FTZ R109, -R82.reuse, R78 ;  /* 0x0000004e526d7221 */ /* 0x040fe20000010100 */
[C---:B------:R-:W-:Y:S01]  /*0950*/  FADD.FTZ R13, -R82.reuse, R13 ;  /* 0x0000000d520d7221 */ /* 0x040fe20000010100 */
[C---:B------:R-:W-:Y:S01]  /*0960*/  FADD.FTZ R15, -R82.reuse, R12 ;  /* 0x0000000c520f7221 */ /* 0x040fe20000010100 */
[C---:B------:R-:W-:Y:S01]  /*0970*/  FADD.FTZ R19, -R82.reuse, R14 ;  /* 0x0000000e52137221 */ /* 0x040fe20000010100 */
[----:B------:R-:W-:Y:S01]  /*0980*/  FADD.FTZ R85, -R82, R85 ;  /* 0x0000005552557221 */ /* 0x000fe20000010100 */
[----:B------:R-:W-:Y:S01]  /*0990*/  PRMT R76, R4, 0x7632, R76 ;  /* 0x00007632044c7816 */ /* 0x000fe2000000004c */
[----:B------:R-:W-:Y:S01]  /*09a0*/  IMAD.U32 R89, R6, 0x10000, RZ ;  /* 0x0001000006597824 */ /* 0x000fe200078e00ff */
[----:B------:R-:W-:Y:S01]  /*09b0*/  SHF.L.U32 R93, R4, 0x10, RZ ;  /* 0x00000010045d7819 */ /* 0x000fe200000006ff */
[----:B------:R-:W-:Y:S01]  /*09c0*/  IMAD.U32 R4, R30, 0x10000, RZ ;  /* 0x000100001e047824 */ /* 0x000fe200078e00ff */
[----:B------:R-:W-:-:S02]  /*09d0*/  PRMT R80, R6, 0x7632, R80 ;  /* 0x0000763206507816 */ /* 0x000fc40000000050 */
[----:B------:R-:W-:Y:S02]  /*09e0*/  SHF.L.U32 R11, R11, 0x10, RZ ;  /* 0x000000100b0b7819 */ /* 0x000fe400000006ff */
[C---:B------:R-:W-:Y:S02]  /*09f0*/  PRMT R82, R7.reuse, 0x7632, R82 ;  /* 0x0000763207527816 */ /* 0x040fe40000000052 */
[----:B------:R-:W-:Y:S01]  /*0a00*/  SHF.L.U32 R87, R7, 0x10, RZ ;  /* 0x0000001007577819 */ /* 0x000fe200000006ff */
[----:B------:R-:W-:Y:S01]  /*0a10*/  FMUL.FTZ R7, R104, R117 ;  /* 0x0000007568077220 */ /* 0x000fe20000410000 */
[----:B------:R-:W-:Y:S01]  /*0a20*/  SHF.L.U32 R6, R31, 0x10, RZ ;  /* 0x000000101f067819 */ /* 0x000fe200000006ff */
[----:B------:R-:W-:Y:S01]  /*0a30*/  FMUL.FTZ R97, R0, R3 ;  /* 0x0000000300617220 */ /* 0x000fe20000410000 */
[----:B------:R-:W-:Y:S01]  /*0a40*/  FMUL.FTZ R0, R2, R101 ;  /* 0x0000006502007220 */ /* 0x000fe20000410000 */
[----:B------:R-:W-:Y:S01]  /*0a50*/  FMUL.FTZ R2, R4, R95 ;  /* 0x0000005f04027220 */ /* 0x000fe20000410000 */
[----:B------:R-:W-:Y:S01]  /*0a60*/  FADD.FTZ R54, R54, R11 ;  /* 0x0000000b36367221 */ /* 0x000fe20000010000 */
[-C--:B------:R-:W-:Y:S01]  /*0a70*/  FMUL.FTZ R4, R6, R11.reuse ;  /* 0x0000000b06047220 */ /* 0x080fe20000410000 */
[----:B------:R-:W-:Y:S01]  /*0a80*/  FFMA.FTZ R42, R7, R11, R42 ;  /* 0x0000000b072a7223 */ /* 0x000fe2000001002a */
[----:B------:R-:W-:-:S02]  /*0a90*/  IMAD.U32 R16, R16, 0x10000, RZ ;  /* 0x0001000010107824 */ /* 0x000fc400078e00ff */
[C---:B------:R-:W-:Y:S01]  /*0aa0*/  FMUL.FTZ R98, R104.reuse, R109 ;  /* 0x0000006d68627220 */ /* 0x040fe20000410000 */
[----:B------:R-:W-:Y:S01]  /*0ab0*/  PRMT R11, R29, 0x7632, R11 ;  /* 0x000076321d0b7816 */ /* 0x000fe2000000000b */
[----:B------:R-:W-:Y:S01]  /*0ac0*/  FMUL.FTZ R6, R104, R105 ;  /* 0x0000006968067220 */ /* 0x000fe20000410000 */
[-C--:B------:R-:W-:Y:S01]  /*0ad0*/  FMUL.FTZ R96, R96, R16.reuse ;  /* 0x0000001060607220 */ /* 0x080fe20000410000 */
[----:B------:R-:W-:Y:S01]  /*0ae0*/  FADD.FTZ R57, R57, R16 ;  /* 0x0000001039397221 */ /* 0x000fe20000010000 */
[----:B------:R-:W-:Y:S01]  /*0af0*/  FFMA.FTZ R37, R98, R16, R37 ;  /* 0x0000001062257223 */ /* 0x000fe20000010025 */
[----:B------:R-:W-:Y:S02]  /*0b00*/  SHF.L.U32 R11, R11, 0x10, RZ ;  /* 0x000000100b0b7819 */ /* 0x000fe400000006ff */
[----:B------:R-:W-:Y:S02]  /*0b10*/  SHF.L.U32 R8, R8, 0x10, RZ ;  /* 0x0000001008087819 */ /* 0x000fe400000006ff */
[----:B------:R-:W-:-:S02]  /*0b20*/  PRMT R12, R30, 0x7632, R12 ;  /* 0x000076321e0c7816 */ /* 0x000fc4000000000c */
[----:B------:R-:W-:Y:S01]  /*0b30*/  PRMT R16, R31, 0x7632, R16 ;  /* 0x000076321f107816 */ /* 0x000fe20000000010 */
[----:B------:R-:W-:Y:S01]  /*0b40*/  FADD.FTZ R59, R59, R8 ;  /* 0x000000083b3b7221 */ /* 0x000fe20000010000 */
[----:B------:R-:W-:Y:S01]  /*0b50*/  SHF.L.U32 R14, R9, 0x10, RZ ;  /* 0x00000010090e7819 */ /* 0x000fe200000006ff */
[-C--:B------:R-:W-:Y:S01]  /*0b60*/  FMUL.FTZ R9, R11, R8.reuse ;  /* 0x000000080b097220 */ /* 0x080fe20000410000 */
[----:B------:R-:W-:Y:S01]  /*0b70*/  FFMA.FTZ R39, R6, R8, R39 ;  /* 0x0000000806277223 */ /* 0x000fe20000010027 */
[----:B------:R-:W-:Y:S01]  /*0b80*/  SHF.L.U32 R16, R16, 0x10, RZ ;  /* 0x0000001010107819 */ /* 0x000fe200000006ff */
[----:B------:R-:W-:Y:S02]  /*0b90*/  IMAD.U32 R12, R12, 0x10000, RZ ;  /* 0x000100000c0c7824 */ /* 0x000fe400078e00ff */
[----:B------:R-:W-:Y:S01]  /*0ba0*/  FMUL.FTZ R8, R104, R103 ;  /* 0x0000006768087220 */ /* 0x000fe20000410000 */
[----:B------:R-:W-:Y:S02]  /*0bb0*/  IMAD.U32 R18, R10, 0x10000, RZ ;  /* 0x000100000a127824 */ /* 0x000fe400078e00ff */
[----:B------:R-:W-:Y:S01]  /*0bc0*/  FMUL.FTZ R10, R104, R13 ;  /* 0x0000000d680a7220 */ /* 0x000fe20000410000 */
[-C--:B------:R-:W-:Y:S01]  /*0bd0*/  FMUL.FTZ R11, R12, R14.reuse ;  /* 0x0000000e0c0b7220 */ /* 0x080fe20000410000 */
[----:B------:R-:W-:Y:S01]  /*0be0*/  FADD.FTZ R53, R53, R14 ;  /* 0x0000000e35357221 */ /* 0x000fe20000010000 */
[----:B------:R-:W-:Y:S01]  /*0bf0*/  FFMA.FTZ R41, R8, R14, R41 ;  /* 0x0000000e08297223 */ /* 0x000fe20000010029 */
[-C--:B------:R-:W-:Y:S01]  /*0c00*/  FMUL.FTZ R13, R16, R18.reuse ;  /* 0x00000012100d7220 */ /* 0x080fe20000410000 */
[----:B------:R-:W-:Y:S01]  /*0c10*/  SHF.L.U32 R91, R5, 0x10, RZ ;  /* 0x00000010055b7819 */ /* 0x000fe200000006ff */
[----:B------:R-:W-:Y:S01]  /*0c20*/  IMAD.U32 R16, R34, 0x10000, RZ ;  /* 0x0001000022107824 */ /* 0x000fe200078e00ff */
[----:B------:R-:W-:Y:S01]  /*0c30*/  SHF.L.U32 R14, R33, 0x10, RZ ;  /* 0x00000010210e7819 */ /* 0x000fe200000006ff */
[C---:B------:R-:W-:Y:S01]  /*0c40*/  FMUL.FTZ R19, R104.reuse, R19 ;  /* 0x0000001368137220 */ /* 0x040fe20000410000 */
[C---:B------:R-:W-:Y:S01]  /*0c50*/  FMUL.FTZ R17, R104.reuse, R17 ;  /* 0x0000001168117220 */ /* 0x040fe20000410000 */
[----:B------:R-:W-:Y:S01]  /*0c60*/  FMUL.FTZ R99, R104, R99 ;  /* 0x0000006368637220 */ /* 0x000fe20000410000 */
[-C--:B------:R-:W-:Y:S01]  /*0c70*/  FMUL.FTZ R16, R16, R89.reuse ;  /* 0x0000005910107220 */ /* 0x080fe20000410000 */
[----:B------:R-:W-:Y:S01]  /*0c80*/  FADD.FTZ R44, R44, R89 ;  /* 0x000000592c2c7221 */ /* 0x000fe20000010000 */
[----:B------:R-:W-:Y:S01]  /*0c90*/  FFMA.FTZ R60, R19, R89, R60 ;  /* 0x00000059133c7223 */ /* 0x000fe2000001003c */
[-C--:B------:R-:W-:Y:S01]  /*0ca0*/  FMUL.FTZ R14, R14, R91.reuse ;  /* 0x0000005b0e0e7220 */ /* 0x080fe20000410000 */
[----:B------:R-:W-:Y:S01]  /*0cb0*/  FADD.FTZ R50, R50, R91 ;  /* 0x0000005b32327221 */ /* 0x000fe20000010000 */
[----:B------:R-:W-:Y:S01]  /*0cc0*/  FFMA.FTZ R66, R17, R91, R66 ;  /* 0x0000005b11427223 */ /* 0x000fe20000010042 */
[----:B------:R-:W-:Y:S01]  /*0cd0*/  FADD.FTZ R89, RZ, R97 ;  /* 0x00000061ff597221 */ /* 0x000fe20000010000 */
[----:B------:R-:W-:Y:S01]  /*0ce0*/  FFMA.FTZ R91, R99, R97, RZ ;  /* 0x00000061635b7223 */ /* 0x000fe200000100ff */
[----:B------:R-:W-:Y:S01]  /*0cf0*/  FADD.FTZ R55, R55, R18 ;  /* 0x0000001237377221 */ /* 0x000fe20000010000 */
[----:B------:R-:W-:Y:S01]  /*0d00*/  FFMA.FTZ R43, R10, R18, R43 ;  /* 0x000000120a2b7223 */ /* 0x000fe2000001002b */
[----:B------:R-:W-:Y:S01]  /*0d10*/  SHF.L.U32 R18, R35, 0x10, RZ ;  /* 0x0000001023127819 */ /* 0x000fe200000006ff */
[----:B------:R-:W-:Y:S01]  /*0d20*/  FADD.FTZ R56, R56, R3 ;  /* 0x0000000338387221 */ /* 0x000fe20000010000 */
[----:B------:R-:W-:Y:S01]  /*0d30*/  FFMA.FTZ R36, R99, R3, R36 ;  /* 0x0000000363247223 */ /* 0x000fe20000010024 */
[C---:B------:R-:W-:Y:S01]  /*0d40*/  FMUL.FTZ R77, R104.reuse, R77 ;  /* 0x0000004d684d7220 */ /* 0x040fe20000410000 */
[----:B------:R-:W-:Y:S01]  /*0d50*/  FADD.FTZ R89, R89, R96 ;  /* 0x0000006059597221 */ /* 0x000fe20000010000 */
[----:B------:R-:W-:Y:S01]  /*0d60*/  FMUL.FTZ R3, R104, R121 ;  /* 0x0000007968037220 */ /* 0x000fe20000410000 */
[----:B------:R-:W-:Y:S01]  /*0d70*/  FFMA.FTZ R86, R98, R96, R91 ;  /* 0x0000006062567223 */ /* 0x000fe2000001005b */
[-C--:B------:R-:W-:Y:S01]  /*0d80*/  FMUL.FTZ R18, R18, R87.reuse ;  /* 0x0000005712127220 */ /* 0x080fe20000410000 */
[----:B------:R-:W-:Y:S01]  /*0d90*/  FADD.FTZ R46, R46, R87 ;  /* 0x000000572e2e7221 */ /* 0x000fe20000010000 */
[----:B------:R-:W-:Y:S01]  /*0da0*/  FFMA.FTZ R62, R77, R87, R62 ;  /* 0x000000574d3e7223 */ /* 0x000fe2000001003e */
[----:B------:R-:W-:Y:S01]  /*0db0*/  FADD.FTZ R88, R89, R0 ;  /* 0x0000000059587221 */ /* 0x000fe20000010000 */
[----:B------:R-:W-:Y:S01]  /*0dc0*/  FFMA.FTZ R87, R3, R0, R86 ;  /* 0x0000000003577223 */ /* 0x000fe20000010056 */
[----:B------:R-:W-:Y:S01]  /*0dd0*/  PRMT R78, R5, 0x7632, R78 ;  /* 0x00007632054e7816 */ /* 0x000fe2000000004e */
[----:B------:R-:W-:Y:S01]  /*0de0*/  FMUL.FTZ R5, R104, R119 ;  /* 0x0000007768057220 */ /* 0x000fe20000410000 */
[----:B------:R-:W-:Y:S01]  /*0df0*/  FADD.FTZ R89, R88, R9 ;  /* 0x0000000958597221 */ /* 0x000fe20000010000 */
[----:B------:R-:W-:Y:S01]  /*0e00*/  FFMA.FTZ R86, R6, R9, R87 ;  /* 0x0000000906567223 */ /* 0x000fe20000010057 */
[----:B------:R-:W-:-:S02]  /*0e10*/  SHF.L.U32 R92, R78, 0x10, RZ ;  /* 0x000000104e5c7819 */ /* 0x000fc400000006ff */
[----:B------:R-:W-:Y:S01]  /*0e20*/  FADD.FTZ R78, R89, R2 ;  /* 0x00000002594e7221 */ /* 0x000fe20000010000 */
[----:B------:R-:W-:-:S03]  /*0e30*/  FFMA.FTZ R87, R5, R2, R86 ;  /* 0x0000000205577223 */ /* 0x000fc60000010056 */
[----:B------:R-:W-:Y:S01]  /*0e40*/  FADD.FTZ R89, R78, R11 ;  /* 0x0000000b4e597221 */ /* 0x000fe20000010000 */
[----:B------:R-:W-:Y:S01]  /*0e50*/  FFMA.FTZ R78, R8, R11, R87 ;  /* 0x0000000b084e7223 */ /* 0x000fe20000010057 */
[----:B------:R-:W-:Y:S02]  /*0e60*/  SHF.L.U32 R12, R32, 0x10, RZ ;  /* 0x00000010200c7819 */ /* 0x000fe400000006ff */
[----:B------:R-:W-:Y:S01]  /*0e70*/  SHF.L.U32 R88, R76, 0x10, RZ ;  /* 0x000000104c587819 */ /* 0x000fe200000006ff */
[----:B------:R-:W-:Y:S01]  /*0e80*/  FMUL.FTZ R76, R104, R79 ;  /* 0x0000004f684c7220 */ /* 0x000fe20000410000 */
[----:B------:R-:W-:Y:S01]  /*0e90*/  FADD.FTZ R86, R89, R4 ;  /* 0x0000000459567221 */ /* 0x000fe20000010000 */
[----:B------:R-:W-:Y:S01]  /*0ea0*/  FFMA.FTZ R87, R7, R4, R78 ;  /* 0x0000000407577223 */ /* 0x000fe2000001004e */
[----:B------:R-:W-:Y:S01]  /*0eb0*/  FMUL.FTZ R12, R12, R93 ;  /* 0x0000005d0c0c7220 */ /* 0x000fe20000410000 */
[-C--:B------:R-:W-:Y:S01]  /*0ec0*/  FMUL.FTZ R79, R90, R88.reuse ;  /* 0x000000585a4f7220 */ /* 0x080fe20000410000 */
[----:B------:R-:W-:Y:S01]  /*0ed0*/  FADD.FTZ R49, R49, R88 ;  /* 0x0000005831317221 */ /* 0x000fe20000010000 */
[----:B------:R-:W-:Y:S01]  /*0ee0*/  FFMA.FTZ R65, R76, R88, R65 ;  /* 0x000000584c417223 */ /* 0x000fe20000010041 */
[----:B------:R-:W-:Y:S01]  /*0ef0*/  FADD.FTZ R89, R86, R13 ;  /* 0x0000000d56597221 */ /* 0x000fe20000010000 */
[----:B------:R-:W-:Y:S01]  /*0f00*/  FMUL.FTZ R15, R104, R15 ;  /* 0x0000000f680f7220 */ /* 0x000fe20000410000 */
[----:B------:R-:W-:Y:S01]  /*0f10*/  FFMA.FTZ R88, R10, R13, R87 ;  /* 0x0000000d0a587223 */ /* 0x000fe20000010057 */
[----:B------:R-:W-:Y:S01]  /*0f20*/  PRMT R91, R33, 0x7632, R91 ;  /* 0x00007632215b7816 */ /* 0x000fe2000000005b */
[----:B------:R-:W-:-:S02]  /*0f30*/  FADD.FTZ R86, R89, R12 ;  /* 0x0000000c59567221 */ /* 0x000fc40000010000 */
[----:B------:R-:W-:Y:S02]  /*0f40*/  FFMA.FTZ R87, R15, R12, R88 ;  /* 0x0000000c0f577223 */ /* 0x000fe40000010058 */
[----:B------:R-:W-:Y:S02]  /*0f50*/  IMAD.U32 R91, R91, 0x10000, RZ ;  /* 0x000100005b5b7824 */ /* 0x000fe400078e00ff */
[----:B------:R-:W-:Y:S01]  /*0f60*/  FADD.FTZ R89, R86, R79 ;  /* 0x0000004f56597221 */ /* 0x000fe20000010000 */
[----:B------:R-:W-:Y:S01]  /*0f70*/  FFMA.FTZ R86, R76, R79, R87 ;  /* 0x0000004f4c567223 */ /* 0x000fe20000010057 */
[----:B------:R-:W-:Y:S01]  /*0f80*/  FMUL.FTZ R78, R104, R81 ;  /* 0x00000051684e7220 */ /* 0x000fe20000410000 */
[----:B------:R-:W-:Y:S01]  /*0f90*/  PRMT R90, R34, 0x7632, R90 ;  /* 0x00007632225a7816 */ /* 0x000fe2000000005a */
[----:B------:R-:W-:Y:S01]  /*0fa0*/  FMUL.FTZ R81, R91, R92 ;  /* 0x0000005c5b517220 */ /* 0x000fe20000410000 */
[----:B------:R-:W-:Y:S01]  /*0fb0*/  FADD.FTZ R88, R89, R14 ;  /* 0x0000000e59587221 */ /* 0x000fe20000010000 */
[----:B------:R-:W-:Y:S01]  /*0fc0*/  FFMA.FTZ R87, R17, R14, R86 ;  /* 0x0000000e11577223 */ /* 0x000fe20000010056 */
[----:B------:R-:W-:Y:S01]  /*0fd0*/  FADD.FTZ R48, R48, R93 ;  /* 0x0000005d30307221 */ /* 0x000fe20000010000 */
[----:B------:R-:W-:Y:S01]  /*0fe0*/  FFMA.FTZ R64, R15, R93, R64 ;  /* 0x0000005d0f407223 */ /* 0x000fe20000010040 */
[----:B------:R-:W-:Y:S01]  /*0ff0*/  SHF.L.U32 R91, R80, 0x10, RZ ;  /* 0x00000010505b7819 */ /* 0x000fe200000006ff */
[----:B------:R-:W-:-:S02]  /*1000*/  IMAD.U32 R90, R90, 0x10000, RZ ;  /* 0x000100005a5a7824 */ /* 0x000fc400078e00ff */
[----:B------:R-:W-:Y:S01]  /*1010*/  FADD.FTZ R89, R88, R81 ;  /* 0x0000005158597221 */ /* 0x000fe20000010000 */
[----:B------:R-:W-:Y:S02]  /*1020*/  IMAD.U32 R93, R82, 0x10000, RZ ;  /* 0x00010000525d7824 */ /* 0x000fe400078e00ff */
[C---:B------:R-:W-:Y:S01]  /*1030*/  FFMA.FTZ R82, R78.reuse, R81, R87 ;  /* 0x000000514e527223 */ /* 0x040fe20000010057 */
[--C-:B------:R-:W-:Y:S01]  /*1040*/  FADD.FTZ R51, R51, R92.reuse ;  /* 0x0000005c33337221 */ /* 0x100fe20000010000 */
[----:B------:R-:W-:Y:S01]  /*1050*/  FFMA.FTZ R67, R78, R92, R67 ;  /* 0x0000005c4e437223 */ /* 0x000fe20000010043 */
[----:B------:R-:W-:Y:S01]  /*1060*/  PRMT R92, R35, 0x7632, R92 ;  /* 0x00007632235c7816 */ /* 0x000fe2000000005c */
[----:B------:R-:W-:Y:S01]  /*1070*/  FMUL.FTZ R80, R104, R83 ;  /* 0x0000005368507220 */ /* 0x000fe20000410000 */
[----:B------:R-:W-:Y:S01]  /*1080*/  FMUL.FTZ R83, R90, R91 ;  /* 0x0000005b5a537220 */ /* 0x000fe20000410000 */
[----:B------:R-:W-:Y:S01]  /*1090*/  FADD.FTZ R86, R89, R16 ;  /* 0x0000001059567221 */ /* 0x000fe20000010000 */
[----:B------:R-:W-:Y:S01]  /*10a0*/  FFMA.FTZ R82, R19, R16, R82 ;  /* 0x0000001013527223 */ /* 0x000fe20000010052 */
[----:B------:R-:W-:-:S02]  /*10b0*/  SHF.L.U32 R92, R92, 0x10, RZ ;  /* 0x000000105c5c7819 */ /* 0x000fc400000006ff */
        /* <DEDUP_REMOVED lines=9> */
[----:B------:R-:W-:Y:S01]  /*1150*/  FADD.FTZ R52, R52, R95 ;  /* 0x0000005f34347221 */ /* 0x000fe20000010000 */
[----:B------:R-:W-:Y:S01]  /*1160*/  FFMA.FTZ R40, R5, R95, R40 ;  /* 0x0000005f05287223 */ /* 0x000fe20000010028 */
[----:B------:R-:W-:Y:S01]  /*1170*/  FADD.FTZ R45, R45, R91 ;  /* 0x0000005b2d2d7221 */ /* 0x000fe20000010000 */
[----:B------:R-:W-:Y:S01]  /*1180*/  FFMA.FTZ R61, R80, R91, R61 ;  /* 0x0000005b503d7223 */ /* 0x000fe2000001003d */
[----:B------:R-:W-:Y:S01]  /*1190*/  FADD.FTZ R47, R47, R93 ;  /* 0x0000005d2f2f7221 */ /* 0x000fe20000010000 */
[C---:B------:R-:W-:Y:S01]  /*11a0*/  FFMA.FTZ R63, R82.reuse, R93, R63 ;  /* 0x0000005d523f7223 */ /* 0x040fe2000001003f */
[----:B------:R-:W-:Y:S01]  /*11b0*/  FFMA.FTZ R88, R82, R85, R86 ;  /* 0x0000005552587223 */ /* 0x000fe20000010056 */
[----:B------:R-:W-:Y:S06]  /*11c0*/  BRA `(.L_x_490) ;  /* 0x00000000007c7947 */ /* 0x000fec0003800000 */
.L_x_489:
[----:B-----5:R-:W-:Y:S01]  /*11d0*/  ISETP.GE.AND P1, PT, R84, 0x1, PT ;  /* 0x000000015400780c */ /* 0x020fe20003f26270 */
[----:B------:R-:W1:Y:S01]  /*11e0*/  LDC.64 R88, c[0x0][0x3b0] ;  /* 0x0000ec00ff587b82 */ /* 0x000e620000000a00 */
[----:B------:R-:W-:Y:S01]  /*11f0*/  MOV R111, UR14 ;  /* 0x0000000e006f7c02 */ /* 0x000fe20008000f00 */
[----:B------:R-:W-:Y:S01]  /*1200*/  HFMA2 R91, -RZ, RZ, 0, 0 ;  /* 0x00000000ff5b7431 */ /* 0x000fe200000001ff */
[----:B------:R-:W-:Y:S02]  /*1210*/  MOV R110, UR15 ;  /* 0x0000000f006e7c02 */ /* 0x000fe40008000f00 */
[----:B------:R-:W-:-:S04]  /*1220*/  ISETP.NE.U32.AND P0, PT, R111, RZ, PT ;  /* 0x000000ff6f00720c */ /* 0x000fc80003f05070 */
[----:B------:R-:W-:-:S03]  /*1230*/  ISETP.NE.AND.EX P0, PT, R110, RZ, PT, P0 ;  /* 0x000000ff6e00720c */ /* 0x000fc60003f05300 */
[----:B------:R-:W2:Y:S01]  /*1240*/  @P1 LDC R87, c[0x0][0x388] ;  /* 0x0000e200ff571b82 */ /* 0x000ea20000000800 */
[----:B------:R-:W-:-:S09]  /*1250*/  @P1 VIADD R86, R84, 0xffffffff ;  /* 0xffffffff54561836 */ /* 0x000fd20000000000 */
[----:B------:R-:W3:Y:S01]  /*1260*/  @P0 LDC R93, c[0x0][0x388] ;  /* 0x0000e200ff5d0b82 */ /* 0x000ee20000000800 */
[----:B--2---:R-:W-:-:S05]  /*1270*/  @P1 IMAD R86, R86, R87, RZ ;  /* 0x0000005756561224 */ /* 0x004fca00078e02ff */
[----:B------:R-:W-:-:S04]  /*1280*/  @P1 SHF.R.S32.HI R87, RZ, 0x1f, R86 ;  /* 0x0000001fff571819 */ /* 0x000fc80000011456 */
[----:B------:R-:W-:Y:S01]  /*1290*/  @P1 LEA.HI R90, R87, R86, RZ, 0x3 ;  /* 0x00000056575a1211 */ /* 0x000fe200078f18ff */
[----:B---3--:R-:W-:Y:S01]  /*12a0*/  @P0 IMAD R92, R102, R93, RZ ;  /* 0x0000005d665c0224 */ /* 0x008fe200078e02ff */
[----:B------:R-:W2:Y:S02]  /*12b0*/  @P0 LDC.64 R86, c[0x0][0x438] ;  /* 0x00010e00ff560b82 */ /* 0x000ea40000000a00 */
[----:B------:R-:W-:Y:S02]  /*12c0*/  @P1 LEA.HI.SX32 R91, R90, R103, 0x1d ;  /* 0x000000675a5b1211 */ /* 0x000fe400078feaff */
[----:B------:R-:W-:Y:S02]  /*12d0*/  @P0 SHF.R.S32.HI R95, RZ, 0x1f, R92 ;  /* 0x0000001fff5f0819 */ /* 0x000fe4000001145c */
[C---:B------:R-:W-:Y:S01]  /*12e0*/  IADD3 R93, PT, PT, R91.reuse, 0x20, RZ ;  /* 0x000000205b5d7810 */ /* 0x040fe20007ffe0ff */
[----:B-1----:R-:W-:Y:S01]  /*12f0*/  IMAD.WIDE.U32 R90, R91, 0x8, R88 ;  /* 0x000000085b5a7825 */ /* 0x002fe200078e0058 */
[----:B------:R-:W-:-:S03]  /*1300*/  @P0 LEA.HI R92, R95, R92, RZ, 0x3 ;  /* 0x0000005c5f5c0211 */ /* 0x000fc600078f18ff */
[----:B------:R-:W-:Y:S01]  /*1310*/  IMAD.WIDE.U32 R88, R93, 0x8, R88 ;  /* 0x000000085d587825 */ /* 0x000fe200078e0058 */
[----:B------:R-:W-:Y:S01]  /*1320*/  @P0 LEA.HI.SX32 R93, R92, R103, 0x1d ;  /* 0x000000675c5d0211 */ /* 0x000fe200078feaff */
[----:B------:R-:W5:Y:S04]  /*1330*/  LDG.E.64 R114, desc[UR6][R90.64] ;  /* 0x000000065a727981 */ /* 0x000f68000c1e1b00 */
[C---:B------:R-:W-:Y:S01]  /*1340*/  @P0 VIADD R95, R93.reuse, 0x20 ;  /* 0x000000205d5f0836 */ /* 0x040fe20000000000 */
[----:B------:R1:W5:Y:S01]  /*1350*/  LDG.E.64 R112, desc[UR6][R88.64] ;  /* 0x0000000658707981 */ /* 0x000362000c1e1b00 */
[----:B--2---:R-:W-:-:S04]  /*1360*/  @P0 IMAD.WIDE.U32 R92, R93, 0x10, R86 ;  /* 0x000000105d5c0825 */ /* 0x004fc800078e0056 */
[----:B------:R-:W-:Y:S01]  /*1370*/  @P0 IMAD.WIDE.U32 R86, R95, 0x10, R86 ;  /* 0x000000105f560825 */ /* 0x000fe200078e0056 */
[----:B------:R2:W5:Y:S04]  /*1380*/  @P0 LDG.E.128 R24, desc[UR6][R92.64] ;  /* 0x000000065c180981 */ /* 0x000568000c1e1d00 */
[----:B------:R2:W5:Y:S01]  /*1390*/  @P0 LDG.E.128 R20, desc[UR6][R86.64] ;  /* 0x0000000656140981 */ /* 0x000562000c1e1d00 */
[----:B-1----:R-:W-:Y:S01]  /*13a0*/  HFMA2 R88, -RZ, RZ, 0, 0 ;  /* 0x00000000ff587431 */ /* 0x002fe200000001ff */
[----:B------:R-:W-:-:S07]  /*13b0*/  MOV R90, RZ ;  /* 0x000000ff005a7202 */ /* 0x000fce0000000f00 */
.L_x_490:
[----:B------:R-:W-:Y:S05]  /*13c0*/  BSYNC.RECONVERGENT B1 ;  /* 0x0000000000017941 */ /* 0x000fea0003800200 */
.L_x_488:
[----:B------:R-:W-:-:S03]  /*13d0*/  UMOV UR4, 0xffffffff ;  /* 0xffffffff00047882 */ /* 0x000fc60000000000 */
[----:B------:R-:W-:Y:S05]  /*13e0*/  BRA.DIV UR4, `(.L_x_491) ;  /* 0x0000003e04947947 */ /* 0x000fea000b800000 */
[----:B--2---:R-:W1:Y:S04]  /*13f0*/  SHFL.BFLY PT, R87, R90, 0x1, 0x1f ;  /* 0x0c201f005a577f89 */ /* 0x004e6800000e0000 */
[----:B------:R-:W2:Y:S01]  /*1400*/  SHFL.BFLY PT, R89, R88, 0x1, 0x1f ;  /* 0x0c201f0058597f89 */ /* 0x000ea200000e0000 */
[----:B-1----:R-:W-:Y:S01]  /*1410*/  FADD.FTZ R87, R87, R90 ;  /* 0x0000005a57577221 */ /* 0x002fe20000010000 */
[----:B--2---:R-:W-:-:S04]  /*1420*/  FADD.FTZ R89, R89, R88 ;  /* 0x0000005859597221 */ /* 0x004fc80000010000 */
[----:B------:R-:W1:Y:S04]  /*1430*/  SHFL.BFLY PT, R86, R87, 0x2, 0x1f ;  /* 0x0c401f0057567f89 */ /* 0x000e6800000e0000 */
        /* <DEDUP_REMOVED lines=11> */
[----:B------:R1:W2:Y:S01]  /*14f0*/  SHFL.BFLY PT, R89, R88, 0x10, 0x1f ;  /* 0x0e001f0058597f89 */ /* 0x0002a200000e0000 */
[----:B-----5:R-:W-:-:S03]  /*1500*/  PRMT R90, R24, 0x7632, R90 ;  /* 0x00007632185a7816 */ /* 0x020fc6000000005a */
[----:B------:R1:W3:Y:S04]  /*1510*/  SHFL.BFLY PT, R94, R87, 0x10, 0x1f ;  /* 0x0e001f00575e7f89 */ /* 0x0002e800000e0000 */
.L_x_542:
[----:B------:R-:W4:Y:S01]  /*1520*/  S2R R100, SR_TID.X ;  /* 0x0000000000647919 */ /* 0x000f220000002100 */
[----:B------:R-:W-:Y:S01]  /*1530*/  ISETP.NE.U32.AND P0, PT, R111, RZ, PT ;  /* 0x000000ff6f00720c */ /* 0x000fe20003f05070 */
[----:B------:R-:W-:Y:S02]  /*1540*/  @P1 VIADD R84, R84, 0xffffffff ;  /* 0xffffffff54541836 */ /* 0x000fe40000000000 */
[----:B--2---:R-:W-:Y:S01]  /*1550*/  FADD.FTZ R89, R88, R89 ;  /* 0x0000005958597221 */ /* 0x004fe20000010000 */
[----:B---3--:R-:W-:Y:S01]  /*1560*/  FADD.FTZ R94, R87, R94 ;  /* 0x0000005e575e7221 */ /* 0x008fe20000010000 */
[----:B------:R-:W-:Y:S01]  /*1570*/  ISETP.NE.AND.EX P0, PT, R110, RZ, PT, P0 ;  /* 0x000000ff6e00720c */ /* 0x000fe20003f05300 */
[----:B------:R-:W-:Y:S02]  /*1580*/  @P1 IMAD R86, R84, UR8, RZ ;  /* 0x0000000854561c24 */ /* 0x000fe4000f8e02ff */
[----:B------:R-:W-:Y:S02]  /*1590*/  HFMA2 R101, -RZ, RZ, 0, 0 ;  /* 0x00000000ff657431 */ /* 0x000fe400000001ff */
[----:B------:R-:W-:-:S02]  /*15a0*/  IMAD R84, R102, UR8, RZ ;  /* 0x0000000866547c24 */ /* 0x000fc4000f8e02ff */
[----:B------:R-:W-:Y:S01]  /*15b0*/  FMUL.FTZ R105, R89, UR10 ;  /* 0x0000000a59697c20 */ /* 0x000fe20008410000 */
[----:B------:R-:W-:Y:S01]  /*15c0*/  ISETP.NE.AND P3, PT, RZ, UR9, PT ;  /* 0x00000009ff007c0c */ /* 0x000fe2000bf65270 */
[----:B------:R-:W-:Y:S01]  /*15d0*/  BSSY.RECONVERGENT B1, `(.L_x_492) ;  /* 0x00001b0000017945 */ /* 0x000fe20003800200 */
[----:B------:R-:W-:Y:S01]  /*15e0*/  @P1 SHF.R.S32.HI R91, RZ, 0x1f, R86 ;  /* 0x0000001fff5b1819 */ /* 0x000fe20000011456 */
[----:B------:R-:W-:Y:S01]  /*15f0*/  FMUL.FTZ R106, R94, UR10 ;  /* 0x0000000a5e6a7c20 */ /* 0x000fe20008410000 */
[----:B-1----:R-:W-:Y:S02]  /*1600*/  SHF.R.S32.HI R87, RZ, 0x1f, R84 ;  /* 0x0000001fff577819 */ /* 0x002fe40000011454 */
[----:B------:R-:W-:Y:S02]  /*1610*/  @P1 LEA.HI R86, R91, R86, RZ, 0x3 ;  /* 0x000000565b561211 */ /* 0x000fe400078f18ff */
[----:B------:R-:W-:Y:S02]  /*1620*/  LEA.HI R84, R87, R84, RZ, 0x3 ;  /* 0x0000005457547211 */ /* 0x000fe400078f18ff */
[----:B------:R-:W-:-:S02]  /*1630*/  FSEL R105, R105, RZ, !P3 ;  /* 0x000000ff69697208 */ /* 0x000fc40005800000 */
[----:B----4-:R-:W-:-:S04]  /*1640*/  LOP3.LUT R103, R100, 0x1f, RZ, 0xc0, !PT ;  /* 0x0000001f64677812 */ /* 0x010fc800078ec0ff */
[-C--:B------:R-:W-:Y:S02]  /*1650*/  @P1 LEA.HI.SX32 R101, R86, R103.reuse, 0x1d ;  /* 0x0000006756651211 */ /* 0x080fe400078feaff */
[----:B------:R-:W-:Y:S01]  /*1660*/  LEA.HI.SX32 R84, R84, R103, 0x1d ;  /* 0x0000006754547211 */ /* 0x000fe200078feaff */
[----:B------:R-:W-:Y:S06]  /*1670*/  @P0 BRA `(.L_x_493) ;  /* 0x0000000c00600947 */ /* 0x000fec0003800000 */
        /* <DEDUP_REMOVED lines=18> */
.L_x_496:
[----:B------:R-:W-:Y:S05]  /*17a0*/  BSYNC.RECONVERGENT B2 ;  /* 0x0000000000027941 */ /* 0x000fea0003800200 */
.L_x_495:
        /* <DEDUP_REMOVED lines=13> */
.L_x_498:
[----:B------:R-:W-:Y:S05]  /*1880*/  BSYNC.RECONVERGENT B2 ;  /* 0x0000000000027941 */ /* 0x000fea0003800200 */
.L_x_497:
        /* <DEDUP_REMOVED lines=13> */
.L_x_500:
[----:B------:R-:W-:Y:S05]  /*1960*/  BSYNC.RECONVERGENT B2 ;  /* 0x0000000000027941 */ /* 0x000fea0003800200 */
.L_x_499:
        /* <DEDUP_REMOVED lines=13> */
.L_x_502:
[----:B------:R-:W-:Y:S05]  /*1a40*/  BSYNC.RECONVERGENT B2 ;  /* 0x0000000000027941 */ /* 0x000fea0003800200 */
.L_x_501:
        /* <DEDUP_REMOVED lines=13> */
.L_x_504:
[----:B------:R-:W-:Y:S05]  /*1b20*/  BSYNC.RECONVERGENT B2 ;  /* 0x0000000000027941 */ /* 0x000fea0003800200 */
.L_x_503:
        /* <DEDUP_REMOVED lines=13> */
.L_x_506:
[----:B------:R-:W-:Y:S05]  /*1c00*/  BSYNC.RECONVERGENT B2 ;  /* 0x0000000000027941 */ /* 0x000fea0003800200 */
.L_x_505:
        /* <DEDUP_REMOVED lines=13> */
.L_x_508:
[----:B------:R-:W-:Y:S05]  /*1ce0*/  BSYNC.RECONVERGENT B2 ;  /* 0x0000000000027941 */ /* 0x000fea0003800200 */
.L_x_507:
[----:B------:R-:W-:Y:S05]  /*1cf0*/  @!P1 BRA `(.L_x_509) ;  /* 0x0000001000f49947 */ /* 0x000fea0003800000 */
[----:B------:R-:W-:Y:S01]  /*1d00*/  FFMA.FTZ R86, R10, R106, R105 ;  /* 0x0000006a0a567223 */ /* 0x000fe20000010069 */
[----:B------:R-:W-:-:S03]  /*1d10*/  ISETP.GT.AND P0, PT, R107, RZ, PT ;  /* 0x000000ff6b00720c */ /* 0x000fc60003f04270 */
[----:B------:R-:W-:-:S04]  /*1d20*/  FADD.FTZ R87, R13, -R86 ;  /* 0x800000560d577221 */ /* 0x000fc80000010000 */
[----:B------:R-:W-:-:S05]  /*1d30*/  FMUL.FTZ R87, R104, R87 ;  /* 0x0000005768577220 */ /* 0x000fca0000410000 */
[----:B------:R-:W-:Y:S02]  /*1d40*/  FSEL R87, R87, RZ, P0 ;  /* 0x000000ff57577208 */ /* 0x000fe40000000000 */
        /* <DEDUP_REMOVED lines=8> */
.L_x_494:
[----:B------:R-:W1:Y:S01]  /*1dd0*/  @P1 LDC.64 R72, c[0x0][0x408] ;  /* 0x00010200ff481b82 */ /* 0x000e620000000a00 */
[-CC-:B------:R-:W-:Y:S01]  /*1de0*/  FFMA.FTZ R90, R99, R106.reuse, R105.reuse ;  /* 0x0000006a635a7223 */ /* 0x180fe20000010069 */
[-CC-:B------:R-:W-:Y:S01]  /*1df0*/  FFMA.FTZ R93, R98, R106.reuse, R105.reuse ;  /* 0x0000006a625d7223 */ /* 0x180fe20000010069 */
[-CC-:B------:R-:W-:Y:S01]  /*1e00*/  FFMA.FTZ R95, R3, R106.reuse, R105.reuse ;  /* 0x0000006a035f7223 */ /* 0x180fe20000010069 */
[-C--:B------:R-:W-:Y:S01]  /*1e10*/  FFMA.FTZ R92, R6, R106.reuse, R105 ;  /* 0x0000006a065c7223 */ /* 0x080fe20000010069 */
[----:B------:R-:W-:Y:S01]  /*1e20*/  FADD.FTZ R91, R97, -R90 ;  /* 0x8000005a615b7221 */ /* 0x000fe20000010000 */
[----:B------:R-:W-:Y:S01]  /*1e30*/  ISETP.GT.AND P0, PT, R107, RZ, PT ;  /* 0x000000ff6b00720c */ /* 0x000fe20003f04270 */
[----:B------:R-:W-:Y:S01]  /*1e40*/  FADD.FTZ R93, R96, -R93 ;  /* 0x8000005d605d7221 */ /* 0x000fe20000010000 */
[----:B------:R-:W2:Y:S01]  /*1e50*/  @P1 LDC.64 R74, c[0x0][0x408] ;  /* 0x00010200ff4a1b82 */ /* 0x000ea20000000a00 */
[----:B------:R-:W-:Y:S01]  /*1e60*/  FMUL.FTZ R90, R104, R91 ;  /* 0x0000005b685a7220 */ /* 0x000fe20000410000 */
[----:B------:R-:W-:Y:S01]  /*1e70*/  FADD.FTZ R95, R0, -R95 ;  /* 0x8000005f005f7221 */ /* 0x000fe20000010000 */
[----:B------:R-:W-:Y:S01]  /*1e80*/  FADD.FTZ R91, R9, -R92 ;  /* 0x8000005c095b7221 */ /* 0x000fe20000010000 */
[----:B------:R-:W-:Y:S01]  /*1e90*/  FMUL.FTZ R93, R104, R93 ;  /* 0x0000005d685d7220 */ /* 0x000fe20000410000 */
[-CC-:B------:R-:W-:Y:S01]  /*1ea0*/  FFMA.FTZ R121, R7, R106.reuse, R105.reuse ;  /* 0x0000006a07797223 */ /* 0x180fe20000010069 */
[----:B------:R-:W-:Y:S01]  /*1eb0*/  FSEL R90, R90, RZ, P0 ;  /* 0x000000ff5a5a7208 */ /* 0x000fe20000000000 */
[C---:B------:R-:W-:Y:S01]  /*1ec0*/  FMUL.FTZ R92, R104.reuse, R95 ;  /* 0x0000005f685c7220 */ /* 0x040fe20000410000 */
[----:B------:R-:W3:Y:S01]  /*1ed0*/  @P1 LDC.64 R86, c[0x0][0x408] ;  /* 0x00010200ff561b82 */ /* 0x000ee20000000a00 */
[----:B------:R-:W-:Y:S01]  /*1ee0*/  FMUL.FTZ R91, R104, R91 ;  /* 0x0000005b685b7220 */ /* 0x000fe20000410000 */
[----:B------:R-:W-:Y:S01]  /*1ef0*/  FSEL R94, R93, RZ, P0 ;  /* 0x000000ff5d5e7208 */ /* 0x000fe20000000000 */
[----:B------:R-:W-:Y:S01]  /*1f00*/  FFMA.FTZ R95, R5, R106, R105 ;  /* 0x0000006a055f7223 */ /* 0x000fe20000010069 */
[----:B------:R-:W-:Y:S01]  /*1f10*/  FSEL R92, R92, RZ, P0 ;  /* 0x000000ff5c5c7208 */ /* 0x000fe20000000000 */
[----:B------:R-:W-:Y:S01]  /*1f20*/  FADD.FTZ R121, R4, -R121 ;  /* 0x8000007904797221 */ /* 0x000fe20000010000 */
[----:B------:R-:W-:Y:S01]  /*1f30*/  FSEL R116, R91, RZ, P0 ;  /* 0x000000ff5b747208 */ /* 0x000fe20000000000 */
[----:B------:R-:W-:Y:S01]  /*1f40*/  FADD.FTZ R95, R2, -R95 ;  /* 0x8000005f025f7221 */ /* 0x000fe20000010000 */
[----:B------:R-:W4:Y:S01]  /*1f50*/  @P1 LDC.64 R88, c[0x0][0x408] ;  /* 0x00010200ff581b82 */ /* 0x000f220000000a00 */
[----:B-1----:R-:W-:Y:S01]  /*1f60*/  @P1 FMUL.FTZ R73, R90, R73 ;  /* 0x000000495a491220 */ /* 0x002fe20000410000 */
[----:B------:R-:W-:Y:S01]  /*1f70*/  @P1 LOP3.LUT P2, RZ, R114, 0xff, RZ, 0xc0, !PT ;  /* 0x000000ff72ff1812 */ /* 0x000fe2000784c0ff */
[----:B------:R-:W-:Y:S01]  /*1f80*/  FMUL.FTZ R95, R104, R95 ;  /* 0x0000005f685f7220 */ /* 0x000fe20000410000 */
[C---:B------:R-:W-:Y:S01]  /*1f90*/  @P1 LOP3.LUT P3, RZ, R114.reuse, 0xff00, RZ, 0xc0, !PT ;  /* 0x0000ff0072ff1812 */ /* 0x040fe2000786c0ff */
[----:B------:R-:W-:Y:S01]  /*1fa0*/  @P1 FMUL.FTZ R91, R73, R72 ;  /* 0x00000048495b1220 */ /* 0x000fe20000410000 */
[----:B------:R-:W-:Y:S01]  /*1fb0*/  @P1 LOP3.LUT P4, RZ, R114, 0xff0000, RZ, 0xc0, !PT ;  /* 0x00ff000072ff1812 */ /* 0x000fe2000788c0ff */
[----:B------:R-:W-:Y:S01]  /*1fc0*/  FFMA.FTZ R120, R10, R106, R105 ;  /* 0x0000006a0a787223 */ /* 0x000fe20000010069 */
[----:B------:R-:W1:Y:S01]  /*1fd0*/  @P1 LDC.64 R72, c[0x0][0x408] ;  /* 0x00010200ff481b82 */ /* 0x000e620000000a00 */
[----:B--2---:R-:W-:Y:S01]  /*1fe0*/  @P1 FMUL.FTZ R75, R94, R75 ;  /* 0x0000004b5e4b1220 */ /* 0x004fe20000410000 */
[----:B------:R-:W-:-:S02]  /*1ff0*/  FSEL R95, R95, RZ, P0 ;  /* 0x000000ff5f5f7208 */ /* 0x000fc40000000000 */
[----:B------:R-:W-:Y:S02]  /*2000*/  F2FP.BF16.F32.PACK_AB R90, RZ, R90 ;  /* 0x0000005aff5a723e */ /* 0x000fe400000010ff */
[----:B------:R-:W-:Y:S01]  /*2010*/  F2FP.BF16.F32.PACK_AB R94, RZ, R94 ;  /* 0x0000005eff5e723e */ /* 0x000fe200000010ff */
[----:B---3--:R-:W-:Y:S01]  /*2020*/  @P1 FMUL.FTZ R87, R92, R87 ;  /* 0x000000575c571220 */ /* 0x008fe20000410000 */
[----:B------:R-:W-:-:S03]  /*2030*/  F2FP.BF16.F32.PACK_AB R92, RZ, R92 ;  /* 0x0000005cff5c723e */ /* 0x000fc600000010ff */
[----:B------:R-:W-:Y:S02]  /*2040*/  @P1 FMUL.FTZ R93, R87, R86 ;  /* 0x00000056575d1220 */ /* 0x000fe40000410000 */
[----:B------:R-:W2:Y:S01]  /*2050*/  @P1 LDC.64 R86, c[0x0][0x408] ;  /* 0x00010200ff561b82 */ /* 0x000ea20000000a00 */
[----:B----4-:R-:W-:Y:S01]  /*2060*/  @P1 FMUL.FTZ R117, R116, R89 ;  /* 0x0000005974751220 */ /* 0x010fe20000410000 */
[----:B------:R-:W-:Y:S01]  /*2070*/  @P1 FMUL.FTZ R89, R75, R74 ;  /* 0x0000004a4b591220 */ /* 0x000fe20000410000 */
[----:B------:R-:W-:Y:S02]  /*2080*/  F2FP.BF16.F32.PACK_AB R116, RZ, R116 ;  /* 0x00000074ff74723e */ /* 0x000fe400000010ff */
[----:B------:R-:W-:Y:S01]  /*2090*/  @P1 FMUL.FTZ R117, R117, R88 ;  /* 0x0000005875751220 */ /* 0x000fe20000410000 */
[----:B------:R-:W-:Y:S02]  /*20a0*/  FFMA.FTZ R88, R8, R106, R105 ;  /* 0x0000006a08587223 */ /* 0x000fe40000010069 */
[----:B------:R-:W3:Y:S01]  /*20b0*/  @P1 LDC.64 R74, c[0x0][0x408] ;  /* 0x00010200ff4a1b82 */ /* 0x000ee20000000a00 */
[----:B-1----:R-:W-:Y:S01]  /*20c0*/  @P1 FMUL.FTZ R73, R95, R73 ;  /* 0x000000495f491220 */ /* 0x002fe20000410000 */
[----:B------:R-:W-:Y:S01]  /*20d0*/  FADD.FTZ R119, R11, -R88 ;  /* 0x800000580b777221 */ /* 0x000fe20000010000 */
[----:B------:R-:W-:-:S02]  /*20e0*/  FMUL.FTZ R88, R104, R121 ;  /* 0x0000007968587220 */ /* 0x000fc40000410000 */
[----:B------:R-:W-:Y:S01]  /*20f0*/  @P1 FMUL.FTZ R72, R73, R72 ;  /* 0x0000004849481220 */ /* 0x000fe20000410000 */
[----:B------:R-:W-:Y:S01]  /*2100*/  FMUL.FTZ R118, R104, R119 ;  /* 0x0000007768767220 */ /* 0x000fe20000410000 */
[----:B------:R-:W-:Y:S01]  /*2110*/  @P1 FSEL R73, R91, RZ, P2 ;  /* 0x000000ff5b491208 */ /* 0x000fe20001000000 */
[----:B------:R-:W-:Y:S01]  /*2120*/  FADD.FTZ R91, R13, -R120 ;  /* 0x800000780d5b7221 */ /* 0x000fe20000010000 */
[----:B------:R-:W-:Y:S02]  /*2130*/  FSEL R88, R88, RZ, P0 ;  /* 0x000000ff58587208 */ /* 0x000fe40000000000 */
[----:B------:R-:W-:Y:S01]  /*2140*/  FSEL R118, R118, RZ, P0 ;  /* 0x000000ff76767208 */ /* 0x000fe20000000000 */
[----:B------:R-:W-:Y:S01]  /*2150*/  FMUL.FTZ R91, R104, R91 ;  /* 0x0000005b685b7220 */ /* 0x000fe20000410000 */
[----:B------:R-:W-:Y:S01]  /*2160*/  @P1 LOP3.LUT P2, RZ, R114, 0xff000000, RZ, 0xc0, !PT ;  /* 0xff00000072ff1812 */ /* 0x000fe2000784c0ff */
[----:B--2---:R-:W-:Y:S01]  /*2170*/  @P1 FMUL.FTZ R87, R88, R87 ;  /* 0x0000005758571220 */ /* 0x004fe20000410000 */
[----:B------:R-:W-:-:S02]  /*2180*/  @P1 F2FP.BF16.F32.PACK_AB R73, RZ, R73 ;  /* 0x00000049ff49123e */ /* 0x000fc400000010ff */
[----:B------:R-:W-:Y:S01]  /*2190*/  @P1 FSEL R117, R117, RZ, P2 ;  /* 0x000000ff75751208 */ /* 0x000fe20001000000 */
[----:B------:R-:W-:Y:S01]  /*21a0*/  @P1 FMUL.FTZ R86, R87, R86 ;  /* 0x0000005657561220 */ /* 0x000fe20000410000 */
[----:B------:R-:W-:Y:S02]  /*21b0*/  @P1 LOP3.LUT P2, RZ, R115, 0xff, RZ, 0xc0, !PT ;  /* 0x000000ff73ff1812 */ /* 0x000fe4000784c0ff */
[----:B------:R-:W-:Y:S01]  /*21c0*/  @P1 FSEL R87, R93, RZ, P4 ;  /* 0x000000ff5d571208 */ /* 0x000fe20002000000 */
[----:B---3--:R-:W-:Y:S01]  /*21d0*/  @P1 FMUL.FTZ R75, R118, R75 ;  /* 0x0000004b764b1220 */ /* 0x008fe20000410000 */
[----:B------:R-:W-:Y:S02]  /*21e0*/  @P1 LOP3.LUT P4, RZ, R115, 0xff0000, RZ, 0xc0, !PT ;  /* 0x00ff000073ff1812 */ /* 0x000fe4000788c0ff */
[----:B------:R-:W-:Y:S01]  /*21f0*/  @P1 FSEL R72, R72, RZ, P2 ;  /* 0x000000ff48481208 */ /* 0x000fe20001000000 */
[----:B------:R-:W-:Y:S01]  /*2200*/  @P1 FMUL.FTZ R74, R75, R74 ;  /* 0x0000004a4b4a1220 */ /* 0x000fe20000410000 */
[----:B------:R-:W-:-:S02]  /*2210*/  @P1 FSEL R75, R89, RZ, P3 ;  /* 0x000000ff594b1208 */ /* 0x000fc40001800000 */
[----:B------:R-:W-:Y:S02]  /*2220*/  @P1 LOP3.LUT P3, RZ, R115, 0xff00, RZ, 0xc0, !PT ;  /* 0x0000ff0073ff1812 */ /* 0x000fe4000786c0ff */
[----:B------:R-:W-:Y:S02]  /*2230*/  @P1 F2FP.BF16.F32.PACK_AB R87, RZ, R87 ;  /* 0x00000057ff57123e */ /* 0x000fe400000010ff */
[----:B------:R-:W-:Y:S02]  /*2240*/  @P1 FSEL R74, R74, RZ, P3 ;  /* 0x000000ff4a4a1208 */ /* 0x000fe40001800000 */
[----:B------:R-:W-:Y:S02]  /*2250*/  @P1 FSEL R89, R86, RZ, P4 ;  /* 0x000000ff56591208 */ /* 0x000fe40002000000 */
[----:B------:R-:W-:Y:S02]  /*2260*/  @P1 F2FP.BF16.F32.PACK_AB R72, RZ, R72 ;  /* 0x00000048ff48123e */ /* 0x000fe400000010ff */
[----:B------:R-:W-:-:S02]  /*2270*/  @P1 F2FP.BF16.F32.PACK_AB R75, RZ, R75 ;  /* 0x0000004bff4b123e */ /* 0x000fc400000010ff */
[----:B------:R-:W-:Y:S02]  /*2280*/  @P1 PRMT R68, R73, 0x7610, R68 ;  /* 0x0000761049441816 */ /* 0x000fe40000000044 */
[----:B------:R-:W-:Y:S02]  /*2290*/  @P1 F2FP.BF16.F32.PACK_AB R117, RZ, R117 ;  /* 0x00000075ff75123e */ /* 0x000fe400000010ff */
[----:B------:R-:W-:Y:S02]  /*22a0*/  @P1 F2FP.BF16.F32.PACK_AB R86, RZ, R74 ;  /* 0x0000004aff56123e */ /* 0x000fe400000010ff */
[----:B------:R-:W-:Y:S02]  /*22b0*/  @P1 F2FP.BF16.F32.PACK_AB R89, RZ, R89 ;  /* 0x00000059ff59123e */ /* 0x000fe400000010ff */
[----:B------:R-:W-:Y:S02]  /*22c0*/  @P1 PRMT R69, R87, 0x7610, R69 ;  /* 0x0000761057451816 */ /* 0x000fe40000000045 */
[----:B------:R-:W-:-:S02]  /*22d0*/  FSEL R91, R91, RZ, P0 ;  /* 0x000000ff5b5b7208 */ /* 0x000fc40000000000 */
[----:B------:R-:W-:Y:S02]  /*22e0*/  @P1 PRMT R70, R72, 0x7610, R70 ;  /* 0x0000761048461816 */ /* 0x000fe40000000046 */
[----:B------:R-:W-:Y:S02]  /*22f0*/  @P1 PRMT R68, R68, 0x5410, R75 ;  /* 0x0000541044441816 */ /* 0x000fe4000000004b */
[----:B------:R-:W-:Y:S02]  /*2300*/  F2FP.BF16.F32.PACK_AB R74, R118, R95 ;  /* 0x0000005f764a723e */ /* 0x000fe400000010ff */
[----:B------:R-:W-:Y:S02]  /*2310*/  @P1 PRMT R69, R69, 0x5410, R117 ;  /* 0x0000541045451816 */ /* 0x000fe40000000075 */
[----:B------:R-:W-:Y:S02]  /*2320*/  @P1 PRMT R70, R70, 0x5410, R86 ;  /* 0x0000541046461816 */ /* 0x000fe40000000056 */
[----:B------:R-:W-:-:S02]  /*2330*/  PRMT R73, R92, 0x5410, R116 ;  /* 0x000054105c497816 */ /* 0x000fc40000000074 */
[----:B------:R-:W-:Y:S02]  /*2340*/  F2FP.BF16.F32.PACK_AB R75, R91, R88 ;  /* 0x000000585b4b723e */ /* 0x000fe400000010ff */
[----:B------:R-:W-:Y:S02]  /*2350*/  @P1 PRMT R71, R89, 0x7610, R71 ;  /* 0x0000761059471816 */ /* 0x000fe40000000047 */
        /* <DEDUP_REMOVED lines=10> */
.L_x_493:
[----:B------:R-:W-:Y:S02]  /*2400*/  MOV R109, UR20 ;  /* 0x00000014006d7c02 */ /* 0x000fe40008000f00 */
[----:B------:R-:W-:Y:S02]  /*2410*/  MOV R108, UR21 ;  /* 0x00000015006c7c02 */ /* 0x000fe40008000f00 */
[----:B------:R-:W-:-:S04]  /*2420*/  ISETP.NE.U32.AND P0, PT, R109, RZ, PT ;  /* 0x000000ff6d00720c */ /* 0x000fc80003f05070 */
[----:B------:R-:W-:-:S13]  /*2430*/  ISETP.NE.AND.EX P0, PT, R108, RZ, PT, P0 ;  /* 0x000000ff6c00720c */ /* 0x000fda0003f05300 */
[----:B------:R-:W-:Y:S05]  /*2440*/  @P0 BRA `(.L_x_510) ;  /* 0x0000000400800947 */ /* 0x000fea0003800000 */
[----:B------:R-:W-:Y:S01]  /*2450*/  ISETP.GT.AND P0, PT, R107, RZ, PT ;  /* 0x000000ff6b00720c */ /* 0x000fe20003f04270 */
[----:B------:R-:W1:Y:S01]  /*2460*/  @P1 LDC.64 R86, c[0x0][0x408] ;  /* 0x00010200ff561b82 */ /* 0x000e620000000a00 */
[----:B------:R-:W-:Y:S01]  /*2470*/  @P1 LOP3.LUT P2, RZ, R114, 0xff, RZ, 0xc0, !PT ;  /* 0x000000ff72ff1812 */ /* 0x000fe2000784c0ff */
[C---:B------:R-:W-:Y:S01]  /*2480*/  IMAD.U32 R119, R26.reuse, 0x10000, RZ ;  /* 0x000100001a777824 */ /* 0x040fe200078e00ff */
[----:B------:R-:W-:Y:S02]  /*2490*/  SHF.L.U32 R117, R25, 0x10, RZ ;  /* 0x0000001019757819 */ /* 0x000fe400000006ff */
[----:B------:R-:W-:Y:S02]  /*24a0*/  SHF.L.U32 R121, R27, 0x10, RZ ;  /* 0x000000101b797819 */ /* 0x000fe400000006ff */
[----:B------:R-:W-:Y:S02]  /*24b0*/  PRMT R116, R25, 0x7632, R116 ;  /* 0x0000763219747816 */ /* 0x000fe40000000074 */
[----:B------:R-:W-:-:S02]  /*24c0*/  PRMT R118, R26, 0x7632, R118 ;  /* 0x000076321a767816 */ /* 0x000fc40000000076 */
[----:B------:R-:W-:Y:S01]  /*24d0*/  @P1 LOP3.LUT P3, RZ, R114, 0xff00, RZ, 0xc0, !PT ;  /* 0x0000ff0072ff1812 */ /* 0x000fe2000786c0ff */
[-CC-:B------:R-:W-:Y:S01]  /*24e0*/  @P0 FFMA.FTZ R91, R98, R106.reuse, R105.reuse ;  /* 0x0000006a625b0223 */ /* 0x180fe20000010069 */
[----:B------:R-:W-:Y:S01]  /*24f0*/  @P0 PRMT R88, R24, 0x7632, R88 ;  /* 0x0000763218580816 */ /* 0x000fe20000000058 */
[----:B------:R-:W-:Y:S02]  /*2500*/  @!P0 IMAD.U32 R90, R90, 0x10000, RZ ;  /* 0x000100005a5a8824 */ /* 0x000fe400078e00ff */
[-CC-:B------:R-:W-:Y:S01]  /*2510*/  @P0 FFMA.FTZ R92, R99, R106.reuse, R105.reuse ;  /* 0x0000006a635c0223 */ /* 0x180fe20000010069 */
[----:B------:R-:W-:Y:S01]  /*2520*/  @P0 FFMA.FTZ R93, R3, R106, R105 ;  /* 0x0000006a035d0223 */ /* 0x000fe20000010069 */
[----:B------:R-:W-:Y:S01]  /*2530*/  @P0 SHF.L.U32 R89, R88, 0x10, RZ ;  /* 0x0000001058590819 */ /* 0x000fe200000006ff */
[----:B------:R-:W-:Y:S01]  /*2540*/  @P0 FADD.FTZ R88, R96, -R91 ;  /* 0x8000005b60580221 */ /* 0x000fe20000010000 */
[----:B------:R-:W-:Y:S01]  /*2550*/  SHF.L.U32 R91, R24, 0x10, RZ ;  /* 0x00000010185b7819 */ /* 0x000fe200000006ff */
[----:B------:R-:W-:Y:S01]  /*2560*/  @P0 FADD.FTZ R92, R97, -R92 ;  /* 0x8000005c615c0221 */ /* 0x000fe20000010000 */
[----:B------:R-:W-:Y:S01]  /*2570*/  @P0 FADD.FTZ R93, R0, -R93 ;  /* 0x8000005d005d0221 */ /* 0x000fe20000010000 */
[----:B------:R-:W-:Y:S01]  /*2580*/  @P0 FFMA.FTZ R90, R104, R88, R89 ;  /* 0x00000058685a0223 */ /* 0x000fe20000010059 */
[----:B------:R-:W-:Y:S01]  /*2590*/  SHF.L.U32 R118, R118, 0x10, RZ ;  /* 0x0000001076767819 */ /* 0x000fe200000006ff */
[----:B------:R-:W2:Y:S01]  /*25a0*/  @P1 LDC.64 R88, c[0x0][0x408] ;  /* 0x00010200ff581b82 */ /* 0x000ea20000000a00 */
[----:B------:R-:W-:Y:S01]  /*25b0*/  @P0 FFMA.FTZ R91, R104, R92, R91 ;  /* 0x0000005c685b0223 */ /* 0x000fe2000001005b */
[----:B------:R-:W-:Y:S01]  /*25c0*/  @P0 FFMA.FTZ R92, R6, R106, R105 ;  /* 0x0000006a065c0223 */ /* 0x000fe20000010069 */
[----:B------:R-:W-:Y:S01]  /*25d0*/  @P0 FFMA.FTZ R117, R104, R93, R117 ;  /* 0x0000005d68750223 */ /* 0x000fe20000010075 */
[----:B------:R-:W-:-:S02]  /*25e0*/  IMAD.U32 R116, R116, 0x10000, RZ ;  /* 0x0001000074747824 */ /* 0x000fc400078e00ff */
[----:B-1----:R-:W-:Y:S01]  /*25f0*/  @P1 FMUL.FTZ R87, R91, R87 ;  /* 0x000000575b571220 */ /* 0x002fe20000410000 */
[-CC-:B------:R-:W-:Y:S01]  /*2600*/  @P0 FFMA.FTZ R91, R5, R106.reuse, R105.reuse ;  /* 0x0000006a055b0223 */ /* 0x180fe20000010069 */
[----:B------:R-:W-:Y:S01]  /*2610*/  @P0 FADD.FTZ R95, R9, -R92 ;  /* 0x8000005c095f0221 */ /* 0x000fe20000010000 */
[--C-:B------:R-:W-:Y:S01]  /*2620*/  @P0 FFMA.FTZ R92, R8, R106, R105.reuse ;  /* 0x0000006a085c0223 */ /* 0x100fe20000010069 */
[----:B------:R-:W-:Y:S01]  /*2630*/  @P1 FMUL.FTZ R86, R87, R86 ;  /* 0x0000005657561220 */ /* 0x000fe20000410000 */
[----:B------:R-:W-:Y:S01]  /*2640*/  @P0 FFMA.FTZ R87, R7, R106, R105 ;  /* 0x0000006a07570223 */ /* 0x000fe20000010069 */
[----:B------:R-:W-:Y:S01]  /*2650*/  @P0 FADD.FTZ R91, R2, -R91 ;  /* 0x8000005b025b0221 */ /* 0x000fe20000010000 */
[----:B------:R-:W-:Y:S01]  /*2660*/  @P0 FADD.FTZ R93, R11, -R92 ;  /* 0x8000005c0b5d0221 */ /* 0x000fe20000010000 */
[----:B------:R-:W-:Y:S01]  /*2670*/  @P0 FFMA.FTZ R116, R104, R95, R116 ;  /* 0x0000005f68740223 */ /* 0x000fe20000010074 */
[----:B------:R-:W-:Y:S01]  /*2680*/  @P0 FADD.FTZ R87, R4, -R87 ;  /* 0x8000005704570221 */ /* 0x000fe20000010000 */
[----:B------:R-:W-:Y:S01]  /*2690*/  @P1 FSEL R86, R86, RZ, P2 ;  /* 0x000000ff56561208 */ /* 0x000fe20001000000 */
[C---:B------:R-:W-:Y:S01]  /*26a0*/  @P0 FFMA.FTZ R119, R104.reuse, R91, R119 ;  /* 0x0000005b68770223 */ /* 0x040fe20000010077 */
[C---:B------:R-:W-:Y:S01]  /*26b0*/  @P0 FFMA.FTZ R118, R104.reuse, R93, R118 ;  /* 0x0000005d68760223 */ /* 0x040fe20000010076 */
[----:B------:R-:W-:Y:S01]  /*26c0*/  @P0 FFMA.FTZ R121, R104, R87, R121 ;  /* 0x0000005768790223 */ /* 0x000fe20000010079 */
[----:B------:R-:W-:Y:S01]  /*26d0*/  @P1 F2FP.BF16.F32.PACK_AB R120, RZ, R86 ;  /* 0x00000056ff78123e */ /* 0x000fe200000010ff */
[----:B------:R-:W1:Y:S01]  /*26e0*/  @P1 LDC.64 R92, c[0x0][0x408] ;  /* 0x00010200ff5c1b82 */ /* 0x000e620000000a00 */
[----:B------:R-:W-:-:S02]  /*26f0*/  @P1 LOP3.LUT P2, RZ, R114, 0xff0000, RZ, 0xc0, !PT ;  /* 0x00ff000072ff1812 */ /* 0x000fc4000784c0ff */
[C---:B------:R-:W-:Y:S01]  /*2700*/  @P1 LOP3.LUT P4, RZ, R115.reuse, 0xff00, RZ, 0xc0, !PT ;  /* 0x0000ff0073ff1812 */ /* 0x040fe2000788c0ff */
[----:B--2---:R-:W-:Y:S01]  /*2710*/  @P1 FMUL.FTZ R89, R90, R89 ;  /* 0x000000595a591220 */ /* 0x004fe20000410000 */
[----:B------:R-:W-:Y:S02]  /*2720*/  @P1 LOP3.LUT P5, RZ, R115, 0xff0000, RZ, 0xc0, !PT ;  /* 0x00ff000073ff1812 */ /* 0x000fe400078ac0ff */
[----:B------:R-:W-:Y:S01]  /*2730*/  @P1 PRMT R68, R120, 0x7610, R68 ;  /* 0x0000761078441816 */ /* 0x000fe20000000044 */
[----:B------:R-:W-:Y:S01]  /*2740*/  @P1 FMUL.FTZ R88, R89, R88 ;  /* 0x0000005859581220 */ /* 0x000fe20000410000 */
[----:B------:R-:W2:Y:S04]  /*2750*/  @P1 LDC.64 R86, c[0x0][0x408] ;  /* 0x00010200ff561b82 */ /* 0x000ea80000000a00 */
[----:B------:R-:W-:-:S02]  /*2760*/  @P1 FSEL R88, R88, RZ, P3 ;  /* 0x000000ff58581208 */ /* 0x000fc40001800000 */
[----:B------:R-:W-:Y:S02]  /*2770*/  @P1 LOP3.LUT P3, RZ, R115, 0xff, RZ, 0xc0, !PT ;  /* 0x000000ff73ff1812 */ /* 0x000fe4000786c0ff */
[----:B------:R-:W3:Y:S01]  /*2780*/  @P1 LDC.64 R90, c[0x0][0x408] ;  /* 0x00010200ff5a1b82 */ /* 0x000ee20000000a00 */
[----:B------:R-:W-:-:S04]  /*2790*/  @P1 F2FP.BF16.F32.PACK_AB R122, RZ, R88 ;  /* 0x00000058ff7a123e */ /* 0x000fc800000010ff */
[----:B------:R-:W-:Y:S01]  /*27a0*/  @P1 PRMT R68, R68, 0x5410, R122 ;  /* 0x0000541044441816 */ /* 0x000fe2000000007a */
[----:B-1----:R-:W-:Y:S02]  /*27b0*/  @P1 FMUL.FTZ R93, R118, R93 ;  /* 0x0000005d765d1220 */ /* 0x002fe40000410000 */
[----:B------:R-:W1:Y:S02]  /*27c0*/  @P1 LDC.64 R88, c[0x0][0x408] ;  /* 0x00010200ff581b82 */ /* 0x000e640000000a00 */
[----:B------:R-:W-:-:S06]  /*27d0*/  @P1 FMUL.FTZ R92, R93, R92 ;  /* 0x0000005c5d5c1220 */ /* 0x000fcc0000410000 */
[----:B------:R-:W4:Y:S01]  /*27e0*/  @P1 LDC.64 R94, c[0x0][0x408] ;  /* 0x00010200ff5e1b82 */ /* 0x000f220000000a00 */
[----:B--2---:R-:W-:Y:S01]  /*27f0*/  @P1 FMUL.FTZ R87, R117, R87 ;  /* 0x0000005775571220 */ /* 0x004fe20000410000 */
[----:B------:R-:W-:-:S03]  /*2800*/  @P1 FSEL R92, R92, RZ, P4 ;  /* 0x000000ff5c5c1208 */ /* 0x000fc60002000000 */
[----:B------:R-:W-:Y:S01]  /*2810*/  @P1 FMUL.FTZ R86, R87, R86 ;  /* 0x0000005657561220 */ /* 0x000fe20000410000 */
[----:B------:R-:W-:Y:S01]  /*2820*/  @P1 F2FP.BF16.F32.PACK_AB R92, RZ, R92 ;  /* 0x0000005cff5c123e */ /* 0x000fe200000010ff */
[----:B---3--:R-:W-:-:S03]  /*2830*/  @P1 FMUL.FTZ R91, R119, R91 ;  /* 0x0000005b775b1220 */ /* 0x008fc60000410000 */
[----:B------:R-:W-:Y:S01]  /*2840*/  @P1 FSEL R86, R86, RZ, P2 ;  /* 0x000000ff56561208 */ /* 0x000fe20001000000 */
[----:B------:R-:W-:Y:S01]  /*2850*/  @P1 FMUL.FTZ R90, R91, R90 ;  /* 0x0000005a5b5a1220 */ /* 0x000fe20000410000 */
[----:B------:R-:W-:Y:S02]  /*2860*/  @P1 LOP3.LUT P2, RZ, R114, 0xff000000, RZ, 0xc0, !PT ;  /* 0xff00000072ff1812 */ /* 0x000fe4000784c0ff */
[----:B------:R-:W-:Y:S01]  /*2870*/  @P1 F2FP.BF16.F32.PACK_AB R86, RZ, R86 ;  /* 0x00000056ff56123e */ /* 0x000fe200000010ff */
[----:B-1----:R-:W-:Y:S01]  /*2880*/  @P1 FMUL.FTZ R89, R116, R89 ;  /* 0x0000005974591220 */ /* 0x002fe20000410000 */
[----:B------:R-:W-:Y:S02]  /*2890*/  @P1 FSEL R90, R90, RZ, P3 ;  /* 0x000000ff5a5a1208 */ /* 0x000fe40001800000 */
[----:B------:R-:W-:Y:S01]  /*28a0*/  @P1 PRMT R69, R86, 0x7610, R69 ;  /* 0x0000761056451816 */ /* 0x000fe20000000045 */
[----:B------:R-:W-:Y:S01]  /*28b0*/  @P1 FMUL.FTZ R88, R89, R88 ;  /* 0x0000005859581220 */ /* 0x000fe20000410000 */
[----:B------:R-:W-:Y:S01]  /*28c0*/  @P1 F2FP.BF16.F32.PACK_AB R90, RZ, R90 ;  /* 0x0000005aff5a123e */ /* 0x000fe200000010ff */
[----:B----4-:R-:W-:-:S03]  /*28d0*/  @P1 FMUL.FTZ R95, R121, R95 ;  /* 0x0000005f795f1220 */ /* 0x010fc60000410000 */
[----:B------:R-:W-:Y:S02]  /*28e0*/  @P1 FSEL R88, R88, RZ, P2 ;  /* 0x000000ff58581208 */ /* 0x000fe40001000000 */
[----:B------:R-:W-:Y:S01]  /*28f0*/  @P1 PRMT R70, R90, 0x7610, R70 ;  /* 0x000076105a461816 */ /* 0x000fe20000000046 */
[----:B------:R-:W-:Y:S01]  /*2900*/  @P1 FMUL.FTZ R94, R95, R94 ;  /* 0x0000005e5f5e1220 */ /* 0x000fe20000410000 */
[----:B------:R-:W-:Y:S02]  /*2910*/  @P1 F2FP.BF16.F32.PACK_AB R88, RZ, R88 ;  /* 0x00000058ff58123e */ /* 0x000fe400000010ff */
[----:B------:R-:W-:Y:S02]  /*2920*/  @P1 PRMT R70, R70, 0x5410, R92 ;  /* 0x0000541046461816 */ /* 0x000fe4000000005c */
[----:B------:R-:W-:Y:S02]  /*2930*/  @P1 FSEL R94, R94, RZ, P5 ;  /* 0x000000ff5e5e1208 */ /* 0x000fe40002800000 */
[----:B------:R-:W-:-:S02]  /*2940*/  @P1 PRMT R69, R69, 0x5410, R88 ;  /* 0x0000541045451816 */ /* 0x000fc40000000058 */
        /* <DEDUP_REMOVED lines=16> */
.L_x_510:
[----:B------:R-:W-:Y:S01]  /*2a50*/  ISETP.GT.AND P0, PT, R107, RZ, PT ;  /* 0x000000ff6b00720c */ /* 0x000fe20003f04270 */
[----:B------:R-:W-:Y:S01]  /*2a60*/  @P2 FFMA.FTZ R72, R99, R106, R105 ;  /* 0x0000006a63482223 */ /* 0x000fe20000010069 */
[C---:B------:R-:W-:Y:S01]  /*2a70*/  SHF.L.U32 R92, R25.reuse, 0x10, RZ ;  /* 0x00000010195c7819 */ /* 0x040fe200000006ff */
[C---:B------:R-:W-:Y:S01]  /*2a80*/  IMAD.U32 R121, R24.reuse, 0x10000, RZ ;  /* 0x0001000018797824 */ /* 0x040fe200078e00ff */
[----:B------:R-:W-:Y:S01]  /*2a90*/  PRMT R95, R25, 0x7632, R95 ;  /* 0x00007632195f7816 */ /* 0x000fe2000000005f */
[----:B------:R-:W-:Y:S01]  /*2aa0*/  @P2 FADD.FTZ R72, R97, -R72 ;  /* 0x8000004861482221 */ /* 0x000fe20000010000 */
[----:B------:R-:W-:Y:S01]  /*2ab0*/  PRMT R94, R24, 0x7632, R94 ;  /* 0x00007632185e7816 */ /* 0x000fe2000000005e */
[----:B------:R-:W1:Y:S01]  /*2ac0*/  @P1 LDC.64 R86, c[0x0][0x408] ;  /* 0x00010200ff561b82 */ /* 0x000e620000000a00 */
[----:B------:R-:W-:Y:S01]  /*2ad0*/  SHF.L.U32 R93, R26, 0x10, RZ ;  /* 0x000000101a5d7819 */ /* 0x000fe200000006ff */
[----:B------:R-:W-:Y:S01]  /*2ae0*/  IMAD.U32 R95, R95, 0x10000, RZ ;  /* 0x000100005f5f7824 */ /* 0x000fe200078e00ff */
[----:B------:R-:W-:Y:S01]  /*2af0*/  SHF.L.U32 R94, R94, 0x10, RZ ;  /* 0x000000105e5e7819 */ /* 0x000fe200000006ff */
[----:B------:R-:W-:Y:S01]  /*2b00*/  @P2 FFMA.FTZ R121, R104, R72, R121 ;  /* 0x0000004868792223 */ /* 0x000fe20000010079 */
[----:B------:R-:W-:Y:S01]  /*2b10*/  PRMT R117, R27, 0x7632, R117 ;  /* 0x000076321b757816 */ /* 0x000fe20000000075 */
[-CC-:B------:R-:W-:Y:S01]  /*2b20*/  @P0 FFMA.FTZ R75, R3, R106.reuse, R105.reuse ;  /* 0x0000006a034b0223 */ /* 0x180fe20000010069 */
[-CC-:B------:R-:W-:Y:S01]  /*2b30*/  @P0 FFMA.FTZ R74, R6, R106.reuse, R105.reuse ;  /* 0x0000006a064a0223 */ /* 0x180fe20000010069 */
[----:B------:R-:W-:Y:S01]  /*2b40*/  @P0 FFMA.FTZ R73, R98, R106, R105 ;  /* 0x0000006a62490223 */ /* 0x000fe20000010069 */
[----:B------:R-:W-:Y:S01]  /*2b50*/  SHF.L.U32 R119, R27, 0x10, RZ ;  /* 0x000000101b777819 */ /* 0x000fe200000006ff */
[----:B------:R-:W-:Y:S01]  /*2b60*/  @P0 FADD.FTZ R75, R0, -R75 ;  /* 0x8000004b004b0221 */ /* 0x000fe20000010000 */
[----:B------:R-:W-:Y:S01]  /*2b70*/  @P0 FADD.FTZ R74, R9, -R74 ;  /* 0x8000004a094a0221 */ /* 0x000fe20000010000 */
[----:B------:R-:W-:Y:S01]  /*2b80*/  @P0 FADD.FTZ R73, R96, -R73 ;  /* 0x8000004960490221 */ /* 0x000fe20000010000 */
[----:B------:R-:W-:-:S02]  /*2b90*/  IMAD.U32 R117, R117, 0x10000, RZ ;  /* 0x0001000075757824 */ /* 0x000fc400078e00ff */
[C---:B------:R-:W-:Y:S01]  /*2ba0*/  @P0 FFMA.FTZ R92, R104.reuse, R75, R92 ;  /* 0x0000004b685c0223 */ /* 0x040fe2000001005c */
[----:B------:R-:W-:Y:S01]  /*2bb0*/  @P0 FFMA.FTZ R75, R5, R106, R105 ;  /* 0x0000006a054b0223 */ /* 0x000fe20000010069 */
[----:B------:R-:W-:Y:S01]  /*2bc0*/  @P0 FFMA.FTZ R95, R104, R74, R95 ;  /* 0x0000004a685f0223 */ /* 0x000fe2000001005f */
[-C--:B------:R-:W-:Y:S01]  /*2bd0*/  @P0 FFMA.FTZ R74, R8, R106.reuse, R105 ;  /* 0x0000006a084a0223 */ /* 0x080fe20000010069 */
[----:B------:R-:W-:Y:S01]  /*2be0*/  @P0 FFMA.FTZ R94, R104, R73, R94 ;  /* 0x00000049685e0223 */ /* 0x000fe2000001005e */
[----:B------:R-:W-:Y:S01]  /*2bf0*/  @P0 FADD.FTZ R75, R2, -R75 ;  /* 0x8000004b024b0221 */ /* 0x000fe20000010000 */
[----:B------:R-:W2:Y:S01]  /*2c00*/  @P1 LDC.64 R72, c[0x0][0x408] ;  /* 0x00010200ff481b82 */ /* 0x000ea20000000a00 */
[----:B------:R-:W-:Y:S01]  /*2c10*/  @P0 FADD.FTZ R89, R11, -R74 ;  /* 0x8000004a0b590221 */ /* 0x000fe20000010000 */
[-C--:B------:R-:W-:Y:S01]  /*2c20*/  @P0 FFMA.FTZ R74, R10, R106.reuse, R105 ;  /* 0x0000006a0a4a0223 */ /* 0x080fe20000010069 */
[----:B------:R-:W-:Y:S01]  /*2c30*/  @P0 FFMA.FTZ R93, R104, R75, R93 ;  /* 0x0000004b685d0223 */ /* 0x000fe2000001005d */
[----:B------:R-:W-:Y:S01]  /*2c40*/  @P0 FFMA.FTZ R75, R7, R106, R105 ;  /* 0x0000006a074b0223 */ /* 0x000fe20000010069 */
[----:B------:R-:W-:Y:S01]  /*2c50*/  PRMT R116, R26, 0x7632, R116 ;  /* 0x000076321a747816 */ /* 0x000fe20000000074 */
[----:B------:R-:W-:Y:S01]  /*2c60*/  @P0 FADD.FTZ R74, R13, -R74 ;  /* 0x8000004a0d4a0221 */ /* 0x000fe20000010000 */
[----:B-1----:R-:W-:Y:S01]  /*2c70*/  @P1 FMUL.FTZ R87, R94, R87 ;  /* 0x000000575e571220 */ /* 0x002fe20000410000 */
[----:B------:R-:W-:Y:S01]  /*2c80*/  @P0 FADD.FTZ R75, R4, -R75 ;  /* 0x8000004b044b0221 */ /* 0x000fe20000010000 */
[----:B------:R-:W-:Y:S01]  /*2c90*/  SHF.L.U32 R116, R116, 0x10, RZ ;  /* 0x0000001074747819 */ /* 0x000fe200000006ff */
[C---:B------:R-:W-:Y:S01]  /*2ca0*/  @P0 FFMA.FTZ R117, R104.reuse, R74, R117 ;  /* 0x0000004a68750223 */ /* 0x040fe20000010075 */
[----:B------:R-:W-:Y:S01]  /*2cb0*/  @P1 FMUL.FTZ R86, R87, R86 ;  /* 0x0000005657561220 */ /* 0x000fe20000410000 */
[----:B------:R-:W-:Y:S01]  /*2cc0*/  @P0 FFMA.FTZ R119, R104, R75, R119 ;  /* 0x0000004b68770223 */ /* 0x000fe20000010077 */
[----:B------:R-:W-:Y:S01]  /*2cd0*/  @P1 LOP3.LUT P2, RZ, R114, 0xff00, RZ, 0xc0, !PT ;  /* 0x0000ff0072ff1812 */ /* 0x000fe2000784c0ff */
[----:B------:R-:W1:Y:S01]  /*2ce0*/  @P1 LDC.64 R74, c[0x0][0x408] ;  /* 0x00010200ff4a1b82 */ /* 0x000e620000000a00 */
[----:B------:R-:W-:Y:S01]  /*2cf0*/  @P0 FFMA.FTZ R116, R104, R89, R116 ;  /* 0x0000005968740223 */ /* 0x000fe20000010074 */
[----:B------:R-:W-:-:S02]  /*2d00*/  @P1 LOP3.LUT P0, RZ, R114, 0xff, RZ, 0xc0, !PT ;  /* 0x000000ff72ff1812 */ /* 0x000fc4000780c0ff */
[C---:B------:R-:W-:Y:S02]  /*2d10*/  @P1 LOP3.LUT P6, RZ, R114.reuse, 0xff0000, RZ, 0xc0, !PT ;  /* 0x00ff000072ff1812 */ /* 0x040fe400078cc0ff */
[----:B------:R-:W-:Y:S02]  /*2d20*/  @P1 LOP3.LUT P5, RZ, R114, 0xff000000, RZ, 0xc0, !PT ;  /* 0xff00000072ff1812 */ /* 0x000fe400078ac0ff */
[----:B------:R-:W-:Y:S01]  /*2d30*/  @P1 LOP3.LUT P4, RZ, R115, 0xff, RZ, 0xc0, !PT ;  /* 0x000000ff73ff1812 */ /* 0x000fe2000788c0ff */
[----:B------:R-:W3:Y:S01]  /*2d40*/  @P1 LDC.64 R88, c[0x0][0x408] ;  /* 0x00010200ff581b82 */ /* 0x000ee20000000a00 */
[----:B--2---:R-:W-:Y:S01]  /*2d50*/  @P1 FMUL.FTZ R73, R121, R73 ;  /* 0x0000004979491220 */ /* 0x004fe20000410000 */
[----:B------:R-:W-:Y:S02]  /*2d60*/  @P1 LOP3.LUT P3, RZ, R115, 0xff00, RZ, 0xc0, !PT ;  /* 0x0000ff0073ff1812 */ /* 0x000fe4000786c0ff */
[----:B------:R-:W-:Y:S01]  /*2d70*/  F2FP.BF16.F32.PACK_AB R121, RZ, R121 ;  /* 0x00000079ff79723e */ /* 0x000fe200000010ff */
[----:B------:R-:W-:Y:S01]  /*2d80*/  @P1 FMUL.FTZ R72, R73, R72 ;  /* 0x0000004849481220 */ /* 0x000fe20000410000 */
[----:B------:R-:W-:-:S02]  /*2d90*/  F2FP.BF16.F32.PACK_AB R94, RZ, R94 ;  /* 0x0000005eff5e723e */ /* 0x000fc400000010ff */
[----:B------:R-:W2:Y:S02]  /*2da0*/  @P1 LDC.64 R90, c[0x0][0x408] ;  /* 0x00010200ff5a1b82 */ /* 0x000ea40000000a00 */
[----:B------:R-:W-:Y:S02]  /*2db0*/  @P1 FSEL R118, R72, RZ, P0 ;  /* 0x000000ff48761208 */ /* 0x000fe40000000000 */
[----:B------:R-:W-:Y:S02]  /*2dc0*/  @P1 ISETP.GE.U32.AND P0, PT, R114, RZ, PT ;  /* 0x000000ff7200120c */ /* 0x000fe40003f06070 */
[----:B------:R-:W-:Y:S01]  /*2dd0*/  @P1 FSEL R114, R86, RZ, P2 ;  /* 0x000000ff56721208 */ /* 0x000fe20001000000 */
[----:B-1----:R-:W-:Y:S01]  /*2de0*/  @P1 FMUL.FTZ R75, R92, R75 ;  /* 0x0000004b5c4b1220 */ /* 0x002fe20000410000 */
[C---:B------:R-:W-:Y:S01]  /*2df0*/  @P1 LOP3.LUT P2, RZ, R115.reuse, 0xff0000, RZ, 0xc0, !PT ;  /* 0x00ff000073ff1812 */ /* 0x040fe2000784c0ff */
[----:B------:R-:W1:Y:S01]  /*2e00*/  @P1 LDC.64 R72, c[0x0][0x408] ;  /* 0x00010200ff481b82 */ /* 0x000e620000000a00 */
[----:B------:R-:W-:Y:S01]  /*2e10*/  @P1 ISETP.GE.U32.AND.EX P0, PT, R115, 0x1000000, PT, P0 ;  /* 0x010000007300180c */ /* 0x000fe20003f06100 */
[----:B------:R-:W-:Y:S01]  /*2e20*/  @P1 FMUL.FTZ R115, R75, R74 ;  /* 0x0000004a4b731220 */ /* 0x000fe20000410000 */
[----:B------:R-:W-:-:S02]  /*2e30*/  @P1 F2FP.BF16.F32.PACK_AB R118, RZ, R118 ;  /* 0x00000076ff76123e */ /* 0x000fc400000010ff */
[----:B------:R-:W-:Y:S01]  /*2e40*/  @P1 F2FP.BF16.F32.PACK_AB R114, RZ, R114 ;  /* 0x00000072ff72123e */ /* 0x000fe200000010ff */
[----:B---3--:R-:W-:Y:S02]  /*2e50*/  @P1 FMUL.FTZ R89, R119, R89 ;  /* 0x0000005977591220 */ /* 0x008fe40000410000 */
[----:B------:R-:W3:Y:S01]  /*2e60*/  @P1 LDC.64 R74, c[0x0][0x408] ;  /* 0x00010200ff4a1b82 */ /* 0x000ee20000000a00 */
[----:B------:R-:W-:Y:S01]  /*2e70*/  @P1 FSEL R115, R115, RZ, P6 ;  /* 0x000000ff73731208 */ /* 0x000fe20003000000 */
[----:B------:R-:W-:Y:S01]  /*2e80*/  @P1 FMUL.FTZ R88, R89, R88 ;  /* 0x0000005859581220 */ /* 0x000fe20000410000 */
[----:B------:R-:W-:Y:S02]  /*2e90*/  @P1 PRMT R68, R118, 0x7610, R68 ;  /* 0x0000761076441816 */ /* 0x000fe40000000044 */
[----:B------:R-:W-:Y:S01]  /*2ea0*/  @P1 F2FP.BF16.F32.PACK_AB R115, RZ, R115 ;  /* 0x00000073ff73123e */ /* 0x000fe200000010ff */
[----:B--2---:R-:W-:Y:S02]  /*2eb0*/  @P1 FMUL.FTZ R91, R117, R91 ;  /* 0x0000005b755b1220 */ /* 0x004fe40000410000 */
[----:B------:R-:W2:Y:S01]  /*2ec0*/  @P1 LDC.64 R86, c[0x0][0x408] ;  /* 0x00010200ff561b82 */ /* 0x000ea20000000a00 */
[----:B------:R-:W-:Y:S01]  /*2ed0*/  @P1 FSEL R88, R88, RZ, P2 ;  /* 0x000000ff58581208 */ /* 0x000fe20001000000 */
[----:B------:R-:W-:Y:S01]  /*2ee0*/  @P1 FMUL.FTZ R90, R91, R90 ;  /* 0x0000005a5b5a1220 */ /* 0x000fe20000410000 */
[----:B------:R-:W-:-:S02]  /*2ef0*/  @P1 PRMT R69, R115, 0x7610, R69 ;  /* 0x0000761073451816 */ /* 0x000fc40000000045 */
[----:B------:R-:W-:Y:S01]  /*2f00*/  @P1 F2FP.BF16.F32.PACK_AB R88, RZ, R88 ;  /* 0x00000058ff58123e */ /* 0x000fe200000010ff */
[----:B-1----:R-:W-:Y:S01]  /*2f10*/  @P1 FMUL.FTZ R73, R95, R73 ;  /* 0x000000495f491220 */ /* 0x002fe20000410000 */
[----:B------:R-:W-:Y:S02]  /*2f20*/  @P1 FSEL R90, R90, RZ, P0 ;  /* 0x000000ff5a5a1208 */ /* 0x000fe40000000000 */
[----:B------:R-:W-:Y:S01]  /*2f30*/  F2FP.BF16.F32.PACK_AB R95, RZ, R95 ;  /* 0x0000005fff5f723e */ /* 0x000fe200000010ff */
[----:B------:R-:W-:Y:S01]  /*2f40*/  @P1 FMUL.FTZ R72, R73, R72 ;  /* 0x0000004849481220 */ /* 0x000fe20000410000 */
[----:B------:R-:W-:Y:S02]  /*2f50*/  F2FP.BF16.F32.PACK_AB R73, RZ, R92 ;  /* 0x0000005cff49723e */ /* 0x000fe400000010ff */
[----:B------:R-:W-:Y:S01]  /*2f60*/  @P1 F2FP.BF16.F32.PACK_AB R90, RZ, R90 ;  /* 0x0000005aff5a123e */ /* 0x000fe200000010ff */
[----:B---3--:R-:W-:Y:S01]  /*2f70*/  @P1 FMUL.FTZ R75, R93, R75 ;  /* 0x0000004b5d4b1220 */ /* 0x008fe20000410000 */
[----:B------:R-:W-:-:S02]  /*2f80*/  @P1 FSEL R72, R72, RZ, P5 ;  /* 0x000000ff48481208 */ /* 0x000fc40002800000 */
[----:B------:R-:W-:Y:S01]  /*2f90*/  F2FP.BF16.F32.PACK_AB R93, RZ, R93 ;  /* 0x0000005dff5d723e */ /* 0x000fe200000010ff */
[----:B------:R-:W-:Y:S01]  /*2fa0*/  @P1 FMUL.FTZ R74, R75, R74 ;  /* 0x0000004a4b4a1220 */ /* 0x000fe20000410000 */
[----:B------:R-:W-:Y:S02]  /*2fb0*/  @P1 F2FP.BF16.F32.PACK_AB R72, RZ, R72 ;  /* 0x00000048ff48123e */ /* 0x000fe400000010ff */
[----:B------:R-:W-:Y:S01]  /*2fc0*/  @P1 PRMT R71, R88, 0x7610, R71 ;  /* 0x0000761058471816 */ /* 0x000fe20000000047 */
[----:B--2---:R-:W-:Y:S01]  /*2fd0*/  @P1 FMUL.FTZ R87, R116, R87 ;  /* 0x0000005774571220 */ /* 0x004fe20000410000 */
[----:B------:R-:W-:Y:S02]  /*2fe0*/  @P1 FSEL R74, R74, RZ, P4 ;  /* 0x000000ff4a4a1208 */ /* 0x000fe40002000000 */
[----:B------:R-:W-:Y:S01]  /*2ff0*/  F2FP.BF16.F32.PACK_AB R116, RZ, R116 ;  /* 0x00000074ff74723e */ /* 0x000fe200000010ff */
[----:B------:R-:W-:Y:S01]  /*3000*/  @P1 FMUL.FTZ R86, R87, R86 ;  /* 0x0000005657561220 */ /* 0x000fe20000410000 */
[----:B------:R-:W-:-:S02]  /*3010*/  @P1 F2FP.BF16.F32.PACK_AB R74, RZ, R74 ;  /* 0x0000004aff4a123e */ /* 0x000fc400000010ff */
[----:B------:R-:W-:Y:S02]  /*3020*/  @P1 PRMT R69, R69, 0x5410, R72 ;  /* 0x0000541045451816 */ /* 0x000fe40000000048 */
[----:B------:R-:W-:Y:S02]  /*3030*/  @P1 FSEL R86, R86, RZ, P3 ;  /* 0x000000ff56561208 */ /* 0x000fe40001800000 */
[----:B------:R-:W-:Y:S02]  /*3040*/  @P1 PRMT R70, R74, 0x7610, R70 ;  /* 0x000076104a461816 */ /* 0x000fe40000000046 */
[----:B------:R-:W-:Y:S02]  /*3050*/  @P1 F2FP.BF16.F32.PACK_AB R86, RZ, R86 ;  /* 0x00000056ff56123e */ /* 0x000fe400000010ff */
[----:B------:R-:W-:Y:S02]  /*3060*/  F2FP.BF16.F32.PACK_AB R75, R117, R119 ;  /* 0x00000077754b723e */ /* 0x000fe400000010ff */
[----:B------:R-:W-:-:S02]  /*3070*/  @P1 PRMT R68, R68, 0x5410, R114 ;  /* 0x0000541044441816 */ /* 0x000fc40000000072 */
[----:B------:R-:W-:Y:S02]  /*3080*/  @P1 PRMT R70, R70, 0x5410, R86 ;  /* 0x0000541046461816 */ /* 0x000fe40000000056 */
[----:B------:R-:W-:Y:S02]  /*3090*/  @P1 PRMT R71, R71, 0x5410, R90 ;  /* 0x0000541047471816 */ /* 0x000fe4000000005a */
[----:B------:R-:W-:Y:S02]  /*30a0*/  PRMT R74, R93, 0x5410, R116 ;  /* 0x000054105d4a7816 */ /* 0x000fe40000000074 */
[----:B------:R-:W-:Y:S02]  /*30b0*/  PRMT R73, R73, 0x5410, R95 ;  /* 0x0000541049497816 */ /* 0x000fe4000000005f */
[----:B------:R-:W-:-:S07]  /*30c0*/  PRMT R72, R121, 0x5410, R94 ;  /* 0x0000541079487816 */ /* 0x000fce000000005e */
.L_x_509:
[----:B------:R-:W-:Y:S05]  /*30d0*/  BSYNC.RECONVERGENT B1 ;  /* 0x0000000000017941 */ /* 0x000fea0003800200 */
.L_x_492:
[----:B------:R-:W-:Y:S01]  /*30e0*/  ISETP.NE.U32.AND P0, PT, R109, RZ, PT ;  /* 0x000000ff6d00720c */ /* 0x000fe20003f05070 */
[----:B------:R-:W1:Y:S01]  /*30f0*/  @P1 LDC.64 R86, c[0x0][0x468] ;  /* 0x00011a00ff561b82 */ /* 0x000e620000000a00 */
[----:B------:R-:W-:Y:S01]  /*3100*/  ISETP.NE.U32.AND P2, PT, R111, RZ, PT ;  /* 0x000000ff6f00720c */ /* 0x000fe20003f45070 */
[----:B------:R-:W-:Y:S01]  /*3110*/  BSSY.RECONVERGENT B1, `(.L_x_511) ;  /* 0x000019b000017945 */ /* 0x000fe20003800200 */
[----:B------:R-:W-:Y:S02]  /*3120*/  ISETP.NE.AND.EX P0, PT, R108, RZ, PT, P0 ;  /* 0x000000ff6c00720c */ /* 0x000fe40003f05300 */
[----:B------:R-:W-:-:S11]  /*3130*/  ISETP.NE.AND.EX P2, PT, R110, RZ, PT, P2 ;  /* 0x000000ff6e00720c */ /* 0x000fd60003f45320 */
[----:B------:R-:W2:Y:S01]  /*3140*/  @P0 LDC.64 R88, c[0x0][0x478] ;  /* 0x00011e00ff580b82 */ /* 0x000ea20000000a00 */
[----:B-1----:R-:W-:-:S04]  /*3150*/  @P1 IMAD.WIDE.U32 R86, R101, 0x10, R86 ;  /* 0x0000001065561825 */ /* 0x002fc800078e0056 */
[----:B--2---:R-:W-:-:S05]  /*3160*/  @P0 IMAD.WIDE.U32 R88, R84, 0x10, R88 ;  /* 0x0000001054580825 */ /* 0x004fca00078e0058 */
[----:B------:R1:W-:Y:S04]  /*3170*/  @P0 STG.E.128 desc[UR6][R88.64], R72 ;  /* 0x0000004858000986 */ /* 0x0003e8000c101d06 */
[----:B------:R1:W-:Y:S01]  /*3180*/  @P1 STG.E.128 desc[UR6][R86.64], R68 ;  /* 0x0000004456001986 */ /* 0x0003e2000c101d06 */
[----:B------:R-:W-:Y:S05]  /*3190*/  @!P2 BRA `(.L_x_512) ;  /* 0x0000000c000ca947 */ /* 0x000fea0003800000 */
[----:B------:R-:W-:Y:S05]  /*31a0*/  @!P0 BRA `(.L_x_513) ;  /* 0x00000004008c8947 */ /* 0x000fea0003800000 */
[----:B------:R-:W-:Y:S01]  /*31b0*/  ISETP.GT.AND P2, PT, R107, RZ, PT ;  /* 0x000000ff6b00720c */ /* 0x000fe20003f44270 */
[C---:B------:R-:W-:Y:S01]  /*31c0*/  IMAD.U32 R107, R21.reuse, 0x10000, RZ ;  /* 0x00010000156b7824 */ /* 0x040fe200078e00ff */
[----:B------:R-:W-:Y:S01]  /*31d0*/  PRMT R108, R20, 0x7632, R108 ;  /* 0x00007632146c7816 */ /* 0x000fe2000000006c */
[----:B------:R-:W2:Y:S01]  /*31e0*/  @P1 LDC.64 R92, c[0x0][0x408] ;  /* 0x00010200ff5c1b82 */ /* 0x000ea20000000a00 */
[----:B------:R-:W-:Y:S02]  /*31f0*/  PRMT R117, R21, 0x7632, R117 ;  /* 0x0000763215757816 */ /* 0x000fe40000000075 */
[----:B------:R-:W-:Y:S02]  /*3200*/  SHF.L.U32 R108, R108, 0x10, RZ ;  /* 0x000000106c6c7819 */ /* 0x000fe400000006ff */
[----:B------:R-:W-:Y:S01]  /*3210*/  SHF.L.U32 R109, R20, 0x10, RZ ;  /* 0x00000010146d7819 */ /* 0x000fe200000006ff */
[----:B------:R-:W-:Y:S01]  /*3220*/  IMAD.U32 R117, R117, 0x10000, RZ ;  /* 0x0001000075757824 */ /* 0x000fe200078e00ff */
[----:B------:R-:W-:-:S02]  /*3230*/  SHF.L.U32 R115, R22, 0x10, RZ ;  /* 0x0000001016737819 */ /* 0x000fc400000006ff */
[----:B------:R-:W-:Y:S01]  /*3240*/  SHF.L.U32 R111, R23, 0x10, RZ ;  /* 0x00000010176f7819 */ /* 0x000fe200000006ff */
[-CC-:B-1----:R-:W-:Y:S01]  /*3250*/  @P2 FFMA.FTZ R72, R76, R106.reuse, R105.reuse ;  /* 0x0000006a4c482223 */ /* 0x182fe20000010069 */
[-CC-:B------:R-:W-:Y:S01]  /*3260*/  @P2 FFMA.FTZ R73, R15, R106.reuse, R105.reuse ;  /* 0x0000006a0f492223 */ /* 0x180fe20000010069 */
[-CC-:B------:R-:W-:Y:S01]  /*3270*/  @P2 FFMA.FTZ R87, R17, R106.reuse, R105.reuse ;  /* 0x0000006a11572223 */ /* 0x180fe20000010069 */
[-CC-:B------:R-:W-:Y:S01]  /*3280*/  @P2 FFMA.FTZ R74, R78, R106.reuse, R105.reuse ;  /* 0x0000006a4e4a2223 */ /* 0x180fe20000010069 */
[-CC-:B------:R-:W-:Y:S01]  /*3290*/  @P2 FFMA.FTZ R89, R19, R106.reuse, R105.reuse ;  /* 0x0000006a13592223 */ /* 0x180fe20000010069 */
[-CC-:B------:R-:W-:Y:S01]  /*32a0*/  @P2 FFMA.FTZ R90, R80, R106.reuse, R105.reuse ;  /* 0x0000006a505a2223 */ /* 0x180fe20000010069 */
[-CC-:B------:R-:W-:Y:S01]  /*32b0*/  @P2 FFMA.FTZ R95, R77, R106.reuse, R105.reuse ;  /* 0x0000006a4d5f2223 */ /* 0x180fe20000010069 */
[----:B------:R-:W-:Y:S01]  /*32c0*/  @P2 FFMA.FTZ R94, R82, R106, R105 ;  /* 0x0000006a525e2223 */ /* 0x000fe20000010069 */
[----:B------:R-:W-:Y:S01]  /*32d0*/  @P2 FADD.FTZ R75, R79, -R72 ;  /* 0x800000484f4b2221 */ /* 0x000fe20000010000 */
[----:B------:R-:W-:Y:S01]  /*32e0*/  PRMT R106, R22, 0x7632, R106 ;  /* 0x00007632166a7816 */ /* 0x000fe2000000006a */
[----:B------:R-:W-:Y:S01]  /*32f0*/  @P2 FADD.FTZ R72, R14, -R87 ;  /* 0x800000570e482221 */ /* 0x000fe20000010000 */
[----:B------:R-:W-:Y:S01]  /*3300*/  @P2 FADD.FTZ R73, R12, -R73 ;  /* 0x800000490c492221 */ /* 0x000fe20000010000 */
[----:B------:R-:W-:Y:S01]  /*3310*/  @P2 FADD.FTZ R86, R81, -R74 ;  /* 0x8000004a51562221 */ /* 0x000fe20000010000 */
[----:B------:R-:W-:Y:S01]  /*3320*/  SHF.L.U32 R106, R106, 0x10, RZ ;  /* 0x000000106a6a7819 */ /* 0x000fe200000006ff */
[----:B------:R-:W-:Y:S01]  /*3330*/  @P2 FADD.FTZ R87, R83, -R90 ;  /* 0x8000005a53572221 */ /* 0x000fe20000010000 */
[C---:B------:R-:W-:Y:S01]  /*3340*/  @P2 FFMA.FTZ R108, R104.reuse, R75, R108 ;  /* 0x0000004b686c2223 */ /* 0x040fe2000001006c */
[C---:B------:R-:W-:Y:S01]  /*3350*/  @P2 FFMA.FTZ R109, R104.reuse, R73, R109 ;  /* 0x00000049686d2223 */ /* 0x040fe2000001006d */
[----:B------:R-:W1:Y:S01]  /*3360*/  @P1 LDC.64 R74, c[0x0][0x408] ;  /* 0x00010200ff4a1b82 */ /* 0x000e620000000a00 */
[----:B------:R-:W-:Y:S01]  /*3370*/  @P2 FFMA.FTZ R107, R104, R72, R107 ;  /* 0x00000048686b2223 */ /* 0x000fe2000001006b */
[----:B------:R-:W-:Y:S01]  /*3380*/  @P2 FADD.FTZ R88, R16, -R89 ;  /* 0x8000005910582221 */ /* 0x000fe20000010000 */
[C---:B------:R-:W-:Y:S01]  /*3390*/  @P2 FFMA.FTZ R117, R104.reuse, R86, R117 ;  /* 0x0000005668752223 */ /* 0x040fe20000010075 */
[----:B------:R-:W-:Y:S01]  /*33a0*/  @P2 FFMA.FTZ R106, R104, R87, R106 ;  /* 0x00000057686a2223 */ /* 0x000fe2000001006a */
[----:B------:R-:W-:Y:S01]  /*33b0*/  @P2 FADD.FTZ R95, R18, -R95 ;  /* 0x8000005f125f2221 */ /* 0x000fe20000010000 */
[C---:B------:R-:W-:Y:S01]  /*33c0*/  @P2 FFMA.FTZ R115, R104.reuse, R88, R115 ;  /* 0x0000005868732223 */ /* 0x040fe20000010073 */
[----:B------:R-:W-:Y:S01]  /*33d0*/  @P2 FADD.FTZ R110, R85, -R94 ;  /* 0x8000005e556e2221 */ /* 0x000fe20000010000 */
[----:B------:R-:W3:Y:S01]  /*33e0*/  @P1 LDC.64 R72, c[0x0][0x408] ;  /* 0x00010200ff481b82 */ /* 0x000ee20000000a00 */
[----:B------:R-:W-:Y:S01]  /*33f0*/  @P2 FFMA.FTZ R111, R104, R95, R111 ;  /* 0x0000005f686f2223 */ /* 0x000fe2000001006f */
[----:B------:R-:W-:Y:S01]  /*3400*/  PRMT R105, R23, 0x7632, R105 ;  /* 0x0000763217697816 */ /* 0x000fe20000000069 */
[----:B--2---:R-:W-:Y:S01]  /*3410*/  @P1 FMUL.FTZ R93, R106, R93 ;  /* 0x0000005d6a5d1220 */ /* 0x004fe20000410000 */
[----:B------:R-:W-:-:S02]  /*3420*/  @P1 LOP3.LUT P3, RZ, R112, 0xff00, RZ, 0xc0, !PT ;  /* 0x0000ff0070ff1812 */ /* 0x000fc4000786c0ff */
[----:B------:R-:W-:Y:S01]  /*3430*/  @P1 LOP3.LUT P4, RZ, R112, 0xff0000, RZ, 0xc0, !PT ;  /* 0x00ff000070ff1812 */ /* 0x000fe2000788c0ff */
[----:B------:R-:W-:Y:S01]  /*3440*/  IMAD.U32 R105, R105, 0x10000, RZ ;  /* 0x0001000069697824 */ /* 0x000fe200078e00ff */
[----:B------:R-:W2:Y:S01]  /*3450*/  @P1 LDC.64 R86, c[0x0][0x408] ;  /* 0x00010200ff561b82 */ /* 0x000ea20000000a00 */
[----:B------:R-:W-:Y:S01]  /*3460*/  @P1 FMUL.FTZ R92, R93, R92 ;  /* 0x0000005c5d5c1220 */ /* 0x000fe20000410000 */
[----:B------:R-:W-:Y:S01]  /*3470*/  @P1 LOP3.LUT P5, RZ, R113, 0xff0000, RZ, 0xc0, !PT ;  /* 0x00ff000071ff1812 */ /* 0x000fe200078ac0ff */
[----:B------:R-:W-:Y:S01]  /*3480*/  @P2 FFMA.FTZ R105, R104, R110, R105 ;  /* 0x0000006e68692223 */ /* 0x000fe20000010069 */
[----:B------:R-:W-:-:S04]  /*3490*/  @P1 LOP3.LUT P2, RZ, R112, 0xff, RZ, 0xc0, !PT ;  /* 0x000000ff70ff1812 */ /* 0x000fc8000784c0ff */
[----:B------:R-:W4:Y:S01]  /*34a0*/  @P1 LDC.64 R90, c[0x0][0x408] ;  /* 0x00010200ff5a1b82 */ /* 0x000f220000000a00 */
[----:B-1----:R-:W-:-:S04]  /*34b0*/  @P1 FMUL.FTZ R75, R108, R75 ;  /* 0x0000004b6c4b1220 */ /* 0x002fc80000410000 */
[----:B------:R-:W-:-:S03]  /*34c0*/  @P1 FMUL.FTZ R74, R75, R74 ;  /* 0x0000004a4b4a1220 */ /* 0x000fc60000410000 */
[----:B------:R-:W1:Y:S01]  /*34d0*/  @P1 LDC.64 R88, c[0x0][0x408] ;  /* 0x00010200ff581b82 */ /* 0x000e620000000a00 */
[----:B---3--:R-:W-:Y:S01]  /*34e0*/  @P1 FMUL.FTZ R73, R109, R73 ;  /* 0x000000496d491220 */ /* 0x008fe20000410000 */
[----:B------:R-:W-:Y:S02]  /*34f0*/  @P1 FSEL R74, R74, RZ, P3 ;  /* 0x000000ff4a4a1208 */ /* 0x000fe40001800000 */
[----:B------:R-:W-:Y:S01]  /*3500*/  @P1 LOP3.LUT P3, RZ, R113, 0xff, RZ, 0xc0, !PT ;  /* 0x000000ff71ff1812 */ /* 0x000fe2000786c0ff */
[----:B------:R-:W-:-:S03]  /*3510*/  @P1 FMUL.FTZ R72, R73, R72 ;  /* 0x0000004849481220 */ /* 0x000fc60000410000 */
[----:B------:R-:W3:Y:S01]  /*3520*/  @P1 LDC.64 R94, c[0x0][0x408] ;  /* 0x00010200ff5e1b82 */ /* 0x000ee20000000a00 */
[----:B--2---:R-:W-:Y:S01]  /*3530*/  @P1 FMUL.FTZ R87, R107, R87 ;  /* 0x000000576b571220 */ /* 0x004fe20000410000 */
[----:B------:R-:W-:Y:S02]  /*3540*/  @P1 FSEL R72, R72, RZ, P2 ;  /* 0x000000ff48481208 */ /* 0x000fe40001000000 */
[----:B------:R-:W-:Y:S01]  /*3550*/  @P1 LOP3.LUT P2, RZ, R112, 0xff000000, RZ, 0xc0, !PT ;  /* 0xff00000070ff1812 */ /* 0x000fe2000784c0ff */
[----:B------:R-:W-:Y:S01]  /*3560*/  @P1 FMUL.FTZ R86, R87, R86 ;  /* 0x0000005657561220 */ /* 0x000fe20000410000 */
[----:B------:R-:W-:Y:S01]  /*3570*/  @P1 F2FP.BF16.F32.PACK_AB R75, RZ, R72 ;  /* 0x00000048ff4b123e */ /* 0x000fe200000010ff */
[----:B----4-:R-:W-:Y:S01]  /*3580*/  @P1 FMUL.FTZ R91, R115, R91 ;  /* 0x0000005b735b1220 */ /* 0x010fe20000410000 */
[----:B------:R-:W-:Y:S02]  /*3590*/  F2FP.BF16.F32.PACK_AB R72, R108, R109 ;  /* 0x0000006d6c48723e */ /* 0x000fe400000010ff */
[----:B------:R-:W-:Y:S01]  /*35a0*/  @P1 FSEL R73, R86, RZ, P4 ;  /* 0x000000ff56491208 */ /* 0x000fe20002000000 */
[----:B------:R-:W-:Y:S01]  /*35b0*/  @P1 FMUL.FTZ R90, R91, R90 ;  /* 0x0000005a5b5a1220 */ /* 0x000fe20000410000 */
[----:B------:R-:W-:-:S02]  /*35c0*/  @P1 LOP3.LUT P4, RZ, R113, 0xff00, RZ, 0xc0, !PT ;  /* 0x0000ff0071ff1812 */ /* 0x000fc4000788c0ff */
[----:B------:R-:W-:Y:S01]  /*35d0*/  @P1 F2FP.BF16.F32.PACK_AB R87, RZ, R73 ;  /* 0x00000049ff57123e */ /* 0x000fe200000010ff */
[----:B-1----:R-:W-:Y:S01]  /*35e0*/  @P1 FMUL.FTZ R89, R117, R89 ;  /* 0x0000005975591220 */ /* 0x002fe20000410000 */
[----:B------:R-:W-:Y:S02]  /*35f0*/  @P1 FSEL R90, R90, RZ, P3 ;  /* 0x000000ff5a5a1208 */ /* 0x000fe40001800000 */
[----:B------:R-:W-:Y:S01]  /*3600*/  @P1 FSEL R92, R92, RZ, P4 ;  /* 0x000000ff5c5c1208 */ /* 0x000fe20002000000 */
[----:B------:R-:W-:Y:S01]  /*3610*/  @P1 FMUL.FTZ R88, R89, R88 ;  /* 0x0000005859581220 */ /* 0x000fe20000410000 */
[----:B------:R-:W-:Y:S02]  /*3620*/  @P1 F2FP.BF16.F32.PACK_AB R90, RZ, R90 ;  /* 0x0000005aff5a123e */ /* 0x000fe400000010ff */
[----:B------:R-:W-:Y:S01]  /*3630*/  @P1 F2FP.BF16.F32.PACK_AB R86, RZ, R74 ;  /* 0x0000004aff56123e */ /* 0x000fe200000010ff */
[----:B---3--:R-:W-:Y:S01]  /*3640*/  @P1 FMUL.FTZ R95, R111, R95 ;  /* 0x0000005f6f5f1220 */ /* 0x008fe20000410000 */
        /* <DEDUP_REMOVED lines=25> */
.L_x_513:
[----:B------:R-:W-:Y:S01]  /*37e0*/  ISETP.GT.AND P2, PT, R107, RZ, PT ;  /* 0x000000ff6b00720c */ /* 0x000fe20003f44270 */
[----:B-1----:R-:W1:Y:S01]  /*37f0*/  @P1 LDC.64 R86, c[0x0][0x408] ;  /* 0x00010200ff561b82 */ /* 0x002e620000000a00 */
[C---:B------:R-:W-:Y:S02]  /*3800*/  PRMT R88, R20.reuse, 0x7632, R88 ;  /* 0x0000763214587816 */ /* 0x040fe40000000058 */
[----:B------:R-:W-:Y:S02]  /*3810*/  SHF.L.U32 R89, R20, 0x10, RZ ;  /* 0x0000001014597819 */ /* 0x000fe400000006ff */
[C---:B------:R-:W-:Y:S01]  /*3820*/  SHF.L.U32 R107, R21.reuse, 0x10, RZ ;  /* 0x00000010156b7819 */ /* 0x040fe200000006ff */
[----:B------:R-:W-:Y:S01]  /*3830*/  IMAD.U32 R88, R88, 0x10000, RZ ;  /* 0x0001000058587824 */ /* 0x000fe200078e00ff */
[----:B------:R-:W-:Y:S01]  /*3840*/  PRMT R111, R21, 0x7632, R111 ;  /* 0x00007632156f7816 */ /* 0x000fe2000000006f */
[----:B------:R-:W2:Y:S01]  /*3850*/  @P1 LDC.64 R90, c[0x0][0x408] ;  /* 0x00010200ff5a1b82 */ /* 0x000ea20000000a00 */
[----:B------:R-:W-:-:S02]  /*3860*/  PRMT R108, R22, 0x7632, R108 ;  /* 0x00007632166c7816 */ /* 0x000fc4000000006c */
[----:B------:R-:W-:Y:S01]  /*3870*/  SHF.L.U32 R111, R111, 0x10, RZ ;  /* 0x000000106f6f7819 */ /* 0x000fe200000006ff */
[-CC-:B------:R-:W-:Y:S01]  /*3880*/  @P2 FFMA.FTZ R93, R15, R106.reuse, R105.reuse ;  /* 0x0000006a0f5d2223 */ /* 0x180fe20000010069 */
[-CC-:B------:R-:W-:Y:S01]  /*3890*/  @P2 FFMA.FTZ R92, R76, R106.reuse, R105.reuse ;  /* 0x0000006a4c5c2223 */ /* 0x180fe20000010069 */
[-CC-:B------:R-:W-:Y:S01]  /*38a0*/  @P2 FFMA.FTZ R109, R17, R106.reuse, R105.reuse ;  /* 0x0000006a116d2223 */ /* 0x180fe20000010069 */
[-C--:B------:R-:W-:Y:S01]  /*38b0*/  @P2 FFMA.FTZ R110, R80, R106.reuse, R105 ;  /* 0x0000006a506e2223 */ /* 0x080fe20000010069 */
[----:B------:R-:W-:Y:S01]  /*38c0*/  @P2 FADD.FTZ R93, R12, -R93 ;  /* 0x8000005d0c5d2221 */ /* 0x000fe20000010000 */
[----:B------:R-:W-:Y:S01]  /*38d0*/  @P2 FADD.FTZ R95, R79, -R92 ;  /* 0x8000005c4f5f2221 */ /* 0x000fe20000010000 */
[----:B------:R-:W-:Y:S01]  /*38e0*/  @P2 FADD.FTZ R92, R14, -R109 ;  /* 0x8000006d0e5c2221 */ /* 0x000fe20000010000 */
[----:B------:R-:W-:Y:S01]  /*38f0*/  SHF.L.U32 R109, R22, 0x10, RZ ;  /* 0x00000010166d7819 */ /* 0x000fe200000006ff */
[C---:B------:R-:W-:Y:S01]  /*3900*/  @P2 FFMA.FTZ R89, R104.reuse, R93, R89 ;  /* 0x0000005d68592223 */ /* 0x040fe20000010059 */
[----:B------:R-:W-:Y:S01]  /*3910*/  @P2 FFMA.FTZ R93, R19, R106, R105 ;  /* 0x0000006a135d2223 */ /* 0x000fe20000010069 */
[C---:B------:R-:W-:Y:S01]  /*3920*/  @P2 FFMA.FTZ R88, R104.reuse, R95, R88 ;  /* 0x0000005f68582223 */ /* 0x040fe20000010058 */
[----:B------:R-:W-:Y:S01]  /*3930*/  @P2 FFMA.FTZ R107, R104, R92, R107 ;  /* 0x0000005c686b2223 */ /* 0x000fe2000001006b */
[----:B-1----:R-:W-:Y:S01]  /*3940*/  @P1 FMUL.FTZ R87, R89, R87 ;  /* 0x0000005759571220 */ /* 0x002fe20000410000 */
[----:B------:R-:W-:Y:S01]  /*3950*/  @P2 FADD.FTZ R94, R16, -R93 ;  /* 0x8000005d105e2221 */ /* 0x000fe20000010000 */
[----:B------:R-:W-:Y:S01]  /*3960*/  @P2 FFMA.FTZ R92, R78, R106, R105 ;  /* 0x0000006a4e5c2223 */ /* 0x000fe20000010069 */
[----:B------:R-:W-:Y:S01]  /*3970*/  @P2 FADD.FTZ R93, R83, -R110 ;  /* 0x8000006e535d2221 */ /* 0x000fe20000010000 */
[----:B------:R-:W-:-:S02]  /*3980*/  IMAD.U32 R108, R108, 0x10000, RZ ;  /* 0x000100006c6c7824 */ /* 0x000fc400078e00ff */
[----:B------:R-:W-:Y:S01]  /*3990*/  @P2 FFMA.FTZ R109, R104, R94, R109 ;  /* 0x0000005e686d2223 */ /* 0x000fe2000001006d */
[----:B------:R-:W-:Y:S01]  /*39a0*/  @P2 FADD.FTZ R92, R81, -R92 ;  /* 0x8000005c515c2221 */ /* 0x000fe20000010000 */
[----:B------:R-:W-:Y:S01]  /*39b0*/  @P1 FMUL.FTZ R94, R87, R86 ;  /* 0x00000056575e1220 */ /* 0x000fe20000410000 */
[----:B--2---:R-:W-:Y:S01]  /*39c0*/  @P1 FMUL.FTZ R91, R88, R91 ;  /* 0x0000005b585b1220 */ /* 0x004fe20000410000 */
[----:B------:R-:W1:Y:S01]  /*39d0*/  @P1 LDC.64 R86, c[0x0][0x408] ;  /* 0x00010200ff561b82 */ /* 0x000e620000000a00 */
[----:B------:R-:W-:Y:S01]  /*39e0*/  @P1 LOP3.LUT P3, RZ, R112, 0xff, RZ, 0xc0, !PT ;  /* 0x000000ff70ff1812 */ /* 0x000fe2000786c0ff */
[----:B------:R-:W-:Y:S01]  /*39f0*/  @P2 FFMA.FTZ R111, R104, R92, R111 ;  /* 0x0000005c686f2223 */ /* 0x000fe2000001006f */
[----:B------:R-:W-:Y:S01]  /*3a00*/  @P1 FMUL.FTZ R95, R91, R90 ;  /* 0x0000005a5b5f1220 */ /* 0x000fe20000410000 */
[----:B------:R-:W-:Y:S01]  /*3a10*/  @P1 LOP3.LUT P4, RZ, R112, 0xff00, RZ, 0xc0, !PT ;  /* 0x0000ff0070ff1812 */ /* 0x000fe2000788c0ff */
[----:B------:R-:W-:Y:S01]  /*3a20*/  @P2 FFMA.FTZ R108, R104, R93, R108 ;  /* 0x0000005d686c2223 */ /* 0x000fe2000001006c */
[----:B------:R-:W-:Y:S01]  /*3a30*/  @P1 FSEL R110, R94, RZ, P3 ;  /* 0x000000ff5e6e1208 */ /* 0x000fe20001800000 */
[----:B------:R-:W-:Y:S01]  /*3a40*/  @P2 FFMA.FTZ R115, R77, R106, R105 ;  /* 0x0000006a4d732223 */ /* 0x000fe20000010069 */
[----:B------:R-:W2:Y:S01]  /*3a50*/  @P1 LDC.64 R90, c[0x0][0x408] ;  /* 0x00010200ff5a1b82 */ /* 0x000ea20000000a00 */
[----:B------:R-:W-:-:S02]  /*3a60*/  @P1 FSEL R114, R95, RZ, P4 ;  /* 0x000000ff5f721208 */ /* 0x000fc40002000000 */
[----:B------:R-:W-:Y:S01]  /*3a70*/  @P2 FADD.FTZ R116, R18, -R115 ;  /* 0x8000007312742221 */ /* 0x000fe20000010000 */
[----:B------:R-:W-:Y:S02]  /*3a80*/  SHF.L.U32 R115, R23, 0x10, RZ ;  /* 0x0000001017737819 */ /* 0x000fe400000006ff */
[----:B------:R-:W-:Y:S02]  /*3a90*/  @P1 LOP3.LUT P3, RZ, R112, 0xff0000, RZ, 0xc0, !PT ;  /* 0x00ff000070ff1812 */ /* 0x000fe4000786c0ff */
[----:B------:R-:W3:Y:S01]  /*3aa0*/  @P1 LDC.64 R88, c[0x0][0x408] ;  /* 0x00010200ff581b82 */ /* 0x000ee20000000a00 */
[----:B------:R-:W-:Y:S01]  /*3ab0*/  @P2 FFMA.FTZ R115, R104, R116, R115 ;  /* 0x0000007468732223 */ /* 0x000fe20000010073 */
[C---:B------:R-:W-:Y:S02]  /*3ac0*/  @P1 LOP3.LUT P4, RZ, R113.reuse, 0xff, RZ, 0xc0, !PT ;  /* 0x000000ff71ff1812 */ /* 0x040fe4000788c0ff */
[C---:B------:R-:W-:Y:S02]  /*3ad0*/  @P1 LOP3.LUT P5, RZ, R113.reuse, 0xff00, RZ, 0xc0, !PT ;  /* 0x0000ff0071ff1812 */ /* 0x040fe400078ac0ff */
[----:B------:R-:W-:-:S02]  /*3ae0*/  @P1 LOP3.LUT P6, RZ, R113, 0xff0000, RZ, 0xc0, !PT ;  /* 0x00ff000071ff1812 */ /* 0x000fc400078cc0ff */
[----:B------:R-:W4:Y:S01]  /*3af0*/  @P1 LDC.64 R92, c[0x0][0x408] ;  /* 0x00010200ff5c1b82 */ /* 0x000f220000000a00 */
[----:B-1----:R-:W-:Y:S01]  /*3b00*/  @P1 FMUL.FTZ R87, R107, R87 ;  /* 0x000000576b571220 */ /* 0x002fe20000410000 */
[----:B------:R-:W-:Y:S02]  /*3b10*/  @P1 F2FP.BF16.F32.PACK_AB R110, RZ, R110 ;  /* 0x0000006eff6e123e */ /* 0x000fe400000010ff */
[----:B------:R-:W-:Y:S01]  /*3b20*/  @P1 F2FP.BF16.F32.PACK_AB R114, RZ, R114 ;  /* 0x00000072ff72123e */ /* 0x000fe200000010ff */
[----:B------:R-:W-:Y:S01]  /*3b30*/  @P1 FMUL.FTZ R86, R87, R86 ;  /* 0x0000005657561220 */ /* 0x000fe20000410000 */
[----:B------:R-:W-:Y:S02]  /*3b40*/  @P1 PRMT R68, R110, 0x7610, R68 ;  /* 0x000076106e441816 */ /* 0x000fe40000000044 */
[----:B------:R-:W1:Y:S01]  /*3b50*/  @P1 LDC.64 R94, c[0x0][0x408] ;  /* 0x00010200ff5e1b82 */ /* 0x000e620000000a00 */
[----:B--2---:R-:W-:Y:S01]  /*3b60*/  @P1 FMUL.FTZ R91, R109, R91 ;  /* 0x0000005b6d5b1220 */ /* 0x004fe20000410000 */
[----:B------:R-:W-:-:S02]  /*3b70*/  @P1 FSEL R86, R86, RZ, P3 ;  /* 0x000000ff56561208 */ /* 0x000fc40001800000 */
[----:B------:R-:W-:Y:S01]  /*3b80*/  @P1 LOP3.LUT P3, RZ, R112, 0xff000000, RZ, 0xc0, !PT ;  /* 0xff00000070ff1812 */ /* 0x000fe2000786c0ff */
[----:B------:R-:W-:Y:S01]  /*3b90*/  @P1 FMUL.FTZ R90, R91, R90 ;  /* 0x0000005a5b5a1220 */ /* 0x000fe20000410000 */
[----:B------:R-:W-:Y:S01]  /*3ba0*/  @P1 F2FP.BF16.F32.PACK_AB R86, RZ, R86 ;  /* 0x00000056ff56123e */ /* 0x000fe200000010ff */
[----:B---3--:R-:W-:Y:S01]  /*3bb0*/  @P1 FMUL.FTZ R89, R111, R89 ;  /* 0x000000596f591220 */ /* 0x008fe20000410000 */
[----:B------:R-:W-:Y:S02]  /*3bc0*/  @P1 PRMT R68, R68, 0x5410, R114 ;  /* 0x0000541044441816 */ /* 0x000fe40000000072 */
[----:B------:R-:W-:Y:S01]  /*3bd0*/  @P1 FSEL R90, R90, RZ, P4 ;  /* 0x000000ff5a5a1208 */ /* 0x000fe20002000000 */
[----:B------:R-:W-:Y:S01]  /*3be0*/  @P1 FMUL.FTZ R88, R89, R88 ;  /* 0x0000005859581220 */ /* 0x000fe20000410000 */
[----:B------:R-:W-:Y:S02]  /*3bf0*/  @P1 PRMT R69, R86, 0x7610, R69 ;  /* 0x0000761056451816 */ /* 0x000fe40000000045 */
[----:B------:R-:W-:Y:S01]  /*3c00*/  @P1 F2FP.BF16.F32.PACK_AB R90, RZ, R90 ;  /* 0x0000005aff5a123e */ /* 0x000fe200000010ff */
[----:B----4-:R-:W-:Y:S01]  /*3c10*/  @P1 FMUL.FTZ R93, R108, R93 ;  /* 0x0000005d6c5d1220 */ /* 0x010fe20000410000 */
[----:B------:R-:W-:-:S02]  /*3c20*/  @P1 FSEL R88, R88, RZ, P3 ;  /* 0x000000ff58581208 */ /* 0x000fc40001800000 */
[----:B------:R-:W-:Y:S01]  /*3c30*/  @P1 PRMT R70, R90, 0x7610, R70 ;  /* 0x000076105a461816 */ /* 0x000fe20000000046 */
[----:B------:R-:W-:Y:S01]  /*3c40*/  @P1 FMUL.FTZ R92, R93, R92 ;  /* 0x0000005c5d5c1220 */ /* 0x000fe20000410000 */
[----:B------:R-:W-:Y:S01]  /*3c50*/  @P1 F2FP.BF16.F32.PACK_AB R88, RZ, R88 ;  /* 0x00000058ff58123e */ /* 0x000fe200000010ff */
[----:B-1----:R-:W-:-:S03]  /*3c60*/  @P1 FMUL.FTZ R95, R115, R95 ;  /* 0x0000005f735f1220 */ /* 0x002fc60000410000 */
        /* <DEDUP_REMOVED lines=22> */
.L_x_512:
[----:B------:R-:W-:Y:S05]  /*3dd0*/  @!P0 BRA `(.L_x_515) ;  /* 0x00000004007c8947 */ /* 0x000fea0003800000 */
[----:B-1----:R-:W1:Y:S01]  /*3de0*/  @P1 LDC.64 R72, c[0x0][0x408] ;  /* 0x00010200ff481b82 */ /* 0x002e620000000a00 */
[-CC-:B------:R-:W-:Y:S01]  /*3df0*/  FFMA.FTZ R95, R15, R106.reuse, R105.reuse ;  /* 0x0000006a0f5f7223 */ /* 0x180fe20000010069 */
[----:B------:R-:W-:Y:S01]  /*3e00*/  ISETP.GT.AND P2, PT, R107, RZ, PT ;  /* 0x000000ff6b00720c */ /* 0x000fe20003f44270 */
[-CC-:B------:R-:W-:Y:S01]  /*3e10*/  FFMA.FTZ R94, R76, R106.reuse, R105.reuse ;  /* 0x0000006a4c5e7223 */ /* 0x180fe20000010069 */
[-CC-:B------:R-:W-:Y:S01]  /*3e20*/  FFMA.FTZ R107, R17, R106.reuse, R105.reuse ;  /* 0x0000006a116b7223 */ /* 0x180fe20000010069 */
[-CC-:B------:R-:W-:Y:S01]  /*3e30*/  FFMA.FTZ R108, R78, R106.reuse, R105.reuse ;  /* 0x0000006a4e6c7223 */ /* 0x180fe20000010069 */
[-CC-:B------:R-:W-:Y:S01]  /*3e40*/  FFMA.FTZ R109, R19, R106.reuse, R105.reuse ;  /* 0x0000006a136d7223 */ /* 0x180fe20000010069 */
[-CC-:B------:R-:W-:Y:S01]  /*3e50*/  FFMA.FTZ R110, R80, R106.reuse, R105.reuse ;  /* 0x0000006a506e7223 */ /* 0x180fe20000010069 */
[----:B------:R-:W2:Y:S01]  /*3e60*/  @P1 LDC.64 R74, c[0x0][0x408] ;  /* 0x00010200ff4a1b82 */ /* 0x000ea20000000a00 */
[-CC-:B------:R-:W-:Y:S01]  /*3e70*/  FFMA.FTZ R119, R77, R106.reuse, R105.reuse ;  /* 0x0000006a4d777223 */ /* 0x180fe20000010069 */
[----:B------:R-:W-:Y:S01]  /*3e80*/  FFMA.FTZ R106, R82, R106, R105 ;  /* 0x0000006a526a7223 */ /* 0x000fe20000010069 */
[----:B------:R-:W-:Y:S01]  /*3e90*/  FADD.FTZ R95, R12, -R95 ;  /* 0x8000005f0c5f7221 */ /* 0x000fe20000010000 */
[----:B------:R-:W-:Y:S01]  /*3ea0*/  FADD.FTZ R105, R79, -R94 ;  /* 0x8000005e4f697221 */ /* 0x000fe20000010000 */
[----:B------:R-:W-:Y:S01]  /*3eb0*/  FADD.FTZ R107, R14, -R107 ;  /* 0x8000006b0e6b7221 */ /* 0x000fe20000010000 */
[----:B------:R-:W-:Y:S01]  /*3ec0*/  FADD.FTZ R121, R85, -R106 ;  /* 0x8000006a55797221 */ /* 0x000fe20000010000 */
[----:B------:R-:W-:Y:S01]  /*3ed0*/  FMUL.FTZ R106, R104, R95 ;  /* 0x0000005f686a7220 */ /* 0x000fe20000410000 */
[----:B------:R-:W3:Y:S01]  /*3ee0*/  @P1 LDC.64 R86, c[0x0][0x408] ;  /* 0x00010200ff561b82 */ /* 0x000ee20000000a00 */
[----:B------:R-:W-:Y:S01]  /*3ef0*/  FADD.FTZ R111, R81, -R108 ;  /* 0x8000006c516f7221 */ /* 0x000fe20000010000 */
[----:B------:R-:W-:Y:S01]  /*3f00*/  FADD.FTZ R115, R16, -R109 ;  /* 0x8000006d10737221 */ /* 0x000fe20000010000 */
[----:B------:R-:W-:Y:S01]  /*3f10*/  FMUL.FTZ R108, R104, R105 ;  /* 0x00000069686c7220 */ /* 0x000fe20000410000 */
[----:B------:R-:W-:Y:S01]  /*3f20*/  FSEL R106, R106, RZ, P2 ;  /* 0x000000ff6a6a7208 */ /* 0x000fe20001000000 */
[C---:B------:R-:W-:Y:S01]  /*3f30*/  FMUL.FTZ R109, R104.reuse, R107 ;  /* 0x0000006b686d7220 */ /* 0x040fe20000410000 */
[----:B------:R-:W-:Y:S01]  /*3f40*/  FADD.FTZ R117, R83, -R110 ;  /* 0x8000006e53757221 */ /* 0x000fe20000010000 */
[----:B------:R-:W-:Y:S01]  /*3f50*/  FMUL.FTZ R110, R104, R111 ;  /* 0x0000006f686e7220 */ /* 0x000fe20000410000 */
[----:B------:R-:W4:Y:S01]  /*3f60*/  @P1 LDC.64 R90, c[0x0][0x408] ;  /* 0x00010200ff5a1b82 */ /* 0x000f220000000a00 */
[----:B-1----:R-:W-:Y:S01]  /*3f70*/  @P1 FMUL.FTZ R105, R106, R73 ;  /* 0x000000496a691220 */ /* 0x002fe20000410000 */
[----:B------:R-:W-:Y:S01]  /*3f80*/  FSEL R73, R108, RZ, P2 ;  /* 0x000000ff6c497208 */ /* 0x000fe20001000000 */
[----:B------:R-:W-:Y:S01]  /*3f90*/  FADD.FTZ R119, R18, -R119 ;  /* 0x8000007712777221 */ /* 0x000fe20000010000 */
[----:B------:R-:W-:Y:S01]  /*3fa0*/  FSEL R108, R109, RZ, P2 ;  /* 0x000000ff6d6c7208 */ /* 0x000fe20001000000 */
[C---:B------:R-:W-:Y:S01]  /*3fb0*/  FMUL.FTZ R111, R104.reuse, R115 ;  /* 0x00000073686f7220 */ /* 0x040fe20000410000 */
[C---:B------:R-:W-:Y:S01]  /*3fc0*/  FMUL.FTZ R114, R104.reuse, R117 ;  /* 0x0000007568727220 */ /* 0x040fe20000410000 */
[----:B------:R-:W-:Y:S01]  /*3fd0*/  FMUL.FTZ R107, R104, R119 ;  /* 0x00000077686b7220 */ /* 0x000fe20000410000 */
[----:B------:R-:W1:Y:S01]  /*3fe0*/  @P1 LDC.64 R88, c[0x0][0x408] ;  /* 0x00010200ff581b82 */ /* 0x000e620000000a00 */
[----:B--2---:R-:W-:Y:S01]  /*3ff0*/  @P1 FMUL.FTZ R109, R73, R75 ;  /* 0x0000004b496d1220 */ /* 0x004fe20000410000 */
[----:B------:R-:W-:Y:S01]  /*4000*/  FSEL R75, R111, RZ, P2 ;  /* 0x000000ff6f4b7208 */ /* 0x000fe20001000000 */
[----:B------:R-:W-:Y:S01]  /*4010*/  @P1 FMUL.FTZ R72, R105, R72 ;  /* 0x0000004869481220 */ /* 0x000fe20000410000 */
[----:B------:R-:W-:Y:S01]  /*4020*/  FSEL R105, R110, RZ, P2 ;  /* 0x000000ff6e697208 */ /* 0x000fe20001000000 */
[----:B------:R-:W-:Y:S01]  /*4030*/  @P1 FMUL.FTZ R74, R109, R74 ;  /* 0x0000004a6d4a1220 */ /* 0x000fe20000410000 */
[----:B------:R-:W-:Y:S01]  /*4040*/  FSEL R110, R114, RZ, P2 ;  /* 0x000000ff726e7208 */ /* 0x000fe20001000000 */
[----:B------:R-:W-:Y:S01]  /*4050*/  FMUL.FTZ R104, R104, R121 ;  /* 0x0000007968687220 */ /* 0x000fe20000410000 */
[----:B------:R-:W2:Y:S01]  /*4060*/  @P1 LDC.64 R92, c[0x0][0x408] ;  /* 0x00010200ff5c1b82 */ /* 0x000ea20000000a00 */
[----:B---3--:R-:W-:Y:S01]  /*4070*/  @P1 FMUL.FTZ R87, R108, R87 ;  /* 0x000000576c571220 */ /* 0x008fe20000410000 */
[----:B------:R-:W-:-:S02]  /*4080*/  @P1 LOP3.LUT P4, RZ, R112, 0xff00, RZ, 0xc0, !PT ;  /* 0x0000ff0070ff1812 */ /* 0x000fc4000788c0ff */
[C---:B------:R-:W-:Y:S01]  /*4090*/  @P1 LOP3.LUT P3, RZ, R112.reuse, 0xff, RZ, 0xc0, !PT ;  /* 0x000000ff70ff1812 */ /* 0x040fe2000786c0ff */
[----:B------:R-:W-:Y:S01]  /*40a0*/  @P1 FMUL.FTZ R87, R87, R86 ;  /* 0x0000005657571220 */ /* 0x000fe20000410000 */
[----:B------:R-:W-:Y:S02]  /*40b0*/  FSEL R86, R107, RZ, P2 ;  /* 0x000000ff6b567208 */ /* 0x000fe40001000000 */
[----:B------:R-:W3:Y:S01]  /*40c0*/  @P1 LDC.64 R94, c[0x0][0x408] ;  /* 0x00010200ff5e1b82 */ /* 0x000ee20000000a00 */
[----:B----4-:R-:W-:Y:S01]  /*40d0*/  @P1 FMUL.FTZ R109, R75, R91 ;  /* 0x0000005b4b6d1220 */ /* 0x010fe20000410000 */
[----:B------:R-:W-:Y:S02]  /*40e0*/  @P1 LOP3.LUT P5, RZ, R112, 0xff0000, RZ, 0xc0, !PT ;  /* 0x00ff000070ff1812 */ /* 0x000fe400078ac0ff */
[----:B------:R-:W-:Y:S01]  /*40f0*/  @P1 FSEL R74, R74, RZ, P4 ;  /* 0x000000ff4a4a1208 */ /* 0x000fe20002000000 */
[----:B------:R-:W-:Y:S01]  /*4100*/  @P1 FMUL.FTZ R90, R109, R90 ;  /* 0x0000005a6d5a1220 */ /* 0x000fe20000410000 */
[----:B------:R-:W-:Y:S01]  /*4110*/  @P1 LOP3.LUT P4, RZ, R113, 0xff, RZ, 0xc0, !PT ;  /* 0x000000ff71ff1812 */ /* 0x000fe2000788c0ff */
[----:B-1----:R-:W-:Y:S01]  /*4120*/  @P1 FMUL.FTZ R89, R105, R89 ;  /* 0x0000005969591220 */ /* 0x002fe20000410000 */
[----:B------:R-:W-:-:S02]  /*4130*/  @P1 FSEL R72, R72, RZ, P3 ;  /* 0x000000ff48481208 */ /* 0x000fc40001800000 */
[----:B------:R-:W-:Y:S01]  /*4140*/  @P1 LOP3.LUT P3, RZ, R112, 0xff000000, RZ, 0xc0, !PT ;  /* 0xff00000070ff1812 */ /* 0x000fe2000786c0ff */
[----:B------:R-:W-:Y:S01]  /*4150*/  @P1 FMUL.FTZ R91, R89, R88 ;  /* 0x00000058595b1220 */ /* 0x000fe20000410000 */
[----:B------:R-:W-:Y:S02]  /*4160*/  @P1 FSEL R89, R87, RZ, P5 ;  /* 0x000000ff57591208 */ /* 0x000fe40002800000 */
[C---:B------:R-:W-:Y:S01]  /*4170*/  @P1 LOP3.LUT P5, RZ, R113.reuse, 0xff00, RZ, 0xc0, !PT ;  /* 0x0000ff0071ff1812 */ /* 0x040fe200078ac0ff */
[----:B--2---:R-:W-:Y:S01]  /*4180*/  @P1 FMUL.FTZ R93, R110, R93 ;  /* 0x0000005d6e5d1220 */ /* 0x004fe20000410000 */
[----:B------:R-:W-:Y:S02]  /*4190*/  @P1 LOP3.LUT P6, RZ, R113, 0xff0000, RZ, 0xc0, !PT ;  /* 0x00ff000071ff1812 */ /* 0x000fe400078cc0ff */
[----:B------:R-:W-:Y:S01]  /*41a0*/  @P1 FSEL R90, R90, RZ, P4 ;  /* 0x000000ff5a5a1208 */ /* 0x000fe20002000000 */
[----:B------:R-:W-:Y:S01]  /*41b0*/  @P1 FMUL.FTZ R92, R93, R92 ;  /* 0x0000005c5d5c1220 */ /* 0x000fe20000410000 */
[----:B------:R-:W-:-:S02]  /*41c0*/  @P1 F2FP.BF16.F32.PACK_AB R87, RZ, R72 ;  /* 0x00000048ff57123e */ /* 0x000fc400000010ff */
[----:B------:R-:W-:Y:S01]  /*41d0*/  @P1 F2FP.BF16.F32.PACK_AB R89, RZ, R89 ;  /* 0x00000059ff59123e */ /* 0x000fe200000010ff */
[----:B---3--:R-:W-:Y:S01]  /*41e0*/  @P1 FMUL.FTZ R95, R86, R95 ;  /* 0x0000005f565f1220 */ /* 0x008fe20000410000 */
[----:B------:R-:W-:Y:S02]  /*41f0*/  @P1 FSEL R91, R91, RZ, P3 ;  /* 0x000000ff5b5b1208 */ /* 0x000fe40001800000 */
[----:B------:R-:W-:Y:S01]  /*4200*/  @P1 FSEL R92, R92, RZ, P5 ;  /* 0x000000ff5c5c1208 */ /* 0x000fe20002800000 */
[----:B------:R-:W-:Y:S01]  /*4210*/  @P1 FMUL.FTZ R94, R95, R94 ;  /* 0x0000005e5f5e1220 */ /* 0x000fe20000410000 */
[----:B------:R-:W-:Y:S02]  /*4220*/  @P1 F2FP.BF16.F32.PACK_AB R90, RZ, R90 ;  /* 0x0000005aff5a123e */ /* 0x000fe400000010ff */
[----:B------:R-:W-:Y:S02]  /*4230*/  @P1 PRMT R68, R87, 0x7610, R68 ;  /* 0x0000761057441816 */ /* 0x000fe40000000044 */
[----:B------:R-:W-:-:S02]  /*4240*/  @P1 FSEL R94, R94, RZ, P6 ;  /* 0x000000ff5e5e1208 */ /* 0x000fc40003000000 */
[----:B------:R-:W-:Y:S02]  /*4250*/  @P1 F2FP.BF16.F32.PACK_AB R88, RZ, R74 ;  /* 0x0000004aff58123e */ /* 0x000fe400000010ff */
[----:B------:R-:W-:Y:S02]  /*4260*/  @P1 F2FP.BF16.F32.PACK_AB R91, RZ, R91 ;  /* 0x0000005bff5b123e */ /* 0x000fe400000010ff */
[----:B------:R-:W-:Y:S02]  /*4270*/  @P1 F2FP.BF16.F32.PACK_AB R92, RZ, R92 ;  /* 0x0000005cff5c123e */ /* 0x000fe400000010ff */
[----:B------:R-:W-:Y:S02]  /*4280*/  @P1 F2FP.BF16.F32.PACK_AB R94, RZ, R94 ;  /* 0x0000005eff5e123e */ /* 0x000fe400000010ff */
        /* <DEDUP_REMOVED lines=20> */
.L_x_515:
[----:B-1----:R-:W1:Y:S01]  /*43d0*/  @P1 LDC.64 R86, c[0x0][0x408] ;  /* 0x00010200ff561b82 */ /* 0x002e620000000a00 */
[----:B------:R-:W-:Y:S01]  /*43e0*/  FFMA.FTZ R88, R82, R106, R105 ;  /* 0x0000006a52587223 */ /* 0x000fe20000010069 */
[----:B------:R-:W-:Y:S01]  /*43f0*/  ISETP.GT.AND P2, PT, R107, RZ, PT ;  /* 0x000000ff6b00720c */ /* 0x000fe20003f44270 */
[----:B------:R-:W-:Y:S02]  /*4400*/  BSSY.RECONVERGENT B2, `(.L_x_516) ;  /* 0x0000015000027945 */ /* 0x000fe40003800200 */
[----:B------:R-:W-:-:S04]  /*4410*/  FADD.FTZ R89, R85, -R88 ;  /* 0x8000005855597221 */ /* 0x000fc80000010000 */
[----:B------:R-:W-:-:S05]  /*4420*/  FMUL.FTZ R88, R104, R89 ;  /* 0x0000005968587220 */ /* 0x000fca0000410000 */
[----:B------:R-:W-:Y:S02]  /*4430*/  FSEL R88, R88, RZ, P2 ;  /* 0x000000ff58587208 */ /* 0x000fe40001000000 */
[----:B------:R-:W-:-:S04]  /*4440*/  @P1 ISETP.GE.U32.AND P2, PT, R112, RZ, PT ;  /* 0x000000ff7000120c */ /* 0x000fc80003f46070 */
        /* <DEDUP_REMOVED lines=16> */
.L_x_517:
[----:B------:R-:W-:Y:S05]  /*4550*/  BSYNC.RECONVERGENT B2 ;  /* 0x0000000000027941 */ /* 0x000fea0003800200 */
.L_x_516:
        /* <DEDUP_REMOVED lines=13> */
.L_x_519:
[----:B------:R-:W-:Y:S05]  /*4630*/  BSYNC.RECONVERGENT B2 ;  /* 0x0000000000027941 */ /* 0x000fea0003800200 */
.L_x_518:
        /* <DEDUP_REMOVED lines=13> */
.L_x_521:
[----:B------:R-:W-:Y:S05]  /*4710*/  BSYNC.RECONVERGENT B2 ;  /* 0x0000000000027941 */ /* 0x000fea0003800200 */
.L_x_520:
        /* <DEDUP_REMOVED lines=13> */
.L_x_523:
[----:B------:R-:W-:Y:S05]  /*47f0*/  BSYNC.RECONVERGENT B2 ;  /* 0x0000000000027941 */ /* 0x000fea0003800200 */
.L_x_522:
        /* <DEDUP_REMOVED lines=13> */
.L_x_525:
[----:B------:R-:W-:Y:S05]  /*48d0*/  BSYNC.RECONVERGENT B2 ;  /* 0x0000000000027941 */ /* 0x000fea0003800200 */
.L_x_524:
        /* <DEDUP_REMOVED lines=13> */
.L_x_527:
[----:B------:R-:W-:Y:S05]  /*49b0*/  BSYNC.RECONVERGENT B2 ;  /* 0x0000000000027941 */ /* 0x000fea0003800200 */
.L_x_526:
        /* <DEDUP_REMOVED lines=13> */
.L_x_529:
[----:B------:R-:W-:Y:S05]  /*4a90*/  BSYNC.RECONVERGENT B2 ;  /* 0x0000000000027941 */ /* 0x000fea0003800200 */
.L_x_528:
[----:B------:R-:W-:-:S04]  /*4aa0*/  @P1 F2FP.BF16.F32.PACK_AB R86, RZ, R86 ;  /* 0x00000056ff56123e */ /* 0x000fc800000010ff */
[----:B------:R-:W-:-:S07]  /*4ab0*/  @P1 PRMT R71, R71, 0x5410, R86 ;  /* 0x0000541047471816 */ /* 0x000fce0000000056 */
.L_x_514:
[----:B------:R-:W-:Y:S05]  /*4ac0*/  BSYNC.RECONVERGENT B1 ;  /* 0x0000000000017941 */ /* 0x000fea0003800200 */
.L_x_511:
[----:B------:R-:W1:Y:S01]  /*4ad0*/  @P0 LDC.64 R90, c[0x0][0x478] ;  /* 0x00011e00ff5a0b82 */ /* 0x000e620000000a00 */
[----:B------:R-:W-:Y:S01]  /*4ae0*/  @P0 VIADD R93, R84, 0x20 ;  /* 0x00000020545d0836 */ /* 0x000fe20000000000 */
[----:B------:R-:W-:-:S06]  /*4af0*/  @P1 IADD3 R101, PT, PT, R101, 0x20, RZ ;  /* 0x0000002065651810 */ /* 0x000fcc0007ffe0ff */
[----:B------:R-:W2:Y:S08]  /*4b00*/  @P1 LDC.64 R88, c[0x0][0x468] ;  /* 0x00011a00ff581b82 */ /* 0x000eb00000000a00 */
[----:B------:R-:W3:Y:S01]  /*4b10*/  LDC.64 R86, c[0x0][0x380] ;  /* 0x0000e000ff567b82 */ /* 0x000ee20000000a00 */
[----:B-1----:R-:W-:-:S05]  /*4b20*/  @P0 IMAD.WIDE.U32 R90, R93, 0x10, R90 ;  /* 0x000000105d5a0825 */ /* 0x002fca00078e005a */
[----:B------:R1:W-:Y:S01]  /*4b30*/  @P0 STG.E.128 desc[UR6][R90.64], R72 ;  /* 0x000000485a000986 */ /* 0x0003e2000c101d06 */
[----:B--2---:R-:W-:-:S05]  /*4b40*/  @P1 IMAD.WIDE.U32 R88, R101, 0x10, R88 ;  /* 0x0000001065581825 */ /* 0x004fca00078e0058 */
[----:B------:R1:W-:Y:S01]  /*4b50*/  @P1 STG.E.128 desc[UR6][R88.64], R68 ;  /* 0x0000004458001986 */ /* 0x0003e2000c101d06 */
[----:B---3--:R-:W-:-:S04]  /*4b60*/  LEA R102, R86, R102, 0x2 ;  /* 0x0000006656667211 */ /* 0x008fc800078e10ff */
[----:B------:R-:W-:-:S13]  /*4b70*/  ISETP.GE.AND P0, PT, R102, R87, PT ;  /* 0x000000576600720c */ /* 0x000fda0003f06270 */
[----:B-1----:R-:W-:Y:S05]  /*4b80*/  @!P0 BRA `(.L_x_530) ;  /* 0xffffffb400b88947 */ /* 0x002fea000383ffff */
.L_x_487:
[----:B------:R-:W-:Y:S05]  /*4b90*/  BSYNC B0 ;  /* 0x0000000000007941 */ /* 0x000fea0003800000 */
.L_x_486:
[----:B------:R-:W1:Y:S01]  /*4ba0*/  S2R R5, SR_CgaCtaId ;  /* 0x0000000000057919 */ /* 0x000e620000008800 */
[C---:B0-----:R-:W-:Y:S01]  /*4bb0*/  IMAD.SHL.U32 R2, R100.reuse, 0x40, RZ ;  /* 0x0000004064027824 */ /* 0x041fe200078e00ff */
[----:B------:R-:W-:Y:S01]  /*4bc0*/  SHF.L.U32 R0, R100, 0x5, RZ ;  /* 0x0000000564007819 */ /* 0x000fe200000006ff */
[----:B------:R-:W-:Y:S05]  /*4bd0*/  WARPSYNC.ALL ;  /* 0x0000000000007948 */ /* 0x000fea0003800000 */
[----:B------:R-:W-:Y:S01]  /*4be0*/  MOV R4, 0x400 ;  /* 0x0000040000047802 */ /* 0x000fe20000000f00 */
[----:B------:R-:W0:Y:S01]  /*4bf0*/  LDC R20, c[0x0][0x388] ;  /* 0x0000e200ff147b82 */ /* 0x000e220000000800 */
[----:B------:R-:W-:Y:S01]  /*4c00*/  LOP3.LUT R3, R2, 0x1800, RZ, 0xc0, !PT ;  /* 0x0000180002037812 */ /* 0x000fe200078ec0ff */
[----:B------:R-:W2:Y:S03]  /*4c10*/  LDCU.128 UR16, c[0x0][0x440] ;  /* 0x00008800ff1077ac */ /* 0x000ea60008000c00 */
[----:B------:R-:W-:-:S03]  /*4c20*/  LOP3.LUT R0, R3, 0x3e0, R0, 0xf8, !PT ;  /* 0x000003e003007812 */ /* 0x000fc600078ef800 */
[----:B------:R-:W0:Y:S01]  /*4c30*/  S2UR UR4, SR_CTAID.X ;  /* 0x00000000000479c3 */ /* 0x000e220000002500 */
[----:B-1----:R-:W-:-:S04]  /*4c40*/  LEA R5, R5, R4, 0x18 ;  /* 0x0000000405057211 */ /* 0x002fc800078ec0ff */
[----:B------:R-:W-:Y:S01]  /*4c50*/  IADD3 R0, PT, PT, R0, R5, RZ ;  /* 0x0000000500007210 */ /* 0x000fe20007ffe0ff */
[----:B------:R-:W-:-:S04]  /*4c60*/  IMAD R5, R100, 0x4, R5 ;  /* 0x0000000464057824 */ /* 0x000fc800078e0205 */
        /* <DEDUP_REMOVED lines=9> */
[----:B------:R-:W2:Y:S04]  /*4d00*/  LDS R4, [R5+0x400] ;  /* 0x0004000005047984 */ /* 0x000ea80000000800 */
        /* <DEDUP_REMOVED lines=16> */
[----:B0-----:R-:W-:Y:S01]  /*4e10*/  FADD.FTZ R4, R4, R9 ;  /* 0x0000000904047221 */ /* 0x001fe20000010000 */
[----:B------:R-:W-:Y:S01]  /*4e20*/  IMAD R9, R20, UR4, RZ ;  /* 0x0000000414097c24 */ /* 0x000fe2000f8e02ff */
        /* <DEDUP_REMOVED lines=65> */
.L_x_491:
[----:B------:R-:W-:Y:S01]  /*5240*/  HFMA2 R106, -RZ, RZ, 0, 1.847743988037109375e-06 ;  /* 0x0000001fff6a7431 */ /* 0x000fe200000001ff */
[----:B------:R-:W-:Y:S01]  /*5250*/  BSSY B1, `(.L_x_531) ;  /* 0x0000007000017945 */ /* 0x000fe20003800000 */
[----:B------:R-:W-:Y:S01]  /*5260*/  MOV R100, R90 ;  /* 0x0000005a00647202 */ /* 0x000fe20000000f00 */
[----:B------:R-:W-:Y:S01]  /*5270*/  IMAD.MOV.U32 R101, RZ, RZ, 0x1 ;  /* 0x00000001ff657424 */ /* 0x000fe200078e00ff */
[----:B------:R-:W-:-:S07]  /*5280*/  MOV R95, 0xffffffff ;  /* 0xffffffff005f7802 */ /* 0x000fce0000000f00 */
[----:B0-2--5:R-:W-:Y:S05]  /*5290*/  WARPSYNC.COLLECTIVE R95, `(.L_x_532) ;  /* 0x000000005f087348 */ /* 0x025fea0003c00000 */
[----:B------:R1:W3:Y:S02]  /*52a0*/  SHFL.BFLY P0, R94, R100, R101, R106 ;  /* 0x0c000065645e7389 */ /* 0x0002e4000000006a */
[----:B0123-5:R-:W-:Y:S05]  /*52b0*/  ENDCOLLECTIVE ;  /* 0x000000000000791b */ /* 0x02ffea0003800000 */
.L_x_532:
[----:B------:R-:W-:Y:S05]  /*52c0*/  BSYNC B1 ;  /* 0x0000000000017941 */ /* 0x000fea0003800000 */
.L_x_531:
[----:B------:R-:W-:Y:S02]  /*52d0*/  HFMA2 R101, -RZ, RZ, 0, 5.9604644775390625e-08 ;  /* 0x00000001ff657431 */ /* 0x000fe400000001ff */
[----:B------:R-:W-:Y:S01]  /*52e0*/  IMAD.MOV.U32 R100, RZ, RZ, R88 ;  /* 0x000000ffff647224 */ /* 0x000fe200078e0058 */
[----:B------:R-:W-:Y:S02]  /*52f0*/  MOV R106, 0x1f ;  /* 0x0000001f006a7802 */ /* 0x000fe40000000f00 */
[----:B------:R-:W-:Y:S02]  /*5300*/  MOV R95, 0xffffffff ;  /* 0xffffffff005f7802 */ /* 0x000fe40000000f00 */
[----:B------:R-:W-:-:S07]  /*5310*/  MOV R87, R94 ;  /* 0x0000005e00577202 */ /* 0x000fce0000000f00 */
[----:B------:R-:W-:Y:S05]  /*5320*/  WARPSYNC.COLLECTIVE R95, `(.L_x_533) ;  /* 0x000000005f087348 */ /* 0x000fea0003c00000 */
[----:B------:R0:W1:Y:S02]  /*5330*/  SHFL.BFLY P0, R94, R100, R101, R106 ;  /* 0x0c000065645e7389 */ /* 0x000064000000006a */
[----:B01----:R-:W-:Y:S05]  /*5340*/  ENDCOLLECTIVE ;  /* 0x000000000000791b */ /* 0x003fea0003800000 */
.L_x_533:
[----:B------:R-:W-:Y:S01]  /*5350*/  FADD.FTZ R87, R87, R90 ;  /* 0x0000005a57577221 */ /* 0x000fe20000010000 */
[----:B------:R-:W-:-:S04]  /*5360*/  HFMA2 R101, -RZ, RZ, 0, 1.1920928955078125e-07 ;  /* 0x00000002ff657431 */ /* 0x000fc800000001ff */
[----:B------:R-:W-:Y:S01]  /*5370*/  MOV R100, R87 ;  /* 0x0000005700647202 */ /* 0x000fe20000000f00 */
[----:B------:R-:W-:-:S07]  /*5380*/  IMAD.MOV.U32 R89, RZ, RZ, R94 ;  /* 0x000000ffff597224 */ /* 0x000fce00078e005e */
[----:B------:R-:W-:Y:S05]  /*5390*/  WARPSYNC.COLLECTIVE R95, `(.L_x_534) ;  /* 0x000000005f087348 */ /* 0x000fea0003c00000 */
[----:B------:R0:W1:Y:S02]  /*53a0*/  SHFL.BFLY P0, R94, R100, R101, R106 ;  /* 0x0c000065645e7389 */ /* 0x000064000000006a */
[----:B01----:R-:W-:Y:S05]  /*53b0*/  ENDCOLLECTIVE ;  /* 0x000000000000791b */ /* 0x003fea0003800000 */
.L_x_534:
[----:B------:R-:W-:-:S04]  /*53c0*/  FADD.FTZ R89, R89, R88 ;  /* 0x0000005859597221 */ /* 0x000fc80000010000 */
[----:B------:R-:W-:Y:S01]  /*53d0*/  IMAD.MOV.U32 R100, RZ, RZ, R89 ;  /* 0x000000ffff647224 */ /* 0x000fe200078e0059 */
[----:B------:R-:W-:-:S07]  /*53e0*/  MOV R86, R94 ;  /* 0x0000005e00567202 */ /* 0x000fce0000000f00 */
[----:B------:R-:W-:Y:S05]  /*53f0*/  WARPSYNC.COLLECTIVE R95, `(.L_x_535) ;  /* 0x000000005f087348 */ /* 0x000fea0003c00000 */
[----:B------:R0:W1:Y:S02]  /*5400*/  SHFL.BFLY P0, R94, R100, R101, R106 ;  /* 0x0c000065645e7389 */ /* 0x000064000000006a */
[----:B01----:R-:W-:Y:S05]  /*5410*/  ENDCOLLECTIVE ;  /* 0x000000000000791b */ /* 0x003fea0003800000 */
.L_x_535:
[----:B------:R-:W-:Y:S01]  /*5420*/  FADD.FTZ R86, R87, R86 ;  /* 0x0000005657567221 */ /* 0x000fe20000010000 */
[----:B------:R-:W-:-:S04]  /*5430*/  HFMA2 R101, -RZ, RZ, 0, 2.384185791015625e-07 ;  /* 0x00000004ff657431 */ /* 0x000fc800000001ff */
[----:B------:R-:W-:Y:S02]  /*5440*/  MOV R100, R86 ;  /* 0x0000005600647202 */ /* 0x000fe40000000f00 */
[----:B------:R-:W-:-:S07]  /*5450*/  MOV R92, R94 ;  /* 0x0000005e005c7202 */ /* 0x000fce0000000f00 */
[----:B------:R-:W-:Y:S05]  /*5460*/  WARPSYNC.COLLECTIVE R95, `(.L_x_536) ;  /* 0x000000005f087348 */ /* 0x000fea0003c00000 */
[----:B------:R0:W1:Y:S02]  /*5470*/  SHFL.BFLY P0, R94, R100, R101, R106 ;  /* 0x0c000065645e7389 */ /* 0x000064000000006a */
[----:B01----:R-:W-:Y:S05]  /*5480*/  ENDCOLLECTIVE ;  /* 0x000000000000791b */ /* 0x003fea0003800000 */
.L_x_536:
[----:B------:R-:W-:-:S05]  /*5490*/  FADD.FTZ R92, R89, R92 ;  /* 0x0000005c595c7221 */ /* 0x000fca0000010000 */
[----:B------:R-:W-:Y:S01]  /*54a0*/  MOV R100, R92 ;  /* 0x0000005c00647202 */ /* 0x000fe20000000f00 */
[----:B------:R-:W-:-:S07]  /*54b0*/  IMAD.MOV.U32 R91, RZ, RZ, R94 ;  /* 0x000000ffff5b7224 */ /* 0x000fce00078e005e */
[----:B------:R-:W-:Y:S05]  /*54c0*/  WARPSYNC.COLLECTIVE R95, `(.L_x_537) ;  /* 0x000000005f087348 */ /* 0x000fea0003c00000 */
[----:B------:R0:W1:Y:S02]  /*54d0*/  SHFL.BFLY P0, R94, R100, R101, R106 ;  /* 0x0c000065645e7389 */ /* 0x000064000000006a */
[----:B01----:R-:W-:Y:S05]  /*54e0*/  ENDCOLLECTIVE ;  /* 0x000000000000791b */ /* 0x003fea0003800000 */
.L_x_537:
[----:B------:R-:W-:-:S05]  /*54f0*/  FADD.FTZ R91, R86, R91 ;  /* 0x0000005b565b7221 */ /* 0x000fca0000010000 */
[----:B------:R-:W-:Y:S01]  /*5500*/  MOV R100, R91 ;  /* 0x0000005b00647202 */ /* 0x000fe20000000f00 */
[----:B------:R-:W-:Y:S01]  /*5510*/  IMAD.MOV.U32 R101, RZ, RZ, 0x8 ;  /* 0x00000008ff657424 */ /* 0x000fe200078e00ff */
[----:B------:R-:W-:-:S07]  /*5520*/  MOV R93, R94 ;  /* 0x0000005e005d7202 */ /* 0x000fce0000000f00 */
[----:B------:R-:W-:Y:S05]  /*5530*/  WARPSYNC.COLLECTIVE R95, `(.L_x_538) ;  /* 0x000000005f087348 */ /* 0x000fea0003c00000 */
[----:B------:R0:W1:Y:S02]  /*5540*/  SHFL.BFLY P0, R94, R100, R101, R106 ;  /* 0x0c000065645e7389 */ /* 0x000064000000006a */
[----:B01----:R-:W-:Y:S05]  /*5550*/  ENDCOLLECTIVE ;  /* 0x000000000000791b */ /* 0x003fea0003800000 */
.L_x_538:
[----:B------:R-:W-:-:S05]  /*5560*/  FADD.FTZ R93, R92, R93 ;  /* 0x0000005d5c5d7221 */ /* 0x000fca0000010000 */
[----:B------:R-:W-:Y:S02]  /*5570*/  MOV R100, R93 ;  /* 0x0000005d00647202 */ /* 0x000fe40000000f00 */
[----:B------:R-:W-:-:S07]  /*5580*/  MOV R88, R94 ;  /* 0x0000005e00587202 */ /* 0x000fce0000000f00 */
[----:B------:R-:W-:Y:S05]  /*5590*/  WARPSYNC.COLLECTIVE R95, `(.L_x_539) ;  /* 0x000000005f087348 */ /* 0x000fea0003c00000 */
[----:B------:R0:W1:Y:S02]  /*55a0*/  SHFL.BFLY P0, R94, R100, R101, R106 ;  /* 0x0c000065645e7389 */ /* 0x000064000000006a */
[----:B01----:R-:W-:Y:S05]  /*55b0*/  ENDCOLLECTIVE ;  /* 0x000000000000791b */ /* 0x003fea0003800000 */
.L_x_539:
[----:B------:R-:W-:Y:S01]  /*55c0*/  FADD.FTZ R88, R91, R88 ;  /* 0x000000585b587221 */ /* 0x000fe20000010000 */
[----:B------:R-:W-:-:S03]  /*55d0*/  HFMA2 R101, -RZ, RZ, 0, 9.5367431640625e-07 ;  /* 0x00000010ff657431 */ /* 0x000fc600000001ff */
[----:B------:R-:W-:Y:S01]  /*55e0*/  IMAD.MOV.U32 R100, RZ, RZ, R88 ;  /* 0x000000ffff647224 */ /* 0x000fe200078e0058 */
[----:B------:R-:W-:-:S07]  /*55f0*/  MOV R90, R94 ;  /* 0x0000005e005a7202 */ /* 0x000fce0000000f00 */
[----:B------:R-:W-:Y:S05]  /*5600*/  WARPSYNC.COLLECTIVE R95, `(.L_x_540) ;  /* 0x000000005f087348 */ /* 0x000fea0003c00000 */
[----:B------:R0:W1:Y:S02]  /*5610*/  SHFL.BFLY P0, R94, R100, R101, R106 ;  /* 0x0c000065645e7389 */ /* 0x000064000000006a */
[----:B01----:R-:W-:Y:S05]  /*5620*/  ENDCOLLECTIVE ;  /* 0x000000000000791b */ /* 0x003fea0003800000 */
.L_x_540:
[--C-:B------:R-:W-:Y:S01]  /*5630*/  FADD.FTZ R87, R93, R90.reuse ;  /* 0x0000005a5d577221 */ /* 0x100fe20000010000 */
[----:B------:R-:W-:-:S04]  /*5640*/  PRMT R90, R24, 0x7632, R90 ;  /* 0x00007632185a7816 */ /* 0x000fc8000000005a */
[----:B------:R-:W-:Y:S02]  /*5650*/  MOV R100, R87 ;  /* 0x0000005700647202 */ /* 0x000fe40000000f00 */
[----:B------:R-:W-:-:S07]  /*5660*/  MOV R89, R94 ;  /* 0x0000005e00597202 */ /* 0x000fce0000000f00 */
[----:B------:R-:W-:Y:S05]  /*5670*/  WARPSYNC.COLLECTIVE R95, `(.L_x_541) ;  /* 0x000000005f087348 */ /* 0x000fea0003c00000 */
[----:B------:R0:W1:Y:S02]  /*5680*/  SHFL.BFLY P0, R94, R100, R101, R106 ;  /* 0x0c000065645e7389 */ /* 0x000064000000006a */
[----:B01----:R-:W-:Y:S05]  /*5690*/  ENDCOLLECTIVE ;  /* 0x000000000000791b */ /* 0x003fea0003800000 */
.L_x_541:
[----:B------:R-:W-:Y:S05]  /*56a0*/  BRA `(.L_x_542) ;  /* 0xffffffbc009c7947 */ /* 0x000fea000383ffff */
.L_x_543:
        /* <DEDUP_REMOVED lines=13> */
.L_x_11161:


//--------------------- .text._ZN10layer_norm13ln_bwd_kernelINS_13Kernel_traitsI13__nv_bfloat16S2_S2_S2_fjLj512ELj1ELj4ELj1ELj16ENS_18Kernel_traits_baseILj512ES2_S2_S2_S2_fjLj128EEEEELb1ELb1ELb0ELb0EEEvNS_9BwdParamsE --------------------------
	.section	.text._ZN10layer_norm13ln_bwd_kernelINS_13Kernel_traitsI13__nv_bfloat16S2_S2_S2_fjLj512ELj1ELj4ELj1ELj16ENS_18Kernel_traits_baseILj512ES2_S2_S2_S2_fjLj128EEEEELb1ELb1ELb0ELb0EEEvNS_9BwdParamsE,"ax",@progbits
	.align	128
        .global         _ZN10layer_norm13ln_bwd_kernelINS_13Kernel_traitsI13__nv_bfloat16S2_S2_S2_fjLj512ELj1ELj4ELj1ELj16ENS_18Kernel_traits_baseILj512ES2_S2_S2_S2_fjLj128EEEEELb1ELb1ELb0ELb0EEEvNS_9BwdParamsE
        .type           _ZN10layer_norm13ln_bwd_kernelINS_13Kernel_traitsI13__nv_bfloat16S2_S2_S2_fjLj512ELj1ELj4ELj1ELj16ENS_18Kernel_traits_baseILj512ES2_S2_S2_S2_fjLj128EEEEELb1ELb1ELb0ELb0EEEvNS_9BwdParamsE,@function
        .size           _ZN10layer_norm13ln_bwd_kernelINS_13Kernel_traitsI13__nv_bfloat16S2_S2_S2_fjLj512ELj1ELj4ELj1ELj16ENS_18Kernel_traits_baseILj512ES2_S2_S2_S2_fjLj128EEEEELb1ELb1ELb0ELb0EEEvNS_9BwdParamsE,(.L_x_11162 - _ZN10layer_norm13ln_bwd_kernelINS_13Kernel_traitsI13__nv_bfloat16S2_S2_S2_fjLj512ELj1ELj4ELj1ELj16ENS_18Kernel_traits_baseILj512ES2_S2_S2_S2_fjLj128EEEEELb1ELb1ELb0ELb0EEEvNS_9BwdParamsE)
        .other          _ZN10layer_norm13ln_bwd_kernelINS_13Kernel_traitsI13__nv_bfloat16S2_S2_S2_fjLj512ELj1ELj4ELj1ELj16ENS_18Kernel_traits_baseILj512ES2_S2_S2_S2_fjLj128EEEEELb1ELb1ELb0ELb0EEEvNS_9BwdParamsE,@"STO_CUDA_ENTRY STV_DEFAULT"
_ZN10layer_norm13ln_bwd_kernelINS_13Kernel_traitsI13__nv_bfloat16S2_S2_S2_fjLj512ELj1ELj4ELj1ELj16ENS_18Kernel_traits_baseILj512ES2_S2_S2_S2_fjLj128EEEEELb1ELb1ELb0ELb0EEEvNS_9BwdParamsE:
.text._ZN10layer_norm13ln_bwd_kernelINS_13Kernel_traitsI13__nv_bfloat16S2_S2_S2_fjLj512ELj1ELj4ELj1ELj16ENS_18Kernel_traits_baseILj512ES2_S2_S2_S2_fjLj128EEEEELb1ELb1ELb0ELb0EEEvNS_9BwdParamsE:
        /* <DEDUP_REMOVED lines=15> */
[----:B------:R-:W-:-:S04]  /*00f0*/  LOP3.LUT R19, R11, 0x1f, RZ, 0x3c, !PT ;  /* 0x0000001f0b137812 */ /* 0x000fc800078e3cff */
[----:B------:R-:W-:-:S04]  /*0100*/  LEA.HI.SX32 R19, R0, R19, 0x1d ;  /* 0x0000001300137211 */ /* 0x000fc800078feaff */
[C---:B------:R-:W-:Y:S02]  /*0110*/  ISETP.GE.U32.AND P0, PT, R19.reuse, 0x20, PT ;  /* 0x000000201300780c */ /* 0x040fe40003f06070 */
[----:B------:R-:W-:-:S11]  /*0120*/  ISETP.GE.U32.AND P1, PT, R19, 0x40, PT ;  /* 0x000000401300780c */ /* 0x000fd60003f26070 */
[----:B------:R-:W2:Y:S08]  /*0130*/  @P0 LDC.64 R2, c[0x0][0x3d0] ;  /* 0x0000f400ff020b82 */ /* 0x000eb00000000a00 */
[----:B------:R-:W3:Y:S08]  /*0140*/  @P0 LDC.64 R4, c[0x0][0x3e8] ;  /* 0x0000fa00ff040b82 */ /* 0x000ef00000000a00 */
[----:B------:R-:W4:Y:S08]  /*0150*/  @P1 LDC.64 R6, c[0x0][0x3d0] ;  /* 0x0000f400ff061b82 */ /* 0x000f300000000a00 */
[----:B------:R-:W1:Y:S01]  /*0160*/  @P1 LDC.64 R8, c[0x0][0x3e8] ;  /* 0x0000fa00ff081b82 */ /* 0x000e620000000a00 */
[----:B--2---:R-:W-:Y:S01]  /*0170*/  @P0 IMAD.WIDE.U32 R2, R11, 0x10, R2 ;  /* 0x000000100b020825 */ /* 0x004fe200078e0002 */
[----:B------:R-:W-:-:S04]  /*0180*/  SHF.R.U32.HI R18, RZ, 0x5, R104 ;  /* 0x00000005ff127819 */ /* 0x000fc80000011668 */
[----:B------:R2:W5:Y:S01]  /*0190*/  @P0 LDG.E.128 R24, desc[UR6][R2.64] ;  /* 0x0000000602180981 */ /* 0x000562000c1e1d00 */
[C---:B---3--:R-:W-:Y:S01]  /*01a0*/  @P0 IMAD.WIDE.U32 R4, R11.reuse, 0x10, R4 ;  /* 0x000000100b040825 */ /* 0x048fe200078e0004 */
[----:B------:R-:W-:Y:S01]  /*01b0*/  @P0 LOP3.LUT R11, R11, 0x20, RZ, 0xfc, !PT ;  /* 0x000000200b0b0812 */ /* 0x000fe200078efcff */
[----:B------:R-:W3:Y:S03]  /*01c0*/  S2UR UR4, SR_CTAID.X ;  /* 0x00000000000479c3 */ /* 0x000ee60000002500 */
[----:B------:R2:W5:Y:S01]  /*01d0*/  @P0 LDG.E.128 R28, desc[UR6][R4.64] ;  /* 0x00000006041c0981 */ /* 0x000562000c1e1d00 */
[----:B----4-:R-:W-:-:S05]  /*01e0*/  @P1 IMAD.WIDE.U32 R6, R11, 0x10, R6 ;  /* 0x000000100b061825 */ /* 0x010fca00078e0006 */
[----:B------:R2:W5:Y:S01]  /*01f0*/  @P1 LDG.E.128 R32, desc[UR6][R6.64] ;  /* 0x0000000606201981 */ /* 0x000562000c1e1d00 */
[----:B-1----:R-:W-:-:S05]  /*0200*/  @P1 IMAD.WIDE.U32 R8, R11, 0x10, R8 ;  /* 0x000000100b081825 */ /* 0x002fca00078e0008 */
[----:B------:R2:W5:Y:S01]  /*0210*/  @P1 LDG.E.128 R36, desc[UR6][R8.64] ;  /* 0x0000000608241981 */ /* 0x000562000c1e1d00 */
[----:B---3--:R-:W-:-:S06]  /*0220*/  USHF.L.U32 UR4, UR4, 0x2, URZ ;  /* 0x0000000204047899 */ /* 0x008fcc00080006ff */
        /* <DEDUP_REMOVED lines=26> */
[----:B0-2---:R-:W-:Y:S06]  /*03d0*/  @P0 BRA `(.L_x_544) ;  /* 0x0000005400600947 */ /* 0x005fec0003800000 */
        /* <DEDUP_REMOVED lines=43> */
.L_x_564:
[----:B0-----:R-:W0:Y:S08]  /*0690*/  LDC.64 R100, c[0x0][0x3c0] ;  /* 0x0000f000ff647b82 */ /* 0x001e300000000a00 */
[----:B------:R-:W1:Y:S08]  /*06a0*/  @P0 LDC.64 R96, c[0x0][0x3e0] ;  /* 0x0000f800ff600b82 */ /* 0x000e700000000a00 */
[----:B------:R-:W2:Y:S01]  /*06b0*/  LDC.64 R98, c[0x0][0x3c8] ;  /* 0x0000f200ff627b82 */ /* 0x000ea20000000a00 */
[----:B0-----:R-:W-:-:S06]  /*06c0*/  IMAD.WIDE R100, R18, 0x4, R100 ;  /* 0x0000000412647825 */ /* 0x001fcc00078e0264 */
[----:B------:R0:W3:Y:S01]  /*06d0*/  LDG.E R100, desc[UR6][R100.64] ;  /* 0x0000000664647981 */ /* 0x0000e2000c1e1900 */
[----:B-1----:R-:W-:-:S05]  /*06e0*/  @P0 IMAD.WIDE R96, R18, 0x2, R96 ;  /* 0x0000000212600825 */ /* 0x002fca00078e0260 */
[----:B------:R1:W5:Y:S01]  /*06f0*/  @P0 LDG.E.U16 R140, desc[UR6][R96.64] ;  /* 0x00000006608c0981 */ /* 0x000362000c1e1500 */
[----:B--2---:R-:W-:-:S05]  /*0700*/  IMAD.WIDE R98, R18, 0x4, R98 ;  /* 0x0000000412627825 */ /* 0x004fca00078e0262 */
[----:B------:R1:W5:Y:S01]  /*0710*/  LDG.E R138, desc[UR6][R98.64] ;  /* 0x00000006628a7981 */ /* 0x000362000c1e1900 */
[----:B------:R-:W-:Y:S01]  /*0720*/  MOV R105, UR15 ;  /* 0x0000000f00697c02 */ /* 0x000fe20008000f00 */
[----:B------:R-:W-:Y:S01]  /*0730*/  BSSY.RECONVERGENT B0, `(.L_x_545) ;  /* 0x0000079000007945 */ /* 0x000fe20003800200 */
[C---:B------:R-:W-:Y:S01]  /*0740*/  ISETP.GE.U32.AND P4, PT, R19.reuse, 0x20, PT ;  /* 0x000000201300780c */ /* 0x040fe20003f86070 */
[----:B------:R-:W0:Y:S01]  /*0750*/  S2R R104, SR_TID.X ;  /* 0x0000000000687919 */ /* 0x000e220000002100 */
[----:B------:R-:W-:Y:S01]  /*0760*/  ISETP.NE.U32.AND P1, PT, RZ, UR10, PT ;  /* 0x0000000aff007c0c */ /* 0x000fe2000bf25070 */
[----:B------:R-:W-:Y:S01]  /*0770*/  IMAD R0, R18, R105, RZ ;  /* 0x0000006912007224 */ /* 0x000fe200078e02ff */
[----:B------:R-:W-:Y:S01]  /*0780*/  ISETP.NE.AND P5, PT, RZ, UR8, PT ;  /* 0x00000008ff007c0c */ /* 0x000fe2000bfa5270 */
[----:B------:R-:W-:Y:S01]  /*0790*/  HFMA2 R139, -RZ, RZ, 1.875, 0 ;  /* 0x3f800000ff8b7431 */ /* 0x000fe200000001ff */
[----:B------:R-:W-:Y:S01]  /*07a0*/  ISETP.GE.U32.AND P3, PT, R19, 0x40, PT ;  /* 0x000000401300780c */ /* 0x000fe20003f66070 */
[----:B------:R-:W-:Y:S01]  /*07b0*/  HFMA2 R148, -RZ, RZ, 0, 0 ;  /* 0x00000000ff947431 */ /* 0x000fe200000001ff */
[----:B------:R-:W-:-:S02]  /*07c0*/  SHF.R.S32.HI R103, RZ, 0x1f, R0 ;  /* 0x0000001fff677819 */ /* 0x000fc40000011400 */
[----:B------:R-:W-:Y:S02]  /*07d0*/  ISETP.NE.AND.EX P1, PT, RZ, UR11, PT, P1 ;  /* 0x0000000bff007c0c */ /* 0x000fe4000bf25310 */
[----:B------:R-:W-:Y:S02]  /*07e0*/  LEA.HI R0, R103, R0, RZ, 0x3 ;  /* 0x0000000067007211 */ /* 0x000fe400078f18ff */
[----:B------:R-:W-:Y:S02]  /*07f0*/  MOV R146, RZ ;  /* 0x000000ff00927202 */ /* 0x000fe40000000f00 */
[----:B0-----:R-:W-:-:S04]  /*0800*/  LOP3.LUT R101, R104, 0x1f, RZ, 0xc0, !PT ;  /* 0x0000001f68657812 */ /* 0x001fc800078ec0ff */
[----:B------:R-:W-:-:S04]  /*0810*/  LEA.HI.SX32 R0, R0, R101, 0x1d ;  /* 0x0000006500007211 */ /* 0x000fc800078feaff */
[----:B------:R-:W-:Y:S02]  /*0820*/  MOV R147, R0 ;  /* 0x0000000000937202 */ /* 0x000fe40000000f00 */
[----:B---3--:R-:W-:Y:S01]  /*0830*/  FSEL R141, R100, RZ, !P5 ;  /* 0x000000ff648d7208 */ /* 0x008fe20006800000 */
[----:B-1----:R-:W-:Y:S06]  /*0840*/  @!P4 BRA `(.L_x_546) ;  /* 0x00000004009cc947 */ /* 0x002fec0003800000 */
        /* <DEDUP_REMOVED lines=9> */
[----:B--2---:R-:W-:Y:S01]  /*08e0*/  IMAD.WIDE.U32 R122, R0, 0x8, R122 ;  /* 0x00000008007a7825 */ /* 0x004fe200078e007a */
[----:B------:R-:W-:Y:S02]  /*08f0*/  SHF.L.U32 R135, R24, 0x10, RZ ;  /* 0x0000001018877819 */ /* 0x000fe400000006ff */
[----:B------:R-:W-:Y:S02]  /*0900*/  SHF.L.U32 R131, R25, 0x10, RZ ;  /* 0x0000001019837819 */ /* 0x000fe400000006ff */
[----:B------:R0:W5:Y:S07]  /*0910*/  LDG.E.64 R144, desc[UR6][R122.64] ;  /* 0x000000067a907981 */ /* 0x00016e000c1e1b00 */
[----:B------:R-:W1:Y:S01]  /*0920*/  @P2 LDC.64 R124, c[0x0][0x438] ;  /* 0x00010e00ff7c2b82 */ /* 0x000e620000000a00 */
[----:B0-----:R-:W-:-:S02]  /*0930*/  SHF.L.U32 R123, R27, 0x10, RZ ;  /* 0x000000101b7b7819 */ /* 0x001fc400000006ff */
[----:B------:R-:W-:Y:S01]  /*0940*/  SHF.L.U32 R127, R26, 0x10, RZ ;  /* 0x000000101a7f7819 */ /* 0x000fe200000006ff */
[----:B-1----:R-:W-:-:S05]  /*0950*/  @P2 IMAD.WIDE.U32 R124, R0, 0x10, R124 ;  /* 0x00000010007c2825 */ /* 0x002fca00078e007c */
[----:B------:R0:W5:Y:S01]  /*0960*/  @P2 LDG.E.128 R84, desc[UR6][R124.64] ;  /* 0x000000067c542981 */ /* 0x000162000c1e1d00 */
[----:B------:R-:W-:Y:S02]  /*0970*/  IADD3 R147, PT, PT, R0, 0x20, RZ ;  /* 0x0000002000937810 */ /* 0x000fe40007ffe0ff */
[C---:B---3--:R-:W-:Y:S02]  /*0980*/  SHF.L.U32 R128, R96.reuse, 0x10, RZ ;  /* 0x0000001060807819 */ /* 0x048fe400000006ff */
[----:B------:R-:W-:Y:S02]  /*0990*/  SHF.L.U32 R136, R99, 0x10, RZ ;  /* 0x0000001063887819 */ /* 0x000fe400000006ff */
[----:B------:R-:W-:Y:S01]  /*09a0*/  SHF.L.U32 R132, R97, 0x10, RZ ;  /* 0x0000001061847819 */ /* 0x000fe200000006ff */
[C---:B------:R-:W-:Y:S01]  /*09b0*/  FADD.FTZ R137, -R141.reuse, R128 ;  /* 0x000000808d897221 */ /* 0x040fe20000010100 */
[----:B------:R-:W-:Y:S01]  /*09c0*/  PRMT R126, R96, 0x7632, R126 ;  /* 0x00007632607e7816 */ /* 0x000fe2000000007e */
[----:B0-----:R-:W-:Y:S01]  /*09d0*/  FADD.FTZ R125, -R141, R136 ;  /* 0x000000888d7d7221 */ /* 0x001fe20000010100 */
[----:B------:R-:W-:Y:S01]  /*09e0*/  PRMT R130, R97, 0x7632, R130 ;  /* 0x0000763261827816 */ /* 0x000fe20000000082 */
[----:B------:R-:W-:Y:S01]  /*09f0*/  FADD.FTZ R133, -R141, R132 ;  /* 0x000000848d857221 */ /* 0x000fe20000010100 */
[----:B------:R-:W-:-:S02]  /*0a00*/  PRMT R96, R99, 0x7632, R96 ;  /* 0x0000763263607816 */ /* 0x000fc40000000060 */
[----:B----4-:R-:W-:Y:S01]  /*0a10*/  PRMT R124, R100, 0x7632, R124 ;  /* 0x00007632647c7816 */ /* 0x010fe2000000007c */
[----:B-----5:R-:W-:Y:S01]  /*0a20*/  FMUL.FTZ R137, R138, R137 ;  /* 0x000000898a897220 */ /* 0x020fe20000410000 */
[----:B------:R-:W-:Y:S02]  /*0a30*/  SHF.L.U32 R100, R100, 0x10, RZ ;  /* 0x0000001064647819 */ /* 0x000fe400000006ff */
[----:B------:R-:W-:Y:S01]  /*0a40*/  PRMT R99, R103, 0x7632, R99 ;  /* 0x0000763267637816 */ /* 0x000fe20000000063 */
[C---:B------:R-:W-:Y:S01]  /*0a50*/  FMUL.FTZ R125, R138.reuse, R125 ;  /* 0x0000007d8a7d7220 */ /* 0x040fe20000410000 */
[----:B------:R-:W-:Y:S02]  /*0a60*/  PRMT R122, R101, 0x7632, R122 ;  /* 0x00007632657a7816 */ /* 0x000fe4000000007a */
[----:B------:R-:W-:Y:S01]  /*0a70*/  SHF.L.U32 R103, R103, 0x10, RZ ;  /* 0x0000001067677819 */ /* 0x000fe200000006ff */
[----:B------:R-:W-:Y:S01]  /*0a80*/  FMUL.FTZ R133, R138, R133 ;  /* 0x000000858a857220 */ /* 0x000fe20000410000 */
[----:B------:R-:W-:-:S02]  /*0a90*/  SHF.L.U32 R134, R98, 0x10, RZ ;  /* 0x0000001062867819 */ /* 0x000fc400000006ff */
[----:B------:R-:W-:Y:S02]  /*0aa0*/  SHF.L.U32 R101, R101, 0x10, RZ ;  /* 0x0000001065657819 */ /* 0x000fe400000006ff */
        /* <DEDUP_REMOVED lines=8> */
[----:B------:R-:W-:Y:S01]  /*0b30*/  SHF.L.U32 R100, R11, 0x10, RZ ;  /* 0x000000100b647819 */ /* 0x000fe200000006ff */
[----:B------:R-:W-:Y:S01]  /*0b40*/  FADD.FTZ R129, -R141, R134 ;  /* 0x000000868d817221 */ /* 0x000fe20000010100 */
[----:B------:R-:W-:Y:S01]  /*0b50*/  SHF.L.U32 R122, R122, 0x10, RZ ;  /* 0x000000107a7a7819 */ /* 0x000fe200000006ff */
[-C--:B------:R-:W-:Y:S01]  /*0b60*/  FMUL.FTZ R131, R131, R101.reuse ;  /* 0x0000006583837220 */ /* 0x080fe20000410000 */
[----:B------:R-:W-:Y:S01]  /*0b70*/  FADD.FTZ R50, R50, R101 ;  /* 0x0000006532327221 */ /* 0x000fe20000010000 */
[----:B------:R-:W-:Y:S01]  /*0b80*/  FFMA.FTZ R42, R133, R101, R42 ;  /* 0x00000065852a7223 */ /* 0x000fe2000001002a */
[C---:B------:R-:W-:Y:S01]  /*0b90*/  FADD.FTZ R103, -R141.reuse, R130 ;  /* 0x000000828d677221 */ /* 0x040fe20000010100 */
[----:B------:R-:W-:Y:S01]  /*0ba0*/  PRMT R97, R98, 0x7632, R97 ;  /* 0x0000763262617816 */ /* 0x000fe20000000061 */
[----:B------:R-:W-:Y:S01]  /*0bb0*/  FADD.FTZ R101, -R141, R126 ;  /* 0x0000007e8d657221 */ /* 0x000fe20000010100 */
[----:B------:R-:W-:-:S02]  /*0bc0*/  SHF.L.U32 R134, R10, 0x10, RZ ;  /* 0x000000100a867819 */ /* 0x000fc400000006ff */
[----:B------:R-:W-:Y:S02]  /*0bd0*/  SHF.L.U32 R124, R124, 0x10, RZ ;  /* 0x000000107c7c7819 */ /* 0x000fe400000006ff */
[----:B------:R-:W-:Y:S01]  /*0be0*/  PRMT R98, R102, 0x7632, R98 ;  /* 0x0000763266627816 */ /* 0x000fe20000000062 */
[----:B------:R-:W-:Y:S01]  /*0bf0*/  FMUL.FTZ R129, R138, R129 ;  /* 0x000000818a817220 */ /* 0x000fe20000410000 */
[----:B------:R-:W-:Y:S01]  /*0c00*/  SHF.L.U32 R102, R102, 0x10, RZ ;  /* 0x0000001066667819 */ /* 0x000fe200000006ff */
[----:B------:R-:W-:Y:S01]  /*0c10*/  FMUL.FTZ R132, R138, R103 ;  /* 0x000000678a847220 */ /* 0x000fe20000410000 */
[----:B------:R-:W-:Y:S01]  /*0c20*/  FMUL.FTZ R130, R100, R122 ;  /* 0x0000007a64827220 */ /* 0x000fe20000410000 */
[----:B------:R-:W-:Y:S01]  /*0c30*/  FMUL.FTZ R136, R138, R101 ;  /* 0x000000658a887220 */ /* 0x000fe20000410000 */
[----:B------:R-:W-:Y:S01]  /*0c40*/  SHF.L.U32 R100, R97, 0x10, RZ ;  /* 0x0000001061647819 */ /* 0x000fe200000006ff */
[----:B------:R-:W-:Y:S01]  /*0c50*/  FMUL.FTZ R134, R134, R124 ;  /* 0x0000007c86867220 */ /* 0x000fe20000410000 */
[----:B------:R-:W-:Y:S01]  /*0c60*/  FADD.FTZ R97, RZ, R135 ;  /* 0x00000087ff617221 */ /* 0x000fe20000010000 */
[----:B------:R-:W-:Y:S01]  /*0c70*/  FFMA.FTZ R101, R137, R135, RZ ;  /* 0x0000008789657223 */ /* 0x000fe200000100ff */
[-C--:B------:R-:W-:Y:S01]  /*0c80*/  FMUL.FTZ R127, R127, R102.reuse ;  /* 0x000000667f7f7220 */ /* 0x080fe20000410000 */
        /* <DEDUP_REMOVED lines=8> */
[----:B------:R-:W-:Y:S01]  /*0d10*/  SHF.L.U32 R146, R99, 0x10, RZ ;  /* 0x0000001063927819 */ /* 0x000fe200000006ff */
[----:B------:R-:W-:-:S02]  /*0d20*/  FADD.FTZ R97, R96, R131 ;  /* 0x0000008360617221 */ /* 0x000fc40000010000 */
[----:B------:R-:W-:Y:S01]  /*0d30*/  FFMA.FTZ R99, R133, R131, R98 ;  /* 0x0000008385637223 */ /* 0x000fe20000010062 */
[----:B------:R-:W-:Y:S01]  /*0d40*/  SHF.L.U32 R126, R12, 0x10, RZ ;  /* 0x000000100c7e7819 */ /* 0x000fe200000006ff */
[----:B------:R-:W-:Y:S01]  /*0d50*/  FADD.FTZ R101, -R141, R100 ;  /* 0x000000648d657221 */ /* 0x000fe20000010100 */
[----:B------:R-:W-:Y:S01]  /*0d60*/  FADD.FTZ R96, R97, R130 ;  /* 0x0000008261607221 */ /* 0x000fe20000010000 */
[----:B------:R-:W-:Y:S02]  /*0d70*/  FFMA.FTZ R98, R132, R130, R99 ;  /* 0x0000008284627223 */ /* 0x000fe40000010063 */
[----:B------:R-:W-:Y:S01]  /*0d80*/  FMUL.FTZ R126, R126, R102 ;  /* 0x000000667e7e7220 */ /* 0x000fe20000410000 */
[----:B------:R-:W-:Y:S01]  /*0d90*/  FMUL.FTZ R128, R138, R101 ;  /* 0x000000658a807220 */ /* 0x000fe20000410000 */
[----:B------:R-:W-:Y:S01]  /*0da0*/  FADD.FTZ R97, R96, R127 ;  /* 0x0000007f60617221 */ /* 0x000fe20000010000 */
[----:B------:R-:W-:Y:S01]  /*0db0*/  FFMA.FTZ R99, R129, R127, R98 ;  /* 0x0000007f81637223 */ /* 0x000fe20000010062 */
[----:B------:R-:W-:Y:S01]  /*0dc0*/  SHF.L.U32 R103, R13, 0x10, RZ ;  /* 0x000000100d677819 */ /* 0x000fe200000006ff */
[----:B------:R-:W-:Y:S01]  /*0dd0*/  FADD.FTZ R101, -R141, R122 ;  /* 0x0000007a8d657221 */ /* 0x000fe20000010100 */
        /* <DEDUP_REMOVED lines=14> */
.L_x_546:
[----:B------:R-:W-:Y:S05]  /*0ec0*/  BSYNC.RECONVERGENT B0 ;  /* 0x0000000000007941 */ /* 0x000fea0003800200 */
.L_x_545:
[----:B------:R-:W-:Y:S04]  /*0ed0*/  BSSY.RECONVERGENT B0, `(.L_x_547) ;  /* 0x0000068000007945 */ /* 0x000fe80003800200 */
        /* <DEDUP_REMOVED lines=11> */
[----:B------:R-:W-:-:S04]  /*0f90*/  SHF.L.U32 R119, R32, 0x10, RZ ;  /* 0x0000001020777819 */ /* 0x000fc800000006ff */
[----:B------:R-:W5:Y:S07]  /*0fa0*/  LDG.E.64 R142, desc[UR6][R106.64] ;  /* 0x000000066a8e7981 */ /* 0x000f6e000c1e1b00 */
[----:B------:R-:W0:Y:S01]  /*0fb0*/  @P2 LDC.64 R108, c[0x0][0x438] ;  /* 0x00010e00ff6c2b82 */ /* 0x000e220000000a00 */
[----:B------:R-:W-:Y:S01]  /*0fc0*/  SHF.L.U32 R117, R2, 0x10, RZ ;  /* 0x0000001002757819 */ /* 0x000fe200000006ff */
[----:B0-----:R-:W-:-:S05]  /*0fd0*/  @P2 IMAD.WIDE.U32 R108, R147, 0x10, R108 ;  /* 0x00000010936c2825 */ /* 0x001fca00078e006c */
[----:B------:R0:W5:Y:S02]  /*0fe0*/  @P2 LDG.E.128 R20, desc[UR6][R108.64] ;  /* 0x000000066c142981 */ /* 0x000164000c1e1d00 */
[----:B0-----:R-:W-:Y:S02]  /*0ff0*/  SHF.L.U32 R108, R34, 0x10, RZ ;  /* 0x00000010226c7819 */ /* 0x001fe400000006ff */
[C---:B---3--:R-:W-:Y:S02]  /*1000*/  PRMT R111, R97.reuse, 0x7632, R111 ;  /* 0x00007632616f7816 */ /* 0x048fe4000000006f */
[----:B------:R-:W-:Y:S02]  /*1010*/  SHF.L.U32 R112, R97, 0x10, RZ ;  /* 0x0000001061707819 */ /* 0x000fe400000006ff */
[C---:B------:R-:W-:Y:S02]  /*1020*/  PRMT R97, R98.reuse, 0x7632, R97 ;  /* 0x0000763262617816 */ /* 0x040fe40000000061 */
[----:B------:R-:W-:-:S02]  /*1030*/  SHF.L.U32 R98, R98, 0x10, RZ ;  /* 0x0000001062627819 */ /* 0x000fc400000006ff */
[C---:B------:R-:W-:Y:S02]  /*1040*/  PRMT R110, R96.reuse, 0x7632, R110 ;  /* 0x00007632606e7816 */ /* 0x040fe4000000006e */
[----:B------:R-:W-:Y:S01]  /*1050*/  SHF.L.U32 R96, R96, 0x10, RZ ;  /* 0x0000001060607819 */ /* 0x000fe200000006ff */
[----:B------:R-:W-:Y:S01]  /*1060*/  FADD.FTZ R109, -R141, R98 ;  /* 0x000000628d6d7221 */ /* 0x000fe20000010100 */
[----:B------:R-:W-:Y:S02]  /*1070*/  SHF.L.U32 R98, R97, 0x10, RZ ;  /* 0x0000001061627819 */ /* 0x000fe400000006ff */
[----:B------:R-:W-:Y:S01]  /*1080*/  SHF.L.U32 R110, R110, 0x10, RZ ;  /* 0x000000106e6e7819 */ /* 0x000fe200000006ff */
[C---:B------:R-:W-:Y:S01]  /*1090*/  FADD.FTZ R121, -R141.reuse, R96 ;  /* 0x000000608d797221 */ /* 0x040fe20000010100 */
[C---:B------:R-:W-:Y:S01]  /*10a0*/  FADD.FTZ R107, -R141.reuse, R112 ;  /* 0x000000708d6b7221 */ /* 0x040fe20000010100 */
[----:B------:R-:W-:Y:S01]  /*10b0*/  FADD.FTZ R97, -R141, R98 ;  /* 0x000000628d617221 */ /* 0x000fe20000010100 */
[----:B------:R-:W-:-:S02]  /*10c0*/  PRMT R113, R99, 0x7632, R113 ;  /* 0x0000763263717816 */ /* 0x000fc40000000071 */
[----:B------:R-:W-:Y:S01]  /*10d0*/  SHF.L.U32 R114, R99, 0x10, RZ ;  /* 0x0000001063727819 */ /* 0x000fe200000006ff */
[----:B------:R-:W-:Y:S01]  /*10e0*/  FADD.FTZ R99, -R141, R110 ;  /* 0x0000006e8d637221 */ /* 0x000fe20000010100 */
[----:B------:R-:W-:Y:S02]  /*10f0*/  SHF.L.U32 R96, R111, 0x10, RZ ;  /* 0x000000106f607819 */ /* 0x000fe400000006ff */
[C---:B----4-:R-:W-:Y:S02]  /*1100*/  PRMT R98, R100.reuse, 0x7632, R98 ;  /* 0x0000763264627816 */ /* 0x050fe40000000062 */
[----:B------:R-:W-:Y:S02]  /*1110*/  SHF.L.U32 R100, R100, 0x10, RZ ;  /* 0x0000001064647819 */ /* 0x000fe400000006ff */
[C---:B------:R-:W-:Y:S01]  /*1120*/  PRMT R112, R101.reuse, 0x7632, R112 ;  /* 0x0000763265707816 */ /* 0x040fe20000000070 */
[C---:B-----5:R-:W-:Y:S01]  /*1130*/  FMUL.FTZ R121, R138.reuse, R121 ;  /* 0x000000798a797220 */ /* 0x060fe20000410000 */
[----:B------:R-:W-:Y:S01]  /*1140*/  SHF.L.U32 R101, R101, 0x10, RZ ;  /* 0x0000001065657819 */ /* 0x000fe200000006ff */
[----:B------:R-:W-:Y:S01]  /*1150*/  FMUL.FTZ R111, R138, R107 ;  /* 0x0000006b8a6f7220 */ /* 0x000fe20000410000 */
[----:B------:R-:W-:-:S02]  /*1160*/  SHF.L.U32 R110, R33, 0x10, RZ ;  /* 0x00000010216e7819 */ /* 0x000fc400000006ff */
[----:B------:R-:W-:Y:S01]  /*1170*/  SHF.L.U32 R106, R113, 0x10, RZ ;  /* 0x00000010716a7819 */ /* 0x000fe200000006ff */
[----:B------:R-:W-:Y:S01]  /*1180*/  FADD.FTZ R113, -R141, R96 ;  /* 0x000000608d717221 */ /* 0x000fe20000010100 */
        /* <DEDUP_REMOVED lines=8> */
[----:B------:R-:W-:Y:S01]  /*1210*/  FMUL.FTZ R120, R138, R99 ;  /* 0x000000638a787220 */ /* 0x000fe20000410000 */
[----:B------:R-:W-:Y:S01]  /*1220*/  SHF.L.U32 R101, R112, 0x10, RZ ;  /* 0x0000001070657819 */ /* 0x000fe200000006ff */
[----:B------:R-:W-:Y:S01]  /*1230*/  FMUL.FTZ R112, R138, R113 ;  /* 0x000000718a707220 */ /* 0x000fe20000410000 */
[-C--:B------:R-:W-:Y:S01]  /*1240*/  FMUL.FTZ R117, R117, R98.reuse ;  /* 0x0000006275757220 */ /* 0x080fe20000410000 */
[----:B------:R-:W-:Y:S01]  /*1250*/  FADD.FTZ R146, R146, R119 ;  /* 0x0000007792927221 */ /* 0x000fe20000010000 */
[----:B------:R-:W-:Y:S01]  /*1260*/  FFMA.FTZ R99, R121, R119, R148 ;  /* 0x0000007779637223 */ /* 0x000fe20000010094 */
[----:B------:R-:W-:Y:S01]  /*1270*/  FADD.FTZ R147, -R141, R114 ;  /* 0x000000728d937221 */ /* 0x000fe20000010100 */
[----:B------:R-:W-:Y:S01]  /*1280*/  FADD.FTZ R89, R89, R98 ;  /* 0x0000006259597221 */ /* 0x000fe20000010000 */
[----:B------:R-:W-:Y:S01]  /*1290*/  FFMA.FTZ R57, R120, R98, R57 ;  /* 0x0000006278397223 */ /* 0x000fe20000010039 */
[-C--:B------:R-:W-:Y:S01]  /*12a0*/  FMUL.FTZ R113, R100, R101.reuse ;  /* 0x0000006564717220 */ /* 0x080fe20000410000 */
[----:B------:R-:W-:Y:S01]  /*12b0*/  FADD.FTZ R91, R91, R101 ;  /* 0x000000655b5b7221 */ /* 0x000fe20000010000 */
[----:B------:R-:W-:Y:S01]  /*12c0*/  FFMA.FTZ R59, R112, R101, R59 ;  /* 0x00000065703b7223 */ /* 0x000fe2000001003b */
[----:B------:R-:W-:Y:S01]  /*12d0*/  FADD.FTZ R141, -R141, R106 ;  /* 0x0000006a8d8d7221 */ /* 0x000fe20000010100 */
[C---:B------:R-:W-:Y:S01]  /*12e0*/  PRMT R96, R103.reuse, 0x7632, R96 ;  /* 0x0000763267607816 */ /* 0x040fe20000000060 */
[----:B------:R-:W-:Y:S01]  /*12f0*/  FADD.FTZ R101, R146, R117 ;  /* 0x0000007592657221 */ /* 0x000fe20000010000 */
[----:B------:R-:W-:Y:S01]  /*1300*/  FFMA.FTZ R98, R120, R117, R99 ;  /* 0x0000007578627223 */ /* 0x000fe20000010063 */
[----:B------:R-:W-:Y:S01]  /*1310*/  SHF.L.U32 R103, R103, 0x10, RZ ;  /* 0x0000001067677819 */ /* 0x000fe200000006ff */
[----:B------:R-:W-:Y:S01]  /*1320*/  FMUL.FTZ R107, R138, R147 ;  /* 0x000000938a6b7220 */ /* 0x000fe20000410000 */
[----:B------:R-:W-:Y:S01]  /*1330*/  SHF.L.U32 R106, R35, 0x10, RZ ;  /* 0x00000010236a7819 */ /* 0x000fe200000006ff */
[----:B------:R-:W-:Y:S01]  /*1340*/  FADD.FTZ R100, R101, R110 ;  /* 0x0000006e65647221 */ /* 0x000fe20000010000 */
[C---:B------:R-:W-:Y:S01]  /*1350*/  PRMT R114, R102.reuse, 0x7632, R114 ;  /* 0x0000763266727816 */ /* 0x040fe20000000072 */
[----:B------:R-:W-:Y:S01]  /*1360*/  FFMA.FTZ R99, R111, R110, R98 ;  /* 0x0000006e6f637223 */ /* 0x000fe20000010062 */
[----:B------:R-:W-:Y:S01]  /*1370*/  SHF.L.U32 R115, R102, 0x10, RZ ;  /* 0x0000001066737819 */ /* 0x000fe200000006ff */
[-C--:B------:R-:W-:Y:S01]  /*1380*/  FMUL.FTZ R106, R106, R103.reuse ;  /* 0x000000676a6a7220 */ /* 0x080fe20000410000 */
[----:B------:R-:W-:Y:S01]  /*1390*/  FADD.FTZ R94, R94, R103 ;  /* 0x000000675e5e7221 */ /* 0x000fe20000010000 */
[----:B------:R-:W-:Y:S01]  /*13a0*/  FFMA.FTZ R62, R107, R103, R62 ;  /* 0x000000676b3e7223 */ /* 0x000fe2000001003e */
[----:B------:R-:W-:Y:S01]  /*13b0*/  SHF.L.U32 R102, R4, 0x10, RZ ;  /* 0x0000001004667819 */ /* 0x000fe200000006ff */
[----:B------:R-:W-:Y:S01]  /*13c0*/  FMUL.FTZ R109, R138, R109 ;  /* 0x0000006d8a6d7220 */ /* 0x000fe20000410000 */
[----:B------:R-:W-:Y:S01]  /*13d0*/  SHF.L.U32 R103, R114, 0x10, RZ ;  /* 0x0000001072677819 */ /* 0x000fe200000006ff */
[----:B------:R-:W-:Y:S01]  /*13e0*/  FMUL.FTZ R108, R108, R115 ;  /* 0x000000736c6c7220 */ /* 0x000fe20000410000 */
[----:B------:R-:W-:Y:S01]  /*13f0*/  SHF.L.U32 R98, R96, 0x10, RZ ;  /* 0x0000001060627819 */ /* 0x000fe200000006ff */
        /* <DEDUP_REMOVED lines=21> */
.L_x_548:
[----:B------:R-:W-:Y:S05]  /*1550*/  BSYNC.RECONVERGENT B0 ;  /* 0x0000000000007941 */ /* 0x000fea0003800200 */
.L_x_547:
[----:B------:R-:W-:Y:S01]  /*1560*/  UMOV UR4, 0xffffffff ;  /* 0xffffffff00047882 */ /* 0x000fe20000000000 */
[----:B-----5:R-:W-:Y:S02]  /*1570*/  @P0 SHF.L.U32 R139, R140, 0x10, RZ ;  /* 0x000000108c8b0819 */ /* 0x020fe400000006ff */
        /* <DEDUP_REMOVED lines=19> */
.L_x_582:
        /* <DEDUP_REMOVED lines=16> */
[----:B------:R-:W-:Y:S01]  /*17b0*/  LOP3.LUT P2, RZ, R144, 0xff, RZ, 0xc0, !PT ;  /* 0x000000ff90ff7812 */ /* 0x000fe2000784c0ff */
[-C--:B------:R-:W-:Y:S01]  /*17c0*/  FFMA.FTZ R147, R136, R141.reuse, R140 ;  /* 0x0000008d88937223 */ /* 0x080fe2000001008c */
[----:B------:R-:W-:Y:S01]  /*17d0*/  LOP3.LUT P4, RZ, R144, 0xff00, RZ, 0xc0, !PT ;  /* 0x0000ff0090ff7812 */ /* 0x000fe2000788c0ff */
[----:B------:R-:W-:Y:S01]  /*17e0*/  FADD.FTZ R101, R135, -R100 ;  /* 0x8000006487657221 */ /* 0x000fe20000010000 */
[----:B------:R-:W-:Y:S01]  /*17f0*/  CS2R R148, SRZ ;  /* 0x0000000000947805 */ /* 0x000fe2000001ff00 */
[----:B------:R-:W-:Y:S01]  /*1800*/  FADD.FTZ R147, R134, -R147 ;  /* 0x8000009386937221 */ /* 0x000fe20000010000 */
[----:B------:R-:W-:Y:S01]  /*1810*/  FFMA.FTZ R146, R133, R141, R140 ;  /* 0x0000008d85927223 */ /* 0x000fe2000001008c */
[----:B------:R-:W-:Y:S01]  /*1820*/  FMUL.FTZ R100, R138, R101 ;  /* 0x000000658a647220 */ /* 0x000fe20000410000 */
[----:B------:R-:W-:-:S03]  /*1830*/  HFMA2 R101, -RZ, RZ, 0, 0 ;  /* 0x00000000ff657431 */ /* 0x000fc600000001ff */
[----:B------:R-:W-:Y:S02]  /*1840*/  FMUL.FTZ R100, R100, R139 ;  /* 0x0000008b64647220 */ /* 0x000fe40000410000 */
[----:B-----5:R-:W-:Y:S02]  /*1850*/  @P2 SHF.L.U32 R102, R96, 0x10, RZ ;  /* 0x0000001060662819 */ /* 0x020fe400000006ff */
[----:B------:R-:W-:Y:S01]  /*1860*/  FMUL.FTZ R100, R100, UR14 ;  /* 0x0000000e64647c20 */ /* 0x000fe20008410000 */
[----:B------:R-:W-:Y:S02]  /*1870*/  @P2 SHF.L.U32 R103, R28, 0x10, RZ ;  /* 0x000000101c672819 */ /* 0x000fe400000006ff */
[----:B------:R-:W-:Y:S01]  /*1880*/  @P4 PRMT R96, R96, 0x7632, R96 ;  /* 0x0000763260604816 */ /* 0x000fe20000000060 */
[----:B------:R-:W-:Y:S01]  /*1890*/  @P2 FMUL.FTZ R149, R100, R102 ;  /* 0x0000006664952220 */ /* 0x000fe20000410000 */
[----:B------:R-:W-:Y:S01]  /*18a0*/  FMUL.FTZ R102, R138, R147 ;  /* 0x000000938a667220 */ /* 0x000fe20000410000 */
[----:B------:R-:W-:Y:S01]  /*18b0*/  @P2 FMUL.FTZ R101, R100, R103 ;  /* 0x0000006764652220 */ /* 0x000fe20000410000 */
[----:B------:R-:W-:Y:S01]  /*18c0*/  @P4 SHF.L.U32 R96, R96, 0x10, RZ ;  /* 0x0000001060604819 */ /* 0x000fe200000006ff */
[----:B------:R-:W-:Y:S01]  /*18d0*/  FADD.FTZ R147, R131, -R146 ;  /* 0x8000009283937221 */ /* 0x000fe20000010000 */
[----:B------:R-:W-:Y:S01]  /*18e0*/  FMUL.FTZ R102, R102, R139 ;  /* 0x0000008b66667220 */ /* 0x000fe20000410000 */
[----:B------:R-:W-:Y:S01]  /*18f0*/  LOP3.LUT P2, RZ, R144, 0xff0000, RZ, 0xc0, !PT ;  /* 0x00ff000090ff7812 */ /* 0x000fe2000784c0ff */
[----:B------:R-:W-:Y:S01]  /*1900*/  FADD.FTZ R149, R64, R149 ;  /* 0x0000009540957221 */ /* 0x000fe20000010000 */
[----:B------:R-:W-:Y:S01]  /*1910*/  @P4 SHF.L.U32 R103, R14, 0x10, RZ ;  /* 0x000000100e674819 */ /* 0x000fe200000006ff */
[----:B------:R-:W-:Y:S01]  /*1920*/  FMUL.FTZ R102, R102, UR14 ;  /* 0x0000000e66667c20 */ /* 0x000fe20008410000 */
[----:B------:R-:W-:-:S03]  /*1930*/  MOV R100, RZ ;  /* 0x000000ff00647202 */ /* 0x000fc60000000f00 */
[----:B------:R-:W-:Y:S01]  /*1940*/  @P4 FMUL.FTZ R148, R102, R96 ;  /* 0x0000006066944220 */ /* 0x000fe20000410000 */
[----:B------:R-:W-:Y:S01]  /*1950*/  FMUL.FTZ R96, R138, R147 ;  /* 0x000000938a607220 */ /* 0x000fe20000410000 */
[----:B------:R-:W-:Y:S01]  /*1960*/  @P4 FMUL.FTZ R100, R102, R103 ;  /* 0x0000006766644220 */ /* 0x000fe20000410000 */
[----:B------:R-:W-:Y:S01]  /*1970*/  LOP3.LUT P4, RZ, R144, 0xff000000, RZ, 0xc0, !PT ;  /* 0xff00000090ff7812 */ /* 0x000fe2000788c0ff */
[----:B------:R-:W-:Y:S01]  /*1980*/  FFMA.FTZ R103, R132, R141, R140 ;  /* 0x0000008d84677223 */ /* 0x000fe2000001008c */
[----:B------:R-:W-:Y:S01]  /*1990*/  FMUL.FTZ R102, R96, R139 ;  /* 0x0000008b60667220 */ /* 0x000fe20000410000 */
[----:B------:R-:W-:Y:S01]  /*19a0*/  HFMA2 R147, -RZ, RZ, 0, 0 ;  /* 0x00000000ff937431 */ /* 0x000fe200000001ff */
[----:B------:R-:W-:Y:S01]  /*19b0*/  MOV R96, RZ ;  /* 0x000000ff00607202 */ /* 0x000fe20000000f00 */
[----:B------:R-:W-:Y:S01]  /*19c0*/  FADD.FTZ R151, R130, -R103 ;  /* 0x8000006782977221 */ /* 0x000fe20000010000 */
[----:B------:R-:W-:Y:S01]  /*19d0*/  FMUL.FTZ R150, R102, UR14 ;  /* 0x0000000e66967c20 */ /* 0x000fe20008410000 */
[----:B------:R-:W-:Y:S01]  /*19e0*/  @P2 SHF.L.U32 R103, R97, 0x10, RZ ;  /* 0x0000001061672819 */ /* 0x000fe200000006ff */
[----:B------:R-:W-:Y:S01]  /*19f0*/  FADD.FTZ R148, R65, R148 ;  /* 0x0000009441947221 */ /* 0x000fe20000010000 */
[----:B------:R-:W-:Y:S01]  /*1a00*/  @P2 SHF.L.U32 R102, R29, 0x10, RZ ;  /* 0x000000101d662819 */ /* 0x000fe200000006ff */
[----:B------:R-:W-:-:S02]  /*1a10*/  FMUL.FTZ R146, R138, R151 ;  /* 0x000000978a927220 */ /* 0x000fc40000410000 */
[C---:B------:R-:W-:Y:S02]  /*1a20*/  @P2 FMUL.FTZ R147, R150.reuse, R103 ;  /* 0x0000006796932220 */ /* 0x040fe40000410000 */
[----:B------:R-:W-:Y:S01]  /*1a30*/  @P2 FMUL.FTZ R96, R150, R102 ;  /* 0x0000006696602220 */ /* 0x000fe20000410000 */
[----:B------:R-:W-:Y:S01]  /*1a40*/  FFMA.FTZ R150, R129, R141, R140 ;  /* 0x0000008d81967223 */ /* 0x000fe2000001008c */
[----:B------:R-:W-:Y:S01]  /*1a50*/  @P4 PRMT R102, R97, 0x7632, R102 ;  /* 0x0000763261664816 */ /* 0x000fe20000000066 */
[----:B------:R-:W-:Y:S01]  /*1a60*/  FMUL.FTZ R97, R146, R139 ;  /* 0x0000008b92617220 */ /* 0x000fe20000410000 */
[----:B------:R-:W-:Y:S02]  /*1a70*/  HFMA2 R146, -RZ, RZ, 0, 0 ;  /* 0x00000000ff927431 */ /* 0x000fe400000001ff */
[----:B------:R-:W-:Y:S01]  /*1a80*/  FADD.FTZ R103, R127, -R150 ;  /* 0x800000967f677221 */ /* 0x000fe20000010000 */
[----:B------:R-:W-:Y:S01]  /*1a90*/  LOP3.LUT P2, RZ, R145, 0xff, RZ, 0xc0, !PT ;  /* 0x000000ff91ff7812 */ /* 0x000fe2000784c0ff */
[----:B------:R-:W-:Y:S01]  /*1aa0*/  FMUL.FTZ R151, R97, UR14 ;  /* 0x0000000e61977c20 */ /* 0x000fe20008410000 */
[----:B------:R-:W-:Y:S01]  /*1ab0*/  @P4 SHF.L.U32 R102, R102, 0x10, RZ ;  /* 0x0000001066664819 */ /* 0x000fe200000006ff */
[----:B------:R-:W-:Y:S01]  /*1ac0*/  FMUL.FTZ R150, R138, R103 ;  /* 0x000000678a967220 */ /* 0x000fe20000410000 */
[----:B------:R-:W-:Y:S01]  /*1ad0*/  MOV R97, RZ ;  /* 0x000000ff00617202 */ /* 0x000fe20000000f00 */
[----:B------:R-:W-:-:S02]  /*1ae0*/  FADD.FTZ R147, R66, R147 ;  /* 0x0000009342937221 */ /* 0x000fc40000010000 */
[----:B------:R-:W-:Y:S01]  /*1af0*/  @P4 FMUL.FTZ R146, R151, R102 ;  /* 0x0000006697924220 */ /* 0x000fe20000410000 */
[----:B------:R-:W-:Y:S01]  /*1b00*/  @P4 SHF.L.U32 R102, R15, 0x10, RZ ;  /* 0x000000100f664819 */ /* 0x000fe200000006ff */
[----:B------:R-:W-:Y:S02]  /*1b10*/  FMUL.FTZ R150, R150, R139 ;  /* 0x0000008b96967220 */ /* 0x000fe40000410000 */
[----:B------:R-:W-:Y:S02]  /*1b20*/  FADD.FTZ R146, R67, R146 ;  /* 0x0000009243927221 */ /* 0x000fe40000010000 */
[----:B------:R-:W-:Y:S01]  /*1b30*/  @P4 FMUL.FTZ R97, R151, R102 ;  /* 0x0000006697614220 */ /* 0x000fe20000410000 */
[----:B------:R-:W-:Y:S01]  /*1b40*/  FMUL.FTZ R152, R150, UR14 ;  /* 0x0000000e96987c20 */ /* 0x000fe20008410000 */
[----:B------:R-:W-:Y:S02]  /*1b50*/  @P2 SHF.L.U32 R150, R98, 0x10, RZ ;  /* 0x0000001062962819 */ /* 0x000fe400000006ff */
[----:B------:R-:W-:-:S02]  /*1b60*/  CS2R R102, SRZ ;  /* 0x0000000000667805 */ /* 0x000fc4000001ff00 */
[----:B------:R-:W-:Y:S02]  /*1b70*/  @P2 SHF.L.U32 R151, R30, 0x10, RZ ;  /* 0x000000101e972819 */ /* 0x000fe400000006ff */
[----:B------:R-:W-:Y:S01]  /*1b80*/  F2FP.BF16.F32.PACK_AB R97, R97, R96 ;  /* 0x000000606161723e */ /* 0x000fe200000010ff */
[----:B------:R-:W-:Y:S01]  /*1b90*/  @P2 FMUL.FTZ R103, R152, R150 ;  /* 0x0000009698672220 */ /* 0x000fe20000410000 */
[----:B------:R-:W-:Y:S01]  /*1ba0*/  F2FP.BF16.F32.PACK_AB R96, R100, R101 ;  /* 0x000000656460723e */ /* 0x000fe200000010ff */
[----:B------:R-:W-:Y:S01]  /*1bb0*/  @P2 FMUL.FTZ R102, R152, R151 ;  /* 0x0000009798662220 */ /* 0x000fe20000410000 */
[----:B------:R-:W-:Y:S01]  /*1bc0*/  LOP3.LUT P2, RZ, R145, 0xff00, RZ, 0xc0, !PT ;  /* 0x0000ff0091ff7812 */ /* 0x000fe2000784c0ff */
[----:B------:R-:W-:Y:S01]  /*1bd0*/  FFMA.FTZ R151, R128, R141, R140 ;  /* 0x0000008d80977223 */ /* 0x000fe2000001008c */
[----:B------:R-:W-:-:S03]  /*1be0*/  FADD.FTZ R68, R68, R103 ;  /* 0x0000006744447221 */ /* 0x000fc60000010000 */
[----:B------:R-:W-:-:S04]  /*1bf0*/  FADD.FTZ R151, R126, -R151 ;  /* 0x800000977e977221 */ /* 0x000fc80000010000 */
[----:B------:R-:W-:-:S04]  /*1c00*/  FMUL.FTZ R150, R138, R151 ;  /* 0x000000978a967220 */ /* 0x000fc80000410000 */
[----:B------:R-:W-:Y:S01]  /*1c10*/  @P2 PRMT R98, R98, 0x7632, R98 ;  /* 0x0000763262622816 */ /* 0x000fe20000000062 */
[----:B------:R-:W-:-:S03]  /*1c20*/  FMUL.FTZ R150, R150, R139 ;  /* 0x0000008b96967220 */ /* 0x000fc60000410000 */
[----:B------:R-:W-:Y:S01]  /*1c30*/  @P2 SHF.L.U32 R151, R98, 0x10, RZ ;  /* 0x0000001062972819 */ /* 0x000fe200000006ff */
[----:B------:R-:W-:Y:S02]  /*1c40*/  HFMA2 R98, -RZ, RZ, 0, 0 ;  /* 0x00000000ff627431 */ /* 0x000fe400000001ff */
[----:B------:R-:W-:Y:S01]  /*1c50*/  FMUL.FTZ R152, R150, UR14 ;  /* 0x0000000e96987c20 */ /* 0x000fe20008410000 */
[----:B------:R-:W-:-:S03]  /*1c60*/  @P2 SHF.L.U32 R150, R16, 0x10, RZ ;  /* 0x0000001010962819 */ /* 0x000fc600000006ff */
[C---:B------:R-:W-:Y:S01]  /*1c70*/  @P2 FMUL.FTZ R98, R152.reuse, R151 ;  /* 0x0000009798622220 */ /* 0x040fe20000410000 */
[----:B------:R-:W-:Y:S01]  /*1c80*/  MOV R151, RZ ;  /* 0x000000ff00977202 */ /* 0x000fe20000000f00 */
[----:B------:R-:W-:Y:S01]  /*1c90*/  @P2 FMUL.FTZ R151, R152, R150 ;  /* 0x0000009698972220 */ /* 0x000fe20000410000 */
[----:B------:R-:W-:Y:S01]  /*1ca0*/  FFMA.FTZ R150, R125, R141, R140 ;  /* 0x0000008d7d967223 */ /* 0x000fe2000001008c */
[----:B------:R-:W-:Y:S01]  /*1cb0*/  LOP3.LUT P2, RZ, R145, 0xff0000, RZ, 0xc0, !PT ;  /* 0x00ff000091ff7812 */ /* 0x000fe2000784c0ff */
[----:B------:R-:W-:Y:S02]  /*1cc0*/  FADD.FTZ R69, R69, R98 ;  /* 0x0000006245457221 */ /* 0x000fe40000010000 */
[----:B------:R-:W-:Y:S01]  /*1cd0*/  FADD.FTZ R153, R123, -R150 ;  /* 0x800000967b997221 */ /* 0x000fe20000010000 */
[----:B------:R-:W-:-:S03]  /*1ce0*/  F2FP.BF16.F32.PACK_AB R98, R151, R102 ;  /* 0x000000669762723e */ /* 0x000fc600000010ff */
[----:B------:R-:W-:Y:S01]  /*1cf0*/  FMUL.FTZ R150, R138, R153 ;  /* 0x000000998a967220 */ /* 0x000fe20000410000 */
[----:B------:R-:W-:-:S03]  /*1d00*/  HFMA2 R153, -RZ, RZ, 0, 0 ;  /* 0x00000000ff997431 */ /* 0x000fc600000001ff */
[----:B------:R-:W-:Y:S02]  /*1d10*/  FMUL.FTZ R150, R150, R139 ;  /* 0x0000008b96967220 */ /* 0x000fe40000410000 */
[----:B------:R-:W-:Y:S01]  /*1d20*/  @P2 SHF.L.U32 R152, R99, 0x10, RZ ;  /* 0x0000001063982819 */ /* 0x000fe200000006ff */
[----:B------:R-:W-:Y:S02]  /*1d30*/  @P2 IMAD.U32 R154, R31, 0x10000, RZ ;  /* 0x000100001f9a2824 */ /* 0x000fe400078e00ff */
[----:B------:R-:W-:Y:S01]  /*1d40*/  FMUL.FTZ R155, R150, UR14 ;  /* 0x0000000e969b7c20 */ /* 0x000fe20008410000 */
[----:B------:R-:W-:-:S03]  /*1d50*/  MOV R150, RZ ;  /* 0x000000ff00967202 */ /* 0x000fc60000000f00 */
[C---:B------:R-:W-:Y:S01]  /*1d60*/  @P2 FMUL.FTZ R153, R155.reuse, R152 ;  /* 0x000000989b992220 */ /* 0x040fe20000410000 */
[----:B------:R-:W-:Y:S01]  /*1d70*/  @P2 FMUL.FTZ R150, R155, R154 ;  /* 0x0000009a9b962220 */ /* 0x000fe20000410000 */
[----:B------:R-:W-:Y:S01]  /*1d80*/  ISETP.GE.U32.AND P2, PT, R144, RZ, PT ;  /* 0x000000ff9000720c */ /* 0x000fe20003f46070 */
[----:B------:R-:W-:Y:S01]  /*1d90*/  FFMA.FTZ R155, R124, R141, R140 ;  /* 0x0000008d7c9b7223 */ /* 0x000fe2000001008c */
[----:B------:R-:W-:Y:S02]  /*1da0*/  FADD.FTZ R70, R70, R153 ;  /* 0x0000009946467221 */ /* 0x000fe40000010000 */
[----:B------:R-:W-:Y:S01]  /*1db0*/  ISETP.GE.U32.AND.EX P2, PT, R145, 0x1000000, PT, P2 ;  /* 0x010000009100780c */ /* 0x000fe20003f46120 */
[----:B------:R-:W-:-:S04]  /*1dc0*/  FADD.FTZ R155, R122, -R155 ;  /* 0x8000009b7a9b7221 */ /* 0x000fc80000010000 */
[----:B------:R-:W-:-:S04]  /*1dd0*/  FMUL.FTZ R152, R138, R155 ;  /* 0x0000009b8a987220 */ /* 0x000fc80000410000 */
[----:B------:R-:W-:-:S04]  /*1de0*/  FMUL.FTZ R152, R152, R139 ;  /* 0x0000008b98987220 */ /* 0x000fc80000410000 */
[----:B------:R-:W-:Y:S01]  /*1df0*/  @P2 PRMT R99, R99, 0x7632, R99 ;  /* 0x0000763263632816 */ /* 0x000fe20000000063 */
[----:B------:R-:W-:Y:S01]  /*1e00*/  FMUL.FTZ R155, R152, UR14 ;  /* 0x0000000e989b7c20 */ /* 0x000fe20008410000 */
[----:B------:R-:W-:Y:S01]  /*1e10*/  HFMA2 R152, -RZ, RZ, 0, 0 ;  /* 0x00000000ff987431 */ /* 0x000fe200000001ff */
[----:B------:R-:W-:Y:S02]  /*1e20*/  @P2 SHF.L.U32 R154, R17, 0x10, RZ ;  /* 0x00000010119a2819 */ /* 0x000fe400000006ff */
[----:B------:R-:W-:-:S05]  /*1e30*/  @P2 SHF.L.U32 R99, R99, 0x10, RZ ;  /* 0x0000001063632819 */ /* 0x000fca00000006ff */
[C---:B------:R-:W-:Y:S01]  /*1e40*/  @P2 FMUL.FTZ R152, R155.reuse, R99 ;  /* 0x000000639b982220 */ /* 0x040fe20000410000 */
[----:B------:R-:W-:Y:S01]  /*1e50*/  MOV R99, RZ ;  /* 0x000000ff00637202 */ /* 0x000fe20000000f00 */
[----:B------:R-:W-:Y:S02]  /*1e60*/  @P2 FMUL.FTZ R99, R155, R154 ;  /* 0x0000009a9b632220 */ /* 0x000fe40000410000 */
[----:B------:R-:W-:-:S03]  /*1e70*/  FADD.FTZ R71, R71, R152 ;  /* 0x0000009847477221 */ /* 0x000fc60000010000 */
[----:B------:R-:W-:Y:S01]  /*1e80*/  F2FP.BF16.F32.PACK_AB R99, R99, R150 ;  /* 0x000000966363723e */ /* 0x000fe200000010ff */
[----:B------:R-:W-:Y:S06]  /*1e90*/  BRA `(.L_x_555) ;  /* 0x0000000400c87947 */ /* 0x000fec0003800000 */
.L_x_554:
[-CC-:B------:R-:W-:Y:S01]  /*1ea0*/  FFMA.FTZ R80, R137, R141.reuse, R140.reuse ;  /* 0x0000008d89507223 */ /* 0x180fe2000001008c */
[----:B------:R-:W-:Y:S01]  /*1eb0*/  LOP3.LUT P2, RZ, R144, 0xff, RZ, 0xc0, !PT ;  /* 0x000000ff90ff7812 */ /* 0x000fe2000784c0ff */
[-C--:B------:R-:W-:Y:S01]  /*1ec0*/  FFMA.FTZ R101, R136, R141.reuse, R140 ;  /* 0x0000008d88657223 */ /* 0x080fe2000001008c */
[C---:B------:R-:W-:Y:S01]  /*1ed0*/  LOP3.LUT P4, RZ, R144.reuse, 0xff00, RZ, 0xc0, !PT ;  /* 0x0000ff0090ff7812 */ /* 0x040fe2000788c0ff */
[----:B------:R-:W-:Y:S01]  /*1ee0*/  FADD.FTZ R81, R135, -R80 ;  /* 0x8000005087517221 */ /* 0x000fe20000010000 */
[----:B------:R-:W-:Y:S01]  /*1ef0*/  CS2R R148, SRZ ;  /* 0x0000000000947805 */ /* 0x000fe2000001ff00 */
[----:B------:R-:W-:Y:S01]  /*1f00*/  FFMA.FTZ R146, R133, R141, R140 ;  /* 0x0000008d85927223 */ /* 0x000fe2000001008c */
[----:B------:R-:W-:Y:S01]  /*1f10*/  LOP3.LUT P5, RZ, R144, 0xff0000, RZ, 0xc0, !PT ;  /* 0x00ff000090ff7812 */ /* 0x000fe200078ac0ff */
[----:B------:R-:W-:Y:S01]  /*1f20*/  FMUL.FTZ R80, R138, R81 ;  /* 0x000000518a507220 */ /* 0x000fe20000410000 */
[----:B------:R-:W-:Y:S01]  /*1f30*/  HFMA2 R147, -RZ, RZ, 0, 0 ;  /* 0x00000000ff937431 */ /* 0x000fe200000001ff */
[----:B------:R-:W-:Y:S01]  /*1f40*/  CS2R R156, SRZ ;  /* 0x00000000009c7805 */ /* 0x000fe2000001ff00 */
[----:B------:R-:W-:-:S02]  /*1f50*/  HFMA2 R155, -RZ, RZ, 0, 0 ;  /* 0x00000000ff9b7431 */ /* 0x000fc400000001ff */
[----:B------:R-:W-:Y:S01]  /*1f60*/  FMUL.FTZ R81, R80, R139 ;  /* 0x0000008b50517220 */ /* 0x000fe20000410000 */
[----:B------:R-:W-:Y:S01]  /*1f70*/  HFMA2 R158, -RZ, RZ, 0, 0 ;  /* 0x00000000ff9e7431 */ /* 0x000fe200000001ff */
[----:B-----5:R-:W-:Y:S02]  /*1f80*/  @P2 SHF.L.U32 R83, R96, 0x10, RZ ;  /* 0x0000001060532819 */ /* 0x020fe400000006ff */
[----:B------:R-:W-:Y:S01]  /*1f90*/  FMUL.FTZ R82, R81, UR14 ;  /* 0x0000000e51527c20 */ /* 0x000fe20008410000 */
[----:B------:R-:W-:Y:S01]  /*1fa0*/  FADD.FTZ R81, R134, -R101 ;  /* 0x8000006586517221 */ /* 0x000fe20000010000 */
[----:B------:R-:W-:Y:S02]  /*1fb0*/  @P4 PRMT R96, R96, 0x7632, R96 ;  /* 0x0000763260604816 */ /* 0x000fe40000000060 */
[----:B0-----:R-:W-:Y:S01]  /*1fc0*/  CS2R R100, SRZ ;  /* 0x0000000000647805 */ /* 0x001fe2000001ff00 */
[----:B------:R-:W-:Y:S01]  /*1fd0*/  @P2 FMUL.FTZ R149, R82, R83 ;  /* 0x0000005352952220 */ /* 0x000fe20000410000 */
[----:B------:R-:W-:Y:S01]  /*1fe0*/  FMUL.FTZ R102, R138, R81 ;  /* 0x000000518a667220 */ /* 0x000fe20000410000 */
[----:B------:R-:W-:-:S02]  /*1ff0*/  @P2 SHF.L.U32 R103, R28, 0x10, RZ ;  /* 0x000000101c672819 */ /* 0x000fc400000006ff */
[----:B------:R-:W-:Y:S01]  /*2000*/  @P4 SHF.L.U32 R96, R96, 0x10, RZ ;  /* 0x0000001060604819 */ /* 0x000fe200000006ff */
[----:B------:R-:W-:Y:S01]  /*2010*/  FMUL.FTZ R81, R102, R139 ;  /* 0x0000008b66517220 */ /* 0x000fe20000410000 */
[----:B------:R-:W-:Y:S01]  /*2020*/  @P5 SHF.L.U32 R152, R29, 0x10, RZ ;  /* 0x000000101d985819 */ /* 0x000fe200000006ff */
[----:B------:R-:W-:Y:S01]  /*2030*/  @P2 FMUL.FTZ R101, R82, R103 ;  /* 0x0000006752652220 */ /* 0x000fe20000410000 */
[----:B------:R-:W-:Y:S01]  /*2040*/  LOP3.LUT P2, RZ, R144, 0xff000000, RZ, 0xc0, !PT ;  /* 0xff00000090ff7812 */ /* 0x000fe2000784c0ff */
[----:B------:R-:W-:Y:S01]  /*2050*/  FMUL.FTZ R83, R81, UR14 ;  /* 0x0000000e51537c20 */ /* 0x000fe20008410000 */
[----:B------:R-:W-:Y:S01]  /*2060*/  FADD.FTZ R81, R131, -R146 ;  /* 0x8000009283517221 */ /* 0x000fe20000010000 */
[----:B------:R-:W-:Y:S01]  /*2070*/  @P4 SHF.L.U32 R146, R14, 0x10, RZ ;  /* 0x000000100e924819 */ /* 0x000fe200000006ff */
[----:B------:R-:W-:Y:S01]  /*2080*/  FADD.FTZ R149, R64, R149 ;  /* 0x0000009540957221 */ /* 0x000fe20000010000 */
[C---:B------:R-:W-:Y:S01]  /*2090*/  @P4 FMUL.FTZ R148, R83.reuse, R96 ;  /* 0x0000006053944220 */ /* 0x040fe20000410000 */
[----:B------:R-:W-:Y:S01]  /*20a0*/  FMUL.FTZ R81, R138, R81 ;  /* 0x000000518a517220 */ /* 0x000fe20000410000 */
[----:B------:R-:W-:Y:S01]  /*20b0*/  MOV R96, RZ ;  /* 0x000000ff00607202 */ /* 0x000fe20000000f00 */
[----:B------:R-:W-:Y:S01]  /*20c0*/  @P4 FMUL.FTZ R100, R83, R146 ;  /* 0x0000009253644220 */ /* 0x000fe20000410000 */
[----:B------:R-:W-:Y:S01]  /*20d0*/  FFMA.FTZ R83, R132, R141, R140 ;  /* 0x0000008d84537223 */ /* 0x000fe2000001008c */
[----:B------:R-:W-:Y:S01]  /*20e0*/  FMUL.FTZ R82, R81, R139 ;  /* 0x0000008b51527220 */ /* 0x000fe20000410000 */
[----:B------:R-:W-:Y:S01]  /*20f0*/  @P5 SHF.L.U32 R146, R97, 0x10, RZ ;  /* 0x0000001061925819 */ /* 0x000fe200000006ff */
[----:B------:R-:W-:Y:S01]  /*2100*/  FADD.FTZ R148, R65, R148 ;  /* 0x0000009441947221 */ /* 0x000fe20000010000 */
[----:B------:R-:W-:Y:S01]  /*2110*/  FADD.FTZ R103, R130, -R83 ;  /* 0x8000005382677221 */ /* 0x000fe20000010000 */
[----:B------:R-:W-:Y:S01]  /*2120*/  FMUL.FTZ R83, R82, UR14 ;  /* 0x0000000e52537c20 */ /* 0x000fe20008410000 */
[----:B------:R-:W-:-:S02]  /*2130*/  @P2 PRMT R97, R97, 0x7632, R97 ;  /* 0x0000763261612816 */ /* 0x000fc40000000061 */
[----:B------:R-:W-:Y:S01]  /*2140*/  FMUL.FTZ R150, R138, R103 ;  /* 0x000000678a967220 */ /* 0x000fe20000410000 */
[----:B------:R-:W-:Y:S01]  /*2150*/  @P5 FMUL.FTZ R96, R83, R152 ;  /* 0x0000009853605220 */ /* 0x000fe20000410000 */
[----:B------:R-:W-:Y:S01]  /*2160*/  FFMA.FTZ R152, R129, R141, R140 ;  /* 0x0000008d81987223 */ /* 0x000fe2000001008c */
[----:B------:R-:W-:Y:S01]  /*2170*/  @P5 FMUL.FTZ R147, R83, R146 ;  /* 0x0000009253935220 */ /* 0x000fe20000410000 */
[----:B------:R-:W-:Y:S01]  /*2180*/  FMUL.FTZ R82, R150, R139 ;  /* 0x0000008b96527220 */ /* 0x000fe20000410000 */
[----:B------:R-:W-:Y:S01]  /*2190*/  LOP3.LUT P4, RZ, R145, 0xff, RZ, 0xc0, !PT ;  /* 0x000000ff91ff7812 */ /* 0x000fe2000788c0ff */
[----:B------:R-:W-:Y:S01]  /*21a0*/  HFMA2 R146, -RZ, RZ, 0, 0 ;  /* 0x00000000ff927431 */ /* 0x000fe200000001ff */
[----:B------:R-:W-:Y:S01]  /*21b0*/  @P2 SHF.L.U32 R97, R97, 0x10, RZ ;  /* 0x0000001061612819 */ /* 0x000fe200000006ff */
[----:B------:R-:W-:Y:S01]  /*21c0*/  FADD.FTZ R153, R127, -R152 ;  /* 0x800000987f997221 */ /* 0x000fe20000010000 */
[----:B------:R-:W-:Y:S01]  /*21d0*/  FMUL.FTZ R82, R82, UR14 ;  /* 0x0000000e52527c20 */ /* 0x000fe20008410000 */
[----:B------:R-:W-:Y:S01]  /*21e0*/  @P2 SHF.L.U32 R83, R15, 0x10, RZ ;  /* 0x000000100f532819 */ /* 0x000fe200000006ff */
[----:B------:R-:W-:Y:S01]  /*21f0*/  FADD.FTZ R147, R66, R147 ;  /* 0x0000009342937221 */ /* 0x000fe20000010000 */
[----:B------:R-:W-:Y:S01]  /*2200*/  FMUL.FTZ R153, R138, R153 ;  /* 0x000000998a997220 */ /* 0x000fe20000410000 */
[C---:B------:R-:W-:Y:S01]  /*2210*/  @P2 FMUL.FTZ R146, R82.reuse, R97 ;  /* 0x0000006152922220 */ /* 0x040fe20000410000 */
[----:B------:R-:W-:Y:S01]  /*2220*/  MOV R97, RZ ;  /* 0x000000ff00617202 */ /* 0x000fe20000000f00 */
[----:B------:R-:W-:Y:S01]  /*2230*/  @P2 FMUL.FTZ R97, R82, R83 ;  /* 0x0000005352612220 */ /* 0x000fe20000410000 */
[----:B------:R-:W-:Y:S01]  /*2240*/  FMUL.FTZ R82, R153, R139 ;  /* 0x0000008b99527220 */ /* 0x000fe20000410000 */
[----:B------:R-:W-:Y:S01]  /*2250*/  LOP3.LUT P2, RZ, R145, 0xff00, RZ, 0xc0, !PT ;  /* 0x0000ff0091ff7812 */ /* 0x000fe2000784c0ff */
[----:B------:R-:W-:Y:S01]  /*2260*/  FADD.FTZ R146, R67, R146 ;  /* 0x0000009243927221 */ /* 0x000fe20000010000 */
[----:B------:R-:W-:Y:S01]  /*2270*/  @P4 SHF.L.U32 R83, R98, 0x10, RZ ;  /* 0x0000001062534819 */ /* 0x000fe200000006ff */
[----:B------:R-:W-:Y:S01]  /*2280*/  FMUL.FTZ R82, R82, UR14 ;  /* 0x0000000e52527c20 */ /* 0x000fe20008410000 */
[----:B------:R-:W-:-:S02]  /*2290*/  @P4 SHF.L.U32 R151, R30, 0x10, RZ ;  /* 0x000000101e974819 */ /* 0x000fc400000006ff */
[----:B------:R-:W-:Y:S01]  /*22a0*/  MOV R103, RZ ;  /* 0x000000ff00677202 */ /* 0x000fe20000000f00 */
[----:B------:R-:W-:Y:S01]  /*22b0*/  @P4 FMUL.FTZ R155, R82, R83 ;  /* 0x00000053529b4220 */ /* 0x000fe20000410000 */
[----:B------:R-:W-:Y:S01]  /*22c0*/  FFMA.FTZ R83, R128, R141, R140 ;  /* 0x0000008d80537223 */ /* 0x000fe2000001008c */
[----:B------:R-:W-:Y:S01]  /*22d0*/  @P4 FMUL.FTZ R103, R82, R151 ;  /* 0x0000009752674220 */ /* 0x000fe20000410000 */
[----:B------:R-:W-:Y:S01]  /*22e0*/  F2FP.BF16.F32.PACK_AB R97, R97, R96 ;  /* 0x000000606161723e */ /* 0x000fe200000010ff */
[----:B------:R-:W-:Y:S01]  /*22f0*/  FADD.FTZ R68, R68, R155 ;  /* 0x0000009b44447221 */ /* 0x000fe20000010000 */
[----:B------:R-:W-:Y:S01]  /*2300*/  FADD.FTZ R83, R126, -R83 ;  /* 0x800000537e537221 */ /* 0x000fe20000010000 */
[----:B------:R-:W-:Y:S02]  /*2310*/  @P2 PRMT R98, R98, 0x7632, R98 ;  /* 0x0000763262622816 */ /* 0x000fe40000000062 */
[----:B------:R-:W-:Y:S01]  /*2320*/  @P2 SHF.L.U32 R152, R16, 0x10, RZ ;  /* 0x0000001010982819 */ /* 0x000fe200000006ff */
[----:B------:R-:W-:Y:S01]  /*2330*/  FMUL.FTZ R82, R138, R83 ;  /* 0x000000538a527220 */ /* 0x000fe20000410000 */
[----:B------:R-:W-:-:S02]  /*2340*/  @P2 SHF.L.U32 R98, R98, 0x10, RZ ;  /* 0x0000001062622819 */ /* 0x000fc400000006ff */
[----:B------:R-:W-:Y:S01]  /*2350*/  F2FP.BF16.F32.PACK_AB R81, R150, R81 ;  /* 0x000000519651723e */ /* 0x000fe200000010ff */
[C---:B------:R-:W-:Y:S01]  /*2360*/  FMUL.FTZ R83, R82.reuse, R139 ;  /* 0x0000008b52537220 */ /* 0x040fe20000410000 */
[----:B------:R-:W-:Y:S02]  /*2370*/  F2FP.BF16.F32.PACK_AB R82, R82, R153 ;  /* 0x000000995252723e */ /* 0x000fe400000010ff */
[----:B------:R-:W-:Y:S01]  /*2380*/  F2FP.BF16.F32.PACK_AB R80, R102, R80 ;  /* 0x000000506650723e */ /* 0x000fe200000010ff */
[----:B------:R-:W-:Y:S01]  /*2390*/  FMUL.FTZ R83, R83, UR14 ;  /* 0x0000000e53537c20 */ /* 0x000fe20008410000 */
[----:B------:R-:W-:-:S03]  /*23a0*/  F2FP.BF16.F32.PACK_AB R96, R100, R101 ;  /* 0x000000656460723e */ /* 0x000fc600000010ff */
[----:B------:R-:W-:Y:S01]  /*23b0*/  @P2 FMUL.FTZ R156, R83, R98 ;  /* 0x00000062539c2220 */ /* 0x000fe20000410000 */
[----:B------:R-:W-:-:S03]  /*23c0*/  HFMA2 R98, -RZ, RZ, 0, 0 ;  /* 0x00000000ff627431 */ /* 0x000fc600000001ff */
[----:B------:R-:W-:Y:S01]  /*23d0*/  FADD.FTZ R69, R69, R156 ;  /* 0x0000009c45457221 */ /* 0x000fe20000010000 */
[----:B------:R-:W-:Y:S01]  /*23e0*/  @P2 FMUL.FTZ R98, R83, R152 ;  /* 0x0000009853622220 */ /* 0x000fe20000410000 */
[----:B------:R-:W-:Y:S01]  /*23f0*/  FFMA.FTZ R152, R125, R141, R140 ;  /* 0x0000008d7d987223 */ /* 0x000fe2000001008c */
[----:B------:R-:W-:-:S03]  /*2400*/  LOP3.LUT P2, RZ, R145, 0xff0000, RZ, 0xc0, !PT ;  /* 0x00ff000091ff7812 */ /* 0x000fc6000784c0ff */
[----:B------:R-:W-:Y:S01]  /*2410*/  FADD.FTZ R83, R123, -R152 ;  /* 0x800000987b537221 */ /* 0x000fe20000010000 */
[----:B------:R-:W-:-:S03]  /*2420*/  F2FP.BF16.F32.PACK_AB R98, R98, R103 ;  /* 0x000000676262723e */ /* 0x000fc600000010ff */
[----:B------:R-:W-:-:S04]  /*2430*/  FMUL.FTZ R83, R138, R83 ;  /* 0x000000538a537220 */ /* 0x000fc80000410000 */
[----:B------:R-:W-:Y:S02]  /*2440*/  FMUL.FTZ R151, R83, R139 ;  /* 0x0000008b53977220 */ /* 0x000fe40000410000 */
[----:B------:R-:W-:Y:S02]  /*2450*/  @P2 SHF.L.U32 R159, R99, 0x10, RZ ;  /* 0x00000010639f2819 */ /* 0x000fe400000006ff */
[----:B------:R-:W-:Y:S01]  /*2460*/  @P2 SHF.L.U32 R161, R31, 0x10, RZ ;  /* 0x000000101fa12819 */ /* 0x000fe200000006ff */
        /* <DEDUP_REMOVED lines=9> */
[----:B------:R-:W-:-:S05]  /*2500*/  FMUL.FTZ R154, R138, R159 ;  /* 0x0000009f8a9a7220 */ /* 0x000fca0000410000 */
[----:B------:R-:W-:-:S03]  /*2510*/  F2FP.BF16.F32.PACK_AB R83, R154, R83 ;  /* 0x000000539a53723e */ /* 0x000fc600000010ff */
[----:B------:R-:W-:Y:S01]  /*2520*/  @P2 PRMT R152, R99, 0x7632, R152 ;  /* 0x0000763263982816 */ /* 0x000fe20000000098 */
[----:B------:R-:W-:Y:S01]  /*2530*/  FMUL.FTZ R99, R154, R139 ;  /* 0x0000008b9a637220 */ /* 0x000fe20000410000 */
[----:B------:R-:W-:Y:S02]  /*2540*/  @P2 SHF.L.U32 R160, R17, 0x10, RZ ;  /* 0x0000001011a02819 */ /* 0x000fe400000006ff */
[----:B------:R-:W-:Y:S01]  /*2550*/  @P2 SHF.L.U32 R152, R152, 0x10, RZ ;  /* 0x0000001098982819 */ /* 0x000fe200000006ff */
[----:B------:R-:W-:-:S04]  /*2560*/  FMUL.FTZ R99, R99, UR14 ;  /* 0x0000000e63637c20 */ /* 0x000fc80008410000 */
[C---:B------:R-:W-:Y:S01]  /*2570*/  @P2 FMUL.FTZ R158, R99.reuse, R152 ;  /* 0x00000098639e2220 */ /* 0x040fe20000410000 */
[----:B------:R-:W-:Y:S01]  /*2580*/  MOV R152, RZ ;  /* 0x000000ff00987202 */ /* 0x000fe20000000f00 */
[----:B------:R-:W-:Y:S02]  /*2590*/  @P2 FMUL.FTZ R152, R99, R160 ;  /* 0x000000a063982220 */ /* 0x000fe40000410000 */
[----:B------:R-:W-:-:S03]  /*25a0*/  FADD.FTZ R71, R71, R158 ;  /* 0x0000009e47477221 */ /* 0x000fc60000010000 */
[----:B------:R-:W-:-:S07]  /*25b0*/  F2FP.BF16.F32.PACK_AB R99, R152, R151 ;  /* 0x000000979863723e */ /* 0x000fce00000010ff */
.L_x_555:
        /* <DEDUP_REMOVED lines=11> */
.L_x_553:
[----:B------:R-:W-:Y:S05]  /*2670*/  BSYNC.RECONVERGENT B1 ;  /* 0x0000000000017941 */ /* 0x000fea0003800200 */
.L_x_552:
        /* <DEDUP_REMOVED lines=8> */
[----:B------:R-:W-:Y:S01]  /*2700*/  LOP3.LUT P2, RZ, R142, 0xff, RZ, 0xc0, !PT ;  /* 0x000000ff8eff7812 */ /* 0x000fe2000784c0ff */
[-C--:B------:R-:W-:Y:S01]  /*2710*/  FFMA.FTZ R82, R120, R141.reuse, R140 ;  /* 0x0000008d78527223 */ /* 0x080fe2000001008c */
[----:B------:R-:W-:Y:S01]  /*2720*/  LOP3.LUT P3, RZ, R142, 0xff00, RZ, 0xc0, !PT ;  /* 0x0000ff008eff7812 */ /* 0x000fe2000786c0ff */
[----:B------:R-:W-:Y:S01]  /*2730*/  FADD.FTZ R81, R119, -R80 ;  /* 0x8000005077517221 */ /* 0x000fe20000010000 */
[----:B------:R-:W-:Y:S02]  /*2740*/  HFMA2 R83, -RZ, RZ, 0, 0 ;  /* 0x00000000ff537431 */ /* 0x000fe400000001ff */
[----:B------:R-:W-:Y:S01]  /*2750*/  FADD.FTZ R101, R117, -R82 ;  /* 0x8000005275657221 */ /* 0x000fe20000010000 */
[----:B------:R-:W-:Y:S01]  /*2760*/  FFMA.FTZ R103, R111, R141, R140 ;  /* 0x0000008d6f677223 */ /* 0x000fe2000001008c */
[----:B0-----:R-:W-:Y:S01]  /*2770*/  FMUL.FTZ R102, R138, R81 ;  /* 0x000000518a667220 */ /* 0x001fe20000410000 */
[----:B------:R-:W-:-:S02]  /*2780*/  LOP3.LUT P4, RZ, R142, 0xff0000, RZ, 0xc0, !PT ;  /* 0x00ff00008eff7812 */ /* 0x000fc4000788c0ff */
[----:B------:R-:W-:Y:S01]  /*2790*/  CS2R R150, SRZ ;  /* 0x0000000000967805 */ /* 0x000fe2000001ff00 */
[----:B------:R-:W-:Y:S01]  /*27a0*/  FADD.FTZ R103, R110, -R103 ;  /* 0x800000676e677221 */ /* 0x000fe20000010000 */
[----:B------:R-:W-:Y:S01]  /*27b0*/  FMUL.FTZ R80, R102, R139 ;  /* 0x0000008b66507220 */ /* 0x000fe20000410000 */
[----:B------:R-:W-:Y:S02]  /*27c0*/  MOV R149, RZ ;  /* 0x000000ff00957202 */ /* 0x000fe40000000f00 */
[----:B------:R-:W-:Y:S02]  /*27d0*/  CS2R R154, SRZ ;  /* 0x00000000009a7805 */ /* 0x000fe4000001ff00 */
[----:B-----5:R-:W-:Y:S01]  /*27e0*/  @P2 SHF.L.U32 R81, R96, 0x10, RZ ;  /* 0x0000001060512819 */ /* 0x020fe200000006ff */
[----:B------:R-:W-:Y:S01]  /*27f0*/  FMUL.FTZ R146, R80, UR14 ;  /* 0x0000000e50927c20 */ /* 0x000fe20008410000 */
[----:B------:R-:W-:Y:S01]  /*2800*/  FMUL.FTZ R80, R138, R101 ;  /* 0x000000658a507220 */ /* 0x000fe20000410000 */
[----:B------:R-:W-:-:S02]  /*2810*/  @P3 PRMT R96, R96, 0x7632, R96 ;  /* 0x0000763260603816 */ /* 0x000fc40000000060 */
[----:B------:R-:W-:Y:S01]  /*2820*/  CS2R R100, SRZ ;  /* 0x0000000000647805 */ /* 0x000fe2000001ff00 */
[----:B------:R-:W-:Y:S01]  /*2830*/  @P2 FMUL.FTZ R83, R146, R81 ;  /* 0x0000005192532220 */ /* 0x000fe20000410000 */
[----:B------:R-:W-:Y:S01]  /*2840*/  FMUL.FTZ R82, R80, R139 ;  /* 0x0000008b50527220 */ /* 0x000fe20000410000 */
[----:B------:R-:W-:Y:S01]  /*2850*/  @P2 SHF.L.U32 R81, R36, 0x10, RZ ;  /* 0x0000001024512819 */ /* 0x000fe200000006ff */
[----:B------:R-:W-:Y:S01]  /*2860*/  HFMA2 R158, -RZ, RZ, 0, 0 ;  /* 0x00000000ff9e7431 */ /* 0x000fe200000001ff */
[----:B------:R-:W-:Y:S01]  /*2870*/  @P3 SHF.L.U32 R96, R96, 0x10, RZ ;  /* 0x0000001060603819 */ /* 0x000fe200000006ff */
[----:B------:R-:W-:Y:S01]  /*2880*/  FMUL.FTZ R147, R82, UR14 ;  /* 0x0000000e52937c20 */ /* 0x000fe20008410000 */
[----:B------:R-:W-:Y:S01]  /*2890*/  @P3 SHF.L.U32 R82, R6, 0x10, RZ ;  /* 0x0000001006523819 */ /* 0x000fe200000006ff */
[----:B------:R-:W-:Y:S01]  /*28a0*/  @P2 FMUL.FTZ R100, R146, R81 ;  /* 0x0000005192642220 */ /* 0x000fe20000410000 */
[----:B------:R-:W-:Y:S01]  /*28b0*/  LOP3.LUT P2, RZ, R142, 0xff000000, RZ, 0xc0, !PT ;  /* 0xff0000008eff7812 */ /* 0x000fe2000784c0ff */
[----:B------:R-:W-:Y:S01]  /*28c0*/  FMUL.FTZ R81, R138, R103 ;  /* 0x000000678a517220 */ /* 0x000fe20000410000 */
[----:B------:R-:W-:Y:S01]  /*28d0*/  FFMA.FTZ R146, R112, R141, R140 ;  /* 0x0000008d70927223 */ /* 0x000fe2000001008c */
[C---:B------:R-:W-:Y:S01]  /*28e0*/  @P3 FMUL.FTZ R101, R147.reuse, R82 ;  /* 0x0000005293653220 */ /* 0x040fe20000410000 */
[----:B------:R-:W-:Y:S01]  /*28f0*/  @P3 FMUL.FTZ R150, R147, R96 ;  /* 0x0000006093963220 */ /* 0x000fe20000410000 */
[----:B------:R-:W-:Y:S01]  /*2900*/  FMUL.FTZ R82, R81, R139 ;  /* 0x0000008b51527220 */ /* 0x000fe20000410000 */
[----:B------:R-:W-:Y:S01]  /*2910*/  FADD.FTZ R147, R113, -R146 ;  /* 0x8000009271937221 */ /* 0x000fe20000010000 */
[----:B------:R-:W-:Y:S01]  /*2920*/  @P4 SHF.L.U32 R103, R97, 0x10, RZ ;  /* 0x0000001061674819 */ /* 0x000fe200000006ff */
[----:B------:R-:W-:-:S02]  /*2930*/  HFMA2 R96, -RZ, RZ, 0, 0 ;  /* 0x00000000ff607431 */ /* 0x000fc400000001ff */
[----:B------:R-:W-:Y:S01]  /*2940*/  FMUL.FTZ R148, R82, UR14 ;  /* 0x0000000e52947c20 */ /* 0x000fe20008410000 */
[----:B------:R-:W-:Y:S01]  /*2950*/  FMUL.FTZ R146, R138, R147 ;  /* 0x000000938a927220 */ /* 0x000fe20000410000 */
[----:B------:R-:W-:Y:S02]  /*2960*/  @P4 SHF.L.U32 R82, R37, 0x10, RZ ;  /* 0x0000001025524819 */ /* 0x000fe400000006ff */
[----:B------:R-:W-:Y:S01]  /*2970*/  @P4 FMUL.FTZ R149, R148, R103 ;  /* 0x0000006794954220 */ /* 0x000fe20000410000 */
[----:B------:R-:W-:Y:S01]  /*2980*/  @P2 PRMT R103, R97, 0x7632, R103 ;  /* 0x0000763261672816 */ /* 0x000fe20000000067 */
[----:B------:R-:W-:Y:S01]  /*2990*/  FMUL.FTZ R97, R146, R139 ;  /* 0x0000008b92617220 */ /* 0x000fe20000410000 */
[----:B------:R-:W-:Y:S01]  /*29a0*/  @P4 FMUL.FTZ R96, R148, R82 ;  /* 0x0000005294604220 */ /* 0x000fe20000410000 */
[----:B------:R-:W-:Y:S02]  /*29b0*/  LOP3.LUT P3, RZ, R143, 0xff, RZ, 0xc0, !PT ;  /* 0x000000ff8fff7812 */ /* 0x000fe4000786c0ff */
[----:B------:R-:W-:Y:S01]  /*29c0*/  FMUL.FTZ R148, R97, UR14 ;  /* 0x0000000e61947c20 */ /* 0x000fe20008410000 */
[----:B------:R-:W-:Y:S01]  /*29d0*/  FFMA.FTZ R97, R109, R141, R140 ;  /* 0x0000008d6d617223 */ /* 0x000fe2000001008c */
[----:B------:R-:W-:-:S02]  /*29e0*/  @P2 SHF.L.U32 R82, R7, 0x10, RZ ;  /* 0x0000001007522819 */ /* 0x000fc400000006ff */
[----:B------:R-:W-:Y:S01]  /*29f0*/  @P2 SHF.L.U32 R103, R103, 0x10, RZ ;  /* 0x0000001067672819 */ /* 0x000fe200000006ff */
[----:B------:R-:W-:Y:S01]  /*2a00*/  FADD.FTZ R147, R108, -R97 ;  /* 0x800000616c937221 */ /* 0x000fe20000010000 */
[----:B------:R-:W-:Y:S01]  /*2a10*/  HFMA2 R97, -RZ, RZ, 0, 0 ;  /* 0x00000000ff617431 */ /* 0x000fe200000001ff */
[----:B------:R-:W-:Y:S02]  /*2a20*/  MOV R152, RZ ;  /* 0x000000ff00987202 */ /* 0x000fe40000000f00 */
[----:B------:R-:W-:Y:S01]  /*2a30*/  FMUL.FTZ R147, R138, R147 ;  /* 0x000000938a937220 */ /* 0x000fe20000410000 */
[C---:B------:R-:W-:Y:S01]  /*2a40*/  @P2 FMUL.FTZ R152, R148.reuse, R103 ;  /* 0x0000006794982220 */ /* 0x040fe20000410000 */
[----:B------:R-:W-:Y:S01]  /*2a50*/  MOV R103, RZ ;  /* 0x000000ff00677202 */ /* 0x000fe20000000f00 */
[----:B------:R-:W-:Y:S01]  /*2a60*/  @P2 FMUL.FTZ R97, R148, R82 ;  /* 0x0000005294612220 */ /* 0x000fe20000410000 */
[----:B------:R-:W-:Y:S01]  /*2a70*/  FMUL.FTZ R82, R147, R139 ;  /* 0x0000008b93527220 */ /* 0x000fe20000410000 */
[----:B------:R-:W-:-:S02]  /*2a80*/  @P3 SHF.L.U32 R148, R38, 0x10, RZ ;  /* 0x0000001026943819 */ /* 0x000fc400000006ff */
[----:B------:R-:W-:Y:S01]  /*2a90*/  LOP3.LUT P2, RZ, R143, 0xff00, RZ, 0xc0, !PT ;  /* 0x0000ff008fff7812 */ /* 0x000fe2000784c0ff */
[----:B------:R-:W-:Y:S01]  /*2aa0*/  FMUL.FTZ R153, R82, UR14 ;  /* 0x0000000e52997c20 */ /* 0x000fe20008410000 */
[----:B------:R-:W-:Y:S02]  /*2ab0*/  @P3 SHF.L.U32 R82, R98, 0x10, RZ ;  /* 0x0000001062523819 */ /* 0x000fe400000006ff */
[----:B------:R-:W-:Y:S01]  /*2ac0*/  F2FP.BF16.F32.PACK_AB R97, R97, R96 ;  /* 0x000000606161723e */ /* 0x000fe200000010ff */
[C---:B------:R-:W-:Y:S01]  /*2ad0*/  @P3 FMUL.FTZ R103, R153.reuse, R148 ;  /* 0x0000009499673220 */ /* 0x040fe20000410000 */
[----:B------:R-:W-:Y:S01]  /*2ae0*/  F2FP.BF16.F32.PACK_AB R81, R146, R81 ;  /* 0x000000519251723e */ /* 0x000fe200000010ff */
[----:B------:R-:W-:Y:S01]  /*2af0*/  @P3 FMUL.FTZ R151, R153, R82 ;  /* 0x0000005299973220 */ /* 0x000fe20000410000 */
[----:B------:R-:W-:Y:S01]  /*2b00*/  FFMA.FTZ R153, R116, R141, R140 ;  /* 0x0000008d74997223 */ /* 0x000fe2000001008c */
[----:B------:R-:W-:Y:S02]  /*2b10*/  LOP3.LUT P3, RZ, R143, 0xff0000, RZ, 0xc0, !PT ;  /* 0x00ff00008fff7812 */ /* 0x000fe4000786c0ff */
[----:B------:R-:W-:Y:S01]  /*2b20*/  FADD.FTZ R76, R76, R151 ;  /* 0x000000974c4c7221 */ /* 0x000fe20000010000 */
[----:B------:R-:W-:Y:S01]  /*2b30*/  FADD.FTZ R153, R114, -R153 ;  /* 0x8000009972997221 */ /* 0x000fe20000010000 */
[----:B------:R-:W-:-:S02]  /*2b40*/  @P2 PRMT R148, R98, 0x7632, R148 ;  /* 0x0000763262942816 */ /* 0x000fc40000000094 */
[----:B------:R-:W-:Y:S01]  /*2b50*/  F2FP.BF16.F32.PACK_AB R80, R80, R102 ;  /* 0x000000665050723e */ /* 0x000fe200000010ff */
[----:B------:R-:W-:Y:S01]  /*2b60*/  FMUL.FTZ R82, R138, R153 ;  /* 0x000000998a527220 */ /* 0x000fe20000410000 */
[----:B------:R-:W-:Y:S02]  /*2b70*/  @P2 SHF.L.U32 R148, R148, 0x10, RZ ;  /* 0x0000001094942819 */ /* 0x000fe400000006ff */
[----:B------:R-:W-:Y:S01]  /*2b80*/  F2FP.BF16.F32.PACK_AB R96, R101, R100 ;  /* 0x000000646560723e */ /* 0x000fe200000010ff */
[C---:B------:R-:W-:Y:S01]  /*2b90*/  FMUL.FTZ R98, R82.reuse, R139 ;  /* 0x0000008b52627220 */ /* 0x040fe20000410000 */
[----:B------:R-:W-:-:S03]  /*2ba0*/  F2FP.BF16.F32.PACK_AB R82, R82, R147 ;  /* 0x000000935252723e */ /* 0x000fc600000010ff */
[----:B------:R-:W-:Y:S01]  /*2bb0*/  FMUL.FTZ R153, R98, UR14 ;  /* 0x0000000e62997c20 */ /* 0x000fe20008410000 */
[----:B------:R-:W-:-:S03]  /*2bc0*/  HFMA2 R98, -RZ, RZ, 0, 0 ;  /* 0x00000000ff627431 */ /* 0x000fc600000001ff */
[----:B------:R-:W-:Y:S01]  /*2bd0*/  @P2 FMUL.FTZ R154, R153, R148 ;  /* 0x00000094999a2220 */ /* 0x000fe20000410000 */
[----:B------:R-:W-:-:S03]  /*2be0*/  @P2 SHF.L.U32 R148, R8, 0x10, RZ ;  /* 0x0000001008942819 */ /* 0x000fc600000006ff */
[----:B------:R-:W-:Y:S02]  /*2bf0*/  FADD.FTZ R77, R77, R154 ;  /* 0x0000009a4d4d7221 */ /* 0x000fe40000010000 */
[----:B------:R-:W-:Y:S01]  /*2c00*/  @P2 FMUL.FTZ R98, R153, R148 ;  /* 0x0000009499622220 */ /* 0x000fe20000410000 */
[-CC-:B------:R-:W-:Y:S01]  /*2c10*/  FFMA.FTZ R153, R107, R141.reuse, R140.reuse ;  /* 0x0000008d6b997223 */ /* 0x180fe2000001008c */
[----:B------:R-:W-:Y:S01]  /*2c20*/  ISETP.GE.U32.AND P2, PT, R142, RZ, PT ;  /* 0x000000ff8e00720c */ /* 0x000fe20003f46070 */
[----:B------:R-:W-:Y:S01]  /*2c30*/  FFMA.FTZ R140, R118, R141, R140 ;  /* 0x0000008d768c7223 */ /* 0x000fe2000001008c */
[----:B------:R-:W-:Y:S01]  /*2c40*/  MOV R148, RZ ;  /* 0x000000ff00947202 */ /* 0x000fe20000000f00 */
[----:B------:R-:W-:Y:S01]  /*2c50*/  FADD.FTZ R153, R106, -R153 ;  /* 0x800000996a997221 */ /* 0x000fe20000010000 */
[----:B------:R-:W-:Y:S01]  /*2c60*/  ISETP.GE.U32.AND.EX P2, PT, R143, 0x1000000, PT, P2 ;  /* 0x010000008f00780c */ /* 0x000fe20003f46120 */
[----:B------:R-:W-:Y:S01]  /*2c70*/  FADD.FTZ R141, R115, -R140 ;  /* 0x8000008c738d7221 */ /* 0x000fe20000010000 */
[----:B------:R-:W-:Y:S01]  /*2c80*/  @P3 SHF.L.U32 R140, R39, 0x10, RZ ;  /* 0x00000010278c3819 */ /* 0x000fe200000006ff */
[----:B------:R-:W-:Y:S01]  /*2c90*/  FMUL.FTZ R156, R138, R153 ;  /* 0x000000998a9c7220 */ /* 0x000fe20000410000 */
[----:B------:R-:W-:Y:S01]  /*2ca0*/  F2FP.BF16.F32.PACK_AB R98, R98, R103 ;  /* 0x000000676262723e */ /* 0x000fe200000010ff */
[----:B------:R-:W-:-:S02]  /*2cb0*/  FMUL.FTZ R153, R138, R141 ;  /* 0x0000008d8a997220 */ /* 0x000fc40000410000 */
[-C--:B------:R-:W-:Y:S02]  /*2cc0*/  FMUL.FTZ R138, R156, R139.reuse ;  /* 0x0000008b9c8a7220 */ /* 0x080fe40000410000 */
[----:B------:R-:W-:Y:S02]  /*2cd0*/  FMUL.FTZ R139, R153, R139 ;  /* 0x0000008b998b7220 */ /* 0x000fe40000410000 */
[----:B------:R-:W-:Y:S01]  /*2ce0*/  FMUL.FTZ R141, R138, UR14 ;  /* 0x0000000e8a8d7c20 */ /* 0x000fe20008410000 */
[----:B------:R-:W-:Y:S01]  /*2cf0*/  @P3 SHF.L.U32 R138, R99, 0x10, RZ ;  /* 0x00000010638a3819 */ /* 0x000fe200000006ff */
[----:B------:R-:W-:Y:S01]  /*2d00*/  FMUL.FTZ R139, R139, UR14 ;  /* 0x0000000e8b8b7c20 */ /* 0x000fe20008410000 */
[----:B------:R-:W-:Y:S01]  /*2d10*/  @P2 PRMT R99, R99, 0x7632, R99 ;  /* 0x0000763263632816 */ /* 0x000fe20000000063 */
[----:B------:R-:W-:Y:S01]  /*2d20*/  @P3 FMUL.FTZ R148, R141, R140 ;  /* 0x0000008c8d943220 */ /* 0x000fe20000410000 */
[----:B------:R-:W-:Y:S01]  /*2d30*/  FADD.FTZ R140, R73, R150 ;  /* 0x00000096498c7221 */ /* 0x000fe20000010000 */
[----:B------:R-:W-:Y:S01]  /*2d40*/  @P3 FMUL.FTZ R155, R141, R138 ;  /* 0x0000008a8d9b3220 */ /* 0x000fe20000410000 */
[----:B------:R-:W-:Y:S01]  /*2d50*/  @P2 SHF.L.U32 R99, R99, 0x10, RZ ;  /* 0x0000001063632819 */ /* 0x000fe200000006ff */
[----:B------:R-:W-:Y:S01]  /*2d60*/  FADD.FTZ R141, R72, R83 ;  /* 0x00000053488d7221 */ /* 0x000fe20000010000 */
[----:B------:R-:W-:Y:S01]  /*2d70*/  @P2 SHF.L.U32 R138, R9, 0x10, RZ ;  /* 0x00000010098a2819 */ /* 0x000fe200000006ff */
[----:B------:R-:W-:Y:S01]  /*2d80*/  FADD.FTZ R78, R78, R155 ;  /* 0x0000009b4e4e7221 */ /* 0x000fe20000010000 */
[----:B------:R-:W-:Y:S01]  /*2d90*/  F2FP.BF16.F32.PACK_AB R83, R153, R156 ;  /* 0x0000009c9953723e */ /* 0x000fe200000010ff */
[C---:B------:R-:W-:Y:S01]  /*2da0*/  @P2 FMUL.FTZ R158, R139.reuse, R99 ;  /* 0x000000638b9e2220 */ /* 0x040fe20000410000 */
[----:B------:R-:W-:Y:S01]  /*2db0*/  MOV R99, RZ ;  /* 0x000000ff00637202 */ /* 0x000fe20000000f00 */
[----:B------:R-:W-:Y:S01]  /*2dc0*/  @P2 FMUL.FTZ R99, R139, R138 ;  /* 0x0000008a8b632220 */ /* 0x000fe20000410000 */
[----:B------:R-:W-:Y:S01]  /*2dd0*/  FADD.FTZ R139, R74, R149 ;  /* 0x000000954a8b7221 */ /* 0x000fe20000010000 */
[----:B------:R-:W-:Y:S01]  /*2de0*/  FADD.FTZ R138, R75, R152 ;  /* 0x000000984b8a7221 */ /* 0x000fe20000010000 */
[----:B------:R-:W-:-:S02]  /*2df0*/  FADD.FTZ R79, R79, R158 ;  /* 0x0000009e4f4f7221 */ /* 0x000fc40000010000 */
[----:B------:R-:W-:Y:S01]  /*2e00*/  F2FP.BF16.F32.PACK_AB R99, R99, R148 ;  /* 0x000000946363723e */ /* 0x000fe200000010ff */
[----:B------:R-:W-:Y:S06]  /*2e10*/  BRA `(.L_x_558) ;  /* 0x0000000400c47947 */ /* 0x000fec0003800000 */
.L_x_557:
[-CC-:B0-----:R-:W-:Y:S01]  /*2e20*/  FFMA.FTZ R100, R121, R141.reuse, R140.reuse ;  /* 0x0000008d79647223 */ /* 0x181fe2000001008c */
[----:B------:R-:W-:Y:S01]  /*2e30*/  LOP3.LUT P2, RZ, R142, 0xff, RZ, 0xc0, !PT ;  /* 0x000000ff8eff7812 */ /* 0x000fe2000784c0ff */
[----:B------:R-:W-:Y:S01]  /*2e40*/  FFMA.FTZ R102, R120, R141, R140 ;  /* 0x0000008d78667223 */ /* 0x000fe2000001008c */
[----:B------:R-:W-:Y:S01]  /*2e50*/  LOP3.LUT P3, RZ, R142, 0xff00, RZ, 0xc0, !PT ;  /* 0x0000ff008eff7812 */ /* 0x000fe2000786c0ff */
[----:B------:R-:W-:Y:S01]  /*2e60*/  FADD.FTZ R101, R119, -R100 ;  /* 0x8000006477657221 */ /* 0x000fe20000010000 */
[----:B------:R-:W-:Y:S02]  /*2e70*/  HFMA2 R103, -RZ, RZ, 0, 0 ;  /* 0x00000000ff677431 */ /* 0x000fe400000001ff */
[----:B------:R-:W-:Y:S01]  /*2e80*/  FADD.FTZ R151, R117, -R102 ;  /* 0x8000006675977221 */ /* 0x000fe20000010000 */
[----:B------:R-:W-:Y:S02]  /*2e90*/  HFMA2 R146, -RZ, RZ, 0, 0 ;  /* 0x00000000ff927431 */ /* 0x000fe400000001ff */
[C---:B------:R-:W-:Y:S01]  /*2ea0*/  FMUL.FTZ R100, R138.reuse, R101 ;  /* 0x000000658a647220 */ /* 0x040fe20000410000 */
[----:B------:R-:W-:Y:S01]  /*2eb0*/  MOV R101, RZ ;  /* 0x000000ff00657202 */ /* 0x000fe20000000f00 */
[----:B------:R-:W-:Y:S01]  /*2ec0*/  FMUL.FTZ R102, R138, R151 ;  /* 0x000000978a667220 */ /* 0x000fe20000410000 */
[-CC-:B------:R-:W-:Y:S01]  /*2ed0*/  FFMA.FTZ R151, R111, R141.reuse, R140.reuse ;  /* 0x0000008d6f977223 */ /* 0x180fe2000001008c */
[----:B------:R-:W-:Y:S01]  /*2ee0*/  FMUL.FTZ R100, R139, R100 ;  /* 0x000000648b647220 */ /* 0x000fe20000410000 */
[----:B------:R-:W-:Y:S01]  /*2ef0*/  FFMA.FTZ R148, R112, R141, R140 ;  /* 0x0000008d70947223 */ /* 0x000fe2000001008c */
[----:B-----5:R-:W-:Y:S01]  /*2f00*/  @P2 IMAD.U32 R147, R96, 0x10000, RZ ;  /* 0x0001000060932824 */ /* 0x020fe200078e00ff */
[----:B------:R-:W-:Y:S01]  /*2f10*/  @P2 SHF.L.U32 R149, R36, 0x10, RZ ;  /* 0x0000001024952819 */ /* 0x000fe200000006ff */
[----:B------:R-:W-:Y:S01]  /*2f20*/  FMUL.FTZ R100, R100, UR14 ;  /* 0x0000000e64647c20 */ /* 0x000fe20008410000 */
[----:B------:R-:W-:Y:S01]  /*2f30*/  FADD.FTZ R151, R110, -R151 ;  /* 0x800000976e977221 */ /* 0x000fe20000010000 */
[----:B------:R-:W-:-:S02]  /*2f40*/  FADD.FTZ R153, R113, -R148 ;  /* 0x8000009471997221 */ /* 0x000fc40000010000 */
[----:B------:R-:W-:Y:S01]  /*2f50*/  @P2 FMUL.FTZ R103, R147, R100 ;  /* 0x0000006493672220 */ /* 0x000fe20000410000 */
[----:B------:R-:W-:Y:S01]  /*2f60*/  @P3 PRMT R147, R96, 0x7632, R147 ;  /* 0x0000763260933816 */ /* 0x000fe20000000093 */
[----:B------:R-:W-:Y:S01]  /*2f70*/  FMUL.FTZ R96, R139, R102 ;  /* 0x000000668b607220 */ /* 0x000fe20000410000 */
[----:B------:R-:W-:Y:S01]  /*2f80*/  @P2 FMUL.FTZ R101, R149, R100 ;  /* 0x0000006495652220 */ /* 0x000fe20000410000 */
[----:B------:R-:W-:Y:S01]  /*2f90*/  LOP3.LUT P2, RZ, R142, 0xff0000, RZ, 0xc0, !PT ;  /* 0x00ff00008eff7812 */ /* 0x000fe2000784c0ff */
[----:B------:R-:W-:Y:S01]  /*2fa0*/  FMUL.FTZ R102, R138, R151 ;  /* 0x000000978a667220 */ /* 0x000fe20000410000 */
[----:B------:R-:W-:Y:S01]  /*2fb0*/  @P3 SHF.L.U32 R149, R6, 0x10, RZ ;  /* 0x0000001006953819 */ /* 0x000fe200000006ff */
[----:B------:R-:W-:Y:S01]  /*2fc0*/  FMUL.FTZ R96, R96, UR14 ;  /* 0x0000000e60607c20 */ /* 0x000fe20008410000 */
[----:B------:R-:W-:Y:S01]  /*2fd0*/  @P3 SHF.L.U32 R147, R147, 0x10, RZ ;  /* 0x0000001093933819 */ /* 0x000fe200000006ff */
[----:B------:R-:W-:Y:S01]  /*2fe0*/  FMUL.FTZ R102, R139, R102 ;  /* 0x000000668b667220 */ /* 0x000fe20000410000 */
[----:B------:R-:W-:Y:S01]  /*2ff0*/  MOV R100, RZ ;  /* 0x000000ff00647202 */ /* 0x000fe20000000f00 */
[-C--:B------:R-:W-:Y:S01]  /*3000*/  @P3 FMUL.FTZ R100, R149, R96.reuse ;  /* 0x0000006095643220 */ /* 0x080fe20000410000 */
[----:B------:R-:W-:Y:S01]  /*3010*/  FMUL.FTZ R148, R138, R153 ;  /* 0x000000998a947220 */ /* 0x000fe20000410000 */
[----:B------:R-:W-:Y:S01]  /*3020*/  @P3 FMUL.FTZ R146, R147, R96 ;  /* 0x0000006093923220 */ /* 0x000fe20000410000 */
[----:B------:R-:W-:Y:S01]  /*3030*/  LOP3.LUT P3, RZ, R142, 0xff000000, RZ, 0xc0, !PT ;  /* 0xff0000008eff7812 */ /* 0x000fe2000786c0ff */
[----:B------:R-:W-:-:S02]  /*3040*/  HFMA2 R147, -RZ, RZ, 0, 0 ;  /* 0x00000000ff937431 */ /* 0x000fc400000001ff */
[----:B------:R-:W-:Y:S01]  /*3050*/  FMUL.FTZ R102, R102, UR14 ;  /* 0x0000000e66667c20 */ /* 0x000fe20008410000 */
[----:B------:R-:W-:Y:S02]  /*3060*/  @P2 SHF.L.U32 R149, R97, 0x10, RZ ;  /* 0x0000001061952819 */ /* 0x000fe400000006ff */
[----:B------:R-:W-:Y:S02]  /*3070*/  @P2 SHF.L.U32 R151, R37, 0x10, RZ ;  /* 0x0000001025972819 */ /* 0x000fe400000006ff */
[----:B------:R-:W-:Y:S01]  /*3080*/  MOV R96, RZ ;  /* 0x000000ff00607202 */ /* 0x000fe20000000f00 */
[-C--:B------:R-:W-:Y:S02]  /*3090*/  @P2 FMUL.FTZ R147, R149, R102.reuse ;  /* 0x0000006695932220 */ /* 0x080fe40000410000 */
[----:B------:R-:W-:Y:S01]  /*30a0*/  @P2 FMUL.FTZ R96, R151, R102 ;  /* 0x0000006697602220 */ /* 0x000fe20000410000 */
[----:B------:R-:W-:Y:S01]  /*30b0*/  FFMA.FTZ R151, R109, R141, R140 ;  /* 0x0000008d6d977223 */ /* 0x000fe2000001008c */
[----:B------:R-:W-:-:S02]  /*30c0*/  LOP3.LUT P2, RZ, R143, 0xff, RZ, 0xc0, !PT ;  /* 0x000000ff8fff7812 */ /* 0x000fc4000784c0ff */
[----:B------:R-:W-:Y:S01]  /*30d0*/  @P3 PRMT R102, R97, 0x7632, R102 ;  /* 0x0000763261663816 */ /* 0x000fe20000000066 */
[----:B------:R-:W-:Y:S01]  /*30e0*/  FMUL.FTZ R97, R139, R148 ;  /* 0x000000948b617220 */ /* 0x000fe20000410000 */
[----:B------:R-:W-:Y:S02]  /*30f0*/  HFMA2 R148, -RZ, RZ, 0, 0 ;  /* 0x00000000ff947431 */ /* 0x000fe400000001ff */
[----:B------:R-:W-:Y:S01]  /*3100*/  FADD.FTZ R151, R108, -R151 ;  /* 0x800000976c977221 */ /* 0x000fe20000010000 */
[----:B------:R-:W-:Y:S01]  /*3110*/  @P3 SHF.L.U32 R102, R102, 0x10, RZ ;  /* 0x0000001066663819 */ /* 0x000fe200000006ff */
[----:B------:R-:W-:Y:S01]  /*3120*/  FMUL.FTZ R149, R97, UR14 ;  /* 0x0000000e61957c20 */ /* 0x000fe20008410000 */
[----:B------:R-:W-:Y:S02]  /*3130*/  @P3 SHF.L.U32 R150, R7, 0x10, RZ ;  /* 0x0000001007963819 */ /* 0x000fe400000006ff */
[----:B------:R-:W-:Y:S01]  /*3140*/  MOV R97, RZ ;  /* 0x000000ff00617202 */ /* 0x000fe20000000f00 */
[----:B------:R-:W-:Y:S01]  /*3150*/  @P3 FMUL.FTZ R148, R102, R149 ;  /* 0x0000009566943220 */ /* 0x000fe20000410000 */
[----:B------:R-:W-:Y:S01]  /*3160*/  FMUL.FTZ R102, R138, R151 ;  /* 0x000000978a667220 */ /* 0x000fe20000410000 */
[----:B------:R-:W-:Y:S01]  /*3170*/  @P3 FMUL.FTZ R97, R150, R149 ;  /* 0x0000009596613220 */ /* 0x000fe20000410000 */
[----:B------:R-:W-:Y:S01]  /*3180*/  HFMA2 R151, -RZ, RZ, 0, 0 ;  /* 0x00000000ff977431 */ /* 0x000fe200000001ff */
[----:B------:R-:W-:Y:S01]  /*3190*/  @P2 SHF.L.U32 R150, R98, 0x10, RZ ;  /* 0x0000001062962819 */ /* 0x000fe200000006ff */
[----:B------:R-:W-:Y:S01]  /*31a0*/  FMUL.FTZ R102, R139, R102 ;  /* 0x000000668b667220 */ /* 0x000fe20000410000 */
[----:B------:R-:W-:-:S02]  /*31b0*/  @P2 SHF.L.U32 R152, R38, 0x10, RZ ;  /* 0x0000001026982819 */ /* 0x000fc400000006ff */
[----:B------:R-:W-:Y:S01]  /*31c0*/  LOP3.LUT P3, RZ, R143, 0xff0000, RZ, 0xc0, !PT ;  /* 0x00ff00008fff7812 */ /* 0x000fe2000786c0ff */
[----:B------:R-:W-:Y:S01]  /*31d0*/  FMUL.FTZ R149, R102, UR14 ;  /* 0x0000000e66957c20 */ /* 0x000fe20008410000 */
[----:B------:R-:W-:Y:S02]  /*31e0*/  MOV R102, RZ ;  /* 0x000000ff00667202 */ /* 0x000fe40000000f00 */
[----:B------:R-:W-:Y:S01]  /*31f0*/  F2FP.BF16.F32.PACK_AB R97, R97, R96 ;  /* 0x000000606161723e */ /* 0x000fe200000010ff */
[-C--:B------:R-:W-:Y:S01]  /*3200*/  @P2 FMUL.FTZ R151, R150, R149.reuse ;  /* 0x0000009596972220 */ /* 0x080fe20000410000 */
[----:B------:R-:W-:Y:S01]  /*3210*/  @P2 FMUL.FTZ R102, R152, R149 ;  /* 0x0000009598662220 */ /* 0x000fe20000410000 */
[----:B------:R-:W-:Y:S01]  /*3220*/  LOP3.LUT P2, RZ, R143, 0xff00, RZ, 0xc0, !PT ;  /* 0x0000ff008fff7812 */ /* 0x000fe2000784c0ff */
[-CC-:B------:R-:W-:Y:S01]  /*3230*/  FFMA.FTZ R149, R116, R141.reuse, R140.reuse ;  /* 0x0000008d74957223 */ /* 0x180fe2000001008c */
[----:B------:R-:W-:Y:S01]  /*3240*/  FFMA.FTZ R152, R118, R141, R140 ;  /* 0x0000008d76987223 */ /* 0x000fe2000001008c */
[----:B------:R-:W-:Y:S01]  /*3250*/  FADD.FTZ R76, R76, R151 ;  /* 0x000000974c4c7221 */ /* 0x000fe20000010000 */
[----:B------:R-:W-:Y:S01]  /*3260*/  F2FP.BF16.F32.PACK_AB R96, R100, R101 ;  /* 0x000000656460723e */ /* 0x000fe200000010ff */
[----:B------:R-:W-:Y:S01]  /*3270*/  FADD.FTZ R149, R114, -R149 ;  /* 0x8000009572957221 */ /* 0x000fe20000010000 */
[----:B------:R-:W-:-:S03]  /*3280*/  @P3 SHF.L.U32 R155, R39, 0x10, RZ ;  /* 0x00000010279b3819 */ /* 0x000fc600000006ff */
[----:B------:R-:W-:-:S04]  /*3290*/  FMUL.FTZ R150, R138, R149 ;  /* 0x000000958a967220 */ /* 0x000fc80000410000 */
[----:B------:R-:W-:Y:S01]  /*32a0*/  @P2 PRMT R149, R98, 0x7632, R149 ;  /* 0x0000763262952816 */ /* 0x000fe20000000095 */
[----:B------:R-:W-:Y:S01]  /*32b0*/  FMUL.FTZ R98, R139, R150 ;  /* 0x000000968b627220 */ /* 0x000fe20000410000 */
[----:B------:R-:W-:Y:S02]  /*32c0*/  @P2 SHF.L.U32 R153, R8, 0x10, RZ ;  /* 0x0000001008992819 */ /* 0x000fe400000006ff */
[----:B------:R-:W-:Y:S01]  /*32d0*/  @P2 SHF.L.U32 R149, R149, 0x10, RZ ;  /* 0x0000001095952819 */ /* 0x000fe200000006ff */
[----:B------:R-:W-:Y:S01]  /*32e0*/  FMUL.FTZ R150, R98, UR14 ;  /* 0x0000000e62967c20 */ /* 0x000fe20008410000 */
[----:B------:R-:W-:-:S03]  /*32f0*/  HFMA2 R98, -RZ, RZ, 0, 0 ;  /* 0x00000000ff627431 */ /* 0x000fc600000001ff */
[-C--:B------:R-:W-:Y:S01]  /*3300*/  @P2 FMUL.FTZ R98, R149, R150.reuse ;  /* 0x0000009695622220 */ /* 0x080fe20000410000 */
[----:B------:R-:W-:Y:S01]  /*3310*/  MOV R149, RZ ;  /* 0x000000ff00957202 */ /* 0x000fe20000000f00 */
[----:B------:R-:W-:Y:S01]  /*3320*/  @P2 FMUL.FTZ R149, R153, R150 ;  /* 0x0000009699952220 */ /* 0x000fe20000410000 */
[----:B------:R-:W-:Y:S01]  /*3330*/  FFMA.FTZ R153, R107, R141, R140 ;  /* 0x0000008d6b997223 */ /* 0x000fe2000001008c */
[----:B------:R-:W-:Y:S01]  /*3340*/  ISETP.GE.U32.AND P2, PT, R142, RZ, PT ;  /* 0x000000ff8e00720c */ /* 0x000fe20003f46070 */
[----:B------:R-:W-:Y:S01]  /*3350*/  FADD.FTZ R77, R77, R98 ;  /* 0x000000624d4d7221 */ /* 0x000fe20000010000 */
[----:B------:R-:W-:Y:S01]  /*3360*/  @P3 SHF.L.U32 R141, R99, 0x10, RZ ;  /* 0x00000010638d3819 */ /* 0x000fe200000006ff */
[----:B------:R-:W-:Y:S01]  /*3370*/  FADD.FTZ R153, R106, -R153 ;  /* 0x800000996a997221 */ /* 0x000fe20000010000 */
[----:B------:R-:W-:Y:S02]  /*3380*/  ISETP.GE.U32.AND.EX P2, PT, R143, 0x1000000, PT, P2 ;  /* 0x010000008f00780c */ /* 0x000fe40003f46120 */
[----:B------:R-:W-:Y:S01]  /*3390*/  MOV R150, RZ ;  /* 0x000000ff00967202 */ /* 0x000fe20000000f00 */
[----:B------:R-:W-:Y:S01]  /*33a0*/  FMUL.FTZ R140, R138, R153 ;  /* 0x000000998a8c7220 */ /* 0x000fe20000410000 */
[----:B------:R-:W-:Y:S01]  /*33b0*/  HFMA2 R153, -RZ, RZ, 0, 0 ;  /* 0x00000000ff997431 */ /* 0x000fe200000001ff */
[----:B------:R-:W-:-:S02]  /*33c0*/  F2FP.BF16.F32.PACK_AB R98, R149, R102 ;  /* 0x000000669562723e */ /* 0x000fc400000010ff */
[----:B------:R-:W-:-:S04]  /*33d0*/  FMUL.FTZ R140, R139, R140 ;  /* 0x0000008c8b8c7220 */ /* 0x000fc80000410000 */
[----:B------:R-:W-:Y:S02]  /*33e0*/  FMUL.FTZ R140, R140, UR14 ;  /* 0x0000000e8c8c7c20 */ /* 0x000fe40008410000 */
[----:B------:R-:W-:Y:S02]  /*33f0*/  @P2 PRMT R99, R99, 0x7632, R99 ;  /* 0x0000763263632816 */ /* 0x000fe40000000063 */
[-C--:B------:R-:W-:Y:S01]  /*3400*/  @P3 FMUL.FTZ R153, R141, R140.reuse ;  /* 0x0000008c8d993220 */ /* 0x080fe20000410000 */
[----:B------:R-:W-:Y:S01]  /*3410*/  FADD.FTZ R141, R115, -R152 ;  /* 0x80000098738d7221 */ /* 0x000fe20000010000 */
[----:B------:R-:W-:Y:S02]  /*3420*/  HFMA2 R152, -RZ, RZ, 0, 0 ;  /* 0x00000000ff987431 */ /* 0x000fe400000001ff */
[----:B------:R-:W-:Y:S01]  /*3430*/  @P3 FMUL.FTZ R150, R155, R140 ;  /* 0x0000008c9b963220 */ /* 0x000fe20000410000 */
[----:B------:R-:W-:Y:S01]  /*3440*/  FADD.FTZ R140, R73, R146 ;  /* 0x00000092498c7221 */ /* 0x000fe20000010000 */
[----:B------:R-:W-:Y:S01]  /*3450*/  FMUL.FTZ R138, R138, R141 ;  /* 0x0000008d8a8a7220 */ /* 0x000fe20000410000 */
[----:B------:R-:W-:Y:S01]  /*3460*/  FADD.FTZ R141, R72, R103 ;  /* 0x00000067488d7221 */ /* 0x000fe20000010000 */
[----:B------:R-:W-:-:S02]  /*3470*/  FADD.FTZ R78, R78, R153 ;  /* 0x000000994e4e7221 */ /* 0x000fc40000010000 */
[----:B------:R-:W-:Y:S01]  /*3480*/  FMUL.FTZ R139, R139, R138 ;  /* 0x0000008a8b8b7220 */ /* 0x000fe20000410000 */
[----:B------:R-:W-:Y:S02]  /*3490*/  @P2 SHF.L.U32 R138, R99, 0x10, RZ ;  /* 0x00000010638a2819 */ /* 0x000fe400000006ff */
[----:B------:R-:W-:Y:S01]  /*34a0*/  MOV R99, RZ ;  /* 0x000000ff00637202 */ /* 0x000fe20000000f00 */
[----:B------:R-:W-:-:S04]  /*34b0*/  FMUL.FTZ R139, R139, UR14 ;  /* 0x0000000e8b8b7c20 */ /* 0x000fc80008410000 */
[----:B------:R-:W-:Y:S01]  /*34c0*/  @P2 FMUL.FTZ R152, R138, R139 ;  /* 0x0000008b8a982220 */ /* 0x000fe20000410000 */
[----:B------:R-:W-:-:S03]  /*34d0*/  @P2 SHF.L.U32 R138, R9, 0x10, RZ ;  /* 0x00000010098a2819 */ /* 0x000fc600000006ff */
[----:B------:R-:W-:Y:S02]  /*34e0*/  FADD.FTZ R79, R79, R152 ;  /* 0x000000984f4f7221 */ /* 0x000fe40000010000 */
[----:B------:R-:W-:Y:S01]  /*34f0*/  @P2 FMUL.FTZ R99, R138, R139 ;  /* 0x0000008b8a632220 */ /* 0x000fe20000410000 */
[----:B------:R-:W-:Y:S01]  /*3500*/  FADD.FTZ R139, R74, R147 ;  /* 0x000000934a8b7221 */ /* 0x000fe20000010000 */
[----:B------:R-:W-:-:S03]  /*3510*/  FADD.FTZ R138, R75, R148 ;  /* 0x000000944b8a7221 */ /* 0x000fc60000010000 */
[----:B------:R-:W-:-:S07]  /*3520*/  F2FP.BF16.F32.PACK_AB R99, R99, R150 ;  /* 0x000000966363723e */ /* 0x000fce00000010ff */
.L_x_558:
        /* <DEDUP_REMOVED lines=11> */
.L_x_551:
[----:B------:R-:W-:-:S04]  /*35e0*/  UISETP.NE.U32.AND UP0, UPT, UR12, URZ, UPT ;  /* 0x000000ff0c00728c */ /* 0x000fc8000bf05070 */
[----:B------:R-:W-:-:S09]  /*35f0*/  UISETP.NE.AND.EX UP0, UPT, UR13, URZ, UPT, UP0 ;  /* 0x000000ff0d00728c */ /* 0x000fd2000bf05300 */
[----:B------:R-:W-:Y:S05]  /*3600*/  BRA.U UP0, `(.L_x_559) ;  /* 0x0000001100287547 */ /* 0x000fea000b800000 */
[----:B------:R-:W-:Y:S04]  /*3610*/  BSSY.RECONVERGENT B1, `(.L_x_560) ;  /* 0x0000086000017945 */ /* 0x000fe80003800200 */
[----:B------:R-:W-:Y:S05]  /*3620*/  @!P4 BRA `(.L_x_561) ;  /* 0x000000080010c947 */ /* 0x000fea0003800000 */
[----:B------:R-:W1:Y:S02]  /*3630*/  LDC.64 R96, c[0x0][0x390] ;  /* 0x0000e400ff607b82 */ /* 0x000e640000000a00 */
[----:B-1----:R-:W-:-:S06]  /*3640*/  IMAD.WIDE.U32 R96, R0, 0x10, R96 ;  /* 0x0000001000607825 */ /* 0x002fcc00078e0060 */
[----:B------:R-:W2:Y:S01]  /*3650*/  LDG.E.128 R96, desc[UR6][R96.64] ;  /* 0x0000000660607981 */ /* 0x000ea2000c1e1d00 */
[-CC-:B0-----:R-:W-:Y:S01]  /*3660*/  FFMA.FTZ R100, R137, R141.reuse, R140.reuse ;  /* 0x0000008d89647223 */ /* 0x181fe2000001008c */
[----:B------:R-:W-:Y:S01]  /*3670*/  SHF.L.U32 R101, R84, 0x10, RZ ;  /* 0x0000001054657819 */ /* 0x000fe200000006ff */
[-C--:B------:R-:W-:Y:S01]  /*3680*/  FFMA.FTZ R147, R136, R141.reuse, R140 ;  /* 0x0000008d88937223 */ /* 0x080fe2000001008c */
[C---:B------:R-:W-:Y:S01]  /*3690*/  LOP3.LUT P1, RZ, R144.reuse, 0xff, RZ, 0xc0, !PT ;  /* 0x000000ff90ff7812 */ /* 0x040fe2000782c0ff */
[----:B------:R-:W-:Y:S01]  /*36a0*/  FADD.FTZ R100, R135, -R100 ;  /* 0x8000006487647221 */ /* 0x000fe20000010000 */
[----:B------:R-:W-:Y:S01]  /*36b0*/  LOP3.LUT P2, RZ, R144, 0xff00, RZ, 0xc0, !PT ;  /* 0x0000ff0090ff7812 */ /* 0x000fe2000784c0ff */
[----:B------:R-:W-:Y:S01]  /*36c0*/  FADD.FTZ R146, R134, -R147 ;  /* 0x8000009386927221 */ /* 0x000fe20000010000 */
[----:B------:R-:W-:Y:S01]  /*36d0*/  FFMA.FTZ R148, R133, R141, R140 ;  /* 0x0000008d85947223 */ /* 0x000fe2000001008c */
[--C-:B------:R-:W-:Y:S01]  /*36e0*/  FFMA.FTZ R102, R138, R100, R101.reuse ;  /* 0x000000648a667223 */ /* 0x100fe20000010065 */
[----:B------:R-:W-:Y:S01]  /*36f0*/  PRMT R101, R84, 0x7632, R101 ;  /* 0x0000763254657816 */ /* 0x000fe20000000065 */
[----:B------:R-:W-:-:S02]  /*3700*/  HFMA2 R100, -RZ, RZ, 0, 0 ;  /* 0x00000000ff647431 */ /* 0x000fc400000001ff */
[----:B------:R-:W-:Y:S01]  /*3710*/  FADD.FTZ R150, R131, -R148 ;  /* 0x8000009483967221 */ /* 0x000fe20000010000 */
[-C--:B------:R-:W-:Y:S01]  /*3720*/  FMUL.FTZ R102, R102, R139.reuse ;  /* 0x0000008b66667220 */ /* 0x080fe20000410000 */
[----:B------:R-:W-:Y:S01]  /*3730*/  SHF.L.U32 R101, R101, 0x10, RZ ;  /* 0x0000001065657819 */ /* 0x000fe200000006ff */
[----:B------:R-:W-:Y:S01]  /*3740*/  HFMA2 R149, -RZ, RZ, 0, 0 ;  /* 0x00000000ff957431 */ /* 0x000fe200000001ff */
[----:B------:R-:W-:Y:S01]  /*3750*/  SHF.L.U32 R103, R85, 0x10, RZ ;  /* 0x0000001055677819 */ /* 0x000fe200000006ff */
[----:B------:R-:W-:Y:S01]  /*3760*/  FMUL.FTZ R147, R102, UR14 ;  /* 0x0000000e66937c20 */ /* 0x000fe20008410000 */
[----:B------:R-:W-:Y:S01]  /*3770*/  @P1 SHF.L.U32 R148, R28, 0x10, RZ ;  /* 0x000000101c941819 */ /* 0x000fe200000006ff */
[----:B------:R-:W-:Y:S01]  /*3780*/  FFMA.FTZ R102, R138, R146, R101 ;  /* 0x000000928a667223 */ /* 0x000fe20000010065 */
[----:B------:R-:W-:Y:S01]  /*3790*/  LOP3.LUT P4, RZ, R144, 0xff0000, RZ, 0xc0, !PT ;  /* 0x00ff000090ff7812 */ /* 0x000fe2000788c0ff */
[----:B------:R-:W-:Y:S01]  /*37a0*/  FFMA.FTZ R146, R138, R150, R103 ;  /* 0x000000968a927223 */ /* 0x000fe20000010067 */
[----:B------:R-:W-:Y:S01]  /*37b0*/  @P2 SHF.L.U32 R151, R14, 0x10, RZ ;  /* 0x000000100e972819 */ /* 0x000fe200000006ff */
[----:B------:R-:W-:Y:S01]  /*37c0*/  FMUL.FTZ R102, R102, R139 ;  /* 0x0000008b66667220 */ /* 0x000fe20000410000 */
[----:B------:R-:W-:Y:S01]  /*37d0*/  @P1 FMUL.FTZ R100, R148, R147 ;  /* 0x0000009394641220 */ /* 0x000fe20000410000 */
[----:B------:R-:W-:Y:S01]  /*37e0*/  FMUL.FTZ R146, R146, R139 ;  /* 0x0000008b92927220 */ /* 0x000fe20000410000 */
[----:B------:R-:W-:Y:S01]  /*37f0*/  MOV R101, RZ ;  /* 0x000000ff00657202 */ /* 0x000fe20000000f00 */
[----:B------:R-:W-:Y:S01]  /*3800*/  FMUL.FTZ R148, R102, UR14 ;  /* 0x0000000e66947c20 */ /* 0x000fe20008410000 */
[-CC-:B------:R-:W-:Y:S01]  /*3810*/  FFMA.FTZ R153, R128, R141.reuse, R140.reuse ;  /* 0x0000008d80997223 */ /* 0x180fe2000001008c */
[----:B------:R-:W-:Y:S01]  /*3820*/  FMUL.FTZ R146, R146, UR14 ;  /* 0x0000000e92927c20 */ /* 0x000fe20008410000 */
[-CC-:B------:R-:W-:Y:S01]  /*3830*/  FFMA.FTZ R155, R124, R141.reuse, R140.reuse ;  /* 0x0000008d7c9b7223 */ /* 0x180fe2000001008c */
[----:B------:R-:W-:Y:S01]  /*3840*/  @P2 FMUL.FTZ R101, R151, R148 ;  /* 0x0000009497652220 */ /* 0x000fe20000410000 */
[----:B------:R-:W-:Y:S01]  /*3850*/  MOV R151, RZ ;  /* 0x000000ff00977202 */ /* 0x000fe20000000f00 */
[----:B------:R-:W-:Y:S01]  /*3860*/  FADD.FTZ R153, R126, -R153 ;  /* 0x800000997e997221 */ /* 0x000fe20000010000 */
[----:B------:R-:W-:Y:S01]  /*3870*/  LOP3.LUT P6, RZ, R144, 0xff000000, RZ, 0xc0, !PT ;  /* 0xff00000090ff7812 */ /* 0x000fe200078cc0ff */
[-CC-:B------:R-:W-:Y:S01]  /*3880*/  FFMA.FTZ R150, R129, R141.reuse, R140.reuse ;  /* 0x0000008d81967223 */ /* 0x180fe2000001008c */
[----:B------:R-:W-:Y:S01]  /*3890*/  FADD.FTZ R154, R122, -R155 ;  /* 0x8000009b7a9a7221 */ /* 0x000fe20000010000 */
[----:B------:R-:W-:Y:S01]  /*38a0*/  FFMA.FTZ R152, R125, R141, R140 ;  /* 0x0000008d7d987223 */ /* 0x000fe2000001008c */
[----:B------:R-:W-:Y:S01]  /*38b0*/  LOP3.LUT P5, RZ, R145, 0xff, RZ, 0xc0, !PT ;  /* 0x000000ff91ff7812 */ /* 0x000fe200078ac0ff */
[----:B------:R-:W-:Y:S01]  /*38c0*/  FADD.FTZ R150, R127, -R150 ;  /* 0x800000967f967221 */ /* 0x000fe20000010000 */
[----:B------:R-:W-:-:S02]  /*38d0*/  HFMA2 R155, -RZ, RZ, 0, 0 ;  /* 0x00000000ff9b7431 */ /* 0x000fc400000001ff */
[----:B------:R-:W-:Y:S01]  /*38e0*/  FADD.FTZ R152, R123, -R152 ;  /* 0x800000987b987221 */ /* 0x000fe20000010000 */
[----:B------:R-:W-:Y:S01]  /*38f0*/  HFMA2 R156, -RZ, RZ, 0, 0 ;  /* 0x00000000ff9c7431 */ /* 0x000fe200000001ff */
[----:B------:R-:W-:Y:S02]  /*3900*/  F2FP.BF16.F32.PACK_AB R100, R101, R100 ;  /* 0x000000646564723e */ /* 0x000fe400000010ff */
[C---:B--2---:R-:W-:Y:S02]  /*3910*/  @P1 SHF.L.U32 R102, R96.reuse, 0x10, RZ ;  /* 0x0000001060661819 */ /* 0x044fe400000006ff */
[----:B------:R-:W-:Y:S02]  /*3920*/  @P2 PRMT R103, R96, 0x7632, R103 ;  /* 0x0000763260672816 */ /* 0x000fe40000000067 */
[----:B------:R-:W-:Y:S01]  /*3930*/  MOV R96, RZ ;  /* 0x000000ff00607202 */ /* 0x000fe20000000f00 */
[----:B------:R-:W-:Y:S01]  /*3940*/  @P1 FMUL.FTZ R149, R147, R102 ;  /* 0x0000006693951220 */ /* 0x000fe20000410000 */
[----:B------:R-:W-:Y:S01]  /*3950*/  @P2 SHF.L.U32 R103, R103, 0x10, RZ ;  /* 0x0000001067672819 */ /* 0x000fe200000006ff */
[----:B------:R-:W-:Y:S01]  /*3960*/  HFMA2 R102, -RZ, RZ, 0, 0 ;  /* 0x00000000ff667431 */ /* 0x000fe200000001ff */
[----:B------:R-:W-:Y:S01]  /*3970*/  @P4 SHF.L.U32 R147, R29, 0x10, RZ ;  /* 0x000000101d934819 */ /* 0x000fe200000006ff */
[----:B------:R-:W-:Y:S01]  /*3980*/  FADD.FTZ R64, R64, R149 ;  /* 0x0000009540407221 */ /* 0x000fe20000010000 */
[----:B------:R-:W-:Y:S01]  /*3990*/  ISETP.GE.U32.AND P1, PT, R144, RZ, PT ;  /* 0x000000ff9000720c */ /* 0x000fe20003f26070 */
[----:B------:R-:W-:Y:S01]  /*39a0*/  @P2 FMUL.FTZ R96, R148, R103 ;  /* 0x0000006794602220 */ /* 0x000fe20000410000 */
[----:B------:R-:W-:Y:S01]  /*39b0*/  @P4 SHF.L.U32 R103, R97, 0x10, RZ ;  /* 0x0000001061674819 */ /* 0x000fe200000006ff */
[----:B------:R-:W-:Y:S01]  /*39c0*/  @P4 FMUL.FTZ R102, R147, R146 ;  /* 0x0000009293664220 */ /* 0x000fe20000410000 */
[----:B------:R-:W-:Y:S01]  /*39d0*/  PRMT R97, R85, 0x7632, R97 ;  /* 0x0000763255617816 */ /* 0x000fe20000000061 */
[----:B------:R-:W-:Y:S01]  /*39e0*/  FFMA.FTZ R147, R132, R141, R140 ;  /* 0x0000008d84937223 */ /* 0x000fe2000001008c */
[----:B------:R-:W-:Y:S01]  /*39f0*/  LOP3.LUT P2, RZ, R145, 0xff0000, RZ, 0xc0, !PT ;  /* 0x00ff000091ff7812 */ /* 0x000fe2000784c0ff */
[----:B------:R-:W-:Y:S01]  /*3a00*/  @P4 FMUL.FTZ R151, R146, R103 ;  /* 0x0000006792974220 */ /* 0x000fe20000410000 */
[----:B------:R-:W-:Y:S01]  /*3a10*/  SHF.L.U32 R103, R97, 0x10, RZ ;  /* 0x0000001061677819 */ /* 0x000fe200000006ff */
[----:B------:R-:W-:Y:S01]  /*3a20*/  FADD.FTZ R147, R130, -R147 ;  /* 0x8000009382937221 */ /* 0x000fe20000010000 */
[----:B------:R-:W-:Y:S01]  /*3a30*/  PRMT R97, R86, 0x7632, R97 ;  /* 0x0000763256617816 */ /* 0x000fe20000000061 */
[----:B------:R-:W-:Y:S01]  /*3a40*/  FADD.FTZ R65, R65, R96 ;  /* 0x0000006041417221 */ /* 0x000fe20000010000 */
[----:B------:R-:W-:Y:S01]  /*3a50*/  PRMT R146, R87, 0x7632, R146 ;  /* 0x0000763257927816 */ /* 0x000fe20000000092 */
[----:B------:R-:W-:Y:S01]  /*3a60*/  FFMA.FTZ R148, R138, R147, R103 ;  /* 0x000000938a947223 */ /* 0x000fe20000010067 */
[----:B------:R-:W-:Y:S01]  /*3a70*/  SHF.L.U32 R103, R97, 0x10, RZ ;  /* 0x0000001061677819 */ /* 0x000fe200000006ff */
[----:B------:R-:W-:Y:S01]  /*3a80*/  FADD.FTZ R66, R66, R151 ;  /* 0x0000009742427221 */ /* 0x000fe20000010000 */
[----:B------:R-:W-:Y:S01]  /*3a90*/  SHF.L.U32 R147, R146, 0x10, RZ ;  /* 0x0000001092937819 */ /* 0x000fe200000006ff */
[----:B------:R-:W-:Y:S01]  /*3aa0*/  FMUL.FTZ R148, R148, R139 ;  /* 0x0000008b94947220 */ /* 0x000fe20000410000 */
[----:B------:R-:W-:Y:S01]  /*3ab0*/  LOP3.LUT P4, RZ, R145, 0xff00, RZ, 0xc0, !PT ;  /* 0x0000ff0091ff7812 */ /* 0x000fe2000788c0ff */
[----:B------:R-:W-:Y:S01]  /*3ac0*/  FFMA.FTZ R146, R138, R153, R103 ;  /* 0x000000998a927223 */ /* 0x000fe20000010067 */
[----:B------:R-:W-:Y:S01]  /*3ad0*/  SHF.L.U32 R103, R86, 0x10, RZ ;  /* 0x0000001056677819 */ /* 0x000fe200000006ff */
[----:B------:R-:W-:Y:S01]  /*3ae0*/  FFMA.FTZ R154, R138, R154, R147 ;  /* 0x0000009a8a9a7223 */ /* 0x000fe20000010093 */
[----:B------:R-:W-:Y:S01]  /*3af0*/  SHF.L.U32 R147, R87, 0x10, RZ ;  /* 0x0000001057937819 */ /* 0x000fe200000006ff */
[-C--:B------:R-:W-:Y:S01]  /*3b00*/  FMUL.FTZ R146, R146, R139.reuse ;  /* 0x0000008b92927220 */ /* 0x080fe20000410000 */
[----:B------:R-:W-:Y:S01]  /*3b10*/  ISETP.GE.U32.AND.EX P1, PT, R145, 0x1000000, PT, P1 ;  /* 0x010000009100780c */ /* 0x000fe20003f26110 */
[----:B------:R-:W-:Y:S01]  /*3b20*/  FFMA.FTZ R150, R138, R150, R103 ;  /* 0x000000968a967223 */ /* 0x000fe20000010067 */
[----:B------:R-:W-:Y:S01]  /*3b30*/  @P5 SHF.L.U32 R153, R30, 0x10, RZ ;  /* 0x000000101e995819 */ /* 0x000fe200000006ff */
[----:B------:R-:W-:Y:S01]  /*3b40*/  FFMA.FTZ R158, R138, R152, R147 ;  /* 0x000000988a9e7223 */ /* 0x000fe20000010093 */
[----:B------:R-:W-:Y:S01]  /*3b50*/  @P6 SHF.L.U32 R147, R15, 0x10, RZ ;  /* 0x000000100f936819 */ /* 0x000fe200000006ff */
[-C--:B------:R-:W-:Y:S01]  /*3b60*/  FMUL.FTZ R103, R150, R139.reuse ;  /* 0x0000008b96677220 */ /* 0x080fe20000410000 */
[----:B------:R-:W-:Y:S01]  /*3b70*/  FMUL.FTZ R150, R148, UR14 ;  /* 0x0000000e94967c20 */ /* 0x000fe20008410000 */
[----:B------:R-:W-:Y:S01]  /*3b80*/  FMUL.FTZ R152, R146, UR14 ;  /* 0x0000000e92987c20 */ /* 0x000fe20008410000 */
[-C--:B------:R-:W-:Y:S01]  /*3b90*/  FMUL.FTZ R154, R154, R139.reuse ;  /* 0x0000008b9a9a7220 */ /* 0x080fe20000410000 */
[----:B------:R-:W-:Y:S01]  /*3ba0*/  FMUL.FTZ R148, R103, UR14 ;  /* 0x0000000e67947c20 */ /* 0x000fe20008410000 */
[----:B------:R-:W-:Y:S01]  /*3bb0*/  @P6 FMUL.FTZ R155, R147, R150 ;  /* 0x00000096939b6220 */ /* 0x000fe20000410000 */
[----:B------:R-:W-:Y:S01]  /*3bc0*/  MOV R103, RZ ;  /* 0x000000ff00677202 */ /* 0x000fe20000000f00 */
[----:B------:R-:W0:Y:S01]  /*3bd0*/  LDC.64 R146, c[0x0][0x468] ;  /* 0x00011a00ff927b82 */ /* 0x000e220000000a00 */
[----:B------:R-:W-:Y:S01]  /*3be0*/  @P5 FMUL.FTZ R103, R153, R148 ;  /* 0x0000009499675220 */ /* 0x000fe20000410000 */
[----:B------:R-:W-:Y:S01]  /*3bf0*/  FMUL.FTZ R153, R158, R139 ;  /* 0x0000008b9e997220 */ /* 0x000fe20000410000 */
[----:B------:R-:W-:Y:S01]  /*3c00*/  @P4 SHF.L.U32 R157, R16, 0x10, RZ ;  /* 0x00000010109d4819 */ /* 0x000fe200000006ff */
[----:B------:R-:W-:Y:S01]  /*3c10*/  HFMA2 R158, -RZ, RZ, 0, 0 ;  /* 0x00000000ff9e7431 */ /* 0x000fe200000001ff */
[----:B------:R-:W-:Y:S01]  /*3c20*/  @P2 SHF.L.U32 R160, R31, 0x10, RZ ;  /* 0x000000101fa02819 */ /* 0x000fe200000006ff */
[----:B------:R-:W-:Y:S01]  /*3c30*/  FMUL.FTZ R153, R153, UR14 ;  /* 0x0000000e99997c20 */ /* 0x000fe20008410000 */
[----:B------:R-:W-:Y:S01]  /*3c40*/  @P1 SHF.L.U32 R159, R17, 0x10, RZ ;  /* 0x00000010119f1819 */ /* 0x000fe200000006ff */
[----:B------:R-:W-:Y:S01]  /*3c50*/  FMUL.FTZ R154, R154, UR14 ;  /* 0x0000000e9a9a7c20 */ /* 0x000fe20008410000 */
[----:B------:R-:W-:Y:S01]  /*3c60*/  @P4 FMUL.FTZ R156, R157, R152 ;  /* 0x000000989d9c4220 */ /* 0x000fe20000410000 */
[----:B------:R-:W-:Y:S01]  /*3c70*/  MOV R157, RZ ;  /* 0x000000ff009d7202 */ /* 0x000fe20000000f00 */
[----:B------:R-:W-:Y:S01]  /*3c80*/  @P2 FMUL.FTZ R157, R160, R153 ;  /* 0x00000099a09d2220 */ /* 0x000fe20000410000 */
[----:B------:R-:W-:Y:S01]  /*3c90*/  @P1 FMUL.FTZ R158, R159, R154 ;  /* 0x0000009a9f9e1220 */ /* 0x000fe20000410000 */
[----:B------:R-:W-:-:S02]  /*3ca0*/  @P6 PRMT R97, R97, 0x7632, R97 ;  /* 0x0000763261616816 */ /* 0x000fc40000000061 */
[----:B------:R-:W-:Y:S02]  /*3cb0*/  F2FP.BF16.F32.PACK_AB R101, R155, R102 ;  /* 0x000000669b65723e */ /* 0x000fe400000010ff */
[----:B------:R-:W-:Y:S01]  /*3cc0*/  F2FP.BF16.F32.PACK_AB R102, R156, R103 ;  /* 0x000000679c66723e */ /* 0x000fe200000010ff */
[----:B------:R-:W-:Y:S01]  /*3cd0*/  IMAD.MOV.U32 R156, RZ, RZ, RZ ;  /* 0x000000ffff9c7224 */ /* 0x000fe200078e00ff */
[----:B------:R-:W-:Y:S02]  /*3ce0*/  F2FP.BF16.F32.PACK_AB R103, R158, R157 ;  /* 0x0000009d9e67723e */ /* 0x000fe400000010ff */
[----:B------:R-:W-:Y:S02]  /*3cf0*/  @P6 SHF.L.U32 R97, R97, 0x10, RZ ;  /* 0x0000001061616819 */ /* 0x000fe400000006ff */
[----:B------:R-:W-:Y:S01]  /*3d00*/  @P5 SHF.L.U32 R155, R98, 0x10, RZ ;  /* 0x00000010629b5819 */ /* 0x000fe200000006ff */
[C---:B0-----:R-:W-:Y:S01]  /*3d10*/  IMAD.WIDE.U32 R146, R0.reuse, 0x10, R146 ;  /* 0x0000001000927825 */ /* 0x041fe200078e0092 */
[----:B------:R-:W-:-:S03]  /*3d20*/  IADD3 R0, PT, PT, R0, 0x20, RZ ;  /* 0x0000002000007810 */ /* 0x000fc60007ffe0ff */
[----:B------:R-:W-:Y:S01]  /*3d30*/  @P6 FMUL.FTZ R156, R150, R97 ;  /* 0x00000061969c6220 */ /* 0x000fe20000410000 */
[----:B------:R-:W-:Y:S01]  /*3d40*/  @P4 PRMT R150, R98, 0x7632, R150 ;  /* 0x0000763262964816 */ /* 0x000fe20000000096 */
[----:B------:R-:W-:Y:S01]  /*3d50*/  HFMA2 R98, -RZ, RZ, 0, 0 ;  /* 0x00000000ff627431 */ /* 0x000fe200000001ff */
[----:B------:R0:W-:Y:S01]  /*3d60*/  STG.E.128 desc[UR6][R146.64], R100 ;  /* 0x0000006492007986 */ /* 0x0001e2000c101d06 */
[----:B------:R-:W-:Y:S01]  /*3d70*/  MOV R97, RZ ;  /* 0x000000ff00617202 */ /* 0x000fe20000000f00 */
[----:B------:R-:W-:Y:S01]  /*3d80*/  @P5 FMUL.FTZ R97, R148, R155 ;  /* 0x0000009b94615220 */ /* 0x000fe20000410000 */
[----:B------:R-:W-:Y:S01]  /*3d90*/  @P4 SHF.L.U32 R157, R150, 0x10, RZ ;  /* 0x00000010969d4819 */ /* 0x000fe200000006ff */
[----:B------:R-:W-:Y:S02]  /*3da0*/  FADD.FTZ R67, R67, R156 ;  /* 0x0000009c43437221 */ /* 0x000fe40000010000 */
[----:B------:R-:W-:Y:S02]  /*3db0*/  FADD.FTZ R68, R68, R97 ;  /* 0x0000006144447221 */ /* 0x000fe40000010000 */
[----:B------:R-:W-:-:S04]  /*3dc0*/  @P4 FMUL.FTZ R98, R152, R157 ;  /* 0x0000009d98624220 */ /* 0x000fc80000410000 */
[----:B------:R-:W-:Y:S01]  /*3dd0*/  FADD.FTZ R69, R69, R98 ;  /* 0x0000006245457221 */ /* 0x000fe20000010000 */
[C---:B0-----:R-:W-:Y:S01]  /*3de0*/  @P1 PRMT R101, R99.reuse, 0x7632, R101 ;  /* 0x0000763263651816 */ /* 0x041fe20000000065 */
[----:B------:R-:W-:Y:S01]  /*3df0*/  HFMA2 R102, -RZ, RZ, 0, 0 ;  /* 0x00000000ff667431 */ /* 0x000fe200000001ff */
[----:B------:R-:W-:Y:S02]  /*3e00*/  @P2 SHF.L.U32 R100, R99, 0x10, RZ ;  /* 0x0000001063642819 */ /* 0x000fe400000006ff */
[----:B------:R-:W-:Y:S02]  /*3e10*/  @P1 SHF.L.U32 R101, R101, 0x10, RZ ;  /* 0x0000001065651819 */ /* 0x000fe400000006ff */
[----:B------:R-:W-:Y:S01]  /*3e20*/  MOV R99, RZ ;  /* 0x000000ff00637202 */ /* 0x000fe20000000f00 */
[----:B------:R-:W-:Y:S02]  /*3e30*/  @P2 FMUL.FTZ R99, R153, R100 ;  /* 0x0000006499632220 */ /* 0x000fe40000410000 */
[----:B------:R-:W-:-:S02]  /*3e40*/  @P1 FMUL.FTZ R102, R154, R101 ;  /* 0x000000659a661220 */ /* 0x000fc40000410000 */
[----:B------:R-:W-:Y:S02]  /*3e50*/  FADD.FTZ R70, R70, R99 ;  /* 0x0000006346467221 */ /* 0x000fe40000010000 */
[----:B------:R-:W-:-:S07]  /*3e60*/  FADD.FTZ R71, R71, R102 ;  /* 0x0000006647477221 */ /* 0x000fce0000010000 */
.L_x_561:
[----:B------:R-:W-:Y:S05]  /*3e70*/  BSYNC.RECONVERGENT B1 ;  /* 0x0000000000017941 */ /* 0x000fea0003800200 */
.L_x_560:
[----:B------:R-:W-:Y:S05]  /*3e80*/  @!P3 BRA `(.L_x_556) ;  /* 0x0000001800a0b947 */ /* 0x000fea0003800000 */
[----:B------:R-:W1:Y:S02]  /*3e90*/  LDC.64 R96, c[0x0][0x390] ;  /* 0x0000e400ff607b82 */ /* 0x000e640000000a00 */
[----:B-1----:R-:W-:-:S06]  /*3ea0*/  IMAD.WIDE.U32 R96, R0, 0x10, R96 ;  /* 0x0000001000607825 */ /* 0x002fcc00078e0060 */
[----:B------:R-:W2:Y:S01]  /*3eb0*/  LDG.E.128 R96, desc[UR6][R96.64] ;  /* 0x0000000660607981 */ /* 0x000ea2000c1e1d00 */
[-C--:B0-----:R-:W-:Y:S01]  /*3ec0*/  FFMA.FTZ R102, R121, R141.reuse, R140 ;  /* 0x0000008d79667223 */ /* 0x081fe2000001008c */
[----:B------:R-:W-:Y:S01]  /*3ed0*/  PRMT R100, R20, 0x7632, R100 ;  /* 0x0000763214647816 */ /* 0x000fe20000000064 */
[-C--:B------:R-:W-:Y:S01]  /*3ee0*/  FFMA.FTZ R146, R120, R141.reuse, R140 ;  /* 0x0000008d78927223 */ /* 0x080fe2000001008c */
        /* <DEDUP_REMOVED lines=8> */
[-CC-:B------:R-:W-:Y:S01]  /*3f70*/  FFMA.FTZ R103, R107, R141.reuse, R140.reuse ;  /* 0x0000008d6b677223 */ /* 0x180fe2000001008c */
[----:B------:R-:W-:Y:S01]  /*3f80*/  FFMA.FTZ R154, R118, R141, R140 ;  /* 0x0000008d769a7223 */ /* 0x000fe2000001008c */
[C---:B------:R-:W-:Y:S01]  /*3f90*/  FFMA.FTZ R100, R138.reuse, R102, R147 ;  /* 0x000000668a647223 */ /* 0x040fe20000010093 */
        /* <DEDUP_REMOVED lines=11> */
[----:B------:R-:W-:Y:S01]  /*4050*/  PRMT R146, R23, 0x7632, R146 ;  /* 0x0000763217927816 */ /* 0x000fe20000000092 */
[----:B------:R-:W-:Y:S01]  /*4060*/  FFMA.FTZ R150, R138, R150, R147 ;  /* 0x000000968a967223 */ /* 0x000fe20000010093 */
[----:B------:R-:W-:Y:S01]  /*4070*/  LOP3.LUT P1, RZ, R142, 0xff, RZ, 0xc0, !PT ;  /* 0x000000ff8eff7812 */ /* 0x000fe2000782c0ff */
[----:B------:R-:W-:Y:S01]  /*4080*/  FADD.FTZ R156, R115, -R154 ;  /* 0x8000009a739c7221 */ /* 0x000fe20000010000 */
[----:B------:R-:W-:Y:S01]  /*4090*/  SHF.L.U32 R141, R22, 0x10, RZ ;  /* 0x00000010168d7819 */ /* 0x000fe200000006ff */
[----:B------:R-:W-:Y:S01]  /*40a0*/  FADD.FTZ R154, R106, -R103 ;  /* 0x800000676a9a7221 */ /* 0x000fe20000010000 */
[----:B------:R-:W-:Y:S01]  /*40b0*/  SHF.L.U32 R147, R146, 0x10, RZ ;  /* 0x0000001092937819 */ /* 0x000fe200000006ff */
[----:B------:R-:W-:Y:S01]  /*40c0*/  FFMA.FTZ R102, R138, R102, R149 ;  /* 0x000000668a667223 */ /* 0x000fe20000010095 */
[----:B------:R-:W-:Y:S01]  /*40d0*/  LOP3.LUT P2, RZ, R142, 0xff00, RZ, 0xc0, !PT ;  /* 0x0000ff008eff7812 */ /* 0x000fe2000784c0ff */
[C---:B------:R-:W-:Y:S01]  /*40e0*/  FFMA.FTZ R152, R138.reuse, R152, R141 ;  /* 0x000000988a987223 */ /* 0x040fe2000001008d */
[----:B------:R-:W-:Y:S01]  /*40f0*/  SHF.L.U32 R101, R23, 0x10, RZ ;  /* 0x0000001017657819 */ /* 0x000fe200000006ff */
[----:B------:R-:W-:Y:S01]  /*4100*/  FFMA.FTZ R146, R138, R156, R147 ;  /* 0x0000009c8a927223 */ /* 0x000fe20000010093 */
[----:B------:R-:W-:Y:S01]  /*4110*/  LOP3.LUT P6, RZ, R142, 0xff0000, RZ, 0xc0, !PT ;  /* 0x00ff00008eff7812 */ /* 0x000fe200078cc0ff */
[-C--:B------:R-:W-:Y:S01]  /*4120*/  FMUL.FTZ R140, R140, R139.reuse ;  /* 0x0000008b8c8c7220 */ /* 0x080fe20000410000 */
[----:B------:R-:W-:Y:S01]  /*4130*/  MOV R141, RZ ;  /* 0x000000ff008d7202 */ /* 0x000fe20000000f00 */
[----:B------:R-:W-:Y:S01]  /*4140*/  FFMA.FTZ R138, R138, R154, R101 ;  /* 0x0000009a8a8a7223 */ /* 0x000fe20000010065 */
[-C--:B------:R-:W-:Y:S01]  /*4150*/  FMUL.FTZ R101, R100, R139.reuse ;  /* 0x0000008b64657220 */ /* 0x080fe20000410000 */
[----:B------:R-:W-:Y:S01]  /*4160*/  HFMA2 R100, -RZ, RZ, 0, 0 ;  /* 0x00000000ff647431 */ /* 0x000fe200000001ff */
[----:B------:R-:W-:Y:S01]  /*4170*/  @P1 SHF.L.U32 R103, R36, 0x10, RZ ;  /* 0x0000001024671819 */ /* 0x000fe200000006ff */
[----:B------:R-:W-:Y:S01]  /*4180*/  FMUL.FTZ R140, R140, UR14 ;  /* 0x0000000e8c8c7c20 */ /* 0x000fe20008410000 */
[----:B------:R-:W-:Y:S01]  /*4190*/  FMUL.FTZ R154, R101, UR14 ;  /* 0x0000000e659a7c20 */ /* 0x000fe20008410000 */
[----:B------:R-:W-:Y:S01]  /*41a0*/  @P2 SHF.L.U32 R151, R6, 0x10, RZ ;  /* 0x0000001006972819 */ /* 0x000fe200000006ff */
[-C--:B------:R-:W-:Y:S01]  /*41b0*/  FMUL.FTZ R148, R148, R139.reuse ;  /* 0x0000008b94947220 */ /* 0x080fe20000410000 */
[----:B------:R-:W-:Y:S01]  /*41c0*/  LOP3.LUT P5, RZ, R142, 0xff000000, RZ, 0xc0, !PT ;  /* 0xff0000008eff7812 */ /* 0x000fe200078ac0ff */
[----:B------:R-:W-:Y:S01]  /*41d0*/  @P1 FMUL.FTZ R100, R103, R154 ;  /* 0x0000009a67641220 */ /* 0x000fe20000410000 */
[-C--:B------:R-:W-:Y:S01]  /*41e0*/  FMUL.FTZ R150, R150, R139.reuse ;  /* 0x0000008b96967220 */ /* 0x080fe20000410000 */
[-C--:B------:R-:W-:Y:S01]  /*41f0*/  FMUL.FTZ R152, R152, R139.reuse ;  /* 0x0000008b98987220 */ /* 0x080fe20000410000 */
[-C--:B------:R-:W-:Y:S01]  /*4200*/  FMUL.FTZ R147, R102, R139.reuse ;  /* 0x0000008b66937220 */ /* 0x080fe20000410000 */
[-C--:B------:R-:W-:Y:S01]  /*4210*/  FMUL.FTZ R149, R138, R139.reuse ;  /* 0x0000008b8a957220 */ /* 0x080fe20000410000 */
[----:B------:R-:W-:Y:S01]  /*4220*/  FMUL.FTZ R153, R146, R139 ;  /* 0x0000008b92997220 */ /* 0x000fe20000410000 */
[----:B------:R-:W-:Y:S01]  /*4230*/  @P6 SHF.L.U32 R139, R37, 0x10, RZ ;  /* 0x00000010258b6819 */ /* 0x000fe200000006ff */
[----:B------:R-:W-:Y:S01]  /*4240*/  FMUL.FTZ R150, R150, UR14 ;  /* 0x0000000e96967c20 */ /* 0x000fe20008410000 */
[C---:B------:R-:W-:Y:S01]  /*4250*/  LOP3.LUT P4, RZ, R143.reuse, 0xff, RZ, 0xc0, !PT ;  /* 0x000000ff8fff7812 */ /* 0x040fe2000788c0ff */
[----:B------:R-:W-:Y:S01]  /*4260*/  FMUL.FTZ R146, R152, UR14 ;  /* 0x0000000e98927c20 */ /* 0x000fe20008410000 */
[----:B------:R-:W-:Y:S01]  /*4270*/  LOP3.LUT P3, RZ, R143, 0xff00, RZ, 0xc0, !PT ;  /* 0x0000ff008fff7812 */ /* 0x000fe2000786c0ff */
[----:B------:R-:W-:-:S02]  /*4280*/  HFMA2 R152, -RZ, RZ, 0, 0 ;  /* 0x00000000ff987431 */ /* 0x000fc400000001ff */
[----:B------:R-:W-:Y:S01]  /*4290*/  FMUL.FTZ R147, R147, UR14 ;  /* 0x0000000e93937c20 */ /* 0x000fe20008410000 */
[----:B------:R-:W-:-:S07]  /*42a0*/  FMUL.FTZ R149, R149, UR14 ;  /* 0x0000000e95957c20 */ /* 0x000fce0008410000 */
[----:B------:R-:W-:Y:S02]  /*42b0*/  @P4 SHF.L.U32 R155, R38, 0x10, RZ ;  /* 0x00000010269b4819 */ /* 0x000fe400000006ff */
[C---:B--2---:R-:W-:Y:S02]  /*42c0*/  @P1 SHF.L.U32 R101, R96.reuse, 0x10, RZ ;  /* 0x0000001060651819 */ /* 0x044fe400000006ff */
[----:B------:R-:W-:-:S03]  /*42d0*/  @P2 PRMT R96, R96, 0x7632, R96 ;  /* 0x0000763260602816 */ /* 0x000fc60000000060 */
[----:B------:R-:W-:Y:S01]  /*42e0*/  @P1 FMUL.FTZ R141, R154, R101 ;  /* 0x000000659a8d1220 */ /* 0x000fe20000410000 */
[----:B------:R-:W-:Y:S01]  /*42f0*/  @P2 SHF.L.U32 R103, R96, 0x10, RZ ;  /* 0x0000001060672819 */ /* 0x000fe200000006ff */
[----:B------:R-:W-:Y:S01]  /*4300*/  HFMA2 R96, -RZ, RZ, 0, 0 ;  /* 0x00000000ff607431 */ /* 0x000fe200000001ff */
[----:B------:R-:W-:Y:S01]  /*4310*/  MOV R101, RZ ;  /* 0x000000ff00657202 */ /* 0x000fe20000000f00 */
[----:B------:R-:W-:Y:S01]  /*4320*/  @P2 FMUL.FTZ R101, R151, R140 ;  /* 0x0000008c97652220 */ /* 0x000fe20000410000 */
[----:B------:R-:W-:Y:S01]  /*4330*/  ISETP.GE.U32.AND P1, PT, R142, RZ, PT ;  /* 0x000000ff8e00720c */ /* 0x000fe20003f26070 */
[----:B------:R-:W-:Y:S01]  /*4340*/  HFMA2 R154, -RZ, RZ, 0, 0 ;  /* 0x00000000ff9a7431 */ /* 0x000fe200000001ff */
[----:B------:R-:W-:Y:S01]  /*4350*/  @P5 SHF.L.U32 R151, R7, 0x10, RZ ;  /* 0x0000001007975819 */ /* 0x000fe200000006ff */
[----:B------:R-:W-:Y:S01]  /*4360*/  @P2 FMUL.FTZ R96, R140, R103 ;  /* 0x000000678c602220 */ /* 0x000fe20000410000 */
[----:B------:R-:W-:Y:S01]  /*4370*/  FMUL.FTZ R140, R148, UR14 ;  /* 0x0000000e948c7c20 */ /* 0x000fe20008410000 */
[----:B------:R-:W-:-:S02]  /*4380*/  CS2R R102, SRZ ;  /* 0x0000000000667805 */ /* 0x000fc4000001ff00 */
[----:B------:R-:W-:Y:S01]  /*4390*/  LOP3.LUT P2, RZ, R143, 0xff0000, RZ, 0xc0, !PT ;  /* 0x00ff00008fff7812 */ /* 0x000fe2000784c0ff */
[----:B------:R-:W-:Y:S01]  /*43a0*/  @P5 FMUL.FTZ R102, R151, R150 ;  /* 0x0000009697665220 */ /* 0x000fe20000410000 */
[----:B------:R-:W-:Y:S01]  /*43b0*/  @P6 FMUL.FTZ R103, R139, R140 ;  /* 0x0000008c8b676220 */ /* 0x000fe20000410000 */
[----:B------:R-:W-:Y:S01]  /*43c0*/  ISETP.GE.U32.AND.EX P1, PT, R143, 0x1000000, PT, P1 ;  /* 0x010000008f00780c */ /* 0x000fe20003f26110 */
[----:B------:R-:W0:Y:S01]  /*43d0*/  LDC.64 R138, c[0x0][0x468] ;  /* 0x00011a00ff8a7b82 */ /* 0x000e220000000a00 */
[----:B------:R-:W-:Y:S01]  /*43e0*/  @P3 SHF.L.U32 R148, R8, 0x10, RZ ;  /* 0x0000001008943819 */ /* 0x000fe200000006ff */
[----:B------:R-:W-:Y:S01]  /*43f0*/  FADD.FTZ R72, R72, R141 ;  /* 0x0000008d48487221 */ /* 0x000fe20000010000 */
[----:B------:R-:W-:Y:S01]  /*4400*/  MOV R151, RZ ;  /* 0x000000ff00977202 */ /* 0x000fe20000000f00 */
[----:B------:R-:W-:Y:S01]  /*4410*/  @P4 FMUL.FTZ R151, R155, R146 ;  /* 0x000000929b974220 */ /* 0x000fe20000410000 */
[----:B------:R-:W-:Y:S01]  /*4420*/  F2FP.BF16.F32.PACK_AB R100, R101, R100 ;  /* 0x000000646564723e */ /* 0x000fe200000010ff */
[----:B------:R-:W-:Y:S01]  /*4430*/  @P3 FMUL.FTZ R152, R148, R147 ;  /* 0x0000009394983220 */ /* 0x000fe20000410000 */
[----:B------:R-:W-:Y:S01]  /*4440*/  FMUL.FTZ R148, R153, UR14 ;  /* 0x0000000e99947c20 */ /* 0x000fe20008410000 */
[----:B------:R-:W-:Y:S01]  /*4450*/  MOV R153, RZ ;  /* 0x000000ff00997202 */ /* 0x000fe20000000f00 */
[----:B------:R-:W-:Y:S01]  /*4460*/  FADD.FTZ R73, R73, R96 ;  /* 0x0000006049497221 */ /* 0x000fe20000010000 */
[----:B------:R-:W-:-:S02]  /*4470*/  @P2 SHF.L.U32 R156, R39, 0x10, RZ ;  /* 0x00000010279c2819 */ /* 0x000fc400000006ff */
[----:B------:R-:W-:Y:S02]  /*4480*/  @P1 SHF.L.U32 R155, R9, 0x10, RZ ;  /* 0x00000010099b1819 */ /* 0x000fe400000006ff */
[----:B------:R-:W-:Y:S01]  /*4490*/  F2FP.BF16.F32.PACK_AB R101, R102, R103 ;  /* 0x000000676665723e */ /* 0x000fe200000010ff */
[----:B------:R-:W-:Y:S01]  /*44a0*/  @P2 FMUL.FTZ R153, R156, R149 ;  /* 0x000000959c992220 */ /* 0x000fe20000410000 */
[----:B------:R-:W-:Y:S01]  /*44b0*/  F2FP.BF16.F32.PACK_AB R102, R152, R151 ;  /* 0x000000979866723e */ /* 0x000fe200000010ff */
[----:B------:R-:W-:Y:S01]  /*44c0*/  @P1 FMUL.FTZ R154, R155, R148 ;  /* 0x000000949b9a1220 */ /* 0x000fe20000410000 */
[----:B------:R-:W-:Y:S02]  /*44d0*/  @P5 PRMT R152, R97, 0x7632, R152 ;  /* 0x0000763261985816 */ /* 0x000fe40000000098 */
[----:B------:R-:W-:Y:S02]  /*44e0*/  @P1 PRMT R156, R99, 0x7632, R156 ;  /* 0x00007632639c1816 */ /* 0x000fe4000000009c */
[----:B------:R-:W-:Y:S01]  /*44f0*/  F2FP.BF16.F32.PACK_AB R103, R154, R153 ;  /* 0x000000999a67723e */ /* 0x000fe200000010ff */
[----:B0-----:R-:W-:Y:S01]  /*4500*/  IMAD.WIDE.U32 R138, R0, 0x10, R138 ;  /* 0x00000010008a7825 */ /* 0x001fe200078e008a */
[----:B------:R-:W-:-:S03]  /*4510*/  @P5 SHF.L.U32 R153, R152, 0x10, RZ ;  /* 0x0000001098995819 */ /* 0x000fc600000006ff */
[----:B------:R-:W-:Y:S01]  /*4520*/  HFMA2 R0, -RZ, RZ, 0, 0 ;  /* 0x00000000ff007431 */ /* 0x000fe200000001ff */
[C---:B------:R-:W-:Y:S01]  /*4530*/  @P3 PRMT R152, R98.reuse, 0x7632, R152 ;  /* 0x0000763262983816 */ /* 0x040fe20000000098 */
[----:B------:R0:W-:Y:S01]  /*4540*/  STG.E.128 desc[UR6][R138.64], R100 ;  /* 0x000000648a007986 */ /* 0x0001e2000c101d06 */
[----:B------:R-:W-:Y:S02]  /*4550*/  @P6 SHF.L.U32 R97, R97, 0x10, RZ ;  /* 0x0000001061616819 */ /* 0x000fe400000006ff */
[----:B------:R-:W-:Y:S01]  /*4560*/  @P4 SHF.L.U32 R155, R98, 0x10, RZ ;  /* 0x00000010629b4819 */ /* 0x000fe200000006ff */
[----:B------:R-:W-:Y:S01]  /*4570*/  @P5 FMUL.FTZ R0, R150, R153 ;  /* 0x0000009996005220 */ /* 0x000fe20000410000 */
[----:B------:R-:W-:Y:S02]  /*4580*/  @P2 SHF.L.U32 R154, R99, 0x10, RZ ;  /* 0x00000010639a2819 */ /* 0x000fe400000006ff */
[----:B------:R-:W-:Y:S02]  /*4590*/  CS2R R98, SRZ ;  /* 0x0000000000627805 */ /* 0x000fe4000001ff00 */
[----:B------:R-:W-:Y:S01]  /*45a0*/  @P3 SHF.L.U32 R152, R152, 0x10, RZ ;  /* 0x0000001098983819 */ /* 0x000fe200000006ff */
[----:B------:R-:W-:Y:S01]  /*45b0*/  FADD.FTZ R75, R75, R0 ;  /* 0x000000004b4b7221 */ /* 0x000fe20000010000 */
[----:B------:R-:W-:Y:S01]  /*45c0*/  MOV R151, RZ ;  /* 0x000000ff00977202 */ /* 0x000fe20000000f00 */
[----:B------:R-:W-:Y:S01]  /*45d0*/  @P6 FMUL.FTZ R151, R140, R97 ;  /* 0x000000618c976220 */ /* 0x000fe20000410000 */
[----:B------:R-:W-:Y:S01]  /*45e0*/  MOV R97, RZ ;  /* 0x000000ff00617202 */ /* 0x000fe20000000f00 */
[----:B------:R-:W-:Y:S01]  /*45f0*/  @P4 FMUL.FTZ R97, R146, R155 ;  /* 0x0000009b92614220 */ /* 0x000fe20000410000 */
[----:B------:R-:W-:Y:S01]  /*4600*/  @P3 FMUL.FTZ R98, R147, R152 ;  /* 0x0000009893623220 */ /* 0x000fe20000410000 */
[----:B------:R-:W-:Y:S01]  /*4610*/  @P2 FMUL.FTZ R99, R149, R154 ;  /* 0x0000009a95632220 */ /* 0x000fe20000410000 */
[----:B------:R-:W-:Y:S01]  /*4620*/  FADD.FTZ R74, R74, R151 ;  /* 0x000000974a4a7221 */ /* 0x000fe20000010000 */
[----:B------:R-:W-:Y:S01]  /*4630*/  FADD.FTZ R76, R76, R97 ;  /* 0x000000614c4c7221 */ /* 0x000fe20000010000 */
[----:B------:R-:W-:Y:S01]  /*4640*/  FADD.FTZ R77, R77, R98 ;  /* 0x000000624d4d7221 */ /* 0x000fe20000010000 */
[----:B0-----:R-:W-:Y:S01]  /*4650*/  HFMA2 R100, -RZ, RZ, 0, 0 ;  /* 0x00000000ff647431 */ /* 0x001fe200000001ff */
[----:B------:R-:W-:Y:S01]  /*4660*/  @P1 SHF.L.U32 R101, R156, 0x10, RZ ;  /* 0x000000109c651819 */ /* 0x000fe200000006ff */
[----:B------:R-:W-:-:S04]  /*4670*/  FADD.FTZ R78, R78, R99 ;  /* 0x000000634e4e7221 */ /* 0x000fc80000010000 */
[----:B------:R-:W-:-:S04]  /*4680*/  @P1 FMUL.FTZ R100, R148, R101 ;  /* 0x0000006594641220 */ /* 0x000fc80000410000 */
[----:B------:R-:W-:Y:S01]  /*4690*/  FADD.FTZ R79, R79, R100 ;  /* 0x000000644f4f7221 */ /* 0x000fe20000010000 */
[----:B------:R-:W-:Y:S06]  /*46a0*/  BRA `(.L_x_556) ;  /* 0x0000001000987947 */ /* 0x000fec0003800000 */
.L_x_559:
[----:B------:R-:W-:Y:S04]  /*46b0*/  BSSY.RECONVERGENT B1, `(.L_x_562) ;  /* 0x0000093000017945 */ /* 0x000fe80003800200 */
[----:B------:R-:W-:Y:S05]  /*46c0*/  @!P4 BRA `(.L_x_563) ;  /* 0x000000080044c947 */ /* 0x000fea0003800000 */
[----:B------:R-:W1:Y:S02]  /*46d0*/  LDC.64 R96, c[0x0][0x390] ;  /* 0x0000e400ff607b82 */ /* 0x000e640000000a00 */
[----:B-1----:R-:W-:-:S06]  /*46e0*/  IMAD.WIDE.U32 R96, R0, 0x10, R96 ;  /* 0x0000001000607825 */ /* 0x002fcc00078e0060 */
[----:B------:R-:W2:Y:S01]  /*46f0*/  LDG.E.128 R96, desc[UR6][R96.64] ;  /* 0x0000000660607981 */ /* 0x000ea2000c1e1d00 */
[----:B------:R-:W-:Y:S01]  /*4700*/  LOP3.LUT P2, RZ, R144, 0xff00, RZ, 0xc0, !PT ;  /* 0x0000ff0090ff7812 */ /* 0x000fe2000784c0ff */
[-C--:B------:R-:W-:Y:S01]  /*4710*/  FFMA.FTZ R80, R137, R141.reuse, R140 ;  /* 0x0000008d89507223 */ /* 0x080fe2000001008c */
[----:B------:R-:W-:Y:S01]  /*4720*/  PRMT R82, R84, 0x7632, R82 ;  /* 0x0000763254527816 */ /* 0x000fe20000000052 */
[-C--:B------:R-:W-:Y:S01]  /*4730*/  FFMA.FTZ R101, R136, R141.reuse, R140 ;  /* 0x0000008d88657223 */ /* 0x080fe2000001008c */
[----:B------:R-:W-:Y:S01]  /*4740*/  LOP3.LUT P1, RZ, R144, 0xff, RZ, 0xc0, !PT ;  /* 0x000000ff90ff7812 */ /* 0x000fe2000782c0ff */
[----:B------:R-:W-:Y:S01]  /*4750*/  FADD.FTZ R81, R135, -R80 ;  /* 0x8000005087517221 */ /* 0x000fe20000010000 */
[----:B------:R-:W-:Y:S01]  /*4760*/  SHF.L.U32 R83, R84, 0x10, RZ ;  /* 0x0000001054537819 */ /* 0x000fe200000006ff */
[----:B------:R-:W-:Y:S01]  /*4770*/  FADD.FTZ R101, R134, -R101 ;  /* 0x8000006586657221 */ /* 0x000fe20000010000 */
[----:B------:R-:W-:Y:S01]  /*4780*/  SHF.L.U32 R82, R82, 0x10, RZ ;  /* 0x0000001052527819 */ /* 0x000fe200000006ff */
[----:B0-----:R-:W-:Y:S01]  /*4790*/  FFMA.FTZ R100, R133, R141, R140 ;  /* 0x0000008d85647223 */ /* 0x001fe2000001008c */
[----:B------:R-:W-:Y:S01]  /*47a0*/  LOP3.LUT P4, RZ, R144, 0xff0000, RZ, 0xc0, !PT ;  /* 0x00ff000090ff7812 */ /* 0x000fe2000788c0ff */
[C---:B------:R-:W-:Y:S01]  /*47b0*/  FFMA.FTZ R80, R138.reuse, R81, R83 ;  /* 0x000000518a507223 */ /* 0x040fe20000010053 */
[----:B------:R-:W-:Y:S01]  /*47c0*/  SHF.L.U32 R155, R85, 0x10, RZ ;  /* 0x00000010559b7819 */ /* 0x000fe200000006ff */
[----:B------:R-:W-:Y:S01]  /*47d0*/  FFMA.FTZ R82, R138, R101, R82 ;  /* 0x000000658a527223 */ /* 0x000fe20000010052 */
[----:B------:R-:W-:Y:S01]  /*47e0*/  FADD.FTZ R151, R131, -R100 ;  /* 0x8000006483977221 */ /* 0x000fe20000010000 */
[----:B------:R-:W-:Y:S01]  /*47f0*/  FMUL.FTZ R100, R80, R139 ;  /* 0x0000008b50647220 */ /* 0x000fe20000410000 */
[----:B------:R-:W-:-:S02]  /*4800*/  HFMA2 R102, -RZ, RZ, 0, 0 ;  /* 0x00000000ff667431 */ /* 0x000fc400000001ff */
[----:B------:R-:W-:Y:S01]  /*4810*/  FMUL.FTZ R103, R82, R139 ;  /* 0x0000008b52677220 */ /* 0x000fe20000410000 */
[----:B------:R-:W-:Y:S01]  /*4820*/  @P1 SHF.L.U32 R101, R28, 0x10, RZ ;  /* 0x000000101c651819 */ /* 0x000fe200000006ff */
[----:B------:R-:W-:Y:S01]  /*4830*/  FMUL.FTZ R100, R100, UR14 ;  /* 0x0000000e64647c20 */ /* 0x000fe20008410000 */
[----:B------:R-:W-:Y:S01]  /*4840*/  FFMA.FTZ R154, R138, R151, R155 ;  /* 0x000000978a9a7223 */ /* 0x000fe2000001009b */
[----:B------:R-:W-:Y:S01]  /*4850*/  FMUL.FTZ R146, R103, UR14 ;  /* 0x0000000e67927c20 */ /* 0x000fe20008410000 */
[----:B------:R-:W-:Y:S01]  /*4860*/  MOV R149, RZ ;  /* 0x000000ff00957202 */ /* 0x000fe20000000f00 */
[----:B------:R-:W-:Y:S01]  /*4870*/  @P1 FMUL.FTZ R102, R101, R100 ;  /* 0x0000006465661220 */ /* 0x000fe20000410000 */
[----:B------:R-:W-:Y:S01]  /*4880*/  @P2 SHF.L.U32 R147, R14, 0x10, RZ ;  /* 0x000000100e932819 */ /* 0x000fe200000006ff */
[----:B------:R-:W-:Y:S01]  /*4890*/  HFMA2 R103, -RZ, RZ, 0, 0 ;  /* 0x00000000ff677431 */ /* 0x000fe200000001ff */
[----:B------:R-:W-:Y:S01]  /*48a0*/  MOV R153, RZ ;  /* 0x000000ff00997202 */ /* 0x000fe20000000f00 */
[----:B------:R-:W-:Y:S01]  /*48b0*/  FFMA.FTZ R150, R125, R141, R140 ;  /* 0x0000008d7d967223 */ /* 0x000fe2000001008c */
[----:B------:R-:W-:Y:S01]  /*48c0*/  MOV R151, RZ ;  /* 0x000000ff00977202 */ /* 0x000fe20000000f00 */
[----:B------:R-:W-:Y:S01]  /*48d0*/  @P2 FMUL.FTZ R153, R147, R146 ;  /* 0x0000009293992220 */ /* 0x000fe20000410000 */
[----:B------:R-:W-:-:S02]  /*48e0*/  LOP3.LUT P5, RZ, R145, 0xff, RZ, 0xc0, !PT ;  /* 0x000000ff91ff7812 */ /* 0x000fc400078ac0ff */
[----:B------:R-:W-:Y:S02]  /*48f0*/  CS2R R158, SRZ ;  /* 0x00000000009e7805 */ /* 0x000fe4000001ff00 */
[----:B------:R-:W-:Y:S02]  /*4900*/  LOP3.LUT P6, RZ, R144, 0xff000000, RZ, 0xc0, !PT ;  /* 0xff00000090ff7812 */ /* 0x000fe400078cc0ff */
[----:B------:R-:W-:Y:S02]  /*4910*/  F2FP.BF16.F32.PACK_AB R80, RZ, R80 ;  /* 0x00000050ff50723e */ /* 0x000fe400000010ff */
[----:B------:R-:W-:Y:S02]  /*4920*/  F2FP.BF16.F32.PACK_AB R82, RZ, R82 ;  /* 0x00000052ff52723e */ /* 0x000fe400000010ff */
[----:B------:R-:W-:Y:S02]  /*4930*/  MOV R160, RZ ;  /* 0x000000ff00a07202 */ /* 0x000fe40000000f00 */
[----:B------:R-:W-:-:S02]  /*4940*/  PRMT R80, R80, 0x5410, R82 ;  /* 0x0000541050507816 */ /* 0x000fc40000000052 */
[C---:B--2---:R-:W-:Y:S02]  /*4950*/  @P2 PRMT R83, R96.reuse, 0x7632, R83 ;  /* 0x0000763260532816 */ /* 0x044fe40000000053 */
[----:B------:R-:W-:Y:S01]  /*4960*/  @P1 SHF.L.U32 R81, R96, 0x10, RZ ;  /* 0x0000001060511819 */ /* 0x000fe200000006ff */
[----:B------:R-:W-:Y:S01]  /*4970*/  HFMA2 R96, -RZ, RZ, 0, 0 ;  /* 0x00000000ff607431 */ /* 0x000fe200000001ff */
[----:B------:R-:W-:-:S03]  /*4980*/  @P2 SHF.L.U32 R83, R83, 0x10, RZ ;  /* 0x0000001053532819 */ /* 0x000fc600000006ff */
[----:B------:R-:W-:Y:S01]  /*4990*/  @P1 FMUL.FTZ R149, R100, R81 ;  /* 0x0000005164951220 */ /* 0x000fe20000410000 */
[----:B------:R-:W-:Y:S01]  /*49a0*/  PRMT R100, R85, 0x7632, R100 ;  /* 0x0000763255647816 */ /* 0x000fe20000000064 */
[----:B------:R-:W-:Y:S01]  /*49b0*/  @P2 FMUL.FTZ R96, R146, R83 ;  /* 0x0000005392602220 */ /* 0x000fe20000410000 */
[--C-:B------:R-:W-:Y:S01]  /*49c0*/  FFMA.FTZ R83, R132, R141, R140.reuse ;  /* 0x0000008d84537223 */ /* 0x100fe2000001008c */
[----:B------:R-:W-:Y:S01]  /*49d0*/  FMUL.FTZ R81, R154, R139 ;  /* 0x0000008b9a517220 */ /* 0x000fe20000410000 */
[----:B------:R-:W-:Y:S01]  /*49e0*/  SHF.L.U32 R147, R100, 0x10, RZ ;  /* 0x0000001064937819 */ /* 0x000fe200000006ff */
[----:B------:R-:W-:Y:S01]  /*49f0*/  FADD.FTZ R64, R64, R149 ;  /* 0x0000009540407221 */ /* 0x000fe20000010000 */
[----:B------:R-:W-:Y:S01]  /*4a00*/  FADD.FTZ R101, R130, -R83 ;  /* 0x8000005382657221 */ /* 0x000fe20000010000 */
[----:B------:R-:W-:Y:S01]  /*4a10*/  @P4 SHF.L.U32 R83, R29, 0x10, RZ ;  /* 0x000000101d534819 */ /* 0x000fe200000006ff */
[----:B------:R-:W-:Y:S01]  /*4a20*/  FMUL.FTZ R100, R81, UR14 ;  /* 0x0000000e51647c20 */ /* 0x000fe20008410000 */
[----:B------:R-:W-:Y:S01]  /*4a30*/  @P4 SHF.L.U32 R81, R97, 0x10, RZ ;  /* 0x0000001061514819 */ /* 0x000fe200000006ff */
[----:B------:R-:W-:Y:S01]  /*4a40*/  FFMA.FTZ R152, R138, R101, R147 ;  /* 0x000000658a987223 */ /* 0x000fe20000010093 */
[----:B------:R-:W-:Y:S01]  /*4a50*/  PRMT R97, R87, 0x7632, R97 ;  /* 0x0000763257617816 */ /* 0x000fe20000000061 */
[----:B------:R-:W-:Y:S01]  /*4a60*/  @P4 FMUL.FTZ R103, R83, R100 ;  /* 0x0000006453674220 */ /* 0x000fe20000410000 */
[----:B------:R-:W-:Y:S01]  /*4a70*/  PRMT R83, R86, 0x7632, R83 ;  /* 0x0000763256537816 */ /* 0x000fe20000000053 */
[----:B------:R-:W-:Y:S01]  /*4a80*/  @P4 FMUL.FTZ R151, R100, R81 ;  /* 0x0000005164974220 */ /* 0x000fe20000410000 */
[-CC-:B------:R-:W-:Y:S01]  /*4a90*/  FFMA.FTZ R81, R128, R141.reuse, R140.reuse ;  /* 0x0000008d80517223 */ /* 0x180fe2000001008c */
[-CC-:B------:R-:W-:Y:S01]  /*4aa0*/  FFMA.FTZ R100, R129, R141.reuse, R140.reuse ;  /* 0x0000008d81647223 */ /* 0x180fe2000001008c */
[----:B------:R-:W-:Y:S01]  /*4ab0*/  SHF.L.U32 R83, R83, 0x10, RZ ;  /* 0x0000001053537819 */ /* 0x000fe200000006ff */
[----:B------:R-:W-:Y:S01]  /*4ac0*/  FFMA.FTZ R101, R124, R141, R140 ;  /* 0x0000008d7c657223 */ /* 0x000fe2000001008c */
[----:B------:R-:W-:Y:S01]  /*4ad0*/  FADD.FTZ R81, R126, -R81 ;  /* 0x800000517e517221 */ /* 0x000fe20000010000 */
[----:B------:R-:W-:Y:S01]  /*4ae0*/  IMAD.U32 R148, R97, 0x10000, RZ ;  /* 0x0001000061947824 */ /* 0x000fe200078e00ff */
[----:B------:R-:W-:Y:S01]  /*4af0*/  ISETP.GE.U32.AND P1, PT, R144, RZ, PT ;  /* 0x000000ff9000720c */ /* 0x000fe20003f26070 */
[----:B------:R-:W-:Y:S01]  /*4b00*/  FADD.FTZ R101, R122, -R101 ;  /* 0x800000657a657221 */ /* 0x000fe20000010000 */
[----:B------:R-:W-:Y:S01]  /*4b10*/  FFMA.FTZ R146, R138, R81, R83 ;  /* 0x000000518a927223 */ /* 0x000fe20000010053 */
[----:B------:R-:W-:Y:S01]  /*4b20*/  SHF.L.U32 R83, R86, 0x10, RZ ;  /* 0x0000001056537819 */ /* 0x000fe200000006ff */
[----:B------:R-:W-:Y:S01]  /*4b30*/  FADD.FTZ R81, R127, -R100 ;  /* 0x800000647f517221 */ /* 0x000fe20000010000 */
[C---:B------:R-:W-:Y:S01]  /*4b40*/  FFMA.FTZ R148, R138.reuse, R101, R148 ;  /* 0x000000658a947223 */ /* 0x040fe20000010094 */
[----:B------:R-:W-:Y:S01]  /*4b50*/  LOP3.LUT P4, RZ, R145, 0xff00, RZ, 0xc0, !PT ;  /* 0x0000ff0091ff7812 */ /* 0x000fe2000788c0ff */
[----:B------:R-:W0:Y:S01]  /*4b60*/  LDC.64 R100, c[0x0][0x478] ;  /* 0x00011e00ff647b82 */ /* 0x000e220000000a00 */
[C---:B------:R-:W-:Y:S01]  /*4b70*/  FFMA.FTZ R156, R138.reuse, R81, R83 ;  /* 0x000000518a9c7223 */ /* 0x040fe20000010053 */
[----:B------:R-:W-:Y:S01]  /*4b80*/  SHF.L.U32 R83, R87, 0x10, RZ ;  /* 0x0000001057537819 */ /* 0x000fe200000006ff */
[----:B------:R-:W-:Y:S01]  /*4b90*/  FADD.FTZ R81, R123, -R150 ;  /* 0x800000967b517221 */ /* 0x000fe20000010000 */
[----:B------:R-:W-:Y:S01]  /*4ba0*/  F2FP.BF16.F32.PACK_AB R157, RZ, R148 ;  /* 0x00000094ff9d723e */ /* 0x000fe200000010ff */
[----:B------:R-:W-:Y:S01]  /*4bb0*/  FADD.FTZ R65, R65, R96 ;  /* 0x0000006041417221 */ /* 0x000fe20000010000 */
[----:B------:R-:W-:Y:S01]  /*4bc0*/  F2FP.BF16.F32.PACK_AB R147, RZ, R156 ;  /* 0x0000009cff93723e */ /* 0x000fe200000010ff */
[----:B------:R-:W-:Y:S01]  /*4bd0*/  FFMA.FTZ R150, R138, R81, R83 ;  /* 0x000000518a967223 */ /* 0x000fe20000010053 */
[----:B------:R-:W-:Y:S01]  /*4be0*/  F2FP.BF16.F32.PACK_AB R81, RZ, R154 ;  /* 0x0000009aff51723e */ /* 0x000fe200000010ff */
[----:B------:R-:W-:Y:S01]  /*4bf0*/  FADD.FTZ R66, R66, R151 ;  /* 0x0000009742427221 */ /* 0x000fe20000010000 */
[----:B------:R-:W-:-:S02]  /*4c00*/  F2FP.BF16.F32.PACK_AB R154, RZ, R146 ;  /* 0x00000092ff9a723e */ /* 0x000fc400000010ff */
[----:B------:R-:W-:Y:S02]  /*4c10*/  F2FP.BF16.F32.PACK_AB R83, RZ, R152 ;  /* 0x00000098ff53723e */ /* 0x000fe400000010ff */
[----:B------:R-:W-:Y:S01]  /*4c20*/  F2FP.BF16.F32.PACK_AB R155, RZ, R150 ;  /* 0x00000096ff9b723e */ /* 0x000fe200000010ff */
[-C--:B------:R-:W-:Y:S01]  /*4c30*/  FMUL.FTZ R150, R150, R139.reuse ;  /* 0x0000008b96967220 */ /* 0x080fe20000410000 */
[----:B------:R-:W-:Y:S01]  /*4c40*/  PRMT R82, R147, 0x5410, R154 ;  /* 0x0000541093527816 */ /* 0x000fe2000000009a */
[-C--:B------:R-:W-:Y:S01]  /*4c50*/  FMUL.FTZ R154, R152, R139.reuse ;  /* 0x0000008b989a7220 */ /* 0x080fe20000410000 */
[----:B------:R-:W-:Y:S01]  /*4c60*/  FMUL.FTZ R152, R156, R139 ;  /* 0x0000008b9c987220 */ /* 0x000fe20000410000 */
[----:B------:R-:W-:Y:S02]  /*4c70*/  PRMT R81, R81, 0x5410, R83 ;  /* 0x0000541051517816 */ /* 0x000fe40000000053 */
[----:B------:R-:W-:Y:S01]  /*4c80*/  PRMT R83, R155, 0x5410, R157 ;  /* 0x000054109b537816 */ /* 0x000fe2000000009d */
[----:B------:R-:W-:Y:S01]  /*4c90*/  FMUL.FTZ R152, R152, UR14 ;  /* 0x0000000e98987c20 */ /* 0x000fe20008410000 */
[----:B------:R-:W-:Y:S01]  /*4ca0*/  @P5 SHF.L.U32 R155, R30, 0x10, RZ ;  /* 0x000000101e9b5819 */ /* 0x000fe200000006ff */
[----:B------:R-:W-:Y:S01]  /*4cb0*/  FMUL.FTZ R154, R154, UR14 ;  /* 0x0000000e9a9a7c20 */ /* 0x000fe20008410000 */
[----:B------:R-:W-:-:S02]  /*4cc0*/  @P6 SHF.L.U32 R147, R15, 0x10, RZ ;  /* 0x000000100f936819 */ /* 0x000fc400000006ff */
[----:B------:R-:W-:Y:S02]  /*4cd0*/  CS2R R156, SRZ ;  /* 0x00000000009c7805 */ /* 0x000fe4000001ff00 */
[----:B------:R-:W-:Y:S01]  /*4ce0*/  LOP3.LUT P2, RZ, R145, 0xff0000, RZ, 0xc0, !PT ;  /* 0x00ff000091ff7812 */ /* 0x000fe2000784c0ff */
[----:B------:R-:W-:Y:S01]  /*4cf0*/  @P5 FMUL.FTZ R156, R155, R152 ;  /* 0x000000989b9c5220 */ /* 0x000fe20000410000 */
[----:B------:R-:W-:Y:S01]  /*4d00*/  FMUL.FTZ R155, R146, R139 ;  /* 0x0000008b929b7220 */ /* 0x000fe20000410000 */
[----:B------:R-:W-:Y:S01]  /*4d10*/  @P6 FMUL.FTZ R158, R147, R154 ;  /* 0x0000009a939e6220 */ /* 0x000fe20000410000 */
[----:B------:R-:W-:Y:S01]  /*4d20*/  ISETP.GE.U32.AND.EX P1, PT, R145, 0x1000000, PT, P1 ;  /* 0x010000009100780c */ /* 0x000fe20003f26110 */
[----:B------:R-:W1:Y:S01]  /*4d30*/  LDC.64 R146, c[0x0][0x468] ;  /* 0x00011a00ff927b82 */ /* 0x000e620000000a00 */
[----:B0-----:R-:W-:-:S04]  /*4d40*/  IMAD.WIDE.U32 R100, R0, 0x10, R100 ;  /* 0x0000001000647825 */ /* 0x001fc800078e0064 */
[----:B------:R-:W-:Y:S01]  /*4d50*/  FMUL.FTZ R155, R155, UR14 ;  /* 0x0000000e9b9b7c20 */ /* 0x000fe20008410000 */
[----:B------:R-:W-:Y:S01]  /*4d60*/  @P6 PRMT R97, R97, 0x7632, R97 ;  /* 0x0000763261616816 */ /* 0x000fe20000000061 */
[----:B------:R0:W-:Y:S03]  /*4d70*/  STG.E.128 desc[UR6][R100.64], R80 ;  /* 0x0000005064007986 */ /* 0x0001e6000c101d06 */
[----:B------:R-:W-:Y:S02]  /*4d80*/  @P6 SHF.L.U32 R97, R97, 0x10, RZ ;  /* 0x0000001061616819 */ /* 0x000fe400000006ff */
[----:B------:R-:W-:Y:S01]  /*4d90*/  @P1 SHF.L.U32 R161, R17, 0x10, RZ ;  /* 0x0000001011a11819 */ /* 0x000fe200000006ff */
[----:B0-----:R-:W-:Y:S01]  /*4da0*/  FMUL.FTZ R101, R148, R139 ;  /* 0x0000008b94657220 */ /* 0x001fe20000410000 */
[----:B------:R-:W-:Y:S01]  /*4db0*/  @P4 SHF.L.U32 R100, R16, 0x10, RZ ;  /* 0x0000001010644819 */ /* 0x000fe200000006ff */
[----:B------:R-:W-:Y:S01]  /*4dc0*/  FMUL.FTZ R148, R150, UR14 ;  /* 0x0000000e96947c20 */ /* 0x000fe20008410000 */
[----:B-1----:R-:W-:-:S04]  /*4dd0*/  IMAD.WIDE.U32 R146, R0, 0x10, R146 ;  /* 0x0000001000927825 */ /* 0x002fc800078e0092 */
[----:B------:R-:W-:Y:S01]  /*4de0*/  FMUL.FTZ R150, R101, UR14 ;  /* 0x0000000e65967c20 */ /* 0x000fe20008410000 */
[----:B------:R-:W-:Y:S01]  /*4df0*/  @P2 SHF.L.U32 R101, R31, 0x10, RZ ;  /* 0x000000101f652819 */ /* 0x000fe200000006ff */
[----:B------:R-:W-:Y:S01]  /*4e00*/  @P4 FMUL.FTZ R157, R100, R155 ;  /* 0x0000009b649d4220 */ /* 0x000fe20000410000 */
[----:B------:R-:W-:Y:S01]  /*4e10*/  F2FP.BF16.F32.PACK_AB R100, R153, R102 ;  /* 0x000000669964723e */ /* 0x000fe200000010ff */
[----:B------:R-:W-:Y:S01]  /*4e20*/  @P1 FMUL.FTZ R160, R161, R150 ;  /* 0x00000096a1a01220 */ /* 0x000fe20000410000 */
[----:B------:R-:W-:Y:S01]  /*4e30*/  @P5 SHF.L.U32 R153, R98, 0x10, RZ ;  /* 0x0000001062995819 */ /* 0x000fe200000006ff */
[----:B------:R-:W-:Y:S01]  /*4e40*/  @P2 FMUL.FTZ R159, R101, R148 ;  /* 0x00000094659f2220 */ /* 0x000fe20000410000 */
[----:B------:R-:W-:Y:S01]  /*4e50*/  F2FP.BF16.F32.PACK_AB R102, R157, R156 ;  /* 0x0000009c9d66723e */ /* 0x000fe200000010ff */
[----:B------:R-:W-:Y:S01]  /*4e60*/  HFMA2 R156, -RZ, RZ, 0, 0 ;  /* 0x00000000ff9c7431 */ /* 0x000fe200000001ff */
[----:B------:R-:W-:Y:S02]  /*4e70*/  F2FP.BF16.F32.PACK_AB R101, R158, R103 ;  /* 0x000000679e65723e */ /* 0x000fe400000010ff */
[----:B------:R-:W-:-:S02]  /*4e80*/  F2FP.BF16.F32.PACK_AB R103, R160, R159 ;  /* 0x0000009fa067723e */ /* 0x000fc400000010ff */
[----:B------:R-:W-:Y:S01]  /*4e90*/  IADD3 R0, PT, PT, R0, 0x20, RZ ;  /* 0x0000002000007810 */ /* 0x000fe20007ffe0ff */
[----:B------:R-:W-:Y:S01]  /*4ea0*/  @P6 FMUL.FTZ R156, R154, R97 ;  /* 0x000000619a9c6220 */ /* 0x000fe20000410000 */
[----:B------:R-:W-:Y:S01]  /*4eb0*/  @P4 PRMT R154, R98, 0x7632, R154 ;  /* 0x00007632629a4816 */ /* 0x000fe2000000009a */
[----:B------:R0:W-:Y:S01]  /*4ec0*/  STG.E.128 desc[UR6][R146.64], R100 ;  /* 0x0000006492007986 */ /* 0x0001e2000c101d06 */
[----:B------:R-:W-:Y:S01]  /*4ed0*/  HFMA2 R98, -RZ, RZ, 0, 0 ;  /* 0x00000000ff627431 */ /* 0x000fe200000001ff */
[----:B------:R-:W-:Y:S01]  /*4ee0*/  MOV R97, RZ ;  /* 0x000000ff00617202 */ /* 0x000fe20000000f00 */
[----:B------:R-:W-:Y:S01]  /*4ef0*/  @P5 FMUL.FTZ R97, R152, R153 ;  /* 0x0000009998615220 */ /* 0x000fe20000410000 */
[----:B------:R-:W-:Y:S01]  /*4f00*/  @P4 SHF.L.U32 R154, R154, 0x10, RZ ;  /* 0x000000109a9a4819 */ /* 0x000fe200000006ff */
[----:B------:R-:W-:Y:S02]  /*4f10*/  FADD.FTZ R67, R67, R156 ;  /* 0x0000009c43437221 */ /* 0x000fe40000010000 */
[----:B------:R-:W-:-:S02]  /*4f20*/  FADD.FTZ R68, R68, R97 ;  /* 0x0000006144447221 */ /* 0x000fc40000010000 */
        /* <DEDUP_REMOVED lines=11> */
.L_x_563:
[----:B------:R-:W-:Y:S05]  /*4fe0*/  BSYNC.RECONVERGENT B1 ;  /* 0x0000000000017941 */ /* 0x000fea0003800200 */
.L_x_562:
[----:B------:R-:W-:Y:S05]  /*4ff0*/  @!P3 BRA `(.L_x_556) ;  /* 0x000000080044b947 */ /* 0x000fea0003800000 */
[----:B------:R-:W1:Y:S02]  /*5000*/  LDC.64 R80, c[0x0][0x390] ;  /* 0x0000e400ff507b82 */ /* 0x000e640000000a00 */
[----:B-1----:R-:W-:-:S05]  /*5010*/  IMAD.WIDE.U32 R80, R0, 0x10, R80 ;  /* 0x0000001000507825 */ /* 0x002fca00078e0050 */
[----:B------:R1:W2:Y:S01]  /*5020*/  LDG.E.128 R96, desc[UR6][R80.64] ;  /* 0x0000000650607981 */ /* 0x0002a2000c1e1d00 */
[-C--:B------:R-:W-:Y:S01]  /*5030*/  FFMA.FTZ R82, R121, R141.reuse, R140 ;  /* 0x0000008d79527223 */ /* 0x080fe2000001008c */
[----:B0-----:R-:W-:Y:S01]  /*5040*/  PRMT R102, R20, 0x7632, R102 ;  /* 0x0000763214667816 */ /* 0x001fe20000000066 */
[-C--:B------:R-:W-:Y:S01]  /*5050*/  FFMA.FTZ R100, R120, R141.reuse, R140 ;  /* 0x0000008d78647223 */ /* 0x080fe2000001008c */
[----:B------:R-:W-:Y:S01]  /*5060*/  SHF.L.U32 R103, R20, 0x10, RZ ;  /* 0x0000001014677819 */ /* 0x000fe200000006ff */
[----:B------:R-:W-:Y:S01]  /*5070*/  FADD.FTZ R101, R119, -R82 ;  /* 0x8000005277657221 */ /* 0x000fe20000010000 */
[----:B------:R-:W-:Y:S01]  /*5080*/  SHF.L.U32 R102, R102, 0x10, RZ ;  /* 0x0000001066667819 */ /* 0x000fe200000006ff */
[-C--:B------:R-:W-:Y:S01]  /*5090*/  FFMA.FTZ R149, R111, R141.reuse, R140 ;  /* 0x0000008d6f957223 */ /* 0x080fe2000001008c */
[----:B------:R-:W-:Y:S01]  /*50a0*/  LOP3.LUT P1, RZ, R142, 0xff, RZ, 0xc0, !PT ;  /* 0x000000ff8eff7812 */ /* 0x000fe2000782c0ff */
[----:B------:R-:W-:Y:S01]  /*50b0*/  FADD.FTZ R147, R117, -R100 ;  /* 0x8000006475937221 */ /* 0x000fe20000010000 */
[C---:B------:R-:W-:Y:S01]  /*50c0*/  PRMT R82, R21.reuse, 0x7632, R82 ;  /* 0x0000763215527816 */ /* 0x040fe20000000052 */
[-C--:B------:R-:W-:Y:S01]  /*50d0*/  FFMA.FTZ R146, R112, R141.reuse, R140 ;  /* 0x0000008d70927223 */ /* 0x080fe2000001008c */
[----:B------:R-:W-:Y:S01]  /*50e0*/  PRMT R100, R22, 0x7632, R100 ;  /* 0x0000763216647816 */ /* 0x000fe20000000064 */
[--C-:B------:R-:W-:Y:S01]  /*50f0*/  FFMA.FTZ R151, R116, R141, R140.reuse ;  /* 0x0000008d74977223 */ /* 0x100fe2000001008c */
[C---:B-1----:R-:W-:Y:S01]  /*5100*/  FFMA.FTZ R80, R138.reuse, R101, R103 ;  /* 0x000000658a507223 */ /* 0x042fe20000010067 */
[----:B------:R-:W-:Y:S01]  /*5110*/  SHF.L.U32 R101, R21, 0x10, RZ ;  /* 0x0000001015657819 */ /* 0x000fe200000006ff */
[-CC-:B------:R-:W-:Y:S01]  /*5120*/  FFMA.FTZ R83, R109, R141.reuse, R140.reuse ;  /* 0x0000008d6d537223 */ /* 0x180fe2000001008c */
[----:B------:R-:W-:Y:S01]  /*5130*/  FFMA.FTZ R81, R107, R141, R140 ;  /* 0x0000008d6b517223 */ /* 0x000fe2000001008c */
[----:B------:R-:W-:Y:S01]  /*5140*/  FFMA.FTZ R156, R138, R147, R102 ;  /* 0x000000938a9c7223 */ /* 0x000fe20000010066 */
[----:B------:R-:W-:Y:S01]  /*5150*/  FADD.FTZ R149, R110, -R149 ;  /* 0x800000956e957221 */ /* 0x000fe20000010000 */
[----:B------:R-:W-:Y:S01]  /*5160*/  FFMA.FTZ R140, R118, R141, R140 ;  /* 0x0000008d768c7223 */ /* 0x000fe2000001008c */
[----:B------:R-:W-:Y:S01]  /*5170*/  PRMT R102, R23, 0x7632, R102 ;  /* 0x0000763217667816 */ /* 0x000fe20000000066 */
[----:B------:R-:W-:Y:S01]  /*5180*/  FADD.FTZ R103, R113, -R146 ;  /* 0x8000009271677221 */ /* 0x000fe20000010000 */
[----:B------:R-:W-:Y:S01]  /*5190*/  SHF.L.U32 R148, R82, 0x10, RZ ;  /* 0x0000001052947819 */ /* 0x000fe200000006ff */
[----:B------:R-:W-:Y:S01]  /*51a0*/  FADD.FTZ R151, R114, -R151 ;  /* 0x8000009772977221 */ /* 0x000fe20000010000 */
[----:B------:R-:W-:Y:S01]  /*51b0*/  SHF.L.U32 R100, R100, 0x10, RZ ;  /* 0x0000001064647819 */ /* 0x000fe200000006ff */
[----:B------:R-:W-:Y:S01]  /*51c0*/  FFMA.FTZ R82, R138, R149, R101 ;  /* 0x000000958a527223 */ /* 0x000fe20000010065 */
[----:B------:R-:W-:Y:S01]  /*51d0*/  LOP3.LUT P2, RZ, R142, 0xff00, RZ, 0xc0, !PT ;  /* 0x0000ff008eff7812 */ /* 0x000fe2000784c0ff */
[----:B------:R-:W-:Y:S01]  /*51e0*/  FADD.FTZ R141, R115, -R140 ;  /* 0x8000008c738d7221 */ /* 0x000fe20000010000 */
[----:B------:R-:W-:Y:S01]  /*51f0*/  SHF.L.U32 R102, R102, 0x10, RZ ;  /* 0x0000001066667819 */ /* 0x000fe200000006ff */
[----:B------:R-:W-:Y:S01]  /*5200*/  FMUL.FTZ R101, R80, R139 ;  /* 0x0000008b50657220 */ /* 0x000fe20000410000 */
[C---:B------:R-:W-:Y:S01]  /*5210*/  FFMA.FTZ R148, R138.reuse, R103, R148 ;  /* 0x000000678a947223 */ /* 0x040fe20000010094 */
[----:B------:R-:W-:Y:S01]  /*5220*/  FFMA.FTZ R140, R138, R151, R100 ;  /* 0x000000978a8c7223 */ /* 0x000fe20000010064 */
[----:B------:R-:W-:-:S02]  /*5230*/  HFMA2 R100, -RZ, RZ, 0, 0 ;  /* 0x00000000ff647431 */ /* 0x000fc400000001ff */
[----:B------:R-:W-:Y:S01]  /*5240*/  FADD.FTZ R103, R108, -R83 ;  /* 0x800000536c677221 */ /* 0x000fe20000010000 */
[----:B------:R-:W-:Y:S01]  /*5250*/  FADD.FTZ R149, R106, -R81 ;  /* 0x800000516a957221 */ /* 0x000fe20000010000 */
[----:B------:R-:W-:Y:S01]  /*5260*/  @P1 SHF.L.U32 R83, R36, 0x10, RZ ;  /* 0x0000001024531819 */ /* 0x000fe200000006ff */
[----:B------:R-:W-:Y:S01]  /*5270*/  FMUL.FTZ R146, R101, UR14 ;  /* 0x0000000e65927c20 */ /* 0x000fe20008410000 */
[----:B------:R-:W-:Y:S01]  /*5280*/  FFMA.FTZ R102, R138, R141, R102 ;  /* 0x0000008d8a667223 */ /* 0x000fe20000010066 */
[----:B------:R-:W-:Y:S01]  /*5290*/  LOP3.LUT P5, RZ, R142, 0xff000000, RZ, 0xc0, !PT ;  /* 0xff0000008eff7812 */ /* 0x000fe200078ac0ff */
[----:B------:R-:W-:Y:S01]  /*52a0*/  HFMA2 R160, -RZ, RZ, 0, 0 ;  /* 0x00000000ffa07431 */ /* 0x000fe200000001ff */
[----:B------:R-:W-:Y:S01]  /*52b0*/  SHF.L.U32 R141, R22, 0x10, RZ ;  /* 0x00000010168d7819 */ /* 0x000fe200000006ff */
[----:B------:R-:W-:Y:S01]  /*52c0*/  @P1 FMUL.FTZ R100, R83, R146 ;  /* 0x0000009253641220 */ /* 0x000fe20000410000 */
[----:B------:R-:W-:Y:S01]  /*52d0*/  MOV R147, RZ ;  /* 0x000000ff00937202 */ /* 0x000fe20000000f00 */
[----:B------:R-:W-:Y:S01]  /*52e0*/  FMUL.FTZ R83, R156, R139 ;  /* 0x0000008b9c537220 */ /* 0x000fe20000410000 */
[----:B------:R-:W-:Y:S01]  /*52f0*/  SHF.L.U32 R158, R23, 0x10, RZ ;  /* 0x00000010179e7819 */ /* 0x000fe200000006ff */
[----:B------:R-:W-:Y:S01]  /*5300*/  FFMA.FTZ R150, R138, R103, R141 ;  /* 0x000000678a967223 */ /* 0x000fe2000001008d */
[----:B------:R-:W-:Y:S01]  /*5310*/  LOP3.LUT P6, RZ, R142, 0xff0000, RZ, 0xc0, !PT ;  /* 0x00ff00008eff7812 */ /* 0x000fe200078cc0ff */
[----:B------:R-:W-:Y:S01]  /*5320*/  HFMA2 R101, -RZ, RZ, 0, 0 ;  /* 0x00000000ff657431 */ /* 0x000fe200000001ff */
[C---:B------:R-:W-:Y:S01]  /*5330*/  LOP3.LUT P4, RZ, R143.reuse, 0xff, RZ, 0xc0, !PT ;  /* 0x000000ff8fff7812 */ /* 0x040fe2000788c0ff */
[----:B------:R-:W-:Y:S01]  /*5340*/  FFMA.FTZ R158, R138, R149, R158 ;  /* 0x000000958a9e7223 */ /* 0x000fe2000001009e */
[----:B------:R-:W-:Y:S01]  /*5350*/  LOP3.LUT P3, RZ, R143, 0xff00, RZ, 0xc0, !PT ;  /* 0x0000ff008fff7812 */ /* 0x000fe2000786c0ff */
[----:B------:R-:W-:Y:S01]  /*5360*/  FMUL.FTZ R138, R83, UR14 ;  /* 0x0000000e538a7c20 */ /* 0x000fe20008410000 */
[----:B------:R-:W-:Y:S01]  /*5370*/  @P2 SHF.L.U32 R141, R6, 0x10, RZ ;  /* 0x00000010068d2819 */ /* 0x000fe200000006ff */
[-C--:B------:R-:W-:Y:S01]  /*5380*/  FMUL.FTZ R149, R150, R139.reuse ;  /* 0x0000008b96957220 */ /* 0x080fe20000410000 */
[----:B------:R-:W-:Y:S01]  /*5390*/  F2FP.BF16.F32.PACK_AB R154, RZ, R148 ;  /* 0x00000094ff9a723e */ /* 0x000fe200000010ff */
[----:B------:R-:W-:Y:S01]  /*53a0*/  FMUL.FTZ R148, R148, R139 ;  /* 0x0000008b94947220 */ /* 0x000fe20000410000 */
[----:B------:R-:W-:Y:S01]  /*53b0*/  MOV R103, RZ ;  /* 0x000000ff00677202 */ /* 0x000fe20000000f00 */
[----:B------:R-:W-:Y:S01]  /*53c0*/  @P2 FMUL.FTZ R103, R141, R138 ;  /* 0x0000008a8d672220 */ /* 0x000fe20000410000 */
[----:B------:R-:W-:Y:S01]  /*53d0*/  @P5 SHF.L.U32 R141, R7, 0x10, RZ ;  /* 0x00000010078d5819 */ /* 0x000fe200000006ff */
[----:B------:R-:W-:Y:S01]  /*53e0*/  FMUL.FTZ R148, R148, UR14 ;  /* 0x0000000e94947c20 */ /* 0x000fe20008410000 */
[----:B------:R-:W-:Y:S01]  /*53f0*/  @P6 SHF.L.U32 R83, R37, 0x10, RZ ;  /* 0x0000001025536819 */ /* 0x000fe200000006ff */
[----:B------:R-:W-:-:S02]  /*5400*/  HFMA2 R162, -RZ, RZ, 0, 0 ;  /* 0x00000000ffa27431 */ /* 0x000fc400000001ff */
[----:B------:R-:W-:Y:S01]  /*5410*/  FMUL.FTZ R149, R149, UR14 ;  /* 0x0000000e95957c20 */ /* 0x000fe20008410000 */
[----:B------:R-:W-:Y:S01]  /*5420*/  @P5 FMUL.FTZ R160, R141, R148 ;  /* 0x000000948da05220 */ /* 0x000fe20000410000 */
[----:B------:R-:W-:Y:S01]  /*5430*/  @P3 SHF.L.U32 R141, R8, 0x10, RZ ;  /* 0x00000010088d3819 */ /* 0x000fe200000006ff */
[-C--:B------:R-:W-:Y:S01]  /*5440*/  FMUL.FTZ R151, R158, R139.reuse ;  /* 0x0000008b9e977220 */ /* 0x080fe20000410000 */
[----:B------:R-:W-:Y:S01]  /*5450*/  MOV R157, RZ ;  /* 0x000000ff009d7202 */ /* 0x000fe20000000f00 */
[----:B------:R-:W-:Y:S01]  /*5460*/  FMUL.FTZ R152, R102, R139 ;  /* 0x0000008b66987220 */ /* 0x000fe20000410000 */
[----:B------:R-:W-:Y:S02]  /*5470*/  HFMA2 R159, -RZ, RZ, 0, 0 ;  /* 0x00000000ff9f7431 */ /* 0x000fe400000001ff */
[----:B------:R-:W-:Y:S01]  /*5480*/  FMUL.FTZ R151, R151, UR14 ;  /* 0x0000000e97977c20 */ /* 0x000fe20008410000 */
[----:B------:R-:W-:Y:S01]  /*5490*/  F2FP.BF16.F32.PACK_AB R80, RZ, R80 ;  /* 0x00000050ff50723e */ /* 0x000fe200000010ff */
[----:B------:R-:W-:Y:S01]  /*54a0*/  FMUL.FTZ R152, R152, UR14 ;  /* 0x0000000e98987c20 */ /* 0x000fe20008410000 */
[----:B------:R-:W-:-:S02]  /*54b0*/  F2FP.BF16.F32.PACK_AB R156, RZ, R156 ;  /* 0x0000009cff9c723e */ /* 0x000fc400000010ff */
[----:B------:R-:W-:Y:S02]  /*54c0*/  MOV R164, RZ ;  /* 0x000000ff00a47202 */ /* 0x000fe40000000f00 */
[----:B------:R-:W-:Y:S02]  /*54d0*/  PRMT R80, R80, 0x5410, R156 ;  /* 0x0000541050507816 */ /* 0x000fe4000000009c */
[----:B------:R-:W-:Y:S02]  /*54e0*/  F2FP.BF16.F32.PACK_AB R100, R103, R100 ;  /* 0x000000646764723e */ /* 0x000fe400000010ff */
[----:B--2---:R-:W-:Y:S02]  /*54f0*/  @P1 SHF.L.U32 R81, R96, 0x10, RZ ;  /* 0x0000001060511819 */ /* 0x004fe400000006ff */
[C---:B------:R-:W-:Y:S02]  /*5500*/  @P4 SHF.L.U32 R156, R98.reuse, 0x10, RZ ;  /* 0x00000010629c4819 */ /* 0x040fe400000006ff */
[----:B------:R-:W-:Y:S01]  /*5510*/  @P3 PRMT R98, R98, 0x7632, R98 ;  /* 0x0000763262623816 */ /* 0x000fe20000000062 */
[----:B------:R-:W-:Y:S01]  /*5520*/  @P1 FMUL.FTZ R147, R146, R81 ;  /* 0x0000005192931220 */ /* 0x000fe20000410000 */
[----:B------:R-:W-:Y:S01]  /*5530*/  @P2 PRMT R81, R96, 0x7632, R81 ;  /* 0x0000763260512816 */ /* 0x000fe20000000051 */
[----:B------:R-:W-:Y:S01]  /*5540*/  FMUL.FTZ R146, R82, R139 ;  /* 0x0000008b52927220 */ /* 0x000fe20000410000 */
[----:B------:R-:W-:Y:S01]  /*5550*/  ISETP.GE.U32.AND P1, PT, R142, RZ, PT ;  /* 0x000000ff8e00720c */ /* 0x000fe20003f26070 */
[----:B------:R-:W-:Y:S01]  /*5560*/  FADD.FTZ R72, R72, R147 ;  /* 0x0000009348487221 */ /* 0x000fe20000010000 */
[----:B------:R-:W-:Y:S01]  /*5570*/  @P2 SHF.L.U32 R81, R81, 0x10, RZ ;  /* 0x0000001051512819 */ /* 0x000fe200000006ff */
[----:B------:R-:W-:Y:S01]  /*5580*/  FMUL.FTZ R96, R146, UR14 ;  /* 0x0000000e92607c20 */ /* 0x000fe20008410000 */
[----:B------:R-:W-:-:S02]  /*5590*/  MOV R146, RZ ;  /* 0x000000ff00927202 */ /* 0x000fc40000000f00 */
[----:B------:R-:W-:Y:S01]  /*55a0*/  ISETP.GE.U32.AND.EX P1, PT, R143, 0x1000000, PT, P1 ;  /* 0x010000008f00780c */ /* 0x000fe20003f26110 */
[----:B------:R-:W-:Y:S01]  /*55b0*/  @P2 FMUL.FTZ R146, R138, R81 ;  /* 0x000000518a922220 */ /* 0x000fe20000410000 */
[----:B------:R-:W-:Y:S01]  /*55c0*/  F2FP.BF16.F32.PACK_AB R81, RZ, R82 ;  /* 0x00000052ff51723e */ /* 0x000fe200000010ff */
[----:B------:R-:W-:Y:S01]  /*55d0*/  @P6 FMUL.FTZ R101, R83, R96 ;  /* 0x0000006053656220 */ /* 0x000fe20000410000 */
[----:B------:R-:W-:Y:S01]  /*55e0*/  F2FP.BF16.F32.PACK_AB R82, RZ, R150 ;  /* 0x00000096ff52723e */ /* 0x000fe200000010ff */
[----:B------:R-:W-:Y:S01]  /*55f0*/  FMUL.FTZ R150, R140, R139 ;  /* 0x0000008b8c967220 */ /* 0x000fe20000410000 */
[----:B------:R-:W-:Y:S01]  /*5600*/  @P4 SHF.L.U32 R138, R38, 0x10, RZ ;  /* 0x00000010268a4819 */ /* 0x000fe200000006ff */
[----:B------:R-:W-:Y:S01]  /*5610*/  FADD.FTZ R73, R73, R146 ;  /* 0x0000009249497221 */ /* 0x000fe20000010000 */
[----:B------:R-:W-:Y:S01]  /*5620*/  LOP3.LUT P2, RZ, R143, 0xff0000, RZ, 0xc0, !PT ;  /* 0x00ff00008fff7812 */ /* 0x000fe2000784c0ff */
[----:B------:R-:W-:Y:S01]  /*5630*/  FMUL.FTZ R150, R150, UR14 ;  /* 0x0000000e96967c20 */ /* 0x000fe20008410000 */
[----:B------:R-:W-:Y:S01]  /*5640*/  F2FP.BF16.F32.PACK_AB R83, RZ, R140 ;  /* 0x0000008cff53723e */ /* 0x000fe200000010ff */
[----:B------:R-:W-:Y:S01]  /*5650*/  @P4 FMUL.FTZ R157, R138, R149 ;  /* 0x000000958a9d4220 */ /* 0x000fe20000410000 */
[----:B------:R-:W-:Y:S01]  /*5660*/  PRMT R81, R81, 0x5410, R154 ;  /* 0x0000541051517816 */ /* 0x000fe2000000009a */
[----:B------:R-:W-:Y:S01]  /*5670*/  @P3 FMUL.FTZ R162, R141, R150 ;  /* 0x000000968da23220 */ /* 0x000fe20000410000 */
[----:B------:R-:W0:Y:S01]  /*5680*/  LDC.64 R138, c[0x0][0x478] ;  /* 0x00011e00ff8a7b82 */ /* 0x000e220000000a00 */
[----:B------:R-:W-:-:S02]  /*5690*/  @P1 SHF.L.U32 R155, R9, 0x10, RZ ;  /* 0x00000010099b1819 */ /* 0x000fc400000006ff */
[----:B------:R-:W-:Y:S02]  /*56a0*/  @P5 PRMT R154, R97, 0x7632, R154 ;  /* 0x00007632619a5816 */ /* 0x000fe4000000009a */
[----:B------:R-:W-:Y:S01]  /*56b0*/  PRMT R82, R82, 0x5410, R83 ;  /* 0x0000541052527816 */ /* 0x000fe20000000053 */
[----:B------:R-:W-:Y:S01]  /*56c0*/  @P1 FMUL.FTZ R159, R155, R152 ;  /* 0x000000989b9f1220 */ /* 0x000fe20000410000 */
[----:B------:R-:W-:Y:S01]  /*56d0*/  @P2 SHF.L.U32 R153, R39, 0x10, RZ ;  /* 0x0000001027992819 */ /* 0x000fe200000006ff */
[----:B------:R-:W1:Y:S01]  /*56e0*/  LDC.64 R140, c[0x0][0x468] ;  /* 0x00011a00ff8c7b82 */ /* 0x000e620000000a00 */
[----:B------:R-:W-:Y:S02]  /*56f0*/  F2FP.BF16.F32.PACK_AB R155, RZ, R102 ;  /* 0x00000066ff9b723e */ /* 0x000fe400000010ff */
[----:B------:R-:W-:Y:S01]  /*5700*/  F2FP.BF16.F32.PACK_AB R102, R162, R157 ;  /* 0x0000009da266723e */ /* 0x000fe200000010ff */
[----:B------:R-:W-:Y:S01]  /*5710*/  @P2 FMUL.FTZ R164, R153, R151 ;  /* 0x0000009799a42220 */ /* 0x000fe20000410000 */
[----:B------:R-:W-:-:S02]  /*5720*/  F2FP.BF16.F32.PACK_AB R153, RZ, R158 ;  /* 0x0000009eff99723e */ /* 0x000fc400000010ff */
[----:B------:R-:W-:Y:S02]  /*5730*/  @P1 PRMT R157, R99, 0x7632, R157 ;  /* 0x00007632639d1816 */ /* 0x000fe4000000009d */
[----:B------:R-:W-:Y:S02]  /*5740*/  PRMT R83, R153, 0x5410, R155 ;  /* 0x0000541099537816 */ /* 0x000fe4000000009b */
[----:B------:R-:W-:Y:S02]  /*5750*/  @P5 SHF.L.U32 R155, R154, 0x10, RZ ;  /* 0x000000109a9b5819 */ /* 0x000fe400000006ff */
[----:B------:R-:W-:Y:S02]  /*5760*/  @P6 SHF.L.U32 R97, R97, 0x10, RZ ;  /* 0x0000001061616819 */ /* 0x000fe400000006ff */
[----:B------:R-:W-:Y:S01]  /*5770*/  @P2 SHF.L.U32 R154, R99, 0x10, RZ ;  /* 0x00000010639a2819 */ /* 0x000fe200000006ff */
[----:B0-----:R-:W-:Y:S01]  /*5780*/  IMAD.WIDE.U32 R138, R0, 0x10, R138 ;  /* 0x00000010008a7825 */ /* 0x001fe200078e008a */
[----:B------:R-:W-:-:S02]  /*5790*/  F2FP.BF16.F32.PACK_AB R101, R160, R101 ;  /* 0x00000065a065723e */ /* 0x000fc400000010ff */
[----:B------:R-:W-:Y:S02]  /*57a0*/  F2FP.BF16.F32.PACK_AB R103, R159, R164 ;  /* 0x000000a49f67723e */ /* 0x000fe400000010ff */
[----:B------:R-:W-:Y:S01]  /*57b0*/  @P3 SHF.L.U32 R99, R98, 0x10, RZ ;  /* 0x0000001062633819 */ /* 0x000fe200000006ff */
[----:B------:R-:W-:Y:S01]  /*57c0*/  HFMA2 R98, -RZ, RZ, 0, 0 ;  /* 0x00000000ff627431 */ /* 0x000fe200000001ff */
[----:B------:R-:W-:Y:S01]  /*57d0*/  @P1 SHF.L.U32 R157, R157, 0x10, RZ ;  /* 0x000000109d9d1819 */ /* 0x000fe200000006ff */
[----:B-1----:R-:W-:-:S04]  /*57e0*/  IMAD.WIDE.U32 R140, R0, 0x10, R140 ;  /* 0x00000010008c7825 */ /* 0x002fc800078e008c */
[----:B------:R-:W-:Y:S01]  /*57f0*/  HFMA2 R0, -RZ, RZ, 0, 0 ;  /* 0x00000000ff007431 */ /* 0x000fe200000001ff */
[----:B------:R-:W-:Y:S01]  /*5800*/  MOV R153, RZ ;  /* 0x000000ff00997202 */ /* 0x000fe20000000f00 */
[----:B------:R-:W-:Y:S01]  /*5810*/  STG.E.128 desc[UR6][R138.64], R80 ;  /* 0x000000508a007986 */ /* 0x000fe2000c101d06 */
[----:B------:R-:W-:Y:S01]  /*5820*/  @P6 FMUL.FTZ R153, R96, R97 ;  /* 0x0000006160996220 */ /* 0x000fe20000410000 */
[----:B------:R-:W-:Y:S01]  /*5830*/  CS2R R96, SRZ ;  /* 0x0000000000607805 */ /* 0x000fe2000001ff00 */
[----:B------:R-:W-:Y:S01]  /*5840*/  @P1 FMUL.FTZ R98, R152, R157 ;  /* 0x0000009d98621220 */ /* 0x000fe20000410000 */
[----:B------:R0:W-:Y:S01]  /*5850*/  STG.E.128 desc[UR6][R140.64], R100 ;  /* 0x000000648c007986 */ /* 0x0001e2000c101d06 */
[----:B------:R-:W-:Y:S01]  /*5860*/  @P5 FMUL.FTZ R0, R148, R155 ;  /* 0x0000009b94005220 */ /* 0x000fe20000410000 */
[----:B------:R-:W-:Y:S01]  /*5870*/  @P4 FMUL.FTZ R97, R149, R156 ;  /* 0x0000009c95614220 */ /* 0x000fe20000410000 */
[----:B------:R-:W-:Y:S01]  /*5880*/  @P3 FMUL.FTZ R96, R150, R99 ;  /* 0x0000006396603220 */ /* 0x000fe20000410000 */
[----:B------:R-:W-:Y:S01]  /*5890*/  FADD.FTZ R74, R74, R153 ;  /* 0x000000994a4a7221 */ /* 0x000fe20000010000 */
[----:B------:R-:W-:Y:S01]  /*58a0*/  FADD.FTZ R75, R75, R0 ;  /* 0x000000004b4b7221 */ /* 0x000fe20000010000 */
[----:B------:R-:W-:Y:S01]  /*58b0*/  FADD.FTZ R76, R76, R97 ;  /* 0x000000614c4c7221 */ /* 0x000fe20000010000 */
[----:B------:R-:W-:Y:S01]  /*58c0*/  FADD.FTZ R77, R77, R96 ;  /* 0x000000604d4d7221 */ /* 0x000fe20000010000 */
[----:B------:R-:W-:Y:S01]  /*58d0*/  FADD.FTZ R79, R79, R98 ;  /* 0x000000624f4f7221 */ /* 0x000fe20000010000 */
[----:B0-----:R-:W-:Y:S01]  /*58e0*/  MOV R101, RZ ;  /* 0x000000ff00657202 */ /* 0x001fe20000000f00 */
[----:B------:R-:W-:-:S04]  /*58f0*/  @P2 FMUL.FTZ R101, R151, R154 ;  /* 0x0000009a97652220 */ /* 0x000fc80000410000 */
[----:B------:R-:W-:-:S07]  /*5900*/  FADD.FTZ R78, R78, R101 ;  /* 0x000000654e4e7221 */ /* 0x000fce0000010000 */
.L_x_556:
[----:B------:R-:W-:Y:S05]  /*5910*/  BSYNC.RECONVERGENT B0 ;  /* 0x0000000000007941 */ /* 0x000fea0003800200 */
.L_x_550:
[----:B--23--:R-:W1:Y:S02]  /*5920*/  LDC.64 R96, c[0x0][0x380] ;  /* 0x0000e000ff607b82 */ /* 0x00ce640000000a00 */
[----:B-1----:R-:W-:-:S04]  /*5930*/  LEA R18, R96, R18, 0x2 ;  /* 0x0000001260127211 */ /* 0x002fc800078e10ff */
[----:B------:R-:W-:-:S13]  /*5940*/  ISETP.GE.AND P1, PT, R18, R97, PT ;  /* 0x000000611200720c */ /* 0x000fda0003f26270 */
[----:B------:R-:W-:Y:S05]  /*5950*/  @!P1 BRA `(.L_x_564) ;  /* 0xffffffac004c9947 */ /* 0x000fea000383ffff */
.L_x_544:
        /* <DEDUP_REMOVED lines=22> */
[----:B------:R-:W-:Y:S04]  /*5ac0*/  STS.128 [R0], R48 ;  /* 0x0000003000007388 */ /* 0x000fe80000000c00 */
[----:B------:R-:W-:Y:S01]  /*5ad0*/  STS.128 [R0+0x10], R52 ;  /* 0x0000103400007388 */ /* 0x000fe20000000c00 */
[----:B------:R-:W-:-:S03]  /*5ae0*/  IMAD.X R25, RZ, RZ, RZ, P4 ;  /* 0x000000ffff197224 */ /* 0x000fc600020e06ff */
[----:B------:R-:W-:Y:S02]  /*5af0*/  STS.128 [R0+0x400], R88 ;  /* 0x0004005800007388 */ /* 0x000fe40000000c00 */
[C---:B------:R-:W-:Y:S02]  /*5b00*/  SHF.L.U64.HI R34, R32.reuse, 0x2, R25 ;  /* 0x0000000220227819 */ /* 0x040fe40000010219 */
[----:B------:R-:W-:Y:S01]  /*5b10*/  STS.128 [R0+0x410], R92 ;  /* 0x0004105c00007388 */ /* 0x000fe20000000c00 */
[----:B------:R-:W-:Y:S01]  /*5b20*/  SHF.L.U32 R32, R32, 0x2, RZ ;  /* 0x0000000220207819 */ /* 0x000fe200000006ff */
[----:B------:R-:W-:Y:S03]  /*5b30*/  BAR.SYNC.DEFER_BLOCKING 0x0 ;  /* 0x0000000000007b1d */ /* 0x000fe60000010000 */
[C---:B---3--:R-:W-:Y:S02]  /*5b40*/  IADD3 R30, P4, PT, R32.reuse, UR18, RZ ;  /* 0x00000012201e7c10 */ /* 0x048fe4000ff9e0ff */
[----:B------:R-:W-:Y:S01]  /*5b50*/  IADD3 R28, P5, PT, R32, UR16, RZ ;  /* 0x00000010201c7c10 */ /* 0x000fe2000ffbe0ff */
        /* <DEDUP_REMOVED lines=33> */
[----:B------:R2:W-:Y:S01]  /*5d70*/  STS.128 [R0+0x400], R56 ;  /* 0x0004003800007388 */ /* 0x0005e20000000c00 */
[----:B0-----:R-:W-:-:S03]  /*5d80*/  FADD.FTZ R21, R4, R21 ;  /* 0x0000001504157221 */ /* 0x001fc60000010000 */
[----:B------:R-:W-:Y:S01]  /*5d90*/  STS.128 [R0+0x410], R60 ;  /* 0x0004103c00007388 */ /* 0x000fe20000000c00 */
[----:B-1----:R-:W-:Y:S01]  /*5da0*/  FADD.FTZ R23, R6, R23 ;  /* 0x0000001706177221 */ /* 0x002fe20000010000 */
[----:B------:R-:W-:Y:S01]  /*5db0*/  BAR.SYNC.DEFER_BLOCKING 0x0 ;  /* 0x0000000000007b1d */ /* 0x000fe20000010000 */
[----:B--2---:R-:W-:Y:S02]  /*5dc0*/  IADD3.X R59, PT, PT, R34, UR19, RZ, P4, !PT ;  /* 0x00000013223b7c10 */ /* 0x004fe4000a7fe4ff */
        /* <DEDUP_REMOVED lines=86> */
.L_x_566:
[----:B------:R-:W-:Y:S05]  /*6330*/  BSYNC.RECONVERGENT B0 ;  /* 0x0000000000007941 */ /* 0x000fea0003800200 */
.L_x_565:
        /* <DEDUP_REMOVED lines=18> */
.L_x_568:
[----:B------:R-:W-:Y:S05]  /*6460*/  BSYNC.RECONVERGENT B0 ;  /* 0x0000000000007941 */ /* 0x000fea0003800200 */
.L_x_567:
        /* <DEDUP_REMOVED lines=18> */
.L_x_570:
[----:B------:R-:W-:Y:S05]  /*6590*/  BSYNC.RECONVERGENT B0 ;  /* 0x0000000000007941 */ /* 0x000fea0003800200 */
.L_x_569:
        /* <DEDUP_REMOVED lines=12> */
.L_x_549:
        /* <DEDUP_REMOVED lines=8> */
.L_x_572:
[----:B------:R-:W-:Y:S05]  /*66e0*/  BSYNC B0 ;  /* 0x0000000000007941 */ /* 0x000fea0003800000 */
.L_x_571:
        /* <DEDUP_REMOVED lines=8> */
.L_x_573:
[----:B------:R-:W-:Y:S01]  /*6770*/  FADD.FTZ R97, R97, R146 ;  /* 0x0000009261617221 */ /* 0x000fe20000010000 */
[----:B------:R-:W-:-:S04]  /*6780*/  HFMA2 R149, -RZ, RZ, 0, 1.1920928955078125e-07 ;  /* 0x00000002ff957431 */ /* 0x000fc800000001ff */
[----:B------:R-:W-:Y:S02]  /*6790*/  MOV R147, R97 ;  /* 0x0000006100937202 */ /* 0x000fe40000000f00 */
[----:B------:R-:W-:-:S07]  /*67a0*/  MOV R99, R141 ;  /* 0x0000008d00637202 */ /* 0x000fce0000000f00 */
[----:B------:R-:W-:Y:S05]  /*67b0*/  WARPSYNC.COLLECTIVE R140, `(.L_x_574) ;  /* 0x000000008c087348 */ /* 0x000fea0003c00000 */
[----:B------:R0:W1:Y:S02]  /*67c0*/  SHFL.BFLY P2, R141, R147, R149, R150 ;  /* 0x0c000095938d7389 */ /* 0x0000640000040096 */
[----:B01----:R-:W-:Y:S05]  /*67d0*/  ENDCOLLECTIVE ;  /* 0x000000000000791b */ /* 0x003fea0003800000 */
.L_x_574:
[----:B------:R-:W-:-:S05]  /*67e0*/  FADD.FTZ R99, R99, R148 ;  /* 0x0000009463637221 */ /* 0x000fca0000010000 */
[----:B------:R-:W-:Y:S02]  /*67f0*/  MOV R147, R99 ;  /* 0x0000006300937202 */ /* 0x000fe40000000f00 */
[----:B------:R-:W-:-:S07]  /*6800*/  MOV R96, R141 ;  /* 0x0000008d00607202 */ /* 0x000fce0000000f00 */
[----:B------:R-:W-:Y:S05]  /*6810*/  WARPSYNC.COLLECTIVE R140, `(.L_x_575) ;  /* 0x000000008c087348 */ /* 0x000fea0003c00000 */
[----:B------:R0:W1:Y:S02]  /*6820*/  SHFL.BFLY P2, R141, R147, R149, R150 ;  /* 0x0c000095938d7389 */ /* 0x0000640000040096 */
[----:B01----:R-:W-:Y:S05]  /*6830*/  ENDCOLLECTIVE ;  /* 0x000000000000791b */ /* 0x003fea0003800000 */
.L_x_575:
[----:B------:R-:W-:Y:S01]  /*6840*/  FADD.FTZ R96, R97, R96 ;  /* 0x0000006061607221 */ /* 0x000fe20000010000 */
[----:B------:R-:W-:-:S04]  /*6850*/  HFMA2 R149, -RZ, RZ, 0, 2.384185791015625e-07 ;  /* 0x00000004ff957431 */ /* 0x000fc800000001ff */
[----:B------:R-:W-:Y:S02]  /*6860*/  MOV R147, R96 ;  /* 0x0000006000937202 */ /* 0x000fe40000000f00 */
[----:B------:R-:W-:-:S07]  /*6870*/  MOV R98, R141 ;  /* 0x0000008d00627202 */ /* 0x000fce0000000f00 */
[----:B------:R-:W-:Y:S05]  /*6880*/  WARPSYNC.COLLECTIVE R140, `(.L_x_576) ;  /* 0x000000008c087348 */ /* 0x000fea0003c00000 */
[----:B------:R0:W1:Y:S02]  /*6890*/  SHFL.BFLY P2, R141, R147, R149, R150 ;  /* 0x0c000095938d7389 */ /* 0x0000640000040096 */
[----:B01----:R-:W-:Y:S05]  /*68a0*/  ENDCOLLECTIVE ;  /* 0x000000000000791b */ /* 0x003fea0003800000 */
.L_x_576:
[----:B------:R-:W-:-:S05]  /*68b0*/  FADD.FTZ R98, R99, R98 ;  /* 0x0000006263627221 */ /* 0x000fca0000010000 */
[----:B------:R-:W-:Y:S02]  /*68c0*/  MOV R147, R98 ;  /* 0x0000006200937202 */ /* 0x000fe40000000f00 */
[----:B------:R-:W-:-:S07]  /*68d0*/  MOV R101, R141 ;  /* 0x0000008d00657202 */ /* 0x000fce0000000f00 */
[----:B------:R-:W-:Y:S05]  /*68e0*/  WARPSYNC.COLLECTIVE R140, `(.L_x_577) ;  /* 0x000000008c087348 */ /* 0x000fea0003c00000 */
[----:B------:R0:W1:Y:S02]  /*68f0*/  SHFL.BFLY P2, R141, R147, R149, R150 ;  /* 0x0c000095938d7389 */ /* 0x0000640000040096 */
[----:B01----:R-:W-:Y:S05]  /*6900*/  ENDCOLLECTIVE ;  /* 0x000000000000791b */ /* 0x003fea0003800000 */
.L_x_577:
[----:B------:R-:W-:Y:S01]  /*6910*/  FADD.FTZ R101, R96, R101 ;  /* 0x0000006560657221 */ /* 0x000fe20000010000 */
[----:B------:R-:W-:-:S04]  /*6920*/  HFMA2 R149, -RZ, RZ, 0, 4.76837158203125e-07 ;  /* 0x00000008ff957431 */ /* 0x000fc800000001ff */
[----:B------:R-:W-:Y:S02]  /*6930*/  MOV R147, R101 ;  /* 0x0000006500937202 */ /* 0x000fe40000000f00 */
[----:B------:R-:W-:-:S07]  /*6940*/  MOV R103, R141 ;  /* 0x0000008d00677202 */ /* 0x000fce0000000f00 */
[----:B------:R-:W-:Y:S05]  /*6950*/  WARPSYNC.COLLECTIVE R140, `(.L_x_578) ;  /* 0x000000008c087348 */ /* 0x000fea0003c00000 */
[----:B------:R0:W1:Y:S02]  /*6960*/  SHFL.BFLY P2, R141, R147, R149, R150 ;  /* 0x0c000095938d7389 */ /* 0x0000640000040096 */
[----:B01----:R-:W-:Y:S05]  /*6970*/  ENDCOLLECTIVE ;  /* 0x000000000000791b */ /* 0x003fea0003800000 */
.L_x_578:
[----:B------:R-:W-:-:S05]  /*6980*/  FADD.FTZ R103, R98, R103 ;  /* 0x0000006762677221 */ /* 0x000fca0000010000 */
[----:B------:R-:W-:Y:S02]  /*6990*/  MOV R147, R103 ;  /* 0x0000006700937202 */ /* 0x000fe40000000f00 */
[----:B------:R-:W-:-:S07]  /*69a0*/  MOV R100, R141 ;  /* 0x0000008d00647202 */ /* 0x000fce0000000f00 */
[----:B------:R-:W-:Y:S05]  /*69b0*/  WARPSYNC.COLLECTIVE R140, `(.L_x_579) ;  /* 0x000000008c087348 */ /* 0x000fea0003c00000 */
[----:B------:R0:W1:Y:S02]  /*69c0*/  SHFL.BFLY P2, R141, R147, R149, R150 ;  /* 0x0c000095938d7389 */ /* 0x0000640000040096 */
[----:B01----:R-:W-:Y:S05]  /*69d0*/  ENDCOLLECTIVE ;  /* 0x000000000000791b */ /* 0x003fea0003800000 */
.L_x_579:
[----:B------:R-:W-:Y:S01]  /*69e0*/  FADD.FTZ R100, R101, R100 ;  /* 0x0000006465647221 */ /* 0x000fe20000010000 */
[----:B------:R-:W-:-:S04]  /*69f0*/  HFMA2 R149, -RZ, RZ, 0, 9.5367431640625e-07 ;  /* 0x00000010ff957431 */ /* 0x000fc800000001ff */
[----:B------:R-:W-:Y:S02]  /*6a00*/  MOV R147, R100 ;  /* 0x0000006400937202 */ /* 0x000fe40000000f00 */
[----:B------:R-:W-:-:S07]  /*6a10*/  MOV R102, R141 ;  /* 0x0000008d00667202 */ /* 0x000fce0000000f00 */
[----:B------:R-:W-:Y:S05]  /*6a20*/  WARPSYNC.COLLECTIVE R140, `(.L_x_580) ;  /* 0x000000008c087348 */ /* 0x000fea0003c00000 */
[----:B------:R0:W1:Y:S02]  /*6a30*/  SHFL.BFLY P2, R141, R147, R149, R150 ;  /* 0x0c000095938d7389 */ /* 0x0000640000040096 */
[----:B01----:R-:W-:Y:S05]  /*6a40*/  ENDCOLLECTIVE ;  /* 0x000000000000791b */ /* 0x003fea0003800000 */
.L_x_580:
[----:B------:R-:W-:-:S05]  /*6a50*/  FADD.FTZ R102, R103, R102 ;  /* 0x0000006667667221 */ /* 0x000fca0000010000 */
[----:B------:R-:W-:Y:S02]  /*6a60*/  MOV R147, R102 ;  /* 0x0000006600937202 */ /* 0x000fe40000000f00 */
[----:B------:R-:W-:-:S07]  /*6a70*/  MOV R97, R141 ;  /* 0x0000008d00617202 */ /* 0x000fce0000000f00 */
[----:B------:R-:W-:Y:S05]  /*6a80*/  WARPSYNC.COLLECTIVE R140, `(.L_x_581) ;  /* 0x000000008c087348 */ /* 0x000fea0003c00000 */
[----:B------:R0:W1:Y:S02]  /*6a90*/  SHFL.BFLY P2, R141, R147, R149, R150 ;  /* 0x0c000095938d7389 */ /* 0x0000640000040096 */
[----:B01----:R-:W-:Y:S05]  /*6aa0*/  ENDCOLLECTIVE ;  /* 0x000000000000791b */ /* 0x003fea0003800000 */
.L_x_581:
[----:B------:R-:W-:Y:S01]  /*6ab0*/  MOV R99, R141 ;  /* 0x0000008d00637202 */ /* 0x000fe20000000f00 */
[----:B------:R-:W-:Y:S06]  /*6ac0*/  BRA `(.L_x_582) ;  /* 0xffffffa800f87947 */ /* 0x000fec000383ffff */
.L_x_583:
        /* <DEDUP_REMOVED lines=11> */
.L_x_11162:


//--------------------- .text._ZN10layer_norm13ln_bwd_kernelINS_13Kernel_traitsI13__nv_bfloat16S2_S2_S2_fjLj512ELj1ELj4ELj1ELj16ENS_18Kernel_traits_baseILj512ES2_S2_S2_S2_fjLj128EEEEELb1ELb1ELb0ELb1EEEvNS_9BwdParamsE --------------------------
	.section	.text._ZN10layer_norm13ln_bwd_kernelINS_13Kernel_traitsI13__nv_bfloat16S2_S2_S2_fjLj512ELj1ELj4ELj1ELj16ENS_18Kernel_traits_baseILj512ES2_S2_S2_S2_fjLj128EEEEELb1ELb1ELb0ELb1EEEvNS_9BwdParamsE,"ax",@progbits
	.align	128
        .global         _ZN10layer_norm13ln_bwd_kernelINS_13Kernel_traitsI13__nv_bfloat16S2_S2_S2_fjLj512ELj1ELj4ELj1ELj16ENS_18Kernel_traits_baseILj512ES2_S2_S2_S2_fjLj128EEEEELb1ELb1ELb0ELb1EEEvNS_9BwdParamsE
        .type           _ZN10layer_norm13ln_bwd_kernelINS_13Kernel_traitsI13__nv_bfloat16S2_S2_S2_fjLj512ELj1ELj4ELj1ELj16ENS_18Kernel_traits_baseILj512ES2_S2_S2_S2_fjLj128EEEEELb1ELb1ELb0ELb1EEEvNS_9BwdParamsE,@function
        .size           _ZN10layer_norm13ln_bwd_kernelINS_13Kernel_traitsI13__nv_bfloat16S2_S2_S2_fjLj512ELj1ELj4ELj1ELj16ENS_18Kernel_traits_baseILj512ES2_S2_S2_S2_fjLj128EEEEELb1ELb1ELb0ELb1EEEvNS_9BwdParamsE,(.L_x_11163 - _ZN10layer_norm13ln_bwd_kernelINS_13Kernel_traitsI13__nv_bfloat16S2_S2_S2_fjLj512ELj1ELj4ELj1ELj16ENS_18Kernel_traits_baseILj512ES2_S2_S2_S2_fjLj128EEEEELb1ELb1ELb0ELb1EEEvNS_9BwdParamsE)
        .other          _ZN10layer_norm13ln_bwd_kernelINS_13Kernel_traitsI13__nv_bfloat16S2_S2_S2_fjLj512ELj1ELj4ELj1ELj16ENS_18Kernel_traits_baseILj512ES2_S2_S2_S2_fjLj128EEEEELb1ELb1ELb0ELb1EEEvNS_9BwdParamsE,@"STO_CUDA_ENTRY STV_DEFAULT"
_ZN10layer_norm13ln_bwd_kernelINS_13Kernel_traitsI13__nv_bfloat16S2_S2_S2_fjLj512ELj1ELj4ELj1ELj16ENS_18Kernel_traits_baseILj512ES2_S2_S2_S2_fjLj128EEEEELb1ELb1ELb0ELb1EEEvNS_9BwdParamsE:
.text._ZN10layer_norm13ln_bwd_kernelINS_13Kernel_traitsI13__nv_bfloat16S2_S2_S2_fjLj512ELj1ELj4ELj1ELj16ENS_18Kernel_traits_baseILj512ES2_S2_S2_S2_fjLj128EEEEELb1ELb1ELb0ELb1EEEvNS_9BwdParamsE:
        /* <DEDUP_REMOVED lines=19> */
[----:B------:R-:W0:Y:S01]  /*0130*/  LDCU.U8 UR10, c[0x0][0x410] ;  /* 0x00008200ff0a77ac */ /* 0x000e220008000000 */
[----:B------:R-:W-:Y:S02]  /*0140*/  CS2R R38, SRZ ;  /* 0x0000000000267805 */ /* 0x000fe4000001ff00 */
[----:B------:R-:W-:-:S02]  /*0150*/  CS2R R32, SRZ ;  /* 0x0000000000207805 */ /* 0x000fc4000001ff00 */
[----:B------:R-:W-:Y:S01]  /*0160*/  CS2R R34, SRZ ;  /* 0x0000000000227805 */ /* 0x000fe2000001ff00 */
[----:B------:R-:W2:Y:S01]  /*0170*/  LDCU UR14, c[0x0][0x400] ;  /* 0x00008000ff0e77ac */ /* 0x000ea20008000800 */
        /* <DEDUP_REMOVED lines=15> */
[----:B--2---:R-:W-:-:S13]  /*0270*/  ISETP.GE.AND P0, PT, R106, UR8, PT ;  /* 0x000000086a007c0c */ /* 0x004fda000bf06270 */
[----:B01-34-:R-:W-:Y:S05]  /*0280*/  @P0 BRA `(.L_x_585) ;  /* 0x0000005c00900947 */ /* 0x01bfea0003800000 */
[----:B------:R-:W0:Y:S01]  /*0290*/  LDC.64 R6, c[0x0][0x3e8] ;  /* 0x0000fa00ff067b82 */ /* 0x000e220000000a00 */
[----:B------:R-:W-:Y:S01]  /*02a0*/  LOP3.LUT R3, R0, 0x1f, RZ, 0xc0, !PT ;  /* 0x0000001f00037812 */ /* 0x000fe200078ec0ff */
[----:B------:R-:W1:Y:S06]  /*02b0*/  LDCU.64 UR8, c[0x0][0x3e0] ;  /* 0x00007c00ff0877ac */ /* 0x000e6c0008000a00 */
[----:B------:R-:W2:Y:S01]  /*02c0*/  LDC.64 R8, c[0x0][0x3d0] ;  /* 0x0000f400ff087b82 */ /* 0x000ea20000000a00 */
[----:B0-----:R-:W-:-:S05]  /*02d0*/  IMAD.WIDE.U32 R6, R3, 0x10, R6 ;  /* 0x0000001003067825 */ /* 0x001fca00078e0006 */
[----:B------:R-:W3:Y:S04]  /*02e0*/  LDG.E.128 R40, desc[UR6][R6.64+0x200] ;  /* 0x0002000606287981 */ /* 0x000ee8000c1e1d00 */
[----:B------:R0:W4:Y:S01]  /*02f0*/  LDG.E.128 R44, desc[UR6][R6.64] ;  /* 0x00000006062c7981 */ /* 0x000122000c1e1d00 */
[----:B--2---:R-:W-:Y:S01]  /*0300*/  IMAD.WIDE.U32 R8, R3, 0x10, R8 ;  /* 0x0000001003087825 */ /* 0x004fe200078e0008 */
[----:B-1----:R-:W-:-:S03]  /*0310*/  ISETP.NE.U32.AND P0, PT, RZ, UR8, PT ;  /* 0x00000008ff007c0c */ /* 0x002fc6000bf05070 */
[----:B------:R-:W-:Y:S01]  /*0320*/  HFMA2 R105, -RZ, RZ, 0, 0 ;  /* 0x00000000ff697431 */ /* 0x000fe200000001ff */
[----:B------:R-:W-:Y:S01]  /*0330*/  BSSY B1, `(.L_x_586) ;  /* 0x00005a9000017945 */ /* 0x000fe20003800000 */
[----:B------:R-:W-:Y:S01]  /*0340*/  CS2R R2, SRZ ;  /* 0x0000000000027805 */ /* 0x000fe2000001ff00 */
[----:B------:R-:W5:Y:S01]  /*0350*/  LDG.E.128 R48, desc[UR6][R8.64+0x200] ;  /* 0x0002000608307981 */ /* 0x000f62000c1e1d00 */
[----:B------:R-:W-:Y:S02]  /*0360*/  ISETP.NE.AND.EX P0, PT, RZ, UR9, PT, P0 ;  /* 0x00000009ff007c0c */ /* 0x000fe4000bf05300 */
[----:B------:R-:W-:Y:S02]  /*0370*/  CS2R R4, SRZ ;  /* 0x0000000000047805 */ /* 0x000fe4000001ff00 */
[----:B------:R-:W-:Y:S01]  /*0380*/  CS2R R10, SRZ ;  /* 0x00000000000a7805 */ /* 0x000fe2000001ff00 */
[----:B------:R1:W5:Y:S01]  /*0390*/  LDG.E.128 R52, desc[UR6][R8.64] ;  /* 0x0000000608347981 */ /* 0x000362000c1e1d00 */
[----:B0-----:R-:W-:-:S02]  /*03a0*/  CS2R R6, SRZ ;  /* 0x0000000000067805 */ /* 0x001fc4000001ff00 */
[----:B------:R-:W-:Y:S02]  /*03b0*/  CS2R R12, SRZ ;  /* 0x00000000000c7805 */ /* 0x000fe4000001ff00 */
[----:B------:R-:W-:Y:S02]  /*03c0*/  CS2R R14, SRZ ;  /* 0x00000000000e7805 */ /* 0x000fe4000001ff00 */
[----:B------:R-:W-:Y:S02]  /*03d0*/  CS2R R16, SRZ ;  /* 0x0000000000107805 */ /* 0x000fe4000001ff00 */
[----:B------:R-:W-:Y:S02]  /*03e0*/  MOV R96, RZ ;  /* 0x000000ff00607202 */ /* 0x000fe40000000f00 */
[----:B------:R-:W-:Y:S02]  /*03f0*/  CS2R R92, SRZ ;  /* 0x00000000005c7805 */ /* 0x000fe4000001ff00 */
[----:B------:R-:W-:-:S02]  /*0400*/  CS2R R90, SRZ ;  /* 0x00000000005a7805 */ /* 0x000fc4000001ff00 */
[----:B------:R-:W-:Y:S02]  /*0410*/  CS2R R88, SRZ ;  /* 0x0000000000587805 */ /* 0x000fe4000001ff00 */
[----:B------:R-:W-:Y:S02]  /*0420*/  CS2R R86, SRZ ;  /* 0x0000000000567805 */ /* 0x000fe4000001ff00 */
[----:B-1----:R-:W-:Y:S02]  /*0430*/  CS2R R8, SRZ ;  /* 0x0000000000087805 */ /* 0x002fe4000001ff00 */
        /* <DEDUP_REMOVED lines=11> */
[----:B---3--:R-:W-:Y:S02]  /*04f0*/  PRMT R104, R41, 0x7632, R104 ;  /* 0x0000763229687816 */ /* 0x008fe40000000068 */
[----:B------:R-:W-:Y:S02]  /*0500*/  PRMT R103, R42, 0x7632, R103 ;  /* 0x000076322a677816 */ /* 0x000fe40000000067 */
[----:B------:R-:W-:Y:S02]  /*0510*/  PRMT R102, R43, 0x7632, R102 ;  /* 0x000076322b667816 */ /* 0x000fe40000000066 */
[----:B----4-:R-:W-:-:S02]  /*0520*/  PRMT R101, R44, 0x7632, R101 ;  /* 0x000076322c657816 */ /* 0x010fc40000000065 */
[----:B------:R-:W-:Y:S02]  /*0530*/  PRMT R100, R45, 0x7632, R100 ;  /* 0x000076322d647816 */ /* 0x000fe40000000064 */
[----:B------:R-:W-:Y:S02]  /*0540*/  PRMT R99, R46, 0x7632, R99 ;  /* 0x000076322e637816 */ /* 0x000fe40000000063 */
[----:B------:R-:W-:-:S07]  /*0550*/  PRMT R98, R47, 0x7632, R98 ;  /* 0x000076322f627816 */ /* 0x000fce0000000062 */
.L_x_600:
        /* <DEDUP_REMOVED lines=24> */
[----:B------:R-:W1:Y:S08]  /*06e0*/  LDC.64 R72, c[0x0][0x428] ;  /* 0x00010a00ff487b82 */ /* 0x000e700000000a00 */
[----:B------:R-:W2:Y:S01]  /*06f0*/  LDC.64 R84, c[0x0][0x3b0] ;  /* 0x0000ec00ff547b82 */ /* 0x000ea20000000a00 */
[----:B0-----:R-:W-:-:S04]  /*0700*/  IMAD.WIDE.U32 R60, R109, 0x10, R64 ;  /* 0x000000106d3c7825 */ /* 0x001fc800078e0040 */
[----:B------:R-:W-:Y:S02]  /*0710*/  IMAD.WIDE.U32 R64, R97, 0x10, R64 ;  /* 0x0000001061407825 */ /* 0x000fe400078e0040 */
[----:B------:R-:W3:Y:S02]  /*0720*/  LDG.E.128 R60, desc[UR6][R60.64] ;  /* 0x000000063c3c7981 */ /* 0x000ee4000c1e1d00 */
[--C-:B-1----:R-:W-:Y:S02]  /*0730*/  IMAD.WIDE.U32 R68, R109, 0x10, R72.reuse ;  /* 0x000000106d447825 */ /* 0x102fe400078e0048 */
[----:B------:R-:W4:Y:S02]  /*0740*/  LDG.E.128 R64, desc[UR6][R64.64] ;  /* 0x0000000640407981 */ /* 0x000f24000c1e1d00 */
[----:B------:R-:W-:Y:S02]  /*0750*/  IMAD.WIDE.U32 R72, R97, 0x10, R72 ;  /* 0x0000001061487825 */ /* 0x000fe400078e0048 */
[----:B------:R-:W4:Y:S04]  /*0760*/  LDG.E.128 R68, desc[UR6][R68.64] ;  /* 0x0000000644447981 */ /* 0x000f28000c1e1d00 */
[----:B------:R-:W4:Y:S01]  /*0770*/  LDG.E.128 R72, desc[UR6][R72.64] ;  /* 0x0000000648487981 */ /* 0x000f22000c1e1d00 */
[----:B--2---:R-:W-:-:S04]  /*0780*/  IMAD.WIDE.U32 R94, R109, 0x8, R84 ;  /* 0x000000086d5e7825 */ /* 0x004fc800078e0054 */
[----:B------:R-:W-:Y:S02]  /*0790*/  IMAD.WIDE.U32 R84, R97, 0x8, R84 ;  /* 0x0000000861547825 */ /* 0x000fe400078e0054 */
[----:B------:R-:W5:Y:S04]  /*07a0*/  LDG.E.64 R94, desc[UR6][R94.64] ;  /* 0x000000065e5e7981 */ /* 0x000f68000c1e1b00 */
[----:B------:R-:W5:Y:S01]  /*07b0*/  LDG.E.64 R84, desc[UR6][R84.64] ;  /* 0x0000000654547981 */ /* 0x000f62000c1e1b00 */
[----:B------:R-:W-:Y:S02]  /*07c0*/  PRMT R162, R52, 0x7632, R162 ;  /* 0x0000763234a27816 */ /* 0x000fe400000000a2 */
[----:B------:R-:W-:Y:S02]  /*07d0*/  PRMT R156, R48, 0x7632, R156 ;  /* 0x00007632309c7816 */ /* 0x000fe4000000009c */
[----:B------:R-:W-:-:S02]  /*07e0*/  SHF.L.U32 R162, R162, 0x10, RZ ;  /* 0x00000010a2a27819 */ /* 0x000fc400000006ff */
[----:B------:R-:W-:Y:S02]  /*07f0*/  SHF.L.U32 R156, R156, 0x10, RZ ;  /* 0x000000109c9c7819 */ /* 0x000fe400000006ff */
[----:B------:R-:W-:Y:S02]  /*0800*/  PRMT R152, R49, 0x7632, R152 ;  /* 0x0000763231987816 */ /* 0x000fe40000000098 */
[----:B------:R-:W-:Y:S02]  /*0810*/  PRMT R148, R50, 0x7632, R148 ;  /* 0x0000763232947816 */ /* 0x000fe40000000094 */
[----:B------:R-:W-:Y:S02]  /*0820*/  SHF.L.U32 R152, R152, 0x10, RZ ;  /* 0x0000001098987819 */ /* 0x000fe400000006ff */
[----:B------:R-:W-:Y:S02]  /*0830*/  SHF.L.U32 R148, R148, 0x10, RZ ;  /* 0x0000001094947819 */ /* 0x000fe400000006ff */
[----:B---3--:R-:W-:-:S02]  /*0840*/  PRMT R110, R60, 0x7632, R110 ;  /* 0x000076323c6e7816 */ /* 0x008fc4000000006e */
[----:B------:R-:W-:Y:S02]  /*0850*/  SHF.L.U32 R111, R60, 0x10, RZ ;  /* 0x000000103c6f7819 */ /* 0x000fe400000006ff */
[C---:B------:R-:W-:Y:S02]  /*0860*/  PRMT R60, R61.reuse, 0x7632, R60 ;  /* 0x000076323d3c7816 */ /* 0x040fe4000000003c */
[----:B------:R-:W-:Y:S02]  /*0870*/  SHF.L.U32 R113, R61, 0x10, RZ ;  /* 0x000000103d717819 */ /* 0x000fe400000006ff */
[C---:B------:R-:W-:Y:S02]  /*0880*/  PRMT R112, R62.reuse, 0x7632, R112 ;  /* 0x000076323e707816 */ /* 0x040fe40000000070 */
[----:B------:R-:W-:Y:S01]  /*0890*/  SHF.L.U32 R115, R62, 0x10, RZ ;  /* 0x000000103e737819 */ /* 0x000fe200000006ff */
[----:B------:R-:W-:Y:S01]  /*08a0*/  FADD.FTZ R140, -R142, R113 ;  /* 0x000000718e8c7221 */ /* 0x000fe20000010100 */
[----:B------:R-:W-:-:S02]  /*08b0*/  PRMT R62, R63, 0x7632, R62 ;  /* 0x000076323f3e7816 */ /* 0x000fc4000000003e */
[----:B------:R-:W-:Y:S01]  /*08c0*/  SHF.L.U32 R61, R110, 0x10, RZ ;  /* 0x000000106e3d7819 */ /* 0x000fe200000006ff */
[----:B------:R-:W-:Y:S01]  /*08d0*/  FADD.FTZ R154, -R142, R115 ;  /* 0x000000738e9a7221 */ /* 0x000fe20000010100 */
[----:B------:R-:W-:Y:S01]  /*08e0*/  SHF.L.U32 R117, R63, 0x10, RZ ;  /* 0x000000103f757819 */ /* 0x000fe200000006ff */
[----:B-----5:R-:W-:Y:S01]  /*08f0*/  FMUL.FTZ R131, R107, R140 ;  /* 0x0000008c6b837220 */ /* 0x020fe20000410000 */
[----:B----4-:R-:W-:Y:S01]  /*0900*/  PRMT R114, R64, 0x7632, R114 ;  /* 0x0000763240727816 */ /* 0x010fe20000000072 */
[----:B------:R-:W-:Y:S01]  /*0910*/  FADD.FTZ R160, -R142, R61 ;  /* 0x0000003d8ea07221 */ /* 0x000fe20000010100 */
[----:B------:R-:W-:Y:S01]  /*0920*/  SHF.L.U32 R119, R64, 0x10, RZ ;  /* 0x0000001040777819 */ /* 0x000fe200000006ff */
[----:B------:R-:W-:Y:S01]  /*0930*/  FADD.FTZ R150, -R142, R117 ;  /* 0x000000758e967221 */ /* 0x000fe20000010100 */
[----:B------:R-:W-:Y:S02]  /*0940*/  PRMT R64, R65, 0x7632, R64 ;  /* 0x0000763241407816 */ /* 0x000fe40000000040 */
[----:B------:R-:W-:Y:S01]  /*0950*/  SHF.L.U32 R63, R60, 0x10, RZ ;  /* 0x000000103c3f7819 */ /* 0x000fe200000006ff */
[----:B------:R-:W-:Y:S01]  /*0960*/  FADD.FTZ R116, -R142, R119 ;  /* 0x000000778e747221 */ /* 0x000fe20000010100 */
[----:B------:R-:W-:-:S02]  /*0970*/  PRMT R122, R67, 0x7632, R122 ;  /* 0x00007632437a7816 */ /* 0x000fc4000000007a */
[----:B------:R-:W-:Y:S01]  /*0980*/  SHF.L.U32 R125, R67, 0x10, RZ ;  /* 0x00000010437d7819 */ /* 0x000fe200000006ff */
[----:B------:R-:W-:Y:S01]  /*0990*/  FADD.FTZ R158, -R142, R63 ;  /* 0x0000003f8e9e7221 */ /* 0x000fe20000010100 */
[----:B------:R-:W-:Y:S01]  /*09a0*/  SHF.L.U32 R67, R62, 0x10, RZ ;  /* 0x000000103e437819 */ /* 0x000fe200000006ff */
[C---:B------:R-:W-:Y:S01]  /*09b0*/  FMUL.FTZ R116, R107.reuse, R116 ;  /* 0x000000746b747220 */ /* 0x040fe20000410000 */
[----:B------:R-:W-:Y:S01]  /*09c0*/  PRMT R141, R68, 0x7632, R141 ;  /* 0x00007632448d7816 */ /* 0x000fe2000000008d */
[----:B------:R-:W-:Y:S01]  /*09d0*/  FMUL.FTZ R129, R107, R158 ;  /* 0x0000009e6b817220 */ /* 0x000fe20000410000 */
[----:B------:R-:W-:Y:S01]  /*09e0*/  PRMT R139, R70, 0x7632, R139 ;  /* 0x00007632468b7816 */ /* 0x000fe2000000008b */
[----:B------:R-:W-:Y:S01]  /*09f0*/  FADD.FTZ R146, -R142, R67 ;  /* 0x000000438e927221 */ /* 0x000fe20000010100 */
[----:B------:R-:W-:Y:S01]  /*0a00*/  SHF.L.U32 R62, R70, 0x10, RZ ;  /* 0x00000010463e7819 */ /* 0x000fe200000006ff */
[----:B------:R-:W-:Y:S01]  /*0a10*/  FADD.FTZ R124, -R142, R125 ;  /* 0x0000007d8e7c7221 */ /* 0x000fe20000010100 */
[----:B------:R-:W-:-:S02]  /*0a20*/  PRMT R118, R66, 0x7632, R118 ;  /* 0x0000763242767816 */ /* 0x000fc40000000076 */
[----:B------:R-:W-:Y:S01]  /*0a30*/  SHF.L.U32 R123, R66, 0x10, RZ ;  /* 0x00000010427b7819 */ /* 0x000fe200000006ff */
[----:B------:R-:W-:Y:S01]  /*0a40*/  FADD.FTZ R66, -R142, R111 ;  /* 0x0000006f8e427221 */ /* 0x000fe20000010100 */
[----:B------:R-:W-:Y:S02]  /*0a50*/  SHF.L.U32 R113, R64, 0x10, RZ ;  /* 0x0000001040717819 */ /* 0x000fe400000006ff */
[----:B------:R-:W-:Y:S01]  /*0a60*/  SHF.L.U32 R61, R68, 0x10, RZ ;  /* 0x00000010443d7819 */ /* 0x000fe200000006ff */
[----:B------:R-:W-:Y:S01]  /*0a70*/  FMUL.FTZ R66, R107, R66 ;  /* 0x000000426b427220 */ /* 0x000fe20000410000 */
[----:B------:R-:W-:Y:S01]  /*0a80*/  SHF.L.U32 R70, R52, 0x10, RZ ;  /* 0x0000001034467819 */ /* 0x000fe200000006ff */
[----:B------:R-:W-:Y:S01]  /*0a90*/  FADD.FTZ R120, -R142, R123 ;  /* 0x0000007b8e787221 */ /* 0x000fe20000010100 */
[C---:B------:R-:W-:Y:S02]  /*0aa0*/  PRMT R134, R71.reuse, 0x7632, R134 ;  /* 0x0000763247867816 */ /* 0x040fe40000000086 */
[----:B------:R-:W-:Y:S01]  /*0ab0*/  SHF.L.U32 R64, R71, 0x10, RZ ;  /* 0x0000001047407819 */ /* 0x000fe200000006ff */
[----:B------:R-:W-:Y:S01]  /*0ac0*/  FMUL.FTZ R133, R70, R61 ;  /* 0x0000003d46857220 */ /* 0x000fe20000410000 */
[----:B------:R-:W-:Y:S01]  /*0ad0*/  SHF.L.U32 R111, R114, 0x10, RZ ;  /* 0x00000010726f7819 */ /* 0x000fe200000006ff */
[----:B------:R-:W-:Y:S01]  /*0ae0*/  FMUL.FTZ R70, R107, R160 ;  /* 0x000000a06b467220 */ /* 0x000fe20000410000 */
[----:B------:R-:W-:Y:S01]  /*0af0*/  SHF.L.U32 R60, R69, 0x10, RZ ;  /* 0x00000010453c7819 */ /* 0x000fe200000006ff */
[----:B------:R-:W-:Y:S01]  /*0b00*/  FMUL.FTZ R120, R107, R120 ;  /* 0x000000786b787220 */ /* 0x000fe20000410000 */
[----:B------:R-:W-:-:S02]  /*0b10*/  PRMT R137, R72, 0x7632, R137 ;  /* 0x0000763248897816 */ /* 0x000fc40000000089 */
[----:B------:R-:W-:Y:S02]  /*0b20*/  SHF.L.U32 R63, R72, 0x10, RZ ;  /* 0x00000010483f7819 */ /* 0x000fe400000006ff */
[----:B------:R-:W-:Y:S02]  /*0b30*/  SHF.L.U32 R71, R53, 0x10, RZ ;  /* 0x0000001035477819 */ /* 0x000fe400000006ff */
[----:B------:R-:W-:Y:S02]  /*0b40*/  SHF.L.U32 R121, R65, 0x10, RZ ;  /* 0x0000001041797819 */ /* 0x000fe400000006ff */
[----:B------:R-:W-:Y:S01]  /*0b50*/  PRMT R72, R75, 0x7632, R72 ;  /* 0x000076324b487816 */ /* 0x000fe20000000048 */
[----:B------:R-:W-:Y:S01]  /*0b60*/  FMUL.FTZ R110, R71, R60 ;  /* 0x0000003c476e7220 */ /* 0x000fe20000410000 */
[----:B------:R-:W-:Y:S01]  /*0b70*/  SHF.L.U32 R138, R75, 0x10, RZ ;  /* 0x000000104b8a7819 */ /* 0x000fe200000006ff */
[----:B------:R-:W-:Y:S01]  /*0b80*/  FADD.FTZ R144, -R142, R121 ;  /* 0x000000798e907221 */ /* 0x000fe20000010100 */
[----:B------:R-:W-:-:S02]  /*0b90*/  SHF.L.U32 R141, R141, 0x10, RZ ;  /* 0x000000108d8d7819 */ /* 0x000fc400000006ff */
[----:B------:R-:W-:Y:S02]  /*0ba0*/  SHF.L.U32 R65, R112, 0x10, RZ ;  /* 0x0000001070417819 */ /* 0x000fe400000006ff */
[----:B------:R-:W-:Y:S01]  /*0bb0*/  SHF.L.U32 R75, R54, 0x10, RZ ;  /* 0x00000010364b7819 */ /* 0x000fe200000006ff */
[----:B------:R-:W-:Y:S01]  /*0bc0*/  FMUL.FTZ R71, R162, R141 ;  /* 0x0000008da2477220 */ /* 0x000fe20000410000 */
[----:B------:R-:W-:Y:S01]  /*0bd0*/  SHF.L.U32 R115, R118, 0x10, RZ ;  /* 0x0000001076737819 */ /* 0x000fe200000006ff */
[C---:B------:R-:W-:Y:S01]  /*0be0*/  FADD.FTZ R118, -R142.reuse, R111 ;  /* 0x0000006f8e767221 */ /* 0x040fe20000010100 */
[C---:B------:R-:W-:Y:S01]  /*0bf0*/  PRMT R135, R73.reuse, 0x7632, R135 ;  /* 0x0000763249877816 */ /* 0x040fe20000000087 */
[----:B------:R-:W-:Y:S01]  /*0c00*/  FADD.FTZ R114, -R142, R65 ;  /* 0x000000418e727221 */ /* 0x000fe20000010100 */
[----:B------:R-:W-:Y:S01]  /*0c10*/  SHF.L.U32 R128, R73, 0x10, RZ ;  /* 0x0000001049807819 */ /* 0x000fe200000006ff */
[----:B------:R-:W-:Y:S01]  /*0c20*/  FMUL.FTZ R132, R75, R62 ;  /* 0x0000003e4b847220 */ /* 0x000fe20000410000 */
[----:B------:R-:W-:Y:S01]  /*0c30*/  SHF.L.U32 R117, R122, 0x10, RZ ;  /* 0x000000107a757819 */ /* 0x000fe200000006ff */
[----:B------:R-:W-:Y:S01]  /*0c40*/  FADD.FTZ R122, -R142, R113 ;  /* 0x000000718e7a7221 */ /* 0x000fe20000010100 */
[----:B------:R-:W-:Y:S01]  /*0c50*/  PRMT R136, R69, 0x7632, R136 ;  /* 0x0000763245887816 */ /* 0x000fe20000000088 */
[----:B------:R-:W-:Y:S01]  /*0c60*/  FADD.FTZ R162, RZ, R133 ;  /* 0x00000085ffa27221 */ /* 0x000fe20000010000 */
[----:B------:R-:W-:Y:S01]  /*0c70*/  PRMT R73, R53, 0x7632, R73 ;  /* 0x0000763235497816 */ /* 0x000fe20000000049 */
[----:B------:R-:W-:Y:S01]  /*0c80*/  FFMA.FTZ R75, R66, R133, RZ ;  /* 0x00000085424b7223 */ /* 0x000fe200000100ff */
[----:B------:R-:W-:Y:S01]  /*0c90*/  SHF.L.U32 R111, R55, 0x10, RZ ;  /* 0x00000010376f7819 */ /* 0x000fe200000006ff */
[----:B------:R-:W-:Y:S01]  /*0ca0*/  FADD.FTZ R126, -R142, R115 ;  /* 0x000000738e7e7221 */ /* 0x000fe20000010100 */
[----:B------:R-:W-:Y:S01]  /*0cb0*/  SHF.L.U32 R112, R48, 0x10, RZ ;  /* 0x0000001030707819 */ /* 0x000fe200000006ff */
[----:B------:R-:W-:Y:S01]  /*0cc0*/  FADD.FTZ R115, R162, R71 ;  /* 0x00000047a2737221 */ /* 0x000fe20000010000 */
[C---:B------:R-:W-:Y:S01]  /*0cd0*/  PRMT R127, R74.reuse, 0x7632, R127 ;  /* 0x000076324a7f7816 */ /* 0x040fe2000000007f */
[----:B------:R-:W-:Y:S01]  /*0ce0*/  FMUL.FTZ R130, R111, R64 ;  /* 0x000000406f827220 */ /* 0x000fe20000410000 */
[----:B------:R-:W-:Y:S01]  /*0cf0*/  SHF.L.U32 R65, R74, 0x10, RZ ;  /* 0x000000104a417819 */ /* 0x000fe200000006ff */
[----:B------:R-:W-:Y:S01]  /*0d00*/  FMUL.FTZ R111, R112, R63 ;  /* 0x0000003f706f7220 */ /* 0x000fe20000410000 */
        /* <DEDUP_REMOVED lines=17> */
[----:B------:R-:W-:Y:S01]  /*0e20*/  PRMT R67, R55, 0x7632, R67 ;  /* 0x0000763237437816 */ /* 0x000fe20000000043 */
[----:B------:R-:W-:Y:S01]  /*0e30*/  FMUL.FTZ R73, R68, R139 ;  /* 0x0000008b44497220 */ /* 0x000fe20000410000 */
[----:B------:R-:W-:Y:S01]  /*0e40*/  SHF.L.U32 R140, R72, 0x10, RZ ;  /* 0x00000010488c7819 */ /* 0x000fe200000006ff */
[----:B------:R-:W-:Y:S01]  /*0e50*/  FADD.FTZ R68, R115, R132 ;  /* 0x0000008473447221 */ /* 0x000fe20000010000 */
[----:B------:R-:W-:Y:S01]  /*0e60*/  FMUL.FTZ R72, R107, R114 ;  /* 0x000000726b487220 */ /* 0x000fe20000410000 */
[----:B------:R-:W-:Y:S01]  /*0e70*/  FFMA.FTZ R115, R75, R132, R158 ;  /* 0x000000844b737223 */ /* 0x000fe2000001009e */
[----:B------:R-:W-:Y:S01]  /*0e80*/  FADD.FTZ R142, -R142, R117 ;  /* 0x000000758e8e7221 */ /* 0x000fe20000010100 */
[----:B------:R-:W-:Y:S01]  /*0e90*/  SHF.L.U32 R67, R67, 0x10, RZ ;  /* 0x0000001043437819 */ /* 0x000fe200000006ff */
[----:B------:R-:W-:Y:S01]  /*0ea0*/  FMUL.FTZ R114, R69, R138 ;  /* 0x0000008a45727220 */ /* 0x000fe20000410000 */
        /* <DEDUP_REMOVED lines=9> */
[----:B------:R-:W-:Y:S01]  /*0f40*/  FMUL.FTZ R115, R107, R144 ;  /* 0x000000906b737220 */ /* 0x000fe20000410000 */
[----:B------:R-:W-:Y:S01]  /*0f50*/  FADD.FTZ R144, R117, R68 ;  /* 0x0000004475907221 */ /* 0x000fe20000010000 */
[----:B------:R-:W-:Y:S01]  /*0f60*/  FMUL.FTZ R117, R156, R137 ;  /* 0x000000899c757220 */ /* 0x000fe20000410000 */
[----:B------:R-:W-:Y:S01]  /*0f70*/  FFMA.FTZ R119, R67, R68, R150 ;  /* 0x0000004443777223 */ /* 0x000fe20000010096 */
[----:B------:R-:W-:Y:S01]  /*0f80*/  FMUL.FTZ R118, R107, R118 ;  /* 0x000000766b767220 */ /* 0x000fe20000410000 */
[----:B------:R-:W-:Y:S01]  /*0f90*/  FADD.FTZ R144, R144, R111 ;  /* 0x0000006f90907221 */ /* 0x000fe20000010000 */
[----:B------:R-:W-:Y:S01]  /*0fa0*/  SHF.L.U32 R135, R135, 0x10, RZ ;  /* 0x0000001087877819 */ /* 0x000fe200000006ff */
[----:B------:R-:W-:Y:S01]  /*0fb0*/  FFMA.FTZ R121, R116, R111, R119 ;  /* 0x0000006f74797223 */ /* 0x000fe20000010077 */
[C---:B------:R-:W-:Y:S01]  /*0fc0*/  FMUL.FTZ R119, R107.reuse, R124 ;  /* 0x0000007c6b777220 */ /* 0x040fe20000410000 */
[----:B------:R-:W-:Y:S01]  /*0fd0*/  FADD.FTZ R123, R144, R117 ;  /* 0x00000075907b7221 */ /* 0x000fe20000010000 */
[----:B------:R-:W-:Y:S01]  /*0fe0*/  FMUL.FTZ R122, R107, R122 ;  /* 0x0000007a6b7a7220 */ /* 0x000fe20000410000 */
[----:B------:R-:W-:Y:S01]  /*0ff0*/  FFMA.FTZ R124, R118, R117, R121 ;  /* 0x00000075767c7223 */ /* 0x000fe20000010079 */
[----:B------:R-:W-:Y:S01]  /*1000*/  FMUL.FTZ R121, R152, R135 ;  /* 0x0000008798797220 */ /* 0x000fe20000410000 */
[----:B------:R-:W-:Y:S01]  /*1010*/  FADD.FTZ R144, R123, R112 ;  /* 0x000000707b907221 */ /* 0x000fe20000010000 */
[----:B------:R-:W-:Y:S01]  /*1020*/  PRMT R125, R51, 0x7632, R125 ;  /* 0x00007632337d7816 */ /* 0x000fe2000000007d */
[----:B------:R-:W-:Y:S01]  /*1030*/  FFMA.FTZ R143, R115, R112, R124 ;  /* 0x00000070738f7223 */ /* 0x000fe2000001007c */
[----:B------:R-:W-:Y:S01]  /*1040*/  SHF.L.U32 R127, R127, 0x10, RZ ;  /* 0x000000107f7f7819 */ /* 0x000fe200000006ff */
[----:B------:R-:W-:Y:S01]  /*1050*/  FADD.FTZ R144, R144, R121 ;  /* 0x0000007990907221 */ /* 0x000fe20000010000 */
[----:B------:R-:W-:Y:S01]  /*1060*/  SHF.L.U32 R125, R125, 0x10, RZ ;  /* 0x000000107d7d7819 */ /* 0x000fe200000006ff */
        /* <DEDUP_REMOVED lines=16> */
[----:B------:R-:W-:Y:S01]  /*1170*/  FMUL.FTZ R150, R116, R63 ;  /* 0x0000003f74967220 */ /* 0x000fe20000410000 */
[----:B------:R-:W-:Y:S01]  /*1180*/  FMUL.FTZ R148, R115, R128 ;  /* 0x0000008073947220 */ /* 0x000fe20000410000 */
        /* <DEDUP_REMOVED lines=11> */
[----:B------:R-:W-:Y:S06]  /*1240*/  BRA `(.L_x_588) ;  /* 0x0000000800f47947 */ /* 0x000fec0003800000 */
.L_x_587:
        /* <DEDUP_REMOVED lines=15> */
[----:B------:R-:W5:Y:S04]  /*1340*/  LDG.E.64 R94, desc[UR6][R94.64] ;  /* 0x000000065e5e7981 */ /* 0x000f68000c1e1b00 */
[----:B------:R-:W5:Y:S01]  /*1350*/  LDG.E.64 R84, desc[UR6][R84.64] ;  /* 0x0000000654547981 */ /* 0x000f62000c1e1b00 */
[----:B0-----:R-:W-:-:S04]  /*1360*/  IMAD.WIDE.U32 R36, R109, 0x10, R32 ;  /* 0x000000106d247825 */ /* 0x001fc800078e0020 */
[----:B------:R-:W-:Y:S02]  /*1370*/  IMAD.WIDE.U32 R32, R97, 0x10, R32 ;  /* 0x0000001061207825 */ /* 0x000fe400078e0020 */
[----:B------:R-:W5:Y:S04]  /*1380*/  LDG.E.128 R36, desc[UR6][R36.64] ;  /* 0x0000000624247981 */ /* 0x000f68000c1e1d00 */
[----:B------:R-:W5:Y:S01]  /*1390*/  LDG.E.128 R32, desc[UR6][R32.64] ;  /* 0x0000000620207981 */ /* 0x000f62000c1e1d00 */
[----:B------:R-:W-:-:S04]  /*13a0*/  PRMT R162, R52, 0x7632, R162 ;  /* 0x0000763234a27816 */ /* 0x000fc800000000a2 */
[----:B------:R-:W-:Y:S02]  /*13b0*/  SHF.L.U32 R162, R162, 0x10, RZ ;  /* 0x00000010a2a27819 */ /* 0x000fe400000006ff */
[----:B------:R-:W-:-:S04]  /*13c0*/  PRMT R156, R48, 0x7632, R156 ;  /* 0x00007632309c7816 */ /* 0x000fc8000000009c */
[----:B------:R-:W-:Y:S02]  /*13d0*/  SHF.L.U32 R156, R156, 0x10, RZ ;  /* 0x000000109c9c7819 */ /* 0x000fe400000006ff */
[----:B------:R-:W-:-:S04]  /*13e0*/  PRMT R152, R49, 0x7632, R152 ;  /* 0x0000763231987816 */ /* 0x000fc80000000098 */
[----:B------:R-:W-:Y:S02]  /*13f0*/  SHF.L.U32 R152, R152, 0x10, RZ ;  /* 0x0000001098987819 */ /* 0x000fe400000006ff */
[----:B------:R-:W-:-:S04]  /*1400*/  PRMT R148, R50, 0x7632, R148 ;  /* 0x0000763232947816 */ /* 0x000fc80000000094 */
[----:B------:R-:W-:Y:S02]  /*1410*/  SHF.L.U32 R148, R148, 0x10, RZ ;  /* 0x0000001094947819 */ /* 0x000fe400000006ff */
[C---:B--2---:R-:W-:Y:S02]  /*1420*/  PRMT R110, R60.reuse, 0x7632, R110 ;  /* 0x000076323c6e7816 */ /* 0x044fe4000000006e */
[----:B------:R-:W-:Y:S02]  /*1430*/  SHF.L.U32 R111, R60, 0x10, RZ ;  /* 0x000000103c6f7819 */ /* 0x000fe400000006ff */
[C---:B------:R-:W-:Y:S02]  /*1440*/  PRMT R60, R61.reuse, 0x7632, R60 ;  /* 0x000076323d3c7816 */ /* 0x040fe4000000003c */
[----:B------:R-:W-:Y:S02]  /*1450*/  SHF.L.U32 R113, R61, 0x10, RZ ;  /* 0x000000103d717819 */ /* 0x000fe400000006ff */
[----:B------:R-:W-:-:S02]  /*1460*/  PRMT R112, R62, 0x7632, R112 ;  /* 0x000076323e707816 */ /* 0x000fc40000000070 */
[----:B------:R-:W-:Y:S02]  /*1470*/  SHF.L.U32 R115, R62, 0x10, RZ ;  /* 0x000000103e737819 */ /* 0x000fe400000006ff */
[C---:B------:R-:W-:Y:S02]  /*1480*/  PRMT R62, R63.reuse, 0x7632, R62 ;  /* 0x000076323f3e7816 */ /* 0x040fe4000000003e */
[----:B------:R-:W-:Y:S02]  /*1490*/  SHF.L.U32 R61, R110, 0x10, RZ ;  /* 0x000000106e3d7819 */ /* 0x000fe400000006ff */
[----:B------:R-:W-:Y:S02]  /*14a0*/  SHF.L.U32 R117, R63, 0x10, RZ ;  /* 0x000000103f757819 */ /* 0x000fe400000006ff */
[C---:B---3--:R-:W-:Y:S02]  /*14b0*/  PRMT R114, R64.reuse, 0x7632, R114 ;  /* 0x0000763240727816 */ /* 0x048fe40000000072 */
[----:B------:R-:W-:-:S02]  /*14c0*/  SHF.L.U32 R119, R64, 0x10, RZ ;  /* 0x0000001040777819 */ /* 0x000fc400000006ff */
[----:B------:R-:W-:Y:S02]  /*14d0*/  PRMT R64, R65, 0x7632, R64 ;  /* 0x0000763241407816 */ /* 0x000fe40000000040 */
[----:B------:R-:W-:Y:S02]  /*14e0*/  SHF.L.U32 R63, R60, 0x10, RZ ;  /* 0x000000103c3f7819 */ /* 0x000fe400000006ff */
[C---:B------:R-:W-:Y:S02]  /*14f0*/  PRMT R122, R67.reuse, 0x7632, R122 ;  /* 0x00007632437a7816 */ /* 0x040fe4000000007a */
[----:B------:R-:W-:Y:S01]  /*1500*/  SHF.L.U32 R125, R67, 0x10, RZ ;  /* 0x00000010437d7819 */ /* 0x000fe200000006ff */
[----:B------:R-:W-:Y:S01]  /*1510*/  FADD.FTZ R140, -R142, R113 ;  /* 0x000000718e8c7221 */ /* 0x000fe20000010100 */
[----:B------:R-:W-:Y:S01]  /*1520*/  SHF.L.U32 R67, R62, 0x10, RZ ;  /* 0x000000103e437819 */ /* 0x000fe200000006ff */
[----:B------:R-:W-:Y:S01]  /*1530*/  FADD.FTZ R160, -R142, R61 ;  /* 0x0000003d8ea07221 */ /* 0x000fe20000010100 */
[----:B----4-:R-:W-:-:S02]  /*1540*/  PRMT R141, R68, 0x7632, R141 ;  /* 0x00007632448d7816 */ /* 0x010fc4000000008d */
[C---:B------:R-:W-:Y:S02]  /*1550*/  PRMT R139, R70.reuse, 0x7632, R139 ;  /* 0x00007632468b7816 */ /* 0x040fe4000000008b */
[----:B------:R-:W-:Y:S01]  /*1560*/  SHF.L.U32 R62, R70, 0x10, RZ ;  /* 0x00000010463e7819 */ /* 0x000fe200000006ff */
[----:B------:R-:W-:Y:S01]  /*1570*/  FADD.FTZ R158, -R142, R63 ;  /* 0x0000003f8e9e7221 */ /* 0x000fe20000010100 */
[C---:B------:R-:W-:Y:S02]  /*1580*/  PRMT R118, R66.reuse, 0x7632, R118 ;  /* 0x0000763242767816 */ /* 0x040fe40000000076 */
[----:B------:R-:W-:Y:S01]  /*1590*/  SHF.L.U32 R123, R66, 0x10, RZ ;  /* 0x00000010427b7819 */ /* 0x000fe200000006ff */
[----:B------:R-:W-:Y:S01]  /*15a0*/  FADD.FTZ R66, -R142, R111 ;  /* 0x0000006f8e427221 */ /* 0x000fe20000010100 */
[----:B------:R-:W-:Y:S02]  /*15b0*/  SHF.L.U32 R113, R64, 0x10, RZ ;  /* 0x0000001040717819 */ /* 0x000fe400000006ff */
[----:B------:R-:W-:-:S02]  /*15c0*/  SHF.L.U32 R61, R68, 0x10, RZ ;  /* 0x00000010443d7819 */ /* 0x000fc400000006ff */
[----:B------:R-:W-:Y:S02]  /*15d0*/  SHF.L.U32 R70, R52, 0x10, RZ ;  /* 0x0000001034467819 */ /* 0x000fe400000006ff */
[C---:B------:R-:W-:Y:S02]  /*15e0*/  PRMT R134, R71.reuse, 0x7632, R134 ;  /* 0x0000763247867816 */ /* 0x040fe40000000086 */
[----:B------:R-:W-:Y:S02]  /*15f0*/  SHF.L.U32 R64, R71, 0x10, RZ ;  /* 0x0000001047407819 */ /* 0x000fe400000006ff */
[----:B------:R-:W-:Y:S02]  /*1600*/  SHF.L.U32 R111, R114, 0x10, RZ ;  /* 0x00000010726f7819 */ /* 0x000fe400000006ff */
[----:B------:R-:W-:Y:S02]  /*1610*/  SHF.L.U32 R60, R69, 0x10, RZ ;  /* 0x00000010453c7819 */ /* 0x000fe400000006ff */
[----:B------:R-:W-:-:S02]  /*1620*/  PRMT R137, R72, 0x7632, R137 ;  /* 0x0000763248897816 */ /* 0x000fc40000000089 */
[----:B------:R-:W-:Y:S02]  /*1630*/  SHF.L.U32 R63, R72, 0x10, RZ ;  /* 0x00000010483f7819 */ /* 0x000fe400000006ff */
[----:B------:R-:W-:Y:S02]  /*1640*/  SHF.L.U32 R71, R53, 0x10, RZ ;  /* 0x0000001035477819 */ /* 0x000fe400000006ff */
[----:B------:R-:W-:Y:S02]  /*1650*/  SHF.L.U32 R121, R65, 0x10, RZ ;  /* 0x0000001041797819 */ /* 0x000fe400000006ff */
[C---:B------:R-:W-:Y:S02]  /*1660*/  PRMT R72, R75.reuse, 0x7632, R72 ;  /* 0x000076324b487816 */ /* 0x040fe40000000048 */
[----:B------:R-:W-:Y:S02]  /*1670*/  SHF.L.U32 R138, R75, 0x10, RZ ;  /* 0x000000104b8a7819 */ /* 0x000fe400000006ff */
[----:B------:R-:W-:Y:S01]  /*1680*/  SHF.L.U32 R141, R141, 0x10, RZ ;  /* 0x000000108d8d7819 */ /* 0x000fe200000006ff */
[----:B------:R-:W-:Y:S01]  /*1690*/  FADD.FTZ R154, -R142, R115 ;  /* 0x000000738e9a7221 */ /* 0x000fe20000010100 */
[----:B------:R-:W-:Y:S01]  /*16a0*/  SHF.L.U32 R65, R112, 0x10, RZ ;  /* 0x0000001070417819 */ /* 0x000fe200000006ff */
[----:B------:R-:W-:Y:S01]  /*16b0*/  FMUL.FTZ R133, R70, R61 ;  /* 0x0000003d46857220 */ /* 0x000fe20000410000 */
[----:B------:R-:W-:Y:S01]  /*16c0*/  SHF.L.U32 R75, R54, 0x10, RZ ;  /* 0x00000010364b7819 */ /* 0x000fe200000006ff */
[----:B-----5:R-:W-:Y:S01]  /*16d0*/  FMUL.FTZ R66, R107, R66 ;  /* 0x000000426b427220 */ /* 0x020fe20000410000 */
[----:B------:R-:W-:Y:S01]  /*16e0*/  SHF.L.U32 R115, R118, 0x10, RZ ;  /* 0x0000001076737819 */ /* 0x000fe200000006ff */
[C---:B------:R-:W-:Y:S01]  /*16f0*/  FADD.FTZ R150, -R142.reuse, R117 ;  /* 0x000000758e967221 */ /* 0x040fe20000010100 */
[----:B------:R-:W-:Y:S01]  /*1700*/  FADD.FTZ R118, -R142, R111 ;  /* 0x0000006f8e767221 */ /* 0x000fe20000010100 */
[----:B------:R-:W-:Y:S01]  /*1710*/  PRMT R135, R73, 0x7632, R135 ;  /* 0x0000763249877816 */ /* 0x000fe20000000087 */
[----:B------:R-:W-:Y:S01]  /*1720*/  FMUL.FTZ R110, R71, R60 ;  /* 0x0000003c476e7220 */ /* 0x000fe20000410000 */
[----:B------:R-:W-:Y:S01]  /*1730*/  SHF.L.U32 R128, R73, 0x10, RZ ;  /* 0x0000001049807819 */ /* 0x000fe200000006ff */
[----:B------:R-:W-:Y:S01]  /*1740*/  FMUL.FTZ R71, R162, R141 ;  /* 0x0000008da2477220 */ /* 0x000fe20000410000 */
[----:B------:R-:W-:Y:S01]  /*1750*/  SHF.L.U32 R117, R122, 0x10, RZ ;  /* 0x000000107a757819 */ /* 0x000fe200000006ff */
[C---:B------:R-:W-:Y:S01]  /*1760*/  FADD.FTZ R114, -R142.reuse, R65 ;  /* 0x000000418e727221 */ /* 0x040fe20000010100 */
[----:B------:R-:W-:Y:S01]  /*1770*/  PRMT R136, R69, 0x7632, R136 ;  /* 0x0000763245887816 */ /* 0x000fe20000000088 */
[----:B------:R-:W-:Y:S01]  /*1780*/  FADD.FTZ R122, -R142, R113 ;  /* 0x000000718e7a7221 */ /* 0x000fe20000010100 */
[----:B------:R-:W-:Y:S01]  /*1790*/  PRMT R73, R53, 0x7632, R73 ;  /* 0x0000763235497816 */ /* 0x000fe20000000049 */
[----:B------:R-:W-:Y:S01]  /*17a0*/  FMUL.FTZ R132, R75, R62 ;  /* 0x0000003e4b847220 */ /* 0x000fe20000410000 */
[----:B------:R-:W-:Y:S01]  /*17b0*/  SHF.L.U32 R111, R55, 0x10, RZ ;  /* 0x00000010376f7819 */ /* 0x000fe200000006ff */
[----:B------:R-:W-:Y:S01]  /*17c0*/  FADD.FTZ R162, RZ, R133 ;  /* 0x00000085ffa27221 */ /* 0x000fe20000010000 */
[----:B------:R-:W-:Y:S01]  /*17d0*/  SHF.L.U32 R112, R48, 0x10, RZ ;  /* 0x0000001030707819 */ /* 0x000fe200000006ff */
[----:B------:R-:W-:Y:S01]  /*17e0*/  FMUL.FTZ R70, R107, R160 ;  /* 0x000000a06b467220 */ /* 0x000fe20000410000 */
[----:B------:R-:W-:Y:S01]  /*17f0*/  PRMT R127, R74, 0x7632, R127 ;  /* 0x000076324a7f7816 */ /* 0x000fe2000000007f */
[----:B------:R-:W-:Y:S01]  /*1800*/  FFMA.FTZ R75, R66, R133, RZ ;  /* 0x00000085424b7223 */ /* 0x000fe200000100ff */
[----:B------:R-:W-:-:S02]  /*1810*/  SHF.L.U32 R65, R74, 0x10, RZ ;  /* 0x000000104a417819 */ /* 0x000fc400000006ff */
[----:B------:R-:W-:Y:S01]  /*1820*/  SHF.L.U32 R113, R49, 0x10, RZ ;  /* 0x0000001031717819 */ /* 0x000fe200000006ff */
[----:B------:R-:W-:Y:S01]  /*1830*/  FADD.FTZ R126, -R142, R115 ;  /* 0x000000738e7e7221 */ /* 0x000fe20000010100 */
[----:B------:R-:W-:Y:S01]  /*1840*/  SHF.L.U32 R74, R50, 0x10, RZ ;  /* 0x00000010324a7819 */ /* 0x000fe200000006ff */
[----:B------:R-:W-:Y:S01]  /*1850*/  FMUL.FTZ R130, R111, R64 ;  /* 0x000000406f827220 */ /* 0x000fe20000410000 */
[----:B------:R-:W-:Y:S01]  /*1860*/  SHF.L.U32 R73, R73, 0x10, RZ ;  /* 0x0000001049497819 */ /* 0x000fe200000006ff */
[----:B------:R-:W-:Y:S01]  /*1870*/  FMUL.FTZ R131, R107, R140 ;  /* 0x0000008c6b837220 */ /* 0x000fe20000410000 */
[----:B------:R-:W-:Y:S01]  /*1880*/  SHF.L.U32 R136, R136, 0x10, RZ ;  /* 0x0000001088887819 */ /* 0x000fe200000006ff */
[----:B------:R-:W-:Y:S01]  /*1890*/  FADD.FTZ R115, R162, R71 ;  /* 0x00000047a2737221 */ /* 0x000fe20000010000 */
[----:B------:R-:W-:Y:S01]  /*18a0*/  FMUL.FTZ R111, R112, R63 ;  /* 0x0000003f706f7220 */ /* 0x000fe20000410000 */
[----:B------:R-:W-:Y:S01]  /*18b0*/  FFMA.FTZ R140, R70, R71, R75 ;  /* 0x00000047468c7223 */ /* 0x000fe2000001004b */
[----:B------:R-:W-:Y:S01]  /*18c0*/  PRMT R68, R54, 0x7632, R68 ;  /* 0x0000763236447816 */ /* 0x000fe20000000044 */
[----:B------:R-:W-:Y:S01]  /*18d0*/  FMUL.FTZ R112, R113, R128 ;  /* 0x0000008071707220 */ /* 0x000fe20000410000 */
[----:B------:R-:W-:Y:S01]  /*18e0*/  FMUL.FTZ R113, R74, R65 ;  /* 0x000000414a717220 */ /* 0x000fe20000410000 */
[----:B------:R-:W-:Y:S01]  /*18f0*/  FMUL.FTZ R74, R73, R136 ;  /* 0x00000088494a7220 */ /* 0x000fe20000410000 */
[----:B------:R-:W-:Y:S01]  /*1900*/  FMUL.FTZ R129, R107, R158 ;  /* 0x0000009e6b817220 */ /* 0x000fe20000410000 */
[----:B------:R-:W-:Y:S01]  /*1910*/  FADD.FTZ R115, R115, R110 ;  /* 0x0000006e73737221 */ /* 0x000fe20000010000 */
[----:B------:R-:W-:Y:S01]  /*1920*/  FFMA.FTZ R158, R131, R110, R140 ;  /* 0x0000006e839e7223 */ /* 0x000fe2000001008c */
[----:B------:R-:W-:-:S02]  /*1930*/  SHF.L.U32 R68, R68, 0x10, RZ ;  /* 0x0000001044447819 */ /* 0x000fc400000006ff */
[----:B------:R-:W-:Y:S01]  /*1940*/  SHF.L.U32 R139, R139, 0x10, RZ ;  /* 0x000000108b8b7819 */ /* 0x000fe200000006ff */
[----:B------:R-:W-:Y:S01]  /*1950*/  FADD.FTZ R115, R115, R74 ;  /* 0x0000004a73737221 */ /* 0x000fe20000010000 */
[----:B------:R-:W-:Y:S01]  /*1960*/  FMUL.FTZ R75, R107, R154 ;  /* 0x0000009a6b4b7220 */ /* 0x000fe20000410000 */
[----:B------:R-:W-:Y:S01]  /*1970*/  FFMA.FTZ R158, R129, R74, R158 ;  /* 0x0000004a819e7223 */ /* 0x000fe2000001009e */
[--C-:B------:R-:W-:Y:S01]  /*1980*/  FADD.FTZ R146, -R142, R67.reuse ;  /* 0x000000438e927221 */ /* 0x100fe20000010100 */
[----:B------:R-:W-:Y:S01]  /*1990*/  SHF.L.U32 R69, R51, 0x10, RZ ;  /* 0x0000001033457819 */ /* 0x000fe200000006ff */
[----:B------:R-:W-:Y:S01]  /*19a0*/  FMUL.FTZ R73, R68, R139 ;  /* 0x0000008b44497220 */ /* 0x000fe20000410000 */
[----:B------:R-:W-:Y:S01]  /*19b0*/  PRMT R67, R55, 0x7632, R67 ;  /* 0x0000763237437816 */ /* 0x000fe20000000043 */
[----:B------:R-:W-:Y:S01]  /*19c0*/  FADD.FTZ R68, R115, R132 ;  /* 0x0000008473447221 */ /* 0x000fe20000010000 */
[----:B------:R-:W-:Y:S01]  /*19d0*/  SHF.L.U32 R140, R72, 0x10, RZ ;  /* 0x00000010488c7819 */ /* 0x000fe200000006ff */
[----:B------:R-:W-:Y:S01]  /*19e0*/  FMUL.FTZ R72, R107, R114 ;  /* 0x000000726b487220 */ /* 0x000fe20000410000 */
[----:B------:R-:W-:Y:S01]  /*19f0*/  FFMA.FTZ R115, R75, R132, R158 ;  /* 0x000000844b737223 */ /* 0x000fe2000001009e */
[C---:B------:R-:W-:Y:S01]  /*1a00*/  FADD.FTZ R116, -R142.reuse, R119 ;  /* 0x000000778e747221 */ /* 0x040fe20000010100 */
[C---:B------:R-:W-:Y:S01]  /*1a10*/  FADD.FTZ R144, -R142.reuse, R121 ;  /* 0x000000798e907221 */ /* 0x040fe20000010100 */
[C---:B------:R-:W-:Y:S01]  /*1a20*/  FADD.FTZ R120, -R142.reuse, R123 ;  /* 0x0000007b8e787221 */ /* 0x040fe20000010100 */
[C---:B------:R-:W-:Y:S01]  /*1a30*/  FADD.FTZ R124, -R142.reuse, R125 ;  /* 0x0000007d8e7c7221 */ /* 0x040fe20000010100 */
[----:B------:R-:W-:Y:S01]  /*1a40*/  FADD.FTZ R142, -R142, R117 ;  /* 0x000000758e8e7221 */ /* 0x000fe20000010100 */
[----:B------:R-:W-:Y:S01]  /*1a50*/  SHF.L.U32 R67, R67, 0x10, RZ ;  /* 0x0000001043437819 */ /* 0x000fe200000006ff */
[----:B------:R-:W-:Y:S01]  /*1a60*/  FMUL.FTZ R114, R69, R138 ;  /* 0x0000008a45727220 */ /* 0x000fe20000410000 */
[----:B------:R-:W-:Y:S01]  /*1a70*/  SHF.L.U32 R134, R134, 0x10, RZ ;  /* 0x0000001086867819 */ /* 0x000fe200000006ff */
[----:B------:R-:W-:Y:S01]  /*1a80*/  FMUL.FTZ R69, R107, R150 ;  /* 0x000000966b457220 */ /* 0x000fe20000410000 */
[----:B------:R-:W-:Y:S01]  /*1a90*/  FADD.FTZ R117, R68, R73 ;  /* 0x0000004944757221 */ /* 0x000fe20000010000 */
[----:B------:R-:W-:-:S02]  /*1aa0*/  FFMA.FTZ R150, R72, R73, R115 ;  /* 0x0000004948967223 */ /* 0x000fc40000010073 */
[----:B------:R-:W-:Y:S01]  /*1ab0*/  FMUL.FTZ R68, R67, R134 ;  /* 0x0000008643447220 */ /* 0x000fe20000410000 */
[----:B------:R-:W-:Y:S01]  /*1ac0*/  FADD.FTZ R117, R117, R130 ;  /* 0x0000008275757221 */ /* 0x000fe20000010000 */
[----:B------:R-:W-:Y:S01]  /*1ad0*/  FMUL.FTZ R67, R107, R146 ;  /* 0x000000926b437220 */ /* 0x000fe20000410000 */
        /* <DEDUP_REMOVED lines=10> */
[----:B------:R-:W-:Y:S01]  /*1b80*/  SHF.L.U32 R135, R135, 0x10, RZ ;  /* 0x0000001087877819 */ /* 0x000fe200000006ff */
[C---:B------:R-:W-:Y:S01]  /*1b90*/  FMUL.FTZ R119, R107.reuse, R124 ;  /* 0x0000007c6b777220 */ /* 0x040fe20000410000 */
[----:B------:R-:W-:Y:S01]  /*1ba0*/  FADD.FTZ R123, R144, R117 ;  /* 0x00000075907b7221 */ /* 0x000fe20000010000 */
[----:B------:R-:W-:Y:S01]  /*1bb0*/  FFMA.FTZ R124, R118, R117, R121 ;  /* 0x00000075767c7223 */ /* 0x000fe20000010079 */
[----:B------:R-:W-:Y:S01]  /*1bc0*/  FMUL.FTZ R122, R107, R122 ;  /* 0x0000007a6b7a7220 */ /* 0x000fe20000410000 */
[----:B------:R-:W-:Y:S01]  /*1bd0*/  FMUL.FTZ R121, R152, R135 ;  /* 0x0000008798797220 */ /* 0x000fe20000410000 */
[----:B------:R-:W-:Y:S01]  /*1be0*/  FADD.FTZ R144, R123, R112 ;  /* 0x000000707b907221 */ /* 0x000fe20000010000 */
[----:B------:R-:W-:Y:S01]  /*1bf0*/  FFMA.FTZ R143, R115, R112, R124 ;  /* 0x00000070738f7223 */ /* 0x000fe2000001007c */
[----:B------:R-:W-:-:S02]  /*1c00*/  PRMT R125, R51, 0x7632, R125 ;  /* 0x00007632337d7816 */ /* 0x000fc4000000007d */
[----:B------:R-:W-:Y:S01]  /*1c10*/  SHF.L.U32 R127, R127, 0x10, RZ ;  /* 0x000000107f7f7819 */ /* 0x000fe200000006ff */
        /* <DEDUP_REMOVED lines=16> */
[----:B------:R-:W-:Y:S01]  /*1d20*/  FADD.FTZ R143, R145, R124 ;  /* 0x0000007c918f7221 */ /* 0x000fe20000010000 */
[----:B------:R-:W-:Y:S01]  /*1d30*/  FMUL.FTZ R154, R75, R62 ;  /* 0x0000003e4b9a7220 */ /* 0x000fe20000410000 */
[----:B------:R-:W-:Y:S01]  /*1d40*/  FMUL.FTZ R152, R69, R64 ;  /* 0x0000004045987220 */ /* 0x000fe20000410000 */
        /* <DEDUP_REMOVED lines=12> */
[----:B------:R-:W-:-:S07]  /*1e10*/  FMUL.FTZ R145, R125, R140 ;  /* 0x0000008c7d917220 */ /* 0x000fce0000410000 */
.L_x_588:
        /* <DEDUP_REMOVED lines=52> */
.L_x_612:
        /* <DEDUP_REMOVED lines=13> */
[C---:B------:R-:W-:Y:S01]  /*2230*/  LOP3.LUT P2, RZ, R94.reuse, 0xff, RZ, 0xc0, !PT ;  /* 0x000000ff5eff7812 */ /* 0x040fe2000784c0ff */
[C-C-:B------:R-:W-:Y:S01]  /*2240*/  FFMA.FTZ R134, R127.reuse, R70, R128.reuse ;  /* 0x000000467f867223 */ /* 0x140fe20000010080 */
[----:B------:R-:W-:Y:S01]  /*2250*/  LOP3.LUT P3, RZ, R94, 0xff00, RZ, 0xc0, !PT ;  /* 0x0000ff005eff7812 */ /* 0x000fe2000786c0ff */
[----:B------:R-:W-:Y:S01]  /*2260*/  FADD.FTZ R66, -R66, R133 ;  /* 0x0000008542427221 */ /* 0x000fe20000010100 */
[----:B------:R-:W-:Y:S01]  /*2270*/  FFMA.FTZ R131, R127, R131, R128 ;  /* 0x000000837f837223 */ /* 0x000fe20000010080 */
[----:B------:R-:W-:Y:S01]  /*2280*/  FADD.FTZ R136, -R134, R71 ;  /* 0x0000004786887221 */ /* 0x000fe20000010100 */
[----:B------:R-:W-:Y:S01]  /*2290*/  LOP3.LUT P4, RZ, R94, 0xff0000, RZ, 0xc0, !PT ;  /* 0x00ff00005eff7812 */ /* 0x000fe2000788c0ff */
[----:B------:R-:W-:Y:S01]  /*22a0*/  FMUL.FTZ R133, R107, R66 ;  /* 0x000000426b857220 */ /* 0x000fe20000410000 */
[----:B------:R-:W-:Y:S01]  /*22b0*/  FADD.FTZ R138, -R131, R110 ;  /* 0x0000006e838a7221 */ /* 0x000fe20000010100 */
[----:B------:R-:W-:Y:S01]  /*22c0*/  FMUL.FTZ R131, R107, R136 ;  /* 0x000000886b837220 */ /* 0x000fe20000410000 */
[----:B------:R-:W-:Y:S01]  /*22d0*/  UMOV UR4, UR5 ;  /* 0x0000000500047c82 */ /* 0x000fe20008000000 */
[----:B------:R-:W-:Y:S01]  /*22e0*/  FMUL.FTZ R133, R133, R108 ;  /* 0x0000006c85857220 */ /* 0x000fe20000410000 */
[----:B------:R-:W-:Y:S01]  /*22f0*/  HFMA2 R70, -RZ, RZ, 0, 0 ;  /* 0x00000000ff467431 */ /* 0x000fe200000001ff */
[C---:B-----5:R-:W-:Y:S01]  /*2300*/  @P2 SHF.L.U32 R66, R60.reuse, 0x10, RZ ;  /* 0x000000103c422819 */ /* 0x060fe200000006ff */
[----:B------:R-:W-:Y:S01]  /*2310*/  FMUL.FTZ R137, R107, R138 ;  /* 0x0000008a6b897220 */ /* 0x000fe20000410000 */
[----:B------:R-:W-:Y:S01]  /*2320*/  @P3 PRMT R135, R60, 0x7632, R135 ;  /* 0x000076323c873816 */ /* 0x000fe20000000087 */
[----:B------:R-:W-:Y:S01]  /*2330*/  FMUL.FTZ R139, R133, UR4 ;  /* 0x00000004858b7c20 */ /* 0x000fe20008410000 */
[----:B------:R-:W-:Y:S01]  /*2340*/  @P2 SHF.L.U32 R60, R44, 0x10, RZ ;  /* 0x000000102c3c2819 */ /* 0x000fe200000006ff */
[----:B------:R-:W-:Y:S01]  /*2350*/  FMUL.FTZ R131, R131, R108 ;  /* 0x0000006c83837220 */ /* 0x000fe20000410000 */
[----:B------:R-:W-:Y:S01]  /*2360*/  HFMA2 R71, -RZ, RZ, 0, 0 ;  /* 0x00000000ff477431 */ /* 0x000fe200000001ff */
[----:B------:R-:W-:Y:S01]  /*2370*/  MOV R133, RZ ;  /* 0x000000ff00857202 */ /* 0x000fe20000000f00 */
[----:B------:R-:W-:Y:S01]  /*2380*/  @P2 FMUL.FTZ R70, R139, R66 ;  /* 0x000000428b462220 */ /* 0x000fe20000410000 */
[----:B------:R-:W-:Y:S01]  /*2390*/  @P3 SHF.L.U32 R136, R101, 0x10, RZ ;  /* 0x0000001065883819 */ /* 0x000fe200000006ff */
[----:B------:R-:W-:Y:S01]  /*23a0*/  FMUL.FTZ R137, R137, R108 ;  /* 0x0000006c89897220 */ /* 0x000fe20000410000 */
[----:B------:R-:W-:Y:S01]  /*23b0*/  @P3 SHF.L.U32 R135, R135, 0x10, RZ ;  /* 0x0000001087873819 */ /* 0x000fe200000006ff */
[----:B------:R-:W-:Y:S01]  /*23c0*/  FMUL.FTZ R140, R131, UR4 ;  /* 0x00000004838c7c20 */ /* 0x000fe20008410000 */
[----:B------:R-:W-:Y:S01]  /*23d0*/  @P2 FMUL.FTZ R133, R139, R60 ;  /* 0x0000003c8b852220 */ /* 0x000fe20000410000 */
[----:B------:R-:W-:Y:S01]  /*23e0*/  ISETP.GE.U32.AND P2, PT, R94, RZ, PT ;  /* 0x000000ff5e00720c */ /* 0x000fe20003f46070 */
[----:B------:R-:W-:-:S02]  /*23f0*/  HFMA2 R110, -RZ, RZ, 0, 0 ;  /* 0x00000000ff6e7431 */ /* 0x000fc400000001ff */
[--C-:B------:R-:W-:Y:S01]  /*2400*/  FFMA.FTZ R129, R127, R129, R128.reuse ;  /* 0x000000817f817223 */ /* 0x100fe20000010080 */
[----:B------:R-:W-:Y:S01]  /*2410*/  MOV R66, RZ ;  /* 0x000000ff00427202 */ /* 0x000fe20000000f00 */
[----:B------:R-:W-:Y:S01]  /*2420*/  FMUL.FTZ R137, R137, UR4 ;  /* 0x0000000489897c20 */ /* 0x000fe20008410000 */
[----:B------:R-:W-:Y:S01]  /*2430*/  @P4 SHF.L.U32 R138, R61, 0x10, RZ ;  /* 0x000000103d8a4819 */ /* 0x000fe200000006ff */
[C---:B------:R-:W-:Y:S01]  /*2440*/  @P3 FMUL.FTZ R71, R140.reuse, R135 ;  /* 0x000000878c473220 */ /* 0x040fe20000410000 */
[----:B------:R-:W-:Y:S01]  /*2450*/  @P4 SHF.L.U32 R131, R45, 0x10, RZ ;  /* 0x000000102d834819 */ /* 0x000fe200000006ff */
[----:B------:R-:W-:Y:S01]  /*2460*/  @P3 FMUL.FTZ R66, R140, R136 ;  /* 0x000000888c423220 */ /* 0x000fe20000410000 */
[----:B------:R-:W-:Y:S01]  /*2470*/  FFMA.FTZ R75, R127, R75, R128 ;  /* 0x0000004b7f4b7223 */ /* 0x000fe20000010080 */
[----:B------:R-:W-:Y:S01]  /*2480*/  LOP3.LUT P3, RZ, R95, 0xff0000, RZ, 0xc0, !PT ;  /* 0x00ff00005fff7812 */ /* 0x000fe2000786c0ff */
[----:B------:R-:W-:Y:S01]  /*2490*/  FADD.FTZ R74, -R129, R74 ;  /* 0x0000004a814a7221 */ /* 0x000fe20000010100 */
[----:B------:R-:W-:Y:S01]  /*24a0*/  ISETP.GE.U32.AND.EX P2, PT, R95, 0x1000000, PT, P2 ;  /* 0x010000005f00780c */ /* 0x000fe20003f46120 */
[C---:B------:R-:W-:Y:S01]  /*24b0*/  @P4 FMUL.FTZ R110, R137.reuse, R138 ;  /* 0x0000008a896e4220 */ /* 0x040fe20000410000 */
[----:B------:R-:W-:Y:S01]  /*24c0*/  MOV R134, RZ ;  /* 0x000000ff00867202 */ /* 0x000fe20000000f00 */
[----:B------:R-:W-:Y:S01]  /*24d0*/  @P4 FMUL.FTZ R134, R137, R131 ;  /* 0x0000008389864220 */ /* 0x000fe20000410000 */
[----:B------:R-:W-:Y:S01]  /*24e0*/  LOP3.LUT P6, RZ, R94, 0xff000000, RZ, 0xc0, !PT ;  /* 0xff0000005eff7812 */ /* 0x000fe200078cc0ff */
[----:B------:R-:W-:Y:S01]  /*24f0*/  FADD.FTZ R132, -R75, R132 ;  /* 0x000000844b847221 */ /* 0x000fe20000010100 */
[----:B------:R-:W-:Y:S01]  /*2500*/  LOP3.LUT P4, RZ, R95, 0xff00, RZ, 0xc0, !PT ;  /* 0x0000ff005fff7812 */ /* 0x000fe2000788c0ff */
[--C-:B------:R-:W-:Y:S01]  /*2510*/  FFMA.FTZ R75, R127, R67, R128.reuse ;  /* 0x000000437f4b7223 */ /* 0x100fe20000010080 */
[----:B------:R-:W-:Y:S01]  /*2520*/  FMUL.FTZ R67, R107, R74 ;  /* 0x0000004a6b437220 */ /* 0x000fe20000410000 */
[--C-:B------:R-:W-:Y:S01]  /*2530*/  FFMA.FTZ R72, R127, R72, R128.reuse ;  /* 0x000000487f487223 */ /* 0x100fe20000010080 */
[----:B------:R-:W-:Y:S01]  /*2540*/  LOP3.LUT P5, RZ, R95, 0xff, RZ, 0xc0, !PT ;  /* 0x000000ff5fff7812 */ /* 0x000fe200078ac0ff */
[----:B------:R-:W-:Y:S01]  /*2550*/  FFMA.FTZ R69, R127, R69, R128 ;  /* 0x000000457f457223 */ /* 0x000fe20000010080 */
[----:B------:R-:W-:Y:S01]  /*2560*/  FMUL.FTZ R67, R67, R108 ;  /* 0x0000006c43437220 */ /* 0x000fe20000410000 */
[----:B------:R-:W-:Y:S01]  /*2570*/  FADD.FTZ R72, -R72, R73 ;  /* 0x0000004948487221 */ /* 0x000fe20000010100 */
[----:B------:R-:W-:Y:S01]  /*2580*/  FADD.FTZ R136, -R75, R68 ;  /* 0x000000444b887221 */ /* 0x000fe20000010100 */
[----:B------:R-:W-:Y:S01]  /*2590*/  FADD.FTZ R74, -R69, R130 ;  /* 0x00000082454a7221 */ /* 0x000fe20000010100 */
[----:B------:R-:W-:Y:S01]  /*25a0*/  FMUL.FTZ R130, R67, UR4 ;  /* 0x0000000443827c20 */ /* 0x000fe20008410000 */
[----:B------:R-:W-:Y:S01]  /*25b0*/  @P3 SHF.L.U32 R75, R63, 0x10, RZ ;  /* 0x000000103f4b3819 */ /* 0x000fe200000006ff */
[----:B------:R-:W-:Y:S01]  /*25c0*/  FMUL.FTZ R67, R107, R72 ;  /* 0x000000486b437220 */ /* 0x000fe20000410000 */
[----:B------:R-:W-:Y:S01]  /*25d0*/  @P2 PRMT R135, R63, 0x7632, R135 ;  /* 0x000076323f872816 */ /* 0x000fe20000000087 */
[----:B------:R-:W-:Y:S01]  /*25e0*/  FMUL.FTZ R63, R107, R132 ;  /* 0x000000846b3f7220 */ /* 0x000fe20000410000 */
[----:B------:R-:W-:Y:S01]  /*25f0*/  @P6 PRMT R61, R61, 0x7632, R61 ;  /* 0x000076323d3d6816 */ /* 0x000fe2000000003d */
[-C--:B------:R-:W-:Y:S01]  /*2600*/  FMUL.FTZ R69, R67, R108.reuse ;  /* 0x0000006c43457220 */ /* 0x080fe20000410000 */
[----:B------:R-:W-:Y:S01]  /*2610*/  @P4 PRMT R73, R62, 0x7632, R73 ;  /* 0x000076323e494816 */ /* 0x000fe20000000049 */
[----:B------:R-:W-:Y:S01]  /*2620*/  FMUL.FTZ R63, R63, R108 ;  /* 0x0000006c3f3f7220 */ /* 0x000fe20000410000 */
[----:B------:R-:W-:Y:S01]  /*2630*/  @P6 SHF.L.U32 R61, R61, 0x10, RZ ;  /* 0x000000103d3d6819 */ /* 0x000fe200000006ff */
[----:B------:R-:W-:Y:S01]  /*2640*/  HFMA2 R129, -RZ, RZ, 0, 0 ;  /* 0x00000000ff817431 */ /* 0x000fe200000001ff */
[----:B------:R-:W-:Y:S01]  /*2650*/  @P5 SHF.L.U32 R67, R46, 0x10, RZ ;  /* 0x000000102e435819 */ /* 0x000fe200000006ff */
[----:B------:R-:W-:Y:S01]  /*2660*/  FMUL.FTZ R63, R63, UR4 ;  /* 0x000000043f3f7c20 */ /* 0x000fe20008410000 */
[----:B------:R-:W-:Y:S01]  /*2670*/  @P4 SHF.L.U32 R73, R73, 0x10, RZ ;  /* 0x0000001049494819 */ /* 0x000fe200000006ff */
[----:B------:R-:W-:Y:S01]  /*2680*/  FMUL.FTZ R132, R69, UR4 ;  /* 0x0000000445847c20 */ /* 0x000fe20008410000 */
[----:B------:R-:W-:-:S02]  /*2690*/  CS2R R94, SRZ ;  /* 0x00000000005e7805 */ /* 0x000fc4000001ff00 */
[----:B------:R-:W-:Y:S01]  /*26a0*/  @P5 SHF.L.U32 R68, R62, 0x10, RZ ;  /* 0x000000103e445819 */ /* 0x000fe200000006ff */
[----:B------:R-:W-:Y:S01]  /*26b0*/  @P6 FMUL.FTZ R95, R130, R61 ;  /* 0x0000003d825f6220 */ /* 0x000fe20000410000 */
[----:B------:R-:W-:Y:S01]  /*26c0*/  MOV R62, RZ ;  /* 0x000000ff003e7202 */ /* 0x000fe20000000f00 */
[----:B------:R-:W-:Y:S02]  /*26d0*/  HFMA2 R61, -RZ, RZ, 0, 0 ;  /* 0x00000000ff3d7431 */ /* 0x000fe400000001ff */
[----:B------:R-:W-:Y:S01]  /*26e0*/  @P5 FMUL.FTZ R62, R63, R67 ;  /* 0x000000433f3e5220 */ /* 0x000fe20000410000 */
[----:B------:R-:W-:Y:S01]  /*26f0*/  @P4 FMUL.FTZ R129, R132, R73 ;  /* 0x0000004984814220 */ /* 0x000fe20000410000 */
[----:B------:R-:W-:Y:S01]  /*2700*/  @P6 SHF.L.U32 R60, R100, 0x10, RZ ;  /* 0x00000010643c6819 */ /* 0x000fe200000006ff */
[C---:B------:R-:W-:Y:S01]  /*2710*/  FMUL.FTZ R67, R107.reuse, R74 ;  /* 0x0000004a6b437220 */ /* 0x040fe20000410000 */
[----:B------:R-:W-:Y:S01]  /*2720*/  FMUL.FTZ R73, R107, R136 ;  /* 0x000000886b497220 */ /* 0x000fe20000410000 */
[----:B------:R-:W-:Y:S01]  /*2730*/  @P5 FMUL.FTZ R94, R63, R68 ;  /* 0x000000443f5e5220 */ /* 0x000fe20000410000 */
[----:B------:R-:W-:-:S02]  /*2740*/  HFMA2 R68, -RZ, RZ, 0, 0 ;  /* 0x00000000ff447431 */ /* 0x000fc400000001ff */
[-C--:B------:R-:W-:Y:S01]  /*2750*/  FMUL.FTZ R67, R67, R108.reuse ;  /* 0x0000006c43437220 */ /* 0x080fe20000410000 */
[----:B------:R-:W-:Y:S01]  /*2760*/  FMUL.FTZ R73, R73, R108 ;  /* 0x0000006c49497220 */ /* 0x000fe20000410000 */
[----:B------:R-:W-:Y:S01]  /*2770*/  @P6 FMUL.FTZ R61, R130, R60 ;  /* 0x0000003c823d6220 */ /* 0x000fe20000410000 */
[----:B------:R-:W-:Y:S01]  /*2780*/  @P4 SHF.L.U32 R60, R99, 0x10, RZ ;  /* 0x00000010633c4819 */ /* 0x000fe200000006ff */
[----:B------:R-:W-:Y:S01]  /*2790*/  FMUL.FTZ R74, R67, UR4 ;  /* 0x00000004434a7c20 */ /* 0x000fe20008410000 */
[----:B------:R-:W-:Y:S01]  /*27a0*/  @P3 SHF.L.U32 R69, R47, 0x10, RZ ;  /* 0x000000102f453819 */ /* 0x000fe200000006ff */
[----:B------:R-:W-:Y:S01]  /*27b0*/  FMUL.FTZ R73, R73, UR4 ;  /* 0x0000000449497c20 */ /* 0x000fe20008410000 */
[----:B------:R-:W-:Y:S02]  /*27c0*/  @P2 SHF.L.U32 R72, R98, 0x10, RZ ;  /* 0x0000001062482819 */ /* 0x000fe400000006ff */
[----:B------:R-:W-:Y:S02]  /*27d0*/  CS2R R130, SRZ ;  /* 0x0000000000827805 */ /* 0x000fe4000001ff00 */
[----:B------:R-:W-:Y:S01]  /*27e0*/  MOV R63, RZ ;  /* 0x000000ff003f7202 */ /* 0x000fe20000000f00 */
[----:B------:R-:W-:Y:S01]  /*27f0*/  @P4 FMUL.FTZ R63, R132, R60 ;  /* 0x0000003c843f4220 */ /* 0x000fe20000410000 */
[----:B------:R-:W-:Y:S01]  /*2800*/  MOV R137, RZ ;  /* 0x000000ff00897202 */ /* 0x000fe20000000f00 */
[C---:B------:R-:W-:Y:S01]  /*2810*/  @P3 FMUL.FTZ R68, R74.reuse, R69 ;  /* 0x000000454a443220 */ /* 0x040fe20000410000 */
[----:B------:R-:W-:Y:S01]  /*2820*/  @P2 SHF.L.U32 R135, R135, 0x10, RZ ;  /* 0x0000001087872819 */ /* 0x000fe200000006ff */
[----:B------:R-:W-:Y:S01]  /*2830*/  @P2 FMUL.FTZ R137, R73, R72 ;  /* 0x0000004849892220 */ /* 0x000fe20000410000 */
[----:B------:R-:W-:Y:S01]  /*2840*/  F2FP.BF16.F32.PACK_AB R62, R63, R62 ;  /* 0x0000003e3f3e723e */ /* 0x000fe200000010ff */
[----:B------:R-:W-:Y:S01]  /*2850*/  @P3 FMUL.FTZ R130, R74, R75 ;  /* 0x0000004b4a823220 */ /* 0x000fe20000410000 */
[----:B------:R-:W-:Y:S01]  /*2860*/  F2FP.BF16.F32.PACK_AB R61, R61, R134 ;  /* 0x000000863d3d723e */ /* 0x000fe200000010ff */
[----:B------:R-:W-:Y:S01]  /*2870*/  @P2 FMUL.FTZ R131, R73, R135 ;  /* 0x0000008749832220 */ /* 0x000fe20000410000 */
[----:B------:R-:W-:-:S02]  /*2880*/  F2FP.BF16.F32.PACK_AB R60, R66, R133 ;  /* 0x00000085423c723e */ /* 0x000fc400000010ff */
[----:B------:R-:W-:Y:S01]  /*2890*/  F2FP.BF16.F32.PACK_AB R63, R137, R68 ;  /* 0x00000044893f723e */ /* 0x000fe200000010ff */
[----:B------:R-:W-:Y:S06]  /*28a0*/  BRA `(.L_x_592) ;  /* 0x0000000400b07947 */ /* 0x000fec0003800000 */
.L_x_591:
[C-C-:B------:R-:W-:Y:S01]  /*28b0*/  FFMA.FTZ R66, R127.reuse, R66, R128.reuse ;  /* 0x000000427f427223 */ /* 0x140fe20000010080 */
[C---:B------:R-:W-:Y:S01]  /*28c0*/  LOP3.LUT P2, RZ, R94.reuse, 0xff, RZ, 0xc0, !PT ;  /* 0x000000ff5eff7812 */ /* 0x040fe2000784c0ff */
[----:B------:R-:W-:Y:S01]  /*28d0*/  FFMA.FTZ R57, R127, R131, R128 ;  /* 0x000000837f397223 */ /* 0x000fe20000010080 */
[----:B------:R-:W-:Y:S01]  /*28e0*/  LOP3.LUT P3, RZ, R94, 0xff00, RZ, 0xc0, !PT ;  /* 0x0000ff005eff7812 */ /* 0x000fe2000786c0ff */
[----:B------:R-:W-:Y:S01]  /*28f0*/  FADD.FTZ R66, -R66, R133 ;  /* 0x0000008542427221 */ /* 0x000fe20000010100 */
[----:B------:R-:W-:Y:S01]  /*2900*/  LOP3.LUT P4, RZ, R94, 0xff0000, RZ, 0xc0, !PT ;  /* 0x00ff00005eff7812 */ /* 0x000fe2000788c0ff */
[----:B------:R-:W-:Y:S01]  /*2910*/  FADD.FTZ R138, -R57, R110 ;  /* 0x0000006e398a7221 */ /* 0x000fe20000010100 */
[----:B------:R-:W-:Y:S01]  /*2920*/  UMOV UR4, UR5 ;  /* 0x0000000500047c82 */ /* 0x000fe20008000000 */
[----:B------:R-:W-:Y:S01]  /*2930*/  FMUL.FTZ R59, R107, R66 ;  /* 0x000000426b3b7220 */ /* 0x000fe20000410000 */
[----:B------:R-:W-:Y:S01]  /*2940*/  FFMA.FTZ R66, R127, R70, R128 ;  /* 0x000000467f427223 */ /* 0x000fe20000010080 */
[----:B------:R-:W-:Y:S01]  /*2950*/  FMUL.FTZ R57, R107, R138 ;  /* 0x0000008a6b397220 */ /* 0x000fe20000410000 */
[----:B------:R-:W-:-:S02]  /*2960*/  HFMA2 R70, -RZ, RZ, 0, 0 ;  /* 0x00000000ff467431 */ /* 0x000fc400000001ff */
[-C--:B------:R-:W-:Y:S01]  /*2970*/  FMUL.FTZ R56, R59, R108.reuse ;  /* 0x0000006c3b387220 */ /* 0x080fe20000410000 */
[----:B------:R-:W-:Y:S01]  /*2980*/  HFMA2 R110, -RZ, RZ, 0, 0 ;  /* 0x00000000ff6e7431 */ /* 0x000fe200000001ff */
[----:B-----5:R-:W-:Y:S01]  /*2990*/  @P2 SHF.L.U32 R58, R60, 0x10, RZ ;  /* 0x000000103c3a2819 */ /* 0x020fe200000006ff */
[----:B------:R-:W-:Y:S01]  /*29a0*/  FFMA.FTZ R129, R127, R129, R128 ;  /* 0x000000817f817223 */ /* 0x000fe20000010080 */
[----:B------:R-:W-:Y:S01]  /*29b0*/  FMUL.FTZ R131, R56, UR4 ;  /* 0x0000000438837c20 */ /* 0x000fe20008410000 */
[----:B------:R-:W-:Y:S01]  /*29c0*/  @P3 PRMT R135, R60, 0x7632, R135 ;  /* 0x000076323c873816 */ /* 0x000fe20000000087 */
[----:B------:R-:W-:Y:S01]  /*29d0*/  FADD.FTZ R56, -R66, R71 ;  /* 0x0000004742387221 */ /* 0x000fe20000010100 */
[----:B------:R-:W-:Y:S01]  /*29e0*/  FMUL.FTZ R60, R57, R108 ;  /* 0x0000006c393c7220 */ /* 0x000fe20000410000 */
[----:B------:R-:W-:Y:S01]  /*29f0*/  @P4 SHF.L.U32 R139, R61, 0x10, RZ ;  /* 0x000000103d8b4819 */ /* 0x000fe200000006ff */
[----:B------:R-:W-:Y:S01]  /*2a00*/  @P2 FMUL.FTZ R70, R131, R58 ;  /* 0x0000003a83462220 */ /* 0x000fe20000410000 */
[----:B------:R-:W-:Y:S01]  /*2a10*/  @P4 SHF.L.U32 R141, R45, 0x10, RZ ;  /* 0x000000102d8d4819 */ /* 0x000fe200000006ff */
[----:B------:R-:W-:Y:S01]  /*2a20*/  FMUL.FTZ R56, R107, R56 ;  /* 0x000000386b387220 */ /* 0x000fe20000410000 */
[----:B------:R-:W-:Y:S01]  /*2a30*/  FMUL.FTZ R60, R60, UR4 ;  /* 0x000000043c3c7c20 */ /* 0x000fe20008410000 */
[----:B------:R-:W-:Y:S01]  /*2a40*/  LOP3.LUT P6, RZ, R94, 0xff000000, RZ, 0xc0, !PT ;  /* 0xff0000005eff7812 */ /* 0x000fe200078cc0ff */
[----:B------:R-:W-:Y:S01]  /*2a50*/  HFMA2 R71, -RZ, RZ, 0, 0 ;  /* 0x00000000ff477431 */ /* 0x000fe200000001ff */
[----:B------:R-:W-:Y:S01]  /*2a60*/  MOV R134, RZ ;  /* 0x000000ff00867202 */ /* 0x000fe20000000f00 */
[----:B------:R-:W-:Y:S01]  /*2a70*/  FMUL.FTZ R58, R56, R108 ;  /* 0x0000006c383a7220 */ /* 0x000fe20000410000 */
[C---:B------:R-:W-:Y:S01]  /*2a80*/  @P4 FMUL.FTZ R110, R60.reuse, R139 ;  /* 0x0000008b3c6e4220 */ /* 0x040fe20000410000 */
[----:B------:R-:W-:Y:S01]  /*2a90*/  @P4 FMUL.FTZ R134, R60, R141 ;  /* 0x0000008d3c864220 */ /* 0x000fe20000410000 */
[----:B------:R-:W-:Y:S01]  /*2aa0*/  @P2 SHF.L.U32 R136, R44, 0x10, RZ ;  /* 0x000000102c882819 */ /* 0x000fe200000006ff */
[----:B------:R-:W-:Y:S01]  /*2ab0*/  FADD.FTZ R60, -R129, R74 ;  /* 0x0000004a813c7221 */ /* 0x000fe20000010100 */
[--C-:B------:R-:W-:Y:S01]  /*2ac0*/  FFMA.FTZ R75, R127, R75, R128.reuse ;  /* 0x0000004b7f4b7223 */ /* 0x100fe20000010080 */
[----:B------:R-:W-:Y:S01]  /*2ad0*/  @P3 SHF.L.U32 R137, R101, 0x10, RZ ;  /* 0x0000001065893819 */ /* 0x000fe200000006ff */
[----:B------:R-:W-:Y:S01]  /*2ae0*/  FMUL.FTZ R58, R58, UR4 ;  /* 0x000000043a3a7c20 */ /* 0x000fe20008410000 */
[----:B------:R-:W-:Y:S01]  /*2af0*/  @P3 SHF.L.U32 R135, R135, 0x10, RZ ;  /* 0x0000001087873819 */ /* 0x000fe200000006ff */
[----:B------:R-:W-:Y:S01]  /*2b00*/  FFMA.FTZ R72, R127, R72, R128 ;  /* 0x000000487f487223 */ /* 0x000fe20000010080 */
[----:B------:R-:W-:Y:S01]  /*2b10*/  LOP3.LUT P5, RZ, R95, 0xff, RZ, 0xc0, !PT ;  /* 0x000000ff5fff7812 */ /* 0x000fe200078ac0ff */
[----:B------:R-:W-:Y:S01]  /*2b20*/  FMUL.FTZ R60, R107, R60 ;  /* 0x0000003c6b3c7220 */ /* 0x000fe20000410000 */
[----:B------:R-:W-:Y:S01]  /*2b30*/  MOV R66, RZ ;  /* 0x000000ff00427202 */ /* 0x000fe20000000f00 */
[----:B------:R-:W-:Y:S01]  /*2b40*/  @P2 FMUL.FTZ R66, R131, R136 ;  /* 0x0000008883422220 */ /* 0x000fe20000410000 */
[----:B------:R-:W-:Y:S01]  /*2b50*/  FADD.FTZ R132, -R75, R132 ;  /* 0x000000844b847221 */ /* 0x000fe20000010100 */
[----:B------:R-:W-:Y:S01]  /*2b60*/  MOV R133, RZ ;  /* 0x000000ff00857202 */ /* 0x000fe20000000f00 */
[----:B------:R-:W-:Y:S01]  /*2b70*/  @P3 FMUL.FTZ R71, R58, R135 ;  /* 0x000000873a473220 */ /* 0x000fe20000410000 */
[----:B------:R-:W-:Y:S01]  /*2b80*/  ISETP.GE.U32.AND P2, PT, R94, RZ, PT ;  /* 0x000000ff5e00720c */ /* 0x000fe20003f46070 */
[----:B------:R-:W-:Y:S01]  /*2b90*/  @P3 FMUL.FTZ R133, R58, R137 ;  /* 0x000000893a853220 */ /* 0x000fe20000410000 */
[----:B------:R-:W-:Y:S01]  /*2ba0*/  FFMA.FTZ R67, R127, R67, R128 ;  /* 0x000000437f437223 */ /* 0x000fe20000010080 */
[----:B------:R-:W-:Y:S01]  /*2bb0*/  FADD.FTZ R72, -R72, R73 ;  /* 0x0000004948487221 */ /* 0x000fe20000010100 */
[----:B------:R-:W-:Y:S01]  /*2bc0*/  FMUL.FTZ R58, R60, R108 ;  /* 0x0000006c3c3a7220 */ /* 0x000fe20000410000 */
[----:B------:R-:W-:Y:S01]  /*2bd0*/  FMUL.FTZ R73, R107, R132 ;  /* 0x000000846b497220 */ /* 0x000fe20000410000 */
[----:B------:R-:W-:Y:S01]  /*2be0*/  LOP3.LUT P4, RZ, R95, 0xff00, RZ, 0xc0, !PT ;  /* 0x0000ff005fff7812 */ /* 0x000fe2000788c0ff */
[----:B------:R-:W-:Y:S01]  /*2bf0*/  FADD.FTZ R138, -R67, R68 ;  /* 0x00000044438a7221 */ /* 0x000fe20000010100 */
[C---:B------:R-:W-:Y:S01]  /*2c00*/  LOP3.LUT P3, RZ, R95.reuse, 0xff0000, RZ, 0xc0, !PT ;  /* 0x00ff00005fff7812 */ /* 0x040fe2000786c0ff */
[----:B------:R-:W-:Y:S01]  /*2c10*/  FMUL.FTZ R67, R58, UR4 ;  /* 0x000000043a437c20 */ /* 0x000fe20008410000 */
[----:B------:R-:W-:Y:S01]  /*2c20*/  ISETP.GE.U32.AND.EX P2, PT, R95, 0x1000000, PT, P2 ;  /* 0x010000005f00780c */ /* 0x000fe20003f46120 */
[----:B------:R-:W-:Y:S01]  /*2c30*/  FMUL.FTZ R58, R73, R108 ;  /* 0x0000006c493a7220 */ /* 0x000fe20000410000 */
[----:B------:R-:W-:Y:S01]  /*2c40*/  @P6 PRMT R61, R61, 0x7632, R61 ;  /* 0x000076323d3d6816 */ /* 0x000fe2000000003d */
[----:B------:R-:W-:Y:S01]  /*2c50*/  FFMA.FTZ R69, R127, R69, R128 ;  /* 0x000000457f457223 */ /* 0x000fe20000010080 */
[----:B------:R-:W-:-:S02]  /*2c60*/  @P5 SHF.L.U32 R75, R62, 0x10, RZ ;  /* 0x000000103e4b5819 */ /* 0x000fc400000006ff */
[----:B------:R-:W-:Y:S02]  /*2c70*/  CS2R R94, SRZ ;  /* 0x00000000005e7805 */ /* 0x000fe4000001ff00 */
[----:B------:R-:W-:Y:S01]  /*2c80*/  @P6 SHF.L.U32 R68, R61, 0x10, RZ ;  /* 0x000000103d446819 */ /* 0x000fe200000006ff */
[----:B------:R-:W-:Y:S01]  /*2c90*/  FMUL.FTZ R58, R58, UR4 ;  /* 0x000000043a3a7c20 */ /* 0x000fe20008410000 */
[----:B------:R-:W-:Y:S01]  /*2ca0*/  FADD.FTZ R136, -R69, R130 ;  /* 0x0000008245887221 */ /* 0x000fe20000010100 */
[----:B------:R-:W-:Y:S02]  /*2cb0*/  HFMA2 R61, -RZ, RZ, 0, 0 ;  /* 0x00000000ff3d7431 */ /* 0x000fe400000001ff */
[----:B------:R-:W-:Y:S01]  /*2cc0*/  FMUL.FTZ R74, R107, R72 ;  /* 0x000000486b4a7220 */ /* 0x000fe20000410000 */
[----:B------:R-:W-:Y:S01]  /*2cd0*/  @P6 FMUL.FTZ R95, R67, R68 ;  /* 0x00000044435f6220 */ /* 0x000fe20000410000 */
[----:B------:R-:W-:Y:S01]  /*2ce0*/  @P6 SHF.L.U32 R68, R100, 0x10, RZ ;  /* 0x0000001064446819 */ /* 0x000fe200000006ff */
[----:B------:R-:W-:Y:S01]  /*2cf0*/  @P5 FMUL.FTZ R94, R58, R75 ;  /* 0x0000004b3a5e5220 */ /* 0x000fe20000410000 */
[----:B------:R-:W-:Y:S01]  /*2d00*/  @P5 SHF.L.U32 R131, R46, 0x10, RZ ;  /* 0x000000102e835819 */ /* 0x000fe200000006ff */
[C---:B------:R-:W-:Y:S01]  /*2d10*/  FMUL.FTZ R75, R107.reuse, R136 ;  /* 0x000000886b4b7220 */ /* 0x040fe20000410000 */
[----:B------:R-:W-:Y:S01]  /*2d20*/  FMUL.FTZ R138, R107, R138 ;  /* 0x0000008a6b8a7220 */ /* 0x000fe20000410000 */
[----:B------:R-:W-:Y:S01]  /*2d30*/  @P4 PRMT R69, R62, 0x7632, R69 ;  /* 0x000076323e454816 */ /* 0x000fe20000000045 */
[----:B------:R-:W-:Y:S01]  /*2d40*/  @P6 FMUL.FTZ R61, R67, R68 ;  /* 0x00000044433d6220 */ /* 0x000fe20000410000 */
[C---:B------:R-:W-:Y:S01]  /*2d50*/  @P3 SHF.L.U32 R135, R63.reuse, 0x10, RZ ;  /* 0x000000103f873819 */ /* 0x040fe200000006ff */
[----:B------:R-:W-:Y:S01]  /*2d60*/  HFMA2 R129, -RZ, RZ, 0, 0 ;  /* 0x00000000ff817431 */ /* 0x000fe200000001ff */
[----:B------:R-:W-:Y:S01]  /*2d70*/  @P2 PRMT R139, R63, 0x7632, R139 ;  /* 0x000076323f8b2816 */ /* 0x000fe2000000008b */
[-C--:B------:R-:W-:Y:S01]  /*2d80*/  FMUL.FTZ R63, R74, R108.reuse ;  /* 0x0000006c4a3f7220 */ /* 0x080fe20000410000 */
[----:B------:R-:W-:Y:S01]  /*2d90*/  MOV R62, RZ ;  /* 0x000000ff003e7202 */ /* 0x000fe20000000f00 */
[----:B------:R-:W-:Y:S01]  /*2da0*/  @P5 FMUL.FTZ R62, R58, R131 ;  /* 0x000000833a3e5220 */ /* 0x000fe20000410000 */
[-C--:B------:R-:W-:Y:S01]  /*2db0*/  FMUL.FTZ R58, R75, R108.reuse ;  /* 0x0000006c4b3a7220 */ /* 0x080fe20000410000 */
[----:B------:R-:W-:Y:S01]  /*2dc0*/  FMUL.FTZ R68, R138, R108 ;  /* 0x0000006c8a447220 */ /* 0x000fe20000410000 */
[----:B------:R-:W-:Y:S01]  /*2dd0*/  @P4 SHF.L.U32 R72, R69, 0x10, RZ ;  /* 0x0000001045484819 */ /* 0x000fe200000006ff */
[----:B------:R-:W-:Y:S01]  /*2de0*/  FMUL.FTZ R69, R63, UR4 ;  /* 0x000000043f457c20 */ /* 0x000fe20008410000 */
[----:B------:R-:W-:Y:S01]  /*2df0*/  HFMA2 R67, -RZ, RZ, 0, 0 ;  /* 0x00000000ff437431 */ /* 0x000fe200000001ff */
[----:B------:R-:W-:Y:S01]  /*2e00*/  @P4 SHF.L.U32 R132, R99, 0x10, RZ ;  /* 0x0000001063844819 */ /* 0x000fe200000006ff */
[----:B------:R-:W-:Y:S01]  /*2e10*/  FMUL.FTZ R58, R58, UR4 ;  /* 0x000000043a3a7c20 */ /* 0x000fe20008410000 */
[----:B------:R-:W-:Y:S01]  /*2e20*/  @P3 SHF.L.U32 R137, R47, 0x10, RZ ;  /* 0x000000102f893819 */ /* 0x000fe200000006ff */
[----:B------:R-:W-:Y:S01]  /*2e30*/  FMUL.FTZ R68, R68, UR4 ;  /* 0x0000000444447c20 */ /* 0x000fe20008410000 */
[----:B------:R-:W-:Y:S01]  /*2e40*/  @P2 SHF.L.U32 R141, R98, 0x10, RZ ;  /* 0x00000010628d2819 */ /* 0x000fe200000006ff */
[C---:B------:R-:W-:Y:S01]  /*2e50*/  @P4 FMUL.FTZ R129, R69.reuse, R72 ;  /* 0x0000004845814220 */ /* 0x040fe20000410000 */
[----:B------:R-:W-:Y:S01]  /*2e60*/  MOV R63, RZ ;  /* 0x000000ff003f7202 */ /* 0x000fe20000000f00 */
[----:B------:R-:W-:Y:S01]  /*2e70*/  @P4 FMUL.FTZ R63, R69, R132 ;  /* 0x00000084453f4220 */ /* 0x000fe20000410000 */
[----:B------:R-:W-:Y:S01]  /*2e80*/  MOV R72, RZ ;  /* 0x000000ff00487202 */ /* 0x000fe20000000f00 */
[----:B------:R-:W-:Y:S01]  /*2e90*/  @P3 FMUL.FTZ R67, R58, R137 ;  /* 0x000000893a433220 */ /* 0x000fe20000410000 */
[----:B------:R-:W-:Y:S01]  /*2ea0*/  @P2 SHF.L.U32 R139, R139, 0x10, RZ ;  /* 0x000000108b8b2819 */ /* 0x000fe200000006ff */
[----:B------:R-:W-:Y:S01]  /*2eb0*/  @P2 FMUL.FTZ R72, R68, R141 ;  /* 0x0000008d44482220 */ /* 0x000fe20000410000 */
[----:B------:R-:W-:-:S02]  /*2ec0*/  CS2R R130, SRZ ;  /* 0x0000000000827805 */ /* 0x000fc4000001ff00 */
[----:B------:R-:W-:Y:S01]  /*2ed0*/  F2FP.BF16.F32.PACK_AB R57, R60, R57 ;  /* 0x000000393c39723e */ /* 0x000fe200000010ff */
[----:B------:R-:W-:Y:S01]  /*2ee0*/  @P3 FMUL.FTZ R130, R58, R135 ;  /* 0x000000873a823220 */ /* 0x000fe20000410000 */
[----:B------:R-:W-:Y:S01]  /*2ef0*/  F2FP.BF16.F32.PACK_AB R56, R56, R59 ;  /* 0x0000003b3838723e */ /* 0x000fe200000010ff */
[----:B------:R-:W-:Y:S01]  /*2f00*/  @P2 FMUL.FTZ R131, R68, R139 ;  /* 0x0000008b44832220 */ /* 0x000fe20000410000 */
[----:B------:R-:W-:Y:S02]  /*2f10*/  F2FP.BF16.F32.PACK_AB R62, R63, R62 ;  /* 0x0000003e3f3e723e */ /* 0x000fe400000010ff */
[----:B------:R-:W-:Y:S02]  /*2f20*/  F2FP.BF16.F32.PACK_AB R58, R74, R73 ;  /* 0x000000494a3a723e */ /* 0x000fe400000010ff */
[----:B------:R-:W-:Y:S02]  /*2f30*/  F2FP.BF16.F32.PACK_AB R59, R138, R75 ;  /* 0x0000004b8a3b723e */ /* 0x000fe400000010ff */
[----:B------:R-:W-:-:S02]  /*2f40*/  F2FP.BF16.F32.PACK_AB R61, R61, R134 ;  /* 0x000000863d3d723e */ /* 0x000fc400000010ff */
[----:B------:R-:W-:Y:S02]  /*2f50*/  F2FP.BF16.F32.PACK_AB R60, R133, R66 ;  /* 0x00000042853c723e */ /* 0x000fe400000010ff */
[----:B------:R-:W-:-:S07]  /*2f60*/  F2FP.BF16.F32.PACK_AB R63, R72, R67 ;  /* 0x00000043483f723e */ /* 0x000fce00000010ff */
.L_x_592:
        /* <DEDUP_REMOVED lines=8> */
[----:B------:R-:W-:Y:S01]  /*2ff0*/  PRMT R132, R40, 0x7632, R132 ;  /* 0x0000763228847816 */ /* 0x000fe20000000084 */
[----:B------:R-:W-:Y:S06]  /*3000*/  @!P1 BRA `(.L_x_593) ;  /* 0x0000000400b89947 */ /* 0x000fec0003800000 */
[----:B0-----:R-:W-:Y:S01]  /*3010*/  LOP3.LUT R56, R84, 0xff, RZ, 0xc0, !PT ;  /* 0x000000ff54387812 */ /* 0x001fe200078ec0ff */
[C-C-:B------:R-:W-:Y:S01]  /*3020*/  FFMA.FTZ R116, R127.reuse, R116, R128.reuse ;  /* 0x000000747f747223 */ /* 0x140fe20000010080 */
[C-C-:B------:R-:W-:Y:S01]  /*3030*/  FFMA.FTZ R118, R127.reuse, R118, R128.reuse ;  /* 0x000000767f767223 */ /* 0x140fe20000010080 */
[----:B------:R-:W-:Y:S01]  /*3040*/  FFMA.FTZ R115, R127, R115, R128 ;  /* 0x000000737f737223 */ /* 0x000fe20000010080 */
[----:B------:R-:W-:Y:S01]  /*3050*/  ISETP.NE.U32.AND P2, PT, R56, RZ, PT ;  /* 0x000000ff3800720c */ /* 0x000fe20003f45070 */
[----:B------:R-:W-:Y:S01]  /*3060*/  FADD.FTZ R116, -R116, R111 ;  /* 0x0000006f74747221 */ /* 0x000fe20000010100 */
[----:B------:R-:W-:Y:S01]  /*3070*/  LOP3.LUT R56, R84, 0xff00, RZ, 0xc0, !PT ;  /* 0x0000ff0054387812 */ /* 0x000fe200078ec0ff */
[----:B------:R-:W-:Y:S01]  /*3080*/  FADD.FTZ R112, -R115, R112 ;  /* 0x0000007073707221 */ /* 0x000fe20000010100 */
[----:B------:R-:W-:Y:S01]  /*3090*/  ISETP.NE.AND.EX P2, PT, RZ, RZ, PT, P2 ;  /* 0x000000ffff00720c */ /* 0x000fe20003f45320 */
[----:B------:R-:W-:Y:S01]  /*30a0*/  FMUL.FTZ R61, R107, R116 ;  /* 0x000000746b3d7220 */ /* 0x000fe20000410000 */
[----:B------:R-:W-:-:S02]  /*30b0*/  ISETP.NE.U32.AND P3, PT, R56, RZ, PT ;  /* 0x000000ff3800720c */ /* 0x000fc40003f65070 */
[----:B------:R-:W-:Y:S02]  /*30c0*/  CS2R R72, SRZ ;  /* 0x0000000000487805 */ /* 0x000fe4000001ff00 */
[----:B------:R-:W-:Y:S01]  /*30d0*/  LOP3.LUT P4, RZ, R84, 0xff0000, RZ, 0xc0, !PT ;  /* 0x00ff000054ff7812 */ /* 0x000fe2000788c0ff */
[----:B------:R-:W-:Y:S01]  /*30e0*/  FMUL.FTZ R56, R61, R108 ;  /* 0x0000006c3d387220 */ /* 0x000fe20000410000 */
[----:B------:R-:W-:Y:S01]  /*30f0*/  ISETP.NE.AND.EX P3, PT, RZ, RZ, PT, P3 ;  /* 0x000000ffff00720c */ /* 0x000fe20003f65330 */
[----:B------:R-:W-:Y:S01]  /*3100*/  HFMA2 R63, -RZ, RZ, 0, 0 ;  /* 0x00000000ff3f7431 */ /* 0x000fe200000001ff */
[----:B------:R-:W-:Y:S01]  /*3110*/  MOV R60, RZ ;  /* 0x000000ff003c7202 */ /* 0x000fe20000000f00 */
[----:B------:R-:W-:Y:S01]  /*3120*/  FMUL.FTZ R111, R56, UR4 ;  /* 0x00000004386f7c20 */ /* 0x000fe20008410000 */
[----:B------:R-:W-:Y:S01]  /*3130*/  FADD.FTZ R56, -R118, R117 ;  /* 0x0000007576387221 */ /* 0x000fe20000010100 */
[----:B------:R-:W-:Y:S02]  /*3140*/  HFMA2 R74, -RZ, RZ, 0, 0 ;  /* 0x00000000ff4a7431 */ /* 0x000fe400000001ff */
[--C-:B------:R-:W-:Y:S01]  /*3150*/  FFMA.FTZ R122, R127, R122, R128.reuse ;  /* 0x0000007a7f7a7223 */ /* 0x100fe20000010080 */
[----:B-----5:R-:W-:Y:S01]  /*3160*/  @P2 SHF.L.U32 R57, R64, 0x10, RZ ;  /* 0x0000001040392819 */ /* 0x020fe200000006ff */
[----:B------:R-:W-:Y:S01]  /*3170*/  FMUL.FTZ R56, R107, R56 ;  /* 0x000000386b387220 */ /* 0x000fe20000410000 */
[----:B------:R-:W-:Y:S01]  /*3180*/  @P2 SHF.L.U32 R58, R40, 0x10, RZ ;  /* 0x00000010283a2819 */ /* 0x000fe200000006ff */
[----:B------:R-:W-:Y:S01]  /*3190*/  FFMA.FTZ R120, R127, R120, R128 ;  /* 0x000000787f787223 */ /* 0x000fe20000010080 */
[----:B------:R-:W-:Y:S01]  /*31a0*/  @P4 SHF.L.U32 R75, R65, 0x10, RZ ;  /* 0x00000010414b4819 */ /* 0x000fe200000006ff */
[----:B------:R-:W-:Y:S01]  /*31b0*/  FMUL.FTZ R59, R56, R108 ;  /* 0x0000006c383b7220 */ /* 0x000fe20000410000 */
[----:B------:R-:W-:Y:S01]  /*31c0*/  @P3 PRMT R64, R64, 0x7632, R64 ;  /* 0x0000763240403816 */ /* 0x000fe20000000040 */
[----:B------:R-:W-:Y:S01]  /*31d0*/  @P2 FMUL.FTZ R72, R111, R57 ;  /* 0x000000396f482220 */ /* 0x000fe20000410000 */
[----:B------:R-:W-:Y:S01]  /*31e0*/  FMUL.FTZ R57, R107, R112 ;  /* 0x000000706b397220 */ /* 0x000fe20000410000 */
[----:B------:R-:W-:Y:S01]  /*31f0*/  @P3 SHF.L.U32 R132, R132, 0x10, RZ ;  /* 0x0000001084843819 */ /* 0x000fe200000006ff */
[----:B------:R-:W-:Y:S01]  /*3200*/  FMUL.FTZ R115, R59, UR4 ;  /* 0x000000043b737c20 */ /* 0x000fe20008410000 */
[----:B------:R-:W-:Y:S01]  /*3210*/  @P3 SHF.L.U32 R64, R64, 0x10, RZ ;  /* 0x0000001040403819 */ /* 0x000fe200000006ff */
[----:B------:R-:W-:Y:S01]  /*3220*/  FMUL.FTZ R62, R57, R108 ;  /* 0x0000006c393e7220 */ /* 0x000fe20000410000 */
[----:B------:R-:W-:Y:S01]  /*3230*/  @P4 SHF.L.U32 R59, R41, 0x10, RZ ;  /* 0x00000010293b4819 */ /* 0x000fe200000006ff */
[----:B------:R-:W-:Y:S01]  /*3240*/  @P3 FMUL.FTZ R60, R115, R132 ;  /* 0x00000084733c3220 */ /* 0x000fe20000410000 */
[----:B------:R-:W-:Y:S01]  /*3250*/  @P2 FMUL.FTZ R63, R111, R58 ;  /* 0x0000003a6f3f2220 */ /* 0x000fe20000410000 */
[----:B------:R-:W-:Y:S01]  /*3260*/  @P3 FMUL.FTZ R73, R115, R64 ;  /* 0x0000004073493220 */ /* 0x000fe20000410000 */
[----:B------:R-:W-:Y:S01]  /*3270*/  LOP3.LUT P3, RZ, R84, 0xff000000, RZ, 0xc0, !PT ;  /* 0xff00000054ff7812 */ /* 0x000fe2000786c0ff */
[----:B------:R-:W-:Y:S01]  /*3280*/  FMUL.FTZ R62, R62, UR4 ;  /* 0x000000043e3e7c20 */ /* 0x000fe20008410000 */
[----:B------:R-:W-:Y:S01]  /*3290*/  MOV R109, RZ ;  /* 0x000000ff006d7202 */ /* 0x000fe20000000f00 */
[----:B------:R-:W-:Y:S01]  /*32a0*/  FADD.FTZ R122, -R122, R121 ;  /* 0x000000797a7a7221 */ /* 0x000fe20000010100 */
[----:B------:R-:W-:Y:S01]  /*32b0*/  ISETP.GE.U32.AND P2, PT, R84, RZ, PT ;  /* 0x000000ff5400720c */ /* 0x000fe20003f46070 */
[C---:B------:R-:W-:Y:S01]  /*32c0*/  @P4 FMUL.FTZ R74, R62.reuse, R75 ;  /* 0x0000004b3e4a4220 */ /* 0x040fe20000410000 */
[----:B------:R-:W-:Y:S01]  /*32d0*/  @P4 FMUL.FTZ R109, R62, R59 ;  /* 0x0000003b3e6d4220 */ /* 0x000fe20000410000 */
[----:B------:R-:W-:Y:S01]  /*32e0*/  LOP3.LUT P5, RZ, R85, 0xff00, RZ, 0xc0, !PT ;  /* 0x0000ff0055ff7812 */ /* 0x000fe200078ac0ff */
[--C-:B------:R-:W-:Y:S01]  /*32f0*/  FFMA.FTZ R126, R127, R126, R128.reuse ;  /* 0x0000007e7f7e7223 */ /* 0x100fe20000010080 */
[C---:B------:R-:W-:Y:S01]  /*3300*/  LOP3.LUT P4, RZ, R85.reuse, 0xff, RZ, 0xc0, !PT ;  /* 0x000000ff55ff7812 */ /* 0x040fe2000788c0ff */
[----:B------:R-:W-:Y:S01]  /*3310*/  FADD.FTZ R120, -R120, R113 ;  /* 0x0000007178787221 */ /* 0x000fe20000010100 */
[----:B------:R-:W-:Y:S01]  /*3320*/  LOP3.LUT P6, RZ, R85, 0xff0000, RZ, 0xc0, !PT ;  /* 0x00ff000055ff7812 */ /* 0x000fe200078cc0ff */
[--C-:B------:R-:W-:Y:S01]  /*3330*/  FFMA.FTZ R119, R127, R119, R128.reuse ;  /* 0x000000777f777223 */ /* 0x100fe20000010080 */
[----:B------:R-:W-:Y:S01]  /*3340*/  ISETP.GE.U32.AND.EX P2, PT, R85, 0x1000000, PT, P2 ;  /* 0x010000005500780c */ /* 0x000fe20003f46120 */
[----:B------:R-:W-:Y:S01]  /*3350*/  FFMA.FTZ R125, R127, R125, R128 ;  /* 0x0000007d7f7d7223 */ /* 0x000fe20000010080 */
[C---:B------:R-:W-:Y:S01]  /*3360*/  FMUL.FTZ R122, R107.reuse, R122 ;  /* 0x0000007a6b7a7220 */ /* 0x040fe20000410000 */
[----:B------:R-:W-:Y:S01]  /*3370*/  FADD.FTZ R126, -R126, R123 ;  /* 0x0000007b7e7e7221 */ /* 0x000fe20000010100 */
[----:B------:R-:W-:Y:S01]  /*3380*/  FMUL.FTZ R117, R107, R120 ;  /* 0x000000786b757220 */ /* 0x000fe20000410000 */
[----:B------:R-:W-:Y:S01]  /*3390*/  @P3 PRMT R65, R65, 0x7632, R65 ;  /* 0x0000763241413816 */ /* 0x000fe20000000041 */
[----:B------:R-:W-:Y:S01]  /*33a0*/  FADD.FTZ R114, -R119, R114 ;  /* 0x0000007277727221 */ /* 0x000fe20000010100 */
[----:B------:R-:W-:Y:S01]  /*33b0*/  FADD.FTZ R124, -R125, R124 ;  /* 0x0000007c7d7c7221 */ /* 0x000fe20000010100 */
[----:B------:R-:W-:Y:S01]  /*33c0*/  FMUL.FTZ R58, R122, R108 ;  /* 0x0000006c7a3a7220 */ /* 0x000fe20000410000 */
[----:B------:R-:W-:Y:S01]  /*33d0*/  FMUL.FTZ R126, R107, R126 ;  /* 0x0000007e6b7e7220 */ /* 0x000fe20000410000 */
[----:B------:R-:W-:Y:S01]  /*33e0*/  HFMA2 R75, -RZ, RZ, 0, 0 ;  /* 0x00000000ff4b7431 */ /* 0x000fe200000001ff */
[----:B------:R-:W-:Y:S01]  /*33f0*/  @P3 SHF.L.U32 R65, R65, 0x10, RZ ;  /* 0x0000001041413819 */ /* 0x000fe200000006ff */
[----:B------:R-:W-:Y:S01]  /*3400*/  FMUL.FTZ R59, R117, R108 ;  /* 0x0000006c753b7220 */ /* 0x000fe20000410000 */
[C---:B------:R-:W-:Y:S01]  /*3410*/  FMUL.FTZ R119, R107.reuse, R114 ;  /* 0x000000726b777220 */ /* 0x040fe20000410000 */
[----:B------:R-:W-:Y:S01]  /*3420*/  FMUL.FTZ R124, R107, R124 ;  /* 0x0000007c6b7c7220 */ /* 0x000fe20000410000 */
[----:B------:R-:W-:Y:S01]  /*3430*/  FMUL.FTZ R112, R58, UR4 ;  /* 0x000000043a707c20 */ /* 0x000fe20008410000 */
[----:B------:R-:W-:Y:S01]  /*3440*/  @P5 PRMT R107, R66, 0x7632, R107 ;  /* 0x00007632426b5816 */ /* 0x000fe2000000006b */
[----:B------:R-:W-:Y:S01]  /*3450*/  FMUL.FTZ R85, R126, R108 ;  /* 0x0000006c7e557220 */ /* 0x000fe20000410000 */
[----:B------:R-:W-:Y:S01]  /*3460*/  @P4 SHF.L.U32 R62, R66, 0x10, RZ ;  /* 0x00000010423e4819 */ /* 0x000fe200000006ff */
[----:B------:R-:W-:Y:S01]  /*3470*/  FMUL.FTZ R59, R59, UR4 ;  /* 0x000000043b3b7c20 */ /* 0x000fe20008410000 */
[----:B------:R-:W-:Y:S01]  /*3480*/  @P4 SHF.L.U32 R84, R42, 0x10, RZ ;  /* 0x000000102a544819 */ /* 0x000fe200000006ff */
[----:B------:R-:W-:Y:S01]  /*3490*/  @P3 FMUL.FTZ R75, R112, R65 ;  /* 0x00000041704b3220 */ /* 0x000fe20000410000 */
[----:B------:R-:W-:-:S02]  /*34a0*/  @P6 SHF.L.U32 R111, R67, 0x10, RZ ;  /* 0x00000010436f6819 */ /* 0x000fc400000006ff */
[----:B------:R-:W-:Y:S02]  /*34b0*/  CS2R R64, SRZ ;  /* 0x0000000000407805 */ /* 0x000fe4000001ff00 */
[----:B------:R-:W-:Y:S02]  /*34c0*/  @P2 PRMT R113, R67, 0x7632, R113 ;  /* 0x0000763243712816 */ /* 0x000fe40000000071 */
[----:B------:R-:W-:Y:S02]  /*34d0*/  CS2R R66, SRZ ;  /* 0x0000000000427805 */ /* 0x000fe4000001ff00 */
[----:B------:R-:W-:Y:S01]  /*34e0*/  @P5 SHF.L.U32 R107, R107, 0x10, RZ ;  /* 0x000000106b6b5819 */ /* 0x000fe200000006ff */
[----:B------:R-:W-:Y:S01]  /*34f0*/  FMUL.FTZ R116, R85, UR4 ;  /* 0x0000000455747c20 */ /* 0x000fe20008410000 */
[----:B------:R-:W-:Y:S01]  /*3500*/  @P3 SHF.L.U32 R58, R104, 0x10, RZ ;  /* 0x00000010683a3819 */ /* 0x000fe200000006ff */
[C---:B------:R-:W-:Y:S01]  /*3510*/  @P4 FMUL.FTZ R67, R59.reuse, R62 ;  /* 0x0000003e3b434220 */ /* 0x040fe20000410000 */
[----:B------:R-:W-:Y:S01]  /*3520*/  @P4 FMUL.FTZ R65, R59, R84 ;  /* 0x000000543b414220 */ /* 0x000fe20000410000 */
[-C--:B------:R-:W-:Y:S01]  /*3530*/  FMUL.FTZ R59, R119, R108.reuse ;  /* 0x0000006c773b7220 */ /* 0x080fe20000410000 */
[----:B------:R-:W-:Y:S01]  /*3540*/  FMUL.FTZ R108, R124, R108 ;  /* 0x0000006c7c6c7220 */ /* 0x000fe20000410000 */
[----:B------:R-:W-:Y:S01]  /*3550*/  @P5 FMUL.FTZ R66, R116, R107 ;  /* 0x0000006b74425220 */ /* 0x000fe20000410000 */
[----:B------:R-:W-:Y:S01]  /*3560*/  @P3 FMUL.FTZ R64, R112, R58 ;  /* 0x0000003a70403220 */ /* 0x000fe20000410000 */
[----:B------:R-:W-:Y:S01]  /*3570*/  HFMA2 R107, -RZ, RZ, 0, 0 ;  /* 0x00000000ff6b7431 */ /* 0x000fe200000001ff */
[----:B------:R-:W-:Y:S01]  /*3580*/  @P5 SHF.L.U32 R58, R103, 0x10, RZ ;  /* 0x00000010673a5819 */ /* 0x000fe200000006ff */
[----:B------:R-:W-:Y:S01]  /*3590*/  FMUL.FTZ R59, R59, UR4 ;  /* 0x000000043b3b7c20 */ /* 0x000fe20008410000 */
[----:B------:R-:W-:Y:S01]  /*35a0*/  @P6 SHF.L.U32 R112, R43, 0x10, RZ ;  /* 0x000000102b706819 */ /* 0x000fe200000006ff */
[----:B------:R-:W-:Y:S01]  /*35b0*/  FMUL.FTZ R108, R108, UR4 ;  /* 0x000000046c6c7c20 */ /* 0x000fe20008410000 */
[----:B------:R-:W-:-:S02]  /*35c0*/  @P2 SHF.L.U32 R115, R102, 0x10, RZ ;  /* 0x0000001066732819 */ /* 0x000fc400000006ff */
[----:B------:R-:W-:Y:S02]  /*35d0*/  CS2R R84, SRZ ;  /* 0x0000000000547805 */ /* 0x000fe4000001ff00 */
[----:B------:R-:W-:Y:S01]  /*35e0*/  MOV R62, RZ ;  /* 0x000000ff003e7202 */ /* 0x000fe20000000f00 */
[----:B------:R-:W-:Y:S01]  /*35f0*/  @P5 FMUL.FTZ R62, R116, R58 ;  /* 0x0000003a743e5220 */ /* 0x000fe20000410000 */
[----:B------:R-:W-:Y:S01]  /*3600*/  MOV R114, RZ ;  /* 0x000000ff00727202 */ /* 0x000fe20000000f00 */
[----:B------:R-:W-:Y:S01]  /*3610*/  @P6 FMUL.FTZ R107, R59, R112 ;  /* 0x000000703b6b6220 */ /* 0x000fe20000410000 */
[----:B------:R-:W-:Y:S01]  /*3620*/  @P2 SHF.L.U32 R113, R113, 0x10, RZ ;  /* 0x0000001071712819 */ /* 0x000fe200000006ff */
[----:B------:R-:W-:Y:S01]  /*3630*/  @P2 FMUL.FTZ R114, R108, R115 ;  /* 0x000000736c722220 */ /* 0x000fe20000410000 */
[----:B------:R-:W-:Y:S01]  /*3640*/  @P6 FMUL.FTZ R85, R59, R111 ;  /* 0x0000006f3b556220 */ /* 0x000fe20000410000 */
[----:B------:R-:W-:Y:S02]  /*3650*/  F2FP.BF16.F32.PACK_AB R56, R56, R61 ;  /* 0x0000003d3838723e */ /* 0x000fe400000010ff */
[----:B------:R-:W-:Y:S01]  /*3660*/  F2FP.BF16.F32.PACK_AB R60, R60, R63 ;  /* 0x0000003f3c3c723e */ /* 0x000fe200000010ff */
[----:B------:R-:W-:Y:S01]  /*3670*/  @P2 FMUL.FTZ R84, R108, R113 ;  /* 0x000000716c542220 */ /* 0x000fe20000410000 */
[----:B------:R-:W-:-:S02]  /*3680*/  F2FP.BF16.F32.PACK_AB R59, R124, R119 ;  /* 0x000000777c3b723e */ /* 0x000fc400000010ff */
[----:B------:R-:W-:Y:S02]  /*3690*/  F2FP.BF16.F32.PACK_AB R58, R126, R117 ;  /* 0x000000757e3a723e */ /* 0x000fe400000010ff */
[----:B------:R-:W-:Y:S02]  /*36a0*/  F2FP.BF16.F32.PACK_AB R57, R122, R57 ;  /* 0x000000397a39723e */ /* 0x000fe400000010ff */
[----:B------:R-:W-:Y:S02]  /*36b0*/  F2FP.BF16.F32.PACK_AB R62, R62, R65 ;  /* 0x000000413e3e723e */ /* 0x000fe400000010ff */
[----:B------:R-:W-:Y:S02]  /*36c0*/  F2FP.BF16.F32.PACK_AB R61, R64, R109 ;  /* 0x0000006d403d723e */ /* 0x000fe400000010ff */
[----:B------:R-:W-:Y:S01]  /*36d0*/  F2FP.BF16.F32.PACK_AB R63, R114, R107 ;  /* 0x0000006b723f723e */ /* 0x000fe200000010ff */
[----:B------:R-:W-:Y:S06]  /*36e0*/  BRA `(.L_x_594) ;  /* 0x0000000400947947 */ /* 0x000fec0003800000 */
.L_x_593:
[C-C-:B------:R-:W-:Y:S01]  /*36f0*/  FFMA.FTZ R116, R127.reuse, R116, R128.reuse ;  /* 0x000000747f747223 */ /* 0x140fe20000010080 */
[C---:B------:R-:W-:Y:S01]  /*3700*/  LOP3.LUT P2, RZ, R84.reuse, 0xff, RZ, 0xc0, !PT ;  /* 0x000000ff54ff7812 */ /* 0x040fe2000784c0ff */
[C-C-:B------:R-:W-:Y:S01]  /*3710*/  FFMA.FTZ R115, R127.reuse, R115, R128.reuse ;  /* 0x000000737f737223 */ /* 0x140fe20000010080 */
[----:B------:R-:W-:Y:S01]  /*3720*/  LOP3.LUT P3, RZ, R84, 0xff00, RZ, 0xc0, !PT ;  /* 0x0000ff0054ff7812 */ /* 0x000fe2000786c0ff */
[----:B------:R-:W-:Y:S01]  /*3730*/  FADD.FTZ R116, -R116, R111 ;  /* 0x0000006f74747221 */ /* 0x000fe20000010100 */
[----:B------:R-:W-:Y:S01]  /*3740*/  FFMA.FTZ R118, R127, R118, R128 ;  /* 0x000000767f767223 */ /* 0x000fe20000010080 */
[----:B------:R-:W-:Y:S01]  /*3750*/  LOP3.LUT P4, RZ, R84, 0xff0000, RZ, 0xc0, !PT ;  /* 0x00ff000054ff7812 */ /* 0x000fe2000788c0ff */
[----:B------:R-:W-:Y:S01]  /*3760*/  FADD.FTZ R112, -R115, R112 ;  /* 0x0000007073707221 */ /* 0x000fe20000010100 */
[C---:B0-----:R-:W-:Y:S01]  /*3770*/  FMUL.FTZ R61, R107.reuse, R116 ;  /* 0x000000746b3d7220 */ /* 0x041fe20000410000 */
[----:B------:R-:W-:Y:S01]  /*3780*/  FADD.FTZ R118, -R118, R117 ;  /* 0x0000007576767221 */ /* 0x000fe20000010100 */
[----:B------:R-:W-:Y:S01]  /*3790*/  CS2R R72, SRZ ;  /* 0x0000000000487805 */ /* 0x000fe2000001ff00 */
[C---:B------:R-:W-:Y:S01]  /*37a0*/  FMUL.FTZ R117, R107.reuse, R112 ;  /* 0x000000706b757220 */ /* 0x040fe20000410000 */
[----:B------:R-:W-:Y:S01]  /*37b0*/  FMUL.FTZ R60, R108, R61 ;  /* 0x0000003d6c3c7220 */ /* 0x000fe20000410000 */
[----:B------:R-:W-:Y:S01]  /*37c0*/  FMUL.FTZ R109, R107, R118 ;  /* 0x000000766b6d7220 */ /* 0x000fe20000410000 */
[----:B-----5:R-:W-:Y:S01]  /*37d0*/  @P2 SHF.L.U32 R62, R64, 0x10, RZ ;  /* 0x00000010403e2819 */ /* 0x020fe200000006ff */
[----:B------:R-:W-:-:S02]  /*37e0*/  HFMA2 R63, -RZ, RZ, 0, 0 ;  /* 0x00000000ff3f7431 */ /* 0x000fc400000001ff */
[----:B------:R-:W-:Y:S01]  /*37f0*/  FMUL.FTZ R75, R60, UR4 ;  /* 0x000000043c4b7c20 */ /* 0x000fe20008410000 */
[----:B------:R-:W-:Y:S01]  /*3800*/  @P3 PRMT R111, R64, 0x7632, R111 ;  /* 0x00007632406f3816 */ /* 0x000fe2000000006f */
[----:B------:R-:W-:Y:S01]  /*3810*/  FMUL.FTZ R64, R108, R117 ;  /* 0x000000756c407220 */ /* 0x000fe20000410000 */
[----:B------:R-:W-:Y:S01]  /*3820*/  @P2 SHF.L.U32 R112, R40, 0x10, RZ ;  /* 0x0000001028702819 */ /* 0x000fe200000006ff */
[----:B------:R-:W-:Y:S01]  /*3830*/  @P2 FMUL.FTZ R72, R62, R75 ;  /* 0x0000004b3e482220 */ /* 0x000fe20000410000 */
[----:B------:R-:W-:Y:S01]  /*3840*/  LOP3.LUT P6, RZ, R84, 0xff000000, RZ, 0xc0, !PT ;  /* 0xff00000054ff7812 */ /* 0x000fe200078cc0ff */
[----:B------:R-:W-:Y:S01]  /*3850*/  FMUL.FTZ R62, R108, R109 ;  /* 0x0000006d6c3e7220 */ /* 0x000fe20000410000 */
[----:B------:R-:W-:Y:S01]  /*3860*/  @P4 SHF.L.U32 R109, R65, 0x10, RZ ;  /* 0x00000010416d4819 */ /* 0x000fe200000006ff */
[----:B------:R-:W-:Y:S01]  /*3870*/  FFMA.FTZ R122, R127, R122, R128 ;  /* 0x0000007a7f7a7223 */ /* 0x000fe20000010080 */
[----:B------:R-:W-:Y:S01]  /*3880*/  @P4 SHF.L.U32 R117, R41, 0x10, RZ ;  /* 0x0000001029754819 */ /* 0x000fe200000006ff */
[----:B------:R-:W-:Y:S01]  /*3890*/  FMUL.FTZ R64, R64, UR4 ;  /* 0x0000000440407c20 */ /* 0x000fe20008410000 */
[----:B------:R-:W-:-:S02]  /*38a0*/  @P3 SHF.L.U32 R115, R132, 0x10, RZ ;  /* 0x0000001084733819 */ /* 0x000fc400000006ff */
[----:B------:R-:W-:Y:S02]  /*38b0*/  CS2R R60, SRZ ;  /* 0x00000000003c7805 */ /* 0x000fe4000001ff00 */
[----:B------:R-:W-:Y:S01]  /*38c0*/  @P3 SHF.L.U32 R111, R111, 0x10, RZ ;  /* 0x000000106f6f3819 */ /* 0x000fe200000006ff */
[----:B------:R-:W-:Y:S01]  /*38d0*/  FMUL.FTZ R62, R62, UR4 ;  /* 0x000000043e3e7c20 */ /* 0x000fe20008410000 */
[----:B------:R-:W-:Y:S01]  /*38e0*/  @P2 FMUL.FTZ R63, R112, R75 ;  /* 0x0000004b703f2220 */ /* 0x000fe20000410000 */
[C-C-:B------:R-:W-:Y:S01]  /*38f0*/  FFMA.FTZ R120, R127.reuse, R120, R128.reuse ;  /* 0x000000787f787223 */ /* 0x140fe20000010080 */
[C-C-:B------:R-:W-:Y:S01]  /*3900*/  FFMA.FTZ R126, R127.reuse, R126, R128.reuse ;  /* 0x0000007e7f7e7223 */ /* 0x140fe20000010080 */
[----:B------:R-:W-:Y:S01]  /*3910*/  MOV R74, RZ ;  /* 0x000000ff004a7202 */ /* 0x000fe20000000f00 */
[C-C-:B------:R-:W-:Y:S01]  /*3920*/  FFMA.FTZ R119, R127.reuse, R119, R128.reuse ;  /* 0x000000777f777223 */ /* 0x140fe20000010080 */
[----:B------:R-:W-:Y:S01]  /*3930*/  ISETP.GE.U32.AND P2, PT, R84, RZ, PT ;  /* 0x000000ff5400720c */ /* 0x000fe20003f46070 */
[----:B------:R-:W-:Y:S01]  /*3940*/  FFMA.FTZ R125, R127, R125, R128 ;  /* 0x0000007d7f7d7223 */ /* 0x000fe20000010080 */
[-C--:B------:R-:W-:Y:S01]  /*3950*/  @P4 FMUL.FTZ R74, R109, R64.reuse ;  /* 0x000000406d4a4220 */ /* 0x080fe20000410000 */
[----:B------:R-:W-:Y:S01]  /*3960*/  @P4 FMUL.FTZ R61, R117, R64 ;  /* 0x00000040753d4220 */ /* 0x000fe20000410000 */
[----:B------:R-:W-:Y:S01]  /*3970*/  FADD.FTZ R122, -R122, R121 ;  /* 0x000000797a7a7221 */ /* 0x000fe20000010100 */
[----:B------:R-:W-:Y:S01]  /*3980*/  LOP3.LUT P5, RZ, R85, 0xff, RZ, 0xc0, !PT ;  /* 0x000000ff55ff7812 */ /* 0x000fe200078ac0ff */
[-C--:B------:R-:W-:Y:S01]  /*3990*/  @P3 FMUL.FTZ R73, R111, R62.reuse ;  /* 0x0000003e6f493220 */ /* 0x080fe20000410000 */
[----:B------:R-:W-:Y:S01]  /*39a0*/  LOP3.LUT P4, RZ, R85, 0xff00, RZ, 0xc0, !PT ;  /* 0x0000ff0055ff7812 */ /* 0x000fe2000788c0ff */
[----:B------:R-:W-:Y:S01]  /*39b0*/  @P3 FMUL.FTZ R60, R115, R62 ;  /* 0x0000003e733c3220 */ /* 0x000fe20000410000 */
[C---:B------:R-:W-:Y:S01]  /*39c0*/  LOP3.LUT P3, RZ, R85.reuse, 0xff0000, RZ, 0xc0, !PT ;  /* 0x00ff000055ff7812 */ /* 0x040fe2000786c0ff */
[----:B------:R-:W-:Y:S01]  /*39d0*/  FADD.FTZ R120, -R120, R113 ;  /* 0x0000007178787221 */ /* 0x000fe20000010100 */
[----:B------:R-:W-:Y:S01]  /*39e0*/  ISETP.GE.U32.AND.EX P2, PT, R85, 0x1000000, PT, P2 ;  /* 0x010000005500780c */ /* 0x000fe20003f46120 */
[----:B------:R-:W-:Y:S01]  /*39f0*/  FADD.FTZ R126, -R126, R123 ;  /* 0x0000007b7e7e7221 */ /* 0x000fe20000010100 */
[----:B------:R-:W-:Y:S01]  /*3a00*/  FADD.FTZ R114, -R119, R114 ;  /* 0x0000007277727221 */ /* 0x000fe20000010100 */
[----:B------:R-:W-:Y:S01]  /*3a10*/  FADD.FTZ R124, -R125, R124 ;  /* 0x0000007c7d7c7221 */ /* 0x000fe20000010100 */
[----:B------:R-:W-:Y:S01]  /*3a20*/  FMUL.FTZ R75, R107, R122 ;  /* 0x0000007a6b4b7220 */ /* 0x000fe20000410000 */
[----:B------:R-:W-:Y:S01]  /*3a30*/  @P6 PRMT R65, R65, 0x7632, R65 ;  /* 0x0000763241416816 */ /* 0x000fe20000000041 */
[C---:B------:R-:W-:Y:S01]  /*3a40*/  FMUL.FTZ R85, R107.reuse, R120 ;  /* 0x000000786b557220 */ /* 0x040fe20000410000 */
[C---:B------:R-:W-:Y:S01]  /*3a50*/  FMUL.FTZ R109, R107.reuse, R126 ;  /* 0x0000007e6b6d7220 */ /* 0x040fe20000410000 */
[C---:B------:R-:W-:Y:S01]  /*3a60*/  FMUL.FTZ R113, R107.reuse, R114 ;  /* 0x000000726b717220 */ /* 0x040fe20000410000 */
[----:B------:R-:W-:Y:S01]  /*3a70*/  FMUL.FTZ R115, R107, R124 ;  /* 0x0000007c6b737220 */ /* 0x000fe20000410000 */
[C---:B------:R-:W-:Y:S01]  /*3a80*/  FMUL.FTZ R62, R108.reuse, R75 ;  /* 0x0000004b6c3e7220 */ /* 0x040fe20000410000 */
[----:B------:R-:W-:Y:S01]  /*3a90*/  HFMA2 R75, -RZ, RZ, 0, 0 ;  /* 0x00000000ff4b7431 */ /* 0x000fe200000001ff */
[----:B------:R-:W-:Y:S01]  /*3aa0*/  @P6 SHF.L.U32 R64, R65, 0x10, RZ ;  /* 0x0000001041406819 */ /* 0x000fe200000006ff */
[C---:B------:R-:W-:Y:S01]  /*3ab0*/  FMUL.FTZ R65, R108.reuse, R85 ;  /* 0x000000556c417220 */ /* 0x040fe20000410000 */
[----:B------:R-:W-:Y:S01]  /*3ac0*/  FMUL.FTZ R84, R108, R109 ;  /* 0x0000006d6c547220 */ /* 0x000fe20000410000 */
[----:B------:R-:W-:Y:S01]  /*3ad0*/  FMUL.FTZ R85, R62, UR4 ;  /* 0x000000043e557c20 */ /* 0x000fe20008410000 */
[C---:B------:R-:W-:Y:S01]  /*3ae0*/  FMUL.FTZ R107, R108.reuse, R113 ;  /* 0x000000716c6b7220 */ /* 0x040fe20000410000 */
[----:B------:R-:W-:Y:S01]  /*3af0*/  FMUL.FTZ R109, R108, R115 ;  /* 0x000000736c6d7220 */ /* 0x000fe20000410000 */
[----:B------:R-:W-:Y:S01]  /*3b00*/  @P6 SHF.L.U32 R108, R104, 0x10, RZ ;  /* 0x00000010686c6819 */ /* 0x000fe200000006ff */
[----:B------:R-:W-:Y:S01]  /*3b10*/  FMUL.FTZ R65, R65, UR4 ;  /* 0x0000000441417c20 */ /* 0x000fe20008410000 */
[----:B------:R-:W-:Y:S01]  /*3b20*/  @P5 SHF.L.U32 R114, R66, 0x10, RZ ;  /* 0x0000001042725819 */ /* 0x000fe200000006ff */
[----:B------:R-:W-:Y:S01]  /*3b30*/  @P6 FMUL.FTZ R75, R64, R85 ;  /* 0x00000055404b6220 */ /* 0x000fe20000410000 */
[----:B------:R-:W-:Y:S01]  /*3b40*/  @P4 PRMT R111, R66, 0x7632, R111 ;  /* 0x00007632426f4816 */ /* 0x000fe2000000006f */
[----:B------:R-:W-:Y:S01]  /*3b50*/  HFMA2 R62, -RZ, RZ, 0, 0 ;  /* 0x00000000ff3e7431 */ /* 0x000fe200000001ff */
[C---:B------:R-:W-:Y:S01]  /*3b60*/  @P3 SHF.L.U32 R118, R67.reuse, 0x10, RZ ;  /* 0x0000001043763819 */ /* 0x040fe200000006ff */
[----:B------:R-:W-:Y:S01]  /*3b70*/  FMUL.FTZ R112, R84, UR4 ;  /* 0x0000000454707c20 */ /* 0x000fe20008410000 */
[----:B------:R-:W-:-:S02]  /*3b80*/  @P2 PRMT R117, R67, 0x7632, R117 ;  /* 0x0000763243752816 */ /* 0x000fc40000000075 */
[----:B------:R-:W-:Y:S02]  /*3b90*/  CS2R R66, SRZ ;  /* 0x0000000000427805 */ /* 0x000fe4000001ff00 */
[----:B------:R-:W-:Y:S01]  /*3ba0*/  MOV R64, RZ ;  /* 0x000000ff00407202 */ /* 0x000fe20000000f00 */
[----:B------:R-:W-:Y:S01]  /*3bb0*/  @P6 FMUL.FTZ R64, R108, R85 ;  /* 0x000000556c406220 */ /* 0x000fe20000410000 */
[----:B------:R-:W-:Y:S01]  /*3bc0*/  @P5 SHF.L.U32 R116, R42, 0x10, RZ ;  /* 0x000000102a745819 */ /* 0x000fe200000006ff */
[-C--:B------:R-:W-:Y:S01]  /*3bd0*/  @P5 FMUL.FTZ R67, R114, R65.reuse ;  /* 0x0000004172435220 */ /* 0x080fe20000410000 */
[----:B------:R-:W-:Y:S01]  /*3be0*/  @P4 SHF.L.U32 R111, R111, 0x10, RZ ;  /* 0x000000106f6f4819 */ /* 0x000fe200000006ff */
[----:B------:R-:W-:Y:S01]  /*3bf0*/  HFMA2 R108, -RZ, RZ, 0, 0 ;  /* 0x00000000ff6c7431 */ /* 0x000fe200000001ff */
[----:B------:R-:W-:Y:S01]  /*3c00*/  @P4 SHF.L.U32 R113, R103, 0x10, RZ ;  /* 0x0000001067714819 */ /* 0x000fe200000006ff */
[----:B------:R-:W-:Y:S01]  /*3c10*/  FMUL.FTZ R107, R107, UR4 ;  /* 0x000000046b6b7c20 */ /* 0x000fe20008410000 */
[----:B------:R-:W-:Y:S01]  /*3c20*/  @P3 SHF.L.U32 R114, R43, 0x10, RZ ;  /* 0x000000102b723819 */ /* 0x000fe200000006ff */
[----:B------:R-:W-:Y:S01]  /*3c30*/  FMUL.FTZ R109, R109, UR4 ;  /* 0x000000046d6d7c20 */ /* 0x000fe20008410000 */
[----:B------:R-:W-:Y:S01]  /*3c40*/  @P2 SHF.L.U32 R120, R102, 0x10, RZ ;  /* 0x0000001066782819 */ /* 0x000fe200000006ff */
[----:B------:R-:W-:Y:S01]  /*3c50*/  @P5 FMUL.FTZ R62, R116, R65 ;  /* 0x00000041743e5220 */ /* 0x000fe20000410000 */
[-C--:B------:R-:W-:Y:S01]  /*3c60*/  @P4 FMUL.FTZ R66, R111, R112.reuse ;  /* 0x000000706f424220 */ /* 0x080fe20000410000 */
        /* <DEDUP_REMOVED lines=9> */
[----:B------:R-:W-:Y:S01]  /*3d00*/  @P2 FMUL.FTZ R84, R116, R109 ;  /* 0x0000006d74542220 */ /* 0x000fe20000410000 */
[----:B------:R-:W-:Y:S02]  /*3d10*/  F2FP.BF16.F32.PACK_AB R62, R65, R62 ;  /* 0x0000003e413e723e */ /* 0x000fe400000010ff */
[----:B------:R-:W-:Y:S02]  /*3d20*/  F2FP.BF16.F32.PACK_AB R61, R64, R61 ;  /* 0x0000003d403d723e */ /* 0x000fe400000010ff */
[----:B------:R-:W-:-:S07]  /*3d30*/  F2FP.BF16.F32.PACK_AB R63, R111, R108 ;  /* 0x0000006c6f3f723e */ /* 0x000fce00000010ff */
.L_x_594:
[----:B------:R-:W0:Y:S01]  /*3d40*/  @P1 LDC.64 R64, c[0x0][0x478] ;  /* 0x00011e00ff401b82 */ /* 0x000e220000000a00 */
[----:B------:R-:W-:-:S04]  /*3d50*/  IMAD.WIDE.U32 R68, R97, 0x10, R68 ;  /* 0x0000001061447825 */ /* 0x000fc800078e0044 */
[----:B0-----:R-:W-:-:S05]  /*3d60*/  @P1 IMAD.WIDE.U32 R64, R97, 0x10, R64 ;  /* 0x0000001061401825 */ /* 0x001fca00078e0040 */
[----:B------:R0:W-:Y:S04]  /*3d70*/  @P1 STG.E.128 desc[UR6][R64.64], R56 ;  /* 0x0000003840001986 */ /* 0x0001e8000c101d06 */
[----:B------:R0:W-:Y:S01]  /*3d80*/  STG.E.128 desc[UR6][R68.64], R60 ;  /* 0x0000003c44007986 */ /* 0x0001e2000c101d06 */
[----:B------:R-:W-:Y:S05]  /*3d90*/  BRA `(.L_x_595) ;  /* 0x0000001c00b87947 */ /* 0x000fea0003800000 */
.L_x_590:
[----:B------:R-:W0:Y:S02]  /*3da0*/  LDC.64 R64, c[0x0][0x390] ;  /* 0x0000e400ff407b82 */ /* 0x000e240000000a00 */
[----:B0-----:R-:W-:-:S06]  /*3db0*/  IMAD.WIDE.U32 R60, R109, 0x10, R64 ;  /* 0x000000106d3c7825 */ /* 0x001fcc00078e0040 */
[----:B------:R-:W5:Y:S01]  /*3dc0*/  LDG.E.128 R60, desc[UR6][R60.64] ;  /* 0x000000063c3c7981 */ /* 0x000f62000c1e1d00 */
[----:B------:R-:W-:-:S04]  /*3dd0*/  UISETP.NE.U32.AND UP0, UPT, UR16, URZ, UPT ;  /* 0x000000ff1000728c */ /* 0x000fc8000bf05070 */
[----:B------:R-:W-:-:S09]  /*3de0*/  UISETP.NE.AND.EX UP0, UPT, UR17, URZ, UPT, UP0 ;  /* 0x000000ff1100728c */ /* 0x000fd2000bf05300 */
[----:B------:R-:W-:Y:S05]  /*3df0*/  BRA.U UP0, `(.L_x_596) ;  /* 0x0000000500d07547 */ /* 0x000fea000b800000 */
[C---:B------:R-:W-:Y:S01]  /*3e00*/  LOP3.LUT P1, RZ, R94.reuse, 0xff, RZ, 0xc0, !PT ;  /* 0x000000ff5eff7812 */ /* 0x040fe2000782c0ff */
[C-C-:B------:R-:W-:Y:S01]  /*3e10*/  FFMA.FTZ R66, R127.reuse, R66, R128.reuse ;  /* 0x000000427f427223 */ /* 0x140fe20000010080 */
[----:B------:R-:W-:Y:S01]  /*3e20*/  LOP3.LUT P2, RZ, R94, 0xff00, RZ, 0xc0, !PT ;  /* 0x0000ff005eff7812 */ /* 0x000fe2000784c0ff */
[C---:B------:R-:W-:Y:S01]  /*3e30*/  FFMA.FTZ R70, R127.reuse, R70, R128 ;  /* 0x000000467f467223 */ /* 0x040fe20000010080 */
[----:B------:R-:W-:Y:S01]  /*3e40*/  PRMT R134, R36, 0x7632, R134 ;  /* 0x0000763224867816 */ /* 0x000fe20000000086 */
[----:B------:R-:W-:Y:S01]  /*3e50*/  FADD.FTZ R135, -R66, R133 ;  /* 0x0000008542877221 */ /* 0x000fe20000010100 */
[----:B------:R-:W-:Y:S01]  /*3e60*/  SHF.L.U32 R66, R36, 0x10, RZ ;  /* 0x0000001024427819 */ /* 0x000fe200000006ff */
[----:B------:R-:W-:Y:S01]  /*3e70*/  FADD.FTZ R137, -R70, R71 ;  /* 0x0000004746897221 */ /* 0x000fe20000010100 */
[----:B------:R-:W-:Y:S01]  /*3e80*/  SHF.L.U32 R134, R134, 0x10, RZ ;  /* 0x0000001086867819 */ /* 0x000fe200000006ff */
[----:B------:R-:W-:Y:S01]  /*3e90*/  UMOV UR4, UR5 ;  /* 0x0000000500047c82 */ /* 0x000fe20008000000 */
[----:B------:R-:W-:Y:S01]  /*3ea0*/  FFMA.FTZ R67, R127, R67, R128 ;  /* 0x000000437f437223 */ /* 0x000fe20000010080 */
[----:B------:R-:W-:Y:S01]  /*3eb0*/  FFMA.FTZ R135, R107, R135, R66 ;  /* 0x000000876b877223 */ /* 0x000fe20000010042 */
[----:B------:R-:W-:-:S02]  /*3ec0*/  HFMA2 R66, -RZ, RZ, 0, 0 ;  /* 0x00000000ff427431 */ /* 0x000fc400000001ff */
[----:B------:R-:W-:Y:S01]  /*3ed0*/  FFMA.FTZ R137, R107, R137, R134 ;  /* 0x000000896b897223 */ /* 0x000fe20000010086 */
[C---:B-----5:R-:W-:Y:S01]  /*3ee0*/  @P1 SHF.L.U32 R134, R60.reuse, 0x10, RZ ;  /* 0x000000103c861819 */ /* 0x060fe200000006ff */
[-C--:B------:R-:W-:Y:S01]  /*3ef0*/  FMUL.FTZ R135, R135, R108.reuse ;  /* 0x0000006c87877220 */ /* 0x080fe20000410000 */
[----:B------:R-:W-:Y:S01]  /*3f00*/  @P2 PRMT R60, R60, 0x7632, R60 ;  /* 0x000076323c3c2816 */ /* 0x000fe2000000003c */
[----:B------:R-:W-:Y:S01]  /*3f10*/  FMUL.FTZ R137, R137, R108 ;  /* 0x0000006c89897220 */ /* 0x000fe20000410000 */
[----:B------:R-:W-:Y:S01]  /*3f20*/  @P1 SHF.L.U32 R136, R44, 0x10, RZ ;  /* 0x000000102c881819 */ /* 0x000fe200000006ff */
[----:B------:R-:W-:Y:S01]  /*3f30*/  FMUL.FTZ R135, R135, UR4 ;  /* 0x0000000487877c20 */ /* 0x000fe20008410000 */
[----:B------:R-:W-:Y:S01]  /*3f40*/  @P2 SHF.L.U32 R138, R101, 0x10, RZ ;  /* 0x00000010658a2819 */ /* 0x000fe200000006ff */
[----:B------:R-:W-:Y:S01]  /*3f50*/  FMUL.FTZ R137, R137, UR4 ;  /* 0x0000000489897c20 */ /* 0x000fe20008410000 */
[----:B------:R-:W-:Y:S02]  /*3f60*/  @P2 SHF.L.U32 R60, R60, 0x10, RZ ;  /* 0x000000103c3c2819 */ /* 0x000fe400000006ff */
[----:B------:R-:W-:Y:S01]  /*3f70*/  CS2R R70, SRZ ;  /* 0x0000000000467805 */ /* 0x000fe2000001ff00 */
[--C-:B------:R-:W-:Y:S01]  /*3f80*/  FFMA.FTZ R131, R127, R131, R128.reuse ;  /* 0x000000837f837223 */ /* 0x100fe20000010080 */
[----:B------:R-:W-:Y:S01]  /*3f90*/  MOV R133, RZ ;  /* 0x000000ff00857202 */ /* 0x000fe20000000f00 */
[----:B------:R-:W-:Y:S01]  /*3fa0*/  @P1 FMUL.FTZ R70, R135, R134 ;  /* 0x0000008687461220 */ /* 0x000fe20000410000 */
[----:B------:R-:W-:Y:S01]  /*3fb0*/  @P1 FMUL.FTZ R66, R136, R135 ;  /* 0x0000008788421220 */ /* 0x000fe20000410000 */
[----:B------:R-:W-:Y:S01]  /*3fc0*/  @P2 FMUL.FTZ R71, R137, R60 ;  /* 0x0000003c89472220 */ /* 0x000fe20000410000 */
[----:B------:R-:W-:Y:S01]  /*3fd0*/  @P2 FMUL.FTZ R133, R138, R137 ;  /* 0x000000898a852220 */ /* 0x000fe20000410000 */
[C---:B------:R-:W-:Y:S01]  /*3fe0*/  LOP3.LUT P6, RZ, R94.reuse, 0xff0000, RZ, 0xc0, !PT ;  /* 0x00ff00005eff7812 */ /* 0x040fe200078cc0ff */
[----:B------:R-:W-:Y:S01]  /*3ff0*/  FFMA.FTZ R69, R127, R69, R128 ;  /* 0x000000457f457223 */ /* 0x000fe20000010080 */
[C---:B------:R-:W-:Y:S01]  /*4000*/  LOP3.LUT P5, RZ, R94.reuse, 0xff000000, RZ, 0xc0, !PT ;  /* 0xff0000005eff7812 */ /* 0x040fe200078ac0ff */
[----:B------:R-:W-:Y:S01]  /*4010*/  FADD.FTZ R137, -R67, R68 ;  /* 0x0000004443897221 */ /* 0x000fe20000010100 */
[----:B------:R-:W-:Y:S01]  /*4020*/  ISETP.GE.U32.AND P1, PT, R94, RZ, PT ;  /* 0x000000ff5e00720c */ /* 0x000fe20003f26070 */
[----:B------:R-:W-:Y:S01]  /*4030*/  FADD.FTZ R131, -R131, R110 ;  /* 0x0000006e83837221 */ /* 0x000fe20000010100 */
[----:B------:R-:W-:Y:S01]  /*4040*/  SHF.L.U32 R60, R37, 0x10, RZ ;  /* 0x00000010253c7819 */ /* 0x000fe200000006ff */
[----:B------:R-:W-:Y:S01]  /*4050*/  FFMA.FTZ R72, R127, R72, R128 ;  /* 0x000000487f487223 */ /* 0x000fe20000010080 */
[----:B------:R-:W-:Y:S01]  /*4060*/  PRMT R68, R37, 0x7632, R68 ;  /* 0x0000763225447816 */ /* 0x000fe20000000044 */
[C-C-:B------:R-:W-:Y:S01]  /*4070*/  FFMA.FTZ R129, R127.reuse, R129, R128.reuse ;  /* 0x000000817f817223 */ /* 0x140fe20000010080 */
[----:B------:R-:W-:Y:S01]  /*4080*/  FFMA.FTZ R75, R127, R75, R128 ;  /* 0x0000004b7f4b7223 */ /* 0x000fe20000010080 */
[----:B------:R-:W-:Y:S01]  /*4090*/  LOP3.LUT P3, RZ, R95, 0xff00, RZ, 0xc0, !PT ;  /* 0x0000ff005fff7812 */ /* 0x000fe2000786c0ff */
[----:B------:R-:W-:Y:S01]  /*40a0*/  FADD.FTZ R135, -R69, R130 ;  /* 0x0000008245877221 */ /* 0x000fe20000010100 */
[----:B------:R-:W-:Y:S01]  /*40b0*/  LOP3.LUT P4, RZ, R95, 0xff, RZ, 0xc0, !PT ;  /* 0x000000ff5fff7812 */ /* 0x000fe2000788c0ff */
[----:B------:R-:W-:Y:S01]  /*40c0*/  FFMA.FTZ R67, R107, R131, R60 ;  /* 0x000000836b437223 */ /* 0x000fe2000001003c */
[----:B------:R-:W-:Y:S01]  /*40d0*/  LOP3.LUT P2, RZ, R95, 0xff0000, RZ, 0xc0, !PT ;  /* 0x00ff00005fff7812 */ /* 0x000fe2000784c0ff */
[----:B------:R-:W-:Y:S01]  /*40e0*/  FADD.FTZ R129, -R129, R74 ;  /* 0x0000004a81817221 */ /* 0x000fe20000010100 */
[----:B------:R-:W-:Y:S01]  /*40f0*/  ISETP.GE.U32.AND.EX P1, PT, R95, 0x1000000, PT, P1 ;  /* 0x010000005f00780c */ /* 0x000fe20003f26110 */
[----:B------:R-:W-:Y:S01]  /*4100*/  FADD.FTZ R95, -R72, R73 ;  /* 0x00000049485f7221 */ /* 0x000fe20000010100 */
[----:B------:R-:W-:Y:S01]  /*4110*/  PRMT R69, R38, 0x7632, R69 ;  /* 0x0000763226457816 */ /* 0x000fe20000000045 */
[----:B------:R-:W-:Y:S01]  /*4120*/  FADD.FTZ R75, -R75, R132 ;  /* 0x000000844b4b7221 */ /* 0x000fe20000010100 */
[----:B------:R-:W-:Y:S01]  /*4130*/  SHF.L.U32 R68, R68, 0x10, RZ ;  /* 0x0000001044447819 */ /* 0x000fe200000006ff */
[-C--:B------:R-:W-:Y:S01]  /*4140*/  FMUL.FTZ R67, R67, R108.reuse ;  /* 0x0000006c43437220 */ /* 0x080fe20000410000 */
[----:B------:R-:W-:Y:S01]  /*4150*/  PRMT R73, R39, 0x7632, R73 ;  /* 0x0000763227497816 */ /* 0x000fe20000000049 */
[----:B------:R-:W-:Y:S01]  /*4160*/  HFMA2 R110, -RZ, RZ, 0, 0 ;  /* 0x00000000ff6e7431 */ /* 0x000fe200000001ff */
[----:B------:R-:W-:Y:S01]  /*4170*/  SHF.L.U32 R60, R38, 0x10, RZ ;  /* 0x00000010263c7819 */ /* 0x000fe200000006ff */
[----:B------:R-:W-:Y:S01]  /*4180*/  FMUL.FTZ R67, R67, UR4 ;  /* 0x0000000443437c20 */ /* 0x000fe20008410000 */
[----:B------:R-:W-:Y:S01]  /*4190*/  SHF.L.U32 R72, R69, 0x10, RZ ;  /* 0x0000001045487819 */ /* 0x000fe200000006ff */
[----:B------:R-:W-:Y:S01]  /*41a0*/  FFMA.FTZ R69, R107, R129, R68 ;  /* 0x000000816b457223 */ /* 0x000fe20000010044 */
[----:B------:R-:W-:Y:S01]  /*41b0*/  SHF.L.U32 R74, R39, 0x10, RZ ;  /* 0x00000010274a7819 */ /* 0x000fe200000006ff */
[----:B------:R-:W-:Y:S01]  /*41c0*/  HFMA2 R129, -RZ, RZ, 0, 0 ;  /* 0x00000000ff817431 */ /* 0x000fe200000001ff */
[----:B------:R-:W-:Y:S01]  /*41d0*/  SHF.L.U32 R94, R73, 0x10, RZ ;  /* 0x00000010495e7819 */ /* 0x000fe200000006ff */
[----:B------:R-:W-:Y:S01]  /*41e0*/  FFMA.FTZ R73, R107, R75, R60 ;  /* 0x0000004b6b497223 */ /* 0x000fe2000001003c */
[----:B------:R-:W-:Y:S01]  /*41f0*/  @P6 SHF.L.U32 R60, R61, 0x10, RZ ;  /* 0x000000103d3c6819 */ /* 0x000fe200000006ff */
[----:B------:R-:W-:Y:S01]  /*4200*/  FFMA.FTZ R75, R107, R95, R72 ;  /* 0x0000005f6b4b7223 */ /* 0x000fe20000010048 */
[----:B------:R-:W-:Y:S01]  /*4210*/  @P5 PRMT R61, R61, 0x7632, R61 ;  /* 0x000076323d3d5816 */ /* 0x000fe2000000003d */
[-C--:B------:R-:W-:Y:S01]  /*4220*/  FMUL.FTZ R69, R69, R108.reuse ;  /* 0x0000006c45457220 */ /* 0x080fe20000410000 */
[--C-:B------:R-:W-:Y:S01]  /*4230*/  FFMA.FTZ R135, R107, R135, R74.reuse ;  /* 0x000000876b877223 */ /* 0x100fe2000001004a */
[C---:B------:R-:W-:Y:S01]  /*4240*/  @P3 PRMT R74, R62.reuse, 0x7632, R74 ;  /* 0x000076323e4a3816 */ /* 0x040fe2000000004a */
[-C--:B------:R-:W-:Y:S01]  /*4250*/  FMUL.FTZ R75, R75, R108.reuse ;  /* 0x0000006c4b4b7220 */ /* 0x080fe20000410000 */
[----:B------:R-:W-:Y:S01]  /*4260*/  @P5 SHF.L.U32 R61, R61, 0x10, RZ ;  /* 0x000000103d3d5819 */ /* 0x000fe200000006ff */
[----:B------:R-:W-:Y:S01]  /*4270*/  FMUL.FTZ R130, R69, UR4 ;  /* 0x0000000445827c20 */ /* 0x000fe20008410000 */
[----:B------:R-:W-:Y:S01]  /*4280*/  @P4 SHF.L.U32 R72, R62, 0x10, RZ ;  /* 0x000000103e484819 */ /* 0x000fe200000006ff */
[----:B------:R-:W-:Y:S01]  /*4290*/  FMUL.FTZ R73, R73, R108 ;  /* 0x0000006c49497220 */ /* 0x000fe20000410000 */
[----:B------:R-:W-:Y:S01]  /*42a0*/  FFMA.FTZ R137, R107, R137, R94 ;  /* 0x000000896b897223 */ /* 0x000fe2000001005e */
[----:B------:R-:W-:-:S02]  /*42b0*/  @P6 SHF.L.U32 R62, R45, 0x10, RZ ;  /* 0x000000102d3e6819 */ /* 0x000fc400000006ff */
[----:B------:R-:W-:Y:S01]  /*42c0*/  CS2R R94, SRZ ;  /* 0x00000000005e7805 */ /* 0x000fe2000001ff00 */
[----:B------:R-:W-:Y:S01]  /*42d0*/  @P6 FMUL.FTZ R110, R67, R60 ;  /* 0x0000003c436e6220 */ /* 0x000fe20000410000 */
[----:B------:R-:W-:Y:S01]  /*42e0*/  @P3 SHF.L.U32 R74, R74, 0x10, RZ ;  /* 0x000000104a4a3819 */ /* 0x000fe200000006ff */
[----:B------:R-:W-:Y:S01]  /*42f0*/  FMUL.FTZ R75, R75, UR4 ;  /* 0x000000044b4b7c20 */ /* 0x000fe20008410000 */
[----:B------:R-:W-:Y:S01]  /*4300*/  @P4 SHF.L.U32 R60, R46, 0x10, RZ ;  /* 0x000000102e3c4819 */ /* 0x000fe200000006ff */
[----:B------:R-:W-:Y:S01]  /*4310*/  @P5 FMUL.FTZ R95, R130, R61 ;  /* 0x0000003d825f5220 */ /* 0x000fe20000410000 */
[----:B------:R-:W-:Y:S01]  /*4320*/  FMUL.FTZ R73, R73, UR4 ;  /* 0x0000000449497c20 */ /* 0x000fe20008410000 */
[----:B------:R-:W-:Y:S01]  /*4330*/  MOV R68, RZ ;  /* 0x000000ff00447202 */ /* 0x000fe20000000f00 */
[----:B------:R-:W-:Y:S01]  /*4340*/  HFMA2 R61, -RZ, RZ, 0, 0 ;  /* 0x00000000ff3d7431 */ /* 0x000fe200000001ff */
[C---:B------:R-:W-:Y:S01]  /*4350*/  @P2 SHF.L.U32 R132, R63.reuse, 0x10, RZ ;  /* 0x000000103f842819 */ /* 0x040fe200000006ff */
[----:B------:R-:W-:Y:S01]  /*4360*/  @P6 FMUL.FTZ R68, R62, R67 ;  /* 0x000000433e446220 */ /* 0x000fe20000410000 */
[----:B------:R-:W-:Y:S01]  /*4370*/  @P1 PRMT R69, R63, 0x7632, R69 ;  /* 0x000076323f451816 */ /* 0x000fe20000000045 */
[-C--:B------:R-:W-:Y:S01]  /*4380*/  FMUL.FTZ R135, R135, R108.reuse ;  /* 0x0000006c87877220 */ /* 0x080fe20000410000 */
[----:B------:R-:W-:Y:S01]  /*4390*/  @P5 SHF.L.U32 R63, R100, 0x10, RZ ;  /* 0x00000010643f5819 */ /* 0x000fe200000006ff */
[----:B------:R-:W-:Y:S01]  /*43a0*/  FMUL.FTZ R137, R137, R108 ;  /* 0x0000006c89897220 */ /* 0x000fe20000410000 */
[----:B------:R-:W-:Y:S01]  /*43b0*/  MOV R62, RZ ;  /* 0x000000ff003e7202 */ /* 0x000fe20000000f00 */
[----:B------:R-:W-:Y:S01]  /*43c0*/  @P3 FMUL.FTZ R129, R75, R74 ;  /* 0x0000004a4b813220 */ /* 0x000fe20000410000 */
[----:B------:R-:W-:Y:S01]  /*43d0*/  @P4 FMUL.FTZ R94, R73, R72 ;  /* 0x00000048495e4220 */ /* 0x000fe20000410000 */
[----:B------:R-:W-:Y:S01]  /*43e0*/  @P4 FMUL.FTZ R62, R60, R73 ;  /* 0x000000493c3e4220 */ /* 0x000fe20000410000 */
[----:B------:R-:W-:Y:S01]  /*43f0*/  HFMA2 R67, -RZ, RZ, 0, 0 ;  /* 0x00000000ff437431 */ /* 0x000fe200000001ff */
[----:B------:R-:W-:Y:S01]  /*4400*/  @P3 SHF.L.U32 R74, R99, 0x10, RZ ;  /* 0x00000010634a3819 */ /* 0x000fe200000006ff */
[----:B------:R-:W-:Y:S01]  /*4410*/  FMUL.FTZ R135, R135, UR4 ;  /* 0x0000000487877c20 */ /* 0x000fe20008410000 */
[----:B------:R-:W-:Y:S01]  /*4420*/  @P2 SHF.L.U32 R134, R47, 0x10, RZ ;  /* 0x000000102f862819 */ /* 0x000fe200000006ff */
[----:B------:R-:W-:Y:S01]  /*4430*/  FMUL.FTZ R60, R137, UR4 ;  /* 0x00000004893c7c20 */ /* 0x000fe20008410000 */
[----:B------:R-:W-:Y:S01]  /*4440*/  @P1 SHF.L.U32 R73, R98, 0x10, RZ ;  /* 0x0000001062491819 */ /* 0x000fe200000006ff */
[----:B------:R-:W-:Y:S01]  /*4450*/  @P5 FMUL.FTZ R61, R63, R130 ;  /* 0x000000823f3d5220 */ /* 0x000fe20000410000 */
        /* <DEDUP_REMOVED lines=12> */
[----:B------:R-:W-:Y:S01]  /*4520*/  F2FP.BF16.F32.PACK_AB R63, R72, R67 ;  /* 0x00000043483f723e */ /* 0x000fe200000010ff */
[----:B------:R-:W-:Y:S06]  /*4530*/  BRA `(.L_x_597) ;  /* 0x0000000400dc7947 */ /* 0x000fec0003800000 */
.L_x_596:
[----:B------:R-:W-:Y:S01]  /*4540*/  LOP3.LUT P2, RZ, R94, 0xff00, RZ, 0xc0, !PT ;  /* 0x0000ff005eff7812 */ /* 0x000fe2000784c0ff */
[C-C-:B------:R-:W-:Y:S01]  /*4550*/  FFMA.FTZ R66, R127.reuse, R66, R128.reuse ;  /* 0x000000427f427223 */ /* 0x140fe20000010080 */
[----:B------:R-:W-:Y:S01]  /*4560*/  PRMT R57, R36, 0x7632, R57 ;  /* 0x0000763224397816 */ /* 0x000fe20000000039 */
[----:B------:R-:W-:Y:S01]  /*4570*/  FFMA.FTZ R70, R127, R70, R128 ;  /* 0x000000467f467223 */ /* 0x000fe20000010080 */
[----:B------:R-:W-:Y:S01]  /*4580*/  LOP3.LUT P1, RZ, R94, 0xff, RZ, 0xc0, !PT ;  /* 0x000000ff5eff7812 */ /* 0x000fe2000782c0ff */
[----:B------:R-:W-:Y:S01]  /*4590*/  FADD.FTZ R56, -R66, R133 ;  /* 0x0000008542387221 */ /* 0x000fe20000010100 */
[----:B------:R-:W-:Y:S01]  /*45a0*/  SHF.L.U32 R58, R36, 0x10, RZ ;  /* 0x00000010243a7819 */ /* 0x000fe200000006ff */
[----:B------:R-:W-:Y:S01]  /*45b0*/  FADD.FTZ R70, -R70, R71 ;  /* 0x0000004746467221 */ /* 0x000fe20000010100 */
[----:B------:R-:W-:Y:S01]  /*45c0*/  SHF.L.U32 R57, R57, 0x10, RZ ;  /* 0x0000001039397819 */ /* 0x000fe200000006ff */
[----:B------:R-:W-:Y:S01]  /*45d0*/  UMOV UR4, UR5 ;  /* 0x0000000500047c82 */ /* 0x000fe20008000000 */
[----:B------:R-:W-:-:S02]  /*45e0*/  HFMA2 R133, -RZ, RZ, 0, 0 ;  /* 0x00000000ff857431 */ /* 0x000fc400000001ff */
[----:B------:R-:W-:Y:S01]  /*45f0*/  FFMA.FTZ R56, R107, R56, R58 ;  /* 0x000000386b387223 */ /* 0x000fe2000001003a */
[----:B------:R-:W-:Y:S01]  /*4600*/  FFMA.FTZ R129, R127, R129, R128 ;  /* 0x000000817f817223 */ /* 0x000fe20000010080 */
[----:B------:R-:W-:Y:S01]  /*4610*/  FFMA.FTZ R59, R107, R70, R57 ;  /* 0x000000466b3b7223 */ /* 0x000fe20000010039 */
[----:B-----5:R-:W-:Y:S01]  /*4620*/  @P2 PRMT R135, R60, 0x7632, R135 ;  /* 0x000076323c872816 */ /* 0x020fe20000000087 */
[-C--:B------:R-:W-:Y:S01]  /*4630*/  FMUL.FTZ R57, R56, R108.reuse ;  /* 0x0000006c38397220 */ /* 0x080fe20000410000 */
[----:B------:R-:W-:Y:S01]  /*4640*/  @P2 SHF.L.U32 R137, R101, 0x10, RZ ;  /* 0x0000001065892819 */ /* 0x000fe200000006ff */
[----:B------:R-:W-:Y:S01]  /*4650*/  FMUL.FTZ R58, R59, R108 ;  /* 0x0000006c3b3a7220 */ /* 0x000fe20000410000 */
[----:B------:R-:W-:Y:S01]  /*4660*/  @P1 SHF.L.U32 R134, R60, 0x10, RZ ;  /* 0x000000103c861819 */ /* 0x000fe200000006ff */
[----:B------:R-:W-:Y:S01]  /*4670*/  FMUL.FTZ R57, R57, UR4 ;  /* 0x0000000439397c20 */ /* 0x000fe20008410000 */
[----:B------:R-:W-:Y:S01]  /*4680*/  @P1 SHF.L.U32 R60, R44, 0x10, RZ ;  /* 0x000000102c3c1819 */ /* 0x000fe200000006ff */
[----:B------:R-:W-:Y:S01]  /*4690*/  FMUL.FTZ R58, R58, UR4 ;  /* 0x000000043a3a7c20 */ /* 0x000fe20008410000 */
[----:B------:R-:W-:-:S02]  /*46a0*/  @P2 SHF.L.U32 R135, R135, 0x10, RZ ;  /* 0x0000001087872819 */ /* 0x000fc400000006ff */
[----:B------:R-:W-:Y:S01]  /*46b0*/  CS2R R70, SRZ ;  /* 0x0000000000467805 */ /* 0x000fe2000001ff00 */
[C-C-:B------:R-:W-:Y:S01]  /*46c0*/  FFMA.FTZ R131, R127.reuse, R131, R128.reuse ;  /* 0x000000837f837223 */ /* 0x140fe20000010080 */
[--C-:B------:R-:W-:Y:S01]  /*46d0*/  FFMA.FTZ R67, R127, R67, R128.reuse ;  /* 0x000000437f437223 */ /* 0x100fe20000010080 */
[----:B------:R-:W-:Y:S01]  /*46e0*/  MOV R66, RZ ;  /* 0x000000ff00427202 */ /* 0x000fe20000000f00 */
[----:B------:R-:W-:Y:S01]  /*46f0*/  @P1 FMUL.FTZ R133, R60, R57 ;  /* 0x000000393c851220 */ /* 0x000fe20000410000 */
[-C--:B------:R-:W-:Y:S01]  /*4700*/  @P2 FMUL.FTZ R71, R135, R58.reuse ;  /* 0x0000003a87472220 */ /* 0x080fe20000410000 */
[----:B------:R-:W-:Y:S01]  /*4710*/  @P2 FMUL.FTZ R66, R137, R58 ;  /* 0x0000003a89422220 */ /* 0x000fe20000410000 */
[----:B------:R-:W-:Y:S01]  /*4720*/  FFMA.FTZ R75, R127, R75, R128 ;  /* 0x0000004b7f4b7223 */ /* 0x000fe20000010080 */
[----:B------:R-:W-:Y:S01]  /*4730*/  FADD.FTZ R60, -R129, R74 ;  /* 0x0000004a813c7221 */ /* 0x000fe20000010100 */
[----:B------:R-:W-:Y:S01]  /*4740*/  SHF.L.U32 R58, R37, 0x10, RZ ;  /* 0x00000010253a7819 */ /* 0x000fe200000006ff */
[----:B------:R-:W-:Y:S01]  /*4750*/  FADD.FTZ R110, -R131, R110 ;  /* 0x0000006e836e7221 */ /* 0x000fe20000010100 */
[----:B------:R-:W-:Y:S01]  /*4760*/  FADD.FTZ R74, -R67, R68 ;  /* 0x00000044434a7221 */ /* 0x000fe20000010100 */
[C---:B------:R-:W-:Y:S01]  /*4770*/  LOP3.LUT P6, RZ, R94.reuse, 0xff0000, RZ, 0xc0, !PT ;  /* 0x00ff00005eff7812 */ /* 0x040fe200078cc0ff */
[----:B------:R-:W-:Y:S01]  /*4780*/  FFMA.FTZ R69, R127, R69, R128 ;  /* 0x000000457f457223 */ /* 0x000fe20000010080 */
[----:B------:R-:W-:Y:S01]  /*4790*/  LOP3.LUT P5, RZ, R94, 0xff000000, RZ, 0xc0, !PT ;  /* 0xff0000005eff7812 */ /* 0x000fe200078ac0ff */
[----:B------:R-:W-:Y:S01]  /*47a0*/  @P1 FMUL.FTZ R70, R134, R57 ;  /* 0x0000003986461220 */ /* 0x000fe20000410000 */
[----:B------:R-:W-:Y:S01]  /*47b0*/  PRMT R67, R37, 0x7632, R67 ;  /* 0x0000763225437816 */ /* 0x000fe20000000043 */
[----:B------:R-:W-:Y:S01]  /*47c0*/  FADD.FTZ R132, -R75, R132 ;  /* 0x000000844b847221 */ /* 0x000fe20000010100 */
[----:B------:R-:W-:Y:S01]  /*47d0*/  FFMA.FTZ R72, R127, R72, R128 ;  /* 0x000000487f487223 */ /* 0x000fe20000010080 */
[----:B------:R-:W-:Y:S01]  /*47e0*/  PRMT R68, R38, 0x7632, R68 ;  /* 0x0000763226447816 */ /* 0x000fe20000000044 */
[----:B------:R-:W-:Y:S01]  /*47f0*/  FFMA.FTZ R57, R107, R110, R58 ;  /* 0x0000006e6b397223 */ /* 0x000fe2000001003a */
[----:B------:R-:W-:Y:S01]  /*4800*/  ISETP.GE.U32.AND P1, PT, R94, RZ, PT ;  /* 0x000000ff5e00720c */ /* 0x000fe20003f26070 */
[----:B------:R-:W-:Y:S01]  /*4810*/  FADD.FTZ R130, -R69, R130 ;  /* 0x0000008245827221 */ /* 0x000fe20000010100 */
[----:B------:R-:W-:Y:S01]  /*4820*/  PRMT R75, R39, 0x7632, R75 ;  /* 0x00007632274b7816 */ /* 0x000fe2000000004b */
[----:B------:R-:W-:Y:S01]  /*4830*/  FADD.FTZ R72, -R72, R73 ;  /* 0x0000004948487221 */ /* 0x000fe20000010100 */
[----:B------:R-:W-:Y:S01]  /*4840*/  SHF.L.U32 R58, R67, 0x10, RZ ;  /* 0x00000010433a7819 */ /* 0x000fe200000006ff */
[----:B------:R-:W-:Y:S01]  /*4850*/  HFMA2 R110, -RZ, RZ, 0, 0 ;  /* 0x00000000ff6e7431 */ /* 0x000fe200000001ff */
[----:B------:R-:W-:-:S02]  /*4860*/  SHF.L.U32 R67, R38, 0x10, RZ ;  /* 0x0000001026437819 */ /* 0x000fc400000006ff */
[----:B------:R-:W-:Y:S01]  /*4870*/  SHF.L.U32 R69, R68, 0x10, RZ ;  /* 0x0000001044457819 */ /* 0x000fe200000006ff */
[----:B------:R-:W-:Y:S01]  /*4880*/  FFMA.FTZ R60, R107, R60, R58 ;  /* 0x0000003c6b3c7223 */ /* 0x000fe2000001003a */
[----:B------:R-:W-:Y:S01]  /*4890*/  LOP3.LUT P3, RZ, R95, 0xff00, RZ, 0xc0, !PT ;  /* 0x0000ff005fff7812 */ /* 0x000fe2000786c0ff */
[----:B------:R-:W-:Y:S01]  /*48a0*/  FFMA.FTZ R67, R107, R132, R67 ;  /* 0x000000846b437223 */ /* 0x000fe20000010043 */
[----:B------:R-:W-:Y:S01]  /*48b0*/  LOP3.LUT P2, RZ, R95, 0xff0000, RZ, 0xc0, !PT ;  /* 0x00ff00005fff7812 */ /* 0x000fe2000784c0ff */
[----:B------:R-:W-:Y:S01]  /*48c0*/  FMUL.FTZ R58, R57, R108 ;  /* 0x0000006c393a7220 */ /* 0x000fe20000410000 */
[----:B------:R-:W-:Y:S01]  /*48d0*/  ISETP.GE.U32.AND.EX P1, PT, R95, 0x1000000, PT, P1 ;  /* 0x010000005f00780c */ /* 0x000fe20003f26110 */
[----:B------:R-:W-:Y:S01]  /*48e0*/  FFMA.FTZ R132, R107, R72, R69 ;  /* 0x000000486b847223 */ /* 0x000fe20000010045 */
[----:B------:R-:W-:Y:S01]  /*48f0*/  SHF.L.U32 R73, R39, 0x10, RZ ;  /* 0x0000001027497819 */ /* 0x000fe200000006ff */
[----:B------:R-:W-:Y:S01]  /*4900*/  FMUL.FTZ R58, R58, UR4 ;  /* 0x000000043a3a7c20 */ /* 0x000fe20008410000 */
[----:B------:R-:W-:-:S02]  /*4910*/  SHF.L.U32 R75, R75, 0x10, RZ ;  /* 0x000000104b4b7819 */ /* 0x000fc400000006ff */
[----:B------:R-:W-:Y:S01]  /*4920*/  LOP3.LUT P4, RZ, R95, 0xff, RZ, 0xc0, !PT ;  /* 0x000000ff5fff7812 */ /* 0x000fe2000788c0ff */
[----:B------:R-:W-:Y:S01]  /*4930*/  FFMA.FTZ R69, R107, R130, R73 ;  /* 0x000000826b457223 */ /* 0x000fe20000010049 */
[----:B------:R-:W-:Y:S01]  /*4940*/  @P6 SHF.L.U32 R73, R61, 0x10, RZ ;  /* 0x000000103d496819 */ /* 0x000fe200000006ff */
[----:B------:R-:W-:Y:S01]  /*4950*/  FFMA.FTZ R134, R107, R74, R75 ;  /* 0x0000004a6b867223 */ /* 0x000fe2000001004b */
[----:B------:R-:W-:Y:S01]  /*4960*/  @P5 PRMT R72, R61, 0x7632, R72 ;  /* 0x000076323d485816 */ /* 0x000fe20000000048 */
[----:B------:R-:W-:Y:S01]  /*4970*/  FMUL.FTZ R61, R60, R108 ;  /* 0x0000006c3c3d7220 */ /* 0x000fe20000410000 */
[----:B------:R-:W-:Y:S01]  /*4980*/  @P6 SHF.L.U32 R75, R45, 0x10, RZ ;  /* 0x000000102d4b6819 */ /* 0x000fe200000006ff */
[----:B------:R-:W-:Y:S01]  /*4990*/  @P6 FMUL.FTZ R110, R73, R58 ;  /* 0x0000003a496e6220 */ /* 0x000fe20000410000 */
[----:B------:R-:W-:Y:S02]  /*49a0*/  MOV R68, RZ ;  /* 0x000000ff00447202 */ /* 0x000fe40000000f00 */
[----:B------:R-:W-:-:S02]  /*49b0*/  CS2R R94, SRZ ;  /* 0x00000000005e7805 */ /* 0x000fc4000001ff00 */
[----:B------:R-:W-:Y:S01]  /*49c0*/  @P5 SHF.L.U32 R129, R72, 0x10, RZ ;  /* 0x0000001048815819 */ /* 0x000fe200000006ff */
[----:B------:R-:W-:Y:S01]  /*49d0*/  FMUL.FTZ R72, R61, UR4 ;  /* 0x000000043d487c20 */ /* 0x000fe20008410000 */
[----:B------:R-:W-:Y:S01]  /*49e0*/  @P6 FMUL.FTZ R68, R75, R58 ;  /* 0x0000003a4b446220 */ /* 0x000fe20000410000 */
[----:B------:R-:W-:Y:S01]  /*49f0*/  FMUL.FTZ R58, R67, R108 ;  /* 0x0000006c433a7220 */ /* 0x000fe20000410000 */
[----:B------:R-:W-:Y:S01]  /*4a00*/  @P3 PRMT R74, R62, 0x7632, R74 ;  /* 0x000076323e4a3816 */ /* 0x000fe2000000004a */
[----:B------:R-:W-:Y:S01]  /*4a10*/  HFMA2 R61, -RZ, RZ, 0, 0 ;  /* 0x00000000ff3d7431 */ /* 0x000fe200000001ff */
[----:B------:R-:W-:Y:S01]  /*4a20*/  @P2 SHF.L.U32 R137, R63, 0x10, RZ ;  /* 0x000000103f892819 */ /* 0x000fe200000006ff */
[----:B------:R-:W-:Y:S01]  /*4a30*/  @P5 FMUL.FTZ R95, R129, R72 ;  /* 0x00000048815f5220 */ /* 0x000fe20000410000 */
[----:B------:R-:W-:Y:S01]  /*4a40*/  @P1 PRMT R136, R63, 0x7632, R136 ;  /* 0x000076323f881816 */ /* 0x000fe20000000088 */
[----:B------:R-:W-:Y:S01]  /*4a50*/  FMUL.FTZ R63, R132, R108 ;  /* 0x0000006c843f7220 */ /* 0x000fe20000410000 */
[----:B------:R-:W-:Y:S01]  /*4a60*/  @P4 SHF.L.U32 R131, R62, 0x10, RZ ;  /* 0x000000103e834819 */ /* 0x000fe200000006ff */
[----:B------:R-:W-:Y:S01]  /*4a70*/  HFMA2 R129, -RZ, RZ, 0, 0 ;  /* 0x00000000ff817431 */ /* 0x000fe200000001ff */
[----:B------:R-:W-:Y:S01]  /*4a80*/  @P5 SHF.L.U32 R73, R100, 0x10, RZ ;  /* 0x0000001064495819 */ /* 0x000fe200000006ff */
[----:B------:R-:W-:Y:S01]  /*4a90*/  FMUL.FTZ R58, R58, UR4 ;  /* 0x000000043a3a7c20 */ /* 0x000fe20008410000 */
[----:B------:R-:W-:-:S02]  /*4aa0*/  @P4 SHF.L.U32 R75, R46, 0x10, RZ ;  /* 0x000000102e4b4819 */ /* 0x000fc400000006ff */
[----:B------:R-:W-:Y:S01]  /*4ab0*/  @P3 SHF.L.U32 R135, R74, 0x10, RZ ;  /* 0x000000104a873819 */ /* 0x000fe200000006ff */
[----:B------:R-:W-:Y:S01]  /*4ac0*/  FMUL.FTZ R74, R63, UR4 ;  /* 0x000000043f4a7c20 */ /* 0x000fe20008410000 */
[----:B------:R-:W-:Y:S01]  /*4ad0*/  MOV R62, RZ ;  /* 0x000000ff003e7202 */ /* 0x000fe20000000f00 */
[----:B------:R-:W-:Y:S01]  /*4ae0*/  @P5 FMUL.FTZ R61, R73, R72 ;  /* 0x00000048493d5220 */ /* 0x000fe20000410000 */
[-C--:B------:R-:W-:Y:S01]  /*4af0*/  @P4 FMUL.FTZ R94, R131, R58.reuse ;  /* 0x0000003a835e4220 */ /* 0x080fe20000410000 */
[----:B------:R-:W-:Y:S01]  /*4b00*/  @P4 FMUL.FTZ R62, R75, R58 ;  /* 0x0000003a4b3e4220 */ /* 0x000fe20000410000 */
[-C--:B------:R-:W-:Y:S01]  /*4b10*/  FMUL.FTZ R58, R69, R108.reuse ;  /* 0x0000006c453a7220 */ /* 0x080fe20000410000 */
[----:B------:R-:W-:Y:S01]  /*4b20*/  FMUL.FTZ R73, R134, R108 ;  /* 0x0000006c86497220 */ /* 0x000fe20000410000 */
        /* <DEDUP_REMOVED lines=11> */
[-C--:B------:R-:W-:Y:S01]  /*4be0*/  @P2 FMUL.FTZ R72, R139, R58.reuse ;  /* 0x0000003a8b482220 */ /* 0x080fe20000410000 */
        /* <DEDUP_REMOVED lines=11> */
[----:B------:R-:W-:-:S07]  /*4ca0*/  F2FP.BF16.F32.PACK_AB R63, R75, R72 ;  /* 0x000000484b3f723e */ /* 0x000fce00000010ff */
.L_x_597:
        /* <DEDUP_REMOVED lines=10> */
[----:B------:R-:W-:Y:S01]  /*4d50*/  PRMT R132, R40, 0x7632, R132 ;  /* 0x0000763228847816 */ /* 0x000fe20000000084 */
[----:B------:R-:W-:Y:S06]  /*4d60*/  @!P1 BRA `(.L_x_598) ;  /* 0x0000000400ec9947 */ /* 0x000fec0003800000 */
[C---:B0-----:R-:W-:Y:S01]  /*4d70*/  LOP3.LUT R56, R84.reuse, 0xff, RZ, 0xc0, !PT ;  /* 0x000000ff54387812 */ /* 0x041fe200078ec0ff */
[C-C-:B------:R-:W-:Y:S01]  /*4d80*/  FFMA.FTZ R116, R127.reuse, R116, R128.reuse ;  /* 0x000000747f747223 */ /* 0x140fe20000010080 */
[----:B------:R-:W-:Y:S01]  /*4d90*/  LOP3.LUT R57, R84, 0xff00, RZ, 0xc0, !PT ;  /* 0x0000ff0054397812 */ /* 0x000fe200078ec0ff */
[C-C-:B------:R-:W-:Y:S01]  /*4da0*/  FFMA.FTZ R118, R127.reuse, R118, R128.reuse ;  /* 0x000000767f767223 */ /* 0x140fe20000010080 */
[----:B------:R-:W-:Y:S01]  /*4db0*/  ISETP.NE.U32.AND P2, PT, R56, RZ, PT ;  /* 0x000000ff3800720c */ /* 0x000fe20003f45070 */
[----:B------:R-:W-:Y:S01]  /*4dc0*/  FADD.FTZ R61, -R116, R111 ;  /* 0x0000006f743d7221 */ /* 0x000fe20000010100 */
[----:B------:R-:W-:Y:S01]  /*4dd0*/  SHF.L.U32 R56, R32, 0x10, RZ ;  /* 0x0000001020387819 */ /* 0x000fe200000006ff */
[----:B------:R-:W-:Y:S01]  /*4de0*/  FFMA.FTZ R115, R127, R115, R128 ;  /* 0x000000737f737223 */ /* 0x000fe20000010080 */
[----:B------:R-:W-:Y:S01]  /*4df0*/  ISETP.NE.AND.EX P2, PT, RZ, RZ, PT, P2 ;  /* 0x000000ffff00720c */ /* 0x000fe20003f45320 */
[----:B------:R-:W-:Y:S01]  /*4e00*/  FADD.FTZ R118, -R118, R117 ;  /* 0x0000007576767221 */ /* 0x000fe20000010100 */
[----:B------:R-:W-:Y:S01]  /*4e10*/  ISETP.NE.U32.AND P3, PT, R57, RZ, PT ;  /* 0x000000ff3900720c */ /* 0x000fe20003f65070 */
[----:B------:R-:W-:Y:S01]  /*4e20*/  FFMA.FTZ R61, R107, R61, R56 ;  /* 0x0000003d6b3d7223 */ /* 0x000fe20000010038 */
[----:B------:R-:W-:Y:S01]  /*4e30*/  PRMT R57, R32, 0x7632, R57 ;  /* 0x0000763220397816 */ /* 0x000fe20000000039 */
[----:B------:R-:W-:Y:S01]  /*4e40*/  FADD.FTZ R115, -R115, R112 ;  /* 0x0000007073737221 */ /* 0x000fe20000010100 */
[----:B------:R-:W-:Y:S01]  /*4e50*/  LOP3.LUT P4, RZ, R84, 0xff0000, RZ, 0xc0, !PT ;  /* 0x00ff000054ff7812 */ /* 0x000fe2000788c0ff */
[----:B------:R-:W-:Y:S01]  /*4e60*/  FMUL.FTZ R56, R61, R108 ;  /* 0x0000006c3d387220 */ /* 0x000fe20000410000 */
[----:B------:R-:W-:-:S02]  /*4e70*/  SHF.L.U32 R60, R57, 0x10, RZ ;  /* 0x00000010393c7819 */ /* 0x000fc400000006ff */
[----:B------:R-:W-:Y:S02]  /*4e80*/  CS2R R72, SRZ ;  /* 0x0000000000487805 */ /* 0x000fe4000001ff00 */
[----:B------:R-:W-:Y:S01]  /*4e90*/  SHF.L.U32 R62, R33, 0x10, RZ ;  /* 0x00000010213e7819 */ /* 0x000fe200000006ff */
[----:B------:R-:W-:Y:S01]  /*4ea0*/  FMUL.FTZ R75, R56, UR4 ;  /* 0x00000004384b7c20 */ /* 0x000fe20008410000 */
[----:B------:R-:W-:Y:S01]  /*4eb0*/  ISETP.NE.AND.EX P3, PT, RZ, RZ, PT, P3 ;  /* 0x000000ffff00720c */ /* 0x000fe20003f65330 */
[C---:B------:R-:W-:Y:S01]  /*4ec0*/  FFMA.FTZ R56, R107.reuse, R118, R60 ;  /* 0x000000766b387223 */ /* 0x040fe2000001003c */
[----:B-----5:R-:W-:Y:S01]  /*4ed0*/  @P2 SHF.L.U32 R58, R64, 0x10, RZ ;  /* 0x00000010403a2819 */ /* 0x020fe200000006ff */
[----:B------:R-:W-:Y:S01]  /*4ee0*/  FFMA.FTZ R57, R107, R115, R62 ;  /* 0x000000736b397223 */ /* 0x000fe2000001003e */
[----:B------:R-:W-:Y:S01]  /*4ef0*/  MOV R109, RZ ;  /* 0x000000ff006d7202 */ /* 0x000fe20000000f00 */
[----:B------:R-:W-:Y:S01]  /*4f00*/  HFMA2 R63, -RZ, RZ, 0, 0 ;  /* 0x00000000ff3f7431 */ /* 0x000fe200000001ff */
[----:B------:R-:W-:Y:S01]  /*4f10*/  @P2 SHF.L.U32 R112, R40, 0x10, RZ ;  /* 0x0000001028702819 */ /* 0x000fe200000006ff */
[----:B------:R-:W-:Y:S01]  /*4f20*/  @P2 FMUL.FTZ R72, R75, R58 ;  /* 0x0000003a4b482220 */ /* 0x000fe20000410000 */
[-C--:B------:R-:W-:Y:S01]  /*4f30*/  FMUL.FTZ R58, R56, R108.reuse ;  /* 0x0000006c383a7220 */ /* 0x080fe20000410000 */
[----:B------:R-:W-:Y:S01]  /*4f40*/  FMUL.FTZ R59, R57, R108 ;  /* 0x0000006c393b7220 */ /* 0x000fe20000410000 */
[----:B------:R-:W-:Y:S01]  /*4f50*/  FFMA.FTZ R122, R127, R122, R128 ;  /* 0x0000007a7f7a7223 */ /* 0x000fe20000010080 */
[----:B------:R-:W-:-:S02]  /*4f60*/  HFMA2 R74, -RZ, RZ, 0, 0 ;  /* 0x00000000ff4a7431 */ /* 0x000fc400000001ff */
[----:B------:R-:W-:Y:S01]  /*4f70*/  FMUL.FTZ R111, R58, UR4 ;  /* 0x000000043a6f7c20 */ /* 0x000fe20008410000 */
[----:B------:R-:W-:Y:S01]  /*4f80*/  @P4 SHF.L.U32 R58, R41, 0x10, RZ ;  /* 0x00000010293a4819 */ /* 0x000fe200000006ff */
[----:B------:R-:W-:Y:S01]  /*4f90*/  FMUL.FTZ R59, R59, UR4 ;  /* 0x000000043b3b7c20 */ /* 0x000fe20008410000 */
[----:B------:R-:W-:Y:S01]  /*4fa0*/  @P3 PRMT R64, R64, 0x7632, R64 ;  /* 0x0000763240403816 */ /* 0x000fe20000000040 */
[----:B------:R-:W-:Y:S01]  /*4fb0*/  FFMA.FTZ R120, R127, R120, R128 ;  /* 0x000000787f787223 */ /* 0x000fe20000010080 */
[----:B------:R-:W-:Y:S01]  /*4fc0*/  @P4 SHF.L.U32 R62, R65, 0x10, RZ ;  /* 0x00000010413e4819 */ /* 0x000fe200000006ff */
[----:B------:R-:W-:Y:S01]  /*4fd0*/  @P4 FMUL.FTZ R109, R58, R59 ;  /* 0x0000003b3a6d4220 */ /* 0x000fe20000410000 */
[----:B------:R-:W-:Y:S01]  /*4fe0*/  PRMT R58, R33, 0x7632, R58 ;  /* 0x00007632213a7816 */ /* 0x000fe2000000003a */
[----:B------:R-:W-:Y:S01]  /*4ff0*/  @P2 FMUL.FTZ R63, R112, R75 ;  /* 0x0000004b703f2220 */ /* 0x000fe20000410000 */
[----:B------:R-:W-:Y:S01]  /*5000*/  @P3 SHF.L.U32 R132, R132, 0x10, RZ ;  /* 0x0000001084843819 */ /* 0x000fe200000006ff */
[----:B------:R-:W-:Y:S01]  /*5010*/  FADD.FTZ R122, -R122, R121 ;  /* 0x000000797a7a7221 */ /* 0x000fe20000010100 */
[----:B------:R-:W-:Y:S01]  /*5020*/  @P3 SHF.L.U32 R64, R64, 0x10, RZ ;  /* 0x0000001040403819 */ /* 0x000fe200000006ff */
[----:B------:R-:W-:Y:S01]  /*5030*/  @P4 FMUL.FTZ R74, R59, R62 ;  /* 0x0000003e3b4a4220 */ /* 0x000fe20000410000 */
[----:B------:R-:W-:Y:S01]  /*5040*/  LOP3.LUT P6, RZ, R84, 0xff000000, RZ, 0xc0, !PT ;  /* 0xff00000054ff7812 */ /* 0x000fe200078cc0ff */
[----:B------:R-:W-:Y:S01]  /*5050*/  FADD.FTZ R115, -R120, R113 ;  /* 0x0000007178737221 */ /* 0x000fe20000010100 */
[----:B------:R-:W-:Y:S01]  /*5060*/  SHF.L.U32 R58, R58, 0x10, RZ ;  /* 0x000000103a3a7819 */ /* 0x000fe200000006ff */
[----:B------:R-:W-:Y:S01]  /*5070*/  @P3 FMUL.FTZ R73, R111, R64 ;  /* 0x000000406f493220 */ /* 0x000fe20000410000 */
[----:B------:R-:W-:Y:S01]  /*5080*/  ISETP.GE.U32.AND P2, PT, R84, RZ, PT ;  /* 0x000000ff5400720c */ /* 0x000fe20003f46070 */
[----:B------:R-:W-:Y:S01]  /*5090*/  FFMA.FTZ R119, R127, R119, R128 ;  /* 0x000000777f777223 */ /* 0x000fe20000010080 */
[----:B------:R-:W-:Y:S01]  /*50a0*/  MOV R60, RZ ;  /* 0x000000ff003c7202 */ /* 0x000fe20000000f00 */
[----:B------:R-:W-:Y:S01]  /*50b0*/  @P3 FMUL.FTZ R60, R132, R111 ;  /* 0x0000006f843c3220 */ /* 0x000fe20000410000 */
[----:B------:R-:W-:Y:S01]  /*50c0*/  LOP3.LUT P5, RZ, R85, 0xff, RZ, 0xc0, !PT ;  /* 0x000000ff55ff7812 */ /* 0x000fe200078ac0ff */
[----:B------:R-:W-:Y:S01]  /*50d0*/  FFMA.FTZ R113, R107, R122, R58 ;  /* 0x0000007a6b717223 */ /* 0x000fe2000001003a */
[C---:B------:R-:W-:Y:S01]  /*50e0*/  SHF.L.U32 R62, R34.reuse, 0x10, RZ ;  /* 0x00000010223e7819 */ /* 0x040fe200000006ff */
[--C-:B------:R-:W-:Y:S01]  /*50f0*/  FFMA.FTZ R126, R127, R126, R128.reuse ;  /* 0x0000007e7f7e7223 */ /* 0x100fe20000010080 */
[----:B------:R-:W-:Y:S01]  /*5100*/  LOP3.LUT P4, RZ, R85, 0xff00, RZ, 0xc0, !PT ;  /* 0x0000ff0055ff7812 */ /* 0x000fe2000788c0ff */
[-C--:B------:R-:W-:Y:S01]  /*5110*/  FMUL.FTZ R58, R113, R108.reuse ;  /* 0x0000006c713a7220 */ /* 0x080fe20000410000 */
[----:B------:R-:W-:Y:S01]  /*5120*/  LOP3.LUT P3, RZ, R85, 0xff0000, RZ, 0xc0, !PT ;  /* 0x00ff000055ff7812 */ /* 0x000fe2000786c0ff */
[----:B------:R-:W-:Y:S01]  /*5130*/  FFMA.FTZ R125, R127, R125, R128 ;  /* 0x0000007d7f7d7223 */ /* 0x000fe20000010080 */
[----:B------:R-:W-:Y:S01]  /*5140*/  ISETP.GE.U32.AND.EX P2, PT, R85, 0x1000000, PT, P2 ;  /* 0x010000005500780c */ /* 0x000fe20003f46120 */
[----:B------:R-:W-:Y:S01]  /*5150*/  FFMA.FTZ R115, R107, R115, R62 ;  /* 0x000000736b737223 */ /* 0x000fe2000001003e */
[----:B------:R-:W-:Y:S01]  /*5160*/  PRMT R65, R35, 0x7632, R65 ;  /* 0x0000763223417816 */ /* 0x000fe20000000041 */
[----:B------:R-:W-:Y:S01]  /*5170*/  FADD.FTZ R119, -R119, R114 ;  /* 0x0000007277777221 */ /* 0x000fe20000010100 */
[----:B------:R-:W-:Y:S01]  /*5180*/  PRMT R59, R34, 0x7632, R59 ;  /* 0x00007632223b7816 */ /* 0x000fe2000000003b */
[----:B------:R-:W-:Y:S01]  /*5190*/  FMUL.FTZ R114, R58, UR4 ;  /* 0x000000043a727c20 */ /* 0x000fe20008410000 */
[----:B------:R-:W-:Y:S01]  /*51a0*/  SHF.L.U32 R112, R65, 0x10, RZ ;  /* 0x0000001041707819 */ /* 0x000fe200000006ff */
[----:B------:R-:W-:Y:S01]  /*51b0*/  FADD.FTZ R123, -R126, R123 ;  /* 0x0000007b7e7b7221 */ /* 0x000fe20000010100 */
[----:B------:R-:W-:Y:S01]  /*51c0*/  SHF.L.U32 R64, R59, 0x10, RZ ;  /* 0x000000103b407819 */ /* 0x000fe200000006ff */
[----:B------:R-:W-:Y:S01]  /*51d0*/  FADD.FTZ R125, -R125, R124 ;  /* 0x0000007c7d7d7221 */ /* 0x000fe20000010100 */
[----:B------:R-:W-:Y:S01]  /*51e0*/  SHF.L.U32 R84, R35, 0x10, RZ ;  /* 0x0000001023547819 */ /* 0x000fe200000006ff */
[----:B------:R-:W-:Y:S01]  /*51f0*/  FMUL.FTZ R58, R115, R108 ;  /* 0x0000006c733a7220 */ /* 0x000fe20000410000 */
[----:B------:R-:W-:Y:S01]  /*5200*/  @P6 PRMT R65, R65, 0x7632, R65 ;  /* 0x0000763241416816 */ /* 0x000fe20000000041 */
[----:B------:R-:W-:Y:S01]  /*5210*/  HFMA2 R75, -RZ, RZ, 0, 0 ;  /* 0x00000000ff4b7431 */ /* 0x000fe200000001ff */
[----:B------:R-:W-:Y:S01]  /*5220*/  @P5 SHF.L.U32 R59, R66, 0x10, RZ ;  /* 0x00000010423b5819 */ /* 0x000fe200000006ff */
[----:B------:R-:W-:Y:S01]  /*5230*/  HFMA2 R62, -RZ, RZ, 0, 0 ;  /* 0x00000000ff3e7431 */ /* 0x000fe200000001ff */
[----:B------:R-:W-:Y:S01]  /*5240*/  @P6 SHF.L.U32 R65, R65, 0x10, RZ ;  /* 0x0000001041416819 */ /* 0x000fe200000006ff */
[C---:B------:R-:W-:Y:S01]  /*5250*/  FFMA.FTZ R116, R107.reuse, R123, R64 ;  /* 0x0000007b6b747223 */ /* 0x040fe20000010040 */
[----:B------:R-:W-:Y:S01]  /*5260*/  @P5 SHF.L.U32 R111, R42, 0x10, RZ ;  /* 0x000000102a6f5819 */ /* 0x000fe200000006ff */
[C---:B------:R-:W-:Y:S01]  /*5270*/  FFMA.FTZ R119, R107.reuse, R119, R84 ;  /* 0x000000776b777223 */ /* 0x040fe20000010054 */
[----:B------:R-:W-:Y:S01]  /*5280*/  FFMA.FTZ R118, R107, R125, R112 ;  /* 0x0000007d6b767223 */ /* 0x000fe20000010070 */
[----:B------:R-:W-:Y:S01]  /*5290*/  FMUL.FTZ R58, R58, UR4 ;  /* 0x000000043a3a7c20 */ /* 0x000fe20008410000 */
[----:B------:R-:W-:Y:S01]  /*52a0*/  @P4 PRMT R84, R66, 0x7632, R84 ;  /* 0x0000763242544816 */ /* 0x000fe20000000054 */
[----:B------:R-:W-:Y:S01]  /*52b0*/  @P6 FMUL.FTZ R75, R114, R65 ;  /* 0x00000041724b6220 */ /* 0x000fe20000410000 */
[----:B------:R-:W-:Y:S01]  /*52c0*/  @P3 SHF.L.U32 R107, R67, 0x10, RZ ;  /* 0x00000010436b3819 */ /* 0x000fe200000006ff */
[----:B------:R-:W-:Y:S01]  /*52d0*/  @P5 FMUL.FTZ R62, R111, R58 ;  /* 0x0000003a6f3e5220 */ /* 0x000fe20000410000 */
[----:B------:R-:W-:-:S02]  /*52e0*/  @P2 PRMT R112, R67, 0x7632, R112 ;  /* 0x0000763243702816 */ /* 0x000fc40000000070 */
[----:B------:R-:W-:Y:S01]  /*52f0*/  CS2R R66, SRZ ;  /* 0x0000000000427805 */ /* 0x000fe2000001ff00 */
[-C--:B------:R-:W-:Y:S01]  /*5300*/  FMUL.FTZ R65, R116, R108.reuse ;  /* 0x0000006c74417220 */ /* 0x080fe20000410000 */
[----:B------:R-:W-:Y:S01]  /*5310*/  @P5 FMUL.FTZ R67, R58, R59 ;  /* 0x0000003b3a435220 */ /* 0x000fe20000410000 */
[-C--:B------:R-:W-:Y:S01]  /*5320*/  FMUL.FTZ R58, R119, R108.reuse ;  /* 0x0000006c773a7220 */ /* 0x080fe20000410000 */
[----:B------:R-:W-:Y:S01]  /*5330*/  FMUL.FTZ R108, R118, R108 ;  /* 0x0000006c766c7220 */ /* 0x000fe20000410000 */
[----:B------:R-:W-:Y:S01]  /*5340*/  @P6 SHF.L.U32 R85, R104, 0x10, RZ ;  /* 0x0000001068556819 */ /* 0x000fe200000006ff */
[----:B------:R-:W-:Y:S01]  /*5350*/  HFMA2 R111, -RZ, RZ, 0, 0 ;  /* 0x00000000ff6f7431 */ /* 0x000fe200000001ff */
[----:B------:R-:W-:Y:S01]  /*5360*/  @P4 SHF.L.U32 R120, R103, 0x10, RZ ;  /* 0x0000001067784819 */ /* 0x000fe200000006ff */
[----:B------:R-:W-:Y:S01]  /*5370*/  FMUL.FTZ R117, R65, UR4 ;  /* 0x0000000441757c20 */ /* 0x000fe20008410000 */
        /* <DEDUP_REMOVED lines=20> */
[----:B------:R-:W-:Y:S02]  /*54c0*/  F2FP.BF16.F32.PACK_AB R58, R116, R115 ;  /* 0x00000073743a723e */ /* 0x000fe400000010ff */
[----:B------:R-:W-:Y:S02]  /*54d0*/  F2FP.BF16.F32.PACK_AB R57, R113, R57 ;  /* 0x000000397139723e */ /* 0x000fe400000010ff */
[----:B------:R-:W-:-:S02]  /*54e0*/  F2FP.BF16.F32.PACK_AB R62, R65, R62 ;  /* 0x0000003e413e723e */ /* 0x000fc400000010ff */
[----:B------:R-:W-:Y:S02]  /*54f0*/  F2FP.BF16.F32.PACK_AB R61, R64, R109 ;  /* 0x0000006d403d723e */ /* 0x000fe400000010ff */
[----:B------:R-:W-:Y:S01]  /*5500*/  F2FP.BF16.F32.PACK_AB R63, R114, R111 ;  /* 0x0000006f723f723e */ /* 0x000fe200000010ff */
[----:B------:R-:W-:Y:S06]  /*5510*/  BRA `(.L_x_599) ;  /* 0x0000000400c47947 */ /* 0x000fec0003800000 */
.L_x_598:
[C-C-:B------:R-:W-:Y:S01]  /*5520*/  FFMA.FTZ R116, R127.reuse, R116, R128.reuse ;  /* 0x000000747f747223 */ /* 0x140fe20000010080 */
[----:B------:R-:W-:Y:S01]  /*5530*/  LOP3.LUT P2, RZ, R84, 0xff, RZ, 0xc0, !PT ;  /* 0x000000ff54ff7812 */ /* 0x000fe2000784c0ff */
[C-C-:B------:R-:W-:Y:S01]  /*5540*/  FFMA.FTZ R118, R127.reuse, R118, R128.reuse ;  /* 0x000000767f767223 */ /* 0x140fe20000010080 */
[----:B0-----:R-:W-:Y:S01]  /*5550*/  SHF.L.U32 R60, R32, 0x10, RZ ;  /* 0x00000010203c7819 */ /* 0x001fe200000006ff */
[----:B------:R-:W-:Y:S01]  /*5560*/  FADD.FTZ R116, -R116, R111 ;  /* 0x0000006f74747221 */ /* 0x000fe20000010100 */
[----:B------:R-:W-:Y:S01]  /*5570*/  LOP3.LUT P3, RZ, R84, 0xff00, RZ, 0xc0, !PT ;  /* 0x0000ff0054ff7812 */ /* 0x000fe2000786c0ff */
[----:B------:R-:W-:Y:S01]  /*5580*/  FFMA.FTZ R115, R127, R115, R128 ;  /* 0x000000737f737223 */ /* 0x000fe20000010080 */
[----:B------:R-:W-:Y:S01]  /*5590*/  PRMT R62, R32, 0x7632, R62 ;  /* 0x00007632203e7816 */ /* 0x000fe2000000003e */
[----:B------:R-:W-:Y:S01]  /*55a0*/  FFMA.FTZ R61, R107, R116, R60 ;  /* 0x000000746b3d7223 */ /* 0x000fe2000001003c */
[----:B------:R-:W-:Y:S01]  /*55b0*/  FADD.FTZ R118, -R118, R117 ;  /* 0x0000007576767221 */ /* 0x000fe20000010100 */
[----:B------:R-:W-:Y:S01]  /*55c0*/  LOP3.LUT P4, RZ, R84, 0xff0000, RZ, 0xc0, !PT ;  /* 0x00ff000054ff7812 */ /* 0x000fe2000788c0ff */
[----:B------:R-:W-:Y:S01]  /*55d0*/  FADD.FTZ R112, -R115, R112 ;  /* 0x0000007073707221 */ /* 0x000fe20000010100 */
[----:B------:R-:W-:Y:S01]  /*55e0*/  FMUL.FTZ R60, R108, R61 ;  /* 0x0000003d6c3c7220 */ /* 0x000fe20000410000 */
[----:B------:R-:W-:-:S02]  /*55f0*/  SHF.L.U32 R74, R62, 0x10, RZ ;  /* 0x000000103e4a7819 */ /* 0x000fc400000006ff */
[----:B------:R-:W-:Y:S02]  /*5600*/  CS2R R72, SRZ ;  /* 0x0000000000487805 */ /* 0x000fe4000001ff00 */
[----:B------:R-:W-:Y:S01]  /*5610*/  SHF.L.U32 R61, R33, 0x10, RZ ;  /* 0x00000010213d7819 */ /* 0x000fe200000006ff */
[----:B------:R-:W-:Y:S01]  /*5620*/  FMUL.FTZ R75, R60, UR4 ;  /* 0x000000043c4b7c20 */ /* 0x000fe20008410000 */
[C---:B-----5:R-:W-:Y:S01]  /*5630*/  @P2 SHF.L.U32 R62, R64.reuse, 0x10, RZ ;  /* 0x00000010403e2819 */ /* 0x060fe200000006ff */
[C---:B------:R-:W-:Y:S01]  /*5640*/  FFMA.FTZ R109, R107.reuse, R118, R74 ;  /* 0x000000766b6d7223 */ /* 0x040fe2000001004a */
[----:B------:R-:W-:Y:S01]  /*5650*/  @P3 PRMT R111, R64, 0x7632, R111 ;  /* 0x00007632406f3816 */ /* 0x000fe2000000006f */
[----:B------:R-:W-:Y:S01]  /*5660*/  FFMA.FTZ R117, R107, R112, R61 ;  /* 0x000000706b757223 */ /* 0x000fe2000001003d */
[----:B------:R-:W-:Y:S02]  /*5670*/  HFMA2 R63, -RZ, RZ, 0, 0 ;  /* 0x00000000ff3f7431 */ /* 0x000fe400000001ff */
[----:B------:R-:W-:Y:S01]  /*5680*/  @P2 FMUL.FTZ R72, R62, R75 ;  /* 0x0000004b3e482220 */ /* 0x000fe20000410000 */
[----:B------:R-:W-:Y:S01]  /*5690*/  FMUL.FTZ R62, R108, R109 ;  /* 0x0000006d6c3e7220 */ /* 0x000fe20000410000 */
[----:B------:R-:W-:Y:S01]  /*56a0*/  @P3 SHF.L.U32 R115, R132, 0x10, RZ ;  /* 0x0000001084733819 */ /* 0x000fe200000006ff */
[----:B------:R-:W-:Y:S01]  /*56b0*/  FMUL.FTZ R64, R108, R117 ;  /* 0x000000756c407220 */ /* 0x000fe20000410000 */
[----:B------:R-:W-:Y:S01]  /*56c0*/  @P3 SHF.L.U32 R111, R111, 0x10, RZ ;  /* 0x000000106f6f3819 */ /* 0x000fe200000006ff */
[----:B------:R-:W-:Y:S01]  /*56d0*/  FMUL.FTZ R62, R62, UR4 ;  /* 0x000000043e3e7c20 */ /* 0x000fe20008410000 */
[----:B------:R-:W-:Y:S01]  /*56e0*/  @P2 SHF.L.U32 R112, R40, 0x10, RZ ;  /* 0x0000001028702819 */ /* 0x000fe200000006ff */
[----:B------:R-:W-:Y:S01]  /*56f0*/  FMUL.FTZ R64, R64, UR4 ;  /* 0x0000000440407c20 */ /* 0x000fe20008410000 */
[----:B------:R-:W-:-:S02]  /*5700*/  @P4 SHF.L.U32 R109, R65, 0x10, RZ ;  /* 0x00000010416d4819 */ /* 0x000fc400000006ff */
[----:B------:R-:W-:Y:S02]  /*5710*/  CS2R R60, SRZ ;  /* 0x00000000003c7805 */ /* 0x000fe4000001ff00 */
[----:B------:R-:W-:Y:S01]  /*5720*/  @P4 SHF.L.U32 R117, R41, 0x10, RZ ;  /* 0x0000001029754819 */ /* 0x000fe200000006ff */
[-C--:B------:R-:W-:Y:S01]  /*5730*/  @P3 FMUL.FTZ R73, R111, R62.reuse ;  /* 0x0000003e6f493220 */ /* 0x080fe20000410000 */
[----:B------:R-:W-:Y:S01]  /*5740*/  LOP3.LUT P6, RZ, R84, 0xff000000, RZ, 0xc0, !PT ;  /* 0xff00000054ff7812 */ /* 0x000fe200078cc0ff */
[----:B------:R-:W-:Y:S01]  /*5750*/  @P3 FMUL.FTZ R63, R115, R62 ;  /* 0x0000003e733f3220 */ /* 0x000fe20000410000 */
[----:B------:R-:W-:Y:S01]  /*5760*/  PRMT R62, R33, 0x7632, R62 ;  /* 0x00007632213e7816 */ /* 0x000fe2000000003e */
[--C-:B------:R-:W-:Y:S01]  /*5770*/  FFMA.FTZ R122, R127, R122, R128.reuse ;  /* 0x0000007a7f7a7223 */ /* 0x100fe20000010080 */
[----:B------:R-:W-:Y:S01]  /*5780*/  MOV R74, RZ ;  /* 0x000000ff004a7202 */ /* 0x000fe20000000f00 */
[----:B------:R-:W-:Y:S01]  /*5790*/  @P2 FMUL.FTZ R60, R112, R75 ;  /* 0x0000004b703c2220 */ /* 0x000fe20000410000 */
[-C--:B------:R-:W-:Y:S01]  /*57a0*/  @P4 FMUL.FTZ R74, R109, R64.reuse ;  /* 0x000000406d4a4220 */ /* 0x080fe20000410000 */
[----:B------:R-:W-:Y:S01]  /*57b0*/  @P4 FMUL.FTZ R61, R117, R64 ;  /* 0x00000040753d4220 */ /* 0x000fe20000410000 */
[----:B------:R-:W-:Y:S01]  /*57c0*/  ISETP.GE.U32.AND P2, PT, R84, RZ, PT ;  /* 0x000000ff5400720c */ /* 0x000fe20003f46070 */
[C---:B------:R-:W-:Y:S01]  /*57d0*/  FFMA.FTZ R120, R127.reuse, R120, R128 ;  /* 0x000000787f787223 */ /* 0x040fe20000010080 */
[----:B------:R-:W-:Y:S01]  /*57e0*/  PRMT R64, R34, 0x7632, R64 ;  /* 0x0000763222407816 */ /* 0x000fe20000000040 */
[--C-:B------:R-:W-:Y:S01]  /*57f0*/  FFMA.FTZ R126, R127, R126, R128.reuse ;  /* 0x0000007e7f7e7223 */ /* 0x100fe20000010080 */
[----:B------:R-:W-:Y:S01]  /*5800*/  PRMT R65, R35, 0x7632, R65 ;  /* 0x0000763223417816 */ /* 0x000fe20000000041 */
[C-C-:B------:R-:W-:Y:S01]  /*5810*/  FFMA.FTZ R119, R127.reuse, R119, R128.reuse ;  /* 0x000000777f777223 */ /* 0x140fe20000010080 */
[----:B------:R-:W-:Y:S01]  /*5820*/  SHF.L.U32 R62, R62, 0x10, RZ ;  /* 0x000000103e3e7819 */ /* 0x000fe200000006ff */
[----:B------:R-:W-:Y:S01]  /*5830*/  FFMA.FTZ R125, R127, R125, R128 ;  /* 0x0000007d7f7d7223 */ /* 0x000fe20000010080 */
[----:B------:R-:W-:Y:S01]  /*5840*/  FADD.FTZ R122, -R122, R121 ;  /* 0x000000797a7a7221 */ /* 0x000fe20000010100 */
[C---:B------:R-:W-:Y:S01]  /*5850*/  LOP3.LUT P5, RZ, R85.reuse, 0xff, RZ, 0xc0, !PT ;  /* 0x000000ff55ff7812 */ /* 0x040fe200078ac0ff */
[----:B------:R-:W-:Y:S01]  /*5860*/  FADD.FTZ R120, -R120, R113 ;  /* 0x0000007178787221 */ /* 0x000fe20000010100 */
[C---:B------:R-:W-:Y:S01]  /*5870*/  LOP3.LUT P4, RZ, R85.reuse, 0xff00, RZ, 0xc0, !PT ;  /* 0x0000ff0055ff7812 */ /* 0x040fe2000788c0ff */
[----:B------:R-:W-:Y:S01]  /*5880*/  FADD.FTZ R126, -R126, R123 ;  /* 0x0000007b7e7e7221 */ /* 0x000fe20000010100 */
[----:B------:R-:W-:Y:S01]  /*5890*/  LOP3.LUT P3, RZ, R85, 0xff0000, RZ, 0xc0, !PT ;  /* 0x00ff000055ff7812 */ /* 0x000fe2000786c0ff */
[----:B------:R-:W-:Y:S01]  /*58a0*/  FADD.FTZ R114, -R119, R114 ;  /* 0x0000007277727221 */ /* 0x000fe20000010100 */
[----:B------:R-:W-:Y:S01]  /*58b0*/  ISETP.GE.U32.AND.EX P2, PT, R85, 0x1000000, PT, P2 ;  /* 0x010000005500780c */ /* 0x000fe20003f46120 */
[----:B------:R-:W-:Y:S01]  /*58c0*/  FADD.FTZ R124, -R125, R124 ;  /* 0x0000007c7d7c7221 */ /* 0x000fe20000010100 */
[----:B------:R-:W-:Y:S01]  /*58d0*/  SHF.L.U32 R85, R34, 0x10, RZ ;  /* 0x0000001022557819 */ /* 0x000fe200000006ff */
[----:B------:R-:W-:Y:S01]  /*58e0*/  FFMA.FTZ R75, R107, R122, R62 ;  /* 0x0000007a6b4b7223 */ /* 0x000fe2000001003e */
[----:B------:R-:W-:-:S02]  /*58f0*/  SHF.L.U32 R109, R64, 0x10, RZ ;  /* 0x00000010406d7819 */ /* 0x000fc400000006ff */
[----:B------:R-:W-:Y:S01]  /*5900*/  SHF.L.U32 R111, R35, 0x10, RZ ;  /* 0x00000010236f7819 */ /* 0x000fe200000006ff */
[----:B------:R-:W-:Y:S01]  /*5910*/  FFMA.FTZ R85, R107, R120, R85 ;  /* 0x000000786b557223 */ /* 0x000fe20000010055 */
[----:B------:R-:W-:Y:S01]  /*5920*/  SHF.L.U32 R115, R65, 0x10, RZ ;  /* 0x0000001041737819 */ /* 0x000fe200000006ff */
[----:B------:R-:W-:Y:S01]  /*5930*/  FFMA.FTZ R109, R107, R126, R109 ;  /* 0x0000007e6b6d7223 */ /* 0x000fe2000001006d */
[----:B------:R-:W-:Y:S01]  /*5940*/  @P6 PRMT R65, R65, 0x7632, R65 ;  /* 0x0000763241416816 */ /* 0x000fe20000000041 */
[C---:B------:R-:W-:Y:S01]  /*5950*/  FFMA.FTZ R113, R107.reuse, R114, R111 ;  /* 0x000000726b717223 */ /* 0x040fe2000001006f */
[C---:B------:R-:W-:Y:S01]  /*5960*/  FMUL.FTZ R62, R108.reuse, R75 ;  /* 0x0000004b6c3e7220 */ /* 0x040fe20000410000 */
[----:B------:R-:W-:Y:S01]  /*5970*/  FFMA.FTZ R115, R107, R124, R115 ;  /* 0x0000007c6b737223 */ /* 0x000fe20000010073 */
        /* <DEDUP_REMOVED lines=43> */
.L_x_599:
[----:B------:R-:W0:Y:S01]  /*5c30*/  @P1 LDC.64 R64, c[0x0][0x478] ;  /* 0x00011e00ff401b82 */ /* 0x000e220000000a00 */
[----:B------:R-:W-:-:S04]  /*5c40*/  IMAD.WIDE.U32 R68, R97, 0x10, R68 ;  /* 0x0000001061447825 */ /* 0x000fc800078e0044 */
[----:B0-----:R-:W-:-:S05]  /*5c50*/  @P1 IMAD.WIDE.U32 R64, R97, 0x10, R64 ;  /* 0x0000001061401825 */ /* 0x001fca00078e0040 */
[----:B------:R1:W-:Y:S04]  /*5c60*/  @P1 STG.E.128 desc[UR6][R64.64], R56 ;  /* 0x0000003840001986 */ /* 0x0003e8000c101d06 */
[----:B------:R1:W-:Y:S02]  /*5c70*/  STG.E.128 desc[UR6][R68.64], R60 ;  /* 0x0000003c44007986 */ /* 0x0003e4000c101d06 */
.L_x_595:
        /* <DEDUP_REMOVED lines=21> */
.L_x_586:
        /* <DEDUP_REMOVED lines=48> */
.L_x_585:
[----:B------:R-:W-:Y:S05]  /*60d0*/  BSYNC B0 ;  /* 0x0000000000007941 */ /* 0x000fea0003800000 */
.L_x_584:
[----:B------:R-:W0:Y:S01]  /*60e0*/  S2R R53, SR_CgaCtaId ;  /* 0x0000000000357919 */ /* 0x000e220000008800 */
[C---:B------:R-:W-:Y:S01]  /*60f0*/  SHF.L.U32 R3, R0.reuse, 0x6, RZ ;  /* 0x0000000600037819 */ /* 0x040fe200000006ff */
[----:B------:R-:W-:Y:S05]  /*6100*/  WARPSYNC.ALL ;  /* 0x0000000000007948 */ /* 0x000fea0003800000 */
[----:B------:R-:W-:Y:S01]  /*6110*/  SHF.L.U32 R2, R0, 0x5, RZ ;  /* 0x0000000500027819 */ /* 0x000fe200000006ff */
[----:B------:R-:W1:Y:S01]  /*6120*/  S2UR UR4, SR_CTAID.X ;  /* 0x00000000000479c3 */ /* 0x000e620000002500 */
[----:B------:R-:W-:Y:S01]  /*6130*/  MOV R52, 0x400 ;  /* 0x0000040000347802 */ /* 0x000fe20000000f00 */
[----:B------:R-:W2:Y:S01]  /*6140*/  LDCU.128 UR20, c[0x0][0x440] ;  /* 0x00008800ff1477ac */ /* 0x000ea20008000c00 */
[----:B------:R-:W-:Y:S01]  /*6150*/  LOP3.LUT R3, R3, 0x1800, RZ, 0xc0, !PT ;  /* 0x0000180003037812 */ /* 0x000fe200078ec0ff */
[----:B------:R-:W3:Y:S03]  /*6160*/  LDCU.64 UR8, c[0x0][0x460] ;  /* 0x00008c00ff0877ac */ /* 0x000ee60008000a00 */
[----:B------:R-:W-:-:S02]  /*6170*/  LOP3.LUT R2, R3, 0x3e0, R2, 0xf8, !PT ;  /* 0x000003e003027812 */ /* 0x000fc400078ef802 */
        /* <DEDUP_REMOVED lines=9> */
[----:B------:R-:W4:Y:S04]  /*6210*/  LDS R52, [R53+0x200] ;  /* 0x0002000035347984 */ /* 0x000f280000000800 */
[----:B------:R-:W5:Y:S04]  /*6220*/  LDS R54, [R53+0x800] ;  /* 0x0008000035367984 */ /* 0x000f680000000800 */
[----:B------:R-:W2:Y:S04]  /*6230*/  LDS R55, [R53+0xa00] ;  /* 0x000a000035377984 */ /* 0x000ea80000000800 */
[----:B------:R-:W3:Y:S04]  /*6240*/  LDS R48, [R53+0x400] ;  /* 0x0004000035307984 */ /* 0x000ee80000000800 */
        /* <DEDUP_REMOVED lines=8> */
[----:B----4-:R-:W-:-:S03]  /*62d0*/  FADD.FTZ R52, RZ, R52 ;  /* 0x00000034ff347221 */ /* 0x010fc60000010000 */
[----:B------:R-:W4:Y:S01]  /*62e0*/  LDS R10, [R53+0x1800] ;  /* 0x00180000350a7984 */ /* 0x000f220000000800 */
[----:B-----5:R-:W-:-:S03]  /*62f0*/  FADD.FTZ R3, R3, R54 ;  /* 0x0000003603037221 */ /* 0x020fc60000010000 */
[----:B------:R-:W5:Y:S01]  /*6300*/  LDS R12, [R53+0x1a00] ;  /* 0x001a0000350c7984 */ /* 0x000f620000000800 */
[----:B--2---:R-:W-:-:S03]  /*6310*/  FADD.FTZ R52, R52, R55 ;  /* 0x0000003734347221 */ /* 0x004fc60000010000 */
[----:B------:R-:W2:Y:S01]  /*6320*/  LDS R14, [R53+0x1c00] ;  /* 0x001c0000350e7984 */ /* 0x000ea20000000800 */
[----:B---3--:R-:W-:-:S03]  /*6330*/  FADD.FTZ R48, RZ, R48 ;  /* 0x00000030ff307221 */ /* 0x008fc60000010000 */
[----:B------:R-:W3:Y:S01]  /*6340*/  LDS R15, [R53+0x1e00] ;  /* 0x001e0000350f7984 */ /* 0x000ee20000000800 */
        /* <DEDUP_REMOVED lines=8> */
[----:B------:R0:W-:Y:S01]  /*63d0*/  STS.128 [R2], R28 ;  /* 0x0000001c02007388 */ /* 0x0001e20000000c00 */
[----:B----4-:R-:W-:-:S03]  /*63e0*/  FADD.FTZ R11, R3, R10 ;  /* 0x0000000a030b7221 */ /* 0x010fc60000010000 */
[----:B------:R-:W-:Y:S01]  /*63f0*/  STS.128 [R2+0x10], R24 ;  /* 0x0000101802007388 */ /* 0x000fe20000000c00 */
[----:B-----5:R-:W-:-:S03]  /*6400*/  FADD.FTZ R9, R9, R12 ;  /* 0x0000000c09097221 */ /* 0x020fc60000010000 */
[----:B------:R-:W-:Y:S01]  /*6410*/  STS.128 [R2+0x400], R20 ;  /* 0x0004001402007388 */ /* 0x000fe20000000c00 */
[----:B--2---:R-:W-:-:S03]  /*6420*/  FADD.FTZ R13, R5, R14 ;  /* 0x0000000e050d7221 */ /* 0x004fc60000010000 */
[----:B------:R-:W-:Y:S01]  /*6430*/  STS.128 [R2+0x410], R16 ;  /* 0x0004101002007388 */ /* 0x000fe20000000c00 */
[----:B---3--:R-:W-:Y:S01]  /*6440*/  FADD.FTZ R15, R4, R15 ;  /* 0x0000000f040f7221 */ /* 0x008fe20000010000 */
[----:B------:R-:W-:Y:S08]  /*6450*/  BAR.SYNC.DEFER_BLOCKING 0x0 ;  /* 0x0000000000007b1d */ /* 0x000ff00000010000 */
[----:B0-----:R-:W0:Y:S01]  /*6460*/  LDC R30, c[0x0][0x388] ;  /* 0x0000e200ff1e7b82 */ /* 0x001e220000000800 */
        /* <DEDUP_REMOVED lines=27> */
[----:B------:R-:W-:Y:S02]  /*6620*/  IMAD R17, R30, UR4, RZ ;  /* 0x000000041e117c24 */ /* 0x000fe4000f8e02ff */
[----:B------:R-:W-:-:S03]  /*6630*/  FADD.FTZ R8, R19, R8 ;  /* 0x0000000813087221 */ /* 0x000fc60000010000 */
[----:B------:R-:W-:Y:S01]  /*6640*/  IADD3 R0, P0, PT, R17, R0, RZ ;  /* 0x0000000011007210 */ /* 0x000fe20007f1e0ff */
[----:B-1----:R-:W-:-:S03]  /*6650*/  FADD.FTZ R7, R16, R7 ;  /* 0x0000000710077221 */ /* 0x002fc60000010000 */
[----:B------:R-:W-:Y:S01]  /*6660*/  IADD3.X R17, PT, PT, RZ, RZ, RZ, P0, !PT ;  /* 0x000000ffff117210 */ /* 0x000fe200007fe4ff */
[----:B------:R-:W-:Y:S01]  /*6670*/  STS.128 [R2], R40 ;  /* 0x0000002802007388 */ /* 0x000fe20000000c00 */
[----:B--2---:R-:W-:-:S03]  /*6680*/  FADD.FTZ R23, R23, R18 ;  /* 0x0000001217177221 */ /* 0x004fc60000010000 */
[----:B------:R-:W-:Y:S01]  /*6690*/  STS.128 [R2+0x10], R36 ;  /* 0x0000102402007388 */ /* 0x000fe20000000c00 */
[----:B---3--:R-:W-:Y:S01]  /*66a0*/  FADD.FTZ R25, R6, R25 ;  /* 0x0000001906197221 */ /* 0x008fe20000010000 */
[C---:B------:R-:W-:Y:S02]  /*66b0*/  SHF.L.U32 R6, R0.reuse, 0x2, RZ ;  /* 0x0000000200067819 */ /* 0x040fe400000006ff */
[----:B------:R-:W-:Y:S01]  /*66c0*/  STS.128 [R2+0x400], R32 ;  /* 0x0004002002007388 */ /* 0x000fe20000000c00 */
[----:B------:R-:W-:Y:S01]  /*66d0*/  SHF.L.U64.HI R0, R0, 0x2, R17 ;  /* 0x0000000200007819 */ /* 0x000fe20000010211 */
[----:B----4-:R-:W-:Y:S01]  /*66e0*/  FADD.FTZ R27, R8, R27 ;  /* 0x0000001b081b7221 */ /* 0x010fe20000010000 */
[C---:B------:R-:W-:Y:S01]  /*66f0*/  IADD3 R4, P1, PT, R6.reuse, UR20, RZ ;  /* 0x0000001406047c10 */ /* 0x040fe2000ff3e0ff */
[----:B------:R0:W-:Y:S01]  /*6700*/  STS.128 [R2+0x410], R44 ;  /* 0x0004102c02007388 */ /* 0x0001e20000000c00 */
[----:B-----5:R-:W-:Y:S01]  /*6710*/  FADD.FTZ R17, R7, R22 ;  /* 0x0000001607117221 */ /* 0x020fe20000010000 */
[----:B------:R-:W-:Y:S01]  /*6720*/  BAR.SYNC.DEFER_BLOCKING 0x0 ;  /* 0x0000000000007b1d */ /* 0x000fe20000010000 */
[----:B0-----:R-:W-:-:S05]  /*6730*/  IADD3 R2, P0, PT, R6, UR22, RZ ;  /* 0x0000001606027c10 */ /* 0x001fca000ff1e0ff */
        /* <DEDUP_REMOVED lines=13> */
[----:B-1----:R-:W-:-:S03]  /*6810*/  FADD.FTZ R3, R24, R3 ;  /* 0x0000000318037221 */ /* 0x002fc60000010000 */
[----:B------:R-:W1:Y:S01]  /*6820*/  LDS R39, [R53+0x1a00] ;  /* 0x001a000035277984 */ /* 0x000e620000000800 */
[----:B--2---:R-:W-:-:S03]  /*6830*/  FADD.FTZ R10, RZ, R10 ;  /* 0x0000000aff0a7221 */ /* 0x004fc60000010000 */
[----:B------:R-:W2:Y:S01]  /*6840*/  LDS R19, [R53+0x1600] ;  /* 0x0016000035137984 */ /* 0x000ea20000000800 */
[----:B---3--:R-:W-:Y:S01]  /*6850*/  FADD.FTZ R26, R3, R26 ;  /* 0x0000001a031a7221 */ /* 0x008fe20000010000 */
[----:B------:R-:W-:Y:S02]  /*6860*/  IADD3.X R3, PT, PT, R0, UR23, RZ, P0, !PT ;  /* 0x0000001700037c10 */ /* 0x000fe400087fe4ff */
[----:B------:R-:W3:Y:S01]  /*6870*/  LDS R41, [R53+0x1c00] ;  /* 0x001c000035297984 */ /* 0x000ee20000000800 */
[----:B----4-:R-:W-:Y:S01]  /*6880*/  FADD.FTZ R12, RZ, R12 ;  /* 0x0000000cff0c7221 */ /* 0x010fe20000010000 */
[----:B------:R-:W-:Y:S02]  /*6890*/  IADD3 R6, P0, PT, R6, UR8, RZ ;  /* 0x0000000806067c10 */ /* 0x000fe4000ff1e0ff */
[----:B------:R-:W4:Y:S01]  /*68a0*/  LDS R43, [R53+0x1e00] ;  /* 0x001e0000352b7984 */ /* 0x000f220000000800 */
[----:B-----5:R-:W-:Y:S01]  /*68b0*/  FADD.FTZ R10, R10, R29 ;  /* 0x0000001d0a0a7221 */ /* 0x020fe20000010000 */
[----:B------:R-:W-:Y:S01]  /*68c0*/  IADD3.X R7, PT, PT, R0, UR9, RZ, P0, !PT ;  /* 0x0000000900077c10 */ /* 0x000fe200087fe4ff */
[----:B------:R-:W-:Y:S01]  /*68d0*/  FADD.FTZ R14, RZ, R14 ;  /* 0x0000000eff0e7221 */ /* 0x000fe20000010000 */
[----:B------:R-:W-:Y:S01]  /*68e0*/  STG.E desc[UR6][R2.64], R23 ;  /* 0x0000001702007986 */ /* 0x000fe2000c101906 */
[----:B------:R-:W-:Y:S01]  /*68f0*/  FADD.FTZ R37, R26, R5 ;  /* 0x000000051a257221 */ /* 0x000fe20000010000 */
[----:B------:R-:W-:Y:S01]  /*6900*/  IADD3.X R5, PT, PT, R0, UR21, RZ, P1, !PT ;  /* 0x0000001500057c10 */ /* 0x000fe20008ffe4ff */
[----:B------:R-:W-:-:S04]  /*6910*/  FADD.FTZ R12, R12, R21 ;  /* 0x000000150c0c7221 */ /* 0x000fc80000010000 */
[----:B------:R-:W-:Y:S01]  /*6920*/  STG.E desc[UR6][R4.64], R11 ;  /* 0x0000000b04007986 */ /* 0x000fe2000c101906 */
[----:B------:R-:W-:-:S03]  /*6930*/  FADD.FTZ R10, R10, R33 ;  /* 0x000000210a0a7221 */ /* 0x000fc60000010000 */
[----:B------:R-:W-:Y:S01]  /*6940*/  STG.E desc[UR6][R6.64], R37 ;  /* 0x0000002506007986 */ /* 0x000fe2000c101906 */
[----:B------:R-:W-:-:S03]  /*6950*/  FADD.FTZ R14, R14, R31 ;  /* 0x0000001f0e0e7221 */ /* 0x000fc60000010000 */
[----:B------:R-:W-:Y:S01]  /*6960*/  STG.E desc[UR6][R2.64+0x200], R25 ;  /* 0x0002001902007986 */ /* 0x000fe2000c101906 */
[----:B0-----:R-:W-:-:S03]  /*6970*/  FADD.FTZ R12, R12, R35 ;  /* 0x000000230c0c7221 */ /* 0x001fc60000010000 */
[----:B------:R-:W-:Y:S01]  /*6980*/  STG.E desc[UR6][R4.64+0x200], R9 ;  /* 0x0002000904007986 */ /* 0x000fe2000c101906 */
[----:B-1----:R-:W-:Y:S01]  /*6990*/  FADD.FTZ R39, R10, R39 ;  /* 0x000000270a277221 */ /* 0x002fe20000010000 */
[----:B--2---:R-:W-:-:S04]  /*69a0*/  FADD.FTZ R14, R14, R19 ;  /* 0x000000130e0e7221 */ /* 0x004fc80000010000 */
[----:B------:R-:W-:Y:S01]  /*69b0*/  STG.E desc[UR6][R6.64+0x200], R39 ;  /* 0x0002002706007986 */ /* 0x000fe2000c101906 */
[----:B---3--:R-:W-:-:S03]  /*69c0*/  FADD.FTZ R41, R12, R41 ;  /* 0x000000290c297221 */ /* 0x008fc60000010000 */
[----:B------:R-:W-:Y:S01]  /*69d0*/  STG.E desc[UR6][R2.64+0x400], R27 ;  /* 0x0004001b02007986 */ /* 0x000fe2000c101906 */
[----:B----4-:R-:W-:-:S03]  /*69e0*/  FADD.FTZ R43, R14, R43 ;  /* 0x0000002b0e2b7221 */ /* 0x010fc60000010000 */
[----:B------:R-:W-:Y:S04]  /*69f0*/  STG.E desc[UR6][R4.64+0x400], R13 ;  /* 0x0004000d04007986 */ /* 0x000fe8000c101906 */
[----:B------:R-:W-:Y:S04]  /*6a00*/  STG.E desc[UR6][R6.64+0x400], R41 ;  /* 0x0004002906007986 */ /* 0x000fe8000c101906 */
[----:B------:R-:W-:Y:S04]  /*6a10*/  STG.E desc[UR6][R2.64+0x600], R17 ;  /* 0x0006001102007986 */ /* 0x000fe8000c101906 */
[----:B------:R-:W-:Y:S04]  /*6a20*/  STG.E desc[UR6][R4.64+0x600], R15 ;  /* 0x0006000f04007986 */ /* 0x000fe8000c101906 */
[----:B------:R-:W-:Y:S01]  /*6a30*/  STG.E desc[UR6][R6.64+0x600], R43 ;  /* 0x0006002b06007986 */ /* 0x000fe2000c101906 */
[----:B------:R-:W-:Y:S05]  /*6a40*/  EXIT ;  /* 0x000000000000794d */ /* 0x000fea0003800000 */
.L_x_589:
        /* <DEDUP_REMOVED lines=8> */
.L_x_602:
[----:B------:R-:W-:Y:S05]  /*6ad0*/  BSYNC B2 ;  /* 0x0000000000027941 */ /* 0x000fea0003800000 */
.L_x_601:
        /* <DEDUP_REMOVED lines=8> */
.L_x_603:
[----:B------:R-:W-:Y:S01]  /*6b60*/  FADD.FTZ R60, R60, R143 ;  /* 0x0000008f3c3c7221 */ /* 0x000fe20000010000 */
[----:B------:R-:W-:-:S04]  /*6b70*/  HFMA2 R136, -RZ, RZ, 0, 1.1920928955078125e-07 ;  /* 0x00000002ff887431 */ /* 0x000fc800000001ff */
[----:B------:R-:W-:Y:S02]  /*6b80*/  MOV R135, R60 ;  /* 0x0000003c00877202 */ /* 0x000fe40000000f00 */
[----:B------:R-:W-:-:S07]  /*6b90*/  MOV R61, R128 ;  /* 0x00000080003d7202 */ /* 0x000fce0000000f00 */
[----:B------:R-:W-:Y:S05]  /*6ba0*/  WARPSYNC.COLLECTIVE R134, `(.L_x_604) ;  /* 0x0000000086087348 */ /* 0x000fea0003c00000 */
[----:B------:R0:W1:Y:S02]  /*6bb0*/  SHFL.BFLY P3, R128, R135, R136, R137 ;  /* 0x0c00008887807389 */ /* 0x0000640000060089 */
[----:B01----:R-:W-:Y:S05]  /*6bc0*/  ENDCOLLECTIVE ;  /* 0x000000000000791b */ /* 0x003fea0003800000 */
.L_x_604:
[----:B------:R-:W-:-:S05]  /*6bd0*/  FADD.FTZ R61, R61, R142 ;  /* 0x0000008e3d3d7221 */ /* 0x000fca0000010000 */
[----:B------:R-:W-:Y:S02]  /*6be0*/  MOV R135, R61 ;  /* 0x0000003d00877202 */ /* 0x000fe40000000f00 */
[----:B------:R-:W-:-:S07]  /*6bf0*/  MOV R63, R128 ;  /* 0x00000080003f7202 */ /* 0x000fce0000000f00 */
[----:B------:R-:W-:Y:S05]  /*6c00*/  WARPSYNC.COLLECTIVE R134, `(.L_x_605) ;  /* 0x0000000086087348 */ /* 0x000fea0003c00000 */
[----:B------:R0:W1:Y:S02]  /*6c10*/  SHFL.BFLY P3, R128, R135, R136, R137 ;  /* 0x0c00008887807389 */ /* 0x0000640000060089 */
[----:B01----:R-:W-:Y:S05]  /*6c20*/  ENDCOLLECTIVE ;  /* 0x000000000000791b */ /* 0x003fea0003800000 */
.L_x_605:
[----:B------:R-:W-:Y:S01]  /*6c30*/  FADD.FTZ R63, R60, R63 ;  /* 0x0000003f3c3f7221 */ /* 0x000fe20000010000 */
[----:B------:R-:W-:-:S04]  /*6c40*/  HFMA2 R136, -RZ, RZ, 0, 2.384185791015625e-07 ;  /* 0x00000004ff887431 */ /* 0x000fc800000001ff */
[----:B------:R-:W-:Y:S02]  /*6c50*/  MOV R135, R63 ;  /* 0x0000003f00877202 */ /* 0x000fe40000000f00 */
[----:B------:R-:W-:-:S07]  /*6c60*/  MOV R62, R128 ;  /* 0x00000080003e7202 */ /* 0x000fce0000000f00 */
[----:B------:R-:W-:Y:S05]  /*6c70*/  WARPSYNC.COLLECTIVE R134, `(.L_x_606) ;  /* 0x0000000086087348 */ /* 0x000fea0003c00000 */
[----:B------:R0:W1:Y:S02]  /*6c80*/  SHFL.BFLY P3, R128, R135, R136, R137 ;  /* 0x0c00008887807389 */ /* 0x0000640000060089 */
[----:B01----:R-:W-:Y:S05]  /*6c90*/  ENDCOLLECTIVE ;  /* 0x000000000000791b */ /* 0x003fea0003800000 */
.L_x_606:
[----:B------:R-:W-:-:S05]  /*6ca0*/  FADD.FTZ R62, R61, R62 ;  /* 0x0000003e3d3e7221 */ /* 0x000fca0000010000 */
[----:B------:R-:W-:Y:S02]  /*6cb0*/  MOV R135, R62 ;  /* 0x0000003e00877202 */ /* 0x000fe40000000f00 */
[----:B------:R-:W-:-:S07]  /*6cc0*/  MOV R64, R128 ;  /* 0x0000008000407202 */ /* 0x000fce0000000f00 */
[----:B------:R-:W-:Y:S05]  /*6cd0*/  WARPSYNC.COLLECTIVE R134, `(.L_x_607) ;  /* 0x0000000086087348 */ /* 0x000fea0003c00000 */
[----:B------:R0:W1:Y:S02]  /*6ce0*/  SHFL.BFLY P3, R128, R135, R136, R137 ;  /* 0x0c00008887807389 */ /* 0x0000640000060089 */
[----:B01----:R-:W-:Y:S05]  /*6cf0*/  ENDCOLLECTIVE ;  /* 0x000000000000791b */ /* 0x003fea0003800000 */
.L_x_607:
[----:B------:R-:W-:Y:S01]  /*6d00*/  FADD.FTZ R64, R63, R64 ;  /* 0x000000403f407221 */ /* 0x000fe20000010000 */
[----:B------:R-:W-:-:S04]  /*6d10*/  HFMA2 R136, -RZ, RZ, 0, 4.76837158203125e-07 ;  /* 0x00000008ff887431 */ /* 0x000fc800000001ff */
[----:B------:R-:W-:Y:S02]  /*6d20*/  MOV R135, R64 ;  /* 0x0000004000877202 */ /* 0x000fe40000000f00 */
[----:B------:R-:W-:-:S07]  /*6d30*/  MOV R65, R128 ;  /* 0x0000008000417202 */ /* 0x000fce0000000f00 */
[----:B------:R-:W-:Y:S05]  /*6d40*/  WARPSYNC.COLLECTIVE R134, `(.L_x_608) ;  /* 0x0000000086087348 */ /* 0x000fea0003c00000 */
[----:B------:R0:W1:Y:S02]  /*6d50*/  SHFL.BFLY P3, R128, R135, R136, R137 ;  /* 0x0c00008887807389 */ /* 0x0000640000060089 */
[----:B01----:R-:W-:Y:S05]  /*6d60*/  ENDCOLLECTIVE ;  /* 0x000000000000791b */ /* 0x003fea0003800000 */
.L_x_608:
[----:B------:R-:W-:-:S05]  /*6d70*/  FADD.FTZ R65, R62, R65 ;  /* 0x000000413e417221 */ /* 0x000fca0000010000 */
[----:B------:R-:W-:Y:S02]  /*6d80*/  MOV R135, R65 ;  /* 0x0000004100877202 */ /* 0x000fe40000000f00 */
[----:B------:R-:W-:-:S07]  /*6d90*/  MOV R127, R128 ;  /* 0x00000080007f7202 */ /* 0x000fce0000000f00 */
[----:B------:R-:W-:Y:S05]  /*6da0*/  WARPSYNC.COLLECTIVE R134, `(.L_x_609) ;  /* 0x0000000086087348 */ /* 0x000fea0003c00000 */
[----:B------:R0:W1:Y:S02]  /*6db0*/  SHFL.BFLY P3, R128, R135, R136, R137 ;  /* 0x0c00008887807389 */ /* 0x0000640000060089 */
[----:B01----:R-:W-:Y:S05]  /*6dc0*/  ENDCOLLECTIVE ;  /* 0x000000000000791b */ /* 0x003fea0003800000 */
.L_x_609:
[----:B------:R-:W-:Y:S01]  /*6dd0*/  FADD.FTZ R60, R64, R127 ;  /* 0x0000007f403c7221 */ /* 0x000fe20000010000 */
[----:B------:R-:W-:-:S04]  /*6de0*/  HFMA2 R136, -RZ, RZ, 0, 9.5367431640625e-07 ;  /* 0x00000010ff887431 */ /* 0x000fc800000001ff */
[----:B------:R-:W-:Y:S01]  /*6df0*/  MOV R135, R60 ;  /* 0x0000003c00877202 */ /* 0x000fe20000000f00 */
[----:B------:R-:W-:-:S07]  /*6e00*/  FADD.FTZ R61, R65, R128 ;  /* 0x00000080413d7221 */ /* 0x000fce0000010000 */
[----:B------:R-:W-:Y:S05]  /*6e10*/  WARPSYNC.COLLECTIVE R134, `(.L_x_610) ;  /* 0x0000000086087348 */ /* 0x000fea0003c00000 */
[----:B------:R0:W1:Y:S02]  /*6e20*/  SHFL.BFLY P3, R128, R135, R136, R137 ;  /* 0x0c00008887807389 */ /* 0x0000640000060089 */
[----:B01----:R-:W-:Y:S05]  /*6e30*/  ENDCOLLECTIVE ;  /* 0x000000000000791b */ /* 0x003fea0003800000 */
.L_x_610:
[----:B------:R-:W-:Y:S02]  /*6e40*/  MOV R135, R61 ;  /* 0x0000003d00877202 */ /* 0x000fe40000000f00 */
[----:B------:R-:W-:-:S07]  /*6e50*/  MOV R63, R128 ;  /* 0x00000080003f7202 */ /* 0x000fce0000000f00 */
[----:B------:R-:W-:Y:S05]  /*6e60*/  WARPSYNC.COLLECTIVE R134, `(.L_x_611) ;  /* 0x0000000086087348 */ /* 0x000fea0003c00000 */
[----:B------:R0:W1:Y:S02]  /*6e70*/  SHFL.BFLY P3, R128, R135, R136, R137 ;  /* 0x0c00008887807389 */ /* 0x0000640000060089 */
[----:B01----:R-:W-:Y:S05]  /*6e80*/  ENDCOLLECTIVE ;  /* 0x000000000000791b */ /* 0x003fea0003800000 */
.L_x_611:
[----:B------:R-:W-:Y:S01]  /*6e90*/  MOV R62, R128 ;  /* 0x00000080003e7202 */ /* 0x000fe20000000f00 */
[----:B------:R-:W-:Y:S06]  /*6ea0*/  BRA `(.L_x_612) ;  /* 0xffffffb000ac7947 */ /* 0x000fec000383ffff */
.L_x_613:
        /* <DEDUP_REMOVED lines=13> */
.L_x_11163:


//--------------------- .text._ZN10layer_norm22ln_bwd_finalize_kernelINS_22Kernel_traits_finalizeILj512E13__nv_bfloat16S2_S2_S2_fjLb1ELj1024ELj4ENS_18Kernel_traits_baseILj512ES2_S2_S2_S2_fjLj1024EEEEELb1ELb0EEEvNS_9BwdParamsE --------------------------
	.section	.text._ZN10layer_norm22ln_bwd_finalize_kernelINS_22Kernel_traits_finalizeILj512E13__nv_bfloat16S2_S2_S2_fjLb1ELj1024ELj4ENS_18Kernel_traits_baseILj512ES2_S2_S2_S2_fjLj1024EEEEELb1ELb0EEEvNS_9BwdParamsE,"ax",@progbits
	.align	128
        .global         _ZN10layer_norm22ln_bwd_finalize_kernelINS_22Kernel_traits_finalizeILj512E13__nv_bfloat16S2_S2_S2_fjLb1ELj1024ELj4ENS_18Kernel_traits_baseILj512ES2_S2_S2_S2_fjLj1024EEEEELb1ELb0EEEvNS_9BwdParamsE
        .type           _ZN10layer_norm22ln_bwd_finalize_kernelINS_22Kernel_traits_finalizeILj512E13__nv_bfloat16S2_S2_S2_fjLb1ELj1024ELj4ENS_18Kernel_traits_baseILj512ES2_S2_S2_S2_fjLj1024EEEEELb1ELb0EEEvNS_9BwdParamsE,@function
        .size           _ZN10layer_norm22ln_bwd_finalize_kernelINS_22Kernel_traits_finalizeILj512E13__nv_bfloat16S2_S2_S2_fjLb1ELj1024ELj4ENS_18Kernel_traits_baseILj512ES2_S2_S2_S2_fjLj1024EEEEELb1ELb0EEEvNS_9BwdParamsE,(.L_x_11164 - _ZN10layer_norm22ln_bwd_finalize_kernelINS_22Kernel_traits_finalizeILj512E13__nv_bfloat16S2_S2_S2_fjLb1ELj1024ELj4ENS_18Kernel_traits_baseILj512ES2_S2_S2_S2_fjLj1024EEEEELb1ELb0EEEvNS_9BwdParamsE)
        .other          _ZN10layer_norm22ln_bwd_finalize_kernelINS_22Kernel_traits_finalizeILj512E13__nv_bfloat16S2_S2_S2_fjLb1ELj1024ELj4ENS_18Kernel_traits_baseILj512ES2_S2_S2_S2_fjLj1024EEEEELb1ELb0EEEvNS_9BwdParamsE,@"STO_CUDA_ENTRY STV_DEFAULT"
_ZN10layer_norm22ln_bwd_finalize_kernelINS_22Kernel_traits_finalizeILj512E13__nv_bfloat16S2_S2_S2_fjLb1ELj1024ELj4ENS_18Kernel_traits_baseILj512ES2_S2_S2_S2_fjLj1024EEEEELb1ELb0EEEvNS_9BwdParamsE:
.text._ZN10layer_norm22ln_bwd_finalize_kernelINS_22Kernel_traits_finalizeILj512E13__nv_bfloat16S2_S2_S2_fjLb1ELj1024ELj4ENS_18Kernel_traits_baseILj512ES2_S2_S2_S2_fjLj1024EEEEELb1ELb0EEEvNS_9BwdParamsE:
        /* <DEDUP_REMOVED lines=11> */
[----:B------:R-:W-:Y:S01]  /*00b0*/  HFMA2 R26, -RZ, RZ, 0, 0 ;  /* 0x00000000ff1a7431 */ /* 0x000fe200000001ff */
[----:B------:R-:W2:Y:S01]  /*00c0*/  LDCU.64 UR6, c[0x0][0x358] ;  /* 0x00006b00ff0677ac */ /* 0x000ea20008000a00 */
[----:B------:R-:W-:Y:S01]  /*00d0*/  HFMA2 R8, -RZ, RZ, 0, 0 ;  /* 0x00000000ff087431 */ /* 0x000fe200000001ff */
[----:B------:R-:W-:Y:S02]  /*00e0*/  LOP3.LUT R6, R2, 0x1f, RZ, 0xc0, !PT ;  /* 0x0000001f02067812 */ /* 0x000fe400078ec0ff */
[----:B------:R-:W-:Y:S02]  /*00f0*/  MOV R25, RZ ;  /* 0x000000ff00197202 */ /* 0x000fe40000000f00 */
[----:B-1----:R-:W-:-:S04]  /*0100*/  ISETP.GE.U32.AND P0, PT, R5, UR8, PT ;  /* 0x0000000805007c0c */ /* 0x002fc8000bf06070 */
[----:B0-----:R-:W-:-:S13]  /*0110*/  ISETP.GE.U32.OR P0, PT, R3, R4, P0 ;  /* 0x000000040300720c */ /* 0x001fda0000706470 */
[----:B--2---:R-:W-:Y:S05]  /*0120*/  @P0 BRA `(.L_x_615) ;  /* 0x0000000c00740947 */ /* 0x004fea0003800000 */
[----:B------:R-:W-:Y:S01]  /*0130*/  LOP3.LUT R10, R5, 0x20, RZ, 0xfc, !PT ;  /* 0x00000020050a7812 */ /* 0x000fe200078efcff */
[----:B------:R-:W-:Y:S01]  /*0140*/  BSSY.RECONVERGENT B1, `(.L_x_616) ;  /* 0x000007c000017945 */ /* 0x000fe20003800200 */
[-C--:B------:R-:W-:Y:S02]  /*0150*/  LOP3.LUT R8, RZ, R5.reuse, RZ, 0x33, !PT ;  /* 0x00000005ff087212 */ /* 0x080fe400078e33ff */
[----:B------:R-:W-:Y:S02]  /*0160*/  VIMNMX.U32 R9, PT, PT, R10, UR8, !PT ;  /* 0x000000080a097c48 */ /* 0x000fe4000ffe0000 */
[----:B------:R-:W-:Y:S02]  /*0170*/  MOV R7, R5 ;  /* 0x0000000500077202 */ /* 0x000fe40000000f00 */
[----:B------:R-:W-:Y:S02]  /*0180*/  IADD3 R9, PT, PT, R9, R8, RZ ;  /* 0x0000000809097210 */ /* 0x000fe40007ffe0ff */
[----:B------:R-:W-:-:S02]  /*0190*/  MOV R8, RZ ;  /* 0x000000ff00087202 */ /* 0x000fc40000000f00 */
[C---:B------:R-:W-:Y:S02]  /*01a0*/  ISETP.GE.U32.AND P0, PT, R9.reuse, 0xe0, PT ;  /* 0x000000e00900780c */ /* 0x040fe40003f06070 */
[----:B------:R-:W-:Y:S02]  /*01b0*/  MOV R25, RZ ;  /* 0x000000ff00197202 */ /* 0x000fe40000000f00 */
[----:B------:R-:W-:Y:S02]  /*01c0*/  MOV R26, RZ ;  /* 0x000000ff001a7202 */ /* 0x000fe40000000f00 */
[----:B------:R-:W-:-:S07]  /*01d0*/  LEA.HI R11, R9, 0x1, RZ, 0x1b ;  /* 0x00000001090b7811 */ /* 0x000fce00078fd8ff */
[----:B------:R-:W-:Y:S05]  /*01e0*/  @!P0 BRA `(.L_x_617) ;  /* 0x0000000400c48947 */ /* 0x000fea0003800000 */
[C---:B------:R-:W-:Y:S01]  /*01f0*/  LOP3.LUT R15, R5.reuse, 0x80, RZ, 0xfc, !PT ;  /* 0x00000080050f7812 */ /* 0x040fe200078efcff */
[-CC-:B------:R-:W-:Y:S01]  /*0200*/  IMAD R29, R10, R4.reuse, R13.reuse ;  /* 0x000000040a1d7224 */ /* 0x180fe200078e020d */
[C---:B------:R-:W-:Y:S01]  /*0210*/  LOP3.LUT R19, R5.reuse, 0xa0, RZ, 0xfc, !PT ;  /* 0x000000a005137812 */ /* 0x040fe200078efcff */
[CCC-:B------:R-:W-:Y:S01]  /*0220*/  IMAD R10, R5.reuse, R4.reuse, R13.reuse ;  /* 0x00000004050a7224 */ /* 0x1c0fe200078e020d */
[----:B------:R-:W-:Y:S01]  /*0230*/  LOP3.LUT R17, R5, 0xc0, RZ, 0xfc, !PT ;  /* 0x000000c005117812 */ /* 0x000fe200078efcff */
[-CC-:B------:R-:W-:Y:S01]  /*0240*/  IMAD R15, R15, R4.reuse, R13.reuse ;  /* 0x000000040f0f7224 */ /* 0x180fe200078e020d */
        /* <DEDUP_REMOVED lines=8> */
[----:B------:R-:W-:Y:S01]  /*02d0*/  MOV R8, RZ ;  /* 0x000000ff00087202 */ /* 0x000fe20000000f00 */
[----:B------:R-:W-:Y:S01]  /*02e0*/  IMAD R23, R23, R4, R13 ;  /* 0x0000000417177224 */ /* 0x000fe200078e020d */
[----:B------:R-:W-:-:S02]  /*02f0*/  MOV R7, R5 ;  /* 0x0000000500077202 */ /* 0x000fc40000000f00 */
[C---:B------:R-:W-:Y:S02]  /*0300*/  IADD3 R13, PT, PT, R6.reuse, R29, RZ ;  /* 0x0000001d060d7210 */ /* 0x040fe40007ffe0ff */
[----:B------:R-:W-:Y:S02]  /*0310*/  IADD3 R10, PT, PT, R6, R10, RZ ;  /* 0x0000000a060a7210 */ /* 0x000fe40007ffe0ff */
[----:B------:R-:W-:Y:S02]  /*0320*/  IADD3 R24, PT, PT, -R24, RZ, RZ ;  /* 0x000000ff18187210 */ /* 0x000fe40007ffe1ff */
[C---:B------:R-:W-:Y:S02]  /*0330*/  IADD3 R22, PT, PT, R6.reuse, R15, RZ ;  /* 0x0000000f06167210 */ /* 0x040fe40007ffe0ff */
[C---:B------:R-:W-:Y:S02]  /*0340*/  IADD3 R19, PT, PT, R6.reuse, R19, RZ ;  /* 0x0000001306137210 */ /* 0x040fe40007ffe0ff */
[----:B------:R-:W-:-:S02]  /*0350*/  IADD3 R20, PT, PT, R6, R17, RZ ;  /* 0x0000001106147210 */ /* 0x000fc40007ffe0ff */
[C---:B------:R-:W-:Y:S02]  /*0360*/  IADD3 R21, PT, PT, R6.reuse, R21, RZ ;  /* 0x0000001506157210 */ /* 0x040fe40007ffe0ff */
[C---:B------:R-:W-:Y:S02]  /*0370*/  IADD3 R12, PT, PT, R6.reuse, R27, RZ ;  /* 0x0000001b060c7210 */ /* 0x040fe40007ffe0ff */
[----:B------:R-:W-:-:S07]  /*0380*/  IADD3 R23, PT, PT, R6, R23, RZ ;  /* 0x0000001706177210 */ /* 0x000fce0007ffe0ff */
.L_x_618:
[----:B------:R-:W0:Y:S02]  /*0390*/  LDC.64 R14, c[0x0][0x440] ;  /* 0x00011000ff0e7b82 */ /* 0x000e240000000a00 */
[----:B0-----:R-:W-:-:S05]  /*03a0*/  IMAD.WIDE.U32 R16, R10, 0x4, R14 ;  /* 0x000000040a107825 */ /* 0x001fca00078e000e */
[----:B------:R0:W2:Y:S02]  /*03b0*/  LDG.E R27, desc[UR6][R16.64] ;  /* 0x00000006101b7981 */ /* 0x0000a4000c1e1900 */
[----:B0-----:R-:W-:-:S05]  /*03c0*/  IMAD.WIDE.U32 R16, R13, 0x4, R14 ;  /* 0x000000040d107825 */ /* 0x001fca00078e000e */
[----:B------:R0:W3:Y:S02]  /*03d0*/  LDG.E R18, desc[UR6][R16.64] ;  /* 0x0000000610127981 */ /* 0x0000e4000c1e1900 */
[----:B0-----:R-:W-:-:S05]  /*03e0*/  IMAD.WIDE.U32 R16, R12, 0x4, R14 ;  /* 0x000000040c107825 */ /* 0x001fca00078e000e */
[----:B------:R0:W4:Y:S02]  /*03f0*/  LDG.E R29, desc[UR6][R16.64] ;  /* 0x00000006101d7981 */ /* 0x000124000c1e1900 */
[----:B0-----:R-:W-:-:S04]  /*0400*/  IMAD.WIDE.U32 R16, R23, 0x4, R14 ;  /* 0x0000000417107825 */ /* 0x001fc800078e000e */
[----:B--2---:R-:W-:-:S04]  /*0410*/  FADD.FTZ R27, R27, R8 ;  /* 0x000000081b1b7221 */ /* 0x004fc80000010000 */
[----:B---3--:R-:W-:Y:S02]  /*0420*/  FADD.FTZ R18, R27, R18 ;  /* 0x000000121b127221 */ /* 0x008fe40000010000 */
[----:B------:R0:W2:Y:S02]  /*0430*/  LDG.E R27, desc[UR6][R16.64] ;  /* 0x00000006101b7981 */ /* 0x0000a4000c1e1900 */
[----:B0-----:R-:W-:-:S04]  /*0440*/  IMAD.WIDE.U32 R16, R22, 0x4, R14 ;  /* 0x0000000416107825 */ /* 0x001fc800078e000e */
[----:B----4-:R-:W-:Y:S02]  /*0450*/  FADD.FTZ R18, R18, R29 ;  /* 0x0000001d12127221 */ /* 0x010fe40000010000 */
[----:B------:R0:W3:Y:S02]  /*0460*/  LDG.E R29, desc[UR6][R16.64] ;  /* 0x00000006101d7981 */ /* 0x0000e4000c1e1900 */
[----:B0-----:R-:W-:-:S04]  /*0470*/  IMAD.WIDE.U32 R16, R19, 0x4, R14 ;  /* 0x0000000413107825 */ /* 0x001fc800078e000e */
[----:B--2---:R-:W-:Y:S02]  /*0480*/  FADD.FTZ R18, R18, R27 ;  /* 0x0000001b12127221 */ /* 0x004fe40000010000 */
[----:B------:R0:W2:Y:S02]  /*0490*/  LDG.E R27, desc[UR6][R16.64] ;  /* 0x00000006101b7981 */ /* 0x0000a4000c1e1900 */
[----:B0-----:R-:W-:-:S05]  /*04a0*/  IMAD.WIDE.U32 R16, R20, 0x4, R14 ;  /* 0x0000000414107825 */ /* 0x001fca00078e000e */
[----:B------:R0:W4:Y:S02]  /*04b0*/  LDG.E R8, desc[UR6][R16.64] ;  /* 0x0000000610087981 */ /* 0x000124000c1e1900 */
[----:B0-----:R-:W0:Y:S01]  /*04c0*/  LDC.64 R16, c[0x0][0x448] ;  /* 0x00011200ff107b82 */ /* 0x001e220000000a00 */
[----:B---3--:R-:W-:Y:S01]  /*04d0*/  FADD.FTZ R18, R18, R29 ;  /* 0x0000001d12127221 */ /* 0x008fe20000010000 */
[----:B------:R-:W-:-:S04]  /*04e0*/  IMAD.WIDE.U32 R14, R21, 0x4, R14 ;  /* 0x00000004150e7825 */ /* 0x000fc800078e000e */
[----:B--2---:R-:W-:Y:S02]  /*04f0*/  FADD.FTZ R27, R18, R27 ;  /* 0x0000001b121b7221 */ /* 0x004fe40000010000 */
[----:B------:R0:W2:Y:S02]  /*0500*/  LDG.E R18, desc[UR6][R14.64] ;  /* 0x000000060e127981 */ /* 0x0000a4000c1e1900 */
[----:B0-----:R-:W-:-:S05]  /*0510*/  IMAD.WIDE.U32 R14, R10, 0x4, R16 ;  /* 0x000000040a0e7825 */ /* 0x001fca00078e0010 */
[----:B------:R0:W3:Y:S02]  /*0520*/  LDG.E R28, desc[UR6][R14.64] ;  /* 0x000000060e1c7981 */ /* 0x0000e4000c1e1900 */
[----:B0-----:R-:W-:-:S04]  /*0530*/  IMAD.WIDE.U32 R14, R13, 0x4, R16 ;  /* 0x000000040d0e7825 */ /* 0x001fc800078e0010 */
[----:B---3--:R-:W-:Y:S02]  /*0540*/  FADD.FTZ R28, R28, R25 ;  /* 0x000000191c1c7221 */ /* 0x008fe40000010000 */
        /* <DEDUP_REMOVED lines=11> */
[----:B----4-:R-:W-:Y:S01]  /*0600*/  FADD.FTZ R8, R27, R8 ;  /* 0x000000081b087221 */ /* 0x010fe20000010000 */
[----:B---3--:R-:W-:Y:S02]  /*0610*/  FADD.FTZ R25, R25, R28 ;  /* 0x0000001c19197221 */ /* 0x008fe40000010000 */
[----:B------:R0:W3:Y:S02]  /*0620*/  LDG.E R28, desc[UR6][R14.64] ;  /* 0x000000060e1c7981 */ /* 0x0000e4000c1e1900 */
[----:B0-----:R-:W-:-:S05]  /*0630*/  IMAD.WIDE.U32 R14, R20, 0x4, R16 ;  /* 0x00000004140e7825 */ /* 0x001fca00078e0010 */
[----:B------:R0:W4:Y:S02]  /*0640*/  LDG.E R27, desc[UR6][R14.64] ;  /* 0x000000060e1b7981 */ /* 0x000124000c1e1900 */
[----:B0-----:R-:W0:Y:S01]  /*0650*/  LDC.64 R14, c[0x0][0x460] ;  /* 0x00011800ff0e7b82 */ /* 0x001e220000000a00 */
[----:B------:R-:W-:-:S04]  /*0660*/  IMAD.WIDE.U32 R16, R21, 0x4, R16 ;  /* 0x0000000415107825 */ /* 0x000fc800078e0010 */
[----:B--2---:R-:W-:Y:S02]  /*0670*/  FADD.FTZ R8, R8, R18 ;  /* 0x0000001208087221 */ /* 0x004fe40000010000 */
[----:B------:R0:W2:Y:S02]  /*0680*/  LDG.E R18, desc[UR6][R16.64] ;  /* 0x0000000610127981 */ /* 0x0000a4000c1e1900 */
[----:B0-----:R-:W-:-:S04]  /*0690*/  IMAD.WIDE.U32 R16, R10, 0x4, R14 ;  /* 0x000000040a107825 */ /* 0x001fc800078e000e */
[----:B---3--:R-:W-:-:S04]  /*06a0*/  FADD.FTZ R25, R25, R28 ;  /* 0x0000001c19197221 */ /* 0x008fc80000010000 */
[----:B----4-:R-:W-:Y:S02]  /*06b0*/  FADD.FTZ R25, R25, R27 ;  /* 0x0000001b19197221 */ /* 0x010fe40000010000 */
        /* <DEDUP_REMOVED lines=17> */
[----:B------:R-:W-:-:S06]  /*07d0*/  IMAD.WIDE.U32 R14, R21, 0x4, R14 ;  /* 0x00000004150e7825 */ /* 0x000fcc00078e000e */
[----:B------:R-:W4:Y:S01]  /*07e0*/  LDG.E R15, desc[UR6][R14.64] ;  /* 0x000000060e0f7981 */ /* 0x000f22000c1e1900 */
[----:B---3--:R-:W-:-:S03]  /*07f0*/  FADD.FTZ R26, R26, R27 ;  /* 0x0000001b1a1a7221 */ /* 0x008fc60000010000 */
[----:B------:R-:W3:Y:S01]  /*0800*/  LDG.E R27, desc[UR6][R16.64] ;  /* 0x00000006101b7981 */ /* 0x000ee2000c1e1900 */
[----:B------:R-:W-:-:S04]  /*0810*/  IADD3 R24, PT, PT, R24, 0x8, RZ ;  /* 0x0000000818187810 */ /* 0x000fc80007ffe0ff */
[----:B------:R-:W-:Y:S01]  /*0820*/  ISETP.NE.AND P0, PT, R24, RZ, PT ;  /* 0x000000ff1800720c */ /* 0x000fe20003f05270 */
[----:B--2---:R-:W-:Y:S01]  /*0830*/  FADD.FTZ R25, R25, R18 ;  /* 0x0000001219197221 */ /* 0x004fe20000010000 */
[----:B------:R-:W-:Y:S02]  /*0840*/  IADD3 R7, PT, PT, R7, 0x100, RZ ;  /* 0x0000010007077810 */ /* 0x000fe40007ffe0ff */
[C---:B------:R-:W-:Y:S02]  /*0850*/  LEA R10, R4.reuse, R10, 0x8 ;  /* 0x0000000a040a7211 */ /* 0x040fe400078e40ff */
[C---:B------:R-:W-:Y:S02]  /*0860*/  LEA R13, R4.reuse, R13, 0x8 ;  /* 0x0000000d040d7211 */ /* 0x040fe400078e40ff */
[C---:B------:R-:W-:Y:S02]  /*0870*/  LEA R12, R4.reuse, R12, 0x8 ;  /* 0x0000000c040c7211 */ /* 0x040fe400078e40ff */
[----:B------:R-:W-:-:S02]  /*0880*/  LEA R23, R4, R23, 0x8 ;  /* 0x0000001704177211 */ /* 0x000fc400078e40ff */
[C---:B------:R-:W-:Y:S02]  /*0890*/  LEA R22, R4.reuse, R22, 0x8 ;  /* 0x0000001604167211 */ /* 0x040fe400078e40ff */
[C---:B------:R-:W-:Y:S02]  /*08a0*/  LEA R19, R4.reuse, R19, 0x8 ;  /* 0x0000001304137211 */ /* 0x040fe400078e40ff */
[C---:B------:R-:W-:Y:S02]  /*08b0*/  LEA R20, R4.reuse, R20, 0x8 ;  /* 0x0000001404147211 */ /* 0x040fe400078e40ff */
[----:B------:R-:W-:Y:S01]  /*08c0*/  LEA R21, R4, R21, 0x8 ;  /* 0x0000001504157211 */ /* 0x000fe200078e40ff */
[----:B---3--:R-:W-:-:S04]  /*08d0*/  FADD.FTZ R26, R26, R27 ;  /* 0x0000001b1a1a7221 */ /* 0x008fc80000010000 */
[----:B----4-:R-:W-:Y:S01]  /*08e0*/  FADD.FTZ R26, R26, R15 ;  /* 0x0000000f1a1a7221 */ /* 0x010fe20000010000 */
[----:B------:R-:W-:Y:S06]  /*08f0*/  @P0 BRA `(.L_x_618) ;  /* 0xfffffff800a40947 */ /* 0x000fec000383ffff */
.L_x_617:
[----:B------:R-:W-:Y:S05]  /*0900*/  BSYNC.RECONVERGENT B1 ;  /* 0x0000000000017941 */ /* 0x000fea0003800200 */
.L_x_616:
[----:B------:R-:W-:-:S13]  /*0910*/  LOP3.LUT P0, R10, R11, 0x7, RZ, 0xc0, !PT ;  /* 0x000000070b0a7812 */ /* 0x000fda000780c0ff */
[----:B------:R-:W-:Y:S05]  /*0920*/  @!P0 BRA `(.L_x_615) ;  /* 0x0000000400748947 */ /* 0x000fea0003800000 */
[----:B------:R-:W-:Y:S01]  /*0930*/  ISETP.GE.U32.AND P0, PT, R10, 0x4, PT ;  /* 0x000000040a00780c */ /* 0x000fe20003f06070 */
[----:B------:R-:W-:Y:S01]  /*0940*/  BSSY.RECONVERGENT B1, `(.L_x_619) ;  /* 0x000002f000017945 */ /* 0x000fe20003800200 */
[----:B------:R-:W-:-:S11]  /*0950*/  LOP3.LUT P1, R17, R11, 0x3, RZ, 0xc0, !PT ;  /* 0x000000030b117812 */ /* 0x000fd6000782c0ff */
[----:B------:R-:W-:Y:S05]  /*0960*/  @!P0 BRA `(.L_x_620) ;  /* 0x0000000000b08947 */ /* 0x000fea0003800000 */
[----:B------:R-:W0:Y:S01]  /*0970*/  LDC.64 R10, c[0x0][0x440] ;  /* 0x00011000ff0a7b82 */ /* 0x000e220000000a00 */
[----:B------:R-:W-:-:S07]  /*0980*/  IMAD R16, R7, R4, R3 ;  /* 0x0000000407107224 */ /* 0x000fce00078e0203 */
[----:B------:R-:W1:Y:S08]  /*0990*/  LDC.64 R14, c[0x0][0x448] ;  /* 0x00011200ff0e7b82 */ /* 0x000e700000000a00 */
[----:B------:R-:W2:Y:S01]  /*09a0*/  LDC.64 R12, c[0x0][0x460] ;  /* 0x00011800ff0c7b82 */ /* 0x000ea20000000a00 */
[----:B0-----:R-:W-:-:S06]  /*09b0*/  IMAD.WIDE.U32 R22, R16, 0x4, R10 ;  /* 0x0000000410167825 */ /* 0x001fcc00078e000a */
[----:B------:R-:W3:Y:S01]  /*09c0*/  LDG.E R22, desc[UR6][R22.64] ;  /* 0x0000000616167981 */ /* 0x000ee2000c1e1900 */
[----:B-1----:R-:W-:-:S05]  /*09d0*/  IMAD.WIDE.U32 R18, R16, 0x4, R14 ;  /* 0x0000000410127825 */ /* 0x002fca00078e000e */
[----:B------:R2:W4:Y:S02]  /*09e0*/  LDG.E R23, desc[UR6][R18.64] ;  /* 0x0000000612177981 */ /* 0x000524000c1e1900 */
[----:B--2---:R-:W-:-:S06]  /*09f0*/  IMAD.WIDE.U32 R18, R16, 0x4, R12 ;  /* 0x0000000410127825 */ /* 0x004fcc00078e000c */
[----:B------:R0:W2:Y:S01]  /*0a00*/  LDG.E R19, desc[UR6][R18.64] ;  /* 0x0000000612137981 */ /* 0x0000a2000c1e1900 */
[----:B------:R-:W-:-:S05]  /*0a10*/  LEA R28, R4, R16, 0x5 ;  /* 0x00000010041c7211 */ /* 0x000fca00078e28ff */
[----:B------:R-:W-:Y:S01]  /*0a20*/  IMAD.WIDE.U32 R20, R28, 0x4, R10 ;  /* 0x000000041c147825 */ /* 0x000fe200078e000a */
[----:B0-----:R-:W-:-:S04]  /*0a30*/  LEA R18, R4, R16, 0x6 ;  /* 0x0000001004127211 */ /* 0x001fc800078e30ff */
[----:B------:R0:W5:Y:S02]  /*0a40*/  LDG.E R16, desc[UR6][R20.64] ;  /* 0x0000000614107981 */ /* 0x000164000c1e1900 */
[----:B0-----:R-:W-:-:S06]  /*0a50*/  IMAD.WIDE.U32 R20, R18, 0x4, R10 ;  /* 0x0000000412147825 */ /* 0x001fcc00078e000a */
[----:B------:R-:W5:Y:S01]  /*0a60*/  LDG.E R20, desc[UR6][R20.64] ;  /* 0x0000000614147981 */ /* 0x000f62000c1e1900 */
[----:B------:R-:W-:-:S05]  /*0a70*/  LEA R24, R4, R18, 0x5 ;  /* 0x0000001204187211 */ /* 0x000fca00078e28ff */
[----:B------:R-:W-:-:S06]  /*0a80*/  IMAD.WIDE.U32 R10, R24, 0x4, R10 ;  /* 0x00000004180a7825 */ /* 0x000fcc00078e000a */
[----:B------:R-:W5:Y:S01]  /*0a90*/  LDG.E R10, desc[UR6][R10.64] ;  /* 0x000000060a0a7981 */ /* 0x000f62000c1e1900 */
[----:B---3--:R-:W-:Y:S01]  /*0aa0*/  FADD.FTZ R8, R8, R22 ;  /* 0x0000001608087221 */ /* 0x008fe20000010000 */
[----:B----4-:R-:W-:Y:S01]  /*0ab0*/  FADD.FTZ R25, R25, R23 ;  /* 0x0000001719197221 */ /* 0x010fe20000010000 */
[----:B------:R-:W-:-:S05]  /*0ac0*/  IMAD.WIDE.U32 R22, R28, 0x4, R14 ;  /* 0x000000041c167825 */ /* 0x000fca00078e000e */
[----:B------:R0:W3:Y:S01]  /*0ad0*/  LDG.E R21, desc[UR6][R22.64] ;  /* 0x0000000616157981 */ /* 0x0000e2000c1e1900 */
[----:B------:R-:W-:-:S04]  /*0ae0*/  IMAD.WIDE.U32 R28, R28, 0x4, R12 ;  /* 0x000000041c1c7825 */ /* 0x000fc800078e000c */
[----:B0-----:R-:W-:-:S04]  /*0af0*/  IMAD.WIDE.U32 R22, R18, 0x4, R14 ;  /* 0x0000000412167825 */ /* 0x001fc800078e000e */
[----:B--2---:R-:W-:Y:S01]  /*0b00*/  FADD.FTZ R26, R26, R19 ;  /* 0x000000131a1a7221 */ /* 0x004fe20000010000 */
[----:B------:R-:W-:Y:S01]  /*0b10*/  IMAD.WIDE.U32 R18, R18, 0x4, R12 ;  /* 0x0000000412127825 */ /* 0x000fe200078e000c */
[----:B------:R-:W2:Y:S03]  /*0b20*/  LDG.E R22, desc[UR6][R22.64] ;  /* 0x0000000616167981 */ /* 0x000ea6000c1e1900 */
[C---:B------:R-:W-:Y:S02]  /*0b30*/  IMAD.WIDE.U32 R14, R24.reuse, 0x4, R14 ;  /* 0x00000004180e7825 */ /* 0x040fe400078e000e */
[----:B------:R-:W4:Y:S02]  /*0b40*/  LDG.E R18, desc[UR6][R18.64] ;  /* 0x0000000612127981 */ /* 0x000f24000c1e1900 */
[----:B------:R-:W-:Y:S02]  /*0b50*/  IMAD.WIDE.U32 R12, R24, 0x4, R12 ;  /* 0x00000004180c7825 */ /* 0x000fe400078e000c */
[----:B------:R-:W4:Y:S04]  /*0b60*/  LDG.E R14, desc[UR6][R14.64] ;  /* 0x000000060e0e7981 */ /* 0x000f28000c1e1900 */
[----:B------:R-:W4:Y:S04]  /*0b70*/  LDG.E R23, desc[UR6][R28.64] ;  /* 0x000000061c177981 */ /* 0x000f28000c1e1900 */
[----:B------:R-:W4:Y:S01]  /*0b80*/  LDG.E R12, desc[UR6][R12.64] ;  /* 0x000000060c0c7981 */ /* 0x000f22000c1e1900 */
[----:B-----5:R-:W-:Y:S01]  /*0b90*/  FADD.FTZ R27, R8, R16 ;  /* 0x00000010081b7221 */ /* 0x020fe20000010000 */
[----:B------:R-:W-:-:S03]  /*0ba0*/  IADD3 R7, PT, PT, R7, 0x80, RZ ;  /* 0x0000008007077810 */ /* 0x000fc60007ffe0ff */
[----:B------:R-:W-:-:S04]  /*0bb0*/  FADD.FTZ R27, R27, R20 ;  /* 0x000000141b1b7221 */ /* 0x000fc80000010000 */
[----:B------:R-:W-:Y:S01]  /*0bc0*/  FADD.FTZ R8, R27, R10 ;  /* 0x0000000a1b087221 */ /* 0x000fe20000010000 */
[----:B---3--:R-:W-:-:S04]  /*0bd0*/  FADD.FTZ R21, R25, R21 ;  /* 0x0000001519157221 */ /* 0x008fc80000010000 */
[----:B--2---:R-:W-:Y:S01]  /*0be0*/  FADD.FTZ R21, R21, R22 ;  /* 0x0000001615157221 */ /* 0x004fe20000010000 */
[----:B----4-:R-:W-:-:S04]  /*0bf0*/  FADD.FTZ R23, R26, R23 ;  /* 0x000000171a177221 */ /* 0x010fc80000010000 */
[----:B------:R-:W-:Y:S01]  /*0c00*/  FADD.FTZ R23, R23, R18 ;  /* 0x0000001217177221 */ /* 0x000fe20000010000 */
[----:B------:R-:W-:-:S03]  /*0c10*/  FADD.FTZ R25, R21, R14 ;  /* 0x0000000e15197221 */ /* 0x000fc60000010000 */
[----:B------:R-:W-:-:S07]  /*0c20*/  FADD.FTZ R26, R23, R12 ;  /* 0x0000000c171a7221 */ /* 0x000fce0000010000 */
.L_x_620:
[----:B------:R-:W-:Y:S05]  /*0c30*/  BSYNC.RECONVERGENT B1 ;  /* 0x0000000000017941 */ /* 0x000fea0003800200 */
.L_x_619:
[----:B------:R-:W-:Y:S05]  /*0c40*/  @!P1 BRA `(.L_x_615) ;  /* 0x0000000000ac9947 */ /* 0x000fea0003800000 */
[----:B------:R-:W-:Y:S01]  /*0c50*/  ISETP.NE.AND P1, PT, R17, 0x1, PT ;  /* 0x000000011100780c */ /* 0x000fe20003f25270 */
[----:B------:R-:W-:Y:S01]  /*0c60*/  BSSY.RECONVERGENT B1, `(.L_x_621) ;  /* 0x000001b000017945 */ /* 0x000fe20003800200 */
[----:B------:R-:W-:-:S11]  /*0c70*/  LOP3.LUT P0, RZ, R9, 0x20, RZ, 0xc0, !PT ;  /* 0x0000002009ff7812 */ /* 0x000fd6000780c0ff */
[----:B------:R-:W-:Y:S05]  /*0c80*/  @!P1 BRA `(.L_x_622) ;  /* 0x0000000000609947 */ /* 0x000fea0003800000 */
[----:B------:R-:W0:Y:S01]  /*0c90*/  LDC.64 R18, c[0x0][0x440] ;  /* 0x00011000ff127b82 */ /* 0x000e220000000a00 */
[----:B------:R-:W-:-:S05]  /*0ca0*/  IMAD R17, R7, R4, R3 ;  /* 0x0000000407117224 */ /* 0x000fca00078e0203 */
[----:B------:R-:W-:Y:S02]  /*0cb0*/  LEA R9, R4, R17, 0x5 ;  /* 0x0000001104097211 */ /* 0x000fe400078e28ff */
[----:B------:R-:W1:Y:S08]  /*0cc0*/  LDC.64 R10, c[0x0][0x448] ;  /* 0x00011200ff0a7b82 */ /* 0x000e700000000a00 */
[----:B------:R-:W2:Y:S01]  /*0cd0*/  LDC.64 R12, c[0x0][0x460] ;  /* 0x00011800ff0c7b82 */ /* 0x000ea20000000a00 */
[----:B0-----:R-:W-:-:S04]  /*0ce0*/  IMAD.WIDE.U32 R20, R17, 0x4, R18 ;  /* 0x0000000411147825 */ /* 0x001fc800078e0012 */
[----:B-1----:R-:W-:Y:S02]  /*0cf0*/  IMAD.WIDE.U32 R14, R17, 0x4, R10 ;  /* 0x00000004110e7825 */ /* 0x002fe400078e000a */
[----:B------:R-:W3:Y:S02]  /*0d00*/  LDG.E R21, desc[UR6][R20.64] ;  /* 0x0000000614157981 */ /* 0x000ee4000c1e1900 */
[----:B------:R-:W-:Y:S02]  /*0d10*/  IMAD.WIDE.U32 R18, R9, 0x4, R18 ;  /* 0x0000000409127825 */ /* 0x000fe400078e0012 */
[----:B------:R-:W4:Y:S02]  /*0d20*/  LDG.E R14, desc[UR6][R14.64] ;  /* 0x000000060e0e7981 */ /* 0x000f24000c1e1900 */
[----:B--2---:R-:W-:Y:S02]  /*0d30*/  IMAD.WIDE.U32 R16, R17, 0x4, R12 ;  /* 0x0000000411107825 */ /* 0x004fe400078e000c */
[----:B------:R-:W2:Y:S02]  /*0d40*/  LDG.E R19, desc[UR6][R18.64] ;  /* 0x0000000612137981 */ /* 0x000ea4000c1e1900 */
[----:B------:R-:W-:-:S02]  /*0d50*/  IMAD.WIDE.U32 R10, R9, 0x4, R10 ;  /* 0x00000004090a7825 */ /* 0x000fc400078e000a */
[----:B------:R-:W5:Y:S02]  /*0d60*/  LDG.E R17, desc[UR6][R16.64] ;  /* 0x0000000610117981 */ /* 0x000f64000c1e1900 */
[----:B------:R-:W-:Y:S02]  /*0d70*/  IMAD.WIDE.U32 R12, R9, 0x4, R12 ;  /* 0x00000004090c7825 */ /* 0x000fe400078e000c */
[----:B------:R-:W5:Y:S04]  /*0d80*/  LDG.E R10, desc[UR6][R10.64] ;  /* 0x000000060a0a7981 */ /* 0x000f68000c1e1900 */
[----:B------:R-:W5:Y:S01]  /*0d90*/  LDG.E R13, desc[UR6][R12.64] ;  /* 0x000000060c0d7981 */ /* 0x000f62000c1e1900 */
[----:B------:R-:W-:Y:S01]  /*0da0*/  IADD3 R7, PT, PT, R7, 0x40, RZ ;  /* 0x0000004007077810 */ /* 0x000fe20007ffe0ff */
[----:B---3--:R-:W-:Y:S01]  /*0db0*/  FADD.FTZ R8, R8, R21 ;  /* 0x0000001508087221 */ /* 0x008fe20000010000 */
[----:B----4-:R-:W-:-:S03]  /*0dc0*/  FADD.FTZ R25, R25, R14 ;  /* 0x0000000e19197221 */ /* 0x010fc60000010000 */
[----:B--2---:R-:W-:Y:S01]  /*0dd0*/  FADD.FTZ R8, R8, R19 ;  /* 0x0000001308087221 */ /* 0x004fe20000010000 */
[----:B-----5:R-:W-:Y:S01]  /*0de0*/  FADD.FTZ R26, R26, R17 ;  /* 0x000000111a1a7221 */ /* 0x020fe20000010000 */
[----:B------:R-:W-:-:S03]  /*0df0*/  FADD.FTZ R25, R25, R10 ;  /* 0x0000000a19197221 */ /* 0x000fc60000010000 */
[----:B------:R-:W-:-:S07]  /*0e00*/  FADD.FTZ R26, R26, R13 ;  /* 0x0000000d1a1a7221 */ /* 0x000fce0000010000 */
.L_x_622:
[----:B------:R-:W-:Y:S05]  /*0e10*/  BSYNC.RECONVERGENT B1 ;  /* 0x0000000000017941 */ /* 0x000fea0003800200 */
.L_x_621:
[----:B------:R-:W-:Y:S05]  /*0e20*/  @P0 BRA `(.L_x_615) ;  /* 0x0000000000340947 */ /* 0x000fea0003800000 */
[----:B------:R-:W0:Y:S01]  /*0e30*/  LDC.64 R14, c[0x0][0x440] ;  /* 0x00011000ff0e7b82 */ /* 0x000e220000000a00 */
[----:B------:R-:W-:-:S07]  /*0e40*/  IMAD R3, R7, R4, R3 ;  /* 0x0000000407037224 */ /* 0x000fce00078e0203 */
[----:B------:R-:W1:Y:S08]  /*0e50*/  LDC.64 R12, c[0x0][0x448] ;  /* 0x00011200ff0c7b82 */ /* 0x000e700000000a00 */
[----:B------:R-:W2:Y:S01]  /*0e60*/  LDC.64 R10, c[0x0][0x460] ;  /* 0x00011800ff0a7b82 */ /* 0x000ea20000000a00 */
[----:B0-----:R-:W-:-:S06]  /*0e70*/  IMAD.WIDE.U32 R14, R3, 0x4, R14 ;  /* 0x00000004030e7825 */ /* 0x001fcc00078e000e */
[----:B------:R-:W3:Y:S01]  /*0e80*/  LDG.E R15, desc[UR6][R14.64] ;  /* 0x000000060e0f7981 */ /* 0x000ee2000c1e1900 */
[----:B-1----:R-:W-:-:S06]  /*0e90*/  IMAD.WIDE.U32 R12, R3, 0x4, R12 ;  /* 0x00000004030c7825 */ /* 0x002fcc00078e000c */
[----:B------:R-:W4:Y:S01]  /*0ea0*/  LDG.E R12, desc[UR6][R12.64] ;  /* 0x000000060c0c7981 */ /* 0x000f22000c1e1900 */
[----:B--2---:R-:W-:-:S06]  /*0eb0*/  IMAD.WIDE.U32 R10, R3, 0x4, R10 ;  /* 0x00000004030a7825 */ /* 0x004fcc00078e000a */
[----:B------:R-:W2:Y:S01]  /*0ec0*/  LDG.E R11, desc[UR6][R10.64] ;  /* 0x000000060a0b7981 */ /* 0x000ea2000c1e1900 */
[----:B---3--:R-:W-:Y:S01]  /*0ed0*/  FADD.FTZ R8, R8, R15 ;  /* 0x0000000f08087221 */ /* 0x008fe20000010000 */
[----:B----4-:R-:W-:Y:S01]  /*0ee0*/  FADD.FTZ R25, R25, R12 ;  /* 0x0000000c19197221 */ /* 0x010fe20000010000 */
[----:B--2---:R-:W-:-:S07]  /*0ef0*/  FADD.FTZ R26, R26, R11 ;  /* 0x0000000b1a1a7221 */ /* 0x004fce0000010000 */
.L_x_615:
[----:B------:R-:W-:Y:S05]  /*0f00*/  BSYNC.RECONVERGENT B0 ;  /* 0x0000000000007941 */ /* 0x000fea0003800200 */
.L_x_614:
[----:B------:R-:W0:Y:S01]  /*0f10*/  S2UR UR5, SR_CgaCtaId ;  /* 0x00000000000579c3 */ /* 0x000e220000008800 */
[----:B------:R-:W-:Y:S01]  /*0f20*/  UMOV UR4, 0x400 ;  /* 0x0000040000047882 */ /* 0x000fe20000000000 */
[--C-:B------:R-:W-:Y:S02]  /*0f30*/  LOP3.LUT R3, R5, 0x1f, R2.reuse, 0x78, !PT ;  /* 0x0000001f05037812 */ /* 0x100fe400078e7802 */
[----:B------:R-:W-:Y:S02]  /*0f40*/  SHF.L.U32 R10, R6, 0x7, RZ ;  /* 0x00000007060a7819 */ /* 0x000fe400000006ff */
[C---:B------:R-:W-:Y:S02]  /*0f50*/  LOP3.LUT R2, R3.reuse, 0x3e0, R2, 0xf8, !PT ;  /* 0x000003e003027812 */ /* 0x040fe400078ef802 */
[----:B------:R-:W-:Y:S02]  /*0f60*/  SHF.L.U32 R7, R3, 0x2, RZ ;  /* 0x0000000203077819 */ /* 0x000fe400000006ff */
[----:B------:R-:W-:-:S02]  /*0f70*/  SHF.L.U32 R0, R0, 0x4, RZ ;  /* 0x0000000400007819 */ /* 0x000fc400000006ff */
[----:B------:R-:W-:Y:S02]  /*0f80*/  LOP3.LUT R7, R10, R7, RZ, 0xfc, !PT ;  /* 0x000000070a077212 */ /* 0x000fe400078efcff */
[----:B------:R-:W-:Y:S01]  /*0f90*/  ISETP.NE.AND P0, PT, R6, RZ, PT ;  /* 0x000000ff0600720c */ /* 0x000fe20003f05270 */
[----:B0-----:R-:W-:-:S06]  /*0fa0*/  ULEA UR4, UR5, UR4, 0x18 ;  /* 0x0000000405047291 */ /* 0x001fcc000f8ec0ff */
[----:B------:R-:W-:-:S05]  /*0fb0*/  LEA R3, R2, UR4, 0x2 ;  /* 0x0000000402037c11 */ /* 0x000fca000f8e10ff */
[----:B------:R-:W-:Y:S04]  /*0fc0*/  STS [R3], R25 ;  /* 0x0000001903007388 */ /* 0x000fe80000000800 */
[----:B------:R-:W-:Y:S04]  /*0fd0*/  STS [R3+0x1000], R8 ;  /* 0x0010000803007388 */ /* 0x000fe80000000800 */
[----:B------:R-:W-:Y:S01]  /*0fe0*/  STS [R3+0x2000], R26 ;  /* 0x0020001a03007388 */ /* 0x000fe20000000800 */
[----:B------:R-:W-:Y:S06]  /*0ff0*/  BAR.SYNC.DEFER_BLOCKING 0x0 ;  /* 0x0000000000007b1d */ /* 0x000fec0000010000 */
[----:B------:R-:W0:Y:S04]  /*1000*/  LDS R10, [R7+UR4+0x1000] ;  /* 0x00100004070a7984 */ /* 0x000e280008000800 */
[----:B------:R-:W1:Y:S04]  /*1010*/  LDS R2, [R7+UR4] ;  /* 0x0000000407027984 */ /* 0x000e680008000800 */
[----:B------:R-:W2:Y:S04]  /*1020*/  LDS R9, [R7+UR4+0x2000] ;  /* 0x0020000407097984 */ /* 0x000ea80008000800 */
[----:B0-----:R-:W0:Y:S04]  /*1030*/  SHFL.BFLY PT, R11, R10, 0x1, 0x1f ;  /* 0x0c201f000a0b7f89 */ /* 0x001e2800000e0000 */
[----:B-1----:R-:W1:Y:S04]  /*1040*/  SHFL.BFLY PT, R13, R2, 0x1, 0x1f ;  /* 0x0c201f00020d7f89 */ /* 0x002e6800000e0000 */
[----:B--2---:R-:W2:Y:S01]  /*1050*/  SHFL.BFLY PT, R12, R9, 0x1, 0x1f ;  /* 0x0c201f00090c7f89 */ /* 0x004ea200000e0000 */
[----:B0-----:R-:W-:Y:S01]  /*1060*/  FADD.FTZ R11, R10, R11 ;  /* 0x0000000b0a0b7221 */ /* 0x001fe20000010000 */
[----:B-1----:R-:W-:-:S04]  /*1070*/  FADD.FTZ R13, R2, R13 ;  /* 0x0000000d020d7221 */ /* 0x002fc80000010000 */
[----:B------:R-:W0:Y:S01]  /*1080*/  SHFL.BFLY PT, R8, R11, 0x2, 0x1f ;  /* 0x0c401f000b087f89 */ /* 0x000e2200000e0000 */
[----:B--2---:R-:W-:-:S03]  /*1090*/  FADD.FTZ R14, R9, R12 ;  /* 0x0000000c090e7221 */ /* 0x004fc60000010000 */
[----:B------:R-:W1:Y:S04]  /*10a0*/  SHFL.BFLY PT, R12, R13, 0x2, 0x1f ;  /* 0x0c401f000d0c7f89 */ /* 0x000e6800000e0000 */
[----:B------:R-:W2:Y:S01]  /*10b0*/  SHFL.BFLY PT, R3, R14, 0x2, 0x1f ;  /* 0x0c401f000e037f89 */ /* 0x000ea200000e0000 */
[----:B0-----:R-:W-:Y:S01]  /*10c0*/  FADD.FTZ R8, R11, R8 ;  /* 0x000000080b087221 */ /* 0x001fe20000010000 */
[----:B-1----:R-:W-:Y:S01]  /*10d0*/  FADD.FTZ R12, R13, R12 ;  /* 0x0000000c0d0c7221 */ /* 0x002fe20000010000 */
[----:B--2---:R-:W-:-:S04]  /*10e0*/  FADD.FTZ R15, R14, R3 ;  /* 0x000000030e0f7221 */ /* 0x004fc80000010000 */
[----:B------:R-:W0:Y:S04]  /*10f0*/  SHFL.BFLY PT, R7, R12, 0x4, 0x1f ;  /* 0x0c801f000c077f89 */ /* 0x000e2800000e0000 */
[----:B------:R-:W1:Y:S04]  /*1100*/  SHFL.BFLY PT, R3, R8, 0x4, 0x1f ;  /* 0x0c801f0008037f89 */ /* 0x000e6800000e0000 */
[----:B------:R-:W2:Y:S01]  /*1110*/  SHFL.BFLY PT, R2, R15, 0x4, 0x1f ;  /* 0x0c801f000f027f89 */ /* 0x000ea200000e0000 */
[----:B0-----:R-:W-:Y:S01]  /*1120*/  FADD.FTZ R9, R12, R7 ;  /* 0x000000070c097221 */ /* 0x001fe20000010000 */
[----:B-1----:R-:W-:-:S04]  /*1130*/  FADD.FTZ R3, R8, R3 ;  /* 0x0000000308037221 */ /* 0x002fc80000010000 */
[----:B------:R-:W0:Y:S01]  /*1140*/  SHFL.BFLY PT, R10, R9, 0x8, 0x1f ;  /* 0x0d001f00090a7f89 */ /* 0x000e2200000e0000 */
[----:B--2---:R-:W-:Y:S01]  /*1150*/  FADD.FTZ R16, R15, R2 ;  /* 0x000000020f107221 */ /* 0x004fe20000010000 */
[----:B------:R-:W-:Y:S02]  /*1160*/  LOP3.LUT R15, R0, 0x7ffffff0, RZ, 0xc0, !PT ;  /* 0x7ffffff0000f7812 */ /* 0x000fe400078ec0ff */
[----:B------:R-:W1:Y:S02]  /*1170*/  SHFL.BFLY PT, R2, R3, 0x8, 0x1f ;  /* 0x0d001f0003027f89 */ /* 0x000e6400000e0000 */
[----:B------:R-:W-:Y:S02]  /*1180*/  IADD3 R0, PT, PT, R6, R15, RZ ;  /* 0x0000000f06007210 */ /* 0x000fe40007ffe0ff */
[----:B------:R-:W2:Y:S01]  /*1190*/  SHFL.BFLY PT, R7, R16, 0x8, 0x1f ;  /* 0x0d001f0010077f89 */ /* 0x000ea200000e0000 */
[----:B0-----:R-:W-:Y:S01]  /*11a0*/  FADD.FTZ R10, R9, R10 ;  /* 0x0000000a090a7221 */ /* 0x001fe20000010000 */
[----:B-1----:R-:W-:-:S04]  /*11b0*/  FADD.FTZ R2, R3, R2 ;  /* 0x0000000203027221 */ /* 0x002fc80000010000 */
[----:B------:R-:W0:Y:S01]  /*11c0*/  SHFL.BFLY PT, R11, R10, 0x10, 0x1f ;  /* 0x0e001f000a0b7f89 */ /* 0x000e2200000e0000 */
[----:B------:R-:W-:Y:S01]  /*11d0*/  SHF.L.U32 R3, R0, 0x1, RZ ;  /* 0x0000000100037819 */ /* 0x000fe200000006ff */
[----:B--2---:R-:W-:Y:S02]  /*11e0*/  FADD.FTZ R8, R16, R7 ;  /* 0x0000000710087221 */ /* 0x004fe40000010000 */
[----:B------:R-:W1:Y:S01]  /*11f0*/  SHFL.BFLY PT, R7, R2, 0x10, 0x1f ;  /* 0x0e001f0002077f89 */ /* 0x000e6200000e0000 */
[----:B------:R-:W-:Y:S02]  /*1200*/  ISETP.GE.U32.AND P1, PT, R3, R4, PT ;  /* 0x000000040300720c */ /* 0x000fe40003f26070 */
[----:B------:R-:W-:Y:S01]  /*1210*/  @!P0 LEA R4, R5, UR4, 0x2 ;  /* 0x0000000405048c11 */ /* 0x000fe2000f8e10ff */
[----:B------:R-:W2:Y:S01]  /*1220*/  SHFL.BFLY PT, R13, R8, 0x10, 0x1f ;  /* 0x0e001f00080d7f89 */ /* 0x000ea200000e0000 */
[----:B0-----:R-:W-:Y:S01]  /*1230*/  FADD.FTZ R11, R10, R11 ;  /* 0x0000000b0a0b7221 */ /* 0x001fe20000010000 */
[----:B-1----:R-:W-:-:S04]  /*1240*/  FADD.FTZ R7, R2, R7 ;  /* 0x0000000702077221 */ /* 0x002fc80000010000 */
[----:B------:R0:W-:Y:S01]  /*1250*/  @!P0 STS [R4+0x3000], R11 ;  /* 0x0030000b04008388 */ /* 0x0001e20000000800 */
[----:B--2---:R-:W-:-:S03]  /*1260*/  FADD.FTZ R13, R8, R13 ;  /* 0x0000000d080d7221 */ /* 0x004fc60000010000 */
        /* <DEDUP_REMOVED lines=11> */
[----:B------:R-:W3:Y:S03]  /*1320*/  LDC.64 R4, c[0x0][0x480] ;  /* 0x00012000ff047b82 */ /* 0x000ee60000000a00 */
[----:B------:R-:W4:Y:S05]  /*1330*/  LDS.64 R14, [R8+0x3100] ;  /* 0x00310000080e7984 */ /* 0x000f2a0000000a00 */
[----:B------:R-:W5:Y:S01]  /*1340*/  LDC.64 R6, c[0x0][0x4a0] ;  /* 0x00012800ff067b82 */ /* 0x000f620000000a00 */
[----:B-1----:R-:W-:-:S04]  /*1350*/  IMAD.WIDE.U32 R2, R0, 0x4, R2 ;  /* 0x0000000400027825 */ /* 0x002fc800078e0002 */
[----:B---3--:R-:W-:-:S04]  /*1360*/  IMAD.WIDE.U32 R4, R0, 0x4, R4 ;  /* 0x0000000400047825 */ /* 0x008fc800078e0004 */
[----:B-----5:R-:W-:Y:S01]  /*1370*/  IMAD.WIDE.U32 R6, R0, 0x4, R6 ;  /* 0x0000000400067825 */ /* 0x020fe200078e0006 */
[----:B0-----:R-:W-:Y:S02]  /*1380*/  F2FP.BF16.F32.PACK_AB R11, R11, R10 ;  /* 0x0000000a0b0b723e */ /* 0x001fe400000010ff */
[----:B--2---:R-:W-:-:S03]  /*1390*/  F2FP.BF16.F32.PACK_AB R13, R13, R12 ;  /* 0x0000000c0d0d723e */ /* 0x004fc600000010ff */
[----:B------:R-:W-:Y:S01]  /*13a0*/  STG.E desc[UR6][R2.64], R11 ;  /* 0x0000000b02007986 */ /* 0x000fe2000c101906 */
[----:B----4-:R-:W-:-:S03]  /*13b0*/  F2FP.BF16.F32.PACK_AB R15, R15, R14 ;  /* 0x0000000e0f0f723e */ /* 0x010fc600000010ff */
[----:B------:R-:W-:Y:S04]  /*13c0*/  STG.E desc[UR6][R4.64], R13 ;  /* 0x0000000d04007986 */ /* 0x000fe8000c101906 */
[----:B------:R-:W-:Y:S01]  /*13d0*/  STG.E desc[UR6][R6.64], R15 ;  /* 0x0000000f06007986 */ /* 0x000fe2000c101906 */
[----:B------:R-:W-:Y:S05]  /*13e0*/  EXIT ;  /* 0x000000000000794d */ /* 0x000fea0003800000 */
.L_x_623:
        /* <DEDUP_REMOVED lines=9> */
.L_x_11164:


//--------------------- .text._ZN10layer_norm13ln_bwd_kernelINS_13Kernel_traitsI13__nv_bfloat16S2_S2_S2_fjLj512ELj1ELj4ELj1ELj16ENS_18Kernel_traits_baseILj512ES2_S2_S2_S2_fjLj128EEEEELb1ELb1ELb1ELb0EEEvNS_9BwdParamsE --------------------------
	.section	.text._ZN10layer_norm13ln_bwd_kernelINS_13Kernel_traitsI13__nv_bfloat16S2_S2_S2_fjLj512ELj1ELj4ELj1ELj16ENS_18Kernel_traits_baseILj512ES2_S2_S2_S2_fjLj128EEEEELb1ELb1ELb1ELb0EEEvNS_9BwdParamsE,"ax",@progbits
	.align	128
        .global         _ZN10layer_norm13ln_bwd_kernelINS_13Kernel_traitsI13__nv_bfloat16S2_S2_S2_fjLj512ELj1ELj4ELj1ELj16ENS_18Kernel_traits_baseILj512ES2_S2_S2_S2_fjLj128EEEEELb1ELb1ELb1ELb0EEEvNS_9BwdParamsE
        .type           _ZN10layer_norm13ln_bwd_kernelINS_13Kernel_traitsI13__nv_bfloat16S2_S2_S2_fjLj512ELj1ELj4ELj1ELj16ENS_18Kernel_traits_baseILj512ES2_S2_S2_S2_fjLj128EEEEELb1ELb1ELb1ELb0EEEvNS_9BwdParamsE,@function
        .size           _ZN10layer_norm13ln_bwd_kernelINS_13Kernel_traitsI13__nv_bfloat16S2_S2_S2_fjLj512ELj1ELj4ELj1ELj16ENS_18Kernel_traits_baseILj512ES2_S2_S2_S2_fjLj128EEEEELb1ELb1ELb1ELb0EEEvNS_9BwdParamsE,(.L_x_11165 - _ZN10layer_norm13ln_bwd_kernelINS_13Kernel_traitsI13__nv_bfloat16S2_S2_S2_fjLj512ELj1ELj4ELj1ELj16ENS_18Kernel_traits_baseILj512ES2_S2_S2_S2_fjLj128EEEEELb1ELb1ELb1ELb0EEEvNS_9BwdParamsE)
        .other          _ZN10layer_norm13ln_bwd_kernelINS_13Kernel_traitsI13__nv_bfloat16S2_S2_S2_fjLj512ELj1ELj4ELj1ELj16ENS_18Kernel_traits_baseILj512ES2_S2_S2_S2_fjLj128EEEEELb1ELb1ELb1ELb0EEEvNS_9BwdParamsE,@"STO_CUDA_ENTRY STV_DEFAULT"
_ZN10layer_norm13ln_bwd_kernelINS_13Kernel_traitsI13__nv_bfloat16S2_S2_S2_fjLj512ELj1ELj4ELj1ELj16ENS_18Kernel_traits_baseILj512ES2_S2_S2_S2_fjLj128EEEEELb1ELb1ELb1ELb0EEEvNS_9BwdParamsE:
.text._ZN10layer_norm13ln_bwd_kernelINS_13Kernel_traitsI13__nv_bfloat16S2_S2_S2_fjLj512ELj1ELj4ELj1ELj16ENS_18Kernel_traits_baseILj512ES2_S2_S2_S2_fjLj128EEEEELb1ELb1ELb1ELb0EEEvNS_9BwdParamsE:
        /* <DEDUP_REMOVED lines=9> */
[----:B------:R-:W1:Y:S03]  /*0090*/  LDCU.64 UR12, c[0x0][0x408] ;  /* 0x00008100ff0c77ac */ /* 0x000e660008000a00 */
        /* <DEDUP_REMOVED lines=12> */
[----:B------:R-:W4:Y:S08]  /*0160*/  @P1 LDC.64 R8, c[0x0][0x3e8] ;  /* 0x0000fa00ff081b82 */ /* 0x000f300000000a00 */
[----:B------:R-:W1:Y:S01]  /*0170*/  @P0 LDC.64 R2, c[0x0][0x3d0] ;  /* 0x0000f400ff020b82 */ /* 0x000e620000000a00 */
[----:B0-----:R-:W-:-:S07]  /*0180*/  @P1 IMAD.WIDE.U32 R6, R11, 0x10, R6 ;  /* 0x000000100b061825 */ /* 0x001fce00078e0006 */
[----:B------:R-:W0:Y:S01]  /*0190*/  @P0 LDC.64 R4, c[0x0][0x3e8] ;  /* 0x0000fa00ff040b82 */ /* 0x000e220000000a00 */
[----:B--2---:R2:W5:Y:S01]  /*01a0*/  @P1 LDG.E.128 R32, desc[UR6][R6.64] ;  /* 0x0000000606201981 */ /* 0x004562000c1e1d00 */
[----:B----4-:R-:W-:-:S05]  /*01b0*/  @P1 IMAD.WIDE.U32 R8, R11, 0x10, R8 ;  /* 0x000000100b081825 */ /* 0x010fca00078e0008 */
[----:B------:R2:W5:Y:S01]  /*01c0*/  @P1 LDG.E.128 R36, desc[UR6][R8.64] ;  /* 0x0000000608241981 */ /* 0x000562000c1e1d00 */
[----:B---3--:R-:W-:Y:S01]  /*01d0*/  USHF.L.U32 UR4, UR5, 0x2, URZ ;  /* 0x0000000205047899 */ /* 0x008fe200080006ff */
[----:B------:R-:W-:Y:S01]  /*01e0*/  SHF.R.U32.HI R116, RZ, 0x5, R116 ;  /* 0x00000005ff747819 */ /* 0x000fe20000011674 */
[----:B-1----:R-:W-:-:S04]  /*01f0*/  @P0 IMAD.WIDE.U32 R2, R117, 0x10, R2 ;  /* 0x0000001075020825 */ /* 0x002fc800078e0002 */
[----:B------:R-:W-:Y:S01]  /*0200*/  LOP3.LUT R116, R116, UR4, RZ, 0xfc, !PT ;  /* 0x0000000474747c12 */ /* 0x000fe2000f8efcff */
[----:B------:R2:W5:Y:S01]  /*0210*/  @P0 LDG.E.128 R24, desc[UR6][R2.64] ;  /* 0x0000000602180981 */ /* 0x000562000c1e1d00 */
[----:B0-----:R-:W-:-:S05]  /*0220*/  @P0 IMAD.WIDE.U32 R4, R117, 0x10, R4 ;  /* 0x0000001075040825 */ /* 0x001fca00078e0004 */
        /* <DEDUP_REMOVED lines=27> */
[----:B--2---:R-:W-:Y:S06]  /*03e0*/  @P0 BRA `(.L_x_625) ;  /* 0x00000068008c0947 */ /* 0x004fec0003800000 */
        /* <DEDUP_REMOVED lines=41> */
.L_x_765:
[----:B------:R-:W0:Y:S08]  /*0680*/  LDC.64 R104, c[0x0][0x3f8] ;  /* 0x0000fe00ff687b82 */ /* 0x000e300000000a00 */
[----:B------:R-:W1:Y:S08]  /*0690*/  LDC.64 R108, c[0x0][0x3c8] ;  /* 0x0000f200ff6c7b82 */ /* 0x000e700000000a00 */
[----:B------:R-:W2:Y:S01]  /*06a0*/  LDC.64 R106, c[0x0][0x3f0] ;  /* 0x0000fc00ff6a7b82 */ /* 0x000ea20000000a00 */
[----:B0-----:R-:W-:-:S07]  /*06b0*/  IMAD.WIDE R110, R116, 0x4, R104 ;  /* 0x00000004746e7825 */ /* 0x001fce00078e0268 */
[----:B------:R-:W0:Y:S01]  /*06c0*/  LDC.64 R104, c[0x0][0x3c0] ;  /* 0x0000f000ff687b82 */ /* 0x000e220000000a00 */
[----:B------:R-:W3:Y:S01]  /*06d0*/  LDG.E R121, desc[UR6][R110.64] ;  /* 0x000000066e797981 */ /* 0x000ee2000c1e1900 */
[----:B-1----:R-:W-:-:S05]  /*06e0*/  IMAD.WIDE R108, R116, 0x4, R108 ;  /* 0x00000004746c7825 */ /* 0x002fca00078e026c */
[----:B------:R1:W5:Y:S01]  /*06f0*/  LDG.E R120, desc[UR6][R108.64] ;  /* 0x000000066c787981 */ /* 0x000362000c1e1900 */
[----:B--2---:R-:W-:-:S05]  /*0700*/  IMAD.WIDE R106, R116, 0x4, R106 ;  /* 0x00000004746a7825 */ /* 0x004fca00078e026a */
[----:B------:R1:W5:Y:S01]  /*0710*/  LDG.E R151, desc[UR6][R106.64] ;  /* 0x000000066a977981 */ /* 0x000362000c1e1900 */
[----:B------:R-:W-:Y:S01]  /*0720*/  BSSY.RECONVERGENT B1, `(.L_x_626) ;  /* 0x0000123000017945 */ /* 0x000fe20003800200 */
[----:B---3--:R-:W-:-:S13]  /*0730*/  ISETP.GE.AND P3, PT, R121, 0x1, PT ;  /* 0x000000017900780c */ /* 0x008fda0003f66270 */
[----:B01----:R-:W-:Y:S05]  /*0740*/  @!P3 BRA `(.L_x_627) ;  /* 0x0000000c00b8b947 */ /* 0x003fea0003800000 */
[----:B------:R-:W-:-:S06]  /*0750*/  IMAD.WIDE R104, R116, 0x4, R104 ;  /* 0x0000000474687825 */ /* 0x000fcc00078e0268 */
[----:B------:R0:W2:Y:S01]  /*0760*/  LDG.E R104, desc[UR6][R104.64] ;  /* 0x0000000668687981 */ /* 0x0000a2000c1e1900 */
[----:B-----5:R-:W-:Y:S01]  /*0770*/  ISETP.GE.AND P1, PT, R151, 0x1, PT ;  /* 0x000000019700780c */ /* 0x020fe20003f26270 */
[----:B------:R-:W-:Y:S01]  /*0780*/  HFMA2 R155, -RZ, RZ, 0, 0 ;  /* 0x00000000ff9b7431 */ /* 0x000fe200000001ff */
[----:B------:R-:W-:Y:S01]  /*0790*/  MOV R119, UR20 ;  /* 0x0000001400777c02 */ /* 0x000fe20008000f00 */
[----:B------:R-:W-:Y:S01]  /*07a0*/  BSSY.RECONVERGENT B2, `(.L_x_628) ;  /* 0x0000080000027945 */ /* 0x000fe20003800200 */
[----:B------:R-:W-:Y:S01]  /*07b0*/  IADD3 R108, PT, PT, R121, -0x1, RZ ;  /* 0xffffffff796c7810 */ /* 0x000fe20007ffe0ff */
[----:B------:R-:W-:Y:S01]  /*07c0*/  HFMA2 R158, -RZ, RZ, 0, 0 ;  /* 0x00000000ff9e7431 */ /* 0x000fe200000001ff */
[----:B------:R-:W-:Y:S01]  /*07d0*/  ISETP.GE.U32.AND P4, PT, R118, 0x20, PT ;  /* 0x000000207600780c */ /* 0x000fe20003f86070 */
[-C--:B------:R-:W-:Y:S01]  /*07e0*/  IMAD R106, R116, R119.reuse, RZ ;  /* 0x00000077746a7224 */ /* 0x080fe200078e02ff */
[----:B------:R-:W-:Y:S01]  /*07f0*/  ISETP.NE.AND P0, PT, R115, RZ, PT ;  /* 0x000000ff7300720c */ /* 0x000fe20003f05270 */
[----:B------:R-:W-:Y:S01]  /*0800*/  IMAD R108, R108, R119, RZ ;  /* 0x000000776c6c7224 */ /* 0x000fe200078e02ff */
[----:B------:R-:W-:-:S02]  /*0810*/  ISETP.GE.U32.AND P2, PT, R118, 0x40, PT ;  /* 0x000000407600780c */ /* 0x000fc40003f46070 */
[----:B------:R-:W-:Y:S01]  /*0820*/  SHF.R.S32.HI R107, RZ, 0x1f, R106 ;  /* 0x0000001fff6b7819 */ /* 0x000fe2000001146a */
[----:B------:R-:W-:Y:S01]  /*0830*/  @P1 VIADD R110, R151, 0xffffffff ;  /* 0xffffffff976e1836 */ /* 0x000fe20000000000 */
[----:B------:R-:W-:Y:S02]  /*0840*/  MOV R157, RZ ;  /* 0x000000ff009d7202 */ /* 0x000fe40000000f00 */
[----:B------:R-:W-:Y:S01]  /*0850*/  LEA.HI R106, R107, R106, RZ, 0x3 ;  /* 0x0000006a6b6a7211 */ /* 0x000fe200078f18ff */
[----:B------:R-:W-:Y:S01]  /*0860*/  @P1 IMAD R110, R110, R119, RZ ;  /* 0x000000776e6e1224 */ /* 0x000fe200078e02ff */
[----:B------:R-:W-:Y:S02]  /*0870*/  SHF.R.S32.HI R107, RZ, 0x1f, R108 ;  /* 0x0000001fff6b7819 */ /* 0x000fe4000001146c */
[----:B------:R-:W-:Y:S02]  /*0880*/  LEA.HI.SX32 R153, R106, R117, 0x1d ;  /* 0x000000756a997211 */ /* 0x000fe400078feaff */
[----:B0-----:R-:W-:-:S02]  /*0890*/  @P1 SHF.R.S32.HI R105, RZ, 0x1f, R110 ;  /* 0x0000001fff691819 */ /* 0x001fc4000001146e */
[----:B------:R-:W-:Y:S02]  /*08a0*/  LEA.HI R108, R107, R108, RZ, 0x3 ;  /* 0x0000006c6b6c7211 */ /* 0x000fe400078f18ff */
[----:B------:R-:W-:Y:S02]  /*08b0*/  @P1 LEA.HI R110, R105, R110, RZ, 0x3 ;  /* 0x0000006e696e1211 */ /* 0x000fe400078f18ff */
[-C--:B------:R-:W-:Y:S02]  /*08c0*/  LEA.HI.SX32 R159, R108, R117.reuse, 0x1d ;  /* 0x000000756c9f7211 */ /* 0x080fe400078feaff */
[----:B------:R-:W-:Y:S02]  /*08d0*/  @P1 LEA.HI.SX32 R155, R110, R117, 0x1d ;  /* 0x000000756e9b1211 */ /* 0x000fe400078feaff */
[----:B------:R-:W-:Y:S02]  /*08e0*/  MOV R156, R153 ;  /* 0x00000099009c7202 */ /* 0x000fe40000000f00 */
[----:B--2---:R-:W-:Y:S01]  /*08f0*/  FSEL R154, R104, RZ, !P0 ;  /* 0x000000ff689a7208 */ /* 0x004fe20004000000 */
[----:B------:R-:W-:Y:S06]  /*0900*/  @!P4 BRA `(.L_x_629) ;  /* 0x0000000400a4c947 */ /* 0x000fec0003800000 */
[----:B------:R-:W0:Y:S08]  /*0910*/  LDC.64 R4, c[0x0][0x3a8] ;  /* 0x0000ea00ff047b82 */ /* 0x000e300000000a00 */
[----:B------:R-:W1:Y:S01]  /*0920*/  LDC.64 R2, c[0x0][0x428] ;  /* 0x00010a00ff027b82 */ /* 0x000e620000000a00 */
[----:B0-----:R-:W-:-:S06]  /*0930*/  IMAD.WIDE.U32 R104, R156, 0x10, R4 ;  /* 0x000000109c687825 */ /* 0x001fcc00078e0004 */
[----:B------:R-:W2:Y:S01]  /*0940*/  LDG.E.128 R104, desc[UR6][R104.64] ;  /* 0x0000000668687981 */ /* 0x000ea2000c1e1d00 */
[----:B-1----:R-:W-:Y:S02]  /*0950*/  IMAD.WIDE.U32 R108, R159, 0x10, R2 ;  /* 0x000000109f6c7825 */ /* 0x002fe400078e0002 */
[----:B------:R-:W0:Y:S04]  /*0960*/  LDC.64 R2, c[0x0][0x3b0] ;  /* 0x0000ec00ff027b82 */ /* 0x000e280000000a00 */
[----:B------:R-:W3:Y:S01]  /*0970*/  LDG.E.128 R108, desc[UR6][R108.64] ;  /* 0x000000066c6c7981 */ /* 0x000ee2000c1e1d00 */
[----:B------:R-:W-:-:S04]  /*0980*/  ISETP.NE.U32.AND P0, PT, RZ, UR10, PT ;  /* 0x0000000aff007c0c */ /* 0x000fc8000bf05070 */
[----:B------:R-:W-:-:S13]  /*0990*/  ISETP.NE.AND.EX P0, PT, RZ, UR11, PT, P0 ;  /* 0x0000000bff007c0c */ /* 0x000fda000bf05300 */
[----:B------:R-:W1:Y:S01]  /*09a0*/  @P0 LDC.64 R4, c[0x0][0x438] ;  /* 0x00010e00ff040b82 */ /* 0x000e620000000a00 */
[----:B0-----:R-:W-:-:S06]  /*09b0*/  IMAD.WIDE.U32 R124, R155, 0x8, R2 ;  /* 0x000000089b7c7825 */ /* 0x001fcc00078e0002 */
[----:B------:R-:W5:Y:S01]  /*09c0*/  LDG.E.64 R124, desc[UR6][R124.64] ;  /* 0x000000067c7c7981 */ /* 0x000f62000c1e1b00 */
[----:B------:R-:W-:Y:S02]  /*09d0*/  SHF.L.U32 R2, R25, 0x10, RZ ;  /* 0x0000001019027819 */ /* 0x000fe400000006ff */
[----:B------:R-:W-:Y:S01]  /*09e0*/  SHF.L.U32 R0, R26, 0x10, RZ ;  /* 0x000000101a007819 */ /* 0x000fe200000006ff */
[----:B-1----:R-:W-:Y:S01]  /*09f0*/  @P0 IMAD.WIDE.U32 R122, R156, 0x10, R4 ;  /* 0x000000109c7a0825 */ /* 0x002fe200078e0004 */
[----:B------:R-:W-:-:S04]  /*0a00*/  SHF.L.U32 R4, R24, 0x10, RZ ;  /* 0x0000001018047819 */ /* 0x000fc800000006ff */
[----:B------:R0:W5:Y:S02]  /*0a10*/  @P0 LDG.E.128 R84, desc[UR6][R122.64] ;  /* 0x000000067a540981 */ /* 0x000164000c1e1d00 */
[----:B0-----:R-:W-:Y:S02]  /*0a20*/  SHF.L.U32 R122, R27, 0x10, RZ ;  /* 0x000000101b7a7819 */ /* 0x001fe400000006ff */
[----:B------:R-:W-:Y:S01]  /*0a30*/  SHF.L.U32 R135, R18, 0x10, RZ ;  /* 0x0000001012877819 */ /* 0x000fe200000006ff */
[----:B------:R-:W-:Y:S01]  /*0a40*/  VIADD R155, R155, 0x20 ;  /* 0x000000209b9b7836 */ /* 0x000fe20000000000 */
[----:B------:R-:W-:Y:S02]  /*0a50*/  IADD3 R159, PT, PT, R159, 0x20, RZ ;  /* 0x000000209f9f7810 */ /* 0x000fe40007ffe0ff */
[----:B------:R-:W-:Y:S01]  /*0a60*/  IADD3 R156, PT, PT, R156, 0x20, RZ ;  /* 0x000000209c9c7810 */ /* 0x000fe20007ffe0ff */
[----:B--2---:R-:W-:Y:S01]  /*0a70*/  IMAD.U32 R3, R104, 0x10000, RZ ;  /* 0x0001000068037824 */ /* 0x004fe200078e00ff */
[----:B------:R-:W-:-:S03]  /*0a80*/  SHF.L.U32 R7, R105, 0x10, RZ ;  /* 0x0000001069077819 */ /* 0x000fc600000006ff */
[----:B------:R-:W-:Y:S01]  /*0a90*/  FADD.FTZ R3, -R154, R3 ;  /* 0x000000039a037221 */ /* 0x000fe20000010100 */
[----:B---3--:R-:W-:-:S03]  /*0aa0*/  SHF.L.U32 R5, R108, 0x10, RZ ;  /* 0x000000106c057819 */ /* 0x008fc600000006ff */
[----:B------:R-:W-:Y:S01]  /*0ab0*/  FMUL.FTZ R3, R120, R3 ;  /* 0x0000000378037220 */ /* 0x000fe20000410000 */
[----:B------:R-:W-:Y:S01]  /*0ac0*/  FADD.FTZ R7, -R154, R7 ;  /* 0x000000079a077221 */ /* 0x000fe20000010100 */
[----:B------:R-:W-:Y:S02]  /*0ad0*/  IMAD.U32 R123, R106, 0x10000, RZ ;  /* 0x000100006a7b7824 */ /* 0x000fe400078e00ff */
[-C--:B------:R-:W-:Y:S01]  /*0ae0*/  FMUL.FTZ R4, R4, R5.reuse ;  /* 0x0000000504047220 */ /* 0x080fe20000410000 */
[----:B------:R-:W-:Y:S01]  /*0af0*/  FADD.FTZ R52, R52, R5 ;  /* 0x0000000534347221 */ /* 0x000fe20000010000 */
[----:B------:R-:W-:Y:S01]  /*0b00*/  FFMA.FTZ R40, R3, R5, R40 ;  /* 0x0000000503287223 */ /* 0x000fe20000010028 */
[----:B------:R-:W-:Y:S01]  /*0b10*/  SHF.L.U32 R5, R109, 0x10, RZ ;  /* 0x000000106d057819 */ /* 0x000fe200000006ff */
[----:B------:R-:W-:Y:S01]  /*0b20*/  FMUL.FTZ R7, R120, R7 ;  /* 0x0000000778077220 */ /* 0x000fe20000410000 */
[----:B------:R-:W-:Y:S01]  /*0b30*/  FADD.FTZ R123, -R154, R123 ;  /* 0x0000007b9a7b7221 */ /* 0x000fe20000010100 */
[----:B------:R-:W-:-:S02]  /*0b40*/  SHF.L.U32 R131, R107, 0x10, RZ ;  /* 0x000000106b837819 */ /* 0x000fc400000006ff */
[----:B------:R-:W-:Y:S01]  /*0b50*/  FADD.FTZ R54, R54, R5 ;  /* 0x0000000536367221 */ /* 0x000fe20000010000 */
[----:B------:R-:W-:Y:S01]  /*0b60*/  SHF.L.U32 R129, R110, 0x10, RZ ;  /* 0x000000106e817819 */ /* 0x000fe200000006ff */
[-C--:B------:R-:W-:Y:S01]  /*0b70*/  FFMA.FTZ R42, R7, R5.reuse, R42 ;  /* 0x00000005072a7223 */ /* 0x080fe2000001002a */
[----:B------:R-:W-:Y:S01]  /*0b80*/  FMUL.FTZ R2, R2, R5 ;  /* 0x0000000502027220 */ /* 0x000fe20000410000 */
[----:B------:R-:W-:Y:S01]  /*0b90*/  FMUL.FTZ R5, R120, R123 ;  /* 0x0000007b78057220 */ /* 0x000fe20000410000 */
[----:B------:R-:W-:Y:S02]  /*0ba0*/  PRMT R104, R104, 0x7632, R104 ;  /* 0x0000763268687816 */ /* 0x000fe40000000068 */
[----:B------:R-:W-:Y:S01]  /*0bb0*/  PRMT R105, R105, 0x7632, R105 ;  /* 0x0000763269697816 */ /* 0x000fe20000000069 */
[----:B------:R-:W-:Y:S01]  /*0bc0*/  FADD.FTZ R123, -R154, R131 ;  /* 0x000000839a7b7221 */ /* 0x000fe20000010100 */
[-C--:B------:R-:W-:Y:S01]  /*0bd0*/  FMUL.FTZ R0, R0, R129.reuse ;  /* 0x0000008100007220 */ /* 0x080fe20000410000 */
[----:B------:R-:W-:Y:S01]  /*0be0*/  FADD.FTZ R56, R56, R129 ;  /* 0x0000008138387221 */ /* 0x000fe20000010000 */
[----:B------:R-:W-:Y:S01]  /*0bf0*/  FFMA.FTZ R44, R5, R129, R44 ;  /* 0x00000081052c7223 */ /* 0x000fe2000001002c */
[----:B------:R-:W-:-:S02]  /*0c00*/  SHF.L.U32 R129, R104, 0x10, RZ ;  /* 0x0000001068817819 */ /* 0x000fc400000006ff */
[----:B------:R-:W-:Y:S01]  /*0c10*/  SHF.L.U32 R105, R105, 0x10, RZ ;  /* 0x0000001069697819 */ /* 0x000fe200000006ff */
[----:B------:R-:W-:Y:S02]  /*0c20*/  IMAD.U32 R131, R111, 0x10000, RZ ;  /* 0x000100006f837824 */ /* 0x000fe400078e00ff */
[----:B------:R-:W-:Y:S01]  /*0c30*/  FMUL.FTZ R123, R120, R123 ;  /* 0x0000007b787b7220 */ /* 0x000fe20000410000 */
[----:B------:R-:W-:Y:S01]  /*0c40*/  PRMT R109, R109, 0x7632, R109 ;  /* 0x000076326d6d7816 */ /* 0x000fe2000000006d */
[----:B------:R-:W-:Y:S01]  /*0c50*/  FADD.FTZ R129, -R154, R129 ;  /* 0x000000819a817221 */ /* 0x000fe20000010100 */
[----:B------:R-:W-:Y:S01]  /*0c60*/  PRMT R108, R108, 0x7632, R108 ;  /* 0x000076326c6c7816 */ /* 0x000fe2000000006c */
[----:B------:R-:W-:Y:S01]  /*0c70*/  FADD.FTZ R105, -R154, R105 ;  /* 0x000000699a697221 */ /* 0x000fe20000010100 */
[----:B------:R-:W-:Y:S01]  /*0c80*/  FADD.FTZ R58, R58, R131 ;  /* 0x000000833a3a7221 */ /* 0x000fe20000010000 */
[-C--:B------:R-:W-:Y:S01]  /*0c90*/  FFMA.FTZ R46, R123, R131.reuse, R46 ;  /* 0x000000837b2e7223 */ /* 0x080fe2000001002e */
[----:B------:R-:W-:Y:S01]  /*0ca0*/  FMUL.FTZ R122, R122, R131 ;  /* 0x000000837a7a7220 */ /* 0x000fe20000410000 */
[----:B------:R-:W-:Y:S01]  /*0cb0*/  SHF.L.U32 R104, R109, 0x10, RZ ;  /* 0x000000106d687819 */ /* 0x000fe200000006ff */
[----:B------:R-:W-:Y:S01]  /*0cc0*/  FMUL.FTZ R128, R120, R129 ;  /* 0x0000008178807220 */ /* 0x000fe20000410000 */
[----:B------:R-:W-:Y:S01]  /*0cd0*/  SHF.L.U32 R131, R16, 0x10, RZ ;  /* 0x0000001010837819 */ /* 0x000fe200000006ff */
[----:B------:R-:W-:Y:S01]  /*0ce0*/  FMUL.FTZ R130, R120, R105 ;  /* 0x0000006978827220 */ /* 0x000fe20000410000 */
[----:B------:R-:W-:Y:S01]  /*0cf0*/  SHF.L.U32 R108, R108, 0x10, RZ ;  /* 0x000000106c6c7819 */ /* 0x000fe200000006ff */
[----:B------:R-:W-:Y:S01]  /*0d00*/  IMAD.U32 R129, R15, 0x10000, RZ ;  /* 0x000100000f817824 */ /* 0x000fe200078e00ff */
[----:B------:R-:W-:Y:S01]  /*0d10*/  PRMT R106, R106, 0x7632, R106 ;  /* 0x000076326a6a7816 */ /* 0x000fe2000000006a */
[----:B------:R-:W-:Y:S01]  /*0d20*/  FADD.FTZ R55, R55, R104 ;  /* 0x0000006837377221 */ /* 0x000fe20000010000 */
[-C--:B------:R-:W-:Y:S01]  /*0d30*/  FFMA.FTZ R43, R130, R104.reuse, R43 ;  /* 0x00000068822b7223 */ /* 0x080fe2000001002b */
[----:B------:R-:W-:Y:S01]  /*0d40*/  FMUL.FTZ R131, R131, R104 ;  /* 0x0000006883837220 */ /* 0x000fe20000410000 */
[----:B------:R-:W-:Y:S01]  /*0d50*/  PRMT R107, R107, 0x7632, R107 ;  /* 0x000076326b6b7816 */ /* 0x000fe2000000006b */
[----:B------:R-:W-:Y:S01]  /*0d60*/  FMUL.FTZ R129, R129, R108 ;  /* 0x0000006c81817220 */ /* 0x000fe20000410000 */
[----:B------:R-:W-:Y:S01]  /*0d70*/  FADD.FTZ R104, RZ, R4 ;  /* 0x00000004ff687221 */ /* 0x000fe20000010000 */
[----:B------:R-:W-:Y:S01]  /*0d80*/  FFMA.FTZ R105, R3, R4, RZ ;  /* 0x0000000403697223 */ /* 0x000fe200000100ff */
[----:B------:R-:W-:-:S02]  /*0d90*/  SHF.L.U32 R133, R106, 0x10, RZ ;  /* 0x000000106a857819 */ /* 0x000fc400000006ff */
[----:B------:R-:W-:Y:S01]  /*0da0*/  SHF.L.U32 R109, R107, 0x10, RZ ;  /* 0x000000106b6d7819 */ /* 0x000fe200000006ff */
[----:B------:R-:W-:Y:S01]  /*0db0*/  FADD.FTZ R107, R104, R129 ;  /* 0x00000081686b7221 */ /* 0x000fe20000010000 */
[----:B------:R-:W-:Y:S01]  /*0dc0*/  FFMA.FTZ R104, R128, R129, R105 ;  /* 0x0000008180687223 */ /* 0x000fe20000010069 */
[----:B------:R-:W-:Y:S01]  /*0dd0*/  PRMT R110, R110, 0x7632, R110 ;  /* 0x000076326e6e7816 */ /* 0x000fe2000000006e */
[----:B------:R-:W-:Y:S01]  /*0de0*/  FADD.FTZ R133, -R154, R133 ;  /* 0x000000859a857221 */ /* 0x000fe20000010100 */
[----:B------:R-:W-:Y:S01]  /*0df0*/  FADD.FTZ R106, R107, R2 ;  /* 0x000000026b6a7221 */ /* 0x000fe20000010000 */
[----:B------:R-:W-:Y:S01]  /*0e00*/  FFMA.FTZ R105, R7, R2, R104 ;  /* 0x0000000207697223 */ /* 0x000fe20000010068 */
[----:B------:R-:W-:Y:S01]  /*0e10*/  SHF.L.U32 R110, R110, 0x10, RZ ;  /* 0x000000106e6e7819 */ /* 0x000fe200000006ff */
[----:B------:R-:W-:Y:S01]  /*0e20*/  FMUL.FTZ R132, R120, R133 ;  /* 0x0000008578847220 */ /* 0x000fe20000410000 */
[----:B------:R-:W-:Y:S02]  /*0e30*/  IMAD.U32 R133, R17, 0x10000, RZ ;  /* 0x0001000011857824 */ /* 0x000fe400078e00ff */
[----:B------:R-:W-:Y:S01]  /*0e40*/  FADD.FTZ R107, R106, R131 ;  /* 0x000000836a6b7221 */ /* 0x000fe20000010000 */
[----:B------:R-:W-:Y:S01]  /*0e50*/  FFMA.FTZ R104, R130, R131, R105 ;  /* 0x0000008382687223 */ /* 0x000fe20000010069 */
[----:B------:R-:W-:Y:S01]  /*0e60*/  PRMT R111, R111, 0x7632, R111 ;  /* 0x000076326f6f7816 */ /* 0x000fe2000000006f */
        /* <DEDUP_REMOVED lines=19> */
.L_x_629:
[----:B------:R-:W-:Y:S05]  /*0fa0*/  BSYNC.RECONVERGENT B2 ;  /* 0x0000000000027941 */ /* 0x000fea0003800200 */
.L_x_628:
        /* <DEDUP_REMOVED lines=14> */
[----:B------:R0:W5:Y:S02]  /*1090*/  @P0 LDG.E.128 R20, desc[UR6][R136.64] ;  /* 0x0000000688140981 */ /* 0x000164000c1e1d00 */
[----:B0-----:R-:W-:Y:S01]  /*10a0*/  IMAD.U32 R136, R32, 0x10000, RZ ;  /* 0x0001000020887824 */ /* 0x001fe200078e00ff */
[C---:B---3--:R-:W-:Y:S02]  /*10b0*/  PRMT R138, R104.reuse, 0x7632, R138 ;  /* 0x00007632688a7816 */ /* 0x048fe4000000008a */
[----:B------:R-:W-:Y:S02]  /*10c0*/  SHF.L.U32 R139, R104, 0x10, RZ ;  /* 0x00000010688b7819 */ /* 0x000fe400000006ff */
[C---:B------:R-:W-:Y:S02]  /*10d0*/  PRMT R104, R105.reuse, 0x7632, R104 ;  /* 0x0000763269687816 */ /* 0x040fe40000000068 */
[----:B------:R-:W-:Y:S01]  /*10e0*/  SHF.L.U32 R105, R105, 0x10, RZ ;  /* 0x0000001069697819 */ /* 0x000fe200000006ff */
[----:B------:R-:W-:Y:S01]  /*10f0*/  FADD.FTZ R139, -R154, R139 ;  /* 0x0000008b9a8b7221 */ /* 0x000fe20000010100 */
[C---:B------:R-:W-:Y:S01]  /*1100*/  PRMT R140, R106.reuse, 0x7632, R140 ;  /* 0x000076326a8c7816 */ /* 0x040fe2000000008c */
[C---:B------:R-:W-:Y:S01]  /*1110*/  IMAD.U32 R143, R107.reuse, 0x10000, RZ ;  /* 0x000100006b8f7824 */ /* 0x040fe200078e00ff */
[----:B------:R-:W-:Y:S01]  /*1120*/  SHF.L.U32 R141, R106, 0x10, RZ ;  /* 0x000000106a8d7819 */ /* 0x000fe200000006ff */
[----:B------:R-:W-:Y:S01]  /*1130*/  FADD.FTZ R155, -R154, R105 ;  /* 0x000000699a9b7221 */ /* 0x000fe20000010100 */
[----:B------:R-:W-:-:S02]  /*1140*/  PRMT R106, R107, 0x7632, R106 ;  /* 0x000076326b6a7816 */ /* 0x000fc4000000006a */
[C---:B----4-:R-:W-:Y:S02]  /*1150*/  PRMT R142, R108.reuse, 0x7632, R142 ;  /* 0x000076326c8e7816 */ /* 0x050fe4000000008e */
[----:B------:R-:W-:Y:S01]  /*1160*/  SHF.L.U32 R149, R108, 0x10, RZ ;  /* 0x000000106c957819 */ /* 0x000fe200000006ff */
[----:B------:R-:W-:Y:S01]  /*1170*/  FMUL.FTZ R137, R120, R139 ;  /* 0x0000008b78897220 */ /* 0x000fe20000410000 */
[----:B------:R-:W-:Y:S01]  /*1180*/  PRMT R108, R109, 0x7632, R108 ;  /* 0x000076326d6c7816 */ /* 0x000fe2000000006c */
[----:B------:R-:W-:Y:S01]  /*1190*/  FADD.FTZ R143, -R154, R143 ;  /* 0x0000008f9a8f7221 */ /* 0x000fe20000010100 */
[----:B------:R-:W-:Y:S01]  /*11a0*/  SHF.L.U32 R145, R138, 0x10, RZ ;  /* 0x000000108a917819 */ /* 0x000fe200000006ff */
[----:B------:R-:W-:Y:S01]  /*11b0*/  IMAD.U32 R138, R33, 0x10000, RZ ;  /* 0x00010000218a7824 */ /* 0x000fe200078e00ff */
[----:B------:R-:W-:Y:S01]  /*11c0*/  SHF.L.U32 R109, R109, 0x10, RZ ;  /* 0x000000106d6d7819 */ /* 0x000fe200000006ff */
[----:B------:R-:W-:Y:S01]  /*11d0*/  FMUL.FTZ R139, R120, R155 ;  /* 0x0000009b788b7220 */ /* 0x000fe20000410000 */
[----:B------:R-:W-:-:S02]  /*11e0*/  SHF.L.U32 R105, R106, 0x10, RZ ;  /* 0x000000106a697819 */ /* 0x000fc400000006ff */
[C---:B------:R-:W-:Y:S02]  /*11f0*/  PRMT R106, R111.reuse, 0x7632, R106 ;  /* 0x000076326f6a7816 */ /* 0x040fe4000000006a */
[----:B------:R-:W-:Y:S01]  /*1200*/  SHF.L.U32 R144, R111, 0x10, RZ ;  /* 0x000000106f907819 */ /* 0x000fe200000006ff */
[-C--:B------:R-:W-:Y:S01]  /*1210*/  FMUL.FTZ R138, R138, R109.reuse ;  /* 0x0000006d8a8a7220 */ /* 0x080fe20000410000 */
        /* <DEDUP_REMOVED lines=11> */
[----:B------:R-:W-:Y:S01]  /*12d0*/  FADD.FTZ R147, -R154, R147 ;  /* 0x000000939a937221 */ /* 0x000fe20000010100 */
[-C--:B------:R-:W-:Y:S01]  /*12e0*/  FMUL.FTZ R142, R111, R144.reuse ;  /* 0x000000906f8e7220 */ /* 0x080fe20000410000 */
[----:B------:R-:W-:Y:S01]  /*12f0*/  FADD.FTZ R98, R98, R144 ;  /* 0x0000009062627221 */ /* 0x000fe20000010000 */
[----:B------:R-:W-:Y:S01]  /*1300*/  FFMA.FTZ R66, R143, R144, R66 ;  /* 0x000000908f427223 */ /* 0x000fe20000010042 */
[----:B------:R-:W-:Y:S01]  /*1310*/  SHF.L.U32 R148, R108, 0x10, RZ ;  /* 0x000000106c947819 */ /* 0x000fe200000006ff */
[----:B------:R-:W-:-:S02]  /*1320*/  IMAD.U32 R111, R8, 0x10000, RZ ;  /* 0x00010000086f7824 */ /* 0x000fc400078e00ff */
[C---:B------:R-:W-:Y:S01]  /*1330*/  FMUL.FTZ R144, R120.reuse, R145 ;  /* 0x0000009178907220 */ /* 0x040fe20000410000 */
        /* <DEDUP_REMOVED lines=9> */
[----:B------:R-:W-:-:S02]  /*13d0*/  SHF.L.U32 R107, R140, 0x10, RZ ;  /* 0x000000108c6b7819 */ /* 0x000fc400000006ff */
[----:B------:R-:W-:Y:S01]  /*13e0*/  SHF.L.U32 R110, R104, 0x10, RZ ;  /* 0x00000010686e7819 */ /* 0x000fe200000006ff */
[----:B------:R-:W-:Y:S01]  /*13f0*/  FADD.FTZ R104, R111, R138 ;  /* 0x0000008a6f687221 */ /* 0x000fe20000010000 */
[----:B------:R-:W-:Y:S01]  /*1400*/  SHF.L.U32 R140, R34, 0x10, RZ ;  /* 0x00000010228c7819 */ /* 0x000fe200000006ff */
[----:B------:R-:W-:Y:S01]  /*1410*/  FADD.FTZ R141, -R154, R141 ;  /* 0x0000008d9a8d7221 */ /* 0x000fe20000010100 */
[----:B------:R-:W-:Y:S01]  /*1420*/  FFMA.FTZ R109, R139, R138, R108 ;  /* 0x0000008a8b6d7223 */ /* 0x000fe2000001006c */
[----:B------:R-:W-:Y:S01]  /*1430*/  FADD.FTZ R95, R95, R148 ;  /* 0x000000945f5f7221 */ /* 0x000fe20000010000 */
[----:B------:R-:W-:Y:S01]  /*1440*/  FFMA.FTZ R63, R146, R148, R63 ;  /* 0x00000094923f7223 */ /* 0x000fe2000001003f */
[----:B------:R-:W-:Y:S01]  /*1450*/  FADD.FTZ R107, -R154, R107 ;  /* 0x0000006b9a6b7221 */ /* 0x000fe20000010100 */
[----:B------:R-:W-:Y:S01]  /*1460*/  SHF.L.U32 R148, R9, 0x10, RZ ;  /* 0x0000001009947819 */ /* 0x000fe200000006ff */
[----:B------:R-:W-:Y:S01]  /*1470*/  FADD.FTZ R111, R104, R147 ;  /* 0x00000093686f7221 */ /* 0x000fe20000010000 */
[----:B------:R-:W-:Y:S01]  /*1480*/  FMUL.FTZ R141, R120, R141 ;  /* 0x0000008d788d7220 */ /* 0x000fe20000410000 */
[----:B------:R-:W-:Y:S01]  /*1490*/  FMUL.FTZ R140, R140, R159 ;  /* 0x0000009f8c8c7220 */ /* 0x000fe20000410000 */
        /* <DEDUP_REMOVED lines=9> */
[----:B------:R-:W-:-:S02]  /*1530*/  IMAD.U32 R108, R106, 0x10000, RZ ;  /* 0x000100006a6c7824 */ /* 0x000fc400078e00ff */
        /* <DEDUP_REMOVED lines=15> */
.L_x_627:
[----:B-----5:R-:W-:Y:S01]  /*1630*/  ISETP.GE.AND P1, PT, R151, 0x1, PT ;  /* 0x000000019700780c */ /* 0x020fe20003f26270 */
[----:B------:R-:W-:Y:S01]  /*1640*/  UISETP.NE.U32.AND UP0, UPT, UR10, URZ, UPT ;  /* 0x000000ff0a00728c */ /* 0x000fe2000bf05070 */
[----:B------:R-:W-:Y:S01]  /*1650*/  MOV R119, UR20 ;  /* 0x0000001400777c02 */ /* 0x000fe20008000f00 */
[----:B------:R-:W-:Y:S02]  /*1660*/  HFMA2 R155, -RZ, RZ, 0, 0 ;  /* 0x00000000ff9b7431 */ /* 0x000fe400000001ff */
[----:B------:R-:W-:Y:S02]  /*1670*/  UISETP.NE.AND.EX UP0, UPT, UR11, URZ, UPT, UP0 ;  /* 0x000000ff0b00728c */ /* 0x000fe4000bf05300 */
[----:B------:R-:W-:-:S05]  /*1680*/  IMAD R104, R116, R119, RZ ;  /* 0x0000007774687224 */ /* 0x000fca00078e02ff */
[----:B------:R-:W-:Y:S02]  /*1690*/  SHF.R.S32.HI R105, RZ, 0x1f, R104 ;  /* 0x0000001fff697819 */ /* 0x000fe40000011468 */
[----:B------:R-:W-:Y:S02]  /*16a0*/  @P1 IADD3 R106, PT, PT, R151, -0x1, RZ ;  /* 0xffffffff976a1810 */ /* 0x000fe40007ffe0ff */
[----:B------:R-:W-:-:S03]  /*16b0*/  LEA.HI R104, R105, R104, RZ, 0x3 ;  /* 0x0000006869687211 */ /* 0x000fc600078f18ff */
[----:B------:R-:W-:Y:S01]  /*16c0*/  @P1 IMAD R106, R106, R119, RZ ;  /* 0x000000776a6a1224 */ /* 0x000fe200078e02ff */
[----:B------:R-:W-:-:S04]  /*16d0*/  LEA.HI.SX32 R153, R104, R117, 0x1d ;  /* 0x0000007568997211 */ /* 0x000fc800078feaff */
[----:B------:R-:W-:Y:S02]  /*16e0*/  @P1 SHF.R.S32.HI R107, RZ, 0x1f, R106 ;  /* 0x0000001fff6b1819 */ /* 0x000fe4000001146a */
[----:B------:R-:W-:Y:S02]  /*16f0*/  MOV R157, R153 ;  /* 0x00000099009d7202 */ /* 0x000fe40000000f00 */
[----:B------:R-:W-:-:S04]  /*1700*/  @P1 LEA.HI R106, R107, R106, RZ, 0x3 ;  /* 0x0000006a6b6a1211 */ /* 0x000fc800078f18ff */
[----:B------:R-:W-:Y:S01]  /*1710*/  @P1 LEA.HI.SX32 R155, R106, R117, 0x1d ;  /* 0x000000756a9b1211 */ /* 0x000fe200078feaff */
[----:B------:R-:W-:Y:S06]  /*1720*/  BRA.U UP0, `(.L_x_631) ;  /* 0x0000000100407547 */ /* 0x000fec000b800000 */
[C---:B------:R-:W-:Y:S01]  /*1730*/  ISETP.GE.U32.AND P4, PT, R118.reuse, 0x20, PT ;  /* 0x000000207600780c */ /* 0x040fe20003f86070 */
[----:B------:R-:W-:Y:S01]  /*1740*/  BSSY.RECONVERGENT B2, `(.L_x_632) ;  /* 0x0000007000027945 */ /* 0x000fe20003800200 */
[----:B------:R-:W-:-:S11]  /*1750*/  ISETP.GE.U32.AND P2, PT, R118, 0x40, PT ;  /* 0x000000407600780c */ /* 0x000fd60003f46070 */
[----:B------:R-:W-:Y:S05]  /*1760*/  @!P4 BRA `(.L_x_633) ;  /* 0x000000000010c947 */ /* 0x000fea0003800000 */
[----:B------:R-:W0:Y:S02]  /*1770*/  LDC.64 R104, c[0x0][0x3b0] ;  /* 0x0000ec00ff687b82 */ /* 0x000e240000000a00 */
[----:B0-----:R-:W-:-:S05]  /*1780*/  IMAD.WIDE.U32 R104, R155, 0x8, R104 ;  /* 0x000000089b687825 */ /* 0x001fca00078e0068 */
[----:B------:R0:W5:Y:S01]  /*1790*/  LDG.E.64 R124, desc[UR6][R104.64] ;  /* 0x00000006687c7981 */ /* 0x000162000c1e1b00 */
[----:B------:R-:W-:-:S07]  /*17a0*/  VIADD R155, R155, 0x20 ;  /* 0x000000209b9b7836 */ /* 0x000fce0000000000 */
.L_x_633:
[----:B------:R-:W-:Y:S05]  /*17b0*/  BSYNC.RECONVERGENT B2 ;  /* 0x0000000000027941 */ /* 0x000fea0003800200 */
.L_x_632:
[----:B------:R-:W-:Y:S01]  /*17c0*/  HFMA2 R157, -RZ, RZ, 0, 0 ;  /* 0x00000000ff9d7431 */ /* 0x000fe200000001ff */
[----:B------:R-:W-:Y:S01]  /*17d0*/  MOV R158, RZ ;  /* 0x000000ff009e7202 */ /* 0x000fe20000000f00 */
[----:B------:R-:W-:Y:S06]  /*17e0*/  @!P2 BRA `(.L_x_630) ;  /* 0x000000000058a947 */ /* 0x000fec0003800000 */
[----:B0-----:R-:W0:Y:S02]  /*17f0*/  LDC.64 R104, c[0x0][0x3b0] ;  /* 0x0000ec00ff687b82 */ /* 0x001e240000000a00 */
[----:B0-----:R-:W-:-:S05]  /*1800*/  IMAD.WIDE.U32 R104, R155, 0x8, R104 ;  /* 0x000000089b687825 */ /* 0x001fca00078e0068 */
[----:B------:R1:W5:Y:S01]  /*1810*/  LDG.E.64 R126, desc[UR6][R104.64] ;  /* 0x00000006687e7981 */ /* 0x000362000c1e1b00 */
[----:B------:R-:W-:Y:S05]  /*1820*/  BRA `(.L_x_630) ;  /* 0x0000000000487947 */ /* 0x000fea0003800000 */
.L_x_631:
        /* <DEDUP_REMOVED lines=8> */
[----:B------:R4:W5:Y:S01]  /*18b0*/  @P4 LDG.E.64 R124, desc[UR6][R108.64] ;  /* 0x000000066c7c4981 */ /* 0x000962000c1e1b00 */
[C---:B-1----:R-:W-:Y:S01]  /*18c0*/  @P4 IMAD.WIDE.U32 R110, R157.reuse, 0x10, R110 ;  /* 0x000000109d6e4825 */ /* 0x042fe200078e006e */
[----:B------:R-:W-:-:S04]  /*18d0*/  @P4 IADD3 R157, PT, PT, R157, 0x20, RZ ;  /* 0x000000209d9d4810 */ /* 0x000fc80007ffe0ff */
[----:B------:R4:W5:Y:S01]  /*18e0*/  @P4 LDG.E.128 R84, desc[UR6][R110.64] ;  /* 0x000000066e544981 */ /* 0x000962000c1e1d00 */
[----:B--2---:R-:W-:-:S05]  /*18f0*/  @P2 IMAD.WIDE.U32 R104, R155, 0x8, R104 ;  /* 0x000000089b682825 */ /* 0x004fca00078e0068 */
[----:B------:R4:W5:Y:S01]  /*1900*/  @P2 LDG.E.64 R126, desc[UR6][R104.64] ;  /* 0x00000006687e2981 */ /* 0x000962000c1e1b00 */
[----:B---3--:R-:W-:-:S05]  /*1910*/  @P2 IMAD.WIDE.U32 R106, R157, 0x10, R106 ;  /* 0x000000109d6a2825 */ /* 0x008fca00078e006a */
[----:B------:R4:W5:Y:S01]  /*1920*/  @P2 LDG.E.128 R20, desc[UR6][R106.64] ;  /* 0x000000066a142981 */ /* 0x000962000c1e1d00 */
[----:B------:R-:W-:Y:S01]  /*1930*/  IMAD.MOV.U32 R157, RZ, RZ, RZ ;  /* 0x000000ffff9d7224 */ /* 0x000fe200078e00ff */
[----:B------:R-:W-:-:S07]  /*1940*/  MOV R158, RZ ;  /* 0x000000ff009e7202 */ /* 0x000fce0000000f00 */
.L_x_630:
[----:B------:R-:W-:Y:S05]  /*1950*/  BSYNC.RECONVERGENT B1 ;  /* 0x0000000000017941 */ /* 0x000fea0003800200 */
.L_x_626:
[----:B------:R-:W-:-:S03]  /*1960*/  UMOV UR4, 0xffffffff ;  /* 0xffffffff00047882 */ /* 0x000fc60000000000 */
[----:B------:R-:W-:Y:S05]  /*1970*/  BRA.DIV UR4, `(.L_x_634) ;  /* 0x0000006204647947 */ /* 0x000fea000b800000 */
[----:B01--4-:R-:W0:Y:S01]  /*1980*/  SHFL.BFLY PT, R104, R157, 0x1, 0x1f ;  /* 0x0c201f009d687f89 */ /* 0x013e2200000e0000 */
[----:B-----5:R-:W-:Y:S02]  /*1990*/  PRMT R110, R23, 0x7632, R110 ;  /* 0x00007632176e7816 */ /* 0x020fe4000000006e */
        /* <DEDUP_REMOVED lines=20> */
.L_x_783:
[----:B------:R-:W-:Y:S01]  /*1ae0*/  @P1 IADD3 R106, PT, PT, R151, -0x1, RZ ;  /* 0xffffffff976a1810 */ /* 0x000fe20007ffe0ff */
[----:B-1----:R-:W-:Y:S01]  /*1af0*/  FADD.FTZ R105, R156, R105 ;  /* 0x000000699c697221 */ /* 0x002fe20000010000 */
[----:B------:R-:W-:Y:S02]  /*1b00*/  HFMA2 R151, -RZ, RZ, 0, 0 ;  /* 0x00000000ff977431 */ /* 0x000fe400000001ff */
[----:B--2---:R-:W-:Y:S01]  /*1b10*/  FADD.FTZ R154, R104, R157 ;  /* 0x0000009d689a7221 */ /* 0x004fe20000010000 */
[----:B------:R-:W-:Y:S01]  /*1b20*/  ISETP.NE.AND P0, PT, R115, RZ, PT ;  /* 0x000000ff7300720c */ /* 0x000fe20003f05270 */
[----:B------:R-:W-:Y:S02]  /*1b30*/  @P1 IMAD R106, R106, R119, RZ ;  /* 0x000000776a6a1224 */ /* 0x000fe400078e02ff */
[----:B------:R-:W-:Y:S01]  /*1b40*/  FMUL.FTZ R155, R105, UR9 ;  /* 0x00000009699b7c20 */ /* 0x000fe20008410000 */
[----:B------:R-:W-:Y:S01]  /*1b50*/  BSSY.RECONVERGENT B1, `(.L_x_635) ;  /* 0x00002a1000017945 */ /* 0x000fe20003800200 */
[----:B------:R-:W-:Y:S01]  /*1b60*/  FMUL.FTZ R154, R154, UR9 ;  /* 0x000000099a9a7c20 */ /* 0x000fe20008410000 */
[----:B------:R-:W-:-:S02]  /*1b70*/  @P1 SHF.R.S32.HI R107, RZ, 0x1f, R106 ;  /* 0x0000001fff6b1819 */ /* 0x000fc4000001146a */
[----:B------:R-:W-:Y:S02]  /*1b80*/  FSEL R155, R155, RZ, !P0 ;  /* 0x000000ff9b9b7208 */ /* 0x000fe40004000000 */
[----:B------:R-:W-:-:S04]  /*1b90*/  @P1 LEA.HI R106, R107, R106, RZ, 0x3 ;  /* 0x0000006a6b6a1211 */ /* 0x000fc800078f18ff */
[----:B------:R-:W-:Y:S01]  /*1ba0*/  @P1 LEA.HI.SX32 R151, R106, R117, 0x1d ;  /* 0x000000756a971211 */ /* 0x000fe200078feaff */
[----:B------:R-:W-:Y:S06]  /*1bb0*/  @!P4 BRA `(.L_x_636) ;  /* 0x000000280068c947 */ /* 0x000fec0003800000 */
[----:B------:R-:W-:Y:S04]  /*1bc0*/  BSSY.RECONVERGENT B2, `(.L_x_637) ;  /* 0x0000005000027945 */ /* 0x000fe80003800200 */
[----:B------:R-:W-:Y:S05]  /*1bd0*/  @!P1 BRA `(.L_x_638) ;  /* 0x00000000000c9947 */ /* 0x000fea0003800000 */
[----:B------:R-:W1:Y:S02]  /*1be0*/  LDC.64 R100, c[0x0][0x390] ;  /* 0x0000e400ff647b82 */ /* 0x000e640000000a00 */
[----:B-1----:R-:W-:-:S06]  /*1bf0*/  IMAD.WIDE.U32 R100, R151, 0x10, R100 ;  /* 0x0000001097647825 */ /* 0x002fcc00078e0064 */
[----:B------:R-:W5:Y:S02]  /*1c00*/  LDG.E.128 R100, desc[UR6][R100.64] ;  /* 0x0000000664647981 */ /* 0x000f64000c1e1d00 */
.L_x_638:
[----:B------:R-:W-:Y:S05]  /*1c10*/  BSYNC.RECONVERGENT B2 ;  /* 0x0000000000027941 */ /* 0x000fea0003800200 */
.L_x_637:
[----:B------:R-:W-:Y:S01]  /*1c20*/  UISETP.NE.U32.AND UP0, UPT, UR10, URZ, UPT ;  /* 0x000000ff0a00728c */ /* 0x000fe2000bf05070 */
[----:B------:R-:W-:Y:S01]  /*1c30*/  BSSY.RECONVERGENT B2, `(.L_x_639) ;  /* 0x0000288000027945 */ /* 0x000fe20003800200 */
[----:B------:R-:W-:Y:S02]  /*1c40*/  PRMT R161, R86, 0x7632, R161 ;  /* 0x0000763256a17816 */ /* 0x000fe400000000a1 */
[----:B------:R-:W-:Y:S01]  /*1c50*/  UISETP.NE.AND.EX UP0, UPT, UR11, URZ, UPT, UP0 ;  /* 0x000000ff0b00728c */ /* 0x000fe2000bf05300 */
[----:B0-----:R-:W-:Y:S02]  /*1c60*/  PRMT R156, R85, 0x7632, R156 ;  /* 0x00007632559c7816 */ /* 0x001fe4000000009c */
[----:B------:R-:W-:Y:S02]  /*1c70*/  PRMT R160, R84, 0x7632, R160 ;  /* 0x0000763254a07816 */ /* 0x000fe400000000a0 */
[----:B------:R-:W-:Y:S02]  /*1c80*/  PRMT R107, R87, 0x7632, R107 ;  /* 0x00007632576b7816 */ /* 0x000fe4000000006b */
[----:B-----5:R-:W-:-:S02]  /*1c90*/  PRMT R104, R103, 0x7632, R104 ;  /* 0x0000763267687816 */ /* 0x020fc40000000068 */
        /* <DEDUP_REMOVED lines=12> */
[----:B------:R-:W-:Y:S02]  /*1d60*/  LOP3.LUT P3, RZ, R124, 0xff, RZ, 0xc0, !PT ;  /* 0x000000ff7cff7812 */ /* 0x000fe4000786c0ff */
[----:B------:R-:W-:Y:S01]  /*1d70*/  ISETP.GT.AND P0, PT, R121, RZ, PT ;  /* 0x000000ff7900720c */ /* 0x000fe20003f04270 */
[----:B------:R-:W-:-:S04]  /*1d80*/  FADD.FTZ R107, R4, -R107 ;  /* 0x8000006b046b7221 */ /* 0x000fc80000010000 */
[----:B------:R-:W-:-:S05]  /*1d90*/  FMUL.FTZ R107, R120, R107 ;  /* 0x0000006b786b7220 */ /* 0x000fca0000410000 */
[----:B------:R-:W-:Y:S02]  /*1da0*/  FSEL R107, R107, RZ, P0 ;  /* 0x000000ff6b6b7208 */ /* 0x000fe40000000000 */
[----:B------:R-:W-:-:S03]  /*1db0*/  @P3 SHF.L.U32 R156, R100, 0x10, RZ ;  /* 0x00000010649c3819 */ /* 0x000fc600000006ff */
[----:B------:R-:W-:-:S04]  /*1dc0*/  FMUL.FTZ R107, R107, UR13 ;  /* 0x0000000d6b6b7c20 */ /* 0x000fc80008410000 */
[----:B------:R-:W-:Y:S01]  /*1dd0*/  FMUL.FTZ R161, R107, UR12 ;  /* 0x0000000c6ba17c20 */ /* 0x000fe20008410000 */
[----:B------:R-:W-:-:S03]  /*1de0*/  MOV R107, RZ ;  /* 0x000000ff006b7202 */ /* 0x000fc60000000f00 */
[----:B------:R-:W-:Y:S01]  /*1df0*/  @P3 FMUL.FTZ R107, R161, R156 ;  /* 0x0000009ca16b3220 */ /* 0x000fe20000410000 */
[----:B------:R-:W-:-:S03]  /*1e00*/  @P3 SHF.L.U32 R156, R28, 0x10, RZ ;  /* 0x000000101c9c3819 */ /* 0x000fc600000006ff */
[----:B------:R-:W-:Y:S01]  /*1e10*/  FADD.FTZ R68, R68, R107 ;  /* 0x0000006b44447221 */ /* 0x000fe20000010000 */
[----:B------:R-:W-:Y:S02]  /*1e20*/  HFMA2 R107, -RZ, RZ, 0, 0 ;  /* 0x00000000ff6b7431 */ /* 0x000fe400000001ff */
[----:B------:R-:W-:-:S05]  /*1e30*/  @P3 FMUL.FTZ R107, R161, R156 ;  /* 0x0000009ca16b3220 */ /* 0x000fca0000410000 */
[----:B------:R-:W-:-:S04]  /*1e40*/  F2FP.BF16.F32.PACK_AB R107, RZ, R107 ;  /* 0x0000006bff6b723e */ /* 0x000fc800000010ff */
[----:B------:R-:W-:-:S07]  /*1e50*/  PRMT R88, R107, 0x7610, R88 ;  /* 0x000076106b587816 */ /* 0x000fce0000000058 */
.L_x_643:
[----:B------:R-:W-:Y:S05]  /*1e60*/  BSYNC.RECONVERGENT B3 ;  /* 0x0000000000037941 */ /* 0x000fea0003800200 */
.L_x_642:
[----:B------:R-:W-:Y:S04]  /*1e70*/  BSSY.RECONVERGENT B3, `(.L_x_644) ;  /* 0x0000013000037945 */ /* 0x000fe80003800200 */
[----:B------:R-:W-:Y:S05]  /*1e80*/  @!P1 BRA `(.L_x_645) ;  /* 0x0000000000449947 */ /* 0x000fea0003800000 */
[----:B------:R-:W-:Y:S01]  /*1e90*/  FFMA.FTZ R156, R128, R154, R155 ;  /* 0x0000009a809c7223 */ /* 0x000fe2000001009b */
[----:B------:R-:W-:Y:S02]  /*1ea0*/  LOP3.LUT P0, RZ, R124, 0xff00, RZ, 0xc0, !PT ;  /* 0x0000ff007cff7812 */ /* 0x000fe4000780c0ff */
[----:B------:R-:W-:Y:S01]  /*1eb0*/  ISETP.GT.AND P3, PT, R121, RZ, PT ;  /* 0x000000ff7900720c */ /* 0x000fe20003f64270 */
[----:B------:R-:W-:Y:S01]  /*1ec0*/  FADD.FTZ R107, R129, -R156 ;  /* 0x8000009c816b7221 */ /* 0x000fe20000010000 */
[----:B------:R-:W-:-:S03]  /*1ed0*/  MOV R156, RZ ;  /* 0x000000ff009c7202 */ /* 0x000fc60000000f00 */
[----:B------:R-:W-:-:S05]  /*1ee0*/  FMUL.FTZ R107, R120, R107 ;  /* 0x0000006b786b7220 */ /* 0x000fca0000410000 */
[----:B------:R-:W-:Y:S01]  /*1ef0*/  FSEL R107, R107, RZ, P3 ;  /* 0x000000ff6b6b7208 */ /* 0x000fe20001800000 */
[----:B------:R-:W-:-:S04]  /*1f00*/  @P0 IMAD.U32 R157, R157, 0x10000, RZ ;  /* 0x000100009d9d0824 */ /* 0x000fc800078e00ff */
[----:B------:R-:W-:-:S04]  /*1f10*/  FMUL.FTZ R107, R107, UR13 ;  /* 0x0000000d6b6b7c20 */ /* 0x000fc80008410000 */
[----:B------:R-:W-:Y:S01]  /*1f20*/  FMUL.FTZ R160, R107, UR12 ;  /* 0x0000000c6ba07c20 */ /* 0x000fe20008410000 */
[----:B------:R-:W-:-:S03]  /*1f30*/  HFMA2 R107, -RZ, RZ, 0, 0 ;  /* 0x00000000ff6b7431 */ /* 0x000fc600000001ff */
[----:B------:R-:W-:Y:S01]  /*1f40*/  @P0 FMUL.FTZ R156, R160, R157 ;  /* 0x0000009da09c0220 */ /* 0x000fe20000410000 */
[----:B------:R-:W-:-:S03]  /*1f50*/  @P0 SHF.L.U32 R157, R19, 0x10, RZ ;  /* 0x00000010139d0819 */ /* 0x000fc600000006ff */
[----:B------:R-:W-:Y:S02]  /*1f60*/  FADD.FTZ R69, R69, R156 ;  /* 0x0000009c45457221 */ /* 0x000fe40000010000 */
[----:B------:R-:W-:-:S05]  /*1f70*/  @P0 FMUL.FTZ R107, R160, R157 ;  /* 0x0000009da06b0220 */ /* 0x000fca0000410000 */
[----:B------:R-:W-:-:S04]  /*1f80*/  F2FP.BF16.F32.PACK_AB R107, RZ, R107 ;  /* 0x0000006bff6b723e */ /* 0x000fc800000010ff */
[----:B------:R-:W-:-:S07]  /*1f90*/  PRMT R88, R88, 0x5410, R107 ;  /* 0x0000541058587816 */ /* 0x000fce000000006b */
.L_x_645:
[----:B------:R-:W-:Y:S05]  /*1fa0*/  BSYNC.RECONVERGENT B3 ;  /* 0x0000000000037941 */ /* 0x000fea0003800200 */
.L_x_644:
[----:B------:R-:W-:Y:S04]  /*1fb0*/  BSSY.RECONVERGENT B3, `(.L_x_646) ;  /* 0x0000013000037945 */ /* 0x000fe80003800200 */
[----:B------:R-:W-:Y:S05]  /*1fc0*/  @!P1 BRA `(.L_x_647) ;  /* 0x0000000000449947 */ /* 0x000fea0003800000 */
[----:B------:R-:W-:Y:S01]  /*1fd0*/  FFMA.FTZ R107, R7, R154, R155 ;  /* 0x0000009a076b7223 */ /* 0x000fe2000001009b */
[----:B------:R-:W-:Y:S02]  /*1fe0*/  ISETP.GT.AND P3, PT, R121, RZ, PT ;  /* 0x000000ff7900720c */ /* 0x000fe40003f64270 */
[----:B------:R-:W-:Y:S01]  /*1ff0*/  LOP3.LUT P0, RZ, R124, 0xff0000, RZ, 0xc0, !PT ;  /* 0x00ff00007cff7812 */ /* 0x000fe2000780c0ff */
[----:B------:R-:W-:-:S04]  /*2000*/  FADD.FTZ R107, R2, -R107 ;  /* 0x8000006b026b7221 */ /* 0x000fc80000010000 */
[----:B------:R-:W-:-:S05]  /*2010*/  FMUL.FTZ R107, R120, R107 ;  /* 0x0000006b786b7220 */ /* 0x000fca0000410000 */
[----:B------:R-:W-:-:S03]  /*2020*/  FSEL R107, R107, RZ, P3 ;  /* 0x000000ff6b6b7208 */ /* 0x000fc60001800000 */
[----:B------:R-:W-:Y:S01]  /*2030*/  @P0 IMAD.U32 R156, R101, 0x10000, RZ ;  /* 0x00010000659c0824 */ /* 0x000fe200078e00ff */
[----:B------:R-:W-:Y:S01]  /*2040*/  @P0 SHF.L.U32 R157, R29, 0x10, RZ ;  /* 0x000000101d9d0819 */ /* 0x000fe200000006ff */
[----:B------:R-:W-:-:S04]  /*2050*/  FMUL.FTZ R107, R107, UR13 ;  /* 0x0000000d6b6b7c20 */ /* 0x000fc80008410000 */
[----:B------:R-:W-:Y:S01]  /*2060*/  FMUL.FTZ R160, R107, UR12 ;  /* 0x0000000c6ba07c20 */ /* 0x000fe20008410000 */
[----:B------:R-:W-:-:S03]  /*2070*/  MOV R107, RZ ;  /* 0x000000ff006b7202 */ /* 0x000fc60000000f00 */
[----:B------:R-:W-:Y:S01]  /*2080*/  @P0 FMUL.FTZ R107, R160, R156 ;  /* 0x0000009ca06b0220 */ /* 0x000fe20000410000 */
[----:B------:R-:W-:-:S03]  /*2090*/  HFMA2 R156, -RZ, RZ, 0, 0 ;  /* 0x00000000ff9c7431 */ /* 0x000fc600000001ff */
[----:B------:R-:W-:Y:S01]  /*20a0*/  FADD.FTZ R70, R70, R107 ;  /* 0x0000006b46467221 */ /* 0x000fe20000010000 */
[----:B------:R-:W-:-:S05]  /*20b0*/  @P0 FMUL.FTZ R156, R160, R157 ;  /* 0x0000009da09c0220 */ /* 0x000fca0000410000 */
[----:B------:R-:W-:-:S04]  /*20c0*/  F2FP.BF16.F32.PACK_AB R156, RZ, R156 ;  /* 0x0000009cff9c723e */ /* 0x000fc800000010ff */
[----:B------:R-:W-:-:S07]  /*20d0*/  PRMT R89, R156, 0x7610, R89 ;  /* 0x000076109c597816 */ /* 0x000fce0000000059 */
.L_x_647:
[----:B------:R-:W-:Y:S05]  /*20e0*/  BSYNC.RECONVERGENT B3 ;  /* 0x0000000000037941 */ /* 0x000fea0003800200 */
.L_x_646:
        /* <DEDUP_REMOVED lines=11> */
[----:B------:R-:W-:-:S03]  /*21a0*/  CS2R R106, SRZ ;  /* 0x00000000006a7805 */ /* 0x000fc6000001ff00 */
[----:B------:R-:W-:Y:S01]  /*21b0*/  @P0 FMUL.FTZ R106, R157, R156 ;  /* 0x0000009c9d6a0220 */ /* 0x000fe20000410000 */
[----:B------:R-:W-:-:S03]  /*21c0*/  @P0 SHF.L.U32 R156, R112, 0x10, RZ ;  /* 0x00000010709c0819 */ /* 0x000fc600000006ff */
[----:B------:R-:W-:Y:S02]  /*21d0*/  FADD.FTZ R71, R71, R106 ;  /* 0x0000006a47477221 */ /* 0x000fe40000010000 */
[----:B------:R-:W-:-:S05]  /*21e0*/  @P0 FMUL.FTZ R107, R157, R156 ;  /* 0x0000009c9d6b0220 */ /* 0x000fca0000410000 */
[----:B------:R-:W-:-:S04]  /*21f0*/  F2FP.BF16.F32.PACK_AB R107, RZ, R107 ;  /* 0x0000006bff6b723e */ /* 0x000fc800000010ff */
[----:B------:R-:W-:-:S07]  /*2200*/  PRMT R89, R89, 0x5410, R107 ;  /* 0x0000541059597816 */ /* 0x000fce000000006b */
.L_x_649:
[----:B------:R-:W-:Y:S05]  /*2210*/  BSYNC.RECONVERGENT B3 ;  /* 0x0000000000037941 */ /* 0x000fea0003800200 */
.L_x_648:
        /* <DEDUP_REMOVED lines=8> */
[----:B------:R-:W-:Y:S02]  /*22a0*/  FSEL R107, R107, RZ, P3 ;  /* 0x000000ff6b6b7208 */ /* 0x000fe40001800000 */
[----:B------:R-:W-:Y:S02]  /*22b0*/  @P0 SHF.L.U32 R157, R30, 0x10, RZ ;  /* 0x000000101e9d0819 */ /* 0x000fe400000006ff */
[----:B------:R-:W-:Y:S01]  /*22c0*/  @P0 SHF.L.U32 R106, R102, 0x10, RZ ;  /* 0x00000010666a0819 */ /* 0x000fe200000006ff */
[----:B------:R-:W-:-:S04]  /*22d0*/  FMUL.FTZ R107, R107, UR13 ;  /* 0x0000000d6b6b7c20 */ /* 0x000fc80008410000 */
[----:B------:R-:W-:Y:S01]  /*22e0*/  FMUL.FTZ R160, R107, UR12 ;  /* 0x0000000c6ba07c20 */ /* 0x000fe20008410000 */
[----:B------:R-:W-:-:S03]  /*22f0*/  IMAD.MOV.U32 R107, RZ, RZ, RZ ;  /* 0x000000ffff6b7224 */ /* 0x000fc600078e00ff */
[C---:B------:R-:W-:Y:S01]  /*2300*/  @P0 FMUL.FTZ R156, R160.reuse, R157 ;  /* 0x0000009da09c0220 */ /* 0x040fe20000410000 */
[----:B------:R-:W-:-:S04]  /*2310*/  @P0 FMUL.FTZ R107, R160, R106 ;  /* 0x0000006aa06b0220 */ /* 0x000fc80000410000 */
[----:B------:R-:W-:Y:S01]  /*2320*/  F2FP.BF16.F32.PACK_AB R156, RZ, R156 ;  /* 0x0000009cff9c723e */ /* 0x000fe200000010ff */
[----:B------:R-:W-:-:S03]  /*2330*/  FADD.FTZ R72, R72, R107 ;  /* 0x0000006b48487221 */ /* 0x000fc60000010000 */
[----:B------:R-:W-:-:S07]  /*2340*/  PRMT R90, R156, 0x7610, R90 ;  /* 0x000076109c5a7816 */ /* 0x000fce000000005a */
.L_x_651:
[----:B------:R-:W-:Y:S05]  /*2350*/  BSYNC.RECONVERGENT B3 ;  /* 0x0000000000037941 */ /* 0x000fea0003800200 */
.L_x_650:
[----:B------:R-:W-:Y:S04]  /*2360*/  BSSY.RECONVERGENT B3, `(.L_x_652) ;  /* 0x0000013000037945 */ /* 0x000fe80003800200 */
[----:B------:R-:W-:Y:S05]  /*2370*/  @!P1 BRA `(.L_x_653) ;  /* 0x0000000000449947 */ /* 0x000fea0003800000 */
[----:B------:R-:W-:Y:S01]  /*2380*/  FFMA.FTZ R106, R132, R154, R155 ;  /* 0x0000009a846a7223 */ /* 0x000fe2000001009b */
[----:B------:R-:W-:Y:S02]  /*2390*/  LOP3.LUT P0, RZ, R125, 0xff00, RZ, 0xc0, !PT ;  /* 0x0000ff007dff7812 */ /* 0x000fe4000780c0ff */
[----:B------:R-:W-:Y:S01]  /*23a0*/  ISETP.GT.AND P3, PT, R121, RZ, PT ;  /* 0x000000ff7900720c */ /* 0x000fe20003f64270 */
[----:B------:R-:W-:Y:S01]  /*23b0*/  FADD.FTZ R107, R133, -R106 ;  /* 0x8000006a856b7221 */ /* 0x000fe20000010000 */
[----:B------:R-:W-:-:S03]  /*23c0*/  IMAD.MOV.U32 R106, RZ, RZ, RZ ;  /* 0x000000ffff6a7224 */ /* 0x000fc600078e00ff */
[----:B------:R-:W-:-:S05]  /*23d0*/  FMUL.FTZ R107, R120, R107 ;  /* 0x0000006b786b7220 */ /* 0x000fca0000410000 */
[----:B------:R-:W-:Y:S02]  /*23e0*/  FSEL R107, R107, RZ, P3 ;  /* 0x000000ff6b6b7208 */ /* 0x000fe40001800000 */
[----:B------:R-:W-:-:S03]  /*23f0*/  @P0 SHF.L.U32 R105, R105, 0x10, RZ ;  /* 0x0000001069690819 */ /* 0x000fc600000006ff */
[----:B------:R-:W-:-:S04]  /*2400*/  FMUL.FTZ R107, R107, UR13 ;  /* 0x0000000d6b6b7c20 */ /* 0x000fc80008410000 */
[----:B------:R-:W-:Y:S01]  /*2410*/  FMUL.FTZ R156, R107, UR12 ;  /* 0x0000000c6b9c7c20 */ /* 0x000fe20008410000 */
[----:B------:R-:W-:-:S03]  /*2420*/  @P0 SHF.L.U32 R107, R113, 0x10, RZ ;  /* 0x00000010716b0819 */ /* 0x000fc600000006ff */
[----:B------:R-:W-:Y:S01]  /*2430*/  @P0 FMUL.FTZ R106, R156, R105 ;  /* 0x000000699c6a0220 */ /* 0x000fe20000410000 */
[----:B------:R-:W-:-:S03]  /*2440*/  HFMA2 R105, -RZ, RZ, 0, 0 ;  /* 0x00000000ff697431 */ /* 0x000fc600000001ff */
[----:B------:R-:W-:Y:S01]  /*2450*/  FADD.FTZ R73, R73, R106 ;  /* 0x0000006a49497221 */ /* 0x000fe20000010000 */
[----:B------:R-:W-:-:S05]  /*2460*/  @P0 FMUL.FTZ R105, R156, R107 ;  /* 0x0000006b9c690220 */ /* 0x000fca0000410000 */
[----:B------:R-:W-:-:S04]  /*2470*/  F2FP.BF16.F32.PACK_AB R105, RZ, R105 ;  /* 0x00000069ff69723e */ /* 0x000fc800000010ff */
[----:B------:R-:W-:-:S07]  /*2480*/  PRMT R90, R90, 0x5410, R105 ;  /* 0x000054105a5a7816 */ /* 0x000fce0000000069 */
.L_x_653:
[----:B------:R-:W-:Y:S05]  /*2490*/  BSYNC.RECONVERGENT B3 ;  /* 0x0000000000037941 */ /* 0x000fea0003800200 */
.L_x_652:
[----:B------:R-:W-:Y:S04]  /*24a0*/  BSSY.RECONVERGENT B3, `(.L_x_654) ;  /* 0x0000013000037945 */ /* 0x000fe80003800200 */
[----:B------:R-:W-:Y:S05]  /*24b0*/  @!P1 BRA `(.L_x_655) ;  /* 0x0000000000449947 */ /* 0x000fea0003800000 */
[----:B------:R-:W-:Y:S01]  /*24c0*/  FFMA.FTZ R105, R123, R154, R155 ;  /* 0x0000009a7b697223 */ /* 0x000fe2000001009b */
[----:B------:R-:W-:Y:S01]  /*24d0*/  LOP3.LUT P0, RZ, R125, 0xff0000, RZ, 0xc0, !PT ;  /* 0x00ff00007dff7812 */ /* 0x000fe2000780c0ff */
[----:B------:R-:W-:Y:S01]  /*24e0*/  HFMA2 R107, -RZ, RZ, 0, 0 ;  /* 0x00000000ff6b7431 */ /* 0x000fe200000001ff */
[----:B------:R-:W-:Y:S01]  /*24f0*/  ISETP.GT.AND P3, PT, R121, RZ, PT ;  /* 0x000000ff7900720c */ /* 0x000fe20003f64270 */
[----:B------:R-:W-:-:S04]  /*2500*/  FADD.FTZ R105, R122, -R105 ;  /* 0x800000697a697221 */ /* 0x000fc80000010000 */
[----:B------:R-:W-:-:S05]  /*2510*/  FMUL.FTZ R105, R120, R105 ;  /* 0x0000006978697220 */ /* 0x000fca0000410000 */
[----:B------:R-:W-:Y:S01]  /*2520*/  FSEL R105, R105, RZ, P3 ;  /* 0x000000ff69697208 */ /* 0x000fe20001800000 */
[----:B------:R-:W-:Y:S01]  /*2530*/  @P0 IMAD.U32 R106, R103, 0x10000, RZ ;  /* 0x00010000676a0824 */ /* 0x000fe200078e00ff */
[----:B------:R-:W-:-:S03]  /*2540*/  @P0 SHF.L.U32 R156, R31, 0x10, RZ ;  /* 0x000000101f9c0819 */ /* 0x000fc600000006ff */
[----:B------:R-:W-:-:S04]  /*2550*/  FMUL.FTZ R105, R105, UR13 ;  /* 0x0000000d69697c20 */ /* 0x000fc80008410000 */
[----:B------:R-:W-:Y:S01]  /*2560*/  FMUL.FTZ R157, R105, UR12 ;  /* 0x0000000c699d7c20 */ /* 0x000fe20008410000 */
[----:B------:R-:W-:-:S03]  /*2570*/  MOV R105, RZ ;  /* 0x000000ff00697202 */ /* 0x000fc60000000f00 */
[C---:B------:R-:W-:Y:S01]  /*2580*/  @P0 FMUL.FTZ R107, R157.reuse, R156 ;  /* 0x0000009c9d6b0220 */ /* 0x040fe20000410000 */
[----:B------:R-:W-:-:S04]  /*2590*/  @P0 FMUL.FTZ R105, R157, R106 ;  /* 0x0000006a9d690220 */ /* 0x000fc80000410000 */
[----:B------:R-:W-:Y:S01]  /*25a0*/  F2FP.BF16.F32.PACK_AB R107, RZ, R107 ;  /* 0x0000006bff6b723e */ /* 0x000fe200000010ff */
[----:B------:R-:W-:-:S03]  /*25b0*/  FADD.FTZ R74, R74, R105 ;  /* 0x000000694a4a7221 */ /* 0x000fc60000010000 */
[----:B------:R-:W-:-:S07]  /*25c0*/  PRMT R91, R107, 0x7610, R91 ;  /* 0x000076106b5b7816 */ /* 0x000fce000000005b */
.L_x_655:
[----:B------:R-:W-:Y:S05]  /*25d0*/  BSYNC.RECONVERGENT B3 ;  /* 0x0000000000037941 */ /* 0x000fea0003800200 */
.L_x_654:
[----:B------:R-:W-:Y:S05]  /*25e0*/  @!P1 BRA `(.L_x_656) ;  /* 0x0000001c00b09947 */ /* 0x000fea0003800000 */
[----:B------:R-:W-:Y:S01]  /*25f0*/  FFMA.FTZ R106, R134, R154, R155 ;  /* 0x0000009a866a7223 */ /* 0x000fe2000001009b */
[----:B------:R-:W-:Y:S02]  /*2600*/  ISETP.GE.U32.AND P0, PT, R124, RZ, PT ;  /* 0x000000ff7c00720c */ /* 0x000fe40003f06070 */
[----:B------:R-:W-:Y:S01]  /*2610*/  ISETP.GT.AND P3, PT, R121, RZ, PT ;  /* 0x000000ff7900720c */ /* 0x000fe20003f64270 */
[----:B------:R-:W-:Y:S01]  /*2620*/  FADD.FTZ R105, R135, -R106 ;  /* 0x8000006a87697221 */ /* 0x000fe20000010000 */
[----:B------:R-:W-:Y:S02]  /*2630*/  ISETP.GE.U32.AND.EX P0, PT, R125, 0x1000000, PT, P0 ;  /* 0x010000007d00780c */ /* 0x000fe40003f06100 */
[----:B------:R-:W-:Y:S01]  /*2640*/  MOV R106, RZ ;  /* 0x000000ff006a7202 */ /* 0x000fe20000000f00 */
[----:B------:R-:W-:-:S05]  /*2650*/  FMUL.FTZ R105, R120, R105 ;  /* 0x0000006978697220 */ /* 0x000fca0000410000 */
[----:B------:R-:W-:-:S05]  /*2660*/  FSEL R105, R105, RZ, P3 ;  /* 0x000000ff69697208 */ /* 0x000fca0001800000 */
[----:B------:R-:W-:-:S04]  /*2670*/  FMUL.FTZ R105, R105, UR13 ;  /* 0x0000000d69697c20 */ /* 0x000fc80008410000 */
[----:B------:R-:W-:Y:S01]  /*2680*/  FMUL.FTZ R156, R105, UR12 ;  /* 0x0000000c699c7c20 */ /* 0x000fe20008410000 */
[----:B------:R-:W-:-:S05]  /*2690*/  @P0 SHF.L.U32 R105, R114, 0x10, RZ ;  /* 0x0000001072690819 */ /* 0x000fca00000006ff */
[----:B------:R-:W-:Y:S01]  /*26a0*/  @P0 FMUL.FTZ R106, R156, R105 ;  /* 0x000000699c6a0220 */ /* 0x000fe20000410000 */
[----:B------:R-:W-:Y:S01]  /*26b0*/  @P0 SHF.L.U32 R105, R104, 0x10, RZ ;  /* 0x0000001068690819 */ /* 0x000fe200000006ff */
[----:B------:R-:W-:-:S03]  /*26c0*/  IMAD.MOV.U32 R104, RZ, RZ, RZ ;  /* 0x000000ffff687224 */ /* 0x000fc600078e00ff */
[----:B------:R-:W-:Y:S01]  /*26d0*/  F2FP.BF16.F32.PACK_AB R106, RZ, R106 ;  /* 0x0000006aff6a723e */ /* 0x000fe200000010ff */
[----:B------:R-:W-:-:S03]  /*26e0*/  @P0 FMUL.FTZ R104, R156, R105 ;  /* 0x000000699c680220 */ /* 0x000fc60000410000 */
[----:B------:R-:W-:Y:S01]  /*26f0*/  PRMT R91, R91, 0x5410, R106 ;  /* 0x000054105b5b7816 */ /* 0x000fe2000000006a */
[----:B------:R-:W-:Y:S01]  /*2700*/  FADD.FTZ R75, R75, R104 ;  /* 0x000000684b4b7221 */ /* 0x000fe20000010000 */
[----:B------:R-:W-:Y:S06]  /*2710*/  BRA `(.L_x_656) ;  /* 0x0000001c00647947 */ /* 0x000fec0003800000 */
.L_x_641:
[-CC-:B------:R-:W-:Y:S01]  /*2720*/  FFMA.FTZ R48, R128, R154.reuse, R155.reuse ;  /* 0x0000009a80307223 */ /* 0x180fe2000001009b */
[----:B------:R-:W-:Y:S01]  /*2730*/  FFMA.FTZ R49, R3, R154, R155 ;  /* 0x0000009a03317223 */ /* 0x000fe2000001009b */
[----:B------:R-:W-:Y:S01]  /*2740*/  ISETP.GT.AND P0, PT, R121, RZ, PT ;  /* 0x000000ff7900720c */ /* 0x000fe20003f04270 */
[----:B------:R-:W-:Y:S01]  /*2750*/  BSSY.RECONVERGENT B3, `(.L_x_657) ;  /* 0x0000013000037945 */ /* 0x000fe20003800200 */
[----:B------:R-:W-:Y:S01]  /*2760*/  FADD.FTZ R51, R129, -R48 ;  /* 0x8000003081337221 */ /* 0x000fe20000010000 */
[----:B------:R-:W-:-:S03]  /*2770*/  FADD.FTZ R49, R4, -R49 ;  /* 0x8000003104317221 */ /* 0x000fc60000010000 */
[C---:B------:R-:W-:Y:S01]  /*2780*/  FMUL.FTZ R48, R120.reuse, R51 ;  /* 0x0000003378307220 */ /* 0x040fe20000410000 */
[----:B------:R-:W-:-:S04]  /*2790*/  FMUL.FTZ R49, R120, R49 ;  /* 0x0000003178317220 */ /* 0x000fc80000410000 */
[----:B------:R-:W-:Y:S02]  /*27a0*/  FSEL R48, R48, RZ, P0 ;  /* 0x000000ff30307208 */ /* 0x000fe40000000000 */
[----:B------:R-:W-:Y:S01]  /*27b0*/  FSEL R49, R49, RZ, P0 ;  /* 0x000000ff31317208 */ /* 0x000fe20000000000 */
[----:B------:R-:W-:Y:S06]  /*27c0*/  @!P1 BRA `(.L_x_658) ;  /* 0x00000000002c9947 */ /* 0x000fec0003800000 */
[----:B------:R-:W-:Y:S01]  /*27d0*/  LOP3.LUT P3, RZ, R124, 0xff, RZ, 0xc0, !PT ;  /* 0x000000ff7cff7812 */ /* 0x000fe2000786c0ff */
[----:B------:R-:W-:-:S04]  /*27e0*/  FMUL.FTZ R50, R49, UR13 ;  /* 0x0000000d31327c20 */ /* 0x000fc80008410000 */
[----:B------:R-:W-:Y:S01]  /*27f0*/  FMUL.FTZ R107, R50, UR12 ;  /* 0x0000000c326b7c20 */ /* 0x000fe20008410000 */
[----:B------:R-:W-:-:S07]  /*2800*/  CS2R R50, SRZ ;  /* 0x0000000000327805 */ /* 0x000fce000001ff00 */
[----:B------:R-:W-:Y:S02]  /*2810*/  @P3 SHF.L.U32 R160, R28, 0x10, RZ ;  /* 0x000000101ca03819 */ /* 0x000fe400000006ff */
[----:B------:R-:W-:-:S03]  /*2820*/  @P3 SHF.L.U32 R156, R100, 0x10, RZ ;  /* 0x00000010649c3819 */ /* 0x000fc600000006ff */
[-C--:B------:R-:W-:Y:S02]  /*2830*/  @P3 FMUL.FTZ R50, R160, R107.reuse ;  /* 0x0000006ba0323220 */ /* 0x080fe40000410000 */
[----:B------:R-:W-:-:S03]  /*2840*/  @P3 FMUL.FTZ R51, R156, R107 ;  /* 0x0000006b9c333220 */ /* 0x000fc60000410000 */
[----:B------:R-:W-:Y:S01]  /*2850*/  F2FP.BF16.F32.PACK_AB R50, RZ, R50 ;  /* 0x00000032ff32723e */ /* 0x000fe200000010ff */
[----:B------:R-:W-:-:S03]  /*2860*/  FADD.FTZ R68, R68, R51 ;  /* 0x0000003344447221 */ /* 0x000fc60000010000 */
[----:B------:R-:W-:-:S07]  /*2870*/  PRMT R88, R50, 0x7610, R88 ;  /* 0x0000761032587816 */ /* 0x000fce0000000058 */
.L_x_658:
[----:B------:R-:W-:Y:S05]  /*2880*/  BSYNC.RECONVERGENT B3 ;  /* 0x0000000000037941 */ /* 0x000fea0003800200 */
.L_x_657:
[----:B------:R-:W-:Y:S04]  /*2890*/  BSSY.RECONVERGENT B3, `(.L_x_659) ;  /* 0x000000d000037945 */ /* 0x000fe80003800200 */
[----:B------:R-:W-:Y:S05]  /*28a0*/  @!P1 BRA `(.L_x_660) ;  /* 0x00000000002c9947 */ /* 0x000fea0003800000 */
[----:B------:R-:W-:Y:S01]  /*28b0*/  LOP3.LUT P3, RZ, R124, 0xff00, RZ, 0xc0, !PT ;  /* 0x0000ff007cff7812 */ /* 0x000fe2000786c0ff */
[----:B------:R-:W-:-:S04]  /*28c0*/  FMUL.FTZ R50, R48, UR13 ;  /* 0x0000000d30327c20 */ /* 0x000fc80008410000 */
[----:B------:R-:W-:Y:S01]  /*28d0*/  FMUL.FTZ R107, R50, UR12 ;  /* 0x0000000c326b7c20 */ /* 0x000fe20008410000 */
[----:B------:R-:W-:-:S07]  /*28e0*/  CS2R R50, SRZ ;  /* 0x0000000000327805 */ /* 0x000fce000001ff00 */
[----:B------:R-:W-:-:S05]  /*28f0*/  @P3 SHF.L.U32 R156, R157, 0x10, RZ ;  /* 0x000000109d9c3819 */ /* 0x000fca00000006ff */
[----:B------:R-:W-:Y:S01]  /*2900*/  @P3 FMUL.FTZ R50, R156, R107 ;  /* 0x0000006b9c323220 */ /* 0x000fe20000410000 */
[----:B------:R-:W-:-:S03]  /*2910*/  @P3 SHF.L.U32 R156, R19, 0x10, RZ ;  /* 0x00000010139c3819 */ /* 0x000fc600000006ff */
[----:B------:R-:W-:Y:S02]  /*2920*/  FADD.FTZ R69, R69, R50 ;  /* 0x0000003245457221 */ /* 0x000fe40000010000 */
[----:B------:R-:W-:-:S05]  /*2930*/  @P3 FMUL.FTZ R51, R156, R107 ;  /* 0x0000006b9c333220 */ /* 0x000fca0000410000 */
[----:B------:R-:W-:-:S04]  /*2940*/  F2FP.BF16.F32.PACK_AB R51, RZ, R51 ;  /* 0x00000033ff33723e */ /* 0x000fc800000010ff */
[----:B------:R-:W-:-:S07]  /*2950*/  PRMT R88, R88, 0x5410, R51 ;  /* 0x0000541058587816 */ /* 0x000fce0000000033 */
.L_x_660:
[----:B------:R-:W-:Y:S05]  /*2960*/  BSYNC.RECONVERGENT B3 ;  /* 0x0000000000037941 */ /* 0x000fea0003800200 */
.L_x_659:
[-CC-:B------:R-:W-:Y:S01]  /*2970*/  FFMA.FTZ R50, R130, R154.reuse, R155.reuse ;  /* 0x0000009a82327223 */ /* 0x180fe2000001009b */
[----:B------:R-:W-:Y:S01]  /*2980*/  FFMA.FTZ R51, R7, R154, R155 ;  /* 0x0000009a07337223 */ /* 0x000fe2000001009b */
[----:B------:R-:W-:Y:S01]  /*2990*/  BSSY.RECONVERGENT B3, `(.L_x_661) ;  /* 0x0000015000037945 */ /* 0x000fe20003800200 */
[----:B------:R-:W-:Y:S01]  /*29a0*/  F2FP.BF16.F32.PACK_AB R48, R48, R49 ;  /* 0x000000313030723e */ /* 0x000fe200000010ff */
        /* <DEDUP_REMOVED lines=8> */
[----:B------:R-:W-:Y:S01]  /*2a30*/  FMUL.FTZ R51, R50, UR13 ;  /* 0x0000000d32337c20 */ /* 0x000fe20008410000 */
[----:B------:R-:W-:-:S03]  /*2a40*/  HFMA2 R107, -RZ, RZ, 0, 0 ;  /* 0x00000000ff6b7431 */ /* 0x000fc600000001ff */
[----:B------:R-:W-:Y:S01]  /*2a50*/  FMUL.FTZ R156, R51, UR12 ;  /* 0x0000000c339c7c20 */ /* 0x000fe20008410000 */
[----:B------:R-:W-:-:S07]  /*2a60*/  IMAD.MOV.U32 R51, RZ, RZ, RZ ;  /* 0x000000ffff337224 */ /* 0x000fce00078e00ff */
[----:B------:R-:W-:Y:S02]  /*2a70*/  @P3 SHF.L.U32 R161, R29, 0x10, RZ ;  /* 0x000000101da13819 */ /* 0x000fe400000006ff */
[----:B------:R-:W-:-:S03]  /*2a80*/  @P3 SHF.L.U32 R157, R101, 0x10, RZ ;  /* 0x00000010659d3819 */ /* 0x000fc600000006ff */
[-C--:B------:R-:W-:Y:S02]  /*2a90*/  @P3 FMUL.FTZ R107, R161, R156.reuse ;  /* 0x0000009ca16b3220 */ /* 0x080fe40000410000 */
[----:B------:R-:W-:-:S03]  /*2aa0*/  @P3 FMUL.FTZ R51, R157, R156 ;  /* 0x0000009c9d333220 */ /* 0x000fc60000410000 */
[----:B------:R-:W-:Y:S01]  /*2ab0*/  F2FP.BF16.F32.PACK_AB R107, RZ, R107 ;  /* 0x0000006bff6b723e */ /* 0x000fe200000010ff */
[----:B------:R-:W-:-:S03]  /*2ac0*/  FADD.FTZ R70, R70, R51 ;  /* 0x0000003346467221 */ /* 0x000fc60000010000 */
[----:B------:R-:W-:-:S07]  /*2ad0*/  PRMT R89, R107, 0x7610, R89 ;  /* 0x000076106b597816 */ /* 0x000fce0000000059 */
.L_x_662:
[----:B------:R-:W-:Y:S05]  /*2ae0*/  BSYNC.RECONVERGENT B3 ;  /* 0x0000000000037941 */ /* 0x000fea0003800200 */
.L_x_661:
[----:B------:R-:W-:Y:S04]  /*2af0*/  BSSY.RECONVERGENT B3, `(.L_x_663) ;  /* 0x000000e000037945 */ /* 0x000fe80003800200 */
[----:B------:R-:W-:Y:S05]  /*2b00*/  @!P1 BRA `(.L_x_664) ;  /* 0x0000000000309947 */ /* 0x000fea0003800000 */
[----:B------:R-:W-:Y:S01]  /*2b10*/  LOP3.LUT P3, RZ, R124, 0xff000000, RZ, 0xc0, !PT ;  /* 0xff0000007cff7812 */ /* 0x000fe2000786c0ff */
[----:B------:R-:W-:-:S04]  /*2b20*/  FMUL.FTZ R51, R49, UR13 ;  /* 0x0000000d31337c20 */ /* 0x000fc80008410000 */
[----:B------:R-:W-:Y:S01]  /*2b30*/  FMUL.FTZ R107, R51, UR12 ;  /* 0x0000000c336b7c20 */ /* 0x000fe20008410000 */
[----:B------:R-:W-:-:S07]  /*2b40*/  MOV R51, RZ ;  /* 0x000000ff00337202 */ /* 0x000fce0000000f00 */
[----:B------:R-:W-:Y:S01]  /*2b50*/  @P3 SHF.L.U32 R156, R106, 0x10, RZ ;  /* 0x000000106a9c3819 */ /* 0x000fe200000006ff */
[----:B------:R-:W-:-:S04]  /*2b60*/  IMAD.MOV.U32 R106, RZ, RZ, RZ ;  /* 0x000000ffff6a7224 */ /* 0x000fc800078e00ff */
[----:B------:R-:W-:Y:S01]  /*2b70*/  @P3 FMUL.FTZ R106, R156, R107 ;  /* 0x0000006b9c6a3220 */ /* 0x000fe20000410000 */
[----:B------:R-:W-:-:S03]  /*2b80*/  @P3 SHF.L.U32 R156, R112, 0x10, RZ ;  /* 0x00000010709c3819 */ /* 0x000fc600000006ff */
[----:B------:R-:W-:Y:S02]  /*2b90*/  FADD.FTZ R71, R71, R106 ;  /* 0x0000006a47477221 */ /* 0x000fe40000010000 */
[----:B------:R-:W-:-:S05]  /*2ba0*/  @P3 FMUL.FTZ R51, R156, R107 ;  /* 0x0000006b9c333220 */ /* 0x000fca0000410000 */
[----:B------:R-:W-:-:S04]  /*2bb0*/  F2FP.BF16.F32.PACK_AB R51, RZ, R51 ;  /* 0x00000033ff33723e */ /* 0x000fc800000010ff */
[----:B------:R-:W-:-:S07]  /*2bc0*/  PRMT R89, R89, 0x5410, R51 ;  /* 0x0000541059597816 */ /* 0x000fce0000000033 */
.L_x_664:
[----:B------:R-:W-:Y:S05]  /*2bd0*/  BSYNC.RECONVERGENT B3 ;  /* 0x0000000000037941 */ /* 0x000fea0003800200 */
.L_x_663:
        /* <DEDUP_REMOVED lines=22> */
.L_x_666:
[----:B------:R-:W-:Y:S05]  /*2d40*/  BSYNC.RECONVERGENT B3 ;  /* 0x0000000000037941 */ /* 0x000fea0003800200 */
.L_x_665:
[----:B------:R-:W-:Y:S04]  /*2d50*/  BSSY.RECONVERGENT B3, `(.L_x_667) ;  /* 0x000000e000037945 */ /* 0x000fe80003800200 */
[----:B------:R-:W-:Y:S05]  /*2d60*/  @!P1 BRA `(.L_x_668) ;  /* 0x0000000000309947 */ /* 0x000fea0003800000 */
[----:B------:R-:W-:Y:S01]  /*2d70*/  LOP3.LUT P3, RZ, R125, 0xff00, RZ, 0xc0, !PT ;  /* 0x0000ff007dff7812 */ /* 0x000fe2000786c0ff */
[----:B------:R-:W-:-:S04]  /*2d80*/  FMUL.FTZ R106, R50, UR13 ;  /* 0x0000000d326a7c20 */ /* 0x000fc80008410000 */
[----:B------:R-:W-:Y:S01]  /*2d90*/  FMUL.FTZ R107, R106, UR12 ;  /* 0x0000000c6a6b7c20 */ /* 0x000fe20008410000 */
[----:B------:R-:W-:-:S07]  /*2da0*/  HFMA2 R106, -RZ, RZ, 0, 0 ;  /* 0x00000000ff6a7431 */ /* 0x000fce00000001ff */
[----:B------:R-:W-:Y:S01]  /*2db0*/  @P3 IMAD.U32 R156, R105, 0x10000, RZ ;  /* 0x00010000699c3824 */ /* 0x000fe200078e00ff */
[----:B------:R-:W-:-:S03]  /*2dc0*/  MOV R105, RZ ;  /* 0x000000ff00697202 */ /* 0x000fc60000000f00 */
[----:B------:R-:W-:Y:S01]  /*2dd0*/  @P3 FMUL.FTZ R106, R156, R107 ;  /* 0x0000006b9c6a3220 */ /* 0x000fe20000410000 */
[----:B------:R-:W-:-:S03]  /*2de0*/  @P3 SHF.L.U32 R156, R113, 0x10, RZ ;  /* 0x00000010719c3819 */ /* 0x000fc600000006ff */
[----:B------:R-:W-:Y:S02]  /*2df0*/  FADD.FTZ R73, R73, R106 ;  /* 0x0000006a49497221 */ /* 0x000fe40000010000 */
[----:B------:R-:W-:-:S05]  /*2e00*/  @P3 FMUL.FTZ R105, R156, R107 ;  /* 0x0000006b9c693220 */ /* 0x000fca0000410000 */
[----:B------:R-:W-:-:S04]  /*2e10*/  F2FP.BF16.F32.PACK_AB R105, RZ, R105 ;  /* 0x00000069ff69723e */ /* 0x000fc800000010ff */
[----:B------:R-:W-:-:S07]  /*2e20*/  PRMT R90, R90, 0x5410, R105 ;  /* 0x000054105a5a7816 */ /* 0x000fce0000000069 */
.L_x_668:
[----:B------:R-:W-:Y:S05]  /*2e30*/  BSYNC.RECONVERGENT B3 ;  /* 0x0000000000037941 */ /* 0x000fea0003800200 */
.L_x_667:
        /* <DEDUP_REMOVED lines=13> */
[----:B------:R-:W-:-:S03]  /*2f10*/  IMAD.MOV.U32 R105, RZ, RZ, RZ ;  /* 0x000000ffff697224 */ /* 0x000fc600078e00ff */
[----:B------:R-:W-:Y:S01]  /*2f20*/  FMUL.FTZ R107, R51, UR12 ;  /* 0x0000000c336b7c20 */ /* 0x000fe20008410000 */
[----:B------:R-:W-:-:S07]  /*2f30*/  HFMA2 R51, -RZ, RZ, 0, 0 ;  /* 0x00000000ff337431 */ /* 0x000fce00000001ff */
[----:B------:R-:W-:Y:S02]  /*2f40*/  @P0 SHF.L.U32 R160, R31, 0x10, RZ ;  /* 0x000000101fa00819 */ /* 0x000fe400000006ff */
[----:B------:R-:W-:-:S03]  /*2f50*/  @P0 SHF.L.U32 R156, R103, 0x10, RZ ;  /* 0x00000010679c0819 */ /* 0x000fc600000006ff */
[-C--:B------:R-:W-:Y:S02]  /*2f60*/  @P0 FMUL.FTZ R105, R160, R107.reuse ;  /* 0x0000006ba0690220 */ /* 0x080fe40000410000 */
[----:B------:R-:W-:-:S03]  /*2f70*/  @P0 FMUL.FTZ R51, R156, R107 ;  /* 0x0000006b9c330220 */ /* 0x000fc60000410000 */
[----:B------:R-:W-:Y:S01]  /*2f80*/  F2FP.BF16.F32.PACK_AB R105, RZ, R105 ;  /* 0x00000069ff69723e */ /* 0x000fe200000010ff */
[----:B------:R-:W-:-:S03]  /*2f90*/  FADD.FTZ R74, R74, R51 ;  /* 0x000000334a4a7221 */ /* 0x000fc60000010000 */
[----:B------:R-:W-:-:S07]  /*2fa0*/  PRMT R91, R105, 0x7610, R91 ;  /* 0x00007610695b7816 */ /* 0x000fce000000005b */
.L_x_670:
[----:B------:R-:W-:Y:S05]  /*2fb0*/  BSYNC.RECONVERGENT B3 ;  /* 0x0000000000037941 */ /* 0x000fea0003800200 */
.L_x_669:
[----:B------:R-:W-:Y:S01]  /*2fc0*/  F2FP.BF16.F32.PACK_AB R51, R157, R106 ;  /* 0x0000006a9d33723e */ /* 0x000fe200000010ff */
[----:B------:R-:W-:Y:S06]  /*2fd0*/  @!P1 BRA `(.L_x_656) ;  /* 0x0000001400349947 */ /* 0x000fec0003800000 */
[----:B------:R-:W-:Y:S01]  /*2fe0*/  ISETP.GE.U32.AND P0, PT, R124, RZ, PT ;  /* 0x000000ff7c00720c */ /* 0x000fe20003f06070 */
[----:B------:R-:W-:-:S03]  /*2ff0*/  FMUL.FTZ R105, R157, UR13 ;  /* 0x0000000d9d697c20 */ /* 0x000fc60008410000 */
[----:B------:R-:W-:Y:S01]  /*3000*/  ISETP.GE.U32.AND.EX P0, PT, R125, 0x1000000, PT, P0 ;  /* 0x010000007d00780c */ /* 0x000fe20003f06100 */
[----:B------:R-:W-:Y:S01]  /*3010*/  FMUL.FTZ R106, R105, UR12 ;  /* 0x0000000c696a7c20 */ /* 0x000fe20008410000 */
[----:B------:R-:W-:-:S11]  /*3020*/  MOV R105, RZ ;  /* 0x000000ff00697202 */ /* 0x000fd60000000f00 */
[----:B------:R-:W-:-:S05]  /*3030*/  @P0 SHF.L.U32 R107, R114, 0x10, RZ ;  /* 0x00000010726b0819 */ /* 0x000fca00000006ff */
[-C--:B------:R-:W-:Y:S01]  /*3040*/  @P0 FMUL.FTZ R105, R107, R106.reuse ;  /* 0x0000006a6b690220 */ /* 0x080fe20000410000 */
[----:B------:R-:W-:Y:S02]  /*3050*/  @P0 IMAD.U32 R107, R104, 0x10000, RZ ;  /* 0x00010000686b0824 */ /* 0x000fe400078e00ff */
[----:B------:R-:W-:Y:S02]  /*3060*/  HFMA2 R104, -RZ, RZ, 0, 0 ;  /* 0x00000000ff687431 */ /* 0x000fe400000001ff */
[----:B------:R-:W-:Y:S01]  /*3070*/  F2FP.BF16.F32.PACK_AB R105, RZ, R105 ;  /* 0x00000069ff69723e */ /* 0x000fe200000010ff */
[----:B------:R-:W-:-:S03]  /*3080*/  @P0 FMUL.FTZ R104, R107, R106 ;  /* 0x0000006a6b680220 */ /* 0x000fc60000410000 */
[----:B------:R-:W-:Y:S01]  /*3090*/  PRMT R91, R91, 0x5410, R105 ;  /* 0x000054105b5b7816 */ /* 0x000fe20000000069 */
[----:B------:R-:W-:Y:S01]  /*30a0*/  FADD.FTZ R75, R75, R104 ;  /* 0x000000684b4b7221 */ /* 0x000fe20000010000 */
[----:B------:R-:W-:Y:S06]  /*30b0*/  BRA `(.L_x_656) ;  /* 0x0000001000fc7947 */ /* 0x000fec0003800000 */
.L_x_640:
[----:B------:R-:W-:Y:S02]  /*30c0*/  MOV R158, UR22 ;  /* 0x00000016009e7c02 */ /* 0x000fe40008000f00 */
[----:B------:R-:W-:Y:S02]  /*30d0*/  MOV R159, UR23 ;  /* 0x00000017009f7c02 */ /* 0x000fe40008000f00 */
[----:B------:R-:W-:-:S04]  /*30e0*/  ISETP.NE.U32.AND P0, PT, R158, RZ, PT ;  /* 0x000000ff9e00720c */ /* 0x000fc80003f05070 */
[----:B------:R-:W-:-:S13]  /*30f0*/  ISETP.NE.AND.EX P0, PT, R159, RZ, PT, P0 ;  /* 0x000000ff9f00720c */ /* 0x000fda0003f05300 */
[----:B------:R-:W-:Y:S05]  /*3100*/  @P0 BRA `(.L_x_671) ;  /* 0x0000000800780947 */ /* 0x000fea0003800000 */
[----:B------:R-:W-:Y:S01]  /*3110*/  BSSY.RECONVERGENT B3, `(.L_x_672) ;  /* 0x0000013000037945 */ /* 0x000fe20003800200 */
[----:B------:R-:W-:-:S03]  /*3120*/  ISETP.GT.AND P3, PT, R121, RZ, PT ;  /* 0x000000ff7900720c */ /* 0x000fc60003f64270 */
[----:B------:R-:W-:Y:S10]  /*3130*/  @!P1 BRA `(.L_x_673) ;  /* 0x0000000000409947 */ /* 0x000ff40003800000 */
[----:B------:R-:W-:Y:S01]  /*3140*/  @P3 FFMA.FTZ R107, R3, R154, R155 ;  /* 0x0000009a036b3223 */ /* 0x000fe2000001009b */
[----:B------:R-:W-:-:S03]  /*3150*/  LOP3.LUT P0, RZ, R124, 0xff, RZ, 0xc0, !PT ;  /* 0x000000ff7cff7812 */ /* 0x000fc6000780c0ff */
[----:B------:R-:W-:Y:S01]  /*3160*/  @P3 FADD.FTZ R161, R4, -R107 ;  /* 0x8000006b04a13221 */ /* 0x000fe20000010000 */
[----:B------:R-:W-:-:S05]  /*3170*/  SHF.L.U32 R107, R84, 0x10, RZ ;  /* 0x00000010546b7819 */ /* 0x000fca00000006ff */
[----:B------:R-:W-:-:S04]  /*3180*/  @P3 FFMA.FTZ R107, R120, R161, R107 ;  /* 0x000000a1786b3223 */ /* 0x000fc8000001006b */
[----:B------:R-:W-:Y:S01]  /*3190*/  FMUL.FTZ R107, R107, UR13 ;  /* 0x0000000d6b6b7c20 */ /* 0x000fe20008410000 */
[----:B------:R-:W-:-:S03]  /*31a0*/  @P0 SHF.L.U32 R162, R100, 0x10, RZ ;  /* 0x0000001064a20819 */ /* 0x000fc600000006ff */
[----:B------:R-:W-:Y:S01]  /*31b0*/  FMUL.FTZ R161, R107, UR12 ;  /* 0x0000000c6ba17c20 */ /* 0x000fe20008410000 */
[----:B------:R-:W-:-:S03]  /*31c0*/  IMAD.MOV.U32 R107, RZ, RZ, RZ ;  /* 0x000000ffff6b7224 */ /* 0x000fc600078e00ff */
[----:B------:R-:W-:Y:S01]  /*31d0*/  @P0 FMUL.FTZ R107, R162, R161 ;  /* 0x000000a1a26b0220 */ /* 0x000fe20000410000 */
[----:B------:R-:W-:-:S03]  /*31e0*/  @P0 SHF.L.U32 R162, R28, 0x10, RZ ;  /* 0x000000101ca20819 */ /* 0x000fc600000006ff */
[----:B------:R-:W-:Y:S01]  /*31f0*/  FADD.FTZ R68, R68, R107 ;  /* 0x0000006b44447221 */ /* 0x000fe20000010000 */
[----:B------:R-:W-:Y:S01]  /*3200*/  MOV R107, RZ ;  /* 0x000000ff006b7202 */ /* 0x000fe20000000f00 */
[----:B------:R-:W-:-:S05]  /*3210*/  @P0 FMUL.FTZ R107, R162, R161 ;  /* 0x000000a1a26b0220 */ /* 0x000fca0000410000 */
[----:B------:R-:W-:-:S04]  /*3220*/  F2FP.BF16.F32.PACK_AB R107, RZ, R107 ;  /* 0x0000006bff6b723e */ /* 0x000fc800000010ff */
[----:B------:R-:W-:-:S07]  /*3230*/  PRMT R88, R107, 0x7610, R88 ;  /* 0x000076106b587816 */ /* 0x000fce0000000058 */
.L_x_673:
[----:B------:R-:W-:Y:S05]  /*3240*/  BSYNC.RECONVERGENT B3 ;  /* 0x0000000000037941 */ /* 0x000fea0003800200 */
.L_x_672:
[----:B------:R-:W-:Y:S04]  /*3250*/  BSSY.RECONVERGENT B3, `(.L_x_674) ;  /* 0x0000014000037945 */ /* 0x000fe80003800200 */
[----:B------:R-:W-:Y:S05]  /*3260*/  @!P1 BRA `(.L_x_675) ;  /* 0x0000000000489947 */ /* 0x000fea0003800000 */
[----:B------:R-:W-:Y:S01]  /*3270*/  @P3 PRMT R107, R84, 0x7632, R107 ;  /* 0x00007632546b3816 */ /* 0x000fe2000000006b */
[----:B------:R-:W-:Y:S01]  /*3280*/  @P3 FFMA.FTZ R162, R128, R154, R155 ;  /* 0x0000009a80a23223 */ /* 0x000fe2000001009b */
[----:B------:R-:W-:Y:S02]  /*3290*/  LOP3.LUT P0, RZ, R124, 0xff00, RZ, 0xc0, !PT ;  /* 0x0000ff007cff7812 */ /* 0x000fe4000780c0ff */
[----:B------:R-:W-:Y:S01]  /*32a0*/  @!P3 SHF.L.U32 R160, R160, 0x10, RZ ;  /* 0x00000010a0a0b819 */ /* 0x000fe200000006ff */
[----:B------:R-:W-:Y:S02]  /*32b0*/  @P3 IMAD.U32 R107, R107, 0x10000, RZ ;  /* 0x000100006b6b3824 */ /* 0x000fe400078e00ff */
[----:B------:R-:W-:-:S04]  /*32c0*/  @P3 FADD.FTZ R162, R129, -R162 ;  /* 0x800000a281a23221 */ /* 0x000fc80000010000 */
[----:B------:R-:W-:Y:S01]  /*32d0*/  @P3 FFMA.FTZ R160, R120, R162, R107 ;  /* 0x000000a278a03223 */ /* 0x000fe2000001006b */
[----:B------:R-:W-:-:S03]  /*32e0*/  MOV R107, RZ ;  /* 0x000000ff006b7202 */ /* 0x000fc60000000f00 */
[----:B------:R-:W-:Y:S01]  /*32f0*/  FMUL.FTZ R160, R160, UR13 ;  /* 0x0000000da0a07c20 */ /* 0x000fe20008410000 */
[----:B------:R-:W-:-:S03]  /*3300*/  @P0 SHF.L.U32 R162, R157, 0x10, RZ ;  /* 0x000000109da20819 */ /* 0x000fc600000006ff */
[----:B------:R-:W-:Y:S01]  /*3310*/  FMUL.FTZ R157, R160, UR12 ;  /* 0x0000000ca09d7c20 */ /* 0x000fe20008410000 */
[----:B------:R-:W-:-:S03]  /*3320*/  HFMA2 R160, -RZ, RZ, 0, 0 ;  /* 0x00000000ffa07431 */ /* 0x000fc600000001ff */
[----:B------:R-:W-:-:S04]  /*3330*/  @P0 FMUL.FTZ R160, R162, R157 ;  /* 0x0000009da2a00220 */ /* 0x000fc80000410000 */
[----:B------:R-:W-:Y:S01]  /*3340*/  FADD.FTZ R69, R69, R160 ;  /* 0x000000a045457221 */ /* 0x000fe20000010000 */
[----:B------:R-:W-:-:S05]  /*3350*/  @P0 SHF.L.U32 R160, R19, 0x10, RZ ;  /* 0x0000001013a00819 */ /* 0x000fca00000006ff */
[----:B------:R-:W-:-:S05]  /*3360*/  @P0 FMUL.FTZ R107, R160, R157 ;  /* 0x0000009da06b0220 */ /* 0x000fca0000410000 */
[----:B------:R-:W-:-:S04]  /*3370*/  F2FP.BF16.F32.PACK_AB R107, RZ, R107 ;  /* 0x0000006bff6b723e */ /* 0x000fc800000010ff */
[----:B------:R-:W-:-:S07]  /*3380*/  PRMT R88, R88, 0x5410, R107 ;  /* 0x0000541058587816 */ /* 0x000fce000000006b */
.L_x_675:
[----:B------:R-:W-:Y:S05]  /*3390*/  BSYNC.RECONVERGENT B3 ;  /* 0x0000000000037941 */ /* 0x000fea0003800200 */
.L_x_674:
[----:B------:R-:W-:Y:S04]  /*33a0*/  BSSY.RECONVERGENT B3, `(.L_x_676) ;  /* 0x0000012000037945 */ /* 0x000fe80003800200 */
[----:B------:R-:W-:Y:S05]  /*33b0*/  @!P1 BRA `(.L_x_677) ;  /* 0x0000000000409947 */ /* 0x000fea0003800000 */
[----:B------:R-:W-:Y:S01]  /*33c0*/  @P3 FFMA.FTZ R107, R7, R154, R155 ;  /* 0x0000009a076b3223 */ /* 0x000fe2000001009b */
[----:B------:R-:W-:-:S03]  /*33d0*/  LOP3.LUT P0, RZ, R124, 0xff0000, RZ, 0xc0, !PT ;  /* 0x00ff00007cff7812 */ /* 0x000fc6000780c0ff */
[----:B------:R-:W-:Y:S01]  /*33e0*/  @P3 FADD.FTZ R157, R2, -R107 ;  /* 0x8000006b029d3221 */ /* 0x000fe20000010000 */
[----:B------:R-:W-:-:S04]  /*33f0*/  IMAD.U32 R107, R85, 0x10000, RZ ;  /* 0x00010000556b7824 */ /* 0x000fc800078e00ff */
[----:B------:R-:W-:-:S04]  /*3400*/  @P3 FFMA.FTZ R107, R120, R157, R107 ;  /* 0x0000009d786b3223 */ /* 0x000fc8000001006b */
[----:B------:R-:W-:Y:S01]  /*3410*/  FMUL.FTZ R107, R107, UR13 ;  /* 0x0000000d6b6b7c20 */ /* 0x000fe20008410000 */
[----:B------:R-:W-:-:S03]  /*3420*/  @P0 SHF.L.U32 R160, R101, 0x10, RZ ;  /* 0x0000001065a00819 */ /* 0x000fc600000006ff */
[----:B------:R-:W-:Y:S01]  /*3430*/  FMUL.FTZ R157, R107, UR12 ;  /* 0x0000000c6b9d7c20 */ /* 0x000fe20008410000 */
[----:B------:R-:W-:-:S03]  /*3440*/  HFMA2 R107, -RZ, RZ, 0, 0 ;  /* 0x00000000ff6b7431 */ /* 0x000fc600000001ff */
[----:B------:R-:W-:Y:S01]  /*3450*/  @P0 FMUL.FTZ R107, R160, R157 ;  /* 0x0000009da06b0220 */ /* 0x000fe20000410000 */
[----:B------:R-:W-:-:S03]  /*3460*/  @P0 SHF.L.U32 R160, R29, 0x10, RZ ;  /* 0x000000101da00819 */ /* 0x000fc600000006ff */
[----:B------:R-:W-:Y:S01]  /*3470*/  FADD.FTZ R70, R70, R107 ;  /* 0x0000006b46467221 */ /* 0x000fe20000010000 */
[----:B------:R-:W-:Y:S01]  /*3480*/  MOV R107, RZ ;  /* 0x000000ff006b7202 */ /* 0x000fe20000000f00 */
[----:B------:R-:W-:-:S05]  /*3490*/  @P0 FMUL.FTZ R107, R160, R157 ;  /* 0x0000009da06b0220 */ /* 0x000fca0000410000 */
[----:B------:R-:W-:-:S04]  /*34a0*/  F2FP.BF16.F32.PACK_AB R107, RZ, R107 ;  /* 0x0000006bff6b723e */ /* 0x000fc800000010ff */
[----:B------:R-:W-:-:S07]  /*34b0*/  PRMT R89, R107, 0x7610, R89 ;  /* 0x000076106b597816 */ /* 0x000fce0000000059 */
.L_x_677:
[----:B------:R-:W-:Y:S05]  /*34c0*/  BSYNC.RECONVERGENT B3 ;  /* 0x0000000000037941 */ /* 0x000fea0003800200 */
.L_x_676:
[----:B------:R-:W-:Y:S04]  /*34d0*/  BSSY.RECONVERGENT B3, `(.L_x_678) ;  /* 0x0000014000037945 */ /* 0x000fe80003800200 */
[----:B------:R-:W-:Y:S05]  /*34e0*/  @!P1 BRA `(.L_x_679) ;  /* 0x0000000000489947 */ /* 0x000fea0003800000 */
[----:B------:R-:W-:Y:S01]  /*34f0*/  @P3 PRMT R107, R85, 0x7632, R107 ;  /* 0x00007632556b3816 */ /* 0x000fe2000000006b */
[----:B------:R-:W-:Y:S01]  /*3500*/  @P3 FFMA.FTZ R160, R130, R154, R155 ;  /* 0x0000009a82a03223 */ /* 0x000fe2000001009b */
[----:B------:R-:W-:Y:S01]  /*3510*/  LOP3.LUT P0, RZ, R124, 0xff000000, RZ, 0xc0, !PT ;  /* 0xff0000007cff7812 */ /* 0x000fe2000780c0ff */
[----:B------:R-:W-:Y:S01]  /*3520*/  @!P3 IMAD.U32 R156, R156, 0x10000, RZ ;  /* 0x000100009c9cb824 */ /* 0x000fe200078e00ff */
[----:B------:R-:W-:Y:S01]  /*3530*/  @P3 SHF.L.U32 R107, R107, 0x10, RZ ;  /* 0x000000106b6b3819 */ /* 0x000fe200000006ff */
[----:B------:R-:W-:-:S04]  /*3540*/  @P3 FADD.FTZ R160, R131, -R160 ;  /* 0x800000a083a03221 */ /* 0x000fc80000010000 */
[----:B------:R-:W-:-:S04]  /*3550*/  @P3 FFMA.FTZ R156, R120, R160, R107 ;  /* 0x000000a0789c3223 */ /* 0x000fc8000001006b */
[----:B------:R-:W-:Y:S02]  /*3560*/  FMUL.FTZ R156, R156, UR13 ;  /* 0x0000000d9c9c7c20 */ /* 0x000fe40008410000 */
[----:B------:R-:W-:Y:S01]  /*3570*/  @P0 SHF.L.U32 R107, R106, 0x10, RZ ;  /* 0x000000106a6b0819 */ /* 0x000fe200000006ff */
[----:B------:R-:W-:Y:S02]  /*3580*/  HFMA2 R106, -RZ, RZ, 0, 0 ;  /* 0x00000000ff6a7431 */ /* 0x000fe400000001ff */
[----:B------:R-:W-:Y:S01]  /*3590*/  FMUL.FTZ R156, R156, UR12 ;  /* 0x0000000c9c9c7c20 */ /* 0x000fe20008410000 */
[----:B------:R-:W-:-:S03]  /*35a0*/  @P0 IMAD.U32 R157, R112, 0x10000, RZ ;  /* 0x00010000709d0824 */ /* 0x000fc600078e00ff */
[-C--:B------:R-:W-:Y:S01]  /*35b0*/  @P0 FMUL.FTZ R106, R107, R156.reuse ;  /* 0x0000009c6b6a0220 */ /* 0x080fe20000410000 */
[----:B------:R-:W-:Y:S01]  /*35c0*/  MOV R107, RZ ;  /* 0x000000ff006b7202 */ /* 0x000fe20000000f00 */
[----:B------:R-:W-:Y:S02]  /*35d0*/  @P0 FMUL.FTZ R107, R157, R156 ;  /* 0x0000009c9d6b0220 */ /* 0x000fe40000410000 */
[----:B------:R-:W-:-:S03]  /*35e0*/  FADD.FTZ R71, R71, R106 ;  /* 0x0000006a47477221 */ /* 0x000fc60000010000 */
[----:B------:R-:W-:-:S04]  /*35f0*/  F2FP.BF16.F32.PACK_AB R107, RZ, R107 ;  /* 0x0000006bff6b723e */ /* 0x000fc800000010ff */
[----:B------:R-:W-:-:S07]  /*3600*/  PRMT R89, R89, 0x5410, R107 ;  /* 0x0000541059597816 */ /* 0x000fce000000006b */
.L_x_679:
[----:B------:R-:W-:Y:S05]  /*3610*/  BSYNC.RECONVERGENT B3 ;  /* 0x0000000000037941 */ /* 0x000fea0003800200 */
.L_x_678:
[----:B------:R-:W-:Y:S04]  /*3620*/  BSSY.RECONVERGENT B3, `(.L_x_680) ;  /* 0x0000011000037945 */ /* 0x000fe80003800200 */
[----:B------:R-:W-:Y:S05]  /*3630*/  @!P1 BRA `(.L_x_681) ;  /* 0x00000000003c9947 */ /* 0x000fea0003800000 */
[----:B------:R-:W-:Y:S01]  /*3640*/  @P3 FFMA.FTZ R107, R5, R154, R155 ;  /* 0x0000009a056b3223 */ /* 0x000fe2000001009b */
[----:B------:R-:W-:-:S03]  /*3650*/  LOP3.LUT P0, RZ, R125, 0xff, RZ, 0xc0, !PT ;  /* 0x000000ff7dff7812 */ /* 0x000fc6000780c0ff */
[----:B------:R-:W-:Y:S01]  /*3660*/  @P3 FADD.FTZ R106, R0, -R107 ;  /* 0x8000006b006a3221 */ /* 0x000fe20000010000 */
[----:B------:R-:W-:-:S05]  /*3670*/  SHF.L.U32 R107, R86, 0x10, RZ ;  /* 0x00000010566b7819 */ /* 0x000fca00000006ff */
[----:B------:R-:W-:-:S04]  /*3680*/  @P3 FFMA.FTZ R107, R120, R106, R107 ;  /* 0x0000006a786b3223 */ /* 0x000fc8000001006b */
[----:B------:R-:W-:Y:S01]  /*3690*/  FMUL.FTZ R107, R107, UR13 ;  /* 0x0000000d6b6b7c20 */ /* 0x000fe20008410000 */
[----:B------:R-:W-:Y:S02]  /*36a0*/  @P0 SHF.L.U32 R161, R30, 0x10, RZ ;  /* 0x000000101ea10819 */ /* 0x000fe400000006ff */
[----:B------:R-:W-:Y:S01]  /*36b0*/  @P0 SHF.L.U32 R157, R102, 0x10, RZ ;  /* 0x00000010669d0819 */ /* 0x000fe200000006ff */
[----:B------:R-:W-:Y:S01]  /*36c0*/  FMUL.FTZ R156, R107, UR12 ;  /* 0x0000000c6b9c7c20 */ /* 0x000fe20008410000 */
[----:B------:R-:W-:-:S03]  /*36d0*/  CS2R R106, SRZ ;  /* 0x00000000006a7805 */ /* 0x000fc6000001ff00 */
[-C--:B------:R-:W-:Y:S01]  /*36e0*/  @P0 FMUL.FTZ R106, R161, R156.reuse ;  /* 0x0000009ca16a0220 */ /* 0x080fe20000410000 */
[----:B------:R-:W-:-:S04]  /*36f0*/  @P0 FMUL.FTZ R107, R157, R156 ;  /* 0x0000009c9d6b0220 */ /* 0x000fc80000410000 */
[----:B------:R-:W-:Y:S01]  /*3700*/  F2FP.BF16.F32.PACK_AB R106, RZ, R106 ;  /* 0x0000006aff6a723e */ /* 0x000fe200000010ff */
[----:B------:R-:W-:-:S03]  /*3710*/  FADD.FTZ R72, R72, R107 ;  /* 0x0000006b48487221 */ /* 0x000fc60000010000 */
[----:B------:R-:W-:-:S07]  /*3720*/  PRMT R90, R106, 0x7610, R90 ;  /* 0x000076106a5a7816 */ /* 0x000fce000000005a */
.L_x_681:
[----:B------:R-:W-:Y:S05]  /*3730*/  BSYNC.RECONVERGENT B3 ;  /* 0x0000000000037941 */ /* 0x000fea0003800200 */
.L_x_680:
[----:B------:R-:W-:Y:S04]  /*3740*/  BSSY.RECONVERGENT B3, `(.L_x_682) ;  /* 0x0000013000037945 */ /* 0x000fe80003800200 */
[----:B------:R-:W-:Y:S05]  /*3750*/  @!P1 BRA `(.L_x_683) ;  /* 0x0000000000449947 */ /* 0x000fea0003800000 */
[----:B------:R-:W-:Y:S01]  /*3760*/  PRMT R106, R86, 0x7632, R106 ;  /* 0x00007632566a7816 */ /* 0x000fe2000000006a */
[----:B------:R-:W-:Y:S01]  /*3770*/  @P3 FFMA.FTZ R156, R132, R154, R155 ;  /* 0x0000009a849c3223 */ /* 0x000fe2000001009b */
[----:B------:R-:W-:Y:S02]  /*3780*/  LOP3.LUT P0, RZ, R125, 0xff00, RZ, 0xc0, !PT ;  /* 0x0000ff007dff7812 */ /* 0x000fe4000780c0ff */
[----:B------:R-:W-:Y:S01]  /*3790*/  SHF.L.U32 R107, R106, 0x10, RZ ;  /* 0x000000106a6b7819 */ /* 0x000fe200000006ff */
[----:B------:R-:W-:Y:S01]  /*37a0*/  @P3 FADD.FTZ R156, R133, -R156 ;  /* 0x8000009c859c3221 */ /* 0x000fe20000010000 */
[----:B------:R-:W-:-:S03]  /*37b0*/  HFMA2 R106, -RZ, RZ, 0, 0 ;  /* 0x00000000ff6a7431 */ /* 0x000fc600000001ff */
[----:B------:R-:W-:-:S04]  /*37c0*/  @P3 FFMA.FTZ R107, R120, R156, R107 ;  /* 0x0000009c786b3223 */ /* 0x000fc8000001006b */
[----:B------:R-:W-:Y:S02]  /*37d0*/  FMUL.FTZ R107, R107, UR13 ;  /* 0x0000000d6b6b7c20 */ /* 0x000fe40008410000 */
[----:B------:R-:W-:Y:S01]  /*37e0*/  @P0 IMAD.U32 R156, R105, 0x10000, RZ ;  /* 0x00010000699c0824 */ /* 0x000fe200078e00ff */
[----:B------:R-:W-:Y:S01]  /*37f0*/  MOV R105, RZ ;  /* 0x000000ff00697202 */ /* 0x000fe20000000f00 */
[----:B------:R-:W-:-:S04]  /*3800*/  FMUL.FTZ R107, R107, UR12 ;  /* 0x0000000c6b6b7c20 */ /* 0x000fc80008410000 */
[----:B------:R-:W-:Y:S01]  /*3810*/  @P0 FMUL.FTZ R106, R156, R107 ;  /* 0x0000006b9c6a0220 */ /* 0x000fe20000410000 */
[----:B------:R-:W-:-:S03]  /*3820*/  @P0 SHF.L.U32 R156, R113, 0x10, RZ ;  /* 0x00000010719c0819 */ /* 0x000fc600000006ff */
[----:B------:R-:W-:Y:S02]  /*3830*/  FADD.FTZ R73, R73, R106 ;  /* 0x0000006a49497221 */ /* 0x000fe40000010000 */
[----:B------:R-:W-:-:S05]  /*3840*/  @P0 FMUL.FTZ R105, R156, R107 ;  /* 0x0000006b9c690220 */ /* 0x000fca0000410000 */
[----:B------:R-:W-:-:S04]  /*3850*/  F2FP.BF16.F32.PACK_AB R105, RZ, R105 ;  /* 0x00000069ff69723e */ /* 0x000fc800000010ff */
[----:B------:R-:W-:-:S07]  /*3860*/  PRMT R90, R90, 0x5410, R105 ;  /* 0x000054105a5a7816 */ /* 0x000fce0000000069 */
.L_x_683:
[----:B------:R-:W-:Y:S05]  /*3870*/  BSYNC.RECONVERGENT B3 ;  /* 0x0000000000037941 */ /* 0x000fea0003800200 */
.L_x_682:
[----:B------:R-:W-:Y:S04]  /*3880*/  BSSY.RECONVERGENT B3, `(.L_x_684) ;  /* 0x0000012000037945 */ /* 0x000fe80003800200 */
[----:B------:R-:W-:Y:S05]  /*3890*/  @!P1 BRA `(.L_x_685) ;  /* 0x0000000000409947 */ /* 0x000fea0003800000 */
[----:B------:R-:W-:Y:S01]  /*38a0*/  @P3 FFMA.FTZ R105, R123, R154, R155 ;  /* 0x0000009a7b693223 */ /* 0x000fe2000001009b */
[----:B------:R-:W-:-:S03]  /*38b0*/  LOP3.LUT P0, RZ, R125, 0xff0000, RZ, 0xc0, !PT ;  /* 0x00ff00007dff7812 */ /* 0x000fc6000780c0ff */
[----:B------:R-:W-:Y:S01]  /*38c0*/  @P3 FADD.FTZ R106, R122, -R105 ;  /* 0x800000697a6a3221 */ /* 0x000fe20000010000 */
[----:B------:R-:W-:-:S05]  /*38d0*/  SHF.L.U32 R105, R87, 0x10, RZ ;  /* 0x0000001057697819 */ /* 0x000fca00000006ff */
[----:B------:R-:W-:Y:S01]  /*38e0*/  @P3 FFMA.FTZ R105, R120, R106, R105 ;  /* 0x0000006a78693223 */ /* 0x000fe20000010069 */
[----:B------:R-:W-:-:S03]  /*38f0*/  HFMA2 R106, -RZ, RZ, 0, 0 ;  /* 0x00000000ff6a7431 */ /* 0x000fc600000001ff */
[----:B------:R-:W-:Y:S01]  /*3900*/  FMUL.FTZ R105, R105, UR13 ;  /* 0x0000000d69697c20 */ /* 0x000fe20008410000 */
[----:B------:R-:W-:Y:S02]  /*3910*/  @P0 SHF.L.U32 R160, R31, 0x10, RZ ;  /* 0x000000101fa00819 */ /* 0x000fe400000006ff */
[----:B------:R-:W-:Y:S01]  /*3920*/  @P0 SHF.L.U32 R156, R103, 0x10, RZ ;  /* 0x00000010679c0819 */ /* 0x000fe200000006ff */
[----:B------:R-:W-:Y:S01]  /*3930*/  FMUL.FTZ R107, R105, UR12 ;  /* 0x0000000c696b7c20 */ /* 0x000fe20008410000 */
[----:B------:R-:W-:-:S03]  /*3940*/  IMAD.MOV.U32 R105, RZ, RZ, RZ ;  /* 0x000000ffff697224 */ /* 0x000fc600078e00ff */
[-C--:B------:R-:W-:Y:S01]  /*3950*/  @P0 FMUL.FTZ R106, R160, R107.reuse ;  /* 0x0000006ba06a0220 */ /* 0x080fe20000410000 */
[----:B------:R-:W-:-:S04]  /*3960*/  @P0 FMUL.FTZ R105, R156, R107 ;  /* 0x0000006b9c690220 */ /* 0x000fc80000410000 */
[----:B------:R-:W-:Y:S01]  /*3970*/  F2FP.BF16.F32.PACK_AB R106, RZ, R106 ;  /* 0x0000006aff6a723e */ /* 0x000fe200000010ff */
[----:B------:R-:W-:-:S03]  /*3980*/  FADD.FTZ R74, R74, R105 ;  /* 0x000000694a4a7221 */ /* 0x000fc60000010000 */
[----:B------:R-:W-:-:S07]  /*3990*/  PRMT R91, R106, 0x7610, R91 ;  /* 0x000076106a5b7816 */ /* 0x000fce000000005b */
.L_x_685:
[----:B------:R-:W-:Y:S05]  /*39a0*/  BSYNC.RECONVERGENT B3 ;  /* 0x0000000000037941 */ /* 0x000fea0003800200 */
.L_x_684:
[----:B------:R-:W-:Y:S05]  /*39b0*/  @!P1 BRA `(.L_x_656) ;  /* 0x0000000800bc9947 */ /* 0x000fea0003800000 */
[----:B------:R-:W-:Y:S01]  /*39c0*/  ISETP.GE.U32.AND P0, PT, R124, RZ, PT ;  /* 0x000000ff7c00720c */ /* 0x000fe20003f06070 */
[----:B------:R-:W-:Y:S01]  /*39d0*/  @P3 FFMA.FTZ R106, R134, R154, R155 ;  /* 0x0000009a866a3223 */ /* 0x000fe2000001009b */
[----:B------:R-:W-:Y:S02]  /*39e0*/  PRMT R105, R87, 0x7632, R105 ;  /* 0x0000763257697816 */ /* 0x000fe40000000069 */
[----:B------:R-:W-:Y:S01]  /*39f0*/  ISETP.GE.U32.AND.EX P0, PT, R125, 0x1000000, PT, P0 ;  /* 0x010000007d00780c */ /* 0x000fe20003f06100 */
[----:B------:R-:W-:Y:S01]  /*3a00*/  @P3 FADD.FTZ R106, R135, -R106 ;  /* 0x8000006a876a3221 */ /* 0x000fe20000010000 */
[----:B------:R-:W-:-:S05]  /*3a10*/  SHF.L.U32 R105, R105, 0x10, RZ ;  /* 0x0000001069697819 */ /* 0x000fca00000006ff */
[----:B------:R-:W-:-:S04]  /*3a20*/  @P3 FFMA.FTZ R105, R120, R106, R105 ;  /* 0x0000006a78693223 */ /* 0x000fc80000010069 */
[----:B------:R-:W-:Y:S02]  /*3a30*/  FMUL.FTZ R105, R105, UR13 ;  /* 0x0000000d69697c20 */ /* 0x000fe40008410000 */
[----:B------:R-:W-:Y:S02]  /*3a40*/  @P0 SHF.L.U32 R107, R114, 0x10, RZ ;  /* 0x00000010726b0819 */ /* 0x000fe400000006ff */
[----:B------:R-:W-:Y:S01]  /*3a50*/  FMUL.FTZ R106, R105, UR12 ;  /* 0x0000000c696a7c20 */ /* 0x000fe20008410000 */
[----:B------:R-:W-:-:S03]  /*3a60*/  IMAD.MOV.U32 R105, RZ, RZ, RZ ;  /* 0x000000ffff697224 */ /* 0x000fc600078e00ff */
[-C--:B------:R-:W-:Y:S01]  /*3a70*/  @P0 FMUL.FTZ R105, R107, R106.reuse ;  /* 0x0000006a6b690220 */ /* 0x080fe20000410000 */
[----:B------:R-:W-:Y:S02]  /*3a80*/  @P0 SHF.L.U32 R107, R104, 0x10, RZ ;  /* 0x00000010686b0819 */ /* 0x000fe400000006ff */
[----:B------:R-:W-:Y:S02]  /*3a90*/  MOV R104, RZ ;  /* 0x000000ff00687202 */ /* 0x000fe40000000f00 */
[----:B------:R-:W-:Y:S01]  /*3aa0*/  F2FP.BF16.F32.PACK_AB R105, RZ, R105 ;  /* 0x00000069ff69723e */ /* 0x000fe200000010ff */
[----:B------:R-:W-:-:S03]  /*3ab0*/  @P0 FMUL.FTZ R104, R107, R106 ;  /* 0x0000006a6b680220 */ /* 0x000fc60000410000 */
[----:B------:R-:W-:Y:S01]  /*3ac0*/  PRMT R91, R91, 0x5410, R105 ;  /* 0x000054105b5b7816 */ /* 0x000fe20000000069 */
[----:B------:R-:W-:Y:S01]  /*3ad0*/  FADD.FTZ R75, R75, R104 ;  /* 0x000000684b4b7221 */ /* 0x000fe20000010000 */
[----:B------:R-:W-:Y:S06]  /*3ae0*/  BRA `(.L_x_656) ;  /* 0x0000000800707947 */ /* 0x000fec0003800000 */
.L_x_671:
[----:B------:R-:W-:Y:S01]  /*3af0*/  ISETP.GT.AND P0, PT, R121, RZ, PT ;  /* 0x000000ff7900720c */ /* 0x000fe20003f04270 */
[----:B------:R-:W-:Y:S01]  /*3b00*/  @P3 FFMA.FTZ R49, R3, R154, R155 ;  /* 0x0000009a03313223 */ /* 0x000fe2000001009b */
[----:B------:R-:W-:Y:S03]  /*3b10*/  BSSY.RECONVERGENT B3, `(.L_x_686) ;  /* 0x0000016000037945 */ /* 0x000fe60003800200 */
[----:B------:R-:W-:Y:S01]  /*3b20*/  @P3 FADD.FTZ R48, R4, -R49 ;  /* 0x8000003104303221 */ /* 0x000fe20000010000 */
[----:B------:R-:W-:-:S05]  /*3b30*/  SHF.L.U32 R49, R84, 0x10, RZ ;  /* 0x0000001054317819 */ /* 0x000fca00000006ff */
[----:B------:R-:W-:Y:S02]  /*3b40*/  @P3 FFMA.FTZ R49, R120, R48, R49 ;  /* 0x0000003078313223 */ /* 0x000fe40000010031 */
[----:B------:R-:W-:Y:S01]  /*3b50*/  @P0 FFMA.FTZ R50, R128, R154, R155 ;  /* 0x0000009a80320223 */ /* 0x000fe2000001009b */
[----:B------:R-:W-:Y:S01]  /*3b60*/  @!P0 PRMT R48, R84, 0x7632, R48 ;  /* 0x0000763254308816 */ /* 0x000fe20000000030 */
[----:B------:R-:W-:Y:S02]  /*3b70*/  @P0 IMAD.U32 R163, R160, 0x10000, RZ ;  /* 0x00010000a0a30824 */ /* 0x000fe400078e00ff */
[----:B------:R-:W-:Y:S01]  /*3b80*/  @P0 FADD.FTZ R51, R129, -R50 ;  /* 0x8000003281330221 */ /* 0x000fe20000010000 */
[----:B------:R-:W-:-:S03]  /*3b90*/  @!P0 SHF.L.U32 R48, R48, 0x10, RZ ;  /* 0x0000001030308819 */ /* 0x000fc600000006ff */
[----:B------:R-:W-:Y:S01]  /*3ba0*/  @P0 FFMA.FTZ R48, R120, R51, R163 ;  /* 0x0000003378300223 */ /* 0x000fe200000100a3 */
[----:B------:R-:W-:Y:S06]  /*3bb0*/  @!P1 BRA `(.L_x_687) ;  /* 0x00000000002c9947 */ /* 0x000fec0003800000 */
[----:B------:R-:W-:Y:S01]  /*3bc0*/  LOP3.LUT P3, RZ, R124, 0xff, RZ, 0xc0, !PT ;  /* 0x000000ff7cff7812 */ /* 0x000fe2000786c0ff */
[----:B------:R-:W-:-:S04]  /*3bd0*/  FMUL.FTZ R50, R49, UR13 ;  /* 0x0000000d31327c20 */ /* 0x000fc80008410000 */
[----:B------:R-:W-:Y:S01]  /*3be0*/  FMUL.FTZ R160, R50, UR12 ;  /* 0x0000000c32a07c20 */ /* 0x000fe20008410000 */
[----:B------:R-:W-:-:S07]  /*3bf0*/  CS2R R50, SRZ ;  /* 0x0000000000327805 */ /* 0x000fce000001ff00 */
[----:B------:R-:W-:-:S05]  /*3c00*/  @P3 SHF.L.U32 R163, R100, 0x10, RZ ;  /* 0x0000001064a33819 */ /* 0x000fca00000006ff */
[----:B------:R-:W-:-:S04]  /*3c10*/  @P3 FMUL.FTZ R51, R163, R160 ;  /* 0x000000a0a3333220 */ /* 0x000fc80000410000 */
[----:B------:R-:W-:Y:S01]  /*3c20*/  FADD.FTZ R68, R68, R51 ;  /* 0x0000003344447221 */ /* 0x000fe20000010000 */
[----:B------:R-:W-:-:S05]  /*3c30*/  @P3 SHF.L.U32 R51, R28, 0x10, RZ ;  /* 0x000000101c333819 */ /* 0x000fca00000006ff */
[----:B------:R-:W-:-:S05]  /*3c40*/  @P3 FMUL.FTZ R50, R51, R160 ;  /* 0x000000a033323220 */ /* 0x000fca0000410000 */
[----:B------:R-:W-:-:S04]  /*3c50*/  F2FP.BF16.F32.PACK_AB R50, RZ, R50 ;  /* 0x00000032ff32723e */ /* 0x000fc800000010ff */
[----:B------:R-:W-:-:S07]  /*3c60*/  PRMT R88, R50, 0x7610, R88 ;  /* 0x0000761032587816 */ /* 0x000fce0000000058 */
.L_x_687:
[----:B------:R-:W-:Y:S05]  /*3c70*/  BSYNC.RECONVERGENT B3 ;  /* 0x0000000000037941 */ /* 0x000fea0003800200 */
.L_x_686:
[----:B------:R-:W-:Y:S04]  /*3c80*/  BSSY.RECONVERGENT B3, `(.L_x_688) ;  /* 0x000000e000037945 */ /* 0x000fe80003800200 */
[----:B------:R-:W-:Y:S05]  /*3c90*/  @!P1 BRA `(.L_x_689) ;  /* 0x0000000000309947 */ /* 0x000fea0003800000 */
[----:B------:R-:W-:Y:S01]  /*3ca0*/  LOP3.LUT P3, RZ, R124, 0xff00, RZ, 0xc0, !PT ;  /* 0x0000ff007cff7812 */ /* 0x000fe2000786c0ff */
[----:B------:R-:W-:-:S04]  /*3cb0*/  FMUL.FTZ R50, R48, UR13 ;  /* 0x0000000d30327c20 */ /* 0x000fc80008410000 */
[----:B------:R-:W-:Y:S01]  /*3cc0*/  FMUL.FTZ R51, R50, UR12 ;  /* 0x0000000c32337c20 */ /* 0x000fe20008410000 */
[----:B------:R-:W-:-:S07]  /*3cd0*/  IMAD.MOV.U32 R50, RZ, RZ, RZ ;  /* 0x000000ffff327224 */ /* 0x000fce00078e00ff */
[----:B------:R-:W-:-:S05]  /*3ce0*/  @P3 SHF.L.U32 R160, R157, 0x10, RZ ;  /* 0x000000109da03819 */ /* 0x000fca00000006ff */
[----:B------:R-:W-:Y:S01]  /*3cf0*/  @P3 FMUL.FTZ R50, R160, R51 ;  /* 0x00000033a0323220 */ /* 0x000fe20000410000 */
[----:B------:R-:W-:-:S03]  /*3d00*/  @P3 SHF.L.U32 R160, R19, 0x10, RZ ;  /* 0x0000001013a03819 */ /* 0x000fc600000006ff */
[----:B------:R-:W-:Y:S01]  /*3d10*/  FADD.FTZ R69, R69, R50 ;  /* 0x0000003245457221 */ /* 0x000fe20000010000 */
[----:B------:R-:W-:Y:S02]  /*3d20*/  HFMA2 R50, -RZ, RZ, 0, 0 ;  /* 0x00000000ff327431 */ /* 0x000fe400000001ff */
[----:B------:R-:W-:-:S05]  /*3d30*/  @P3 FMUL.FTZ R50, R160, R51 ;  /* 0x00000033a0323220 */ /* 0x000fca0000410000 */
[----:B------:R-:W-:-:S04]  /*3d40*/  F2FP.BF16.F32.PACK_AB R50, RZ, R50 ;  /* 0x00000032ff32723e */ /* 0x000fc800000010ff */
[----:B------:R-:W-:-:S07]  /*3d50*/  PRMT R88, R88, 0x5410, R50 ;  /* 0x0000541058587816 */ /* 0x000fce0000000032 */
.L_x_689:
[----:B------:R-:W-:Y:S05]  /*3d60*/  BSYNC.RECONVERGENT B3 ;  /* 0x0000000000037941 */ /* 0x000fea0003800200 */
.L_x_688:
[----:B------:R-:W-:Y:S01]  /*3d70*/  F2FP.BF16.F32.PACK_AB R48, R48, R49 ;  /* 0x000000313030723e */ /* 0x000fe200000010ff */
[----:B------:R-:W-:Y:S01]  /*3d80*/  @P0 FFMA.FTZ R49, R7, R154, R155 ;  /* 0x0000009a07310223 */ /* 0x000fe2000001009b */
[----:B------:R-:W-:Y:S03]  /*3d90*/  BSSY.RECONVERGENT B3, `(.L_x_690) ;  /* 0x0000011000037945 */ /* 0x000fe60003800200 */
[----:B------:R-:W-:Y:S01]  /*3da0*/  @P0 FADD.FTZ R50, R2, -R49 ;  /* 0x8000003102320221 */ /* 0x000fe20000010000 */
[----:B------:R-:W-:-:S05]  /*3db0*/  SHF.L.U32 R49, R85, 0x10, RZ ;  /* 0x0000001055317819 */ /* 0x000fca00000006ff */
[----:B------:R-:W-:Y:S01]  /*3dc0*/  @P0 FFMA.FTZ R49, R120, R50, R49 ;  /* 0x0000003278310223 */ /* 0x000fe20000010031 */
[----:B------:R-:W-:Y:S06]  /*3dd0*/  @!P1 BRA `(.L_x_691) ;  /* 0x0000000000309947 */ /* 0x000fec0003800000 */
[----:B------:R-:W-:Y:S01]  /*3de0*/  LOP3.LUT P3, RZ, R124, 0xff0000, RZ, 0xc0, !PT ;  /* 0x00ff00007cff7812 */ /* 0x000fe2000786c0ff */
[----:B------:R-:W-:Y:S01]  /*3df0*/  FMUL.FTZ R50, R49, UR13 ;  /* 0x0000000d31327c20 */ /* 0x000fe20008410000 */
[----:B------:R-:W-:-:S03]  /*3e00*/  MOV R51, RZ ;  /* 0x000000ff00337202 */ /* 0x000fc60000000f00 */
[----:B------:R-:W-:-:S08]  /*3e10*/  FMUL.FTZ R157, R50, UR12 ;  /* 0x0000000c329d7c20 */ /* 0x000fd00008410000 */
[----:B------:R-:W-:Y:S01]  /*3e20*/  @P3 IMAD.U32 R50, R101, 0x10000, RZ ;  /* 0x0001000065323824 */ /* 0x000fe200078e00ff */
[----:B------:R-:W-:-:S03]  /*3e30*/  @P3 SHF.L.U32 R160, R29, 0x10, RZ ;  /* 0x000000101da03819 */ /* 0x000fc600000006ff */
[----:B------:R-:W-:Y:S01]  /*3e40*/  @P3 FMUL.FTZ R51, R50, R157 ;  /* 0x0000009d32333220 */ /* 0x000fe20000410000 */
[----:B------:R-:W-:-:S03]  /*3e50*/  HFMA2 R50, -RZ, RZ, 0, 0 ;  /* 0x00000000ff327431 */ /* 0x000fc600000001ff */
[----:B------:R-:W-:Y:S01]  /*3e60*/  FADD.FTZ R70, R70, R51 ;  /* 0x0000003346467221 */ /* 0x000fe20000010000 */
[----:B------:R-:W-:-:S05]  /*3e70*/  @P3 FMUL.FTZ R50, R160, R157 ;  /* 0x0000009da0323220 */ /* 0x000fca0000410000 */
[----:B------:R-:W-:-:S04]  /*3e80*/  F2FP.BF16.F32.PACK_AB R50, RZ, R50 ;  /* 0x00000032ff32723e */ /* 0x000fc800000010ff */
[----:B------:R-:W-:-:S07]  /*3e90*/  PRMT R89, R50, 0x7610, R89 ;  /* 0x0000761032597816 */ /* 0x000fce0000000059 */
.L_x_691:
[----:B------:R-:W-:Y:S05]  /*3ea0*/  BSYNC.RECONVERGENT B3 ;  /* 0x0000000000037941 */ /* 0x000fea0003800200 */
.L_x_690:
[-CC-:B------:R-:W-:Y:S01]  /*3eb0*/  @P0 FFMA.FTZ R51, R5, R154.reuse, R155.reuse ;  /* 0x0000009a05330223 */ /* 0x180fe2000001009b */
[----:B------:R-:W-:Y:S01]  /*3ec0*/  @P0 FFMA.FTZ R160, R132, R154, R155 ;  /* 0x0000009a84a00223 */ /* 0x000fe2000001009b */
[----:B------:R-:W-:Y:S01]  /*3ed0*/  SHF.L.U32 R161, R161, 0x10, RZ ;  /* 0x00000010a1a17819 */ /* 0x000fe200000006ff */
[----:B------:R-:W-:Y:S02]  /*3ee0*/  IMAD.U32 R156, R156, 0x10000, RZ ;  /* 0x000100009c9c7824 */ /* 0x000fe400078e00ff */
[----:B------:R-:W-:Y:S01]  /*3ef0*/  @P0 FADD.FTZ R50, R0, -R51 ;  /* 0x8000003300320221 */ /* 0x000fe20000010000 */
[----:B------:R-:W-:Y:S01]  /*3f00*/  SHF.L.U32 R51, R86, 0x10, RZ ;  /* 0x0000001056337819 */ /* 0x000fe200000006ff */
[----:B------:R-:W-:Y:S01]  /*3f10*/  @P0 FADD.FTZ R160, R133, -R160 ;  /* 0x800000a085a00221 */ /* 0x000fe20000010000 */
[----:B------:R-:W-:Y:S01]  /*3f20*/  SHF.L.U32 R107, R107, 0x10, RZ ;  /* 0x000000106b6b7819 */ /* 0x000fe200000006ff */
[----:B------:R-:W-:Y:S02]  /*3f30*/  BSSY.RECONVERGENT B3, `(.L_x_692) ;  /* 0x0000016000037945 */ /* 0x000fe40003800200 */
[C---:B------:R-:W-:Y:S01]  /*3f40*/  @P0 FFMA.FTZ R51, R120.reuse, R50, R51 ;  /* 0x0000003278330223 */ /* 0x040fe20000010033 */
[----:B------:R-:W-:Y:S01]  /*3f50*/  @P0 FFMA.FTZ R161, R120, R160, R161 ;  /* 0x000000a078a10223 */ /* 0x000fe200000100a1 */
[-CC-:B------:R-:W-:Y:S01]  /*3f60*/  @P0 FFMA.FTZ R160, R134, R154.reuse, R155.reuse ;  /* 0x0000009a86a00223 */ /* 0x180fe2000001009b */
[----:B------:R-:W-:-:S03]  /*3f70*/  @P0 FFMA.FTZ R50, R130, R154, R155 ;  /* 0x0000009a82320223 */ /* 0x000fc6000001009b */
[----:B------:R-:W-:Y:S01]  /*3f80*/  @P0 FADD.FTZ R160, R135, -R160 ;  /* 0x800000a087a00221 */ /* 0x000fe20000010000 */
[----:B------:R-:W-:-:S03]  /*3f90*/  @P0 FADD.FTZ R157, R131, -R50 ;  /* 0x80000032839d0221 */ /* 0x000fc60000010000 */
[C---:B------:R-:W-:Y:S01]  /*3fa0*/  @P0 FFMA.FTZ R107, R120.reuse, R160, R107 ;  /* 0x000000a0786b0223 */ /* 0x040fe2000001006b */
[----:B------:R-:W-:Y:S01]  /*3fb0*/  @P0 FFMA.FTZ R156, R120, R157, R156 ;  /* 0x0000009d789c0223 */ /* 0x000fe2000001009c */
[----:B------:R-:W-:Y:S06]  /*3fc0*/  @!P1 BRA `(.L_x_693) ;  /* 0x0000000000309947 */ /* 0x000fec0003800000 */
[----:B------:R-:W-:Y:S01]  /*3fd0*/  LOP3.LUT P3, RZ, R124, 0xff000000, RZ, 0xc0, !PT ;  /* 0xff0000007cff7812 */ /* 0x000fe2000786c0ff */
[----:B------:R-:W-:-:S04]  /*3fe0*/  FMUL.FTZ R50, R156, UR13 ;  /* 0x0000000d9c327c20 */ /* 0x000fc80008410000 */
[----:B------:R-:W-:Y:S01]  /*3ff0*/  FMUL.FTZ R157, R50, UR12 ;  /* 0x0000000c329d7c20 */ /* 0x000fe20008410000 */
[----:B------:R-:W-:-:S07]  /*4000*/  MOV R50, RZ ;  /* 0x000000ff00327202 */ /* 0x000fce0000000f00 */
[----:B------:R-:W-:-:S05]  /*4010*/  @P3 SHF.L.U32 R106, R106, 0x10, RZ ;  /* 0x000000106a6a3819 */ /* 0x000fca00000006ff */
[----:B------:R-:W-:Y:S01]  /*4020*/  @P3 FMUL.FTZ R50, R106, R157 ;  /* 0x0000009d6a323220 */ /* 0x000fe20000410000 */
[----:B------:R-:W-:-:S03]  /*4030*/  @P3 IMAD.U32 R106, R112, 0x10000, RZ ;  /* 0x00010000706a3824 */ /* 0x000fc600078e00ff */
[----:B------:R-:W-:Y:S01]  /*4040*/  FADD.FTZ R71, R71, R50 ;  /* 0x0000003247477221 */ /* 0x000fe20000010000 */
[----:B------:R-:W-:Y:S02]  /*4050*/  HFMA2 R50, -RZ, RZ, 0, 0 ;  /* 0x00000000ff327431 */ /* 0x000fe400000001ff */
[----:B------:R-:W-:-:S05]  /*4060*/  @P3 FMUL.FTZ R50, R106, R157 ;  /* 0x0000009d6a323220 */ /* 0x000fca0000410000 */
[----:B------:R-:W-:-:S04]  /*4070*/  F2FP.BF16.F32.PACK_AB R50, RZ, R50 ;  /* 0x00000032ff32723e */ /* 0x000fc800000010ff */
[----:B------:R-:W-:-:S07]  /*4080*/  PRMT R89, R89, 0x5410, R50 ;  /* 0x0000541059597816 */ /* 0x000fce0000000032 */
.L_x_693:
[----:B------:R-:W-:Y:S05]  /*4090*/  BSYNC.RECONVERGENT B3 ;  /* 0x0000000000037941 */ /* 0x000fea0003800200 */
.L_x_692:
[----:B------:R-:W-:Y:S04]  /*40a0*/  BSSY.RECONVERGENT B3, `(.L_x_694) ;  /* 0x000000e000037945 */ /* 0x000fe80003800200 */
[----:B------:R-:W-:Y:S05]  /*40b0*/  @!P1 BRA `(.L_x_695) ;  /* 0x0000000000309947 */ /* 0x000fea0003800000 */
[----:B------:R-:W-:Y:S01]  /*40c0*/  LOP3.LUT P3, RZ, R125, 0xff, RZ, 0xc0, !PT ;  /* 0x000000ff7dff7812 */ /* 0x000fe2000786c0ff */
[----:B------:R-:W-:Y:S01]  /*40d0*/  FMUL.FTZ R50, R51, UR13 ;  /* 0x0000000d33327c20 */ /* 0x000fe20008410000 */
[----:B------:R-:W-:-:S03]  /*40e0*/  MOV R157, RZ ;  /* 0x000000ff009d7202 */ /* 0x000fc60000000f00 */
[----:B------:R-:W-:Y:S01]  /*40f0*/  FMUL.FTZ R106, R50, UR12 ;  /* 0x0000000c326a7c20 */ /* 0x000fe20008410000 */
[----:B------:R-:W-:-:S07]  /*4100*/  HFMA2 R50, -RZ, RZ, 0, 0 ;  /* 0x00000000ff327431 */ /* 0x000fce00000001ff */
[----:B------:R-:W-:-:S05]  /*4110*/  @P3 SHF.L.U32 R163, R102, 0x10, RZ ;  /* 0x0000001066a33819 */ /* 0x000fca00000006ff */
[----:B------:R-:W-:-:S04]  /*4120*/  @P3 FMUL.FTZ R157, R163, R106 ;  /* 0x0000006aa39d3220 */ /* 0x000fc80000410000 */
[----:B------:R-:W-:Y:S01]  /*4130*/  FADD.FTZ R72, R72, R157 ;  /* 0x0000009d48487221 */ /* 0x000fe20000010000 */
[----:B------:R-:W-:-:S05]  /*4140*/  @P3 SHF.L.U32 R157, R30, 0x10, RZ ;  /* 0x000000101e9d3819 */ /* 0x000fca00000006ff */
[----:B------:R-:W-:-:S05]  /*4150*/  @P3 FMUL.FTZ R50, R157, R106 ;  /* 0x0000006a9d323220 */ /* 0x000fca0000410000 */
[----:B------:R-:W-:-:S04]  /*4160*/  F2FP.BF16.F32.PACK_AB R50, RZ, R50 ;  /* 0x00000032ff32723e */ /* 0x000fc800000010ff */
[----:B------:R-:W-:-:S07]  /*4170*/  PRMT R90, R50, 0x7610, R90 ;  /* 0x00007610325a7816 */ /* 0x000fce000000005a */
.L_x_695:
[----:B------:R-:W-:Y:S05]  /*4180*/  BSYNC.RECONVERGENT B3 ;  /* 0x0000000000037941 */ /* 0x000fea0003800200 */
.L_x_694:
[----:B------:R-:W-:Y:S04]  /*4190*/  BSSY.RECONVERGENT B3, `(.L_x_696) ;  /* 0x000000e000037945 */ /* 0x000fe80003800200 */
[----:B------:R-:W-:Y:S05]  /*41a0*/  @!P1 BRA `(.L_x_697) ;  /* 0x0000000000309947 */ /* 0x000fea0003800000 */
[----:B------:R-:W-:Y:S01]  /*41b0*/  LOP3.LUT P3, RZ, R125, 0xff00, RZ, 0xc0, !PT ;  /* 0x0000ff007dff7812 */ /* 0x000fe2000786c0ff */
[----:B------:R-:W-:-:S04]  /*41c0*/  FMUL.FTZ R50, R161, UR13 ;  /* 0x0000000da1327c20 */ /* 0x000fc80008410000 */
[----:B------:R-:W-:Y:S01]  /*41d0*/  FMUL.FTZ R106, R50, UR12 ;  /* 0x0000000c326a7c20 */ /* 0x000fe20008410000 */
[----:B------:R-:W-:-:S07]  /*41e0*/  MOV R50, RZ ;  /* 0x000000ff00327202 */ /* 0x000fce0000000f00 */
        /* <DEDUP_REMOVED lines=8> */
.L_x_697:
[----:B------:R-:W-:Y:S05]  /*4270*/  BSYNC.RECONVERGENT B3 ;  /* 0x0000000000037941 */ /* 0x000fea0003800200 */
.L_x_696:
[----:B------:R-:W-:Y:S01]  /*4280*/  F2FP.BF16.F32.PACK_AB R50, R161, R51 ;  /* 0x00000033a132723e */ /* 0x000fe200000010ff */
[----:B------:R-:W-:Y:S01]  /*4290*/  @P0 FFMA.FTZ R51, R123, R154, R155 ;  /* 0x0000009a7b330223 */ /* 0x000fe2000001009b */
[----:B------:R-:W-:Y:S01]  /*42a0*/  BSSY.RECONVERGENT B3, `(.L_x_698) ;  /* 0x0000012000037945 */ /* 0x000fe20003800200 */
[----:B------:R-:W-:Y:S02]  /*42b0*/  F2FP.BF16.F32.PACK_AB R49, R156, R49 ;  /* 0x000000319c31723e */ /* 0x000fe400000010ff */
[----:B------:R-:W-:Y:S01]  /*42c0*/  @P0 FADD.FTZ R105, R122, -R51 ;  /* 0x800000337a690221 */ /* 0x000fe20000010000 */
[----:B------:R-:W-:-:S05]  /*42d0*/  SHF.L.U32 R51, R87, 0x10, RZ ;  /* 0x0000001057337819 */ /* 0x000fca00000006ff */
[----:B------:R-:W-:Y:S01]  /*42e0*/  @P0 FFMA.FTZ R51, R120, R105, R51 ;  /* 0x0000006978330223 */ /* 0x000fe20000010033 */
[----:B------:R-:W-:Y:S06]  /*42f0*/  @!P1 BRA `(.L_x_699) ;  /* 0x0000000000309947 */ /* 0x000fec0003800000 */
[----:B------:R-:W-:Y:S01]  /*4300*/  LOP3.LUT P0, RZ, R125, 0xff0000, RZ, 0xc0, !PT ;  /* 0x00ff00007dff7812 */ /* 0x000fe2000780c0ff */
[----:B------:R-:W-:Y:S01]  /*4310*/  FMUL.FTZ R105, R51, UR13 ;  /* 0x0000000d33697c20 */ /* 0x000fe20008410000 */
[----:B------:R-:W-:-:S03]  /*4320*/  MOV R106, RZ ;  /* 0x000000ff006a7202 */ /* 0x000fc60000000f00 */
        /* <DEDUP_REMOVED lines=9> */
.L_x_699:
[----:B------:R-:W-:Y:S05]  /*43c0*/  BSYNC.RECONVERGENT B3 ;  /* 0x0000000000037941 */ /* 0x000fea0003800200 */
.L_x_698:
[----:B------:R-:W-:Y:S01]  /*43d0*/  F2FP.BF16.F32.PACK_AB R51, R107, R51 ;  /* 0x000000336b33723e */ /* 0x000fe200000010ff */
[----:B------:R-:W-:Y:S06]  /*43e0*/  @!P1 BRA `(.L_x_656) ;  /* 0x0000000000309947 */ /* 0x000fec0003800000 */
[----:B------:R-:W-:Y:S01]  /*43f0*/  ISETP.GE.U32.AND P0, PT, R124, RZ, PT ;  /* 0x000000ff7c00720c */ /* 0x000fe20003f06070 */
[----:B------:R-:W-:-:S03]  /*4400*/  FMUL.FTZ R107, R107, UR13 ;  /* 0x0000000d6b6b7c20 */ /* 0x000fc60008410000 */
[----:B------:R-:W-:Y:S01]  /*4410*/  ISETP.GE.U32.AND.EX P0, PT, R125, 0x1000000, PT, P0 ;  /* 0x010000007d00780c */ /* 0x000fe20003f06100 */
[----:B------:R-:W-:-:S12]  /*4420*/  FMUL.FTZ R107, R107, UR12 ;  /* 0x0000000c6b6b7c20 */ /* 0x000fd80008410000 */
[----:B------:R-:W-:Y:S02]  /*4430*/  @P0 SHF.L.U32 R106, R104, 0x10, RZ ;  /* 0x00000010686a0819 */ /* 0x000fe400000006ff */
[----:B------:R-:W-:-:S03]  /*4440*/  CS2R R104, SRZ ;  /* 0x0000000000687805 */ /* 0x000fc6000001ff00 */
[----:B------:R-:W-:Y:S01]  /*4450*/  @P0 FMUL.FTZ R104, R106, R107 ;  /* 0x0000006b6a680220 */ /* 0x000fe20000410000 */
[----:B------:R-:W-:-:S03]  /*4460*/  @P0 IMAD.U32 R106, R114, 0x10000, RZ ;  /* 0x00010000726a0824 */ /* 0x000fc600078e00ff */
[----:B------:R-:W-:Y:S01]  /*4470*/  FADD.FTZ R75, R75, R104 ;  /* 0x000000684b4b7221 */ /* 0x000fe20000010000 */
[----:B------:R-:W-:-:S05]  /*4480*/  @P0 FMUL.FTZ R105, R106, R107 ;  /* 0x0000006b6a690220 */ /* 0x000fca0000410000 */
[----:B------:R-:W-:-:S04]  /*4490*/  F2FP.BF16.F32.PACK_AB R105, RZ, R105 ;  /* 0x00000069ff69723e */ /* 0x000fc800000010ff */
[----:B------:R-:W-:-:S07]  /*44a0*/  PRMT R91, R91, 0x5410, R105 ;  /* 0x000054105b5b7816 */ /* 0x000fce0000000069 */
.L_x_656:
[----:B------:R-:W-:Y:S05]  /*44b0*/  BSYNC.RECONVERGENT B2 ;  /* 0x0000000000027941 */ /* 0x000fea0003800200 */
.L_x_639:
        /* <DEDUP_REMOVED lines=10> */
.L_x_636:
[----:B------:R-:W-:Y:S05]  /*4560*/  BSYNC.RECONVERGENT B1 ;  /* 0x0000000000017941 */ /* 0x000fea0003800200 */
.L_x_635:
[----:B------:R-:W-:Y:S04]  /*4570*/  BSSY.RECONVERGENT B1, `(.L_x_700) ;  /* 0x0000286000017945 */ /* 0x000fe80003800200 */
[----:B------:R-:W-:Y:S05]  /*4580*/  @!P2 BRA `(.L_x_701) ;  /* 0x000000280010a947 */ /* 0x000fea0003800000 */
[----:B------:R-:W-:Y:S04]  /*4590*/  BSSY.RECONVERGENT B2, `(.L_x_702) ;  /* 0x0000005000027945 */ /* 0x000fe80003800200 */
[----:B------:R-:W-:Y:S05]  /*45a0*/  @!P1 BRA `(.L_x_703) ;  /* 0x00000000000c9947 */ /* 0x000fea0003800000 */
[----:B------:R-:W2:Y:S02]  /*45b0*/  LDC.64 R100, c[0x0][0x390] ;  /* 0x0000e400ff647b82 */ /* 0x000ea40000000a00 */
[----:B--2---:R-:W-:-:S06]  /*45c0*/  IMAD.WIDE.U32 R100, R151, 0x10, R100 ;  /* 0x0000001097647825 */ /* 0x004fcc00078e0064 */
[----:B------:R-:W5:Y:S02]  /*45d0*/  LDG.E.128 R100, desc[UR6][R100.64] ;  /* 0x0000000664647981 */ /* 0x000f64000c1e1d00 */
.L_x_703:
[----:B------:R-:W-:Y:S05]  /*45e0*/  BSYNC.RECONVERGENT B2 ;  /* 0x0000000000027941 */ /* 0x000fea0003800200 */
.L_x_702:
[----:B------:R-:W-:Y:S01]  /*45f0*/  UISETP.NE.U32.AND UP0, UPT, UR10, URZ, UPT ;  /* 0x000000ff0a00728c */ /* 0x000fe2000bf05070 */
[----:B------:R-:W-:Y:S01]  /*4600*/  BSSY.RECONVERGENT B2, `(.L_x_704) ;  /* 0x0000276000027945 */ /* 0x000fe20003800200 */
[----:B-1---5:R-:W-:Y:S02]  /*4610*/  PRMT R107, R103, 0x7632, R107 ;  /* 0x00007632676b7816 */ /* 0x022fe4000000006b */
[----:B------:R-:W-:Y:S01]  /*4620*/  UISETP.NE.AND.EX UP0, UPT, UR11, URZ, UPT, UP0 ;  /* 0x000000ff0b00728c */ /* 0x000fe2000bf05300 */
[----:B------:R-:W-:Y:S02]  /*4630*/  PRMT R106, R102, 0x7632, R106 ;  /* 0x00007632666a7816 */ /* 0x000fe4000000006a */
[----:B------:R-:W-:Y:S02]  /*4640*/  PRMT R105, R101, 0x7632, R105 ;  /* 0x0000763265697816 */ /* 0x000fe40000000069 */
[----:B0-----:R-:W-:-:S04]  /*4650*/  PRMT R104, R100, 0x7632, R104 ;  /* 0x0000763264687816 */ /* 0x001fc80000000068 */
[----:B------:R-:W-:Y:S05]  /*4660*/  BRA.U !UP0, `(.L_x_705) ;  /* 0x0000001108e07547 */ /* 0x000fea000b800000 */
[----:B------:R-:W-:-:S04]  /*4670*/  UISETP.NE.U32.AND UP0, UPT, UR22, URZ, UPT ;  /* 0x000000ff1600728c */ /* 0x000fc8000bf05070 */
[----:B------:R-:W-:-:S06]  /*4680*/  UISETP.NE.AND.EX UP0, UPT, UR23, URZ, UPT, UP0 ;  /* 0x000000ff1700728c */ /* 0x000fcc000bf05300 */
[----:B------:R-:W-:-:S13]  /*4690*/  PLOP3.LUT P2, PT, PT, PT, UP0, 0x80, 0x8 ;  /* 0x000000000008781c */ /* 0x000fda0003f4f008 */
[----:B------:R-:W-:Y:S05]  /*46a0*/  @!P2 BRA `(.L_x_706) ;  /* 0x00000008006ca947 */ /* 0x000fea0003800000 */
[----:B------:R-:W-:Y:S01]  /*46b0*/  ISETP.GT.AND P0, PT, R121, RZ, PT ;  /* 0x000000ff7900720c */ /* 0x000fe20003f04270 */
[----:B------:R-:W-:Y:S01]  /*46c0*/  BSSY.RECONVERGENT B3, `(.L_x_707) ;  /* 0x000002e000037945 */ /* 0x000fe20003800200 */
[----:B------:R-:W-:Y:S02]  /*46d0*/  SHF.L.U32 R109, R109, 0x10, RZ ;  /* 0x000000106d6d7819 */ /* 0x000fe400000006ff */
[----:B------:R-:W-:Y:S02]  /*46e0*/  SHF.L.U32 R121, R111, 0x10, RZ ;  /* 0x000000106f797819 */ /* 0x000fe400000006ff */
[----:B------:R-:W-:Y:S02]  /*46f0*/  SHF.L.U32 R51, R108, 0x10, RZ ;  /* 0x000000106c337819 */ /* 0x000fe400000006ff */
[----:B------:R-:W-:-:S05]  /*4700*/  SHF.L.U32 R111, R110, 0x10, RZ ;  /* 0x000000106e6f7819 */ /* 0x000fca00000006ff */
[-CC-:B------:R-:W-:Y:S01]  /*4710*/  @P0 FFMA.FTZ R48, R144, R154.reuse, R155.reuse ;  /* 0x0000009a90300223 */ /* 0x180fe2000001009b */
[-CC-:B------:R-:W-:Y:S01]  /*4720*/  @P0 FFMA.FTZ R49, R139, R154.reuse, R155.reuse ;  /* 0x0000009a8b310223 */ /* 0x180fe2000001009b */
[-CC-:B------:R-:W-:Y:S01]  /*4730*/  @P0 FFMA.FTZ R163, R150, R154.reuse, R155.reuse ;  /* 0x0000009a96a30223 */ /* 0x180fe2000001009b */
[-CC-:B------:R-:W-:Y:S01]  /*4740*/  @P0 FFMA.FTZ R157, R143, R154.reuse, R155.reuse ;  /* 0x0000009a8f9d0223 */ /* 0x180fe2000001009b */
[----:B------:R-:W-:Y:S01]  /*4750*/  @P0 FADD.FTZ R48, R145, -R48 ;  /* 0x8000003091300221 */ /* 0x000fe20000010000 */
[-CC-:B------:R-:W-:Y:S01]  /*4760*/  @P0 FFMA.FTZ R159, R137, R154.reuse, R155.reuse ;  /* 0x0000009a899f0223 */ /* 0x180fe2000001009b */
[-CC-:B------:R-:W-:Y:S01]  /*4770*/  @P0 FFMA.FTZ R50, R146, R154.reuse, R155.reuse ;  /* 0x0000009a92320223 */ /* 0x180fe2000001009b */
[----:B------:R-:W-:Y:S01]  /*4780*/  @P0 FFMA.FTZ R161, R141, R154, R155 ;  /* 0x0000009a8da10223 */ /* 0x000fe2000001009b */
[----:B------:R-:W-:Y:S01]  /*4790*/  @P0 FFMA.FTZ R109, R120, R48, R109 ;  /* 0x00000030786d0223 */ /* 0x000fe2000001006d */
[----:B------:R-:W-:Y:S01]  /*47a0*/  @P0 FADD.FTZ R48, R138, -R49 ;  /* 0x800000318a300221 */ /* 0x000fe20000010000 */
[----:B------:R-:W-:-:S02]  /*47b0*/  IMAD.U32 R49, R21, 0x10000, RZ ;  /* 0x0001000015317824 */ /* 0x000fc400078e00ff */
[----:B------:R-:W-:Y:S01]  /*47c0*/  @P0 FFMA.FTZ R154, R152, R154, R155 ;  /* 0x0000009a989a0223 */ /* 0x000fe2000001009b */
[----:B------:R-:W-:Y:S01]  /*47d0*/  SHF.L.U32 R155, R22, 0x10, RZ ;  /* 0x00000010169b7819 */ /* 0x000fe200000006ff */
[----:B------:R-:W-:Y:S01]  /*47e0*/  @P0 FADD.FTZ R50, R147, -R50 ;  /* 0x8000003293320221 */ /* 0x000fe20000010000 */
[----:B------:R-:W-:Y:S01]  /*47f0*/  @P0 FFMA.FTZ R49, R120, R48, R49 ;  /* 0x0000003078310223 */ /* 0x000fe20000010031 */
[----:B------:R-:W-:Y:S01]  /*4800*/  @P0 FADD.FTZ R48, R148, -R163 ;  /* 0x800000a394300221 */ /* 0x000fe20000010000 */
[----:B------:R-:W-:Y:S01]  /*4810*/  @P0 FADD.FTZ R161, R140, -R161 ;  /* 0x800000a18ca10221 */ /* 0x000fe20000010000 */
[----:B------:R-:W-:Y:S01]  /*4820*/  @P0 FADD.FTZ R154, R149, -R154 ;  /* 0x8000009a959a0221 */ /* 0x000fe20000010000 */
[----:B------:R-:W-:Y:S01]  /*4830*/  @P0 FADD.FTZ R159, R136, -R159 ;  /* 0x8000009f889f0221 */ /* 0x000fe20000010000 */
[----:B------:R-:W-:Y:S01]  /*4840*/  @P0 FFMA.FTZ R121, R120, R48, R121 ;  /* 0x0000003078790223 */ /* 0x000fe20000010079 */
[----:B------:R-:W-:Y:S01]  /*4850*/  @P0 FADD.FTZ R48, R142, -R157 ;  /* 0x8000009d8e300221 */ /* 0x000fe20000010000 */
[----:B------:R-:W-:Y:S01]  /*4860*/  SHF.L.U32 R157, R23, 0x10, RZ ;  /* 0x00000010179d7819 */ /* 0x000fe200000006ff */
[C---:B------:R-:W-:Y:S01]  /*4870*/  @P0 FFMA.FTZ R51, R120.reuse, R50, R51 ;  /* 0x0000003278330223 */ /* 0x040fe20000010033 */
[C---:B------:R-:W-:Y:S01]  /*4880*/  @P0 FFMA.FTZ R155, R120.reuse, R161, R155 ;  /* 0x000000a1789b0223 */ /* 0x040fe2000001009b */
[----:B------:R-:W-:-:S02]  /*4890*/  @P0 FFMA.FTZ R111, R120, R154, R111 ;  /* 0x0000009a786f0223 */ /* 0x000fc4000001006f */
[----:B------:R-:W-:Y:S01]  /*48a0*/  @P0 FFMA.FTZ R157, R120, R48, R157 ;  /* 0x00000030789d0223 */ /* 0x000fe2000001009d */
[----:B------:R-:W-:-:S04]  /*48b0*/  IMAD.U32 R48, R20, 0x10000, RZ ;  /* 0x0001000014307824 */ /* 0x000fc800078e00ff */
[----:B------:R-:W-:Y:S01]  /*48c0*/  @P0 FFMA.FTZ R48, R120, R159, R48 ;  /* 0x0000009f78300223 */ /* 0x000fe20000010030 */
[----:B------:R-:W-:Y:S06]  /*48d0*/  @!P1 BRA `(.L_x_708) ;  /* 0x0000000000309947 */ /* 0x000fec0003800000 */
[----:B------:R-:W-:Y:S01]  /*48e0*/  LOP3.LUT P0, RZ, R126, 0xff, RZ, 0xc0, !PT ;  /* 0x000000ff7eff7812 */ /* 0x000fe2000780c0ff */
[----:B------:R-:W-:Y:S01]  /*48f0*/  FMUL.FTZ R50, R48, UR13 ;  /* 0x0000000d30327c20 */ /* 0x000fe20008410000 */
[----:B------:R-:W-:-:S03]  /*4900*/  HFMA2 R159, -RZ, RZ, 0, 0 ;  /* 0x00000000ff9f7431 */ /* 0x000fc600000001ff */
[----:B------:R-:W-:Y:S01]  /*4910*/  FMUL.FTZ R161, R50, UR12 ;  /* 0x0000000c32a17c20 */ /* 0x000fe20008410000 */
[----:B------:R-:W-:-:S07]  /*4920*/  MOV R50, RZ ;  /* 0x000000ff00327202 */ /* 0x000fce0000000f00 */
[----:B------:R-:W-:Y:S02]  /*4930*/  @P0 SHF.L.U32 R108, R36, 0x10, RZ ;  /* 0x00000010246c0819 */ /* 0x000fe400000006ff */
[----:B------:R-:W-:-:S03]  /*4940*/  @P0 SHF.L.U32 R110, R100, 0x10, RZ ;  /* 0x00000010646e0819 */ /* 0x000fc600000006ff */
[----:B------:R-:W-:Y:S02]  /*4950*/  @P0 FMUL.FTZ R50, R161, R108 ;  /* 0x0000006ca1320220 */ /* 0x000fe40000410000 */
[----:B------:R-:W-:-:S03]  /*4960*/  @P0 FMUL.FTZ R159, R110, R161 ;  /* 0x000000a16e9f0220 */ /* 0x000fc60000410000 */
[----:B------:R-:W-:Y:S01]  /*4970*/  F2FP.BF16.F32.PACK_AB R50, RZ, R50 ;  /* 0x00000032ff32723e */ /* 0x000fe200000010ff */
[----:B------:R-:W-:-:S03]  /*4980*/  FADD.FTZ R76, R76, R159 ;  /* 0x0000009f4c4c7221 */ /* 0x000fc60000010000 */
[----:B------:R-:W-:-:S07]  /*4990*/  PRMT R88, R50, 0x7610, R88 ;  /* 0x0000761032587816 */ /* 0x000fce0000000058 */
.L_x_708:
[----:B------:R-:W-:Y:S05]  /*49a0*/  BSYNC.RECONVERGENT B3 ;  /* 0x0000000000037941 */ /* 0x000fea0003800200 */
.L_x_707:
[----:B------:R-:W-:Y:S04]  /*49b0*/  BSSY.RECONVERGENT B3, `(.L_x_709) ;  /* 0x000000e000037945 */ /* 0x000fe80003800200 */
[----:B------:R-:W-:Y:S05]  /*49c0*/  @!P1 BRA `(.L_x_710) ;  /* 0x0000000000309947 */ /* 0x000fea0003800000 */
[----:B------:R-:W-:Y:S01]  /*49d0*/  LOP3.LUT P0, RZ, R126, 0xff00, RZ, 0xc0, !PT ;  /* 0x0000ff007eff7812 */ /* 0x000fe2000780c0ff */
[----:B------:R-:W-:-:S04]  /*49e0*/  FMUL.FTZ R50, R109, UR13 ;  /* 0x0000000d6d327c20 */ /* 0x000fc80008410000 */
[----:B------:R-:W-:Y:S01]  /*49f0*/  FMUL.FTZ R159, R50, UR12 ;  /* 0x0000000c329f7c20 */ /* 0x000fe20008410000 */
[----:B------:R-:W-:-:S07]  /*4a00*/  HFMA2 R50, -RZ, RZ, 0, 0 ;  /* 0x00000000ff327431 */ /* 0x000fce00000001ff */
[----:B------:R-:W-:Y:S01]  /*4a10*/  @P0 IMAD.U32 R104, R104, 0x10000, RZ ;  /* 0x0001000068680824 */ /* 0x000fe200078e00ff */
[----:B------:R-:W-:-:S03]  /*4a20*/  @P0 SHF.L.U32 R108, R11, 0x10, RZ ;  /* 0x000000100b6c0819 */ /* 0x000fc600000006ff */
[C---:B------:R-:W-:Y:S01]  /*4a30*/  @P0 FMUL.FTZ R50, R159.reuse, R104 ;  /* 0x000000689f320220 */ /* 0x040fe20000410000 */
[----:B------:R-:W-:Y:S01]  /*4a40*/  MOV R104, RZ ;  /* 0x000000ff00687202 */ /* 0x000fe20000000f00 */
[----:B------:R-:W-:Y:S02]  /*4a50*/  @P0 FMUL.FTZ R104, R159, R108 ;  /* 0x0000006c9f680220 */ /* 0x000fe40000410000 */
[----:B------:R-:W-:-:S03]  /*4a60*/  FADD.FTZ R77, R77, R50 ;  /* 0x000000324d4d7221 */ /* 0x000fc60000010000 */
[----:B------:R-:W-:-:S04]  /*4a70*/  F2FP.BF16.F32.PACK_AB R104, RZ, R104 ;  /* 0x00000068ff68723e */ /* 0x000fc800000010ff */
[----:B------:R-:W-:-:S07]  /*4a80*/  PRMT R88, R88, 0x5410, R104 ;  /* 0x0000541058587816 */ /* 0x000fce0000000068 */
.L_x_710:
[----:B------:R-:W-:Y:S05]  /*4a90*/  BSYNC.RECONVERGENT B3 ;  /* 0x0000000000037941 */ /* 0x000fea0003800200 */
.L_x_709:
[----:B------:R-:W-:Y:S01]  /*4aa0*/  BSSY.RECONVERGENT B3, `(.L_x_711) ;  /* 0x000000f000037945 */ /* 0x000fe20003800200 */
[----:B------:R-:W-:-:S03]  /*4ab0*/  F2FP.BF16.F32.PACK_AB R48, R109, R48 ;  /* 0x000000306d30723e */ /* 0x000fc600000010ff */
[----:B------:R-:W-:Y:S05]  /*4ac0*/  @!P1 BRA `(.L_x_712) ;  /* 0x0000000000309947 */ /* 0x000fea0003800000 */
[----:B------:R-:W-:Y:S01]  /*4ad0*/  LOP3.LUT P0, RZ, R126, 0xff0000, RZ, 0xc0, !PT ;  /* 0x00ff00007eff7812 */ /* 0x000fe2000780c0ff */
[----:B------:R-:W-:Y:S01]  /*4ae0*/  FMUL.FTZ R50, R49, UR13 ;  /* 0x0000000d31327c20 */ /* 0x000fe20008410000 */
[----:B------:R-:W-:-:S03]  /*4af0*/  HFMA2 R109, -RZ, RZ, 0, 0 ;  /* 0x00000000ff6d7431 */ /* 0x000fc600000001ff */
[----:B------:R-:W-:Y:S01]  /*4b00*/  FMUL.FTZ R159, R50, UR12 ;  /* 0x0000000c329f7c20 */ /* 0x000fe20008410000 */
[----:B------:R-:W-:-:S07]  /*4b10*/  IMAD.MOV.U32 R50, RZ, RZ, RZ ;  /* 0x000000ffff327224 */ /* 0x000fce00078e00ff */
[----:B------:R-:W-:Y:S02]  /*4b20*/  @P0 SHF.L.U32 R104, R37, 0x10, RZ ;  /* 0x0000001025680819 */ /* 0x000fe400000006ff */
[----:B------:R-:W-:-:S03]  /*4b30*/  @P0 SHF.L.U32 R108, R101, 0x10, RZ ;  /* 0x00000010656c0819 */ /* 0x000fc600000006ff */
[----:B------:R-:W-:Y:S02]  /*4b40*/  @P0 FMUL.FTZ R50, R159, R104 ;  /* 0x000000689f320220 */ /* 0x000fe40000410000 */
[----:B------:R-:W-:-:S03]  /*4b50*/  @P0 FMUL.FTZ R109, R108, R159 ;  /* 0x0000009f6c6d0220 */ /* 0x000fc60000410000 */
[----:B------:R-:W-:Y:S01]  /*4b60*/  F2FP.BF16.F32.PACK_AB R50, RZ, R50 ;  /* 0x00000032ff32723e */ /* 0x000fe200000010ff */
[----:B------:R-:W-:-:S03]  /*4b70*/  FADD.FTZ R78, R78, R109 ;  /* 0x0000006d4e4e7221 */ /* 0x000fc60000010000 */
[----:B------:R-:W-:-:S07]  /*4b80*/  PRMT R89, R50, 0x7610, R89 ;  /* 0x0000761032597816 */ /* 0x000fce0000000059 */
.L_x_712:
[----:B------:R-:W-:Y:S05]  /*4b90*/  BSYNC.RECONVERGENT B3 ;  /* 0x0000000000037941 */ /* 0x000fea0003800200 */
.L_x_711:
[----:B------:R-:W-:Y:S01]  /*4ba0*/  BSSY.RECONVERGENT B3, `(.L_x_713) ;  /* 0x000000f000037945 */ /* 0x000fe20003800200 */
[----:B------:R-:W-:-:S03]  /*4bb0*/  F2FP.BF16.F32.PACK_AB R49, R51, R49 ;  /* 0x000000313331723e */ /* 0x000fc600000010ff */
[----:B------:R-:W-:Y:S05]  /*4bc0*/  @!P1 BRA `(.L_x_714) ;  /* 0x0000000000309947 */ /* 0x000fea0003800000 */
[----:B------:R-:W-:Y:S01]  /*4bd0*/  LOP3.LUT P0, RZ, R126, 0xff000000, RZ, 0xc0, !PT ;  /* 0xff0000007eff7812 */ /* 0x000fe2000780c0ff */
[----:B------:R-:W-:-:S04]  /*4be0*/  FMUL.FTZ R51, R51, UR13 ;  /* 0x0000000d33337c20 */ /* 0x000fc80008410000 */
[----:B------:R-:W-:Y:S01]  /*4bf0*/  FMUL.FTZ R104, R51, UR12 ;  /* 0x0000000c33687c20 */ /* 0x000fe20008410000 */
[----:B------:R-:W-:-:S07]  /*4c00*/  MOV R51, RZ ;  /* 0x000000ff00337202 */ /* 0x000fce0000000f00 */
[----:B------:R-:W-:Y:S01]  /*4c10*/  @P0 SHF.L.U32 R50, R12, 0x10, RZ ;  /* 0x000000100c320819 */ /* 0x000fe200000006ff */
[----:B------:R-:W-:-:S04]  /*4c20*/  @P0 IMAD.U32 R105, R105, 0x10000, RZ ;  /* 0x0001000069690824 */ /* 0x000fc800078e00ff */
[----:B------:R-:W-:Y:S01]  /*4c30*/  @P0 FMUL.FTZ R51, R104, R50 ;  /* 0x0000003268330220 */ /* 0x000fe20000410000 */
[----:B------:R-:W-:-:S04]  /*4c40*/  HFMA2 R50, -RZ, RZ, 0, 0 ;  /* 0x00000000ff327431 */ /* 0x000fc800000001ff */
[----:B------:R-:W-:Y:S01]  /*4c50*/  F2FP.BF16.F32.PACK_AB R51, RZ, R51 ;  /* 0x00000033ff33723e */ /* 0x000fe200000010ff */
[----:B------:R-:W-:-:S03]  /*4c60*/  @P0 FMUL.FTZ R50, R104, R105 ;  /* 0x0000006968320220 */ /* 0x000fc60000410000 */
[----:B------:R-:W-:Y:S01]  /*4c70*/  PRMT R89, R89, 0x5410, R51 ;  /* 0x0000541059597816 */ /* 0x000fe20000000033 */
[----:B------:R-:W-:-:S07]  /*4c80*/  FADD.FTZ R79, R79, R50 ;  /* 0x000000324f4f7221 */ /* 0x000fce0000010000 */
.L_x_714:
[----:B------:R-:W-:Y:S05]  /*4c90*/  BSYNC.RECONVERGENT B3 ;  /* 0x0000000000037941 */ /* 0x000fea0003800200 */
.L_x_713:
[----:B------:R-:W-:Y:S04]  /*4ca0*/  BSSY.RECONVERGENT B3, `(.L_x_715) ;  /* 0x000000e000037945 */ /* 0x000fe80003800200 */
[----:B------:R-:W-:Y:S05]  /*4cb0*/  @!P1 BRA `(.L_x_716) ;  /* 0x0000000000309947 */ /* 0x000fea0003800000 */
[----:B------:R-:W-:Y:S01]  /*4cc0*/  LOP3.LUT P0, RZ, R127, 0xff, RZ, 0xc0, !PT ;  /* 0x000000ff7fff7812 */ /* 0x000fe2000780c0ff */
[----:B------:R-:W-:Y:S01]  /*4cd0*/  FMUL.FTZ R50, R155, UR13 ;  /* 0x0000000d9b327c20 */ /* 0x000fe20008410000 */
[----:B------:R-:W-:-:S03]  /*4ce0*/  MOV R104, RZ ;  /* 0x000000ff00687202 */ /* 0x000fc60000000f00 */
[----:B------:R-:W-:-:S08]  /*4cf0*/  FMUL.FTZ R50, R50, UR12 ;  /* 0x0000000c32327c20 */ /* 0x000fd00008410000 */
        /* <DEDUP_REMOVED lines=8> */
.L_x_716:
[----:B------:R-:W-:Y:S05]  /*4d80*/  BSYNC.RECONVERGENT B3 ;  /* 0x0000000000037941 */ /* 0x000fea0003800200 */
.L_x_715:
[----:B------:R-:W-:Y:S04]  /*4d90*/  BSSY.RECONVERGENT B3, `(.L_x_717) ;  /* 0x000000d000037945 */ /* 0x000fe80003800200 */
[----:B------:R-:W-:Y:S05]  /*4da0*/  @!P1 BRA `(.L_x_718) ;  /* 0x00000000002c9947 */ /* 0x000fea0003800000 */
[----:B------:R-:W-:Y:S01]  /*4db0*/  LOP3.LUT P0, RZ, R127, 0xff00, RZ, 0xc0, !PT ;  /* 0x0000ff007fff7812 */ /* 0x000fe2000780c0ff */
[----:B------:R-:W-:-:S04]  /*4dc0*/  FMUL.FTZ R50, R121, UR13 ;  /* 0x0000000d79327c20 */ /* 0x000fc80008410000 */
[----:B------:R-:W-:Y:S01]  /*4dd0*/  FMUL.FTZ R105, R50, UR12 ;  /* 0x0000000c32697c20 */ /* 0x000fe20008410000 */
[----:B------:R-:W-:-:S07]  /*4de0*/  CS2R R50, SRZ ;  /* 0x0000000000327805 */ /* 0x000fce000001ff00 */
[----:B------:R-:W-:Y:S02]  /*4df0*/  @P0 SHF.L.U32 R104, R13, 0x10, RZ ;  /* 0x000000100d680819 */ /* 0x000fe400000006ff */
[----:B------:R-:W-:-:S03]  /*4e00*/  @P0 SHF.L.U32 R106, R106, 0x10, RZ ;  /* 0x000000106a6a0819 */ /* 0x000fc600000006ff */
[C---:B------:R-:W-:Y:S02]  /*4e10*/  @P0 FMUL.FTZ R51, R105.reuse, R104 ;  /* 0x0000006869330220 */ /* 0x040fe40000410000 */
[----:B------:R-:W-:-:S03]  /*4e20*/  @P0 FMUL.FTZ R50, R105, R106 ;  /* 0x0000006a69320220 */ /* 0x000fc60000410000 */
[----:B------:R-:W-:Y:S01]  /*4e30*/  F2FP.BF16.F32.PACK_AB R51, RZ, R51 ;  /* 0x00000033ff33723e */ /* 0x000fe200000010ff */
[----:B------:R-:W-:-:S03]  /*4e40*/  FADD.FTZ R81, R81, R50 ;  /* 0x0000003251517221 */ /* 0x000fc60000010000 */
[----:B------:R-:W-:-:S07]  /*4e50*/  PRMT R90, R90, 0x5410, R51 ;  /* 0x000054105a5a7816 */ /* 0x000fce0000000033 */
.L_x_718:
[----:B------:R-:W-:Y:S05]  /*4e60*/  BSYNC.RECONVERGENT B3 ;  /* 0x0000000000037941 */ /* 0x000fea0003800200 */
.L_x_717:
[----:B------:R-:W-:Y:S04]  /*4e70*/  BSSY.RECONVERGENT B3, `(.L_x_719) ;  /* 0x000000e000037945 */ /* 0x000fe80003800200 */
[----:B------:R-:W-:Y:S05]  /*4e80*/  @!P1 BRA `(.L_x_720) ;  /* 0x0000000000309947 */ /* 0x000fea0003800000 */
[----:B------:R-:W-:Y:S01]  /*4e90*/  LOP3.LUT P0, RZ, R127, 0xff0000, RZ, 0xc0, !PT ;  /* 0x00ff00007fff7812 */ /* 0x000fe2000780c0ff */
[----:B------:R-:W-:Y:S01]  /*4ea0*/  FMUL.FTZ R50, R157, UR13 ;  /* 0x0000000d9d327c20 */ /* 0x000fe20008410000 */
[----:B------:R-:W-:Y:S01]  /*4eb0*/  MOV R104, RZ ;  /* 0x000000ff00687202 */ /* 0x000fe20000000f00 */
[----:B------:R-:W-:Y:S02]  /*4ec0*/  IMAD.MOV.U32 R51, RZ, RZ, RZ ;  /* 0x000000ffff337224 */ /* 0x000fe400078e00ff */
[----:B------:R-:W-:-:S08]  /*4ed0*/  FMUL.FTZ R105, R50, UR12 ;  /* 0x0000000c32697c20 */ /* 0x000fd00008410000 */
[----:B------:R-:W-:Y:S02]  /*4ee0*/  @P0 SHF.L.U32 R50, R39, 0x10, RZ ;  /* 0x0000001027320819 */ /* 0x000fe400000006ff */
[----:B------:R-:W-:-:S03]  /*4ef0*/  @P0 SHF.L.U32 R106, R103, 0x10, RZ ;  /* 0x00000010676a0819 */ /* 0x000fc600000006ff */
[----:B------:R-:W-:Y:S02]  /*4f00*/  @P0 FMUL.FTZ R104, R105, R50 ;  /* 0x0000003269680220 */ /* 0x000fe40000410000 */
[----:B------:R-:W-:-:S03]  /*4f10*/  @P0 FMUL.FTZ R51, R106, R105 ;  /* 0x000000696a330220 */ /* 0x000fc60000410000 */
[----:B------:R-:W-:Y:S01]  /*4f20*/  F2FP.BF16.F32.PACK_AB R104, RZ, R104 ;  /* 0x00000068ff68723e */ /* 0x000fe200000010ff */
[----:B------:R-:W-:-:S03]  /*4f30*/  FADD.FTZ R82, R82, R51 ;  /* 0x0000003352527221 */ /* 0x000fc60000010000 */
[----:B------:R-:W-:-:S07]  /*4f40*/  PRMT R91, R104, 0x7610, R91 ;  /* 0x00007610685b7816 */ /* 0x000fce000000005b */
.L_x_720:
[----:B------:R-:W-:Y:S05]  /*4f50*/  BSYNC.RECONVERGENT B3 ;  /* 0x0000000000037941 */ /* 0x000fea0003800200 */
.L_x_719:
[----:B------:R-:W-:Y:S02]  /*4f60*/  F2FP.BF16.F32.PACK_AB R50, R121, R155 ;  /* 0x0000009b7932723e */ /* 0x000fe400000010ff */
[----:B------:R-:W-:Y:S01]  /*4f70*/  F2FP.BF16.F32.PACK_AB R51, R111, R157 ;  /* 0x0000009d6f33723e */ /* 0x000fe200000010ff */
[----:B------:R-:W-:Y:S06]  /*4f80*/  @!P1 BRA `(.L_x_721) ;  /* 0x0000001c00749947 */ /* 0x000fec0003800000 */
[----:B------:R-:W-:Y:S01]  /*4f90*/  ISETP.GE.U32.AND P0, PT, R126, RZ, PT ;  /* 0x000000ff7e00720c */ /* 0x000fe20003f06070 */
[----:B------:R-:W-:Y:S01]  /*4fa0*/  FMUL.FTZ R111, R111, UR13 ;  /* 0x0000000d6f6f7c20 */ /* 0x000fe20008410000 */
[----:B------:R-:W-:Y:S02]  /*4fb0*/  CS2R R104, SRZ ;  /* 0x0000000000687805 */ /* 0x000fe4000001ff00 */
[----:B------:R-:W-:Y:S01]  /*4fc0*/  ISETP.GE.U32.AND.EX P0, PT, R127, 0x1000000, PT, P0 ;  /* 0x010000007f00780c */ /* 0x000fe20003f06100 */
[----:B------:R-:W-:-:S12]  /*4fd0*/  FMUL.FTZ R111, R111, UR12 ;  /* 0x0000000c6f6f7c20 */ /* 0x000fd80008410000 */
[----:B------:R-:W-:Y:S02]  /*4fe0*/  @P0 SHF.L.U32 R106, R14, 0x10, RZ ;  /* 0x000000100e6a0819 */ /* 0x000fe400000006ff */
[----:B------:R-:W-:-:S03]  /*4ff0*/  @P0 SHF.L.U32 R107, R107, 0x10, RZ ;  /* 0x000000106b6b0819 */ /* 0x000fc600000006ff */
[C---:B------:R-:W-:Y:S02]  /*5000*/  @P0 FMUL.FTZ R105, R111.reuse, R106 ;  /* 0x0000006a6f690220 */ /* 0x040fe40000410000 */
[----:B------:R-:W-:-:S03]  /*5010*/  @P0 FMUL.FTZ R104, R111, R107 ;  /* 0x0000006b6f680220 */ /* 0x000fc60000410000 */
[----:B------:R-:W-:Y:S01]  /*5020*/  F2FP.BF16.F32.PACK_AB R105, RZ, R105 ;  /* 0x00000069ff69723e */ /* 0x000fe200000010ff */
[----:B------:R-:W-:-:S03]  /*5030*/  FADD.FTZ R83, R83, R104 ;  /* 0x0000006853537221 */ /* 0x000fc60000010000 */
[----:B------:R-:W-:Y:S01]  /*5040*/  PRMT R91, R91, 0x5410, R105 ;  /* 0x000054105b5b7816 */ /* 0x000fe20000000069 */
[----:B------:R-:W-:Y:S06]  /*5050*/  BRA `(.L_x_721) ;  /* 0x0000001c00407947 */ /* 0x000fec0003800000 */
.L_x_706:
[----:B------:R-:W-:Y:S01]  /*5060*/  BSSY.RECONVERGENT B3, `(.L_x_722) ;  /* 0x0000013000037945 */ /* 0x000fe20003800200 */
[----:B------:R-:W-:-:S03]  /*5070*/  ISETP.GT.AND P3, PT, R121, RZ, PT ;  /* 0x000000ff7900720c */ /* 0x000fc60003f64270 */
[----:B------:R-:W-:Y:S10]  /*5080*/  @!P1 BRA `(.L_x_723) ;  /* 0x0000000000409947 */ /* 0x000ff40003800000 */
        /* <DEDUP_REMOVED lines=16> */
.L_x_723:
[----:B------:R-:W-:Y:S05]  /*5190*/  BSYNC.RECONVERGENT B3 ;  /* 0x0000000000037941 */ /* 0x000fea0003800200 */
.L_x_722:
[----:B------:R-:W-:Y:S04]  /*51a0*/  BSSY.RECONVERGENT B3, `(.L_x_724) ;  /* 0x0000012000037945 */ /* 0x000fe80003800200 */
[----:B------:R-:W-:Y:S05]  /*51b0*/  @!P1 BRA `(.L_x_725) ;  /* 0x0000000000409947 */ /* 0x000fea0003800000 */
[----:B------:R-:W-:Y:S01]  /*51c0*/  @P3 FFMA.FTZ R108, R144, R154, R155 ;  /* 0x0000009a906c3223 */ /* 0x000fe2000001009b */
[----:B------:R-:W-:Y:S02]  /*51d0*/  LOP3.LUT P0, RZ, R126, 0xff00, RZ, 0xc0, !PT ;  /* 0x0000ff007eff7812 */ /* 0x000fe4000780c0ff */
[----:B------:R-:W-:Y:S01]  /*51e0*/  SHF.L.U32 R109, R109, 0x10, RZ ;  /* 0x000000106d6d7819 */ /* 0x000fe200000006ff */
[----:B------:R-:W-:-:S04]  /*51f0*/  @P3 FADD.FTZ R108, R145, -R108 ;  /* 0x8000006c916c3221 */ /* 0x000fc80000010000 */
[----:B------:R-:W-:-:S04]  /*5200*/  @P3 FFMA.FTZ R109, R120, R108, R109 ;  /* 0x0000006c786d3223 */ /* 0x000fc8000001006d */
[----:B------:R-:W-:Y:S02]  /*5210*/  FMUL.FTZ R109, R109, UR13 ;  /* 0x0000000d6d6d7c20 */ /* 0x000fe40008410000 */
[----:B------:R-:W-:Y:S01]  /*5220*/  @P0 IMAD.U32 R108, R104, 0x10000, RZ ;  /* 0x00010000686c0824 */ /* 0x000fe200078e00ff */
[----:B------:R-:W-:Y:S01]  /*5230*/  MOV R104, RZ ;  /* 0x000000ff00687202 */ /* 0x000fe20000000f00 */
        /* <DEDUP_REMOVED lines=8> */
.L_x_725:
[----:B------:R-:W-:Y:S05]  /*52c0*/  BSYNC.RECONVERGENT B3 ;  /* 0x0000000000037941 */ /* 0x000fea0003800200 */
.L_x_724:
[----:B------:R-:W-:Y:S04]  /*52d0*/  BSSY.RECONVERGENT B3, `(.L_x_726) ;  /* 0x0000012000037945 */ /* 0x000fe80003800200 */
[----:B------:R-:W-:Y:S05]  /*52e0*/  @!P1 BRA `(.L_x_727) ;  /* 0x0000000000409947 */ /* 0x000fea0003800000 */
[----:B------:R-:W-:Y:S01]  /*52f0*/  @P3 FFMA.FTZ R109, R139, R154, R155 ;  /* 0x0000009a8b6d3223 */ /* 0x000fe2000001009b */
[----:B------:R-:W-:-:S03]  /*5300*/  LOP3.LUT P0, RZ, R126, 0xff0000, RZ, 0xc0, !PT ;  /* 0x00ff00007eff7812 */ /* 0x000fc6000780c0ff */
[----:B------:R-:W-:Y:S01]  /*5310*/  @P3 FADD.FTZ R104, R138, -R109 ;  /* 0x8000006d8a683221 */ /* 0x000fe20000010000 */
[----:B------:R-:W-:-:S05]  /*5320*/  SHF.L.U32 R109, R21, 0x10, RZ ;  /* 0x00000010156d7819 */ /* 0x000fca00000006ff */
[----:B------:R-:W-:Y:S01]  /*5330*/  @P3 FFMA.FTZ R109, R120, R104, R109 ;  /* 0x00000068786d3223 */ /* 0x000fe2000001006d */
[----:B------:R-:W-:-:S03]  /*5340*/  MOV R104, RZ ;  /* 0x000000ff00687202 */ /* 0x000fc60000000f00 */
        /* <DEDUP_REMOVED lines=10> */
.L_x_727:
[----:B------:R-:W-:Y:S05]  /*53f0*/  BSYNC.RECONVERGENT B3 ;  /* 0x0000000000037941 */ /* 0x000fea0003800200 */
.L_x_726:
[----:B------:R-:W-:Y:S04]  /*5400*/  BSSY.RECONVERGENT B3, `(.L_x_728) ;  /* 0x0000012000037945 */ /* 0x000fe80003800200 */
[----:B------:R-:W-:Y:S05]  /*5410*/  @!P1 BRA `(.L_x_729) ;  /* 0x0000000000409947 */ /* 0x000fea0003800000 */
[----:B------:R-:W-:Y:S01]  /*5420*/  PRMT R104, R21, 0x7632, R104 ;  /* 0x0000763215687816 */ /* 0x000fe20000000068 */
[----:B------:R-:W-:Y:S01]  /*5430*/  @P3 FFMA.FTZ R108, R146, R154, R155 ;  /* 0x0000009a926c3223 */ /* 0x000fe2000001009b */
[----:B------:R-:W-:Y:S02]  /*5440*/  LOP3.LUT P0, RZ, R126, 0xff000000, RZ, 0xc0, !PT ;  /* 0xff0000007eff7812 */ /* 0x000fe4000780c0ff */
[----:B------:R-:W-:Y:S01]  /*5450*/  SHF.L.U32 R109, R104, 0x10, RZ ;  /* 0x00000010686d7819 */ /* 0x000fe200000006ff */
[----:B------:R-:W-:-:S04]  /*5460*/  @P3 FADD.FTZ R108, R147, -R108 ;  /* 0x8000006c936c3221 */ /* 0x000fc80000010000 */
[----:B------:R-:W-:-:S04]  /*5470*/  @P3 FFMA.FTZ R109, R120, R108, R109 ;  /* 0x0000006c786d3223 */ /* 0x000fc8000001006d */
[----:B------:R-:W-:Y:S02]  /*5480*/  FMUL.FTZ R109, R109, UR13 ;  /* 0x0000000d6d6d7c20 */ /* 0x000fe40008410000 */
[----:B------:R-:W-:Y:S01]  /*5490*/  @P0 IMAD.U32 R108, R105, 0x10000, RZ ;  /* 0x00010000696c0824 */ /* 0x000fe200078e00ff */
[----:B------:R-:W-:Y:S01]  /*54a0*/  CS2R R104, SRZ ;  /* 0x0000000000687805 */ /* 0x000fe2000001ff00 */
[----:B------:R-:W-:-:S04]  /*54b0*/  FMUL.FTZ R109, R109, UR12 ;  /* 0x0000000c6d6d7c20 */ /* 0x000fc80008410000 */
[----:B------:R-:W-:Y:S01]  /*54c0*/  @P0 FMUL.FTZ R104, R108, R109 ;  /* 0x0000006d6c680220 */ /* 0x000fe20000410000 */
[----:B------:R-:W-:-:S03]  /*54d0*/  @P0 SHF.L.U32 R108, R12, 0x10, RZ ;  /* 0x000000100c6c0819 */ /* 0x000fc600000006ff */
[----:B------:R-:W-:Y:S02]  /*54e0*/  FADD.FTZ R79, R79, R104 ;  /* 0x000000684f4f7221 */ /* 0x000fe40000010000 */
[----:B------:R-:W-:-:S05]  /*54f0*/  @P0 FMUL.FTZ R105, R108, R109 ;  /* 0x0000006d6c690220 */ /* 0x000fca0000410000 */
[----:B------:R-:W-:-:S04]  /*5500*/  F2FP.BF16.F32.PACK_AB R105, RZ, R105 ;  /* 0x00000069ff69723e */ /* 0x000fc800000010ff */
[----:B------:R-:W-:-:S07]  /*5510*/  PRMT R89, R89, 0x5410, R105 ;  /* 0x0000541059597816 */ /* 0x000fce0000000069 */
.L_x_729:
[----:B------:R-:W-:Y:S05]  /*5520*/  BSYNC.RECONVERGENT B3 ;  /* 0x0000000000037941 */ /* 0x000fea0003800200 */
.L_x_728:
        /* <DEDUP_REMOVED lines=8> */
[----:B------:R-:W-:Y:S02]  /*55b0*/  @P0 SHF.L.U32 R111, R38, 0x10, RZ ;  /* 0x00000010266f0819 */ /* 0x000fe400000006ff */
[----:B------:R-:W-:Y:S01]  /*55c0*/  FMUL.FTZ R108, R105, UR12 ;  /* 0x0000000c696c7c20 */ /* 0x000fe20008410000 */
[----:B------:R-:W-:Y:S02]  /*55d0*/  CS2R R104, SRZ ;  /* 0x0000000000687805 */ /* 0x000fe4000001ff00 */
[----:B------:R-:W-:Y:S01]  /*55e0*/  @P0 SHF.L.U32 R109, R102, 0x10, RZ ;  /* 0x00000010666d0819 */ /* 0x000fe200000006ff */
[----:B------:R-:W-:-:S04]  /*55f0*/  @P0 FMUL.FTZ R104, R111, R108 ;  /* 0x0000006c6f680220 */ /* 0x000fc80000410000 */
[----:B------:R-:W-:Y:S01]  /*5600*/  @P0 FMUL.FTZ R105, R109, R108 ;  /* 0x0000006c6d690220 */ /* 0x000fe20000410000 */
[----:B------:R-:W-:-:S03]  /*5610*/  F2FP.BF16.F32.PACK_AB R104, RZ, R104 ;  /* 0x00000068ff68723e */ /* 0x000fc600000010ff */
[----:B------:R-:W-:Y:S01]  /*5620*/  FADD.FTZ R80, R80, R105 ;  /* 0x0000006950507221 */ /* 0x000fe20000010000 */
[----:B------:R-:W-:-:S07]  /*5630*/  PRMT R90, R104, 0x7610, R90 ;  /* 0x00007610685a7816 */ /* 0x000fce000000005a */
.L_x_731:
[----:B------:R-:W-:Y:S05]  /*5640*/  BSYNC.RECONVERGENT B3 ;  /* 0x0000000000037941 */ /* 0x000fea0003800200 */
.L_x_730:
        /* <DEDUP_REMOVED lines=9> */
[----:B------:R-:W-:Y:S02]  /*56e0*/  @P0 IMAD.U32 R109, R13, 0x10000, RZ ;  /* 0x000100000d6d0824 */ /* 0x000fe400078e00ff */
[----:B------:R-:W-:Y:S01]  /*56f0*/  FMUL.FTZ R108, R105, UR12 ;  /* 0x0000000c696c7c20 */ /* 0x000fe20008410000 */
[----:B------:R-:W-:-:S03]  /*5700*/  CS2R R104, SRZ ;  /* 0x0000000000687805 */ /* 0x000fc6000001ff00 */
[----:B------:R-:W-:Y:S01]  /*5710*/  @P0 FMUL.FTZ R105, R109, R108 ;  /* 0x0000006c6d690220 */ /* 0x000fe20000410000 */
[----:B------:R-:W-:-:S04]  /*5720*/  @P0 SHF.L.U32 R109, R106, 0x10, RZ ;  /* 0x000000106a6d0819 */ /* 0x000fc800000006ff */
[----:B------:R-:W-:Y:S01]  /*5730*/  F2FP.BF16.F32.PACK_AB R105, RZ, R105 ;  /* 0x00000069ff69723e */ /* 0x000fe200000010ff */
[----:B------:R-:W-:-:S03]  /*5740*/  @P0 FMUL.FTZ R104, R109, R108 ;  /* 0x0000006c6d680220 */ /* 0x000fc60000410000 */
[----:B------:R-:W-:Y:S01]  /*5750*/  PRMT R90, R90, 0x5410, R105 ;  /* 0x000054105a5a7816 */ /* 0x000fe20000000069 */
[----:B------:R-:W-:-:S07]  /*5760*/  FADD.FTZ R81, R81, R104 ;  /* 0x0000006851517221 */ /* 0x000fce0000010000 */
.L_x_733:
[----:B------:R-:W-:Y:S05]  /*5770*/  BSYNC.RECONVERGENT B3 ;  /* 0x0000000000037941 */ /* 0x000fea0003800200 */
.L_x_732:
[----:B------:R-:W-:Y:S04]  /*5780*/  BSSY.RECONVERGENT B3, `(.L_x_734) ;  /* 0x0000012000037945 */ /* 0x000fe80003800200 */
[----:B------:R-:W-:Y:S05]  /*5790*/  @!P1 BRA `(.L_x_735) ;  /* 0x0000000000409947 */ /* 0x000fea0003800000 */
[----:B------:R-:W-:Y:S01]  /*57a0*/  @P3 FFMA.FTZ R109, R143, R154, R155 ;  /* 0x0000009a8f6d3223 */ /* 0x000fe2000001009b */
[----:B------:R-:W-:Y:S01]  /*57b0*/  LOP3.LUT P0, RZ, R127, 0xff0000, RZ, 0xc0, !PT ;  /* 0x00ff00007fff7812 */ /* 0x000fe2000780c0ff */
[----:B------:R-:W-:Y:S01]  /*57c0*/  HFMA2 R104, -RZ, RZ, 0, 0 ;  /* 0x00000000ff687431 */ /* 0x000fe200000001ff */
[----:B------:R-:W-:Y:S01]  /*57d0*/  SHF.L.U32 R105, R23, 0x10, RZ ;  /* 0x0000001017697819 */ /* 0x000fe200000006ff */
[----:B------:R-:W-:-:S04]  /*57e0*/  @P3 FADD.FTZ R109, R142, -R109 ;  /* 0x8000006d8e6d3221 */ /* 0x000fc80000010000 */
[----:B------:R-:W-:-:S04]  /*57f0*/  @P3 FFMA.FTZ R105, R120, R109, R105 ;  /* 0x0000006d78693223 */ /* 0x000fc80000010069 */
[----:B------:R-:W-:Y:S02]  /*5800*/  FMUL.FTZ R105, R105, UR13 ;  /* 0x0000000d69697c20 */ /* 0x000fe40008410000 */
[----:B------:R-:W-:Y:S02]  /*5810*/  @P0 SHF.L.U32 R109, R39, 0x10, RZ ;  /* 0x00000010276d0819 */ /* 0x000fe400000006ff */
[----:B------:R-:W-:Y:S01]  /*5820*/  FMUL.FTZ R106, R105, UR12 ;  /* 0x0000000c696a7c20 */ /* 0x000fe20008410000 */
[----:B------:R-:W-:-:S03]  /*5830*/  MOV R105, RZ ;  /* 0x000000ff00697202 */ /* 0x000fc60000000f00 */
[----:B------:R-:W-:Y:S01]  /*5840*/  @P0 FMUL.FTZ R104, R109, R106 ;  /* 0x0000006a6d680220 */ /* 0x000fe20000410000 */
[----:B------:R-:W-:-:S04]  /*5850*/  @P0 IMAD.U32 R109, R103, 0x10000, RZ ;  /* 0x00010000676d0824 */ /* 0x000fc800078e00ff */
[----:B------:R-:W-:Y:S01]  /*5860*/  @P0 FMUL.FTZ R105, R109, R106 ;  /* 0x0000006a6d690220 */ /* 0x000fe20000410000 */
[----:B------:R-:W-:-:S03]  /*5870*/  F2FP.BF16.F32.PACK_AB R104, RZ, R104 ;  /* 0x00000068ff68723e */ /* 0x000fc600000010ff */
[----:B------:R-:W-:Y:S01]  /*5880*/  FADD.FTZ R82, R82, R105 ;  /* 0x0000006952527221 */ /* 0x000fe20000010000 */
[----:B------:R-:W-:-:S07]  /*5890*/  PRMT R91, R104, 0x7610, R91 ;  /* 0x00007610685b7816 */ /* 0x000fce000000005b */
.L_x_735:
[----:B------:R-:W-:Y:S05]  /*58a0*/  BSYNC.RECONVERGENT B3 ;  /* 0x0000000000037941 */ /* 0x000fea0003800200 */
.L_x_734:
[----:B------:R-:W-:Y:S05]  /*58b0*/  @!P1 BRA `(.L_x_721) ;  /* 0x0000001400289947 */ /* 0x000fea0003800000 */
[----:B------:R-:W-:Y:S01]  /*58c0*/  ISETP.GE.U32.AND P0, PT, R126, RZ, PT ;  /* 0x000000ff7e00720c */ /* 0x000fe20003f06070 */
[----:B------:R-:W-:Y:S01]  /*58d0*/  @P3 FFMA.FTZ R154, R152, R154, R155 ;  /* 0x0000009a989a3223 */ /* 0x000fe2000001009b */
[----:B------:R-:W-:Y:S01]  /*58e0*/  PRMT R104, R23, 0x7632, R104 ;  /* 0x0000763217687816 */ /* 0x000fe20000000068 */
[----:B------:R-:W-:Y:S01]  /*58f0*/  HFMA2 R106, -RZ, RZ, 0, 0 ;  /* 0x00000000ff6a7431 */ /* 0x000fe200000001ff */
[----:B------:R-:W-:Y:S01]  /*5900*/  ISETP.GE.U32.AND.EX P0, PT, R127, 0x1000000, PT, P0 ;  /* 0x010000007f00780c */ /* 0x000fe20003f06100 */
[----:B------:R-:W-:Y:S01]  /*5910*/  @P3 FADD.FTZ R154, R149, -R154 ;  /* 0x8000009a959a3221 */ /* 0x000fe20000010000 */
[----:B------:R-:W-:Y:S02]  /*5920*/  SHF.L.U32 R105, R104, 0x10, RZ ;  /* 0x0000001068697819 */ /* 0x000fe400000006ff */
[----:B------:R-:W-:-:S03]  /*5930*/  MOV R104, RZ ;  /* 0x000000ff00687202 */ /* 0x000fc60000000f00 */
[----:B------:R-:W-:-:S04]  /*5940*/  @P3 FFMA.FTZ R105, R120, R154, R105 ;  /* 0x0000009a78693223 */ /* 0x000fc80000010069 */
[----:B------:R-:W-:Y:S02]  /*5950*/  FMUL.FTZ R105, R105, UR13 ;  /* 0x0000000d69697c20 */ /* 0x000fe40008410000 */
[----:B------:R-:W-:Y:S02]  /*5960*/  @P0 SHF.L.U32 R110, R14, 0x10, RZ ;  /* 0x000000100e6e0819 */ /* 0x000fe400000006ff */
[----:B------:R-:W-:Y:S01]  /*5970*/  FMUL.FTZ R105, R105, UR12 ;  /* 0x0000000c69697c20 */ /* 0x000fe20008410000 */
[----:B------:R-:W-:-:S03]  /*5980*/  @P0 SHF.L.U32 R108, R107, 0x10, RZ ;  /* 0x000000106b6c0819 */ /* 0x000fc600000006ff */
[-C--:B------:R-:W-:Y:S02]  /*5990*/  @P0 FMUL.FTZ R106, R110, R105.reuse ;  /* 0x000000696e6a0220 */ /* 0x080fe40000410000 */
[----:B------:R-:W-:-:S03]  /*59a0*/  @P0 FMUL.FTZ R104, R108, R105 ;  /* 0x000000696c680220 */ /* 0x000fc60000410000 */
[----:B------:R-:W-:Y:S01]  /*59b0*/  F2FP.BF16.F32.PACK_AB R106, RZ, R106 ;  /* 0x0000006aff6a723e */ /* 0x000fe200000010ff */
[----:B------:R-:W-:-:S03]  /*59c0*/  FADD.FTZ R83, R83, R104 ;  /* 0x0000006853537221 */ /* 0x000fc60000010000 */
[----:B------:R-:W-:Y:S01]  /*59d0*/  PRMT R91, R91, 0x5410, R106 ;  /* 0x000054105b5b7816 */ /* 0x000fe2000000006a */
[----:B------:R-:W-:Y:S06]  /*59e0*/  BRA `(.L_x_721) ;  /* 0x0000001000dc7947 */ /* 0x000fec0003800000 */
.L_x_705:
[----:B------:R-:W-:-:S04]  /*59f0*/  UISETP.NE.U32.AND UP0, UPT, UR22, URZ, UPT ;  /* 0x000000ff1600728c */ /* 0x000fc8000bf05070 */
[----:B------:R-:W-:-:S06]  /*5a00*/  UISETP.NE.AND.EX UP0, UPT, UR23, URZ, UPT, UP0 ;  /* 0x000000ff1700728c */ /* 0x000fcc000bf05300 */
[----:B------:R-:W-:-:S13]  /*5a10*/  PLOP3.LUT P2, PT, PT, PT, UP0, 0x80, 0x8 ;  /* 0x000000000008781c */ /* 0x000fda0003f4f008 */
[----:B------:R-:W-:Y:S05]  /*5a20*/  @!P2 BRA `(.L_x_736) ;  /* 0x000000080064a947 */ /* 0x000fea0003800000 */
[-CC-:B------:R-:W-:Y:S01]  /*5a30*/  FFMA.FTZ R49, R137, R154.reuse, R155.reuse ;  /* 0x0000009a89317223 */ /* 0x180fe2000001009b */
[-CC-:B------:R-:W-:Y:S01]  /*5a40*/  FFMA.FTZ R48, R144, R154.reuse, R155.reuse ;  /* 0x0000009a90307223 */ /* 0x180fe2000001009b */
[----:B------:R-:W-:Y:S01]  /*5a50*/  ISETP.GT.AND P0, PT, R121, RZ, PT ;  /* 0x000000ff7900720c */ /* 0x000fe20003f04270 */
[-CC-:B------:R-:W-:Y:S01]  /*5a60*/  FFMA.FTZ R109, R139, R154.reuse, R155.reuse ;  /* 0x0000009a8b6d7223 */ /* 0x180fe2000001009b */
[-CC-:B------:R-:W-:Y:S01]  /*5a70*/  FFMA.FTZ R50, R146, R154.reuse, R155.reuse ;  /* 0x0000009a92327223 */ /* 0x180fe2000001009b */
[-CC-:B------:R-:W-:Y:S01]  /*5a80*/  FFMA.FTZ R121, R141, R154.reuse, R155.reuse ;  /* 0x0000009a8d797223 */ /* 0x180fe2000001009b */
[-CC-:B------:R-:W-:Y:S01]  /*5a90*/  FFMA.FTZ R157, R150, R154.reuse, R155.reuse ;  /* 0x0000009a969d7223 */ /* 0x180fe2000001009b */
[-C--:B------:R-:W-:Y:S01]  /*5aa0*/  FFMA.FTZ R159, R143, R154.reuse, R155 ;  /* 0x0000009a8f9f7223 */ /* 0x080fe2000001009b */
[----:B------:R-:W-:Y:S01]  /*5ab0*/  FADD.FTZ R49, R136, -R49 ;  /* 0x8000003188317221 */ /* 0x000fe20000010000 */
[----:B------:R-:W-:Y:S01]  /*5ac0*/  FADD.FTZ R51, R145, -R48 ;  /* 0x8000003091337221 */ /* 0x000fe20000010000 */
[----:B------:R-:W-:Y:S01]  /*5ad0*/  FFMA.FTZ R154, R152, R154, R155 ;  /* 0x0000009a989a7223 */ /* 0x000fe2000001009b */
[----:B------:R-:W-:Y:S01]  /*5ae0*/  FADD.FTZ R109, R138, -R109 ;  /* 0x8000006d8a6d7221 */ /* 0x000fe20000010000 */
[----:B------:R-:W-:Y:S01]  /*5af0*/  FADD.FTZ R111, R147, -R50 ;  /* 0x80000032936f7221 */ /* 0x000fe20000010000 */
[----:B------:R-:W-:Y:S01]  /*5b00*/  FADD.FTZ R121, R140, -R121 ;  /* 0x800000798c797221 */ /* 0x000fe20000010000 */
[----:B------:R-:W-:Y:S01]  /*5b10*/  FADD.FTZ R157, R148, -R157 ;  /* 0x8000009d949d7221 */ /* 0x000fe20000010000 */
[----:B------:R-:W-:Y:S01]  /*5b20*/  FADD.FTZ R159, R142, -R159 ;  /* 0x8000009f8e9f7221 */ /* 0x000fe20000010000 */
[C---:B------:R-:W-:Y:S01]  /*5b30*/  FMUL.FTZ R108, R120.reuse, R49 ;  /* 0x00000031786c7220 */ /* 0x040fe20000410000 */
[C---:B------:R-:W-:Y:S01]  /*5b40*/  FMUL.FTZ R51, R120.reuse, R51 ;  /* 0x0000003378337220 */ /* 0x040fe20000410000 */
[----:B------:R-:W-:Y:S01]  /*5b50*/  FADD.FTZ R155, R149, -R154 ;  /* 0x8000009a959b7221 */ /* 0x000fe20000010000 */
[----:B------:R-:W-:Y:S01]  /*5b60*/  BSSY.RECONVERGENT B3, `(.L_x_737) ;  /* 0x0000016000037945 */ /* 0x000fe20003800200 */
[C---:B------:R-:W-:Y:S01]  /*5b70*/  FMUL.FTZ R109, R120.reuse, R109 ;  /* 0x0000006d786d7220 */ /* 0x040fe20000410000 */
[C---:B------:R-:W-:Y:S01]  /*5b80*/  FMUL.FTZ R110, R120.reuse, R111 ;  /* 0x0000006f786e7220 */ /* 0x040fe20000410000 */
[C---:B------:R-:W-:Y:S01]  /*5b90*/  FMUL.FTZ R48, R120.reuse, R121 ;  /* 0x0000007978307220 */ /* 0x040fe20000410000 */
[C---:B------:R-:W-:Y:S01]  /*5ba0*/  FMUL.FTZ R49, R120.reuse, R157 ;  /* 0x0000009d78317220 */ /* 0x040fe20000410000 */
[C---:B------:R-:W-:Y:S01]  /*5bb0*/  FMUL.FTZ R50, R120.reuse, R159 ;  /* 0x0000009f78327220 */ /* 0x040fe20000410000 */
[----:B------:R-:W-:Y:S01]  /*5bc0*/  FMUL.FTZ R120, R120, R155 ;  /* 0x0000009b78787220 */ /* 0x000fe20000410000 */
[----:B------:R-:W-:-:S02]  /*5bd0*/  FSEL R51, R51, RZ, P0 ;  /* 0x000000ff33337208 */ /* 0x000fc40000000000 */
        /* <DEDUP_REMOVED lines=14> */
.L_x_738:
[----:B------:R-:W-:Y:S05]  /*5cc0*/  BSYNC.RECONVERGENT B3 ;  /* 0x0000000000037941 */ /* 0x000fea0003800200 */
.L_x_737:
[----:B------:R-:W-:Y:S04]  /*5cd0*/  BSSY.RECONVERGENT B3, `(.L_x_739) ;  /* 0x000000e000037945 */ /* 0x000fe80003800200 */
[----:B------:R-:W-:Y:S05]  /*5ce0*/  @!P1 BRA `(.L_x_740) ;  /* 0x0000000000309947 */ /* 0x000fea0003800000 */
[----:B------:R-:W-:Y:S01]  /*5cf0*/  LOP3.LUT P3, RZ, R126, 0xff00, RZ, 0xc0, !PT ;  /* 0x0000ff007eff7812 */ /* 0x000fe2000786c0ff */
[----:B------:R-:W-:-:S04]  /*5d00*/  FMUL.FTZ R111, R51, UR13 ;  /* 0x0000000d336f7c20 */ /* 0x000fc80008410000 */
[----:B------:R-:W-:Y:S01]  /*5d10*/  FMUL.FTZ R121, R111, UR12 ;  /* 0x0000000c6f797c20 */ /* 0x000fe20008410000 */
[----:B------:R-:W-:-:S07]  /*5d20*/  IMAD.MOV.U32 R111, RZ, RZ, RZ ;  /* 0x000000ffff6f7224 */ /* 0x000fce00078e00ff */
[----:B------:R-:W-:Y:S02]  /*5d30*/  @P3 SHF.L.U32 R154, R104, 0x10, RZ ;  /* 0x00000010689a3819 */ /* 0x000fe400000006ff */
[----:B------:R-:W-:-:S03]  /*5d40*/  MOV R104, RZ ;  /* 0x000000ff00687202 */ /* 0x000fc60000000f00 */
[----:B------:R-:W-:Y:S01]  /*5d50*/  @P3 FMUL.FTZ R104, R154, R121 ;  /* 0x000000799a683220 */ /* 0x000fe20000410000 */
[----:B------:R-:W-:-:S03]  /*5d60*/  @P3 SHF.L.U32 R154, R11, 0x10, RZ ;  /* 0x000000100b9a3819 */ /* 0x000fc600000006ff */
[----:B------:R-:W-:Y:S02]  /*5d70*/  FADD.FTZ R77, R77, R104 ;  /* 0x000000684d4d7221 */ /* 0x000fe40000010000 */
[----:B------:R-:W-:-:S05]  /*5d80*/  @P3 FMUL.FTZ R111, R154, R121 ;  /* 0x000000799a6f3220 */ /* 0x000fca0000410000 */
[----:B------:R-:W-:-:S04]  /*5d90*/  F2FP.BF16.F32.PACK_AB R111, RZ, R111 ;  /* 0x0000006fff6f723e */ /* 0x000fc800000010ff */
[----:B------:R-:W-:-:S07]  /*5da0*/  PRMT R88, R88, 0x5410, R111 ;  /* 0x0000541058587816 */ /* 0x000fce000000006f */
.L_x_740:
[----:B------:R-:W-:Y:S05]  /*5db0*/  BSYNC.RECONVERGENT B3 ;  /* 0x0000000000037941 */ /* 0x000fea0003800200 */
.L_x_739:
[----:B------:R-:W-:Y:S01]  /*5dc0*/  BSSY.RECONVERGENT B3, `(.L_x_741) ;  /* 0x000000f000037945 */ /* 0x000fe20003800200 */
        /* <DEDUP_REMOVED lines=14> */
.L_x_742:
[----:B------:R-:W-:Y:S05]  /*5eb0*/  BSYNC.RECONVERGENT B3 ;  /* 0x0000000000037941 */ /* 0x000fea0003800200 */
.L_x_741:
[----:B------:R-:W-:Y:S04]  /*5ec0*/  BSSY.RECONVERGENT B3, `(.L_x_743) ;  /* 0x000000e000037945 */ /* 0x000fe80003800200 */
[----:B------:R-:W-:Y:S05]  /*5ed0*/  @!P1 BRA `(.L_x_744) ;  /* 0x0000000000309947 */ /* 0x000fea0003800000 */
[----:B------:R-:W-:Y:S01]  /*5ee0*/  LOP3.LUT P3, RZ, R126, 0xff000000, RZ, 0xc0, !PT ;  /* 0xff0000007eff7812 */ /* 0x000fe2000786c0ff */
[----:B------:R-:W-:-:S04]  /*5ef0*/  FMUL.FTZ R110, R104, UR13 ;  /* 0x0000000d686e7c20 */ /* 0x000fc80008410000 */
[----:B------:R-:W-:Y:S01]  /*5f00*/  FMUL.FTZ R111, R110, UR12 ;  /* 0x0000000c6e6f7c20 */ /* 0x000fe20008410000 */
[----:B------:R-:W-:-:S07]  /*5f10*/  HFMA2 R110, -RZ, RZ, 0, 0 ;  /* 0x00000000ff6e7431 */ /* 0x000fce00000001ff */
        /* <DEDUP_REMOVED lines=8> */
.L_x_744:
[----:B------:R-:W-:Y:S05]  /*5fa0*/  BSYNC.RECONVERGENT B3 ;  /* 0x0000000000037941 */ /* 0x000fea0003800200 */
.L_x_743:
        /* <DEDUP_REMOVED lines=15> */
.L_x_746:
[----:B------:R-:W-:Y:S05]  /*60a0*/  BSYNC.RECONVERGENT B3 ;  /* 0x0000000000037941 */ /* 0x000fea0003800200 */
.L_x_745:
        /* <DEDUP_REMOVED lines=13> */
.L_x_748:
[----:B------:R-:W-:Y:S05]  /*6180*/  BSYNC.RECONVERGENT B3 ;  /* 0x0000000000037941 */ /* 0x000fea0003800200 */
.L_x_747:
[----:B------:R-:W-:Y:S01]  /*6190*/  BSSY.RECONVERGENT B3, `(.L_x_749) ;  /* 0x0000012000037945 */ /* 0x000fe20003800200 */
[----:B------:R-:W-:Y:S02]  /*61a0*/  F2FP.BF16.F32.PACK_AB R49, R104, R109 ;  /* 0x0000006d6831723e */ /* 0x000fe400000010ff */
[----:B------:R-:W-:Y:S02]  /*61b0*/  F2FP.BF16.F32.PACK_AB R48, R51, R108 ;  /* 0x0000006c3330723e */ /* 0x000fe400000010ff */
[----:B------:R-:W-:Y:S02]  /*61c0*/  FSEL R109, R120, RZ, P0 ;  /* 0x000000ff786d7208 */ /* 0x000fe40000000000 */
[----:B------:R-:W-:Y:S01]  /*61d0*/  FSEL R106, R50, RZ, P0 ;  /* 0x000000ff326a7208 */ /* 0x000fe20000000000 */
[----:B------:R-:W-:Y:S06]  /*61e0*/  @!P1 BRA `(.L_x_750) ;  /* 0x0000000000309947 */ /* 0x000fec0003800000 */
[----:B------:R-:W-:Y:S01]  /*61f0*/  LOP3.LUT P0, RZ, R127, 0xff0000, RZ, 0xc0, !PT ;  /* 0x00ff00007fff7812 */ /* 0x000fe2000780c0ff */
[----:B------:R-:W-:Y:S01]  /*6200*/  FMUL.FTZ R50, R106, UR13 ;  /* 0x0000000d6a327c20 */ /* 0x000fe20008410000 */
[----:B------:R-:W-:Y:S01]  /*6210*/  IMAD.MOV.U32 R104, RZ, RZ, RZ ;  /* 0x000000ffff687224 */ /* 0x000fe200078e00ff */
[----:B------:R-:W-:Y:S02]  /*6220*/  MOV R51, RZ ;  /* 0x000000ff00337202 */ /* 0x000fe40000000f00 */
[----:B------:R-:W-:-:S08]  /*6230*/  FMUL.FTZ R50, R50, UR12 ;  /* 0x0000000c32327c20 */ /* 0x000fd00008410000 */
[----:B------:R-:W-:Y:S02]  /*6240*/  @P0 SHF.L.U32 R121, R39, 0x10, RZ ;  /* 0x0000001027790819 */ /* 0x000fe400000006ff */
[----:B------:R-:W-:-:S03]  /*6250*/  @P0 SHF.L.U32 R111, R103, 0x10, RZ ;  /* 0x00000010676f0819 */ /* 0x000fc600000006ff */
[-C--:B------:R-:W-:Y:S02]  /*6260*/  @P0 FMUL.FTZ R104, R121, R50.reuse ;  /* 0x0000003279680220 */ /* 0x080fe40000410000 */
[----:B------:R-:W-:-:S03]  /*6270*/  @P0 FMUL.FTZ R51, R111, R50 ;  /* 0x000000326f330220 */ /* 0x000fc60000410000 */
[----:B------:R-:W-:Y:S01]  /*6280*/  F2FP.BF16.F32.PACK_AB R104, RZ, R104 ;  /* 0x00000068ff68723e */ /* 0x000fe200000010ff */
[----:B------:R-:W-:-:S03]  /*6290*/  FADD.FTZ R82, R82, R51 ;  /* 0x0000003352527221 */ /* 0x000fc60000010000 */
[----:B------:R-:W-:-:S07]  /*62a0*/  PRMT R91, R104, 0x7610, R91 ;  /* 0x00007610685b7816 */ /* 0x000fce000000005b */
.L_x_750:
[----:B------:R-:W-:Y:S05]  /*62b0*/  BSYNC.RECONVERGENT B3 ;  /* 0x0000000000037941 */ /* 0x000fea0003800200 */
.L_x_749:
[----:B------:R-:W-:Y:S02]  /*62c0*/  F2FP.BF16.F32.PACK_AB R50, R105, R110 ;  /* 0x0000006e6932723e */ /* 0x000fe400000010ff */
[----:B------:R-:W-:Y:S01]  /*62d0*/  F2FP.BF16.F32.PACK_AB R51, R109, R106 ;  /* 0x0000006a6d33723e */ /* 0x000fe200000010ff */
[----:B------:R-:W-:Y:S06]  /*62e0*/  @!P1 BRA `(.L_x_721) ;  /* 0x00000008009c9947 */ /* 0x000fec0003800000 */
[----:B------:R-:W-:Y:S01]  /*62f0*/  ISETP.GE.U32.AND P0, PT, R126, RZ, PT ;  /* 0x000000ff7e00720c */ /* 0x000fe20003f06070 */
[----:B------:R-:W-:-:S03]  /*6300*/  FMUL.FTZ R104, R109, UR13 ;  /* 0x0000000d6d687c20 */ /* 0x000fc60008410000 */
[----:B------:R-:W-:Y:S01]  /*6310*/  ISETP.GE.U32.AND.EX P0, PT, R127, 0x1000000, PT, P0 ;  /* 0x010000007f00780c */ /* 0x000fe20003f06100 */
[----:B------:R-:W-:Y:S01]  /*6320*/  FMUL.FTZ R106, R104, UR12 ;  /* 0x0000000c686a7c20 */ /* 0x000fe20008410000 */
[----:B------:R-:W-:-:S11]  /*6330*/  CS2R R104, SRZ ;  /* 0x0000000000687805 */ /* 0x000fd6000001ff00 */
[----:B------:R-:W-:Y:S02]  /*6340*/  @P0 SHF.L.U32 R109, R14, 0x10, RZ ;  /* 0x000000100e6d0819 */ /* 0x000fe400000006ff */
[----:B------:R-:W-:-:S03]  /*6350*/  @P0 SHF.L.U32 R107, R107, 0x10, RZ ;  /* 0x000000106b6b0819 */ /* 0x000fc600000006ff */
[-C--:B------:R-:W-:Y:S02]  /*6360*/  @P0 FMUL.FTZ R105, R109, R106.reuse ;  /* 0x0000006a6d690220 */ /* 0x080fe40000410000 */
[----:B------:R-:W-:-:S03]  /*6370*/  @P0 FMUL.FTZ R104, R107, R106 ;  /* 0x0000006a6b680220 */ /* 0x000fc60000410000 */
[----:B------:R-:W-:Y:S01]  /*6380*/  F2FP.BF16.F32.PACK_AB R105, RZ, R105 ;  /* 0x00000069ff69723e */ /* 0x000fe200000010ff */
[----:B------:R-:W-:-:S03]  /*6390*/  FADD.FTZ R83, R83, R104 ;  /* 0x0000006853537221 */ /* 0x000fc60000010000 */
[----:B------:R-:W-:Y:S01]  /*63a0*/  PRMT R91, R91, 0x5410, R105 ;  /* 0x000054105b5b7816 */ /* 0x000fe20000000069 */
[----:B------:R-:W-:Y:S06]  /*63b0*/  BRA `(.L_x_721) ;  /* 0x0000000800687947 */ /* 0x000fec0003800000 */
.L_x_736:
[----:B------:R-:W-:Y:S04]  /*63c0*/  BSSY.RECONVERGENT B3, `(.L_x_751) ;  /* 0x0000012000037945 */ /* 0x000fe80003800200 */
[----:B------:R-:W-:Y:S05]  /*63d0*/  @!P1 BRA `(.L_x_752) ;  /* 0x0000000000409947 */ /* 0x000fea0003800000 */
[----:B------:R-:W-:Y:S01]  /*63e0*/  FFMA.FTZ R109, R137, R154, R155 ;  /* 0x0000009a896d7223 */ /* 0x000fe2000001009b */
[----:B------:R-:W-:Y:S02]  /*63f0*/  LOP3.LUT P3, RZ, R126, 0xff, RZ, 0xc0, !PT ;  /* 0x000000ff7eff7812 */ /* 0x000fe4000786c0ff */
        /* <DEDUP_REMOVED lines=8> */
[----:B------:R-:W-:-:S03]  /*6480*/  CS2R R108, SRZ ;  /* 0x00000000006c7805 */ /* 0x000fc6000001ff00 */
[-C--:B------:R-:W-:Y:S01]  /*6490*/  @P3 FMUL.FTZ R108, R157, R110.reuse ;  /* 0x0000006e9d6c3220 */ /* 0x080fe20000410000 */
[----:B------:R-:W-:-:S04]  /*64a0*/  @P3 FMUL.FTZ R109, R111, R110 ;  /* 0x0000006e6f6d3220 */ /* 0x000fc80000410000 */
[----:B------:R-:W-:Y:S01]  /*64b0*/  F2FP.BF16.F32.PACK_AB R108, RZ, R108 ;  /* 0x0000006cff6c723e */ /* 0x000fe200000010ff */
[----:B------:R-:W-:-:S03]  /*64c0*/  FADD.FTZ R76, R76, R109 ;  /* 0x0000006d4c4c7221 */ /* 0x000fc60000010000 */
[----:B------:R-:W-:-:S07]  /*64d0*/  PRMT R88, R108, 0x7610, R88 ;  /* 0x000076106c587816 */ /* 0x000fce0000000058 */
.L_x_752:
[----:B------:R-:W-:Y:S05]  /*64e0*/  BSYNC.RECONVERGENT B3 ;  /* 0x0000000000037941 */ /* 0x000fea0003800200 */
.L_x_751:
        /* <DEDUP_REMOVED lines=8> */
[----:B------:R-:W-:Y:S01]  /*6570*/  @P3 SHF.L.U32 R108, R104, 0x10, RZ ;  /* 0x00000010686c3819 */ /* 0x000fe200000006ff */
[----:B------:R-:W-:Y:S01]  /*6580*/  HFMA2 R104, -RZ, RZ, 0, 0 ;  /* 0x00000000ff687431 */ /* 0x000fe200000001ff */
[----:B------:R-:W-:Y:S01]  /*6590*/  @P3 SHF.L.U32 R110, R11, 0x10, RZ ;  /* 0x000000100b6e3819 */ /* 0x000fe200000006ff */
[----:B------:R-:W-:-:S04]  /*65a0*/  FMUL.FTZ R109, R109, UR13 ;  /* 0x0000000d6d6d7c20 */ /* 0x000fc80008410000 */
[----:B------:R-:W-:-:S04]  /*65b0*/  FMUL.FTZ R109, R109, UR12 ;  /* 0x0000000c6d6d7c20 */ /* 0x000fc80008410000 */
[-C--:B------:R-:W-:Y:S01]  /*65c0*/  @P3 FMUL.FTZ R104, R108, R109.reuse ;  /* 0x0000006d6c683220 */ /* 0x080fe20000410000 */
[----:B------:R-:W-:Y:S01]  /*65d0*/  MOV R108, RZ ;  /* 0x000000ff006c7202 */ /* 0x000fe20000000f00 */
[----:B------:R-:W-:Y:S02]  /*65e0*/  @P3 FMUL.FTZ R108, R110, R109 ;  /* 0x0000006d6e6c3220 */ /* 0x000fe40000410000 */
[----:B------:R-:W-:-:S03]  /*65f0*/  FADD.FTZ R77, R77, R104 ;  /* 0x000000684d4d7221 */ /* 0x000fc60000010000 */
[----:B------:R-:W-:-:S04]  /*6600*/  F2FP.BF16.F32.PACK_AB R108, RZ, R108 ;  /* 0x0000006cff6c723e */ /* 0x000fc800000010ff */
[----:B------:R-:W-:-:S07]  /*6610*/  PRMT R88, R88, 0x5410, R108 ;  /* 0x0000541058587816 */ /* 0x000fce000000006c */
.L_x_754:
[----:B------:R-:W-:Y:S05]  /*6620*/  BSYNC.RECONVERGENT B3 ;  /* 0x0000000000037941 */ /* 0x000fea0003800200 */
.L_x_753:
        /* <DEDUP_REMOVED lines=8> */
[----:B------:R-:W-:Y:S02]  /*66b0*/  FSEL R109, R109, RZ, P0 ;  /* 0x000000ff6d6d7208 */ /* 0x000fe40000000000 */
[----:B------:R-:W-:Y:S02]  /*66c0*/  @P3 SHF.L.U32 R157, R37, 0x10, RZ ;  /* 0x00000010259d3819 */ /* 0x000fe400000006ff */
[----:B------:R-:W-:Y:S01]  /*66d0*/  @P3 SHF.L.U32 R111, R101, 0x10, RZ ;  /* 0x00000010656f3819 */ /* 0x000fe200000006ff */
[----:B------:R-:W-:-:S04]  /*66e0*/  FMUL.FTZ R109, R109, UR13 ;  /* 0x0000000d6d6d7c20 */ /* 0x000fc80008410000 */
[----:B------:R-:W-:Y:S01]  /*66f0*/  FMUL.FTZ R108, R109, UR12 ;  /* 0x0000000c6d6c7c20 */ /* 0x000fe20008410000 */
[----:B------:R-:W-:-:S03]  /*6700*/  IMAD.MOV.U32 R109, RZ, RZ, RZ ;  /* 0x000000ffff6d7224 */ /* 0x000fc600078e00ff */
[-C--:B------:R-:W-:Y:S01]  /*6710*/  @P3 FMUL.FTZ R104, R157, R108.reuse ;  /* 0x0000006c9d683220 */ /* 0x080fe20000410000 */
[----:B------:R-:W-:-:S04]  /*6720*/  @P3 FMUL.FTZ R109, R111, R108 ;  /* 0x0000006c6f6d3220 */ /* 0x000fc80000410000 */
[----:B------:R-:W-:Y:S01]  /*6730*/  F2FP.BF16.F32.PACK_AB R104, RZ, R104 ;  /* 0x00000068ff68723e */ /* 0x000fe200000010ff */
[----:B------:R-:W-:-:S03]  /*6740*/  FADD.FTZ R78, R78, R109 ;  /* 0x0000006d4e4e7221 */ /* 0x000fc60000010000 */
[----:B------:R-:W-:-:S07]  /*6750*/  PRMT R89, R104, 0x7610, R89 ;  /* 0x0000761068597816 */ /* 0x000fce0000000059 */
.L_x_756:
[----:B------:R-:W-:Y:S05]  /*6760*/  BSYNC.RECONVERGENT B3 ;  /* 0x0000000000037941 */ /* 0x000fea0003800200 */
.L_x_755:
        /* <DEDUP_REMOVED lines=8> */
[----:B------:R-:W-:Y:S02]  /*67f0*/  @P3 SHF.L.U32 R108, R105, 0x10, RZ ;  /* 0x00000010696c3819 */ /* 0x000fe400000006ff */
[----:B------:R-:W-:Y:S01]  /*6800*/  CS2R R104, SRZ ;  /* 0x0000000000687805 */ /* 0x000fe2000001ff00 */
[----:B------:R-:W-:-:S04]  /*6810*/  FMUL.FTZ R109, R109, UR13 ;  /* 0x0000000d6d6d7c20 */ /* 0x000fc80008410000 */
[----:B------:R-:W-:-:S04]  /*6820*/  FMUL.FTZ R109, R109, UR12 ;  /* 0x0000000c6d6d7c20 */ /* 0x000fc80008410000 */
[----:B------:R-:W-:Y:S01]  /*6830*/  @P3 FMUL.FTZ R104, R108, R109 ;  /* 0x0000006d6c683220 */ /* 0x000fe20000410000 */
[----:B------:R-:W-:-:S03]  /*6840*/  @P3 SHF.L.U32 R108, R12, 0x10, RZ ;  /* 0x000000100c6c3819 */ /* 0x000fc600000006ff */
[----:B------:R-:W-:Y:S02]  /*6850*/  FADD.FTZ R79, R79, R104 ;  /* 0x000000684f4f7221 */ /* 0x000fe40000010000 */
[----:B------:R-:W-:-:S05]  /*6860*/  @P3 FMUL.FTZ R105, R108, R109 ;  /* 0x0000006d6c693220 */ /* 0x000fca0000410000 */
[----:B------:R-:W-:-:S04]  /*6870*/  F2FP.BF16.F32.PACK_AB R105, RZ, R105 ;  /* 0x00000069ff69723e */ /* 0x000fc800000010ff */
[----:B------:R-:W-:-:S07]  /*6880*/  PRMT R89, R89, 0x5410, R105 ;  /* 0x0000541059597816 */ /* 0x000fce0000000069 */
.L_x_758:
[----:B------:R-:W-:Y:S05]  /*6890*/  BSYNC.RECONVERGENT B3 ;  /* 0x0000000000037941 */ /* 0x000fea0003800200 */
.L_x_757:
        /* <DEDUP_REMOVED lines=18> */
.L_x_760:
[----:B------:R-:W-:Y:S05]  /*69c0*/  BSYNC.RECONVERGENT B3 ;  /* 0x0000000000037941 */ /* 0x000fea0003800200 */
.L_x_759:
        /* <DEDUP_REMOVED lines=18> */
.L_x_762:
[----:B------:R-:W-:Y:S05]  /*6af0*/  BSYNC.RECONVERGENT B3 ;  /* 0x0000000000037941 */ /* 0x000fea0003800200 */
.L_x_761:
        /* <DEDUP_REMOVED lines=18> */
.L_x_764:
[----:B------:R-:W-:Y:S05]  /*6c20*/  BSYNC.RECONVERGENT B3 ;  /* 0x0000000000037941 */ /* 0x000fea0003800200 */
.L_x_763:
[----:B------:R-:W-:Y:S05]  /*6c30*/  @!P1 BRA `(.L_x_721) ;  /* 0x0000000000489947 */ /* 0x000fea0003800000 */
[----:B------:R-:W-:Y:S01]  /*6c40*/  FFMA.FTZ R154, R152, R154, R155 ;  /* 0x0000009a989a7223 */ /* 0x000fe2000001009b */
[----:B------:R-:W-:Y:S01]  /*6c50*/  ISETP.GE.U32.AND P0, PT, R126, RZ, PT ;  /* 0x000000ff7e00720c */ /* 0x000fe20003f06070 */
[----:B------:R-:W-:Y:S01]  /*6c60*/  IMAD.MOV.U32 R106, RZ, RZ, RZ ;  /* 0x000000ffff6a7224 */ /* 0x000fe200078e00ff */
[----:B------:R-:W-:Y:S01]  /*6c70*/  ISETP.GT.AND P3, PT, R121, RZ, PT ;  /* 0x000000ff7900720c */ /* 0x000fe20003f64270 */
[----:B------:R-:W-:Y:S01]  /*6c80*/  FADD.FTZ R105, R149, -R154 ;  /* 0x8000009a95697221 */ /* 0x000fe20000010000 */
[----:B------:R-:W-:-:S03]  /*6c90*/  ISETP.GE.U32.AND.EX P0, PT, R127, 0x1000000, PT, P0 ;  /* 0x010000007f00780c */ /* 0x000fc60003f06100 */
[----:B------:R-:W-:Y:S01]  /*6ca0*/  FMUL.FTZ R104, R120, R105 ;  /* 0x0000006978687220 */ /* 0x000fe20000410000 */
[----:B------:R-:W-:-:S04]  /*6cb0*/  MOV R105, RZ ;  /* 0x000000ff00697202 */ /* 0x000fc80000000f00 */
[----:B------:R-:W-:-:S05]  /*6cc0*/  FSEL R104, R104, RZ, P3 ;  /* 0x000000ff68687208 */ /* 0x000fca0001800000 */
[----:B------:R-:W-:Y:S01]  /*6cd0*/  FMUL.FTZ R104, R104, UR13 ;  /* 0x0000000d68687c20 */ /* 0x000fe20008410000 */
[----:B------:R-:W-:Y:S02]  /*6ce0*/  @P0 SHF.L.U32 R109, R14, 0x10, RZ ;  /* 0x000000100e6d0819 */ /* 0x000fe400000006ff */
[----:B------:R-:W-:Y:S01]  /*6cf0*/  @P0 SHF.L.U32 R107, R107, 0x10, RZ ;  /* 0x000000106b6b0819 */ /* 0x000fe200000006ff */
[----:B------:R-:W-:-:S04]  /*6d00*/  FMUL.FTZ R104, R104, UR12 ;  /* 0x0000000c68687c20 */ /* 0x000fc80008410000 */
[-C--:B------:R-:W-:Y:S01]  /*6d10*/  @P0 FMUL.FTZ R105, R109, R104.reuse ;  /* 0x000000686d690220 */ /* 0x080fe20000410000 */
[----:B------:R-:W-:-:S04]  /*6d20*/  @P0 FMUL.FTZ R106, R107, R104 ;  /* 0x000000686b6a0220 */ /* 0x000fc80000410000 */
[----:B------:R-:W-:Y:S01]  /*6d30*/  F2FP.BF16.F32.PACK_AB R105, RZ, R105 ;  /* 0x00000069ff69723e */ /* 0x000fe200000010ff */
[----:B------:R-:W-:-:S03]  /*6d40*/  FADD.FTZ R83, R83, R106 ;  /* 0x0000006a53537221 */ /* 0x000fc60000010000 */
[----:B------:R-:W-:-:S07]  /*6d50*/  PRMT R91, R91, 0x5410, R105 ;  /* 0x000054105b5b7816 */ /* 0x000fce0000000069 */
.L_x_721:
[----:B------:R-:W-:Y:S05]  /*6d60*/  BSYNC.RECONVERGENT B2 ;  /* 0x0000000000027941 */ /* 0x000fea0003800200 */
.L_x_704:
[----:B------:R-:W0:Y:S08]  /*6d70*/  @P2 LDC.64 R106, c[0x0][0x478] ;  /* 0x00011e00ff6a2b82 */ /* 0x000e300000000a00 */
[----:B------:R-:W1:Y:S01]  /*6d80*/  @P1 LDC.64 R104, c[0x0][0x468] ;  /* 0x00011a00ff681b82 */ /* 0x000e620000000a00 */
[----:B0-----:R-:W-:-:S05]  /*6d90*/  @P2 IMAD.WIDE.U32 R106, R153, 0x10, R106 ;  /* 0x00000010996a2825 */ /* 0x001fca00078e006a */
[----:B------:R2:W-:Y:S01]  /*6da0*/  @P2 STG.E.128 desc[UR6][R106.64], R48 ;  /* 0x000000306a002986 */ /* 0x0005e2000c101d06 */
[----:B-1----:R-:W-:-:S05]  /*6db0*/  @P1 IMAD.WIDE.U32 R104, R151, 0x10, R104 ;  /* 0x0000001097681825 */ /* 0x002fca00078e0068 */
[----:B------:R2:W-:Y:S02]  /*6dc0*/  @P1 STG.E.128 desc[UR6][R104.64], R88 ;  /* 0x0000005868001986 */ /* 0x0005e4000c101d06 */
.L_x_701:
[----:B------:R-:W-:Y:S05]  /*6dd0*/  BSYNC.RECONVERGENT B1 ;  /* 0x0000000000017941 */ /* 0x000fea0003800200 */
.L_x_700:
[----:B012---:R-:W0:Y:S02]  /*6de0*/  LDC.64 R104, c[0x0][0x380] ;  /* 0x0000e000ff687b82 */ /* 0x007e240000000a00 */
[----:B0-----:R-:W-:-:S04]  /*6df0*/  LEA R116, R104, R116, 0x2 ;  /* 0x0000007468747211 */ /* 0x001fc800078e10ff */
[----:B------:R-:W-:-:S13]  /*6e00*/  ISETP.GE.AND P0, PT, R116, R105, PT ;  /* 0x000000697400720c */ /* 0x000fda0003f06270 */
[----:B------:R-:W-:Y:S05]  /*6e10*/  @!P0 BRA `(.L_x_765) ;  /* 0xffffff9800188947 */ /* 0x000fea000383ffff */
.L_x_625:
[----:B------:R-:W-:Y:S05]  /*6e20*/  BSYNC B0 ;  /* 0x0000000000007941 */ /* 0x000fea0003800000 */
.L_x_624:
[----:B------:R-:W0:Y:S01]  /*6e30*/  S2R R5, SR_TID.X ;  /* 0x0000000000057919 */ /* 0x000e220000002100 */
[----:B------:R-:W-:Y:S01]  /*6e40*/  MOV R0, 0x400 ;  /* 0x0000040000007802 */ /* 0x000fe20000000f00 */
[----:B------:R-:W-:Y:S01]  /*6e50*/  IMAD R48, R119, UR5, RZ ;  /* 0x0000000577307c24 */ /* 0x000fe2000f8e02ff */
[----:B------:R-:W-:Y:S05]  /*6e60*/  WARPSYNC.ALL ;  /* 0x0000000000007948 */ /* 0x000fea0003800000 */
[----:B------:R-:W1:Y:S01]  /*6e70*/  S2R R3, SR_CgaCtaId ;  /* 0x0000000000037919 */ /* 0x000e620000008800 */
[----:B------:R-:W2:Y:S01]  /*6e80*/  LDCU.128 UR16, c[0x0][0x440] ;  /* 0x00008800ff1077ac */ /* 0x000ea20008000c00 */
[----:B------:R-:W-:Y:S01]  /*6e90*/  BSSY.RECONVERGENT B0, `(.L_x_766) ;  /* 0x0000095000007945 */ /* 0x000fe20003800200 */
[----:B------:R-:W3:Y:S01]  /*6ea0*/  LDCU.64 UR14, c[0x0][0x460] ;  /* 0x00008c00ff0e77ac */ /* 0x000ee20008000a00 */
[----:B0-----:R-:W-:-:S02]  /*6eb0*/  SHF.R.U32.HI R4, RZ, 0x5, R5 ;  /* 0x00000005ff047819 */ /* 0x001fc40000011605 */
[----:B------:R-:W-:Y:S02]  /*6ec0*/  LOP3.LUT R2, R5, 0x7f, RZ, 0x3c, !PT ;  /* 0x0000007f05027812 */ /* 0x000fe400078e3cff */
[----:B------:R-:W-:Y:S02]  /*6ed0*/  LEA R117, R4, R117, 0x6 ;  /* 0x0000007504757211 */ /* 0x000fe400078e30ff */
[----:B------:R-:W-:Y:S01]  /*6ee0*/  IADD3 R48, P4, PT, R48, R5, RZ ;  /* 0x0000000530307210 */ /* 0x000fe20007f9e0ff */
[----:B------:R-:W-:Y:S01]  /*6ef0*/  IMAD.IADD R119, R2, 0x1, R119 ;  /* 0x0000000102777824 */ /* 0x000fe200078e0277 */
[----:B-1----:R-:W-:Y:S02]  /*6f00*/  LEA R0, R3, R0, 0x18 ;  /* 0x0000000003007211 */ /* 0x002fe400078ec0ff */
[----:B------:R-:W-:Y:S02]  /*6f10*/  IADD3.X R19, PT, PT, RZ, RZ, RZ, P4, !PT ;  /* 0x000000ffff137210 */ /* 0x000fe400027fe4ff */
[----:B------:R-:W-:-:S02]  /*6f20*/  LEA R2, R5, R0, 0x2 ;  /* 0x0000000005027211 */ /* 0x000fc400078e10ff */
[----:B------:R-:W-:Y:S02]  /*6f30*/  LEA R0, R117, R0, 0x5 ;  /* 0x0000000075007211 */ /* 0x000fe400078e28ff */
[C---:B------:R-:W-:Y:S02]  /*6f40*/  SHF.L.U64.HI R50, R48.reuse, 0x2, R19 ;  /* 0x0000000230327819 */ /* 0x040fe40000010213 */
[----:B------:R-:W-:Y:S01]  /*6f50*/  SHF.L.U32 R48, R48, 0x2, RZ ;  /* 0x0000000230307819 */ /* 0x000fe200000006ff */
[----:B------:R-:W-:Y:S01]  /*6f60*/  STS.128 [R0], R52 ;  /* 0x0000003400007388 */ /* 0x000fe20000000c00 */
[C---:B------:R-:W-:Y:S02]  /*6f70*/  ISETP.GE.U32.AND P3, PT, R119.reuse, 0x80, PT ;  /* 0x000000807700780c */ /* 0x040fe40003f66070 */
[----:B--2--5:R-:W-:Y:S01]  /*6f80*/  IADD3 R38, P5, PT, R48, UR16, RZ ;  /* 0x0000001030267c10 */ /* 0x024fe2000ffbe0ff */
[----:B------:R-:W-:Y:S01]  /*6f90*/  STS.128 [R0+0x10], R56 ;  /* 0x0000103800007388 */ /* 0x000fe20000000c00 */
[----:B------:R-:W-:-:S02]  /*6fa0*/  ISETP.GE.U32.AND P0, PT, R119, 0x100, PT ;  /* 0x000001007700780c */ /* 0x000fc40003f06070 */
[----:B------:R-:W-:Y:S01]  /*6fb0*/  IADD3.X R51, PT, PT, R50, UR17, RZ, P5, !PT ;  /* 0x0000001132337c10 */ /* 0x000fe2000affe4ff */
[----:B------:R-:W-:Y:S01]  /*6fc0*/  STS.128 [R0+0x400], R92 ;  /* 0x0004005c00007388 */ /* 0x000fe20000000c00 */
[C---:B------:R-:W-:Y:S02]  /*6fd0*/  ISETP.GE.U32.AND P1, PT, R119.reuse, 0x180, PT ;  /* 0x000001807700780c */ /* 0x040fe40003f26070 */
[----:B------:R-:W-:Y:S01]  /*6fe0*/  ISETP.GE.U32.AND P2, PT, R119, 0x200, PT ;  /* 0x000002007700780c */ /* 0x000fe20003f46070 */
[----:B------:R-:W-:Y:S01]  /*6ff0*/  STS.128 [R0+0x410], R96 ;  /* 0x0004106000007388 */ /* 0x000fe20000000c00 */
[----:B------:R-:W-:Y:S06]  /*7000*/  BAR.SYNC.DEFER_BLOCKING 0x0 ;  /* 0x0000000000007b1d */ /* 0x000fec0000010000 */
[----:B------:R-:W0:Y:S04]  /*7010*/  LDS R3, [R2] ;  /* 0x0000000002037984 */ /* 0x000e280000000800 */
[----:B------:R-:W1:Y:S04]  /*7020*/  LDS R8, [R2+0x800] ;  /* 0x0008000002087984 */ /* 0x000e680000000800 */
[----:B------:R-:W2:Y:S04]  /*7030*/  LDS R4, [R2+0x200] ;  /* 0x0002000002047984 */ /* 0x000ea80000000800 */
[----:B------:R-:W4:Y:S04]  /*7040*/  LDS R7, [R2+0xa00] ;  /* 0x000a000002077984 */ /* 0x000f280000000800 */
[----:B------:R-:W3:Y:S04]  /*7050*/  LDS R5, [R2+0x400] ;  /* 0x0004000002057984 */ /* 0x000ee80000000800 */
        /* <DEDUP_REMOVED lines=8> */
[----:B-1----:R-:W-:-:S03]  /*70e0*/  FADD.FTZ R3, R3, R8 ;  /* 0x0000000803037221 */ /* 0x002fc60000010000 */
[----:B------:R-:W1:Y:S01]  /*70f0*/  LDS R16, [R2+0x1800] ;  /* 0x0018000002107984 */ /* 0x000e620000000800 */
[----:B--2---:R-:W-:-:S03]  /*7100*/  FADD.FTZ R4, RZ, R4 ;  /* 0x00000004ff047221 */ /* 0x004fc60000010000 */
[----:B------:R-:W2:Y:S01]  /*7110*/  LDS R15, [R2+0x1a00] ;  /* 0x001a0000020f7984 */ /* 0x000ea20000000800 */
[----:B----4-:R-:W-:-:S03]  /*7120*/  FADD.FTZ R4, R4, R7 ;  /* 0x0000000704047221 */ /* 0x010fc60000010000 */
[----:B------:R-:W4:Y:S01]  /*7130*/  LDS R18, [R2+0x1c00] ;  /* 0x001c000002127984 */ /* 0x000f220000000800 */
[----:B---3--:R-:W-:-:S03]  /*7140*/  FADD.FTZ R5, RZ, R5 ;  /* 0x00000005ff057221 */ /* 0x008fc60000010000 */
[----:B------:R-:W3:Y:S01]  /*7150*/  LDS R17, [R2+0x1e00] ;  /* 0x001e000002117984 */ /* 0x000ee20000000800 */
        /* <DEDUP_REMOVED lines=8> */
[----:B------:R0:W-:Y:S01]  /*71e0*/  STS.128 [R0], R40 ;  /* 0x0000002800007388 */ /* 0x0001e20000000c00 */
[----:B-1----:R-:W-:-:S03]  /*71f0*/  FADD.FTZ R9, R3, R16 ;  /* 0x0000001003097221 */ /* 0x002fc60000010000 */
[----:B------:R-:W-:Y:S01]  /*7200*/  STS.128 [R0+0x10], R44 ;  /* 0x0000102c00007388 */ /* 0x000fe20000000c00 */
[----:B--2---:R-:W-:-:S03]  /*7210*/  FADD.FTZ R15, R4, R15 ;  /* 0x0000000f040f7221 */ /* 0x004fc60000010000 */
[----:B------:R-:W-:Y:S01]  /*7220*/  STS.128 [R0+0x400], R60 ;  /* 0x0004003c00007388 */ /* 0x000fe20000000c00 */
[----:B----4-:R-:W-:-:S03]  /*7230*/  FADD.FTZ R11, R5, R18 ;  /* 0x00000012050b7221 */ /* 0x010fc60000010000 */
[----:B------:R-:W-:Y:S01]  /*7240*/  STS.128 [R0+0x410], R64 ;  /* 0x0004104000007388 */ /* 0x000fe20000000c00 */
[----:B---3--:R-:W-:Y:S01]  /*7250*/  FADD.FTZ R17, R6, R17 ;  /* 0x0000001106117221 */ /* 0x008fe20000010000 */
[----:B------:R-:W-:Y:S01]  /*7260*/  BAR.SYNC.DEFER_BLOCKING 0x0 ;  /* 0x0000000000007b1d */ /* 0x000fe20000010000 */
[----:B0-----:R-:W-:-:S04]  /*7270*/  IADD3 R40, P4, PT, R48, UR18, RZ ;  /* 0x0000001230287c10 */ /* 0x001fc8000ff9e0ff */
        /* <DEDUP_REMOVED lines=86> */
.L_x_767:
[----:B------:R-:W-:Y:S05]  /*77e0*/  BSYNC.RECONVERGENT B0 ;  /* 0x0000000000007941 */ /* 0x000fea0003800200 */
.L_x_766:
        /* <DEDUP_REMOVED lines=18> */
.L_x_769:
[----:B------:R-:W-:Y:S05]  /*7910*/  BSYNC.RECONVERGENT B0 ;  /* 0x0000000000007941 */ /* 0x000fea0003800200 */
.L_x_768:
        /* <DEDUP_REMOVED lines=18> */
.L_x_771:
[----:B------:R-:W-:Y:S05]  /*7a40*/  BSYNC.RECONVERGENT B0 ;  /* 0x0000000000007941 */ /* 0x000fea0003800200 */
.L_x_770:
[----:B----4-:R-:W-:Y:S01]  /*7a50*/  FADD.FTZ R49, R10, R49 ;  /* 0x000000310a317221 */ /* 0x010fe20000010000 */
[----:B012---:R-:W-:Y:S02]  /*7a60*/  MOV R2, R40 ;  /* 0x0000002800027202 */ /* 0x007fe40000000f00 */
[----:B------:R-:W-:Y:S01]  /*7a70*/  MOV R3, R53 ;  /* 0x0000003500037202 */ /* 0x000fe20000000f00 */
[----:B------:R-:W-:Y:S06]  /*7a80*/  @!P2 EXIT ;  /* 0x000000000000a94d */ /* 0x000fec0003800000 */
[----:B------:R0:W-:Y:S01]  /*7a90*/  STG.E desc[UR6][R2.64], R33 ;  /* 0x0000002102007986 */ /* 0x0001e2000c101906 */
[----:B------:R-:W-:Y:S01]  /*7aa0*/  IMAD.MOV.U32 R4, RZ, RZ, R12 ;  /* 0x000000ffff047224 */ /* 0x000fe200078e000c */
[----:B------:R-:W-:Y:S02]  /*7ab0*/  MOV R5, R25 ;  /* 0x0000001900057202 */ /* 0x000fe40000000f00 */
[----:B0-----:R-:W-:Y:S02]  /*7ac0*/  MOV R2, R38 ;  /* 0x0000002600027202 */ /* 0x001fe40000000f00 */
[----:B------:R-:W-:-:S05]  /*7ad0*/  MOV R3, R51 ;  /* 0x0000003300037202 */ /* 0x000fca0000000f00 */
[----:B------:R-:W-:Y:S04]  /*7ae0*/  STG.E desc[UR6][R2.64], R17 ;  /* 0x0000001102007986 */ /* 0x000fe8000c101906 */
[----:B------:R-:W-:Y:S01]  /*7af0*/  STG.E desc[UR6][R4.64], R49 ;  /* 0x0000003104007986 */ /* 0x000fe2000c101906 */
[----:B------:R-:W-:Y:S05]  /*7b00*/  EXIT ;  /* 0x000000000000794d */ /* 0x000fea0003800000 */
.L_x_634:
[----:B------:R-:W-:Y:S01]  /*7b10*/  HFMA2 R161, -RZ, RZ, 0, 5.9604644775390625e-08 ;  /* 0x00000001ffa17431 */ /* 0x000fe200000001ff */
[----:B------:R-:W-:Y:S01]  /*7b20*/  BSSY B1, `(.L_x_772) ;  /* 0x0000007000017945 */ /* 0x000fe20003800000 */
[----:B------:R-:W-:Y:S02]  /*7b30*/  MOV R160, R157 ;  /* 0x0000009d00a07202 */ /* 0x000fe40000000f00 */
[----:B------:R-:W-:Y:S02]  /*7b40*/  MOV R162, 0x1f ;  /* 0x0000001f00a27802 */ /* 0x000fe40000000f00 */
[----:B------:R-:W-:-:S07]  /*7b50*/  MOV R159, 0xffffffff ;  /* 0xffffffff009f7802 */ /* 0x000fce0000000f00 */
[----:B01--45:R-:W-:Y:S05]  /*7b60*/  WARPSYNC.COLLECTIVE R159, `(.L_x_773) ;  /* 0x000000009f087348 */ /* 0x033fea0003c00000 */
[----:B----4-:R2:W3:Y:S02]  /*7b70*/  SHFL.BFLY P0, R108, R160, R161, R162 ;  /* 0x0c0000a1a06c7389 */ /* 0x0104e400000000a2 */
[----:B0123-5:R-:W-:Y:S05]  /*7b80*/  ENDCOLLECTIVE ;  /* 0x000000000000791b */ /* 0x02ffea0003800000 */
.L_x_773:
[----:B------:R-:W-:Y:S05]  /*7b90*/  BSYNC B1 ;  /* 0x0000000000017941 */ /* 0x000fea0003800000 */
.L_x_772:
[----:B------:R-:W-:Y:S01]  /*7ba0*/  HFMA2 R161, -RZ, RZ, 0, 5.9604644775390625e-08 ;  /* 0x00000001ffa17431 */ /* 0x000fe200000001ff */
[----:B------:R-:W-:Y:S01]  /*7bb0*/  MOV R160, R158 ;  /* 0x0000009e00a07202 */ /* 0x000fe20000000f00 */
[----:B------:R-:W-:Y:S01]  /*7bc0*/  IMAD.MOV.U32 R104, RZ, RZ, R108 ;  /* 0x000000ffff687224 */ /* 0x000fe200078e006c */
[----:B------:R-:W-:Y:S02]  /*7bd0*/  MOV R162, 0x1f ;  /* 0x0000001f00a27802 */ /* 0x000fe40000000f00 */
[----:B------:R-:W-:Y:S01]  /*7be0*/  MOV R159, 0xffffffff ;  /* 0xffffffff009f7802 */ /* 0x000fe20000000f00 */
[----:B------:R-:W-:Y:S01]  /*7bf0*/  FADD.FTZ R104, R104, R157 ;  /* 0x0000009d68687221 */ /* 0x000fe20000010000 */
[----:B------:R-:W-:Y:S02]  /*7c00*/  PRMT R110, R23, 0x7632, R110 ;  /* 0x00007632176e7816 */ /* 0x000fe4000000006e */
[----:B------:R-:W-:-:S07]  /*7c10*/  PRMT R111, R22, 0x7632, R111 ;  /* 0x00007632166f7816 */ /* 0x000fce000000006f */
[----:B------:R-:W-:Y:S05]  /*7c20*/  WARPSYNC.COLLECTIVE R159, `(.L_x_774) ;  /* 0x000000009f087348 */ /* 0x000fea0003c00000 */
[----:B------:R0:W1:Y:S02]  /*7c30*/  SHFL.BFLY P0, R108, R160, R161, R162 ;  /* 0x0c0000a1a06c7389 */ /* 0x00006400000000a2 */
[----:B01----:R-:W-:Y:S05]  /*7c40*/  ENDCOLLECTIVE ;  /* 0x000000000000791b */ /* 0x003fea0003800000 */
.L_x_774:
[----:B------:R-:W-:Y:S02]  /*7c50*/  HFMA2 R161, -RZ, RZ, 0, 1.1920928955078125e-07 ;  /* 0x00000002ffa17431 */ /* 0x000fe400000001ff */
[----:B------:R-:W-:Y:S01]  /*7c60*/  IMAD.MOV.U32 R160, RZ, RZ, R104 ;  /* 0x000000ffffa07224 */ /* 0x000fe200078e0068 */
[----:B------:R-:W-:-:S07]  /*7c70*/  MOV R105, R108 ;  /* 0x0000006c00697202 */ /* 0x000fce0000000f00 */
[----:B------:R-:W-:Y:S05]  /*7c80*/  WARPSYNC.COLLECTIVE R159, `(.L_x_775) ;  /* 0x000000009f087348 */ /* 0x000fea0003c00000 */
[----:B------:R0:W1:Y:S02]  /*7c90*/  SHFL.BFLY P0, R108, R160, R161, R162 ;  /* 0x0c0000a1a06c7389 */ /* 0x00006400000000a2 */
[----:B01----:R-:W-:Y:S05]  /*7ca0*/  ENDCOLLECTIVE ;  /* 0x000000000000791b */ /* 0x003fea0003800000 */
.L_x_775:
[----:B------:R-:W-:-:S05]  /*7cb0*/  FADD.FTZ R105, R105, R158 ;  /* 0x0000009e69697221 */ /* 0x000fca0000010000 */
[----:B------:R-:W-:Y:S02]  /*7cc0*/  MOV R160, R105 ;  /* 0x0000006900a07202 */ /* 0x000fe40000000f00 */
[----:B------:R-:W-:-:S07]  /*7cd0*/  MOV R107, R108 ;  /* 0x0000006c006b7202 */ /* 0x000fce0000000f00 */
[----:B------:R-:W-:Y:S05]  /*7ce0*/  WARPSYNC.COLLECTIVE R159, `(.L_x_776) ;  /* 0x000000009f087348 */ /* 0x000fea0003c00000 */
[----:B------:R0:W1:Y:S02]  /*7cf0*/  SHFL.BFLY P0, R108, R160, R161, R162 ;  /* 0x0c0000a1a06c7389 */ /* 0x00006400000000a2 */
[----:B01----:R-:W-:Y:S05]  /*7d00*/  ENDCOLLECTIVE ;  /* 0x000000000000791b */ /* 0x003fea0003800000 */
.L_x_776:
[----:B------:R-:W-:-:S05]  /*7d10*/  FADD.FTZ R107, R104, R107 ;  /* 0x0000006b686b7221 */ /* 0x000fca0000010000 */
[----:B------:R-:W-:Y:S01]  /*7d20*/  MOV R160, R107 ;  /* 0x0000006b00a07202 */ /* 0x000fe20000000f00 */
[----:B------:R-:W-:Y:S01]  /*7d30*/  IMAD.MOV.U32 R161, RZ, RZ, 0x4 ;  /* 0x00000004ffa17424 */ /* 0x000fe200078e00ff */
[----:B------:R-:W-:-:S07]  /*7d40*/  MOV R106, R108 ;  /* 0x0000006c006a7202 */ /* 0x000fce0000000f00 */
[----:B------:R-:W-:Y:S05]  /*7d50*/  WARPSYNC.COLLECTIVE R159, `(.L_x_777) ;  /* 0x000000009f087348 */ /* 0x000fea0003c00000 */
[----:B------:R0:W1:Y:S02]  /*7d60*/  SHFL.BFLY P0, R108, R160, R161, R162 ;  /* 0x0c0000a1a06c7389 */ /* 0x00006400000000a2 */
[----:B01----:R-:W-:Y:S05]  /*7d70*/  ENDCOLLECTIVE ;  /* 0x000000000000791b */ /* 0x003fea0003800000 */
.L_x_777:
[----:B------:R-:W-:-:S05]  /*7d80*/  FADD.FTZ R106, R105, R106 ;  /* 0x0000006a696a7221 */ /* 0x000fca0000010000 */
[----:B------:R-:W-:Y:S01]  /*7d90*/  MOV R160, R106 ;  /* 0x0000006a00a07202 */ /* 0x000fe20000000f00 */
[----:B------:R-:W-:-:S07]  /*7da0*/  FADD.FTZ R154, R107, R108 ;  /* 0x0000006c6b9a7221 */ /* 0x000fce0000010000 */
[----:B------:R-:W-:Y:S05]  /*7db0*/  WARPSYNC.COLLECTIVE R159, `(.L_x_778) ;  /* 0x000000009f087348 */ /* 0x000fea0003c00000 */
[----:B------:R0:W1:Y:S02]  /*7dc0*/  SHFL.BFLY P0, R108, R160, R161, R162 ;  /* 0x0c0000a1a06c7389 */ /* 0x00006400000000a2 */
[----:B01----:R-:W-:Y:S05]  /*7dd0*/  ENDCOLLECTIVE ;  /* 0x000000000000791b */ /* 0x003fea0003800000 */
.L_x_778:
[----:B------:R-:W-:Y:S01]  /*7de0*/  HFMA2 R161, -RZ, RZ, 0, 4.76837158203125e-07 ;  /* 0x00000008ffa17431 */ /* 0x000fe200000001ff */
[----:B------:R-:W-:Y:S02]  /*7df0*/  MOV R160, R154 ;  /* 0x0000009a00a07202 */ /* 0x000fe40000000f00 */
[----:B------:R-:W-:-:S07]  /*7e00*/  MOV R109, R108 ;  /* 0x0000006c006d7202 */ /* 0x000fce0000000f00 */
[----:B------:R-:W-:Y:S05]  /*7e10*/  WARPSYNC.COLLECTIVE R159, `(.L_x_779) ;  /* 0x000000009f087348 */ /* 0x000fea0003c00000 */
[----:B------:R0:W1:Y:S02]  /*7e20*/  SHFL.BFLY P0, R108, R160, R161, R162 ;  /* 0x0c0000a1a06c7389 */ /* 0x00006400000000a2 */
[----:B01----:R-:W-:Y:S05]  /*7e30*/  ENDCOLLECTIVE ;  /* 0x000000000000791b */ /* 0x003fea0003800000 */
.L_x_779:
[----:B------:R-:W-:-:S04]  /*7e40*/  FADD.FTZ R155, R106, R109 ;  /* 0x0000006d6a9b7221 */ /* 0x000fc80000010000 */
[----:B------:R-:W-:Y:S01]  /*7e50*/  IMAD.MOV.U32 R160, RZ, RZ, R155 ;  /* 0x000000ffffa07224 */ /* 0x000fe200078e009b */
[----:B------:R-:W-:-:S07]  /*7e60*/  MOV R109, R108 ;  /* 0x0000006c006d7202 */ /* 0x000fce0000000f00 */
[----:B------:R-:W-:Y:S05]  /*7e70*/  WARPSYNC.COLLECTIVE R159, `(.L_x_780) ;  /* 0x000000009f087348 */ /* 0x000fea0003c00000 */
[----:B------:R0:W1:Y:S02]  /*7e80*/  SHFL.BFLY P0, R108, R160, R161, R162 ;  /* 0x0c0000a1a06c7389 */ /* 0x00006400000000a2 */
[----:B01----:R-:W-:Y:S05]  /*7e90*/  ENDCOLLECTIVE ;  /* 0x000000000000791b */ /* 0x003fea0003800000 */
.L_x_780:
[--C-:B------:R-:W-:Y:S01]  /*7ea0*/  FADD.FTZ R156, R154, R109.reuse ;  /* 0x0000006d9a9c7221 */ /* 0x100fe20000010000 */
[----:B------:R-:W-:Y:S01]  /*7eb0*/  PRMT R109, R20, 0x7632, R109 ;  /* 0x00007632146d7816 */ /* 0x000fe2000000006d */
[----:B------:R-:W-:-:S03]  /*7ec0*/  HFMA2 R161, -RZ, RZ, 0, 9.5367431640625e-07 ;  /* 0x00000010ffa17431 */ /* 0x000fc600000001ff */
[----:B------:R-:W-:Y:S01]  /*7ed0*/  MOV R160, R156 ;  /* 0x0000009c00a07202 */ /* 0x000fe20000000f00 */
[----:B------:R-:W-:-:S07]  /*7ee0*/  FADD.FTZ R104, R155, R108 ;  /* 0x0000006c9b687221 */ /* 0x000fce0000010000 */
[----:B------:R-:W-:Y:S05]  /*7ef0*/  WARPSYNC.COLLECTIVE R159, `(.L_x_781) ;  /* 0x000000009f087348 */ /* 0x000fea0003c00000 */
[----:B------:R0:W1:Y:S02]  /*7f00*/  SHFL.BFLY P0, R108, R160, R161, R162 ;  /* 0x0c0000a1a06c7389 */ /* 0x00006400000000a2 */
[----:B01----:R-:W-:Y:S05]  /*7f10*/  ENDCOLLECTIVE ;  /* 0x000000000000791b */ /* 0x003fea0003800000 */
.L_x_781:
[----:B------:R-:W-:Y:S02]  /*7f20*/  MOV R160, R104 ;  /* 0x0000006800a07202 */ /* 0x000fe40000000f00 */
[----:B------:R-:W-:-:S07]  /*7f30*/  MOV R105, R108 ;  /* 0x0000006c00697202 */ /* 0x000fce0000000f00 */
[----:B------:R-:W-:Y:S05]  /*7f40*/  WARPSYNC.COLLECTIVE R159, `(.L_x_782) ;  /* 0x000000009f087348 */ /* 0x000fea0003c00000 */
[----:B------:R0:W1:Y:S02]  /*7f50*/  SHFL.BFLY P0, R108, R160, R161, R162 ;  /* 0x0c0000a1a06c7389 */ /* 0x00006400000000a2 */
[----:B01----:R-:W-:Y:S05]  /*7f60*/  ENDCOLLECTIVE ;  /* 0x000000000000791b */ /* 0x003fea0003800000 */
.L_x_782:
[----:B------:R-:W-:Y:S02]  /*7f70*/  MOV R157, R108 ;  /* 0x0000006c009d7202 */ /* 0x000fe40000000f00 */
[----:B------:R-:W-:Y:S01]  /*7f80*/  PRMT R108, R21, 0x7632, R108 ;  /* 0x00007632156c7816 */ /* 0x000fe2000000006c */
[----:B------:R-:W-:Y:S06]  /*7f90*/  BRA `(.L_x_783) ;  /* 0xffffff9800d07947 */ /* 0x000fec000383ffff */
.L_x_784:
        /* <DEDUP_REMOVED lines=14> */
.L_x_11165:


//--------------------- .text._ZN10layer_norm22ln_bwd_finalize_kernelINS_22Kernel_traits_finalizeILj512E13__nv_bfloat16S2_S2_S2_fjLb1ELj1024ELj4ENS_18Kernel_traits_baseILj512ES2_S2_S2_S2_fjLj1024EEEEELb1ELb1EEEvNS_9BwdParamsE --------------------------
	.section	.text._ZN10layer_norm22ln_bwd_finalize_kernelINS_22Kernel_traits_finalizeILj512E13__nv_bfloat16S2_S2_S2_fjLb1ELj1024ELj4ENS_18Kernel_traits_baseILj512ES2_S2_S2_S2_fjLj1024EEEEELb1ELb1EEEvNS_9BwdParamsE,"ax",@progbits
	.align	128
        .global         _ZN10layer_norm22ln_bwd_finalize_kernelINS_22Kernel_traits_finalizeILj512E13__nv_bfloat16S2_S2_S2_fjLb1ELj1024ELj4ENS_18Kernel_traits_baseILj512ES2_S2_S2_S2_fjLj1024EEEEELb1ELb1EEEvNS_9BwdParamsE
        .type           _ZN10layer_norm22ln_bwd_finalize_kernelINS_22Kernel_traits_finalizeILj512E13__nv_bfloat16S2_S2_S2_fjLb1ELj1024ELj4ENS_18Kernel_traits_baseILj512ES2_S2_S2_S2_fjLj1024EEEEELb1ELb1EEEvNS_9BwdParamsE,@function
        .size           _ZN10layer_norm22ln_bwd_finalize_kernelINS_22Kernel_traits_finalizeILj512E13__nv_bfloat16S2_S2_S2_fjLb1ELj1024ELj4ENS_18Kernel_traits_baseILj512ES2_S2_S2_S2_fjLj1024EEEEELb1ELb1EEEvNS_9BwdParamsE,(.L_x_11166 - _ZN10layer_norm22ln_bwd_finalize_kernelINS_22Kernel_traits_finalizeILj512E13__nv_bfloat16S2_S2_S2_fjLb1ELj1024ELj4ENS_18Kernel_traits_baseILj512ES2_S2_S2_S2_fjLj1024EEEEELb1ELb1EEEvNS_9BwdParamsE)
        .other          _ZN10layer_norm22ln_bwd_finalize_kernelINS_22Kernel_traits_finalizeILj512E13__nv_bfloat16S2_S2_S2_fjLb1ELj1024ELj4ENS_18Kernel_traits_baseILj512ES2_S2_S2_S2_fjLj1024EEEEELb1ELb1EEEvNS_9BwdParamsE,@"STO_CUDA_ENTRY STV_DEFAULT"
_ZN10layer_norm22ln_bwd_finalize_kernelINS_22Kernel_traits_finalizeILj512E13__nv_bfloat16S2_S2_S2_fjLb1ELj1024ELj4ENS_18Kernel_traits_baseILj512ES2_S2_S2_S2_fjLj1024EEEEELb1ELb1EEEvNS_9BwdParamsE:
.text._ZN10layer_norm22ln_bwd_finalize_kernelINS_22Kernel_traits_finalizeILj512E13__nv_bfloat16S2_S2_S2_fjLb1ELj1024ELj4ENS_18Kernel_traits_baseILj512ES2_S2_S2_S2_fjLj1024EEEEELb1ELb1EEEvNS_9BwdParamsE:
        /* <DEDUP_REMOVED lines=12> */
[----:B------:R-:W-:Y:S01]  /*00c0*/  HFMA2 R7, -RZ, RZ, 0, 0 ;  /* 0x00000000ff077431 */ /* 0x000fe200000001ff */
[----:B------:R-:W-:Y:S02]  /*00d0*/  LOP3.LUT R5, R2, 0x1f, RZ, 0xc0, !PT ;  /* 0x0000001f02057812 */ /* 0x000fe400078ec0ff */
[----:B------:R-:W-:Y:S02]  /*00e0*/  MOV R25, RZ ;  /* 0x000000ff00197202 */ /* 0x000fe40000000f00 */
[----:B0-----:R-:W-:-:S13]  /*00f0*/  ISETP.GE.U32.AND P0, PT, R4, UR8, PT ;  /* 0x0000000804007c0c */ /* 0x001fda000bf06070 */
[----:B-1----:R-:W-:Y:S05]  /*0100*/  @P0 BRA `(.L_x_786) ;  /* 0x0000000c00840947 */ /* 0x002fea0003800000 */
        /* <DEDUP_REMOVED lines=12> */
[----:B------:R-:W0:Y:S01]  /*01d0*/  LDC R11, c[0x0][0x388] ;  /* 0x0000e200ff0b7b82 */ /* 0x000e220000000800 */
[C---:B------:R-:W-:Y:S02]  /*01e0*/  LOP3.LUT R13, R4.reuse, 0x80, RZ, 0xfc, !PT ;  /* 0x00000080040d7812 */ /* 0x040fe400078efcff */
[C---:B------:R-:W-:Y:S02]  /*01f0*/  LOP3.LUT R15, R4.reuse, 0xa0, RZ, 0xfc, !PT ;  /* 0x000000a0040f7812 */ /* 0x040fe400078efcff */
[C---:B------:R-:W-:Y:S02]  /*0200*/  LOP3.LUT R16, R4.reuse, 0xc0, RZ, 0xfc, !PT ;  /* 0x000000c004107812 */ /* 0x040fe400078efcff */
[C---:B------:R-:W-:Y:S02]  /*0210*/  LOP3.LUT R17, R4.reuse, 0xe0, RZ, 0xfc, !PT ;  /* 0x000000e004117812 */ /* 0x040fe400078efcff */
[C---:B------:R-:W-:Y:S02]  /*0220*/  LOP3.LUT R19, R4.reuse, 0x40, RZ, 0xfc, !PT ;  /* 0x0000004004137812 */ /* 0x040fe400078efcff */
[----:B------:R-:W-:-:S02]  /*0230*/  LOP3.LUT R21, R4, 0x60, RZ, 0xfc, !PT ;  /* 0x0000006004157812 */ /* 0x000fc400078efcff */
[----:B------:R-:W-:Y:S02]  /*0240*/  LOP3.LUT R24, R10, 0xffffff8, RZ, 0xc0, !PT ;  /* 0x0ffffff80a187812 */ /* 0x000fe400078ec0ff */
[----:B------:R-:W-:Y:S02]  /*0250*/  MOV R7, RZ ;  /* 0x000000ff00077202 */ /* 0x000fe40000000f00 */
[----:B------:R-:W-:Y:S02]  /*0260*/  MOV R6, R4 ;  /* 0x0000000400067202 */ /* 0x000fe40000000f00 */
[----:B------:R-:W-:Y:S01]  /*0270*/  IADD3 R24, PT, PT, -R24, RZ, RZ ;  /* 0x000000ff18187210 */ /* 0x000fe20007ffe1ff */
[-CC-:B0-----:R-:W-:Y:S02]  /*0280*/  IMAD R9, R9, R11.reuse, R12.reuse ;  /* 0x0000000b09097224 */ /* 0x181fe400078e020c */
[-CC-:B------:R-:W-:Y:S02]  /*0290*/  IMAD R14, R13, R11.reuse, R12.reuse ;  /* 0x0000000b0d0e7224 */ /* 0x180fe400078e020c */
[----:B------:R-:W-:-:S02]  /*02a0*/  IMAD R18, R15, R11, R12 ;  /* 0x0000000b0f127224 */ /* 0x000fc400078e020c */
[-CC-:B------:R-:W-:Y:S01]  /*02b0*/  IMAD R16, R16, R11.reuse, R12.reuse ;  /* 0x0000000b10107224 */ /* 0x180fe200078e020c */
[----:B------:R-:W-:Y:S01]  /*02c0*/  IADD3 R23, PT, PT, R5, R14, RZ ;  /* 0x0000000e05177210 */ /* 0x000fe20007ffe0ff */
[-CC-:B------:R-:W-:Y:S01]  /*02d0*/  IMAD R20, R17, R11.reuse, R12.reuse ;  /* 0x0000000b11147224 */ /* 0x180fe200078e020c */
[----:B------:R-:W-:Y:S01]  /*02e0*/  IADD3 R18, PT, PT, R5, R18, RZ ;  /* 0x0000001205127210 */ /* 0x000fe20007ffe0ff */
[-CC-:B------:R-:W-:Y:S01]  /*02f0*/  IMAD R22, R19, R11.reuse, R12.reuse ;  /* 0x0000000b13167224 */ /* 0x180fe200078e020c */
[----:B------:R-:W-:Y:S01]  /*0300*/  IADD3 R19, PT, PT, R5, R16, RZ ;  /* 0x0000001005137210 */ /* 0x000fe20007ffe0ff */
[--C-:B------:R-:W-:Y:S01]  /*0310*/  IMAD R28, R21, R11, R12.reuse ;  /* 0x0000000b151c7224 */ /* 0x100fe200078e020c */
[C---:B------:R-:W-:Y:S01]  /*0320*/  IADD3 R21, PT, PT, R5.reuse, R9, RZ ;  /* 0x0000000905157210 */ /* 0x040fe20007ffe0ff */
[----:B------:R-:W-:Y:S01]  /*0330*/  IMAD R12, R4, R11, R12 ;  /* 0x0000000b040c7224 */ /* 0x000fe200078e020c */
[C---:B------:R-:W-:Y:S02]  /*0340*/  IADD3 R13, PT, PT, R5.reuse, R22, RZ ;  /* 0x00000016050d7210 */ /* 0x040fe40007ffe0ff */
[----:B------:R-:W-:-:S02]  /*0350*/  IADD3 R20, PT, PT, R5, R20, RZ ;  /* 0x0000001405147210 */ /* 0x000fc40007ffe0ff */
[C---:B------:R-:W-:Y:S02]  /*0360*/  IADD3 R22, PT, PT, R5.reuse, R28, RZ ;  /* 0x0000001c05167210 */ /* 0x040fe40007ffe0ff */
[----:B------:R-:W-:-:S07]  /*0370*/  IADD3 R9, PT, PT, R5, R12, RZ ;  /* 0x0000000c05097210 */ /* 0x000fce0007ffe0ff */
.L_x_789:
[----:B------:R-:W0:Y:S02]  /*0380*/  LDC.64 R14, c[0x0][0x440] ;  /* 0x00011000ff0e7b82 */ /* 0x000e240000000a00 */
[----:B0-----:R-:W-:-:S05]  /*0390*/  IMAD.WIDE.U32 R16, R9, 0x4, R14 ;  /* 0x0000000409107825 */ /* 0x001fca00078e000e */
[----:B------:R0:W2:Y:S02]  /*03a0*/  LDG.E R12, desc[UR6][R16.64] ;  /* 0x00000006100c7981 */ /* 0x0000a4000c1e1900 */
[----:B0-----:R-:W-:-:S05]  /*03b0*/  IMAD.WIDE.U32 R16, R21, 0x4, R14 ;  /* 0x0000000415107825 */ /* 0x001fca00078e000e */
[----:B------:R0:W3:Y:S02]  /*03c0*/  LDG.E R27, desc[UR6][R16.64] ;  /* 0x00000006101b7981 */ /* 0x0000e4000c1e1900 */
[----:B0-----:R-:W-:-:S04]  /*03d0*/  IMAD.WIDE.U32 R16, R13, 0x4, R14 ;  /* 0x000000040d107825 */ /* 0x001fc800078e000e */
[----:B--2---:R-:W-:Y:S02]  /*03e0*/  FADD.FTZ R12, R12, R7 ;  /* 0x000000070c0c7221 */ /* 0x004fe40000010000 */
[----:B------:R0:W2:Y:S02]  /*03f0*/  LDG.E R7, desc[UR6][R16.64] ;  /* 0x0000000610077981 */ /* 0x0000a4000c1e1900 */
[----:B0-----:R-:W-:-:S04]  /*0400*/  IMAD.WIDE.U32 R16, R22, 0x4, R14 ;  /* 0x0000000416107825 */ /* 0x001fc800078e000e */
[----:B---3--:R-:W-:Y:S01]  /*0410*/  FADD.FTZ R12, R12, R27 ;  /* 0x0000001b0c0c7221 */ /* 0x008fe20000010000 */
        /* <DEDUP_REMOVED lines=9> */
[----:B------:R0:W2:Y:S01]  /*04b0*/  LDG.E R7, desc[UR6][R16.64] ;  /* 0x0000000610077981 */ /* 0x0000a2000c1e1900 */
[----:B------:R-:W-:Y:S01]  /*04c0*/  IMAD.WIDE.U32 R14, R20, 0x4, R14 ;  /* 0x00000004140e7825 */ /* 0x000fe200078e000e */
[----:B0-----:R-:W0:Y:S03]  /*04d0*/  LDC.64 R16, c[0x0][0x448] ;  /* 0x00011200ff107b82 */ /* 0x001e260000000a00 */
[----:B---3--:R-:W-:Y:S02]  /*04e0*/  FADD.FTZ R28, R12, R27 ;  /* 0x0000001b0c1c7221 */ /* 0x008fe40000010000 */
[----:B------:R0:W3:Y:S02]  /*04f0*/  LDG.E R12, desc[UR6][R14.64] ;  /* 0x000000060e0c7981 */ /* 0x0000e4000c1e1900 */
[----:B0-----:R-:W-:-:S04]  /*0500*/  IMAD.WIDE.U32 R14, R9, 0x4, R16 ;  /* 0x00000004090e7825 */ /* 0x001fc800078e0010 */
[----:B--2---:R-:W-:Y:S02]  /*0510*/  FADD.FTZ R7, R28, R7 ;  /* 0x000000071c077221 */ /* 0x004fe40000010000 */
[----:B------:R0:W2:Y:S02]  /*0520*/  LDG.E R28, desc[UR6][R14.64] ;  /* 0x000000060e1c7981 */ /* 0x0000a4000c1e1900 */
        /* <DEDUP_REMOVED lines=15> */
[----:B0-----:R-:W-:-:S05]  /*0620*/  IMAD.WIDE.U32 R14, R19, 0x4, R16 ;  /* 0x00000004130e7825 */ /* 0x001fca00078e0010 */
[----:B------:R0:W4:Y:S02]  /*0630*/  LDG.E R27, desc[UR6][R14.64] ;  /* 0x000000060e1b7981 */ /* 0x000124000c1e1900 */
[----:B0-----:R-:W0:Y:S01]  /*0640*/  LDC.64 R14, c[0x0][0x460] ;  /* 0x00011800ff0e7b82 */ /* 0x001e220000000a00 */
[----:B------:R-:W-:-:S04]  /*0650*/  IMAD.WIDE.U32 R16, R20, 0x4, R16 ;  /* 0x0000000414107825 */ /* 0x000fc800078e0010 */
[----:B---3--:R-:W-:Y:S02]  /*0660*/  FADD.FTZ R7, R7, R12 ;  /* 0x0000000c07077221 */ /* 0x008fe40000010000 */
[----:B------:R0:W3:Y:S02]  /*0670*/  LDG.E R12, desc[UR6][R16.64] ;  /* 0x00000006100c7981 */ /* 0x0000e4000c1e1900 */
[----:B0-----:R-:W-:-:S04]  /*0680*/  IMAD.WIDE.U32 R16, R9, 0x4, R14 ;  /* 0x0000000409107825 */ /* 0x001fc800078e000e */
[----:B--2---:R-:W-:-:S04]  /*0690*/  FADD.FTZ R25, R25, R28 ;  /* 0x0000001c19197221 */ /* 0x004fc80000010000 */
[----:B----4-:R-:W-:Y:S02]  /*06a0*/  FADD.FTZ R25, R25, R27 ;  /* 0x0000001b19197221 */ /* 0x010fe40000010000 */
        /* <DEDUP_REMOVED lines=17> */
[----:B------:R-:W-:-:S06]  /*07c0*/  IMAD.WIDE.U32 R14, R20, 0x4, R14 ;  /* 0x00000004140e7825 */ /* 0x000fcc00078e000e */
[----:B------:R-:W4:Y:S01]  /*07d0*/  LDG.E R15, desc[UR6][R14.64] ;  /* 0x000000060e0f7981 */ /* 0x000f22000c1e1900 */
[----:B--2---:R-:W-:-:S03]  /*07e0*/  FADD.FTZ R26, R26, R27 ;  /* 0x0000001b1a1a7221 */ /* 0x004fc60000010000 */
[----:B------:R-:W2:Y:S01]  /*07f0*/  LDG.E R27, desc[UR6][R16.64] ;  /* 0x00000006101b7981 */ /* 0x000ea2000c1e1900 */
[----:B------:R-:W-:-:S04]  /*0800*/  IADD3 R24, PT, PT, R24, 0x8, RZ ;  /* 0x0000000818187810 */ /* 0x000fc80007ffe0ff */
[----:B------:R-:W-:Y:S01]  /*0810*/  ISETP.NE.AND P0, PT, R24, RZ, PT ;  /* 0x000000ff1800720c */ /* 0x000fe20003f05270 */
[----:B---3--:R-:W-:Y:S01]  /*0820*/  FADD.FTZ R25, R25, R12 ;  /* 0x0000000c19197221 */ /* 0x008fe20000010000 */
        /* <DEDUP_REMOVED lines=9> */
[----:B--2---:R-:W-:-:S04]  /*08c0*/  FADD.FTZ R26, R26, R27 ;  /* 0x0000001b1a1a7221 */ /* 0x004fc80000010000 */
[----:B----4-:R-:W-:Y:S01]  /*08d0*/  FADD.FTZ R26, R26, R15 ;  /* 0x0000000f1a1a7221 */ /* 0x010fe20000010000 */
[----:B------:R-:W-:Y:S06]  /*08e0*/  @P0 BRA `(.L_x_789) ;  /* 0xfffffff800a40947 */ /* 0x000fec000383ffff */
.L_x_788:
[----:B------:R-:W-:Y:S05]  /*08f0*/  BSYNC.RECONVERGENT B1 ;  /* 0x0000000000017941 */ /* 0x000fea0003800200 */
.L_x_787:
[----:B------:R-:W-:-:S13]  /*0900*/  LOP3.LUT P0, R9, R10, 0x7, RZ, 0xc0, !PT ;  /* 0x000000070a097812 */ /* 0x000fda000780c0ff */
[----:B------:R-:W-:Y:S05]  /*0910*/  @!P0 BRA `(.L_x_786) ;  /* 0x0000000400808947 */ /* 0x000fea0003800000 */
[----:B------:R-:W-:Y:S01]  /*0920*/  ISETP.GE.U32.AND P0, PT, R9, 0x4, PT ;  /* 0x000000040900780c */ /* 0x000fe20003f06070 */
[----:B------:R-:W-:Y:S01]  /*0930*/  BSSY.RECONVERGENT B1, `(.L_x_790) ;  /* 0x0000030000017945 */ /* 0x000fe20003800200 */
[----:B------:R-:W-:-:S11]  /*0940*/  LOP3.LUT P1, R10, R10, 0x3, RZ, 0xc0, !PT ;  /* 0x000000030a0a7812 */ /* 0x000fd6000782c0ff */
[----:B------:R-:W-:Y:S05]  /*0950*/  @!P0 BRA `(.L_x_791) ;  /* 0x0000000000b48947 */ /* 0x000fea0003800000 */
[----:B------:R-:W0:Y:S08]  /*0960*/  LDC R22, c[0x0][0x388] ;  /* 0x0000e200ff167b82 */ /* 0x000e300000000800 */
[----:B------:R-:W1:Y:S08]  /*0970*/  LDC.64 R12, c[0x0][0x440] ;  /* 0x00011000ff0c7b82 */ /* 0x000e700000000a00 */
[----:B------:R-:W2:Y:S01]  /*0980*/  LDC.64 R14, c[0x0][0x460] ;  /* 0x00011800ff0e7b82 */ /* 0x000ea20000000a00 */
[----:B0-----:R-:W-:-:S07]  /*0990*/  IMAD R9, R6, R22, R3 ;  /* 0x0000001606097224 */ /* 0x001fce00078e0203 */
[----:B------:R-:W0:Y:S01]  /*09a0*/  LDC.64 R16, c[0x0][0x448] ;  /* 0x00011200ff107b82 */ /* 0x000e220000000a00 */
[----:B-1----:R-:W-:-:S06]  /*09b0*/  IMAD.WIDE.U32 R20, R9, 0x4, R12 ;  /* 0x0000000409147825 */ /* 0x002fcc00078e000c */
[----:B------:R-:W3:Y:S01]  /*09c0*/  LDG.E R20, desc[UR6][R20.64] ;  /* 0x0000000614147981 */ /* 0x000ee2000c1e1900 */
[CC--:B------:R-:W-:Y:S01]  /*09d0*/  LEA R23, R22.reuse, R9.reuse, 0x5 ;  /* 0x0000000916177211 */ /* 0x0c0fe200078e28ff */
[----:B--2---:R-:W-:Y:S01]  /*09e0*/  IMAD.WIDE.U32 R18, R9, 0x4, R14 ;  /* 0x0000000409127825 */ /* 0x004fe200078e000e */
[----:B------:R-:W-:-:S04]  /*09f0*/  LEA R24, R22, R9, 0x6 ;  /* 0x0000000916187211 */ /* 0x000fc800078e30ff */
[----:B------:R1:W2:Y:S01]  /*0a00*/  LDG.E R27, desc[UR6][R18.64] ;  /* 0x00000006121b7981 */ /* 0x0002a2000c1e1900 */
[----:B0-----:R-:W-:-:S04]  /*0a10*/  IMAD.WIDE.U32 R28, R9, 0x4, R16 ;  /* 0x00000004091c7825 */ /* 0x001fc800078e0010 */
[C---:B-1----:R-:W-:Y:S02]  /*0a20*/  IMAD.WIDE.U32 R18, R24.reuse, 0x4, R12 ;  /* 0x0000000418127825 */ /* 0x042fe400078e000c */
[----:B------:R-:W4:Y:S04]  /*0a30*/  LDG.E R28, desc[UR6][R28.64] ;  /* 0x000000061c1c7981 */ /* 0x000f28000c1e1900 */
[----:B------:R0:W5:Y:S02]  /*0a40*/  LDG.E R9, desc[UR6][R18.64] ;  /* 0x0000000612097981 */ /* 0x000164000c1e1900 */
[----:B0-----:R-:W-:Y:S01]  /*0a50*/  IMAD.WIDE.U32 R18, R24, 0x4, R16 ;  /* 0x0000000418127825 */ /* 0x001fe200078e0010 */
[----:B------:R-:W-:-:S03]  /*0a60*/  LEA R22, R22, R24, 0x5 ;  /* 0x0000001816167211 */ /* 0x000fc600078e28ff */
[----:B---3--:R-:W-:Y:S01]  /*0a70*/  FADD.FTZ R11, R7, R20 ;  /* 0x00000014070b7221 */ /* 0x008fe20000010000 */
[----:B------:R-:W-:-:S05]  /*0a80*/  IMAD.WIDE.U32 R20, R23, 0x4, R12 ;  /* 0x0000000417147825 */ /* 0x000fca00078e000c */
[----:B------:R0:W3:Y:S02]  /*0a90*/  LDG.E R7, desc[UR6][R20.64] ;  /* 0x0000000614077981 */ /* 0x0000e4000c1e1900 */
[----:B0-----:R-:W-:-:S06]  /*0aa0*/  IMAD.WIDE.U32 R20, R23, 0x4, R16 ;  /* 0x0000000417147825 */ /* 0x001fcc00078e0010 */
[----:B------:R-:W5:Y:S04]  /*0ab0*/  LDG.E R21, desc[UR6][R20.64] ;  /* 0x0000000614157981 */ /* 0x000f68000c1e1900 */
[----:B------:R0:W5:Y:S01]  /*0ac0*/  LDG.E R20, desc[UR6][R18.64] ;  /* 0x0000000612147981 */ /* 0x000162000c1e1900 */
[----:B------:R-:W-:-:S04]  /*0ad0*/  IMAD.WIDE.U32 R12, R22, 0x4, R12 ;  /* 0x00000004160c7825 */ /* 0x000fc800078e000c */
[----:B------:R-:W-:Y:S02]  /*0ae0*/  IMAD.WIDE.U32 R16, R22, 0x4, R16 ;  /* 0x0000000416107825 */ /* 0x000fe400078e0010 */
[----:B------:R-:W5:Y:S02]  /*0af0*/  LDG.E R12, desc[UR6][R12.64] ;  /* 0x000000060c0c7981 */ /* 0x000f64000c1e1900 */
[--C-:B0-----:R-:W-:Y:S02]  /*0b00*/  IMAD.WIDE.U32 R18, R23, 0x4, R14.reuse ;  /* 0x0000000417127825 */ /* 0x101fe400078e000e */
[----:B------:R-:W5:Y:S04]  /*0b10*/  LDG.E R17, desc[UR6][R16.64] ;  /* 0x0000000610117981 */ /* 0x000f68000c1e1900 */
[----:B------:R0:W5:Y:S02]  /*0b20*/  LDG.E R23, desc[UR6][R18.64] ;  /* 0x0000000612177981 */ /* 0x000164000c1e1900 */
[----:B0-----:R-:W-:-:S04]  /*0b30*/  IMAD.WIDE.U32 R18, R24, 0x4, R14 ;  /* 0x0000000418127825 */ /* 0x001fc800078e000e */
[----:B------:R-:W-:Y:S02]  /*0b40*/  IMAD.WIDE.U32 R14, R22, 0x4, R14 ;  /* 0x00000004160e7825 */ /* 0x000fe400078e000e */
[----:B------:R-:W5:Y:S04]  /*0b50*/  LDG.E R22, desc[UR6][R18.64] ;  /* 0x0000000612167981 */ /* 0x000f68000c1e1900 */
[----:B------:R-:W5:Y:S01]  /*0b60*/  LDG.E R15, desc[UR6][R14.64] ;  /* 0x000000060e0f7981 */ /* 0x000f62000c1e1900 */
[----:B----4-:R-:W-:Y:S01]  /*0b70*/  FADD.FTZ R25, R25, R28 ;  /* 0x0000001c19197221 */ /* 0x010fe20000010000 */
[----:B--2---:R-:W-:Y:S01]  /*0b80*/  FADD.FTZ R26, R26, R27 ;  /* 0x0000001b1a1a7221 */ /* 0x004fe20000010000 */
[----:B------:R-:W-:Y:S01]  /*0b90*/  IADD3 R6, PT, PT, R6, 0x80, RZ ;  /* 0x0000008006067810 */ /* 0x000fe20007ffe0ff */
[----:B---3--:R-:W-:-:S04]  /*0ba0*/  FADD.FTZ R24, R11, R7 ;  /* 0x000000070b187221 */ /* 0x008fc80000010000 */
[----:B-----5:R-:W-:Y:S01]  /*0bb0*/  FADD.FTZ R9, R24, R9 ;  /* 0x0000000918097221 */ /* 0x020fe20000010000 */
[----:B------:R-:W-:-:S04]  /*0bc0*/  FADD.FTZ R21, R25, R21 ;  /* 0x0000001519157221 */ /* 0x000fc80000010000 */
[----:B------:R-:W-:Y:S01]  /*0bd0*/  FADD.FTZ R20, R21, R20 ;  /* 0x0000001415147221 */ /* 0x000fe20000010000 */
[----:B------:R-:W-:Y:S01]  /*0be0*/  FADD.FTZ R7, R9, R12 ;  /* 0x0000000c09077221 */ /* 0x000fe20000010000 */
[----:B------:R-:W-:Y:S02]  /*0bf0*/  FADD.FTZ R23, R26, R23 ;  /* 0x000000171a177221 */ /* 0x000fe40000010000 */
[----:B------:R-:W-:Y:S02]  /*0c00*/  FADD.FTZ R25, R20, R17 ;  /* 0x0000001114197221 */ /* 0x000fe40000010000 */
[----:B------:R-:W-:-:S04]  /*0c10*/  FADD.FTZ R22, R23, R22 ;  /* 0x0000001617167221 */ /* 0x000fc80000010000 */
[----:B------:R-:W-:-:S07]  /*0c20*/  FADD.FTZ R26, R22, R15 ;  /* 0x0000000f161a7221 */ /* 0x000fce0000010000 */
.L_x_791:
[----:B------:R-:W-:Y:S05]  /*0c30*/  BSYNC.RECONVERGENT B1 ;  /* 0x0000000000017941 */ /* 0x000fea0003800200 */
.L_x_790:
[----:B------:R-:W-:Y:S05]  /*0c40*/  @!P1 BRA `(.L_x_786) ;  /* 0x0000000000b49947 */ /* 0x000fea0003800000 */
[----:B------:R-:W-:Y:S01]  /*0c50*/  ISETP.NE.AND P1, PT, R10, 0x1, PT ;  /* 0x000000010a00780c */ /* 0x000fe20003f25270 */
[----:B------:R-:W-:Y:S01]  /*0c60*/  BSSY.RECONVERGENT B1, `(.L_x_792) ;  /* 0x000001c000017945 */ /* 0x000fe20003800200 */
[----:B------:R-:W-:-:S11]  /*0c70*/  LOP3.LUT P0, RZ, R8, 0x20, RZ, 0xc0, !PT ;  /* 0x0000002008ff7812 */ /* 0x000fd6000780c0ff */
[----:B------:R-:W-:Y:S05]  /*0c80*/  @!P1 BRA `(.L_x_793) ;  /* 0x0000000000649947 */ /* 0x000fea0003800000 */
[----:B------:R-:W0:Y:S08]  /*0c90*/  LDC R12, c[0x0][0x388] ;  /* 0x0000e200ff0c7b82 */ /* 0x000e300000000800 */
[----:B------:R-:W1:Y:S08]  /*0ca0*/  LDC.64 R14, c[0x0][0x440] ;  /* 0x00011000ff0e7b82 */ /* 0x000e700000000a00 */
[----:B------:R-:W2:Y:S08]  /*0cb0*/  LDC.64 R10, c[0x0][0x448] ;  /* 0x00011200ff0a7b82 */ /* 0x000eb00000000a00 */
[----:B------:R-:W3:Y:S01]  /*0cc0*/  LDC.64 R8, c[0x0][0x460] ;  /* 0x00011800ff087b82 */ /* 0x000ee20000000a00 */
[----:B0-----:R-:W-:-:S05]  /*0cd0*/  IMAD R13, R6, R12, R3 ;  /* 0x0000000c060d7224 */ /* 0x001fca00078e0203 */
[----:B------:R-:W-:Y:S01]  /*0ce0*/  LEA R21, R12, R13, 0x5 ;  /* 0x0000000d0c157211 */ /* 0x000fe200078e28ff */
[----:B-1----:R-:W-:-:S04]  /*0cf0*/  IMAD.WIDE.U32 R18, R13, 0x4, R14 ;  /* 0x000000040d127825 */ /* 0x002fc800078e000e */
[----:B--2---:R-:W-:Y:S02]  /*0d00*/  IMAD.WIDE.U32 R16, R13, 0x4, R10 ;  /* 0x000000040d107825 */ /* 0x004fe400078e000a */
[----:B------:R-:W2:Y:S02]  /*0d10*/  LDG.E R18, desc[UR6][R18.64] ;  /* 0x0000000612127981 */ /* 0x000ea4000c1e1900 */
[----:B------:R-:W-:Y:S02]  /*0d20*/  IMAD.WIDE.U32 R14, R21, 0x4, R14 ;  /* 0x00000004150e7825 */ /* 0x000fe400078e000e */
[----:B------:R-:W4:Y:S02]  /*0d30*/  LDG.E R16, desc[UR6][R16.64] ;  /* 0x0000000610107981 */ /* 0x000f24000c1e1900 */
[----:B---3--:R-:W-:Y:S02]  /*0d40*/  IMAD.WIDE.U32 R12, R13, 0x4, R8 ;  /* 0x000000040d0c7825 */ /* 0x008fe400078e0008 */
[----:B------:R-:W3:Y:S02]  /*0d50*/  LDG.E R14, desc[UR6][R14.64] ;  /* 0x000000060e0e7981 */ /* 0x000ee4000c1e1900 */
[----:B------:R-:W-:-:S02]  /*0d60*/  IMAD.WIDE.U32 R10, R21, 0x4, R10 ;  /* 0x00000004150a7825 */ /* 0x000fc400078e000a */
[----:B------:R-:W5:Y:S02]  /*0d70*/  LDG.E R13, desc[UR6][R12.64] ;  /* 0x000000060c0d7981 */ /* 0x000f64000c1e1900 */
[----:B------:R-:W-:Y:S02]  /*0d80*/  IMAD.WIDE.U32 R8, R21, 0x4, R8 ;  /* 0x0000000415087825 */ /* 0x000fe400078e0008 */
[----:B------:R-:W5:Y:S04]  /*0d90*/  LDG.E R10, desc[UR6][R10.64] ;  /* 0x000000060a0a7981 */ /* 0x000f68000c1e1900 */
[----:B------:R-:W5:Y:S01]  /*0da0*/  LDG.E R9, desc[UR6][R8.64] ;  /* 0x0000000608097981 */ /* 0x000f62000c1e1900 */
[----:B------:R-:W-:Y:S01]  /*0db0*/  IADD3 R6, PT, PT, R6, 0x40, RZ ;  /* 0x0000004006067810 */ /* 0x000fe20007ffe0ff */
[----:B--2---:R-:W-:Y:S01]  /*0dc0*/  FADD.FTZ R7, R7, R18 ;  /* 0x0000001207077221 */ /* 0x004fe20000010000 */
[----:B----4-:R-:W-:-:S03]  /*0dd0*/  FADD.FTZ R25, R25, R16 ;  /* 0x0000001019197221 */ /* 0x010fc60000010000 */
[----:B---3--:R-:W-:Y:S01]  /*0de0*/  FADD.FTZ R7, R7, R14 ;  /* 0x0000000e07077221 */ /* 0x008fe20000010000 */
[----:B-----5:R-:W-:Y:S01]  /*0df0*/  FADD.FTZ R26, R26, R13 ;  /* 0x0000000d1a1a7221 */ /* 0x020fe20000010000 */
[----:B------:R-:W-:-:S03]  /*0e00*/  FADD.FTZ R25, R25, R10 ;  /* 0x0000000a19197221 */ /* 0x000fc60000010000 */
[----:B------:R-:W-:-:S07]  /*0e10*/  FADD.FTZ R26, R26, R9 ;  /* 0x000000091a1a7221 */ /* 0x000fce0000010000 */
.L_x_793:
[----:B------:R-:W-:Y:S05]  /*0e20*/  BSYNC.RECONVERGENT B1 ;  /* 0x0000000000017941 */ /* 0x000fea0003800200 */
.L_x_792:
[----:B------:R-:W-:Y:S05]  /*0e30*/  @P0 BRA `(.L_x_786) ;  /* 0x0000000000380947 */ /* 0x000fea0003800000 */
[----:B------:R-:W0:Y:S01]  /*0e40*/  LDC.64 R10, c[0x0][0x440] ;  /* 0x00011000ff0a7b82 */ /* 0x000e220000000a00 */
[----:B------:R-:W1:Y:S07]  /*0e50*/  LDCU UR4, c[0x0][0x388] ;  /* 0x00007100ff0477ac */ /* 0x000e6e0008000800 */
[----:B------:R-:W2:Y:S08]  /*0e60*/  LDC.64 R12, c[0x0][0x448] ;  /* 0x00011200ff0c7b82 */ /* 0x000eb00000000a00 */
[----:B------:R-:W3:Y:S01]  /*0e70*/  LDC.64 R8, c[0x0][0x460] ;  /* 0x00011800ff087b82 */ /* 0x000ee20000000a00 */
[----:B-1----:R-:W-:-:S04]  /*0e80*/  IMAD R3, R6, UR4, R3 ;  /* 0x0000000406037c24 */ /* 0x002fc8000f8e0203 */
[----:B0-----:R-:W-:-:S06]  /*0e90*/  IMAD.WIDE.U32 R10, R3, 0x4, R10 ;  /* 0x00000004030a7825 */ /* 0x001fcc00078e000a */
[----:B------:R-:W4:Y:S01]  /*0ea0*/  LDG.E R10, desc[UR6][R10.64] ;  /* 0x000000060a0a7981 */ /* 0x000f22000c1e1900 */
[----:B--2---:R-:W-:-:S06]  /*0eb0*/  IMAD.WIDE.U32 R12, R3, 0x4, R12 ;  /* 0x00000004030c7825 */ /* 0x004fcc00078e000c */
[----:B------:R-:W2:Y:S01]  /*0ec0*/  LDG.E R12, desc[UR6][R12.64] ;  /* 0x000000060c0c7981 */ /* 0x000ea2000c1e1900 */
[----:B---3--:R-:W-:-:S06]  /*0ed0*/  IMAD.WIDE.U32 R8, R3, 0x4, R8 ;  /* 0x0000000403087825 */ /* 0x008fcc00078e0008 */
[----:B------:R-:W3:Y:S01]  /*0ee0*/  LDG.E R9, desc[UR6][R8.64] ;  /* 0x0000000608097981 */ /* 0x000ee2000c1e1900 */
[----:B----4-:R-:W-:Y:S01]  /*0ef0*/  FADD.FTZ R7, R7, R10 ;  /* 0x0000000a07077221 */ /* 0x010fe20000010000 */
[----:B--2---:R-:W-:Y:S01]  /*0f00*/  FADD.FTZ R25, R25, R12 ;  /* 0x0000000c19197221 */ /* 0x004fe20000010000 */
[----:B---3--:R-:W-:-:S07]  /*0f10*/  FADD.FTZ R26, R26, R9 ;  /* 0x000000091a1a7221 */ /* 0x008fce0000010000 */
.L_x_786:
[----:B------:R-:W-:Y:S05]  /*0f20*/  BSYNC.RECONVERGENT B0 ;  /* 0x0000000000007941 */ /* 0x000fea0003800200 */
.L_x_785:
[----:B------:R-:W0:Y:S01]  /*0f30*/  S2UR UR5, SR_CgaCtaId ;  /* 0x00000000000579c3 */ /* 0x000e220000008800 */
[----:B------:R-:W-:Y:S01]  /*0f40*/  UMOV UR4, 0x400 ;  /* 0x0000040000047882 */ /* 0x000fe20000000000 */
[--C-:B------:R-:W-:Y:S02]  /*0f50*/  LOP3.LUT R3, R4, 0x1f, R2.reuse, 0x78, !PT ;  /* 0x0000001f04037812 */ /* 0x100fe400078e7802 */
[----:B------:R-:W-:Y:S02]  /*0f60*/  SHF.L.U32 R6, R5, 0x7, RZ ;  /* 0x0000000705067819 */ /* 0x000fe400000006ff */
[C---:B------:R-:W-:Y:S02]  /*0f70*/  LOP3.LUT R2, R3.reuse, 0x3e0, R2, 0xf8, !PT ;  /* 0x000003e003027812 */ /* 0x040fe400078ef802 */
[----:B------:R-:W-:Y:S02]  /*0f80*/  SHF.L.U32 R3, R3, 0x2, RZ ;  /* 0x0000000203037819 */ /* 0x000fe400000006ff */
[----:B------:R-:W-:-:S02]  /*0f90*/  ISETP.NE.AND P1, PT, R5, RZ, PT ;  /* 0x000000ff0500720c */ /* 0x000fc40003f25270 */
[----:B------:R-:W-:Y:S02]  /*0fa0*/  LOP3.LUT R3, R6, R3, RZ, 0xfc, !PT ;  /* 0x0000000306037212 */ /* 0x000fe400078efcff */
[----:B------:R-:W-:-:S04]  /*0fb0*/  ISETP.GT.U32.AND P0, PT, R5, 0xf, PT ;  /* 0x0000000f0500780c */ /* 0x000fc80003f04070 */
[----:B------:R-:W-:Y:S01]  /*0fc0*/  ISETP.NE.OR P0, PT, R4, 0x1f, P0 ;  /* 0x0000001f0400780c */ /* 0x000fe20000705670 */
        /* <DEDUP_REMOVED lines=20> */
[----:B------:R-:W-:-:S03]  /*1110*/  @!P1 LEA R11, R4, UR4, 0x2 ;  /* 0x00000004040b9c11 */ /* 0x000fc6000f8e10ff */
[----:B------:R-:W0:Y:S01]  /*1120*/  SHFL.BFLY PT, R2, R7, 0x4, 0x1f ;  /* 0x0c801f0007027f89 */ /* 0x000e2200000e0000 */
[----:B--2---:R-:W-:-:S03]  /*1130*/  FADD.FTZ R14, R13, R14 ;  /* 0x0000000e0d0e7221 */ /* 0x004fc60000010000 */
[----:B------:R-:W1:Y:S04]  /*1140*/  SHFL.BFLY PT, R3, R12, 0x4, 0x1f ;  /* 0x0c801f000c037f89 */ /* 0x000e6800000e0000 */
[----:B------:R-:W2:Y:S01]  /*1150*/  SHFL.BFLY PT, R9, R14, 0x4, 0x1f ;  /* 0x0c801f000e097f89 */ /* 0x000ea200000e0000 */
        /* <DEDUP_REMOVED lines=27> */
[----:B------:R-:W-:Y:S02]  /*1310*/  IADD3 R11, PT, PT, R5, R0, RZ ;  /* 0x00000000050b7210 */ /* 0x000fe40007ffe0ff */
[----:B------:R-:W4:Y:S05]  /*1320*/  LDS.64 R16, [R10+0x3100] ;  /* 0x003100000a107984 */ /* 0x000f2a0000000a00 */
[----:B------:R-:W5:Y:S01]  /*1330*/  LDC.64 R2, c[0x0][0x4a0] ;  /* 0x00012800ff027b82 */ /* 0x000f620000000a00 */
[----:B0-----:R-:W-:-:S04]  /*1340*/  IMAD.WIDE.U32 R4, R11, 0x4, R8 ;  /* 0x000000040b047825 */ /* 0x001fc800078e0008 */
[----:B---3--:R-:W-:-:S04]  /*1350*/  IMAD.WIDE.U32 R6, R11, 0x4, R6 ;  /* 0x000000040b067825 */ /* 0x008fc800078e0006 */
[----:B-----5:R-:W-:Y:S01]  /*1360*/  IMAD.WIDE.U32 R2, R11, 0x4, R2 ;  /* 0x000000040b027825 */ /* 0x020fe200078e0002 */
[----:B-1----:R-:W-:Y:S02]  /*1370*/  F2FP.BF16.F32.PACK_AB R13, R13, R12 ;  /* 0x0000000c0d0d723e */ /* 0x002fe400000010ff */
[----:B--2---:R-:W-:-:S03]  /*1380*/  F2FP.BF16.F32.PACK_AB R15, R15, R14 ;  /* 0x0000000e0f0f723e */ /* 0x004fc600000010ff */
[----:B------:R-:W-:Y:S01]  /*1390*/  STG.E desc[UR6][R4.64], R13 ;  /* 0x0000000d04007986 */ /* 0x000fe2000c101906 */
[----:B----4-:R-:W-:-:S03]  /*13a0*/  F2FP.BF16.F32.PACK_AB R17, R17, R16 ;  /* 0x000000101111723e */ /* 0x010fc600000010ff */
[----:B------:R-:W-:Y:S04]  /*13b0*/  STG.E desc[UR6][R6.64], R15 ;  /* 0x0000000f06007986 */ /* 0x000fe8000c101906 */
[----:B------:R-:W-:Y:S01]  /*13c0*/  STG.E desc[UR6][R2.64], R17 ;  /* 0x0000001102007986 */ /* 0x000fe2000c101906 */
[----:B------:R-:W-:Y:S05]  /*13d0*/  EXIT ;  /* 0x000000000000794d */ /* 0x000fea0003800000 */
.L_x_794:
        /* <DEDUP_REMOVED lines=10> */
.L_x_11166:


//--------------------- .text._ZN10layer_norm13ln_bwd_kernelINS_13Kernel_traitsI13__nv_bfloat16S2_S2_S2_fjLj512ELj1ELj4ELj1ELj16ENS_18Kernel_traits_baseILj512ES2_S2_S2_S2_fjLj128EEEEELb1ELb1ELb1ELb1EEEvNS_9BwdParamsE --------------------------
	.section	.text._ZN10layer_norm13ln_bwd_kernelINS_13Kernel_traitsI13__nv_bfloat16S2_S2_S2_fjLj512ELj1ELj4ELj1ELj16ENS_18Kernel_traits_baseILj512ES2_S2_S2_S2_fjLj128EEEEELb1ELb1ELb1ELb1EEEvNS_9BwdParamsE,"ax",@progbits
	.align	128
        .global         _ZN10layer_norm13ln_bwd_kernelINS_13Kernel_traitsI13__nv_bfloat16S2_S2_S2_fjLj512ELj1ELj4ELj1ELj16ENS_18Kernel_traits_baseILj512ES2_S2_S2_S2_fjLj128EEEEELb1ELb1ELb1ELb1EEEvNS_9BwdParamsE
        .type           _ZN10layer_norm13ln_bwd_kernelINS_13Kernel_traitsI13__nv_bfloat16S2_S2_S2_fjLj512ELj1ELj4ELj1ELj16ENS_18Kernel_traits_baseILj512ES2_S2_S2_S2_fjLj128EEEEELb1ELb1ELb1ELb1EEEvNS_9BwdParamsE,@function
        .size           _ZN10layer_norm13ln_bwd_kernelINS_13Kernel_traitsI13__nv_bfloat16S2_S2_S2_fjLj512ELj1ELj4ELj1ELj16ENS_18Kernel_traits_baseILj512ES2_S2_S2_S2_fjLj128EEEEELb1ELb1ELb1ELb1EEEvNS_9BwdParamsE,(.L_x_11167 - _ZN10layer_norm13ln_bwd_kernelINS_13Kernel_traitsI13__nv_bfloat16S2_S2_S2_fjLj512ELj1ELj4ELj1ELj16ENS_18Kernel_traits_baseILj512ES2_S2_S2_S2_fjLj128EEEEELb1ELb1ELb1ELb1EEEvNS_9BwdParamsE)
        .other          _ZN10layer_norm13ln_bwd_kernelINS_13Kernel_traitsI13__nv_bfloat16S2_S2_S2_fjLj512ELj1ELj4ELj1ELj16ENS_18Kernel_traits_baseILj512ES2_S2_S2_S2_fjLj128EEEEELb1ELb1ELb1ELb1EEEvNS_9BwdParamsE,@"STO_CUDA_ENTRY STV_DEFAULT"
_ZN10layer_norm13ln_bwd_kernelINS_13Kernel_traitsI13__nv_bfloat16S2_S2_S2_fjLj512ELj1ELj4ELj1ELj16ENS_18Kernel_traits_baseILj512ES2_S2_S2_S2_fjLj128EEEEELb1ELb1ELb1ELb1EEEvNS_9BwdParamsE:
.text._ZN10layer_norm13ln_bwd_kernelINS_13Kernel_traitsI13__nv_bfloat16S2_S2_S2_fjLj512ELj1ELj4ELj1ELj16ENS_18Kernel_traits_baseILj512ES2_S2_S2_S2_fjLj128EEEEELb1ELb1ELb1ELb1EEEvNS_9BwdParamsE:
        /* <DEDUP_REMOVED lines=19> */
[----:B------:R-:W0:Y:S01]  /*0130*/  LDCU.64 UR12, c[0x0][0x408] ;  /* 0x00008100ff0c77ac */ /* 0x000e220008000a00 */
        /* <DEDUP_REMOVED lines=17> */
[----:B------:R-:W-:Y:S02]  /*0250*/  LOP3.LUT R122, R0, UR4, RZ, 0xfc, !PT ;  /* 0x00000004007a7c12 */ /* 0x000fe4000f8efcff */
[----:B------:R-:W-:Y:S02]  /*0260*/  LOP3.LUT R123, R123, 0x1f, RZ, 0xc0, !PT ;  /* 0x0000001f7b7b7812 */ /* 0x000fe400078ec0ff */
[----:B--2---:R-:W-:-:S13]  /*0270*/  ISETP.GE.AND P0, PT, R122, UR8, PT ;  /* 0x000000087a007c0c */ /* 0x004fda000bf06270 */
[----:B-1-34-:R-:W-:Y:S05]  /*0280*/  @P0 BRA `(.L_x_796) ;  /* 0x0000006400b40947 */ /* 0x01afea0003800000 */
[----:B------:R-:W0:Y:S08]  /*0290*/  LDC.64 R4, c[0x0][0x3e8] ;  /* 0x0000fa00ff047b82 */ /* 0x000e300000000a00 */
[----:B------:R-:W1:Y:S08]  /*02a0*/  LDC.64 R2, c[0x0][0x3d0] ;  /* 0x0000f400ff027b82 */ /* 0x000e700000000a00 */
[----:B------:R-:W2:Y:S01]  /*02b0*/  LDC.U8 R121, c[0x0][0x410] ;  /* 0x00010400ff797b82 */ /* 0x000ea20000000000 */
[----:B0-----:R-:W-:-:S05]  /*02c0*/  IMAD.WIDE.U32 R4, R123, 0x10, R4 ;  /* 0x000000107b047825 */ /* 0x001fca00078e0004 */
[----:B------:R-:W3:Y:S01]  /*02d0*/  LDG.E.128 R64, desc[UR6][R4.64+0x200] ;  /* 0x0002000604407981 */ /* 0x000ee2000c1e1d00 */
[----:B-1----:R-:W-:-:S03]  /*02e0*/  IMAD.WIDE.U32 R2, R123, 0x10, R2 ;  /* 0x000000107b027825 */ /* 0x002fc600078e0002 */
[----:B------:R-:W4:Y:S04]  /*02f0*/  LDG.E.128 R72, desc[UR6][R4.64] ;  /* 0x0000000604487981 */ /* 0x000f28000c1e1d00 */
[----:B------:R-:W5:Y:S04]  /*0300*/  LDG.E.128 R68, desc[UR6][R2.64+0x200] ;  /* 0x0002000602447981 */ /* 0x000f68000c1e1d00 */
[----:B------:R-:W2:Y:S01]  /*0310*/  LDG.E.128 R76, desc[UR6][R2.64] ;  /* 0x00000006024c7981 */ /* 0x000ea2000c1e1d00 */
[----:B------:R-:W-:Y:S01]  /*0320*/  HFMA2 R80, -RZ, RZ, 0, 0 ;  /* 0x00000000ff507431 */ /* 0x000fe200000001ff */
[----:B---3--:R-:W-:-:S02]  /*0330*/  PRMT R120, R64, 0x7632, R120 ;  /* 0x0000763240787816 */ /* 0x008fc40000000078 */
[----:B------:R-:W-:Y:S02]  /*0340*/  PRMT R19, R65, 0x7632, R19 ;  /* 0x0000763241137816 */ /* 0x000fe40000000013 */
[----:B------:R-:W-:Y:S02]  /*0350*/  PRMT R18, R66, 0x7632, R18 ;  /* 0x0000763242127816 */ /* 0x000fe40000000012 */
[----:B------:R-:W-:Y:S02]  /*0360*/  PRMT R17, R67, 0x7632, R17 ;  /* 0x0000763243117816 */ /* 0x000fe40000000011 */
[----:B-----5:R-:W-:Y:S02]  /*0370*/  PRMT R16, R68, 0x7632, R16 ;  /* 0x0000763244107816 */ /* 0x020fe40000000010 */
[----:B------:R-:W-:Y:S02]  /*0380*/  PRMT R15, R69, 0x7632, R15 ;  /* 0x00007632450f7816 */ /* 0x000fe4000000000f */
[----:B------:R-:W-:-:S02]  /*0390*/  PRMT R14, R70, 0x7632, R14 ;  /* 0x00007632460e7816 */ /* 0x000fc4000000000e */
        /* <DEDUP_REMOVED lines=9> */
.L_x_925:
        /* <DEDUP_REMOVED lines=22> */
[----:B------:R-:W-:Y:S01]  /*0590*/  LEA.HI R106, R106, R105, RZ, 0x3 ;  /* 0x000000696a6a7211 */ /* 0x000fe200078f18ff */
[----:B------:R-:W-:Y:S01]  /*05a0*/  IMAD.WIDE R126, R122, 0x4, R116 ;  /* 0x000000047a7e7825 */ /* 0x000fe200078e0274 */
[----:B------:R-:W-:-:S02]  /*05b0*/  IADD3 R141, PT, PT, R139, 0x20, RZ ;  /* 0x000000208b8d7810 */ /* 0x000fc40007ffe0ff */
[----:B------:R-:W-:Y:S02]  /*05c0*/  LEA.HI.SX32 R125, R106, R123, 0x1d ;  /* 0x0000007b6a7d7211 */ /* 0x000fe400078feaff */
[----:B------:R2:W3:Y:S01]  /*05d0*/  LDG.E R3, desc[UR6][R126.64] ;  /* 0x000000067e037981 */ /* 0x0004e2000c1e1900 */
[----:B0-----:R-:W-:-:S04]  /*05e0*/  IMAD.WIDE.U32 R104, R139, 0x10, R112 ;  /* 0x000000108b687825 */ /* 0x001fc800078e0070 */
[----:B------:R-:W-:Y:S02]  /*05f0*/  IMAD.WIDE.U32 R112, R141, 0x10, R112 ;  /* 0x000000108d707825 */ /* 0x000fe400078e0070 */
[----:B------:R-:W4:Y:S02]  /*0600*/  LDG.E.128 R104, desc[UR6][R104.64] ;  /* 0x0000000668687981 */ /* 0x000f24000c1e1d00 */
[C-C-:B-1----:R-:W-:Y:S01]  /*0610*/  IMAD.WIDE.U32 R108, R125.reuse, 0x10, R118.reuse ;  /* 0x000000107d6c7825 */ /* 0x142fe200078e0076 */
[----:B------:R-:W-:Y:S01]  /*0620*/  IADD3 R117, PT, PT, R125, 0x20, RZ ;  /* 0x000000207d757810 */ /* 0x000fe20007ffe0ff */
[----:B------:R-:W4:Y:S01]  /*0630*/  LDG.E.128 R112, desc[UR6][R112.64] ;  /* 0x0000000670707981 */ /* 0x000f22000c1e1d00 */
[----:B------:R-:W-:Y:S01]  /*0640*/  MOV R124, UR21 ;  /* 0x00000015007c7c02 */ /* 0x000fe20008000f00 */
[----:B--2---:R-:W0:Y:S02]  /*0650*/  LDC.64 R126, c[0x0][0x3b0] ;  /* 0x0000ec00ff7e7b82 */ /* 0x004e240000000a00 */
[----:B------:R-:W2:Y:S01]  /*0660*/  LDG.E.128 R108, desc[UR6][R108.64] ;  /* 0x000000066c6c7981 */ /* 0x000ea2000c1e1d00 */
[----:B------:R-:W-:-:S06]  /*0670*/  IMAD.WIDE.U32 R118, R117, 0x10, R118 ;  /* 0x0000001075767825 */ /* 0x000fcc00078e0076 */
[----:B------:R-:W2:Y:S01]  /*0680*/  LDG.E.128 R116, desc[UR6][R118.64] ;  /* 0x0000000676747981 */ /* 0x000ea2000c1e1d00 */
[----:B------:R-:W-:-:S04]  /*0690*/  MOV R125, UR20 ;  /* 0x00000014007d7c02 */ /* 0x000fc80008000f00 */
[----:B------:R-:W-:Y:S02]  /*06a0*/  ISETP.NE.U32.AND P0, PT, R125, RZ, PT ;  /* 0x000000ff7d00720c */ /* 0x000fe40003f05070 */
[----:B-----5:R-:W-:Y:S02]  /*06b0*/  ISETP.GE.AND P1, PT, R0, 0x1, PT ;  /* 0x000000010000780c */ /* 0x020fe40003f26270 */
[----:B------:R-:W-:-:S11]  /*06c0*/  ISETP.NE.AND.EX P0, PT, R124, RZ, PT, P0 ;  /* 0x000000ff7c00720c */ /* 0x000fd60003f05300 */
[----:B------:R-:W-:Y:S02]  /*06d0*/  @P1 IADD3 R132, PT, PT, R0, -0x1, RZ ;  /* 0xffffffff00841810 */ /* 0x000fe40007ffe0ff */
[----:B------:R-:W1:Y:S03]  /*06e0*/  @P0 LDC.64 R128, c[0x0][0x438] ;  /* 0x00010e00ff800b82 */ /* 0x000e660000000a00 */
[----:B------:R-:W-:-:S05]  /*06f0*/  @P1 IMAD R132, R132, UR9, RZ ;  /* 0x0000000984841c24 */ /* 0x000fca000f8e02ff */
[----:B------:R-:W-:Y:S01]  /*0700*/  @P1 SHF.R.S32.HI R133, RZ, 0x1f, R132 ;  /* 0x0000001fff851819 */ /* 0x000fe20000011484 */
[----:B------:R-:W0:Y:S03]  /*0710*/  @P0 LDC.64 R130, c[0x0][0x438] ;  /* 0x00010e00ff820b82 */ /* 0x000e260000000a00 */
[----:B------:R-:W-:Y:S02]  /*0720*/  @P1 LEA.HI R132, R133, R132, RZ, 0x3 ;  /* 0x0000008485841211 */ /* 0x000fe400078f18ff */
[----:B------:R-:W-:Y:S02]  /*0730*/  MOV R135, RZ ;  /* 0x000000ff00877202 */ /* 0x000fe40000000f00 */
[----:B------:R-:W-:-:S04]  /*0740*/  @P1 LEA.HI.SX32 R135, R132, R123, 0x1d ;  /* 0x0000007b84871211 */ /* 0x000fc800078feaff */
[----:B------:R-:W-:Y:S01]  /*0750*/  IADD3 R137, PT, PT, R135, 0x20, RZ ;  /* 0x0000002087897810 */ /* 0x000fe20007ffe0ff */
[----:B-1----:R-:W-:-:S04]  /*0760*/  @P0 IMAD.WIDE.U32 R132, R141, 0x10, R128 ;  /* 0x000000108d840825 */ /* 0x002fc800078e0080 */
[--C-:B0-----:R-:W-:Y:S01]  /*0770*/  IMAD.WIDE.U32 R128, R135, 0x8, R126.reuse ;  /* 0x0000000887807825 */ /* 0x101fe200078e007e */
[----:B------:R3:W5:Y:S03]  /*0780*/  @P0 LDG.E.128 R20, desc[UR6][R132.64] ;  /* 0x0000000684140981 */ /* 0x000766000c1e1d00 */
[----:B------:R-:W-:Y:S02]  /*0790*/  IMAD.WIDE.U32 R126, R137, 0x8, R126 ;  /* 0x00000008897e7825 */ /* 0x000fe400078e007e */
[----:B------:R-:W5:Y:S04]  /*07a0*/  LDG.E.64 R128, desc[UR6][R128.64] ;  /* 0x0000000680807981 */ /* 0x000f68000c1e1b00 */
[----:B------:R-:W5:Y:S01]  /*07b0*/  LDG.E.64 R126, desc[UR6][R126.64] ;  /* 0x000000067e7e7981 */ /* 0x000f62000c1e1b00 */
[----:B------:R-:W-:-:S05]  /*07c0*/  @P0 IMAD.WIDE.U32 R130, R139, 0x10, R130 ;  /* 0x000000108b820825 */ /* 0x000fca00078e0082 */
[----:B------:R0:W5:Y:S01]  /*07d0*/  @P0 LDG.E.128 R24, desc[UR6][R130.64] ;  /* 0x0000000682180981 */ /* 0x000162000c1e1d00 */
[----:B------:R-:W-:Y:S02]  /*07e0*/  ISETP.NE.AND P0, PT, R121, RZ, PT ;  /* 0x000000ff7900720c */ /* 0x000fe40003f05270 */
[----:B------:R-:W-:Y:S02]  /*07f0*/  SHF.L.U32 R148, R16, 0x10, RZ ;  /* 0x0000001010947819 */ /* 0x000fe400000006ff */
[----:B---3--:R-:W-:Y:S02]  /*0800*/  FSEL R133, R3, RZ, !P0 ;  /* 0x000000ff03857208 */ /* 0x008fe40004000000 */
[C---:B----4-:R-:W-:Y:S01]  /*0810*/  PRMT R134, R104.reuse, 0x7632, R134 ;  /* 0x0000763268867816 */ /* 0x050fe20000000086 */
[----:B------:R-:W-:Y:S01]  /*0820*/  IMAD.U32 R104, R104, 0x10000, RZ ;  /* 0x0001000068687824 */ /* 0x000fe200078e00ff */
[----:B------:R-:W-:-:S03]  /*0830*/  PRMT R135, R105, 0x7632, R135 ;  /* 0x0000763269877816 */ /* 0x000fc60000000087 */
[----:B------:R-:W-:Y:S01]  /*0840*/  FADD.FTZ R3, -R133, R104 ;  /* 0x0000006885037221 */ /* 0x000fe20000010100 */
[----:B------:R-:W-:Y:S02]  /*0850*/  SHF.L.U32 R104, R135, 0x10, RZ ;  /* 0x0000001087687819 */ /* 0x000fe400000006ff */
[C---:B------:R-:W-:Y:S02]  /*0860*/  PRMT R140, R107.reuse, 0x7632, R140 ;  /* 0x000076326b8c7816 */ /* 0x040fe4000000008c */
[----:B------:R-:W-:Y:S02]  /*0870*/  SHF.L.U32 R142, R107, 0x10, RZ ;  /* 0x000000106b8e7819 */ /* 0x000fe400000006ff */
[----:B------:R-:W-:Y:S02]  /*0880*/  PRMT R143, R114, 0x7632, R143 ;  /* 0x00007632728f7816 */ /* 0x000fe4000000008f */
[C---:B--2---:R-:W-:Y:S02]  /*0890*/  PRMT R136, R109.reuse, 0x7632, R136 ;  /* 0x000076326d887816 */ /* 0x044fe40000000088 */
[----:B------:R-:W-:Y:S01]  /*08a0*/  SHF.L.U32 R107, R109, 0x10, RZ ;  /* 0x000000106d6b7819 */ /* 0x000fe200000006ff */
[----:B------:R-:W-:Y:S01]  /*08b0*/  IMAD.U32 R132, R113, 0x10000, RZ ;  /* 0x0001000071847824 */ /* 0x000fe200078e00ff */
[----:B------:R-:W-:-:S02]  /*08c0*/  PRMT R139, R106, 0x7632, R139 ;  /* 0x000076326a8b7816 */ /* 0x000fc4000000008b */
[C---:B0-----:R-:W-:Y:S02]  /*08d0*/  PRMT R130, R110.reuse, 0x7632, R130 ;  /* 0x000076326e827816 */ /* 0x041fe40000000082 */
[----:B------:R-:W-:Y:S02]  /*08e0*/  SHF.L.U32 R109, R110, 0x10, RZ ;  /* 0x000000106e6d7819 */ /* 0x000fe400000006ff */
[----:B------:R-:W-:Y:S02]  /*08f0*/  SHF.L.U32 R106, R106, 0x10, RZ ;  /* 0x000000106a6a7819 */ /* 0x000fe400000006ff */
[----:B------:R-:W-:Y:S01]  /*0900*/  PRMT R110, R113, 0x7632, R110 ;  /* 0x00007632716e7816 */ /* 0x000fe2000000006e */
[----:B------:R-:W-:Y:S01]  /*0910*/  FADD.FTZ R113, -R133, R104 ;  /* 0x0000006885717221 */ /* 0x000fe20000010100 */
[----:B------:R-:W-:Y:S01]  /*0920*/  IMAD.U32 R104, R143, 0x10000, RZ ;  /* 0x000100008f687824 */ /* 0x000fe200078e00ff */
[----:B------:R-:W-:Y:S01]  /*0930*/  SHF.L.U32 R138, R105, 0x10, RZ ;  /* 0x00000010698a7819 */ /* 0x000fe200000006ff */
[C---:B------:R-:W-:Y:S01]  /*0940*/  FADD.FTZ R163, -R133.reuse, R106 ;  /* 0x0000006a85a37221 */ /* 0x040fe20000010100 */
[C---:B------:R-:W-:Y:S01]  /*0950*/  PRMT R137, R108.reuse, 0x7632, R137 ;  /* 0x000076326c897816 */ /* 0x040fe20000000089 */
[----:B------:R-:W-:Y:S01]  /*0960*/  FADD.FTZ R135, -R133, R104 ;  /* 0x0000006885877221 */ /* 0x000fe20000010100 */
[----:B------:R-:W-:-:S02]  /*0970*/  SHF.L.U32 R105, R108, 0x10, RZ ;  /* 0x000000106c697819 */ /* 0x000fc400000006ff */
[----:B------:R-:W-:Y:S01]  /*0980*/  SHF.L.U32 R106, R139, 0x10, RZ ;  /* 0x000000108b6a7819 */ /* 0x000fe200000006ff */
[----:B------:R-:W-:Y:S01]  /*0990*/  FMUL.FTZ R3, R2, R3 ;  /* 0x0000000302037220 */ /* 0x000fe20000410000 */
[----:B------:R-:W-:Y:S02]  /*09a0*/  PRMT R108, R112, 0x7632, R108 ;  /* 0x00007632706c7816 */ /* 0x000fe4000000006c */
[----:B------:R-:W-:Y:S01]  /*09b0*/  SHF.L.U32 R104, R76, 0x10, RZ ;  /* 0x000000104c687819 */ /* 0x000fe200000006ff */
[----:B------:R-:W-:Y:S01]  /*09c0*/  FADD.FTZ R165, -R133, R138 ;  /* 0x0000008a85a57221 */ /* 0x000fe20000010100 */
[C---:B------:R-:W-:Y:S02]  /*09d0*/  PRMT R144, R115.reuse, 0x7632, R144 ;  /* 0x0000763273907816 */ /* 0x040fe40000000090 */
[----:B------:R-:W-:Y:S01]  /*09e0*/  SHF.L.U32 R146, R115, 0x10, RZ ;  /* 0x0000001073927819 */ /* 0x000fe200000006ff */
        /* <DEDUP_REMOVED lines=17> */
[C---:B------:R-:W-:Y:S01]  /*0b00*/  FADD.FTZ R161, -R133.reuse, R142 ;  /* 0x0000008e85a17221 */ /* 0x040fe20000010100 */
[----:B------:R-:W-:Y:S01]  /*0b10*/  FADD.FTZ R159, -R133, R134 ;  /* 0x00000086859f7221 */ /* 0x000fe20000010100 */
[----:B------:R-:W-:Y:S01]  /*0b20*/  PRMT R131, R111, 0x7632, R131 ;  /* 0x000076326f837816 */ /* 0x000fe20000000083 */
[----:B------:R-:W-:Y:S01]  /*0b30*/  FADD.FTZ R141, -R133, R114 ;  /* 0x00000072858d7221 */ /* 0x000fe20000010100 */
[----:B------:R-:W-:Y:S01]  /*0b40*/  SHF.L.U32 R111, R111, 0x10, RZ ;  /* 0x000000106f6f7819 */ /* 0x000fe200000006ff */
[----:B------:R-:W-:Y:S01]  /*0b50*/  FADD.FTZ R147, -R133, R110 ;  /* 0x0000006e85937221 */ /* 0x000fe20000010100 */
[-C--:B------:R-:W-:Y:S01]  /*0b60*/  FMUL.FTZ R108, R108, R109.reuse ;  /* 0x0000006d6c6c7220 */ /* 0x080fe20000410000 */
[----:B------:R-:W-:Y:S01]  /*0b70*/  FADD.FTZ R88, R88, R109 ;  /* 0x0000006d58587221 */ /* 0x000fe20000010000 */
[----:B------:R-:W-:Y:S01]  /*0b80*/  FFMA.FTZ R32, R107, R109, R32 ;  /* 0x0000006d6b207223 */ /* 0x000fe20000010020 */
[----:B------:R-:W-:Y:S01]  /*0b90*/  FADD.FTZ R155, -R133, R112 ;  /* 0x00000070859b7221 */ /* 0x000fe20000010100 */
[----:B------:R-:W-:Y:S01]  /*0ba0*/  IMAD.U32 R110, R79, 0x10000, RZ ;  /* 0x000100004f6e7824 */ /* 0x000fe200078e00ff */
[----:B------:R-:W-:Y:S01]  /*0bb0*/  SHF.L.U32 R114, R8, 0x10, RZ ;  /* 0x0000001008727819 */ /* 0x000fe200000006ff */
[C---:B------:R-:W-:Y:S01]  /*0bc0*/  FMUL.FTZ R109, R2.reuse, R161 ;  /* 0x000000a1026d7220 */ /* 0x040fe20000410000 */
[----:B------:R-:W-:Y:S01]  /*0bd0*/  SHF.L.U32 R137, R137, 0x10, RZ ;  /* 0x0000001089897819 */ /* 0x000fe200000006ff */
[--C-:B------:R-:W-:Y:S01]  /*0be0*/  FADD.FTZ R139, -R133, R132.reuse ;  /* 0x00000084858b7221 */ /* 0x100fe20000010100 */
[----:B------:R-:W-:Y:S01]  /*0bf0*/  FMUL.FTZ R112, R2, R159 ;  /* 0x0000009f02707220 */ /* 0x000fe20000410000 */
[----:B------:R-:W-:-:S02]  /*0c00*/  PRMT R132, R116, 0x7632, R132 ;  /* 0x0000763274847816 */ /* 0x000fc40000000084 */
[----:B------:R-:W-:Y:S01]  /*0c10*/  SHF.L.U32 R151, R116, 0x10, RZ ;  /* 0x0000001074977819 */ /* 0x000fe200000006ff */
[-C--:B------:R-:W-:Y:S01]  /*0c20*/  FMUL.FTZ R110, R110, R111.reuse ;  /* 0x0000006f6e6e7220 */ /* 0x080fe20000410000 */
        /* <DEDUP_REMOVED lines=10> */
[----:B------:R-:W-:-:S02]  /*0cd0*/  SHF.L.U32 R137, R6, 0x10, RZ ;  /* 0x0000001006897819 */ /* 0x000fc400000006ff */
[----:B------:R-:W-:Y:S01]  /*0ce0*/  SHF.L.U32 R138, R130, 0x10, RZ ;  /* 0x00000010828a7819 */ /* 0x000fe200000006ff */
[C---:B------:R-:W-:Y:S01]  /*0cf0*/  FMUL.FTZ R130, R2.reuse, R115 ;  /* 0x0000007302827220 */ /* 0x040fe20000410000 */
[----:B------:R-:W-:Y:S01]  /*0d00*/  FMUL.FTZ R114, R2, R113 ;  /* 0x0000007102727220 */ /* 0x000fe20000410000 */
[----:B------:R-:W-:Y:S01]  /*0d10*/  FADD.FTZ R157, -R133, R140 ;  /* 0x0000008c859d7221 */ /* 0x000fe20000010100 */
[----:B------:R-:W-:Y:S01]  /*0d20*/  FMUL.FTZ R113, R118, R136 ;  /* 0x0000008876717220 */ /* 0x000fe20000410000 */
[----:B------:R-:W-:Y:S01]  /*0d30*/  SHF.L.U32 R118, R5, 0x10, RZ ;  /* 0x0000001005767819 */ /* 0x000fe200000006ff */
[-C--:B------:R-:W-:Y:S01]  /*0d40*/  FMUL.FTZ R115, R137, R138.reuse ;  /* 0x0000008a89737220 */ /* 0x080fe20000410000 */
[----:B------:R-:W-:Y:S01]  /*0d50*/  SHF.L.U32 R140, R131, 0x10, RZ ;  /* 0x00000010838c7819 */ /* 0x000fe200000006ff */
[----:B------:R-:W-:Y:S01]  /*0d60*/  FADD.FTZ R89, R89, R138 ;  /* 0x0000008a59597221 */ /* 0x000fe20000010000 */
[----:B------:R-:W-:Y:S01]  /*0d70*/  FFMA.FTZ R33, R130, R138, R33 ;  /* 0x0000008a82217223 */ /* 0x000fe20000010021 */
[----:B------:R-:W-:-:S02]  /*0d80*/  IMAD.U32 R138, R68, 0x10000, RZ ;  /* 0x00010000448a7824 */ /* 0x000fc400078e00ff */
[----:B------:R-:W-:Y:S01]  /*0d90*/  FMUL.FTZ R137, R2, R155 ;  /* 0x0000009b02897220 */ /* 0x000fe20000410000 */
[----:B------:R-:W-:Y:S01]  /*0da0*/  SHF.L.U32 R142, R70, 0x10, RZ ;  /* 0x00000010468e7819 */ /* 0x000fe200000006ff */
[----:B------:R-:W-:Y:S01]  /*0db0*/  FMUL.FTZ R131, R118, R140 ;  /* 0x0000008c76837220 */ /* 0x000fe20000410000 */
[----:B------:R-:W-:Y:S01]  /*0dc0*/  FMUL.FTZ R141, R2, R141 ;  /* 0x0000008d028d7220 */ /* 0x000fe20000410000 */
[----:B------:R-:W-:Y:S01]  /*0dd0*/  SHF.L.U32 R144, R144, 0x10, RZ ;  /* 0x0000001090907819 */ /* 0x000fe200000006ff */
[-C--:B------:R-:W-:Y:S01]  /*0de0*/  FMUL.FTZ R138, R138, R151.reuse ;  /* 0x000000978a8a7220 */ /* 0x080fe20000410000 */
[----:B------:R-:W-:Y:S01]  /*0df0*/  FADD.FTZ R92, R92, R151 ;  /* 0x000000975c5c7221 */ /* 0x000fe20000010000 */
[----:B------:R-:W-:Y:S01]  /*0e00*/  FFMA.FTZ R36, R137, R151, R36 ;  /* 0x0000009789247223 */ /* 0x000fe20000010024 */
[----:B------:R-:W-:Y:S01]  /*0e10*/  FADD.FTZ R118, RZ, R104 ;  /* 0x00000068ff767221 */ /* 0x000fe20000010000 */
[----:B------:R-:W-:Y:S01]  /*0e20*/  FFMA.FTZ R151, R3, R104, RZ ;  /* 0x0000006803977223 */ /* 0x000fe200000100ff */
[----:B------:R-:W-:Y:S01]  /*0e30*/  FADD.FTZ R143, -R133, R146 ;  /* 0x00000092858f7221 */ /* 0x000fe20000010100 */
[-C--:B------:R-:W-:Y:S01]  /*0e40*/  FMUL.FTZ R142, R142, R149.reuse ;  /* 0x000000958e8e7220 */ /* 0x080fe20000410000 */
[----:B------:R-:W-:Y:S01]  /*0e50*/  FADD.FTZ R100, R100, R149 ;  /* 0x0000009564647221 */ /* 0x000fe20000010000 */
[----:B------:R-:W-:Y:S01]  /*0e60*/  FFMA.FTZ R40, R141, R149, R40 ;  /* 0x000000958d287223 */ /* 0x000fe20000010028 */
[C---:B------:R-:W-:Y:S01]  /*0e70*/  PRMT R134, R117.reuse, 0x7632, R134 ;  /* 0x0000763275867816 */ /* 0x040fe20000000086 */
[----:B------:R-:W-:Y:S01]  /*0e80*/  FADD.FTZ R149, R118, R111 ;  /* 0x0000006f76957221 */ /* 0x000fe20000010000 */
[----:B------:R-:W-:Y:S01]  /*0e90*/  SHF.L.U32 R153, R117, 0x10, RZ ;  /* 0x0000001075997819 */ /* 0x000fe200000006ff */
[----:B------:R-:W-:Y:S01]  /*0ea0*/  FADD.FTZ R133, -R133, R144 ;  /* 0x0000009085857221 */ /* 0x000fe20000010100 */
[C---:B------:R-:W-:Y:S01]  /*0eb0*/  PRMT R117, R119.reuse, 0x7632, R117 ;  /* 0x0000763277757816 */ /* 0x040fe20000000075 */
[----:B------:R-:W-:Y:S01]  /*0ec0*/  FFMA.FTZ R118, R112, R111, R151 ;  /* 0x0000006f70767223 */ /* 0x000fe20000010097 */
[----:B------:R-:W-:Y:S01]  /*0ed0*/  SHF.L.U32 R119, R119, 0x10, RZ ;  /* 0x0000001077777819 */ /* 0x000fe200000006ff */
[----:B------:R-:W-:Y:S01]  /*0ee0*/  FMUL.FTZ R143, R2, R143 ;  /* 0x0000008f028f7220 */ /* 0x000fe20000410000 */
[----:B------:R-:W-:Y:S01]  /*0ef0*/  SHF.L.U32 R144, R71, 0x10, RZ ;  /* 0x0000001047907819 */ /* 0x000fe200000006ff */
[----:B------:R-:W-:Y:S01]  /*0f00*/  FADD.FTZ R146, R149, R106 ;  /* 0x0000006a95927221 */ /* 0x000fe20000010000 */
[----:B------:R-:W-:Y:S01]  /*0f10*/  FFMA.FTZ R149, R105, R106, R118 ;  /* 0x0000006a69957223 */ /* 0x000fe20000010076 */
[----:B------:R-:W-:Y:S01]  /*0f20*/  FADD.FTZ R102, R102, R119 ;  /* 0x0000007766667221 */ /* 0x000fe20000010000 */
[-C--:B------:R-:W-:Y:S01]  /*0f30*/  FFMA.FTZ R42, R143, R119.reuse, R42 ;  /* 0x000000778f2a7223 */ /* 0x080fe2000001002a */
[----:B------:R-:W-:Y:S01]  /*0f40*/  FMUL.FTZ R144, R144, R119 ;  /* 0x0000007790907220 */ /* 0x000fe20000410000 */
[----:B------:R-:W-:Y:S01]  /*0f50*/  FADD.FTZ R119, R146, R113 ;  /* 0x0000007192777221 */ /* 0x000fe20000010000 */
[----:B------:R-:W-:-:S03]  /*0f60*/  FFMA.FTZ R118, R114, R113, R149 ;  /* 0x0000007172767223 */ /* 0x000fc60000010095 */
[----:B------:R-:W-:Y:S01]  /*0f70*/  FADD.FTZ R146, R119, R108 ;  /* 0x0000006c77927221 */ /* 0x000fe20000010000 */
[----:B------:R-:W-:-:S03]  /*0f80*/  FFMA.FTZ R119, R107, R108, R118 ;  /* 0x0000006c6b777223 */ /* 0x000fc60000010076 */
[----:B------:R-:W-:Y:S01]  /*0f90*/  FADD.FTZ R149, R146, R115 ;  /* 0x0000007392957221 */ /* 0x000fe20000010000 */
[----:B------:R-:W-:Y:S01]  /*0fa0*/  FFMA.FTZ R118, R130, R115, R119 ;  /* 0x0000007382767223 */ /* 0x000fe20000010077 */
[----:B------:R-:W-:Y:S01]  /*0fb0*/  SHF.L.U32 R150, R132, 0x10, RZ ;  /* 0x0000001084967819 */ /* 0x000fe200000006ff */
[----:B------:R-:W-:Y:S01]  /*0fc0*/  FADD.FTZ R83, R83, R136 ;  /* 0x0000008853537221 */ /* 0x000fe20000010000 */
[----:B------:R-:W-:Y:S01]  /*0fd0*/  FFMA.FTZ R31, R114, R136, R31 ;  /* 0x00000088721f7223 */ /* 0x000fe2000001001f */
[----:B------:R-:W-:Y:S01]  /*0fe0*/  FADD.FTZ R132, R149, R110 ;  /* 0x0000006e95847221 */ /* 0x000fe20000010000 */
[----:B------:R-:W-:Y:S01]  /*0ff0*/  FMUL.FTZ R136, R2, R157 ;  /* 0x0000009d02887220 */ /* 0x000fe20000410000 */
[----:B------:R-:W-:Y:S02]  /*1000*/  FFMA.FTZ R119, R109, R110, R118 ;  /* 0x0000006e6d777223 */ /* 0x000fe40000010076 */
[----:B------:R-:W-:Y:S02]  /*1010*/  FADD.FTZ R149, R132, R131 ;  /* 0x0000008384957221 */ /* 0x000fe40000010000 */
[C---:B------:R-:W-:Y:S01]  /*1020*/  FFMA.FTZ R132, R136.reuse, R131, R119 ;  /* 0x0000008388847223 */ /* 0x040fe20000010077 */
[----:B------:R-:W-:Y:S01]  /*1030*/  FADD.FTZ R91, R91, R140 ;  /* 0x0000008c5b5b7221 */ /* 0x000fe20000010000 */
[----:B------:R-:W-:Y:S01]  /*1040*/  FFMA.FTZ R35, R136, R140, R35 ;  /* 0x0000008c88237223 */ /* 0x000fe20000010023 */
[----:B------:R-:W-:Y:S01]  /*1050*/  FMUL.FTZ R146, R2, R145 ;  /* 0x0000009102927220 */ /* 0x000fe20000410000 */
[----:B------:R-:W-:Y:S01]  /*1060*/  SHF.L.U32 R140, R69, 0x10, RZ ;  /* 0x00000010458c7819 */ /* 0x000fe200000006ff */
[----:B------:R-:W-:Y:S01]  /*1070*/  FMUL.FTZ R145, R148, R150 ;  /* 0x0000009694917220 */ /* 0x000fe20000410000 */
[----:B------:R-:W-:Y:S01]  /*1080*/  FADD.FTZ R118, R149, R138 ;  /* 0x0000008a95767221 */ /* 0x000fe20000010000 */
[----:B------:R-:W-:Y:S01]  /*1090*/  FFMA.FTZ R119, R137, R138, R132 ;  /* 0x0000008a89777223 */ /* 0x000fe20000010084 */
[----:B------:R-:W-:Y:S01]  /*10a0*/  SHF.L.U32 R151, R15, 0x10, RZ ;  /* 0x000000100f977819 */ /* 0x000fe200000006ff */
[----:B------:R-:W-:Y:S01]  /*10b0*/  FMUL.FTZ R139, R2, R139 ;  /* 0x0000008b028b7220 */ /* 0x000fe20000410000 */
[----:B------:R-:W-:Y:S01]  /*10c0*/  SHF.L.U32 R134, R134, 0x10, RZ ;  /* 0x0000001086867819 */ /* 0x000fe200000006ff */
[----:B------:R-:W-:Y:S01]  /*10d0*/  FADD.FTZ R149, R118, R145 ;  /* 0x0000009176957221 */ /* 0x000fe20000010000 */
        /* <DEDUP_REMOVED lines=21> */
[----:B------:R-:W-:-:S02]  /*1230*/  IMAD.U32 R153, R13, 0x10000, RZ ;  /* 0x000100000d997824 */ /* 0x000fc400078e00ff */
        /* <DEDUP_REMOVED lines=13> */
.L_x_798:
[----:B-----5:R-:W-:Y:S01]  /*1310*/  ISETP.GE.AND P1, PT, R0, 0x1, PT ;  /* 0x000000010000780c */ /* 0x020fe20003f26270 */
[----:B------:R-:W0:Y:S01]  /*1320*/  LDC.64 R132, c[0x0][0x3b0] ;  /* 0x0000ec00ff847b82 */ /* 0x000e220000000a00 */
[----:B------:R-:W-:Y:S01]  /*1330*/  MOV R125, UR20 ;  /* 0x00000014007d7c02 */ /* 0x000fe20008000f00 */
[----:B------:R-:W-:Y:S01]  /*1340*/  HFMA2 R135, -RZ, RZ, 0, 0 ;  /* 0x00000000ff877431 */ /* 0x000fe200000001ff */
[----:B------:R-:W-:Y:S02]  /*1350*/  MOV R124, UR21 ;  /* 0x00000015007c7c02 */ /* 0x000fe40008000f00 */
[----:B------:R-:W-:-:S04]  /*1360*/  ISETP.NE.U32.AND P0, PT, R125, RZ, PT ;  /* 0x000000ff7d00720c */ /* 0x000fc80003f05070 */
[----:B------:R-:W-:-:S03]  /*1370*/  ISETP.NE.AND.EX P0, PT, R124, RZ, PT, P0 ;  /* 0x000000ff7c00720c */ /* 0x000fc60003f05300 */
[----:B------:R-:W1:Y:S01]  /*1380*/  @P1 LDC R117, c[0x0][0x388] ;  /* 0x0000e200ff751b82 */ /* 0x000e620000000800 */
[----:B------:R-:W-:-:S09]  /*1390*/  @P1 IADD3 R116, PT, PT, R0, -0x1, RZ ;  /* 0xffffffff00741810 */ /* 0x000fd20007ffe0ff */
[----:B------:R-:W2:Y:S08]  /*13a0*/  @P0 LDC R127, c[0x0][0x388] ;  /* 0x0000e200ff7f0b82 */ /* 0x000eb00000000800 */
[----:B------:R-:W3:Y:S01]  /*13b0*/  @P0 LDC.64 R118, c[0x0][0x438] ;  /* 0x00010e00ff760b82 */ /* 0x000ee20000000a00 */
[----:B-1----:R-:W-:-:S05]  /*13c0*/  @P1 IMAD R116, R116, R117, RZ ;  /* 0x0000007574741224 */ /* 0x002fca00078e02ff */
[----:B------:R-:W-:-:S04]  /*13d0*/  @P1 SHF.R.S32.HI R117, RZ, 0x1f, R116 ;  /* 0x0000001fff751819 */ /* 0x000fc80000011474 */
[----:B------:R-:W-:Y:S01]  /*13e0*/  @P1 LEA.HI R116, R117, R116, RZ, 0x3 ;  /* 0x0000007475741211 */ /* 0x000fe200078f18ff */
[----:B--2---:R-:W-:-:S03]  /*13f0*/  @P0 IMAD R127, R122, R127, RZ ;  /* 0x0000007f7a7f0224 */ /* 0x004fc600078e02ff */
[----:B------:R-:W-:Y:S02]  /*1400*/  @P1 LEA.HI.SX32 R135, R116, R123, 0x1d ;  /* 0x0000007b74871211 */ /* 0x000fe400078feaff */
[----:B------:R-:W-:Y:S02]  /*1410*/  @P0 SHF.R.S32.HI R116, RZ, 0x1f, R127 ;  /* 0x0000001fff740819 */ /* 0x000fe4000001147f */
[C---:B------:R-:W-:Y:S01]  /*1420*/  IADD3 R117, PT, PT, R135.reuse, 0x20, RZ ;  /* 0x0000002087757810 */ /* 0x040fe20007ffe0ff */
[----:B0-----:R-:W-:Y:S01]  /*1430*/  IMAD.WIDE.U32 R134, R135, 0x8, R132 ;  /* 0x0000000887867825 */ /* 0x001fe200078e0084 */
[----:B------:R-:W-:-:S03]  /*1440*/  @P0 LEA.HI R116, R116, R127, RZ, 0x3 ;  /* 0x0000007f74740211 */ /* 0x000fc600078f18ff */
[----:B------:R-:W-:Y:S01]  /*1450*/  IMAD.WIDE.U32 R132, R117, 0x8, R132 ;  /* 0x0000000875847825 */ /* 0x000fe200078e0084 */
[----:B------:R-:W-:Y:S01]  /*1460*/  @P0 LEA.HI.SX32 R117, R116, R123, 0x1d ;  /* 0x0000007b74750211 */ /* 0x000fe200078feaff */
[----:B------:R0:W5:Y:S03]  /*1470*/  LDG.E.64 R128, desc[UR6][R134.64] ;  /* 0x0000000686807981 */ /* 0x000166000c1e1b00 */
[C---:B------:R-:W-:Y:S01]  /*1480*/  @P0 IADD3 R153, PT, PT, R117.reuse, 0x20, RZ ;  /* 0x0000002075990810 */ /* 0x040fe20007ffe0ff */
[--C-:B---3--:R-:W-:Y:S01]  /*1490*/  @P0 IMAD.WIDE.U32 R116, R117, 0x10, R118.reuse ;  /* 0x0000001075740825 */ /* 0x108fe200078e0076 */
[----:B------:R1:W5:Y:S03]  /*14a0*/  LDG.E.64 R126, desc[UR6][R132.64] ;  /* 0x00000006847e7981 */ /* 0x000366000c1e1b00 */
[----:B------:R-:W-:Y:S01]  /*14b0*/  @P0 IMAD.WIDE.U32 R118, R153, 0x10, R118 ;  /* 0x0000001099760825 */ /* 0x000fe200078e0076 */
[----:B------:R2:W5:Y:S04]  /*14c0*/  @P0 LDG.E.128 R24, desc[UR6][R116.64] ;  /* 0x0000000674180981 */ /* 0x000568000c1e1d00 */
[----:B------:R2:W5:Y:S01]  /*14d0*/  @P0 LDG.E.128 R20, desc[UR6][R118.64] ;  /* 0x0000000676140981 */ /* 0x000562000c1e1d00 */
[----:B0-----:R-:W-:Y:S01]  /*14e0*/  IMAD.MOV.U32 R134, RZ, RZ, RZ ;  /* 0x000000ffff867224 */ /* 0x001fe200078e00ff */
[----:B-1----:R-:W-:-:S07]  /*14f0*/  MOV R132, RZ ;  /* 0x000000ff00847202 */ /* 0x002fce0000000f00 */
.L_x_799:
[----:B------:R-:W-:Y:S05]  /*1500*/  BSYNC.RECONVERGENT B1 ;  /* 0x0000000000017941 */ /* 0x000fea0003800200 */
.L_x_797:
[----:B------:R-:W-:-:S03]  /*1510*/  UMOV UR4, 0xffffffff ;  /* 0xffffffff00047882 */ /* 0x000fc60000000000 */
[----:B------:R-:W-:Y:S05]  /*1520*/  BRA.DIV UR4, `(.L_x_800) ;  /* 0x0000005e04647947 */ /* 0x000fea000b800000 */
[----:B--2---:R-:W0:Y:S01]  /*1530*/  SHFL.BFLY PT, R117, R134, 0x1, 0x1f ;  /* 0x0c201f0086757f89 */ /* 0x004e2200000e0000 */
[----:B-----5:R-:W-:Y:S02]  /*1540*/  PRMT R153, R21, 0x7632, R153 ;  /* 0x0000763215997816 */ /* 0x020fe40000000099 */
[----:B------:R-:W-:Y:S01]  /*1550*/  PRMT R156, R26, 0x7632, R156 ;  /* 0x000076321a9c7816 */ /* 0x000fe2000000009c */
[----:B------:R-:W1:Y:S01]  /*1560*/  SHFL.BFLY PT, R119, R132, 0x1, 0x1f ;  /* 0x0c201f0084777f89 */ /* 0x000e6200000e0000 */
[--C-:B0-----:R-:W-:Y:S01]  /*1570*/  FADD.FTZ R117, R117, R134.reuse ;  /* 0x0000008675757221 */ /* 0x101fe20000010000 */
[----:B------:R-:W-:Y:S01]  /*1580*/  PRMT R134, R23, 0x7632, R134 ;  /* 0x0000763217867816 */ /* 0x000fe20000000086 */
[----:B-1----:R-:W-:-:S03]  /*1590*/  FADD.FTZ R119, R119, R132 ;  /* 0x0000008477777221 */ /* 0x002fc60000010000 */
[----:B------:R-:W0:Y:S01]  /*15a0*/  SHFL.BFLY PT, R116, R117, 0x2, 0x1f ;  /* 0x0c401f0075747f89 */ /* 0x000e2200000e0000 */
[----:B------:R-:W-:-:S03]  /*15b0*/  PRMT R132, R22, 0x7632, R132 ;  /* 0x0000763216847816 */ /* 0x000fc60000000084 */
[----:B------:R-:W1:Y:S01]  /*15c0*/  SHFL.BFLY PT, R118, R119, 0x2, 0x1f ;  /* 0x0c401f0077767f89 */ /* 0x000e6200000e0000 */
[----:B0-----:R-:W-:Y:S01]  /*15d0*/  FADD.FTZ R116, R117, R116 ;  /* 0x0000007475747221 */ /* 0x001fe20000010000 */
[----:B-1----:R-:W-:-:S04]  /*15e0*/  FADD.FTZ R118, R119, R118 ;  /* 0x0000007677767221 */ /* 0x002fc80000010000 */
[----:B------:R-:W0:Y:S01]  /*15f0*/  SHFL.BFLY PT, R133, R116, 0x4, 0x1f ;  /* 0x0c801f0074857f89 */ /* 0x000e2200000e0000 */
[----:B------:R-:W-:-:S03]  /*1600*/  PRMT R119, R24, 0x7632, R119 ;  /* 0x0000763218777816 */ /* 0x000fc60000000077 */
[----:B------:R-:W1:Y:S01]  /*1610*/  SHFL.BFLY PT, R135, R118, 0x4, 0x1f ;  /* 0x0c801f0076877f89 */ /* 0x000e6200000e0000 */
[----:B0-----:R-:W-:Y:S01]  /*1620*/  FADD.FTZ R154, R116, R133 ;  /* 0x00000085749a7221 */ /* 0x001fe20000010000 */
[----:B-1----:R-:W-:-:S04]  /*1630*/  FADD.FTZ R155, R118, R135 ;  /* 0x00000087769b7221 */ /* 0x002fc80000010000 */
[----:B------:R-:W0:Y:S01]  /*1640*/  SHFL.BFLY PT, R133, R154, 0x8, 0x1f ;  /* 0x0d001f009a857f89 */ /* 0x000e2200000e0000 */
[----:B------:R-:W-:Y:S02]  /*1650*/  PRMT R135, R20, 0x7632, R135 ;  /* 0x0000763214877816 */ /* 0x000fe40000000087 */
[----:B------:R-:W-:Y:S01]  /*1660*/  PRMT R118, R27, 0x7632, R118 ;  /* 0x000076321b767816 */ /* 0x000fe20000000076 */
[----:B------:R-:W1:Y:S01]  /*1670*/  SHFL.BFLY PT, R158, R155, 0x8, 0x1f ;  /* 0x0d001f009b9e7f89 */ /* 0x000e6200000e0000 */
[----:B0-----:R-:W-:Y:S01]  /*1680*/  FADD.FTZ R133, R154, R133 ;  /* 0x000000859a857221 */ /* 0x001fe20000010000 */
[----:B------:R-:W-:Y:S01]  /*1690*/  PRMT R154, R25, 0x7632, R154 ;  /* 0x00007632199a7816 */ /* 0x000fe2000000009a */
[----:B-1----:R-:W-:-:S03]  /*16a0*/  FADD.FTZ R158, R155, R158 ;  /* 0x0000009e9b9e7221 */ /* 0x002fc60000010000 */
[----:B------:R0:W1:Y:S04]  /*16b0*/  SHFL.BFLY PT, R160, R133, 0x10, 0x1f ;  /* 0x0e001f0085a07f89 */ /* 0x00006800000e0000 */
[----:B------:R0:W2:Y:S02]  /*16c0*/  SHFL.BFLY PT, R157, R158, 0x10, 0x1f ;  /* 0x0e001f009e9d7f89 */ /* 0x0000a400000e0000 */
.L_x_937:
[----:B------:R-:W-:Y:S01]  /*16d0*/  @P1 IADD3 R0, PT, PT, R0, -0x1, RZ ;  /* 0xffffffff00001810 */ /* 0x000fe20007ffe0ff */
[----:B------:R-:W3:Y:S04]  /*16e0*/  @P1 LDC.64 R116, c[0x0][0x390] ;  /* 0x0000e400ff741b82 */ /* 0x000ee80000000a00 */
        /* <DEDUP_REMOVED lines=9> */
[----:B0-----:R-:W-:Y:S02]  /*1780*/  IMAD R133, R122, UR9, RZ ;  /* 0x000000097a857c24 */ /* 0x001fe4000f8e02ff */
[----:B--2---:R-:W-:Y:S01]  /*1790*/  FADD.FTZ R0, R158, R157 ;  /* 0x0000009d9e007221 */ /* 0x004fe20000010000 */
        /* <DEDUP_REMOVED lines=32> */
[----:B------:R-:W-:-:S03]  /*19a0*/  HFMA2 R118, -RZ, RZ, 0, 0 ;  /* 0x00000000ff767431 */ /* 0x000fc600000001ff */
[----:B------:R-:W-:Y:S01]  /*19b0*/  FADD.FTZ R44, R44, R119 ;  /* 0x000000772c2c7221 */ /* 0x000fe20000010000 */
[----:B------:R-:W-:-:S04]  /*19c0*/  @P2 IMAD.U32 R119, R72, 0x10000, RZ ;  /* 0x0001000048772824 */ /* 0x000fc800078e00ff */
[----:B------:R-:W-:-:S05]  /*19d0*/  @P2 FMUL.FTZ R118, R154, R119 ;  /* 0x000000779a762220 */ /* 0x000fca0000410000 */
[----:B------:R-:W-:-:S04]  /*19e0*/  F2FP.BF16.F32.PACK_AB R118, RZ, R118 ;  /* 0x00000076ff76723e */ /* 0x000fc800000010ff */
[----:B------:R-:W-:-:S07]  /*19f0*/  PRMT R60, R118, 0x7610, R60 ;  /* 0x00007610763c7816 */ /* 0x000fce000000003c */
.L_x_805:
[----:B------:R-:W-:Y:S05]  /*1a00*/  BSYNC.RECONVERGENT B2 ;  /* 0x0000000000027941 */ /* 0x000fea0003800200 */
.L_x_804:
        /* <DEDUP_REMOVED lines=13> */
[C---:B------:R-:W-:Y:S01]  /*1ae0*/  @P0 FMUL.FTZ R119, R156.reuse, R154 ;  /* 0x0000009a9c770220 */ /* 0x040fe20000410000 */
[----:B------:R-:W-:-:S04]  /*1af0*/  @P0 FMUL.FTZ R118, R156, R159 ;  /* 0x0000009f9c760220 */ /* 0x000fc80000410000 */
[----:B------:R-:W-:Y:S01]  /*1b00*/  F2FP.BF16.F32.PACK_AB R119, RZ, R119 ;  /* 0x00000077ff77723e */ /* 0x000fe200000010ff */
[----:B------:R-:W-:-:S03]  /*1b10*/  FADD.FTZ R45, R45, R118 ;  /* 0x000000762d2d7221 */ /* 0x000fc60000010000 */
[----:B------:R-:W-:-:S07]  /*1b20*/  PRMT R60, R60, 0x5410, R119 ;  /* 0x000054103c3c7816 */ /* 0x000fce0000000077 */
.L_x_807:
[----:B------:R-:W-:Y:S05]  /*1b30*/  BSYNC.RECONVERGENT B2 ;  /* 0x0000000000027941 */ /* 0x000fea0003800200 */
.L_x_806:
        /* <DEDUP_REMOVED lines=19> */
.L_x_809:
[----:B------:R-:W-:Y:S05]  /*1c70*/  BSYNC.RECONVERGENT B2 ;  /* 0x0000000000027941 */ /* 0x000fea0003800200 */
.L_x_808:
        /* <DEDUP_REMOVED lines=18> */
.L_x_811:
[----:B------:R-:W-:Y:S05]  /*1da0*/  BSYNC.RECONVERGENT B2 ;  /* 0x0000000000027941 */ /* 0x000fea0003800200 */
.L_x_810:
        /* <DEDUP_REMOVED lines=19> */
.L_x_813:
[----:B------:R-:W-:Y:S05]  /*1ee0*/  BSYNC.RECONVERGENT B2 ;  /* 0x0000000000027941 */ /* 0x000fea0003800200 */
.L_x_812:
        /* <DEDUP_REMOVED lines=9> */
[----:B------:R-:W-:Y:S02]  /*1f80*/  HFMA2 R116, -RZ, RZ, 0, 0 ;  /* 0x00000000ff747431 */ /* 0x000fe400000001ff */
[----:B------:R-:W-:-:S04]  /*1f90*/  FMUL.FTZ R119, R119, UR13 ;  /* 0x0000000d77777c20 */ /* 0x000fc80008410000 */
[----:B------:R-:W-:Y:S01]  /*1fa0*/  FMUL.FTZ R154, R119, UR12 ;  /* 0x0000000c779a7c20 */ /* 0x000fe20008410000 */
[----:B------:R-:W-:-:S03]  /*1fb0*/  @P0 SHF.L.U32 R119, R10, 0x10, RZ ;  /* 0x000000100a770819 */ /* 0x000fc600000006ff */
[C---:B------:R-:W-:Y:S01]  /*1fc0*/  @P0 FMUL.FTZ R116, R154.reuse, R118 ;  /* 0x000000769a740220 */ /* 0x040fe20000410000 */
[----:B------:R-:W-:Y:S01]  /*1fd0*/  MOV R118, RZ ;  /* 0x000000ff00767202 */ /* 0x000fe20000000f00 */
[----:B------:R-:W-:Y:S02]  /*1fe0*/  @P0 FMUL.FTZ R118, R154, R119 ;  /* 0x000000779a760220 */ /* 0x000fe40000410000 */
[----:B------:R-:W-:-:S03]  /*1ff0*/  FADD.FTZ R49, R49, R116 ;  /* 0x0000007431317221 */ /* 0x000fc60000010000 */
[----:B------:R-:W-:-:S04]  /*2000*/  F2FP.BF16.F32.PACK_AB R118, RZ, R118 ;  /* 0x00000076ff76723e */ /* 0x000fc800000010ff */
[----:B------:R-:W-:-:S07]  /*2010*/  PRMT R62, R62, 0x5410, R118 ;  /* 0x000054103e3e7816 */ /* 0x000fce0000000076 */
.L_x_815:
[----:B------:R-:W-:Y:S05]  /*2020*/  BSYNC.RECONVERGENT B2 ;  /* 0x0000000000027941 */ /* 0x000fea0003800200 */
.L_x_814:
        /* <DEDUP_REMOVED lines=18> */
.L_x_817:
[----:B------:R-:W-:Y:S05]  /*2150*/  BSYNC.RECONVERGENT B2 ;  /* 0x0000000000027941 */ /* 0x000fea0003800200 */
.L_x_816:
[----:B------:R-:W-:Y:S05]  /*2160*/  @!P1 BRA `(.L_x_818) ;  /* 0x0000001c00989947 */ /* 0x000fea0003800000 */
[----:B------:R-:W-:Y:S01]  /*2170*/  FFMA.FTZ R116, R136, R0, R157 ;  /* 0x0000000088747223 */ /* 0x000fe2000001009d */
[----:B------:R-:W-:Y:S01]  /*2180*/  ISETP.GE.U32.AND P0, PT, R128, RZ, PT ;  /* 0x000000ff8000720c */ /* 0x000fe20003f06070 */
[----:B------:R-:W-:Y:S01]  /*2190*/  IMAD.MOV.U32 R118, RZ, RZ, RZ ;  /* 0x000000ffff767224 */ /* 0x000fe200078e00ff */
[----:B------:R-:W-:Y:S01]  /*21a0*/  ISETP.GT.AND P2, PT, R4, RZ, PT ;  /* 0x000000ff0400720c */ /* 0x000fe20003f44270 */
[----:B------:R-:W-:Y:S01]  /*21b0*/  FADD.FTZ R119, R131, -R116 ;  /* 0x8000007483777221 */ /* 0x000fe20000010000 */
[----:B------:R-:W-:-:S03]  /*21c0*/  ISETP.GE.U32.AND.EX P0, PT, R129, 0x1000000, PT, P0 ;  /* 0x010000008100780c */ /* 0x000fc60003f06100 */
[----:B------:R-:W-:-:S05]  /*21d0*/  FMUL.FTZ R119, R2, R119 ;  /* 0x0000007702777220 */ /* 0x000fca0000410000 */
[----:B------:R-:W-:-:S05]  /*21e0*/  FSEL R119, R119, RZ, P2 ;  /* 0x000000ff77777208 */ /* 0x000fca0001000000 */
[----:B------:R-:W-:Y:S01]  /*21f0*/  FMUL.FTZ R119, R119, UR13 ;  /* 0x0000000d77777c20 */ /* 0x000fe20008410000 */
[----:B------:R-:W-:Y:S02]  /*2200*/  @P0 SHF.L.U32 R116, R9, 0x10, RZ ;  /* 0x0000001009740819 */ /* 0x000fe400000006ff */
[----:B------:R-:W-:Y:S01]  /*2210*/  @P0 SHF.L.U32 R117, R117, 0x10, RZ ;  /* 0x0000001075750819 */ /* 0x000fe200000006ff */
[----:B------:R-:W-:-:S04]  /*2220*/  FMUL.FTZ R119, R119, UR12 ;  /* 0x0000000c77777c20 */ /* 0x000fc80008410000 */
[----:B------:R-:W-:Y:S01]  /*2230*/  @P0 FMUL.FTZ R118, R119, R116 ;  /* 0x0000007477760220 */ /* 0x000fe20000410000 */
[----:B------:R-:W-:-:S04]  /*2240*/  HFMA2 R116, -RZ, RZ, 0, 0 ;  /* 0x00000000ff747431 */ /* 0x000fc800000001ff */
[----:B------:R-:W-:Y:S01]  /*2250*/  F2FP.BF16.F32.PACK_AB R118, RZ, R118 ;  /* 0x00000076ff76723e */ /* 0x000fe200000010ff */
[----:B------:R-:W-:-:S03]  /*2260*/  @P0 FMUL.FTZ R116, R119, R117 ;  /* 0x0000007577740220 */ /* 0x000fc60000410000 */
[----:B------:R-:W-:Y:S01]  /*2270*/  PRMT R63, R63, 0x5410, R118 ;  /* 0x000054103f3f7816 */ /* 0x000fe20000000076 */
[----:B------:R-:W-:Y:S01]  /*2280*/  FADD.FTZ R51, R51, R116 ;  /* 0x0000007433337221 */ /* 0x000fe20000010000 */
[----:B------:R-:W-:Y:S06]  /*2290*/  BRA `(.L_x_818) ;  /* 0x0000001c004c7947 */ /* 0x000fec0003800000 */
.L_x_803:
        /* <DEDUP_REMOVED lines=22> */
.L_x_820:
[----:B------:R-:W-:Y:S05]  /*2400*/  BSYNC.RECONVERGENT B2 ;  /* 0x0000000000027941 */ /* 0x000fea0003800200 */
.L_x_819:
        /* <DEDUP_REMOVED lines=13> */
.L_x_822:
[----:B------:R-:W-:Y:S05]  /*24e0*/  BSYNC.RECONVERGENT B2 ;  /* 0x0000000000027941 */ /* 0x000fea0003800200 */
.L_x_821:
        /* <DEDUP_REMOVED lines=15> */
[----:B------:R-:W-:-:S07]  /*25e0*/  MOV R99, RZ ;  /* 0x000000ff00637202 */ /* 0x000fce0000000f00 */
[----:B------:R-:W-:Y:S01]  /*25f0*/  @P2 SHF.L.U32 R156, R73, 0x10, RZ ;  /* 0x00000010499c2819 */ /* 0x000fe200000006ff */
[----:B------:R-:W-:-:S04]  /*2600*/  @P2 IMAD.U32 R154, R85, 0x10000, RZ ;  /* 0x00010000559a2824 */ /* 0x000fc800078e00ff */
[-C--:B------:R-:W-:Y:S01]  /*2610*/  @P2 FMUL.FTZ R118, R156, R119.reuse ;  /* 0x000000779c762220 */ /* 0x080fe20000410000 */
[----:B------:R-:W-:-:S04]  /*2620*/  @P2 FMUL.FTZ R99, R154, R119 ;  /* 0x000000779a632220 */ /* 0x000fc80000410000 */
[----:B------:R-:W-:Y:S01]  /*2630*/  F2FP.BF16.F32.PACK_AB R118, RZ, R118 ;  /* 0x00000076ff76723e */ /* 0x000fe200000010ff */
[----:B------:R-:W-:-:S03]  /*2640*/  FADD.FTZ R46, R46, R99 ;  /* 0x000000632e2e7221 */ /* 0x000fc60000010000 */
[----:B------:R-:W-:-:S07]  /*2650*/  PRMT R61, R118, 0x7610, R61 ;  /* 0x00007610763d7816 */ /* 0x000fce000000003d */
.L_x_824:
[----:B------:R-:W-:Y:S05]  /*2660*/  BSYNC.RECONVERGENT B2 ;  /* 0x0000000000027941 */ /* 0x000fea0003800200 */
.L_x_823:
[----:B------:R-:W-:Y:S04]  /*2670*/  BSSY.RECONVERGENT B2, `(.L_x_825) ;  /* 0x000000e000027945 */ /* 0x000fe80003800200 */
[----:B------:R-:W-:Y:S05]  /*2680*/  @!P1 BRA `(.L_x_826) ;  /* 0x0000000000309947 */ /* 0x000fea0003800000 */
[----:B------:R-:W-:Y:S01]  /*2690*/  LOP3.LUT P2, RZ, R128, 0xff000000, RZ, 0xc0, !PT ;  /* 0xff00000080ff7812 */ /* 0x000fe2000784c0ff */
[----:B------:R-:W-:Y:S01]  /*26a0*/  FMUL.FTZ R99, R97, UR13 ;  /* 0x0000000d61637c20 */ /* 0x000fe20008410000 */
[----:B------:R-:W-:-:S03]  /*26b0*/  MOV R118, RZ ;  /* 0x000000ff00767202 */ /* 0x000fc60000000f00 */
        /* <DEDUP_REMOVED lines=9> */
.L_x_826:
[----:B------:R-:W-:Y:S05]  /*2750*/  BSYNC.RECONVERGENT B2 ;  /* 0x0000000000027941 */ /* 0x000fea0003800200 */
.L_x_825:
        /* <DEDUP_REMOVED lines=22> */
.L_x_828:
[----:B------:R-:W-:Y:S05]  /*28c0*/  BSYNC.RECONVERGENT B2 ;  /* 0x0000000000027941 */ /* 0x000fea0003800200 */
.L_x_827:
[----:B------:R-:W-:Y:S04]  /*28d0*/  BSSY.RECONVERGENT B2, `(.L_x_829) ;  /* 0x000000e000027945 */ /* 0x000fe80003800200 */
[----:B------:R-:W-:Y:S05]  /*28e0*/  @!P1 BRA `(.L_x_830) ;  /* 0x0000000000309947 */ /* 0x000fea0003800000 */
[----:B------:R-:W-:Y:S01]  /*28f0*/  LOP3.LUT P2, RZ, R129, 0xff00, RZ, 0xc0, !PT ;  /* 0x0000ff0081ff7812 */ /* 0x000fe2000784c0ff */
[----:B------:R-:W-:-:S04]  /*2900*/  FMUL.FTZ R118, R98, UR13 ;  /* 0x0000000d62767c20 */ /* 0x000fc80008410000 */
[----:B------:R-:W-:-:S08]  /*2910*/  FMUL.FTZ R119, R118, UR12 ;  /* 0x0000000c76777c20 */ /* 0x000fd00008410000 */
[----:B------:R-:W-:Y:S02]  /*2920*/  @P2 SHF.L.U32 R118, R116, 0x10, RZ ;  /* 0x0000001074762819 */ /* 0x000fe400000006ff */
[----:B------:R-:W-:Y:S02]  /*2930*/  @P2 SHF.L.U32 R154, R10, 0x10, RZ ;  /* 0x000000100a9a2819 */ /* 0x000fe400000006ff */
[----:B------:R-:W-:Y:S01]  /*2940*/  MOV R116, RZ ;  /* 0x000000ff00747202 */ /* 0x000fe20000000f00 */
[-C--:B------:R-:W-:Y:S01]  /*2950*/  @P2 FMUL.FTZ R116, R118, R119.reuse ;  /* 0x0000007776742220 */ /* 0x080fe20000410000 */
[----:B------:R-:W-:Y:S02]  /*2960*/  IMAD.MOV.U32 R118, RZ, RZ, RZ ;  /* 0x000000ffff767224 */ /* 0x000fe400078e00ff */
[----:B------:R-:W-:Y:S01]  /*2970*/  @P2 FMUL.FTZ R118, R154, R119 ;  /* 0x000000779a762220 */ /* 0x000fe20000410000 */
[----:B------:R-:W-:-:S04]  /*2980*/  FADD.FTZ R49, R49, R116 ;  /* 0x0000007431317221 */ /* 0x000fc80000010000 */
[----:B------:R-:W-:-:S04]  /*2990*/  F2FP.BF16.F32.PACK_AB R118, RZ, R118 ;  /* 0x00000076ff76723e */ /* 0x000fc800000010ff */
[----:B------:R-:W-:-:S07]  /*29a0*/  PRMT R62, R62, 0x5410, R118 ;  /* 0x000054103e3e7816 */ /* 0x000fce0000000076 */
.L_x_830:
[----:B------:R-:W-:Y:S05]  /*29b0*/  BSYNC.RECONVERGENT B2 ;  /* 0x0000000000027941 */ /* 0x000fea0003800200 */
.L_x_829:
        /* <DEDUP_REMOVED lines=23> */
.L_x_832:
[----:B------:R-:W-:Y:S05]  /*2b30*/  BSYNC.RECONVERGENT B2 ;  /* 0x0000000000027941 */ /* 0x000fea0003800200 */
.L_x_831:
[----:B------:R-:W-:Y:S01]  /*2b40*/  F2FP.BF16.F32.PACK_AB R99, R154, R119 ;  /* 0x000000779a63723e */ /* 0x000fe200000010ff */
[----:B------:R-:W-:Y:S06]  /*2b50*/  @!P1 BRA `(.L_x_818) ;  /* 0x00000014001c9947 */ /* 0x000fec0003800000 */
[----:B------:R-:W-:Y:S01]  /*2b60*/  ISETP.GE.U32.AND P0, PT, R128, RZ, PT ;  /* 0x000000ff8000720c */ /* 0x000fe20003f06070 */
[----:B------:R-:W-:Y:S01]  /*2b70*/  FMUL.FTZ R116, R154, UR13 ;  /* 0x0000000d9a747c20 */ /* 0x000fe20008410000 */
[----:B------:R-:W-:Y:S02]  /*2b80*/  HFMA2 R118, -RZ, RZ, 0, 0 ;  /* 0x00000000ff767431 */ /* 0x000fe400000001ff */
[----:B------:R-:W-:Y:S01]  /*2b90*/  ISETP.GE.U32.AND.EX P0, PT, R129, 0x1000000, PT, P0 ;  /* 0x010000008100780c */ /* 0x000fe20003f06100 */
[----:B------:R-:W-:-:S12]  /*2ba0*/  FMUL.FTZ R119, R116, UR12 ;  /* 0x0000000c74777c20 */ /* 0x000fd80008410000 */
[----:B------:R-:W-:Y:S02]  /*2bb0*/  @P0 SHF.L.U32 R116, R9, 0x10, RZ ;  /* 0x0000001009740819 */ /* 0x000fe400000006ff */
[----:B------:R-:W-:-:S03]  /*2bc0*/  @P0 SHF.L.U32 R128, R117, 0x10, RZ ;  /* 0x0000001075800819 */ /* 0x000fc600000006ff */
[-C--:B------:R-:W-:Y:S01]  /*2bd0*/  @P0 FMUL.FTZ R118, R116, R119.reuse ;  /* 0x0000007774760220 */ /* 0x080fe20000410000 */
[----:B------:R-:W-:Y:S01]  /*2be0*/  MOV R116, RZ ;  /* 0x000000ff00747202 */ /* 0x000fe20000000f00 */
[----:B------:R-:W-:-:S03]  /*2bf0*/  @P0 FMUL.FTZ R116, R128, R119 ;  /* 0x0000007780740220 */ /* 0x000fc60000410000 */
[----:B------:R-:W-:Y:S01]  /*2c00*/  F2FP.BF16.F32.PACK_AB R118, RZ, R118 ;  /* 0x00000076ff76723e */ /* 0x000fe200000010ff */
[----:B------:R-:W-:-:S03]  /*2c10*/  FADD.FTZ R51, R51, R116 ;  /* 0x0000007433337221 */ /* 0x000fc60000010000 */
[----:B------:R-:W-:Y:S01]  /*2c20*/  PRMT R63, R63, 0x5410, R118 ;  /* 0x000054103f3f7816 */ /* 0x000fe20000000076 */
[----:B------:R-:W-:Y:S06]  /*2c30*/  BRA `(.L_x_818) ;  /* 0x0000001000e47947 */ /* 0x000fec0003800000 */
.L_x_802:
[----:B------:R-:W-:Y:S01]  /*2c40*/  IMAD.U32 R161, RZ, RZ, UR22 ;  /* 0x00000016ffa17e24 */ /* 0x000fe2000f8e00ff */
[----:B------:R-:W-:-:S04]  /*2c50*/  MOV R160, UR23 ;  /* 0x0000001700a07c02 */ /* 0x000fc80008000f00 */
        /* <DEDUP_REMOVED lines=22> */
.L_x_835:
[----:B------:R-:W-:Y:S05]  /*2dc0*/  BSYNC.RECONVERGENT B2 ;  /* 0x0000000000027941 */ /* 0x000fea0003800200 */
.L_x_834:
[----:B------:R-:W-:Y:S04]  /*2dd0*/  BSSY.RECONVERGENT B2, `(.L_x_836) ;  /* 0x0000012000027945 */ /* 0x000fe80003800200 */
[----:B------:R-:W-:Y:S05]  /*2de0*/  @!P1 BRA `(.L_x_837) ;  /* 0x0000000000409947 */ /* 0x000fea0003800000 */
[----:B------:R-:W-:Y:S01]  /*2df0*/  @P2 FFMA.FTZ R118, R112, R0, R157 ;  /* 0x0000000070762223 */ /* 0x000fe2000001009d */
[----:B------:R-:W-:Y:S02]  /*2e00*/  LOP3.LUT P0, RZ, R128, 0xff00, RZ, 0xc0, !PT ;  /* 0x0000ff0080ff7812 */ /* 0x000fe4000780c0ff */
[----:B------:R-:W-:Y:S01]  /*2e10*/  SHF.L.U32 R119, R119, 0x10, RZ ;  /* 0x0000001077777819 */ /* 0x000fe200000006ff */
[----:B------:R-:W-:-:S04]  /*2e20*/  @P2 FADD.FTZ R118, R111, -R118 ;  /* 0x800000766f762221 */ /* 0x000fc80000010000 */
[----:B------:R-:W-:Y:S01]  /*2e30*/  @P2 FFMA.FTZ R119, R2, R118, R119 ;  /* 0x0000007602772223 */ /* 0x000fe20000010077 */
[----:B------:R-:W-:-:S03]  /*2e40*/  HFMA2 R118, -RZ, RZ, 0, 0 ;  /* 0x00000000ff767431 */ /* 0x000fc600000001ff */
[----:B------:R-:W-:Y:S02]  /*2e50*/  FMUL.FTZ R119, R119, UR13 ;  /* 0x0000000d77777c20 */ /* 0x000fe40008410000 */
[----:B------:R-:W-:Y:S02]  /*2e60*/  @P0 SHF.L.U32 R156, R159, 0x10, RZ ;  /* 0x000000109f9c0819 */ /* 0x000fe400000006ff */
[----:B------:R-:W-:-:S04]  /*2e70*/  FMUL.FTZ R119, R119, UR12 ;  /* 0x0000000c77777c20 */ /* 0x000fc80008410000 */
[----:B------:R-:W-:Y:S01]  /*2e80*/  @P0 FMUL.FTZ R118, R156, R119 ;  /* 0x000000779c760220 */ /* 0x000fe20000410000 */
[----:B------:R-:W-:-:S03]  /*2e90*/  @P0 SHF.L.U32 R156, R12, 0x10, RZ ;  /* 0x000000100c9c0819 */ /* 0x000fc600000006ff */
[----:B------:R-:W-:Y:S01]  /*2ea0*/  FADD.FTZ R45, R45, R118 ;  /* 0x000000762d2d7221 */ /* 0x000fe20000010000 */
[----:B------:R-:W-:Y:S02]  /*2eb0*/  IMAD.MOV.U32 R118, RZ, RZ, RZ ;  /* 0x000000ffff767224 */ /* 0x000fe400078e00ff */
[----:B------:R-:W-:-:S05]  /*2ec0*/  @P0 FMUL.FTZ R118, R156, R119 ;  /* 0x000000779c760220 */ /* 0x000fca0000410000 */
[----:B------:R-:W-:-:S04]  /*2ed0*/  F2FP.BF16.F32.PACK_AB R118, RZ, R118 ;  /* 0x00000076ff76723e */ /* 0x000fc800000010ff */
[----:B------:R-:W-:-:S07]  /*2ee0*/  PRMT R60, R60, 0x5410, R118 ;  /* 0x000054103c3c7816 */ /* 0x000fce0000000076 */
.L_x_837:
[----:B------:R-:W-:Y:S05]  /*2ef0*/  BSYNC.RECONVERGENT B2 ;  /* 0x0000000000027941 */ /* 0x000fea0003800200 */
.L_x_836:
        /* <DEDUP_REMOVED lines=10> */
[----:B------:R-:W-:-:S03]  /*2fa0*/  CS2R R118, SRZ ;  /* 0x0000000000767805 */ /* 0x000fc6000001ff00 */
[----:B------:R-:W-:-:S04]  /*2fb0*/  @P0 FMUL.FTZ R119, R159, R156 ;  /* 0x0000009c9f770220 */ /* 0x000fc80000410000 */
[----:B------:R-:W-:Y:S01]  /*2fc0*/  FADD.FTZ R46, R46, R119 ;  /* 0x000000772e2e7221 */ /* 0x000fe20000010000 */
[----:B------:R-:W-:-:S05]  /*2fd0*/  @P0 SHF.L.U32 R119, R73, 0x10, RZ ;  /* 0x0000001049770819 */ /* 0x000fca00000006ff */
[----:B------:R-:W-:-:S05]  /*2fe0*/  @P0 FMUL.FTZ R118, R119, R156 ;  /* 0x0000009c77760220 */ /* 0x000fca0000410000 */
[----:B------:R-:W-:-:S04]  /*2ff0*/  F2FP.BF16.F32.PACK_AB R118, RZ, R118 ;  /* 0x00000076ff76723e */ /* 0x000fc800000010ff */
[----:B------:R-:W-:-:S07]  /*3000*/  PRMT R61, R118, 0x7610, R61 ;  /* 0x00007610763d7816 */ /* 0x000fce000000003d */
.L_x_839:
[----:B------:R-:W-:Y:S05]  /*3010*/  BSYNC.RECONVERGENT B2 ;  /* 0x0000000000027941 */ /* 0x000fea0003800200 */
.L_x_838:
        /* <DEDUP_REMOVED lines=17> */
.L_x_841:
[----:B------:R-:W-:Y:S05]  /*3130*/  BSYNC.RECONVERGENT B2 ;  /* 0x0000000000027941 */ /* 0x000fea0003800200 */
.L_x_840:
        /* <DEDUP_REMOVED lines=8> */
[----:B------:R-:W-:Y:S01]  /*31c0*/  @P0 IMAD.U32 R163, R74, 0x10000, RZ ;  /* 0x000100004aa30824 */ /* 0x000fe200078e00ff */
[----:B------:R-:W-:Y:S02]  /*31d0*/  @P0 SHF.L.U32 R159, R86, 0x10, RZ ;  /* 0x00000010569f0819 */ /* 0x000fe400000006ff */
[----:B------:R-:W-:Y:S01]  /*31e0*/  FMUL.FTZ R154, R119, UR12 ;  /* 0x0000000c779a7c20 */ /* 0x000fe20008410000 */
[----:B------:R-:W-:-:S03]  /*31f0*/  CS2R R118, SRZ ;  /* 0x0000000000767805 */ /* 0x000fc6000001ff00 */
[-C--:B------:R-:W-:Y:S01]  /*3200*/  @P0 FMUL.FTZ R118, R163, R154.reuse ;  /* 0x0000009aa3760220 */ /* 0x080fe20000410000 */
[----:B------:R-:W-:-:S04]  /*3210*/  @P0 FMUL.FTZ R119, R159, R154 ;  /* 0x0000009a9f770220 */ /* 0x000fc80000410000 */
[----:B------:R-:W-:Y:S01]  /*3220*/  F2FP.BF16.F32.PACK_AB R118, RZ, R118 ;  /* 0x00000076ff76723e */ /* 0x000fe200000010ff */
[----:B------:R-:W-:-:S03]  /*3230*/  FADD.FTZ R48, R48, R119 ;  /* 0x0000007730307221 */ /* 0x000fc60000010000 */
[----:B------:R-:W-:-:S07]  /*3240*/  PRMT R62, R118, 0x7610, R62 ;  /* 0x00007610763e7816 */ /* 0x000fce000000003e */
.L_x_843:
[----:B------:R-:W-:Y:S05]  /*3250*/  BSYNC.RECONVERGENT B2 ;  /* 0x0000000000027941 */ /* 0x000fea0003800200 */
.L_x_842:
        /* <DEDUP_REMOVED lines=11> */
[----:B------:R-:W-:Y:S02]  /*3310*/  MOV R116, RZ ;  /* 0x000000ff00747202 */ /* 0x000fe40000000f00 */
[----:B------:R-:W-:Y:S01]  /*3320*/  @P0 SHF.L.U32 R154, R10, 0x10, RZ ;  /* 0x000000100a9a0819 */ /* 0x000fe200000006ff */
[----:B------:R-:W-:Y:S01]  /*3330*/  @P0 FMUL.FTZ R116, R118, R119 ;  /* 0x0000007776740220 */ /* 0x000fe20000410000 */
[----:B------:R-:W-:-:S03]  /*3340*/  HFMA2 R118, -RZ, RZ, 0, 0 ;  /* 0x00000000ff767431 */ /* 0x000fc600000001ff */
[----:B------:R-:W-:Y:S01]  /*3350*/  FADD.FTZ R49, R49, R116 ;  /* 0x0000007431317221 */ /* 0x000fe20000010000 */
[----:B------:R-:W-:-:S05]  /*3360*/  @P0 FMUL.FTZ R118, R154, R119 ;  /* 0x000000779a760220 */ /* 0x000fca0000410000 */
[----:B------:R-:W-:-:S04]  /*3370*/  F2FP.BF16.F32.PACK_AB R118, RZ, R118 ;  /* 0x00000076ff76723e */ /* 0x000fc800000010ff */
[----:B------:R-:W-:-:S07]  /*3380*/  PRMT R62, R62, 0x5410, R118 ;  /* 0x000054103e3e7816 */ /* 0x000fce0000000076 */
.L_x_845:
[----:B------:R-:W-:Y:S05]  /*3390*/  BSYNC.RECONVERGENT B2 ;  /* 0x0000000000027941 */ /* 0x000fea0003800200 */
.L_x_844:
        /* <DEDUP_REMOVED lines=9> */
[----:B------:R-:W-:Y:S01]  /*3430*/  @P0 IMAD.U32 R163, R75, 0x10000, RZ ;  /* 0x000100004ba30824 */ /* 0x000fe200078e00ff */
[----:B------:R-:W-:Y:S02]  /*3440*/  @P0 SHF.L.U32 R159, R87, 0x10, RZ ;  /* 0x00000010579f0819 */ /* 0x000fe400000006ff */
[----:B------:R-:W-:Y:S01]  /*3450*/  FMUL.FTZ R118, R119, UR12 ;  /* 0x0000000c77767c20 */ /* 0x000fe20008410000 */
[----:B------:R-:W-:-:S03]  /*3460*/  MOV R119, RZ ;  /* 0x000000ff00777202 */ /* 0x000fc60000000f00 */
[-C--:B------:R-:W-:Y:S01]  /*3470*/  @P0 FMUL.FTZ R116, R163, R118.reuse ;  /* 0x00000076a3740220 */ /* 0x080fe20000410000 */
[----:B------:R-:W-:-:S04]  /*3480*/  @P0 FMUL.FTZ R119, R159, R118 ;  /* 0x000000769f770220 */ /* 0x000fc80000410000 */
[----:B------:R-:W-:Y:S01]  /*3490*/  F2FP.BF16.F32.PACK_AB R116, RZ, R116 ;  /* 0x00000074ff74723e */ /* 0x000fe200000010ff */
[----:B------:R-:W-:-:S03]  /*34a0*/  FADD.FTZ R50, R50, R119 ;  /* 0x0000007732327221 */ /* 0x000fc60000010000 */
[----:B------:R-:W-:-:S07]  /*34b0*/  PRMT R63, R116, 0x7610, R63 ;  /* 0x00007610743f7816 */ /* 0x000fce000000003f */
.L_x_847:
[----:B------:R-:W-:Y:S05]  /*34c0*/  BSYNC.RECONVERGENT B2 ;  /* 0x0000000000027941 */ /* 0x000fea0003800200 */
.L_x_846:
[----:B------:R-:W-:Y:S05]  /*34d0*/  @!P1 BRA `(.L_x_818) ;  /* 0x0000000800bc9947 */ /* 0x000fea0003800000 */
[----:B------:R-:W-:Y:S01]  /*34e0*/  ISETP.GE.U32.AND P0, PT, R128, RZ, PT ;  /* 0x000000ff8000720c */ /* 0x000fe20003f06070 */
[----:B------:R-:W-:Y:S01]  /*34f0*/  @P2 FFMA.FTZ R118, R136, R0, R157 ;  /* 0x0000000088762223 */ /* 0x000fe2000001009d */
[----:B------:R-:W-:Y:S02]  /*3500*/  PRMT R116, R27, 0x7632, R116 ;  /* 0x000076321b747816 */ /* 0x000fe40000000074 */
[----:B------:R-:W-:Y:S01]  /*3510*/  ISETP.GE.U32.AND.EX P0, PT, R129, 0x1000000, PT, P0 ;  /* 0x010000008100780c */ /* 0x000fe20003f06100 */
[----:B------:R-:W-:Y:S01]  /*3520*/  @P2 FADD.FTZ R118, R131, -R118 ;  /* 0x8000007683762221 */ /* 0x000fe20000010000 */
[----:B------:R-:W-:-:S05]  /*3530*/  SHF.L.U32 R119, R116, 0x10, RZ ;  /* 0x0000001074777819 */ /* 0x000fca00000006ff */
[----:B------:R-:W-:Y:S01]  /*3540*/  @P2 FFMA.FTZ R119, R2, R118, R119 ;  /* 0x0000007602772223 */ /* 0x000fe20000010077 */
[----:B------:R-:W-:-:S03]  /*3550*/  MOV R118, RZ ;  /* 0x000000ff00767202 */ /* 0x000fc60000000f00 */
[----:B------:R-:W-:Y:S02]  /*3560*/  FMUL.FTZ R119, R119, UR13 ;  /* 0x0000000d77777c20 */ /* 0x000fe40008410000 */
[----:B------:R-:W-:Y:S02]  /*3570*/  @P0 SHF.L.U32 R116, R9, 0x10, RZ ;  /* 0x0000001009740819 */ /* 0x000fe400000006ff */
[----:B------:R-:W-:Y:S01]  /*3580*/  FMUL.FTZ R119, R119, UR12 ;  /* 0x0000000c77777c20 */ /* 0x000fe20008410000 */
[----:B------:R-:W-:-:S03]  /*3590*/  @P0 SHF.L.U32 R128, R117, 0x10, RZ ;  /* 0x0000001075800819 */ /* 0x000fc600000006ff */
[----:B------:R-:W-:Y:S01]  /*35a0*/  @P0 FMUL.FTZ R118, R116, R119 ;  /* 0x0000007774760220 */ /* 0x000fe20000410000 */
[----:B------:R-:W-:-:S04]  /*35b0*/  HFMA2 R116, -RZ, RZ, 0, 0 ;  /* 0x00000000ff747431 */ /* 0x000fc800000001ff */
[----:B------:R-:W-:Y:S01]  /*35c0*/  F2FP.BF16.F32.PACK_AB R118, RZ, R118 ;  /* 0x00000076ff76723e */ /* 0x000fe200000010ff */
[----:B------:R-:W-:-:S03]  /*35d0*/  @P0 FMUL.FTZ R116, R128, R119 ;  /* 0x0000007780740220 */ /* 0x000fc60000410000 */
[----:B------:R-:W-:Y:S01]  /*35e0*/  PRMT R63, R63, 0x5410, R118 ;  /* 0x000054103f3f7816 */ /* 0x000fe20000000076 */
[----:B------:R-:W-:Y:S01]  /*35f0*/  FADD.FTZ R51, R51, R116 ;  /* 0x0000007433337221 */ /* 0x000fe20000010000 */
[----:B------:R-:W-:Y:S06]  /*3600*/  BRA `(.L_x_818) ;  /* 0x0000000800707947 */ /* 0x000fec0003800000 */
.L_x_833:
[----:B------:R-:W-:Y:S01]  /*3610*/  @P2 FFMA.FTZ R97, R3, R0, R157 ;  /* 0x0000000003612223 */ /* 0x000fe2000001009d */
[----:B------:R-:W-:Y:S01]  /*3620*/  BSSY.RECONVERGENT B2, `(.L_x_848) ;  /* 0x0000012000027945 */ /* 0x000fe20003800200 */
[----:B------:R-:W-:Y:S02]  /*3630*/  ISETP.GT.AND P0, PT, R4, RZ, PT ;  /* 0x000000ff0400720c */ /* 0x000fe40003f04270 */
        /* <DEDUP_REMOVED lines=12> */
[----:B------:R-:W-:-:S04]  /*3700*/  @P2 IMAD.U32 R99, R72, 0x10000, RZ ;  /* 0x0001000048632824 */ /* 0x000fc800078e00ff */
[----:B------:R-:W-:-:S05]  /*3710*/  @P2 FMUL.FTZ R96, R99, R98 ;  /* 0x0000006263602220 */ /* 0x000fca0000410000 */
[----:B------:R-:W-:-:S04]  /*3720*/  F2FP.BF16.F32.PACK_AB R96, RZ, R96 ;  /* 0x00000060ff60723e */ /* 0x000fc800000010ff */
[----:B------:R-:W-:-:S07]  /*3730*/  PRMT R60, R96, 0x7610, R60 ;  /* 0x00007610603c7816 */ /* 0x000fce000000003c */
.L_x_849:
[----:B------:R-:W-:Y:S05]  /*3740*/  BSYNC.RECONVERGENT B2 ;  /* 0x0000000000027941 */ /* 0x000fea0003800200 */
.L_x_848:
[----:B------:R-:W-:Y:S01]  /*3750*/  PRMT R99, R24, 0x7632, R99 ;  /* 0x0000763218637816 */ /* 0x000fe20000000063 */
[----:B------:R-:W-:Y:S01]  /*3760*/  @P0 FFMA.FTZ R96, R112, R0, R157 ;  /* 0x0000000070600223 */ /* 0x000fe2000001009d */
[----:B------:R-:W-:Y:S02]  /*3770*/  BSSY.RECONVERGENT B2, `(.L_x_850) ;  /* 0x0000011000027945 */ /* 0x000fe40003800200 */
[----:B------:R-:W-:Y:S01]  /*3780*/  SHF.L.U32 R99, R99, 0x10, RZ ;  /* 0x0000001063637819 */ /* 0x000fe200000006ff */
[----:B------:R-:W-:-:S04]  /*3790*/  @P0 FADD.FTZ R96, R111, -R96 ;  /* 0x800000606f600221 */ /* 0x000fc80000010000 */
[----:B------:R-:W-:Y:S01]  /*37a0*/  @P0 FFMA.FTZ R99, R2, R96, R99 ;  /* 0x0000006002630223 */ /* 0x000fe20000010063 */
[----:B------:R-:W-:Y:S06]  /*37b0*/  @!P1 BRA `(.L_x_851) ;  /* 0x0000000000309947 */ /* 0x000fec0003800000 */
[----:B------:R-:W-:Y:S01]  /*37c0*/  LOP3.LUT P2, RZ, R128, 0xff00, RZ, 0xc0, !PT ;  /* 0x0000ff0080ff7812 */ /* 0x000fe2000784c0ff */
[----:B------:R-:W-:-:S04]  /*37d0*/  FMUL.FTZ R96, R99, UR13 ;  /* 0x0000000d63607c20 */ /* 0x000fc80008410000 */
[----:B------:R-:W-:Y:S01]  /*37e0*/  FMUL.FTZ R98, R96, UR12 ;  /* 0x0000000c60627c20 */ /* 0x000fe20008410000 */
[----:B------:R-:W-:-:S07]  /*37f0*/  MOV R96, RZ ;  /* 0x000000ff00607202 */ /* 0x000fce0000000f00 */
[----:B------:R-:W-:Y:S02]  /*3800*/  @P2 SHF.L.U32 R159, R159, 0x10, RZ ;  /* 0x000000109f9f2819 */ /* 0x000fe400000006ff */
[----:B------:R-:W-:-:S03]  /*3810*/  @P2 SHF.L.U32 R119, R12, 0x10, RZ ;  /* 0x000000100c772819 */ /* 0x000fc600000006ff */
[----:B------:R-:W-:-:S04]  /*3820*/  @P2 FMUL.FTZ R96, R159, R98 ;  /* 0x000000629f602220 */ /* 0x000fc80000410000 */
[----:B------:R-:W-:Y:S01]  /*3830*/  FADD.FTZ R45, R45, R96 ;  /* 0x000000602d2d7221 */ /* 0x000fe20000010000 */
[----:B------:R-:W-:Y:S02]  /*3840*/  HFMA2 R96, -RZ, RZ, 0, 0 ;  /* 0x00000000ff607431 */ /* 0x000fe400000001ff */
[----:B------:R-:W-:-:S05]  /*3850*/  @P2 FMUL.FTZ R96, R119, R98 ;  /* 0x0000006277602220 */ /* 0x000fca0000410000 */
[----:B------:R-:W-:-:S04]  /*3860*/  F2FP.BF16.F32.PACK_AB R96, RZ, R96 ;  /* 0x00000060ff60723e */ /* 0x000fc800000010ff */
[----:B------:R-:W-:-:S07]  /*3870*/  PRMT R60, R60, 0x5410, R96 ;  /* 0x000054103c3c7816 */ /* 0x000fce0000000060 */
.L_x_851:
[----:B------:R-:W-:Y:S05]  /*3880*/  BSYNC.RECONVERGENT B2 ;  /* 0x0000000000027941 */ /* 0x000fea0003800200 */
.L_x_850:
        /* <DEDUP_REMOVED lines=11> */
[----:B------:R-:W-:Y:S01]  /*3940*/  @P2 SHF.L.U32 R98, R85, 0x10, RZ ;  /* 0x0000001055622819 */ /* 0x000fe200000006ff */
[----:B------:R-:W-:-:S04]  /*3950*/  @P2 IMAD.U32 R162, R73, 0x10000, RZ ;  /* 0x0001000049a22824 */ /* 0x000fc800078e00ff */
[----:B------:R-:W-:Y:S01]  /*3960*/  @P2 FMUL.FTZ R99, R98, R119 ;  /* 0x0000007762632220 */ /* 0x000fe20000410000 */
[----:B------:R-:W-:-:S03]  /*3970*/  HFMA2 R98, -RZ, RZ, 0, 0 ;  /* 0x00000000ff627431 */ /* 0x000fc600000001ff */
[----:B------:R-:W-:Y:S01]  /*3980*/  FADD.FTZ R46, R46, R99 ;  /* 0x000000632e2e7221 */ /* 0x000fe20000010000 */
[----:B------:R-:W-:-:S05]  /*3990*/  @P2 FMUL.FTZ R98, R162, R119 ;  /* 0x00000077a2622220 */ /* 0x000fca0000410000 */
[----:B------:R-:W-:-:S04]  /*39a0*/  F2FP.BF16.F32.PACK_AB R98, RZ, R98 ;  /* 0x00000062ff62723e */ /* 0x000fc800000010ff */
[----:B------:R-:W-:-:S07]  /*39b0*/  PRMT R61, R98, 0x7610, R61 ;  /* 0x00007610623d7816 */ /* 0x000fce000000003d */
.L_x_853:
[----:B------:R-:W-:Y:S05]  /*39c0*/  BSYNC.RECONVERGENT B2 ;  /* 0x0000000000027941 */ /* 0x000fea0003800200 */
.L_x_852:
[-CC-:B------:R-:W-:Y:S01]  /*39d0*/  @P0 FFMA.FTZ R98, R130, R0.reuse, R157.reuse ;  /* 0x0000000082620223 */ /* 0x180fe2000001009d */
[-CC-:B------:R-:W-:Y:S01]  /*39e0*/  @P0 FFMA.FTZ R119, R107, R0.reuse, R157.reuse ;  /* 0x000000006b770223 */ /* 0x180fe2000001009d */
[----:B------:R-:W-:Y:S01]  /*39f0*/  SHF.L.U32 R99, R156, 0x10, RZ ;  /* 0x000000109c637819 */ /* 0x000fe200000006ff */
[----:B------:R-:W-:Y:S01]  /*3a00*/  @P0 FFMA.FTZ R156, R136, R0, R157 ;  /* 0x00000000889c0223 */ /* 0x000fe2000001009d */
[----:B------:R-:W-:Y:S01]  /*3a10*/  @P0 FADD.FTZ R98, R115, -R98 ;  /* 0x8000006273620221 */ /* 0x000fe20000010000 */
[----:B------:R-:W-:Y:S01]  /*3a20*/  SHF.L.U32 R159, R26, 0x10, RZ ;  /* 0x000000101a9f7819 */ /* 0x000fe200000006ff */
[----:B------:R-:W-:Y:S01]  /*3a30*/  @P0 FADD.FTZ R119, R108, -R119 ;  /* 0x800000776c770221 */ /* 0x000fe20000010000 */
[----:B------:R-:W-:Y:S01]  /*3a40*/  SHF.L.U32 R154, R154, 0x10, RZ ;  /* 0x000000109a9a7819 */ /* 0x000fe200000006ff */
[----:B------:R-:W-:Y:S01]  /*3a50*/  @P0 FFMA.FTZ R99, R2, R98, R99 ;  /* 0x0000006202630223 */ /* 0x000fe20000010063 */
[----:B------:R-:W-:Y:S01]  /*3a60*/  @P0 FFMA.FTZ R98, R114, R0, R157 ;  /* 0x0000000072620223 */ /* 0x000fe2000001009d */
[----:B------:R-:W-:Y:S01]  /*3a70*/  @P0 FFMA.FTZ R159, R2, R119, R159 ;  /* 0x00000077029f0223 */ /* 0x000fe2000001009f */
[----:B------:R-:W-:Y:S01]  /*3a80*/  SHF.L.U32 R119, R118, 0x10, RZ ;  /* 0x0000001076777819 */ /* 0x000fe200000006ff */
[----:B------:R-:W-:Y:S01]  /*3a90*/  @P0 FADD.FTZ R156, R131, -R156 ;  /* 0x8000009c839c0221 */ /* 0x000fe20000010000 */
[----:B------:R-:W-:Y:S01]  /*3aa0*/  @P0 FADD.FTZ R163, R113, -R98 ;  /* 0x8000006271a30221 */ /* 0x000fe20000010000 */
[----:B------:R-:W-:Y:S02]  /*3ab0*/  BSSY.RECONVERGENT B2, `(.L_x_854) ;  /* 0x0000010000027945 */ /* 0x000fe40003800200 */
        /* <DEDUP_REMOVED lines=15> */
.L_x_855:
[----:B------:R-:W-:Y:S05]  /*3bb0*/  BSYNC.RECONVERGENT B2 ;  /* 0x0000000000027941 */ /* 0x000fea0003800200 */
.L_x_854:
[----:B------:R-:W-:Y:S04]  /*3bc0*/  BSSY.RECONVERGENT B2, `(.L_x_856) ;  /* 0x000000e000027945 */ /* 0x000fe80003800200 */
[----:B------:R-:W-:Y:S05]  /*3bd0*/  @!P1 BRA `(.L_x_857) ;  /* 0x0000000000309947 */ /* 0x000fea0003800000 */
[----:B------:R-:W-:Y:S01]  /*3be0*/  LOP3.LUT P2, RZ, R129, 0xff, RZ, 0xc0, !PT ;  /* 0x000000ff81ff7812 */ /* 0x000fe2000784c0ff */
[----:B------:R-:W-:Y:S01]  /*3bf0*/  FMUL.FTZ R98, R159, UR13 ;  /* 0x0000000d9f627c20 */ /* 0x000fe20008410000 */
[----:B------:R-:W-:-:S03]  /*3c00*/  MOV R163, RZ ;  /* 0x000000ff00a37202 */ /* 0x000fc60000000f00 */
[----:B------:R-:W-:Y:S01]  /*3c10*/  FMUL.FTZ R118, R98, UR12 ;  /* 0x0000000c62767c20 */ /* 0x000fe20008410000 */
[----:B------:R-:W-:-:S07]  /*3c20*/  HFMA2 R98, -RZ, RZ, 0, 0 ;  /* 0x00000000ff627431 */ /* 0x000fce00000001ff */
[----:B------:R-:W-:-:S04]  /*3c30*/  @P2 IMAD.U32 R165, R86, 0x10000, RZ ;  /* 0x0001000056a52824 */ /* 0x000fc800078e00ff */
[----:B------:R-:W-:-:S04]  /*3c40*/  @P2 FMUL.FTZ R163, R165, R118 ;  /* 0x00000076a5a32220 */ /* 0x000fc80000410000 */
[----:B------:R-:W-:Y:S01]  /*3c50*/  FADD.FTZ R48, R48, R163 ;  /* 0x000000a330307221 */ /* 0x000fe20000010000 */
[----:B------:R-:W-:-:S05]  /*3c60*/  @P2 SHF.L.U32 R163, R74, 0x10, RZ ;  /* 0x000000104aa32819 */ /* 0x000fca00000006ff */
[----:B------:R-:W-:-:S05]  /*3c70*/  @P2 FMUL.FTZ R98, R163, R118 ;  /* 0x00000076a3622220 */ /* 0x000fca0000410000 */
[----:B------:R-:W-:-:S04]  /*3c80*/  F2FP.BF16.F32.PACK_AB R98, RZ, R98 ;  /* 0x00000062ff62723e */ /* 0x000fc800000010ff */
[----:B------:R-:W-:-:S07]  /*3c90*/  PRMT R62, R98, 0x7610, R62 ;  /* 0x00007610623e7816 */ /* 0x000fce000000003e */
.L_x_857:
[----:B------:R-:W-:Y:S05]  /*3ca0*/  BSYNC.RECONVERGENT B2 ;  /* 0x0000000000027941 */ /* 0x000fea0003800200 */
.L_x_856:
[----:B------:R-:W-:Y:S04]  /*3cb0*/  BSSY.RECONVERGENT B2, `(.L_x_858) ;  /* 0x000000e000027945 */ /* 0x000fe80003800200 */
[----:B------:R-:W-:Y:S05]  /*3cc0*/  @!P1 BRA `(.L_x_859) ;  /* 0x0000000000309947 */ /* 0x000fea0003800000 */
[----:B------:R-:W-:Y:S01]  /*3cd0*/  LOP3.LUT P2, RZ, R129, 0xff00, RZ, 0xc0, !PT ;  /* 0x0000ff0081ff7812 */ /* 0x000fe2000784c0ff */
[----:B------:R-:W-:-:S04]  /*3ce0*/  FMUL.FTZ R98, R99, UR13 ;  /* 0x0000000d63627c20 */ /* 0x000fc80008410000 */
[----:B------:R-:W-:Y:S01]  /*3cf0*/  FMUL.FTZ R118, R98, UR12 ;  /* 0x0000000c62767c20 */ /* 0x000fe20008410000 */
[----:B------:R-:W-:-:S07]  /*3d00*/  MOV R98, RZ ;  /* 0x000000ff00627202 */ /* 0x000fce0000000f00 */
[----:B------:R-:W-:Y:S01]  /*3d10*/  @P2 SHF.L.U32 R163, R116, 0x10, RZ ;  /* 0x0000001074a32819 */ /* 0x000fe200000006ff */
[----:B------:R-:W-:-:S04]  /*3d20*/  HFMA2 R116, -RZ, RZ, 0, 0 ;  /* 0x00000000ff747431 */ /* 0x000fc800000001ff */
[----:B------:R-:W-:Y:S01]  /*3d30*/  @P2 FMUL.FTZ R98, R163, R118 ;  /* 0x00000076a3622220 */ /* 0x000fe20000410000 */
[----:B------:R-:W-:-:S03]  /*3d40*/  @P2 SHF.L.U32 R163, R10, 0x10, RZ ;  /* 0x000000100aa32819 */ /* 0x000fc600000006ff */
[----:B------:R-:W-:Y:S02]  /*3d50*/  FADD.FTZ R49, R49, R98 ;  /* 0x0000006231317221 */ /* 0x000fe40000010000 */
[----:B------:R-:W-:-:S05]  /*3d60*/  @P2 FMUL.FTZ R116, R163, R118 ;  /* 0x00000076a3742220 */ /* 0x000fca0000410000 */
[----:B------:R-:W-:-:S04]  /*3d70*/  F2FP.BF16.F32.PACK_AB R116, RZ, R116 ;  /* 0x00000074ff74723e */ /* 0x000fc800000010ff */
[----:B------:R-:W-:-:S07]  /*3d80*/  PRMT R62, R62, 0x5410, R116 ;  /* 0x000054103e3e7816 */ /* 0x000fce0000000074 */
.L_x_859:
[----:B------:R-:W-:Y:S05]  /*3d90*/  BSYNC.RECONVERGENT B2 ;  /* 0x0000000000027941 */ /* 0x000fea0003800200 */
.L_x_858:
        /* <DEDUP_REMOVED lines=13> */
[----:B------:R-:W-:Y:S01]  /*3e70*/  @P0 SHF.L.U32 R165, R75, 0x10, RZ ;  /* 0x000000104ba50819 */ /* 0x000fe200000006ff */
[----:B------:R-:W-:-:S04]  /*3e80*/  @P0 IMAD.U32 R163, R87, 0x10000, RZ ;  /* 0x0001000057a30824 */ /* 0x000fc800078e00ff */
[-C--:B------:R-:W-:Y:S01]  /*3e90*/  @P0 FMUL.FTZ R116, R165, R118.reuse ;  /* 0x00000076a5740220 */ /* 0x080fe20000410000 */
[----:B------:R-:W-:-:S04]  /*3ea0*/  @P0 FMUL.FTZ R159, R163, R118 ;  /* 0x00000076a39f0220 */ /* 0x000fc80000410000 */
[----:B------:R-:W-:Y:S01]  /*3eb0*/  F2FP.BF16.F32.PACK_AB R116, RZ, R116 ;  /* 0x00000074ff74723e */ /* 0x000fe200000010ff */
[----:B------:R-:W-:-:S03]  /*3ec0*/  FADD.FTZ R50, R50, R159 ;  /* 0x0000009f32327221 */ /* 0x000fc60000010000 */
[----:B------:R-:W-:-:S07]  /*3ed0*/  PRMT R63, R116, 0x7610, R63 ;  /* 0x00007610743f7816 */ /* 0x000fce000000003f */
.L_x_861:
[----:B------:R-:W-:Y:S05]  /*3ee0*/  BSYNC.RECONVERGENT B2 ;  /* 0x0000000000027941 */ /* 0x000fea0003800200 */
.L_x_860:
        /* <DEDUP_REMOVED lines=9> */
[----:B------:R-:W-:-:S03]  /*3f80*/  @P0 SHF.L.U32 R118, R9, 0x10, RZ ;  /* 0x0000001009760819 */ /* 0x000fc600000006ff */
[----:B------:R-:W-:Y:S02]  /*3f90*/  FADD.FTZ R51, R51, R116 ;  /* 0x0000007433337221 */ /* 0x000fe40000010000 */
[----:B------:R-:W-:-:S05]  /*3fa0*/  @P0 FMUL.FTZ R117, R118, R119 ;  /* 0x0000007776750220 */ /* 0x000fca0000410000 */
[----:B------:R-:W-:-:S04]  /*3fb0*/  F2FP.BF16.F32.PACK_AB R117, RZ, R117 ;  /* 0x00000075ff75723e */ /* 0x000fc800000010ff */
[----:B------:R-:W-:-:S07]  /*3fc0*/  PRMT R63, R63, 0x5410, R117 ;  /* 0x000054103f3f7816 */ /* 0x000fce0000000075 */
.L_x_818:
[----:B------:R-:W-:Y:S05]  /*3fd0*/  BSYNC.RECONVERGENT B1 ;  /* 0x0000000000017941 */ /* 0x000fea0003800200 */
.L_x_801:
[----:B------:R-:W-:Y:S01]  /*3fe0*/  ISETP.NE.U32.AND P0, PT, R161, RZ, PT ;  /* 0x000000ffa100720c */ /* 0x000fe20003f05070 */
[----:B------:R-:W0:Y:S01]  /*3ff0*/  @P1 LDC.64 R116, c[0x0][0x468] ;  /* 0x00011a00ff741b82 */ /* 0x000e220000000a00 */
[----:B------:R-:W-:Y:S01]  /*4000*/  ISETP.NE.U32.AND P2, PT, R125, RZ, PT ;  /* 0x000000ff7d00720c */ /* 0x000fe20003f45070 */
[----:B------:R-:W-:Y:S01]  /*4010*/  BSSY.RECONVERGENT B1, `(.L_x_862) ;  /* 0x000000d000017945 */ /* 0x000fe20003800200 */
[----:B------:R-:W-:Y:S02]  /*4020*/  ISETP.NE.AND.EX P0, PT, R160, RZ, PT, P0 ;  /* 0x000000ffa000720c */ /* 0x000fe40003f05300 */
[----:B------:R-:W-:-:S11]  /*4030*/  ISETP.NE.AND.EX P2, PT, R124, RZ, PT, P2 ;  /* 0x000000ff7c00720c */ /* 0x000fd60003f45320 */
        /* <DEDUP_REMOVED lines=10> */
.L_x_863:
[----:B------:R-:W-:Y:S05]  /*40e0*/  BSYNC.RECONVERGENT B1 ;  /* 0x0000000000017941 */ /* 0x000fea0003800200 */
.L_x_862:
        /* <DEDUP_REMOVED lines=8> */
[----:B------:R-:W-:Y:S01]  /*4170*/  IMAD.U32 R159, R22, 0x10000, RZ ;  /* 0x00010000169f7824 */ /* 0x000fe200078e00ff */
[----:B------:R-:W-:Y:S01]  /*4180*/  SHF.L.U32 R161, R20, 0x10, RZ ;  /* 0x0000001014a17819 */ /* 0x000fe200000006ff */
[----:B------:R-:W-:Y:S01]  /*4190*/  BSSY.RECONVERGENT B2, `(.L_x_867) ;  /* 0x000002e000027945 */ /* 0x000fe20003800200 */
[----:B------:R-:W-:Y:S02]  /*41a0*/  SHF.L.U32 R135, R135, 0x10, RZ ;  /* 0x0000001087877819 */ /* 0x000fe400000006ff */
[----:B------:R-:W-:-:S07]  /*41b0*/  SHF.L.U32 R153, R153, 0x10, RZ ;  /* 0x0000001099997819 */ /* 0x000fce00000006ff */
[-CC-:B------:R-:W-:Y:S01]  /*41c0*/  @P2 FFMA.FTZ R99, R137, R0.reuse, R157.reuse ;  /* 0x0000000089632223 */ /* 0x180fe2000001009d */
[-CC-:B------:R-:W-:Y:S01]  /*41d0*/  @P2 FFMA.FTZ R129, R141, R0.reuse, R157.reuse ;  /* 0x000000008d812223 */ /* 0x180fe2000001009d */
[-CC-:B------:R-:W-:Y:S01]  /*41e0*/  @P2 FFMA.FTZ R125, R139, R0.reuse, R157.reuse ;  /* 0x000000008b7d2223 */ /* 0x180fe2000001009d */
[-C--:B------:R-:W-:Y:S01]  /*41f0*/  @P2 FFMA.FTZ R4, R146, R0.reuse, R157 ;  /* 0x0000000092042223 */ /* 0x080fe2000001009d */
[----:B------:R-:W-:Y:S01]  /*4200*/  @P2 FADD.FTZ R99, R138, -R99 ;  /* 0x800000638a632221 */ /* 0x000fe20000010000 */
[-C--:B------:R-:W-:Y:S01]  /*4210*/  @P2 FFMA.FTZ R96, R148, R0.reuse, R157 ;  /* 0x0000000094602223 */ /* 0x080fe2000001009d */
[----:B------:R-:W-:Y:S01]  /*4220*/  @P2 FADD.FTZ R129, R142, -R129 ;  /* 0x800000818e812221 */ /* 0x000fe20000010000 */
[----:B------:R-:W-:Y:S01]  /*4230*/  @P2 FADD.FTZ R125, R140, -R125 ;  /* 0x8000007d8c7d2221 */ /* 0x000fe20000010000 */
[----:B------:R-:W-:Y:S01]  /*4240*/  @P2 FFMA.FTZ R161, R2, R99, R161 ;  /* 0x0000006302a12223 */ /* 0x000fe200000100a1 */
[----:B------:R-:W-:Y:S01]  /*4250*/  SHF.L.U32 R99, R21, 0x10, RZ ;  /* 0x0000001015637819 */ /* 0x000fe200000006ff */
[-CC-:B------:R-:W-:Y:S01]  /*4260*/  @P2 FFMA.FTZ R98, R150, R0.reuse, R157.reuse ;  /* 0x0000000096622223 */ /* 0x180fe2000001009d */
[-CC-:B------:R-:W-:Y:S01]  /*4270*/  @P2 FFMA.FTZ R97, R143, R0.reuse, R157.reuse ;  /* 0x000000008f612223 */ /* 0x180fe2000001009d */
[----:B------:R-:W-:Y:S01]  /*4280*/  @P2 FADD.FTZ R4, R145, -R4 ;  /* 0x8000000491042221 */ /* 0x000fe20000010000 */
[----:B------:R-:W-:Y:S01]  /*4290*/  @P2 FADD.FTZ R96, R147, -R96 ;  /* 0x8000006093602221 */ /* 0x000fe20000010000 */
[----:B------:R-:W-:Y:S01]  /*42a0*/  @P2 FFMA.FTZ R0, R152, R0, R157 ;  /* 0x0000000098002223 */ /* 0x000fe2000001009d */
[C---:B------:R-:W-:Y:S01]  /*42b0*/  @P2 FFMA.FTZ R159, R2.reuse, R129, R159 ;  /* 0x00000081029f2223 */ /* 0x040fe2000001009f */
[C---:B------:R-:W-:Y:S01]  /*42c0*/  @P2 FFMA.FTZ R99, R2.reuse, R125, R99 ;  /* 0x0000007d02632223 */ /* 0x040fe20000010063 */
[----:B------:R-:W-:Y:S01]  /*42d0*/  SHF.L.U32 R129, R23, 0x10, RZ ;  /* 0x0000001017817819 */ /* 0x000fe200000006ff */
[C---:B------:R-:W-:Y:S01]  /*42e0*/  @P2 FFMA.FTZ R135, R2.reuse, R4, R135 ;  /* 0x0000000402872223 */ /* 0x040fe20000010087 */
[----:B------:R-:W-:Y:S01]  /*42f0*/  @P2 FFMA.FTZ R153, R2, R96, R153 ;  /* 0x0000006002992223 */ /* 0x000fe20000010099 */
[----:B------:R-:W-:Y:S01]  /*4300*/  SHF.L.U32 R157, R132, 0x10, RZ ;  /* 0x00000010849d7819 */ /* 0x000fe200000006ff */
[----:B------:R-:W-:Y:S01]  /*4310*/  @P2 FADD.FTZ R97, R144, -R97 ;  /* 0x8000006190612221 */ /* 0x000fe20000010000 */
[----:B------:R-:W-:Y:S01]  /*4320*/  SHF.L.U32 R125, R134, 0x10, RZ ;  /* 0x00000010867d7819 */ /* 0x000fe200000006ff */
[----:B------:R-:W-:Y:S01]  /*4330*/  @P2 FADD.FTZ R98, R149, -R98 ;  /* 0x8000006295622221 */ /* 0x000fe20000010000 */
[----:B------:R-:W-:Y:S01]  /*4340*/  @P2 FADD.FTZ R0, R151, -R0 ;  /* 0x8000000097002221 */ /* 0x000fe20000010000 */
[C---:B------:R-:W-:Y:S01]  /*4350*/  @P2 FFMA.FTZ R129, R2.reuse, R97, R129 ;  /* 0x0000006102812223 */ /* 0x040fe20000010081 */
[----:B------:R-:W-:Y:S01]  /*4360*/  F2FP.BF16.F32.PACK_AB R96, R135, R161 ;  /* 0x000000a18760723e */ /* 0x000fe200000010ff */
[C---:B------:R-:W-:Y:S01]  /*4370*/  @P2 FFMA.FTZ R157, R2.reuse, R98, R157 ;  /* 0x00000062029d2223 */ /* 0x040fe2000001009d */
[----:B------:R-:W-:Y:S01]  /*4380*/  @P2 FFMA.FTZ R125, R2, R0, R125 ;  /* 0x00000000027d2223 */ /* 0x000fe2000001007d */
[----:B------:R-:W-:Y:S01]  /*4390*/  F2FP.BF16.F32.PACK_AB R97, R153, R99 ;  /* 0x000000639961723e */ /* 0x000fe200000010ff */
        /* <DEDUP_REMOVED lines=13> */
.L_x_868:
[----:B------:R-:W-:Y:S05]  /*4470*/  BSYNC.RECONVERGENT B2 ;  /* 0x0000000000027941 */ /* 0x000fea0003800200 */
.L_x_867:
        /* <DEDUP_REMOVED lines=9> */
[C---:B------:R-:W-:Y:S02]  /*4510*/  @P2 FMUL.FTZ R2, R135.reuse, R4 ;  /* 0x0000000487022220 */ /* 0x040fe40000410000 */
[----:B------:R-:W-:-:S03]  /*4520*/  @P2 FMUL.FTZ R0, R135, R116 ;  /* 0x0000007487002220 */ /* 0x000fc60000410000 */
[----:B------:R-:W-:Y:S01]  /*4530*/  F2FP.BF16.F32.PACK_AB R2, RZ, R2 ;  /* 0x00000002ff02723e */ /* 0x000fe200000010ff */
[----:B------:R-:W-:-:S03]  /*4540*/  FADD.FTZ R53, R53, R0 ;  /* 0x0000000035357221 */ /* 0x000fc60000010000 */
[----:B------:R-:W-:-:S07]  /*4550*/  PRMT R60, R60, 0x5410, R2 ;  /* 0x000054103c3c7816 */ /* 0x000fce0000000002 */
.L_x_870:
[----:B------:R-:W-:Y:S05]  /*4560*/  BSYNC.RECONVERGENT B2 ;  /* 0x0000000000027941 */ /* 0x000fea0003800200 */
.L_x_869:
[----:B------:R-:W-:Y:S04]  /*4570*/  BSSY.RECONVERGENT B2, `(.L_x_871) ;  /* 0x000000e000027945 */ /* 0x000fe80003800200 */
[----:B------:R-:W-:Y:S05]  /*4580*/  @!P1 BRA `(.L_x_872) ;  /* 0x0000000000309947 */ /* 0x000fea0003800000 */
[----:B------:R-:W-:Y:S01]  /*4590*/  LOP3.LUT P2, RZ, R126, 0xff0000, RZ, 0xc0, !PT ;  /* 0x00ff00007eff7812 */ /* 0x000fe2000784c0ff */
[----:B------:R-:W-:Y:S01]  /*45a0*/  FMUL.FTZ R99, R99, UR13 ;  /* 0x0000000d63637c20 */ /* 0x000fe20008410000 */
[----:B------:R-:W-:Y:S01]  /*45b0*/  HFMA2 R135, -RZ, RZ, 0, 0 ;  /* 0x00000000ff877431 */ /* 0x000fe200000001ff */
[----:B------:R-:W-:Y:S02]  /*45c0*/  MOV R0, RZ ;  /* 0x000000ff00007202 */ /* 0x000fe40000000f00 */
        /* <DEDUP_REMOVED lines=8> */
.L_x_872:
[----:B------:R-:W-:Y:S05]  /*4650*/  BSYNC.RECONVERGENT B2 ;  /* 0x0000000000027941 */ /* 0x000fea0003800200 */
.L_x_871:
        /* <DEDUP_REMOVED lines=14> */
.L_x_874:
[----:B------:R-:W-:Y:S05]  /*4740*/  BSYNC.RECONVERGENT B2 ;  /* 0x0000000000027941 */ /* 0x000fea0003800200 */
.L_x_873:
[----:B------:R-:W-:Y:S04]  /*4750*/  BSSY.RECONVERGENT B2, `(.L_x_875) ;  /* 0x000000e000027945 */ /* 0x000fe80003800200 */
[----:B------:R-:W-:Y:S05]  /*4760*/  @!P1 BRA `(.L_x_876) ;  /* 0x0000000000309947 */ /* 0x000fea0003800000 */
[----:B------:R-:W-:Y:S01]  /*4770*/  LOP3.LUT P2, RZ, R127, 0xff, RZ, 0xc0, !PT ;  /* 0x000000ff7fff7812 */ /* 0x000fe2000784c0ff */
[----:B------:R-:W-:Y:S01]  /*4780*/  FMUL.FTZ R0, R159, UR13 ;  /* 0x0000000d9f007c20 */ /* 0x000fe20008410000 */
[----:B------:R-:W-:Y:S02]  /*4790*/  HFMA2 R99, -RZ, RZ, 0, 0 ;  /* 0x00000000ff637431 */ /* 0x000fe400000001ff */
[----:B------:R-:W-:Y:S02]  /*47a0*/  IMAD.MOV.U32 R2, RZ, RZ, RZ ;  /* 0x000000ffff027224 */ /* 0x000fe400078e00ff */
[----:B------:R-:W-:-:S07]  /*47b0*/  FMUL.FTZ R117, R0, UR12 ;  /* 0x0000000c00757c20 */ /* 0x000fce0008410000 */
[----:B------:R-:W-:Y:S02]  /*47c0*/  @P2 SHF.L.U32 R4, R66, 0x10, RZ ;  /* 0x0000001042042819 */ /* 0x000fe400000006ff */
[----:B------:R-:W-:-:S03]  /*47d0*/  @P2 SHF.L.U32 R0, R86, 0x10, RZ ;  /* 0x0000001056002819 */ /* 0x000fc600000006ff */
[----:B------:R-:W-:Y:S02]  /*47e0*/  @P2 FMUL.FTZ R2, R117, R4 ;  /* 0x0000000475022220 */ /* 0x000fe40000410000 */
[----:B------:R-:W-:-:S03]  /*47f0*/  @P2 FMUL.FTZ R99, R0, R117 ;  /* 0x0000007500632220 */ /* 0x000fc60000410000 */
[----:B------:R-:W-:Y:S01]  /*4800*/  F2FP.BF16.F32.PACK_AB R2, RZ, R2 ;  /* 0x00000002ff02723e */ /* 0x000fe200000010ff */
[----:B------:R-:W-:-:S03]  /*4810*/  FADD.FTZ R56, R56, R99 ;  /* 0x0000006338387221 */ /* 0x000fc60000010000 */
[----:B------:R-:W-:-:S07]  /*4820*/  PRMT R62, R2, 0x7610, R62 ;  /* 0x00007610023e7816 */ /* 0x000fce000000003e */
.L_x_876:
[----:B------:R-:W-:Y:S05]  /*4830*/  BSYNC.RECONVERGENT B2 ;  /* 0x0000000000027941 */ /* 0x000fea0003800200 */
.L_x_875:
        /* <DEDUP_REMOVED lines=14> */
.L_x_878:
[----:B------:R-:W-:Y:S05]  /*4920*/  BSYNC.RECONVERGENT B2 ;  /* 0x0000000000027941 */ /* 0x000fea0003800200 */
.L_x_877:
[----:B------:R-:W-:Y:S04]  /*4930*/  BSSY.RECONVERGENT B2, `(.L_x_879) ;  /* 0x000000e000027945 */ /* 0x000fe80003800200 */
[----:B------:R-:W-:Y:S05]  /*4940*/  @!P1 BRA `(.L_x_880) ;  /* 0x0000000000309947 */ /* 0x000fea0003800000 */
[----:B------:R-:W-:Y:S01]  /*4950*/  LOP3.LUT P2, RZ, R127, 0xff0000, RZ, 0xc0, !PT ;  /* 0x00ff00007fff7812 */ /* 0x000fe2000784c0ff */
[----:B------:R-:W-:Y:S01]  /*4960*/  FMUL.FTZ R0, R129, UR13 ;  /* 0x0000000d81007c20 */ /* 0x000fe20008410000 */
[----:B------:R-:W-:Y:S01]  /*4970*/  HFMA2 R2, -RZ, RZ, 0, 0 ;  /* 0x00000000ff027431 */ /* 0x000fe200000001ff */
[----:B------:R-:W-:Y:S02]  /*4980*/  MOV R99, RZ ;  /* 0x000000ff00637202 */ /* 0x000fe40000000f00 */
[----:B------:R-:W-:-:S08]  /*4990*/  FMUL.FTZ R117, R0, UR12 ;  /* 0x0000000c00757c20 */ /* 0x000fd00008410000 */
[----:B------:R-:W-:Y:S01]  /*49a0*/  @P2 SHF.L.U32 R4, R67, 0x10, RZ ;  /* 0x0000001043042819 */ /* 0x000fe200000006ff */
[----:B------:R-:W-:-:S04]  /*49b0*/  @P2 IMAD.U32 R0, R87, 0x10000, RZ ;  /* 0x0001000057002824 */ /* 0x000fc800078e00ff */
[----:B------:R-:W-:Y:S01]  /*49c0*/  @P2 FMUL.FTZ R2, R117, R4 ;  /* 0x0000000475022220 */ /* 0x000fe20000410000 */
[----:B------:R-:W-:-:S04]  /*49d0*/  @P2 FMUL.FTZ R99, R0, R117 ;  /* 0x0000007500632220 */ /* 0x000fc80000410000 */
[----:B------:R-:W-:Y:S01]  /*49e0*/  F2FP.BF16.F32.PACK_AB R2, RZ, R2 ;  /* 0x00000002ff02723e */ /* 0x000fe200000010ff */
[----:B------:R-:W-:-:S03]  /*49f0*/  FADD.FTZ R58, R58, R99 ;  /* 0x000000633a3a7221 */ /* 0x000fc60000010000 */
[----:B------:R-:W-:-:S07]  /*4a00*/  PRMT R63, R2, 0x7610, R63 ;  /* 0x00007610023f7816 */ /* 0x000fce000000003f */
.L_x_880:
[----:B------:R-:W-:Y:S05]  /*4a10*/  BSYNC.RECONVERGENT B2 ;  /* 0x0000000000027941 */ /* 0x000fea0003800200 */
.L_x_879:
[----:B------:R-:W-:Y:S02]  /*4a20*/  F2FP.BF16.F32.PACK_AB R98, R157, R159 ;  /* 0x0000009f9d62723e */ /* 0x000fe400000010ff */
[----:B------:R-:W-:Y:S01]  /*4a30*/  F2FP.BF16.F32.PACK_AB R99, R125, R129 ;  /* 0x000000817d63723e */ /* 0x000fe200000010ff */
[----:B------:R-:W-:Y:S06]  /*4a40*/  @!P1 BRA `(.L_x_881) ;  /* 0x0000001c00949947 */ /* 0x000fec0003800000 */
[----:B------:R-:W-:Y:S01]  /*4a50*/  ISETP.GE.U32.AND P2, PT, R126, RZ, PT ;  /* 0x000000ff7e00720c */ /* 0x000fe20003f46070 */
[----:B------:R-:W-:Y:S01]  /*4a60*/  FMUL.FTZ R125, R125, UR13 ;  /* 0x0000000d7d7d7c20 */ /* 0x000fe20008410000 */
[----:B------:R-:W-:Y:S01]  /*4a70*/  MOV R2, RZ ;  /* 0x000000ff00027202 */ /* 0x000fe20000000f00 */
[----:B------:R-:W-:Y:S01]  /*4a80*/  HFMA2 R0, -RZ, RZ, 0, 0 ;  /* 0x00000000ff007431 */ /* 0x000fe200000001ff */
        /* <DEDUP_REMOVED lines=10> */
.L_x_866:
[----:B------:R-:W-:Y:S01]  /*4b30*/  BSSY.RECONVERGENT B2, `(.L_x_882) ;  /* 0x0000013000027945 */ /* 0x000fe20003800200 */
[----:B------:R-:W-:-:S03]  /*4b40*/  ISETP.GT.AND P3, PT, R4, RZ, PT ;  /* 0x000000ff0400720c */ /* 0x000fc60003f64270 */
[----:B------:R-:W-:Y:S10]  /*4b50*/  @!P1 BRA `(.L_x_883) ;  /* 0x0000000000409947 */ /* 0x000ff40003800000 */
        /* <DEDUP_REMOVED lines=9> */
[----:B------:R-:W-:Y:S02]  /*4bf0*/  @P2 SHF.L.U32 R129, R84, 0x10, RZ ;  /* 0x0000001054812819 */ /* 0x000fe400000006ff */
[----:B------:R-:W-:Y:S01]  /*4c00*/  MOV R125, RZ ;  /* 0x000000ff007d7202 */ /* 0x000fe20000000f00 */
[-C--:B------:R-:W-:Y:S02]  /*4c10*/  @P2 FMUL.FTZ R4, R159, R124.reuse ;  /* 0x0000007c9f042220 */ /* 0x080fe40000410000 */
[----:B------:R-:W-:-:S03]  /*4c20*/  @P2 FMUL.FTZ R125, R129, R124 ;  /* 0x0000007c817d2220 */ /* 0x000fc60000410000 */
[----:B------:R-:W-:Y:S01]  /*4c30*/  F2FP.BF16.F32.PACK_AB R4, RZ, R4 ;  /* 0x00000004ff04723e */ /* 0x000fe200000010ff */
[----:B------:R-:W-:-:S03]  /*4c40*/  FADD.FTZ R52, R52, R125 ;  /* 0x0000007d34347221 */ /* 0x000fc60000010000 */
[----:B------:R-:W-:-:S07]  /*4c50*/  PRMT R60, R4, 0x7610, R60 ;  /* 0x00007610043c7816 */ /* 0x000fce000000003c */
.L_x_883:
[----:B------:R-:W-:Y:S05]  /*4c60*/  BSYNC.RECONVERGENT B2 ;  /* 0x0000000000027941 */ /* 0x000fea0003800200 */
.L_x_882:
[----:B------:R-:W-:Y:S04]  /*4c70*/  BSSY.RECONVERGENT B2, `(.L_x_884) ;  /* 0x0000012000027945 */ /* 0x000fe80003800200 */
[----:B------:R-:W-:Y:S05]  /*4c80*/  @!P1 BRA `(.L_x_885) ;  /* 0x0000000000409947 */ /* 0x000fea0003800000 */
[----:B------:R-:W-:Y:S01]  /*4c90*/  @P3 FFMA.FTZ R4, R146, R0, R157 ;  /* 0x0000000092043223 */ /* 0x000fe2000001009d */
[----:B------:R-:W-:Y:S01]  /*4ca0*/  LOP3.LUT P2, RZ, R126, 0xff00, RZ, 0xc0, !PT ;  /* 0x0000ff007eff7812 */ /* 0x000fe2000784c0ff */
[----:B------:R-:W-:Y:S01]  /*4cb0*/  IMAD.U32 R135, R135, 0x10000, RZ ;  /* 0x0001000087877824 */ /* 0x000fe200078e00ff */
[----:B------:R-:W-:Y:S01]  /*4cc0*/  MOV R124, RZ ;  /* 0x000000ff007c7202 */ /* 0x000fe20000000f00 */
[----:B------:R-:W-:-:S04]  /*4cd0*/  @P3 FADD.FTZ R4, R145, -R4 ;  /* 0x8000000491043221 */ /* 0x000fc80000010000 */
[----:B------:R-:W-:Y:S01]  /*4ce0*/  @P3 FFMA.FTZ R135, R2, R4, R135 ;  /* 0x0000000402873223 */ /* 0x000fe20000010087 */
[----:B------:R-:W-:-:S03]  /*4cf0*/  HFMA2 R4, -RZ, RZ, 0, 0 ;  /* 0x00000000ff047431 */ /* 0x000fc600000001ff */
        /* <DEDUP_REMOVED lines=8> */
[----:B------:R-:W-:-:S07]  /*4d80*/  PRMT R60, R60, 0x5410, R124 ;  /* 0x000054103c3c7816 */ /* 0x000fce000000007c */
.L_x_885:
[----:B------:R-:W-:Y:S05]  /*4d90*/  BSYNC.RECONVERGENT B2 ;  /* 0x0000000000027941 */ /* 0x000fea0003800200 */
.L_x_884:
[----:B------:R-:W-:Y:S04]  /*4da0*/  BSSY.RECONVERGENT B2, `(.L_x_886) ;  /* 0x0000012000027945 */ /* 0x000fe80003800200 */
[----:B------:R-:W-:Y:S05]  /*4db0*/  @!P1 BRA `(.L_x_887) ;  /* 0x0000000000409947 */ /* 0x000fea0003800000 */
[----:B------:R-:W-:Y:S01]  /*4dc0*/  @P3 FFMA.FTZ R129, R139, R0, R157 ;  /* 0x000000008b813223 */ /* 0x000fe2000001009d */
[----:B------:R-:W-:Y:S02]  /*4dd0*/  LOP3.LUT P2, RZ, R126, 0xff0000, RZ, 0xc0, !PT ;  /* 0x00ff00007eff7812 */ /* 0x000fe4000784c0ff */
[----:B------:R-:W-:Y:S01]  /*4de0*/  SHF.L.U32 R125, R21, 0x10, RZ ;  /* 0x00000010157d7819 */ /* 0x000fe200000006ff */
[----:B------:R-:W-:Y:S01]  /*4df0*/  @P3 FADD.FTZ R129, R140, -R129 ;  /* 0x800000818c813221 */ /* 0x000fe20000010000 */
[----:B------:R-:W-:-:S03]  /*4e00*/  MOV R4, RZ ;  /* 0x000000ff00047202 */ /* 0x000fc60000000f00 */
[----:B------:R-:W-:-:S04]  /*4e10*/  @P3 FFMA.FTZ R125, R2, R129, R125 ;  /* 0x00000081027d3223 */ /* 0x000fc8000001007d */
[----:B------:R-:W-:Y:S02]  /*4e20*/  FMUL.FTZ R125, R125, UR13 ;  /* 0x0000000d7d7d7c20 */ /* 0x000fe40008410000 */
[----:B------:R-:W-:Y:S02]  /*4e30*/  @P2 SHF.L.U32 R135, R65, 0x10, RZ ;  /* 0x0000001041872819 */ /* 0x000fe400000006ff */
[----:B------:R-:W-:Y:S01]  /*4e40*/  FMUL.FTZ R116, R125, UR12 ;  /* 0x0000000c7d747c20 */ /* 0x000fe20008410000 */
[----:B------:R-:W-:Y:S01]  /*4e50*/  HFMA2 R125, -RZ, RZ, 0, 0 ;  /* 0x00000000ff7d7431 */ /* 0x000fe200000001ff */
[----:B------:R-:W-:Y:S02]  /*4e60*/  @P2 SHF.L.U32 R129, R85, 0x10, RZ ;  /* 0x0000001055812819 */ /* 0x000fe400000006ff */
[----:B------:R-:W-:-:S03]  /*4e70*/  @P2 FMUL.FTZ R4, R135, R116 ;  /* 0x0000007487042220 */ /* 0x000fc60000410000 */
[----:B------:R-:W-:Y:S02]  /*4e80*/  @P2 FMUL.FTZ R125, R129, R116 ;  /* 0x00000074817d2220 */ /* 0x000fe40000410000 */
[----:B------:R-:W-:Y:S02]  /*4e90*/  F2FP.BF16.F32.PACK_AB R4, RZ, R4 ;  /* 0x00000004ff04723e */ /* 0x000fe400000010ff */
[----:B------:R-:W-:Y:S02]  /*4ea0*/  FADD.FTZ R54, R54, R125 ;  /* 0x0000007d36367221 */ /* 0x000fe40000010000 */
[----:B------:R-:W-:-:S07]  /*4eb0*/  PRMT R61, R4, 0x7610, R61 ;  /* 0x00007610043d7816 */ /* 0x000fce000000003d */
.L_x_887:
[----:B------:R-:W-:Y:S05]  /*4ec0*/  BSYNC.RECONVERGENT B2 ;  /* 0x0000000000027941 */ /* 0x000fea0003800200 */
.L_x_886:
[----:B------:R-:W-:Y:S04]  /*4ed0*/  BSSY.RECONVERGENT B2, `(.L_x_888) ;  /* 0x0000014000027945 */ /* 0x000fe80003800200 */
[----:B------:R-:W-:Y:S05]  /*4ee0*/  @!P1 BRA `(.L_x_889) ;  /* 0x0000000000489947 */ /* 0x000fea0003800000 */
[----:B------:R-:W-:Y:S01]  /*4ef0*/  @P3 PRMT R4, R21, 0x7632, R4 ;  /* 0x0000763215043816 */ /* 0x000fe20000000004 */
[----:B------:R-:W-:Y:S01]  /*4f00*/  @P3 FFMA.FTZ R116, R148, R0, R157 ;  /* 0x0000000094743223 */ /* 0x000fe2000001009d */
[----:B------:R-:W-:Y:S01]  /*4f10*/  LOP3.LUT P2, RZ, R126, 0xff000000, RZ, 0xc0, !PT ;  /* 0xff0000007eff7812 */ /* 0x000fe2000784c0ff */
[----:B------:R-:W-:Y:S01]  /*4f20*/  @!P3 IMAD.U32 R153, R153, 0x10000, RZ ;  /* 0x000100009999b824 */ /* 0x000fe200078e00ff */
[----:B------:R-:W-:Y:S01]  /*4f30*/  @P3 SHF.L.U32 R125, R4, 0x10, RZ ;  /* 0x00000010047d3819 */ /* 0x000fe200000006ff */
[----:B------:R-:W-:Y:S01]  /*4f40*/  @P3 FADD.FTZ R116, R147, -R116 ;  /* 0x8000007493743221 */ /* 0x000fe20000010000 */
[----:B------:R-:W-:-:S03]  /*4f50*/  MOV R4, RZ ;  /* 0x000000ff00047202 */ /* 0x000fc60000000f00 */
        /* <DEDUP_REMOVED lines=11> */
.L_x_889:
[----:B------:R-:W-:Y:S05]  /*5010*/  BSYNC.RECONVERGENT B2 ;  /* 0x0000000000027941 */ /* 0x000fea0003800200 */
.L_x_888:
[----:B------:R-:W-:Y:S04]  /*5020*/  BSSY.RECONVERGENT B2, `(.L_x_890) ;  /* 0x0000012000027945 */ /* 0x000fe80003800200 */
[----:B------:R-:W-:Y:S05]  /*5030*/  @!P1 BRA `(.L_x_891) ;  /* 0x0000000000409947 */ /* 0x000fea0003800000 */
[----:B------:R-:W-:Y:S01]  /*5040*/  @P3 FFMA.FTZ R125, R141, R0, R157 ;  /* 0x000000008d7d3223 */ /* 0x000fe2000001009d */
[----:B------:R-:W-:Y:S01]  /*5050*/  LOP3.LUT P2, RZ, R127, 0xff, RZ, 0xc0, !PT ;  /* 0x000000ff7fff7812 */ /* 0x000fe2000784c0ff */
[----:B------:R-:W-:Y:S01]  /*5060*/  HFMA2 R4, -RZ, RZ, 0, 0 ;  /* 0x00000000ff047431 */ /* 0x000fe200000001ff */
[----:B------:R-:W-:Y:S01]  /*5070*/  SHF.L.U32 R117, R22, 0x10, RZ ;  /* 0x0000001016757819 */ /* 0x000fe200000006ff */
[----:B------:R-:W-:-:S04]  /*5080*/  @P3 FADD.FTZ R125, R142, -R125 ;  /* 0x8000007d8e7d3221 */ /* 0x000fc80000010000 */
[----:B------:R-:W-:Y:S01]  /*5090*/  @P3 FFMA.FTZ R117, R2, R125, R117 ;  /* 0x0000007d02753223 */ /* 0x000fe20000010075 */
[----:B------:R-:W-:-:S03]  /*50a0*/  MOV R125, RZ ;  /* 0x000000ff007d7202 */ /* 0x000fc60000000f00 */
[----:B------:R-:W-:Y:S02]  /*50b0*/  FMUL.FTZ R117, R117, UR13 ;  /* 0x0000000d75757c20 */ /* 0x000fe40008410000 */
[----:B------:R-:W-:Y:S01]  /*50c0*/  @P2 SHF.L.U32 R124, R66, 0x10, RZ ;  /* 0x00000010427c2819 */ /* 0x000fe200000006ff */
[----:B------:R-:W-:Y:S02]  /*50d0*/  @P2 IMAD.U32 R116, R86, 0x10000, RZ ;  /* 0x0001000056742824 */ /* 0x000fe400078e00ff */
[----:B------:R-:W-:-:S04]  /*50e0*/  FMUL.FTZ R117, R117, UR12 ;  /* 0x0000000c75757c20 */ /* 0x000fc80008410000 */
[-C--:B------:R-:W-:Y:S01]  /*50f0*/  @P2 FMUL.FTZ R4, R124, R117.reuse ;  /* 0x000000757c042220 */ /* 0x080fe20000410000 */
[----:B------:R-:W-:-:S04]  /*5100*/  @P2 FMUL.FTZ R125, R116, R117 ;  /* 0x00000075747d2220 */ /* 0x000fc80000410000 */
[----:B------:R-:W-:Y:S01]  /*5110*/  F2FP.BF16.F32.PACK_AB R4, RZ, R4 ;  /* 0x00000004ff04723e */ /* 0x000fe200000010ff */
[----:B------:R-:W-:-:S03]  /*5120*/  FADD.FTZ R56, R56, R125 ;  /* 0x0000007d38387221 */ /* 0x000fc60000010000 */
[----:B------:R-:W-:-:S07]  /*5130*/  PRMT R62, R4, 0x7610, R62 ;  /* 0x00007610043e7816 */ /* 0x000fce000000003e */
.L_x_891:
[----:B------:R-:W-:Y:S05]  /*5140*/  BSYNC.RECONVERGENT B2 ;  /* 0x0000000000027941 */ /* 0x000fea0003800200 */
.L_x_890:
[----:B------:R-:W-:Y:S04]  /*5150*/  BSSY.RECONVERGENT B2, `(.L_x_892) ;  /* 0x0000013000027945 */ /* 0x000fe80003800200 */
[----:B------:R-:W-:Y:S05]  /*5160*/  @!P1 BRA `(.L_x_893) ;  /* 0x0000000000449947 */ /* 0x000fea0003800000 */
[----:B------:R-:W-:Y:S01]  /*5170*/  PRMT R4, R22, 0x7632, R4 ;  /* 0x0000763216047816 */ /* 0x000fe20000000004 */
[----:B------:R-:W-:Y:S01]  /*5180*/  @P3 FFMA.FTZ R116, R150, R0, R157 ;  /* 0x0000000096743223 */ /* 0x000fe2000001009d */
[----:B------:R-:W-:Y:S02]  /*5190*/  LOP3.LUT P2, RZ, R127, 0xff00, RZ, 0xc0, !PT ;  /* 0x0000ff007fff7812 */ /* 0x000fe4000784c0ff */
[----:B------:R-:W-:Y:S01]  /*51a0*/  SHF.L.U32 R117, R4, 0x10, RZ ;  /* 0x0000001004757819 */ /* 0x000fe200000006ff */
        /* <DEDUP_REMOVED lines=13> */
.L_x_893:
[----:B------:R-:W-:Y:S05]  /*5280*/  BSYNC.RECONVERGENT B2 ;  /* 0x0000000000027941 */ /* 0x000fea0003800200 */
.L_x_892:
        /* <DEDUP_REMOVED lines=18> */
.L_x_895:
[----:B------:R-:W-:Y:S05]  /*53b0*/  BSYNC.RECONVERGENT B2 ;  /* 0x0000000000027941 */ /* 0x000fea0003800200 */
.L_x_894:
        /* <DEDUP_REMOVED lines=8> */
[----:B------:R-:W-:Y:S01]  /*5440*/  MOV R2, RZ ;  /* 0x000000ff00027202 */ /* 0x000fe20000000f00 */
[----:B------:R-:W-:Y:S02]  /*5450*/  HFMA2 R0, -RZ, RZ, 0, 0 ;  /* 0x00000000ff007431 */ /* 0x000fe400000001ff */
        /* <DEDUP_REMOVED lines=10> */
.L_x_865:
[----:B------:R-:W-:Y:S05]  /*5500*/  @!P0 BRA `(.L_x_896) ;  /* 0x0000000800688947 */ /* 0x000fea0003800000 */
[----:B------:R-:W-:Y:S01]  /*5510*/  ISETP.GT.AND P2, PT, R4, RZ, PT ;  /* 0x000000ff0400720c */ /* 0x000fe20003f44270 */
[-CC-:B------:R-:W-:Y:S01]  /*5520*/  FFMA.FTZ R97, R137, R0.reuse, R157.reuse ;  /* 0x0000000089617223 */ /* 0x180fe2000001009d */
[-CC-:B------:R-:W-:Y:S01]  /*5530*/  FFMA.FTZ R4, R146, R0.reuse, R157.reuse ;  /* 0x0000000092047223 */ /* 0x180fe2000001009d */
[-CC-:B------:R-:W-:Y:S01]  /*5540*/  FFMA.FTZ R98, R150, R0.reuse, R157.reuse ;  /* 0x0000000096627223 */ /* 0x180fe2000001009d */
[-C--:B------:R-:W-:Y:S01]  /*5550*/  FFMA.FTZ R125, R139, R0.reuse, R157 ;  /* 0x000000008b7d7223 */ /* 0x080fe2000001009d */
[----:B------:R-:W-:Y:S01]  /*5560*/  FADD.FTZ R97, R138, -R97 ;  /* 0x800000618a617221 */ /* 0x000fe20000010000 */
[-CC-:B------:R-:W-:Y:S01]  /*5570*/  FFMA.FTZ R96, R148, R0.reuse, R157.reuse ;  /* 0x0000000094607223 */ /* 0x180fe2000001009d */
[-CC-:B------:R-:W-:Y:S01]  /*5580*/  FFMA.FTZ R135, R141, R0.reuse, R157.reuse ;  /* 0x000000008d877223 */ /* 0x180fe2000001009d */
[-CC-:B------:R-:W-:Y:S01]  /*5590*/  FFMA.FTZ R159, R143, R0.reuse, R157.reuse ;  /* 0x000000008f9f7223 */ /* 0x180fe2000001009d */
[----:B------:R-:W-:Y:S01]  /*55a0*/  FADD.FTZ R99, R145, -R4 ;  /* 0x8000000491637221 */ /* 0x000fe20000010000 */
[----:B------:R-:W-:Y:S01]  /*55b0*/  FFMA.FTZ R0, R152, R0, R157 ;  /* 0x0000000098007223 */ /* 0x000fe2000001009d */
[----:B------:R-:W-:Y:S01]  /*55c0*/  FADD.FTZ R153, R149, -R98 ;  /* 0x8000006295997221 */ /* 0x000fe20000010000 */
[----:B------:R-:W-:Y:S01]  /*55d0*/  FMUL.FTZ R98, R2, R97 ;  /* 0x0000006102627220 */ /* 0x000fe20000410000 */
[----:B------:R-:W-:Y:S01]  /*55e0*/  FADD.FTZ R125, R140, -R125 ;  /* 0x8000007d8c7d7221 */ /* 0x000fe20000010000 */
[----:B------:R-:W-:Y:S01]  /*55f0*/  FADD.FTZ R129, R147, -R96 ;  /* 0x8000006093817221 */ /* 0x000fe20000010000 */
[----:B------:R-:W-:Y:S01]  /*5600*/  FADD.FTZ R135, R142, -R135 ;  /* 0x800000878e877221 */ /* 0x000fe20000010000 */
[----:B------:R-:W-:Y:S01]  /*5610*/  FADD.FTZ R159, R144, -R159 ;  /* 0x8000009f909f7221 */ /* 0x000fe20000010000 */
        /* <DEDUP_REMOVED lines=14> */
[----:B------:R-:W-:-:S03]  /*5700*/  MOV R128, RZ ;  /* 0x000000ff00807202 */ /* 0x000fc60000000f00 */
[----:B------:R-:W-:Y:S01]  /*5710*/  FMUL.FTZ R129, R125, UR12 ;  /* 0x0000000c7d817c20 */ /* 0x000fe20008410000 */
[----:B------:R-:W-:-:S07]  /*5720*/  HFMA2 R125, -RZ, RZ, 0, 0 ;  /* 0x00000000ff7d7431 */ /* 0x000fce00000001ff */
[----:B------:R-:W-:-:S05]  /*5730*/  @P3 SHF.L.U32 R132, R64, 0x10, RZ ;  /* 0x0000001040843819 */ /* 0x000fca00000006ff */
[----:B------:R-:W-:Y:S01]  /*5740*/  @P3 FMUL.FTZ R128, R132, R129 ;  /* 0x0000008184803220 */ /* 0x000fe20000410000 */
[----:B------:R-:W-:-:S04]  /*5750*/  @P3 SHF.L.U32 R132, R84, 0x10, RZ ;  /* 0x0000001054843819 */ /* 0x000fc800000006ff */
[----:B------:R-:W-:Y:S01]  /*5760*/  F2FP.BF16.F32.PACK_AB R128, RZ, R128 ;  /* 0x00000080ff80723e */ /* 0x000fe200000010ff */
[----:B------:R-:W-:-:S03]  /*5770*/  @P3 FMUL.FTZ R125, R132, R129 ;  /* 0x00000081847d3220 */ /* 0x000fc60000410000 */
[----:B------:R-:W-:Y:S01]  /*5780*/  PRMT R60, R128, 0x7610, R60 ;  /* 0x00007610803c7816 */ /* 0x000fe2000000003c */
[----:B------:R-:W-:-:S07]  /*5790*/  FADD.FTZ R52, R52, R125 ;  /* 0x0000007d34347221 */ /* 0x000fce0000010000 */
.L_x_898:
[----:B------:R-:W-:Y:S05]  /*57a0*/  BSYNC.RECONVERGENT B2 ;  /* 0x0000000000027941 */ /* 0x000fea0003800200 */
.L_x_897:
[----:B------:R-:W-:Y:S04]  /*57b0*/  BSSY.RECONVERGENT B2, `(.L_x_899) ;  /* 0x000000e000027945 */ /* 0x000fe80003800200 */
[----:B------:R-:W-:Y:S05]  /*57c0*/  @!P1 BRA `(.L_x_900) ;  /* 0x0000000000309947 */ /* 0x000fea0003800000 */
[----:B------:R-:W-:Y:S01]  /*57d0*/  LOP3.LUT P3, RZ, R126, 0xff00, RZ, 0xc0, !PT ;  /* 0x0000ff007eff7812 */ /* 0x000fe2000786c0ff */
[----:B------:R-:W-:Y:S01]  /*57e0*/  FMUL.FTZ R125, R97, UR13 ;  /* 0x0000000d617d7c20 */ /* 0x000fe20008410000 */
[----:B------:R-:W-:-:S03]  /*57f0*/  IMAD.MOV.U32 R128, RZ, RZ, RZ ;  /* 0x000000ffff807224 */ /* 0x000fc600078e00ff */
[----:B------:R-:W-:-:S08]  /*5800*/  FMUL.FTZ R125, R125, UR12 ;  /* 0x0000000c7d7d7c20 */ /* 0x000fd00008410000 */
[----:B------:R-:W-:Y:S02]  /*5810*/  @P3 SHF.L.U32 R134, R120, 0x10, RZ ;  /* 0x0000001078863819 */ /* 0x000fe400000006ff */
[----:B------:R-:W-:Y:S02]  /*5820*/  @P3 SHF.L.U32 R132, R116, 0x10, RZ ;  /* 0x0000001074843819 */ /* 0x000fe400000006ff */
[----:B------:R-:W-:Y:S01]  /*5830*/  MOV R116, RZ ;  /* 0x000000ff00747202 */ /* 0x000fe20000000f00 */
[-C--:B------:R-:W-:Y:S02]  /*5840*/  @P3 FMUL.FTZ R128, R134, R125.reuse ;  /* 0x0000007d86803220 */ /* 0x080fe40000410000 */
[----:B------:R-:W-:-:S03]  /*5850*/  @P3 FMUL.FTZ R116, R132, R125 ;  /* 0x0000007d84743220 */ /* 0x000fc60000410000 */
[----:B------:R-:W-:Y:S01]  /*5860*/  F2FP.BF16.F32.PACK_AB R128, RZ, R128 ;  /* 0x00000080ff80723e */ /* 0x000fe200000010ff */
[----:B------:R-:W-:-:S03]  /*5870*/  FADD.FTZ R53, R53, R116 ;  /* 0x0000007435357221 */ /* 0x000fc60000010000 */
[----:B------:R-:W-:-:S07]  /*5880*/  PRMT R60, R60, 0x5410, R128 ;  /* 0x000054103c3c7816 */ /* 0x000fce0000000080 */
.L_x_900:
[----:B------:R-:W-:Y:S05]  /*5890*/  BSYNC.RECONVERGENT B2 ;  /* 0x0000000000027941 */ /* 0x000fea0003800200 */
.L_x_899:
[----:B------:R-:W-:Y:S01]  /*58a0*/  BSSY.RECONVERGENT B2, `(.L_x_901) ;  /* 0x0000010000027945 */ /* 0x000fe20003800200 */
[----:B------:R-:W-:Y:S02]  /*58b0*/  FSEL R99, R99, RZ, P2 ;  /* 0x000000ff63637208 */ /* 0x000fe40001000000 */
[----:B------:R-:W-:Y:S01]  /*58c0*/  FSEL R116, R124, RZ, P2 ;  /* 0x000000ff7c747208 */ /* 0x000fe20001000000 */
[----:B------:R-:W-:Y:S06]  /*58d0*/  @!P1 BRA `(.L_x_902) ;  /* 0x0000000000309947 */ /* 0x000fec0003800000 */
[----:B------:R-:W-:Y:S01]  /*58e0*/  LOP3.LUT P3, RZ, R126, 0xff0000, RZ, 0xc0, !PT ;  /* 0x00ff00007eff7812 */ /* 0x000fe2000786c0ff */
[----:B------:R-:W-:Y:S01]  /*58f0*/  FMUL.FTZ R124, R116, UR13 ;  /* 0x0000000d747c7c20 */ /* 0x000fe20008410000 */
[----:B------:R-:W-:Y:S01]  /*5900*/  HFMA2 R128, -RZ, RZ, 0, 0 ;  /* 0x00000000ff807431 */ /* 0x000fe200000001ff */
        /* <DEDUP_REMOVED lines=9> */
.L_x_902:
[----:B------:R-:W-:Y:S05]  /*59a0*/  BSYNC.RECONVERGENT B2 ;  /* 0x0000000000027941 */ /* 0x000fea0003800200 */
.L_x_901:
        /* <DEDUP_REMOVED lines=13> */
.L_x_904:
[----:B------:R-:W-:Y:S05]  /*5a80*/  BSYNC.RECONVERGENT B2 ;  /* 0x0000000000027941 */ /* 0x000fea0003800200 */
.L_x_903:
[----:B------:R-:W-:Y:S01]  /*5a90*/  BSSY.RECONVERGENT B2, `(.L_x_905) ;  /* 0x000000f000027945 */ /* 0x000fe20003800200 */
[----:B------:R-:W-:Y:S02]  /*5aa0*/  FSEL R117, R96, RZ, P2 ;  /* 0x000000ff60757208 */ /* 0x000fe40001000000 */
[----:B------:R-:W-:Y:S01]  /*5ab0*/  FSEL R4, R4, RZ, P2 ;  /* 0x000000ff04047208 */ /* 0x000fe20001000000 */
[----:B------:R-:W-:Y:S06]  /*5ac0*/  @!P1 BRA `(.L_x_906) ;  /* 0x00000000002c9947 */ /* 0x000fec0003800000 */
[----:B------:R-:W-:Y:S01]  /*5ad0*/  LOP3.LUT P3, RZ, R127, 0xff, RZ, 0xc0, !PT ;  /* 0x000000ff7fff7812 */ /* 0x000fe2000786c0ff */
[----:B------:R-:W-:Y:S01]  /*5ae0*/  FMUL.FTZ R96, R4, UR13 ;  /* 0x0000000d04607c20 */ /* 0x000fe20008410000 */
[----:B------:R-:W-:-:S03]  /*5af0*/  CS2R R124, SRZ ;  /* 0x00000000007c7805 */ /* 0x000fc6000001ff00 */
[----:B------:R-:W-:-:S08]  /*5b00*/  FMUL.FTZ R96, R96, UR12 ;  /* 0x0000000c60607c20 */ /* 0x000fd00008410000 */
[----:B------:R-:W-:Y:S01]  /*5b10*/  @P3 IMAD.U32 R135, R66, 0x10000, RZ ;  /* 0x0001000042873824 */ /* 0x000fe200078e00ff */
[----:B------:R-:W-:-:S03]  /*5b20*/  @P3 SHF.L.U32 R129, R86, 0x10, RZ ;  /* 0x0000001056813819 */ /* 0x000fc600000006ff */
[-C--:B------:R-:W-:Y:S02]  /*5b30*/  @P3 FMUL.FTZ R124, R135, R96.reuse ;  /* 0x00000060877c3220 */ /* 0x080fe40000410000 */
[----:B------:R-:W-:-:S03]  /*5b40*/  @P3 FMUL.FTZ R125, R129, R96 ;  /* 0x00000060817d3220 */ /* 0x000fc60000410000 */
[----:B------:R-:W-:Y:S01]  /*5b50*/  F2FP.BF16.F32.PACK_AB R124, RZ, R124 ;  /* 0x0000007cff7c723e */ /* 0x000fe200000010ff */
[----:B------:R-:W-:-:S03]  /*5b60*/  FADD.FTZ R56, R56, R125 ;  /* 0x0000007d38387221 */ /* 0x000fc60000010000 */
[----:B------:R-:W-:-:S07]  /*5b70*/  PRMT R62, R124, 0x7610, R62 ;  /* 0x000076107c3e7816 */ /* 0x000fce000000003e */
.L_x_906:
[----:B------:R-:W-:Y:S05]  /*5b80*/  BSYNC.RECONVERGENT B2 ;  /* 0x0000000000027941 */ /* 0x000fea0003800200 */
.L_x_905:
[----:B------:R-:W-:Y:S04]  /*5b90*/  BSSY.RECONVERGENT B2, `(.L_x_907) ;  /* 0x000000d000027945 */ /* 0x000fe80003800200 */
[----:B------:R-:W-:Y:S05]  /*5ba0*/  @!P1 BRA `(.L_x_908) ;  /* 0x00000000002c9947 */ /* 0x000fea0003800000 */
[----:B------:R-:W-:Y:S01]  /*5bb0*/  LOP3.LUT P3, RZ, R127, 0xff00, RZ, 0xc0, !PT ;  /* 0x0000ff007fff7812 */ /* 0x000fe2000786c0ff */
[----:B------:R-:W-:Y:S01]  /*5bc0*/  FMUL.FTZ R96, R117, UR13 ;  /* 0x0000000d75607c20 */ /* 0x000fe20008410000 */
[----:B------:R-:W-:-:S03]  /*5bd0*/  CS2R R124, SRZ ;  /* 0x00000000007c7805 */ /* 0x000fc6000001ff00 */
        /* <DEDUP_REMOVED lines=8> */
.L_x_908:
[----:B------:R-:W-:Y:S05]  /*5c60*/  BSYNC.RECONVERGENT B2 ;  /* 0x0000000000027941 */ /* 0x000fea0003800200 */
.L_x_907:
        /* <DEDUP_REMOVED lines=18> */
.L_x_910:
[----:B------:R-:W-:Y:S05]  /*5d90*/  BSYNC.RECONVERGENT B2 ;  /* 0x0000000000027941 */ /* 0x000fea0003800200 */
.L_x_909:
[----:B------:R-:W-:Y:S02]  /*5da0*/  F2FP.BF16.F32.PACK_AB R98, R117, R4 ;  /* 0x000000047562723e */ /* 0x000fe400000010ff */
[----:B------:R-:W-:Y:S01]  /*5db0*/  F2FP.BF16.F32.PACK_AB R99, R125, R116 ;  /* 0x000000747d63723e */ /* 0x000fe200000010ff */
[----:B------:R-:W-:Y:S06]  /*5dc0*/  @!P1 BRA `(.L_x_881) ;  /* 0x0000000800b49947 */ /* 0x000fec0003800000 */
[----:B------:R-:W-:Y:S01]  /*5dd0*/  ISETP.GE.U32.AND P2, PT, R126, RZ, PT ;  /* 0x000000ff7e00720c */ /* 0x000fe20003f46070 */
[----:B------:R-:W-:Y:S01]  /*5de0*/  FMUL.FTZ R0, R125, UR13 ;  /* 0x0000000d7d007c20 */ /* 0x000fe20008410000 */
[----:B------:R-:W-:Y:S02]  /*5df0*/  HFMA2 R2, -RZ, RZ, 0, 0 ;  /* 0x00000000ff027431 */ /* 0x000fe400000001ff */
[----:B------:R-:W-:Y:S01]  /*5e00*/  ISETP.GE.U32.AND.EX P2, PT, R127, 0x1000000, PT, P2 ;  /* 0x010000007f00780c */ /* 0x000fe20003f46120 */
[----:B------:R-:W-:Y:S01]  /*5e10*/  FMUL.FTZ R4, R0, UR12 ;  /* 0x0000000c00047c20 */ /* 0x000fe20008410000 */
[----:B------:R-:W-:-:S11]  /*5e20*/  IMAD.MOV.U32 R0, RZ, RZ, RZ ;  /* 0x000000ffff007224 */ /* 0x000fd600078e00ff */
        /* <DEDUP_REMOVED lines=8> */
.L_x_896:
        /* <DEDUP_REMOVED lines=9> */
[----:B------:R-:W-:-:S03]  /*5f40*/  @P3 SHF.L.U32 R129, R64, 0x10, RZ ;  /* 0x0000001040813819 */ /* 0x000fc600000006ff */
[----:B------:R-:W-:-:S04]  /*5f50*/  FMUL.FTZ R125, R125, UR13 ;  /* 0x0000000d7d7d7c20 */ /* 0x000fc80008410000 */
[----:B------:R-:W-:Y:S01]  /*5f60*/  FMUL.FTZ R128, R125, UR12 ;  /* 0x0000000c7d807c20 */ /* 0x000fe20008410000 */
[----:B------:R-:W-:-:S03]  /*5f70*/  HFMA2 R125, -RZ, RZ, 0, 0 ;  /* 0x00000000ff7d7431 */ /* 0x000fc600000001ff */
[----:B------:R-:W-:Y:S01]  /*5f80*/  @P3 FMUL.FTZ R124, R129, R128 ;  /* 0x00000080817c3220 */ /* 0x000fe20000410000 */
[----:B------:R-:W-:-:S04]  /*5f90*/  @P3 SHF.L.U32 R129, R84, 0x10, RZ ;  /* 0x0000001054813819 */ /* 0x000fc800000006ff */
[----:B------:R-:W-:Y:S01]  /*5fa0*/  F2FP.BF16.F32.PACK_AB R124, RZ, R124 ;  /* 0x0000007cff7c723e */ /* 0x000fe200000010ff */
[----:B------:R-:W-:-:S03]  /*5fb0*/  @P3 FMUL.FTZ R125, R129, R128 ;  /* 0x00000080817d3220 */ /* 0x000fc60000410000 */
[----:B------:R-:W-:Y:S01]  /*5fc0*/  PRMT R60, R124, 0x7610, R60 ;  /* 0x000076107c3c7816 */ /* 0x000fe2000000003c */
[----:B------:R-:W-:-:S07]  /*5fd0*/  FADD.FTZ R52, R52, R125 ;  /* 0x0000007d34347221 */ /* 0x000fce0000010000 */
.L_x_912:
[----:B------:R-:W-:Y:S05]  /*5fe0*/  BSYNC.RECONVERGENT B2 ;  /* 0x0000000000027941 */ /* 0x000fea0003800200 */
.L_x_911:
        /* <DEDUP_REMOVED lines=11> */
[----:B------:R-:W-:Y:S01]  /*60a0*/  FMUL.FTZ R125, R125, UR13 ;  /* 0x0000000d7d7d7c20 */ /* 0x000fe20008410000 */
[----:B------:R-:W-:-:S03]  /*60b0*/  HFMA2 R116, -RZ, RZ, 0, 0 ;  /* 0x00000000ff747431 */ /* 0x000fc600000001ff */
[----:B------:R-:W-:-:S04]  /*60c0*/  FMUL.FTZ R125, R125, UR12 ;  /* 0x0000000c7d7d7c20 */ /* 0x000fc80008410000 */
[-C--:B------:R-:W-:Y:S01]  /*60d0*/  @P3 FMUL.FTZ R124, R132, R125.reuse ;  /* 0x0000007d847c3220 */ /* 0x080fe20000410000 */
[----:B------:R-:W-:-:S04]  /*60e0*/  @P3 FMUL.FTZ R116, R128, R125 ;  /* 0x0000007d80743220 */ /* 0x000fc80000410000 */
[----:B------:R-:W-:Y:S01]  /*60f0*/  F2FP.BF16.F32.PACK_AB R124, RZ, R124 ;  /* 0x0000007cff7c723e */ /* 0x000fe200000010ff */
[----:B------:R-:W-:-:S03]  /*6100*/  FADD.FTZ R53, R53, R116 ;  /* 0x0000007435357221 */ /* 0x000fc60000010000 */
[----:B------:R-:W-:-:S07]  /*6110*/  PRMT R60, R60, 0x5410, R124 ;  /* 0x000054103c3c7816 */ /* 0x000fce000000007c */
.L_x_914:
[----:B------:R-:W-:Y:S05]  /*6120*/  BSYNC.RECONVERGENT B2 ;  /* 0x0000000000027941 */ /* 0x000fea0003800200 */
.L_x_913:
[----:B------:R-:W-:Y:S04]  /*6130*/  BSSY.RECONVERGENT B2, `(.L_x_915) ;  /* 0x0000013000027945 */ /* 0x000fe80003800200 */
[----:B------:R-:W-:Y:S05]  /*6140*/  @!P1 BRA `(.L_x_916) ;  /* 0x0000000000449947 */ /* 0x000fea0003800000 */
[----:B------:R-:W-:Y:S01]  /*6150*/  FFMA.FTZ R125, R139, R0, R157 ;  /* 0x000000008b7d7223 */ /* 0x000fe2000001009d */
[----:B------:R-:W-:Y:S01]  /*6160*/  LOP3.LUT P3, RZ, R126, 0xff0000, RZ, 0xc0, !PT ;  /* 0x00ff00007eff7812 */ /* 0x000fe2000786c0ff */
[----:B------:R-:W-:Y:S01]  /*6170*/  IMAD.MOV.U32 R116, RZ, RZ, RZ ;  /* 0x000000ffff747224 */ /* 0x000fe200078e00ff */
        /* <DEDUP_REMOVED lines=9> */
[-C--:B------:R-:W-:Y:S01]  /*6210*/  @P3 FMUL.FTZ R116, R135, R124.reuse ;  /* 0x0000007c87743220 */ /* 0x080fe20000410000 */
[----:B------:R-:W-:-:S04]  /*6220*/  @P3 FMUL.FTZ R125, R129, R124 ;  /* 0x0000007c817d3220 */ /* 0x000fc80000410000 */
[----:B------:R-:W-:Y:S01]  /*6230*/  F2FP.BF16.F32.PACK_AB R116, RZ, R116 ;  /* 0x00000074ff74723e */ /* 0x000fe200000010ff */
[----:B------:R-:W-:-:S03]  /*6240*/  FADD.FTZ R54, R54, R125 ;  /* 0x0000007d36367221 */ /* 0x000fc60000010000 */
[----:B------:R-:W-:-:S07]  /*6250*/  PRMT R61, R116, 0x7610, R61 ;  /* 0x00007610743d7816 */ /* 0x000fce000000003d */
.L_x_916:
[----:B------:R-:W-:Y:S05]  /*6260*/  BSYNC.RECONVERGENT B2 ;  /* 0x0000000000027941 */ /* 0x000fea0003800200 */
.L_x_915:
[----:B------:R-:W-:Y:S04]  /*6270*/  BSSY.RECONVERGENT B2, `(.L_x_917) ;  /* 0x0000013000027945 */ /* 0x000fe80003800200 */
[----:B------:R-:W-:Y:S05]  /*6280*/  @!P1 BRA `(.L_x_918) ;  /* 0x0000000000449947 */ /* 0x000fea0003800000 */
[----:B------:R-:W-:Y:S01]  /*6290*/  FFMA.FTZ R116, R148, R0, R157 ;  /* 0x0000000094747223 */ /* 0x000fe2000001009d */
[----:B------:R-:W-:Y:S01]  /*62a0*/  LOP3.LUT P3, RZ, R126, 0xff000000, RZ, 0xc0, !PT ;  /* 0xff0000007eff7812 */ /* 0x000fe2000786c0ff */
[----:B------:R-:W-:Y:S01]  /*62b0*/  HFMA2 R124, -RZ, RZ, 0, 0 ;  /* 0x00000000ff7c7431 */ /* 0x000fe200000001ff */
        /* <DEDUP_REMOVED lines=8> */
[----:B------:R-:W-:-:S04]  /*6340*/  FMUL.FTZ R125, R125, UR12 ;  /* 0x0000000c7d7d7c20 */ /* 0x000fc80008410000 */
[-C--:B------:R-:W-:Y:S01]  /*6350*/  @P3 FMUL.FTZ R124, R132, R125.reuse ;  /* 0x0000007d847c3220 */ /* 0x080fe20000410000 */
[----:B------:R-:W-:-:S04]  /*6360*/  @P3 FMUL.FTZ R116, R128, R125 ;  /* 0x0000007d80743220 */ /* 0x000fc80000410000 */
[----:B------:R-:W-:Y:S01]  /*6370*/  F2FP.BF16.F32.PACK_AB R124, RZ, R124 ;  /* 0x0000007cff7c723e */ /* 0x000fe200000010ff */
[----:B------:R-:W-:-:S03]  /*6380*/  FADD.FTZ R55, R55, R116 ;  /* 0x0000007437377221 */ /* 0x000fc60000010000 */
[----:B------:R-:W-:-:S07]  /*6390*/  PRMT R61, R61, 0x5410, R124 ;  /* 0x000054103d3d7816 */ /* 0x000fce000000007c */
.L_x_918:
[----:B------:R-:W-:Y:S05]  /*63a0*/  BSYNC.RECONVERGENT B2 ;  /* 0x0000000000027941 */ /* 0x000fea0003800200 */
.L_x_917:
        /* <DEDUP_REMOVED lines=9> */
[----:B------:R-:W-:Y:S01]  /*6440*/  FSEL R117, R117, RZ, P2 ;  /* 0x000000ff75757208 */ /* 0x000fe20001000000 */
[----:B------:R-:W-:Y:S01]  /*6450*/  @P3 IMAD.U32 R128, R66, 0x10000, RZ ;  /* 0x0001000042803824 */ /* 0x000fe200078e00ff */
[----:B------:R-:W-:-:S03]  /*6460*/  @P3 SHF.L.U32 R124, R86, 0x10, RZ ;  /* 0x00000010567c3819 */ /* 0x000fc600000006ff */
[----:B------:R-:W-:-:S04]  /*6470*/  FMUL.FTZ R117, R117, UR13 ;  /* 0x0000000d75757c20 */ /* 0x000fc80008410000 */
[----:B------:R-:W-:-:S04]  /*6480*/  FMUL.FTZ R117, R117, UR12 ;  /* 0x0000000c75757c20 */ /* 0x000fc80008410000 */
[-C--:B------:R-:W-:Y:S01]  /*6490*/  @P3 FMUL.FTZ R116, R128, R117.reuse ;  /* 0x0000007580743220 */ /* 0x080fe20000410000 */
[----:B------:R-:W-:-:S04]  /*64a0*/  @P3 FMUL.FTZ R125, R124, R117 ;  /* 0x000000757c7d3220 */ /* 0x000fc80000410000 */
[----:B------:R-:W-:Y:S01]  /*64b0*/  F2FP.BF16.F32.PACK_AB R116, RZ, R116 ;  /* 0x00000074ff74723e */ /* 0x000fe200000010ff */
[----:B------:R-:W-:-:S03]  /*64c0*/  FADD.FTZ R56, R56, R125 ;  /* 0x0000007d38387221 */ /* 0x000fc60000010000 */
[----:B------:R-:W-:-:S07]  /*64d0*/  PRMT R62, R116, 0x7610, R62 ;  /* 0x00007610743e7816 */ /* 0x000fce000000003e */
.L_x_920:
[----:B------:R-:W-:Y:S05]  /*64e0*/  BSYNC.RECONVERGENT B2 ;  /* 0x0000000000027941 */ /* 0x000fea0003800200 */
.L_x_919:
[----:B------:R-:W-:Y:S04]  /*64f0*/  BSSY.RECONVERGENT B2, `(.L_x_921) ;  /* 0x0000013000027945 */ /* 0x000fe80003800200 */
[----:B------:R-:W-:Y:S05]  /*6500*/  @!P1 BRA `(.L_x_922) ;  /* 0x0000000000449947 */ /* 0x000fea0003800000 */
[----:B------:R-:W-:Y:S01]  /*6510*/  FFMA.FTZ R116, R150, R0, R157 ;  /* 0x0000000096747223 */ /* 0x000fe2000001009d */
[----:B------:R-:W-:Y:S02]  /*6520*/  LOP3.LUT P3, RZ, R127, 0xff00, RZ, 0xc0, !PT ;  /* 0x0000ff007fff7812 */ /* 0x000fe4000786c0ff */
[----:B------:R-:W-:Y:S01]  /*6530*/  ISETP.GT.AND P2, PT, R4, RZ, PT ;  /* 0x000000ff0400720c */ /* 0x000fe20003f44270 */
[----:B------:R-:W-:Y:S01]  /*6540*/  FADD.FTZ R117, R149, -R116 ;  /* 0x8000007495757221 */ /* 0x000fe20000010000 */
[----:B------:R-:W-:Y:S01]  /*6550*/  HFMA2 R116, -RZ, RZ, 0, 0 ;  /* 0x00000000ff747431 */ /* 0x000fe200000001ff */
[----:B------:R-:W-:Y:S02]  /*6560*/  MOV R124, RZ ;  /* 0x000000ff007c7202 */ /* 0x000fe40000000f00 */
        /* <DEDUP_REMOVED lines=11> */
.L_x_922:
[----:B------:R-:W-:Y:S05]  /*6620*/  BSYNC.RECONVERGENT B2 ;  /* 0x0000000000027941 */ /* 0x000fea0003800200 */
.L_x_921:
        /* <DEDUP_REMOVED lines=19> */
.L_x_924:
[----:B------:R-:W-:Y:S05]  /*6760*/  BSYNC.RECONVERGENT B2 ;  /* 0x0000000000027941 */ /* 0x000fea0003800200 */
.L_x_923:
[----:B------:R-:W-:Y:S05]  /*6770*/  @!P1 BRA `(.L_x_881) ;  /* 0x0000000000489947 */ /* 0x000fea0003800000 */
[----:B------:R-:W-:Y:S01]  /*6780*/  FFMA.FTZ R0, R152, R0, R157 ;  /* 0x0000000098007223 */ /* 0x000fe2000001009d */
[----:B------:R-:W-:Y:S02]  /*6790*/  ISETP.GE.U32.AND P2, PT, R126, RZ, PT ;  /* 0x000000ff7e00720c */ /* 0x000fe40003f46070 */
[----:B------:R-:W-:Y:S01]  /*67a0*/  ISETP.GT.AND P3, PT, R4, RZ, PT ;  /* 0x000000ff0400720c */ /* 0x000fe20003f64270 */
[----:B------:R-:W-:Y:S01]  /*67b0*/  FADD.FTZ R117, R151, -R0 ;  /* 0x8000000097757221 */ /* 0x000fe20000010000 */
[----:B------:R-:W-:Y:S01]  /*67c0*/  ISETP.GE.U32.AND.EX P2, PT, R127, 0x1000000, PT, P2 ;  /* 0x010000007f00780c */ /* 0x000fe20003f46120 */
[----:B------:R-:W-:Y:S02]  /*67d0*/  HFMA2 R4, -RZ, RZ, 0, 0 ;  /* 0x00000000ff047431 */ /* 0x000fe400000001ff */
[----:B------:R-:W-:Y:S01]  /*67e0*/  FMUL.FTZ R0, R2, R117 ;  /* 0x0000007502007220 */ /* 0x000fe20000410000 */
[----:B------:R-:W-:-:S04]  /*67f0*/  IMAD.MOV.U32 R2, RZ, RZ, RZ ;  /* 0x000000ffff027224 */ /* 0x000fc800078e00ff */
        /* <DEDUP_REMOVED lines=10> */
.L_x_881:
[----:B------:R-:W-:Y:S05]  /*68a0*/  BSYNC.RECONVERGENT B1 ;  /* 0x0000000000017941 */ /* 0x000fea0003800200 */
.L_x_864:
        /* <DEDUP_REMOVED lines=11> */
.L_x_796:
[----:B------:R-:W-:Y:S05]  /*6960*/  BSYNC B0 ;  /* 0x0000000000007941 */ /* 0x000fea0003800000 */
.L_x_795:
[----:B------:R-:W0:Y:S01]  /*6970*/  S2R R61, SR_TID.X ;  /* 0x00000000003d7919 */ /* 0x000e220000002100 */
[----:B------:R-:W-:Y:S01]  /*6980*/  MOV R0, 0x400 ;  /* 0x0000040000007802 */ /* 0x000fe20000000f00 */
[----:B------:R-:W-:Y:S05]  /*6990*/  WARPSYNC.ALL ;  /* 0x0000000000007948 */ /* 0x000fea0003800000 */
[----:B------:R-:W1:Y:S01]  /*69a0*/  S2R R3, SR_CgaCtaId ;  /* 0x0000000000037919 */ /* 0x000e620000008800 */
[----:B------:R-:W2:Y:S01]  /*69b0*/  LDCU.128 UR16, c[0x0][0x440] ;  /* 0x00008800ff1077ac */ /* 0x000ea20008000c00 */
[----:B------:R-:W3:Y:S01]  /*69c0*/  LDCU.64 UR14, c[0x0][0x460] ;  /* 0x00008c00ff0e77ac */ /* 0x000ee20008000a00 */
[----:B0-----:R-:W-:-:S04]  /*69d0*/  SHF.R.U32.HI R2, RZ, 0x5, R61 ;  /* 0x00000005ff027819 */ /* 0x001fc8000001163d */
[----:B------:R-:W-:Y:S02]  /*69e0*/  LEA R123, R2, R123, 0x6 ;  /* 0x0000007b027b7211 */ /* 0x000fe400078e30ff */
[----:B-1----:R-:W-:-:S04]  /*69f0*/  LEA R0, R3, R0, 0x18 ;  /* 0x0000000003007211 */ /* 0x002fc800078ec0ff */
[-C--:B------:R-:W-:Y:S02]  /*6a00*/  LEA R2, R123, R0.reuse, 0x5 ;  /* 0x000000007b027211 */ /* 0x080fe400078e28ff */
[----:B------:R-:W-:-:S03]  /*6a10*/  LEA R0, R61, R0, 0x2 ;  /* 0x000000003d007211 */ /* 0x000fc600078e10ff */
        /* <DEDUP_REMOVED lines=33> */
[----:B0-----:R-:W-:Y:S02]  /*6c30*/  FADD.FTZ R6, R6, R13 ;  /* 0x0000000d06067221 */ /* 0x001fe40000010000 */
[----:B------:R-:W0:Y:S01]  /*6c40*/  LDC R13, c[0x0][0x388] ;  /* 0x0000e200ff0d7b82 */ /* 0x000e220000000800 */
[----:B------:R-:W-:Y:S01]  /*6c50*/  STS.128 [R2], R28 ;  /* 0x0000001c02007388 */ /* 0x000fe20000000c00 */
[----:B-1----:R-:W-:-:S03]  /*6c60*/  FADD.FTZ R9, R3, R16 ;  /* 0x0000001003097221 */ /* 0x002fc60000010000 */
        /* <DEDUP_REMOVED lines=25> */
[----:B------:R-:W-:Y:S01]  /*6e00*/  LDS R28, [R0+0x1c00] ;  /* 0x001c0000001c7984 */ /* 0x000fe20000000800 */
[----:B-----5:R-:W-:-:S03]  /*6e10*/  FADD.FTZ R20, R20, R21 ;  /* 0x0000001514147221 */ /* 0x020fc60000010000 */
[----:B------:R-:W4:Y:S01]  /*6e20*/  LDS R31, [R0+0x1e00] ;  /* 0x001e0000001f7984 */ /* 0x000f220000000800 */
        /* <DEDUP_REMOVED lines=12> */
[----:B------:R-:W-:Y:S04]  /*6ef0*/  STS.128 [R2+0x400], R52 ;  /* 0x0004003402007388 */ /* 0x000fe80000000c00 */
[----:B------:R0:W-:Y:S01]  /*6f00*/  STS.128 [R2+0x410], R56 ;  /* 0x0004103802007388 */ /* 0x0001e20000000c00 */
[----:B----4-:R-:W-:Y:S01]  /*6f10*/  FADD.FTZ R31, R8, R31 ;  /* 0x0000001f081f7221 */ /* 0x010fe20000010000 */
[----:B------:R-:W-:Y:S01]  /*6f20*/  BAR.SYNC.DEFER_BLOCKING 0x0 ;  /* 0x0000000000007b1d */ /* 0x000fe20000010000 */
[----:B0-----:R-:W-:Y:S02]  /*6f30*/  IMAD R2, R13, UR5, RZ ;  /* 0x000000050d027c24 */ /* 0x001fe4000f8e02ff */
[----:B------:R-:W-:-:S03]  /*6f40*/  FADD.FTZ R13, R7, R28 ;  /* 0x0000001c070d7221 */ /* 0x000fc60000010000 */
[----:B------:R-:W-:-:S04]  /*6f50*/  IADD3 R2, P0, PT, R2, R61, RZ ;  /* 0x0000003d02027210 */ /* 0x000fc80007f1e0ff */
[----:B------:R-:W-:Y:S01]  /*6f60*/  IADD3.X R27, PT, PT, RZ, RZ, RZ, P0, !PT ;  /* 0x000000ffff1b7210 */ /* 0x000fe200007fe4ff */
[C---:B------:R-:W-:Y:S01]  /*6f70*/  IMAD.SHL.U32 R10, R2.reuse, 0x4, RZ ;  /* 0x00000004020a7824 */ /* 0x040fe200078e00ff */
[----:B------:R-:W0:Y:S02]  /*6f80*/  LDS R30, [R0] ;  /* 0x00000000001e7984 */ /* 0x000e240000000800 */
[----:B------:R-:W-:Y:S02]  /*6f90*/  SHF.L.U64.HI R7, R2, 0x2, R27 ;  /* 0x0000000202077819 */ /* 0x000fe4000001021b */
[----:B------:R-:W-:Y:S01]  /*6fa0*/  IADD3 R2, P0, PT, R10, UR18, RZ ;  /* 0x000000120a027c10 */ /* 0x000fe2000ff1e0ff */
[----:B------:R-:W1:Y:S04]  /*6fb0*/  LDS R3, [R0+0x800] ;  /* 0x0008000000037984 */ /* 0x000e680000000800 */
[----:B------:R-:W-:Y:S04]  /*6fc0*/  LDS R4, [R0+0x1000] ;  /* 0x0010000000047984 */ /* 0x000fe80000000800 */
[----:B------:R-:W-:Y:S04]  /*6fd0*/  LDS R5, [R0+0x1800] ;  /* 0x0018000000057984 */ /* 0x000fe80000000800 */
[----:B------:R-:W-:Y:S04]  /*6fe0*/  LDS R6, [R0+0x200] ;  /* 0x0002000000067984 */ /* 0x000fe80000000800 */
[----:B------:R-:W2:Y:S04]  /*6ff0*/  LDS R14, [R0+0x400] ;  /* 0x00040000000e7984 */ /* 0x000ea80000000800 */
[----:B------:R-:W-:Y:S04]  /*7000*/  LDS R21, [R0+0xa00] ;  /* 0x000a000000157984 */ /* 0x000fe80000000800 */
[----:B------:R-:W3:Y:S04]  /*7010*/  LDS R16, [R0+0x600] ;  /* 0x0006000000107984 */ /* 0x000ee80000000800 */
[----:B------:R-:W4:Y:S04]  /*7020*/  LDS R23, [R0+0xc00] ;  /* 0x000c000000177984 */ /* 0x000f280000000800 */
[----:B------:R-:W-:Y:S04]  /*7030*/  LDS R33, [R0+0x1200] ;  /* 0x0012000000217984 */ /* 0x000fe80000000800 */
[----:B------:R-:W5:Y:S01]  /*7040*/  LDS R25, [R0+0xe00] ;  /* 0x000e000000197984 */ /* 0x000f620000000800 */
[----:B0-----:R-:W-:-:S03]  /*7050*/  FADD.FTZ R30, RZ, R30 ;  /* 0x0000001eff1e7221 */ /* 0x001fc60000010000 */
[----:B------:R-:W0:Y:S01]  /*7060*/  LDS R35, [R0+0x1400] ;  /* 0x0014000000237984 */ /* 0x000e220000000800 */
[----:B-1----:R-:W-:-:S03]  /*7070*/  FADD.FTZ R3, R30, R3 ;  /* 0x000000031e037221 */ /* 0x002fc60000010000 */
[----:B------:R-:W1:Y:S04]  /*7080*/  LDS R39, [R0+0x1a00] ;  /* 0x001a000000277984 */ /* 0x000e680000000800 */
[----:B------:R-:W1:Y:S04]  /*7090*/  LDS R37, [R0+0x1600] ;  /* 0x0016000000257984 */ /* 0x000e680000000800 */
[----:B------:R-:W1:Y:S04]  /*70a0*/  LDS R41, [R0+0x1c00] ;  /* 0x001c000000297984 */ /* 0x000e680000000800 */
[----:B------:R3:W1:Y:S01]  /*70b0*/  LDS R43, [R0+0x1e00] ;  /* 0x001e0000002b7984 */ /* 0x0006620000000800 */
[----:B--2---:R-:W-:Y:S01]  /*70c0*/  FADD.FTZ R14, RZ, R14 ;  /* 0x0000000eff0e7221 */ /* 0x004fe20000010000 */
[----:B---3--:R-:W-:Y:S01]  /*70d0*/  FADD.FTZ R0, R3, R4 ;  /* 0x0000000403007221 */ /* 0x008fe20000010000 */
[----:B------:R-:W-:Y:S01]  /*70e0*/  IADD3 R4, P1, PT, R10, UR16, RZ ;  /* 0x000000100a047c10 */ /* 0x000fe2000ff3e0ff */
[----:B------:R-:W-:Y:S01]  /*70f0*/  FADD.FTZ R16, RZ, R16 ;  /* 0x00000010ff107221 */ /* 0x000fe20000010000 */
[C---:B------:R-:W-:Y:S01]  /*7100*/  IADD3.X R3, PT, PT, R7.reuse, UR19, RZ, P0, !PT ;  /* 0x0000001307037c10 */ /* 0x040fe200087fe4ff */
[----:B------:R-:W-:Y:S01]  /*7110*/  FADD.FTZ R27, R0, R5 ;  /* 0x00000005001b7221 */ /* 0x000fe20000010000 */
[----:B------:R-:W-:Y:S01]  /*7120*/  FADD.FTZ R0, RZ, R6 ;  /* 0x00000006ff007221 */ /* 0x000fe20000010000 */
[----:B------:R-:W-:Y:S01]  /*7130*/  IADD3 R6, P0, PT, R10, UR14, RZ ;  /* 0x0000000e0a067c10 */ /* 0x000fe2000ff1e0ff */
[----:B----4-:R-:W-:Y:S01]  /*7140*/  FADD.FTZ R14, R14, R23 ;  /* 0x000000170e0e7221 */ /* 0x010fe20000010000 */
[C---:B------:R-:W-:Y:S01]  /*7150*/  IADD3.X R5, PT, PT, R7.reuse, UR17, RZ, P1, !PT ;  /* 0x0000001107057c10 */ /* 0x040fe20008ffe4ff */
[----:B------:R-:W-:Y:S01]  /*7160*/  FADD.FTZ R0, R0, R21 ;  /* 0x0000001500007221 */ /* 0x000fe20000010000 */
[----:B------:R-:W-:Y:S01]  /*7170*/  IADD3.X R7, PT, PT, R7, UR15, RZ, P0, !PT ;  /* 0x0000000f07077c10 */ /* 0x000fe200087fe4ff */
[----:B------:R-:W-:Y:S01]  /*7180*/  STG.E desc[UR6][R2.64], R19 ;  /* 0x0000001302007986 */ /* 0x000fe2000c101906 */
[----:B-----5:R-:W-:Y:S01]  /*7190*/  FADD.FTZ R16, R16, R25 ;  /* 0x0000001910107221 */ /* 0x020fe20000010000 */
[----:B------:R-:W-:-:S02]  /*71a0*/  FADD.FTZ R0, R0, R33 ;  /* 0x0000002100007221 */ /* 0x000fc40000010000 */
[----:B------:R-:W-:Y:S01]  /*71b0*/  STG.E desc[UR6][R4.64], R9 ;  /* 0x0000000904007986 */ /* 0x000fe2000c101906 */
[----:B0-----:R-:W-:-:S03]  /*71c0*/  FADD.FTZ R14, R14, R35 ;  /* 0x000000230e0e7221 */ /* 0x001fc60000010000 */
[----:B------:R-:W-:Y:S01]  /*71d0*/  STG.E desc[UR6][R6.64], R27 ;  /* 0x0000001b06007986 */ /* 0x000fe2000c101906 */
[----:B-1----:R-:W-:-:S03]  /*71e0*/  FADD.FTZ R39, R0, R39 ;  /* 0x0000002700277221 */ /* 0x002fc60000010000 */
[----:B------:R-:W-:Y:S01]  /*71f0*/  STG.E desc[UR6][R2.64+0x200], R29 ;  /* 0x0002001d02007986 */ /* 0x000fe2000c101906 */
[----:B------:R-:W-:-:S03]  /*7200*/  FADD.FTZ R16, R16, R37 ;  /* 0x0000002510107221 */ /* 0x000fc60000010000 */
[----:B------:R-:W-:Y:S01]  /*7210*/  STG.E desc[UR6][R4.64+0x200], R15 ;  /* 0x0002000f04007986 */ /* 0x000fe2000c101906 */
[----:B------:R-:W-:-:S03]  /*7220*/  FADD.FTZ R41, R14, R41 ;  /* 0x000000290e297221 */ /* 0x000fc60000010000 */
[----:B------:R-:W-:Y:S01]  /*7230*/  STG.E desc[UR6][R6.64+0x200], R39 ;  /* 0x0002002706007986 */ /* 0x000fe2000c101906 */
[----:B------:R-:W-:-:S03]  /*7240*/  FADD.FTZ R43, R16, R43 ;  /* 0x0000002b102b7221 */ /* 0x000fc60000010000 */
[----:B------:R-:W-:Y:S04]  /*7250*/  STG.E desc[UR6][R2.64+0x400], R13 ;  /* 0x0004000d02007986 */ /* 0x000fe8000c101906 */
[----:B------:R-:W-:Y:S04]  /*7260*/  STG.E desc[UR6][R4.64+0x400], R11 ;  /* 0x0004000b04007986 */ /* 0x000fe8000c101906 */
[----:B------:R-:W-:Y:S04]  /*7270*/  STG.E desc[UR6][R6.64+0x400], R41 ;  /* 0x0004002906007986 */ /* 0x000fe8000c101906 */
[----:B------:R-:W-:Y:S04]  /*7280*/  STG.E desc[UR6][R2.64+0x600], R31 ;  /* 0x0006001f02007986 */ /* 0x000fe8000c101906 */
[----:B------:R-:W-:Y:S04]  /*7290*/  STG.E desc[UR6][R4.64+0x600], R17 ;  /* 0x0006001104007986 */ /* 0x000fe8000c101906 */
[----:B------:R-:W-:Y:S01]  /*72a0*/  STG.E desc[UR6][R6.64+0x600], R43 ;  /* 0x0006002b06007986 */ /* 0x000fe2000c101906 */
[----:B------:R-:W-:Y:S05]  /*72b0*/  EXIT ;  /* 0x000000000000794d */ /* 0x000fea0003800000 */
.L_x_800:
[----:B------:R-:W-:Y:S01]  /*72c0*/  HFMA2 R161, -RZ, RZ, 0, 5.9604644775390625e-08 ;  /* 0x00000001ffa17431 */ /* 0x000fe200000001ff */
[----:B------:R-:W-:Y:S01]  /*72d0*/  BSSY B1, `(.L_x_926) ;  /* 0x0000007000017945 */ /* 0x000fe20003800000 */
[----:B------:R-:W-:Y:S02]  /*72e0*/  MOV R162, R134 ;  /* 0x0000008600a27202 */ /* 0x000fe40000000f00 */
[----:B------:R-:W-:Y:S02]  /*72f0*/  MOV R164, 0x1f ;  /* 0x0000001f00a47802 */ /* 0x000fe40000000f00 */
[----:B------:R-:W-:-:S07]  /*7300*/  MOV R159, 0xffffffff ;  /* 0xffffffff009f7802 */ /* 0x000fce0000000f00 */
[----:B--2--5:R-:W-:Y:S05]  /*7310*/  WARPSYNC.COLLECTIVE R159, `(.L_x_927) ;  /* 0x000000009f087348 */ /* 0x024fea0003c00000 */
[----:B------:R0:W1:Y:S02]  /*7320*/  SHFL.BFLY P0, R135, R162, R161, R164 ;  /* 0x0c0000a1a2877389 */ /* 0x00006400000000a4 */
[----:B012--5:R-:W-:Y:S05]  /*7330*/  ENDCOLLECTIVE ;  /* 0x000000000000791b */ /* 0x027fea0003800000 */
.L_x_927:
[----:B------:R-:W-:Y:S05]  /*7340*/  BSYNC B1 ;  /* 0x0000000000017941 */ /* 0x000fea0003800000 */
.L_x_926:
        /* <DEDUP_REMOVED lines=9> */
.L_x_928:
[----:B------:R-:W-:Y:S01]  /*73e0*/  PRMT R156, R26, 0x7632, R156 ;  /* 0x000076321a9c7816 */ /* 0x000fe2000000009c */
[--C-:B------:R-:W-:Y:S01]  /*73f0*/  FADD.FTZ R117, R117, R134.reuse ;  /* 0x0000008675757221 */ /* 0x100fe20000010000 */
[----:B------:R-:W-:Y:S01]  /*7400*/  PRMT R134, R23, 0x7632, R134 ;  /* 0x0000763217867816 */ /* 0x000fe20000000086 */
[----:B------:R-:W-:-:S03]  /*7410*/  HFMA2 R161, -RZ, RZ, 0, 1.1920928955078125e-07 ;  /* 0x00000002ffa17431 */ /* 0x000fc600000001ff */
[----:B------:R-:W-:Y:S01]  /*7420*/  MOV R162, R117 ;  /* 0x0000007500a27202 */ /* 0x000fe20000000f00 */
[----:B------:R-:W-:-:S07]  /*7430*/  IMAD.MOV.U32 R119, RZ, RZ, R135 ;  /* 0x000000ffff777224 */ /* 0x000fce00078e0087 */
[----:B------:R-:W-:Y:S05]  /*7440*/  WARPSYNC.COLLECTIVE R159, `(.L_x_929) ;  /* 0x000000009f087348 */ /* 0x000fea0003c00000 */
[----:B------:R0:W1:Y:S02]  /*7450*/  SHFL.BFLY P0, R135, R162, R161, R164 ;  /* 0x0c0000a1a2877389 */ /* 0x00006400000000a4 */
[----:B01----:R-:W-:Y:S05]  /*7460*/  ENDCOLLECTIVE ;  /* 0x000000000000791b */ /* 0x003fea0003800000 */
.L_x_929:
[--C-:B------:R-:W-:Y:S01]  /*7470*/  FADD.FTZ R119, R119, R132.reuse ;  /* 0x0000008477777221 */ /* 0x100fe20000010000 */
[----:B------:R-:W-:-:S04]  /*7480*/  PRMT R132, R22, 0x7632, R132 ;  /* 0x0000763216847816 */ /* 0x000fc80000000084 */
[----:B------:R-:W-:Y:S02]  /*7490*/  MOV R162, R119 ;  /* 0x0000007700a27202 */ /* 0x000fe40000000f00 */
[----:B------:R-:W-:-:S07]  /*74a0*/  MOV R116, R135 ;  /* 0x0000008700747202 */ /* 0x000fce0000000f00 */
[----:B------:R-:W-:Y:S05]  /*74b0*/  WARPSYNC.COLLECTIVE R159, `(.L_x_930) ;  /* 0x000000009f087348 */ /* 0x000fea0003c00000 */
[----:B------:R0:W1:Y:S02]  /*74c0*/  SHFL.BFLY P0, R135, R162, R161, R164 ;  /* 0x0c0000a1a2877389 */ /* 0x00006400000000a4 */
[----:B01----:R-:W-:Y:S05]  /*74d0*/  ENDCOLLECTIVE ;  /* 0x000000000000791b */ /* 0x003fea0003800000 */
.L_x_930:
[----:B------:R-:W-:Y:S01]  /*74e0*/  FADD.FTZ R116, R117, R116 ;  /* 0x0000007475747221 */ /* 0x000fe20000010000 */
[----:B------:R-:W-:-:S04]  /*74f0*/  HFMA2 R161, -RZ, RZ, 0, 2.384185791015625e-07 ;  /* 0x00000004ffa17431 */ /* 0x000fc800000001ff */
[----:B------:R-:W-:Y:S02]  /*7500*/  MOV R162, R116 ;  /* 0x0000007400a27202 */ /* 0x000fe40000000f00 */
[----:B------:R-:W-:-:S07]  /*7510*/  MOV R118, R135 ;  /* 0x0000008700767202 */ /* 0x000fce0000000f00 */
[----:B------:R-:W-:Y:S05]  /*7520*/  WARPSYNC.COLLECTIVE R159, `(.L_x_931) ;  /* 0x000000009f087348 */ /* 0x000fea0003c00000 */
[----:B------:R0:W1:Y:S02]  /*7530*/  SHFL.BFLY P0, R135, R162, R161, R164 ;  /* 0x0c0000a1a2877389 */ /* 0x00006400000000a4 */
[----:B01----:R-:W-:Y:S05]  /*7540*/  ENDCOLLECTIVE ;  /* 0x000000000000791b */ /* 0x003fea0003800000 */
.L_x_931:
[----:B------:R-:W-:Y:S01]  /*7550*/  FADD.FTZ R118, R119, R118 ;  /* 0x0000007677767221 */ /* 0x000fe20000010000 */
[----:B------:R-:W-:-:S04]  /*7560*/  PRMT R119, R24, 0x7632, R119 ;  /* 0x0000763218777816 */ /* 0x000fc80000000077 */
[----:B------:R-:W-:Y:S02]  /*7570*/  MOV R162, R118 ;  /* 0x0000007600a27202 */ /* 0x000fe40000000f00 */
[----:B------:R-:W-:-:S07]  /*7580*/  MOV R133, R135 ;  /* 0x0000008700857202 */ /* 0x000fce0000000f00 */
[----:B------:R-:W-:Y:S05]  /*7590*/  WARPSYNC.COLLECTIVE R159, `(.L_x_932) ;  /* 0x000000009f087348 */ /* 0x000fea0003c00000 */
[----:B------:R0:W1:Y:S02]  /*75a0*/  SHFL.BFLY P0, R135, R162, R161, R164 ;  /* 0x0c0000a1a2877389 */ /* 0x00006400000000a4 */
[----:B01----:R-:W-:Y:S05]  /*75b0*/  ENDCOLLECTIVE ;  /* 0x000000000000791b */ /* 0x003fea0003800000 */
.L_x_932:
[----:B------:R-:W-:Y:S01]  /*75c0*/  FADD.FTZ R154, R116, R133 ;  /* 0x00000085749a7221 */ /* 0x000fe20000010000 */
[----:B------:R-:W-:-:S03]  /*75d0*/  HFMA2 R161, -RZ, RZ, 0, 4.76837158203125e-07 ;  /* 0x00000008ffa17431 */ /* 0x000fc600000001ff */
[----:B------:R-:W-:Y:S02]  /*75e0*/  IMAD.MOV.U32 R162, RZ, RZ, R154 ;  /* 0x000000ffffa27224 */ /* 0x000fe400078e009a */
[----:B------:R-:W-:Y:S01]  /*75f0*/  FADD.FTZ R155, R118, R135 ;  /* 0x00000087769b7221 */ /* 0x000fe20000010000 */
[----:B------:R-:W-:-:S07]  /*7600*/  PRMT R118, R27, 0x7632, R118 ;  /* 0x000076321b767816 */ /* 0x000fce0000000076 */
[----:B------:R-:W-:Y:S05]  /*7610*/  WARPSYNC.COLLECTIVE R159, `(.L_x_933) ;  /* 0x000000009f087348 */ /* 0x000fea0003c00000 */
[----:B------:R0:W1:Y:S02]  /*7620*/  SHFL.BFLY P0, R135, R162, R161, R164 ;  /* 0x0c0000a1a2877389 */ /* 0x00006400000000a4 */
[----:B01----:R-:W-:Y:S05]  /*7630*/  ENDCOLLECTIVE ;  /* 0x000000000000791b */ /* 0x003fea0003800000 */
.L_x_933:
[----:B------:R-:W-:Y:S02]  /*7640*/  MOV R162, R155 ;  /* 0x0000009b00a27202 */ /* 0x000fe40000000f00 */
[----:B------:R-:W-:-:S07]  /*7650*/  MOV R133, R135 ;  /* 0x0000008700857202 */ /* 0x000fce0000000f00 */
[----:B------:R-:W-:Y:S05]  /*7660*/  WARPSYNC.COLLECTIVE R159, `(.L_x_934) ;  /* 0x000000009f087348 */ /* 0x000fea0003c00000 */
[----:B------:R0:W1:Y:S02]  /*7670*/  SHFL.BFLY P0, R135, R162, R161, R164 ;  /* 0x0c0000a1a2877389 */ /* 0x00006400000000a4 */
[----:B01----:R-:W-:Y:S05]  /*7680*/  ENDCOLLECTIVE ;  /* 0x000000000000791b */ /* 0x003fea0003800000 */
.L_x_934:
[----:B------:R-:W-:Y:S01]  /*7690*/  FADD.FTZ R133, R154, R133 ;  /* 0x000000859a857221 */ /* 0x000fe20000010000 */
[----:B------:R-:W-:Y:S01]  /*76a0*/  PRMT R154, R25, 0x7632, R154 ;  /* 0x00007632199a7816 */ /* 0x000fe2000000009a */
[----:B------:R-:W-:-:S03]  /*76b0*/  HFMA2 R161, -RZ, RZ, 0, 9.5367431640625e-07 ;  /* 0x00000010ffa17431 */ /* 0x000fc600000001ff */
[----:B------:R-:W-:Y:S02]  /*76c0*/  MOV R162, R133 ;  /* 0x0000008500a27202 */ /* 0x000fe40000000f00 */
[----:B------:R-:W-:-:S07]  /*76d0*/  MOV R158, R135 ;  /* 0x00000087009e7202 */ /* 0x000fce0000000f00 */
[----:B------:R-:W-:Y:S05]  /*76e0*/  WARPSYNC.COLLECTIVE R159, `(.L_x_935) ;  /* 0x000000009f087348 */ /* 0x000fea0003c00000 */
[----:B------:R0:W1:Y:S02]  /*76f0*/  SHFL.BFLY P0, R135, R162, R161, R164 ;  /* 0x0c0000a1a2877389 */ /* 0x00006400000000a4 */
[----:B01----:R-:W-:Y:S05]  /*7700*/  ENDCOLLECTIVE ;  /* 0x000000000000791b */ /* 0x003fea0003800000 */
.L_x_935:
[----:B------:R-:W-:-:S05]  /*7710*/  FADD.FTZ R158, R155, R158 ;  /* 0x0000009e9b9e7221 */ /* 0x000fca0000010000 */
[----:B------:R-:W-:Y:S02]  /*7720*/  MOV R162, R158 ;  /* 0x0000009e00a27202 */ /* 0x000fe40000000f00 */
[----:B------:R-:W-:-:S07]  /*7730*/  MOV R160, R135 ;  /* 0x0000008700a07202 */ /* 0x000fce0000000f00 */
[----:B------:R-:W-:Y:S05]  /*7740*/  WARPSYNC.COLLECTIVE R159, `(.L_x_936) ;  /* 0x000000009f087348 */ /* 0x000fea0003c00000 */
[----:B------:R0:W1:Y:S02]  /*7750*/  SHFL.BFLY P0, R135, R162, R161, R164 ;  /* 0x0c0000a1a2877389 */ /* 0x00006400000000a4 */
[----:B01----:R-:W-:Y:S05]  /*7760*/  ENDCOLLECTIVE ;  /* 0x000000000000791b */ /* 0x003fea0003800000 */
.L_x_936:
[----:B------:R-:W-:Y:S02]  /*7770*/  MOV R157, R135 ;  /* 0x00000087009d7202 */ /* 0x000fe40000000f00 */
[----:B------:R-:W-:Y:S01]  /*7780*/  PRMT R135, R20, 0x7632, R135 ;  /* 0x0000763214877816 */ /* 0x000fe20000000087 */
[----:B------:R-:W-:Y:S06]  /*7790*/  BRA `(.L_x_937) ;  /* 0xffffff9c00cc7947 */ /* 0x000fec000383ffff */
.L_x_938:
        /* <DEDUP_REMOVED lines=14> */
.L_x_11167:


//--------------------- .text._ZN10layer_norm13ln_bwd_kernelINS_13Kernel_traitsI6__halfS2_S2_S2_fjLj512ELj1ELj4ELj1ELj16ENS_18Kernel_traits_baseILj512ES2_S2_S2_S2_fjLj128EEEEELb0ELb0ELb0ELb0EEEvNS_9BwdParamsE --------------------------
	.section	.text._ZN10layer_norm13ln_bwd_kernelINS_13Kernel_traitsI6__halfS2_S2_S2_fjLj512ELj1ELj4ELj1ELj16ENS_18Kernel_traits_baseILj512ES2_S2_S2_S2_fjLj128EEEEELb0ELb0ELb0ELb0EEEvNS_9BwdParamsE,"ax",@progbits
	.align	128
        .global         _ZN10layer_norm13ln_bwd_kernelINS_13Kernel_traitsI6__halfS2_S2_S2_fjLj512ELj1ELj4ELj1ELj16ENS_18Kernel_traits_baseILj512ES2_S2_S2_S2_fjLj128EEEEELb0ELb0ELb0ELb0EEEvNS_9BwdParamsE
        .type           _ZN10layer_norm13ln_bwd_kernelINS_13Kernel_traitsI6__halfS2_S2_S2_fjLj512ELj1ELj4ELj1ELj16ENS_18Kernel_traits_baseILj512ES2_S2_S2_S2_fjLj128EEEEELb0ELb0ELb0ELb0EEEvNS_9BwdParamsE,@function
        .size           _ZN10layer_norm13ln_bwd_kernelINS_13Kernel_traitsI6__halfS2_S2_S2_fjLj512ELj1ELj4ELj1ELj16ENS_18Kernel_traits_baseILj512ES2_S2_S2_S2_fjLj128EEEEELb0ELb0ELb0ELb0EEEvNS_9BwdParamsE,(.L_x_11168 - _ZN10layer_norm13ln_bwd_kernelINS_13Kernel_traitsI6__halfS2_S2_S2_fjLj512ELj1ELj4ELj1ELj16ENS_18Kernel_traits_baseILj512ES2_S2_S2_S2_fjLj128EEEEELb0ELb0ELb0ELb0EEEvNS_9BwdParamsE)
        .other          _ZN10layer_norm13ln_bwd_kernelINS_13Kernel_traitsI6__halfS2_S2_S2_fjLj512ELj1ELj4ELj1ELj16ENS_18Kernel_traits_baseILj512ES2_S2_S2_S2_fjLj128EEEEELb0ELb0ELb0ELb0EEEvNS_9BwdParamsE,@"STO_CUDA_ENTRY STV_DEFAULT"
_ZN10layer_norm13ln_bwd_kernelINS_13Kernel_traitsI6__halfS2_S2_S2_fjLj512ELj1ELj4ELj1ELj16ENS_18Kernel_traits_baseILj512ES2_S2_S2_S2_fjLj128EEEEELb0ELb0ELb0ELb0EEEvNS_9BwdParamsE:
.text._ZN10layer_norm13ln_bwd_kernelINS_13Kernel_traitsI6__halfS2_S2_S2_fjLj512ELj1ELj4ELj1ELj16ENS_18Kernel_traits_baseILj512ES2_S2_S2_S2_fjLj128EEEEELb0ELb0ELb0ELb0EEEvNS_9BwdParamsE:
        /* <DEDUP_REMOVED lines=65> */
[----:B0-----:R-:W-:-:S04]  /*0410*/  ISETP.NE.U32.AND P0, PT, RZ, UR4, PT ;  /* 0x00000004ff007c0c */ /* 0x001fc8000bf05070 */
[----:B------:R-:W-:-:S13]  /*0420*/  ISETP.NE.AND.EX P0, PT, RZ, UR5, PT, P0 ;  /* 0x00000005ff007c0c */ /* 0x000fda000bf05300 */
.L_x_963:
[----:B------:R-:W0:Y:S08]  /*0430*/  @P0 LDC.64 R6, c[0x0][0x3e0] ;  /* 0x0000f800ff060b82 */ /* 0x000e300000000a00 */
[----:B-12-4-:R-:W1:Y:S08]  /*0440*/  LDC.64 R70, c[0x0][0x3c0] ;  /* 0x0000f000ff467b82 */ /* 0x016e700000000a00 */
[----:B------:R-:W2:Y:S01]  /*0450*/  LDC.64 R68, c[0x0][0x3c8] ;  /* 0x0000f200ff447b82 */ /* 0x000ea20000000a00 */
[----:B0-----:R-:W-:-:S06]  /*0460*/  @P0 IMAD.WIDE R96, R5, 0x2, R6 ;  /* 0x0000000205600825 */ /* 0x001fcc00078e0206 */
[----:B------:R-:W3:Y:S01]  /*0470*/  @P0 LDG.E.U16 R96, desc[UR6][R96.64] ;  /* 0x0000000660600981 */ /* 0x000ee2000c1e1500 */
[----:B-1----:R-:W-:-:S06]  /*0480*/  IMAD.WIDE R70, R5, 0x4, R70 ;  /* 0x0000000405467825 */ /* 0x002fcc00078e0246 */
[----:B------:R0:W4:Y:S01]  /*0490*/  LDG.E R70, desc[UR6][R70.64] ;  /* 0x0000000646467981 */ /* 0x000122000c1e1900 */
        /* <DEDUP_REMOVED lines=13> */
[----:B------:R-:W-:Y:S01]  /*0570*/  LEA.HI.SX32 R4, R4, R71, 0x1d ;  /* 0x0000004704047211 */ /* 0x000fe200078feaff */
[----:B---3--:R-:W-:Y:S01]  /*0580*/  @P0 HADD2.F32 R6, -RZ, R96.H0_H0 ;  /* 0x20000060ff060230 */ /* 0x008fe20000004100 */
        /* <DEDUP_REMOVED lines=15> */
[--C-:B------:R-:W-:Y:S02]  /*0680*/  HADD2.F32 R92, -RZ, R20.reuse.H1_H1 ;  /* 0x30000014ff5c7230 */ /* 0x100fe40000004100 */
[----:B------:R-:W-:Y:S02]  /*0690*/  HADD2.F32 R93, -RZ, R20.H0_H0 ;  /* 0x20000014ff5d7230 */ /* 0x000fe40000004100 */
[----:B------:R-:W-:Y:S02]  /*06a0*/  HADD2.F32 R98, -RZ, R23.H0_H0 ;  /* 0x20000017ff627230 */ /* 0x000fe40000004100 */
[--C-:B--2---:R-:W-:Y:S02]  /*06b0*/  HADD2.F32 R71, -RZ, R8.reuse.H0_H0 ;  /* 0x20000008ff477230 */ /* 0x104fe40000004100 */
[----:B------:R-:W-:Y:S02]  /*06c0*/  HADD2.F32 R89, -RZ, R8.H1_H1 ;  /* 0x30000008ff597230 */ /* 0x000fe40000004100 */
[----:B------:R-:W-:-:S02]  /*06d0*/  HADD2.F32 R91, -RZ, R9.H0_H0 ;  /* 0x20000009ff5b7230 */ /* 0x000fc40000004100 */
[C---:B------:R-:W-:Y:S01]  /*06e0*/  FADD.FTZ R8, -R96.reuse, R71 ;  /* 0x0000004760087221 */ /* 0x040fe20000010100 */
[--C-:B------:R-:W-:Y:S02]  /*06f0*/  HADD2.F32 R101, -RZ, R10.reuse.H0_H0 ;  /* 0x2000000aff657230 */ /* 0x100fe40000004100 */
[C---:B------:R-:W-:Y:S01]  /*0700*/  FADD.FTZ R94, -R96.reuse, R89 ;  /* 0x00000059605e7221 */ /* 0x040fe20000010100 */
[----:B------:R-:W-:Y:S02]  /*0710*/  HADD2.F32 R103, -RZ, R10.H1_H1 ;  /* 0x3000000aff677230 */ /* 0x000fe40000004100 */
[C---:B-----5:R-:W-:Y:S01]  /*0720*/  FMUL.FTZ R95, R7.reuse, R8 ;  /* 0x00000008075f7220 */ /* 0x060fe20000410000 */
[----:B------:R-:W-:Y:S01]  /*0730*/  FADD.FTZ R8, -R96, R91 ;  /* 0x0000005b60087221 */ /* 0x000fe20000010100 */
[----:B---3--:R-:W-:Y:S02]  /*0740*/  HADD2.F32 R10, -RZ, R13.H0_H0 ;  /* 0x2000000dff0a7230 */ /* 0x008fe40000004100 */
[----:B------:R-:W-:Y:S01]  /*0750*/  FMUL.FTZ R94, R7, R94 ;  /* 0x0000005e075e7220 */ /* 0x000fe20000410000 */
[----:B------:R-:W-:-:S02]  /*0760*/  HADD2.F32 R89, -RZ, R21.H0_H0 ;  /* 0x20000015ff597230 */ /* 0x000fc40000004100 */
[----:B------:R-:W-:Y:S01]  /*0770*/  FMUL.FTZ R91, R7, R8 ;  /* 0x00000008075b7220 */ /* 0x000fe20000410000 */
[----:B------:R-:W-:Y:S02]  /*0780*/  HADD2.F32 R99, -RZ, R9.H1_H1 ;  /* 0x30000009ff637230 */ /* 0x000fe40000004100 */
[----:B------:R-:W-:Y:S01]  /*0790*/  FADD.FTZ R38, R38, R10 ;  /* 0x0000000a26267221 */ /* 0x000fe20000010000 */
[--C-:B------:R-:W-:Y:S02]  /*07a0*/  HADD2.F32 R9, -RZ, R12.reuse.H0_H0 ;  /* 0x2000000cff097230 */ /* 0x100fe40000004100 */
[-C--:B------:R-:W-:Y:S01]  /*07b0*/  FMUL.FTZ R89, R89, R10.reuse ;  /* 0x0000000a59597220 */ /* 0x080fe20000410000 */
[----:B------:R-:W-:Y:S02]  /*07c0*/  HADD2.F32 R12, -RZ, R12.H1_H1 ;  /* 0x3000000cff0c7230 */ /* 0x000fe40000004100 */
[----:B------:R-:W-:Y:S01]  /*07d0*/  FFMA.FTZ R30, R91, R10, R30 ;  /* 0x0000000a5b1e7223 */ /* 0x000fe2000001001e */
[----:B------:R-:W-:Y:S01]  /*07e0*/  FADD.FTZ R10, -R96, R101 ;  /* 0x00000065600a7221 */ /* 0x000fe20000010100 */
[----:B------:R-:W-:-:S02]  /*07f0*/  HADD2.F32 R70, -RZ, R13.H1_H1 ;  /* 0x3000000dff467230 */ /* 0x000fc40000004100 */
[----:B------:R-:W-:Y:S01]  /*0800*/  FADD.FTZ R8, -R96, R99 ;  /* 0x0000006360087221 */ /* 0x000fe20000010100 */
[-C--:B------:R-:W-:Y:S01]  /*0810*/  FMUL.FTZ R92, R92, R12.reuse ;  /* 0x0000000c5c5c7220 */ /* 0x080fe20000410000 */
[----:B------:R-:W-:Y:S01]  /*0820*/  FADD.FTZ R37, R37, R12 ;  /* 0x0000000c25257221 */ /* 0x000fe20000010000 */
[----:B------:R-:W-:Y:S01]  /*0830*/  FFMA.FTZ R29, R94, R12, R29 ;  /* 0x0000000c5e1d7223 */ /* 0x000fe2000001001d */
[--C-:B------:R-:W-:Y:S02]  /*0840*/  HADD2.F32 R97, -RZ, R11.reuse.H0_H0 ;  /* 0x2000000bff617230 */ /* 0x100fe40000004100 */
[----:B------:R-:W-:Y:S01]  /*0850*/  FMUL.FTZ R93, R93, R9 ;  /* 0x000000095d5d7220 */ /* 0x000fe20000410000 */
[----:B------:R-:W-:Y:S02]  /*0860*/  HADD2.F32 R69, -RZ, R11.H1_H1 ;  /* 0x3000000bff457230 */ /* 0x000fe40000004100 */
[----:B------:R-:W-:Y:S01]  /*0870*/  FMUL.FTZ R11, R7, R10 ;  /* 0x0000000a070b7220 */ /* 0x000fe20000410000 */
[----:B------:R-:W-:-:S02]  /*0880*/  HADD2.F32 R13, -RZ, R14.H0_H0 ;  /* 0x2000000eff0d7230 */ /* 0x000fc40000004100 */
[----:B------:R-:W-:Y:S01]  /*0890*/  FADD.FTZ R36, R36, R9 ;  /* 0x0000000924247221 */ /* 0x000fe20000010000 */
[--C-:B------:R-:W-:Y:S02]  /*08a0*/  HADD2.F32 R71, -RZ, R15.reuse.H0_H0 ;  /* 0x2000000fff477230 */ /* 0x100fe40000004100 */
[----:B------:R-:W-:Y:S01]  /*08b0*/  FFMA.FTZ R28, R95, R9, R28 ;  /* 0x000000095f1c7223 */ /* 0x000fe2000001001c */
[----:B------:R-:W-:Y:S02]  /*08c0*/  HADD2.F32 R68, -RZ, R15.H1_H1 ;  /* 0x3000000fff447230 */ /* 0x000fe40000004100 */
[----:B------:R-:W-:Y:S01]  /*08d0*/  FMUL.FTZ R8, R7, R8 ;  /* 0x0000000807087220 */ /* 0x000fe20000410000 */
[----:B------:R-:W-:Y:S02]  /*08e0*/  HADD2.F32 R12, -RZ, R22.H0_H0 ;  /* 0x20000016ff0c7230 */ /* 0x000fe40000004100 */
[----:B------:R-:W-:Y:S01]  /*08f0*/  FADD.FTZ R40, R40, R13 ;  /* 0x0000000d28287221 */ /* 0x000fe20000010000 */
[----:B------:R-:W-:-:S02]  /*0900*/  HADD2.F32 R76, -RZ, R14.H1_H1 ;  /* 0x3000000eff4c7230 */ /* 0x000fc40000004100 */
[----:B------:R-:W-:Y:S01]  /*0910*/  FADD.FTZ R14, -R96, R103 ;  /* 0x00000067600e7221 */ /* 0x000fe20000010100 */
[----:B------:R-:W-:Y:S02]  /*0920*/  HADD2.F32 R15, -RZ, R22.H1_H1 ;  /* 0x30000016ff0f7230 */ /* 0x000fe40000004100 */
[-C--:B------:R-:W-:Y:S01]  /*0930*/  FMUL.FTZ R10, R12, R13.reuse ;  /* 0x0000000d0c0a7220 */ /* 0x080fe20000410000 */
[----:B------:R-:W-:Y:S02]  /*0940*/  HADD2.F32 R9, -RZ, R21.H1_H1 ;  /* 0x30000015ff097230 */ /* 0x000fe40000004100 */
[----:B------:R-:W-:Y:S01]  /*0950*/  FFMA.FTZ R32, R11, R13, R32 ;  /* 0x0000000d0b207223 */ /* 0x000fe20000010020 */
[----:B------:R-:W-:Y:S01]  /*0960*/  FMUL.FTZ R14, R7, R14 ;  /* 0x0000000e070e7220 */ /* 0x000fe20000410000 */
        /* <DEDUP_REMOVED lines=8> */
[----:B------:R-:W-:Y:S01]  /*09f0*/  FADD.FTZ R70, R13, R92 ;  /* 0x0000005c0d467221 */ /* 0x000fe20000010000 */
[----:B------:R-:W-:Y:S01]  /*0a00*/  FFMA.FTZ R76, R94, R92, R15 ;  /* 0x0000005c5e4c7223 */ /* 0x000fe2000001000f */
[----:B------:R-:W-:Y:S01]  /*0a10*/  FADD.FTZ R78, -R96, R97 ;  /* 0x00000061604e7221 */ /* 0x000fe20000010100 */
[----:B------:R-:W-:Y:S01]  /*0a20*/  FMUL.FTZ R13, R98, R71 ;  /* 0x00000047620d7220 */ /* 0x000fe20000410000 */
[----:B------:R-:W-:Y:S01]  /*0a30*/  FADD.FTZ R70, R70, R89 ;  /* 0x0000005946467221 */ /* 0x000fe20000010000 */
[----:B------:R-:W-:Y:S01]  /*0a40*/  FFMA.FTZ R97, R91, R89, R76 ;  /* 0x000000595b617223 */ /* 0x000fe2000001004c */
[----:B------:R-:W-:Y:S01]  /*0a50*/  FMUL.FTZ R15, R7, R78 ;  /* 0x0000004e070f7220 */ /* 0x000fe20000410000 */
[----:B------:R-:W-:Y:S01]  /*0a60*/  FADD.FTZ R42, R42, R71 ;  /* 0x000000472a2a7221 */ /* 0x000fe20000010000 */
[----:B------:R-:W-:Y:S01]  /*0a70*/  FADD.FTZ R99, R70, R9 ;  /* 0x0000000946637221 */ /* 0x000fe20000010000 */
[----:B------:R-:W-:Y:S01]  /*0a80*/  FFMA.FTZ R70, R8, R9, R97 ;  /* 0x0000000908467223 */ /* 0x000fe20000010061 */
[----:B------:R-:W-:Y:S01]  /*0a90*/  FFMA.FTZ R34, R15, R71, R34 ;  /* 0x000000470f227223 */ /* 0x000fe20000010022 */
[----:B------:R-:W-:-:S02]  /*0aa0*/  HADD2.F32 R101, -RZ, R23.H1_H1 ;  /* 0x30000017ff657230 */ /* 0x000fc40000004100 */
[----:B------:R-:W-:Y:S01]  /*0ab0*/  FADD.FTZ R99, R99, R10 ;  /* 0x0000000a63637221 */ /* 0x000fe20000010000 */
[----:B------:R-:W-:Y:S01]  /*0ac0*/  FFMA.FTZ R71, R11, R10, R70 ;  /* 0x0000000a0b477223 */ /* 0x000fe20000010046 */
[----:B------:R-:W-:Y:S01]  /*0ad0*/  FADD.FTZ R78, -R96, R69 ;  /* 0x00000045604e7221 */ /* 0x000fe20000010100 */
[----:B------:R-:W-:Y:S01]  /*0ae0*/  FADD.FTZ R43, R43, R68 ;  /* 0x000000442b2b7221 */ /* 0x000fe20000010000 */
[----:B------:R-:W-:Y:S01]  /*0af0*/  FADD.FTZ R70, R99, R12 ;  /* 0x0000000c63467221 */ /* 0x000fe20000010000 */
[----:B------:R-:W-:Y:S01]  /*0b00*/  FFMA.FTZ R98, R14, R12, R71 ;  /* 0x0000000c0e627223 */ /* 0x000fe20000010047 */
[----:B------:R-:W-:Y:S01]  /*0b10*/  FMUL.FTZ R76, R101, R68 ;  /* 0x00000044654c7220 */ /* 0x000fe20000410000 */
[----:B------:R-:W-:Y:S01]  /*0b20*/  FMUL.FTZ R78, R7, R78 ;  /* 0x0000004e074e7220 */ /* 0x000fe20000410000 */
[----:B------:R-:W-:Y:S01]  /*0b30*/  FADD.FTZ R97, R70, R13 ;  /* 0x0000000d46617221 */ /* 0x000fe20000010000 */
[----:B------:R-:W-:Y:S01]  /*0b40*/  FFMA.FTZ R69, R15, R13, R98 ;  /* 0x0000000d0f457223 */ /* 0x000fe20000010062 */
[----:B------:R-:W-:Y:S01]  /*0b50*/  IADD3 R99, PT, PT, R4, 0x20, RZ ;  /* 0x0000002004637810 */ /* 0x000fe20007ffe0ff */
[C---:B------:R-:W-:Y:S01]  /*0b60*/  FFMA.FTZ R35, R78.reuse, R68, R35 ;  /* 0x000000444e237223 */ /* 0x040fe20000010023 */
[----:B------:R-:W-:Y:S01]  /*0b70*/  FADD.FTZ R97, R97, R76 ;  /* 0x0000004c61617221 */ /* 0x000fe20000010000 */
[----:B------:R-:W-:-:S07]  /*0b80*/  FFMA.FTZ R98, R78, R76, R69 ;  /* 0x0000004c4e627223 */ /* 0x000fce0000010045 */
.L_x_944:
[----:B------:R-:W-:Y:S05]  /*0b90*/  BSYNC.RECONVERGENT B2 ;  /* 0x0000000000027941 */ /* 0x000fea0003800200 */
.L_x_943:
[----:B------:R-:W-:Y:S05]  /*0ba0*/  @!P2 BRA `(.L_x_945) ;  /* 0x00000010004ca947 */ /* 0x000fea0003800000 */
[----:B------:R-:W0:Y:S08]  /*0bb0*/  LDC.64 R68, c[0x0][0x3a8] ;  /* 0x0000ea00ff447b82 */ /* 0x000e300000000a00 */
[----:B------:R-:W1:Y:S01]  /*0bc0*/  LDC.64 R72, c[0x0][0x428] ;  /* 0x00010a00ff487b82 */ /* 0x000e620000000a00 */
[----:B0-----:R-:W-:-:S06]  /*0bd0*/  IMAD.WIDE.U32 R68, R99, 0x10, R68 ;  /* 0x0000001063447825 */ /* 0x001fcc00078e0044 */
[----:B------:R-:W2:Y:S01]  /*0be0*/  LDG.E.128 R68, desc[UR6][R68.64] ;  /* 0x0000000644447981 */ /* 0x000ea2000c1e1d00 */
[----:B-1----:R-:W-:-:S06]  /*0bf0*/  IMAD.WIDE.U32 R72, R99, 0x10, R72 ;  /* 0x0000001063487825 */ /* 0x002fcc00078e0048 */
[----:B------:R-:W3:Y:S01]  /*0c00*/  LDG.E.128 R72, desc[UR6][R72.64] ;  /* 0x0000000648487981 */ /* 0x000ee2000c1e1d00 */
[--C-:B--2---:R-:W-:Y:S02]  /*0c10*/  HADD2.F32 R77, -RZ, R68.reuse.H0_H0 ;  /* 0x20000044ff4d7230 */ /* 0x104fe40000004100 */
[----:B------:R-:W-:Y:S02]  /*0c20*/  HADD2.F32 R99, -RZ, R71.H0_H0 ;  /* 0x20000047ff637230 */ /* 0x000fe40000004100 */
[----:B------:R-:W-:Y:S02]  /*0c30*/  HADD2.F32 R79, -RZ, R68.H1_H1 ;  /* 0x30000044ff4f7230 */ /* 0x000fe40000004100 */
[----:B------:R-:W-:Y:S01]  /*0c40*/  FADD.FTZ R80, -R96, R77 ;  /* 0x0000004d60507221 */ /* 0x000fe20000010100 */
[--C-:B------:R-:W-:Y:S02]  /*0c50*/  HADD2.F32 R81, -RZ, R69.reuse.H0_H0 ;  /* 0x20000045ff517230 */ /* 0x100fe40000004100 */
[----:B------:R-:W-:-:S02]  /*0c60*/  HADD2.F32 R83, -RZ, R69.H1_H1 ;  /* 0x30000045ff537230 */ /* 0x000fc40000004100 */
[C---:B------:R-:W-:Y:S01]  /*0c70*/  FADD.FTZ R82, -R96.reuse, R79 ;  /* 0x0000004f60527221 */ /* 0x040fe20000010100 */
[--C-:B------:R-:W-:Y:S02]  /*0c80*/  HADD2.F32 R85, -RZ, R70.reuse.H0_H0 ;  /* 0x20000046ff557230 */ /* 0x100fe40000004100 */
[C---:B------:R-:W-:Y:S01]  /*0c90*/  FADD.FTZ R86, -R96.reuse, R81 ;  /* 0x0000005160567221 */ /* 0x040fe20000010100 */
[----:B------:R-:W-:Y:S02]  /*0ca0*/  HADD2.F32 R87, -RZ, R70.H1_H1 ;  /* 0x30000046ff577230 */ /* 0x000fe40000004100 */
[C---:B------:R-:W-:Y:S01]  /*0cb0*/  FADD.FTZ R88, -R96.reuse, R83 ;  /* 0x0000005360587221 */ /* 0x040fe20000010100 */
[----:B------:R-:W-:Y:S02]  /*0cc0*/  HADD2.F32 R71, -RZ, R71.H1_H1 ;  /* 0x30000047ff477230 */ /* 0x000fe40000004100 */
[C---:B------:R-:W-:Y:S01]  /*0cd0*/  FADD.FTZ R100, -R96.reuse, R85 ;  /* 0x0000005560647221 */ /* 0x040fe20000010100 */
[C---:B------:R-:W-:Y:S01]  /*0ce0*/  FADD.FTZ R70, -R96.reuse, R99 ;  /* 0x0000006360467221 */ /* 0x040fe20000010100 */
[----:B------:R-:W-:Y:S01]  /*0cf0*/  FADD.FTZ R102, -R96, R87 ;  /* 0x0000005760667221 */ /* 0x000fe20000010100 */
[----:B---3--:R-:W-:-:S02]  /*0d00*/  HADD2.F32 R77, -RZ, R72.H0_H0 ;  /* 0x20000048ff4d7230 */ /* 0x008fc40000004100 */
[----:B------:R-:W-:Y:S01]  /*0d10*/  FADD.FTZ R90, -R96, R71 ;  /* 0x00000047605a7221 */ /* 0x000fe20000010100 */
[----:B------:R-:W-:Y:S02]  /*0d20*/  HADD2.F32 R71, -RZ, R24.H0_H0 ;  /* 0x20000018ff477230 */ /* 0x000fe40000004100 */
[C---:B-----5:R-:W-:Y:S01]  /*0d30*/  FMUL.FTZ R81, R7.reuse, R100 ;  /* 0x0000006407517220 */ /* 0x060fe20000410000 */
[--C-:B------:R-:W-:Y:S02]  /*0d40*/  HADD2.F32 R79, -RZ, R73.reuse.H0_H0 ;  /* 0x20000049ff4f7230 */ /* 0x100fe40000004100 */
[----:B------:R-:W-:Y:S01]  /*0d50*/  FADD.FTZ R56, R56, R77 ;  /* 0x0000004d38387221 */ /* 0x000fe20000010000 */
[----:B------:R-:W-:Y:S02]  /*0d60*/  HADD2.F32 R96, -RZ, R73.H1_H1 ;  /* 0x30000049ff607230 */ /* 0x000fe40000004100 */
[----:B------:R-:W-:Y:S01]  /*0d70*/  FMUL.FTZ R73, R7, R80 ;  /* 0x0000005007497220 */ /* 0x000fe20000410000 */
[----:B------:R-:W-:-:S02]  /*0d80*/  HADD2.F32 R69, -RZ, R75.H0_H0 ;  /* 0x2000004bff457230 */ /* 0x000fc40000004100 */
[----:B------:R-:W-:Y:S01]  /*0d90*/  FADD.FTZ R58, R58, R79 ;  /* 0x0000004f3a3a7221 */ /* 0x000fe20000010000 */
[----:B------:R-:W-:Y:S02]  /*0da0*/  HADD2.F32 R68, -RZ, R75.H1_H1 ;  /* 0x3000004bff447230 */ /* 0x000fe40000004100 */
[-C--:B------:R-:W-:Y:S01]  /*0db0*/  FFMA.FTZ R44, R73, R77.reuse, R44 ;  /* 0x0000004d492c7223 */ /* 0x080fe2000001002c */
[----:B------:R-:W-:Y:S02]  /*0dc0*/  HADD2.F32 R84, -RZ, R72.H1_H1 ;  /* 0x30000048ff547230 */ /* 0x000fe40000004100 */
[----:B------:R-:W-:Y:S01]  /*0dd0*/  FMUL.FTZ R72, R71, R77 ;  /* 0x0000004d47487220 */ /* 0x000fe20000410000 */
[--C-:B------:R-:W-:Y:S02]  /*0de0*/  HADD2.F32 R83, -RZ, R74.reuse.H0_H0 ;  /* 0x2000004aff537230 */ /* 0x100fe40000004100 */
[----:B------:R-:W-:Y:S01]  /*0df0*/  FMUL.FTZ R77, R7, R86 ;  /* 0x00000056074d7220 */ /* 0x000fe20000410000 */
[----:B------:R-:W-:-:S02]  /*0e00*/  HADD2.F32 R104, -RZ, R74.H1_H1 ;  /* 0x3000004aff687230 */ /* 0x000fc40000004100 */
[----:B------:R-:W-:Y:S01]  /*0e10*/  FMUL.FTZ R74, R7, R82 ;  /* 0x00000052074a7220 */ /* 0x000fe20000410000 */
[----:B------:R-:W-:Y:S02]  /*0e20*/  HADD2.F32 R75, -RZ, R24.H1_H1 ;  /* 0x30000018ff4b7230 */ /* 0x000fe40000004100 */
[----:B------:R-:W-:Y:S01]  /*0e30*/  FADD.FTZ R57, R57, R84 ;  /* 0x0000005439397221 */ /* 0x000fe20000010000 */
[--C-:B------:R-:W-:Y:S02]  /*0e40*/  HADD2.F32 R80, -RZ, R25.reuse.H0_H0 ;  /* 0x20000019ff507230 */ /* 0x100fe40000004100 */
[-C--:B------:R-:W-:Y:S01]  /*0e50*/  FFMA.FTZ R45, R74, R84.reuse, R45 ;  /* 0x000000544a2d7223 */ /* 0x080fe2000001002d */
[----:B------:R-:W-:Y:S02]  /*0e60*/  HADD2.F32 R71, -RZ, R25.H1_H1 ;  /* 0x30000019ff477230 */ /* 0x000fe40000004100 */
[----:B------:R-:W-:Y:S01]  /*0e70*/  FMUL.FTZ R75, R75, R84 ;  /* 0x000000544b4b7220 */ /* 0x000fe20000410000 */
[----:B------:R-:W-:-:S02]  /*0e80*/  HADD2.F32 R84, -RZ, R26.H0_H0 ;  /* 0x2000001aff547230 */ /* 0x000fc40000004100 */
[-C--:B------:R-:W-:Y:S01]  /*0e90*/  FMUL.FTZ R80, R80, R79.reuse ;  /* 0x0000004f50507220 */ /* 0x080fe20000410000 */
[----:B------:R-:W-:Y:S01]  /*0ea0*/  FFMA.FTZ R46, R77, R79, R46 ;  /* 0x0000004f4d2e7223 */ /* 0x000fe2000001002e */
[----:B------:R-:W-:Y:S02]  /*0eb0*/  HADD2.F32 R85, -RZ, R26.H1_H1 ;  /* 0x3000001aff557230 */ /* 0x000fe40000004100 */
[----:B------:R-:W-:Y:S01]  /*0ec0*/  FMUL.FTZ R79, R71, R96 ;  /* 0x00000060474f7220 */ /* 0x000fe20000410000 */
[----:B------:R-:W-:Y:S01]  /*0ed0*/  FADD.FTZ R86, R97, R72 ;  /* 0x0000004861567221 */ /* 0x000fe20000010000 */
[----:B------:R-:W-:Y:S01]  /*0ee0*/  FFMA.FTZ R71, R73, R72, R98 ;  /* 0x0000004849477223 */ /* 0x000fe20000010062 */
[-C--:B------:R-:W-:Y:S01]  /*0ef0*/  FMUL.FTZ R84, R84, R83.reuse ;  /* 0x0000005354547220 */ /* 0x080fe20000410000 */
        /* <DEDUP_REMOVED lines=10> */
[----:B------:R-:W-:-:S02]  /*0fa0*/  HADD2.F32 R98, -RZ, R27.H0_H0 ;  /* 0x2000001bff627230 */ /* 0x000fc40000004100 */
[C---:B------:R-:W-:Y:S01]  /*0fb0*/  FMUL.FTZ R87, R7.reuse, R70 ;  /* 0x0000004607577220 */ /* 0x040fe20000410000 */
[----:B------:R-:W-:Y:S01]  /*0fc0*/  FADD.FTZ R97, R96, R79 ;  /* 0x0000004f60617221 */ /* 0x000fe20000010000 */
[----:B------:R-:W-:Y:S01]  /*0fd0*/  FFMA.FTZ R88, R82, R79, R71 ;  /* 0x0000004f52587223 */ /* 0x000fe20000010047 */
[----:B------:R-:W-:Y:S01]  /*0fe0*/  FMUL.FTZ R86, R7, R102 ;  /* 0x0000006607567220 */ /* 0x000fe20000410000 */
[----:B------:R-:W-:Y:S02]  /*0ff0*/  HADD2.F32 R99, -RZ, R27.H1_H1 ;  /* 0x3000001bff637230 */ /* 0x000fe40000004100 */
[----:B------:R-:W-:Y:S01]  /*1000*/  FADD.FTZ R70, R97, R84 ;  /* 0x0000005461467221 */ /* 0x000fe20000010000 */
[----:B------:R-:W-:Y:S01]  /*1010*/  FFMA.FTZ R71, R81, R84, R88 ;  /* 0x0000005451477223 */ /* 0x000fe20000010058 */
[----:B------:R-:W-:Y:S01]  /*1020*/  FMUL.FTZ R85, R98, R69 ;  /* 0x0000004562557220 */ /* 0x000fe20000410000 */
[----:B------:R-:W-:Y:S01]  /*1030*/  FADD.FTZ R66, R66, R69 ;  /* 0x0000004542427221 */ /* 0x000fe20000010000 */
[----:B------:R-:W-:Y:S01]  /*1040*/  FADD.FTZ R70, R70, R83 ;  /* 0x0000005346467221 */ /* 0x000fe20000010000 */
[----:B------:R-:W-:Y:S01]  /*1050*/  FFMA.FTZ R96, R86, R83, R71 ;  /* 0x0000005356607223 */ /* 0x000fe20000010047 */
        /* <DEDUP_REMOVED lines=8> */
[C---:B------:R-:W-:Y:S01]  /*10e0*/  FFMA.FTZ R51, R90.reuse, R68, R51 ;  /* 0x000000445a337223 */ /* 0x040fe20000010033 */
[----:B------:R-:W-:Y:S01]  /*10f0*/  FADD.FTZ R97, R97, R88 ;  /* 0x0000005861617221 */ /* 0x000fe20000010000 */
[----:B------:R-:W-:Y:S01]  /*1100*/  FFMA.FTZ R98, R90, R88, R69 ;  /* 0x000000585a627223 */ /* 0x000fe20000010045 */
[----:B------:R-:W-:Y:S06]  /*1110*/  BRA `(.L_x_945) ;  /* 0x0000000800f07947 */ /* 0x000fec0003800000 */
.L_x_942:
        /* <DEDUP_REMOVED lines=14> */
[----:B--2---:R-:W-:-:S06]  /*1200*/  IMAD.WIDE.U32 R60, R4, 0x10, R60 ;  /* 0x00000010043c7825 */ /* 0x004fcc00078e003c */
[----:B------:R-:W5:Y:S01]  /*1210*/  LDG.E.128 R60, desc[UR6][R60.64] ;  /* 0x000000063c3c7981 */ /* 0x000f62000c1e1d00 */
[--C-:B------:R-:W-:Y:S02]  /*1220*/  HADD2.F32 R92, -RZ, R20.reuse.H1_H1 ;  /* 0x30000014ff5c7230 */ /* 0x100fe40000004100 */
[----:B------:R-:W-:Y:S02]  /*1230*/  HADD2.F32 R93, -RZ, R20.H0_H0 ;  /* 0x20000014ff5d7230 */ /* 0x000fe40000004100 */
[----:B------:R-:W-:Y:S02]  /*1240*/  HADD2.F32 R98, -RZ, R23.H0_H0 ;  /* 0x20000017ff627230 */ /* 0x000fe40000004100 */
[--C-:B---3--:R-:W-:Y:S02]  /*1250*/  HADD2.F32 R71, -RZ, R8.reuse.H0_H0 ;  /* 0x20000008ff477230 */ /* 0x108fe40000004100 */
        /* <DEDUP_REMOVED lines=8> */
[----:B----4-:R-:W-:Y:S02]  /*12e0*/  HADD2.F32 R10, -RZ, R13.H0_H0 ;  /* 0x2000000dff0a7230 */ /* 0x010fe40000004100 */
        /* <DEDUP_REMOVED lines=68> */
.L_x_947:
[----:B------:R-:W-:Y:S05]  /*1730*/  BSYNC.RECONVERGENT B2 ;  /* 0x0000000000027941 */ /* 0x000fea0003800200 */
.L_x_946:
        /* <DEDUP_REMOVED lines=10> */
[----:B------:R-:W-:Y:S02]  /*17e0*/  HADD2.F32 R106, -RZ, R24.H0_H0 ;  /* 0x20000018ff6a7230 */ /* 0x000fe40000004100 */
[----:B------:R-:W-:Y:S02]  /*17f0*/  HADD2.F32 R99, -RZ, R27.H1_H1 ;  /* 0x3000001bff637230 */ /* 0x000fe40000004100 */
[----:B---3--:R-:W-:Y:S02]  /*1800*/  HADD2.F32 R77, -RZ, R68.H0_H0 ;  /* 0x20000044ff4d7230 */ /* 0x008fe40000004100 */
[--C-:B------:R-:W-:Y:S02]  /*1810*/  HADD2.F32 R81, -RZ, R69.reuse.H0_H0 ;  /* 0x20000045ff517230 */ /* 0x100fe40000004100 */
[----:B------:R-:W-:Y:S02]  /*1820*/  HADD2.F32 R83, -RZ, R69.H1_H1 ;  /* 0x30000045ff537230 */ /* 0x000fe40000004100 */
[----:B------:R-:W-:Y:S01]  /*1830*/  FADD.FTZ R80, -R96, R77 ;  /* 0x0000004d60507221 */ /* 0x000fe20000010100 */
[----:B------:R-:W-:-:S02]  /*1840*/  HADD2.F32 R87, -RZ, R71.H0_H0 ;  /* 0x20000047ff577230 */ /* 0x000fc40000004100 */
[C---:B------:R-:W-:Y:S01]  /*1850*/  FADD.FTZ R86, -R96.reuse, R81 ;  /* 0x0000005160567221 */ /* 0x040fe20000010100 */
[----:B------:R-:W-:Y:S02]  /*1860*/  HADD2.F32 R79, -RZ, R68.H1_H1 ;  /* 0x30000044ff4f7230 */ /* 0x000fe40000004100 */
[C---:B------:R-:W-:Y:S01]  /*1870*/  FADD.FTZ R88, -R96.reuse, R83 ;  /* 0x0000005360587221 */ /* 0x040fe20000010100 */
[--C-:B------:R-:W-:Y:S02]  /*1880*/  HADD2.F32 R85, -RZ, R70.reuse.H0_H0 ;  /* 0x20000046ff557230 */ /* 0x100fe40000004100 */
[----:B-----5:R-:W-:Y:S01]  /*1890*/  FMUL.FTZ R77, R7, R86 ;  /* 0x00000056074d7220 */ /* 0x020fe20000410000 */
[----:B------:R-:W-:Y:S02]  /*18a0*/  HADD2.F32 R69, -RZ, R70.H1_H1 ;  /* 0x30000046ff457230 */ /* 0x000fe40000004100 */
[----:B------:R-:W-:Y:S01]  /*18b0*/  FADD.FTZ R82, -R96, R79 ;  /* 0x0000004f60527221 */ /* 0x000fe20000010100 */
[----:B------:R-:W-:-:S02]  /*18c0*/  HADD2.F32 R71, -RZ, R71.H1_H1 ;  /* 0x30000047ff477230 */ /* 0x000fc40000004100 */
[C---:B------:R-:W-:Y:S01]  /*18d0*/  FADD.FTZ R100, -R96.reuse, R85 ;  /* 0x0000005560647221 */ /* 0x040fe20000010100 */
[C---:B------:R-:W-:Y:S01]  /*18e0*/  FADD.FTZ R70, -R96.reuse, R87 ;  /* 0x0000005760467221 */ /* 0x040fe20000010100 */
[C---:B------:R-:W-:Y:S01]  /*18f0*/  FADD.FTZ R102, -R96.reuse, R69 ;  /* 0x0000004560667221 */ /* 0x040fe20000010100 */
[--C-:B----4-:R-:W-:Y:S02]  /*1900*/  HADD2.F32 R79, -RZ, R73.reuse.H0_H0 ;  /* 0x20000049ff4f7230 */ /* 0x110fe40000004100 */
[----:B------:R-:W-:Y:S01]  /*1910*/  FADD.FTZ R90, -R96, R71 ;  /* 0x00000047605a7221 */ /* 0x000fe20000010100 */
[----:B------:R-:W-:Y:S02]  /*1920*/  HADD2.F32 R71, -RZ, R72.H0_H0 ;  /* 0x20000048ff477230 */ /* 0x000fe40000004100 */
[C---:B------:R-:W-:Y:S01]  /*1930*/  FMUL.FTZ R81, R7.reuse, R100 ;  /* 0x0000006407517220 */ /* 0x040fe20000410000 */
        /* <DEDUP_REMOVED lines=9> */
[----:B------:R-:W-:Y:S01]  /*19d0*/  FADD.FTZ R58, R58, R79 ;  /* 0x0000004f3a3a7221 */ /* 0x000fe20000010000 */
        /* <DEDUP_REMOVED lines=47> */
[----:B------:R-:W-:-:S07]  /*1cd0*/  FFMA.FTZ R98, R90, R88, R69 ;  /* 0x000000585a627223 */ /* 0x000fce0000010045 */
.L_x_945:
[----:B------:R-:W-:Y:S05]  /*1ce0*/  BSYNC.RECONVERGENT B1 ;  /* 0x0000000000017941 */ /* 0x000fea0003800200 */
.L_x_941:
        /* <DEDUP_REMOVED lines=20> */
.L_x_975:
        /* <DEDUP_REMOVED lines=44> */
[----:B------:R-:W-:-:S02]  /*20f0*/  F2FP.F16.F32.PACK_AB R68, R71, R68 ;  /* 0x000000444744723e */ /* 0x000fc400000000ff */
[----:B------:R-:W-:Y:S02]  /*2100*/  F2FP.F16.F32.PACK_AB R69, R70, R69 ;  /* 0x000000454645723e */ /* 0x000fe400000000ff */
[----:B------:R-:W-:Y:S02]  /*2110*/  F2FP.F16.F32.PACK_AB R70, R96, R103 ;  /* 0x000000676046723e */ /* 0x000fe400000000ff */
[----:B------:R-:W-:Y:S01]  /*2120*/  F2FP.F16.F32.PACK_AB R71, R98, R107 ;  /* 0x0000006b6247723e */ /* 0x000fe200000000ff */
[----:B------:R-:W-:Y:S06]  /*2130*/  BRA `(.L_x_954) ;  /* 0x0000000000a07947 */ /* 0x000fec0003800000 */
.L_x_953:
        /* <DEDUP_REMOVED lines=9> */
[----:B------:R-:W-:Y:S01]  /*21d0*/  FADD.FTZ R102, R13, -R68 ;  /* 0x800000440d667221 */ /* 0x000fe20000010000 */
[----:B0-----:R-:W-:Y:S01]  /*21e0*/  FADD.FTZ R98, R12, -R69 ;  /* 0x800000450c627221 */ /* 0x001fe20000010000 */
        /* <DEDUP_REMOVED lines=13> */
[C---:B------:R-:W-:Y:S01]  /*22c0*/  F2FP.F16.F32.PACK_AB R54, R96.reuse, R71 ;  /* 0x000000476036723e */ /* 0x040fe200000000ff */
        /* <DEDUP_REMOVED lines=11> */
[----:B------:R-:W-:Y:S02]  /*2380*/  F2FP.F16.F32.PACK_AB R71, R105, R102 ;  /* 0x000000666947723e */ /* 0x000fe400000000ff */
[----:B------:R-:W-:Y:S02]  /*2390*/  F2FP.F16.F32.PACK_AB R70, R103, R98 ;  /* 0x000000626746723e */ /* 0x000fe400000000ff */
[----:B------:R-:W-:Y:S02]  /*23a0*/  F2FP.F16.F32.PACK_AB R69, R99, R96 ;  /* 0x000000606345723e */ /* 0x000fe400000000ff */
[----:B------:R-:W-:-:S07]  /*23b0*/  F2FP.F16.F32.PACK_AB R68, R97, R68 ;  /* 0x000000446144723e */ /* 0x000fce00000000ff */
.L_x_954:
[----:B------:R-:W0:Y:S08]  /*23c0*/  @P1 LDC.64 R98, c[0x0][0x478] ;  /* 0x00011e00ff621b82 */ /* 0x000e300000000a00 */
[----:B------:R-:W1:Y:S01]  /*23d0*/  LDC.64 R96, c[0x0][0x468] ;  /* 0x00011a00ff607b82 */ /* 0x000e620000000a00 */
[----:B0-----:R-:W-:-:S05]  /*23e0*/  @P1 IMAD.WIDE.U32 R98, R4, 0x10, R98 ;  /* 0x0000001004621825 */ /* 0x001fca00078e0062 */
[----:B------:R2:W-:Y:S01]  /*23f0*/  @P1 STG.E.128 desc[UR6][R98.64], R52 ;  /* 0x0000003462001986 */ /* 0x0005e2000c101d06 */
[C---:B-1----:R-:W-:Y:S01]  /*2400*/  IMAD.WIDE.U32 R96, R4.reuse, 0x10, R96 ;  /* 0x0000001004607825 */ /* 0x042fe200078e0060 */
[----:B------:R-:W-:-:S04]  /*2410*/  IADD3 R4, PT, PT, R4, 0x20, RZ ;  /* 0x0000002004047810 */ /* 0x000fc80007ffe0ff */
[----:B------:R2:W-:Y:S03]  /*2420*/  STG.E.128 desc[UR6][R96.64], R68 ;  /* 0x0000004460007986 */ /* 0x0005e6000c101d06 */
.L_x_952:
[----:B------:R-:W-:Y:S05]  /*2430*/  BSYNC.RECONVERGENT B2 ;  /* 0x0000000000027941 */ /* 0x000fea0003800200 */
.L_x_951:
        /* <DEDUP_REMOVED lines=9> */
[-CC-:B0-----:R-:W-:Y:S01]  /*24d0*/  FFMA.FTZ R98, R86, R100.reuse, R101.reuse ;  /* 0x0000006456627223 */ /* 0x181fe20000010065 */
        /* <DEDUP_REMOVED lines=19> */
[C---:B------:R-:W-:Y:S01]  /*2610*/  F2FP.F16.F32.PACK_AB R52, R54.reuse, R53 ;  /* 0x000000353634723e */ /* 0x040fe200000000ff */
[-C--:B------:R-:W-:Y:S01]  /*2620*/  FMUL.FTZ R7, R54, R6.reuse ;  /* 0x0000000636077220 */ /* 0x080fe20000410000 */
[C---:B------:R-:W-:Y:S01]  /*2630*/  F2FP.F16.F32.PACK_AB R53, R70.reuse, R55 ;  /* 0x000000374635723e */ /* 0x040fe200000000ff */
[-C--:B------:R-:W-:Y:S01]  /*2640*/  FMUL.FTZ R69, R55, R6.reuse ;  /* 0x0000000637457220 */ /* 0x080fe20000410000 */
[-C--:B------:R-:W-:Y:S01]  /*2650*/  FMUL.FTZ R70, R70, R6.reuse ;  /* 0x0000000646467220 */ /* 0x080fe20000410000 */
[-C--:B------:R-:W-:Y:S01]  /*2660*/  FMUL.FTZ R96, R71, R6.reuse ;  /* 0x0000000647607220 */ /* 0x080fe20000410000 */
[C---:B------:R-:W-:Y:S01]  /*2670*/  F2FP.F16.F32.PACK_AB R54, R98.reuse, R71 ;  /* 0x000000476236723e */ /* 0x040fe200000000ff */
[-C--:B------:R-:W-:Y:S01]  /*2680*/  FMUL.FTZ R71, R98, R6.reuse ;  /* 0x0000000662477220 */ /* 0x080fe20000410000 */
[-C--:B------:R-:W-:Y:S01]  /*2690*/  FMUL.FTZ R98, R97, R6.reuse ;  /* 0x0000000661627220 */ /* 0x080fe20000410000 */
[----:B------:R-:W-:Y:S01]  /*26a0*/  FMUL.FTZ R99, R100, R6 ;  /* 0x0000000664637220 */ /* 0x000fe20000410000 */
[----:B------:R-:W-:-:S02]  /*26b0*/  F2FP.F16.F32.PACK_AB R69, R70, R69 ;  /* 0x000000454645723e */ /* 0x000fc400000000ff */
[----:B------:R-:W-:Y:S02]  /*26c0*/  F2FP.F16.F32.PACK_AB R70, R71, R96 ;  /* 0x000000604746723e */ /* 0x000fe400000000ff */
[----:B------:R-:W-:Y:S02]  /*26d0*/  F2FP.F16.F32.PACK_AB R55, R100, R97 ;  /* 0x000000616437723e */ /* 0x000fe400000000ff */
[----:B------:R-:W-:Y:S02]  /*26e0*/  F2FP.F16.F32.PACK_AB R68, R7, R68 ;  /* 0x000000440744723e */ /* 0x000fe400000000ff */
[----:B------:R-:W-:Y:S01]  /*26f0*/  F2FP.F16.F32.PACK_AB R71, R99, R98 ;  /* 0x000000626347723e */ /* 0x000fe200000000ff */
[----:B------:R-:W-:Y:S06]  /*2700*/  BRA `(.L_x_957) ;  /* 0x0000000000907947 */ /* 0x000fec0003800000 */
.L_x_956:
        /* <DEDUP_REMOVED lines=32> */
[----:B------:R-:W-:Y:S02]  /*2910*/  F2FP.F16.F32.PACK_AB R71, R98, R105 ;  /* 0x000000696247723e */ /* 0x000fe400000000ff */
[----:B------:R-:W-:Y:S02]  /*2920*/  F2FP.F16.F32.PACK_AB R70, R103, R70 ;  /* 0x000000466746723e */ /* 0x000fe400000000ff */
[----:B------:R-:W-:Y:S02]  /*2930*/  F2FP.F16.F32.PACK_AB R69, R96, R69 ;  /* 0x000000456045723e */ /* 0x000fe400000000ff */
[----:B------:R-:W-:-:S07]  /*2940*/  F2FP.F16.F32.PACK_AB R68, R7, R68 ;  /* 0x000000440744723e */ /* 0x000fce00000000ff */
.L_x_957:
[----:B------:R-:W0:Y:S08]  /*2950*/  @P1 LDC.64 R96, c[0x0][0x478] ;  /* 0x00011e00ff601b82 */ /* 0x000e300000000a00 */
[----:B------:R-:W1:Y:S01]  /*2960*/  LDC.64 R6, c[0x0][0x468] ;  /* 0x00011a00ff067b82 */ /* 0x000e620000000a00 */
[----:B0-----:R-:W-:-:S05]  /*2970*/  @P1 IMAD.WIDE.U32 R96, R4, 0x10, R96 ;  /* 0x0000001004601825 */ /* 0x001fca00078e0060 */
[----:B------:R3:W-:Y:S01]  /*2980*/  @P1 STG.E.128 desc[UR6][R96.64], R52 ;  /* 0x0000003460001986 */ /* 0x0007e2000c101d06 */
[----:B-1----:R-:W-:-:S05]  /*2990*/  IMAD.WIDE.U32 R6, R4, 0x10, R6 ;  /* 0x0000001004067825 */ /* 0x002fca00078e0006 */
[----:B------:R3:W-:Y:S01]  /*29a0*/  STG.E.128 desc[UR6][R6.64], R68 ;  /* 0x0000004406007986 */ /* 0x0007e2000c101d06 */
[----:B------:R-:W-:Y:S05]  /*29b0*/  BRA `(.L_x_955) ;  /* 0x0000000c00647947 */ /* 0x000fea0003800000 */
.L_x_950:
        /* <DEDUP_REMOVED lines=8> */
[--C-:B------:R-:W-:Y:S02]  /*2a40*/  HADD2.F32 R96, -RZ, R63.reuse.H0_H0 ;  /* 0x2000003fff607230 */ /* 0x100fe40000004100 */
[-C--:B------:R-:W-:Y:S01]  /*2a50*/  FFMA.FTZ R71, R14, R100.reuse, R101 ;  /* 0x000000640e477223 */ /* 0x080fe20000010065 */
[----:B------:R-:W-:Y:S02]  /*2a60*/  HADD2.F32 R98, -RZ, R63.H1_H1 ;  /* 0x3000003fff627230 */ /* 0x000fe40000004100 */
[----:B------:R-:W-:Y:S01]  /*2a70*/  FADD.FTZ R97, R76, -R97 ;  /* 0x800000614c617221 */ /* 0x000fe20000010000 */
[----:B------:R-:W-:Y:S01]  /*2a80*/  FADD.FTZ R102, R13, -R102 ;  /* 0x800000660d667221 */ /* 0x000fe20000010000 */
[----:B------:R-:W-:Y:S01]  /*2a90*/  FFMA.FTZ R69, R11, R100, R101 ;  /* 0x000000640b457223 */ /* 0x000fe20000010065 */
[----:B------:R-:W-:-:S02]  /*2aa0*/  HADD2.F32 R70, -RZ, R62.H1_H1 ;  /* 0x3000003eff467230 */ /* 0x000fc40000004100 */
[C---:B-----5:R-:W-:Y:S01]  /*2ab0*/  FFMA.FTZ R111, R7.reuse, R97, R98 ;  /* 0x00000061076f7223 */ /* 0x060fe20000010062 */
[C---:B------:R-:W-:Y:S01]  /*2ac0*/  FFMA.FTZ R109, R7.reuse, R102, R96 ;  /* 0x00000066076d7223 */ /* 0x040fe20000010060 */
[----:B------:R-:W-:Y:S01]  /*2ad0*/  FADD.FTZ R71, R12, -R71 ;  /* 0x800000470c477221 */ /* 0x000fe20000010000 */
[----:B------:R-:W0:Y:S01]  /*2ae0*/  LDC.64 R96, c[0x0][0x468] ;  /* 0x00011a00ff607b82 */ /* 0x000e220000000a00 */
[----:B------:R-:W-:Y:S02]  /*2af0*/  HADD2.F32 R68, -RZ, R62.H0_H0 ;  /* 0x2000003eff447230 */ /* 0x000fe40000004100 */
[----:B------:R-:W-:Y:S01]  /*2b00*/  FADD.FTZ R69, R10, -R69 ;  /* 0x800000450a457221 */ /* 0x000fe20000010000 */
[----:B------:R-:W-:Y:S01]  /*2b10*/  FFMA.FTZ R107, R7, R71, R70 ;  /* 0x00000047076b7223 */ /* 0x000fe20000010046 */
[-CC-:B------:R-:W-:Y:S01]  /*2b20*/  FFMA.FTZ R106, R91, R100.reuse, R101.reuse ;  /* 0x000000645b6a7223 */ /* 0x180fe20000010065 */
[-CC-:B------:R-:W-:Y:S01]  /*2b30*/  FFMA.FTZ R108, R8, R100.reuse, R101.reuse ;  /* 0x00000064086c7223 */ /* 0x180fe20000010065 */
[-CC-:B------:R-:W-:Y:S01]  /*2b40*/  FFMA.FTZ R104, R95, R100.reuse, R101.reuse ;  /* 0x000000645f687223 */ /* 0x180fe20000010065 */
[----:B------:R-:W-:Y:S01]  /*2b50*/  FFMA.FTZ R71, R94, R100, R101 ;  /* 0x000000645e477223 */ /* 0x000fe20000010065 */
[----:B------:R-:W-:Y:S01]  /*2b60*/  FFMA.FTZ R105, R7, R69, R68 ;  /* 0x0000004507697223 */ /* 0x000fe20000010044 */
[----:B------:R-:W-:-:S02]  /*2b70*/  HADD2.F32 R98, -RZ, R61.H0_H0 ;  /* 0x2000003dff627230 */ /* 0x000fc40000004100 */
[----:B------:R-:W-:Y:S01]  /*2b80*/  FADD.FTZ R99, R89, -R106 ;  /* 0x8000006a59637221 */ /* 0x000fe20000010000 */
[----:B------:R-:W-:Y:S02]  /*2b90*/  HADD2.F32 R102, -RZ, R61.H1_H1 ;  /* 0x3000003dff667230 */ /* 0x000fe40000004100 */
[----:B------:R-:W-:Y:S01]  /*2ba0*/  FADD.FTZ R103, R9, -R108 ;  /* 0x8000006c09677221 */ /* 0x000fe20000010000 */
[--C-:B------:R-:W-:Y:S02]  /*2bb0*/  HADD2.F32 R68, -RZ, R60.reuse.H0_H0 ;  /* 0x2000003cff447230 */ /* 0x100fe40000004100 */
[----:B------:R-:W-:Y:S01]  /*2bc0*/  FADD.FTZ R69, R93, -R104 ;  /* 0x800000685d457221 */ /* 0x000fe20000010000 */
[----:B------:R-:W-:Y:S02]  /*2bd0*/  HADD2.F32 R70, -RZ, R60.H1_H1 ;  /* 0x3000003cff467230 */ /* 0x000fe40000004100 */
[----:B------:R-:W-:Y:S01]  /*2be0*/  FADD.FTZ R71, R92, -R71 ;  /* 0x800000475c477221 */ /* 0x000fe20000010000 */
        /* <DEDUP_REMOVED lines=12> */
[----:B------:R-:W-:Y:S01]  /*2cb0*/  F2FP.F16.F32.PACK_AB R71, R102, R109 ;  /* 0x0000006d6647723e */ /* 0x000fe200000000ff */
[----:B0-----:R-:W-:Y:S01]  /*2cc0*/  IMAD.WIDE.U32 R96, R4, 0x10, R96 ;  /* 0x0000001004607825 */ /* 0x001fe200078e0060 */
[----:B------:R-:W-:-:S02]  /*2cd0*/  F2FP.F16.F32.PACK_AB R70, R107, R70 ;  /* 0x000000466b46723e */ /* 0x000fc400000000ff */
[----:B------:R-:W-:Y:S02]  /*2ce0*/  F2FP.F16.F32.PACK_AB R69, R103, R98 ;  /* 0x000000626745723e */ /* 0x000fe400000000ff */
[----:B------:R-:W-:Y:S02]  /*2cf0*/  F2FP.F16.F32.PACK_AB R68, R99, R68 ;  /* 0x000000446344723e */ /* 0x000fe400000000ff */
[----:B------:R-:W-:-:S03]  /*2d00*/  IADD3 R4, PT, PT, R4, 0x20, RZ ;  /* 0x0000002004047810 */ /* 0x000fc60007ffe0ff */
[----:B------:R1:W-:Y:S04]  /*2d10*/  STG.E.128 desc[UR6][R96.64], R68 ;  /* 0x0000004460007986 */ /* 0x0003e8000c101d06 */
.L_x_960:
[----:B------:R-:W-:Y:S05]  /*2d20*/  BSYNC.RECONVERGENT B2 ;  /* 0x0000000000027941 */ /* 0x000fea0003800200 */
.L_x_959:
[----:B------:R-:W-:Y:S05]  /*2d30*/  @!P2 BRA `(.L_x_955) ;  /* 0x000000080084a947 */ /* 0x000fea0003800000 */
[-CC-:B-1----:R-:W-:Y:S01]  /*2d40*/  FFMA.FTZ R71, R90, R100.reuse, R101.reuse ;  /* 0x000000645a477223 */ /* 0x182fe20000010065 */
[-CC-:B------:R-:W-:Y:S01]  /*2d50*/  FFMA.FTZ R69, R73, R100.reuse, R101.reuse ;  /* 0x0000006449457223 */ /* 0x180fe20000010065 */
[----:B------:R-:W-:Y:S02]  /*2d60*/  HADD2.F32 R68, -RZ, R19.H1_H1 ;  /* 0x30000013ff447230 */ /* 0x000fe40000004100 */
[-C--:B------:R-:W-:Y:S01]  /*2d70*/  FFMA.FTZ R102, R74, R100.reuse, R101 ;  /* 0x000000644a667223 */ /* 0x080fe20000010065 */
[----:B------:R-:W-:Y:S01]  /*2d80*/  FADD.FTZ R71, R88, -R71 ;  /* 0x8000004758477221 */ /* 0x000fe20000010000 */
[----:B0-----:R-:W-:Y:S01]  /*2d90*/  FADD.FTZ R97, R72, -R69 ;  /* 0x8000004548617221 */ /* 0x001fe20000010000 */
[-CC-:B------:R-:W-:Y:S01]  /*2da0*/  FFMA.FTZ R103, R77, R100.reuse, R101.reuse ;  /* 0x000000644d677223 */ /* 0x180fe20000010065 */
[-CC-:B------:R-:W-:Y:S01]  /*2db0*/  FFMA.FTZ R104, R82, R100.reuse, R101.reuse ;  /* 0x0000006452687223 */ /* 0x180fe20000010065 */
[----:B-----5:R-:W-:Y:S01]  /*2dc0*/  FFMA.FTZ R71, R7, R71, R68 ;  /* 0x0000004707477223 */ /* 0x020fe20000010044 */
[-CC-:B------:R-:W-:Y:S01]  /*2dd0*/  FFMA.FTZ R105, R81, R100.reuse, R101.reuse ;  /* 0x0000006451697223 */ /* 0x180fe20000010065 */
[----:B------:R-:W0:Y:S01]  /*2de0*/  LDC.64 R68, c[0x0][0x468] ;  /* 0x00011a00ff447b82 */ /* 0x000e220000000a00 */
[-CC-:B------:R-:W-:Y:S01]  /*2df0*/  FFMA.FTZ R106, R86, R100.reuse, R101.reuse ;  /* 0x00000064566a7223 */ /* 0x180fe20000010065 */
[----:B------:R-:W-:Y:S01]  /*2e00*/  FFMA.FTZ R108, R87, R100, R101 ;  /* 0x00000064576c7223 */ /* 0x000fe20000010065 */
[----:B------:R-:W-:-:S02]  /*2e10*/  HADD2.F32 R70, -RZ, R16.H0_H0 ;  /* 0x20000010ff467230 */ /* 0x000fc40000004100 */
[----:B------:R-:W-:Y:S01]  /*2e20*/  FADD.FTZ R99, R75, -R102 ;  /* 0x800000664b637221 */ /* 0x000fe20000010000 */
[----:B------:R-:W-:Y:S02]  /*2e30*/  HADD2.F32 R96, -RZ, R16.H1_H1 ;  /* 0x30000010ff607230 */ /* 0x000fe40000004100 */
[----:B------:R-:W-:Y:S01]  /*2e40*/  FADD.FTZ R101, R80, -R103 ;  /* 0x8000006750657221 */ /* 0x000fe20000010000 */
[--C-:B------:R-:W-:Y:S02]  /*2e50*/  HADD2.F32 R98, -RZ, R17.reuse.H0_H0 ;  /* 0x20000011ff627230 */ /* 0x100fe40000004100 */
[C---:B------:R-:W-:Y:S01]  /*2e60*/  FFMA.FTZ R97, R7.reuse, R97, R70 ;  /* 0x0000006107617223 */ /* 0x040fe20000010046 */
[----:B------:R-:W-:Y:S02]  /*2e70*/  HADD2.F32 R70, -RZ, R17.H1_H1 ;  /* 0x30000011ff467230 */ /* 0x000fe40000004100 */
[----:B------:R-:W-:Y:S01]  /*2e80*/  FFMA.FTZ R99, R7, R99, R96 ;  /* 0x0000006307637223 */ /* 0x000fe20000010060 */
[----:B------:R-:W-:-:S02]  /*2e90*/  HADD2.F32 R96, -RZ, R18.H0_H0 ;  /* 0x20000012ff607230 */ /* 0x000fc40000004100 */
[----:B------:R-:W-:Y:S01]  /*2ea0*/  FFMA.FTZ R101, R7, R101, R98 ;  /* 0x0000006507657223 */ /* 0x000fe20000010062 */
[----:B------:R-:W-:Y:S02]  /*2eb0*/  HADD2.F32 R98, -RZ, R18.H1_H1 ;  /* 0x30000012ff627230 */ /* 0x000fe40000004100 */
[----:B------:R-:W-:Y:S01]  /*2ec0*/  FADD.FTZ R103, R79, -R104 ;  /* 0x800000684f677221 */ /* 0x000fe20000010000 */
[----:B------:R-:W-:Y:S02]  /*2ed0*/  HADD2.F32 R100, -RZ, R19.H0_H0 ;  /* 0x20000013ff647230 */ /* 0x000fe40000004100 */
[----:B------:R-:W-:Y:S01]  /*2ee0*/  FADD.FTZ R105, R84, -R105 ;  /* 0x8000006954697221 */ /* 0x000fe20000010000 */
[----:B------:R-:W-:Y:S01]  /*2ef0*/  FADD.FTZ R107, R83, -R106 ;  /* 0x8000006a536b7221 */ /* 0x000fe20000010000 */
        /* <DEDUP_REMOVED lines=14> */
[----:B------:R-:W-:-:S02]  /*2fe0*/  F2FP.F16.F32.PACK_AB R71, R71, R100 ;  /* 0x000000644747723e */ /* 0x000fc400000000ff */
[----:B------:R-:W-:Y:S02]  /*2ff0*/  F2FP.F16.F32.PACK_AB R70, R107, R70 ;  /* 0x000000466b46723e */ /* 0x000fe400000000ff */
[----:B------:R-:W-:Y:S02]  /*3000*/  F2FP.F16.F32.PACK_AB R69, R98, R101 ;  /* 0x000000656245723e */ /* 0x000fe400000000ff */
[----:B------:R-:W-:-:S05]  /*3010*/  F2FP.F16.F32.PACK_AB R68, R96, R97 ;  /* 0x000000616044723e */ /* 0x000fca00000000ff */
[----:B------:R0:W-:Y:S01]  /*3020*/  STG.E.128 desc[UR6][R6.64], R68 ;  /* 0x0000004406007986 */ /* 0x0001e2000c101d06 */
[----:B------:R-:W-:Y:S05]  /*3030*/  BRA `(.L_x_955) ;  /* 0x0000000400c47947 */ /* 0x000fea0003800000 */
.L_x_958:
[----:B------:R-:W-:Y:S04]  /*3040*/  BSSY.RECONVERGENT B2, `(.L_x_961) ;  /* 0x0000039000027945 */ /* 0x000fe80003800200 */
[----:B------:R-:W-:Y:S05]  /*3050*/  @!P4 BRA `(.L_x_962) ;  /* 0x0000000000dcc947 */ /* 0x000fea0003800000 */
[-CC-:B------:R-:W-:Y:S01]  /*3060*/  FFMA.FTZ R52, R95, R100.reuse, R101.reuse ;  /* 0x000000645f347223 */ /* 0x180fe20000010065 */
[-CC-:B------:R-:W-:Y:S01]  /*3070*/  FFMA.FTZ R96, R8, R100.reuse, R101.reuse ;  /* 0x0000006408607223 */ /* 0x180fe20000010065 */
[----:B------:R-:W-:Y:S02]  /*3080*/  HADD2.F32 R54, -RZ, R60.H0_H0 ;  /* 0x2000003cff367230 */ /* 0x000fe40000004100 */
[-CC-:B------:R-:W-:Y:S01]  /*3090*/  FFMA.FTZ R53, R94, R100.reuse, R101.reuse ;  /* 0x000000645e357223 */ /* 0x180fe20000010065 */
[--C-:B0-----:R-:W-:Y:S02]  /*30a0*/  HADD2.F32 R97, -RZ, R61.reuse.H1_H1 ;  /* 0x3000003dff617230 */ /* 0x101fe40000004100 */
[----:B------:R-:W-:Y:S01]  /*30b0*/  FADD.FTZ R52, R93, -R52 ;  /* 0x800000345d347221 */ /* 0x000fe20000010000 */
[----:B------:R-:W-:Y:S01]  /*30c0*/  FADD.FTZ R96, R9, -R96 ;  /* 0x8000006009607221 */ /* 0x000fe20000010000 */
[----:B------:R-:W-:Y:S01]  /*30d0*/  FFMA.FTZ R70, R91, R100, R101 ;  /* 0x000000645b467223 */ /* 0x000fe20000010065 */
[----:B------:R-:W-:Y:S01]  /*30e0*/  FADD.FTZ R68, R92, -R53 ;  /* 0x800000355c447221 */ /* 0x000fe20000010000 */
[----:B-----5:R-:W-:Y:S01]  /*30f0*/  FFMA.FTZ R53, R7, R52, R54 ;  /* 0x0000003407357223 */ /* 0x020fe20000010036 */
[----:B------:R-:W-:-:S02]  /*3100*/  HADD2.F32 R69, -RZ, R61.H0_H0 ;  /* 0x2000003dff457230 */ /* 0x000fc40000004100 */
[----:B------:R-:W-:Y:S01]  /*3110*/  FFMA.FTZ R54, R7, R96, R97 ;  /* 0x0000006007367223 */ /* 0x000fe20000010061 */
[----:B------:R-:W0:Y:S01]  /*3120*/  LDC.64 R98, c[0x0][0x478] ;  /* 0x00011e00ff627b82 */ /* 0x000e220000000a00 */
[----:B------:R-:W-:Y:S01]  /*3130*/  FADD.FTZ R70, R89, -R70 ;  /* 0x8000004659467221 */ /* 0x000fe20000010000 */
[----:B------:R-:W-:Y:S02]  /*3140*/  HADD2.F32 R55, -RZ, R60.H1_H1 ;  /* 0x3000003cff377230 */ /* 0x000fe40000004100 */
[-CC-:B------:R-:W-:Y:S01]  /*3150*/  FFMA.FTZ R103, R14, R100.reuse, R101.reuse ;  /* 0x000000640e677223 */ /* 0x180fe20000010065 */
[----:B------:R-:W-:Y:S01]  /*3160*/  FFMA.FTZ R102, R15, R100, R101 ;  /* 0x000000640f667223 */ /* 0x000fe20000010065 */
[----:B------:R-:W-:Y:S01]  /*3170*/  FFMA.FTZ R71, R7, R70, R69 ;  /* 0x0000004607477223 */ /* 0x000fe20000010045 */
[----:B------:R-:W-:Y:S01]  /*3180*/  FFMA.FTZ R69, R11, R100, R101 ;  /* 0x000000640b457223 */ /* 0x000fe20000010065 */
[----:B------:R-:W-:Y:S01]  /*3190*/  FFMA.FTZ R55, R7, R68, R55 ;  /* 0x0000004407377223 */ /* 0x000fe20000010037 */
[----:B------:R-:W1:Y:S01]  /*31a0*/  LDC.64 R96, c[0x0][0x468] ;  /* 0x00011a00ff607b82 */ /* 0x000e620000000a00 */
        /* <DEDUP_REMOVED lines=14> */
[----:B------:R-:W-:Y:S01]  /*3290*/  F2FP.F16.F32.PACK_AB R52, R55, R53 ;  /* 0x000000353734723e */ /* 0x000fe200000000ff */
        /* <DEDUP_REMOVED lines=9> */
[----:B------:R-:W-:Y:S01]  /*3330*/  F2FP.F16.F32.PACK_AB R68, R69, R68 ;  /* 0x000000444544723e */ /* 0x000fe200000000ff */
[----:B0-----:R-:W-:Y:S01]  /*3340*/  IMAD.WIDE.U32 R98, R4, 0x10, R98 ;  /* 0x0000001004627825 */ /* 0x001fe200078e0062 */
[----:B------:R-:W-:-:S02]  /*3350*/  F2FP.F16.F32.PACK_AB R55, R104, R107 ;  /* 0x0000006b6837723e */ /* 0x000fc400000000ff */
[----:B------:R-:W-:Y:S01]  /*3360*/  F2FP.F16.F32.PACK_AB R69, R71, R70 ;  /* 0x000000464745723e */ /* 0x000fe200000000ff */
[----:B-1----:R-:W-:Y:S01]  /*3370*/  IMAD.WIDE.U32 R96, R4, 0x10, R96 ;  /* 0x0000001004607825 */ /* 0x002fe200078e0060 */
[----:B------:R-:W-:Y:S01]  /*3380*/  F2FP.F16.F32.PACK_AB R70, R105, R102 ;  /* 0x000000666946723e */ /* 0x000fe200000000ff */
[----:B------:R1:W-:Y:S01]  /*3390*/  STG.E.128 desc[UR6][R98.64], R52 ;  /* 0x0000003462007986 */ /* 0x0003e2000c101d06 */
[----:B------:R-:W-:Y:S02]  /*33a0*/  F2FP.F16.F32.PACK_AB R71, R106, R103 ;  /* 0x000000676a47723e */ /* 0x000fe400000000ff */
[----:B------:R-:W-:-:S03]  /*33b0*/  IADD3 R4, PT, PT, R4, 0x20, RZ ;  /* 0x0000002004047810 */ /* 0x000fc60007ffe0ff */
[----:B------:R1:W-:Y:S04]  /*33c0*/  STG.E.128 desc[UR6][R96.64], R68 ;  /* 0x0000004460007986 */ /* 0x0003e8000c101d06 */
.L_x_962:
[----:B------:R-:W-:Y:S05]  /*33d0*/  BSYNC.RECONVERGENT B2 ;  /* 0x0000000000027941 */ /* 0x000fea0003800200 */
.L_x_961:
[----:B------:R-:W-:Y:S05]  /*33e0*/  @!P2 BRA `(.L_x_955) ;  /* 0x0000000000d8a947 */ /* 0x000fea0003800000 */
[----:B01----:R-:W0:Y:S01]  /*33f0*/  LDC.64 R96, c[0x0][0x478] ;  /* 0x00011e00ff607b82 */ /* 0x003e220000000a00 */
[-CC-:B------:R-:W-:Y:S01]  /*3400*/  FFMA.FTZ R53, R73, R100.reuse, R101.reuse ;  /* 0x0000006449357223 */ /* 0x180fe20000010065 */
[-CC-:B------:R-:W-:Y:S01]  /*3410*/  FFMA.FTZ R54, R74, R100.reuse, R101.reuse ;  /* 0x000000644a367223 */ /* 0x180fe20000010065 */
[-CC-:B------:R-:W-:Y:S01]  /*3420*/  FFMA.FTZ R55, R77, R100.reuse, R101.reuse ;  /* 0x000000644d377223 */ /* 0x180fe20000010065 */
[-CC-:B------:R-:W-:Y:S01]  /*3430*/  FFMA.FTZ R70, R82, R100.reuse, R101.reuse ;  /* 0x0000006452467223 */ /* 0x180fe20000010065 */
[-CC-:B------:R-:W-:Y:S01]  /*3440*/  FFMA.FTZ R103, R81, R100.reuse, R101.reuse ;  /* 0x0000006451677223 */ /* 0x180fe20000010065 */
[-CC-:B------:R-:W-:Y:S01]  /*3450*/  FFMA.FTZ R102, R86, R100.reuse, R101.reuse ;  /* 0x0000006456667223 */ /* 0x180fe20000010065 */
[-CC-:B------:R-:W-:Y:S01]  /*3460*/  FFMA.FTZ R104, R87, R100.reuse, R101.reuse ;  /* 0x0000006457687223 */ /* 0x180fe20000010065 */
[----:B------:R-:W1:Y:S01]  /*3470*/  LDC.64 R98, c[0x0][0x468] ;  /* 0x00011a00ff627b82 */ /* 0x000e620000000a00 */
[----:B------:R-:W-:Y:S01]  /*3480*/  FFMA.FTZ R105, R90, R100, R101 ;  /* 0x000000645a697223 */ /* 0x000fe20000010065 */
[----:B------:R-:W-:-:S02]  /*3490*/  HADD2.F32 R69, -RZ, R16.H0_H0 ;  /* 0x20000010ff457230 */ /* 0x000fc40000004100 */
[----:B------:R-:W-:Y:S01]  /*34a0*/  FADD.FTZ R52, R72, -R53 ;  /* 0x8000003548347221 */ /* 0x000fe20000010000 */
[----:B------:R-:W-:Y:S02]  /*34b0*/  HADD2.F32 R71, -RZ, R16.H1_H1 ;  /* 0x30000010ff477230 */ /* 0x000fe40000004100 */
[----:B------:R-:W-:Y:S01]  /*34c0*/  FADD.FTZ R54, R75, -R54 ;  /* 0x800000364b367221 */ /* 0x000fe20000010000 */
[----:B------:R-:W-:Y:S02]  /*34d0*/  HADD2.F32 R101, -RZ, R17.H0_H0 ;  /* 0x20000011ff657230 */ /* 0x000fe40000004100 */
[----:B------:R-:W-:Y:S01]  /*34e0*/  FADD.FTZ R68, R80, -R55 ;  /* 0x8000003750447221 */ /* 0x000fe20000010000 */
[----:B------:R-:W-:Y:S01]  /*34f0*/  FADD.FTZ R100, R88, -R105 ;  /* 0x8000006958647221 */ /* 0x000fe20000010000 */
[C---:B-----5:R-:W-:Y:S01]  /*3500*/  FFMA.FTZ R69, R7.reuse, R52, R69 ;  /* 0x0000003407457223 */ /* 0x060fe20000010045 */
[C---:B------:R-:W-:Y:S01]  /*3510*/  FFMA.FTZ R54, R7.reuse, R54, R71 ;  /* 0x0000003607367223 */ /* 0x040fe20000010047 */
[----:B------:R-:W-:Y:S01]  /*3520*/  FFMA.FTZ R53, R7, R68, R101 ;  /* 0x0000004407357223 */ /* 0x000fe20000010065 */
[----:B------:R-:W-:-:S02]  /*3530*/  HADD2.F32 R106, -RZ, R19.H1_H1 ;  /* 0x30000013ff6a7230 */ /* 0x000fc40000004100 */
[----:B------:R-:W-:Y:S01]  /*3540*/  FADD.FTZ R70, R79, -R70 ;  /* 0x800000464f467221 */ /* 0x000fe20000010000 */
[----:B------:R-:W-:Y:S02]  /*3550*/  HADD2.F32 R52, -RZ, R17.H1_H1 ;  /* 0x30000011ff347230 */ /* 0x000fe40000004100 */
[----:B------:R-:W-:Y:S01]  /*3560*/  FADD.FTZ R68, R84, -R103 ;  /* 0x8000006754447221 */ /* 0x000fe20000010000 */
[--C-:B------:R-:W-:Y:S02]  /*3570*/  HADD2.F32 R71, -RZ, R18.reuse.H0_H0 ;  /* 0x20000012ff477230 */ /* 0x100fe40000004100 */
[----:B------:R-:W-:Y:S01]  /*3580*/  FADD.FTZ R102, R83, -R102 ;  /* 0x8000006653667221 */ /* 0x000fe20000010000 */
[----:B------:R-:W-:Y:S02]  /*3590*/  HADD2.F32 R101, -RZ, R18.H1_H1 ;  /* 0x30000012ff657230 */ /* 0x000fe40000004100 */
[----:B------:R-:W-:Y:S01]  /*35a0*/  FADD.FTZ R104, R85, -R104 ;  /* 0x8000006855687221 */ /* 0x000fe20000010000 */
[----:B------:R-:W-:-:S02]  /*35b0*/  HADD2.F32 R105, -RZ, R19.H0_H0 ;  /* 0x20000013ff697230 */ /* 0x000fc40000004100 */
[C---:B------:R-:W-:Y:S01]  /*35c0*/  FFMA.FTZ R55, R7.reuse, R100, R106 ;  /* 0x0000006407377223 */ /* 0x040fe2000001006a */
[C---:B------:R-:W-:Y:S01]  /*35d0*/  FFMA.FTZ R70, R7.reuse, R70, R52 ;  /* 0x0000004607467223 */ /* 0x040fe20000010034 */
[C---:B------:R-:W-:Y:S01]  /*35e0*/  FFMA.FTZ R71, R7.reuse, R68, R71 ;  /* 0x0000004407477223 */ /* 0x040fe20000010047 */
[C---:B------:R-:W-:Y:S01]  /*35f0*/  FFMA.FTZ R101, R7.reuse, R102, R101 ;  /* 0x0000006607657223 */ /* 0x040fe20000010065 */
[----:B------:R-:W-:Y:S01]  /*3600*/  FFMA.FTZ R104, R7, R104, R105 ;  /* 0x0000006807687223 */ /* 0x000fe20000010069 */
[----:B0-----:R-:W-:-:S04]  /*3610*/  IMAD.WIDE.U32 R96, R4, 0x10, R96 ;  /* 0x0000001004607825 */ /* 0x001fc800078e0060 */
[-C--:B------:R-:W-:Y:S01]  /*3620*/  FMUL.FTZ R68, R69, R6.reuse ;  /* 0x0000000645447220 */ /* 0x080fe20000410000 */
[C---:B------:R-:W-:Y:S01]  /*3630*/  F2FP.F16.F32.PACK_AB R52, R54.reuse, R69 ;  /* 0x000000453634723e */ /* 0x040fe200000000ff */
[----:B------:R-:W-:Y:S01]  /*3640*/  FMUL.FTZ R7, R54, R6 ;  /* 0x0000000636077220 */ /* 0x000fe20000410000 */
[----:B-1----:R-:W-:-:S04]  /*3650*/  IMAD.WIDE.U32 R98, R4, 0x10, R98 ;  /* 0x0000001004627825 */ /* 0x002fc800078e0062 */
[-C--:B------:R-:W-:Y:S01]  /*3660*/  FMUL.FTZ R69, R53, R6.reuse ;  /* 0x0000000635457220 */ /* 0x080fe20000410000 */
[-C--:B------:R-:W-:Y:S01]  /*3670*/  FMUL.FTZ R4, R70, R6.reuse ;  /* 0x0000000646047220 */ /* 0x080fe20000410000 */
[-C--:B------:R-:W-:Y:S01]  /*3680*/  FMUL.FTZ R100, R71, R6.reuse ;  /* 0x0000000647647220 */ /* 0x080fe20000410000 */
[-C--:B------:R-:W-:Y:S01]  /*3690*/  FMUL.FTZ R102, R104, R6.reuse ;  /* 0x0000000668667220 */ /* 0x080fe20000410000 */
[-C--:B------:R-:W-:Y:S01]  /*36a0*/  FMUL.FTZ R105, R55, R6.reuse ;  /* 0x0000000637697220 */ /* 0x080fe20000410000 */
[C---:B------:R-:W-:Y:S01]  /*36b0*/  FMUL.FTZ R103, R101.reuse, R6 ;  /* 0x0000000665677220 */ /* 0x040fe20000410000 */
[----:B------:R-:W-:Y:S02]  /*36c0*/  F2FP.F16.F32.PACK_AB R53, R70, R53 ;  /* 0x000000354635723e */ /* 0x000fe400000000ff */
[----:B------:R-:W-:Y:S02]  /*36d0*/  F2FP.F16.F32.PACK_AB R54, R101, R71 ;  /* 0x000000476536723e */ /* 0x000fe400000000ff */
[----:B------:R-:W-:-:S02]  /*36e0*/  F2FP.F16.F32.PACK_AB R55, R55, R104 ;  /* 0x000000683737723e */ /* 0x000fc400000000ff */
[----:B------:R-:W-:Y:S02]  /*36f0*/  F2FP.F16.F32.PACK_AB R71, R105, R102 ;  /* 0x000000666947723e */ /* 0x000fe400000000ff */
[----:B------:R-:W-:Y:S01]  /*3700*/  F2FP.F16.F32.PACK_AB R70, R103, R100 ;  /* 0x000000646746723e */ /* 0x000fe200000000ff */
[----:B------:R4:W-:Y:S01]  /*3710*/  STG.E.128 desc[UR6][R96.64], R52 ;  /* 0x0000003460007986 */ /* 0x0009e2000c101d06 */
[----:B------:R-:W-:Y:S02]  /*3720*/  F2FP.F16.F32.PACK_AB R69, R4, R69 ;  /* 0x000000450445723e */ /* 0x000fe400000000ff */
[----:B------:R-:W-:-:S05]  /*3730*/  F2FP.F16.F32.PACK_AB R68, R7, R68 ;  /* 0x000000440744723e */ /* 0x000fca00000000ff */
[----:B------:R4:W-:Y:S02]  /*3740*/  STG.E.128 desc[UR6][R98.64], R68 ;  /* 0x0000004462007986 */ /* 0x0009e4000c101d06 */
.L_x_955:
[----:B------:R-:W-:Y:S05]  /*3750*/  BSYNC.RECONVERGENT B1 ;  /* 0x0000000000017941 */ /* 0x000fea0003800200 */
.L_x_949:
[----:B0--3-5:R-:W0:Y:S02]  /*3760*/  LDC.64 R6, c[0x0][0x380] ;  /* 0x0000e000ff067b82 */ /* 0x029e240000000a00 */
[----:B0-----:R-:W-:-:S04]  /*3770*/  LEA R5, R6, R5, 0x2 ;  /* 0x0000000506057211 */ /* 0x001fc800078e10ff */
[----:B------:R-:W-:-:S13]  /*3780*/  ISETP.GE.AND P1, PT, R5, R7, PT ;  /* 0x000000070500720c */ /* 0x000fda0003f26270 */
[----:B------:R-:W-:Y:S05]  /*3790*/  @!P1 BRA `(.L_x_963) ;  /* 0xffffffcc00249947 */ /* 0x000fea000383ffff */
.L_x_940:
[----:B------:R-:W-:Y:S05]  /*37a0*/  BSYNC B0 ;  /* 0x0000000000007941 */ /* 0x000fea0003800000 */
.L_x_939:
        /* <DEDUP_REMOVED lines=140> */
.L_x_948:
        /* <DEDUP_REMOVED lines=8> */
.L_x_965:
[----:B------:R-:W-:Y:S05]  /*40f0*/  BSYNC B1 ;  /* 0x0000000000017941 */ /* 0x000fea0003800000 */
.L_x_964:
        /* <DEDUP_REMOVED lines=8> */
.L_x_966:
[----:B------:R-:W-:Y:S01]  /*4180*/  FADD.FTZ R68, R68, R97 ;  /* 0x0000006144447221 */ /* 0x000fe20000010000 */
[----:B------:R-:W-:-:S04]  /*4190*/  HFMA2 R102, -RZ, RZ, 0, 1.1920928955078125e-07 ;  /* 0x00000002ff667431 */ /* 0x000fc800000001ff */
[----:B------:R-:W-:Y:S02]  /*41a0*/  MOV R103, R68 ;  /* 0x0000004400677202 */ /* 0x000fe40000000f00 */
[----:B------:R-:W-:-:S07]  /*41b0*/  MOV R69, R101 ;  /* 0x0000006500457202 */ /* 0x000fce0000000f00 */
[----:B------:R-:W-:Y:S05]  /*41c0*/  WARPSYNC.COLLECTIVE R100, `(.L_x_967) ;  /* 0x0000000064087348 */ /* 0x000fea0003c00000 */
[----:B------:R0:W1:Y:S02]  /*41d0*/  SHFL.BFLY P5, R101, R103, R102, R105 ;  /* 0x0c00006667657389 */ /* 0x00006400000a0069 */
[----:B01----:R-:W-:Y:S05]  /*41e0*/  ENDCOLLECTIVE ;  /* 0x000000000000791b */ /* 0x003fea0003800000 */
.L_x_967:
[----:B------:R-:W-:-:S05]  /*41f0*/  FADD.FTZ R69, R69, R98 ;  /* 0x0000006245457221 */ /* 0x000fca0000010000 */
[----:B------:R-:W-:Y:S02]  /*4200*/  MOV R103, R69 ;  /* 0x0000004500677202 */ /* 0x000fe40000000f00 */
[----:B------:R-:W-:-:S07]  /*4210*/  MOV R71, R101 ;  /* 0x0000006500477202 */ /* 0x000fce0000000f00 */
[----:B------:R-:W-:Y:S05]  /*4220*/  WARPSYNC.COLLECTIVE R100, `(.L_x_968) ;  /* 0x0000000064087348 */ /* 0x000fea0003c00000 */
[----:B------:R0:W1:Y:S02]  /*4230*/  SHFL.BFLY P5, R101, R103, R102, R105 ;  /* 0x0c00006667657389 */ /* 0x00006400000a0069 */
[----:B01----:R-:W-:Y:S05]  /*4240*/  ENDCOLLECTIVE ;  /* 0x000000000000791b */ /* 0x003fea0003800000 */
.L_x_968:
[----:B------:R-:W-:Y:S01]  /*4250*/  FADD.FTZ R71, R68, R71 ;  /* 0x0000004744477221 */ /* 0x000fe20000010000 */
[----:B------:R-:W-:-:S04]  /*4260*/  HFMA2 R102, -RZ, RZ, 0, 2.384185791015625e-07 ;  /* 0x00000004ff667431 */ /* 0x000fc800000001ff */
[----:B------:R-:W-:Y:S02]  /*4270*/  MOV R103, R71 ;  /* 0x0000004700677202 */ /* 0x000fe40000000f00 */
[----:B------:R-:W-:-:S07]  /*4280*/  MOV R70, R101 ;  /* 0x0000006500467202 */ /* 0x000fce0000000f00 */
[----:B------:R-:W-:Y:S05]  /*4290*/  WARPSYNC.COLLECTIVE R100, `(.L_x_969) ;  /* 0x0000000064087348 */ /* 0x000fea0003c00000 */
[----:B------:R0:W1:Y:S02]  /*42a0*/  SHFL.BFLY P5, R101, R103, R102, R105 ;  /* 0x0c00006667657389 */ /* 0x00006400000a0069 */
[----:B01----:R-:W-:Y:S05]  /*42b0*/  ENDCOLLECTIVE ;  /* 0x000000000000791b */ /* 0x003fea0003800000 */
.L_x_969:
[----:B------:R-:W-:-:S05]  /*42c0*/  FADD.FTZ R70, R69, R70 ;  /* 0x0000004645467221 */ /* 0x000fca0000010000 */
[----:B------:R-:W-:Y:S02]  /*42d0*/  MOV R103, R70 ;  /* 0x0000004600677202 */ /* 0x000fe40000000f00 */
[----:B------:R-:W-:-:S07]  /*42e0*/  MOV R96, R101 ;  /* 0x0000006500607202 */ /* 0x000fce0000000f00 */
[----:B------:R-:W-:Y:S05]  /*42f0*/  WARPSYNC.COLLECTIVE R100, `(.L_x_970) ;  /* 0x0000000064087348 */ /* 0x000fea0003c00000 */
[----:B------:R0:W1:Y:S02]  /*4300*/  SHFL.BFLY P5, R101, R103, R102, R105 ;  /* 0x0c00006667657389 */ /* 0x00006400000a0069 */
[----:B01----:R-:W-:Y:S05]  /*4310*/  ENDCOLLECTIVE ;  /* 0x000000000000791b */ /* 0x003fea0003800000 */
.L_x_970:
[----:B------:R-:W-:Y:S01]  /*4320*/  FADD.FTZ R96, R71, R96 ;  /* 0x0000006047607221 */ /* 0x000fe20000010000 */
[----:B------:R-:W-:-:S04]  /*4330*/  HFMA2 R102, -RZ, RZ, 0, 4.76837158203125e-07 ;  /* 0x00000008ff667431 */ /* 0x000fc800000001ff */
[----:B------:R-:W-:Y:S02]  /*4340*/  MOV R103, R96 ;  /* 0x0000006000677202 */ /* 0x000fe40000000f00 */
[----:B------:R-:W-:-:S07]  /*4350*/  MOV R99, R101 ;  /* 0x0000006500637202 */ /* 0x000fce0000000f00 */
[----:B------:R-:W-:Y:S05]  /*4360*/  WARPSYNC.COLLECTIVE R100, `(.L_x_971) ;  /* 0x0000000064087348 */ /* 0x000fea0003c00000 */
[----:B------:R0:W1:Y:S02]  /*4370*/  SHFL.BFLY P5, R101, R103, R102, R105 ;  /* 0x0c00006667657389 */ /* 0x00006400000a0069 */
[----:B01----:R-:W-:Y:S05]  /*4380*/  ENDCOLLECTIVE ;  /* 0x000000000000791b */ /* 0x003fea0003800000 */
.L_x_971:
[----:B------:R-:W-:-:S05]  /*4390*/  FADD.FTZ R99, R70, R99 ;  /* 0x0000006346637221 */ /* 0x000fca0000010000 */
[----:B------:R-:W-:Y:S02]  /*43a0*/  MOV R103, R99 ;  /* 0x0000006300677202 */ /* 0x000fe40000000f00 */
[----:B------:R-:W-:-:S07]  /*43b0*/  MOV R97, R101 ;  /* 0x0000006500617202 */ /* 0x000fce0000000f00 */
[----:B------:R-:W-:Y:S05]  /*43c0*/  WARPSYNC.COLLECTIVE R100, `(.L_x_972) ;  /* 0x0000000064087348 */ /* 0x000fea0003c00000 */
[----:B------:R0:W1:Y:S02]  /*43d0*/  SHFL.BFLY P5, R101, R103, R102, R105 ;  /* 0x0c00006667657389 */ /* 0x00006400000a0069 */
[----:B01----:R-:W-:Y:S05]  /*43e0*/  ENDCOLLECTIVE ;  /* 0x000000000000791b */ /* 0x003fea0003800000 */
.L_x_972:
[----:B------:R-:W-:Y:S01]  /*43f0*/  FADD.FTZ R97, R96, R97 ;  /* 0x0000006160617221 */ /* 0x000fe20000010000 */
[----:B------:R-:W-:-:S04]  /*4400*/  HFMA2 R102, -RZ, RZ, 0, 9.5367431640625e-07 ;  /* 0x00000010ff667431 */ /* 0x000fc800000001ff */
[----:B------:R-:W-:Y:S02]  /*4410*/  MOV R103, R97 ;  /* 0x0000006100677202 */ /* 0x000fe40000000f00 */
[----:B------:R-:W-:-:S07]  /*4420*/  MOV R98, R101 ;  /* 0x0000006500627202 */ /* 0x000fce0000000f00 */
[----:B------:R-:W-:Y:S05]  /*4430*/  WARPSYNC.COLLECTIVE R100, `(.L_x_973) ;  /* 0x0000000064087348 */ /* 0x000fea0003c00000 */
[----:B------:R0:W1:Y:S02]  /*4440*/  SHFL.BFLY P5, R101, R103, R102, R105 ;  /* 0x0c00006667657389 */ /* 0x00006400000a0069 */
[----:B01----:R-:W-:Y:S05]  /*4450*/  ENDCOLLECTIVE ;  /* 0x000000000000791b */ /* 0x003fea0003800000 */
.L_x_973:
[----:B------:R-:W-:-:S05]  /*4460*/  FADD.FTZ R98, R99, R98 ;  /* 0x0000006263627221 */ /* 0x000fca0000010000 */
[----:B------:R-:W-:Y:S02]  /*4470*/  MOV R103, R98 ;  /* 0x0000006200677202 */ /* 0x000fe40000000f00 */
[----:B------:R-:W-:-:S07]  /*4480*/  MOV R68, R101 ;  /* 0x0000006500447202 */ /* 0x000fce0000000f00 */
[----:B------:R-:W-:Y:S05]  /*4490*/  WARPSYNC.COLLECTIVE R100, `(.L_x_974) ;  /* 0x0000000064087348 */ /* 0x000fea0003c00000 */
[----:B------:R0:W1:Y:S02]  /*44a0*/  SHFL.BFLY P5, R101, R103, R102, R105 ;  /* 0x0c00006667657389 */ /* 0x00006400000a0069 */
[----:B01----:R-:W-:Y:S05]  /*44b0*/  ENDCOLLECTIVE ;  /* 0x000000000000791b */ /* 0x003fea0003800000 */
.L_x_974:
[----:B------:R-:W-:Y:S01]  /*44c0*/  MOV R69, R101 ;  /* 0x0000006500457202 */ /* 0x000fe20000000f00 */
[----:B------:R-:W-:Y:S06]  /*44d0*/  BRA `(.L_x_975) ;  /* 0xffffffd800547947 */ /* 0x000fec000383ffff */
.L_x_976:
        /* <DEDUP_REMOVED lines=10> */
.L_x_11168:


//--------------------- .text._ZN10layer_norm13ln_bwd_kernelINS_13Kernel_traitsI6__halfS2_S2_S2_fjLj512ELj1ELj4ELj1ELj16ENS_18Kernel_traits_baseILj512ES2_S2_S2_S2_fjLj128EEEEELb0ELb0ELb0ELb1EEEvNS_9BwdParamsE --------------------------
	.section	.text._ZN10layer_norm13ln_bwd_kernelINS_13Kernel_traitsI6__halfS2_S2_S2_fjLj512ELj1ELj4ELj1ELj16ENS_18Kernel_traits_baseILj512ES2_S2_S2_S2_fjLj128EEEEELb0ELb0ELb0ELb1EEEvNS_9BwdParamsE,"ax",@progbits
	.align	128
        .global         _ZN10layer_norm13ln_bwd_kernelINS_13Kernel_traitsI6__halfS2_S2_S2_fjLj512ELj1ELj4ELj1ELj16ENS_18Kernel_traits_baseILj512ES2_S2_S2_S2_fjLj128EEEEELb0ELb0ELb0ELb1EEEvNS_9BwdParamsE
        .type           _ZN10layer_norm13ln_bwd_kernelINS_13Kernel_traitsI6__halfS2_S2_S2_fjLj512ELj1ELj4ELj1ELj16ENS_18Kernel_traits_baseILj512ES2_S2_S2_S2_fjLj128EEEEELb0ELb0ELb0ELb1EEEvNS_9BwdParamsE,@function
        .size           _ZN10layer_norm13ln_bwd_kernelINS_13Kernel_traitsI6__halfS2_S2_S2_fjLj512ELj1ELj4ELj1ELj16ENS_18Kernel_traits_baseILj512ES2_S2_S2_S2_fjLj128EEEEELb0ELb0ELb0ELb1EEEvNS_9BwdParamsE,(.L_x_11169 - _ZN10layer_norm13ln_bwd_kernelINS_13Kernel_traitsI6__halfS2_S2_S2_fjLj512ELj1ELj4ELj1ELj16ENS_18Kernel_traits_baseILj512ES2_S2_S2_S2_fjLj128EEEEELb0ELb0ELb0ELb1EEEvNS_9BwdParamsE)
        .other          _ZN10layer_norm13ln_bwd_kernelINS_13Kernel_traitsI6__halfS2_S2_S2_fjLj512ELj1ELj4ELj1ELj16ENS_18Kernel_traits_baseILj512ES2_S2_S2_S2_fjLj128EEEEELb0ELb0ELb0ELb1EEEvNS_9BwdParamsE,@"STO_CUDA_ENTRY STV_DEFAULT"
_ZN10layer_norm13ln_bwd_kernelINS_13Kernel_traitsI6__halfS2_S2_S2_fjLj512ELj1ELj4ELj1ELj16ENS_18Kernel_traits_baseILj512ES2_S2_S2_S2_fjLj128EEEEELb0ELb0ELb0ELb1EEEvNS_9BwdParamsE:
.text._ZN10layer_norm13ln_bwd_kernelINS_13Kernel_traitsI6__halfS2_S2_S2_fjLj512ELj1ELj4ELj1ELj16ENS_18Kernel_traits_baseILj512ES2_S2_S2_S2_fjLj128EEEEELb0ELb0ELb0ELb1EEEvNS_9BwdParamsE:
        /* <DEDUP_REMOVED lines=32> */
[----:B------:R-:W1:Y:S01]  /*0200*/  LDCU.64 UR8, c[0x0][0x3e0] ;  /* 0x00007c00ff0877ac */ /* 0x000e620008000a00 */
[----:B------:R-:W-:-:S06]  /*0210*/  LOP3.LUT R3, R0, 0x1f, RZ, 0xc0, !PT ;  /* 0x0000001f00037812 */ /* 0x000fcc00078ec0ff */
[----:B------:R-:W2:Y:S01]  /*0220*/  LDC.U8 R65, c[0x0][0x410] ;  /* 0x00010400ff417b82 */ /* 0x000ea20000000000 */
[----:B------:R-:W-:Y:S01]  /*0230*/  HFMA2 R66, -RZ, RZ, 0, 0 ;  /* 0x00000000ff427431 */ /* 0x000fe200000001ff */
[----:B------:R-:W-:Y:S01]  /*0240*/  BSSY B1, `(.L_x_979) ;  /* 0x000031c000017945 */ /* 0x000fe20003800000 */
[----:B------:R-:W-:Y:S02]  /*0250*/  MOV R64, RZ ;  /* 0x000000ff00407202 */ /* 0x000fe40000000f00 */
[----:B------:R-:W-:Y:S02]  /*0260*/  CS2R R62, SRZ ;  /* 0x00000000003e7805 */ /* 0x000fe4000001ff00 */
[----:B------:R-:W-:Y:S02]  /*0270*/  CS2R R6, SRZ ;  /* 0x0000000000067805 */ /* 0x000fe4000001ff00 */
[----:B------:R-:W-:Y:S02]  /*0280*/  CS2R R8, SRZ ;  /* 0x0000000000087805 */ /* 0x000fe4000001ff00 */
[----:B------:R-:W-:-:S02]  /*0290*/  CS2R R10, SRZ ;  /* 0x00000000000a7805 */ /* 0x000fc4000001ff00 */
[----:B-1----:R-:W-:Y:S01]  /*02a0*/  ISETP.NE.U32.AND P0, PT, RZ, UR8, PT ;  /* 0x00000008ff007c0c */ /* 0x002fe2000bf05070 */
[----:B0-----:R-:W-:-:S03]  /*02b0*/  IMAD.WIDE.U32 R4, R3, 0x10, R4 ;  /* 0x0000001003047825 */ /* 0x001fc600078e0004 */
[----:B------:R-:W-:Y:S02]  /*02c0*/  ISETP.NE.AND.EX P0, PT, RZ, UR9, PT, P0 ;  /* 0x00000009ff007c0c */ /* 0x000fe4000bf05300 */
[----:B------:R-:W-:Y:S02]  /*02d0*/  CS2R R2, SRZ ;  /* 0x0000000000027805 */ /* 0x000fe4000001ff00 */
[----:B------:R-:W-:Y:S02]  /*02e0*/  CS2R R12, SRZ ;  /* 0x00000000000c7805 */ /* 0x000fe4000001ff00 */
[----:B------:R-:W-:Y:S01]  /*02f0*/  CS2R R14, SRZ ;  /* 0x00000000000e7805 */ /* 0x000fe2000001ff00 */
[----:B------:R-:W5:Y:S01]  /*0300*/  LDG.E.128 R32, desc[UR6][R4.64+0x200] ;  /* 0x0002000604207981 */ /* 0x000f62000c1e1d00 */
[----:B------:R-:W-:Y:S02]  /*0310*/  CS2R R16, SRZ ;  /* 0x0000000000107805 */ /* 0x000fe4000001ff00 */
[----:B------:R-:W-:-:S02]  /*0320*/  CS2R R18, SRZ ;  /* 0x0000000000127805 */ /* 0x000fc4000001ff00 */
[----:B------:R-:W-:Y:S01]  /*0330*/  CS2R R20, SRZ ;  /* 0x0000000000147805 */ /* 0x000fe2000001ff00 */
[----:B------:R0:W5:Y:S01]  /*0340*/  LDG.E.128 R36, desc[UR6][R4.64] ;  /* 0x0000000604247981 */ /* 0x000162000c1e1d00 */
[----:B------:R-:W-:Y:S02]  /*0350*/  CS2R R22, SRZ ;  /* 0x0000000000167805 */ /* 0x000fe4000001ff00 */
[----:B------:R-:W-:Y:S02]  /*0360*/  CS2R R56, SRZ ;  /* 0x0000000000387805 */ /* 0x000fe4000001ff00 */
[----:B------:R-:W-:Y:S02]  /*0370*/  CS2R R58, SRZ ;  /* 0x00000000003a7805 */ /* 0x000fe4000001ff00 */
[----:B------:R-:W-:Y:S02]  /*0380*/  CS2R R60, SRZ ;  /* 0x00000000003c7805 */ /* 0x000fe4000001ff00 */
[----:B0-2---:R-:W-:-:S07]  /*0390*/  CS2R R4, SRZ ;  /* 0x0000000000047805 */ /* 0x005fce000001ff00 */
.L_x_987:
        /* <DEDUP_REMOVED lines=9> */
[----:B------:R-:W-:Y:S01]  /*0430*/  ISETP.NE.U32.AND P1, PT, RZ, UR10, PT ;  /* 0x0000000aff007c0c */ /* 0x000fe2000bf25070 */
[----:B------:R-:W-:-:S03]  /*0440*/  IMAD R46, R67, UR12, RZ ;  /* 0x0000000c432e7c24 */ /* 0x000fc6000f8e02ff */
[----:B------:R-:W-:Y:S02]  /*0450*/  ISETP.NE.AND.EX P1, PT, RZ, UR11, PT, P1 ;  /* 0x0000000bff007c0c */ /* 0x000fe4000bf25310 */
[----:B------:R-:W-:Y:S02]  /*0460*/  SHF.R.S32.HI R47, RZ, 0x1f, R46 ;  /* 0x0000001fff2f7819 */ /* 0x000fe4000001142e */
[----:B------:R-:W-:Y:S02]  /*0470*/  ISETP.NE.AND P2, PT, R65, RZ, PT ;  /* 0x000000ff4100720c */ /* 0x000fe40003f45270 */
[----:B------:R-:W-:Y:S02]  /*0480*/  LEA.HI R47, R47, R46, RZ, 0x3 ;  /* 0x0000002e2f2f7211 */ /* 0x000fe400078f18ff */
[----:B------:R-:W-:Y:S02]  /*0490*/  LOP3.LUT R70, R0, 0x1f, RZ, 0xc0, !PT ;  /* 0x0000001f00467812 */ /* 0x000fe400078ec0ff */
[----:B------:R-:W-:-:S02]  /*04a0*/  MOV R68, 0x3f800000 ;  /* 0x3f80000000447802 */ /* 0x000fc40000000f00 */
[----:B------:R-:W-:Y:S01]  /*04b0*/  LEA.HI.SX32 R70, R47, R70, 0x1d ;  /* 0x000000462f467211 */ /* 0x000fe200078feaff */
[----:B---3--:R-:W-:Y:S01]  /*04c0*/  @P0 HADD2.F32 R68, -RZ, R44.H0_H0 ;  /* 0x2000002cff440230 */ /* 0x008fe20000004100 */
[----:B----4-:R-:W-:Y:S01]  /*04d0*/  FSEL R72, R40, RZ, !P2 ;  /* 0x000000ff28487208 */ /* 0x010fe20005000000 */
[----:B0-----:R-:W-:Y:S06]  /*04e0*/  @P1 BRA `(.L_x_980) ;  /* 0x0000000800701947 */ /* 0x001fec0003800000 */
[----:B------:R-:W0:Y:S01]  /*04f0*/  LDC.64 R44, c[0x0][0x3a8] ;  /* 0x0000ea00ff2c7b82 */ /* 0x000e220000000a00 */
[----:B------:R-:W-:-:S07]  /*0500*/  IADD3 R69, PT, PT, R70, 0x20, RZ ;  /* 0x0000002046457810 */ /* 0x000fce0007ffe0ff */
[----:B------:R-:W1:Y:S01]  /*0510*/  LDC.64 R52, c[0x0][0x428] ;  /* 0x00010a00ff347b82 */ /* 0x000e620000000a00 */
[----:B0-----:R-:W-:-:S04]  /*0520*/  IMAD.WIDE.U32 R40, R70, 0x10, R44 ;  /* 0x0000001046287825 */ /* 0x001fc800078e002c */
[C---:B------:R-:W-:Y:S02]  /*0530*/  IMAD.WIDE.U32 R44, R69.reuse, 0x10, R44 ;  /* 0x00000010452c7825 */ /* 0x040fe400078e002c */
[----:B------:R-:W2:Y:S02]  /*0540*/  LDG.E.128 R40, desc[UR6][R40.64] ;  /* 0x0000000628287981 */ /* 0x000ea4000c1e1d00 */
[--C-:B-1----:R-:W-:Y:S02]  /*0550*/  IMAD.WIDE.U32 R48, R70, 0x10, R52.reuse ;  /* 0x0000001046307825 */ /* 0x102fe400078e0034 */
[----:B------:R-:W3:Y:S04]  /*0560*/  LDG.E.128 R44, desc[UR6][R44.64] ;  /* 0x000000062c2c7981 */ /* 0x000ee8000c1e1d00 */
[----:B------:R-:W4:Y:S01]  /*0570*/  LDG.E.128 R48, desc[UR6][R48.64] ;  /* 0x0000000630307981 */ /* 0x000f22000c1e1d00 */
[----:B------:R-:W-:-:S06]  /*0580*/  IMAD.WIDE.U32 R52, R69, 0x10, R52 ;  /* 0x0000001045347825 */ /* 0x000fcc00078e0034 */
[----:B------:R-:W4:Y:S01]  /*0590*/  LDG.E.128 R52, desc[UR6][R52.64] ;  /* 0x0000000634347981 */ /* 0x000f22000c1e1d00 */
[----:B------:R-:W-:Y:S02]  /*05a0*/  HADD2.F32 R102, -RZ, R36.H0_H0 ;  /* 0x20000024ff667230 */ /* 0x000fe40000004100 */
[----:B------:R-:W-:Y:S02]  /*05b0*/  HADD2.F32 R116, -RZ, R38.H0_H0 ;  /* 0x20000026ff747230 */ /* 0x000fe40000004100 */
[----:B------:R-:W-:Y:S02]  /*05c0*/  HADD2.F32 R104, -RZ, R37.H0_H0 ;  /* 0x20000025ff687230 */ /* 0x000fe40000004100 */
[----:B------:R-:W-:Y:S02]  /*05d0*/  HADD2.F32 R114, -RZ, R34.H0_H0 ;  /* 0x20000022ff727230 */ /* 0x000fe40000004100 */
[----:B------:R-:W-:Y:S02]  /*05e0*/  HADD2.F32 R118, -RZ, R39.H0_H0 ;  /* 0x20000027ff767230 */ /* 0x000fe40000004100 */
[----:B------:R-:W-:-:S02]  /*05f0*/  HADD2.F32 R120, -RZ, R32.H0_H0 ;  /* 0x20000020ff787230 */ /* 0x000fc40000004100 */
[----:B------:R-:W-:Y:S02]  /*0600*/  HADD2.F32 R122, -RZ, R33.H0_H0 ;  /* 0x20000021ff7a7230 */ /* 0x000fe40000004100 */
[--C-:B--2---:R-:W-:Y:S02]  /*0610*/  HADD2.F32 R77, -RZ, R41.reuse.H0_H0 ;  /* 0x20000029ff4d7230 */ /* 0x104fe40000004100 */
[----:B------:R-:W-:Y:S02]  /*0620*/  HADD2.F32 R41, -RZ, R41.H1_H1 ;  /* 0x30000029ff297230 */ /* 0x000fe40000004100 */
[--C-:B------:R-:W-:Y:S02]  /*0630*/  HADD2.F32 R73, -RZ, R40.reuse.H0_H0 ;  /* 0x20000028ff497230 */ /* 0x100fe40000004100 */
[C---:B------:R-:W-:Y:S01]  /*0640*/  FADD.FTZ R100, -R72.reuse, R77 ;  /* 0x0000004d48647221 */ /* 0x040fe20000010100 */
[----:B------:R-:W-:Y:S02]  /*0650*/  HADD2.F32 R75, -RZ, R40.H1_H1 ;  /* 0x30000028ff4b7230 */ /* 0x000fe40000004100 */
[----:B------:R-:W-:Y:S01]  /*0660*/  FADD.FTZ R94, -R72, R41 ;  /* 0x00000029485e7221 */ /* 0x000fe20000010100 */
[----:B---3--:R-:W-:-:S02]  /*0670*/  HADD2.F32 R89, -RZ, R45.H0_H0 ;  /* 0x2000002dff597230 */ /* 0x008fc40000004100 */
[C---:B------:R-:W-:Y:S01]  /*0680*/  FADD.FTZ R40, -R72.reuse, R73 ;  /* 0x0000004948287221 */ /* 0x040fe20000010100 */
[----:B----4-:R-:W-:Y:S02]  /*0690*/  HADD2.F32 R41, -RZ, R48.H0_H0 ;  /* 0x20000030ff297230 */ /* 0x010fe40000004100 */
[----:B------:R-:W-:Y:S01]  /*06a0*/  FADD.FTZ R98, -R72, R75 ;  /* 0x0000004b48627221 */ /* 0x000fe20000010100 */
[----:B------:R-:W-:Y:S02]  /*06b0*/  HADD2.F32 R83, -RZ, R43.H0_H0 ;  /* 0x2000002bff537230 */ /* 0x000fe40000004100 */
[----:B-----5:R-:W-:Y:S01]  /*06c0*/  FMUL.FTZ R40, R71, R40 ;  /* 0x0000002847287220 */ /* 0x020fe20000410000 */
[----:B------:R-:W-:Y:S02]  /*06d0*/  HADD2.F32 R45, -RZ, R45.H1_H1 ;  /* 0x3000002dff2d7230 */ /* 0x000fe40000004100 */
[----:B------:R-:W-:Y:S01]  /*06e0*/  FMUL.FTZ R109, R102, R41 ;  /* 0x00000029666d7220 */ /* 0x000fe20000410000 */
[----:B------:R-:W-:-:S02]  /*06f0*/  HADD2.F32 R43, -RZ, R43.H1_H1 ;  /* 0x3000002bff2b7230 */ /* 0x000fc40000004100 */
[----:B------:R-:W-:Y:S01]  /*0700*/  FMUL.FTZ R101, R71, R98 ;  /* 0x0000006247657220 */ /* 0x000fe20000410000 */
[----:B------:R-:W-:Y:S02]  /*0710*/  HADD2.F32 R48, -RZ, R48.H1_H1 ;  /* 0x30000030ff307230 */ /* 0x000fe40000004100 */
[C---:B------:R-:W-:Y:S01]  /*0720*/  FADD.FTZ R76, -R72.reuse, R45 ;  /* 0x0000002d484c7221 */ /* 0x040fe20000010100 */
[----:B------:R-:W-:Y:S02]  /*0730*/  HADD2.F32 R75, -RZ, R36.H1_H1 ;  /* 0x30000024ff4b7230 */ /* 0x000fe40000004100 */
[----:B------:R-:W-:Y:S01]  /*0740*/  FADD.FTZ R86, -R72, R43 ;  /* 0x0000002b48567221 */ /* 0x000fe20000010100 */
[----:B------:R-:W-:Y:S02]  /*0750*/  HADD2.F32 R45, -RZ, R50.H0_H0 ;  /* 0x20000032ff2d7230 */ /* 0x000fe40000004100 */
[----:B------:R-:W-:Y:S01]  /*0760*/  FFMA.FTZ R98, R40, R109, RZ ;  /* 0x0000006d28627223 */ /* 0x000fe200000100ff */
[----:B------:R-:W-:-:S02]  /*0770*/  HADD2.F32 R43, -RZ, R49.H0_H0 ;  /* 0x20000031ff2b7230 */ /* 0x000fc40000004100 */
[----:B------:R-:W-:Y:S01]  /*0780*/  FMUL.FTZ R108, R75, R48 ;  /* 0x000000304b6c7220 */ /* 0x000fe20000410000 */
[----:B------:R-:W-:Y:S01]  /*0790*/  FADD.FTZ R75, RZ, R109 ;  /* 0x0000006dff4b7221 */ /* 0x000fe20000010000 */
[--C-:B------:R-:W-:Y:S02]  /*07a0*/  HADD2.F32 R79, -RZ, R42.reuse.H0_H0 ;  /* 0x2000002aff4f7230 */ /* 0x100fe40000004100 */
[----:B------:R-:W-:Y:S01]  /*07b0*/  FMUL.FTZ R105, R116, R45 ;  /* 0x0000002d74697220 */ /* 0x000fe20000410000 */
[----:B------:R-:W-:Y:S02]  /*07c0*/  HADD2.F32 R81, -RZ, R42.H1_H1 ;  /* 0x3000002aff517230 */ /* 0x000fe40000004100 */
[----:B------:R-:W-:Y:S01]  /*07d0*/  FMUL.FTZ R107, R104, R43 ;  /* 0x0000002b686b7220 */ /* 0x000fe20000410000 */
[----:B------:R-:W-:Y:S02]  /*07e0*/  HADD2.F32 R42, -RZ, R49.H1_H1 ;  /* 0x30000031ff2a7230 */ /* 0x000fe40000004100 */
[----:B------:R-:W-:Y:S01]  /*07f0*/  FADD.FTZ R116, R75, R108 ;  /* 0x0000006c4b747221 */ /* 0x000fe20000010000 */
[----:B------:R-:W-:-:S02]  /*0800*/  HADD2.F32 R77, -RZ, R37.H1_H1 ;  /* 0x30000025ff4d7230 */ /* 0x000fc40000004100 */
[----:B------:R-:W-:Y:S01]  /*0810*/  FMUL.FTZ R100, R71, R100 ;  /* 0x0000006447647220 */ /* 0x000fe20000410000 */
[----:B------:R-:W-:Y:S01]  /*0820*/  FFMA.FTZ R75, R101, R108, R98 ;  /* 0x0000006c654b7223 */ /* 0x000fe20000010062 */
[--C-:B------:R-:W-:Y:S02]  /*0830*/  HADD2.F32 R85, -RZ, R44.reuse.H0_H0 ;  /* 0x2000002cff557230 */ /* 0x100fe40000004100 */
[----:B------:R-:W-:Y:S01]  /*0840*/  FMUL.FTZ R97, R71, R94 ;  /* 0x0000005e47617220 */ /* 0x000fe20000410000 */
[----:B------:R-:W-:Y:S01]  /*0850*/  FMUL.FTZ R106, R77, R42 ;  /* 0x0000002a4d6a7220 */ /* 0x000fe20000410000 */
[----:B------:R-:W-:Y:S02]  /*0860*/  HADD2.F32 R87, -RZ, R44.H1_H1 ;  /* 0x3000002cff577230 */ /* 0x000fe40000004100 */
[----:B------:R-:W-:Y:S01]  /*0870*/  FADD.FTZ R77, R116, R107 ;  /* 0x0000006b744d7221 */ /* 0x000fe20000010000 */
[--C-:B------:R-:W-:Y:S02]  /*0880*/  HADD2.F32 R91, -RZ, R46.reuse.H0_H0 ;  /* 0x2000002eff5b7230 */ /* 0x100fe40000004100 */
[----:B------:R-:W-:Y:S01]  /*0890*/  FADD.FTZ R96, -R72, R79 ;  /* 0x0000004f48607221 */ /* 0x000fe20000010100 */
[----:B------:R-:W-:-:S02]  /*08a0*/  HADD2.F32 R93, -RZ, R46.H1_H1 ;  /* 0x3000002eff5d7230 */ /* 0x000fc40000004100 */
[----:B------:R-:W-:Y:S01]  /*08b0*/  FFMA.FTZ R94, R100, R107, R75 ;  /* 0x0000006b645e7223 */ /* 0x000fe2000001004b */
[--C-:B------:R-:W-:Y:S02]  /*08c0*/  HADD2.F32 R95, -RZ, R47.reuse.H0_H0 ;  /* 0x2000002fff5f7230 */ /* 0x100fe40000004100 */
[C---:B------:R-:W-:Y:S01]  /*08d0*/  FADD.FTZ R90, -R72.reuse, R81 ;  /* 0x00000051485a7221 */ /* 0x040fe20000010100 */
[----:B------:R-:W-:Y:S02]  /*08e0*/  HADD2.F32 R47, -RZ, R47.H1_H1 ;  /* 0x3000002fff2f7230 */ /* 0x000fe40000004100 */
[----:B------:R-:W-:Y:S01]  /*08f0*/  FADD.FTZ R116, R77, R106 ;  /* 0x0000006a4d747221 */ /* 0x000fe20000010000 */
[----:B------:R-:W-:Y:S02]  /*0900*/  HADD2.F32 R46, -RZ, R53.H1_H1 ;  /* 0x30000035ff2e7230 */ /* 0x000fe40000004100 */
[----:B------:R-:W-:Y:S01]  /*0910*/  FADD.FTZ R92, -R72, R83 ;  /* 0x00000053485c7221 */ /* 0x000fe20000010100 */
[----:B------:R-:W-:-:S02]  /*0920*/  HADD2.F32 R73, -RZ, R33.H1_H1 ;  /* 0x30000021ff497230 */ /* 0x000fc40000004100 */
[C---:B------:R-:W-:Y:S01]  /*0930*/  FADD.FTZ R88, -R72.reuse, R85 ;  /* 0x0000005548587221 */ /* 0x040fe20000010100 */
[----:B------:R-:W-:Y:S02]  /*0940*/  HADD2.F32 R50, -RZ, R50.H1_H1 ;  /* 0x30000032ff327230 */ /* 0x000fe40000004100 */
[C---:B------:R-:W-:Y:S01]  /*0950*/  FADD.FTZ R78, -R72.reuse, R87 ;  /* 0x00000057484e7221 */ /* 0x040fe20000010100 */
[----:B------:R-:W-:Y:S02]  /*0960*/  HADD2.F32 R79, -RZ, R38.H1_H1 ;  /* 0x30000026ff4f7230 */ /* 0x000fe40000004100 */
[C---:B------:R-:W-:Y:S01]  /*0970*/  FADD.FTZ R84, -R72.reuse, R89 ;  /* 0x0000005948547221 */ /* 0x040fe20000010100 */
[C---:B------:R-:W-:Y:S01]  /*0980*/  FADD.FTZ R82, -R72.reuse, R91 ;  /* 0x0000005b48527221 */ /* 0x040fe20000010100 */
[C---:B------:R-:W-:Y:S01]  /*0990*/  FADD.FTZ R74, -R72.reuse, R93 ;  /* 0x0000005d484a7221 */ /* 0x040fe20000010100 */
[C---:B------:R-:W-:Y:S01]  /*09a0*/  FADD.FTZ R80, -R72.reuse, R95 ;  /* 0x0000005f48507221 */ /* 0x040fe20000010100 */
[----:B------:R-:W-:Y:S01]  /*09b0*/  FMUL.FTZ R96, R71, R96 ;  /* 0x0000006047607220 */ /* 0x000fe20000410000 */
[----:B------:R-:W-:Y:S01]  /*09c0*/  FFMA.FTZ R75, R97, R106, R94 ;  /* 0x0000006a614b7223 */ /* 0x000fe2000001005e */
[----:B------:R-:W-:Y:S01]  /*09d0*/  FADD.FTZ R72, -R72, R47 ;  /* 0x0000002f48487221 */ /* 0x000fe20000010100 */
[----:B------:R-:W-:-:S02]  /*09e0*/  HADD2.F32 R111, -RZ, R54.H0_H0 ;  /* 0x20000036ff6f7230 */ /* 0x000fc40000004100 */
[----:B------:R-:W-:Y:S01]  /*09f0*/  FMUL.FTZ R94, R73, R46 ;  /* 0x0000002e495e7220 */ /* 0x000fe20000410000 */
[----:B------:R-:W-:Y:S02]  /*0a00*/  HADD2.F32 R47, -RZ, R51.H0_H0 ;  /* 0x20000033ff2f7230 */ /* 0x000fe40000004100 */
[----:B------:R-:W-:Y:S01]  /*0a10*/  FMUL.FTZ R104, R79, R50 ;  /* 0x000000324f687220 */ /* 0x000fe20000410000 */
[----:B------:R-:W-:Y:S01]  /*0a20*/  FMUL.FTZ R93, R71, R90 ;  /* 0x0000005a475d7220 */ /* 0x000fe20000410000 */
[----:B------:R-:W-:Y:S01]  /*0a30*/  FADD.FTZ R73, R116, R105 ;  /* 0x0000006974497221 */ /* 0x000fe20000010000 */
[--C-:B------:R-:W-:Y:S02]  /*0a40*/  HADD2.F32 R113, -RZ, R55.reuse.H0_H0 ;  /* 0x20000037ff717230 */ /* 0x100fe40000004100 */
[----:B------:R-:W-:Y:S01]  /*0a50*/  FFMA.FTZ R90, R96, R105, R75 ;  /* 0x00000069605a7223 */ /* 0x000fe2000001004b */
[----:B------:R-:W-:Y:S02]  /*0a60*/  HADD2.F32 R112, -RZ, R55.H1_H1 ;  /* 0x30000037ff707230 */ /* 0x000fe40000004100 */
[----:B------:R-:W-:Y:S01]  /*0a70*/  FMUL.FTZ R91, R114, R111 ;  /* 0x0000006f725b7220 */ /* 0x000fe20000410000 */
[----:B------:R-:W-:-:S02]  /*0a80*/  HADD2.F32 R110, -RZ, R54.H1_H1 ;  /* 0x30000036ff6e7230 */ /* 0x000fc40000004100 */
[----:B------:R-:W-:Y:S01]  /*0a90*/  FMUL.FTZ R103, R118, R47 ;  /* 0x0000002f76677220 */ /* 0x000fe20000410000 */
[----:B------:R-:W-:Y:S02]  /*0aa0*/  HADD2.F32 R55, -RZ, R34.H1_H1 ;  /* 0x30000022ff377230 */ /* 0x000fe40000004100 */
[----:B------:R-:W-:Y:S01]  /*0ab0*/  FADD.FTZ R114, R73, R104 ;  /* 0x0000006849727221 */ /* 0x000fe20000010000 */
[----:B------:R-:W-:Y:S02]  /*0ac0*/  HADD2.F32 R44, -RZ, R51.H1_H1 ;  /* 0x30000033ff2c7230 */ /* 0x000fe40000004100 */
[----:B------:R-:W-:Y:S01]  /*0ad0*/  FMUL.FTZ R92, R71, R92 ;  /* 0x0000005c475c7220 */ /* 0x000fe20000410000 */
[----:B------:R-:W-:Y:S02]  /*0ae0*/  HADD2.F32 R81, -RZ, R39.H1_H1 ;  /* 0x30000027ff517230 */ /* 0x000fe40000004100 */
[----:B------:R-:W-:Y:S01]  /*0af0*/  FFMA.FTZ R73, R93, R104, R90 ;  /* 0x000000685d497223 */ /* 0x000fe2000001005a */
[----:B------:R-:W-:-:S02]  /*0b00*/  HADD2.F32 R54, -RZ, R35.H0_H0 ;  /* 0x20000023ff367230 */ /* 0x000fc40000004100 */
[----:B------:R-:W-:Y:S01]  /*0b10*/  FMUL.FTZ R90, R55, R110 ;  /* 0x0000006e375a7220 */ /* 0x000fe20000410000 */
[--C-:B------:R-:W-:Y:S02]  /*0b20*/  HADD2.F32 R49, -RZ, R52.reuse.H0_H0 ;  /* 0x20000034ff317230 */ /* 0x100fe40000004100 */
[----:B------:R-:W-:Y:S01]  /*0b30*/  FMUL.FTZ R102, R81, R44 ;  /* 0x0000002c51667220 */ /* 0x000fe20000410000 */
[----:B------:R-:W-:Y:S01]  /*0b40*/  FMUL.FTZ R89, R71, R86 ;  /* 0x0000005647597220 */ /* 0x000fe20000410000 */
[----:B------:R-:W-:Y:S01]  /*0b50*/  FADD.FTZ R55, R114, R103 ;  /* 0x0000006772377221 */ /* 0x000fe20000010000 */
[----:B------:R-:W-:Y:S02]  /*0b60*/  HADD2.F32 R51, -RZ, R53.H0_H0 ;  /* 0x20000035ff337230 */ /* 0x000fe40000004100 */
[----:B------:R-:W-:Y:S01]  /*0b70*/  FFMA.FTZ R86, R92, R103, R73 ;  /* 0x000000675c567223 */ /* 0x000fe20000010049 */
[----:B------:R-:W-:Y:S02]  /*0b80*/  HADD2.F32 R53, -RZ, R35.H1_H1 ;  /* 0x30000023ff357230 */ /* 0x000fe40000004100 */
[----:B------:R-:W-:Y:S01]  /*0b90*/  FMUL.FTZ R87, R54, R113 ;  /* 0x0000007136577220 */ /* 0x000fe20000410000 */
[----:B------:R-:W-:-:S02]  /*0ba0*/  HADD2.F32 R52, -RZ, R52.H1_H1 ;  /* 0x30000034ff347230 */ /* 0x000fc40000004100 */
[----:B------:R-:W-:Y:S01]  /*0bb0*/  FMUL.FTZ R99, R120, R49 ;  /* 0x0000003178637220 */ /* 0x000fe20000410000 */
[----:B------:R-:W-:Y:S02]  /*0bc0*/  HADD2.F32 R83, -RZ, R32.H1_H1 ;  /* 0x30000020ff537230 */ /* 0x000fe40000004100 */
[----:B------:R-:W-:Y:S01]  /*0bd0*/  FADD.FTZ R54, R55, R102 ;  /* 0x0000006637367221 */ /* 0x000fe20000010000 */
[----:B------:R-:W-:Y:S01]  /*0be0*/  FMUL.FTZ R88, R71, R88 ;  /* 0x0000005847587220 */ /* 0x000fe20000410000 */
[----:B------:R-:W-:Y:S01]  /*0bf0*/  FFMA.FTZ R55, R89, R102, R86 ;  /* 0x0000006659377223 */ /* 0x000fe20000010056 */
[----:B------:R-:W-:Y:S01]  /*0c00*/  FMUL.FTZ R86, R53, R112 ;  /* 0x0000007035567220 */ /* 0x000fe20000410000 */
[----:B------:R-:W-:Y:S01]  /*0c10*/  FMUL.FTZ R98, R83, R52 ;  /* 0x0000003453627220 */ /* 0x000fe20000410000 */
[----:B------:R-:W-:Y:S01]  /*0c20*/  FADD.FTZ R53, R54, R99 ;  /* 0x0000006336357221 */ /* 0x000fe20000010000 */
[C---:B------:R-:W-:Y:S01]  /*0c30*/  FMUL.FTZ R85, R71.reuse, R78 ;  /* 0x0000004e47557220 */ /* 0x040fe20000410000 */
[----:B------:R-:W-:Y:S01]  /*0c40*/  FFMA.FTZ R54, R88, R99, R55 ;  /* 0x0000006358367223 */ /* 0x000fe20000010037 */
[----:B------:R-:W-:Y:S01]  /*0c50*/  FMUL.FTZ R83, R71, R76 ;  /* 0x0000004c47537220 */ /* 0x000fe20000410000 */
[----:B------:R-:W-:Y:S01]  /*0c60*/  FMUL.FTZ R95, R122, R51 ;  /* 0x000000337a5f7220 */ /* 0x000fe20000410000 */
[----:B------:R-:W-:Y:S01]  /*0c70*/  FADD.FTZ R76, R53, R98 ;  /* 0x00000062354c7221 */ /* 0x000fe20000010000 */
[----:B------:R-:W-:Y:S01]  /*0c80*/  FMUL.FTZ R84, R71, R84 ;  /* 0x0000005447547220 */ /* 0x000fe20000410000 */
[----:B------:R-:W-:Y:S01]  /*0c90*/  FFMA.FTZ R53, R85, R98, R54 ;  /* 0x0000006255357223 */ /* 0x000fe20000010036 */
[C---:B------:R-:W-:Y:S01]  /*0ca0*/  FMUL.FTZ R79, R71.reuse, R72 ;  /* 0x00000048474f7220 */ /* 0x040fe20000410000 */
[----:B------:R-:W-:Y:S01]  /*0cb0*/  FADD.FTZ R55, R76, R95 ;  /* 0x0000005f4c377221 */ /* 0x000fe20000010000 */
[C---:B------:R-:W-:Y:S01]  /*0cc0*/  FMUL.FTZ R82, R71.reuse, R82 ;  /* 0x0000005247527220 */ /* 0x040fe20000410000 */
[----:B------:R-:W-:Y:S01]  /*0cd0*/  FFMA.FTZ R54, R84, R95, R53 ;  /* 0x0000005f54367223 */ /* 0x000fe20000010035 */
        /* <DEDUP_REMOVED lines=29> */
.L_x_980:
        /* <DEDUP_REMOVED lines=9> */
[----:B------:R-:W-:-:S02]  /*0f40*/  IMAD.WIDE.U32 R52, R69, 0x10, R24 ;  /* 0x0000001045347825 */ /* 0x000fc400078e0018 */
[----:B------:R-:W0:Y:S04]  /*0f50*/  LDC.64 R24, c[0x0][0x438] ;  /* 0x00010e00ff187b82 */ /* 0x000e280000000a00 */
[----:B------:R-:W4:Y:S01]  /*0f60*/  LDG.E.128 R52, desc[UR6][R52.64] ;  /* 0x0000000634347981 */ /* 0x000f22000c1e1d00 */
[----:B0-----:R-:W-:-:S04]  /*0f70*/  IMAD.WIDE.U32 R28, R70, 0x10, R24 ;  /* 0x00000010461c7825 */ /* 0x001fc800078e0018 */
[----:B------:R-:W-:Y:S02]  /*0f80*/  IMAD.WIDE.U32 R24, R69, 0x10, R24 ;  /* 0x0000001045187825 */ /* 0x000fe400078e0018 */
[----:B------:R-:W5:Y:S04]  /*0f90*/  LDG.E.128 R28, desc[UR6][R28.64] ;  /* 0x000000061c1c7981 */ /* 0x000f68000c1e1d00 */
[----:B------:R-:W5:Y:S01]  /*0fa0*/  LDG.E.128 R24, desc[UR6][R24.64] ;  /* 0x0000000618187981 */ /* 0x000f62000c1e1d00 */
[----:B------:R-:W-:Y:S02]  /*0fb0*/  HADD2.F32 R102, -RZ, R36.H0_H0 ;  /* 0x20000024ff667230 */ /* 0x000fe40000004100 */
[----:B------:R-:W-:Y:S02]  /*0fc0*/  HADD2.F32 R116, -RZ, R38.H0_H0 ;  /* 0x20000026ff747230 */ /* 0x000fe40000004100 */
[----:B------:R-:W-:-:S02]  /*0fd0*/  HADD2.F32 R104, -RZ, R37.H0_H0 ;  /* 0x20000025ff687230 */ /* 0x000fc40000004100 */
[----:B------:R-:W-:Y:S02]  /*0fe0*/  HADD2.F32 R114, -RZ, R34.H0_H0 ;  /* 0x20000022ff727230 */ /* 0x000fe40000004100 */
[----:B------:R-:W-:Y:S02]  /*0ff0*/  HADD2.F32 R118, -RZ, R39.H0_H0 ;  /* 0x20000027ff767230 */ /* 0x000fe40000004100 */
[----:B------:R-:W-:Y:S02]  /*1000*/  HADD2.F32 R120, -RZ, R32.H0_H0 ;  /* 0x20000020ff787230 */ /* 0x000fe40000004100 */
[----:B------:R-:W-:Y:S02]  /*1010*/  HADD2.F32 R122, -RZ, R33.H0_H0 ;  /* 0x20000021ff7a7230 */ /* 0x000fe40000004100 */
[--C-:B--2---:R-:W-:Y:S02]  /*1020*/  HADD2.F32 R77, -RZ, R41.reuse.H0_H0 ;  /* 0x20000029ff4d7230 */ /* 0x104fe40000004100 */
[----:B------:R-:W-:-:S02]  /*1030*/  HADD2.F32 R41, -RZ, R41.H1_H1 ;  /* 0x30000029ff297230 */ /* 0x000fc40000004100 */
[--C-:B------:R-:W-:Y:S02]  /*1040*/  HADD2.F32 R73, -RZ, R40.reuse.H0_H0 ;  /* 0x20000028ff497230 */ /* 0x100fe40000004100 */
[C---:B------:R-:W-:Y:S01]  /*1050*/  FADD.FTZ R100, -R72.reuse, R77 ;  /* 0x0000004d48647221 */ /* 0x040fe20000010100 */
[----:B------:R-:W-:Y:S02]  /*1060*/  HADD2.F32 R75, -RZ, R40.H1_H1 ;  /* 0x30000028ff4b7230 */ /* 0x000fe40000004100 */
[C---:B------:R-:W-:Y:S01]  /*1070*/  FADD.FTZ R94, -R72.reuse, R41 ;  /* 0x00000029485e7221 */ /* 0x040fe20000010100 */
[----:B---3--:R-:W-:Y:S02]  /*1080*/  HADD2.F32 R89, -RZ, R45.H0_H0 ;  /* 0x2000002dff597230 */ /* 0x008fe40000004100 */
[C---:B------:R-:W-:Y:S01]  /*1090*/  FADD.FTZ R40, -R72.reuse, R73 ;  /* 0x0000004948287221 */ /* 0x040fe20000010100 */
[----:B----4-:R-:W-:Y:S02]  /*10a0*/  HADD2.F32 R41, -RZ, R48.H0_H0 ;  /* 0x20000030ff297230 */ /* 0x010fe40000004100 */
[----:B------:R-:W-:Y:S01]  /*10b0*/  FADD.FTZ R98, -R72, R75 ;  /* 0x0000004b48627221 */ /* 0x000fe20000010100 */
[----:B------:R-:W-:-:S02]  /*10c0*/  HADD2.F32 R83, -RZ, R43.H0_H0 ;  /* 0x2000002bff537230 */ /* 0x000fc40000004100 */
[C---:B-----5:R-:W-:Y:S01]  /*10d0*/  FMUL.FTZ R40, R71.reuse, R40 ;  /* 0x0000002847287220 */ /* 0x060fe20000410000 */
[----:B------:R-:W-:Y:S02]  /*10e0*/  HADD2.F32 R45, -RZ, R45.H1_H1 ;  /* 0x3000002dff2d7230 */ /* 0x000fe40000004100 */
[----:B------:R-:W-:Y:S01]  /*10f0*/  FMUL.FTZ R109, R102, R41 ;  /* 0x00000029666d7220 */ /* 0x000fe20000410000 */
[----:B------:R-:W-:Y:S02]  /*1100*/  HADD2.F32 R43, -RZ, R43.H1_H1 ;  /* 0x3000002bff2b7230 */ /* 0x000fe40000004100 */
[----:B------:R-:W-:Y:S01]  /*1110*/  FMUL.FTZ R101, R71, R98 ;  /* 0x0000006247657220 */ /* 0x000fe20000410000 */
[----:B------:R-:W-:Y:S02]  /*1120*/  HADD2.F32 R48, -RZ, R48.H1_H1 ;  /* 0x30000030ff307230 */ /* 0x000fe40000004100 */
[----:B------:R-:W-:Y:S01]  /*1130*/  FADD.FTZ R76, -R72, R45 ;  /* 0x0000002d484c7221 */ /* 0x000fe20000010100 */
[----:B------:R-:W-:-:S02]  /*1140*/  HADD2.F32 R75, -RZ, R36.H1_H1 ;  /* 0x30000024ff4b7230 */ /* 0x000fc40000004100 */
[----:B------:R-:W-:Y:S01]  /*1150*/  FADD.FTZ R86, -R72, R43 ;  /* 0x0000002b48567221 */ /* 0x000fe20000010100 */
[----:B------:R-:W-:Y:S02]  /*1160*/  HADD2.F32 R45, -RZ, R50.H0_H0 ;  /* 0x20000032ff2d7230 */ /* 0x000fe40000004100 */
[----:B------:R-:W-:Y:S01]  /*1170*/  FFMA.FTZ R98, R40, R109, RZ ;  /* 0x0000006d28627223 */ /* 0x000fe200000100ff */
[----:B------:R-:W-:Y:S02]  /*1180*/  HADD2.F32 R43, -RZ, R49.H0_H0 ;  /* 0x20000031ff2b7230 */ /* 0x000fe40000004100 */
[----:B------:R-:W-:Y:S01]  /*1190*/  FMUL.FTZ R108, R75, R48 ;  /* 0x000000304b6c7220 */ /* 0x000fe20000410000 */
[----:B------:R-:W-:Y:S01]  /*11a0*/  FADD.FTZ R75, RZ, R109 ;  /* 0x0000006dff4b7221 */ /* 0x000fe20000010000 */
[--C-:B------:R-:W-:Y:S02]  /*11b0*/  HADD2.F32 R79, -RZ, R42.reuse.H0_H0 ;  /* 0x2000002aff4f7230 */ /* 0x100fe40000004100 */
[----:B------:R-:W-:Y:S01]  /*11c0*/  FMUL.FTZ R105, R116, R45 ;  /* 0x0000002d74697220 */ /* 0x000fe20000410000 */
[----:B------:R-:W-:-:S02]  /*11d0*/  HADD2.F32 R81, -RZ, R42.H1_H1 ;  /* 0x3000002aff517230 */ /* 0x000fc40000004100 */
[----:B------:R-:W-:Y:S01]  /*11e0*/  FMUL.FTZ R107, R104, R43 ;  /* 0x0000002b686b7220 */ /* 0x000fe20000410000 */
[----:B------:R-:W-:Y:S02]  /*11f0*/  HADD2.F32 R42, -RZ, R49.H1_H1 ;  /* 0x30000031ff2a7230 */ /* 0x000fe40000004100 */
[----:B------:R-:W-:Y:S01]  /*1200*/  FADD.FTZ R116, R75, R108 ;  /* 0x0000006c4b747221 */ /* 0x000fe20000010000 */
[----:B------:R-:W-:Y:S02]  /*1210*/  HADD2.F32 R77, -RZ, R37.H1_H1 ;  /* 0x30000025ff4d7230 */ /* 0x000fe40000004100 */
[----:B------:R-:W-:Y:S01]  /*1220*/  FMUL.FTZ R100, R71, R100 ;  /* 0x0000006447647220 */ /* 0x000fe20000410000 */
[----:B------:R-:W-:Y:S01]  /*1230*/  FFMA.FTZ R75, R101, R108, R98 ;  /* 0x0000006c654b7223 */ /* 0x000fe20000010062 */
[--C-:B------:R-:W-:Y:S02]  /*1240*/  HADD2.F32 R85, -RZ, R44.reuse.H0_H0 ;  /* 0x2000002cff557230 */ /* 0x100fe40000004100 */
[----:B------:R-:W-:Y:S01]  /*1250*/  FMUL.FTZ R97, R71, R94 ;  /* 0x0000005e47617220 */ /* 0x000fe20000410000 */
[----:B------:R-:W-:Y:S01]  /*1260*/  FMUL.FTZ R106, R77, R42 ;  /* 0x0000002a4d6a7220 */ /* 0x000fe20000410000 */
[----:B------:R-:W-:-:S02]  /*1270*/  HADD2.F32 R87, -RZ, R44.H1_H1 ;  /* 0x3000002cff577230 */ /* 0x000fc40000004100 */
[----:B------:R-:W-:Y:S01]  /*1280*/  FADD.FTZ R77, R116, R107 ;  /* 0x0000006b744d7221 */ /* 0x000fe20000010000 */
[--C-:B------:R-:W-:Y:S02]  /*1290*/  HADD2.F32 R91, -RZ, R46.reuse.H0_H0 ;  /* 0x2000002eff5b7230 */ /* 0x100fe40000004100 */
[----:B------:R-:W-:Y:S01]  /*12a0*/  FADD.FTZ R96, -R72, R79 ;  /* 0x0000004f48607221 */ /* 0x000fe20000010100 */
[----:B------:R-:W-:Y:S02]  /*12b0*/  HADD2.F32 R93, -RZ, R46.H1_H1 ;  /* 0x3000002eff5d7230 */ /* 0x000fe40000004100 */
[----:B------:R-:W-:Y:S01]  /*12c0*/  FFMA.FTZ R94, R100, R107, R75 ;  /* 0x0000006b645e7223 */ /* 0x000fe2000001004b */
[--C-:B------:R-:W-:Y:S02]  /*12d0*/  HADD2.F32 R95, -RZ, R47.reuse.H0_H0 ;  /* 0x2000002fff5f7230 */ /* 0x100fe40000004100 */
[----:B------:R-:W-:Y:S01]  /*12e0*/  FADD.FTZ R90, -R72, R81 ;  /* 0x00000051485a7221 */ /* 0x000fe20000010100 */
[----:B------:R-:W-:-:S02]  /*12f0*/  HADD2.F32 R47, -RZ, R47.H1_H1 ;  /* 0x3000002fff2f7230 */ /* 0x000fc40000004100 */
[----:B------:R-:W-:Y:S01]  /*1300*/  FADD.FTZ R116, R77, R106 ;  /* 0x0000006a4d747221 */ /* 0x000fe20000010000 */
[----:B------:R-:W-:Y:S02]  /*1310*/  HADD2.F32 R46, -RZ, R53.H1_H1 ;  /* 0x30000035ff2e7230 */ /* 0x000fe40000004100 */
[C---:B------:R-:W-:Y:S01]  /*1320*/  FADD.FTZ R92, -R72.reuse, R83 ;  /* 0x00000053485c7221 */ /* 0x040fe20000010100 */
[----:B------:R-:W-:Y:S02]  /*1330*/  HADD2.F32 R73, -RZ, R33.H1_H1 ;  /* 0x30000021ff497230 */ /* 0x000fe40000004100 */
[C---:B------:R-:W-:Y:S01]  /*1340*/  FADD.FTZ R88, -R72.reuse, R85 ;  /* 0x0000005548587221 */ /* 0x040fe20000010100 */
[----:B------:R-:W-:Y:S02]  /*1350*/  HADD2.F32 R50, -RZ, R50.H1_H1 ;  /* 0x30000032ff327230 */ /* 0x000fe40000004100 */
[----:B------:R-:W-:Y:S01]  /*1360*/  FADD.FTZ R78, -R72, R87 ;  /* 0x00000057484e7221 */ /* 0x000fe20000010100 */
[----:B------:R-:W-:-:S02]  /*1370*/  HADD2.F32 R79, -RZ, R38.H1_H1 ;  /* 0x30000026ff4f7230 */ /* 0x000fc40000004100 */
[C---:B------:R-:W-:Y:S01]  /*1380*/  FADD.FTZ R84, -R72.reuse, R89 ;  /* 0x0000005948547221 */ /* 0x040fe20000010100 */
[C---:B------:R-:W-:Y:S01]  /*1390*/  FADD.FTZ R82, -R72.reuse, R91 ;  /* 0x0000005b48527221 */ /* 0x040fe20000010100 */
[C---:B------:R-:W-:Y:S01]  /*13a0*/  FADD.FTZ R74, -R72.reuse, R93 ;  /* 0x0000005d484a7221 */ /* 0x040fe20000010100 */
[C---:B------:R-:W-:Y:S01]  /*13b0*/  FADD.FTZ R80, -R72.reuse, R95 ;  /* 0x0000005f48507221 */ /* 0x040fe20000010100 */
[----:B------:R-:W-:Y:S01]  /*13c0*/  FMUL.FTZ R96, R71, R96 ;  /* 0x0000006047607220 */ /* 0x000fe20000410000 */
[----:B------:R-:W-:Y:S01]  /*13d0*/  FFMA.FTZ R75, R97, R106, R94 ;  /* 0x0000006a614b7223 */ /* 0x000fe2000001005e */
[----:B------:R-:W-:Y:S01]  /*13e0*/  FADD.FTZ R72, -R72, R47 ;  /* 0x0000002f48487221 */ /* 0x000fe20000010100 */
[----:B------:R-:W-:Y:S02]  /*13f0*/  HADD2.F32 R111, -RZ, R54.H0_H0 ;  /* 0x20000036ff6f7230 */ /* 0x000fe40000004100 */
[----:B------:R-:W-:Y:S01]  /*1400*/  FMUL.FTZ R94, R73, R46 ;  /* 0x0000002e495e7220 */ /* 0x000fe20000410000 */
[----:B------:R-:W-:-:S02]  /*1410*/  HADD2.F32 R47, -RZ, R51.H0_H0 ;  /* 0x20000033ff2f7230 */ /* 0x000fc40000004100 */
[----:B------:R-:W-:Y:S01]  /*1420*/  FMUL.FTZ R104, R79, R50 ;  /* 0x000000324f687220 */ /* 0x000fe20000410000 */
[----:B------:R-:W-:Y:S01]  /*1430*/  FMUL.FTZ R93, R71, R90 ;  /* 0x0000005a475d7220 */ /* 0x000fe20000410000 */
[----:B------:R-:W-:Y:S01]  /*1440*/  FADD.FTZ R73, R116, R105 ;  /* 0x0000006974497221 */ /* 0x000fe20000010000 */
[--C-:B------:R-:W-:Y:S02]  /*1450*/  HADD2.F32 R113, -RZ, R55.reuse.H0_H0 ;  /* 0x20000037ff717230 */ /* 0x100fe40000004100 */
[----:B------:R-:W-:Y:S01]  /*1460*/  FFMA.FTZ R90, R96, R105, R75 ;  /* 0x00000069605a7223 */ /* 0x000fe2000001004b */
[----:B------:R-:W-:Y:S02]  /*1470*/  HADD2.F32 R112, -RZ, R55.H1_H1 ;  /* 0x30000037ff707230 */ /* 0x000fe40000004100 */
[----:B------:R-:W-:Y:S01]  /*1480*/  FMUL.FTZ R91, R114, R111 ;  /* 0x0000006f725b7220 */ /* 0x000fe20000410000 */
[----:B------:R-:W-:Y:S02]  /*1490*/  HADD2.F32 R110, -RZ, R54.H1_H1 ;  /* 0x30000036ff6e7230 */ /* 0x000fe40000004100 */
[----:B------:R-:W-:Y:S01]  /*14a0*/  FMUL.FTZ R103, R118, R47 ;  /* 0x0000002f76677220 */ /* 0x000fe20000410000 */
[----:B------:R-:W-:-:S02]  /*14b0*/  HADD2.F32 R55, -RZ, R34.H1_H1 ;  /* 0x30000022ff377230 */ /* 0x000fc40000004100 */
[----:B------:R-:W-:Y:S01]  /*14c0*/  FADD.FTZ R114, R73, R104 ;  /* 0x0000006849727221 */ /* 0x000fe20000010000 */
[----:B------:R-:W-:Y:S02]  /*14d0*/  HADD2.F32 R44, -RZ, R51.H1_H1 ;  /* 0x30000033ff2c7230 */ /* 0x000fe40000004100 */
[----:B------:R-:W-:Y:S01]  /*14e0*/  FMUL.FTZ R92, R71, R92 ;  /* 0x0000005c475c7220 */ /* 0x000fe20000410000 */
[----:B------:R-:W-:Y:S02]  /*14f0*/  HADD2.F32 R81, -RZ, R39.H1_H1 ;  /* 0x30000027ff517230 */ /* 0x000fe40000004100 */
[----:B------:R-:W-:Y:S01]  /*1500*/  FFMA.FTZ R73, R93, R104, R90 ;  /* 0x000000685d497223 */ /* 0x000fe2000001005a */
[----:B------:R-:W-:Y:S02]  /*1510*/  HADD2.F32 R54, -RZ, R35.H0_H0 ;  /* 0x20000023ff367230 */ /* 0x000fe40000004100 */
[----:B------:R-:W-:Y:S01]  /*1520*/  FMUL.FTZ R90, R55, R110 ;  /* 0x0000006e375a7220 */ /* 0x000fe20000410000 */
[----:B------:R-:W-:-:S02]  /*1530*/  HADD2.F32 R49, -RZ, R52.H0_H0 ;  /* 0x20000034ff317230 */ /* 0x000fc40000004100 */
[----:B------:R-:W-:Y:S01]  /*1540*/  FMUL.FTZ R102, R81, R44 ;  /* 0x0000002c51667220 */ /* 0x000fe20000410000 */
[----:B------:R-:W-:Y:S01]  /*1550*/  FMUL.FTZ R89, R71, R86 ;  /* 0x0000005647597220 */ /* 0x000fe20000410000 */
[----:B------:R-:W-:Y:S01]  /*1560*/  FADD.FTZ R55, R114, R103 ;  /* 0x0000006772377221 */ /* 0x000fe20000010000 */
[----:B------:R-:W-:Y:S02]  /*1570*/  HADD2.F32 R51, -RZ, R53.H0_H0 ;  /* 0x20000035ff337230 */ /* 0x000fe40000004100 */
[----:B------:R-:W-:Y:S01]  /*1580*/  FFMA.FTZ R86, R92, R103, R73 ;  /* 0x000000675c567223 */ /* 0x000fe20000010049 */
[----:B------:R-:W-:Y:S02]  /*1590*/  HADD2.F32 R53, -RZ, R35.H1_H1 ;  /* 0x30000023ff357230 */ /* 0x000fe40000004100 */
[----:B------:R-:W-:Y:S01]  /*15a0*/  FMUL.FTZ R87, R54, R113 ;  /* 0x0000007136577220 */ /* 0x000fe20000410000 */
[----:B------:R-:W-:Y:S02]  /*15b0*/  HADD2.F32 R52, -RZ, R52.H1_H1 ;  /* 0x30000034ff347230 */ /* 0x000fe40000004100 */
[----:B------:R-:W-:Y:S01]  /*15c0*/  FMUL.FTZ R99, R120, R49 ;  /* 0x0000003178637220 */ /* 0x000fe20000410000 */
[----:B------:R-:W-:-:S02]  /*15d0*/  HADD2.F32 R83, -RZ, R32.H1_H1 ;  /* 0x30000020ff537230 */ /* 0x000fc40000004100 */
        /* <DEDUP_REMOVED lines=45> */
.L_x_981:
        /* <DEDUP_REMOVED lines=52> */
.L_x_999:
        /* <DEDUP_REMOVED lines=76> */
[----:B------:R-:W-:Y:S01]  /*20b0*/  F2FP.F16.F32.PACK_AB R42, R53, R42 ;  /* 0x0000002a352a723e */ /* 0x000fe200000000ff */
[----:B------:R-:W-:Y:S01]  /*20c0*/  IMAD.WIDE.U32 R48, R69, 0x10, R40 ;  /* 0x0000001045307825 */ /* 0x000fe200078e0028 */
[----:B------:R-:W-:Y:S02]  /*20d0*/  F2FP.F16.F32.PACK_AB R41, R46, R47 ;  /* 0x0000002f2e29723e */ /* 0x000fe400000000ff */
[----:B------:R-:W-:Y:S02]  /*20e0*/  F2FP.F16.F32.PACK_AB R40, R45, R44 ;  /* 0x0000002c2d28723e */ /* 0x000fe400000000ff */
[----:B------:R-:W-:Y:S02]  /*20f0*/  F2FP.F16.F32.PACK_AB R47, R68, R87 ;  /* 0x00000057442f723e */ /* 0x000fe400000000ff */
[----:B------:R-:W-:Y:S01]  /*2100*/  F2FP.F16.F32.PACK_AB R46, R72, R83 ;  /* 0x00000053482e723e */ /* 0x000fe200000000ff */
[----:B------:R3:W-:Y:S01]  /*2110*/  STG.E.128 desc[UR6][R70.64], R40 ;  /* 0x0000002846007986 */ /* 0x0007e2000c101d06 */
[----:B------:R-:W-:-:S02]  /*2120*/  F2FP.F16.F32.PACK_AB R45, R54, R79 ;  /* 0x0000004f362d723e */ /* 0x000fc400000000ff */
[----:B------:R-:W-:-:S05]  /*2130*/  F2FP.F16.F32.PACK_AB R44, R52, R75 ;  /* 0x0000004b342c723e */ /* 0x000fca00000000ff */
[----:B------:R3:W-:Y:S01]  /*2140*/  STG.E.128 desc[UR6][R48.64], R44 ;  /* 0x0000002c30007986 */ /* 0x0007e2000c101d06 */
[----:B------:R-:W-:Y:S05]  /*2150*/  BRA `(.L_x_985) ;  /* 0x0000001000987947 */ /* 0x000fea0003800000 */
.L_x_984:
        /* <DEDUP_REMOVED lines=52> */
[-C--:B------:R-:W-:Y:S01]  /*24a0*/  FMUL.FTZ R52, R51, R68.reuse ;  /* 0x0000004433347220 */ /* 0x080fe20000410000 */
[----:B------:R-:W-:Y:S01]  /*24b0*/  FMUL.FTZ R53, R108, R68 ;  /* 0x000000446c357220 */ /* 0x000fe20000410000 */
[----:B-1----:R-:W-:-:S04]  /*24c0*/  IMAD.WIDE.U32 R70, R70, 0x10, R40 ;  /* 0x0000001046467825 */ /* 0x002fc800078e0028 */
[-C--:B------:R-:W-:Y:S01]  /*24d0*/  FMUL.FTZ R49, R45, R68.reuse ;  /* 0x000000442d317220 */ /* 0x080fe20000410000 */
[-C--:B------:R-:W-:Y:S01]  /*24e0*/  FMUL.FTZ R50, R47, R68.reuse ;  /* 0x000000442f327220 */ /* 0x080fe20000410000 */
[----:B------:R-:W-:Y:S01]  /*24f0*/  FMUL.FTZ R55, R104, R68 ;  /* 0x0000004468377220 */ /* 0x000fe20000410000 */
[----:B------:R-:W-:Y:S01]  /*2500*/  IMAD.WIDE.U32 R76, R69, 0x10, R40 ;  /* 0x00000010454c7825 */ /* 0x000fe200078e0028 */
[----:B------:R-:W-:-:S03]  /*2510*/  F2FP.F16.F32.PACK_AB R40, R108, R43 ;  /* 0x0000002b6c28723e */ /* 0x000fc600000000ff */
[----:B------:R-:W-:Y:S01]  /*2520*/  FMUL.FTZ R78, R81, R68 ;  /* 0x00000044514e7220 */ /* 0x000fe20000410000 */
[----:B------:R-:W-:Y:S01]  /*2530*/  F2FP.F16.F32.PACK_AB R41, R106, R45 ;  /* 0x0000002d6a29723e */ /* 0x000fe200000000ff */
[----:B------:R-:W-:Y:S01]  /*2540*/  IMAD.WIDE.U32 R74, R69, 0x10, R74 ;  /* 0x00000010454a7825 */ /* 0x000fe200078e004a */
[----:B------:R-:W-:-:S03]  /*2550*/  F2FP.F16.F32.PACK_AB R43, R102, R51 ;  /* 0x00000033662b723e */ /* 0x000fc600000000ff */
[-C--:B------:R-:W-:Y:S01]  /*2560*/  FMUL.FTZ R106, R106, R68.reuse ;  /* 0x000000446a6a7220 */ /* 0x080fe20000410000 */
[-C--:B------:R-:W-:Y:S01]  /*2570*/  FMUL.FTZ R51, R102, R68.reuse ;  /* 0x0000004466337220 */ /* 0x080fe20000410000 */
[-C--:B------:R-:W-:Y:S01]  /*2580*/  FMUL.FTZ R69, R79, R68.reuse ;  /* 0x000000444f457220 */ /* 0x080fe20000410000 */
[----:B------:R-:W-:Y:S01]  /*2590*/  F2FP.F16.F32.PACK_AB R44, R98, R79 ;  /* 0x0000004f622c723e */ /* 0x000fe200000000ff */
[-C--:B------:R-:W-:Y:S01]  /*25a0*/  FMUL.FTZ R54, R83, R68.reuse ;  /* 0x0000004453367220 */ /* 0x080fe20000410000 */
[----:B------:R-:W-:Y:S01]  /*25b0*/  F2FP.F16.F32.PACK_AB R45, R94, R81 ;  /* 0x000000515e2d723e */ /* 0x000fe200000000ff */
[-C--:B------:R-:W-:Y:S01]  /*25c0*/  FMUL.FTZ R98, R98, R68.reuse ;  /* 0x0000004462627220 */ /* 0x080fe20000410000 */
[----:B------:R-:W-:Y:S01]  /*25d0*/  F2FP.F16.F32.PACK_AB R46, R90, R83 ;  /* 0x000000535a2e723e */ /* 0x000fe200000000ff */
[-C--:B------:R-:W-:Y:S01]  /*25e0*/  FMUL.FTZ R79, R94, R68.reuse ;  /* 0x000000445e4f7220 */ /* 0x080fe20000410000 */
[-C--:B------:R-:W-:Y:S01]  /*25f0*/  FMUL.FTZ R81, R90, R68.reuse ;  /* 0x000000445a517220 */ /* 0x080fe20000410000 */
[-C--:B------:R-:W-:Y:S01]  /*2600*/  FMUL.FTZ R80, R85, R68.reuse ;  /* 0x0000004455507220 */ /* 0x080fe20000410000 */
[----:B------:R-:W-:Y:S01]  /*2610*/  FMUL.FTZ R83, R86, R68 ;  /* 0x0000004456537220 */ /* 0x000fe20000410000 */
[----:B------:R-:W-:-:S02]  /*2620*/  F2FP.F16.F32.PACK_AB R42, R104, R47 ;  /* 0x0000002f682a723e */ /* 0x000fc400000000ff */
[----:B------:R-:W-:Y:S02]  /*2630*/  F2FP.F16.F32.PACK_AB R51, R51, R52 ;  /* 0x000000343333723e */ /* 0x000fe400000000ff */
[----:B------:R-:W-:Y:S01]  /*2640*/  F2FP.F16.F32.PACK_AB R50, R55, R50 ;  /* 0x000000323732723e */ /* 0x000fe200000000ff */
[----:B------:R2:W-:Y:S01]  /*2650*/  STG.E.128 desc[UR6][R72.64], R40 ;  /* 0x0000002848007986 */ /* 0x0005e2000c101d06 */
[----:B------:R-:W-:Y:S02]  /*2660*/  F2FP.F16.F32.PACK_AB R49, R106, R49 ;  /* 0x000000316a31723e */ /* 0x000fe400000000ff */
[----:B------:R-:W-:Y:S02]  /*2670*/  F2FP.F16.F32.PACK_AB R48, R53, R48 ;  /* 0x000000303530723e */ /* 0x000fe400000000ff */
[----:B------:R-:W-:Y:S02]  /*2680*/  F2FP.F16.F32.PACK_AB R47, R86, R85 ;  /* 0x00000055562f723e */ /* 0x000fe400000000ff */
[----:B------:R-:W-:Y:S01]  /*2690*/  F2FP.F16.F32.PACK_AB R55, R83, R80 ;  /* 0x000000505337723e */ /* 0x000fe200000000ff */
[----:B------:R2:W-:Y:S01]  /*26a0*/  STG.E.128 desc[UR6][R70.64], R48 ;  /* 0x0000003046007986 */ /* 0x0005e2000c101d06 */
[----:B------:R-:W-:-:S02]  /*26b0*/  F2FP.F16.F32.PACK_AB R54, R81, R54 ;  /* 0x000000365136723e */ /* 0x000fc400000000ff */
[----:B------:R-:W-:Y:S01]  /*26c0*/  F2FP.F16.F32.PACK_AB R53, R79, R78 ;  /* 0x0000004e4f35723e */ /* 0x000fe200000000ff */
[----:B------:R2:W-:Y:S01]  /*26d0*/  STG.E.128 desc[UR6][R74.64], R44 ;  /* 0x0000002c4a007986 */ /* 0x0005e2000c101d06 */
[----:B------:R-:W-:-:S05]  /*26e0*/  F2FP.F16.F32.PACK_AB R52, R98, R69 ;  /* 0x000000456234723e */ /* 0x000fca00000000ff */
[----:B------:R2:W-:Y:S01]  /*26f0*/  STG.E.128 desc[UR6][R76.64], R52 ;  /* 0x000000344c007986 */ /* 0x0005e2000c101d06 */
[----:B------:R-:W-:Y:S05]  /*2700*/  BRA `(.L_x_985) ;  /* 0x0000000c002c7947 */ /* 0x000fea0003800000 */
.L_x_983:
        /* <DEDUP_REMOVED lines=8> */
[--C-:B------:R-:W-:Y:S02]  /*2790*/  HADD2.F32 R40, -RZ, R31.reuse.H0_H0 ;  /* 0x2000001fff287230 */ /* 0x100fe40000004100 */
[----:B------:R-:W-:Y:S01]  /*27a0*/  FADD.FTZ R55, -R92, R103 ;  /* 0x000000675c377221 */ /* 0x000fe20000010100 */
[----:B------:R-:W-:Y:S02]  /*27b0*/  HADD2.F32 R48, -RZ, R31.H1_H1 ;  /* 0x3000001fff307230 */ /* 0x000fe40000004100 */
[C-C-:B------:R-:W-:Y:S01]  /*27c0*/  FFMA.FTZ R101, R41.reuse, R101, R42.reuse ;  /* 0x0000006529657223 */ /* 0x140fe2000001002a */
[----:B------:R-:W-:Y:S01]  /*27d0*/  FFMA.FTZ R97, R41, R97, R42 ;  /* 0x0000006129617223 */ /* 0x000fe2000001002a */
[----:B------:R-:W-:Y:S01]  /*27e0*/  FFMA.FTZ R55, R71, R55, R40 ;  /* 0x0000003747377223 */ /* 0x000fe20000010028 */
[----:B------:R-:W-:-:S02]  /*27f0*/  HADD2.F32 R40, -RZ, R29.H0_H0 ;  /* 0x2000001dff287230 */ /* 0x000fc40000004100 */
        /* <DEDUP_REMOVED lines=11> */
[----:B------:R-:W-:Y:S01]  /*28b0*/  FFMA.FTZ R41, R41, R79, R42 ;  /* 0x0000004f29297223 */ /* 0x000fe2000001002a */
[----:B------:R-:W-:Y:S01]  /*28c0*/  FADD.FTZ R89, -R80, R87 ;  /* 0x0000005750597221 */ /* 0x000fe20000010100 */
[C---:B------:R-:W-:Y:S01]  /*28d0*/  FFMA.FTZ R47, R71.reuse, R47, R40 ;  /* 0x0000002f472f7223 */ /* 0x040fe20000010028 */
[----:B------:R-:W-:Y:S01]  /*28e0*/  FFMA.FTZ R73, R71, R73, R48 ;  /* 0x0000004947497223 */ /* 0x000fe20000010030 */
[----:B------:R-:W-:Y:S01]  /*28f0*/  FADD.FTZ R41, -R41, R86 ;  /* 0x0000005629297221 */ /* 0x000fe20000010100 */
[----:B------:R-:W-:-:S02]  /*2900*/  HADD2.F32 R40, -RZ, R28.H0_H0 ;  /* 0x2000001cff287230 */ /* 0x000fc40000004100 */
[----:B------:R-:W-:Y:S01]  /*2910*/  FADD.FTZ R49, -R97, R106 ;  /* 0x0000006a61317221 */ /* 0x000fe20000010100 */
[----:B------:R-:W-:Y:S02]  /*2920*/  HADD2.F32 R48, -RZ, R27.H1_H1 ;  /* 0x3000001bff307230 */ /* 0x000fe40000004100 */
[----:B------:R-:W-:Y:S01]  /*2930*/  FADD.FTZ R51, -R96, R105 ;  /* 0x0000006960337221 */ /* 0x000fe20000010100 */
[--C-:B------:R-:W-:Y:S02]  /*2940*/  HADD2.F32 R44, -RZ, R30.reuse.H0_H0 ;  /* 0x2000001eff2c7230 */ /* 0x100fe40000004100 */
[----:B------:R-:W-:Y:S01]  /*2950*/  FADD.FTZ R53, -R93, R104 ;  /* 0x000000685d357221 */ /* 0x000fe20000010100 */
[----:B------:R-:W-:Y:S02]  /*2960*/  HADD2.F32 R46, -RZ, R30.H1_H1 ;  /* 0x3000001eff2e7230 */ /* 0x000fe40000004100 */
[----:B------:R-:W-:Y:S01]  /*2970*/  FFMA.FTZ R43, R71, R43, R40 ;  /* 0x0000002b472b7223 */ /* 0x000fe20000010028 */
[----:B------:R-:W-:-:S02]  /*2980*/  HADD2.F32 R42, -RZ, R29.H1_H1 ;  /* 0x3000001dff2a7230 */ /* 0x000fc40000004100 */
[C---:B------:R-:W-:Y:S01]  /*2990*/  FFMA.FTZ R87, R71.reuse, R41, R48 ;  /* 0x0000002947577223 */ /* 0x040fe20000010030 */
[C---:B------:R-:W-:Y:S01]  /*29a0*/  FFMA.FTZ R51, R71.reuse, R51, R44 ;  /* 0x0000003347337223 */ /* 0x040fe2000001002c */
[----:B------:R-:W0:Y:S01]  /*29b0*/  LDC.64 R40, c[0x0][0x468] ;  /* 0x00011a00ff287b82 */ /* 0x000e220000000a00 */
[C---:B------:R-:W-:Y:S01]  /*29c0*/  FFMA.FTZ R53, R71.reuse, R53, R46 ;  /* 0x0000003547357223 */ /* 0x040fe2000001002e */
[----:B------:R-:W-:Y:S01]  /*29d0*/  FFMA.FTZ R49, R71, R49, R42 ;  /* 0x0000003147317223 */ /* 0x000fe2000001002a */
[----:B------:R-:W-:Y:S02]  /*29e0*/  HADD2.F32 R42, -RZ, R28.H1_H1 ;  /* 0x3000001cff2a7230 */ /* 0x000fe40000004100 */
[----:B------:R-:W-:Y:S01]  /*29f0*/  FADD.FTZ R45, -R101, R108 ;  /* 0x0000006c652d7221 */ /* 0x000fe20000010100 */
[--C-:B------:R-:W-:Y:S02]  /*2a00*/  HADD2.F32 R44, -RZ, R24.reuse.H0_H0 ;  /* 0x20000018ff2c7230 */ /* 0x100fe40000004100 */
[----:B------:R-:W-:Y:S01]  /*2a10*/  FADD.FTZ R75, -R88, R99 ;  /* 0x00000063584b7221 */ /* 0x000fe20000010100 */
[----:B------:R-:W-:-:S02]  /*2a20*/  HADD2.F32 R46, -RZ, R24.H1_H1 ;  /* 0x30000018ff2e7230 */ /* 0x000fc40000004100 */
[----:B------:R-:W-:Y:S01]  /*2a30*/  FADD.FTZ R77, -R85, R98 ;  /* 0x00000062554d7221 */ /* 0x000fe20000010100 */
[C---:B------:R-:W-:Y:S01]  /*2a40*/  FFMA.FTZ R45, R71.reuse, R45, R42 ;  /* 0x0000002d472d7223 */ /* 0x040fe2000001002a */
[----:B------:R-:W-:Y:S01]  /*2a50*/  FFMA.FTZ R75, R71, R75, R44 ;  /* 0x0000004b474b7223 */ /* 0x000fe2000001002c */
[----:B------:R-:W-:Y:S01]  /*2a60*/  FADD.FTZ R81, -R83, R94 ;  /* 0x0000005e53517221 */ /* 0x000fe20000010100 */
[----:B------:R-:W-:Y:S01]  /*2a70*/  FFMA.FTZ R77, R71, R77, R46 ;  /* 0x0000004d474d7223 */ /* 0x000fe2000001002e */
[--C-:B------:R-:W-:Y:S02]  /*2a80*/  HADD2.F32 R42, -RZ, R25.reuse.H0_H0 ;  /* 0x20000019ff2a7230 */ /* 0x100fe40000004100 */
[----:B------:R-:W-:Y:S01]  /*2a90*/  FADD.FTZ R79, -R84, R95 ;  /* 0x0000005f544f7221 */ /* 0x000fe20000010100 */
[----:B------:R-:W-:Y:S02]  /*2aa0*/  HADD2.F32 R44, -RZ, R25.H1_H1 ;  /* 0x30000019ff2c7230 */ /* 0x000fe40000004100 */
[----:B------:R-:W-:Y:S01]  /*2ab0*/  FADD.FTZ R83, -R82, R91 ;  /* 0x0000005b52537221 */ /* 0x000fe20000010100 */
[----:B------:R-:W-:-:S02]  /*2ac0*/  HADD2.F32 R46, -RZ, R26.H0_H0 ;  /* 0x2000001aff2e7230 */ /* 0x000fc40000004100 */
[----:B------:R-:W-:Y:S01]  /*2ad0*/  FADD.FTZ R85, -R111, R90 ;  /* 0x0000005a6f557221 */ /* 0x000fe20000010100 */
[----:B------:R-:W-:Y:S02]  /*2ae0*/  HADD2.F32 R48, -RZ, R26.H1_H1 ;  /* 0x3000001aff307230 */ /* 0x000fe40000004100 */
[C---:B------:R-:W-:Y:S01]  /*2af0*/  FFMA.FTZ R79, R71.reuse, R79, R42 ;  /* 0x0000004f474f7223 */ /* 0x040fe2000001002a */
[----:B------:R-:W-:Y:S02]  /*2b00*/  HADD2.F32 R50, -RZ, R27.H0_H0 ;  /* 0x2000001bff327230 */ /* 0x000fe40000004100 */
        /* <DEDUP_REMOVED lines=33> */
.L_x_986:
[----:B------:R-:W0:Y:S01]  /*2d20*/  LDC.64 R74, c[0x0][0x478] ;  /* 0x00011e00ff4a7b82 */ /* 0x000e220000000a00 */
[C-C-:B------:R-:W-:Y:S01]  /*2d30*/  FFMA.FTZ R40, R41.reuse, R40, R42.reuse ;  /* 0x0000002829287223 */ /* 0x140fe2000001002a */
[C-C-:B------:R-:W-:Y:S01]  /*2d40*/  FFMA.FTZ R96, R41.reuse, R96, R42.reuse ;  /* 0x0000006029607223 */ /* 0x140fe2000001002a */
[C-C-:B------:R-:W-:Y:S01]  /*2d50*/  FFMA.FTZ R101, R41.reuse, R101, R42.reuse ;  /* 0x0000006529657223 */ /* 0x140fe2000001002a */
[C-C-:B------:R-:W-:Y:S01]  /*2d60*/  FFMA.FTZ R100, R41.reuse, R100, R42.reuse ;  /* 0x0000006429647223 */ /* 0x140fe2000001002a */
[C-C-:B------:R-:W-:Y:S01]  /*2d70*/  FFMA.FTZ R97, R41.reuse, R97, R42.reuse ;  /* 0x0000006129617223 */ /* 0x140fe2000001002a */
[C-C-:B------:R-:W-:Y:S01]  /*2d80*/  FFMA.FTZ R93, R41.reuse, R93, R42.reuse ;  /* 0x0000005d295d7223 */ /* 0x140fe2000001002a */
[C-C-:B------:R-:W-:Y:S01]  /*2d90*/  FFMA.FTZ R92, R41.reuse, R92, R42.reuse ;  /* 0x0000005c295c7223 */ /* 0x140fe2000001002a */
[----:B------:R-:W1:Y:S01]  /*2da0*/  LDC.64 R76, c[0x0][0x468] ;  /* 0x00011a00ff4c7b82 */ /* 0x000e620000000a00 */
        /* <DEDUP_REMOVED lines=9> */
[----:B------:R-:W-:-:S02]  /*2e40*/  HADD2.F32 R42, -RZ, R28.H0_H0 ;  /* 0x2000001cff2a7230 */ /* 0x000fc40000004100 */
[----:B------:R-:W-:Y:S01]  /*2e50*/  FADD.FTZ R40, -R40, R109 ;  /* 0x0000006d28287221 */ /* 0x000fe20000010100 */
[--C-:B------:R-:W-:Y:S02]  /*2e60*/  HADD2.F32 R49, -RZ, R30.reuse.H0_H0 ;  /* 0x2000001eff317230 */ /* 0x100fe40000004100 */
[----:B------:R-:W-:Y:S01]  /*2e70*/  FADD.FTZ R96, -R96, R105 ;  /* 0x0000006960607221 */ /* 0x000fe20000010100 */
[----:B------:R-:W-:Y:S02]  /*2e80*/  HADD2.F32 R53, -RZ, R30.H1_H1 ;  /* 0x3000001eff357230 */ /* 0x000fe40000004100 */
[----:B------:R-:W-:Y:S01]  /*2e90*/  FADD.FTZ R104, -R93, R104 ;  /* 0x000000685d687221 */ /* 0x000fe20000010100 */
[----:B------:R-:W-:Y:S01]  /*2ea0*/  FADD.FTZ R86, -R41, R86 ;  /* 0x0000005629567221 */ /* 0x000fe20000010100 */
[C---:B------:R-:W-:Y:S01]  /*2eb0*/  FFMA.FTZ R41, R71.reuse, R40, R42 ;  /* 0x0000002847297223 */ /* 0x040fe2000001002a */
[C---:B------:R-:W-:Y:S01]  /*2ec0*/  FFMA.FTZ R51, R71.reuse, R96, R49 ;  /* 0x0000006047337223 */ /* 0x040fe20000010031 */
[----:B------:R-:W-:Y:S01]  /*2ed0*/  FFMA.FTZ R104, R71, R104, R53 ;  /* 0x0000006847687223 */ /* 0x000fe20000010035 */
[----:B------:R-:W-:-:S02]  /*2ee0*/  HADD2.F32 R40, -RZ, R31.H0_H0 ;  /* 0x2000001fff287230 */ /* 0x000fc40000004100 */
[----:B------:R-:W-:Y:S01]  /*2ef0*/  FADD.FTZ R92, -R92, R103 ;  /* 0x000000675c5c7221 */ /* 0x000fe20000010100 */
[----:B------:R-:W-:Y:S02]  /*2f00*/  HADD2.F32 R49, -RZ, R31.H1_H1 ;  /* 0x3000001fff317230 */ /* 0x000fe40000004100 */
[----:B------:R-:W-:Y:S01]  /*2f10*/  FADD.FTZ R102, -R89, R102 ;  /* 0x0000006659667221 */ /* 0x000fe20000010100 */
[----:B------:R-:W-:Y:S02]  /*2f20*/  HADD2.F32 R73, -RZ, R27.H1_H1 ;  /* 0x3000001bff497230 */ /* 0x000fe40000004100 */
[----:B------:R-:W-:Y:S01]  /*2f30*/  FADD.FTZ R88, -R88, R99 ;  /* 0x0000006358587221 */ /* 0x000fe20000010100 */
[--C-:B------:R-:W-:Y:S02]  /*2f40*/  HADD2.F32 R53, -RZ, R24.reuse.H0_H0 ;  /* 0x20000018ff357230 */ /* 0x100fe40000004100 */
[----:B------:R-:W-:Y:S01]  /*2f50*/  FADD.FTZ R98, -R85, R98 ;  /* 0x0000006255627221 */ /* 0x000fe20000010100 */
[----:B------:R-:W-:-:S02]  /*2f60*/  HADD2.F32 R55, -RZ, R24.H1_H1 ;  /* 0x30000018ff377230 */ /* 0x000fc40000004100 */
[----:B------:R-:W-:Y:S01]  /*2f70*/  FADD.FTZ R108, -R101, R108 ;  /* 0x0000006c656c7221 */ /* 0x000fe20000010100 */
[----:B------:R-:W-:Y:S02]  /*2f80*/  HADD2.F32 R43, -RZ, R28.H1_H1 ;  /* 0x3000001cff2b7230 */ /* 0x000fe40000004100 */
[----:B------:R-:W-:Y:S01]  /*2f90*/  FADD.FTZ R90, -R81, R90 ;  /* 0x0000005a515a7221 */ /* 0x000fe20000010100 */
[--C-:B------:R-:W-:Y:S02]  /*2fa0*/  HADD2.F32 R45, -RZ, R29.reuse.H0_H0 ;  /* 0x2000001dff2d7230 */ /* 0x100fe40000004100 */
[C---:B------:R-:W-:Y:S01]  /*2fb0*/  FFMA.FTZ R79, R71.reuse, R92, R40 ;  /* 0x0000005c474f7223 */ /* 0x040fe20000010028 */
[----:B------:R-:W-:Y:S02]  /*2fc0*/  HADD2.F32 R47, -RZ, R29.H1_H1 ;  /* 0x3000001dff2f7230 */ /* 0x000fe40000004100 */
[----:B------:R-:W-:Y:S01]  /*2fd0*/  FFMA.FTZ R102, R71, R102, R49 ;  /* 0x0000006647667223 */ /* 0x000fe20000010031 */
[----:B------:R-:W-:Y:S01]  /*2fe0*/  FADD.FTZ R100, -R100, R107 ;  /* 0x0000006b64647221 */ /* 0x000fe20000010100 */
[----:B------:R-:W-:Y:S01]  /*2ff0*/  FADD.FTZ R106, -R97, R106 ;  /* 0x0000006a616a7221 */ /* 0x000fe20000010100 */
[C---:B------:R-:W-:Y:S01]  /*3000*/  FFMA.FTZ R86, R71.reuse, R86, R73 ;  /* 0x0000005647567223 */ /* 0x040fe20000010049 */
[----:B------:R-:W-:Y:S01]  /*3010*/  FFMA.FTZ R81, R71, R88, R53 ;  /* 0x0000005847517223 */ /* 0x000fe20000010035 */
[----:B------:R-:W-:-:S02]  /*3020*/  HADD2.F32 R40, -RZ, R25.H0_H0 ;  /* 0x20000019ff287230 */ /* 0x000fc40000004100 */
[----:B------:R-:W-:Y:S01]  /*3030*/  FADD.FTZ R84, -R84, R95 ;  /* 0x0000005f54547221 */ /* 0x000fe20000010100 */
[----:B------:R-:W-:Y:S02]  /*3040*/  HADD2.F32 R49, -RZ, R25.H1_H1 ;  /* 0x30000019ff317230 */ /* 0x000fe40000004100 */
[----:B------:R-:W-:Y:S01]  /*3050*/  FADD.FTZ R94, -R83, R94 ;  /* 0x0000005e535e7221 */ /* 0x000fe20000010100 */
[C---:B------:R-:W-:Y:S01]  /*3060*/  FFMA.FTZ R98, R71.reuse, R98, R55 ;  /* 0x0000006247627223 */ /* 0x040fe20000010037 */
[--C-:B------:R-:W-:Y:S02]  /*3070*/  HADD2.F32 R53, -RZ, R26.reuse.H0_H0 ;  /* 0x2000001aff357230 */ /* 0x100fe40000004100 */
[----:B------:R-:W-:Y:S01]  /*3080*/  FADD.FTZ R82, -R82, R91 ;  /* 0x0000005b52527221 */ /* 0x000fe20000010100 */
[----:B------:R-:W-:Y:S02]  /*3090*/  HADD2.F32 R73, -RZ, R27.H0_H0 ;  /* 0x2000001bff497230 */ /* 0x000fe40000004100 */
[----:B------:R-:W-:Y:S01]  /*30a0*/  FADD.FTZ R80, -R80, R87 ;  /* 0x0000005750507221 */ /* 0x000fe20000010100 */
[----:B------:R-:W-:Y:S01]  /*30b0*/  FFMA.FTZ R43, R71, R108, R43 ;  /* 0x0000006c472b7223 */ /* 0x000fe2000001002b */
[----:B------:R-:W-:-:S02]  /*30c0*/  HADD2.F32 R55, -RZ, R26.H1_H1 ;  /* 0x3000001aff377230 */ /* 0x000fc40000004100 */
[C---:B------:R-:W-:Y:S01]  /*30d0*/  FFMA.FTZ R45, R71.reuse, R100, R45 ;  /* 0x00000064472d7223 */ /* 0x040fe2000001002d */
[C---:B------:R-:W-:Y:S01]  /*30e0*/  FFMA.FTZ R47, R71.reuse, R106, R47 ;  /* 0x0000006a472f7223 */ /* 0x040fe2000001002f */
[C---:B------:R-:W-:Y:S01]  /*30f0*/  FFMA.FTZ R83, R71.reuse, R84, R40 ;  /* 0x0000005447537223 */ /* 0x040fe20000010028 */
[C---:B------:R-:W-:Y:S01]  /*3100*/  FFMA.FTZ R94, R71.reuse, R94, R49 ;  /* 0x0000005e475e7223 */ /* 0x040fe20000010031 */
[C---:B------:R-:W-:Y:S01]  /*3110*/  FFMA.FTZ R85, R71.reuse, R82, R53 ;  /* 0x0000005247557223 */ /* 0x040fe20000010035 */
[C---:B------:R-:W-:Y:S01]  /*3120*/  FFMA.FTZ R87, R71.reuse, R80, R73 ;  /* 0x0000005047577223 */ /* 0x040fe20000010049 */
[----:B------:R-:W-:Y:S01]  /*3130*/  FFMA.FTZ R90, R71, R90, R55 ;  /* 0x0000005a475a7223 */ /* 0x000fe20000010037 */
[----:B0-----:R-:W-:Y:S01]  /*3140*/  IMAD.WIDE.U32 R72, R70, 0x10, R74 ;  /* 0x0000001046487825 */ /* 0x001fe200078e004a */
[----:B------:R-:W-:-:S03]  /*3150*/  F2FP.F16.F32.PACK_AB R40, R43, R41 ;  /* 0x000000292b28723e */ /* 0x000fc600000000ff */
[-C--:B------:R-:W-:Y:S01]  /*3160*/  FMUL.FTZ R53, R43, R68.reuse ;  /* 0x000000442b357220 */ /* 0x080fe20000410000 */
[----:B------:R-:W-:Y:S01]  /*3170*/  FMUL.FTZ R48, R41, R68 ;  /* 0x0000004429307220 */ /* 0x000fe20000410000 */
[----:B-1----:R-:W-:-:S04]  /*3180*/  IMAD.WIDE.U32 R70, R70, 0x10, R76 ;  /* 0x0000001046467825 */ /* 0x002fc800078e004c */
[-C--:B------:R-:W-:Y:S01]  /*3190*/  FMUL.FTZ R50, R51, R68.reuse ;  /* 0x0000004433327220 */ /* 0x080fe20000410000 */
[----:B------:R-:W-:Y:S01]  /*31a0*/  F2FP.F16.F32.PACK_AB R42, R104, R51 ;  /* 0x00000033682a723e */ /* 0x000fe200000000ff */
[----:B------:R-:W-:Y:S01]  /*31b0*/  FMUL.FTZ R49, R45, R68 ;  /* 0x000000442d317220 */ /* 0x000fe20000410000 */
[----:B------:R-:W-:Y:S01]  /*31c0*/  F2FP.F16.F32.PACK_AB R43, R102, R79 ;  /* 0x0000004f662b723e */ /* 0x000fe200000000ff */
[----:B------:R-:W-:Y:S01]  /*31d0*/  IMAD.WIDE.U32 R74, R69, 0x10, R74 ;  /* 0x00000010454a7825 */ /* 0x000fe200078e004a */
[----:B------:R-:W-:-:S03]  /*31e0*/  F2FP.F16.F32.PACK_AB R41, R47, R45 ;  /* 0x0000002d2f29723e */ /* 0x000fc600000000ff */
[-C--:B------:R-:W-:Y:S01]  /*31f0*/  FMUL.FTZ R52, R47, R68.reuse ;  /* 0x000000442f347220 */ /* 0x080fe20000410000 */
[----:B------:R-:W-:Y:S01]  /*3200*/  FMUL.FTZ R55, R104, R68 ;  /* 0x0000004468377220 */ /* 0x000fe20000410000 */
[----:B------:R-:W-:-:S04]  /*3210*/  IMAD.WIDE.U32 R76, R69, 0x10, R76 ;  /* 0x00000010454c7825 */ /* 0x000fc800078e004c */
[-C--:B------:R-:W-:Y:S01]  /*3220*/  FMUL.FTZ R51, R79, R68.reuse ;  /* 0x000000444f337220 */ /* 0x080fe20000410000 */
[-C--:B------:R-:W-:Y:S01]  /*3230*/  FMUL.FTZ R102, R102, R68.reuse ;  /* 0x0000004466667220 */ /* 0x080fe20000410000 */
[-C--:B------:R-:W-:Y:S01]  /*3240*/  FMUL.FTZ R69, R81, R68.reuse ;  /* 0x0000004451457220 */ /* 0x080fe20000410000 */
[----:B------:R-:W-:Y:S01]  /*3250*/  F2FP.F16.F32.PACK_AB R44, R98, R81 ;  /* 0x00000051622c723e */ /* 0x000fe200000000ff */
[-C--:B------:R-:W-:Y:S01]  /*3260*/  FMUL.FTZ R78, R83, R68.reuse ;  /* 0x00000044534e7220 */ /* 0x080fe20000410000 */
[----:B------:R-:W-:Y:S01]  /*3270*/  F2FP.F16.F32.PACK_AB R45, R94, R83 ;  /* 0x000000535e2d723e */ /* 0x000fe200000000ff */
[-C--:B------:R-:W-:Y:S01]  /*3280*/  FMUL.FTZ R98, R98, R68.reuse ;  /* 0x0000004462627220 */ /* 0x080fe20000410000 */
[-C--:B------:R-:W-:Y:S01]  /*3290*/  FMUL.FTZ R79, R94, R68.reuse ;  /* 0x000000445e4f7220 */ /* 0x080fe20000410000 */
[-C--:B------:R-:W-:Y:S01]  /*32a0*/  FMUL.FTZ R54, R85, R68.reuse ;  /* 0x0000004455367220 */ /* 0x080fe20000410000 */
[-C--:B------:R-:W-:Y:S01]  /*32b0*/  FMUL.FTZ R81, R90, R68.reuse ;  /* 0x000000445a517220 */ /* 0x080fe20000410000 */
[-C--:B------:R-:W-:Y:S01]  /*32c0*/  FMUL.FTZ R80, R87, R68.reuse ;  /* 0x0000004457507220 */ /* 0x080fe20000410000 */
[----:B------:R-:W-:Y:S01]  /*32d0*/  FMUL.FTZ R83, R86, R68 ;  /* 0x0000004456537220 */ /* 0x000fe20000410000 */
[----:B------:R-:W-:Y:S01]  /*32e0*/  F2FP.F16.F32.PACK_AB R51, R102, R51 ;  /* 0x000000336633723e */ /* 0x000fe200000000ff */
[----:B------:R1:W-:Y:S01]  /*32f0*/  STG.E.128 desc[UR6][R72.64], R40 ;  /* 0x0000002848007986 */ /* 0x0003e2000c101d06 */
[----:B------:R-:W-:-:S02]  /*3300*/  F2FP.F16.F32.PACK_AB R50, R55, R50 ;  /* 0x000000323732723e */ /* 0x000fc400000000ff */
[----:B------:R-:W-:Y:S02]  /*3310*/  F2FP.F16.F32.PACK_AB R49, R52, R49 ;  /* 0x000000313431723e */ /* 0x000fe400000000ff */
[----:B------:R-:W-:Y:S02]  /*3320*/  F2FP.F16.F32.PACK_AB R48, R53, R48 ;  /* 0x000000303530723e */ /* 0x000fe400000000ff */
[----:B------:R-:W-:Y:S02]  /*3330*/  F2FP.F16.F32.PACK_AB R46, R90, R85 ;  /* 0x000000555a2e723e */ /* 0x000fe400000000ff */
[----:B------:R-:W-:Y:S01]  /*3340*/  F2FP.F16.F32.PACK_AB R47, R86, R87 ;  /* 0x00000057562f723e */ /* 0x000fe200000000ff */
[----:B------:R1:W-:Y:S01]  /*3350*/  STG.E.128 desc[UR6][R70.64], R48 ;  /* 0x0000003046007986 */ /* 0x0003e2000c101d06 */
[----:B------:R-:W-:Y:S02]  /*3360*/  F2FP.F16.F32.PACK_AB R55, R83, R80 ;  /* 0x000000505337723e */ /* 0x000fe400000000ff */
[----:B------:R-:W-:Y:S01]  /*3370*/  F2FP.F16.F32.PACK_AB R54, R81, R54 ;  /* 0x000000365136723e */ /* 0x000fe200000000ff */
[----:B------:R1:W-:Y:S01]  /*3380*/  STG.E.128 desc[UR6][R74.64], R44 ;  /* 0x0000002c4a007986 */ /* 0x0003e2000c101d06 */
[----:B------:R-:W-:-:S02]  /*3390*/  F2FP.F16.F32.PACK_AB R53, R79, R78 ;  /* 0x0000004e4f35723e */ /* 0x000fc400000000ff */
[----:B------:R-:W-:-:S05]  /*33a0*/  F2FP.F16.F32.PACK_AB R52, R98, R69 ;  /* 0x000000456234723e */ /* 0x000fca00000000ff */
[----:B------:R1:W-:Y:S02]  /*33b0*/  STG.E.128 desc[UR6][R76.64], R52 ;  /* 0x000000344c007986 */ /* 0x0003e4000c101d06 */
.L_x_985:
[----:B0123--:R-:W0:Y:S02]  /*33c0*/  LDC.64 R40, c[0x0][0x380] ;  /* 0x0000e000ff287b82 */ /* 0x00fe240000000a00 */
[----:B0-----:R-:W-:-:S04]  /*33d0*/  LEA R67, R40, R67, 0x2 ;  /* 0x0000004328437211 */ /* 0x001fc800078e10ff */
[----:B------:R-:W-:-:S13]  /*33e0*/  ISETP.GE.AND P1, PT, R67, R41, PT ;  /* 0x000000294300720c */ /* 0x000fda0003f26270 */
[----:B------:R-:W-:Y:S05]  /*33f0*/  @!P1 BRA `(.L_x_987) ;  /* 0xffffffcc00e89947 */ /* 0x000fea000383ffff */
[----:B------:R-:W-:Y:S05]  /*3400*/  BSYNC B1 ;  /* 0x0000000000017941 */ /* 0x000fea0003800000 */
.L_x_979:
        /* <DEDUP_REMOVED lines=32> */
.L_x_978:
[----:B------:R-:W-:Y:S05]  /*3610*/  BSYNC B0 ;  /* 0x0000000000007941 */ /* 0x000fea0003800000 */
.L_x_977:
        /* <DEDUP_REMOVED lines=105> */
.L_x_982:
        /* <DEDUP_REMOVED lines=8> */
.L_x_989:
[----:B------:R-:W-:Y:S05]  /*3d30*/  BSYNC B2 ;  /* 0x0000000000027941 */ /* 0x000fea0003800000 */
.L_x_988:
        /* <DEDUP_REMOVED lines=8> */
.L_x_990:
[----:B------:R-:W-:Y:S01]  /*3dc0*/  FADD.FTZ R41, R41, R78 ;  /* 0x0000004e29297221 */ /* 0x000fe20000010000 */
[----:B------:R-:W-:-:S04]  /*3dd0*/  HFMA2 R52, -RZ, RZ, 0, 1.1920928955078125e-07 ;  /* 0x00000002ff347431 */ /* 0x000fc800000001ff */
[----:B------:R-:W-:Y:S02]  /*3de0*/  MOV R51, R41 ;  /* 0x0000002900337202 */ /* 0x000fe40000000f00 */
[----:B------:R-:W-:-:S07]  /*3df0*/  MOV R43, R50 ;  /* 0x00000032002b7202 */ /* 0x000fce0000000f00 */
[----:B------:R-:W-:Y:S05]  /*3e00*/  WARPSYNC.COLLECTIVE R48, `(.L_x_991) ;  /* 0x0000000030087348 */ /* 0x000fea0003c00000 */
[----:B------:R0:W1:Y:S02]  /*3e10*/  SHFL.BFLY P3, R50, R51, R52, R53 ;  /* 0x0c00003433327389 */ /* 0x0000640000060035 */
[----:B01----:R-:W-:Y:S05]  /*3e20*/  ENDCOLLECTIVE ;  /* 0x000000000000791b */ /* 0x003fea0003800000 */
.L_x_991:
[----:B------:R-:W-:-:S05]  /*3e30*/  FADD.FTZ R43, R43, R76 ;  /* 0x0000004c2b2b7221 */ /* 0x000fca0000010000 */
[----:B------:R-:W-:Y:S02]  /*3e40*/  MOV R51, R43 ;  /* 0x0000002b00337202 */ /* 0x000fe40000000f00 */
[----:B------:R-:W-:-:S07]  /*3e50*/  MOV R42, R50 ;  /* 0x00000032002a7202 */ /* 0x000fce0000000f00 */
[----:B------:R-:W-:Y:S05]  /*3e60*/  WARPSYNC.COLLECTIVE R48, `(.L_x_992) ;  /* 0x0000000030087348 */ /* 0x000fea0003c00000 */
[----:B------:R0:W1:Y:S02]  /*3e70*/  SHFL.BFLY P3, R50, R51, R52, R53 ;  /* 0x0c00003433327389 */ /* 0x0000640000060035 */
[----:B01----:R-:W-:Y:S05]  /*3e80*/  ENDCOLLECTIVE ;  /* 0x000000000000791b */ /* 0x003fea0003800000 */
.L_x_992:
[----:B------:R-:W-:Y:S01]  /*3e90*/  FADD.FTZ R45, R41, R42 ;  /* 0x0000002a292d7221 */ /* 0x000fe20000010000 */
[----:B------:R-:W-:-:S04]  /*3ea0*/  HFMA2 R52, -RZ, RZ, 0, 2.384185791015625e-07 ;  /* 0x00000004ff347431 */ /* 0x000fc800000001ff */
[----:B------:R-:W-:Y:S02]  /*3eb0*/  MOV R51, R45 ;  /* 0x0000002d00337202 */ /* 0x000fe40000000f00 */
[----:B------:R-:W-:-:S07]  /*3ec0*/  MOV R44, R50 ;  /* 0x00000032002c7202 */ /* 0x000fce0000000f00 */
[----:B------:R-:W-:Y:S05]  /*3ed0*/  WARPSYNC.COLLECTIVE R48, `(.L_x_993) ;  /* 0x0000000030087348 */ /* 0x000fea0003c00000 */
[----:B------:R0:W1:Y:S02]  /*3ee0*/  SHFL.BFLY P3, R50, R51, R52, R53 ;  /* 0x0c00003433327389 */ /* 0x0000640000060035 */
[----:B01----:R-:W-:Y:S05]  /*3ef0*/  ENDCOLLECTIVE ;  /* 0x000000000000791b */ /* 0x003fea0003800000 */
.L_x_993:
[----:B------:R-:W-:-:S05]  /*3f00*/  FADD.FTZ R44, R43, R44 ;  /* 0x0000002c2b2c7221 */ /* 0x000fca0000010000 */
[----:B------:R-:W-:Y:S02]  /*3f10*/  MOV R51, R44 ;  /* 0x0000002c00337202 */ /* 0x000fe40000000f00 */
[----:B------:R-:W-:-:S07]  /*3f20*/  MOV R42, R50 ;  /* 0x00000032002a7202 */ /* 0x000fce0000000f00 */
[----:B------:R-:W-:Y:S05]  /*3f30*/  WARPSYNC.COLLECTIVE R48, `(.L_x_994) ;  /* 0x0000000030087348 */ /* 0x000fea0003c00000 */
[----:B------:R0:W1:Y:S02]  /*3f40*/  SHFL.BFLY P3, R50, R51, R52, R53 ;  /* 0x0c00003433327389 */ /* 0x0000640000060035 */
[----:B01----:R-:W-:Y:S05]  /*3f50*/  ENDCOLLECTIVE ;  /* 0x000000000000791b */ /* 0x003fea0003800000 */
.L_x_994:
[----:B------:R-:W-:Y:S01]  /*3f60*/  FADD.FTZ R46, R45, R42 ;  /* 0x0000002a2d2e7221 */ /* 0x000fe20000010000 */
[----:B------:R-:W-:-:S04]  /*3f70*/  HFMA2 R52, -RZ, RZ, 0, 4.76837158203125e-07 ;  /* 0x00000008ff347431 */ /* 0x000fc800000001ff */
[----:B------:R-:W-:Y:S02]  /*3f80*/  MOV R51, R46 ;  /* 0x0000002e00337202 */ /* 0x000fe40000000f00 */
[----:B------:R-:W-:-:S07]  /*3f90*/  MOV R47, R50 ;  /* 0x00000032002f7202 */ /* 0x000fce0000000f00 */
[----:B------:R-:W-:Y:S05]  /*3fa0*/  WARPSYNC.COLLECTIVE R48, `(.L_x_995) ;  /* 0x0000000030087348 */ /* 0x000fea0003c00000 */
[----:B------:R0:W1:Y:S02]  /*3fb0*/  SHFL.BFLY P3, R50, R51, R52, R53 ;  /* 0x0c00003433327389 */ /* 0x0000640000060035 */
[----:B01----:R-:W-:Y:S05]  /*3fc0*/  ENDCOLLECTIVE ;  /* 0x000000000000791b */ /* 0x003fea0003800000 */
.L_x_995:
[----:B------:R-:W-:-:S05]  /*3fd0*/  FADD.FTZ R47, R44, R47 ;  /* 0x0000002f2c2f7221 */ /* 0x000fca0000010000 */
[----:B------:R-:W-:Y:S02]  /*3fe0*/  MOV R51, R47 ;  /* 0x0000002f00337202 */ /* 0x000fe40000000f00 */
[----:B------:R-:W-:-:S07]  /*3ff0*/  MOV R49, R50 ;  /* 0x0000003200317202 */ /* 0x000fce0000000f00 */
[----:B------:R-:W-:Y:S05]  /*4000*/  WARPSYNC.COLLECTIVE R48, `(.L_x_996) ;  /* 0x0000000030087348 */ /* 0x000fea0003c00000 */
[----:B------:R0:W1:Y:S02]  /*4010*/  SHFL.BFLY P3, R50, R51, R52, R53 ;  /* 0x0c00003433327389 */ /* 0x0000640000060035 */
[----:B01----:R-:W-:Y:S05]  /*4020*/  ENDCOLLECTIVE ;  /* 0x000000000000791b */ /* 0x003fea0003800000 */
.L_x_996:
[----:B------:R-:W-:Y:S01]  /*4030*/  FADD.FTZ R41, R46, R49 ;  /* 0x000000312e297221 */ /* 0x000fe20000010000 */
[----:B------:R-:W-:-:S04]  /*4040*/  HFMA2 R52, -RZ, RZ, 0, 9.5367431640625e-07 ;  /* 0x00000010ff347431 */ /* 0x000fc800000001ff */
[----:B------:R-:W-:Y:S02]  /*4050*/  MOV R51, R41 ;  /* 0x0000002900337202 */ /* 0x000fe40000000f00 */
[----:B------:R-:W-:-:S07]  /*4060*/  MOV R42, R50 ;  /* 0x00000032002a7202 */ /* 0x000fce0000000f00 */
[----:B------:R-:W-:Y:S05]  /*4070*/  WARPSYNC.COLLECTIVE R48, `(.L_x_997) ;  /* 0x0000000030087348 */ /* 0x000fea0003c00000 */
[----:B------:R0:W1:Y:S02]  /*4080*/  SHFL.BFLY P3, R50, R51, R52, R53 ;  /* 0x0c00003433327389 */ /* 0x0000640000060035 */
[----:B01----:R-:W-:Y:S05]  /*4090*/  ENDCOLLECTIVE ;  /* 0x000000000000791b */ /* 0x003fea0003800000 */
.L_x_997:
[----:B------:R-:W-:-:S05]  /*40a0*/  FADD.FTZ R42, R47, R42 ;  /* 0x0000002a2f2a7221 */ /* 0x000fca0000010000 */
[----:B------:R-:W-:Y:S02]  /*40b0*/  MOV R51, R42 ;  /* 0x0000002a00337202 */ /* 0x000fe40000000f00 */
[----:B------:R-:W-:-:S07]  /*40c0*/  MOV R44, R50 ;  /* 0x00000032002c7202 */ /* 0x000fce0000000f00 */
[----:B------:R-:W-:Y:S05]  /*40d0*/  WARPSYNC.COLLECTIVE R48, `(.L_x_998) ;  /* 0x0000000030087348 */ /* 0x000fea0003c00000 */
[----:B------:R0:W1:Y:S02]  /*40e0*/  SHFL.BFLY P3, R50, R51, R52, R53 ;  /* 0x0c00003433327389 */ /* 0x0000640000060035 */
[----:B01----:R-:W-:Y:S05]  /*40f0*/  ENDCOLLECTIVE ;  /* 0x000000000000791b */ /* 0x003fea0003800000 */
.L_x_998:
[----:B------:R-:W-:Y:S01]  /*4100*/  MOV R43, R50 ;  /* 0x00000032002b7202 */ /* 0x000fe20000000f00 */
[----:B------:R-:W-:Y:S06]  /*4110*/  BRA `(.L_x_999) ;  /* 0xffffffd800b47947 */ /* 0x000fec000383ffff */
.L_x_1000:
        /* <DEDUP_REMOVED lines=14> */
.L_x_11169:


//--------------------- .text._ZN10layer_norm13ln_bwd_kernelINS_13Kernel_traitsI6__halfS2_S2_S2_fjLj512ELj1ELj4ELj1ELj16ENS_18Kernel_traits_baseILj512ES2_S2_S2_S2_fjLj128EEEEELb0ELb0ELb1ELb0EEEvNS_9BwdParamsE --------------------------
	.section	.text._ZN10layer_norm13ln_bwd_kernelINS_13Kernel_traitsI6__halfS2_S2_S2_fjLj512ELj1ELj4ELj1ELj16ENS_18Kernel_traits_baseILj512ES2_S2_S2_S2_fjLj128EEEEELb0ELb0ELb1ELb0EEEvNS_9BwdParamsE,"ax",@progbits
	.align	128
        .global         _ZN10layer_norm13ln_bwd_kernelINS_13Kernel_traitsI6__halfS2_S2_S2_fjLj512ELj1ELj4ELj1ELj16ENS_18Kernel_traits_baseILj512ES2_S2_S2_S2_fjLj128EEEEELb0ELb0ELb1ELb0EEEvNS_9BwdParamsE
        .type           _ZN10layer_norm13ln_bwd_kernelINS_13Kernel_traitsI6__halfS2_S2_S2_fjLj512ELj1ELj4ELj1ELj16ENS_18Kernel_traits_baseILj512ES2_S2_S2_S2_fjLj128EEEEELb0ELb0ELb1ELb0EEEvNS_9BwdParamsE,@function
        .size           _ZN10layer_norm13ln_bwd_kernelINS_13Kernel_traitsI6__halfS2_S2_S2_fjLj512ELj1ELj4ELj1ELj16ENS_18Kernel_traits_baseILj512ES2_S2_S2_S2_fjLj128EEEEELb0ELb0ELb1ELb0EEEvNS_9BwdParamsE,(.L_x_11170 - _ZN10layer_norm13ln_bwd_kernelINS_13Kernel_traitsI6__halfS2_S2_S2_fjLj512ELj1ELj4ELj1ELj16ENS_18Kernel_traits_baseILj512ES2_S2_S2_S2_fjLj128EEEEELb0ELb0ELb1ELb0EEEvNS_9BwdParamsE)
        .other          _ZN10layer_norm13ln_bwd_kernelINS_13Kernel_traitsI6__halfS2_S2_S2_fjLj512ELj1ELj4ELj1ELj16ENS_18Kernel_traits_baseILj512ES2_S2_S2_S2_fjLj128EEEEELb0ELb0ELb1ELb0EEEvNS_9BwdParamsE,@"STO_CUDA_ENTRY STV_DEFAULT"
_ZN10layer_norm13ln_bwd_kernelINS_13Kernel_traitsI6__halfS2_S2_S2_fjLj512ELj1ELj4ELj1ELj16ENS_18Kernel_traits_baseILj512ES2_S2_S2_S2_fjLj128EEEEELb0ELb0ELb1ELb0EEEvNS_9BwdParamsE:
.text._ZN10layer_norm13ln_bwd_kernelINS_13Kernel_traitsI6__halfS2_S2_S2_fjLj512ELj1ELj4ELj1ELj16ENS_18Kernel_traits_baseILj512ES2_S2_S2_S2_fjLj128EEEEELb0ELb0ELb1ELb0EEEvNS_9BwdParamsE:
        /* <DEDUP_REMOVED lines=29> */
[----:B----4-:R-:W-:Y:S01]  /*01d0*/  SHF.R.U32.HI R2, RZ, 0x5, R101 ;  /* 0x00000005ff027819 */ /* 0x010fe20000011665 */
        /* <DEDUP_REMOVED lines=20> */
[----:B01-3--:R-:W-:Y:S06]  /*0320*/  @P0 BRA `(.L_x_1002) ;  /* 0x0000003800140947 */ /* 0x00bfec0003800000 */
        /* <DEDUP_REMOVED lines=16> */
.L_x_1023:
[----:B------:R-:W0:Y:S08]  /*0430*/  LDC.64 R92, c[0x0][0x3f8] ;  /* 0x0000fe00ff5c7b82 */ /* 0x000e300000000a00 */
[----:B------:R-:W1:Y:S08]  /*0440*/  LDC.64 R4, c[0x0][0x3c8] ;  /* 0x0000f200ff047b82 */ /* 0x000e700000000a00 */
[----:B------:R-:W2:Y:S01]  /*0450*/  LDC.64 R90, c[0x0][0x3f0] ;  /* 0x0000fc00ff5a7b82 */ /* 0x000ea20000000a00 */
[----:B0-----:R-:W-:-:S05]  /*0460*/  IMAD.WIDE R92, R2, 0x4, R92 ;  /* 0x00000004025c7825 */ /* 0x001fca00078e025c */
[----:B------:R-:W3:Y:S01]  /*0470*/  LDG.E R6, desc[UR6][R92.64] ;  /* 0x000000065c067981 */ /* 0x000ee2000c1e1900 */
[----:B-1----:R-:W-:-:S06]  /*0480*/  IMAD.WIDE R4, R2, 0x4, R4 ;  /* 0x0000000402047825 */ /* 0x002fcc00078e0204 */
[----:B-----5:R0:W5:Y:S01]  /*0490*/  LDG.E R4, desc[UR6][R4.64] ;  /* 0x0000000604047981 */ /* 0x020162000c1e1900 */
        /* <DEDUP_REMOVED lines=10> */
[----:B------:R0:W2:Y:S01]  /*0540*/  LDG.E R90, desc[UR6][R90.64] ;  /* 0x000000065a5a7981 */ /* 0x0000a2000c1e1900 */
[----:B------:R-:W-:Y:S01]  /*0550*/  MOV R5, UR15 ;  /* 0x0000000f00057c02 */ /* 0x000fe20008000f00 */
[----:B------:R-:W-:Y:S01]  /*0560*/  BSSY.RECONVERGENT B2, `(.L_x_1005) ;  /* 0x000006f000027945 */ /* 0x000fe20003800200 */
[----:B------:R-:W-:Y:S02]  /*0570*/  IADD3 R100, PT, PT, R6, -0x1, RZ ;  /* 0xffffffff06647810 */ /* 0x000fe40007ffe0ff */
[----:B------:R-:W-:Y:S01]  /*0580*/  ISETP.GE.U32.AND P2, PT, R0, 0x20, PT ;  /* 0x000000200000780c */ /* 0x000fe20003f46070 */
        /* <DEDUP_REMOVED lines=12> */
[----:B0-----:R-:W-:Y:S02]  /*0650*/  MOV R91, R100 ;  /* 0x00000064005b7202 */ /* 0x001fe40000000f00 */
        /* <DEDUP_REMOVED lines=11> */
[----:B------:R-:W-:Y:S02]  /*0710*/  HADD2.F32 R86, -RZ, R59.H0_H0 ;  /* 0x2000003bff567230 */ /* 0x000fe40000004100 */
[----:B0-----:R-:W-:-:S05]  /*0720*/  @P0 IMAD.WIDE.U32 R82, R91, 0x10, R82 ;  /* 0x000000105b520825 */ /* 0x001fca00078e0052 */
[----:B------:R0:W5:Y:S01]  /*0730*/  @P0 LDG.E.128 R16, desc[UR6][R82.64] ;  /* 0x0000000652100981 */ /* 0x000162000c1e1d00 */
[----:B------:R-:W-:Y:S02]  /*0740*/  IADD3 R97, PT, PT, R97, 0x20, RZ ;  /* 0x0000002061617810 */ /* 0x000fe40007ffe0ff */
[----:B------:R-:W-:Y:S01]  /*0750*/  IADD3 R91, PT, PT, R91, 0x20, RZ ;  /* 0x000000205b5b7810 */ /* 0x000fe20007ffe0ff */
[--C-:B--2---:R-:W-:Y:S02]  /*0760*/  HADD2.F32 R3, -RZ, R8.reuse.H0_H0 ;  /* 0x20000008ff037230 */ /* 0x104fe40000004100 */
[----:B------:R-:W-:Y:S02]  /*0770*/  HADD2.F32 R103, -RZ, R8.H1_H1 ;  /* 0x30000008ff677230 */ /* 0x000fe40000004100 */
[--C-:B------:R-:W-:Y:S02]  /*0780*/  HADD2.F32 R105, -RZ, R9.reuse.H0_H0 ;  /* 0x20000009ff697230 */ /* 0x100fe40000004100 */
[----:B------:R-:W-:Y:S01]  /*0790*/  FADD.FTZ R3, -R90, R3 ;  /* 0x000000035a037221 */ /* 0x000fe20000010100 */
[----:B------:R-:W-:-:S02]  /*07a0*/  HADD2.F32 R107, -RZ, R9.H1_H1 ;  /* 0x30000009ff6b7230 */ /* 0x000fc40000004100 */
[----:B------:R-:W-:Y:S01]  /*07b0*/  FADD.FTZ R103, -R90, R103 ;  /* 0x000000675a677221 */ /* 0x000fe20000010100 */
[----:B------:R-:W-:Y:S02]  /*07c0*/  HADD2.F32 R8, -RZ, R56.H0_H0 ;  /* 0x20000038ff087230 */ /* 0x000fe40000004100 */
[----:B-----5:R-:W-:Y:S01]  /*07d0*/  FMUL.FTZ R3, R4, R3 ;  /* 0x0000000304037220 */ /* 0x020fe20000410000 */
[--C-:B---3--:R-:W-:Y:S02]  /*07e0*/  HADD2.F32 R7, -RZ, R12.reuse.H0_H0 ;  /* 0x2000000cff077230 */ /* 0x108fe40000004100 */
[C---:B------:R-:W-:Y:S01]  /*07f0*/  FADD.FTZ R105, -R90.reuse, R105 ;  /* 0x000000695a697221 */ /* 0x040fe20000010100 */
[----:B------:R-:W-:Y:S02]  /*0800*/  HADD2.F32 R12, -RZ, R12.H1_H1 ;  /* 0x3000000cff0c7230 */ /* 0x000fe40000004100 */
[----:B------:R-:W-:Y:S01]  /*0810*/  FADD.FTZ R107, -R90, R107 ;  /* 0x0000006b5a6b7221 */ /* 0x000fe20000010100 */
[----:B------:R-:W-:-:S02]  /*0820*/  HADD2.F32 R9, -RZ, R56.H1_H1 ;  /* 0x30000038ff097230 */ /* 0x000fc40000004100 */
[-C--:B------:R-:W-:Y:S01]  /*0830*/  FMUL.FTZ R8, R8, R7.reuse ;  /* 0x0000000708087220 */ /* 0x080fe20000410000 */
[--C-:B------:R-:W-:Y:S02]  /*0840*/  HADD2.F32 R111, -RZ, R10.reuse.H1_H1 ;  /* 0x3000000aff6f7230 */ /* 0x100fe40000004100 */
[----:B------:R-:W-:Y:S01]  /*0850*/  FADD.FTZ R32, R32, R7 ;  /* 0x0000000720207221 */ /* 0x000fe20000010000 */
[----:B------:R-:W-:Y:S02]  /*0860*/  HADD2.F32 R109, -RZ, R10.H0_H0 ;  /* 0x2000000aff6d7230 */ /* 0x000fe40000004100 */
[----:B------:R-:W-:Y:S01]  /*0870*/  FFMA.FTZ R48, R3, R7, R48 ;  /* 0x0000000703307223 */ /* 0x000fe20000010030 */
[--C-:B------:R-:W-:Y:S02]  /*0880*/  HADD2.F32 R81, -RZ, R11.reuse.H0_H0 ;  /* 0x2000000bff517230 */ /* 0x100fe40000004100 */
[----:B------:R-:W-:Y:S01]  /*0890*/  FMUL.FTZ R10, R4, R103 ;  /* 0x00000067040a7220 */ /* 0x000fe20000410000 */
[----:B------:R-:W-:-:S02]  /*08a0*/  HADD2.F32 R93, -RZ, R11.H1_H1 ;  /* 0x3000000bff5d7230 */ /* 0x000fc40000004100 */
[----:B------:R-:W-:Y:S01]  /*08b0*/  FMUL.FTZ R7, R9, R12 ;  /* 0x0000000c09077220 */ /* 0x000fe20000410000 */
[--C-:B------:R-:W-:Y:S02]  /*08c0*/  HADD2.F32 R80, -RZ, R13.reuse.H0_H0 ;  /* 0x2000000dff507230 */ /* 0x100fe40000004100 */
[----:B------:R-:W-:Y:S01]  /*08d0*/  FMUL.FTZ R9, R4, R105 ;  /* 0x0000006904097220 */ /* 0x000fe20000410000 */
[----:B0-----:R-:W-:Y:S02]  /*08e0*/  HADD2.F32 R82, -RZ, R13.H1_H1 ;  /* 0x3000000dff527230 */ /* 0x001fe40000004100 */
[----:B------:R-:W-:Y:S01]  /*08f0*/  FADD.FTZ R111, -R90, R111 ;  /* 0x0000006f5a6f7221 */ /* 0x000fe20000010100 */
[----:B------:R-:W-:Y:S02]  /*0900*/  HADD2.F32 R11, -RZ, R57.H0_H0 ;  /* 0x20000039ff0b7230 */ /* 0x000fe40000004100 */
[----:B------:R-:W-:Y:S01]  /*0910*/  FADD.FTZ R33, R33, R12 ;  /* 0x0000000c21217221 */ /* 0x000fe20000010000 */
[----:B------:R-:W-:-:S02]  /*0920*/  HADD2.F32 R83, -RZ, R14.H0_H0 ;  /* 0x2000000eff537230 */ /* 0x000fc40000004100 */
[----:B------:R-:W-:Y:S01]  /*0930*/  FFMA.FTZ R49, R10, R12, R49 ;  /* 0x0000000c0a317223 */ /* 0x000fe20000010031 */
[----:B------:R-:W-:Y:S02]  /*0940*/  HADD2.F32 R84, -RZ, R14.H1_H1 ;  /* 0x3000000eff547230 */ /* 0x000fe40000004100 */
[----:B------:R-:W-:Y:S01]  /*0950*/  FMUL.FTZ R14, R4, R107 ;  /* 0x0000006b040e7220 */ /* 0x000fe20000410000 */
[----:B------:R-:W-:Y:S02]  /*0960*/  HADD2.F32 R13, -RZ, R57.H1_H1 ;  /* 0x30000039ff0d7230 */ /* 0x000fe40000004100 */
[----:B------:R-:W-:Y:S01]  /*0970*/  FADD.FTZ R109, -R90, R109 ;  /* 0x0000006d5a6d7221 */ /* 0x000fe20000010100 */
[--C-:B------:R-:W-:Y:S02]  /*0980*/  HADD2.F32 R101, -RZ, R15.reuse.H0_H0 ;  /* 0x2000000fff657230 */ /* 0x100fe40000004100 */
[----:B------:R-:W-:Y:S01]  /*0990*/  FMUL.FTZ R12, R11, R80 ;  /* 0x000000500b0c7220 */ /* 0x000fe20000410000 */
[----:B------:R-:W-:-:S02]  /*09a0*/  HADD2.F32 R92, -RZ, R15.H1_H1 ;  /* 0x3000000fff5c7230 */ /* 0x000fc40000004100 */
[----:B------:R-:W-:Y:S01]  /*09b0*/  FADD.FTZ R34, R34, R80 ;  /* 0x0000005022227221 */ /* 0x000fe20000010000 */
[----:B------:R-:W-:Y:S01]  /*09c0*/  FFMA.FTZ R50, R9, R80, R50 ;  /* 0x0000005009327223 */ /* 0x000fe20000010032 */
[-C--:B------:R-:W-:Y:S01]  /*09d0*/  FMUL.FTZ R11, R13, R82.reuse ;  /* 0x000000520d0b7220 */ /* 0x080fe20000410000 */
[----:B------:R-:W-:Y:S01]  /*09e0*/  FADD.FTZ R35, R35, R82 ;  /* 0x0000005223237221 */ /* 0x000fe20000010000 */
[----:B------:R-:W-:Y:S01]  /*09f0*/  FFMA.FTZ R51, R14, R82, R51 ;  /* 0x000000520e337223 */ /* 0x000fe20000010033 */
[--C-:B------:R-:W-:Y:S02]  /*0a00*/  HADD2.F32 R15, -RZ, R58.reuse.H1_H1 ;  /* 0x3000003aff0f7230 */ /* 0x100fe40000004100 */
[C---:B------:R-:W-:Y:S01]  /*0a10*/  FMUL.FTZ R82, R4.reuse, R111 ;  /* 0x0000006f04527220 */ /* 0x040fe20000410000 */
[----:B------:R-:W-:Y:S02]  /*0a20*/  HADD2.F32 R80, -RZ, R58.H0_H0 ;  /* 0x2000003aff507230 */ /* 0x000fe40000004100 */
[----:B------:R-:W-:Y:S01]  /*0a30*/  FMUL.FTZ R13, R4, R109 ;  /* 0x0000006d040d7220 */ /* 0x000fe20000410000 */
[----:B------:R-:W-:Y:S01]  /*0a40*/  FADD.FTZ R29, R29, R84 ;  /* 0x000000541d1d7221 */ /* 0x000fe20000010000 */
[-C--:B------:R-:W-:Y:S01]  /*0a50*/  FMUL.FTZ R15, R15, R84.reuse ;  /* 0x000000540f0f7220 */ /* 0x080fe20000410000 */
[----:B------:R-:W-:Y:S01]  /*0a60*/  FFMA.FTZ R45, R82, R84, R45 ;  /* 0x00000054522d7223 */ /* 0x000fe2000001002d */
[-C--:B------:R-:W-:Y:S01]  /*0a70*/  FMUL.FTZ R80, R80, R83.reuse ;  /* 0x0000005350507220 */ /* 0x080fe20000410000 */
[----:B------:R-:W-:Y:S01]  /*0a80*/  FADD.FTZ R28, R28, R83 ;  /* 0x000000531c1c7221 */ /* 0x000fe20000010000 */
[----:B------:R-:W-:Y:S01]  /*0a90*/  FFMA.FTZ R44, R13, R83, R44 ;  /* 0x000000530d2c7223 */ /* 0x000fe2000001002c */
[----:B------:R-:W-:Y:S01]  /*0aa0*/  FADD.FTZ R84, RZ, R8 ;  /* 0x00000008ff547221 */ /* 0x000fe20000010000 */
[----:B------:R-:W-:Y:S01]  /*0ab0*/  FFMA.FTZ R83, R3, R8, RZ ;  /* 0x0000000803537223 */ /* 0x000fe200000100ff */
[----:B------:R-:W-:Y:S01]  /*0ac0*/  FADD.FTZ R30, R30, R101 ;  /* 0x000000651e1e7221 */ /* 0x000fe20000010000 */
[----:B------:R-:W-:-:S02]  /*0ad0*/  HADD2.F32 R107, -RZ, R59.H1_H1 ;  /* 0x3000003bff6b7230 */ /* 0x000fc40000004100 */
        /* <DEDUP_REMOVED lines=11> */
[----:B------:R-:W-:Y:S01]  /*0b90*/  FADD.FTZ R101, -R90, R93 ;  /* 0x0000005d5a657221 */ /* 0x000fe20000010100 */
[----:B------:R-:W-:Y:S01]  /*0ba0*/  FADD.FTZ R102, R105, R80 ;  /* 0x0000005069667221 */ /* 0x000fe20000010000 */
[----:B------:R-:W-:Y:S01]  /*0bb0*/  FFMA.FTZ R93, R13, R80, R84 ;  /* 0x000000500d5d7223 */ /* 0x000fe20000010054 */
[----:B------:R-:W-:Y:S01]  /*0bc0*/  FMUL.FTZ R84, R107, R92 ;  /* 0x0000005c6b547220 */ /* 0x000fe20000410000 */
[----:B------:R-:W-:Y:S01]  /*0bd0*/  FMUL.FTZ R86, R4, R101 ;  /* 0x0000006504567220 */ /* 0x000fe20000410000 */
[----:B------:R-:W-:Y:S01]  /*0be0*/  FADD.FTZ R102, R102, R15 ;  /* 0x0000000f66667221 */ /* 0x000fe20000010000 */
[----:B------:R-:W-:-:S02]  /*0bf0*/  FFMA.FTZ R104, R82, R15, R93 ;  /* 0x0000000f52687223 */ /* 0x000fc4000001005d */
[----:B------:R-:W-:Y:S01]  /*0c00*/  FFMA.FTZ R47, R86, R92, R47 ;  /* 0x0000005c562f7223 */ /* 0x000fe2000001002f */
[----:B------:R-:W-:Y:S01]  /*0c10*/  FADD.FTZ R101, R102, R81 ;  /* 0x0000005166657221 */ /* 0x000fe20000010000 */
[----:B------:R-:W-:-:S03]  /*0c20*/  FFMA.FTZ R93, R83, R81, R104 ;  /* 0x00000051535d7223 */ /* 0x000fc60000010068 */
[----:B------:R-:W-:Y:S01]  /*0c30*/  FADD.FTZ R101, R101, R84 ;  /* 0x0000005465657221 */ /* 0x000fe20000010000 */
[----:B------:R-:W-:-:S07]  /*0c40*/  FFMA.FTZ R102, R86, R84, R93 ;  /* 0x0000005456667223 */ /* 0x000fce000001005d */
.L_x_1006:
[----:B------:R-:W-:Y:S05]  /*0c50*/  BSYNC.RECONVERGENT B2 ;  /* 0x0000000000027941 */ /* 0x000fea0003800200 */
.L_x_1005:
        /* <DEDUP_REMOVED lines=12> */
[----:B------:R-:W-:Y:S02]  /*0d20*/  HADD2.F32 R94, -RZ, R54.H1_H1 ;  /* 0x30000036ff5e7230 */ /* 0x000fe40000004100 */
[--C-:B--2---:R-:W-:Y:S02]  /*0d30*/  HADD2.F32 R85, -RZ, R72.reuse.H0_H0 ;  /* 0x20000048ff557230 */ /* 0x104fe40000004100 */
[----:B------:R-:W-:Y:S02]  /*0d40*/  HADD2.F32 R91, -RZ, R73.H0_H0 ;  /* 0x20000049ff5b7230 */ /* 0x000fe40000004100 */
[--C-:B------:R-:W-:Y:S02]  /*0d50*/  HADD2.F32 R109, -RZ, R75.reuse.H0_H0 ;  /* 0x2000004bff6d7230 */ /* 0x100fe40000004100 */
[----:B------:R-:W-:Y:S02]  /*0d60*/  HADD2.F32 R75, -RZ, R75.H1_H1 ;  /* 0x3000004bff4b7230 */ /* 0x000fe40000004100 */
[----:B------:R-:W-:Y:S01]  /*0d70*/  FADD.FTZ R97, -R90, R91 ;  /* 0x0000005b5a617221 */ /* 0x000fe20000010100 */
[----:B------:R-:W-:-:S02]  /*0d80*/  HADD2.F32 R87, -RZ, R72.H1_H1 ;  /* 0x30000048ff577230 */ /* 0x000fc40000004100 */
[----:B------:R-:W-:Y:S02]  /*0d90*/  HADD2.F32 R93, -RZ, R73.H1_H1 ;  /* 0x30000049ff5d7230 */ /* 0x000fe40000004100 */
[C---:B------:R-:W-:Y:S01]  /*0da0*/  FADD.FTZ R73, -R90.reuse, R85 ;  /* 0x000000555a497221 */ /* 0x040fe20000010100 */
[--C-:B------:R-:W-:Y:S02]  /*0db0*/  HADD2.F32 R103, -RZ, R74.reuse.H1_H1 ;  /* 0x3000004aff677230 */ /* 0x100fe40000004100 */
[C---:B------:R-:W-:Y:S01]  /*0dc0*/  FADD.FTZ R91, -R90.reuse, R75 ;  /* 0x0000004b5a5b7221 */ /* 0x040fe20000010100 */
[----:B------:R-:W-:Y:S02]  /*0dd0*/  HADD2.F32 R95, -RZ, R74.H0_H0 ;  /* 0x2000004aff5f7230 */ /* 0x000fe40000004100 */
[C---:B------:R-:W-:Y:S01]  /*0de0*/  FADD.FTZ R87, -R90.reuse, R87 ;  /* 0x000000575a577221 */ /* 0x040fe20000010100 */
[----:B------:R-:W-:Y:S02]  /*0df0*/  HADD2.F32 R72, -RZ, R52.H0_H0 ;  /* 0x20000034ff487230 */ /* 0x000fe40000004100 */
[----:B0-----:R-:W-:Y:S01]  /*0e00*/  FADD.FTZ R89, -R90, R103 ;  /* 0x000000675a597221 */ /* 0x001fe20000010100 */
[----:B---3--:R-:W-:-:S02]  /*0e10*/  HADD2.F32 R75, -RZ, R76.H0_H0 ;  /* 0x2000004cff4b7230 */ /* 0x008fc40000004100 */
[----:B-----5:R-:W-:Y:S01]  /*0e20*/  FMUL.FTZ R73, R4, R73 ;  /* 0x0000004904497220 */ /* 0x020fe20000410000 */
[----:B------:R-:W-:Y:S02]  /*0e30*/  HADD2.F32 R85, -RZ, R76.H1_H1 ;  /* 0x3000004cff557230 */ /* 0x000fe40000004100 */
[C---:B------:R-:W-:Y:S01]  /*0e40*/  FADD.FTZ R105, -R90.reuse, R93 ;  /* 0x0000005d5a697221 */ /* 0x040fe20000010100 */
[--C-:B------:R-:W-:Y:S02]  /*0e50*/  HADD2.F32 R92, -RZ, R78.reuse.H0_H0 ;  /* 0x2000004eff5c7230 */ /* 0x100fe40000004100 */
[----:B------:R-:W-:Y:S01]  /*0e60*/  FADD.FTZ R107, -R90, R95 ;  /* 0x0000005f5a6b7221 */ /* 0x000fe20000010100 */
[----:B------:R-:W-:Y:S02]  /*0e70*/  HADD2.F32 R98, -RZ, R78.H1_H1 ;  /* 0x3000004eff627230 */ /* 0x000fe40000004100 */
[----:B------:R-:W-:Y:S01]  /*0e80*/  FMUL.FTZ R74, R4, R87 ;  /* 0x00000057044a7220 */ /* 0x000fe20000410000 */
[----:B------:R-:W-:-:S02]  /*0e90*/  HADD2.F32 R76, -RZ, R52.H1_H1 ;  /* 0x30000034ff4c7230 */ /* 0x000fc40000004100 */
[----:B------:R-:W-:Y:S01]  /*0ea0*/  FADD.FTZ R95, -R90, R109 ;  /* 0x0000006d5a5f7221 */ /* 0x000fe20000010100 */
[----:B------:R-:W-:Y:S02]  /*0eb0*/  HADD2.F32 R103, -RZ, R77.H0_H0 ;  /* 0x2000004dff677230 */ /* 0x000fe40000004100 */
[-C--:B------:R-:W-:Y:S01]  /*0ec0*/  FMUL.FTZ R72, R72, R75.reuse ;  /* 0x0000004b48487220 */ /* 0x080fe20000410000 */
[----:B------:R-:W-:Y:S02]  /*0ed0*/  HADD2.F32 R78, -RZ, R53.H0_H0 ;  /* 0x20000035ff4e7230 */ /* 0x000fe40000004100 */
[----:B------:R-:W-:Y:S01]  /*0ee0*/  FADD.FTZ R24, R24, R75 ;  /* 0x0000004b18187221 */ /* 0x000fe20000010000 */
[----:B------:R-:W-:Y:S01]  /*0ef0*/  FFMA.FTZ R40, R73, R75, R40 ;  /* 0x0000004b49287223 */ /* 0x000fe20000010028 */
[--C-:B------:R-:W-:Y:S02]  /*0f00*/  HADD2.F32 R93, -RZ, R79.reuse.H0_H0 ;  /* 0x2000004fff5d7230 */ /* 0x100fe40000004100 */
[----:B------:R-:W-:Y:S01]  /*0f10*/  FMUL.FTZ R75, R76, R85 ;  /* 0x000000554c4b7220 */ /* 0x000fe20000410000 */
[----:B------:R-:W-:-:S02]  /*0f20*/  HADD2.F32 R90, -RZ, R79.H1_H1 ;  /* 0x3000004fff5a7230 */ /* 0x000fc40000004100 */
[----:B------:R-:W-:Y:S01]  /*0f30*/  FMUL.FTZ R76, R78, R103 ;  /* 0x000000674e4c7220 */ /* 0x000fe20000410000 */
[----:B------:R-:W-:Y:S02]  /*0f40*/  HADD2.F32 R88, -RZ, R77.H1_H1 ;  /* 0x3000004dff587230 */ /* 0x000fe40000004100 */
[----:B------:R-:W-:Y:S01]  /*0f50*/  FADD.FTZ R25, R25, R85 ;  /* 0x0000005519197221 */ /* 0x000fe20000010000 */
[----:B------:R-:W-:Y:S02]  /*0f60*/  HADD2.F32 R79, -RZ, R53.H1_H1 ;  /* 0x30000035ff4f7230 */ /* 0x000fe40000004100 */
[----:B------:R-:W-:Y:S01]  /*0f70*/  FFMA.FTZ R41, R74, R85, R41 ;  /* 0x000000554a297223 */ /* 0x000fe20000010029 */
[C---:B------:R-:W-:Y:S01]  /*0f80*/  FMUL.FTZ R78, R4.reuse, R105 ;  /* 0x00000069044e7220 */ /* 0x040fe20000410000 */
[----:B------:R-:W-:Y:S02]  /*0f90*/  HADD2.F32 R87, -RZ, R54.H0_H0 ;  /* 0x20000036ff577230 */ /* 0x000fe40000004100 */
[----:B------:R-:W-:Y:S01]  /*0fa0*/  FMUL.FTZ R85, R4, R107 ;  /* 0x0000006b04557220 */ /* 0x000fe20000410000 */
[-C--:B------:R-:W-:Y:S01]  /*0fb0*/  FMUL.FTZ R79, R79, R88.reuse ;  /* 0x000000584f4f7220 */ /* 0x080fe20000410000 */
[----:B------:R-:W-:Y:S01]  /*0fc0*/  FADD.FTZ R27, R27, R88 ;  /* 0x000000581b1b7221 */ /* 0x000fe20000010000 */
[----:B------:R-:W-:Y:S01]  /*0fd0*/  FFMA.FTZ R43, R78, R88, R43 ;  /* 0x000000584e2b7223 */ /* 0x000fe2000001002b */
[-C--:B------:R-:W-:Y:S01]  /*0fe0*/  FMUL.FTZ R88, R87, R92.reuse ;  /* 0x0000005c57587220 */ /* 0x080fe20000410000 */
[----:B------:R-:W-:Y:S01]  /*0ff0*/  FADD.FTZ R20, R20, R92 ;  /* 0x0000005c14147221 */ /* 0x000fe20000010000 */
[----:B------:R-:W-:Y:S01]  /*1000*/  FFMA.FTZ R36, R85, R92, R36 ;  /* 0x0000005c55247223 */ /* 0x000fe20000010024 */
[----:B------:R-:W-:Y:S01]  /*1010*/  FMUL.FTZ R77, R4, R97 ;  /* 0x00000061044d7220 */ /* 0x000fe20000410000 */
[----:B------:R-:W-:Y:S01]  /*1020*/  FADD.FTZ R92, R101, R72 ;  /* 0x00000048655c7221 */ /* 0x000fe20000010000 */
[----:B------:R-:W-:Y:S01]  /*1030*/  FFMA.FTZ R97, R73, R72, R102 ;  /* 0x0000004849617223 */ /* 0x000fe20000010066 */
[----:B------:R-:W-:Y:S01]  /*1040*/  FMUL.FTZ R87, R94, R98 ;  /* 0x000000625e577220 */ /* 0x000fe20000410000 */
[----:B------:R-:W-:Y:S01]  /*1050*/  FMUL.FTZ R94, R4, R89 ;  /* 0x00000059045e7220 */ /* 0x000fe20000410000 */
[----:B------:R-:W-:Y:S01]  /*1060*/  FADD.FTZ R101, R92, R75 ;  /* 0x0000004b5c657221 */ /* 0x000fe20000010000 */
[----:B------:R-:W-:Y:S01]  /*1070*/  FFMA.FTZ R92, R74, R75, R97 ;  /* 0x0000004b4a5c7223 */ /* 0x000fe20000010061 */
[----:B------:R-:W-:-:S02]  /*1080*/  HADD2.F32 R102, -RZ, R55.H0_H0 ;  /* 0x20000037ff667230 */ /* 0x000fc40000004100 */
[----:B------:R-:W-:Y:S01]  /*1090*/  FMUL.FTZ R95, R4, R95 ;  /* 0x0000005f045f7220 */ /* 0x000fe20000410000 */
[----:B------:R-:W-:Y:S01]  /*10a0*/  FADD.FTZ R96, R101, R76 ;  /* 0x0000004c65607221 */ /* 0x000fe20000010000 */
[----:B------:R-:W-:Y:S01]  /*10b0*/  FFMA.FTZ R89, R77, R76, R92 ;  /* 0x0000004c4d597223 */ /* 0x000fe2000001005c */
[----:B------:R-:W-:Y:S02]  /*10c0*/  HADD2.F32 R101, -RZ, R55.H1_H1 ;  /* 0x30000037ff657230 */ /* 0x000fe40000004100 */
[----:B------:R-:W-:Y:S01]  /*10d0*/  FADD.FTZ R21, R21, R98 ;  /* 0x0000006215157221 */ /* 0x000fe20000010000 */
[----:B------:R-:W-:Y:S01]  /*10e0*/  FADD.FTZ R97, R96, R79 ;  /* 0x0000004f60617221 */ /* 0x000fe20000010000 */
[----:B------:R-:W-:Y:S01]  /*10f0*/  FFMA.FTZ R92, R78, R79, R89 ;  /* 0x0000004f4e5c7223 */ /* 0x000fe20000010059 */
[----:B------:R-:W-:Y:S01]  /*1100*/  FMUL.FTZ R89, R102, R93 ;  /* 0x0000005d66597220 */ /* 0x000fe20000410000 */
[----:B------:R-:W-:Y:S01]  /*1110*/  FFMA.FTZ R37, R94, R98, R37 ;  /* 0x000000625e257223 */ /* 0x000fe20000010025 */
[----:B------:R-:W-:Y:S01]  /*1120*/  FADD.FTZ R96, R97, R88 ;  /* 0x0000005861607221 */ /* 0x000fe20000010000 */
[----:B------:R-:W-:Y:S01]  /*1130*/  FFMA.FTZ R97, R85, R88, R92 ;  /* 0x0000005855617223 */ /* 0x000fe2000001005c */
[----:B------:R-:W-:Y:S01]  /*1140*/  FMUL.FTZ R98, R4, R91 ;  /* 0x0000005b04627220 */ /* 0x000fe20000410000 */
[----:B------:R-:W-:Y:S01]  /*1150*/  FADD.FTZ R26, R26, R103 ;  /* 0x000000671a1a7221 */ /* 0x000fe20000010000 */
[----:B------:R-:W-:Y:S01]  /*1160*/  FADD.FTZ R92, R96, R87 ;  /* 0x00000057605c7221 */ /* 0x000fe20000010000 */
[----:B------:R-:W-:Y:S01]  /*1170*/  FFMA.FTZ R102, R94, R87, R97 ;  /* 0x000000575e667223 */ /* 0x000fe20000010061 */
[-C--:B------:R-:W-:Y:S01]  /*1180*/  FMUL.FTZ R96, R101, R90.reuse ;  /* 0x0000005a65607220 */ /* 0x080fe20000410000 */
[----:B------:R-:W-:Y:S01]  /*1190*/  FFMA.FTZ R42, R77, R103, R42 ;  /* 0x000000674d2a7223 */ /* 0x000fe2000001002a */
[----:B------:R-:W-:Y:S01]  /*11a0*/  FADD.FTZ R101, R92, R89 ;  /* 0x000000595c657221 */ /* 0x000fe20000010000 */
[C---:B------:R-:W-:Y:S01]  /*11b0*/  FFMA.FTZ R91, R95.reuse, R89, R102 ;  /* 0x000000595f5b7223 */ /* 0x040fe20000010066 */
[----:B------:R-:W-:Y:S01]  /*11c0*/  FADD.FTZ R22, R22, R93 ;  /* 0x0000005d16167221 */ /* 0x000fe20000010000 */
[----:B------:R-:W-:Y:S01]  /*11d0*/  FFMA.FTZ R38, R95, R93, R38 ;  /* 0x0000005d5f267223 */ /* 0x000fe20000010026 */
[----:B------:R-:W-:Y:S01]  /*11e0*/  FADD.FTZ R23, R23, R90 ;  /* 0x0000005a17177221 */ /* 0x000fe20000010000 */
[C---:B------:R-:W-:Y:S01]  /*11f0*/  FFMA.FTZ R39, R98.reuse, R90, R39 ;  /* 0x0000005a62277223 */ /* 0x040fe20000010027 */
[----:B------:R-:W-:Y:S01]  /*1200*/  FADD.FTZ R101, R101, R96 ;  /* 0x0000006065657221 */ /* 0x000fe20000010000 */
[----:B------:R-:W-:Y:S01]  /*1210*/  FFMA.FTZ R102, R98, R96, R91 ;  /* 0x0000006062667223 */ /* 0x000fe2000001005b */
[----:B------:R-:W-:Y:S06]  /*1220*/  BRA `(.L_x_1007) ;  /* 0x0000000000487947 */ /* 0x000fec0003800000 */
.L_x_1004:
[----:B------:R-:W-:Y:S01]  /*1230*/  MOV R5, UR15 ;  /* 0x0000000f00057c02 */ /* 0x000fe20008000f00 */
[----:B------:R-:W-:-:S04]  /*1240*/  UISETP.NE.U32.AND UP0, UPT, UR12, URZ, UPT ;  /* 0x000000ff0c00728c */ /* 0x000fc8000bf05070 */
        /* <DEDUP_REMOVED lines=16> */
.L_x_1007:
[----:B------:R-:W-:Y:S05]  /*1350*/  BSYNC.RECONVERGENT B1 ;  /* 0x0000000000017941 */ /* 0x000fea0003800200 */
.L_x_1003:
        /* <DEDUP_REMOVED lines=21> */
.L_x_1035:
[----:B------:R-:W3:Y:S01]  /*14b0*/  S2R R101, SR_TID.X ;  /* 0x0000000000657919 */ /* 0x000ee20000002100 */
[----:B------:R-:W-:Y:S01]  /*14c0*/  @P2 IADD3 R92, PT, PT, R99, -0x1, RZ ;  /* 0xffffffff635c2810 */ /* 0x000fe20007ffe0ff */
[----:B01----:R-:W-:Y:S01]  /*14d0*/  FADD.FTZ R103, R103, R90 ;  /* 0x0000005a67677221 */ /* 0x003fe20000010000 */
[----:B------:R-:W-:Y:S01]  /*14e0*/  ISETP.GE.U32.AND P3, PT, R0, 0x20, PT ;  /* 0x000000200000780c */ /* 0x000fe20003f66070 */
        /* <DEDUP_REMOVED lines=34> */
[-CC-:B------:R-:W-:Y:S01]  /*1710*/  FFMA.FTZ R108, R14, R102.reuse, R103.reuse ;  /* 0x000000660e6c7223 */ /* 0x180fe20000010067 */
[-CC-:B------:R-:W-:Y:S01]  /*1720*/  FFMA.FTZ R110, R82, R102.reuse, R103.reuse ;  /* 0x00000066526e7223 */ /* 0x180fe20000010067 */
[----:B------:R-:W-:Y:S01]  /*1730*/  @P2 FSEL R91, R91, RZ, P0 ;  /* 0x000000ff5b5b2208 */ /* 0x000fe20000000000 */
[----:B------:R-:W-:Y:S01]  /*1740*/  FFMA.FTZ R112, R83, R102, R103 ;  /* 0x0000006653707223 */ /* 0x000fe20000010067 */
[----:B------:R-:W-:Y:S01]  /*1750*/  @P2 FSEL R93, R93, RZ, P1 ;  /* 0x000000ff5d5d2208 */ /* 0x000fe20000800000 */
[----:B------:R-:W2:Y:S01]  /*1760*/  @P2 LDC R92, c[0x0][0x40c] ;  /* 0x00010300ff5c2b82 */ /* 0x000ea20000000800 */
[----:B------:R-:W-:Y:S01]  /*1770*/  @P2 FADD.FTZ R105, R12, -R105 ;  /* 0x800000690c692221 */ /* 0x000fe20000010000 */
[----:B------:R-:W-:Y:S01]  /*1780*/  @P2 FADD.FTZ R111, R80, -R111 ;  /* 0x8000006f506f2221 */ /* 0x000fe20000010000 */
[----:B------:R-:W-:Y:S01]  /*1790*/  @P2 FADD.FTZ R109, R11, -R108 ;  /* 0x8000006c0b6d2221 */ /* 0x000fe20000010000 */
[----:B------:R-:W-:Y:S01]  /*17a0*/  @P2 FADD.FTZ R113, R15, -R110 ;  /* 0x8000006e0f712221 */ /* 0x000fe20000010000 */
[----:B------:R-:W-:Y:S01]  /*17b0*/  @P2 FADD.FTZ R115, R81, -R112 ;  /* 0x8000007051732221 */ /* 0x000fe20000010000 */
[C---:B------:R-:W-:Y:S01]  /*17c0*/  @P2 FMUL.FTZ R105, R4.reuse, R105 ;  /* 0x0000006904692220 */ /* 0x040fe20000410000 */
[----:B0-----:R-:W-:Y:S01]  /*17d0*/  @P2 FMUL.FTZ R91, R91, R90 ;  /* 0x0000005a5b5b2220 */ /* 0x001fe20000410000 */
[----:B------:R-:W-:Y:S01]  /*17e0*/  @P2 FMUL.FTZ R111, R4, R111 ;  /* 0x0000006f046f2220 */ /* 0x000fe20000410000 */
[----:B------:R-:W0:Y:S01]  /*17f0*/  @P2 LDC R90, c[0x0][0x40c] ;  /* 0x00010300ff5a2b82 */ /* 0x000e220000000800 */
[----:B------:R-:W-:Y:S01]  /*1800*/  @P2 ISETP.GT.AND P0, PT, R6, RZ, PT ;  /* 0x000000ff0600220c */ /* 0x000fe20003f04270 */
[C---:B------:R-:W-:Y:S01]  /*1810*/  @P2 FMUL.FTZ R109, R4.reuse, R109 ;  /* 0x0000006d046d2220 */ /* 0x040fe20000410000 */
[----:B------:R-:W-:Y:S01]  /*1820*/  @P2 F2FP.F16.F32.PACK_AB R91, RZ, R91 ;  /* 0x0000005bff5b223e */ /* 0x000fe200000000ff */
[----:B------:R-:W-:Y:S01]  /*1830*/  @P2 FMUL.FTZ R113, R4, R113 ;  /* 0x0000007104712220 */ /* 0x000fe20000410000 */
[----:B------:R-:W-:Y:S01]  /*1840*/  @P2 ISETP.GT.AND P3, PT, R6, RZ, PT ;  /* 0x000000ff0600220c */ /* 0x000fe20003f64270 */
[----:B-1----:R-:W-:Y:S01]  /*1850*/  @P2 FMUL.FTZ R93, R93, R104 ;  /* 0x000000685d5d2220 */ /* 0x002fe20000410000 */
[----:B------:R-:W-:Y:S01]  /*1860*/  @P2 PRMT R64, R91, 0x7610, R64 ;  /* 0x000076105b402816 */ /* 0x000fe20000000040 */
[----:B------:R-:W1:Y:S01]  /*1870*/  @P2 LDC R104, c[0x0][0x40c] ;  /* 0x00010300ff682b82 */ /* 0x000e620000000800 */
[----:B------:R-:W-:Y:S01]  /*1880*/  @P2 FMUL.FTZ R115, R4, R115 ;  /* 0x0000007304732220 */ /* 0x000fe20000410000 */
[----:B------:R-:W-:-:S02]  /*1890*/  @P2 ISETP.GT.AND P1, PT, R6, RZ, PT ;  /* 0x000000ff0600220c */ /* 0x000fc40003f24270 */
[----:B------:R-:W-:Y:S02]  /*18a0*/  @P2 F2FP.F16.F32.PACK_AB R93, RZ, R93 ;  /* 0x0000005dff5d223e */ /* 0x000fe400000000ff */
[----:B------:R-:W-:Y:S02]  /*18b0*/  @P2 ISETP.GT.AND P4, PT, R6, RZ, PT ;  /* 0x000000ff0600220c */ /* 0x000fe40003f84270 */
[----:B------:R-:W-:Y:S01]  /*18c0*/  @P2 PRMT R64, R64, 0x5410, R93 ;  /* 0x0000541040402816 */ /* 0x000fe2000000005d */
[----:B------:R-:W3:Y:S01]  /*18d0*/  @P2 LDC R91, c[0x0][0x40c] ;  /* 0x00010300ff5b2b82 */ /* 0x000ee20000000800 */
[----:B------:R-:W-:Y:S02]  /*18e0*/  @P2 ISETP.GT.AND P5, PT, R6, RZ, PT ;  /* 0x000000ff0600220c */ /* 0x000fe40003fa4270 */
[----:B------:R-:W-:Y:S02]  /*18f0*/  @P2 FSEL R105, R105, RZ, P0 ;  /* 0x000000ff69692208 */ /* 0x000fe40000000000 */
[----:B------:R-:W-:-:S02]  /*1900*/  @P2 FSEL R111, R111, RZ, P3 ;  /* 0x000000ff6f6f2208 */ /* 0x000fc40001800000 */
[----:B------:R-:W-:Y:S01]  /*1910*/  @P2 FSEL R108, R109, RZ, P1 ;  /* 0x000000ff6d6c2208 */ /* 0x000fe20000800000 */
[----:B------:R-:W4:Y:S01]  /*1920*/  @P2 LDC R93, c[0x0][0x40c] ;  /* 0x00010300ff5d2b82 */ /* 0x000f220000000800 */
[----:B------:R-:W-:Y:S01]  /*1930*/  @P2 FSEL R110, R113, RZ, P4 ;  /* 0x000000ff716e2208 */ /* 0x000fe20002000000 */
[----:B--2---:R-:W-:Y:S01]  /*1940*/  @P2 FMUL.FTZ R92, R111, R92 ;  /* 0x0000005c6f5c2220 */ /* 0x004fe20000410000 */
[----:B------:R-:W-:Y:S01]  /*1950*/  @P2 FSEL R115, R115, RZ, P5 ;  /* 0x000000ff73732208 */ /* 0x000fe20002800000 */
[----:B-1----:R-:W-:-:S04]  /*1960*/  @P2 FMUL.FTZ R104, R105, R104 ;  /* 0x0000006869682220 */ /* 0x002fc80000410000 */
[----:B0-----:R-:W-:Y:S01]  /*1970*/  @P2 FMUL.FTZ R90, R115, R90 ;  /* 0x0000005a735a2220 */ /* 0x001fe20000410000 */
[----:B------:R-:W-:Y:S02]  /*1980*/  @P2 F2FP.F16.F32.PACK_AB R92, RZ, R92 ;  /* 0x0000005cff5c223e */ /* 0x000fe400000000ff */
[----:B------:R-:W-:Y:S02]  /*1990*/  @P2 F2FP.F16.F32.PACK_AB R104, RZ, R104 ;  /* 0x00000068ff68223e */ /* 0x000fe400000000ff */
[----:B------:R-:W-:Y:S01]  /*19a0*/  @P2 F2FP.F16.F32.PACK_AB R90, RZ, R90 ;  /* 0x0000005aff5a223e */ /* 0x000fe200000000ff */
[----:B---3--:R-:W-:Y:S01]  /*19b0*/  @P2 FMUL.FTZ R91, R110, R91 ;  /* 0x0000005b6e5b2220 */ /* 0x008fe20000410000 */
[----:B------:R-:W-:Y:S02]  /*19c0*/  @P2 PRMT R65, R104, 0x7610, R65 ;  /* 0x0000761068412816 */ /* 0x000fe40000000041 */
[----:B------:R-:W-:Y:S02]  /*19d0*/  @P2 PRMT R66, R92, 0x7610, R66 ;  /* 0x000076105c422816 */ /* 0x000fe40000000042 */
[----:B------:R-:W-:-:S02]  /*19e0*/  @P2 F2FP.F16.F32.PACK_AB R91, RZ, R91 ;  /* 0x0000005bff5b223e */ /* 0x000fc400000000ff */
[----:B------:R-:W-:Y:S01]  /*19f0*/  @P2 PRMT R67, R90, 0x7610, R67 ;  /* 0x000076105a432816 */ /* 0x000fe20000000043 */
[----:B----4-:R-:W-:Y:S01]  /*1a00*/  @P2 FMUL.FTZ R93, R108, R93 ;  /* 0x0000005d6c5d2220 */ /* 0x010fe20000410000 */
[----:B------:R-:W-:-:S04]  /*1a10*/  @P2 PRMT R66, R66, 0x5410, R91 ;  /* 0x0000541042422816 */ /* 0x000fc8000000005b */
[----:B------:R-:W-:-:S04]  /*1a20*/  @P2 F2FP.F16.F32.PACK_AB R93, RZ, R93 ;  /* 0x0000005dff5d223e */ /* 0x000fc800000000ff */
        /* <DEDUP_REMOVED lines=8> */
[----:B------:R-:W-:-:S04]  /*1ab0*/  F2FP.F16.F32.PACK_AB R91, RZ, R91 ;  /* 0x0000005bff5b723e */ /* 0x000fc800000000ff */
[----:B------:R-:W-:Y:S01]  /*1ac0*/  PRMT R67, R67, 0x5410, R91 ;  /* 0x0000541043437816 */ /* 0x000fe2000000005b */
[----:B------:R-:W-:Y:S06]  /*1ad0*/  BRA `(.L_x_1014) ;  /* 0x0000000c00507947 */ /* 0x000fec0003800000 */
.L_x_1013:
[----:B------:R-:W0:Y:S01]  /*1ae0*/  @P2 LDC R91, c[0x0][0x40c] ;  /* 0x00010300ff5b2b82 */ /* 0x000e220000000800 */
[-CC-:B------:R-:W-:Y:S01]  /*1af0*/  FFMA.FTZ R69, R3, R102.reuse, R103.reuse ;  /* 0x0000006603457223 */ /* 0x180fe20000010067 */
[-CC-:B------:R-:W-:Y:S01]  /*1b00*/  FFMA.FTZ R68, R10, R102.reuse, R103.reuse ;  /* 0x000000660a447223 */ /* 0x180fe20000010067 */
[----:B------:R-:W-:Y:S01]  /*1b10*/  ISETP.GT.AND P0, PT, R6, RZ, PT ;  /* 0x000000ff0600720c */ /* 0x000fe20003f04270 */
[-C--:B------:R-:W-:Y:S01]  /*1b20*/  FFMA.FTZ R109, R13, R102.reuse, R103 ;  /* 0x000000660d6d7223 */ /* 0x080fe20000010067 */
[----:B------:R-:W-:Y:S01]  /*1b30*/  FADD.FTZ R69, R8, -R69 ;  /* 0x8000004508457221 */ /* 0x000fe20000010000 */
[----:B------:R-:W-:Y:S01]  /*1b40*/  FADD.FTZ R71, R7, -R68 ;  /* 0x8000004407477221 */ /* 0x000fe20000010000 */
[-CC-:B------:R-:W-:Y:S01]  /*1b50*/  FFMA.FTZ R112, R82, R102.reuse, R103.reuse ;  /* 0x0000006652707223 */ /* 0x180fe20000010067 */
[----:B------:R-:W1:Y:S01]  /*1b60*/  @P2 LDC R90, c[0x0][0x40c] ;  /* 0x00010300ff5a2b82 */ /* 0x000e620000000800 */
[C---:B------:R-:W-:Y:S01]  /*1b70*/  FMUL.FTZ R68, R4.reuse, R69 ;  /* 0x0000004504447220 */ /* 0x040fe20000410000 */
[----:B------:R-:W-:Y:S01]  /*1b80*/  FMUL.FTZ R69, R4, R71 ;  /* 0x0000004704457220 */ /* 0x000fe20000410000 */
[-CC-:B------:R-:W-:Y:S01]  /*1b90*/  FFMA.FTZ R92, R14, R102.reuse, R103.reuse ;  /* 0x000000660e5c7223 */ /* 0x180fe20000010067 */
[----:B------:R-:W-:Y:S01]  /*1ba0*/  FFMA.FTZ R114, R83, R102, R103 ;  /* 0x0000006653727223 */ /* 0x000fe20000010067 */
[----:B------:R-:W-:Y:S01]  /*1bb0*/  FADD.FTZ R109, R80, -R109 ;  /* 0x8000006d506d7221 */ /* 0x000fe20000010000 */
[----:B------:R-:W-:Y:S01]  /*1bc0*/  FSEL R68, R68, RZ, P0 ;  /* 0x000000ff44447208 */ /* 0x000fe20000000000 */
[----:B------:R-:W-:Y:S01]  /*1bd0*/  FADD.FTZ R111, R15, -R112 ;  /* 0x800000700f6f7221 */ /* 0x000fe20000010000 */
[----:B------:R-:W2:Y:S01]  /*1be0*/  @P2 LDC R115, c[0x0][0x40c] ;  /* 0x00010300ff732b82 */ /* 0x000ea20000000800 */
[----:B------:R-:W-:Y:S01]  /*1bf0*/  FADD.FTZ R113, R81, -R114 ;  /* 0x8000007251717221 */ /* 0x000fe20000010000 */
[----:B------:R-:W-:Y:S01]  /*1c00*/  FSEL R69, R69, RZ, P0 ;  /* 0x000000ff45457208 */ /* 0x000fe20000000000 */
[----:B------:R-:W-:-:S05]  /*1c10*/  FMUL.FTZ R111, R4, R111 ;  /* 0x0000006f046f7220 */ /* 0x000fca0000410000 */
[----:B------:R-:W3:Y:S01]  /*1c20*/  @P2 LDC R105, c[0x0][0x40c] ;  /* 0x00010300ff692b82 */ /* 0x000ee20000000800 */
[----:B0-----:R-:W-:Y:S01]  /*1c30*/  @P2 FMUL.FTZ R71, R68, R91 ;  /* 0x0000005b44472220 */ /* 0x001fe20000410000 */
[----:B------:R-:W-:Y:S01]  /*1c40*/  FFMA.FTZ R91, R9, R102, R103 ;  /* 0x00000066095b7223 */ /* 0x000fe20000010067 */
[----:B------:R-:W-:-:S03]  /*1c50*/  F2FP.F16.F32.PACK_AB R68, R69, R68 ;  /* 0x000000444544723e */ /* 0x000fc600000000ff */
[----:B------:R-:W-:Y:S01]  /*1c60*/  FADD.FTZ R91, R12, -R91 ;  /* 0x8000005b0c5b7221 */ /* 0x000fe20000010000 */
[----:B------:R-:W-:Y:S01]  /*1c70*/  @P2 F2FP.F16.F32.PACK_AB R71, RZ, R71 ;  /* 0x00000047ff47223e */ /* 0x000fe200000000ff */
[----:B------:R-:W0:Y:S01]  /*1c80*/  @P2 LDC R110, c[0x0][0x40c] ;  /* 0x00010300ff6e2b82 */ /* 0x000e220000000800 */
[----:B-1----:R-:W-:Y:S01]  /*1c90*/  @P2 FMUL.FTZ R90, R69, R90 ;  /* 0x0000005a455a2220 */ /* 0x002fe20000410000 */
[C---:B------:R-:W-:Y:S01]  /*1ca0*/  FMUL.FTZ R70, R4.reuse, R91 ;  /* 0x0000005b04467220 */ /* 0x040fe20000410000 */
[----:B------:R-:W-:Y:S01]  /*1cb0*/  FADD.FTZ R91, R11, -R92 ;  /* 0x8000005c0b5b7221 */ /* 0x000fe20000010000 */
[C---:B------:R-:W-:Y:S01]  /*1cc0*/  FMUL.FTZ R92, R4.reuse, R109 ;  /* 0x0000006d045c7220 */ /* 0x040fe20000410000 */
[C---:B------:R-:W-:Y:S01]  /*1cd0*/  FMUL.FTZ R109, R4.reuse, R113 ;  /* 0x00000071046d7220 */ /* 0x040fe20000410000 */
[----:B------:R-:W-:Y:S01]  /*1ce0*/  FSEL R113, R111, RZ, P0 ;  /* 0x000000ff6f717208 */ /* 0x000fe20000000000 */
[----:B------:R-:W-:Y:S01]  /*1cf0*/  FMUL.FTZ R93, R4, R91 ;  /* 0x0000005b045d7220 */ /* 0x000fe20000410000 */
[----:B------:R-:W1:Y:S01]  /*1d00*/  @P2 LDC R108, c[0x0][0x40c] ;  /* 0x00010300ff6c2b82 */ /* 0x000e620000000800 */
[----:B------:R-:W-:Y:S01]  /*1d10*/  FSEL R70, R70, RZ, P0 ;  /* 0x000000ff46467208 */ /* 0x000fe20000000000 */
[----:B------:R-:W-:Y:S01]  /*1d20*/  FFMA.FTZ R111, R86, R102, R103 ;  /* 0x00000066566f7223 */ /* 0x000fe20000010067 */
[----:B------:R-:W-:-:S02]  /*1d30*/  FSEL R92, R92, RZ, P0 ;  /* 0x000000ff5c5c7208 */ /* 0x000fc40000000000 */
[----:B------:R-:W-:Y:S01]  /*1d40*/  FSEL R93, R93, RZ, P0 ;  /* 0x000000ff5d5d7208 */ /* 0x000fe20000000000 */
[----:B--2---:R-:W-:Y:S01]  /*1d50*/  @P2 FMUL.FTZ R91, R70, R115 ;  /* 0x00000073465b2220 */ /* 0x004fe20000410000 */
[----:B------:R-:W-:Y:S01]  /*1d60*/  FSEL R109, R109, RZ, P0 ;  /* 0x000000ff6d6d7208 */ /* 0x000fe20000000000 */
[----:B------:R-:W2:Y:S01]  /*1d70*/  @P2 LDC R104, c[0x0][0x40c] ;  /* 0x00010300ff682b82 */ /* 0x000ea20000000800 */
[----:B---3--:R-:W-:Y:S01]  /*1d80*/  @P2 FMUL.FTZ R105, R92, R105 ;  /* 0x000000695c692220 */ /* 0x008fe20000410000 */
[----:B------:R-:W-:Y:S01]  /*1d90*/  FADD.FTZ R111, R84, -R111 ;  /* 0x8000006f546f7221 */ /* 0x000fe20000010000 */
[----:B------:R-:W-:Y:S02]  /*1da0*/  @P2 F2FP.F16.F32.PACK_AB R90, RZ, R90 ;  /* 0x0000005aff5a223e */ /* 0x000fe400000000ff */
[----:B------:R-:W-:Y:S01]  /*1db0*/  @P2 PRMT R64, R71, 0x7610, R64 ;  /* 0x0000761047402816 */ /* 0x000fe20000000040 */
[----:B------:R-:W-:Y:S01]  /*1dc0*/  FMUL.FTZ R111, R4, R111 ;  /* 0x0000006f046f7220 */ /* 0x000fe20000410000 */
[----:B------:R-:W-:Y:S01]  /*1dd0*/  @P2 F2FP.F16.F32.PACK_AB R91, RZ, R91 ;  /* 0x0000005bff5b223e */ /* 0x000fe200000000ff */
[----:B0-----:R-:W-:Y:S01]  /*1de0*/  @P2 FMUL.FTZ R110, R93, R110 ;  /* 0x0000006e5d6e2220 */ /* 0x001fe20000410000 */
[----:B------:R-:W-:-:S02]  /*1df0*/  @P2 F2FP.F16.F32.PACK_AB R105, RZ, R105 ;  /* 0x00000069ff69223e */ /* 0x000fc400000000ff */
[----:B------:R-:W-:Y:S02]  /*1e00*/  @P2 PRMT R64, R64, 0x5410, R90 ;  /* 0x0000541040402816 */ /* 0x000fe4000000005a */
[----:B------:R-:W-:Y:S02]  /*1e10*/  @P2 F2FP.F16.F32.PACK_AB R110, RZ, R110 ;  /* 0x0000006eff6e223e */ /* 0x000fe400000000ff */
[----:B------:R-:W-:Y:S01]  /*1e20*/  FSEL R90, R111, RZ, P0 ;  /* 0x000000ff6f5a7208 */ /* 0x000fe20000000000 */
[----:B-1----:R-:W-:Y:S01]  /*1e30*/  @P2 FMUL.FTZ R108, R113, R108 ;  /* 0x0000006c716c2220 */ /* 0x002fe20000410000 */
[----:B------:R-:W-:Y:S02]  /*1e40*/  @P2 PRMT R65, R91, 0x7610, R65 ;  /* 0x000076105b412816 */ /* 0x000fe40000000041 */
[----:B------:R-:W-:Y:S02]  /*1e50*/  @P2 PRMT R66, R105, 0x7610, R66 ;  /* 0x0000761069422816 */ /* 0x000fe40000000042 */
[----:B------:R-:W-:-:S02]  /*1e60*/  @P2 F2FP.F16.F32.PACK_AB R108, RZ, R108 ;  /* 0x0000006cff6c223e */ /* 0x000fc400000000ff */
[----:B------:R-:W-:Y:S01]  /*1e70*/  F2FP.F16.F32.PACK_AB R69, R93, R70 ;  /* 0x000000465d45723e */ /* 0x000fe200000000ff */
[----:B--2---:R-:W-:Y:S01]  /*1e80*/  @P2 FMUL.FTZ R104, R109, R104 ;  /* 0x000000686d682220 */ /* 0x004fe20000410000 */
[----:B------:R-:W-:Y:S02]  /*1e90*/  F2FP.F16.F32.PACK_AB R70, R113, R92 ;  /* 0x0000005c7146723e */ /* 0x000fe400000000ff */
[----:B------:R-:W-:Y:S02]  /*1ea0*/  @P2 PRMT R65, R65, 0x5410, R110 ;  /* 0x0000541041412816 */ /* 0x000fe4000000006e */
[----:B------:R-:W-:Y:S02]  /*1eb0*/  @P2 F2FP.F16.F32.PACK_AB R104, RZ, R104 ;  /* 0x00000068ff68223e */ /* 0x000fe400000000ff */
[----:B------:R-:W-:Y:S02]  /*1ec0*/  F2FP.F16.F32.PACK_AB R71, R90, R109 ;  /* 0x0000006d5a47723e */ /* 0x000fe400000000ff */
[----:B------:R-:W-:-:S02]  /*1ed0*/  @P2 PRMT R66, R66, 0x5410, R108 ;  /* 0x0000541042422816 */ /* 0x000fc4000000006c */
[----:B------:R-:W-:Y:S01]  /*1ee0*/  @P2 PRMT R67, R104, 0x7610, R67 ;  /* 0x0000761068432816 */ /* 0x000fe20000000043 */
[----:B------:R-:W-:Y:S06]  /*1ef0*/  @!P2 BRA `(.L_x_1014) ;  /* 0x000000080048a947 */ /* 0x000fec0003800000 */
[----:B------:R-:W-:-:S05]  /*1f00*/  FMUL.FTZ R90, R90, UR14 ;  /* 0x0000000e5a5a7c20 */ /* 0x000fca0008410000 */
[----:B------:R-:W-:-:S04]  /*1f10*/  F2FP.F16.F32.PACK_AB R90, RZ, R90 ;  /* 0x0000005aff5a723e */ /* 0x000fc800000000ff */
[----:B------:R-:W-:Y:S01]  /*1f20*/  PRMT R67, R67, 0x5410, R90 ;  /* 0x0000541043437816 */ /* 0x000fe2000000005a */
[----:B------:R-:W-:Y:S06]  /*1f30*/  BRA `(.L_x_1014) ;  /* 0x0000000800387947 */ /* 0x000fec0003800000 */
.L_x_1012:
[----:B------:R-:W-:Y:S02]  /*1f40*/  MOV R106, UR20 ;  /* 0x00000014006a7c02 */ /* 0x000fe40008000f00 */
[----:B------:R-:W-:Y:S02]  /*1f50*/  MOV R107, UR21 ;  /* 0x00000015006b7c02 */ /* 0x000fe40008000f00 */
[----:B------:R-:W-:-:S04]  /*1f60*/  ISETP.NE.U32.AND P0, PT, R106, RZ, PT ;  /* 0x000000ff6a00720c */ /* 0x000fc80003f05070 */
[----:B------:R-:W-:-:S13]  /*1f70*/  ISETP.NE.AND.EX P0, PT, R107, RZ, PT, P0 ;  /* 0x000000ff6b00720c */ /* 0x000fda0003f05300 */
[----:B------:R-:W-:Y:S05]  /*1f80*/  @P0 BRA `(.L_x_1015) ;  /* 0x0000000400080947 */ /* 0x000fea0003800000 */
[----:B------:R-:W-:Y:S01]  /*1f90*/  ISETP.GT.AND P0, PT, R6, RZ, PT ;  /* 0x000000ff0600720c */ /* 0x000fe20003f04270 */
[----:B------:R-:W0:Y:S01]  /*1fa0*/  @P2 LDC R108, c[0x0][0x40c] ;  /* 0x00010300ff6c2b82 */ /* 0x000e220000000800 */
[--C-:B------:R-:W-:Y:S02]  /*1fb0*/  HADD2.F32 R93, -RZ, R16.reuse.H0_H0 ;  /* 0x20000010ff5d7230 */ /* 0x100fe40000004100 */
[----:B------:R-:W-:Y:S02]  /*1fc0*/  HADD2.F32 R111, -RZ, R16.H1_H1 ;  /* 0x30000010ff6f7230 */ /* 0x000fe40000004100 */
[----:B------:R-:W-:-:S03]  /*1fd0*/  HADD2.F32 R109, -RZ, R17.H1_H1 ;  /* 0x30000011ff6d7230 */ /* 0x000fc60000004100 */
[----:B------:R-:W1:Y:S04]  /*1fe0*/  @P2 LDC R110, c[0x0][0x40c] ;  /* 0x00010300ff6e2b82 */ /* 0x000e680000000800 */
[-CC-:B------:R-:W-:Y:S01]  /*1ff0*/  @P0 FFMA.FTZ R91, R3, R102.reuse, R103.reuse ;  /* 0x00000066035b0223 */ /* 0x180fe20000010067 */
[-CC-:B------:R-:W-:Y:S01]  /*2000*/  @P0 FFMA.FTZ R92, R10, R102.reuse, R103.reuse ;  /* 0x000000660a5c0223 */ /* 0x180fe20000010067 */
[-CC-:B------:R-:W-:Y:S01]  /*2010*/  @P0 FFMA.FTZ R105, R9, R102.reuse, R103.reuse ;  /* 0x0000006609690223 */ /* 0x180fe20000010067 */
[----:B------:R-:W-:Y:S01]  /*2020*/  @P0 FFMA.FTZ R115, R13, R102, R103 ;  /* 0x000000660d730223 */ /* 0x000fe20000010067 */
[----:B------:R-:W-:Y:S01]  /*2030*/  @P0 FADD.FTZ R90, R8, -R91 ;  /* 0x8000005b085a0221 */ /* 0x000fe20000010000 */
[----:B------:R-:W-:Y:S01]  /*2040*/  @P0 FADD.FTZ R92, R7, -R92 ;  /* 0x8000005c075c0221 */ /* 0x000fe20000010000 */
[----:B------:R-:W2:Y:S01]  /*2050*/  @P2 LDC R112, c[0x0][0x40c] ;  /* 0x00010300ff702b82 */ /* 0x000ea20000000800 */
[----:B------:R-:W-:Y:S01]  /*2060*/  @P0 FADD.FTZ R104, R12, -R105 ;  /* 0x800000690c680221 */ /* 0x000fe20000010000 */
[----:B------:R-:W-:Y:S01]  /*2070*/  @P0 FFMA.FTZ R93, R4, R90, R93 ;  /* 0x0000005a045d0223 */ /* 0x000fe2000001005d */
[----:B------:R-:W-:Y:S01]  /*2080*/  @P0 FFMA.FTZ R90, R14, R102, R103 ;  /* 0x000000660e5a0223 */ /* 0x000fe20000010067 */
[----:B------:R-:W-:Y:S01]  /*2090*/  @P0 FFMA.FTZ R111, R4, R92, R111 ;  /* 0x0000005c046f0223 */ /* 0x000fe2000001006f */
[----:B------:R-:W-:-:S02]  /*20a0*/  HADD2.F32 R91, -RZ, R17.H0_H0 ;  /* 0x20000011ff5b7230 */ /* 0x000fc40000004100 */
[----:B0-----:R-:W-:Y:S01]  /*20b0*/  @P2 FMUL.FTZ R108, R93, R108 ;  /* 0x0000006c5d6c2220 */ /* 0x001fe20000410000 */
[----:B------:R-:W-:Y:S01]  /*20c0*/  @P0 FADD.FTZ R113, R11, -R90 ;  /* 0x8000005a0b710221 */ /* 0x000fe20000010000 */
[----:B------:R-:W0:Y:S01]  /*20d0*/  @P2 LDC R93, c[0x0][0x40c] ;  /* 0x00010300ff5d2b82 */ /* 0x000e220000000800 */
[----:B------:R-:W-:Y:S01]  /*20e0*/  @P0 FADD.FTZ R115, R80, -R115 ;  /* 0x8000007350730221 */ /* 0x000fe20000010000 */
[C---:B------:R-:W-:Y:S01]  /*20f0*/  @P0 FFMA.FTZ R91, R4.reuse, R104, R91 ;  /* 0x00000068045b0223 */ /* 0x040fe2000001005b */
[--C-:B------:R-:W-:Y:S02]  /*2100*/  HADD2.F32 R104, -RZ, R18.reuse.H0_H0 ;  /* 0x20000012ff687230 */ /* 0x100fe40000004100 */
[----:B------:R-:W-:Y:S01]  /*2110*/  @P0 FFMA.FTZ R114, R83, R102, R103 ;  /* 0x0000006653720223 */ /* 0x000fe20000010067 */
[----:B------:R-:W-:Y:S01]  /*2120*/  @P0 FFMA.FTZ R109, R4, R113, R109 ;  /* 0x00000071046d0223 */ /* 0x000fe2000001006d */
[----:B-1----:R-:W-:Y:S01]  /*2130*/  @P2 FMUL.FTZ R111, R111, R110 ;  /* 0x0000006e6f6f2220 */ /* 0x002fe20000410000 */
[----:B------:R-:W-:Y:S01]  /*2140*/  @P0 FFMA.FTZ R110, R82, R102, R103 ;  /* 0x00000066526e0223 */ /* 0x000fe20000010067 */
[----:B------:R-:W1:Y:S01]  /*2150*/  @P2 LDC R105, c[0x0][0x40c] ;  /* 0x00010300ff692b82 */ /* 0x000e620000000800 */
[----:B------:R-:W-:Y:S01]  /*2160*/  @P0 FFMA.FTZ R104, R4, R115, R104 ;  /* 0x0000007304680223 */ /* 0x000fe20000010068 */
[----:B------:R-:W-:-:S02]  /*2170*/  HADD2.F32 R113, -RZ, R18.H1_H1 ;  /* 0x30000012ff717230 */ /* 0x000fc40000004100 */
[----:B------:R-:W-:Y:S01]  /*2180*/  @P0 FADD.FTZ R110, R15, -R110 ;  /* 0x8000006e0f6e0221 */ /* 0x000fe20000010000 */
[----:B------:R-:W-:Y:S02]  /*2190*/  HADD2.F32 R115, -RZ, R19.H0_H0 ;  /* 0x20000013ff737230 */ /* 0x000fe40000004100 */
[----:B------:R-:W-:Y:S01]  /*21a0*/  @P0 FADD.FTZ R114, R81, -R114 ;  /* 0x8000007251720221 */ /* 0x000fe20000010000 */
[----:B------:R-:W-:Y:S01]  /*21b0*/  @P2 F2FP.F16.F32.PACK_AB R108, RZ, R108 ;  /* 0x0000006cff6c223e */ /* 0x000fe200000000ff */
[C---:B------:R-:W-:Y:S01]  /*21c0*/  @P0 FFMA.FTZ R113, R4.reuse, R110, R113 ;  /* 0x0000006e04710223 */ /* 0x040fe20000010071 */
[----:B------:R-:W3:Y:S01]  /*21d0*/  @P2 LDC R92, c[0x0][0x40c] ;  /* 0x00010300ff5c2b82 */ /* 0x000ee20000000800 */
[----:B------:R-:W-:Y:S01]  /*21e0*/  @P0 FFMA.FTZ R115, R4, R114, R115 ;  /* 0x0000007204730223 */ /* 0x000fe20000010073 */
[----:B--2---:R-:W-:Y:S01]  /*21f0*/  @P2 FMUL.FTZ R91, R91, R112 ;  /* 0x000000705b5b2220 */ /* 0x004fe20000410000 */
[----:B------:R-:W-:Y:S02]  /*2200*/  @P2 F2FP.F16.F32.PACK_AB R111, RZ, R111 ;  /* 0x0000006fff6f223e */ /* 0x000fe400000000ff */
[----:B------:R-:W-:-:S02]  /*2210*/  @P2 PRMT R64, R108, 0x7610, R64 ;  /* 0x000076106c402816 */ /* 0x000fc40000000040 */
[----:B------:R-:W-:Y:S01]  /*2220*/  @P2 F2FP.F16.F32.PACK_AB R91, RZ, R91 ;  /* 0x0000005bff5b223e */ /* 0x000fe200000000ff */
[----:B------:R-:W2:Y:S01]  /*2230*/  @P2 LDC R90, c[0x0][0x40c] ;  /* 0x00010300ff5a2b82 */ /* 0x000ea20000000800 */
[----:B0-----:R-:W-:Y:S01]  /*2240*/  @P2 FMUL.FTZ R93, R104, R93 ;  /* 0x0000005d685d2220 */ /* 0x001fe20000410000 */
[----:B------:R-:W-:Y:S02]  /*2250*/  @P2 PRMT R64, R64, 0x5410, R111 ;  /* 0x0000541040402816 */ /* 0x000fe4000000006f */
[----:B------:R-:W-:Y:S02]  /*2260*/  @P2 PRMT R65, R91, 0x7610, R65 ;  /* 0x000076105b412816 */ /* 0x000fe40000000041 */
[----:B------:R-:W-:Y:S01]  /*2270*/  @P2 F2FP.F16.F32.PACK_AB R93, RZ, R93 ;  /* 0x0000005dff5d223e */ /* 0x000fe200000000ff */
[----:B-1----:R-:W-:-:S03]  /*2280*/  @P2 FMUL.FTZ R105, R109, R105 ;  /* 0x000000696d692220 */ /* 0x002fc60000410000 */
[----:B------:R-:W-:Y:S02]  /*2290*/  @P2 PRMT R66, R93, 0x7610, R66 ;  /* 0x000076105d422816 */ /* 0x000fe40000000042 */
[----:B------:R-:W-:Y:S01]  /*22a0*/  @P2 F2FP.F16.F32.PACK_AB R105, RZ, R105 ;  /* 0x00000069ff69223e */ /* 0x000fe200000000ff */
[----:B---3--:R-:W-:-:S03]  /*22b0*/  @P2 FMUL.FTZ R92, R113, R92 ;  /* 0x0000005c715c2220 */ /* 0x008fc60000410000 */
[----:B------:R-:W-:Y:S02]  /*22c0*/  @P2 PRMT R65, R65, 0x5410, R105 ;  /* 0x0000541041412816 */ /* 0x000fe40000000069 */
[----:B------:R-:W-:Y:S01]  /*22d0*/  @P2 F2FP.F16.F32.PACK_AB R92, RZ, R92 ;  /* 0x0000005cff5c223e */ /* 0x000fe200000000ff */
[----:B--2---:R-:W-:-:S03]  /*22e0*/  @P2 FMUL.FTZ R90, R115, R90 ;  /* 0x0000005a735a2220 */ /* 0x004fc60000410000 */
[----:B------:R-:W-:Y:S02]  /*22f0*/  @P2 PRMT R66, R66, 0x5410, R92 ;  /* 0x0000541042422816 */ /* 0x000fe4000000005c */
[----:B------:R-:W-:-:S04]  /*2300*/  @P2 F2FP.F16.F32.PACK_AB R90, RZ, R90 ;  /* 0x0000005aff5a223e */ /* 0x000fc800000000ff */
[----:B------:R-:W-:Y:S01]  /*2310*/  @P2 PRMT R67, R90, 0x7610, R67 ;  /* 0x000076105a432816 */ /* 0x000fe20000000043 */
[----:B------:R-:W-:Y:S06]  /*2320*/  @!P2 BRA `(.L_x_1014) ;  /* 0x00000004003ca947 */ /* 0x000fec0003800000 */
[----:B------:R-:W-:Y:S01]  /*2330*/  @P0 FFMA.FTZ R93, R86, R102, R103 ;  /* 0x00000066565d0223 */ /* 0x000fe20000010067 */
[----:B------:R-:W-:-:S03]  /*2340*/  HADD2.F32 R91, -RZ, R19.H1_H1 ;  /* 0x30000013ff5b7230 */ /* 0x000fc60000004100 */
[----:B------:R-:W-:-:S04]  /*2350*/  @P0 FADD.FTZ R93, R84, -R93 ;  /* 0x8000005d545d0221 */ /* 0x000fc80000010000 */
[----:B------:R-:W-:-:S04]  /*2360*/  @P0 FFMA.FTZ R91, R4, R93, R91 ;  /* 0x0000005d045b0223 */ /* 0x000fc8000001005b */
[----:B------:R-:W-:-:S05]  /*2370*/  FMUL.FTZ R91, R91, UR14 ;  /* 0x0000000e5b5b7c20 */ /* 0x000fca0008410000 */
[----:B------:R-:W-:-:S04]  /*2380*/  F2FP.F16.F32.PACK_AB R91, RZ, R91 ;  /* 0x0000005bff5b723e */ /* 0x000fc800000000ff */
[----:B------:R-:W-:Y:S01]  /*2390*/  PRMT R67, R67, 0x5410, R91 ;  /* 0x0000541043437816 */ /* 0x000fe2000000005b */
[----:B------:R-:W-:Y:S06]  /*23a0*/  BRA `(.L_x_1014) ;  /* 0x00000004001c7947 */ /* 0x000fec0003800000 */
.L_x_1015:
[----:B------:R-:W-:Y:S01]  /*23b0*/  ISETP.GT.AND P0, PT, R6, RZ, PT ;  /* 0x000000ff0600720c */ /* 0x000fe20003f04270 */
[-C--:B------:R-:W-:Y:S01]  /*23c0*/  @P1 FFMA.FTZ R69, R3, R102.reuse, R103 ;  /* 0x0000006603451223 */ /* 0x080fe20000010067 */
[--C-:B------:R-:W-:Y:S01]  /*23d0*/  HADD2.F32 R93, -RZ, R16.reuse.H0_H0 ;  /* 0x20000010ff5d7230 */ /* 0x100fe20000004100 */
[----:B------:R-:W0:Y:S01]  /*23e0*/  @P2 LDC R68, c[0x0][0x40c] ;  /* 0x00010300ff442b82 */ /* 0x000e220000000800 */
[----:B------:R-:W-:Y:S02]  /*23f0*/  HADD2.F32 R105, -RZ, R16.H1_H1 ;  /* 0x30000010ff697230 */ /* 0x000fe40000004100 */
[----:B------:R-:W-:Y:S01]  /*2400*/  @P1 FADD.FTZ R69, R8, -R69 ;  /* 0x8000004508451221 */ /* 0x000fe20000010000 */
[----:B------:R-:W-:Y:S02]  /*2410*/  HADD2.F32 R70, -RZ, R18.H0_H0 ;  /* 0x20000012ff467230 */ /* 0x000fe40000004100 */
[--C-:B------:R-:W-:Y:S02]  /*2420*/  HADD2.F32 R90, -RZ, R17.reuse.H0_H0 ;  /* 0x20000011ff5a7230 */ /* 0x100fe40000004100 */
[----:B------:R-:W-:Y:S01]  /*2430*/  @P1 FFMA.FTZ R93, R4, R69, R93 ;  /* 0x00000045045d1223 */ /* 0x000fe2000001005d */
[----:B------:R-:W-:Y:S01]  /*2440*/  HADD2.F32 R69, -RZ, R17.H1_H1 ;  /* 0x30000011ff457230 */ /* 0x000fe20000004100 */
[----:B------:R-:W1:Y:S01]  /*2450*/  @P2 LDC R113, c[0x0][0x40c] ;  /* 0x00010300ff712b82 */ /* 0x000e620000000800 */
[-CC-:B------:R-:W-:Y:S01]  /*2460*/  @P0 FFMA.FTZ R104, R14, R102.reuse, R103.reuse ;  /* 0x000000660e680223 */ /* 0x180fe20000010067 */
[-CC-:B------:R-:W-:Y:S01]  /*2470*/  @P0 FFMA.FTZ R92, R10, R102.reuse, R103.reuse ;  /* 0x000000660a5c0223 */ /* 0x180fe20000010067 */
[-CC-:B------:R-:W-:Y:S01]  /*2480*/  @P0 FFMA.FTZ R91, R13, R102.reuse, R103.reuse ;  /* 0x000000660d5b0223 */ /* 0x180fe20000010067 */
[----:B------:R-:W-:Y:S01]  /*2490*/  @P0 FFMA.FTZ R71, R9, R102, R103 ;  /* 0x0000006609470223 */ /* 0x000fe20000010067 */
[----:B------:R-:W-:Y:S01]  /*24a0*/  @P0 FADD.FTZ R104, R11, -R104 ;  /* 0x800000680b680221 */ /* 0x000fe20000010000 */
[----:B------:R-:W-:-:S02]  /*24b0*/  @P0 FADD.FTZ R92, R7, -R92 ;  /* 0x8000005c075c0221 */ /* 0x000fc40000010000 */
[----:B------:R-:W2:Y:S01]  /*24c0*/  @P2 LDC R109, c[0x0][0x40c] ;  /* 0x00010300ff6d2b82 */ /* 0x000ea20000000800 */
[----:B------:R-:W-:Y:S01]  /*24d0*/  @P0 FADD.FTZ R91, R80, -R91 ;  /* 0x8000005b505b0221 */ /* 0x000fe20000010000 */
[C---:B------:R-:W-:Y:S01]  /*24e0*/  @P0 FFMA.FTZ R69, R4.reuse, R104, R69 ;  /* 0x0000006804450223 */ /* 0x040fe20000010045 */
[----:B------:R-:W-:Y:S01]  /*24f0*/  @P0 FFMA.FTZ R105, R4, R92, R105 ;  /* 0x0000005c04690223 */ /* 0x000fe20000010069 */
[-C--:B------:R-:W-:Y:S01]  /*2500*/  @P0 FFMA.FTZ R92, R82, R102.reuse, R103 ;  /* 0x00000066525c0223 */ /* 0x080fe20000010067 */
[----:B------:R-:W-:Y:S01]  /*2510*/  @P0 FADD.FTZ R71, R12, -R71 ;  /* 0x800000470c470221 */ /* 0x000fe20000010000 */
[C---:B------:R-:W-:Y:S01]  /*2520*/  @P0 FFMA.FTZ R70, R4.reuse, R91, R70 ;  /* 0x0000005b04460223 */ /* 0x040fe20000010046 */
[----:B------:R-:W-:Y:S01]  /*2530*/  HADD2.F32 R91, -RZ, R18.H1_H1 ;  /* 0x30000012ff5b7230 */ /* 0x000fe20000004100 */
[----:B------:R-:W3:Y:S01]  /*2540*/  @P2 LDC R104, c[0x0][0x40c] ;  /* 0x00010300ff682b82 */ /* 0x000ee20000000800 */
[----:B------:R-:W-:Y:S01]  /*2550*/  @P0 FFMA.FTZ R116, R83, R102, R103 ;  /* 0x0000006653740223 */ /* 0x000fe20000010067 */
[----:B------:R-:W-:Y:S01]  /*2560*/  @P0 FADD.FTZ R92, R15, -R92 ;  /* 0x8000005c0f5c0221 */ /* 0x000fe20000010000 */
[----:B------:R-:W-:Y:S01]  /*2570*/  @P0 FFMA.FTZ R90, R4, R71, R90 ;  /* 0x00000047045a0223 */ /* 0x000fe2000001005a */
[----:B------:R-:W-:-:S02]  /*2580*/  HADD2.F32 R71, -RZ, R19.H0_H0 ;  /* 0x20000013ff477230 */ /* 0x000fc40000004100 */
[----:B------:R-:W-:Y:S01]  /*2590*/  @P0 FADD.FTZ R116, R81, -R116 ;  /* 0x8000007451740221 */ /* 0x000fe20000010000 */
[----:B------:R-:W-:Y:S01]  /*25a0*/  @P0 FFMA.FTZ R91, R4, R92, R91 ;  /* 0x0000005c045b0223 */ /* 0x000fe2000001005b */
[----:B------:R-:W-:Y:S01]  /*25b0*/  @P0 FFMA.FTZ R115, R86, R102, R103 ;  /* 0x0000006656730223 */ /* 0x000fe20000010067 */
[----:B------:R-:W4:Y:S01]  /*25c0*/  @P2 LDC R110, c[0x0][0x40c] ;  /* 0x00010300ff6e2b82 */ /* 0x000f220000000800 */
[----:B0-----:R-:W-:Y:S01]  /*25d0*/  @P2 FMUL.FTZ R92, R93, R68 ;  /* 0x000000445d5c2220 */ /* 0x001fe20000410000 */
[----:B------:R-:W-:Y:S01]  /*25e0*/  F2FP.F16.F32.PACK_AB R68, RZ, R93 ;  /* 0x0000005dff44723e */ /* 0x000fe200000000ff */
[----:B------:R-:W-:Y:S02]  /*25f0*/  HADD2.F32 R93, -RZ, R19.H1_H1 ;  /* 0x30000013ff5d7230 */ /* 0x000fe40000004100 */
[----:B------:R-:W-:Y:S01]  /*2600*/  @P0 FFMA.FTZ R71, R4, R116, R71 ;  /* 0x0000007404470223 */ /* 0x000fe20000010047 */
[----:B------:R-:W-:Y:S01]  /*2610*/  @P0 FADD.FTZ R115, R84, -R115 ;  /* 0x8000007354730221 */ /* 0x000fe20000010000 */
[----:B------:R-:W-:Y:S01]  /*2620*/  F2FP.F16.F32.PACK_AB R111, RZ, R105 ;  /* 0x00000069ff6f723e */ /* 0x000fe200000000ff */
[----:B------:R-:W0:Y:S02]  /*2630*/  @P2 LDC R114, c[0x0][0x40c] ;  /* 0x00010300ff722b82 */ /* 0x000e240000000800 */
[----:B------:R-:W-:Y:S01]  /*2640*/  @P0 FFMA.FTZ R93, R4, R115, R93 ;  /* 0x00000073045d0223 */ /* 0x000fe2000001005d */
[----:B--2---:R-:W-:Y:S01]  /*2650*/  @P2 FMUL.FTZ R109, R70, R109 ;  /* 0x0000006d466d2220 */ /* 0x004fe20000410000 */
[----:B------:R-:W-:-:S02]  /*2660*/  @P2 F2FP.F16.F32.PACK_AB R92, RZ, R92 ;  /* 0x0000005cff5c223e */ /* 0x000fc400000000ff */
[----:B------:R-:W-:Y:S02]  /*2670*/  PRMT R68, R68, 0x5410, R111 ;  /* 0x0000541044447816 */ /* 0x000fe4000000006f */
[----:B------:R-:W-:Y:S01]  /*2680*/  @P2 F2FP.F16.F32.PACK_AB R109, RZ, R109 ;  /* 0x0000006dff6d223e */ /* 0x000fe200000000ff */
[----:B------:R-:W2:Y:S01]  /*2690*/  @P2 LDC R112, c[0x0][0x40c] ;  /* 0x00010300ff702b82 */ /* 0x000ea20000000800 */
[----:B---3--:R-:W-:Y:S01]  /*26a0*/  @P2 FMUL.FTZ R104, R105, R104 ;  /* 0x0000006869682220 */ /* 0x008fe20000410000 */
[----:B-1----:R-:W-:Y:S01]  /*26b0*/  @P2 FMUL.FTZ R105, R90, R113 ;  /* 0x000000715a692220 */ /* 0x002fe20000410000 */
[----:B------:R-:W-:Y:S02]  /*26c0*/  @P2 PRMT R64, R92, 0x7610, R64 ;  /* 0x000076105c402816 */ /* 0x000fe40000000040 */
[----:B------:R-:W-:Y:S02]  /*26d0*/  @P2 PRMT R66, R109, 0x7610, R66 ;  /* 0x000076106d422816 */ /* 0x000fe40000000042 */
[----:B------:R-:W-:Y:S01]  /*26e0*/  @P2 F2FP.F16.F32.PACK_AB R105, RZ, R105 ;  /* 0x00000069ff69223e */ /* 0x000fe200000000ff */
[----:B------:R-:W1:Y:S01]  /*26f0*/  @P2 LDC R108, c[0x0][0x40c] ;  /* 0x00010300ff6c2b82 */ /* 0x000e620000000800 */
[----:B----4-:R-:W-:Y:S01]  /*2700*/  @P2 FMUL.FTZ R110, R71, R110 ;  /* 0x0000006e476e2220 */ /* 0x010fe20000410000 */
[----:B------:R-:W-:-:S02]  /*2710*/  @P2 F2FP.F16.F32.PACK_AB R104, RZ, R104 ;  /* 0x00000068ff68223e */ /* 0x000fc400000000ff */
[----:B------:R-:W-:Y:S02]  /*2720*/  @P2 PRMT R65, R105, 0x7610, R65 ;  /* 0x0000761069412816 */ /* 0x000fe40000000041 */
[----:B------:R-:W-:Y:S01]  /*2730*/  @P2 F2FP.F16.F32.PACK_AB R110, RZ, R110 ;  /* 0x0000006eff6e223e */ /* 0x000fe200000000ff */
[C---:B0-----:R-:W-:Y:S01]  /*2740*/  @P2 FMUL.FTZ R114, R69.reuse, R114 ;  /* 0x0000007245722220 */ /* 0x041fe20000410000 */
[----:B------:R-:W-:Y:S02]  /*2750*/  F2FP.F16.F32.PACK_AB R69, R69, R90 ;  /* 0x0000005a4545723e */ /* 0x000fe400000000ff */
[----:B------:R-:W-:Y:S02]  /*2760*/  @P2 PRMT R67, R110, 0x7610, R67 ;  /* 0x000076106e432816 */ /* 0x000fe40000000043 */
[----:B------:R-:W-:Y:S02]  /*2770*/  @P2 F2FP.F16.F32.PACK_AB R114, RZ, R114 ;  /* 0x00000072ff72223e */ /* 0x000fe400000000ff */
[C---:B------:R-:W-:Y:S01]  /*2780*/  F2FP.F16.F32.PACK_AB R70, R91.reuse, R70 ;  /* 0x000000465b46723e */ /* 0x040fe200000000ff */
[----:B--2---:R-:W-:Y:S01]  /*2790*/  @P2 FMUL.FTZ R112, R91, R112 ;  /* 0x000000705b702220 */ /* 0x004fe20000410000 */
[----:B------:R-:W-:-:S02]  /*27a0*/  F2FP.F16.F32.PACK_AB R71, R93, R71 ;  /* 0x000000475d47723e */ /* 0x000fc400000000ff */
[----:B------:R-:W-:Y:S02]  /*27b0*/  @P2 PRMT R64, R64, 0x5410, R104 ;  /* 0x0000541040402816 */ /* 0x000fe40000000068 */
[----:B------:R-:W-:Y:S02]  /*27c0*/  @P2 F2FP.F16.F32.PACK_AB R112, RZ, R112 ;  /* 0x00000070ff70223e */ /* 0x000fe400000000ff */
[----:B------:R-:W-:Y:S01]  /*27d0*/  @P2 PRMT R65, R65, 0x5410, R114 ;  /* 0x0000541041412816 */ /* 0x000fe20000000072 */
[----:B-1----:R-:W-:Y:S01]  /*27e0*/  @P2 FMUL.FTZ R108, R93, R108 ;  /* 0x0000006c5d6c2220 */ /* 0x002fe20000410000 */
[----:B------:R-:W-:-:S04]  /*27f0*/  @P2 PRMT R66, R66, 0x5410, R112 ;  /* 0x0000541042422816 */ /* 0x000fc80000000070 */
[----:B------:R-:W-:-:S04]  /*2800*/  @P2 F2FP.F16.F32.PACK_AB R108, RZ, R108 ;  /* 0x0000006cff6c223e */ /* 0x000fc800000000ff */
[----:B------:R-:W-:-:S07]  /*2810*/  @P2 PRMT R67, R67, 0x5410, R108 ;  /* 0x0000541043432816 */ /* 0x000fce000000006c */
.L_x_1014:
[----:B------:R-:W-:Y:S05]  /*2820*/  BSYNC.RECONVERGENT B2 ;  /* 0x0000000000027941 */ /* 0x000fea0003800200 */
.L_x_1011:
        /* <DEDUP_REMOVED lines=10> */
.L_x_1010:
[----:B------:R-:W-:Y:S05]  /*28d0*/  BSYNC.RECONVERGENT B1 ;  /* 0x0000000000017941 */ /* 0x000fea0003800200 */
.L_x_1009:
        /* <DEDUP_REMOVED lines=12> */
[----:B------:R-:W1:Y:S01]  /*29a0*/  @P2 LDC R110, c[0x0][0x40c] ;  /* 0x00010300ff6e2b82 */ /* 0x000e620000000800 */
[--C-:B0-----:R-:W-:Y:S02]  /*29b0*/  HADD2.F32 R69, -RZ, R60.reuse.H0_H0 ;  /* 0x2000003cff457230 */ /* 0x101fe40000004100 */
[----:B------:R-:W-:Y:S02]  /*29c0*/  HADD2.F32 R93, -RZ, R60.H1_H1 ;  /* 0x3000003cff5d7230 */ /* 0x000fe40000004100 */
[--C-:B------:R-:W-:Y:S02]  /*29d0*/  HADD2.F32 R6, -RZ, R61.reuse.H0_H0 ;  /* 0x2000003dff067230 */ /* 0x100fe40000004100 */
[----:B------:R-:W-:Y:S01]  /*29e0*/  HADD2.F32 R91, -RZ, R61.H1_H1 ;  /* 0x3000003dff5b7230 */ /* 0x000fe20000004100 */
[----:B------:R-:W0:Y:S04]  /*29f0*/  @P2 LDC R113, c[0x0][0x40c] ;  /* 0x00010300ff712b82 */ /* 0x000e280000000800 */
[-CC-:B------:R-:W-:Y:S01]  /*2a00*/  @P1 FFMA.FTZ R71, R73, R102.reuse, R103.reuse ;  /* 0x0000006649471223 */ /* 0x180fe20000010067 */
[-CC-:B------:R-:W-:Y:S01]  /*2a10*/  @P1 FFMA.FTZ R90, R74, R102.reuse, R103.reuse ;  /* 0x000000664a5a1223 */ /* 0x180fe20000010067 */
[-CC-:B------:R-:W-:Y:S01]  /*2a20*/  @P1 FFMA.FTZ R105, R77, R102.reuse, R103.reuse ;  /* 0x000000664d691223 */ /* 0x180fe20000010067 */
[-C--:B------:R-:W-:Y:S01]  /*2a30*/  @P1 FFMA.FTZ R109, R85, R102.reuse, R103 ;  /* 0x00000066556d1223 */ /* 0x080fe20000010067 */
[----:B------:R-:W2:Y:S01]  /*2a40*/  @P2 LDC R70, c[0x0][0x40c] ;  /* 0x00010300ff462b82 */ /* 0x000ea20000000800 */
[----:B------:R-:W-:Y:S01]  /*2a50*/  @P1 FADD.FTZ R71, R72, -R71 ;  /* 0x8000004748471221 */ /* 0x000fe20000010000 */
[----:B------:R-:W-:Y:S01]  /*2a60*/  @P1 FADD.FTZ R90, R75, -R90 ;  /* 0x8000005a4b5a1221 */ /* 0x000fe20000010000 */
[----:B------:R-:W-:Y:S01]  /*2a70*/  @P1 FADD.FTZ R105, R76, -R105 ;  /* 0x800000694c691221 */ /* 0x000fe20000010000 */
[-C--:B------:R-:W-:Y:S01]  /*2a80*/  @P1 FFMA.FTZ R108, R95, R102.reuse, R103 ;  /* 0x000000665f6c1223 */ /* 0x080fe20000010067 */
[----:B------:R-:W-:Y:S01]  /*2a90*/  @P1 FFMA.FTZ R69, R4, R71, R69 ;  /* 0x0000004704451223 */ /* 0x000fe20000010045 */
[-CC-:B------:R-:W-:Y:S01]  /*2aa0*/  @P1 FFMA.FTZ R104, R78, R102.reuse, R103.reuse ;  /* 0x000000664e681223 */ /* 0x180fe20000010067 */
[-CC-:B------:R-:W-:Y:S01]  /*2ab0*/  @P1 FFMA.FTZ R106, R94, R102.reuse, R103.reuse ;  /* 0x000000665e6a1223 */ /* 0x180fe20000010067 */
[----:B------:R-:W3:Y:S01]  /*2ac0*/  @P2 LDC R112, c[0x0][0x40c] ;  /* 0x00010300ff702b82 */ /* 0x000ee20000000800 */
[----:B------:R-:W-:Y:S01]  /*2ad0*/  @P1 FFMA.FTZ R111, R98, R102, R103 ;  /* 0x00000066626f1223 */ /* 0x000fe20000010067 */
[----:B------:R-:W-:-:S02]  /*2ae0*/  HADD2.F32 R71, -RZ, R62.H0_H0 ;  /* 0x2000003eff477230 */ /* 0x000fc40000004100 */
[----:B------:R-:W-:Y:S01]  /*2af0*/  @P1 FADD.FTZ R102, R88, -R109 ;  /* 0x8000006d58661221 */ /* 0x000fe20000010000 */
[C---:B------:R-:W-:Y:S01]  /*2b00*/  @P1 FFMA.FTZ R93, R4.reuse, R90, R93 ;  /* 0x0000005a045d1223 */ /* 0x040fe2000001005d */
[----:B------:R-:W-:Y:S01]  /*2b10*/  @P1 FFMA.FTZ R6, R4, R105, R6 ;  /* 0x0000006904061223 */ /* 0x000fe20000010006 */
[----:B------:R-:W-:Y:S02]  /*2b20*/  HADD2.F32 R105, -RZ, R62.H1_H1 ;  /* 0x3000003eff697230 */ /* 0x000fe40000004100 */
[----:B------:R-:W-:Y:S01]  /*2b30*/  @P1 FADD.FTZ R109, R89, -R108 ;  /* 0x8000006c596d1221 */ /* 0x000fe20000010000 */
[----:B------:R-:W4:Y:S01]  /*2b40*/  @P2 LDC R92, c[0x0][0x40c] ;  /* 0x00010300ff5c2b82 */ /* 0x000f220000000800 */
[--C-:B------:R-:W-:Y:S02]  /*2b50*/  HADD2.F32 R90, -RZ, R63.reuse.H0_H0 ;  /* 0x2000003fff5a7230 */ /* 0x100fe40000004100 */
[----:B------:R-:W-:Y:S01]  /*2b60*/  @P1 FADD.FTZ R104, R79, -R104 ;  /* 0x800000684f681221 */ /* 0x000fe20000010000 */
[----:B------:R-:W-:-:S02]  /*2b70*/  HADD2.F32 R103, -RZ, R63.H1_H1 ;  /* 0x3000003fff677230 */ /* 0x000fc40000004100 */
[----:B------:R-:W-:Y:S01]  /*2b80*/  @P1 FADD.FTZ R106, R87, -R106 ;  /* 0x8000006a576a1221 */ /* 0x000fe20000010000 */
[----:B------:R-:W-:Y:S01]  /*2b90*/  @P1 FADD.FTZ R108, R96, -R111 ;  /* 0x8000006f606c1221 */ /* 0x000fe20000010000 */
[C---:B------:R-:W-:Y:S01]  /*2ba0*/  @P1 FFMA.FTZ R71, R4.reuse, R102, R71 ;  /* 0x0000006604471223 */ /* 0x040fe20000010047 */
[C---:B------:R-:W-:Y:S01]  /*2bb0*/  @P1 FFMA.FTZ R91, R4.reuse, R104, R91 ;  /* 0x00000068045b1223 */ /* 0x040fe2000001005b */
[----:B------:R-:W5:Y:S01]  /*2bc0*/  @P2 LDC R68, c[0x0][0x40c] ;  /* 0x00010300ff442b82 */ /* 0x000f620000000800 */
[C---:B------:R-:W-:Y:S01]  /*2bd0*/  @P1 FFMA.FTZ R105, R4.reuse, R106, R105 ;  /* 0x0000006a04691223 */ /* 0x040fe20000010069 */
[C---:B------:R-:W-:Y:S01]  /*2be0*/  @P1 FFMA.FTZ R90, R4.reuse, R109, R90 ;  /* 0x0000006d045a1223 */ /* 0x040fe2000001005a */
[----:B------:R-:W-:Y:S01]  /*2bf0*/  @P1 FFMA.FTZ R103, R4, R108, R103 ;  /* 0x0000006c04671223 */ /* 0x000fe20000010067 */
[----:B-1----:R-:W-:Y:S01]  /*2c00*/  @P2 FMUL.FTZ R102, R69, R110 ;  /* 0x0000006e45662220 */ /* 0x002fe20000410000 */
[----:B0-----:R-:W-:Y:S01]  /*2c10*/  @P2 FMUL.FTZ R4, R6, R113 ;  /* 0x0000007106042220 */ /* 0x001fe20000410000 */
[----:B--2---:R-:W-:-:S02]  /*2c20*/  @P2 FMUL.FTZ R70, R71, R70 ;  /* 0x0000004647462220 */ /* 0x004fc40000410000 */
[----:B------:R-:W0:Y:S01]  /*2c30*/  @P2 LDC R107, c[0x0][0x40c] ;  /* 0x00010300ff6b2b82 */ /* 0x000e220000000800 */
[----:B---3--:R-:W-:Y:S01]  /*2c40*/  @P2 FMUL.FTZ R104, R93, R112 ;  /* 0x000000705d682220 */ /* 0x008fe20000410000 */
[----:B------:R-:W-:Y:S02]  /*2c50*/  @P2 F2FP.F16.F32.PACK_AB R102, RZ, R102 ;  /* 0x00000066ff66223e */ /* 0x000fe400000000ff */
[----:B------:R-:W-:Y:S02]  /*2c60*/  @P2 F2FP.F16.F32.PACK_AB R4, RZ, R4 ;  /* 0x00000004ff04223e */ /* 0x000fe400000000ff */
[----:B------:R-:W-:Y:S01]  /*2c70*/  @P2 F2FP.F16.F32.PACK_AB R106, RZ, R70 ;  /* 0x00000046ff6a223e */ /* 0x000fe200000000ff */
[----:B----4-:R-:W-:Y:S01]  /*2c80*/  @P2 FMUL.FTZ R92, R91, R92 ;  /* 0x0000005c5b5c2220 */ /* 0x010fe20000410000 */
[----:B------:R-:W-:Y:S02]  /*2c90*/  @P2 F2FP.F16.F32.PACK_AB R104, RZ, R104 ;  /* 0x00000068ff68223e */ /* 0x000fe400000000ff */
[----:B------:R-:W-:-:S02]  /*2ca0*/  @P2 PRMT R64, R102, 0x7610, R64 ;  /* 0x0000761066402816 */ /* 0x000fc40000000040 */
[----:B------:R-:W-:Y:S02]  /*2cb0*/  @P2 F2FP.F16.F32.PACK_AB R92, RZ, R92 ;  /* 0x0000005cff5c223e */ /* 0x000fe400000000ff */
[----:B------:R-:W-:Y:S01]  /*2cc0*/  @P2 PRMT R65, R4, 0x7610, R65 ;  /* 0x0000761004412816 */ /* 0x000fe20000000041 */
[C---:B-----5:R-:W-:Y:S01]  /*2cd0*/  @P2 FMUL.FTZ R68, R105.reuse, R68 ;  /* 0x0000004469442220 */ /* 0x060fe20000410000 */
[----:B------:R-:W-:Y:S02]  /*2ce0*/  @P2 PRMT R66, R106, 0x7610, R66 ;  /* 0x000076106a422816 */ /* 0x000fe40000000042 */
[----:B------:R-:W-:Y:S02]  /*2cf0*/  F2FP.F16.F32.PACK_AB R70, R105, R71 ;  /* 0x000000476946723e */ /* 0x000fe400000000ff */
[----:B------:R-:W-:Y:S02]  /*2d00*/  @P2 PRMT R64, R64, 0x5410, R104 ;  /* 0x0000541040402816 */ /* 0x000fe40000000068 */
[----:B------:R-:W-:Y:S01]  /*2d10*/  @P2 PRMT R65, R65, 0x5410, R92 ;  /* 0x0000541041412816 */ /* 0x000fe2000000005c */
[----:B0-----:R-:W-:Y:S01]  /*2d20*/  @P2 FMUL.FTZ R108, R90, R107 ;  /* 0x0000006b5a6c2220 */ /* 0x001fe20000410000 */
[----:B------:R-:W-:-:S02]  /*2d30*/  @P2 F2FP.F16.F32.PACK_AB R107, RZ, R68 ;  /* 0x00000044ff6b223e */ /* 0x000fc400000000ff */
[----:B------:R-:W-:Y:S02]  /*2d40*/  F2FP.F16.F32.PACK_AB R68, R93, R69 ;  /* 0x000000455d44723e */ /* 0x000fe400000000ff */
[----:B------:R-:W-:Y:S02]  /*2d50*/  @P2 F2FP.F16.F32.PACK_AB R108, RZ, R108 ;  /* 0x0000006cff6c223e */ /* 0x000fe400000000ff */
[----:B------:R-:W-:Y:S02]  /*2d60*/  F2FP.F16.F32.PACK_AB R69, R91, R6 ;  /* 0x000000065b45723e */ /* 0x000fe400000000ff */
[----:B------:R-:W-:Y:S02]  /*2d70*/  F2FP.F16.F32.PACK_AB R71, R103, R90 ;  /* 0x0000005a6747723e */ /* 0x000fe400000000ff */
[----:B------:R-:W-:Y:S02]  /*2d80*/  @P2 PRMT R66, R66, 0x5410, R107 ;  /* 0x0000541042422816 */ /* 0x000fe4000000006b */
[----:B------:R-:W-:Y:S01]  /*2d90*/  @P2 PRMT R67, R108, 0x7610, R67 ;  /* 0x000076106c432816 */ /* 0x000fe20000000043 */
[----:B------:R-:W-:Y:S06]  /*2da0*/  @!P2 BRA `(.L_x_1021) ;  /* 0x0000000c0044a947 */ /* 0x000fec0003800000 */
[----:B------:R-:W-:-:S05]  /*2db0*/  FMUL.FTZ R103, R103, UR14 ;  /* 0x0000000e67677c20 */ /* 0x000fca0008410000 */
[----:B------:R-:W-:-:S04]  /*2dc0*/  F2FP.F16.F32.PACK_AB R103, RZ, R103 ;  /* 0x00000067ff67723e */ /* 0x000fc800000000ff */
[----:B------:R-:W-:Y:S01]  /*2dd0*/  PRMT R67, R67, 0x5410, R103 ;  /* 0x0000541043437816 */ /* 0x000fe20000000067 */
[----:B------:R-:W-:Y:S06]  /*2de0*/  BRA `(.L_x_1021) ;  /* 0x0000000c00347947 */ /* 0x000fec0003800000 */
.L_x_1020:
[----:B------:R-:W-:Y:S01]  /*2df0*/  ISETP.GT.AND P1, PT, R6, RZ, PT ;  /* 0x000000ff0600720c */ /* 0x000fe20003f24270 */
[----:B0-----:R-:W0:Y:S01]  /*2e00*/  @P2 LDC R90, c[0x0][0x40c] ;  /* 0x00010300ff5a2b82 */ /* 0x001e220000000800 */
[----:B------:R-:W-:Y:S02]  /*2e10*/  HADD2.F32 R91, -RZ, R60.H0_H0 ;  /* 0x2000003cff5b7230 */ /* 0x000fe40000004100 */
[--C-:B------:R-:W-:Y:S02]  /*2e20*/  HADD2.F32 R105, -RZ, R61.reuse.H0_H0 ;  /* 0x2000003dff697230 */ /* 0x100fe40000004100 */
[----:B------:R-:W-:Y:S02]  /*2e30*/  HADD2.F32 R107, -RZ, R61.H1_H1 ;  /* 0x3000003dff6b7230 */ /* 0x000fe40000004100 */
[----:B------:R-:W-:Y:S01]  /*2e40*/  HADD2.F32 R111, -RZ, R62.H1_H1 ;  /* 0x3000003eff6f7230 */ /* 0x000fe20000004100 */
[----:B------:R-:W1:Y:S01]  /*2e50*/  @P2 LDC R104, c[0x0][0x40c] ;  /* 0x00010300ff682b82 */ /* 0x000e620000000800 */
[----:B------:R-:W-:-:S03]  /*2e60*/  HADD2.F32 R113, -RZ, R63.H0_H0 ;  /* 0x2000003fff717230 */ /* 0x000fc60000004100 */
[-CC-:B------:R-:W-:Y:S01]  /*2e70*/  @P1 FFMA.FTZ R93, R73, R102.reuse, R103.reuse ;  /* 0x00000066495d1223 */ /* 0x180fe20000010067 */
[-CC-:B------:R-:W-:Y:S01]  /*2e80*/  @P1 FFMA.FTZ R92, R74, R102.reuse, R103.reuse ;  /* 0x000000664a5c1223 */ /* 0x180fe20000010067 */
[-CC-:B------:R-:W-:Y:S01]  /*2e90*/  @P1 FFMA.FTZ R109, R77, R102.reuse, R103.reuse ;  /* 0x000000664d6d1223 */ /* 0x180fe20000010067 */
[----:B------:R-:W-:Y:S01]  /*2ea0*/  @P1 FFMA.FTZ R115, R85, R102, R103 ;  /* 0x0000006655731223 */ /* 0x000fe20000010067 */
[----:B------:R-:W-:Y:S01]  /*2eb0*/  @P1 FADD.FTZ R6, R72, -R93 ;  /* 0x8000005d48061221 */ /* 0x000fe20000010000 */
[----:B------:R-:W-:Y:S02]  /*2ec0*/  HADD2.F32 R93, -RZ, R60.H1_H1 ;  /* 0x3000003cff5d7230 */ /* 0x000fe40000004100 */
[----:B------:R-:W-:Y:S01]  /*2ed0*/  @P1 FADD.FTZ R92, R75, -R92 ;  /* 0x8000005c4b5c1221 */ /* 0x000fe20000010000 */
[----:B------:R-:W2:Y:S01]  /*2ee0*/  @P2 LDC R108, c[0x0][0x40c] ;  /* 0x00010300ff6c2b82 */ /* 0x000ea20000000800 */
[----:B------:R-:W-:Y:S01]  /*2ef0*/  @P1 FFMA.FTZ R91, R4, R6, R91 ;  /* 0x00000006045b1223 */ /* 0x000fe2000001005b */
[----:B------:R-:W-:Y:S01]  /*2f00*/  @P1 FADD.FTZ R109, R76, -R109 ;  /* 0x8000006d4c6d1221 */ /* 0x000fe20000010000 */
[----:B------:R-:W-:Y:S01]  /*2f10*/  @P1 FFMA.FTZ R93, R4, R92, R93 ;  /* 0x0000005c045d1223 */ /* 0x000fe2000001005d */
[----:B------:R-:W-:Y:S01]  /*2f20*/  @P1 FADD.FTZ R115, R88, -R115 ;  /* 0x8000007358731221 */ /* 0x000fe20000010000 */
[----:B0-----:R-:W-:Y:S01]  /*2f30*/  @P2 FMUL.FTZ R91, R91, R90 ;  /* 0x0000005a5b5b2220 */ /* 0x001fe20000410000 */
[----:B------:R-:W-:Y:S01]  /*2f40*/  @P1 FFMA.FTZ R90, R78, R102, R103 ;  /* 0x000000664e5a1223 */ /* 0x000fe20000010067 */
[----:B------:R-:W-:Y:S01]  /*2f50*/  @P1 FFMA.FTZ R105, R4, R109, R105 ;  /* 0x0000006d04691223 */ /* 0x000fe20000010069 */
[----:B------:R-:W0:Y:S01]  /*2f60*/  @P2 LDC R92, c[0x0][0x40c] ;  /* 0x00010300ff5c2b82 */ /* 0x000e220000000800 */
[----:B------:R-:W-:-:S02]  /*2f70*/  HADD2.F32 R109, -RZ, R62.H0_H0 ;  /* 0x2000003eff6d7230 */ /* 0x000fc40000004100 */
[----:B------:R-:W-:Y:S01]  /*2f80*/  @P1 FADD.FTZ R106, R79, -R90 ;  /* 0x8000005a4f6a1221 */ /* 0x000fe20000010000 */
[----:B------:R-:W-:Y:S01]  /*2f90*/  @P2 F2FP.F16.F32.PACK_AB R91, RZ, R91 ;  /* 0x0000005bff5b223e */ /* 0x000fe200000000ff */
[----:B-1----:R-:W-:Y:S02]  /*2fa0*/  @P2 FMUL.FTZ R93, R93, R104 ;  /* 0x000000685d5d2220 */ /* 0x002fe40000410000 */
[----:B------:R-:W-:Y:S01]  /*2fb0*/  @P1 FFMA.FTZ R107, R4, R106, R107 ;  /* 0x0000006a046b1223 */ /* 0x000fe2000001006b */
[-CC-:B------:R-:W-:Y:S01]  /*2fc0*/  @P1 FFMA.FTZ R104, R94, R102.reuse, R103.reuse ;  /* 0x000000665e681223 */ /* 0x180fe20000010067 */
[----:B------:R-:W1:Y:S01]  /*2fd0*/  @P2 LDC R6, c[0x0][0x40c] ;  /* 0x00010300ff062b82 */ /* 0x000e620000000800 */
[----:B------:R-:W-:Y:S01]  /*2fe0*/  @P1 FFMA.FTZ R106, R95, R102, R103 ;  /* 0x000000665f6a1223 */ /* 0x000fe20000010067 */
[C---:B------:R-:W-:Y:S01]  /*2ff0*/  @P1 FFMA.FTZ R109, R4.reuse, R115, R109 ;  /* 0x00000073046d1223 */ /* 0x040fe2000001006d */
[----:B------:R-:W-:Y:S01]  /*3000*/  @P1 FADD.FTZ R104, R87, -R104 ;  /* 0x8000006857681221 */ /* 0x000fe20000010000 */
[----:B------:R-:W-:Y:S01]  /*3010*/  @P2 F2FP.F16.F32.PACK_AB R93, RZ, R93 ;  /* 0x0000005dff5d223e */ /* 0x000fe200000000ff */
[----:B------:R-:W-:Y:S01]  /*3020*/  @P1 FADD.FTZ R106, R89, -R106 ;  /* 0x8000006a596a1221 */ /* 0x000fe20000010000 */
[----:B------:R-:W-:Y:S01]  /*3030*/  @P2 PRMT R64, R91, 0x7610, R64 ;  /* 0x000076105b402816 */ /* 0x000fe20000000040 */
[C---:B------:R-:W-:Y:S01]  /*3040*/  @P1 FFMA.FTZ R111, R4.reuse, R104, R111 ;  /* 0x00000068046f1223 */ /* 0x040fe2000001006f */
[----:B------:R-:W3:Y:S01]  /*3050*/  @P2 LDC R110, c[0x0][0x40c] ;  /* 0x00010300ff6e2b82 */ /* 0x000ee20000000800 */
[----:B------:R-:W-:Y:S01]  /*3060*/  @P1 FFMA.FTZ R113, R4, R106, R113 ;  /* 0x0000006a04711223 */ /* 0x000fe20000010071 */
[----:B--2---:R-:W-:Y:S01]  /*3070*/  @P2 FMUL.FTZ R107, R107, R108 ;  /* 0x0000006c6b6b2220 */ /* 0x004fe20000410000 */
[----:B------:R-:W-:-:S04]  /*3080*/  @P2 PRMT R64, R64, 0x5410, R93 ;  /* 0x0000541040402816 */ /* 0x000fc8000000005d */
[----:B------:R-:W-:Y:S01]  /*3090*/  @P2 F2FP.F16.F32.PACK_AB R107, RZ, R107 ;  /* 0x0000006bff6b223e */ /* 0x000fe200000000ff */
[----:B------:R-:W2:Y:S01]  /*30a0*/  @P2 LDC R90, c[0x0][0x40c] ;  /* 0x00010300ff5a2b82 */ /* 0x000ea20000000800 */
[----:B0-----:R-:W-:-:S05]  /*30b0*/  @P2 FMUL.FTZ R105, R105, R92 ;  /* 0x0000005c69692220 */ /* 0x001fca0000410000 */
[----:B------:R-:W-:Y:S01]  /*30c0*/  @P2 F2FP.F16.F32.PACK_AB R105, RZ, R105 ;  /* 0x00000069ff69223e */ /* 0x000fe200000000ff */
[----:B-1----:R-:W-:-:S03]  /*30d0*/  @P2 FMUL.FTZ R6, R109, R6 ;  /* 0x000000066d062220 */ /* 0x002fc60000410000 */
[----:B------:R-:W-:Y:S02]  /*30e0*/  @P2 PRMT R65, R105, 0x7610, R65 ;  /* 0x0000761069412816 */ /* 0x000fe40000000041 */
[----:B------:R-:W-:Y:S02]  /*30f0*/  @P2 F2FP.F16.F32.PACK_AB R6, RZ, R6 ;  /* 0x00000006ff06223e */ /* 0x000fe400000000ff */
[----:B------:R-:W-:Y:S01]  /*3100*/  @P2 PRMT R65, R65, 0x5410, R107 ;  /* 0x0000541041412816 */ /* 0x000fe2000000006b */
[----:B---3--:R-:W-:Y:S01]  /*3110*/  @P2 FMUL.FTZ R111, R111, R110 ;  /* 0x0000006e6f6f2220 */ /* 0x008fe20000410000 */
[----:B------:R-:W-:-:S04]  /*3120*/  @P2 PRMT R66, R6, 0x7610, R66 ;  /* 0x0000761006422816 */ /* 0x000fc80000000042 */
        /* <DEDUP_REMOVED lines=14> */
.L_x_1019:
[----:B------:R-:W-:-:S04]  /*3210*/  UISETP.NE.U32.AND UP0, UPT, UR20, URZ, UPT ;  /* 0x000000ff1400728c */ /* 0x000fc8000bf05070 */
[----:B------:R-:W-:-:S06]  /*3220*/  UISETP.NE.AND.EX UP0, UPT, UR21, URZ, UPT, UP0 ;  /* 0x000000ff1500728c */ /* 0x000fcc000bf05300 */
[----:B------:R-:W-:-:S13]  /*3230*/  PLOP3.LUT P0, PT, PT, PT, UP0, 0x80, 0x8 ;  /* 0x000000000008781c */ /* 0x000fda0003f0f008 */
[----:B------:R-:W-:Y:S05]  /*3240*/  @!P0 BRA `(.L_x_1022) ;  /* 0x0000000400188947 */ /* 0x000fea0003800000 */
[----:B0-----:R-:W0:Y:S01]  /*3250*/  @P2 LDC R93, c[0x0][0x40c] ;  /* 0x00010300ff5d2b82 */ /* 0x001e220000000800 */
[-CC-:B------:R-:W-:Y:S01]  /*3260*/  FFMA.FTZ R69, R73, R102.reuse, R103.reuse ;  /* 0x0000006649457223 */ /* 0x180fe20000010067 */
[-CC-:B------:R-:W-:Y:S01]  /*3270*/  FFMA.FTZ R68, R74, R102.reuse, R103.reuse ;  /* 0x000000664a447223 */ /* 0x180fe20000010067 */
[-CC-:B------:R-:W-:Y:S01]  /*3280*/  FFMA.FTZ R105, R77, R102.reuse, R103.reuse ;  /* 0x000000664d697223 */ /* 0x180fe20000010067 */
[-CC-:B------:R-:W-:Y:S01]  /*3290*/  FFMA.FTZ R92, R78, R102.reuse, R103.reuse ;  /* 0x000000664e5c7223 */ /* 0x180fe20000010067 */
[-CC-:B------:R-:W-:Y:S01]  /*32a0*/  FFMA.FTZ R109, R85, R102.reuse, R103.reuse ;  /* 0x00000066556d7223 */ /* 0x180fe20000010067 */
[-CC-:B------:R-:W-:Y:S01]  /*32b0*/  FFMA.FTZ R104, R94, R102.reuse, R103.reuse ;  /* 0x000000665e687223 */ /* 0x180fe20000010067 */
[-CC-:B------:R-:W-:Y:S01]  /*32c0*/  FFMA.FTZ R108, R95, R102.reuse, R103.reuse ;  /* 0x000000665f6c7223 */ /* 0x180fe20000010067 */
[----:B------:R-:W1:Y:S01]  /*32d0*/  @P2 LDC R106, c[0x0][0x40c] ;  /* 0x00010300ff6a2b82 */ /* 0x000e620000000800 */
[----:B------:R-:W-:Y:S01]  /*32e0*/  FFMA.FTZ R115, R98, R102, R103 ;  /* 0x0000006662737223 */ /* 0x000fe20000010067 */
[----:B------:R-:W-:Y:S01]  /*32f0*/  FADD.FTZ R69, R72, -R69 ;  /* 0x8000004548457221 */ /* 0x000fe20000010000 */
[----:B------:R-:W-:Y:S01]  /*3300*/  ISETP.GT.AND P1, PT, R6, RZ, PT ;  /* 0x000000ff0600720c */ /* 0x000fe20003f24270 */
[----:B------:R-:W-:Y:S01]  /*3310*/  FADD.FTZ R103, R75, -R68 ;  /* 0x800000444b677221 */ /* 0x000fe20000010000 */
[----:B------:R-:W-:Y:S01]  /*3320*/  FADD.FTZ R105, R76, -R105 ;  /* 0x800000694c697221 */ /* 0x000fe20000010000 */
[----:B------:R-:W-:Y:S01]  /*3330*/  FMUL.FTZ R68, R4, R69 ;  /* 0x0000004504447220 */ /* 0x000fe20000410000 */
[----:B------:R-:W-:Y:S01]  /*3340*/  FADD.FTZ R109, R88, -R109 ;  /* 0x8000006d586d7221 */ /* 0x000fe20000010000 */
[----:B------:R-:W2:Y:S01]  /*3350*/  @P2 LDC R91, c[0x0][0x40c] ;  /* 0x00010300ff5b2b82 */ /* 0x000ea20000000800 */
[----:B------:R-:W-:Y:S01]  /*3360*/  FMUL.FTZ R69, R4, R103 ;  /* 0x0000006704457220 */ /* 0x000fe20000410000 */
[----:B------:R-:W-:Y:S01]  /*3370*/  FADD.FTZ R111, R87, -R104 ;  /* 0x80000068576f7221 */ /* 0x000fe20000010000 */
[----:B------:R-:W-:Y:S01]  /*3380*/  FSEL R68, R68, RZ, P1 ;  /* 0x000000ff44447208 */ /* 0x000fe20000800000 */
[----:B------:R-:W-:Y:S01]  /*3390*/  FADD.FTZ R107, R79, -R92 ;  /* 0x8000005c4f6b7221 */ /* 0x000fe20000010000 */
[----:B------:R-:W-:Y:S01]  /*33a0*/  FADD.FTZ R113, R89, -R108 ;  /* 0x8000006c59717221 */ /* 0x000fe20000010000 */
[----:B------:R-:W-:Y:S01]  /*33b0*/  FSEL R69, R69, RZ, P1 ;  /* 0x000000ff45457208 */ /* 0x000fe20000800000 */
[C---:B------:R-:W-:Y:S01]  /*33c0*/  FMUL.FTZ R102, R4.reuse, R105 ;  /* 0x0000006904667220 */ /* 0x040fe20000410000 */
[----:B------:R-:W3:Y:S01]  /*33d0*/  @P2 LDC R71, c[0x0][0x40c] ;  /* 0x00010300ff472b82 */ /* 0x000ee20000000800 */
[----:B------:R-:W-:Y:S01]  /*33e0*/  FMUL.FTZ R104, R4, R109 ;  /* 0x0000006d04687220 */ /* 0x000fe20000410000 */
[----:B0-----:R-:W-:Y:S01]  /*33f0*/  @P2 FMUL.FTZ R92, R68, R93 ;  /* 0x0000005d445c2220 */ /* 0x001fe20000410000 */
[C---:B------:R-:W-:Y:S01]  /*3400*/  FMUL.FTZ R103, R4.reuse, R107 ;  /* 0x0000006b04677220 */ /* 0x040fe20000410000 */
[----:B------:R-:W-:Y:S01]  /*3410*/  FMUL.FTZ R105, R4, R111 ;  /* 0x0000006f04697220 */ /* 0x000fe20000410000 */
[----:B------:R-:W-:Y:S01]  /*3420*/  FSEL R108, R102, RZ, P1 ;  /* 0x000000ff666c7208 */ /* 0x000fe20000800000 */
[----:B------:R-:W-:Y:S01]  /*3430*/  FADD.FTZ R115, R96, -R115 ;  /* 0x8000007360737221 */ /* 0x000fe20000010000 */
[----:B------:R-:W-:Y:S01]  /*3440*/  FSEL R104, R104, RZ, P1 ;  /* 0x000000ff68687208 */ /* 0x000fe20000800000 */
[----:B------:R-:W0:Y:S01]  /*3450*/  @P2 LDC R90, c[0x0][0x40c] ;  /* 0x00010300ff5a2b82 */ /* 0x000e220000000800 */
[----:B-1----:R-:W-:Y:S01]  /*3460*/  @P2 FMUL.FTZ R93, R69, R106 ;  /* 0x0000006a455d2220 */ /* 0x002fe20000410000 */
[C---:B------:R-:W-:Y:S01]  /*3470*/  FMUL.FTZ R106, R4.reuse, R113 ;  /* 0x00000071046a7220 */ /* 0x040fe20000410000 */
[----:B------:R-:W-:Y:S01]  /*3480*/  FSEL R103, R103, RZ, P1 ;  /* 0x000000ff67677208 */ /* 0x000fe20000800000 */
[----:B------:R-:W-:Y:S01]  /*3490*/  FMUL.FTZ R4, R4, R115 ;  /* 0x0000007304047220 */ /* 0x000fe20000410000 */
[----:B------:R-:W-:-:S02]  /*34a0*/  FSEL R105, R105, RZ, P1 ;  /* 0x000000ff69697208 */ /* 0x000fc40000800000 */
[----:B------:R-:W-:Y:S01]  /*34b0*/  FSEL R107, R106, RZ, P1 ;  /* 0x000000ff6a6b7208 */ /* 0x000fe20000800000 */
[----:B------:R-:W1:Y:S01]  /*34c0*/  @P2 LDC R70, c[0x0][0x40c] ;  /* 0x00010300ff462b82 */ /* 0x000e620000000800 */
[----:B--2---:R-:W-:Y:S01]  /*34d0*/  @P2 FMUL.FTZ R91, R108, R91 ;  /* 0x0000005b6c5b2220 */ /* 0x004fe20000410000 */
[----:B------:R-:W-:Y:S02]  /*34e0*/  @P2 F2FP.F16.F32.PACK_AB R92, RZ, R92 ;  /* 0x0000005cff5c223e */ /* 0x000fe400000000ff */
[----:B------:R-:W-:Y:S02]  /*34f0*/  @P2 F2FP.F16.F32.PACK_AB R93, RZ, R93 ;  /* 0x0000005dff5d223e */ /* 0x000fe400000000ff */
[----:B------:R-:W-:Y:S02]  /*3500*/  @P2 F2FP.F16.F32.PACK_AB R91, RZ, R91 ;  /* 0x0000005bff5b223e */ /* 0x000fe400000000ff */
[----:B------:R-:W2:Y:S01]  /*3510*/  @P2 LDC R6, c[0x0][0x40c] ;  /* 0x00010300ff062b82 */ /* 0x000ea20000000800 */
[----:B---3--:R-:W-:Y:S01]  /*3520*/  @P2 FMUL.FTZ R71, R104, R71 ;  /* 0x0000004768472220 */ /* 0x008fe20000410000 */
[----:B------:R-:W-:-:S02]  /*3530*/  @P2 PRMT R64, R92, 0x7610, R64 ;  /* 0x000076105c402816 */ /* 0x000fc40000000040 */
[----:B------:R-:W-:Y:S02]  /*3540*/  FSEL R4, R4, RZ, P1 ;  /* 0x000000ff04047208 */ /* 0x000fe40000800000 */
[----:B------:R-:W-:Y:S01]  /*3550*/  @P2 F2FP.F16.F32.PACK_AB R71, RZ, R71 ;  /* 0x00000047ff47223e */ /* 0x000fe200000000ff */
[----:B0-----:R-:W-:Y:S01]  /*3560*/  @P2 FMUL.FTZ R90, R103, R90 ;  /* 0x0000005a675a2220 */ /* 0x001fe20000410000 */
[----:B------:R-:W-:Y:S02]  /*3570*/  @P2 PRMT R65, R91, 0x7610, R65 ;  /* 0x000076105b412816 */ /* 0x000fe40000000041 */
[----:B------:R-:W-:Y:S02]  /*3580*/  @P2 PRMT R66, R71, 0x7610, R66 ;  /* 0x0000761047422816 */ /* 0x000fe40000000042 */
[----:B------:R-:W-:Y:S02]  /*3590*/  @P2 F2FP.F16.F32.PACK_AB R90, RZ, R90 ;  /* 0x0000005aff5a223e */ /* 0x000fe400000000ff */
[----:B------:R-:W-:Y:S01]  /*35a0*/  F2FP.F16.F32.PACK_AB R68, R69, R68 ;  /* 0x000000444544723e */ /* 0x000fe200000000ff */
[----:B-1----:R-:W-:Y:S01]  /*35b0*/  @P2 FMUL.FTZ R70, R105, R70 ;  /* 0x0000004669462220 */ /* 0x002fe20000410000 */
[----:B------:R-:W-:-:S02]  /*35c0*/  F2FP.F16.F32.PACK_AB R69, R103, R108 ;  /* 0x0000006c6745723e */ /* 0x000fc400000000ff */
[----:B------:R-:W-:Y:S02]  /*35d0*/  @P2 PRMT R64, R64, 0x5410, R93 ;  /* 0x0000541040402816 */ /* 0x000fe4000000005d */
[----:B------:R-:W-:Y:S02]  /*35e0*/  @P2 PRMT R65, R65, 0x5410, R90 ;  /* 0x0000541041412816 */ /* 0x000fe4000000005a */
[----:B------:R-:W-:Y:S01]  /*35f0*/  F2FP.F16.F32.PACK_AB R71, R4, R107 ;  /* 0x0000006b0447723e */ /* 0x000fe200000000ff */
[----:B--2---:R-:W-:Y:S01]  /*3600*/  @P2 FMUL.FTZ R102, R107, R6 ;  /* 0x000000066b662220 */ /* 0x004fe20000410000 */
[----:B------:R-:W-:Y:S02]  /*3610*/  @P2 F2FP.F16.F32.PACK_AB R6, RZ, R70 ;  /* 0x00000046ff06223e */ /* 0x000fe400000000ff */
[----:B------:R-:W-:Y:S02]  /*3620*/  F2FP.F16.F32.PACK_AB R70, R105, R104 ;  /* 0x000000686946723e */ /* 0x000fe400000000ff */
[----:B------:R-:W-:-:S02]  /*3630*/  @P2 F2FP.F16.F32.PACK_AB R102, RZ, R102 ;  /* 0x00000066ff66223e */ /* 0x000fc400000000ff */
[----:B------:R-:W-:Y:S02]  /*3640*/  @P2 PRMT R66, R66, 0x5410, R6 ;  /* 0x0000541042422816 */ /* 0x000fe40000000006 */
[----:B------:R-:W-:Y:S01]  /*3650*/  @P2 PRMT R67, R102, 0x7610, R67 ;  /* 0x0000761066432816 */ /* 0x000fe20000000043 */
[----:B------:R-:W-:Y:S06]  /*3660*/  @!P2 BRA `(.L_x_1021) ;  /* 0x000000040014a947 */ /* 0x000fec0003800000 */
[----:B------:R-:W-:-:S05]  /*3670*/  FMUL.FTZ R4, R4, UR14 ;  /* 0x0000000e04047c20 */ /* 0x000fca0008410000 */
[----:B------:R-:W-:-:S04]  /*3680*/  F2FP.F16.F32.PACK_AB R4, RZ, R4 ;  /* 0x00000004ff04723e */ /* 0x000fc800000000ff */
[----:B------:R-:W-:Y:S01]  /*3690*/  PRMT R67, R67, 0x5410, R4 ;  /* 0x0000541043437816 */ /* 0x000fe20000000004 */
[----:B------:R-:W-:Y:S06]  /*36a0*/  BRA `(.L_x_1021) ;  /* 0x0000000400047947 */ /* 0x000fec0003800000 */
.L_x_1022:
[----:B0-----:R-:W0:Y:S01]  /*36b0*/  @P2 LDC R90, c[0x0][0x40c] ;  /* 0x00010300ff5a2b82 */ /* 0x001e220000000800 */
[-CC-:B------:R-:W-:Y:S01]  /*36c0*/  FFMA.FTZ R91, R73, R102.reuse, R103.reuse ;  /* 0x00000066495b7223 */ /* 0x180fe20000010067 */
[----:B------:R-:W-:Y:S01]  /*36d0*/  ISETP.GT.AND P1, PT, R6, RZ, PT ;  /* 0x000000ff0600720c */ /* 0x000fe20003f24270 */
[-CC-:B------:R-:W-:Y:S01]  /*36e0*/  FFMA.FTZ R106, R74, R102.reuse, R103.reuse ;  /* 0x000000664a6a7223 */ /* 0x180fe20000010067 */
[-C--:B------:R-:W-:Y:S01]  /*36f0*/  FFMA.FTZ R107, R77, R102.reuse, R103 ;  /* 0x000000664d6b7223 */ /* 0x080fe20000010067 */
[----:B------:R-:W-:Y:S01]  /*3700*/  @P2 FADD.FTZ R91, R72, -R91 ;  /* 0x8000005b485b2221 */ /* 0x000fe20000010000 */
[-CC-:B------:R-:W-:Y:S01]  /*3710*/  FFMA.FTZ R108, R78, R102.reuse, R103.reuse ;  /* 0x000000664e6c7223 */ /* 0x180fe20000010067 */
[-CC-:B------:R-:W-:Y:S01]  /*3720*/  FFMA.FTZ R111, R85, R102.reuse, R103.reuse ;  /* 0x00000066556f7223 */ /* 0x180fe20000010067 */
[-CC-:B------:R-:W-:Y:S01]  /*3730*/  FFMA.FTZ R110, R94, R102.reuse, R103.reuse ;  /* 0x000000665e6e7223 */ /* 0x180fe20000010067 */
[----:B------:R-:W-:Y:S01]  /*3740*/  @P2 FMUL.FTZ R91, R4, R91 ;  /* 0x0000005b045b2220 */ /* 0x000fe20000410000 */
[-CC-:B------:R-:W-:Y:S01]  /*3750*/  FFMA.FTZ R112, R95, R102.reuse, R103.reuse ;  /* 0x000000665f707223 */ /* 0x180fe20000010067 */
[----:B------:R-:W-:Y:S01]  /*3760*/  FFMA.FTZ R117, R98, R102, R103 ;  /* 0x0000006662757223 */ /* 0x000fe20000010067 */
[----:B------:R-:W1:Y:S01]  /*3770*/  @P2 LDC R92, c[0x0][0x40c] ;  /* 0x00010300ff5c2b82 */ /* 0x000e620000000800 */
[----:B------:R-:W-:Y:S01]  /*3780*/  @P2 FADD.FTZ R107, R76, -R107 ;  /* 0x8000006b4c6b2221 */ /* 0x000fe20000010000 */
[----:B------:R-:W-:Y:S01]  /*3790*/  @P2 FSEL R91, R91, RZ, P1 ;  /* 0x000000ff5b5b2208 */ /* 0x000fe20000800000 */
[----:B------:R-:W-:Y:S01]  /*37a0*/  @P2 FADD.FTZ R111, R88, -R111 ;  /* 0x8000006f586f2221 */ /* 0x000fe20000010000 */
[----:B------:R-:W-:Y:S01]  /*37b0*/  @P2 FADD.FTZ R115, R89, -R112 ;  /* 0x8000007059732221 */ /* 0x000fe20000010000 */
[----:B------:R-:W-:Y:S01]  /*37c0*/  @P2 FADD.FTZ R105, R75, -R106 ;  /* 0x8000006a4b692221 */ /* 0x000fe20000010000 */
[----:B------:R-:W-:Y:S01]  /*37d0*/  @P2 FADD.FTZ R109, R79, -R108 ;  /* 0x8000006c4f6d2221 */ /* 0x000fe20000010000 */
[----:B------:R-:W-:Y:S01]  /*37e0*/  @P2 FADD.FTZ R113, R87, -R110 ;  /* 0x8000006e57712221 */ /* 0x000fe20000010000 */
[----:B------:R-:W2:Y:S01]  /*37f0*/  @P2 LDC R102, c[0x0][0x40c] ;  /* 0x00010300ff662b82 */ /* 0x000ea20000000800 */
[----:B------:R-:W-:Y:S01]  /*3800*/  FADD.FTZ R117, R96, -R117 ;  /* 0x8000007560757221 */ /* 0x000fe20000010000 */
[C---:B------:R-:W-:Y:S01]  /*3810*/  @P2 FMUL.FTZ R107, R4.reuse, R107 ;  /* 0x0000006b046b2220 */ /* 0x040fe20000410000 */
[C---:B------:R-:W-:Y:S01]  /*3820*/  @P2 FMUL.FTZ R111, R4.reuse, R111 ;  /* 0x0000006f046f2220 */ /* 0x040fe20000410000 */
[----:B0-----:R-:W-:Y:S01]  /*3830*/  @P2 FMUL.FTZ R91, R91, R90 ;  /* 0x0000005a5b5b2220 */ /* 0x001fe20000410000 */
[C---:B------:R-:W-:Y:S01]  /*3840*/  @P2 FMUL.FTZ R115, R4.reuse, R115 ;  /* 0x0000007304732220 */ /* 0x040fe20000410000 */
[C---:B------:R-:W-:Y:S01]  /*3850*/  @P2 FMUL.FTZ R105, R4.reuse, R105 ;  /* 0x0000006904692220 */ /* 0x040fe20000410000 */
[C---:B------:R-:W-:Y:S01]  /*3860*/  @P2 FMUL.FTZ R109, R4.reuse, R109 ;  /* 0x0000006d046d2220 */ /* 0x040fe20000410000 */
[----:B------:R-:W0:Y:S01]  /*3870*/  @P2 LDC R90, c[0x0][0x40c] ;  /* 0x00010300ff5a2b82 */ /* 0x000e220000000800 */
[----:B------:R-:W-:Y:S01]  /*3880*/  @P2 F2FP.F16.F32.PACK_AB R103, RZ, R91 ;  /* 0x0000005bff67223e */ /* 0x000fe200000000ff */
[C---:B------:R-:W-:Y:S01]  /*3890*/  @P2 FMUL.FTZ R113, R4.reuse, R113 ;  /* 0x0000007104712220 */ /* 0x040fe20000410000 */
[----:B------:R-:W-:Y:S01]  /*38a0*/  FMUL.FTZ R117, R4, R117 ;  /* 0x0000007504757220 */ /* 0x000fe20000410000 */
[----:B------:R-:W-:-:S02]  /*38b0*/  @P2 FSEL R107, R107, RZ, P1 ;  /* 0x000000ff6b6b2208 */ /* 0x000fc40000800000 */
[----:B------:R-:W-:Y:S02]  /*38c0*/  @P2 FSEL R111, R111, RZ, P1 ;  /* 0x000000ff6f6f2208 */ /* 0x000fe40000800000 */
[----:B------:R-:W3:Y:S01]  /*38d0*/  @P2 LDC R104, c[0x0][0x40c] ;  /* 0x00010300ff682b82 */ /* 0x000ee20000000800 */
[----:B------:R-:W-:Y:S02]  /*38e0*/  @P2 FSEL R115, R115, RZ, P1 ;  /* 0x000000ff73732208 */ /* 0x000fe40000800000 */
[----:B------:R-:W-:Y:S01]  /*38f0*/  @P2 PRMT R64, R103, 0x7610, R64 ;  /* 0x0000761067402816 */ /* 0x000fe20000000040 */
[----:B-1----:R-:W-:Y:S01]  /*3900*/  @P2 FMUL.FTZ R92, R111, R92 ;  /* 0x0000005c6f5c2220 */ /* 0x002fe20000410000 */
[----:B------:R-:W-:Y:S02]  /*3910*/  @P2 FSEL R105, R105, RZ, P1 ;  /* 0x000000ff69692208 */ /* 0x000fe40000800000 */
[----:B------:R-:W-:Y:S01]  /*3920*/  @P2 FSEL R4, R109, RZ, P1 ;  /* 0x000000ff6d042208 */ /* 0x000fe20000800000 */
[----:B------:R-:W1:Y:S01]  /*3930*/  @P2 LDC R93, c[0x0][0x40c] ;  /* 0x00010300ff5d2b82 */ /* 0x000e620000000800 */
[----:B------:R-:W-:Y:S01]  /*3940*/  @P2 FSEL R106, R113, RZ, P1 ;  /* 0x000000ff716a2208 */ /* 0x000fe20000800000 */
[----:B--2---:R-:W-:Y:S01]  /*3950*/  @P2 FMUL.FTZ R102, R107, R102 ;  /* 0x000000666b662220 */ /* 0x004fe20000410000 */
[----:B------:R-:W-:-:S02]  /*3960*/  FSEL R103, R117, RZ, P1 ;  /* 0x000000ff75677208 */ /* 0x000fc40000800000 */
[----:B------:R-:W-:Y:S02]  /*3970*/  @P2 F2FP.F16.F32.PACK_AB R92, RZ, R92 ;  /* 0x0000005cff5c223e */ /* 0x000fe400000000ff */
[----:B------:R-:W-:Y:S01]  /*3980*/  @P2 F2FP.F16.F32.PACK_AB R102, RZ, R102 ;  /* 0x00000066ff66223e */ /* 0x000fe200000000ff */
[----:B------:R-:W2:Y:S01]  /*3990*/  @P2 LDC R91, c[0x0][0x40c] ;  /* 0x00010300ff5b2b82 */ /* 0x000ea20000000800 */
[----:B0-----:R-:W-:Y:S01]  /*39a0*/  @P2 FMUL.FTZ R90, R115, R90 ;  /* 0x0000005a735a2220 */ /* 0x001fe20000410000 */
[----:B------:R-:W-:Y:S02]  /*39b0*/  @P2 PRMT R66, R92, 0x7610, R66 ;  /* 0x000076105c422816 */ /* 0x000fe40000000042 */
[----:B------:R-:W-:Y:S02]  /*39c0*/  @P2 PRMT R65, R102, 0x7610, R65 ;  /* 0x0000761066412816 */ /* 0x000fe40000000041 */
[----:B------:R-:W-:Y:S02]  /*39d0*/  @P2 F2FP.F16.F32.PACK_AB R90, RZ, R90 ;  /* 0x0000005aff5a223e */ /* 0x000fe400000000ff */
[----:B------:R-:W0:Y:S01]  /*39e0*/  @P2 LDC R6, c[0x0][0x40c] ;  /* 0x00010300ff062b82 */ /* 0x000e220000000800 */
[----:B---3--:R-:W-:Y:S01]  /*39f0*/  @P2 FMUL.FTZ R104, R105, R104 ;  /* 0x0000006869682220 */ /* 0x008fe20000410000 */
[----:B------:R-:W-:-:S04]  /*3a00*/  @P2 PRMT R67, R90, 0x7610, R67 ;  /* 0x000076105a432816 */ /* 0x000fc80000000043 */
[----:B------:R-:W-:Y:S01]  /*3a10*/  @P2 F2FP.F16.F32.PACK_AB R104, RZ, R104 ;  /* 0x00000068ff68223e */ /* 0x000fe200000000ff */
[----:B-1----:R-:W-:-:S03]  /*3a20*/  @P2 FMUL.FTZ R4, R4, R93 ;  /* 0x0000005d04042220 */ /* 0x002fc60000410000 */
[----:B------:R-:W-:Y:S02]  /*3a30*/  @P2 PRMT R64, R64, 0x5410, R104 ;  /* 0x0000541040402816 */ /* 0x000fe40000000068 */
[----:B------:R-:W-:Y:S01]  /*3a40*/  @P2 F2FP.F16.F32.PACK_AB R4, RZ, R4 ;  /* 0x00000004ff04223e */ /* 0x000fe200000000ff */
[----:B--2---:R-:W-:-:S03]  /*3a50*/  @P2 FMUL.FTZ R91, R106, R91 ;  /* 0x0000005b6a5b2220 */ /* 0x004fc60000410000 */
[----:B------:R-:W-:Y:S02]  /*3a60*/  @P2 PRMT R65, R65, 0x5410, R4 ;  /* 0x0000541041412816 */ /* 0x000fe40000000004 */
[----:B------:R-:W-:Y:S01]  /*3a70*/  @P2 F2FP.F16.F32.PACK_AB R91, RZ, R91 ;  /* 0x0000005bff5b223e */ /* 0x000fe200000000ff */
[----:B0-----:R-:W-:-:S03]  /*3a80*/  @P2 FMUL.FTZ R6, R103, R6 ;  /* 0x0000000667062220 */ /* 0x001fc60000410000 */
[----:B------:R-:W-:Y:S02]  /*3a90*/  @P2 PRMT R66, R66, 0x5410, R91 ;  /* 0x0000541042422816 */ /* 0x000fe4000000005b */
[----:B------:R-:W-:-:S04]  /*3aa0*/  @P2 F2FP.F16.F32.PACK_AB R6, RZ, R6 ;  /* 0x00000006ff06223e */ /* 0x000fc800000000ff */
[----:B------:R-:W-:-:S07]  /*3ab0*/  @P2 PRMT R67, R67, 0x5410, R6 ;  /* 0x0000541043432816 */ /* 0x000fce0000000006 */
.L_x_1021:
[----:B------:R-:W-:Y:S05]  /*3ac0*/  BSYNC.RECONVERGENT B2 ;  /* 0x0000000000027941 */ /* 0x000fea0003800200 */
.L_x_1018:
[----:B------:R-:W0:Y:S08]  /*3ad0*/  @P0 LDC.64 R90, c[0x0][0x478] ;  /* 0x00011e00ff5a0b82 */ /* 0x000e300000000a00 */
[----:B------:R-:W1:Y:S01]  /*3ae0*/  @P2 LDC.64 R92, c[0x0][0x468] ;  /* 0x00011a00ff5c2b82 */ /* 0x000e620000000a00 */
[----:B0-----:R-:W-:-:S05]  /*3af0*/  @P0 IMAD.WIDE.U32 R90, R100, 0x10, R90 ;  /* 0x00000010645a0825 */ /* 0x001fca00078e005a */
[----:B------:R2:W-:Y:S01]  /*3b00*/  @P0 STG.E.128 desc[UR6][R90.64], R68 ;  /* 0x000000445a000986 */ /* 0x0005e2000c101d06 */
[----:B-1----:R-:W-:-:S05]  /*3b10*/  @P2 IMAD.WIDE.U32 R92, R99, 0x10, R92 ;  /* 0x00000010635c2825 */ /* 0x002fca00078e005c */
[----:B------:R2:W-:Y:S02]  /*3b20*/  @P2 STG.E.128 desc[UR6][R92.64], R64 ;  /* 0x000000405c002986 */ /* 0x0005e4000c101d06 */
.L_x_1017:
[----:B------:R-:W-:Y:S05]  /*3b30*/  BSYNC.RECONVERGENT B1 ;  /* 0x0000000000017941 */ /* 0x000fea0003800200 */
.L_x_1016:
[----:B0-2---:R-:W0:Y:S02]  /*3b40*/  LDC.64 R90, c[0x0][0x380] ;  /* 0x0000e000ff5a7b82 */ /* 0x005e240000000a00 */
[----:B0-----:R-:W-:-:S04]  /*3b50*/  LEA R2, R90, R2, 0x2 ;  /* 0x000000025a027211 */ /* 0x001fc800078e10ff */
[----:B------:R-:W-:-:S13]  /*3b60*/  ISETP.GE.AND P0, PT, R2, R91, PT ;  /* 0x0000005b0200720c */ /* 0x000fda0003f06270 */
[----:B------:R-:W-:Y:S05]  /*3b70*/  @!P0 BRA `(.L_x_1023) ;  /* 0xffffffc8002c8947 */ /* 0x000fea000383ffff */
.L_x_1002:
[----:B------:R-:W-:Y:S05]  /*3b80*/  BSYNC B0 ;  /* 0x0000000000007941 */ /* 0x000fea0003800000 */
.L_x_1001:
        /* <DEDUP_REMOVED lines=14> */
[----:B------:R1:W-:Y:S04]  /*3c70*/  STS.128 [R0+0x400], R24 ;  /* 0x0004001800007388 */ /* 0x0003e80000000c00 */
[----:B------:R0:W-:Y:S01]  /*3c80*/  STS.128 [R0+0x410], R20 ;  /* 0x0004101400007388 */ /* 0x0001e20000000c00 */
[----:B------:R-:W-:Y:S01]  /*3c90*/  BAR.SYNC.DEFER_BLOCKING 0x0 ;  /* 0x0000000000007b1d */ /* 0x000fe20000010000 */
[----:B-1----:R-:W-:Y:S01]  /*3ca0*/  IMAD R24, R5, UR4, RZ ;  /* 0x0000000405187c24 */ /* 0x002fe2000f8e02ff */
[----:B0-----:R-:W-:-:S04]  /*3cb0*/  LOP3.LUT R22, R101, 0x7f, RZ, 0x3c, !PT ;  /* 0x0000007f65167812 */ /* 0x001fc800078e3cff */
[----:B------:R-:W-:Y:S02]  /*3cc0*/  IADD3 R101, P3, PT, R24, R101, RZ ;  /* 0x0000006518657210 */ /* 0x000fe40007f7e0ff */
[----:B------:R-:W-:Y:S02]  /*3cd0*/  IADD3 R22, PT, PT, R22, R5, RZ ;  /* 0x0000000516167210 */ /* 0x000fe40007ffe0ff */
[----:B------:R-:W-:Y:S02]  /*3ce0*/  IADD3.X R26, PT, PT, RZ, RZ, RZ, P3, !PT ;  /* 0x000000ffff1a7210 */ /* 0x000fe40001ffe4ff */
[C---:B------:R-:W-:Y:S02]  /*3cf0*/  ISETP.GE.U32.AND P2, PT, R22.reuse, 0x80, PT ;  /* 0x000000801600780c */ /* 0x040fe40003f46070 */
[C---:B------:R-:W-:Y:S01]  /*3d00*/  ISETP.GE.U32.AND P1, PT, R22.reuse, 0x100, PT ;  /* 0x000001001600780c */ /* 0x040fe20003f26070 */
[----:B------:R-:W0:Y:S01]  /*3d10*/  LDS R2, [R4] ;  /* 0x0000000004027984 */ /* 0x000e220000000800 */
[----:B------:R-:W-:-:S02]  /*3d20*/  ISETP.GE.U32.AND P0, PT, R22, 0x180, PT ;  /* 0x000001801600780c */ /* 0x000fc40003f06070 */
[----:B------:R-:W-:Y:S01]  /*3d30*/  ISETP.GE.U32.AND P3, PT, R22, 0x200, PT ;  /* 0x000002001600780c */ /* 0x000fe20003f66070 */
[----:B------:R-:W1:Y:S01]  /*3d40*/  LDS R9, [R4+0x800] ;  /* 0x0008000004097984 */ /* 0x000e620000000800 */
[----:B------:R-:W-:-:S03]  /*3d50*/  SHF.L.U32 R24, R101, 0x2, RZ ;  /* 0x0000000265187819 */ /* 0x000fc600000006ff */
[----:B------:R-:W3:Y:S04]  /*3d60*/  LDS R3, [R4+0x200] ;  /* 0x0002000004037984 */ /* 0x000ee80000000800 */
[----:B------:R-:W4:Y:S04]  /*3d70*/  LDS R8, [R4+0xa00] ;  /* 0x000a000004087984 */ /* 0x000f280000000800 */
[----:B------:R-:W2:Y:S04]  /*3d80*/  LDS R6, [R4+0x400] ;  /* 0x0004000004067984 */ /* 0x000ea80000000800 */
[----:B------:R-:W2:Y:S04]  /*3d90*/  LDS R11, [R4+0xc00] ;  /* 0x000c0000040b7984 */ /* 0x000ea80000000800 */
[----:B------:R-:W2:Y:S04]  /*3da0*/  LDS R7, [R4+0x600] ;  /* 0x0006000004077984 */ /* 0x000ea80000000800 */
[----:B------:R-:W2:Y:S04]  /*3db0*/  LDS R10, [R4+0xe00] ;  /* 0x000e0000040a7984 */ /* 0x000ea80000000800 */
[----:B------:R-:W2:Y:S04]  /*3dc0*/  LDS R13, [R4+0x1000] ;  /* 0x00100000040d7984 */ /* 0x000ea80000000800 */
[----:B------:R-:W2:Y:S04]  /*3dd0*/  LDS R12, [R4+0x1200] ;  /* 0x00120000040c7984 */ /* 0x000ea80000000800 */
[----:B------:R-:W2:Y:S01]  /*3de0*/  LDS R15, [R4+0x1400] ;  /* 0x00140000040f7984 */ /* 0x000ea20000000800 */
[----:B0-----:R-:W-:-:S03]  /*3df0*/  FADD.FTZ R2, RZ, R2 ;  /* 0x00000002ff027221 */ /* 0x001fc60000010000 */
[----:B------:R-:W0:Y:S01]  /*3e00*/  LDS R14, [R4+0x1600] ;  /* 0x00160000040e7984 */ /* 0x000e220000000800 */
[----:B-1----:R-:W-:-:S03]  /*3e10*/  FADD.FTZ R2, R2, R9 ;  /* 0x0000000902027221 */ /* 0x002fc60000010000 */
[----:B------:R-:W1:Y:S01]  /*3e20*/  LDS R17, [R4+0x1800] ;  /* 0x0018000004117984 */ /* 0x000e620000000800 */
[----:B---3--:R-:W-:-:S03]  /*3e30*/  FADD.FTZ R3, RZ, R3 ;  /* 0x00000003ff037221 */ /* 0x008fc60000010000 */
[----:B------:R-:W3:Y:S01]  /*3e40*/  LDS R16, [R4+0x1a00] ;  /* 0x001a000004107984 */ /* 0x000ee20000000800 */
[----:B----4-:R-:W-:-:S03]  /*3e50*/  FADD.FTZ R3, R3, R8 ;  /* 0x0000000803037221 */ /* 0x010fc60000010000 */
[----:B------:R-:W4:Y:S01]  /*3e60*/  LDS R19, [R4+0x1c00] ;  /* 0x001c000004137984 */ /* 0x000f220000000800 */
[----:B--2---:R-:W-:-:S03]  /*3e70*/  FADD.FTZ R6, RZ, R6 ;  /* 0x00000006ff067221 */ /* 0x004fc60000010000 */
[----:B------:R-:W2:Y:S01]  /*3e80*/  LDS R18, [R4+0x1e00] ;  /* 0x001e000004127984 */ /* 0x000ea20000000800 */
        /* <DEDUP_REMOVED lines=12> */
[----:B------:R-:W-:Y:S01]  /*3f50*/  STS.128 [R0+0x400], R40 ;  /* 0x0004002800007388 */ /* 0x000fe20000000c00 */
[----:B----4-:R-:W-:-:S03]  /*3f60*/  FADD.FTZ R19, R6, R19 ;  /* 0x0000001306137221 */ /* 0x010fc60000010000 */
[----:B------:R0:W-:Y:S01]  /*3f70*/  STS.128 [R0+0x410], R36 ;  /* 0x0004102400007388 */ /* 0x0001e20000000c00 */
[----:B--2---:R-:W-:Y:S01]  /*3f80*/  FADD.FTZ R11, R7, R18 ;  /* 0x00000012070b7221 */ /* 0x004fe20000010000 */
[----:B------:R-:W-:Y:S01]  /*3f90*/  BAR.SYNC.DEFER_BLOCKING 0x0 ;  /* 0x0000000000007b1d */ /* 0x000fe20000010000 */
[----:B0-----:R-:W-:Y:S02]  /*3fa0*/  SHF.L.U64.HI R39, R101, 0x2, R26 ;  /* 0x0000000265277819 */ /* 0x001fe4000001021a */
[C---:B------:R-:W-:Y:S02]  /*3fb0*/  IADD3 R26, P4, PT, R24.reuse, UR18, RZ ;  /* 0x00000012181a7c10 */ /* 0x040fe4000ff9e0ff */
[----:B------:R-:W-:Y:S02]  /*3fc0*/  IADD3 R24, P5, PT, R24, UR16, RZ ;  /* 0x0000001018187c10 */ /* 0x000fe4000ffbe0ff */
[----:B------:R-:W-:Y:S02]  /*3fd0*/  IADD3.X R41, PT, PT, R39, UR19, RZ, P4, !PT ;  /* 0x0000001327297c10 */ /* 0x000fe4000a7fe4ff */
[----:B------:R-:W-:-:S02]  /*3fe0*/  @P2 MOV R2, R26 ;  /* 0x0000001a00022202 */ /* 0x000fc40000000f00 */
[-C--:B------:R-:W-:Y:S01]  /*3ff0*/  @P2 MOV R3, R41.reuse ;  /* 0x0000002900032202 */ /* 0x080fe20000000f00 */
[----:B------:R-:W0:Y:S01]  /*4000*/  LDS R20, [R4] ;  /* 0x0000000004147984 */ /* 0x000e220000000800 */
[----:B------:R-:W-:Y:S02]  /*4010*/  IADD3.X R39, PT, PT, R39, UR17, RZ, P5, !PT ;  /* 0x0000001127277c10 */ /* 0x000fe4000affe4ff */
[----:B------:R-:W-:Y:S01]  /*4020*/  @P2 IADD3 R26, P4, PT, R26, 0x200, RZ ;  /* 0x000002001a1a2810 */ /* 0x000fe20007f9e0ff */
[----:B------:R-:W1:Y:S03]  /*4030*/  LDS R23, [R4+0x800] ;  /* 0x0008000004177984 */ /* 0x000e660000000800 */
[----:B------:R-:W-:Y:S01]  /*4040*/  @P2 IADD3.X R41, PT, PT, RZ, R41, RZ, P4, !PT ;  /* 0x00000029ff292210 */ /* 0x000fe200027fe4ff */
        /* <DEDUP_REMOVED lines=64> */
.L_x_1008:
[----:B------:R-:W-:Y:S01]  /*4450*/  HFMA2 R107, -RZ, RZ, 0, 5.9604644775390625e-08 ;  /* 0x00000001ff6b7431 */ /* 0x000fe200000001ff */
[----:B------:R-:W-:Y:S01]  /*4460*/  BSSY B1, `(.L_x_1024) ;  /* 0x0000007000017945 */ /* 0x000fe20003800000 */
[----:B------:R-:W-:Y:S02]  /*4470*/  MOV R108, R101 ;  /* 0x00000065006c7202 */ /* 0x000fe40000000f00 */
[----:B------:R-:W-:Y:S02]  /*4480*/  MOV R110, 0x1f ;  /* 0x0000001f006e7802 */ /* 0x000fe40000000f00 */
[----:B------:R-:W-:-:S07]  /*4490*/  MOV R105, 0xffffffff ;  /* 0xffffffff00697802 */ /* 0x000fce0000000f00 */
[----:B0-----:R-:W-:Y:S05]  /*44a0*/  WARPSYNC.COLLECTIVE R105, `(.L_x_1025) ;  /* 0x0000000069087348 */ /* 0x001fea0003c00000 */
[----:B------:R1:W2:Y:S02]  /*44b0*/  SHFL.BFLY P0, R106, R108, R107, R110 ;  /* 0x0c00006b6c6a7389 */ /* 0x0002a4000000006e */
[----:B012---:R-:W-:Y:S05]  /*44c0*/  ENDCOLLECTIVE ;  /* 0x000000000000791b */ /* 0x007fea0003800000 */
.L_x_1025:
[----:B------:R-:W-:Y:S05]  /*44d0*/  BSYNC B1 ;  /* 0x0000000000017941 */ /* 0x000fea0003800000 */
.L_x_1024:
        /* <DEDUP_REMOVED lines=8> */
.L_x_1026:
[----:B------:R-:W-:Y:S01]  /*4560*/  FADD.FTZ R90, R90, R101 ;  /* 0x000000655a5a7221 */ /* 0x000fe20000010000 */
[----:B------:R-:W-:-:S04]  /*4570*/  HFMA2 R107, -RZ, RZ, 0, 1.1920928955078125e-07 ;  /* 0x00000002ff6b7431 */ /* 0x000fc800000001ff */
[----:B------:R-:W-:Y:S02]  /*4580*/  MOV R108, R90 ;  /* 0x0000005a006c7202 */ /* 0x000fe40000000f00 */
[----:B------:R-:W-:-:S07]  /*4590*/  MOV R91, R106 ;  /* 0x0000006a005b7202 */ /* 0x000fce0000000f00 */
[----:B------:R-:W-:Y:S05]  /*45a0*/  WARPSYNC.COLLECTIVE R105, `(.L_x_1027) ;  /* 0x0000000069087348 */ /* 0x000fea0003c00000 */
[----:B------:R0:W1:Y:S02]  /*45b0*/  SHFL.BFLY P0, R106, R108, R107, R110 ;  /* 0x0c00006b6c6a7389 */ /* 0x000064000000006e */
[----:B01----:R-:W-:Y:S05]  /*45c0*/  ENDCOLLECTIVE ;  /* 0x000000000000791b */ /* 0x003fea0003800000 */
.L_x_1027:
[----:B------:R-:W-:-:S05]  /*45d0*/  FADD.FTZ R91, R91, R102 ;  /* 0x000000665b5b7221 */ /* 0x000fca0000010000 */
[----:B------:R-:W-:Y:S02]  /*45e0*/  MOV R108, R91 ;  /* 0x0000005b006c7202 */ /* 0x000fe40000000f00 */
[----:B------:R-:W-:-:S07]  /*45f0*/  MOV R93, R106 ;  /* 0x0000006a005d7202 */ /* 0x000fce0000000f00 */
[----:B------:R-:W-:Y:S05]  /*4600*/  WARPSYNC.COLLECTIVE R105, `(.L_x_1028) ;  /* 0x0000000069087348 */ /* 0x000fea0003c00000 */
[----:B------:R0:W1:Y:S02]  /*4610*/  SHFL.BFLY P0, R106, R108, R107, R110 ;  /* 0x0c00006b6c6a7389 */ /* 0x000064000000006e */
[----:B01----:R-:W-:Y:S05]  /*4620*/  ENDCOLLECTIVE ;  /* 0x000000000000791b */ /* 0x003fea0003800000 */
.L_x_1028:
[----:B------:R-:W-:Y:S01]  /*4630*/  FADD.FTZ R93, R90, R93 ;  /* 0x0000005d5a5d7221 */ /* 0x000fe20000010000 */
[----:B------:R-:W-:-:S04]  /*4640*/  HFMA2 R107, -RZ, RZ, 0, 2.384185791015625e-07 ;  /* 0x00000004ff6b7431 */ /* 0x000fc800000001ff */
[----:B------:R-:W-:Y:S02]  /*4650*/  MOV R108, R93 ;  /* 0x0000005d006c7202 */ /* 0x000fe40000000f00 */
[----:B------:R-:W-:-:S07]  /*4660*/  MOV R92, R106 ;  /* 0x0000006a005c7202 */ /* 0x000fce0000000f00 */
[----:B------:R-:W-:Y:S05]  /*4670*/  WARPSYNC.COLLECTIVE R105, `(.L_x_1029) ;  /* 0x0000000069087348 */ /* 0x000fea0003c00000 */
[----:B------:R0:W1:Y:S02]  /*4680*/  SHFL.BFLY P0, R106, R108, R107, R110 ;  /* 0x0c00006b6c6a7389 */ /* 0x000064000000006e */
[----:B01----:R-:W-:Y:S05]  /*4690*/  ENDCOLLECTIVE ;  /* 0x000000000000791b */ /* 0x003fea0003800000 */
.L_x_1029:
[----:B------:R-:W-:-:S05]  /*46a0*/  FADD.FTZ R92, R91, R92 ;  /* 0x0000005c5b5c7221 */ /* 0x000fca0000010000 */
[----:B------:R-:W-:Y:S02]  /*46b0*/  MOV R108, R92 ;  /* 0x0000005c006c7202 */ /* 0x000fe40000000f00 */
[----:B------:R-:W-:-:S07]  /*46c0*/  MOV R104, R106 ;  /* 0x0000006a00687202 */ /* 0x000fce0000000f00 */
[----:B------:R-:W-:Y:S05]  /*46d0*/  WARPSYNC.COLLECTIVE R105, `(.L_x_1030) ;  /* 0x0000000069087348 */ /* 0x000fea0003c00000 */
[----:B------:R0:W1:Y:S02]  /*46e0*/  SHFL.BFLY P0, R106, R108, R107, R110 ;  /* 0x0c00006b6c6a7389 */ /* 0x000064000000006e */
[----:B01----:R-:W-:Y:S05]  /*46f0*/  ENDCOLLECTIVE ;  /* 0x000000000000791b */ /* 0x003fea0003800000 */
.L_x_1030:
[----:B------:R-:W-:Y:S01]  /*4700*/  FADD.FTZ R104, R93, R104 ;  /* 0x000000685d687221 */ /* 0x000fe20000010000 */
[----:B------:R-:W-:-:S04]  /*4710*/  HFMA2 R107, -RZ, RZ, 0, 4.76837158203125e-07 ;  /* 0x00000008ff6b7431 */ /* 0x000fc800000001ff */
[----:B------:R-:W-:Y:S02]  /*4720*/  MOV R108, R104 ;  /* 0x00000068006c7202 */ /* 0x000fe40000000f00 */
[----:B------:R-:W-:-:S07]  /*4730*/  MOV R97, R106 ;  /* 0x0000006a00617202 */ /* 0x000fce0000000f00 */
[----:B------:R-:W-:Y:S05]  /*4740*/  WARPSYNC.COLLECTIVE R105, `(.L_x_1031) ;  /* 0x0000000069087348 */ /* 0x000fea0003c00000 */
[----:B------:R0:W1:Y:S02]  /*4750*/  SHFL.BFLY P0, R106, R108, R107, R110 ;  /* 0x0c00006b6c6a7389 */ /* 0x000064000000006e */
[----:B01----:R-:W-:Y:S05]  /*4760*/  ENDCOLLECTIVE ;  /* 0x000000000000791b */ /* 0x003fea0003800000 */
.L_x_1031:
[----:B------:R-:W-:-:S05]  /*4770*/  FADD.FTZ R97, R92, R97 ;  /* 0x000000615c617221 */ /* 0x000fca0000010000 */
[----:B------:R-:W-:Y:S02]  /*4780*/  MOV R108, R97 ;  /* 0x00000061006c7202 */ /* 0x000fe40000000f00 */
[----:B------:R-:W-:-:S07]  /*4790*/  MOV R101, R106 ;  /* 0x0000006a00657202 */ /* 0x000fce0000000f00 */
[----:B------:R-:W-:Y:S05]  /*47a0*/  WARPSYNC.COLLECTIVE R105, `(.L_x_1032) ;  /* 0x0000000069087348 */ /* 0x000fea0003c00000 */
[----:B------:R0:W1:Y:S02]  /*47b0*/  SHFL.BFLY P0, R106, R108, R107, R110 ;  /* 0x0c00006b6c6a7389 */ /* 0x000064000000006e */
[----:B01----:R-:W-:Y:S05]  /*47c0*/  ENDCOLLECTIVE ;  /* 0x000000000000791b */ /* 0x003fea0003800000 */
.L_x_1032:
[----:B------:R-:W-:Y:S01]  /*47d0*/  FADD.FTZ R103, R104, R101 ;  /* 0x0000006568677221 */ /* 0x000fe20000010000 */
[----:B------:R-:W-:-:S04]  /*47e0*/  HFMA2 R107, -RZ, RZ, 0, 9.5367431640625e-07 ;  /* 0x00000010ff6b7431 */ /* 0x000fc800000001ff */
[----:B------:R-:W-:Y:S02]  /*47f0*/  MOV R108, R103 ;  /* 0x00000067006c7202 */ /* 0x000fe40000000f00 */
[----:B------:R-:W-:-:S07]  /*4800*/  MOV R102, R106 ;  /* 0x0000006a00667202 */ /* 0x000fce0000000f00 */
[----:B------:R-:W-:Y:S05]  /*4810*/  WARPSYNC.COLLECTIVE R105, `(.L_x_1033) ;  /* 0x0000000069087348 */ /* 0x000fea0003c00000 */
[----:B------:R0:W1:Y:S02]  /*4820*/  SHFL.BFLY P0, R106, R108, R107, R110 ;  /* 0x0c00006b6c6a7389 */ /* 0x000064000000006e */
[----:B01----:R-:W-:Y:S05]  /*4830*/  ENDCOLLECTIVE ;  /* 0x000000000000791b */ /* 0x003fea0003800000 */
.L_x_1033:
[----:B------:R-:W-:-:S05]  /*4840*/  FADD.FTZ R102, R97, R102 ;  /* 0x0000006661667221 */ /* 0x000fca0000010000 */
[----:B------:R-:W-:Y:S02]  /*4850*/  MOV R108, R102 ;  /* 0x00000066006c7202 */ /* 0x000fe40000000f00 */
[----:B------:R-:W-:-:S07]  /*4860*/  MOV R90, R106 ;  /* 0x0000006a005a7202 */ /* 0x000fce0000000f00 */
[----:B------:R-:W-:Y:S05]  /*4870*/  WARPSYNC.COLLECTIVE R105, `(.L_x_1034) ;  /* 0x0000000069087348 */ /* 0x000fea0003c00000 */
[----:B------:R0:W1:Y:S02]  /*4880*/  SHFL.BFLY P0, R106, R108, R107, R110 ;  /* 0x0c00006b6c6a7389 */ /* 0x000064000000006e */
[----:B01----:R-:W-:Y:S05]  /*4890*/  ENDCOLLECTIVE ;  /* 0x000000000000791b */ /* 0x003fea0003800000 */
.L_x_1034:
[----:B------:R-:W-:Y:S01]  /*48a0*/  MOV R91, R106 ;  /* 0x0000006a005b7202 */ /* 0x000fe20000000f00 */
[----:B------:R-:W-:Y:S06]  /*48b0*/  BRA `(.L_x_1035) ;  /* 0xffffffc800fc7947 */ /* 0x000fec000383ffff */
.L_x_1036:
        /* <DEDUP_REMOVED lines=12> */
.L_x_11170:


//--------------------- .text._ZN10layer_norm13ln_bwd_kernelINS_13Kernel_traitsI6__halfS2_S2_S2_fjLj512ELj1ELj4ELj1ELj16ENS_18Kernel_traits_baseILj512ES2_S2_S2_S2_fjLj128EEEEELb0ELb0ELb1ELb1EEEvNS_9BwdParamsE --------------------------
	.section	.text._ZN10layer_norm13ln_bwd_kernelINS_13Kernel_traitsI6__halfS2_S2_S2_fjLj512ELj1ELj4ELj1ELj16ENS_18Kernel_traits_baseILj512ES2_S2_S2_S2_fjLj128EEEEELb0ELb0ELb1ELb1EEEvNS_9BwdParamsE,"ax",@progbits
	.align	128
        .global         _ZN10layer_norm13ln_bwd_kernelINS_13Kernel_traitsI6__halfS2_S2_S2_fjLj512ELj1ELj4ELj1ELj16ENS_18Kernel_traits_baseILj512ES2_S2_S2_S2_fjLj128EEEEELb0ELb0ELb1ELb1EEEvNS_9BwdParamsE
        .type           _ZN10layer_norm13ln_bwd_kernelINS_13Kernel_traitsI6__halfS2_S2_S2_fjLj512ELj1ELj4ELj1ELj16ENS_18Kernel_traits_baseILj512ES2_S2_S2_S2_fjLj128EEEEELb0ELb0ELb1ELb1EEEvNS_9BwdParamsE,@function
        .size           _ZN10layer_norm13ln_bwd_kernelINS_13Kernel_traitsI6__halfS2_S2_S2_fjLj512ELj1ELj4ELj1ELj16ENS_18Kernel_traits_baseILj512ES2_S2_S2_S2_fjLj128EEEEELb0ELb0ELb1ELb1EEEvNS_9BwdParamsE,(.L_x_11171 - _ZN10layer_norm13ln_bwd_kernelINS_13Kernel_traitsI6__halfS2_S2_S2_fjLj512ELj1ELj4ELj1ELj16ENS_18Kernel_traits_baseILj512ES2_S2_S2_S2_fjLj128EEEEELb0ELb0ELb1ELb1EEEvNS_9BwdParamsE)
        .other          _ZN10layer_norm13ln_bwd_kernelINS_13Kernel_traitsI6__halfS2_S2_S2_fjLj512ELj1ELj4ELj1ELj16ENS_18Kernel_traits_baseILj512ES2_S2_S2_S2_fjLj128EEEEELb0ELb0ELb1ELb1EEEvNS_9BwdParamsE,@"STO_CUDA_ENTRY STV_DEFAULT"
_ZN10layer_norm13ln_bwd_kernelINS_13Kernel_traitsI6__halfS2_S2_S2_fjLj512ELj1ELj4ELj1ELj16ENS_18Kernel_traits_baseILj512ES2_S2_S2_S2_fjLj128EEEEELb0ELb0ELb1ELb1EEEvNS_9BwdParamsE:
.text._ZN10layer_norm13ln_bwd_kernelINS_13Kernel_traitsI6__halfS2_S2_S2_fjLj512ELj1ELj4ELj1ELj16ENS_18Kernel_traits_baseILj512ES2_S2_S2_S2_fjLj128EEEEELb0ELb0ELb1ELb1EEEvNS_9BwdParamsE:
        /* <DEDUP_REMOVED lines=37> */
[----:B------:R1:W5:Y:S04]  /*0250*/  LDG.E.128 R64, desc[UR6][R2.64+0x200] ;  /* 0x0002000602407981 */ /* 0x000368000c1e1d00 */
[----:B------:R1:W5:Y:S01]  /*0260*/  LDG.E.128 R4, desc[UR6][R2.64] ;  /* 0x0000000602047981 */ /* 0x000362000c1e1d00 */
[----:B------:R-:W-:-:S07]  /*0270*/  HFMA2 R36, -RZ, RZ, 0, 0 ;  /* 0x00000000ff247431 */ /* 0x000fce00000001ff */
.L_x_1053:
[----:B------:R-:W2:Y:S08]  /*0280*/  LDC.64 R60, c[0x0][0x3f8] ;  /* 0x0000fe00ff3c7b82 */ /* 0x000eb00000000a00 */
[----:B------:R-:W3:Y:S08]  /*0290*/  LDC.64 R56, c[0x0][0x3f0] ;  /* 0x0000fc00ff387b82 */ /* 0x000ef00000000a00 */
[----:B------:R-:W4:Y:S01]  /*02a0*/  LDC.64 R58, c[0x0][0x3c8] ;  /* 0x0000f200ff3a7b82 */ /* 0x000f220000000a00 */
[----:B--2---:R-:W-:-:S06]  /*02b0*/  IMAD.WIDE R60, R63, 0x4, R60 ;  /* 0x000000043f3c7825 */ /* 0x004fcc00078e023c */
[----:B------:R-:W2:Y:S01]  /*02c0*/  LDG.E R60, desc[UR6][R60.64] ;  /* 0x000000063c3c7981 */ /* 0x000ea2000c1e1900 */
[----:B---3--:R-:W-:-:S06]  /*02d0*/  IMAD.WIDE R56, R63, 0x4, R56 ;  /* 0x000000043f387825 */ /* 0x008fcc00078e0238 */
[----:B-----5:R3:W5:Y:S01]  /*02e0*/  LDG.E R56, desc[UR6][R56.64] ;  /* 0x0000000638387981 */ /* 0x020762000c1e1900 */
[----:B----4-:R-:W-:-:S05]  /*02f0*/  IMAD.WIDE R58, R63, 0x4, R58 ;  /* 0x000000043f3a7825 */ /* 0x010fca00078e023a */
[----:B------:R3:W5:Y:S01]  /*0300*/  LDG.E R96, desc[UR6][R58.64] ;  /* 0x000000063a607981 */ /* 0x000762000c1e1900 */
[----:B------:R-:W-:Y:S01]  /*0310*/  BSSY.RECONVERGENT B1, `(.L_x_1039) ;  /* 0x00000d9000017945 */ /* 0x000fe20003800200 */
[----:B------:R-:W-:Y:S02]  /*0320*/  CS2R R98, SRZ ;  /* 0x0000000000627805 */ /* 0x000fe4000001ff00 */
[----:B--2---:R-:W-:-:S13]  /*0330*/  ISETP.GE.AND P3, PT, R60, 0x1, PT ;  /* 0x000000013c00780c */ /* 0x004fda0003f66270 */
[----:B---3--:R-:W-:Y:S05]  /*0340*/  @!P3 BRA `(.L_x_1040) ;  /* 0x0000000c0018b947 */ /* 0x008fea0003800000 */
[----:B------:R-:W2:Y:S01]  /*0350*/  LDC.64 R72, c[0x0][0x3a8] ;  /* 0x0000ea00ff487b82 */ /* 0x000ea20000000a00 */
[----:B-1----:R-:W-:Y:S01]  /*0360*/  IADD3 R2, PT, PT, R60, -0x1, RZ ;  /* 0xffffffff3c027810 */ /* 0x002fe20007ffe0ff */
[----:B------:R-:W-:-:S04]  /*0370*/  IMAD R0, R63, UR9, RZ ;  /* 0x000000093f007c24 */ /* 0x000fc8000f8e02ff */
[----:B------:R-:W-:Y:S01]  /*0380*/  IMAD R2, R2, UR9, RZ ;  /* 0x0000000902027c24 */ /* 0x000fe2000f8e02ff */
[----:B------:R-:W-:Y:S01]  /*0390*/  SHF.R.S32.HI R3, RZ, 0x1f, R0 ;  /* 0x0000001fff037819 */ /* 0x000fe20000011400 */
[----:B------:R-:W1:Y:S03]  /*03a0*/  LDC.64 R68, c[0x0][0x428] ;  /* 0x00010a00ff447b82 */ /* 0x000e660000000a00 */
[----:B------:R-:W-:Y:S02]  /*03b0*/  SHF.R.S32.HI R57, RZ, 0x1f, R2 ;  /* 0x0000001fff397819 */ /* 0x000fe40000011402 */
[----:B------:R-:W-:Y:S02]  /*03c0*/  LEA.HI R3, R3, R0, RZ, 0x3 ;  /* 0x0000000003037211 */ /* 0x000fe400078f18ff */
[----:B------:R-:W-:Y:S02]  /*03d0*/  LEA.HI R57, R57, R2, RZ, 0x3 ;  /* 0x0000000239397211 */ /* 0x000fe400078f18ff */
[----:B------:R-:W-:-:S02]  /*03e0*/  LEA.HI.SX32 R59, R3, R94, 0x1d ;  /* 0x0000005e033b7211 */ /* 0x000fc400078feaff */
[----:B------:R-:W-:Y:S02]  /*03f0*/  LEA.HI.SX32 R57, R57, R94, 0x1d ;  /* 0x0000005e39397211 */ /* 0x000fe400078feaff */
[----:B------:R-:W-:Y:S02]  /*0400*/  SHF.R.S32.HI R0, RZ, 0x1f, R63 ;  /* 0x0000001fff007819 */ /* 0x000fe4000001143f */
[----:B0-----:R-:W-:Y:S01]  /*0410*/  LEA R2, P0, R63, UR10, 0x2 ;  /* 0x0000000a3f027c11 */ /* 0x001fe2000f8010ff */
[C---:B--2---:R-:W-:Y:S01]  /*0420*/  IMAD.WIDE.U32 R80, R59.reuse, 0x10, R72 ;  /* 0x000000103b507825 */ /* 0x044fe200078e0048 */
[----:B------:R-:W-:Y:S02]  /*0430*/  IADD3 R61, PT, PT, R59, 0x20, RZ ;  /* 0x000000203b3d7810 */ /* 0x000fe40007ffe0ff */
[----:B------:R-:W-:-:S03]  /*0440*/  LEA.HI.X R3, R63, UR11, R0, 0x2, P0 ;  /* 0x0000000b3f037c11 */ /* 0x000fc600080f1400 */
[----:B------:R-:W-:Y:S01]  /*0450*/  IMAD.WIDE.U32 R72, R61, 0x10, R72 ;  /* 0x000000103d487825 */ /* 0x000fe200078e0048 */
[----:B------:R-:W2:Y:S03]  /*0460*/  LDG.E.128 R80, desc[UR6][R80.64] ;  /* 0x0000000650507981 */ /* 0x000ea6000c1e1d00 */
[C-C-:B-1----:R-:W-:Y:S01]  /*0470*/  IMAD.WIDE.U32 R76, R57.reuse, 0x10, R68.reuse ;  /* 0x00000010394c7825 */ /* 0x142fe200078e0044 */
[----:B------:R-:W-:Y:S01]  /*0480*/  IADD3 R57, PT, PT, R57, 0x20, RZ ;  /* 0x0000002039397810 */ /* 0x000fe20007ffe0ff */
[----:B------:R0:W3:Y:S04]  /*0490*/  LDG.E R0, desc[UR6][R2.64] ;  /* 0x0000000602007981 */ /* 0x0000e8000c1e1900 */
[----:B------:R-:W-:Y:S01]  /*04a0*/  IMAD.WIDE.U32 R68, R57, 0x10, R68 ;  /* 0x0000001039447825 */ /* 0x000fe200078e0044 */
[----:B------:R-:W4:Y:S04]  /*04b0*/  LDG.E.128 R72, desc[UR6][R72.64] ;  /* 0x0000000648487981 */ /* 0x000f28000c1e1d00 */
[----:B------:R-:W4:Y:S04]  /*04c0*/  LDG.E.128 R76, desc[UR6][R76.64] ;  /* 0x000000064c4c7981 */ /* 0x000f28000c1e1d00 */
[----:B------:R-:W4:Y:S01]  /*04d0*/  LDG.E.128 R68, desc[UR6][R68.64] ;  /* 0x0000000644447981 */ /* 0x000f22000c1e1d00 */
[----:B------:R-:W-:-:S02]  /*04e0*/  MOV R57, UR14 ;  /* 0x0000000e00397c02 */ /* 0x000fc40008000f00 */
[----:B------:R-:W-:Y:S02]  /*04f0*/  MOV R58, UR15 ;  /* 0x0000000f003a7c02 */ /* 0x000fe40008000f00 */
[----:B------:R-:W-:-:S04]  /*0500*/  ISETP.NE.U32.AND P0, PT, R57, RZ, PT ;  /* 0x000000ff3900720c */ /* 0x000fc80003f05070 */
[----:B------:R-:W-:-:S13]  /*0510*/  ISETP.NE.AND.EX P0, PT, R58, RZ, PT, P0 ;  /* 0x000000ff3a00720c */ /* 0x000fda0003f05300 */
[----:B------:R-:W0:Y:S08]  /*0520*/  @P0 LDC.64 R84, c[0x0][0x438] ;  /* 0x00010e00ff540b82 */ /* 0x000e300000000a00 */
[----:B------:R-:W1:Y:S01]  /*0530*/  @P0 LDC.64 R86, c[0x0][0x438] ;  /* 0x00010e00ff560b82 */ /* 0x000e620000000a00 */
[----:B------:R-:W-:Y:S01]  /*0540*/  ISETP.NE.AND P1, PT, RZ, UR8, PT ;  /* 0x00000008ff007c0c */ /* 0x000fe2000bf25270 */
[----:B0-----:R-:W-:-:S05]  /*0550*/  @P0 IMAD.WIDE.U32 R2, R59, 0x10, R84 ;  /* 0x000000103b020825 */ /* 0x001fca00078e0054 */
[----:B------:R-:W5:Y:S01]  /*0560*/  @P0 LDG.E.128 R40, desc[UR6][R2.64] ;  /* 0x0000000602280981 */ /* 0x000f62000c1e1d00 */
[----:B-1----:R-:W-:-:S05]  /*0570*/  @P0 IMAD.WIDE.U32 R84, R61, 0x10, R86 ;  /* 0x000000103d540825 */ /* 0x002fca00078e0056 */
[----:B------:R3:W5:Y:S01]  /*0580*/  @P0 LDG.E.128 R44, desc[UR6][R84.64] ;  /* 0x00000006542c0981 */ /* 0x000762000c1e1d00 */
[----:B------:R-:W-:Y:S02]  /*0590*/  HADD2.F32 R98, -RZ, R67.H0_H0 ;  /* 0x20000043ff627230 */ /* 0x000fe40000004100 */
[----:B--2---:R-:W-:Y:S02]  /*05a0*/  HADD2.F32 R61, -RZ, R80.H1_H1 ;  /* 0x30000050ff3d7230 */ /* 0x004fe40000004100 */
[----:B------:R-:W-:Y:S02]  /*05b0*/  HADD2.F32 R86, -RZ, R81.H0_H0 ;  /* 0x20000051ff567230 */ /* 0x000fe40000004100 */
[--C-:B------:R-:W-:Y:S01]  /*05c0*/  HADD2.F32 R88, -RZ, R82.reuse.H0_H0 ;  /* 0x20000052ff587230 */ /* 0x100fe20000004100 */
[----:B---3--:R-:W-:Y:S01]  /*05d0*/  FSEL R84, R0, RZ, !P1 ;  /* 0x000000ff00547208 */ /* 0x008fe20004800000 */
[----:B------:R-:W-:Y:S02]  /*05e0*/  HADD2.F32 R82, -RZ, R82.H1_H1 ;  /* 0x30000052ff527230 */ /* 0x000fe40000004100 */
[----:B------:R-:W-:-:S02]  /*05f0*/  HADD2.F32 R89, -RZ, R83.H0_H0 ;  /* 0x20000053ff597230 */ /* 0x000fc40000004100 */
[----:B------:R-:W-:Y:S02]  /*0600*/  HADD2.F32 R59, -RZ, R80.H0_H0 ;  /* 0x20000050ff3b7230 */ /* 0x000fe40000004100 */
[----:B------:R-:W-:Y:S02]  /*0610*/  HADD2.F32 R105, -RZ, R83.H1_H1 ;  /* 0x30000053ff697230 */ /* 0x000fe40000004100 */
[----:B----4-:R-:W-:Y:S02]  /*0620*/  HADD2.F32 R2, -RZ, R73.H1_H1 ;  /* 0x30000049ff027230 */ /* 0x010fe40000004100 */
[--C-:B------:R-:W-:Y:S02]  /*0630*/  HADD2.F32 R107, -RZ, R76.reuse.H0_H0 ;  /* 0x2000004cff6b7230 */ /* 0x100fe40000004100 */
[----:B------:R-:W-:Y:S02]  /*0640*/  HADD2.F32 R62, -RZ, R76.H1_H1 ;  /* 0x3000004cff3e7230 */ /* 0x000fe40000004100 */
[----:B------:R-:W-:-:S02]  /*0650*/  HADD2.F32 R83, -RZ, R77.H0_H0 ;  /* 0x2000004dff537230 */ /* 0x000fc40000004100 */
[----:B------:R-:W-:Y:S02]  /*0660*/  HADD2.F32 R80, -RZ, R77.H1_H1 ;  /* 0x3000004dff507230 */ /* 0x000fe40000004100 */
[--C-:B------:R-:W-:Y:S02]  /*0670*/  HADD2.F32 R101, -RZ, R72.reuse.H0_H0 ;  /* 0x20000048ff657230 */ /* 0x100fe40000004100 */
[----:B------:R-:W-:Y:S02]  /*0680*/  HADD2.F32 R103, -RZ, R72.H1_H1 ;  /* 0x30000048ff677230 */ /* 0x000fe40000004100 */
[----:B------:R-:W-:Y:S02]  /*0690*/  HADD2.F32 R0, -RZ, R73.H0_H0 ;  /* 0x20000049ff007230 */ /* 0x000fe40000004100 */
[----:B------:R-:W-:Y:S01]  /*06a0*/  FADD.FTZ R73, -R84, R61 ;  /* 0x0000003d54497221 */ /* 0x000fe20000010100 */
[----:B------:R-:W-:Y:S02]  /*06b0*/  HADD2.F32 R87, -RZ, R81.H1_H1 ;  /* 0x30000051ff577230 */ /* 0x000fe40000004100 */
[----:B------:R-:W-:-:S02]  /*06c0*/  HADD2.F32 R77, -RZ, R78.H0_H0 ;  /* 0x2000004eff4d7230 */ /* 0x000fc40000004100 */
[----:B------:R-:W-:Y:S02]  /*06d0*/  HADD2.F32 R76, -RZ, R78.H1_H1 ;  /* 0x3000004eff4c7230 */ /* 0x000fe40000004100 */
[--C-:B------:R-:W-:Y:S02]  /*06e0*/  HADD2.F32 R95, -RZ, R75.reuse.H0_H0 ;  /* 0x2000004bff5f7230 */ /* 0x100fe40000004100 */
[----:B------:R-:W-:Y:S02]  /*06f0*/  HADD2.F32 R72, -RZ, R75.H1_H1 ;  /* 0x3000004bff487230 */ /* 0x000fe40000004100 */
[C---:B------:R-:W-:Y:S01]  /*0700*/  FADD.FTZ R75, -R84.reuse, R86 ;  /* 0x00000056544b7221 */ /* 0x040fe20000010100 */
[--C-:B------:R-:W-:Y:S02]  /*0710*/  HADD2.F32 R81, -RZ, R79.reuse.H0_H0 ;  /* 0x2000004fff517230 */ /* 0x100fe40000004100 */
[----:B------:R-:W-:Y:S01]  /*0720*/  FADD.FTZ R113, -R84, R82 ;  /* 0x0000005254717221 */ /* 0x000fe20000010100 */
[----:B------:R-:W-:-:S02]  /*0730*/  HADD2.F32 R78, -RZ, R79.H1_H1 ;  /* 0x3000004fff4e7230 */ /* 0x000fc40000004100 */
[C---:B------:R-:W-:Y:S01]  /*0740*/  FADD.FTZ R79, -R84.reuse, R89 ;  /* 0x00000059544f7221 */ /* 0x040fe20000010100 */
[--C-:B------:R-:W-:Y:S02]  /*0750*/  HADD2.F32 R99, -RZ, R69.reuse.H0_H0 ;  /* 0x20000045ff637230 */ /* 0x100fe40000004100 */
[----:B------:R-:W-:Y:S01]  /*0760*/  FADD.FTZ R89, -R84, R2 ;  /* 0x0000000254597221 */ /* 0x000fe20000010100 */
[----:B------:R-:W-:Y:S02]  /*0770*/  HADD2.F32 R86, -RZ, R69.H1_H1 ;  /* 0x30000045ff567230 */ /* 0x000fe40000004100 */
[----:B-----5:R-:W-:Y:S01]  /*0780*/  FMUL.FTZ R2, R96, R73 ;  /* 0x0000004960027220 */ /* 0x020fe20000410000 */
[--C-:B------:R-:W-:Y:S02]  /*0790*/  HADD2.F32 R85, -RZ, R68.reuse.H0_H0 ;  /* 0x20000044ff557230 */ /* 0x100fe40000004100 */
[----:B------:R-:W-:Y:S02]  /*07a0*/  HADD2.F32 R82, -RZ, R68.H1_H1 ;  /* 0x30000044ff527230 */ /* 0x000fe40000004100 */
[----:B------:R-:W-:-:S02]  /*07b0*/  HADD2.F32 R69, -RZ, R4.H1_H1 ;  /* 0x30000004ff457230 */ /* 0x000fc40000004100 */
[--C-:B------:R-:W-:Y:S02]  /*07c0*/  HADD2.F32 R61, -RZ, R71.reuse.H0_H0 ;  /* 0x20000047ff3d7230 */ /* 0x100fe40000004100 */
[----:B------:R-:W-:Y:S02]  /*07d0*/  HADD2.F32 R94, -RZ, R71.H1_H1 ;  /* 0x30000047ff5e7230 */ /* 0x000fe40000004100 */
[----:B------:R-:W-:Y:S01]  /*07e0*/  FMUL.FTZ R71, R96, R75 ;  /* 0x0000004b60477220 */ /* 0x000fe20000410000 */
[----:B------:R-:W-:Y:S02]  /*07f0*/  HADD2.F32 R68, -RZ, R5.H0_H0 ;  /* 0x20000005ff447230 */ /* 0x000fe40000004100 */
        /* <DEDUP_REMOVED lines=9> */
[--C-:B------:R-:W-:Y:S02]  /*0890*/  HADD2.F32 R70, -RZ, R6.reuse.H0_H0 ;  /* 0x20000006ff467230 */ /* 0x100fe40000004100 */
[----:B------:R-:W-:Y:S01]  /*08a0*/  FMUL.FTZ R75, R96, R111 ;  /* 0x0000006f604b7220 */ /* 0x000fe20000410000 */
[----:B------:R-:W-:Y:S02]  /*08b0*/  HADD2.F32 R83, -RZ, R6.H1_H1 ;  /* 0x30000006ff537230 */ /* 0x000fe40000004100 */
[C---:B------:R-:W-:Y:S01]  /*08c0*/  FADD.FTZ R3, -R84.reuse, R59 ;  /* 0x0000003b54037221 */ /* 0x040fe20000010100 */
[C---:B------:R-:W-:Y:S01]  /*08d0*/  FADD.FTZ R109, -R84.reuse, R87 ;  /* 0x00000057546d7221 */ /* 0x040fe20000010100 */
[----:B------:R-:W-:Y:S01]  /*08e0*/  FADD.FTZ R59, -R84, R72 ;  /* 0x00000048543b7221 */ /* 0x000fe20000010100 */
[----:B------:R-:W-:Y:S01]  /*08f0*/  FMUL.FTZ R72, R96, R113 ;  /* 0x0000007160487220 */ /* 0x000fe20000410000 */
[----:B------:R-:W-:-:S02]  /*0900*/  HADD2.F32 R91, -RZ, R74.H0_H0 ;  /* 0x2000004aff5b7230 */ /* 0x000fc40000004100 */
[----:B------:R-:W-:Y:S01]  /*0910*/  FADD.FTZ R105, -R84, R105 ;  /* 0x0000006954697221 */ /* 0x000fe20000010100 */
[----:B------:R-:W-:Y:S02]  /*0920*/  HADD2.F32 R93, -RZ, R74.H1_H1 ;  /* 0x3000004aff5d7230 */ /* 0x000fe40000004100 */
[-C--:B------:R-:W-:Y:S01]  /*0930*/  FMUL.FTZ R70, R70, R77.reuse ;  /* 0x0000004d46467220 */ /* 0x080fe20000410000 */
[----:B------:R-:W-:Y:S01]  /*0940*/  FADD.FTZ R24, R24, R77 ;  /* 0x0000004d18187221 */ /* 0x000fe20000010000 */
[----:B------:R-:W-:Y:S01]  /*0950*/  FFMA.FTZ R12, R75, R77, R12 ;  /* 0x0000004d4b0c7223 */ /* 0x000fe2000001000c */
[----:B------:R-:W-:Y:S02]  /*0960*/  HADD2.F32 R73, -RZ, R5.H1_H1 ;  /* 0x30000005ff497230 */ /* 0x000fe40000004100 */
[----:B------:R-:W-:Y:S01]  /*0970*/  FMUL.FTZ R77, R83, R76 ;  /* 0x0000004c534d7220 */ /* 0x000fe20000410000 */
[--C-:B------:R-:W-:Y:S02]  /*0980*/  HADD2.F32 R74, -RZ, R7.reuse.H0_H0 ;  /* 0x20000007ff4a7230 */ /* 0x100fe40000004100 */
[C---:B------:R-:W-:Y:S01]  /*0990*/  FMUL.FTZ R68, R96.reuse, R109 ;  /* 0x0000006d60447220 */ /* 0x040fe20000410000 */
[----:B------:R-:W-:Y:S01]  /*09a0*/  FMUL.FTZ R79, R96, R79 ;  /* 0x0000004f604f7220 */ /* 0x000fe20000410000 */
[----:B------:R-:W-:-:S02]  /*09b0*/  HADD2.F32 R83, -RZ, R7.H1_H1 ;  /* 0x30000007ff537230 */ /* 0x000fc40000004100 */
[----:B------:R-:W-:Y:S01]  /*09c0*/  FADD.FTZ R25, R25, R76 ;  /* 0x0000004c19197221 */ /* 0x000fe20000010000 */
[----:B------:R-:W-:Y:S01]  /*09d0*/  FFMA.FTZ R13, R72, R76, R13 ;  /* 0x0000004c480d7223 */ /* 0x000fe2000001000d */
[C---:B------:R-:W-:Y:S01]  /*09e0*/  FADD.FTZ R101, -R84.reuse, R101 ;  /* 0x0000006554657221 */ /* 0x040fe20000010100 */
[----:B------:R-:W-:Y:S01]  /*09f0*/  FADD.FTZ R87, -R84, R0 ;  /* 0x0000000054577221 */ /* 0x000fe20000010100 */
[----:B------:R-:W-:Y:S01]  /*0a00*/  FMUL.FTZ R76, R96, R105 ;  /* 0x00000069604c7220 */ /* 0x000fe20000410000 */
[----:B------:R-:W-:Y:S01]  /*0a10*/  FADD.FTZ R103, -R84, R103 ;  /* 0x0000006754677221 */ /* 0x000fe20000010100 */
[----:B------:R-:W-:Y:S02]  /*0a20*/  HADD2.F32 R0, -RZ, R4.H0_H0 ;  /* 0x20000004ff007230 */ /* 0x000fe40000004100 */
[-C--:B------:R-:W-:Y:S01]  /*0a30*/  FMUL.FTZ R73, R73, R80.reuse ;  /* 0x0000005049497220 */ /* 0x080fe20000410000 */
[----:B------:R-:W-:Y:S01]  /*0a40*/  FADD.FTZ R31, R31, R80 ;  /* 0x000000501f1f7221 */ /* 0x000fe20000010000 */
[----:B------:R-:W-:Y:S01]  /*0a50*/  FFMA.FTZ R11, R68, R80, R11 ;  /* 0x00000050440b7223 */ /* 0x000fe2000001000b */
[-C--:B------:R-:W-:Y:S01]  /*0a60*/  FMUL.FTZ R74, R74, R81.reuse ;  /* 0x000000514a4a7220 */ /* 0x080fe20000410000 */
[----:B------:R-:W-:Y:S01]  /*0a70*/  FADD.FTZ R26, R26, R81 ;  /* 0x000000511a1a7221 */ /* 0x000fe20000010000 */
[----:B------:R-:W-:Y:S01]  /*0a80*/  FFMA.FTZ R14, R79, R81, R14 ;  /* 0x000000514f0e7223 */ /* 0x000fe2000001000e */
[----:B------:R-:W-:-:S02]  /*0a90*/  HADD2.F32 R80, -RZ, R64.H0_H0 ;  /* 0x20000040ff507230 */ /* 0x000fc40000004100 */
[-C--:B------:R-:W-:Y:S01]  /*0aa0*/  FMUL.FTZ R81, R83, R78.reuse ;  /* 0x0000004e53517220 */ /* 0x080fe20000410000 */
[----:B------:R-:W-:Y:S01]  /*0ab0*/  FADD.FTZ R27, R27, R78 ;  /* 0x0000004e1b1b7221 */ /* 0x000fe20000010000 */
[----:B------:R-:W-:Y:S01]  /*0ac0*/  FFMA.FTZ R15, R76, R78, R15 ;  /* 0x0000004e4c0f7223 */ /* 0x000fe2000001000f */
[----:B------:R-:W-:Y:S02]  /*0ad0*/  HADD2.F32 R105, -RZ, R64.H1_H1 ;  /* 0x30000040ff697230 */ /* 0x000fe40000004100 */
[C---:B------:R-:W-:Y:S01]  /*0ae0*/  FMUL.FTZ R83, R96.reuse, R101 ;  /* 0x0000006560537220 */ /* 0x040fe20000410000 */
[----:B------:R-:W-:Y:S01]  /*0af0*/  FMUL.FTZ R78, R96, R103 ;  /* 0x00000067604e7220 */ /* 0x000fe20000410000 */
[----:B------:R-:W-:Y:S01]  /*0b00*/  FMUL.FTZ R0, R0, R107 ;  /* 0x0000006b00007220 */ /* 0x000fe20000410000 */
        /* <DEDUP_REMOVED lines=9> */
[----:B------:R-:W-:-:S02]  /*0ba0*/  HADD2.F32 R88, -RZ, R65.H0_H0 ;  /* 0x20000041ff587230 */ /* 0x000fc40000004100 */
[C---:B------:R-:W-:Y:S01]  /*0bb0*/  FADD.FTZ R91, -R84.reuse, R91 ;  /* 0x0000005b545b7221 */ /* 0x040fe20000010100 */
[C---:B------:R-:W-:Y:S01]  /*0bc0*/  FADD.FTZ R93, -R84.reuse, R93 ;  /* 0x0000005d545d7221 */ /* 0x040fe20000010100 */
[----:B------:R-:W-:Y:S01]  /*0bd0*/  FADD.FTZ R95, -R84, R95 ;  /* 0x0000005f545f7221 */ /* 0x000fe20000010100 */
        /* <DEDUP_REMOVED lines=10> */
[----:B------:R-:W-:-:S02]  /*0c80*/  HADD2.F32 R105, -RZ, R65.H1_H1 ;  /* 0x30000041ff697230 */ /* 0x000fc40000004100 */
[----:B------:R-:W-:Y:S01]  /*0c90*/  FMUL.FTZ R84, R96, R89 ;  /* 0x0000005960547220 */ /* 0x000fe20000410000 */
[----:B------:R-:W-:Y:S01]  /*0ca0*/  FADD.FTZ R92, R99, R70 ;  /* 0x00000046635c7221 */ /* 0x000fe20000010000 */
[----:B------:R-:W-:Y:S01]  /*0cb0*/  FFMA.FTZ R99, R75, R70, R88 ;  /* 0x000000464b637223 */ /* 0x000fe20000010058 */
[----:B------:R-:W-:Y:S01]  /*0cc0*/  FADD.FTZ R23, R23, R86 ;  /* 0x0000005617177221 */ /* 0x000fe20000010000 */
[-C--:B------:R-:W-:Y:S01]  /*0cd0*/  FMUL.FTZ R89, R105, R86.reuse ;  /* 0x0000005669597220 */ /* 0x080fe20000410000 */
[----:B------:R-:W-:Y:S01]  /*0ce0*/  FFMA.FTZ R39, R84, R86, R39 ;  /* 0x0000005654277223 */ /* 0x000fe20000010027 */
[----:B------:R-:W-:Y:S01]  /*0cf0*/  FADD.FTZ R101, R92, R77 ;  /* 0x0000004d5c657221 */ /* 0x000fe20000010000 */
[----:B------:R-:W-:Y:S01]  /*0d00*/  FFMA.FTZ R86, R72, R77, R99 ;  /* 0x0000004d48567223 */ /* 0x000fe20000010063 */
[----:B------:R-:W-:Y:S02]  /*0d10*/  HADD2.F32 R92, -RZ, R66.H0_H0 ;  /* 0x20000042ff5c7230 */ /* 0x000fe40000004100 */
[----:B------:R-:W-:Y:S01]  /*0d20*/  FADD.FTZ R88, R101, R74 ;  /* 0x0000004a65587221 */ /* 0x000fe20000010000 */
[----:B------:R-:W-:Y:S01]  /*0d30*/  FFMA.FTZ R99, R79, R74, R86 ;  /* 0x0000004a4f637223 */ /* 0x000fe20000010056 */
[----:B------:R-:W-:-:S02]  /*0d40*/  FMUL.FTZ R91, R96, R91 ;  /* 0x0000005b605b7220 */ /* 0x000fc40000410000 */
[----:B------:R-:W-:Y:S01]  /*0d50*/  FADD.FTZ R101, R88, R81 ;  /* 0x0000005158657221 */ /* 0x000fe20000010000 */
[----:B------:R-:W-:Y:S01]  /*0d60*/  FFMA.FTZ R88, R76, R81, R99 ;  /* 0x000000514c587223 */ /* 0x000fe20000010063 */
[-C--:B------:R-:W-:Y:S01]  /*0d70*/  FMUL.FTZ R86, R92, R97.reuse ;  /* 0x000000615c567220 */ /* 0x080fe20000410000 */
[----:B------:R-:W-:Y:S01]  /*0d80*/  FADD.FTZ R16, R16, R97 ;  /* 0x0000006110107221 */ /* 0x000fe20000010000 */
[----:B------:R-:W-:Y:S01]  /*0d90*/  FFMA.FTZ R32, R91, R97, R32 ;  /* 0x000000615b207223 */ /* 0x000fe20000010020 */
[----:B------:R-:W-:Y:S01]  /*0da0*/  FADD.FTZ R92, R101, R80 ;  /* 0x00000050655c7221 */ /* 0x000fe20000010000 */
[----:B------:R-:W-:Y:S01]  /*0db0*/  FFMA.FTZ R97, R83, R80, R88 ;  /* 0x0000005053617223 */ /* 0x000fe20000010058 */
[----:B------:R-:W-:Y:S02]  /*0dc0*/  HADD2.F32 R103, -RZ, R66.H1_H1 ;  /* 0x30000042ff677230 */ /* 0x000fe40000004100 */
[----:B------:R-:W-:Y:S01]  /*0dd0*/  FMUL.FTZ R88, R96, R93 ;  /* 0x0000005d60587220 */ /* 0x000fe20000410000 */
[----:B------:R-:W-:Y:S01]  /*0de0*/  FADD.FTZ R99, R92, R85 ;  /* 0x000000555c637221 */ /* 0x000fe20000010000 */
[----:B------:R-:W-:Y:S01]  /*0df0*/  FFMA.FTZ R92, R78, R85, R97 ;  /* 0x000000554e5c7223 */ /* 0x000fe20000010061 */
[----:B------:R-:W-:Y:S01]  /*0e00*/  FADD.FTZ R17, R17, R90 ;  /* 0x0000005a11117221 */ /* 0x000fe20000010000 */
[-C--:B------:R-:W-:Y:S01]  /*0e10*/  FMUL.FTZ R93, R103, R90.reuse ;  /* 0x0000005a675d7220 */ /* 0x080fe20000410000 */
[----:B------:R-:W-:Y:S01]  /*0e20*/  FFMA.FTZ R33, R88, R90, R33 ;  /* 0x0000005a58217223 */ /* 0x000fe20000010021 */
[----:B------:R-:W-:Y:S01]  /*0e30*/  FADD.FTZ R90, R99, R82 ;  /* 0x00000052635a7221 */ /* 0x000fe20000010000 */
[----:B------:R-:W-:-:S03]  /*0e40*/  FFMA.FTZ R97, R87, R82, R92 ;  /* 0x0000005257617223 */ /* 0x000fc6000001005c */
        /* <DEDUP_REMOVED lines=8> */
[----:B------:R-:W-:Y:S02]  /*0ed0*/  HADD2.F32 R101, -RZ, R67.H1_H1 ;  /* 0x30000043ff657230 */ /* 0x000fe40000004100 */
        /* <DEDUP_REMOVED lines=13> */
.L_x_1040:
[----:B------:R-:W-:Y:S02]  /*0fb0*/  MOV R57, UR14 ;  /* 0x0000000e00397c02 */ /* 0x000fe40008000f00 */
[----:B------:R-:W-:Y:S02]  /*0fc0*/  MOV R58, UR15 ;  /* 0x0000000f003a7c02 */ /* 0x000fe40008000f00 */
[----:B------:R-:W-:-:S04]  /*0fd0*/  ISETP.NE.U32.AND P0, PT, R57, RZ, PT ;  /* 0x000000ff3900720c */ /* 0x000fc80003f05070 */
[----:B------:R-:W-:-:S13]  /*0fe0*/  ISETP.NE.AND.EX P0, PT, R58, RZ, PT, P0 ;  /* 0x000000ff3a00720c */ /* 0x000fda0003f05300 */
[----:B------:R-:W-:Y:S05]  /*0ff0*/  @!P0 BRA `(.L_x_1041) ;  /* 0x0000000000288947 */ /* 0x000fea0003800000 */
[----:B------:R-:W2:Y:S01]  /*1000*/  LDC.64 R44, c[0x0][0x438] ;  /* 0x00010e00ff2c7b82 */ /* 0x000ea20000000a00 */
[----:B------:R-:W-:-:S05]  /*1010*/  IMAD R40, R63, UR9, RZ ;  /* 0x000000093f287c24 */ /* 0x000fca000f8e02ff */
[----:B------:R-:W-:-:S04]  /*1020*/  SHF.R.S32.HI R41, RZ, 0x1f, R40 ;  /* 0x0000001fff297819 */ /* 0x000fc80000011428 */
[----:B------:R-:W-:-:S04]  /*1030*/  LEA.HI R41, R41, R40, RZ, 0x3 ;  /* 0x0000002829297211 */ /* 0x000fc800078f18ff */
[----:B------:R-:W-:-:S04]  /*1040*/  LEA.HI.SX32 R41, R41, R94, 0x1d ;  /* 0x0000005e29297211 */ /* 0x000fc800078feaff */
[C---:B------:R-:W-:Y:S01]  /*1050*/  IADD3 R43, PT, PT, R41.reuse, 0x20, RZ ;  /* 0x00000020292b7810 */ /* 0x040fe20007ffe0ff */
[----:B--2---:R-:W-:-:S04]  /*1060*/  IMAD.WIDE.U32 R40, R41, 0x10, R44 ;  /* 0x0000001029287825 */ /* 0x004fc800078e002c */
[----:B------:R-:W-:Y:S02]  /*1070*/  IMAD.WIDE.U32 R44, R43, 0x10, R44 ;  /* 0x000000102b2c7825 */ /* 0x000fe400078e002c */
[----:B------:R-:W5:Y:S04]  /*1080*/  LDG.E.128 R40, desc[UR6][R40.64] ;  /* 0x0000000628287981 */ /* 0x000f68000c1e1d00 */
[----:B------:R-:W5:Y:S02]  /*1090*/  LDG.E.128 R44, desc[UR6][R44.64] ;  /* 0x000000062c2c7981 */ /* 0x000f64000c1e1d00 */
.L_x_1041:
[----:B0-----:R-:W-:Y:S05]  /*10a0*/  BSYNC.RECONVERGENT B1 ;  /* 0x0000000000017941 */ /* 0x001fea0003800200 */
.L_x_1039:
[----:B------:R-:W-:Y:S01]  /*10b0*/  UMOV UR4, 0xffffffff ;  /* 0xffffffff00047882 */ /* 0x000fe20000000000 */
[----:B-----5:R-:W-:Y:S02]  /*10c0*/  ISETP.GE.AND P2, PT, R56, 0x1, PT ;  /* 0x000000013800780c */ /* 0x020fe40003f46270 */
[----:B------:R-:W-:Y:S11]  /*10d0*/  BRA.DIV UR4, `(.L_x_1042) ;  /* 0x0000002e04707947 */ /* 0x000ff6000b800000 */
[----:B------:R-:W0:Y:S04]  /*10e0*/  SHFL.BFLY PT, R59, R98, 0x1, 0x1f ;  /* 0x0c201f00623b7f89 */ /* 0x000e2800000e0000 */
[----:B------:R-:W2:Y:S01]  /*10f0*/  SHFL.BFLY PT, R94, R99, 0x1, 0x1f ;  /* 0x0c201f00635e7f89 */ /* 0x000ea200000e0000 */
[----:B0-----:R-:W-:Y:S01]  /*1100*/  FADD.FTZ R59, R59, R98 ;  /* 0x000000623b3b7221 */ /* 0x001fe20000010000 */
[----:B--2---:R-:W-:-:S04]  /*1110*/  FADD.FTZ R94, R94, R99 ;  /* 0x000000635e5e7221 */ /* 0x004fc80000010000 */
        /* <DEDUP_REMOVED lines=12> */
[----:B------:R0:W2:Y:S04]  /*11e0*/  SHFL.BFLY PT, R94, R103, 0x10, 0x1f ;  /* 0x0e001f00675e7f89 */ /* 0x0000a800000e0000 */
[----:B------:R0:W3:Y:S02]  /*11f0*/  SHFL.BFLY PT, R104, R99, 0x10, 0x1f ;  /* 0x0e001f0063687f89 */ /* 0x0000e400000e0000 */
.L_x_1065:
[----:B------:R-:W4:Y:S01]  /*1200*/  S2R R98, SR_TID.X ;  /* 0x0000000000627919 */ /* 0x000f220000002100 */
[----:B------:R-:W-:Y:S01]  /*1210*/  @P2 IADD3 R56, PT, PT, R56, -0x1, RZ ;  /* 0xffffffff38382810 */ /* 0x000fe20007ffe0ff */
[----:B------:R-:W-:Y:S01]  /*1220*/  IMAD R59, R63, UR9, RZ ;  /* 0x000000093f3b7c24 */ /* 0x000fe2000f8e02ff */
[----:B------:R-:W-:Y:S01]  /*1230*/  ISETP.NE.U32.AND P1, PT, R57, RZ, PT ;  /* 0x000000ff3900720c */ /* 0x000fe20003f25070 */
[----:B--2---:R-:W-:Y:S01]  /*1240*/  FADD.FTZ R100, R103, R94 ;  /* 0x0000005e67647221 */ /* 0x004fe20000010000 */
[----:B---3--:R-:W-:Y:S01]  /*1250*/  FADD.FTZ R61, R99, R104 ;  /* 0x00000068633d7221 */ /* 0x008fe20000010000 */
[----:B------:R-:W-:Y:S01]  /*1260*/  @P2 IMAD R56, R56, UR9, RZ ;  /* 0x0000000938382c24 */ /* 0x000fe2000f8e02ff */
[----:B------:R-:W-:Y:S01]  /*1270*/  ISETP.NE.AND.EX P1, PT, R58, RZ, PT, P1 ;  /* 0x000000ff3a00720c */ /* 0x000fe20003f25310 */
[----:B0-----:R-:W-:Y:S02]  /*1280*/  HFMA2 R99, -RZ, RZ, 0, 0 ;  /* 0x00000000ff637431 */ /* 0x001fe400000001ff */
[----:B------:R-:W-:Y:S01]  /*1290*/  FMUL.FTZ R100, R100, UR12 ;  /* 0x0000000c64647c20 */ /* 0x000fe20008410000 */
[----:B------:R-:W-:Y:S01]  /*12a0*/  ISETP.NE.AND P4, PT, RZ, UR8, PT ;  /* 0x00000008ff007c0c */ /* 0x000fe2000bf85270 */
[----:B------:R-:W-:Y:S01]  /*12b0*/  BSSY.RECONVERGENT B1, `(.L_x_1043) ;  /* 0x000012b000017945 */ /* 0x000fe20003800200 */
[----:B------:R-:W-:Y:S01]  /*12c0*/  @P2 SHF.R.S32.HI R57, RZ, 0x1f, R56 ;  /* 0x0000001fff392819 */ /* 0x000fe20000011438 */
[----:B------:R-:W-:Y:S01]  /*12d0*/  FMUL.FTZ R61, R61, UR12 ;  /* 0x0000000c3d3d7c20 */ /* 0x000fe20008410000 */
[----:B------:R-:W-:-:S02]  /*12e0*/  FSEL R100, R100, RZ, !P4 ;  /* 0x000000ff64647208 */ /* 0x000fc40006000000 */
[----:B------:R-:W-:Y:S02]  /*12f0*/  @P2 LEA.HI R57, R57, R56, RZ, 0x3 ;  /* 0x0000003839392211 */ /* 0x000fe400078f18ff */
[----:B------:R-:W-:-:S04]  /*1300*/  SHF.R.S32.HI R56, RZ, 0x1f, R59 ;  /* 0x0000001fff387819 */ /* 0x000fc8000001143b */
[----:B------:R-:W-:Y:S02]  /*1310*/  LEA.HI R101, R56, R59, RZ, 0x3 ;  /* 0x0000003b38657211 */ /* 0x000fe400078f18ff */
[----:B----4-:R-:W-:-:S04]  /*1320*/  LOP3.LUT R94, R98, 0x1f, RZ, 0xc0, !PT ;  /* 0x0000001f625e7812 */ /* 0x010fc800078ec0ff */
        /* <DEDUP_REMOVED lines=12> */
[----:B------:R-:W-:Y:S01]  /*13f0*/  FFMA.FTZ R109, R75, R61, R100 ;  /* 0x0000003d4b6d7223 */ /* 0x000fe20000010064 */
[----:B------:R-:W-:Y:S01]  /*1400*/  @P2 FADD.FTZ R57, R0, -R57 ;  /* 0x8000003900392221 */ /* 0x000fe20000010000 */
[----:B------:R-:W-:Y:S01]  /*1410*/  @P2 FADD.FTZ R59, R69, -R58 ;  /* 0x8000003a453b2221 */ /* 0x000fe20000010000 */
[----:B------:R-:W-:Y:S01]  /*1420*/  @P2 ISETP.GT.AND P3, PT, R60, RZ, PT ;  /* 0x000000ff3c00220c */ /* 0x000fe20003f64270 */
[----:B------:R-:W2:Y:S01]  /*1430*/  @P2 LDC R102, c[0x0][0x40c] ;  /* 0x00010300ff662b82 */ /* 0x000ea20000000800 */
[C---:B------:R-:W-:Y:S01]  /*1440*/  @P2 FMUL.FTZ R57, R96.reuse, R57 ;  /* 0x0000003960392220 */ /* 0x040fe20000410000 */
[----:B------:R-:W-:Y:S01]  /*1450*/  @P2 FMUL.FTZ R59, R96, R59 ;  /* 0x0000003b603b2220 */ /* 0x000fe20000410000 */
[-CC-:B------:R-:W-:Y:S01]  /*1460*/  FFMA.FTZ R104, R72, R61.reuse, R100.reuse ;  /* 0x0000003d48687223 */ /* 0x180fe20000010064 */
[----:B------:R-:W-:Y:S01]  /*1470*/  FFMA.FTZ R113, R79, R61, R100 ;  /* 0x0000003d4f717223 */ /* 0x000fe20000010064 */
[----:B------:R-:W-:Y:S01]  /*1480*/  @P2 FADD.FTZ R109, R70, -R109 ;  /* 0x8000006d466d2221 */ /* 0x000fe20000010000 */
[----:B------:R-:W-:Y:S01]  /*1490*/  @P2 FSEL R57, R57, RZ, P1 ;  /* 0x000000ff39392208 */ /* 0x000fe20000800000 */
[----:B------:R-:W-:Y:S01]  /*14a0*/  @P2 FADD.FTZ R111, R77, -R104 ;  /* 0x800000684d6f2221 */ /* 0x000fe20000010000 */
[----:B------:R-:W-:Y:S01]  /*14b0*/  @P2 FSEL R59, R59, RZ, P3 ;  /* 0x000000ff3b3b2208 */ /* 0x000fe20001800000 */
[----:B------:R-:W3:Y:S01]  /*14c0*/  @P2 LDC R106, c[0x0][0x40c] ;  /* 0x00010300ff6a2b82 */ /* 0x000ee20000000800 */
[----:B------:R-:W-:Y:S01]  /*14d0*/  @P2 FADD.FTZ R113, R74, -R113 ;  /* 0x800000714a712221 */ /* 0x000fe20000010000 */
[----:B------:R-:W-:Y:S01]  /*14e0*/  @P2 FMUL.FTZ R109, R96, R109 ;  /* 0x0000006d606d2220 */ /* 0x000fe20000410000 */
[----:B------:R-:W-:Y:S01]  /*14f0*/  @P2 ISETP.GT.AND P1, PT, R60, RZ, PT ;  /* 0x000000ff3c00220c */ /* 0x000fe20003f24270 */
[----:B------:R-:W-:Y:S01]  /*1500*/  @P2 FMUL.FTZ R111, R96, R111 ;  /* 0x0000006f606f2220 */ /* 0x000fe20000410000 */
[----:B------:R-:W-:Y:S01]  /*1510*/  @P2 ISETP.GT.AND P4, PT, R60, RZ, PT ;  /* 0x000000ff3c00220c */ /* 0x000fe20003f84270 */
[----:B------:R-:W-:Y:S01]  /*1520*/  @P2 FMUL.FTZ R113, R96, R113 ;  /* 0x0000007160712220 */ /* 0x000fe20000410000 */
[----:B0-----:R-:W-:Y:S01]  /*1530*/  @P2 FMUL.FTZ R57, R57, R56 ;  /* 0x0000003839392220 */ /* 0x001fe20000410000 */
[----:B------:R-:W0:Y:S01]  /*1540*/  @P2 LDC R58, c[0x0][0x40c] ;  /* 0x00010300ff3a2b82 */ /* 0x000e220000000800 */
[----:B------:R-:W-:-:S02]  /*1550*/  @P2 ISETP.GT.AND P3, PT, R60, RZ, PT ;  /* 0x000000ff3c00220c */ /* 0x000fc40003f64270 */
[----:B------:R-:W-:Y:S02]  /*1560*/  @P2 ISETP.GT.AND P5, PT, R60, RZ, PT ;  /* 0x000000ff3c00220c */ /* 0x000fe40003fa4270 */
[----:B------:R-:W-:Y:S01]  /*1570*/  @P2 F2FP.F16.F32.PACK_AB R57, RZ, R57 ;  /* 0x00000039ff39223e */ /* 0x000fe200000000ff */
[----:B--2---:R-:W-:Y:S02]  /*1580*/  @P2 FMUL.FTZ R59, R59, R102 ;  /* 0x000000663b3b2220 */ /* 0x004fe40000410000 */
[----:B------:R-:W2:Y:S01]  /*1590*/  @P2 LDC R108, c[0x0][0x40c] ;  /* 0x00010300ff6c2b82 */ /* 0x000ea20000000800 */
[----:B------:R-:W-:Y:S01]  /*15a0*/  @P2 PRMT R48, R57, 0x7610, R48 ;  /* 0x0000761039302816 */ /* 0x000fe20000000030 */
[----:B------:R-:W-:Y:S01]  /*15b0*/  FFMA.FTZ R102, R68, R61, R100 ;  /* 0x0000003d44667223 */ /* 0x000fe20000010064 */
[----:B------:R-:W-:Y:S02]  /*15c0*/  @P2 ISETP.GT.AND P6, PT, R60, RZ, PT ;  /* 0x000000ff3c00220c */ /* 0x000fe40003fc4270 */
[----:B------:R-:W-:Y:S01]  /*15d0*/  @P2 F2FP.F16.F32.PACK_AB R59, RZ, R59 ;  /* 0x0000003bff3b223e */ /* 0x000fe200000000ff */
[----:B------:R-:W-:Y:S01]  /*15e0*/  @P2 FADD.FTZ R103, R73, -R102 ;  /* 0x8000006649672221 */ /* 0x000fe20000010000 */
[----:B------:R-:W-:Y:S01]  /*15f0*/  @P2 FSEL R109, R109, RZ, P4 ;  /* 0x000000ff6d6d2208 */ /* 0x000fe20002000000 */
[----:B------:R-:W4:Y:S01]  /*1600*/  @P2 LDC R57, c[0x0][0x40c] ;  /* 0x00010300ff392b82 */ /* 0x000f220000000800 */
[----:B------:R-:W-:Y:S01]  /*1610*/  @P2 PRMT R48, R48, 0x5410, R59 ;  /* 0x0000541030302816 */ /* 0x000fe2000000003b */
[----:B------:R-:W-:Y:S01]  /*1620*/  FFMA.FTZ R59, R71, R61, R100 ;  /* 0x0000003d473b7223 */ /* 0x000fe20000010064 */
[----:B------:R-:W-:Y:S01]  /*1630*/  @P2 FMUL.FTZ R103, R96, R103 ;  /* 0x0000006760672220 */ /* 0x000fe20000410000 */
[----:B------:R-:W-:-:S02]  /*1640*/  @P2 FSEL R102, R111, RZ, P5 ;  /* 0x000000ff6f662208 */ /* 0x000fc40002800000 */
[----:B------:R-:W-:Y:S01]  /*1650*/  @P2 FADD.FTZ R59, R62, -R59 ;  /* 0x8000003b3e3b2221 */ /* 0x000fe20000010000 */
[----:B------:R-:W-:Y:S01]  /*1660*/  @P2 FSEL R113, R113, RZ, P6 ;  /* 0x000000ff71712208 */ /* 0x000fe20003000000 */
[----:B------:R-:W5:Y:S01]  /*1670*/  @P2 LDC R56, c[0x0][0x40c] ;  /* 0x00010300ff382b82 */ /* 0x000f620000000800 */
[----:B------:R-:W-:Y:S01]  /*1680*/  @P2 FSEL R103, R103, RZ, P3 ;  /* 0x000000ff67672208 */ /* 0x000fe20001800000 */
[----:B------:R-:W-:Y:S01]  /*1690*/  @P2 FMUL.FTZ R59, R96, R59 ;  /* 0x0000003b603b2220 */ /* 0x000fe20000410000 */
[----:B0-----:R-:W-:-:S04]  /*16a0*/  @P2 FMUL.FTZ R58, R109, R58 ;  /* 0x0000003a6d3a2220 */ /* 0x001fc80000410000 */
[----:B------:R-:W-:Y:S01]  /*16b0*/  @P2 FSEL R59, R59, RZ, P1 ;  /* 0x000000ff3b3b2208 */ /* 0x000fe20000800000 */
[----:B--2---:R-:W-:Y:S01]  /*16c0*/  @P2 FMUL.FTZ R103, R103, R108 ;  /* 0x0000006c67672220 */ /* 0x004fe20000410000 */
[----:B------:R-:W-:-:S03]  /*16d0*/  @P2 F2FP.F16.F32.PACK_AB R58, RZ, R58 ;  /* 0x0000003aff3a223e */ /* 0x000fc600000000ff */
[----:B---3--:R-:W-:Y:S01]  /*16e0*/  @P2 FMUL.FTZ R59, R59, R106 ;  /* 0x0000006a3b3b2220 */ /* 0x008fe20000410000 */
[----:B------:R-:W-:Y:S02]  /*16f0*/  @P2 F2FP.F16.F32.PACK_AB R103, RZ, R103 ;  /* 0x00000067ff67223e */ /* 0x000fe400000000ff */
[----:B------:R-:W-:Y:S01]  /*1700*/  @P2 PRMT R50, R58, 0x7610, R50 ;  /* 0x000076103a322816 */ /* 0x000fe20000000032 */
[----:B----4-:R-:W-:Y:S01]  /*1710*/  @P2 FMUL.FTZ R57, R102, R57 ;  /* 0x0000003966392220 */ /* 0x010fe20000410000 */
[----:B------:R-:W-:-:S04]  /*1720*/  @P2 F2FP.F16.F32.PACK_AB R59, RZ, R59 ;  /* 0x0000003bff3b223e */ /* 0x000fc800000000ff */
[----:B------:R-:W-:Y:S02]  /*1730*/  @P2 F2FP.F16.F32.PACK_AB R57, RZ, R57 ;  /* 0x00000039ff39223e */ /* 0x000fe400000000ff */
[----:B------:R-:W-:Y:S01]  /*1740*/  @P2 PRMT R49, R59, 0x7610, R49 ;  /* 0x000076103b312816 */ /* 0x000fe20000000031 */
[----:B-----5:R-:W-:Y:S01]  /*1750*/  @P2 FMUL.FTZ R56, R113, R56 ;  /* 0x0000003871382220 */ /* 0x020fe20000410000 */
[----:B------:R-:W-:Y:S02]  /*1760*/  @P2 PRMT R50, R50, 0x5410, R57 ;  /* 0x0000541032322816 */ /* 0x000fe40000000039 */
[----:B------:R-:W-:Y:S02]  /*1770*/  @P2 PRMT R49, R49, 0x5410, R103 ;  /* 0x0000541031312816 */ /* 0x000fe40000000067 */
        /* <DEDUP_REMOVED lines=12> */
.L_x_1045:
[----:B------:R-:W0:Y:S01]  /*1840*/  @P2 LDC R57, c[0x0][0x40c] ;  /* 0x00010300ff392b82 */ /* 0x000e220000000800 */
[-CC-:B------:R-:W-:Y:S01]  /*1850*/  FFMA.FTZ R53, R3, R61.reuse, R100.reuse ;  /* 0x0000003d03357223 */ /* 0x180fe20000010064 */
[-CC-:B------:R-:W-:Y:S01]  /*1860*/  FFMA.FTZ R52, R2, R61.reuse, R100.reuse ;  /* 0x0000003d02347223 */ /* 0x180fe20000010064 */
[----:B------:R-:W-:Y:S01]  /*1870*/  ISETP.GT.AND P1, PT, R60, RZ, PT ;  /* 0x000000ff3c00720c */ /* 0x000fe20003f24270 */
[-C--:B------:R-:W-:Y:S01]  /*1880*/  FFMA.FTZ R103, R71, R61.reuse, R100 ;  /* 0x0000003d47677223 */ /* 0x080fe20000010064 */
[----:B------:R-:W-:Y:S01]  /*1890*/  FADD.FTZ R53, R0, -R53 ;  /* 0x8000003500357221 */ /* 0x000fe20000010000 */
[----:B------:R-:W-:Y:S01]  /*18a0*/  FADD.FTZ R55, R69, -R52 ;  /* 0x8000003445377221 */ /* 0x000fe20000010000 */
[--C-:B------:R-:W-:Y:S01]  /*18b0*/  FFMA.FTZ R109, R75, R61, R100.reuse ;  /* 0x0000003d4b6d7223 */ /* 0x100fe20000010064 */
[----:B------:R-:W2:Y:S01]  /*18c0*/  @P2 LDC R115, c[0x0][0x40c] ;  /* 0x00010300ff732b82 */ /* 0x000ea20000000800 */
[C---:B------:R-:W-:Y:S01]  /*18d0*/  FMUL.FTZ R52, R96.reuse, R53 ;  /* 0x0000003560347220 */ /* 0x040fe20000410000 */
[----:B------:R-:W-:Y:S01]  /*18e0*/  FMUL.FTZ R53, R96, R55 ;  /* 0x0000003760357220 */ /* 0x000fe20000410000 */
[----:B------:R-:W-:Y:S01]  /*18f0*/  FADD.FTZ R103, R62, -R103 ;  /* 0x800000673e677221 */ /* 0x000fe20000010000 */
[-CC-:B------:R-:W-:Y:S01]  /*1900*/  FFMA.FTZ R104, R68, R61.reuse, R100.reuse ;  /* 0x0000003d44687223 */ /* 0x180fe20000010064 */
[-CC-:B------:R-:W-:Y:S01]  /*1910*/  FFMA.FTZ R106, R72, R61.reuse, R100.reuse ;  /* 0x0000003d486a7223 */ /* 0x180fe20000010064 */
[----:B------:R-:W-:Y:S01]  /*1920*/  FSEL R52, R52, RZ, P1 ;  /* 0x000000ff34347208 */ /* 0x000fe20000800000 */
[----:B------:R-:W-:Y:S01]  /*1930*/  FFMA.FTZ R113, R79, R61, R100 ;  /* 0x0000003d4f717223 */ /* 0x000fe20000010064 */
[----:B------:R-:W3:Y:S01]  /*1940*/  @P2 LDC R58, c[0x0][0x40c] ;  /* 0x00010300ff3a2b82 */ /* 0x000ee20000000800 */
[----:B------:R-:W-:Y:S01]  /*1950*/  FADD.FTZ R109, R70, -R109 ;  /* 0x8000006d466d7221 */ /* 0x000fe20000010000 */
[----:B------:R-:W-:Y:S01]  /*1960*/  FMUL.FTZ R54, R96, R103 ;  /* 0x0000006760367220 */ /* 0x000fe20000410000 */
[----:B------:R-:W-:Y:S01]  /*1970*/  FADD.FTZ R103, R73, -R104 ;  /* 0x8000006849677221 */ /* 0x000fe20000010000 */
[----:B------:R-:W-:Y:S01]  /*1980*/  FADD.FTZ R111, R77, -R106 ;  /* 0x8000006a4d6f7221 */ /* 0x000fe20000010000 */
[----:B------:R-:W-:Y:S01]  /*1990*/  FADD.FTZ R113, R74, -R113 ;  /* 0x800000714a717221 */ /* 0x000fe20000010000 */
[----:B------:R-:W-:Y:S01]  /*19a0*/  FMUL.FTZ R109, R96, R109 ;  /* 0x0000006d606d7220 */ /* 0x000fe20000410000 */
[----:B------:R-:W-:Y:S01]  /*19b0*/  FSEL R54, R54, RZ, P1 ;  /* 0x000000ff36367208 */ /* 0x000fe20000800000 */
[----:B0-----:R-:W-:Y:S01]  /*19c0*/  @P2 FMUL.FTZ R55, R52, R57 ;  /* 0x0000003934372220 */ /* 0x001fe20000410000 */
[----:B------:R-:W0:Y:S01]  /*19d0*/  @P2 LDC R56, c[0x0][0x40c] ;  /* 0x00010300ff382b82 */ /* 0x000e220000000800 */
[C---:B------:R-:W-:Y:S01]  /*19e0*/  FMUL.FTZ R104, R96.reuse, R103 ;  /* 0x0000006760687220 */ /* 0x040fe20000410000 */
[C---:B------:R-:W-:Y:S01]  /*19f0*/  FMUL.FTZ R111, R96.reuse, R111 ;  /* 0x0000006f606f7220 */ /* 0x040fe20000410000 */
[----:B------:R-:W-:Y:S01]  /*1a00*/  FMUL.FTZ R113, R96, R113 ;  /* 0x0000007160717220 */ /* 0x000fe20000410000 */
[----:B------:R-:W-:Y:S01]  /*1a10*/  FSEL R117, R109, RZ, P1 ;  /* 0x000000ff6d757208 */ /* 0x000fe20000800000 */
[----:B------:R-:W-:Y:S01]  /*1a20*/  FFMA.FTZ R108, R76, R61, R100 ;  /* 0x0000003d4c6c7223 */ /* 0x000fe20000010064 */
[----:B------:R-:W-:Y:S01]  /*1a30*/  FSEL R53, R53, RZ, P1 ;  /* 0x000000ff35357208 */ /* 0x000fe20000800000 */
[----:B--2---:R-:W-:Y:S01]  /*1a40*/  @P2 FMUL.FTZ R103, R54, R115 ;  /* 0x0000007336672220 */ /* 0x004fe20000410000 */
[----:B------:R-:W2:Y:S01]  /*1a50*/  @P2 LDC R102, c[0x0][0x40c] ;  /* 0x00010300ff662b82 */ /* 0x000ea20000000800 */
[----:B------:R-:W-:Y:S01]  /*1a60*/  FSEL R115, R104, RZ, P1 ;  /* 0x000000ff68737208 */ /* 0x000fe20000800000 */
[----:B------:R-:W-:Y:S01]  /*1a70*/  FADD.FTZ R109, R81, -R108 ;  /* 0x8000006c516d7221 */ /* 0x000fe20000010000 */
[----:B------:R-:W-:-:S02]  /*1a80*/  FSEL R104, R111, RZ, P1 ;  /* 0x000000ff6f687208 */ /* 0x000fc40000800000 */
[----:B------:R-:W-:Y:S01]  /*1a90*/  FSEL R106, R113, RZ, P1 ;  /* 0x000000ff716a7208 */ /* 0x000fe20000800000 */
[----:B------:R-:W-:Y:S01]  /*1aa0*/  FMUL.FTZ R109, R96, R109 ;  /* 0x0000006d606d7220 */ /* 0x000fe20000410000 */
[----:B---3--:R-:W-:Y:S01]  /*1ab0*/  @P2 FMUL.FTZ R58, R117, R58 ;  /* 0x0000003a753a2220 */ /* 0x008fe20000410000 */
[----:B------:R-:W3:Y:S01]  /*1ac0*/  @P2 LDC R59, c[0x0][0x40c] ;  /* 0x00010300ff3b2b82 */ /* 0x000ee20000000800 */
[----:B------:R-:W-:Y:S02]  /*1ad0*/  @P2 F2FP.F16.F32.PACK_AB R55, RZ, R55 ;  /* 0x00000037ff37223e */ /* 0x000fe400000000ff */
[----:B------:R-:W-:Y:S02]  /*1ae0*/  @P2 F2FP.F16.F32.PACK_AB R103, RZ, R103 ;  /* 0x00000067ff67223e */ /* 0x000fe400000000ff */
[----:B------:R-:W-:Y:S02]  /*1af0*/  @P2 F2FP.F16.F32.PACK_AB R58, RZ, R58 ;  /* 0x0000003aff3a223e */ /* 0x000fe400000000ff */
[----:B------:R-:W-:Y:S01]  /*1b00*/  @P2 PRMT R48, R55, 0x7610, R48 ;  /* 0x0000761037302816 */ /* 0x000fe20000000030 */
[----:B------:R-:W4:Y:S01]  /*1b10*/  @P2 LDC R57, c[0x0][0x40c] ;  /* 0x00010300ff392b82 */ /* 0x000f220000000800 */
[----:B0-----:R-:W-:Y:S01]  /*1b20*/  @P2 FMUL.FTZ R56, R53, R56 ;  /* 0x0000003835382220 */ /* 0x001fe20000410000 */
[----:B------:R-:W-:-:S02]  /*1b30*/  FSEL R109, R109, RZ, P1 ;  /* 0x000000ff6d6d7208 */ /* 0x000fc40000800000 */
[----:B------:R-:W-:Y:S02]  /*1b40*/  @P2 PRMT R49, R103, 0x7610, R49 ;  /* 0x0000761067312816 */ /* 0x000fe40000000031 */
[----:B------:R-:W-:Y:S01]  /*1b50*/  @P2 F2FP.F16.F32.PACK_AB R56, RZ, R56 ;  /* 0x00000038ff38223e */ /* 0x000fe200000000ff */
[----:B--2---:R-:W-:Y:S01]  /*1b60*/  @P2 FMUL.FTZ R102, R115, R102 ;  /* 0x0000006673662220 */ /* 0x004fe20000410000 */
[----:B------:R-:W-:Y:S02]  /*1b70*/  @P2 PRMT R50, R58, 0x7610, R50 ;  /* 0x000076103a322816 */ /* 0x000fe40000000032 */
[----:B------:R-:W-:Y:S02]  /*1b80*/  F2FP.F16.F32.PACK_AB R52, R53, R52 ;  /* 0x000000343534723e */ /* 0x000fe400000000ff */
[----:B------:R-:W-:Y:S02]  /*1b90*/  @P2 F2FP.F16.F32.PACK_AB R102, RZ, R102 ;  /* 0x00000066ff66223e */ /* 0x000fe400000000ff */
[----:B------:R-:W-:Y:S01]  /*1ba0*/  F2FP.F16.F32.PACK_AB R53, R115, R54 ;  /* 0x000000367335723e */ /* 0x000fe200000000ff */
[C---:B---3--:R-:W-:Y:S01]  /*1bb0*/  @P2 FMUL.FTZ R59, R104.reuse, R59 ;  /* 0x0000003b683b2220 */ /* 0x048fe20000410000 */
[----:B------:R-:W-:-:S02]  /*1bc0*/  F2FP.F16.F32.PACK_AB R54, R104, R117 ;  /* 0x000000756836723e */ /* 0x000fc400000000ff */
[----:B------:R-:W-:Y:S02]  /*1bd0*/  @P2 PRMT R48, R48, 0x5410, R56 ;  /* 0x0000541030302816 */ /* 0x000fe40000000038 */
[----:B------:R-:W-:Y:S02]  /*1be0*/  @P2 F2FP.F16.F32.PACK_AB R59, RZ, R59 ;  /* 0x0000003bff3b223e */ /* 0x000fe400000000ff */
[----:B------:R-:W-:Y:S01]  /*1bf0*/  @P2 PRMT R49, R49, 0x5410, R102 ;  /* 0x0000541031312816 */ /* 0x000fe20000000066 */
[----:B----4-:R-:W-:Y:S01]  /*1c00*/  @P2 FMUL.FTZ R57, R106, R57 ;  /* 0x000000396a392220 */ /* 0x010fe20000410000 */
[----:B------:R-:W-:Y:S02]  /*1c10*/  F2FP.F16.F32.PACK_AB R55, R109, R106 ;  /* 0x0000006a6d37723e */ /* 0x000fe400000000ff */
[----:B------:R-:W-:Y:S02]  /*1c20*/  @P2 PRMT R50, R50, 0x5410, R59 ;  /* 0x0000541032322816 */ /* 0x000fe4000000003b */
[----:B------:R-:W-:-:S04]  /*1c30*/  @P2 F2FP.F16.F32.PACK_AB R57, RZ, R57 ;  /* 0x00000039ff39223e */ /* 0x000fc800000000ff */
[----:B------:R-:W-:Y:S01]  /*1c40*/  @P2 PRMT R51, R57, 0x7610, R51 ;  /* 0x0000761039332816 */ /* 0x000fe20000000033 */
[----:B------:R-:W-:Y:S06]  /*1c50*/  @!P2 BRA `(.L_x_1046) ;  /* 0x000000080040a947 */ /* 0x000fec0003800000 */
[----:B------:R-:W-:-:S05]  /*1c60*/  FMUL.FTZ R56, R109, UR13 ;  /* 0x0000000d6d387c20 */ /* 0x000fca0008410000 */
[----:B------:R-:W-:-:S04]  /*1c70*/  F2FP.F16.F32.PACK_AB R56, RZ, R56 ;  /* 0x00000038ff38723e */ /* 0x000fc800000000ff */
[----:B------:R-:W-:Y:S01]  /*1c80*/  PRMT R51, R51, 0x5410, R56 ;  /* 0x0000541033337816 */ /* 0x000fe20000000038 */
[----:B------:R-:W-:Y:S06]  /*1c90*/  BRA `(.L_x_1046) ;  /* 0x0000000800307947 */ /* 0x000fec0003800000 */
.L_x_1044:
[----:B------:R-:W-:Y:S02]  /*1ca0*/  MOV R105, UR20 ;  /* 0x0000001400697c02 */ /* 0x000fe40008000f00 */
[----:B------:R-:W-:Y:S02]  /*1cb0*/  MOV R107, UR21 ;  /* 0x00000015006b7c02 */ /* 0x000fe40008000f00 */
[----:B------:R-:W-:-:S04]  /*1cc0*/  ISETP.NE.U32.AND P1, PT, R105, RZ, PT ;  /* 0x000000ff6900720c */ /* 0x000fc80003f25070 */
[----:B------:R-:W-:-:S13]  /*1cd0*/  ISETP.NE.AND.EX P1, PT, R107, RZ, PT, P1 ;  /* 0x000000ff6b00720c */ /* 0x000fda0003f25310 */
[----:B------:R-:W-:Y:S05]  /*1ce0*/  @P1 BRA `(.L_x_1047) ;  /* 0x0000000400081947 */ /* 0x000fea0003800000 */
[----:B------:R-:W-:Y:S01]  /*1cf0*/  ISETP.GT.AND P1, PT, R60, RZ, PT ;  /* 0x000000ff3c00720c */ /* 0x000fe20003f24270 */
[----:B------:R-:W0:Y:S01]  /*1d00*/  @P2 LDC R104, c[0x0][0x40c] ;  /* 0x00010300ff682b82 */ /* 0x000e220000000800 */
[----:B------:R-:W-:Y:S02]  /*1d10*/  HADD2.F32 R57, -RZ, R40.H0_H0 ;  /* 0x20000028ff397230 */ /* 0x000fe40000004100 */
[--C-:B------:R-:W-:Y:S02]  /*1d20*/  HADD2.F32 R103, -RZ, R41.reuse.H0_H0 ;  /* 0x20000029ff677230 */ /* 0x100fe40000004100 */
[----:B------:R-:W-:Y:S02]  /*1d30*/  HADD2.F32 R109, -RZ, R41.H1_H1 ;  /* 0x30000029ff6d7230 */ /* 0x000fe40000004100 */
[----:B------:R-:W-:Y:S01]  /*1d40*/  HADD2.F32 R113, -RZ, R42.H1_H1 ;  /* 0x3000002aff717230 */ /* 0x000fe20000004100 */
[----:B------:R-:W2:Y:S01]  /*1d50*/  @P2 LDC R58, c[0x0][0x40c] ;  /* 0x00010300ff3a2b82 */ /* 0x000ea20000000800 */
[----:B------:R-:W-:-:S03]  /*1d60*/  HADD2.F32 R115, -RZ, R43.H0_H0 ;  /* 0x2000002bff737230 */ /* 0x000fc60000004100 */
[-CC-:B------:R-:W-:Y:S01]  /*1d70*/  @P1 FFMA.FTZ R59, R3, R61.reuse, R100.reuse ;  /* 0x0000003d033b1223 */ /* 0x180fe20000010064 */
[-CC-:B------:R-:W-:Y:S01]  /*1d80*/  @P1 FFMA.FTZ R102, R2, R61.reuse, R100.reuse ;  /* 0x0000003d02661223 */ /* 0x180fe20000010064 */
[-CC-:B------:R-:W-:Y:S01]  /*1d90*/  @P1 FFMA.FTZ R111, R71, R61.reuse, R100.reuse ;  /* 0x0000003d476f1223 */ /* 0x180fe20000010064 */
[-C--:B------:R-:W-:Y:S01]  /*1da0*/  @P1 FFMA.FTZ R117, R75, R61.reuse, R100 ;  /* 0x0000003d4b751223 */ /* 0x080fe20000010064 */
[----:B------:R-:W-:Y:S01]  /*1db0*/  @P1 FADD.FTZ R56, R0, -R59 ;  /* 0x8000003b00381221 */ /* 0x000fe20000010000 */
[----:B------:R-:W-:Y:S02]  /*1dc0*/  HADD2.F32 R59, -RZ, R40.H1_H1 ;  /* 0x30000028ff3b7230 */ /* 0x000fe40000004100 */
[----:B------:R-:W-:Y:S01]  /*1dd0*/  @P1 FADD.FTZ R102, R69, -R102 ;  /* 0x8000006645661221 */ /* 0x000fe20000010000 */
[----:B------:R-:W3:Y:S01]  /*1de0*/  @P2 LDC R106, c[0x0][0x40c] ;  /* 0x00010300ff6a2b82 */ /* 0x000ee20000000800 */
[----:B------:R-:W-:Y:S01]  /*1df0*/  @P1 FFMA.FTZ R57, R96, R56, R57 ;  /* 0x0000003860391223 */ /* 0x000fe20000010039 */
[----:B------:R-:W-:Y:S01]  /*1e00*/  @P1 FADD.FTZ R111, R62, -R111 ;  /* 0x8000006f3e6f1221 */ /* 0x000fe20000010000 */
[----:B------:R-:W-:Y:S01]  /*1e10*/  @P1 FFMA.FTZ R59, R96, R102, R59 ;  /* 0x00000066603b1223 */ /* 0x000fe2000001003b */
[----:B------:R-:W-:Y:S01]  /*1e20*/  @P1 FFMA.FTZ R119, R79, R61, R100 ;  /* 0x0000003d4f771223 */ /* 0x000fe20000010064 */
[----:B------:R-:W-:Y:S01]  /*1e30*/  @P1 FADD.FTZ R117, R70, -R117 ;  /* 0x8000007546751221 */ /* 0x000fe20000010000 */
[----:B------:R-:W-:Y:S01]  /*1e40*/  @P1 FFMA.FTZ R103, R96, R111, R103 ;  /* 0x0000006f60671223 */ /* 0x000fe20000010067 */
[----:B0-----:R-:W-:Y:S01]  /*1e50*/  @P2 FMUL.FTZ R59, R59, R104 ;  /* 0x000000683b3b2220 */ /* 0x001fe20000410000 */
[----:B------:R-:W0:Y:S01]  /*1e60*/  @P2 LDC R56, c[0x0][0x40c] ;  /* 0x00010300ff382b82 */ /* 0x000e220000000800 */
[----:B------:R-:W-:-:S02]  /*1e70*/  HADD2.F32 R111, -RZ, R42.H0_H0 ;  /* 0x2000002aff6f7230 */ /* 0x000fc40000004100 */
[----:B------:R-:W-:Y:S01]  /*1e80*/  @P1 FADD.FTZ R108, R74, -R119 ;  /* 0x800000774a6c1221 */ /* 0x000fe20000010000 */
[----:B------:R-:W-:Y:S01]  /*1e90*/  @P2 F2FP.F16.F32.PACK_AB R59, RZ, R59 ;  /* 0x0000003bff3b223e */ /* 0x000fe200000000ff */
[----:B--2---:R-:W-:Y:S01]  /*1ea0*/  @P2 FMUL.FTZ R57, R57, R58 ;  /* 0x0000003a39392220 */ /* 0x004fe20000410000 */
[----:B------:R-:W-:Y:S01]  /*1eb0*/  @P1 FFMA.FTZ R58, R68, R61, R100 ;  /* 0x0000003d443a1223 */ /* 0x000fe20000010064 */
[C---:B------:R-:W-:Y:S01]  /*1ec0*/  @P1 FFMA.FTZ R111, R96.reuse, R117, R111 ;  /* 0x00000075606f1223 */ /* 0x040fe2000001006f */
[----:B------:R-:W2:Y:S01]  /*1ed0*/  @P2 LDC R104, c[0x0][0x40c] ;  /* 0x00010300ff682b82 */ /* 0x000ea20000000800 */
[----:B------:R-:W-:Y:S01]  /*1ee0*/  @P1 FFMA.FTZ R115, R96, R108, R115 ;  /* 0x0000006c60731223 */ /* 0x000fe20000010073 */
[----:B------:R-:W-:Y:S01]  /*1ef0*/  @P1 FADD.FTZ R58, R73, -R58 ;  /* 0x8000003a493a1221 */ /* 0x000fe20000010000 */
[----:B------:R-:W-:-:S03]  /*1f00*/  @P2 F2FP.F16.F32.PACK_AB R57, RZ, R57 ;  /* 0x00000039ff39223e */ /* 0x000fc600000000ff */
[----:B------:R-:W-:Y:S01]  /*1f10*/  @P1 FFMA.FTZ R109, R96, R58, R109 ;  /* 0x0000003a606d1223 */ /* 0x000fe2000001006d */
[----:B------:R-:W-:Y:S01]  /*1f20*/  @P1 FFMA.FTZ R58, R72, R61, R100 ;  /* 0x0000003d483a1223 */ /* 0x000fe20000010064 */
[----:B------:R-:W4:Y:S01]  /*1f30*/  @P2 LDC R102, c[0x0][0x40c] ;  /* 0x00010300ff662b82 */ /* 0x000f220000000800 */
[----:B------:R-:W-:Y:S02]  /*1f40*/  @P2 PRMT R48, R57, 0x7610, R48 ;  /* 0x0000761039302816 */ /* 0x000fe40000000030 */
[----:B------:R-:W-:Y:S02]  /*1f50*/  @P1 FADD.FTZ R58, R77, -R58 ;  /* 0x8000003a4d3a1221 */ /* 0x000fe40000010000 */
[----:B------:R-:W-:Y:S02]  /*1f60*/  @P2 PRMT R48, R48, 0x5410, R59 ;  /* 0x0000541030302816 */ /* 0x000fe4000000003b */
[----:B------:R-:W-:Y:S01]  /*1f70*/  @P1 FFMA.FTZ R113, R96, R58, R113 ;  /* 0x0000003a60711223 */ /* 0x000fe20000010071 */
[----:B------:R-:W5:Y:S01]  /*1f80*/  @P2 LDC R110, c[0x0][0x40c] ;  /* 0x00010300ff6e2b82 */ /* 0x000f620000000800 */
[----:B0-----:R-:W-:-:S02]  /*1f90*/  @P2 FMUL.FTZ R103, R103, R56 ;  /* 0x0000003867672220 */ /* 0x001fc40000410000 */
[----:B---3--:R-:W-:-:S03]  /*1fa0*/  @P2 FMUL.FTZ R113, R113, R106 ;  /* 0x0000006a71712220 */ /* 0x008fc60000410000 */
[----:B------:R-:W-:Y:S01]  /*1fb0*/  @P2 F2FP.F16.F32.PACK_AB R103, RZ, R103 ;  /* 0x00000067ff67223e */ /* 0x000fe200000000ff */
[----:B--2---:R-:W-:Y:S01]  /*1fc0*/  @P2 FMUL.FTZ R111, R111, R104 ;  /* 0x000000686f6f2220 */ /* 0x004fe20000410000 */
[----:B------:R-:W-:Y:S02]  /*1fd0*/  @P2 F2FP.F16.F32.PACK_AB R113, RZ, R113 ;  /* 0x00000071ff71223e */ /* 0x000fe400000000ff */
[----:B------:R-:W-:Y:S02]  /*1fe0*/  @P2 PRMT R49, R103, 0x7610, R49 ;  /* 0x0000761067312816 */ /* 0x000fe40000000031 */
[----:B------:R-:W-:Y:S01]  /*1ff0*/  @P2 F2FP.F16.F32.PACK_AB R111, RZ, R111 ;  /* 0x0000006fff6f223e */ /* 0x000fe200000000ff */
[----:B----4-:R-:W-:-:S03]  /*2000*/  @P2 FMUL.FTZ R109, R109, R102 ;  /* 0x000000666d6d2220 */ /* 0x010fc60000410000 */
[----:B------:R-:W-:Y:S02]  /*2010*/  @P2 PRMT R50, R111, 0x7610, R50 ;  /* 0x000076106f322816 */ /* 0x000fe40000000032 */
[----:B------:R-:W-:Y:S02]  /*2020*/  @P2 F2FP.F16.F32.PACK_AB R109, RZ, R109 ;  /* 0x0000006dff6d223e */ /* 0x000fe400000000ff */
[----:B------:R-:W-:Y:S01]  /*2030*/  @P2 PRMT R50, R50, 0x5410, R113 ;  /* 0x0000541032322816 */ /* 0x000fe20000000071 */
[----:B-----5:R-:W-:Y:S01]  /*2040*/  @P2 FMUL.FTZ R115, R115, R110 ;  /* 0x0000006e73732220 */ /* 0x020fe20000410000 */
[----:B------:R-:W-:-:S04]  /*2050*/  @P2 PRMT R49, R49, 0x5410, R109 ;  /* 0x0000541031312816 */ /* 0x000fc8000000006d */
        /* <DEDUP_REMOVED lines=11> */
.L_x_1047:
[----:B------:R-:W-:Y:S01]  /*2110*/  ISETP.GT.AND P1, PT, R60, RZ, PT ;  /* 0x000000ff3c00720c */ /* 0x000fe20003f24270 */
[----:B------:R-:W0:Y:S01]  /*2120*/  @P2 LDC R56, c[0x0][0x40c] ;  /* 0x00010300ff382b82 */ /* 0x000e220000000800 */
[----:B------:R-:W-:Y:S01]  /*2130*/  @P3 FFMA.FTZ R55, R3, R61, R100 ;  /* 0x0000003d03373223 */ /* 0x000fe20000010064 */
[--C-:B------:R-:W-:Y:S02]  /*2140*/  HADD2.F32 R53, -RZ, R40.reuse.H0_H0 ;  /* 0x20000028ff357230 */ /* 0x100fe40000004100 */
[----:B------:R-:W-:Y:S02]  /*2150*/  HADD2.F32 R52, -RZ, R40.H1_H1 ;  /* 0x30000028ff347230 */ /* 0x000fe40000004100 */
[----:B------:R-:W-:Y:S01]  /*2160*/  @P3 FADD.FTZ R55, R0, -R55 ;  /* 0x8000003700373221 */ /* 0x000fe20000010000 */
[--C-:B------:R-:W-:Y:S01]  /*2170*/  HADD2.F32 R102, -RZ, R41.reuse.H1_H1 ;  /* 0x30000029ff667230 */ /* 0x100fe20000004100 */
[----:B------:R-:W2:Y:S02]  /*2180*/  @P2 LDC R110, c[0x0][0x40c] ;  /* 0x00010300ff6e2b82 */ /* 0x000ea40000000800 */
[----:B------:R-:W-:Y:S01]  /*2190*/  @P3 FFMA.FTZ R53, R96, R55, R53 ;  /* 0x0000003760353223 */ /* 0x000fe20000010035 */
[----:B------:R-:W-:-:S02]  /*21a0*/  HADD2.F32 R103, -RZ, R41.H0_H0 ;  /* 0x20000029ff677230 */ /* 0x000fc40000004100 */
[-CC-:B------:R-:W-:Y:S01]  /*21b0*/  @P1 FFMA.FTZ R54, R2, R61.reuse, R100.reuse ;  /* 0x0000003d02361223 */ /* 0x180fe20000010064 */
[-CC-:B------:R-:W-:Y:S01]  /*21c0*/  @P1 FFMA.FTZ R115, R75, R61.reuse, R100.reuse ;  /* 0x0000003d4b731223 */ /* 0x180fe20000010064 */
[-CC-:B------:R-:W-:Y:S01]  /*21d0*/  @P1 FFMA.FTZ R58, R68, R61.reuse, R100.reuse ;  /* 0x0000003d443a1223 */ /* 0x180fe20000010064 */
[-C--:B------:R-:W-:Y:S01]  /*21e0*/  @P1 FFMA.FTZ R55, R71, R61.reuse, R100 ;  /* 0x0000003d47371223 */ /* 0x080fe20000010064 */
[----:B------:R-:W3:Y:S01]  /*21f0*/  @P2 LDC R109, c[0x0][0x40c] ;  /* 0x00010300ff6d2b82 */ /* 0x000ee20000000800 */
[----:B------:R-:W-:Y:S01]  /*2200*/  @P1 FADD.FTZ R57, R69, -R54 ;  /* 0x8000003645391221 */ /* 0x000fe20000010000 */
[--C-:B------:R-:W-:Y:S02]  /*2210*/  HADD2.F32 R54, -RZ, R42.reuse.H0_H0 ;  /* 0x2000002aff367230 */ /* 0x100fe40000004100 */
[----:B------:R-:W-:Y:S01]  /*2220*/  @P1 FADD.FTZ R115, R70, -R115 ;  /* 0x8000007346731221 */ /* 0x000fe20000010000 */
[----:B------:R-:W-:Y:S01]  /*2230*/  @P1 FFMA.FTZ R112, R72, R61, R100 ;  /* 0x0000003d48701223 */ /* 0x000fe20000010064 */
[C---:B------:R-:W-:Y:S01]  /*2240*/  @P1 FFMA.FTZ R52, R96.reuse, R57, R52 ;  /* 0x0000003960341223 */ /* 0x040fe20000010034 */
[----:B------:R-:W-:Y:S01]  /*2250*/  @P1 FADD.FTZ R57, R73, -R58 ;  /* 0x8000003a49391221 */ /* 0x000fe20000010000 */
[----:B------:R-:W-:Y:S01]  /*2260*/  @P1 FFMA.FTZ R54, R96, R115, R54 ;  /* 0x0000007360361223 */ /* 0x000fe20000010036 */
[----:B------:R-:W4:Y:S01]  /*2270*/  @P2 LDC R106, c[0x0][0x40c] ;  /* 0x00010300ff6a2b82 */ /* 0x000f220000000800 */
[----:B------:R-:W-:Y:S01]  /*2280*/  @P1 FFMA.FTZ R115, R79, R61, R100 ;  /* 0x0000003d4f731223 */ /* 0x000fe20000010064 */
[----:B------:R-:W-:-:S02]  /*2290*/  HADD2.F32 R59, -RZ, R42.H1_H1 ;  /* 0x3000002aff3b7230 */ /* 0x000fc40000004100 */
[----:B------:R-:W-:Y:S01]  /*22a0*/  @P1 FADD.FTZ R55, R62, -R55 ;  /* 0x800000373e371221 */ /* 0x000fe20000010000 */
[----:B------:R-:W-:Y:S01]  /*22b0*/  @P1 FFMA.FTZ R102, R96, R57, R102 ;  /* 0x0000003960661223 */ /* 0x000fe20000010066 */
[----:B------:R-:W-:Y:S01]  /*22c0*/  @P1 FADD.FTZ R112, R77, -R112 ;  /* 0x800000704d701221 */ /* 0x000fe20000010000 */
[--C-:B------:R-:W-:Y:S02]  /*22d0*/  HADD2.F32 R57, -RZ, R43.reuse.H0_H0 ;  /* 0x2000002bff397230 */ /* 0x100fe40000004100 */
[----:B------:R-:W-:Y:S01]  /*22e0*/  @P1 FFMA.FTZ R58, R76, R61, R100 ;  /* 0x0000003d4c3a1223 */ /* 0x000fe20000010064 */
[----:B------:R-:W5:Y:S01]  /*22f0*/  @P2 LDC R113, c[0x0][0x40c] ;  /* 0x00010300ff712b82 */ /* 0x000f620000000800 */
[----:B------:R-:W-:Y:S01]  /*2300*/  @P1 FADD.FTZ R115, R74, -R115 ;  /* 0x800000734a731221 */ /* 0x000fe20000010000 */
[C---:B------:R-:W-:Y:S01]  /*2310*/  @P1 FFMA.FTZ R103, R96.reuse, R55, R103 ;  /* 0x0000003760671223 */ /* 0x040fe20000010067 */
[----:B------:R-:W-:Y:S01]  /*2320*/  @P1 FFMA.FTZ R59, R96, R112, R59 ;  /* 0x00000070603b1223 */ /* 0x000fe2000001003b */
[----:B------:R-:W-:-:S02]  /*2330*/  HADD2.F32 R55, -RZ, R43.H1_H1 ;  /* 0x3000002bff377230 */ /* 0x000fc40000004100 */
[----:B------:R-:W-:Y:S01]  /*2340*/  @P1 FADD.FTZ R112, R81, -R58 ;  /* 0x8000003a51701221 */ /* 0x000fe20000010000 */
[C---:B------:R-:W-:Y:S01]  /*2350*/  @P1 FFMA.FTZ R57, R96.reuse, R115, R57 ;  /* 0x0000007360391223 */ /* 0x040fe20000010039 */
[----:B0-----:R-:W-:Y:S01]  /*2360*/  @P2 FMUL.FTZ R56, R53, R56 ;  /* 0x0000003835382220 */ /* 0x001fe20000410000 */
[----:B------:R-:W0:Y:S01]  /*2370*/  @P2 LDC R111, c[0x0][0x40c] ;  /* 0x00010300ff6f2b82 */ /* 0x000e220000000800 */
[----:B--2---:R-:W-:Y:S01]  /*2380*/  @P2 FMUL.FTZ R110, R103, R110 ;  /* 0x0000006e676e2220 */ /* 0x004fe20000410000 */
[----:B------:R-:W-:Y:S01]  /*2390*/  @P1 FFMA.FTZ R55, R96, R112, R55 ;  /* 0x0000007060371223 */ /* 0x000fe20000010037 */
[----:B---3--:R-:W-:Y:S01]  /*23a0*/  @P2 FMUL.FTZ R109, R54, R109 ;  /* 0x0000006d366d2220 */ /* 0x008fe20000410000 */
[----:B------:R-:W-:Y:S02]  /*23b0*/  @P2 F2FP.F16.F32.PACK_AB R56, RZ, R56 ;  /* 0x00000038ff38223e */ /* 0x000fe400000000ff */
[----:B------:R-:W-:Y:S02]  /*23c0*/  @P2 F2FP.F16.F32.PACK_AB R110, RZ, R110 ;  /* 0x0000006eff6e223e */ /* 0x000fe400000000ff */
[----:B------:R-:W2:Y:S01]  /*23d0*/  @P2 LDC R108, c[0x0][0x40c] ;  /* 0x00010300ff6c2b82 */ /* 0x000ea20000000800 */
[----:B----4-:R-:W-:Y:S01]  /*23e0*/  @P2 FMUL.FTZ R106, R57, R106 ;  /* 0x0000006a396a2220 */ /* 0x010fe20000410000 */
[----:B------:R-:W-:-:S02]  /*23f0*/  @P2 F2FP.F16.F32.PACK_AB R109, RZ, R109 ;  /* 0x0000006dff6d223e */ /* 0x000fc400000000ff */
[----:B------:R-:W-:Y:S02]  /*2400*/  @P2 PRMT R48, R56, 0x7610, R48 ;  /* 0x0000761038302816 */ /* 0x000fe40000000030 */
[----:B------:R-:W-:Y:S02]  /*2410*/  @P2 F2FP.F16.F32.PACK_AB R106, RZ, R106 ;  /* 0x0000006aff6a223e */ /* 0x000fe400000000ff */
[----:B------:R-:W3:Y:S01]  /*2420*/  @P2 LDC R104, c[0x0][0x40c] ;  /* 0x00010300ff682b82 */ /* 0x000ee20000000800 */
[----:B-----5:R-:W-:Y:S01]  /*2430*/  @P2 FMUL.FTZ R58, R52, R113 ;  /* 0x00000071343a2220 */ /* 0x020fe20000410000 */
[----:B------:R-:W-:Y:S02]  /*2440*/  @P2 PRMT R49, R110, 0x7610, R49 ;  /* 0x000076106e312816 */ /* 0x000fe40000000031 */
[----:B------:R-:W-:Y:S02]  /*2450*/  @P2 PRMT R50, R109, 0x7610, R50 ;  /* 0x000076106d322816 */ /* 0x000fe40000000032 */
[----:B------:R-:W-:Y:S01]  /*2460*/  @P2 F2FP.F16.F32.PACK_AB R58, RZ, R58 ;  /* 0x0000003aff3a223e */ /* 0x000fe200000000ff */
[----:B0-----:R-:W-:Y:S01]  /*2470*/  @P2 FMUL.FTZ R111, R102, R111 ;  /* 0x0000006f666f2220 */ /* 0x001fe20000410000 */
[----:B------:R-:W-:-:S02]  /*2480*/  @P2 PRMT R51, R106, 0x7610, R51 ;  /* 0x000076106a332816 */ /* 0x000fc40000000033 */
[----:B------:R-:W-:Y:S02]  /*2490*/  F2FP.F16.F32.PACK_AB R52, R52, R53 ;  /* 0x000000353434723e */ /* 0x000fe400000000ff */
[----:B------:R-:W-:Y:S02]  /*24a0*/  @P2 F2FP.F16.F32.PACK_AB R111, RZ, R111 ;  /* 0x0000006fff6f223e */ /* 0x000fe400000000ff */
[----:B------:R-:W-:Y:S01]  /*24b0*/  F2FP.F16.F32.PACK_AB R53, R102, R103 ;  /* 0x000000676635723e */ /* 0x000fe200000000ff */
[C---:B--2---:R-:W-:Y:S01]  /*24c0*/  @P2 FMUL.FTZ R108, R59.reuse, R108 ;  /* 0x0000006c3b6c2220 */ /* 0x044fe20000410000 */
[----:B------:R-:W-:Y:S02]  /*24d0*/  F2FP.F16.F32.PACK_AB R54, R59, R54 ;  /* 0x000000363b36723e */ /* 0x000fe400000000ff */
[----:B------:R-:W-:Y:S02]  /*24e0*/  @P2 PRMT R48, R48, 0x5410, R58 ;  /* 0x0000541030302816 */ /* 0x000fe4000000003a */
[----:B------:R-:W-:-:S02]  /*24f0*/  @P2 F2FP.F16.F32.PACK_AB R108, RZ, R108 ;  /* 0x0000006cff6c223e */ /* 0x000fc400000000ff */
[----:B------:R-:W-:Y:S01]  /*2500*/  @P2 PRMT R49, R49, 0x5410, R111 ;  /* 0x0000541031312816 */ /* 0x000fe2000000006f */
[C---:B---3--:R-:W-:Y:S01]  /*2510*/  @P2 FMUL.FTZ R104, R55.reuse, R104 ;  /* 0x0000006837682220 */ /* 0x048fe20000410000 */
[----:B------:R-:W-:Y:S02]  /*2520*/  F2FP.F16.F32.PACK_AB R55, R55, R57 ;  /* 0x000000393737723e */ /* 0x000fe400000000ff */
[----:B------:R-:W-:Y:S02]  /*2530*/  @P2 PRMT R50, R50, 0x5410, R108 ;  /* 0x0000541032322816 */ /* 0x000fe4000000006c */
[----:B------:R-:W-:-:S04]  /*2540*/  @P2 F2FP.F16.F32.PACK_AB R104, RZ, R104 ;  /* 0x00000068ff68223e */ /* 0x000fc800000000ff */
[----:B------:R-:W-:-:S07]  /*2550*/  @P2 PRMT R51, R51, 0x5410, R104 ;  /* 0x0000541033332816 */ /* 0x000fce0000000068 */
.L_x_1046:
[----:B------:R-:W-:Y:S05]  /*2560*/  BSYNC.RECONVERGENT B1 ;  /* 0x0000000000017941 */ /* 0x000fea0003800200 */
.L_x_1043:
[----:B------:R-:W-:Y:S01]  /*2570*/  ISETP.NE.U32.AND P1, PT, R105, RZ, PT ;  /* 0x000000ff6900720c */ /* 0x000fe20003f25070 */
[----:B------:R-:W0:Y:S01]  /*2580*/  @P2 LDC.64 R56, c[0x0][0x468] ;  /* 0x00011a00ff382b82 */ /* 0x000e220000000a00 */
[----:B------:R-:W-:Y:S02]  /*2590*/  BSSY.RECONVERGENT B1, `(.L_x_1048) ;  /* 0x0000119000017945 */ /* 0x000fe40003800200 */
[----:B------:R-:W-:-:S13]  /*25a0*/  ISETP.NE.AND.EX P1, PT, R107, RZ, PT, P1 ;  /* 0x000000ff6b00720c */ /* 0x000fda0003f25310 */
[----:B------:R-:W2:Y:S01]  /*25b0*/  @P1 LDC.64 R58, c[0x0][0x478] ;  /* 0x00011e00ff3a1b82 */ /* 0x000ea20000000a00 */
[----:B0-----:R-:W-:-:S04]  /*25c0*/  @P2 IMAD.WIDE.U32 R56, R99, 0x10, R56 ;  /* 0x0000001063382825 */ /* 0x001fc800078e0038 */
[----:B--2---:R-:W-:-:S05]  /*25d0*/  @P1 IMAD.WIDE.U32 R58, R101, 0x10, R58 ;  /* 0x00000010653a1825 */ /* 0x004fca00078e003a */
[----:B------:R0:W-:Y:S04]  /*25e0*/  @P1 STG.E.128 desc[UR6][R58.64], R52 ;  /* 0x000000343a001986 */ /* 0x0001e8000c101d06 */
[----:B------:R0:W-:Y:S01]  /*25f0*/  @P2 STG.E.128 desc[UR6][R56.64], R48 ;  /* 0x0000003038002986 */ /* 0x0001e2000c101d06 */
[----:B------:R-:W-:Y:S05]  /*2600*/  @!P0 BRA `(.L_x_1049) ;  /* 0x0000000800248947 */ /* 0x000fea0003800000 */
[----:B------:R-:W-:Y:S05]  /*2610*/  @!P1 BRA `(.L_x_1050) ;  /* 0x0000000400189947 */ /* 0x000fea0003800000 */
[----:B------:R-:W-:Y:S01]  /*2620*/  ISETP.GT.AND P0, PT, R60, RZ, PT ;  /* 0x000000ff3c00720c */ /* 0x000fe20003f04270 */
[----:B------:R-:W2:Y:S01]  /*2630*/  @P2 LDC R104, c[0x0][0x40c] ;  /* 0x00010300ff682b82 */ /* 0x000ea20000000800 */
        /* <DEDUP_REMOVED lines=9> */
[----:B------:R-:W3:Y:S01]  /*26d0*/  @P2 LDC R110, c[0x0][0x40c] ;  /* 0x00010300ff6e2b82 */ /* 0x000ee20000000800 */
[----:B------:R-:W-:Y:S01]  /*26e0*/  @P0 FADD.FTZ R55, R80, -R55 ;  /* 0x8000003750370221 */ /* 0x000fe20000010000 */
[----:B------:R-:W-:Y:S01]  /*26f0*/  @P0 FADD.FTZ R56, R85, -R56 ;  /* 0x8000003855380221 */ /* 0x000fe20000010000 */
[----:B------:R-:W-:Y:S01]  /*2700*/  @P0 FADD.FTZ R105, R82, -R105 ;  /* 0x8000006952690221 */ /* 0x000fe20000010000 */
[-CC-:B------:R-:W-:Y:S01]  /*2710*/  @P0 FFMA.FTZ R58, R84, R61.reuse, R100.reuse ;  /* 0x0000003d543a0223 */ /* 0x180fe20000010064 */
[-CC-:B------:R-:W-:Y:S01]  /*2720*/  @P0 FFMA.FTZ R102, R88, R61.reuse, R100.reuse ;  /* 0x0000003d58660223 */ /* 0x180fe20000010064 */
[--C-:B------:R-:W-:Y:S01]  /*2730*/  @P0 FFMA.FTZ R109, R95, R61, R100.reuse ;  /* 0x0000003d5f6d0223 */ /* 0x100fe20000010064 */
[----:B------:R-:W-:Y:S01]  /*2740*/  @P0 FFMA.FTZ R53, R96, R55, R53 ;  /* 0x0000003760350223 */ /* 0x000fe20000010035 */
[----:B------:R-:W4:Y:S01]  /*2750*/  @P2 LDC R106, c[0x0][0x40c] ;  /* 0x00010300ff6a2b82 */ /* 0x000f220000000800 */
[----:B------:R-:W-:Y:S01]  /*2760*/  @P0 FFMA.FTZ R100, R92, R61, R100 ;  /* 0x0000003d5c640223 */ /* 0x000fe20000010064 */
[----:B------:R-:W-:-:S02]  /*2770*/  HADD2.F32 R55, -RZ, R46.H0_H0 ;  /* 0x2000002eff377230 */ /* 0x000fc40000004100 */
[----:B------:R-:W-:Y:S01]  /*2780*/  @P0 FADD.FTZ R60, R86, -R107 ;  /* 0x8000006b563c0221 */ /* 0x000fe20000010000 */
[C---:B------:R-:W-:Y:S01]  /*2790*/  @P0 FFMA.FTZ R59, R96.reuse, R56, R59 ;  /* 0x00000038603b0223 */ /* 0x040fe2000001003b */
[----:B------:R-:W-:Y:S01]  /*27a0*/  @P0 FFMA.FTZ R54, R96, R105, R54 ;  /* 0x0000006960360223 */ /* 0x000fe20000010036 */
[----:B------:R-:W-:Y:S02]  /*27b0*/  HADD2.F32 R105, -RZ, R46.H1_H1 ;  /* 0x3000002eff697230 */ /* 0x000fe40000004100 */
[----:B------:R-:W-:Y:S01]  /*27c0*/  @P0 FADD.FTZ R58, R89, -R58 ;  /* 0x8000003a593a0221 */ /* 0x000fe20000010000 */
[----:B------:R-:W5:Y:S01]  /*27d0*/  @P2 LDC R108, c[0x0][0x40c] ;  /* 0x00010300ff6c2b82 */ /* 0x000f620000000800 */
[--C-:B------:R-:W-:Y:S02]  /*27e0*/  HADD2.F32 R56, -RZ, R47.reuse.H0_H0 ;  /* 0x2000002fff387230 */ /* 0x100fe40000004100 */
[----:B------:R-:W-:Y:S01]  /*27f0*/  @P0 FADD.FTZ R102, R93, -R102 ;  /* 0x800000665d660221 */ /* 0x000fe20000010000 */
[----:B------:R-:W-:-:S02]  /*2800*/  HADD2.F32 R61, -RZ, R47.H1_H1 ;  /* 0x3000002fff3d7230 */ /* 0x000fc40000004100 */
[----:B------:R-:W-:Y:S01]  /*2810*/  @P0 FADD.FTZ R109, R90, -R109 ;  /* 0x8000006d5a6d0221 */ /* 0x000fe20000010000 */
[----:B------:R-:W-:Y:S01]  /*2820*/  @P0 FADD.FTZ R100, R97, -R100 ;  /* 0x8000006461640221 */ /* 0x000fe20000010000 */
[C---:B------:R-:W-:Y:S01]  /*2830*/  @P0 FFMA.FTZ R55, R96.reuse, R60, R55 ;  /* 0x0000003c60370223 */ /* 0x040fe20000010037 */
[C---:B------:R-:W-:Y:S01]  /*2840*/  @P0 FFMA.FTZ R57, R96.reuse, R58, R57 ;  /* 0x0000003a60390223 */ /* 0x040fe20000010039 */
[----:B------:R-:W1:Y:S01]  /*2850*/  @P2 LDC R52, c[0x0][0x40c] ;  /* 0x00010300ff342b82 */ /* 0x000e620000000800 */
[C---:B------:R-:W-:Y:S01]  /*2860*/  @P0 FFMA.FTZ R105, R96.reuse, R102, R105 ;  /* 0x0000006660690223 */ /* 0x040fe20000010069 */
[C---:B------:R-:W-:Y:S01]  /*2870*/  @P0 FFMA.FTZ R56, R96.reuse, R109, R56 ;  /* 0x0000006d60380223 */ /* 0x040fe20000010038 */
[----:B------:R-:W-:Y:S01]  /*2880*/  @P0 FFMA.FTZ R61, R96, R100, R61 ;  /* 0x00000064603d0223 */ /* 0x000fe2000001003d */
[----:B--2---:R-:W-:Y:S01]  /*2890*/  @P2 FMUL.FTZ R58, R53, R104 ;  /* 0x00000068353a2220 */ /* 0x004fe20000410000 */
[----:B0-----:R-:W-:Y:S01]  /*28a0*/  @P2 FMUL.FTZ R96, R54, R111 ;  /* 0x0000006f36602220 */ /* 0x001fe20000410000 */
[----:B---3--:R-:W-:-:S02]  /*28b0*/  @P2 FMUL.FTZ R102, R55, R110 ;  /* 0x0000006e37662220 */ /* 0x008fc40000410000 */
[----:B------:R-:W0:Y:S01]  /*28c0*/  @P2 LDC R103, c[0x0][0x40c] ;  /* 0x00010300ff672b82 */ /* 0x000e220000000800 */
[----:B----4-:R-:W-:Y:S01]  /*28d0*/  @P2 FMUL.FTZ R60, R59, R106 ;  /* 0x0000006a3b3c2220 */ /* 0x010fe20000410000 */
[----:B------:R-:W-:Y:S02]  /*28e0*/  @P2 F2FP.F16.F32.PACK_AB R58, RZ, R58 ;  /* 0x0000003aff3a223e */ /* 0x000fe400000000ff */
[----:B------:R-:W-:Y:S02]  /*28f0*/  @P2 F2FP.F16.F32.PACK_AB R96, RZ, R96 ;  /* 0x00000060ff60223e */ /* 0x000fe400000000ff */
[----:B------:R-:W-:Y:S01]  /*2900*/  @P2 F2FP.F16.F32.PACK_AB R102, RZ, R102 ;  /* 0x00000066ff66223e */ /* 0x000fe200000000ff */
[----:B-----5:R-:W-:Y:S01]  /*2910*/  @P2 FMUL.FTZ R100, R57, R108 ;  /* 0x0000006c39642220 */ /* 0x020fe20000410000 */
[----:B------:R-:W-:Y:S02]  /*2920*/  @P2 F2FP.F16.F32.PACK_AB R60, RZ, R60 ;  /* 0x0000003cff3c223e */ /* 0x000fe400000000ff */
[----:B------:R-:W-:-:S02]  /*2930*/  @P2 PRMT R48, R58, 0x7610, R48 ;  /* 0x000076103a302816 */ /* 0x000fc40000000030 */
[----:B------:R-:W-:Y:S02]  /*2940*/  @P2 F2FP.F16.F32.PACK_AB R100, RZ, R100 ;  /* 0x00000064ff64223e */ /* 0x000fe400000000ff */
[----:B------:R-:W-:Y:S01]  /*2950*/  @P2 PRMT R49, R96, 0x7610, R49 ;  /* 0x0000761060312816 */ /* 0x000fe20000000031 */
[----:B-1----:R-:W-:Y:S01]  /*2960*/  @P2 FMUL.FTZ R52, R105, R52 ;  /* 0x0000003469342220 */ /* 0x002fe20000410000 */
[----:B------:R-:W-:Y:S02]  /*2970*/  @P2 PRMT R50, R102, 0x7610, R50 ;  /* 0x0000761066322816 */ /* 0x000fe40000000032 */
        /* <DEDUP_REMOVED lines=16> */
.L_x_1050:
[----:B------:R-:W-:Y:S01]  /*2a80*/  ISETP.GT.AND P0, PT, R60, RZ, PT ;  /* 0x000000ff3c00720c */ /* 0x000fe20003f04270 */
[----:B0-----:R-:W0:Y:S01]  /*2a90*/  @P2 LDC R58, c[0x0][0x40c] ;  /* 0x00010300ff3a2b82 */ /* 0x001e220000000800 */
        /* <DEDUP_REMOVED lines=17> */
[-CC-:B------:R-:W-:Y:S01]  /*2bb0*/  @P0 FFMA.FTZ R115, R95, R61.reuse, R100.reuse ;  /* 0x0000003d5f730223 */ /* 0x180fe20000010064 */
[----:B0-----:R-:W-:Y:S01]  /*2bc0*/  @P2 FMUL.FTZ R57, R57, R58 ;  /* 0x0000003a39392220 */ /* 0x001fe20000410000 */
[----:B------:R-:W-:Y:S01]  /*2bd0*/  @P0 FFMA.FTZ R58, R84, R61, R100 ;  /* 0x0000003d543a0223 */ /* 0x000fe20000010064 */
[----:B------:R-:W-:Y:S01]  /*2be0*/  @P0 FFMA.FTZ R103, R96, R107, R103 ;  /* 0x0000006b60670223 */ /* 0x000fe20000010067 */
[----:B------:R-:W0:Y:S01]  /*2bf0*/  @P2 LDC R56, c[0x0][0x40c] ;  /* 0x00010300ff382b82 */ /* 0x000e220000000800 */
[----:B------:R-:W-:-:S02]  /*2c00*/  HADD2.F32 R107, -RZ, R46.H0_H0 ;  /* 0x2000002eff6b7230 */ /* 0x000fc40000004100 */
[----:B------:R-:W-:Y:S01]  /*2c10*/  @P0 FADD.FTZ R58, R89, -R58 ;  /* 0x8000003a593a0221 */ /* 0x000fe20000010000 */
[----:B------:R-:W-:Y:S01]  /*2c20*/  @P0 FADD.FTZ R113, R86, -R113 ;  /* 0x8000007156710221 */ /* 0x000fe20000010000 */
[----:B------:R-:W-:Y:S01]  /*2c30*/  @P2 F2FP.F16.F32.PACK_AB R57, RZ, R57 ;  /* 0x00000039ff39223e */ /* 0x000fe200000000ff */
[----:B--2---:R-:W-:Y:S01]  /*2c40*/  @P2 FMUL.FTZ R59, R59, R102 ;  /* 0x000000663b3b2220 */ /* 0x004fe20000410000 */
[----:B------:R-:W-:Y:S01]  /*2c50*/  @P0 FFMA.FTZ R105, R96, R58, R105 ;  /* 0x0000003a60690223 */ /* 0x000fe20000010069 */
[----:B------:R-:W-:Y:S01]  /*2c60*/  @P0 FFMA.FTZ R58, R88, R61, R100 ;  /* 0x0000003d583a0223 */ /* 0x000fe20000010064 */
[----:B------:R-:W2:Y:S01]  /*2c70*/  @P2 LDC R60, c[0x0][0x40c] ;  /* 0x00010300ff3c2b82 */ /* 0x000ea20000000800 */
[----:B------:R-:W-:Y:S01]  /*2c80*/  @P0 FADD.FTZ R102, R90, -R115 ;  /* 0x800000735a660221 */ /* 0x000fe20000010000 */
[C---:B------:R-:W-:Y:S01]  /*2c90*/  @P0 FFMA.FTZ R107, R96.reuse, R113, R107 ;  /* 0x00000071606b0223 */ /* 0x040fe2000001006b */
[----:B------:R-:W-:Y:S01]  /*2ca0*/  @P0 FADD.FTZ R58, R93, -R58 ;  /* 0x8000003a5d3a0221 */ /* 0x000fe20000010000 */
[----:B------:R-:W-:Y:S01]  /*2cb0*/  @P2 F2FP.F16.F32.PACK_AB R59, RZ, R59 ;  /* 0x0000003bff3b223e */ /* 0x000fe200000000ff */
[C---:B------:R-:W-:Y:S01]  /*2cc0*/  @P0 FFMA.FTZ R111, R96.reuse, R102, R111 ;  /* 0x00000066606f0223 */ /* 0x040fe2000001006f */
[----:B------:R-:W-:Y:S01]  /*2cd0*/  @P2 PRMT R48, R57, 0x7610, R48 ;  /* 0x0000761039302816 */ /* 0x000fe20000000030 */
[----:B------:R-:W-:Y:S01]  /*2ce0*/  @P0 FFMA.FTZ R109, R96, R58, R109 ;  /* 0x0000003a606d0223 */ /* 0x000fe2000001006d */
[----:B------:R-:W4:Y:S01]  /*2cf0*/  @P2 LDC R106, c[0x0][0x40c] ;  /* 0x00010300ff6a2b82 */ /* 0x000f220000000800 */
[----:B---3--:R-:W-:Y:S01]  /*2d00*/  @P2 FMUL.FTZ R107, R107, R104 ;  /* 0x000000686b6b2220 */ /* 0x008fe20000410000 */
[----:B------:R-:W-:-:S04]  /*2d10*/  @P2 PRMT R48, R48, 0x5410, R59 ;  /* 0x0000541030302816 */ /* 0x000fc8000000003b */
[----:B------:R-:W-:Y:S02]  /*2d20*/  @P2 F2FP.F16.F32.PACK_AB R107, RZ, R107 ;  /* 0x0000006bff6b223e */ /* 0x000fe400000000ff */
[----:B------:R-:W3:Y:S01]  /*2d30*/  @P2 LDC R108, c[0x0][0x40c] ;  /* 0x00010300ff6c2b82 */ /* 0x000ee20000000800 */
[----:B0-----:R-:W-:Y:S01]  /*2d40*/  @P2 FMUL.FTZ R103, R103, R56 ;  /* 0x0000003867672220 */ /* 0x001fe20000410000 */
[----:B------:R-:W-:-:S04]  /*2d50*/  @P2 PRMT R50, R107, 0x7610, R50 ;  /* 0x000076106b322816 */ /* 0x000fc80000000032 */
[----:B------:R-:W-:Y:S01]  /*2d60*/  @P2 F2FP.F16.F32.PACK_AB R103, RZ, R103 ;  /* 0x00000067ff67223e */ /* 0x000fe200000000ff */
[----:B--2---:R-:W-:-:S03]  /*2d70*/  @P2 FMUL.FTZ R105, R105, R60 ;  /* 0x0000003c69692220 */ /* 0x004fc60000410000 */
[----:B------:R-:W-:Y:S02]  /*2d80*/  @P2 PRMT R49, R103, 0x7610, R49 ;  /* 0x0000761067312816 */ /* 0x000fe40000000031 */
[----:B------:R-:W-:Y:S01]  /*2d90*/  @P2 F2FP.F16.F32.PACK_AB R105, RZ, R105 ;  /* 0x00000069ff69223e */ /* 0x000fe200000000ff */
[----:B----4-:R-:W-:-:S03]  /*2da0*/  @P2 FMUL.FTZ R109, R109, R106 ;  /* 0x0000006a6d6d2220 */ /* 0x010fc60000410000 */
[----:B------:R-:W-:Y:S02]  /*2db0*/  @P2 PRMT R49, R49, 0x5410, R105 ;  /* 0x0000541031312816 */ /* 0x000fe40000000069 */
[----:B------:R-:W-:Y:S01]  /*2dc0*/  @P2 F2FP.F16.F32.PACK_AB R109, RZ, R109 ;  /* 0x0000006dff6d223e */ /* 0x000fe200000000ff */
[----:B---3--:R-:W-:-:S03]  /*2dd0*/  @P2 FMUL.FTZ R111, R111, R108 ;  /* 0x0000006c6f6f2220 */ /* 0x008fc60000410000 */
        /* <DEDUP_REMOVED lines=12> */
.L_x_1049:
[----:B------:R-:W-:Y:S05]  /*2ea0*/  @!P1 BRA `(.L_x_1052) ;  /* 0x0000000400189947 */ /* 0x000fea0003800000 */
[----:B------:R-:W-:Y:S01]  /*2eb0*/  ISETP.GT.AND P0, PT, R60, RZ, PT ;  /* 0x000000ff3c00720c */ /* 0x000fe20003f04270 */
[----:B------:R-:W2:Y:S01]  /*2ec0*/  @P2 LDC R103, c[0x0][0x40c] ;  /* 0x00010300ff672b82 */ /* 0x000ea20000000800 */
[-CC-:B0-----:R-:W-:Y:S01]  /*2ed0*/  FFMA.FTZ R53, R83, R61.reuse, R100.reuse ;  /* 0x0000003d53357223 */ /* 0x181fe20000010064 */
[-CC-:B------:R-:W-:Y:S01]  /*2ee0*/  FFMA.FTZ R56, R78, R61.reuse, R100.reuse ;  /* 0x0000003d4e387223 */ /* 0x180fe20000010064 */
[-CC-:B------:R-:W-:Y:S01]  /*2ef0*/  FFMA.FTZ R105, R87, R61.reuse, R100.reuse ;  /* 0x0000003d57697223 */ /* 0x180fe20000010064 */
[-C--:B------:R-:W-:Y:S01]  /*2f00*/  FFMA.FTZ R107, R91, R61.reuse, R100 ;  /* 0x0000003d5b6b7223 */ /* 0x080fe20000010064 */
[----:B------:R-:W-:Y:S01]  /*2f10*/  FADD.FTZ R53, R80, -R53 ;  /* 0x8000003550357221 */ /* 0x000fe20000010000 */
[----:B------:R-:W-:Y:S01]  /*2f20*/  FADD.FTZ R59, R85, -R56 ;  /* 0x80000038553b7221 */ /* 0x000fe20000010000 */
[--C-:B------:R-:W-:Y:S01]  /*2f30*/  FFMA.FTZ R102, R84, R61, R100.reuse ;  /* 0x0000003d54667223 */ /* 0x100fe20000010064 */
[----:B------:R-:W0:Y:S01]  /*2f40*/  @P2 LDC R60, c[0x0][0x40c] ;  /* 0x00010300ff3c2b82 */ /* 0x000e220000000800 */
[C---:B------:R-:W-:Y:S01]  /*2f50*/  FMUL.FTZ R53, R96.reuse, R53 ;  /* 0x0000003560357220 */ /* 0x040fe20000410000 */
[----:B------:R-:W-:Y:S01]  /*2f60*/  FMUL.FTZ R56, R96, R59 ;  /* 0x0000003b60387220 */ /* 0x000fe20000410000 */
[-CC-:B------:R-:W-:Y:S01]  /*2f70*/  FFMA.FTZ R104, R88, R61.reuse, R100.reuse ;  /* 0x0000003d58687223 */ /* 0x180fe20000010064 */
[-CC-:B------:R-:W-:Y:S01]  /*2f80*/  FFMA.FTZ R111, R95, R61.reuse, R100.reuse ;  /* 0x0000003d5f6f7223 */ /* 0x180fe20000010064 */
[----:B------:R-:W-:Y:S01]  /*2f90*/  FFMA.FTZ R100, R92, R61, R100 ;  /* 0x0000003d5c647223 */ /* 0x000fe20000010064 */
[----:B------:R-:W-:Y:S01]  /*2fa0*/  FADD.FTZ R61, R82, -R105 ;  /* 0x80000069523d7221 */ /* 0x000fe20000010000 */
[----:B------:R-:W-:Y:S01]  /*2fb0*/  FADD.FTZ R107, R86, -R107 ;  /* 0x8000006b566b7221 */ /* 0x000fe20000010000 */
[----:B------:R-:W3:Y:S01]  /*2fc0*/  @P2 LDC R58, c[0x0][0x40c] ;  /* 0x00010300ff3a2b82 */ /* 0x000ee20000000800 */
[----:B------:R-:W-:Y:S01]  /*2fd0*/  FSEL R53, R53, RZ, P0 ;  /* 0x000000ff35357208 */ /* 0x000fe20000000000 */
[----:B------:R-:W-:Y:S01]  /*2fe0*/  FADD.FTZ R111, R90, -R111 ;  /* 0x8000006f5a6f7221 */ /* 0x000fe20000010000 */
[----:B------:R-:W-:Y:S01]  /*2ff0*/  FSEL R56, R56, RZ, P0 ;  /* 0x000000ff38387208 */ /* 0x000fe20000000000 */
[----:B------:R-:W-:Y:S01]  /*3000*/  FADD.FTZ R105, R89, -R102 ;  /* 0x8000006659697221 */ /* 0x000fe20000010000 */
[----:B------:R-:W-:Y:S01]  /*3010*/  FADD.FTZ R109, R93, -R104 ;  /* 0x800000685d6d7221 */ /* 0x000fe20000010000 */
[C---:B------:R-:W-:Y:S01]  /*3020*/  FMUL.FTZ R61, R96.reuse, R61 ;  /* 0x0000003d603d7220 */ /* 0x040fe20000410000 */
[C---:B------:R-:W-:Y:S01]  /*3030*/  FMUL.FTZ R102, R96.reuse, R107 ;  /* 0x0000006b60667220 */ /* 0x040fe20000410000 */
[----:B------:R-:W4:Y:S01]  /*3040*/  @P2 LDC R55, c[0x0][0x40c] ;  /* 0x00010300ff372b82 */ /* 0x000f220000000800 */
[C---:B------:R-:W-:Y:S01]  /*3050*/  FMUL.FTZ R104, R96.reuse, R111 ;  /* 0x0000006f60687220 */ /* 0x040fe20000410000 */
[----:B------:R-:W-:Y:S01]  /*3060*/  FADD.FTZ R113, R97, -R100 ;  /* 0x8000006461717221 */ /* 0x000fe20000010000 */
[----:B------:R-:W-:Y:S01]  /*3070*/  FMUL.FTZ R100, R96, R105 ;  /* 0x0000006960647220 */ /* 0x000fe20000410000 */
[----:B------:R-:W-:-:S02]  /*3080*/  FSEL R107, R61, RZ, P0 ;  /* 0x000000ff3d6b7208 */ /* 0x000fc40000000000 */
[----:B------:R-:W-:Y:S01]  /*3090*/  FSEL R102, R102, RZ, P0 ;  /* 0x000000ff66667208 */ /* 0x000fe20000000000 */
[----:B------:R-:W-:Y:S01]  /*30a0*/  FMUL.FTZ R105, R96, R113 ;  /* 0x0000007160697220 */ /* 0x000fe20000410000 */
[----:B------:R-:W5:Y:S01]  /*30b0*/  @P2 LDC R52, c[0x0][0x40c] ;  /* 0x00010300ff342b82 */ /* 0x000f620000000800 */
[----:B0-----:R-:W-:Y:S01]  /*30c0*/  @P2 FMUL.FTZ R59, R53, R60 ;  /* 0x0000003c353b2220 */ /* 0x001fe20000410000 */
[----:B--2---:R-:W-:Y:S01]  /*30d0*/  @P2 FMUL.FTZ R60, R56, R103 ;  /* 0x00000067383c2220 */ /* 0x004fe20000410000 */
[----:B------:R-:W-:Y:S01]  /*30e0*/  FMUL.FTZ R103, R96, R109 ;  /* 0x0000006d60677220 */ /* 0x000fe20000410000 */
[----:B------:R-:W-:Y:S02]  /*30f0*/  FSEL R109, R104, RZ, P0 ;  /* 0x000000ff686d7208 */ /* 0x000fe40000000000 */
[----:B------:R-:W-:Y:S02]  /*3100*/  FSEL R100, R100, RZ, P0 ;  /* 0x000000ff64647208 */ /* 0x000fe40000000000 */
[----:B------:R-:W0:Y:S01]  /*3110*/  @P2 LDC R57, c[0x0][0x40c] ;  /* 0x00010300ff392b82 */ /* 0x000e220000000800 */
[----:B------:R-:W-:Y:S01]  /*3120*/  FSEL R103, R103, RZ, P0 ;  /* 0x000000ff67677208 */ /* 0x000fe20000000000 */
[----:B---3--:R-:W-:Y:S01]  /*3130*/  @P2 FMUL.FTZ R58, R107, R58 ;  /* 0x0000003a6b3a2220 */ /* 0x008fe20000410000 */
[----:B------:R-:W-:-:S02]  /*3140*/  @P2 F2FP.F16.F32.PACK_AB R59, RZ, R59 ;  /* 0x0000003bff3b223e */ /* 0x000fc400000000ff */
[----:B------:R-:W-:Y:S02]  /*3150*/  @P2 F2FP.F16.F32.PACK_AB R60, RZ, R60 ;  /* 0x0000003cff3c223e */ /* 0x000fe400000000ff */
[----:B------:R-:W-:Y:S01]  /*3160*/  @P2 F2FP.F16.F32.PACK_AB R58, RZ, R58 ;  /* 0x0000003aff3a223e */ /* 0x000fe200000000ff */
[----:B------:R-:W2:Y:S01]  /*3170*/  @P2 LDC R54, c[0x0][0x40c] ;  /* 0x00010300ff362b82 */ /* 0x000ea20000000800 */
[----:B----4-:R-:W-:Y:S01]  /*3180*/  @P2 FMUL.FTZ R55, R102, R55 ;  /* 0x0000003766372220 */ /* 0x010fe20000410000 */
[----:B------:R-:W-:Y:S02]  /*3190*/  @P2 PRMT R48, R59, 0x7610, R48 ;  /* 0x000076103b302816 */ /* 0x000fe40000000030 */
[----:B------:R-:W-:Y:S02]  /*31a0*/  @P2 PRMT R49, R58, 0x7610, R49 ;  /* 0x000076103a312816 */ /* 0x000fe40000000031 */
[----:B------:R-:W-:Y:S01]  /*31b0*/  @P2 F2FP.F16.F32.PACK_AB R55, RZ, R55 ;  /* 0x00000037ff37223e */ /* 0x000fe200000000ff */
[----:B-----5:R-:W-:Y:S01]  /*31c0*/  @P2 FMUL.FTZ R52, R109, R52 ;  /* 0x000000346d342220 */ /* 0x020fe20000410000 */
[----:B------:R-:W-:-:S02]  /*31d0*/  @P2 PRMT R48, R48, 0x5410, R60 ;  /* 0x0000541030302816 */ /* 0x000fc4000000003c */
[----:B------:R-:W-:Y:S02]  /*31e0*/  @P2 PRMT R50, R55, 0x7610, R50 ;  /* 0x0000761037322816 */ /* 0x000fe40000000032 */
[----:B------:R-:W-:Y:S02]  /*31f0*/  @P2 F2FP.F16.F32.PACK_AB R96, RZ, R52 ;  /* 0x00000034ff60223e */ /* 0x000fe400000000ff */
[----:B------:R-:W-:Y:S01]  /*3200*/  F2FP.F16.F32.PACK_AB R52, R56, R53 ;  /* 0x000000353834723e */ /* 0x000fe200000000ff */
[C---:B0-----:R-:W-:Y:S01]  /*3210*/  @P2 FMUL.FTZ R57, R100.reuse, R57 ;  /* 0x0000003964392220 */ /* 0x041fe20000410000 */
[----:B------:R-:W-:Y:S02]  /*3220*/  FSEL R56, R105, RZ, P0 ;  /* 0x000000ff69387208 */ /* 0x000fe40000000000 */
[----:B------:R-:W-:Y:S02]  /*3230*/  F2FP.F16.F32.PACK_AB R53, R100, R107 ;  /* 0x0000006b6435723e */ /* 0x000fe400000000ff */
[----:B------:R-:W-:-:S02]  /*3240*/  @P2 F2FP.F16.F32.PACK_AB R57, RZ, R57 ;  /* 0x00000039ff39223e */ /* 0x000fc400000000ff */
[----:B------:R-:W-:Y:S01]  /*3250*/  F2FP.F16.F32.PACK_AB R55, R56, R109 ;  /* 0x0000006d3837723e */ /* 0x000fe200000000ff */
[----:B--2---:R-:W-:Y:S01]  /*3260*/  @P2 FMUL.FTZ R54, R103, R54 ;  /* 0x0000003667362220 */ /* 0x004fe20000410000 */
[----:B------:R-:W-:Y:S02]  /*3270*/  @P2 PRMT R49, R49, 0x5410, R57 ;  /* 0x0000541031312816 */ /* 0x000fe40000000039 */
[----:B------:R-:W-:Y:S02]  /*3280*/  @P2 PRMT R51, R96, 0x7610, R51 ;  /* 0x0000761060332816 */ /* 0x000fe40000000033 */
[----:B------:R-:W-:Y:S02]  /*3290*/  @P2 F2FP.F16.F32.PACK_AB R61, RZ, R54 ;  /* 0x00000036ff3d223e */ /* 0x000fe400000000ff */
[----:B------:R-:W-:Y:S02]  /*32a0*/  F2FP.F16.F32.PACK_AB R54, R103, R102 ;  /* 0x000000666736723e */ /* 0x000fe400000000ff */
[----:B------:R-:W-:Y:S01]  /*32b0*/  @P2 PRMT R50, R50, 0x5410, R61 ;  /* 0x0000541032322816 */ /* 0x000fe2000000003d */
[----:B------:R-:W-:Y:S06]  /*32c0*/  @!P2 BRA `(.L_x_1051) ;  /* 0x000000040014a947 */ /* 0x000fec0003800000 */
[----:B------:R-:W-:-:S05]  /*32d0*/  FMUL.FTZ R56, R56, UR13 ;  /* 0x0000000d38387c20 */ /* 0x000fca0008410000 */
[----:B------:R-:W-:-:S04]  /*32e0*/  F2FP.F16.F32.PACK_AB R56, RZ, R56 ;  /* 0x00000038ff38723e */ /* 0x000fc800000000ff */
[----:B------:R-:W-:Y:S01]  /*32f0*/  PRMT R51, R51, 0x5410, R56 ;  /* 0x0000541033337816 */ /* 0x000fe20000000038 */
[----:B------:R-:W-:Y:S06]  /*3300*/  BRA `(.L_x_1051) ;  /* 0x0000000400047947 */ /* 0x000fec0003800000 */
.L_x_1052:
[----:B0-----:R-:W0:Y:S01]  /*3310*/  @P2 LDC R56, c[0x0][0x40c] ;  /* 0x00010300ff382b82 */ /* 0x001e220000000800 */
[-CC-:B------:R-:W-:Y:S01]  /*3320*/  FFMA.FTZ R57, R83, R61.reuse, R100.reuse ;  /* 0x0000003d53397223 */ /* 0x180fe20000010064 */
[----:B------:R-:W-:Y:S01]  /*3330*/  ISETP.GT.AND P0, PT, R60, RZ, PT ;  /* 0x000000ff3c00720c */ /* 0x000fe20003f04270 */
[-CC-:B------:R-:W-:Y:S01]  /*3340*/  FFMA.FTZ R102, R78, R61.reuse, R100.reuse ;  /* 0x0000003d4e667223 */ /* 0x180fe20000010064 */
[-CC-:B------:R-:W-:Y:S01]  /*3350*/  FFMA.FTZ R105, R87, R61.reuse, R100.reuse ;  /* 0x0000003d57697223 */ /* 0x180fe20000010064 */
[----:B------:R-:W-:Y:S01]  /*3360*/  @P2 FADD.FTZ R57, R80, -R57 ;  /* 0x8000003950392221 */ /* 0x000fe20000010000 */
[-CC-:B------:R-:W-:Y:S01]  /*3370*/  FFMA.FTZ R106, R84, R61.reuse, R100.reuse ;  /* 0x0000003d546a7223 */ /* 0x180fe20000010064 */
[-CC-:B------:R-:W-:Y:S01]  /*3380*/  FFMA.FTZ R109, R91, R61.reuse, R100.reuse ;  /* 0x0000003d5b6d7223 */ /* 0x180fe20000010064 */
[--C-:B------:R-:W-:Y:S01]  /*3390*/  FFMA.FTZ R108, R88, R61, R100.reuse ;  /* 0x0000003d586c7223 */ /* 0x100fe20000010064 */
[----:B------:R-:W-:Y:S01]  /*33a0*/  @P2 FMUL.FTZ R57, R96, R57 ;  /* 0x0000003960392220 */ /* 0x000fe20000410000 */
[-CC-:B------:R-:W-:Y:S01]  /*33b0*/  FFMA.FTZ R113, R95, R61.reuse, R100.reuse ;  /* 0x0000003d5f717223 */ /* 0x180fe20000010064 */
[----:B------:R-:W-:Y:S01]  /*33c0*/  FFMA.FTZ R110, R92, R61, R100 ;  /* 0x0000003d5c6e7223 */ /* 0x000fe20000010064 */
[----:B------:R-:W2:Y:S01]  /*33d0*/  @P2 LDC R59, c[0x0][0x40c] ;  /* 0x00010300ff3b2b82 */ /* 0x000ea20000000800 */
[----:B------:R-:W-:Y:S01]  /*33e0*/  @P2 FADD.FTZ R105, R82, -R105 ;  /* 0x8000006952692221 */ /* 0x000fe20000010000 */
[----:B------:R-:W-:Y:S01]  /*33f0*/  @P2 FSEL R57, R57, RZ, P0 ;  /* 0x000000ff39392208 */ /* 0x000fe20000000000 */
[----:B------:R-:W-:Y:S01]  /*3400*/  @P2 FADD.FTZ R109, R86, -R109 ;  /* 0x8000006d566d2221 */ /* 0x000fe20000010000 */
[----:B------:R-:W-:Y:S01]  /*3410*/  @P2 FADD.FTZ R113, R90, -R113 ;  /* 0x800000715a712221 */ /* 0x000fe20000010000 */
[C---:B------:R-:W-:Y:S01]  /*3420*/  @P2 FMUL.FTZ R105, R96.reuse, R105 ;  /* 0x0000006960692220 */ /* 0x040fe20000410000 */
[----:B------:R-:W-:Y:S01]  /*3430*/  @P2 FADD.FTZ R103, R85, -R102 ;  /* 0x8000006655672221 */ /* 0x000fe20000010000 */
[----:B------:R-:W-:Y:S01]  /*3440*/  @P2 FADD.FTZ R107, R89, -R106 ;  /* 0x8000006a596b2221 */ /* 0x000fe20000010000 */
[----:B------:R-:W3:Y:S01]  /*3450*/  @P2 LDC R61, c[0x0][0x40c] ;  /* 0x00010300ff3d2b82 */ /* 0x000ee20000000800 */
[----:B------:R-:W-:Y:S01]  /*3460*/  @P2 FADD.FTZ R111, R93, -R108 ;  /* 0x8000006c5d6f2221 */ /* 0x000fe20000010000 */
[----:B------:R-:W-:Y:S01]  /*3470*/  FADD.FTZ R115, R97, -R110 ;  /* 0x8000006e61737221 */ /* 0x000fe20000010000 */
[C---:B------:R-:W-:Y:S01]  /*3480*/  @P2 FMUL.FTZ R109, R96.reuse, R109 ;  /* 0x0000006d606d2220 */ /* 0x040fe20000410000 */
[----:B0-----:R-:W-:Y:S01]  /*3490*/  @P2 FMUL.FTZ R57, R57, R56 ;  /* 0x0000003839392220 */ /* 0x001fe20000410000 */
[C---:B------:R-:W-:Y:S01]  /*34a0*/  @P2 FMUL.FTZ R113, R96.reuse, R113 ;  /* 0x0000007160712220 */ /* 0x040fe20000410000 */
[----:B------:R-:W-:Y:S01]  /*34b0*/  @P2 FSEL R102, R105, RZ, P0 ;  /* 0x000000ff69662208 */ /* 0x000fe20000000000 */
[C---:B------:R-:W-:Y:S01]  /*34c0*/  @P2 FMUL.FTZ R103, R96.reuse, R103 ;  /* 0x0000006760672220 */ /* 0x040fe20000410000 */
[----:B------:R-:W0:Y:S01]  /*34d0*/  @P2 LDC R104, c[0x0][0x40c] ;  /* 0x00010300ff682b82 */ /* 0x000e220000000800 */
[----:B------:R-:W-:Y:S01]  /*34e0*/  @P2 F2FP.F16.F32.PACK_AB R100, RZ, R57 ;  /* 0x00000039ff64223e */ /* 0x000fe200000000ff */
[C---:B------:R-:W-:Y:S01]  /*34f0*/  @P2 FMUL.FTZ R107, R96.reuse, R107 ;  /* 0x0000006b606b2220 */ /* 0x040fe20000410000 */
[C---:B------:R-:W-:Y:S01]  /*3500*/  @P2 FMUL.FTZ R111, R96.reuse, R111 ;  /* 0x0000006f606f2220 */ /* 0x040fe20000410000 */
[----:B------:R-:W-:Y:S01]  /*3510*/  FMUL.FTZ R105, R96, R115 ;  /* 0x0000007360697220 */ /* 0x000fe20000410000 */
[----:B------:R-:W-:-:S02]  /*3520*/  @P2 PRMT R48, R100, 0x7610, R48 ;  /* 0x0000761064302816 */ /* 0x000fc40000000030 */
[----:B------:R-:W-:Y:S01]  /*3530*/  @P2 FSEL R96, R109, RZ, P0 ;  /* 0x000000ff6d602208 */ /* 0x000fe20000000000 */
[----:B------:R-:W4:Y:S01]  /*3540*/  @P2 LDC R57, c[0x0][0x40c] ;  /* 0x00010300ff392b82 */ /* 0x000f220000000800 */
[----:B------:R-:W-:Y:S02]  /*3550*/  @P2 FSEL R100, R113, RZ, P0 ;  /* 0x000000ff71642208 */ /* 0x000fe40000000000 */
[----:B------:R-:W-:Y:S01]  /*3560*/  @P2 FSEL R103, R103, RZ, P0 ;  /* 0x000000ff67672208 */ /* 0x000fe20000000000 */
[----:B--2---:R-:W-:Y:S01]  /*3570*/  @P2 FMUL.FTZ R59, R96, R59 ;  /* 0x0000003b603b2220 */ /* 0x004fe20000410000 */
[----:B------:R-:W-:Y:S02]  /*3580*/  @P2 FSEL R107, R107, RZ, P0 ;  /* 0x000000ff6b6b2208 */ /* 0x000fe40000000000 */
[----:B------:R-:W-:Y:S01]  /*3590*/  @P2 FSEL R111, R111, RZ, P0 ;  /* 0x000000ff6f6f2208 */ /* 0x000fe20000000000 */
[----:B------:R-:W2:Y:S01]  /*35a0*/  @P2 LDC R60, c[0x0][0x40c] ;  /* 0x00010300ff3c2b82 */ /* 0x000ea20000000800 */
[----:B------:R-:W-:Y:S01]  /*35b0*/  FSEL R105, R105, RZ, P0 ;  /* 0x000000ff69697208 */ /* 0x000fe20000000000 */
[----:B---3--:R-:W-:Y:S01]  /*35c0*/  @P2 FMUL.FTZ R61, R102, R61 ;  /* 0x0000003d663d2220 */ /* 0x008fe20000410000 */
[----:B------:R-:W-:-:S04]  /*35d0*/  @P2 F2FP.F16.F32.PACK_AB R59, RZ, R59 ;  /* 0x0000003bff3b223e */ /* 0x000fc800000000ff */
[----:B------:R-:W-:Y:S01]  /*35e0*/  @P2 F2FP.F16.F32.PACK_AB R61, RZ, R61 ;  /* 0x0000003dff3d223e */ /* 0x000fe200000000ff */
[----:B------:R-:W3:Y:S01]  /*35f0*/  @P2 LDC R58, c[0x0][0x40c] ;  /* 0x00010300ff3a2b82 */ /* 0x000ee20000000800 */
[----:B0-----:R-:W-:Y:S01]  /*3600*/  @P2 FMUL.FTZ R103, R103, R104 ;  /* 0x0000006867672220 */ /* 0x001fe20000410000 */
[----:B------:R-:W-:Y:S02]  /*3610*/  @P2 PRMT R50, R59, 0x7610, R50 ;  /* 0x000076103b322816 */ /* 0x000fe40000000032 */
[----:B------:R-:W-:Y:S02]  /*3620*/  @P2 PRMT R49, R61, 0x7610, R49 ;  /* 0x000076103d312816 */ /* 0x000fe40000000031 */
[----:B------:R-:W-:Y:S02]  /*3630*/  @P2 F2FP.F16.F32.PACK_AB R103, RZ, R103 ;  /* 0x00000067ff67223e */ /* 0x000fe400000000ff */
[----:B------:R-:W0:Y:S01]  /*3640*/  @P2 LDC R56, c[0x0][0x40c] ;  /* 0x00010300ff382b82 */ /* 0x000e220000000800 */
[----:B----4-:R-:W-:Y:S01]  /*3650*/  @P2 FMUL.FTZ R57, R100, R57 ;  /* 0x0000003964392220 */ /* 0x010fe20000410000 */
[----:B------:R-:W-:-:S04]  /*3660*/  @P2 PRMT R48, R48, 0x5410, R103 ;  /* 0x0000541030302816 */ /* 0x000fc80000000067 */
[----:B------:R-:W-:Y:S01]  /*3670*/  @P2 F2FP.F16.F32.PACK_AB R57, RZ, R57 ;  /* 0x00000039ff39223e */ /* 0x000fe200000000ff */
[----:B--2---:R-:W-:-:S03]  /*3680*/  @P2 FMUL.FTZ R60, R107, R60 ;  /* 0x0000003c6b3c2220 */ /* 0x004fc60000410000 */
[----:B------:R-:W-:Y:S02]  /*3690*/  @P2 PRMT R51, R57, 0x7610, R51 ;  /* 0x0000761039332816 */ /* 0x000fe40000000033 */
[----:B------:R-:W-:Y:S01]  /*36a0*/  @P2 F2FP.F16.F32.PACK_AB R60, RZ, R60 ;  /* 0x0000003cff3c223e */ /* 0x000fe200000000ff */
[----:B---3--:R-:W-:-:S03]  /*36b0*/  @P2 FMUL.FTZ R58, R111, R58 ;  /* 0x0000003a6f3a2220 */ /* 0x008fc60000410000 */
[----:B------:R-:W-:Y:S02]  /*36c0*/  @P2 PRMT R49, R49, 0x5410, R60 ;  /* 0x0000541031312816 */ /* 0x000fe4000000003c */
[----:B------:R-:W-:Y:S01]  /*36d0*/  @P2 F2FP.F16.F32.PACK_AB R58, RZ, R58 ;  /* 0x0000003aff3a223e */ /* 0x000fe200000000ff */
[----:B0-----:R-:W-:-:S03]  /*36e0*/  @P2 FMUL.FTZ R56, R105, R56 ;  /* 0x0000003869382220 */ /* 0x001fc60000410000 */
[----:B------:R-:W-:Y:S02]  /*36f0*/  @P2 PRMT R50, R50, 0x5410, R58 ;  /* 0x0000541032322816 */ /* 0x000fe4000000003a */
[----:B------:R-:W-:-:S04]  /*3700*/  @P2 F2FP.F16.F32.PACK_AB R56, RZ, R56 ;  /* 0x00000038ff38223e */ /* 0x000fc800000000ff */
[----:B------:R-:W-:-:S07]  /*3710*/  @P2 PRMT R51, R51, 0x5410, R56 ;  /* 0x0000541033332816 */ /* 0x000fce0000000038 */
.L_x_1051:
[----:B------:R-:W-:Y:S05]  /*3720*/  BSYNC.RECONVERGENT B1 ;  /* 0x0000000000017941 */ /* 0x000fea0003800200 */
.L_x_1048:
[----:B------:R-:W0:Y:S01]  /*3730*/  @P1 LDC.64 R60, c[0x0][0x478] ;  /* 0x00011e00ff3c1b82 */ /* 0x000e220000000a00 */
[----:B------:R-:W-:Y:S02]  /*3740*/  @P1 IADD3 R101, PT, PT, R101, 0x20, RZ ;  /* 0x0000002065651810 */ /* 0x000fe40007ffe0ff */
[----:B------:R-:W-:-:S05]  /*3750*/  @P2 IADD3 R99, PT, PT, R99, 0x20, RZ ;  /* 0x0000002063632810 */ /* 0x000fca0007ffe0ff */
[----:B------:R-:W2:Y:S08]  /*3760*/  @P2 LDC.64 R58, c[0x0][0x468] ;  /* 0x00011a00ff3a2b82 */ /* 0x000eb00000000a00 */
[----:B------:R-:W3:Y:S01]  /*3770*/  LDC.64 R56, c[0x0][0x380] ;  /* 0x0000e000ff387b82 */ /* 0x000ee20000000a00 */
[----:B0-----:R-:W-:-:S05]  /*3780*/  @P1 IMAD.WIDE.U32 R60, R101, 0x10, R60 ;  /* 0x00000010653c1825 */ /* 0x001fca00078e003c */
[----:B------:R4:W-:Y:S01]  /*3790*/  @P1 STG.E.128 desc[UR6][R60.64], R52 ;  /* 0x000000343c001986 */ /* 0x0009e2000c101d06 */
[----:B--2---:R-:W-:-:S05]  /*37a0*/  @P2 IMAD.WIDE.U32 R58, R99, 0x10, R58 ;  /* 0x00000010633a2825 */ /* 0x004fca00078e003a */
[----:B------:R4:W-:Y:S01]  /*37b0*/  @P2 STG.E.128 desc[UR6][R58.64], R48 ;  /* 0x000000303a002986 */ /* 0x0009e2000c101d06 */
[----:B---3--:R-:W-:-:S04]  /*37c0*/  LEA R63, R56, R63, 0x2 ;  /* 0x0000003f383f7211 */ /* 0x008fc800078e10ff */
[----:B------:R-:W-:-:S13]  /*37d0*/  ISETP.GE.AND P0, PT, R63, R57, PT ;  /* 0x000000393f00720c */ /* 0x000fda0003f06270 */
[----:B----4-:R-:W-:Y:S05]  /*37e0*/  @!P0 BRA `(.L_x_1053) ;  /* 0xffffffc800a48947 */ /* 0x010fea000383ffff */
.L_x_1038:
[----:B0-----:R-:W-:Y:S05]  /*37f0*/  BSYNC B0 ;  /* 0x0000000000007941 */ /* 0x001fea0003800000 */
.L_x_1037:
[----:B------:R-:W0:Y:S01]  /*3800*/  S2R R5, SR_CgaCtaId ;  /* 0x0000000000057919 */ /* 0x000e220000008800 */
[C---:B-1----:R-:W-:Y:S01]  /*3810*/  SHF.L.U32 R2, R98.reuse, 0x6, RZ ;  /* 0x0000000662027819 */ /* 0x042fe200000006ff */
        /* <DEDUP_REMOVED lines=45> */
[----:B---3--:R-:W-:-:S03]  /*3af0*/  FADD.FTZ R27, R2, R27 ;  /* 0x0000001b021b7221 */ /* 0x008fc60000010000 */
[----:B------:R-:W-:Y:S01]  /*3b00*/  STS.128 [R0+0x10], R12 ;  /* 0x0000100c00007388 */ /* 0x000fe20000000c00 */
[----:B----4-:R-:W-:-:S03]  /*3b10*/  FADD.FTZ R7, R3, R18 ;  /* 0x0000001203077221 */ /* 0x010fc60000010000 */
[----:B------:R-:W-:Y:S01]  /*3b20*/  STS.128 [R0+0x400], R36 ;  /* 0x0004002400007388 */ /* 0x000fe20000000c00 */
[----:B-----5:R-:W-:-:S03]  /*3b30*/  FADD.FTZ R29, R4, R29 ;  /* 0x0000001d041d7221 */ /* 0x020fc60000010000 */
[----:B------:R-:W-:Y:S01]  /*3b40*/  STS.128 [R0+0x410], R32 ;  /* 0x0004102000007388 */ /* 0x000fe20000000c00 */
[----:B--2---:R-:W-:Y:S01]  /*3b50*/  FADD.FTZ R31, R6, R31 ;  /* 0x0000001f061f7221 */ /* 0x004fe20000010000 */
[----:B------:R-:W-:Y:S08]  /*3b60*/  BAR.SYNC.DEFER_BLOCKING 0x0 ;  /* 0x0000000000007b1d */ /* 0x000ff00000010000 */
[----:B0-----:R-:W0:Y:S01]  /*3b70*/  LDC R10, c[0x0][0x388] ;  /* 0x0000e200ff0a7b82 */ /* 0x001e220000000800 */
[----:B------:R-:W1:Y:S04]  /*3b80*/  LDS R20, [R5] ;  /* 0x0000000005147984 */ /* 0x000e680000000800 */
[----:B------:R-:W2:Y:S01]  /*3b90*/  LDS R22, [R5+0x200] ;  /* 0x0002000005167984 */ /* 0x000ea20000000800 */
[----:B0-----:R-:W-:-:S03]  /*3ba0*/  IMAD R17, R10, UR4, RZ ;  /* 0x000000040a117c24 */ /* 0x001fc6000f8e02ff */
[----:B------:R-:W0:Y:S04]  /*3bb0*/  LDS R41, [R5+0x800] ;  /* 0x0008000005297984 */ /* 0x000e280000000800 */
        /* <DEDUP_REMOVED lines=12> */
[----:B0-----:R-:W-:-:S03]  /*3c80*/  FADD.FTZ R20, R20, R41 ;  /* 0x0000002914147221 */ /* 0x001fc60000010000 */
[----:B------:R-:W0:Y:S01]  /*3c90*/  LDS R15, [R5+0x1600] ;  /* 0x00160000050f7984 */ /* 0x000e220000000800 */
        /* <DEDUP_REMOVED lines=17> */
[----:B-1----:R-:W-:Y:S01]  /*3db0*/  FADD.FTZ R8, R8, R13 ;  /* 0x0000000d08087221 */ /* 0x002fe20000010000 */
[----:B------:R-:W-:-:S03]  /*3dc0*/  IADD3.X R5, PT, PT, R5, UR17, RZ, P1, !PT ;  /* 0x0000001105057c10 */ /* 0x000fc60008ffe4ff */
[----:B------:R-:W-:Y:S01]  /*3dd0*/  STG.E desc[UR6][R2.64], R49 ;  /* 0x0000003102007986 */ /* 0x000fe2000c101906 */
[----:B--2---:R-:W-:-:S03]  /*3de0*/  FADD.FTZ R33, R22, R33 ;  /* 0x0000002116217221 */ /* 0x004fc60000010000 */
[----:B------:R-:W-:Y:S01]  /*3df0*/  STG.E desc[UR6][R4.64], R27 ;  /* 0x0000001b04007986 */ /* 0x000fe2000c101906 */
[----:B0-----:R-:W-:-:S03]  /*3e00*/  FADD.FTZ R0, R0, R15 ;  /* 0x0000000f00007221 */ /* 0x001fc60000010000 */
        /* <DEDUP_REMOVED lines=9> */
.L_x_1042:
[----:B------:R-:W-:Y:S01]  /*3ea0*/  HFMA2 R107, -RZ, RZ, 0, 5.9604644775390625e-08 ;  /* 0x00000001ff6b7431 */ /* 0x000fe200000001ff */
[----:B------:R-:W-:Y:S01]  /*3eb0*/  BSSY B1, `(.L_x_1054) ;  /* 0x0000007000017945 */ /* 0x000fe20003800000 */
[----:B------:R-:W-:Y:S02]  /*3ec0*/  MOV R106, R98 ;  /* 0x00000062006a7202 */ /* 0x000fe40000000f00 */
[----:B------:R-:W-:Y:S02]  /*3ed0*/  MOV R108, 0x1f ;  /* 0x0000001f006c7802 */ /* 0x000fe40000000f00 */
[----:B------:R-:W-:-:S07]  /*3ee0*/  MOV R105, 0xffffffff ;  /* 0xffffffff00697802 */ /* 0x000fce0000000f00 */
[----:B-1----:R-:W-:Y:S05]  /*3ef0*/  WARPSYNC.COLLECTIVE R105, `(.L_x_1055) ;  /* 0x0000000069087348 */ /* 0x002fea0003c00000 */
[----:B------:R0:W2:Y:S02]  /*3f00*/  SHFL.BFLY P1, R104, R106, R107, R108 ;  /* 0x0c00006b6a687389 */ /* 0x0000a4000002006c */
[----:B012---:R-:W-:Y:S05]  /*3f10*/  ENDCOLLECTIVE ;  /* 0x000000000000791b */ /* 0x007fea0003800000 */
.L_x_1055:
[----:B------:R-:W-:Y:S05]  /*3f20*/  BSYNC B1 ;  /* 0x0000000000017941 */ /* 0x000fea0003800000 */
.L_x_1054:
        /* <DEDUP_REMOVED lines=8> */
.L_x_1056:
[----:B------:R-:W-:Y:S01]  /*3fb0*/  FADD.FTZ R59, R59, R98 ;  /* 0x000000623b3b7221 */ /* 0x000fe20000010000 */
[----:B------:R-:W-:-:S04]  /*3fc0*/  HFMA2 R107, -RZ, RZ, 0, 1.1920928955078125e-07 ;  /* 0x00000002ff6b7431 */ /* 0x000fc800000001ff */
[----:B------:R-:W-:Y:S02]  /*3fd0*/  MOV R106, R59 ;  /* 0x0000003b006a7202 */ /* 0x000fe40000000f00 */
[----:B------:R-:W-:-:S07]  /*3fe0*/  MOV R94, R104 ;  /* 0x00000068005e7202 */ /* 0x000fce0000000f00 */
[----:B------:R-:W-:Y:S05]  /*3ff0*/  WARPSYNC.COLLECTIVE R105, `(.L_x_1057) ;  /* 0x0000000069087348 */ /* 0x000fea0003c00000 */
[----:B------:R0:W1:Y:S02]  /*4000*/  SHFL.BFLY P1, R104, R106, R107, R108 ;  /* 0x0c00006b6a687389 */ /* 0x000064000002006c */
[----:B01----:R-:W-:Y:S05]  /*4010*/  ENDCOLLECTIVE ;  /* 0x000000000000791b */ /* 0x003fea0003800000 */
.L_x_1057:
[----:B------:R-:W-:-:S05]  /*4020*/  FADD.FTZ R94, R94, R99 ;  /* 0x000000635e5e7221 */ /* 0x000fca0000010000 */
[----:B------:R-:W-:Y:S02]  /*4030*/  MOV R106, R94 ;  /* 0x0000005e006a7202 */ /* 0x000fe40000000f00 */
[----:B------:R-:W-:-:S07]  /*4040*/  MOV R100, R104 ;  /* 0x0000006800647202 */ /* 0x000fce0000000f00 */
[----:B------:R-:W-:Y:S05]  /*4050*/  WARPSYNC.COLLECTIVE R105, `(.L_x_1058) ;  /* 0x0000000069087348 */ /* 0x000fea0003c00000 */
[----:B------:R0:W1:Y:S02]  /*4060*/  SHFL.BFLY P1, R104, R106, R107, R108 ;  /* 0x0c00006b6a687389 */ /* 0x000064000002006c */
[----:B01----:R-:W-:Y:S05]  /*4070*/  ENDCOLLECTIVE ;  /* 0x000000000000791b */ /* 0x003fea0003800000 */
.L_x_1058:
[----:B------:R-:W-:Y:S01]  /*4080*/  FADD.FTZ R100, R59, R100 ;  /* 0x000000643b647221 */ /* 0x000fe20000010000 */
[----:B------:R-:W-:-:S04]  /*4090*/  HFMA2 R107, -RZ, RZ, 0, 2.384185791015625e-07 ;  /* 0x00000004ff6b7431 */ /* 0x000fc800000001ff */
[----:B------:R-:W-:Y:S02]  /*40a0*/  MOV R106, R100 ;  /* 0x00000064006a7202 */ /* 0x000fe40000000f00 */
[----:B------:R-:W-:-:S07]  /*40b0*/  MOV R61, R104 ;  /* 0x00000068003d7202 */ /* 0x000fce0000000f00 */
[----:B------:R-:W-:Y:S05]  /*40c0*/  WARPSYNC.COLLECTIVE R105, `(.L_x_1059) ;  /* 0x0000000069087348 */ /* 0x000fea0003c00000 */
[----:B------:R0:W1:Y:S02]  /*40d0*/  SHFL.BFLY P1, R104, R106, R107, R108 ;  /* 0x0c00006b6a687389 */ /* 0x000064000002006c */
[----:B01----:R-:W-:Y:S05]  /*40e0*/  ENDCOLLECTIVE ;  /* 0x000000000000791b */ /* 0x003fea0003800000 */
.L_x_1059:
[----:B------:R-:W-:-:S05]  /*40f0*/  FADD.FTZ R61, R94, R61 ;  /* 0x0000003d5e3d7221 */ /* 0x000fca0000010000 */
[----:B------:R-:W-:Y:S02]  /*4100*/  MOV R106, R61 ;  /* 0x0000003d006a7202 */ /* 0x000fe40000000f00 */
[----:B------:R-:W-:-:S07]  /*4110*/  MOV R101, R104 ;  /* 0x0000006800657202 */ /* 0x000fce0000000f00 */
[----:B------:R-:W-:Y:S05]  /*4120*/  WARPSYNC.COLLECTIVE R105, `(.L_x_1060) ;  /* 0x0000000069087348 */ /* 0x000fea0003c00000 */
[----:B------:R0:W1:Y:S02]  /*4130*/  SHFL.BFLY P1, R104, R106, R107, R108 ;  /* 0x0c00006b6a687389 */ /* 0x000064000002006c */
[----:B01----:R-:W-:Y:S05]  /*4140*/  ENDCOLLECTIVE ;  /* 0x000000000000791b */ /* 0x003fea0003800000 */
.L_x_1060:
[----:B------:R-:W-:Y:S01]  /*4150*/  FADD.FTZ R101, R100, R101 ;  /* 0x0000006564657221 */ /* 0x000fe20000010000 */
[----:B------:R-:W-:-:S04]  /*4160*/  HFMA2 R107, -RZ, RZ, 0, 4.76837158203125e-07 ;  /* 0x00000008ff6b7431 */ /* 0x000fc800000001ff */
[----:B------:R-:W-:Y:S02]  /*4170*/  MOV R106, R101 ;  /* 0x00000065006a7202 */ /* 0x000fe40000000f00 */
[----:B------:R-:W-:-:S07]  /*4180*/  MOV R102, R104 ;  /* 0x0000006800667202 */ /* 0x000fce0000000f00 */
[----:B------:R-:W-:Y:S05]  /*4190*/  WARPSYNC.COLLECTIVE R105, `(.L_x_1061) ;  /* 0x0000000069087348 */ /* 0x000fea0003c00000 */
[----:B------:R0:W1:Y:S02]  /*41a0*/  SHFL.BFLY P1, R104, R106, R107, R108 ;  /* 0x0c00006b6a687389 */ /* 0x000064000002006c */
[----:B01----:R-:W-:Y:S05]  /*41b0*/  ENDCOLLECTIVE ;  /* 0x000000000000791b */ /* 0x003fea0003800000 */
.L_x_1061:
[----:B------:R-:W-:-:S05]  /*41c0*/  FADD.FTZ R102, R61, R102 ;  /* 0x000000663d667221 */ /* 0x000fca0000010000 */
[----:B------:R-:W-:Y:S02]  /*41d0*/  MOV R106, R102 ;  /* 0x00000066006a7202 */ /* 0x000fe40000000f00 */
[----:B------:R-:W-:-:S07]  /*41e0*/  MOV R98, R104 ;  /* 0x0000006800627202 */ /* 0x000fce0000000f00 */
[----:B------:R-:W-:Y:S05]  /*41f0*/  WARPSYNC.COLLECTIVE R105, `(.L_x_1062) ;  /* 0x0000000069087348 */ /* 0x000fea0003c00000 */
[----:B------:R0:W1:Y:S02]  /*4200*/  SHFL.BFLY P1, R104, R106, R107, R108 ;  /* 0x0c00006b6a687389 */ /* 0x000064000002006c */
[----:B01----:R-:W-:Y:S05]  /*4210*/  ENDCOLLECTIVE ;  /* 0x000000000000791b */ /* 0x003fea0003800000 */
.L_x_1062:
[----:B------:R-:W-:Y:S01]  /*4220*/  FADD.FTZ R103, R101, R98 ;  /* 0x0000006265677221 */ /* 0x000fe20000010000 */
[----:B------:R-:W-:-:S04]  /*4230*/  HFMA2 R107, -RZ, RZ, 0, 9.5367431640625e-07 ;  /* 0x00000010ff6b7431 */ /* 0x000fc800000001ff */
[----:B------:R-:W-:Y:S02]  /*4240*/  MOV R106, R103 ;  /* 0x00000067006a7202 */ /* 0x000fe40000000f00 */
[----:B------:R-:W-:-:S07]  /*4250*/  MOV R99, R104 ;  /* 0x0000006800637202 */ /* 0x000fce0000000f00 */
[----:B------:R-:W-:Y:S05]  /*4260*/  WARPSYNC.COLLECTIVE R105, `(.L_x_1063) ;  /* 0x0000000069087348 */ /* 0x000fea0003c00000 */
[----:B------:R0:W1:Y:S02]  /*4270*/  SHFL.BFLY P1, R104, R106, R107, R108 ;  /* 0x0c00006b6a687389 */ /* 0x000064000002006c */
[----:B01----:R-:W-:Y:S05]  /*4280*/  ENDCOLLECTIVE ;  /* 0x000000000000791b */ /* 0x003fea0003800000 */
.L_x_1063:
[----:B------:R-:W-:-:S05]  /*4290*/  FADD.FTZ R99, R102, R99 ;  /* 0x0000006366637221 */ /* 0x000fca0000010000 */
[----:B------:R-:W-:Y:S02]  /*42a0*/  MOV R106, R99 ;  /* 0x00000063006a7202 */ /* 0x000fe40000000f00 */
[----:B------:R-:W-:-:S07]  /*42b0*/  MOV R94, R104 ;  /* 0x00000068005e7202 */ /* 0x000fce0000000f00 */
[----:B------:R-:W-:Y:S05]  /*42c0*/  WARPSYNC.COLLECTIVE R105, `(.L_x_1064) ;  /* 0x0000000069087348 */ /* 0x000fea0003c00000 */
[----:B------:R0:W1:Y:S02]  /*42d0*/  SHFL.BFLY P1, R104, R106, R107, R108 ;  /* 0x0c00006b6a687389 */ /* 0x000064000002006c */
[----:B01----:R-:W-:Y:S05]  /*42e0*/  ENDCOLLECTIVE ;  /* 0x000000000000791b */ /* 0x003fea0003800000 */
.L_x_1064:
[----:B------:R-:W-:Y:S05]  /*42f0*/  BRA `(.L_x_1065) ;  /* 0xffffffcc00c07947 */ /* 0x000fea000383ffff */
.L_x_1066:
        /* <DEDUP_REMOVED lines=16> */
.L_x_11171:


//--------------------- .text._ZN10layer_norm13ln_bwd_kernelINS_13Kernel_traitsI6__halfS2_S2_S2_fjLj512ELj1ELj4ELj1ELj16ENS_18Kernel_traits_baseILj512ES2_S2_S2_S2_fjLj128EEEEELb0ELb1ELb0ELb0EEEvNS_9BwdParamsE --------------------------
	.section	.text._ZN10layer_norm13ln_bwd_kernelINS_13Kernel_traitsI6__halfS2_S2_S2_fjLj512ELj1ELj4ELj1ELj16ENS_18Kernel_traits_baseILj512ES2_S2_S2_S2_fjLj128EEEEELb0ELb1ELb0ELb0EEEvNS_9BwdParamsE,"ax",@progbits
	.align	128
        .global         _ZN10layer_norm13ln_bwd_kernelINS_13Kernel_traitsI6__halfS2_S2_S2_fjLj512ELj1ELj4ELj1ELj16ENS_18Kernel_traits_baseILj512ES2_S2_S2_S2_fjLj128EEEEELb0ELb1ELb0ELb0EEEvNS_9BwdParamsE
        .type           _ZN10layer_norm13ln_bwd_kernelINS_13Kernel_traitsI6__halfS2_S2_S2_fjLj512ELj1ELj4ELj1ELj16ENS_18Kernel_traits_baseILj512ES2_S2_S2_S2_fjLj128EEEEELb0ELb1ELb0ELb0EEEvNS_9BwdParamsE,@function
        .size           _ZN10layer_norm13ln_bwd_kernelINS_13Kernel_traitsI6__halfS2_S2_S2_fjLj512ELj1ELj4ELj1ELj16ENS_18Kernel_traits_baseILj512ES2_S2_S2_S2_fjLj128EEEEELb0ELb1ELb0ELb0EEEvNS_9BwdParamsE,(.L_x_11172 - _ZN10layer_norm13ln_bwd_kernelINS_13Kernel_traitsI6__halfS2_S2_S2_fjLj512ELj1ELj4ELj1ELj16ENS_18Kernel_traits_baseILj512ES2_S2_S2_S2_fjLj128EEEEELb0ELb1ELb0ELb0EEEvNS_9BwdParamsE)
        .other          _ZN10layer_norm13ln_bwd_kernelINS_13Kernel_traitsI6__halfS2_S2_S2_fjLj512ELj1ELj4ELj1ELj16ENS_18Kernel_traits_baseILj512ES2_S2_S2_S2_fjLj128EEEEELb0ELb1ELb0ELb0EEEvNS_9BwdParamsE,@"STO_CUDA_ENTRY STV_DEFAULT"
_ZN10layer_norm13ln_bwd_kernelINS_13Kernel_traitsI6__halfS2_S2_S2_fjLj512ELj1ELj4ELj1ELj16ENS_18Kernel_traits_baseILj512ES2_S2_S2_S2_fjLj128EEEEELb0ELb1ELb0ELb0EEEvNS_9BwdParamsE:
.text._ZN10layer_norm13ln_bwd_kernelINS_13Kernel_traitsI6__halfS2_S2_S2_fjLj512ELj1ELj4ELj1ELj16ENS_18Kernel_traits_baseILj512ES2_S2_S2_S2_fjLj128EEEEELb0ELb1ELb0ELb0EEEvNS_9BwdParamsE:
        /* <DEDUP_REMOVED lines=16> */
[C---:B------:R-:W-:Y:S01]  /*0100*/  ISETP.GE.U32.AND P0, PT, R84.reuse, 0x20, PT ;  /* 0x000000205400780c */ /* 0x040fe20003f06070 */
[----:B------:R-:W0:Y:S01]  /*0110*/  S2UR UR4, SR_CTAID.X ;  /* 0x00000000000479c3 */ /* 0x000e220000002500 */
[----:B------:R-:W-:-:S11]  /*0120*/  ISETP.GE.U32.AND P1, PT, R84, 0x40, PT ;  /* 0x000000405400780c */ /* 0x000fd60003f26070 */
[----:B------:R-:W2:Y:S08]  /*0130*/  @P0 LDC.64 R2, c[0x0][0x3d0] ;  /* 0x0000f400ff020b82 */ /* 0x000eb00000000a00 */
[----:B------:R-:W3:Y:S08]  /*0140*/  @P0 LDC.64 R16, c[0x0][0x3e8] ;  /* 0x0000fa00ff100b82 */ /* 0x000ef00000000a00 */
[----:B------:R-:W4:Y:S01]  /*0150*/  @P1 LDC.64 R18, c[0x0][0x3d0] ;  /* 0x0000f400ff121b82 */ /* 0x000f220000000a00 */
[----:B0-----:R-:W-:-:S07]  /*0160*/  USHF.L.U32 UR4, UR4, 0x2, URZ ;  /* 0x0000000204047899 */ /* 0x001fce00080006ff */
[----:B------:R-:W0:Y:S01]  /*0170*/  @P1 LDC.64 R20, c[0x0][0x3e8] ;  /* 0x0000fa00ff141b82 */ /* 0x000e220000000a00 */
[----:B--2---:R-:W-:-:S05]  /*0180*/  @P0 IMAD.WIDE.U32 R2, R23, 0x10, R2 ;  /* 0x0000001017020825 */ /* 0x004fca00078e0002 */
[----:B------:R2:W5:Y:S01]  /*0190*/  @P0 LDG.E.128 R92, desc[UR6][R2.64] ;  /* 0x00000006025c0981 */ /* 0x000562000c1e1d00 */
[C---:B---3--:R-:W-:Y:S01]  /*01a0*/  @P0 IMAD.WIDE.U32 R16, R23.reuse, 0x10, R16 ;  /* 0x0000001017100825 */ /* 0x048fe200078e0010 */
[----:B------:R-:W-:-:S04]  /*01b0*/  @P0 LOP3.LUT R23, R23, 0x20, RZ, 0xfc, !PT ;  /* 0x0000002017170812 */ /* 0x000fc800078efcff */
[----:B------:R3:W5:Y:S01]  /*01c0*/  @P0 LDG.E.128 R4, desc[UR6][R16.64] ;  /* 0x0000000610040981 */ /* 0x000762000c1e1d00 */
[----:B--2---:R-:W-:Y:S01]  /*01d0*/  SHF.R.U32.HI R2, RZ, 0x5, R86 ;  /* 0x00000005ff027819 */ /* 0x004fe20000011656 */
[----:B----4-:R-:W-:-:S03]  /*01e0*/  @P1 IMAD.WIDE.U32 R18, R23, 0x10, R18 ;  /* 0x0000001017121825 */ /* 0x010fc600078e0012 */
[----:B------:R-:W-:Y:S02]  /*01f0*/  LOP3.LUT R2, R2, UR4, RZ, 0xfc, !PT ;  /* 0x0000000402027c12 */ /* 0x000fe4000f8efcff */
[----:B------:R-:W-:Y:S01]  /*0200*/  CS2R R24, SRZ ;  /* 0x0000000000187805 */ /* 0x000fe2000001ff00 */
[----:B------:R2:W5:Y:S01]  /*0210*/  @P1 LDG.E.128 R8, desc[UR6][R18.64] ;  /* 0x0000000612081981 */ /* 0x000562000c1e1d00 */
[----:B------:R-:W-:Y:S01]  /*0220*/  ISETP.GE.AND P0, PT, R2, UR5, PT ;  /* 0x0000000502007c0c */ /* 0x000fe2000bf06270 */
[----:B0-----:R-:W-:Y:S01]  /*0230*/  @P1 IMAD.WIDE.U32 R20, R23, 0x10, R20 ;  /* 0x0000001017141825 */ /* 0x001fe200078e0014 */
[----:B------:R-:W-:Y:S02]  /*0240*/  CS2R R26, SRZ ;  /* 0x00000000001a7805 */ /* 0x000fe4000001ff00 */
[----:B------:R-:W-:Y:S02]  /*0250*/  CS2R R28, SRZ ;  /* 0x00000000001c7805 */ /* 0x000fe4000001ff00 */
[----:B------:R-:W-:-:S02]  /*0260*/  CS2R R30, SRZ ;  /* 0x00000000001e7805 */ /* 0x000fc4000001ff00 */
[----:B---3--:R-:W-:Y:S01]  /*0270*/  CS2R R16, SRZ ;  /* 0x0000000000107805 */ /* 0x008fe2000001ff00 */
[----:B------:R0:W5:Y:S01]  /*0280*/  @P1 LDG.E.128 R12, desc[UR6][R20.64] ;  /* 0x00000006140c1981 */ /* 0x000162000c1e1d00 */
[----:B------:R-:W-:Y:S02]  /*0290*/  CS2R R22, SRZ ;  /* 0x0000000000167805 */ /* 0x000fe4000001ff00 */
[----:B--2---:R-:W-:Y:S02]  /*02a0*/  CS2R R18, SRZ ;  /* 0x0000000000127805 */ /* 0x004fe4000001ff00 */
[----:B------:R-:W-:Y:S02]  /*02b0*/  CS2R R48, SRZ ;  /* 0x0000000000307805 */ /* 0x000fe4000001ff00 */
[----:B------:R-:W-:Y:S02]  /*02c0*/  CS2R R50, SRZ ;  /* 0x0000000000327805 */ /* 0x000fe4000001ff00 */
[----:B------:R-:W-:-:S02]  /*02d0*/  CS2R R52, SRZ ;  /* 0x0000000000347805 */ /* 0x000fc4000001ff00 */
[----:B------:R-:W-:Y:S02]  /*02e0*/  CS2R R54, SRZ ;  /* 0x0000000000367805 */ /* 0x000fe4000001ff00 */
[----:B------:R-:W-:Y:S02]  /*02f0*/  CS2R R36, SRZ ;  /* 0x0000000000247805 */ /* 0x000fe4000001ff00 */
[----:B------:R-:W-:Y:S02]  /*0300*/  CS2R R38, SRZ ;  /* 0x0000000000267805 */ /* 0x000fe4000001ff00 */
[----:B------:R-:W-:Y:S02]  /*0310*/  CS2R R40, SRZ ;  /* 0x0000000000287805 */ /* 0x000fe4000001ff00 */
[----:B0-----:R-:W-:Y:S02]  /*0320*/  CS2R R20, SRZ ;  /* 0x0000000000147805 */ /* 0x001fe4000001ff00 */
        /* <DEDUP_REMOVED lines=8> */
[----:B------:R-:W-:Y:S01]  /*03b0*/  CS2R R74, SRZ ;  /* 0x00000000004a7805 */ /* 0x000fe2000001ff00 */
[----:B-1----:R-:W-:Y:S06]  /*03c0*/  @P0 BRA `(.L_x_1067) ;  /* 0x0000004400900947 */ /* 0x002fec0003800000 */
        /* <DEDUP_REMOVED lines=27> */
.L_x_1091:
[----:B0-----:R-:W0:Y:S08]  /*0580*/  @P0 LDC.64 R80, c[0x0][0x3e0] ;  /* 0x0000f800ff500b82 */ /* 0x001e300000000a00 */
[----:B------:R-:W1:Y:S08]  /*0590*/  LDC.64 R76, c[0x0][0x3c0] ;  /* 0x0000f000ff4c7b82 */ /* 0x000e700000000a00 */
        /* <DEDUP_REMOVED lines=35> */
[----:B------:R-:W-:Y:S02]  /*07d0*/  HADD2.F32 R89, -RZ, R92.H1_H1 ;  /* 0x3000005cff597230 */ /* 0x000fe40000004100 */
[----:B------:R-:W-:Y:S02]  /*07e0*/  HADD2.F32 R103, -RZ, R95.H0_H0 ;  /* 0x2000005fff677230 */ /* 0x000fe40000004100 */
[--C-:B--2---:R-:W-:Y:S02]  /*07f0*/  HADD2.F32 R90, -RZ, R76.reuse.H0_H0 ;  /* 0x2000004cff5a7230 */ /* 0x104fe40000004100 */
[----:B------:R-:W-:Y:S02]  /*0800*/  HADD2.F32 R96, -RZ, R76.H1_H1 ;  /* 0x3000004cff607230 */ /* 0x000fe40000004100 */
[--C-:B------:R-:W-:Y:S02]  /*0810*/  HADD2.F32 R98, -RZ, R77.reuse.H0_H0 ;  /* 0x2000004dff627230 */ /* 0x100fe40000004100 */
[----:B------:R-:W-:Y:S01]  /*0820*/  FADD.FTZ R3, -R123, R90 ;  /* 0x0000005a7b037221 */ /* 0x000fe20000010100 */
[----:B------:R-:W-:-:S02]  /*0830*/  HADD2.F32 R100, -RZ, R77.H1_H1 ;  /* 0x3000004dff647230 */ /* 0x000fc40000004100 */
[----:B------:R-:W-:Y:S02]  /*0840*/  HADD2.F32 R76, -RZ, R92.H0_H0 ;  /* 0x2000005cff4c7230 */ /* 0x000fe40000004100 */
[----:B-----5:R-:W-:Y:S01]  /*0850*/  FMUL.FTZ R3, R88, R3 ;  /* 0x0000000358037220 */ /* 0x020fe20000410000 */
[----:B---3--:R-:W-:Y:S02]  /*0860*/  HADD2.F32 R77, -RZ, R80.H0_H0 ;  /* 0x20000050ff4d7230 */ /* 0x008fe40000004100 */
[----:B------:R-:W-:Y:S01]  /*0870*/  FADD.FTZ R91, -R123, R98 ;  /* 0x000000627b5b7221 */ /* 0x000fe20000010100 */
[----:B------:R-:W-:Y:S02]  /*0880*/  HADD2.F32 R97, -RZ, R81.H0_H0 ;  /* 0x20000051ff617230 */ /* 0x000fe40000004100 */
[----:B------:R-:W-:Y:S02]  /*0890*/  HADD2.F32 R104, -RZ, R78.H1_H1 ;  /* 0x3000004eff687230 */ /* 0x000fe40000004100 */
[----:B------:R-:W-:Y:S01]  /*08a0*/  FMUL.FTZ R90, R76, R77 ;  /* 0x0000004d4c5a7220 */ /* 0x000fe20000410000 */
[----:B------:R-:W-:-:S02]  /*08b0*/  HADD2.F32 R76, -RZ, R93.H0_H0 ;  /* 0x2000005dff4c7230 */ /* 0x000fc40000004100 */
[----:B------:R-:W-:Y:S01]  /*08c0*/  FADD.FTZ R48, R48, R77 ;  /* 0x0000004d30307221 */ /* 0x000fe20000010000 */
[----:B------:R-:W-:Y:S01]  /*08d0*/  FFMA.FTZ R24, R3, R77, R24 ;  /* 0x0000004d03187223 */ /* 0x000fe20000010018 */
[C---:B------:R-:W-:Y:S01]  /*08e0*/  FADD.FTZ R77, -R123.reuse, R100 ;  /* 0x000000647b4d7221 */ /* 0x040fe20000010100 */
[----:B------:R-:W-:Y:S02]  /*08f0*/  HADD2.F32 R102, -RZ, R78.H0_H0 ;  /* 0x2000004eff667230 */ /* 0x000fe40000004100 */
[----:B------:R-:W-:Y:S01]  /*0900*/  FMUL.FTZ R98, R76, R97 ;  /* 0x000000614c627220 */ /* 0x000fe20000410000 */
[----:B------:R-:W-:Y:S02]  /*0910*/  HADD2.F32 R101, -RZ, R82.H0_H0 ;  /* 0x20000052ff657230 */ /* 0x000fe40000004100 */
[----:B------:R-:W-:Y:S01]  /*0920*/  FMUL.FTZ R100, R88, R77 ;  /* 0x0000004d58647220 */ /* 0x000fe20000410000 */
[----:B------:R-:W-:Y:S02]  /*0930*/  HADD2.F32 R76, -RZ, R94.H0_H0 ;  /* 0x2000005eff4c7230 */ /* 0x000fe40000004100 */
[----:B------:R-:W-:Y:S01]  /*0940*/  FADD.FTZ R77, -R123, R104 ;  /* 0x000000687b4d7221 */ /* 0x000fe20000010100 */
[----:B------:R-:W-:-:S02]  /*0950*/  HADD2.F32 R80, -RZ, R80.H1_H1 ;  /* 0x30000050ff507230 */ /* 0x000fc40000004100 */
[----:B------:R-:W-:Y:S01]  /*0960*/  FMUL.FTZ R91, R88, R91 ;  /* 0x0000005b585b7220 */ /* 0x000fe20000410000 */
[--C-:B------:R-:W-:Y:S02]  /*0970*/  HADD2.F32 R106, -RZ, R79.reuse.H0_H0 ;  /* 0x2000004fff6a7230 */ /* 0x100fe40000004100 */
[C---:B------:R-:W-:Y:S01]  /*0980*/  FADD.FTZ R99, -R123.reuse, R102 ;  /* 0x000000667b637221 */ /* 0x040fe20000010100 */
[----:B------:R-:W-:Y:S02]  /*0990*/  HADD2.F32 R126, -RZ, R79.H1_H1 ;  /* 0x3000004fff7e7230 */ /* 0x000fe40000004100 */
[----:B------:R-:W-:Y:S01]  /*09a0*/  FADD.FTZ R79, -R123, R96 ;  /* 0x000000607b4f7221 */ /* 0x000fe20000010100 */
[----:B------:R-:W-:Y:S02]  /*09b0*/  HADD2.F32 R81, -RZ, R81.H1_H1 ;  /* 0x30000051ff517230 */ /* 0x000fe40000004100 */
[----:B------:R-:W-:Y:S01]  /*09c0*/  FMUL.FTZ R102, R76, R101 ;  /* 0x000000654c667220 */ /* 0x000fe20000410000 */
[----:B------:R-:W-:-:S02]  /*09d0*/  HADD2.F32 R78, -RZ, R93.H1_H1 ;  /* 0x3000005dff4e7230 */ /* 0x000fc40000004100 */
[----:B------:R-:W-:Y:S01]  /*09e0*/  FMUL.FTZ R89, R89, R80 ;  /* 0x0000005059597220 */ /* 0x000fe20000410000 */
[C---:B------:R-:W-:Y:S01]  /*09f0*/  FMUL.FTZ R104, R88.reuse, R77 ;  /* 0x0000004d58687220 */ /* 0x040fe20000410000 */
[----:B------:R-:W-:Y:S01]  /*0a00*/  FADD.FTZ R76, RZ, R90 ;  /* 0x0000005aff4c7221 */ /* 0x000fe20000010000 */
[----:B------:R-:W-:Y:S01]  /*0a10*/  FMUL.FTZ R96, R88, R79 ;  /* 0x0000004f58607220 */ /* 0x000fe20000410000 */
[----:B------:R-:W-:Y:S01]  /*0a20*/  FADD.FTZ R50, R50, R97 ;  /* 0x0000006132327221 */ /* 0x000fe20000010000 */
[----:B------:R-:W-:Y:S01]  /*0a30*/  FFMA.FTZ R26, R91, R97, R26 ;  /* 0x000000615b1a7223 */ /* 0x000fe2000001001a */
[----:B------:R-:W-:Y:S01]  /*0a40*/  FFMA.FTZ R77, R3, R90, RZ ;  /* 0x0000005a034d7223 */ /* 0x000fe200000100ff */
[----:B------:R-:W-:Y:S01]  /*0a50*/  FMUL.FTZ R97, R78, R81 ;  /* 0x000000514e617220 */ /* 0x000fe20000410000 */
[----:B------:R-:W-:Y:S02]  /*0a60*/  HADD2.F32 R82, -RZ, R82.H1_H1 ;  /* 0x30000052ff527230 */ /* 0x000fe40000004100 */
[----:B------:R-:W-:Y:S01]  /*0a70*/  FMUL.FTZ R99, R88, R99 ;  /* 0x0000006358637220 */ /* 0x000fe20000410000 */
[----:B------:R-:W-:-:S02]  /*0a80*/  HADD2.F32 R78, -RZ, R94.H1_H1 ;  /* 0x3000005eff4e7230 */ /* 0x000fc40000004100 */
[----:B------:R-:W-:Y:S01]  /*0a90*/  FADD.FTZ R79, R76, R89 ;  /* 0x000000594c4f7221 */ /* 0x000fe20000010000 */
[----:B------:R-:W-:Y:S01]  /*0aa0*/  FFMA.FTZ R76, R96, R89, R77 ;  /* 0x00000059604c7223 */ /* 0x000fe2000001004d */
[----:B------:R-:W-:Y:S01]  /*0ab0*/  FADD.FTZ R52, R52, R101 ;  /* 0x0000006534347221 */ /* 0x000fe20000010000 */
[----:B------:R-:W-:Y:S01]  /*0ac0*/  FFMA.FTZ R28, R99, R101, R28 ;  /* 0x00000065631c7223 */ /* 0x000fe2000001001c */
[----:B------:R-:W-:Y:S01]  /*0ad0*/  FMUL.FTZ R101, R78, R82 ;  /* 0x000000524e657220 */ /* 0x000fe20000410000 */
[----:B------:R-:W-:Y:S01]  /*0ae0*/  FADD.FTZ R78, R79, R98 ;  /* 0x000000624f4e7221 */ /* 0x000fe20000010000 */
[----:B------:R-:W-:Y:S01]  /*0af0*/  FFMA.FTZ R77, R91, R98, R76 ;  /* 0x000000625b4d7223 */ /* 0x000fe2000001004c */
[----:B------:R-:W-:Y:S01]  /*0b00*/  FADD.FTZ R105, -R123, R106 ;  /* 0x0000006a7b697221 */ /* 0x000fe20000010100 */
[--C-:B------:R-:W-:Y:S02]  /*0b10*/  HADD2.F32 R108, -RZ, R83.reuse.H0_H0 ;  /* 0x20000053ff6c7230 */ /* 0x100fe40000004100 */
[----:B------:R-:W-:Y:S01]  /*0b20*/  FADD.FTZ R79, R78, R97 ;  /* 0x000000614e4f7221 */ /* 0x000fe20000010000 */
[----:B------:R-:W-:Y:S01]  /*0b30*/  FFMA.FTZ R76, R100, R97, R77 ;  /* 0x00000061644c7223 */ /* 0x000fe2000001004d */
[----:B------:R-:W-:Y:S01]  /*0b40*/  FADD.FTZ R49, R49, R80 ;  /* 0x0000005031317221 */ /* 0x000fe20000010000 */
[----:B------:R-:W-:Y:S01]  /*0b50*/  FFMA.FTZ R25, R96, R80, R25 ;  /* 0x0000005060197223 */ /* 0x000fe20000010019 */
[----:B------:R-:W-:Y:S01]  /*0b60*/  FADD.FTZ R78, R79, R102 ;  /* 0x000000664f4e7221 */ /* 0x000fe20000010000 */
[----:B------:R-:W-:Y:S01]  /*0b70*/  FFMA.FTZ R77, R99, R102, R76 ;  /* 0x00000066634d7223 */ /* 0x000fe2000001004c */
[----:B------:R-:W-:Y:S01]  /*0b80*/  FMUL.FTZ R105, R88, R105 ;  /* 0x0000006958697220 */ /* 0x000fe20000410000 */
[----:B------:R-:W-:-:S02]  /*0b90*/  HADD2.F32 R83, -RZ, R83.H1_H1 ;  /* 0x30000053ff537230 */ /* 0x000fc40000004100 */
[----:B------:R-:W-:Y:S01]  /*0ba0*/  FADD.FTZ R79, -R123, R126 ;  /* 0x0000007e7b4f7221 */ /* 0x000fe20000010100 */
[----:B------:R-:W-:Y:S02]  /*0bb0*/  HADD2.F32 R80, -RZ, R95.H1_H1 ;  /* 0x3000005fff507230 */ /* 0x000fe40000004100 */
[-C--:B------:R-:W-:Y:S01]  /*0bc0*/  FMUL.FTZ R103, R103, R108.reuse ;  /* 0x0000006c67677220 */ /* 0x080fe20000410000 */
[----:B------:R-:W-:Y:S01]  /*0bd0*/  FADD.FTZ R78, R78, R101 ;  /* 0x000000654e4e7221 */ /* 0x000fe20000010000 */
[----:B------:R-:W-:Y:S01]  /*0be0*/  FFMA.FTZ R76, R104, R101, R77 ;  /* 0x00000065684c7223 */ /* 0x000fe2000001004d */
        /* <DEDUP_REMOVED lines=15> */
.L_x_1071:
[----:B------:R-:W-:Y:S05]  /*0ce0*/  BSYNC.RECONVERGENT B1 ;  /* 0x0000000000017941 */ /* 0x000fea0003800200 */
.L_x_1070:
        /* <DEDUP_REMOVED lines=8> */
[----:B--2---:R-:W-:Y:S02]  /*0d70*/  HADD2.F32 R110, -RZ, R76.H0_H0 ;  /* 0x2000004cff6e7230 */ /* 0x004fe40000004100 */
[--C-:B------:R-:W-:Y:S02]  /*0d80*/  HADD2.F32 R114, -RZ, R77.reuse.H0_H0 ;  /* 0x2000004dff727230 */ /* 0x100fe40000004100 */
[----:B------:R-:W-:Y:S02]  /*0d90*/  HADD2.F32 R116, -RZ, R77.H1_H1 ;  /* 0x3000004dff747230 */ /* 0x000fe40000004100 */
[----:B------:R-:W-:Y:S01]  /*0da0*/  FADD.FTZ R107, -R123, R110 ;  /* 0x0000006e7b6b7221 */ /* 0x000fe20000010100 */
[----:B------:R-:W-:-:S02]  /*0db0*/  HADD2.F32 R110, -RZ, R8.H0_H0 ;  /* 0x20000008ff6e7230 */ /* 0x000fc40000004100 */
[----:B------:R-:W-:Y:S01]  /*0dc0*/  FADD.FTZ R111, -R123, R114 ;  /* 0x000000727b6f7221 */ /* 0x000fe20000010100 */
[----:B---3--:R-:W-:Y:S02]  /*0dd0*/  HADD2.F32 R77, -RZ, R80.H0_H0 ;  /* 0x20000050ff4d7230 */ /* 0x008fe40000004100 */
[C---:B-----5:R-:W-:Y:S01]  /*0de0*/  FMUL.FTZ R107, R88.reuse, R107 ;  /* 0x0000006b586b7220 */ /* 0x060fe20000410000 */
[----:B------:R-:W-:Y:S02]  /*0df0*/  HADD2.F32 R112, -RZ, R76.H1_H1 ;  /* 0x3000004cff707230 */ /* 0x000fe40000004100 */
[----:B------:R-:W-:Y:S01]  /*0e00*/  FMUL.FTZ R111, R88, R111 ;  /* 0x0000006f586f7220 */ /* 0x000fe20000410000 */
[----:B------:R-:W-:Y:S02]  /*0e10*/  HADD2.F32 R113, -RZ, R81.H0_H0 ;  /* 0x20000051ff717230 */ /* 0x000fe40000004100 */
[----:B------:R-:W-:Y:S01]  /*0e20*/  FMUL.FTZ R110, R110, R77 ;  /* 0x0000004d6e6e7220 */ /* 0x000fe20000410000 */
[----:B------:R-:W-:-:S02]  /*0e30*/  HADD2.F32 R114, -RZ, R9.H0_H0 ;  /* 0x20000009ff727230 */ /* 0x000fc40000004100 */
[----:B------:R-:W-:Y:S01]  /*0e40*/  FADD.FTZ R36, R36, R77 ;  /* 0x0000004d24247221 */ /* 0x000fe20000010000 */
[----:B------:R-:W-:Y:S02]  /*0e50*/  HADD2.F32 R81, -RZ, R81.H1_H1 ;  /* 0x30000051ff517230 */ /* 0x000fe40000004100 */
[----:B------:R-:W-:Y:S01]  /*0e60*/  FADD.FTZ R38, R38, R113 ;  /* 0x0000007126267221 */ /* 0x000fe20000010000 */
[----:B------:R-:W-:Y:S02]  /*0e70*/  HADD2.F32 R76, -RZ, R9.H1_H1 ;  /* 0x30000009ff4c7230 */ /* 0x000fe40000004100 */
[-C--:B------:R-:W-:Y:S01]  /*0e80*/  FMUL.FTZ R114, R114, R113.reuse ;  /* 0x0000007172727220 */ /* 0x080fe20000410000 */
[----:B------:R-:W-:Y:S02]  /*0e90*/  HADD2.F32 R80, -RZ, R80.H1_H1 ;  /* 0x30000050ff507230 */ /* 0x000fe40000004100 */
[----:B------:R-:W-:Y:S01]  /*0ea0*/  FFMA.FTZ R18, R111, R113, R18 ;  /* 0x000000716f127223 */ /* 0x000fe20000010012 */
[----:B------:R-:W-:-:S02]  /*0eb0*/  HADD2.F32 R120, -RZ, R79.H0_H0 ;  /* 0x2000004fff787230 */ /* 0x000fc40000004100 */
[----:B------:R-:W-:Y:S01]  /*0ec0*/  FMUL.FTZ R113, R76, R81 ;  /* 0x000000514c717220 */ /* 0x000fe20000410000 */
[----:B------:R-:W-:Y:S02]  /*0ed0*/  HADD2.F32 R122, -RZ, R79.H1_H1 ;  /* 0x3000004fff7a7230 */ /* 0x000fe40000004100 */
[----:B------:R-:W-:Y:S01]  /*0ee0*/  FADD.FTZ R79, -R123, R112 ;  /* 0x000000707b4f7221 */ /* 0x000fe20000010100 */
[----:B------:R-:W-:Y:S01]  /*0ef0*/  FFMA.FTZ R16, R107, R77, R16 ;  /* 0x0000004d6b107223 */ /* 0x000fe20000010010 */
[----:B------:R-:W-:Y:S01]  /*0f00*/  FMUL.FTZ R109, R109, R80 ;  /* 0x000000506d6d7220 */ /* 0x000fe20000410000 */
[----:B------:R-:W-:Y:S01]  /*0f10*/  FADD.FTZ R76, R125, R110 ;  /* 0x0000006e7d4c7221 */ /* 0x000fe20000010000 */
[----:B------:R-:W-:Y:S01]  /*0f20*/  FMUL.FTZ R112, R88, R79 ;  /* 0x0000004f58707220 */ /* 0x000fe20000410000 */
[----:B------:R-:W-:Y:S01]  /*0f30*/  FFMA.FTZ R77, R107, R110, R126 ;  /* 0x0000006e6b4d7223 */ /* 0x000fe2000001007e */
[--C-:B------:R-:W-:Y:S02]  /*0f40*/  HADD2.F32 R118, -RZ, R78.reuse.H0_H0 ;  /* 0x2000004eff767230 */ /* 0x100fe40000004100 */
[----:B------:R-:W-:Y:S01]  /*0f50*/  FADD.FTZ R79, R76, R109 ;  /* 0x0000006d4c4f7221 */ /* 0x000fe20000010000 */
[----:B------:R-:W-:-:S02]  /*0f60*/  HADD2.F32 R78, -RZ, R78.H1_H1 ;  /* 0x3000004eff4e7230 */ /* 0x000fc40000004100 */
[C---:B------:R-:W-:Y:S01]  /*0f70*/  FADD.FTZ R115, -R123.reuse, R116 ;  /* 0x000000747b737221 */ /* 0x040fe20000010100 */
[----:B------:R-:W-:Y:S01]  /*0f80*/  FFMA.FTZ R76, R112, R109, R77 ;  /* 0x0000006d704c7223 */ /* 0x000fe2000001004d */
[C---:B------:R-:W-:Y:S01]  /*0f90*/  FADD.FTZ R117, -R123.reuse, R118 ;  /* 0x000000767b757221 */ /* 0x040fe20000010100 */
[----:B------:R-:W-:Y:S02]  /*0fa0*/  HADD2.F32 R119, -RZ, R82.H0_H0 ;  /* 0x20000052ff777230 */ /* 0x000fe40000004100 */
[----:B------:R-:W-:Y:S01]  /*0fb0*/  FADD.FTZ R121, -R123, R78 ;  /* 0x0000004e7b797221 */ /* 0x000fe20000010100 */
[----:B------:R-:W-:Y:S02]  /*0fc0*/  HADD2.F32 R118, -RZ, R10.H0_H0 ;  /* 0x2000000aff767230 */ /* 0x000fe40000004100 */
[C---:B------:R-:W-:Y:S01]  /*0fd0*/  FMUL.FTZ R116, R88.reuse, R115 ;  /* 0x0000007358747220 */ /* 0x040fe20000410000 */
[----:B------:R-:W-:Y:S01]  /*0fe0*/  FADD.FTZ R78, R79, R114 ;  /* 0x000000724f4e7221 */ /* 0x000fe20000010000 */
[----:B------:R-:W-:Y:S01]  /*0ff0*/  FFMA.FTZ R77, R111, R114, R76 ;  /* 0x000000726f4d7223 */ /* 0x000fe2000001004c */
[----:B------:R-:W-:Y:S01]  /*1000*/  FMUL.FTZ R115, R88, R117 ;  /* 0x0000007558737220 */ /* 0x000fe20000410000 */
[----:B------:R-:W-:-:S02]  /*1010*/  HADD2.F32 R82, -RZ, R82.H1_H1 ;  /* 0x30000052ff527230 */ /* 0x000fc40000004100 */
[----:B------:R-:W-:Y:S01]  /*1020*/  FMUL.FTZ R118, R118, R119 ;  /* 0x0000007776767220 */ /* 0x000fe20000410000 */
[----:B------:R-:W-:Y:S02]  /*1030*/  HADD2.F32 R117, -RZ, R10.H1_H1 ;  /* 0x3000000aff757230 */ /* 0x000fe40000004100 */
[----:B------:R-:W-:Y:S01]  /*1040*/  FADD.FTZ R79, R78, R113 ;  /* 0x000000714e4f7221 */ /* 0x000fe20000010000 */
[----:B------:R-:W-:Y:S01]  /*1050*/  FFMA.FTZ R76, R116, R113, R77 ;  /* 0x00000071744c7223 */ /* 0x000fe2000001004d */
[C---:B------:R-:W-:Y:S01]  /*1060*/  FADD.FTZ R127, -R123.reuse, R120 ;  /* 0x000000787b7f7221 */ /* 0x040fe20000010100 */
[----:B------:R-:W-:Y:S01]  /*1070*/  FADD.FTZ R123, -R123, R122 ;  /* 0x0000007a7b7b7221 */ /* 0x000fe20000010100 */
[----:B------:R-:W-:Y:S01]  /*1080*/  FADD.FTZ R40, R40, R119 ;  /* 0x0000007728287221 */ /* 0x000fe20000010000 */
[----:B------:R-:W-:Y:S01]  /*1090*/  FFMA.FTZ R20, R115, R119, R20 ;  /* 0x0000007773147223 */ /* 0x000fe20000010014 */
[----:B------:R-:W-:Y:S02]  /*10a0*/  HADD2.F32 R122, -RZ, R83.H0_H0 ;  /* 0x20000053ff7a7230 */ /* 0x000fe40000004100 */
[----:B------:R-:W-:Y:S01]  /*10b0*/  FMUL.FTZ R117, R117, R82 ;  /* 0x0000005275757220 */ /* 0x000fe20000410000 */
[----:B------:R-:W-:-:S02]  /*10c0*/  HADD2.F32 R119, -RZ, R11.H0_H0 ;  /* 0x2000000bff777230 */ /* 0x000fc40000004100 */
[----:B------:R-:W-:Y:S01]  /*10d0*/  FMUL.FTZ R120, R88, R121 ;  /* 0x0000007958787220 */ /* 0x000fe20000410000 */
[----:B------:R-:W-:Y:S01]  /*10e0*/  FADD.FTZ R78, R79, R118 ;  /* 0x000000764f4e7221 */ /* 0x000fe20000010000 */
[----:B------:R-:W-:Y:S01]  /*10f0*/  FFMA.FTZ R77, R115, R118, R76 ;  /* 0x00000076734d7223 */ /* 0x000fe2000001004c */
[----:B------:R-:W-:Y:S01]  /*1100*/  FADD.FTZ R37, R37, R80 ;  /* 0x0000005025257221 */ /* 0x000fe20000010000 */
[----:B------:R-:W-:Y:S01]  /*1110*/  FFMA.FTZ R17, R112, R80, R17 ;  /* 0x0000005070117223 */ /* 0x000fe20000010011 */
[----:B------:R-:W-:Y:S02]  /*1120*/  HADD2.F32 R83, -RZ, R83.H1_H1 ;  /* 0x30000053ff537230 */ /* 0x000fe40000004100 */
[----:B------:R-:W-:Y:S01]  /*1130*/  FMUL.FTZ R121, R88, R127 ;  /* 0x0000007f58797220 */ /* 0x000fe20000410000 */
        /* <DEDUP_REMOVED lines=19> */
.L_x_1069:
        /* <DEDUP_REMOVED lines=16> */
[----:B------:R-:W-:Y:S01]  /*1370*/  HADD2.F32 R89, -RZ, R92.H1_H1 ;  /* 0x3000005cff597230 */ /* 0x000fe20000004100 */
[----:B------:R-:W-:Y:S01]  /*1380*/  IADD3 R127, PT, PT, R0, 0x20, RZ ;  /* 0x00000020007f7810 */ /* 0x000fe20007ffe0ff */
        /* <DEDUP_REMOVED lines=50> */
[--C-:B------:R-:W-:Y:S02]  /*16b0*/  HADD2.F32 R108, -RZ, R83.reuse.H0_H0 ;  /* 0x20000053ff6c7230 */ /* 0x100fe40000004100 */
[----:B------:R-:W-:Y:S01]  /*16c0*/  FADD.FTZ R105, -R123, R106 ;  /* 0x0000006a7b697221 */ /* 0x000fe20000010100 */
        /* <DEDUP_REMOVED lines=8> */
[----:B------:R-:W-:Y:S02]  /*1750*/  HADD2.F32 R80, -RZ, R95.H1_H1 ;  /* 0x3000005fff507230 */ /* 0x000fe40000004100 */
[-C--:B------:R-:W-:Y:S01]  /*1760*/  FMUL.FTZ R103, R103, R108.reuse ;  /* 0x0000006c67677220 */ /* 0x080fe20000410000 */
[----:B------:R-:W-:Y:S01]  /*1770*/  FADD.FTZ R79, -R123, R126 ;  /* 0x0000007e7b4f7221 */ /* 0x000fe20000010100 */
        /* <DEDUP_REMOVED lines=16> */
.L_x_1074:
[----:B------:R-:W-:Y:S05]  /*1880*/  BSYNC.RECONVERGENT B1 ;  /* 0x0000000000017941 */ /* 0x000fea0003800200 */
.L_x_1073:
        /* <DEDUP_REMOVED lines=10> */
[----:B------:R-:W-:Y:S02]  /*1930*/  HADD2.F32 R109, -RZ, R8.H1_H1 ;  /* 0x30000008ff6d7230 */ /* 0x000fe40000004100 */
[--C-:B---3--:R-:W-:Y:S02]  /*1940*/  HADD2.F32 R110, -RZ, R76.reuse.H0_H0 ;  /* 0x2000004cff6e7230 */ /* 0x108fe40000004100 */
[--C-:B------:R-:W-:Y:S02]  /*1950*/  HADD2.F32 R114, -RZ, R77.reuse.H0_H0 ;  /* 0x2000004dff727230 */ /* 0x100fe40000004100 */
[----:B------:R-:W-:Y:S02]  /*1960*/  HADD2.F32 R116, -RZ, R77.H1_H1 ;  /* 0x3000004dff747230 */ /* 0x000fe40000004100 */
[----:B------:R-:W-:Y:S01]  /*1970*/  FADD.FTZ R107, -R123, R110 ;  /* 0x0000006e7b6b7221 */ /* 0x000fe20000010100 */
[----:B------:R-:W-:-:S02]  /*1980*/  HADD2.F32 R112, -RZ, R76.H1_H1 ;  /* 0x3000004cff707230 */ /* 0x000fc40000004100 */
[C---:B------:R-:W-:Y:S01]  /*1990*/  FADD.FTZ R111, -R123.reuse, R114 ;  /* 0x000000727b6f7221 */ /* 0x040fe20000010100 */
[----:B------:R-:W-:Y:S02]  /*19a0*/  HADD2.F32 R76, -RZ, R79.H0_H0 ;  /* 0x2000004fff4c7230 */ /* 0x000fe40000004100 */
[----:B-----5:R-:W-:Y:S01]  /*19b0*/  FMUL.FTZ R107, R88, R107 ;  /* 0x0000006b586b7220 */ /* 0x020fe20000410000 */
[----:B------:R-:W-:Y:S02]  /*19c0*/  HADD2.F32 R110, -RZ, R8.H0_H0 ;  /* 0x20000008ff6e7230 */ /* 0x000fe40000004100 */
[C---:B------:R-:W-:Y:S01]  /*19d0*/  FADD.FTZ R115, -R123.reuse, R116 ;  /* 0x000000747b737221 */ /* 0x040fe20000010100 */
[----:B----4-:R-:W-:Y:S02]  /*19e0*/  HADD2.F32 R77, -RZ, R80.H0_H0 ;  /* 0x20000050ff4d7230 */ /* 0x010fe40000004100 */
[----:B------:R-:W-:Y:S01]  /*19f0*/  FADD.FTZ R121, -R123, R76 ;  /* 0x0000004c7b797221 */ /* 0x000fe20000010100 */
[----:B------:R-:W-:-:S02]  /*1a00*/  HADD2.F32 R113, -RZ, R81.H0_H0 ;  /* 0x20000051ff717230 */ /* 0x000fc40000004100 */
[----:B------:R-:W-:Y:S01]  /*1a10*/  FMUL.FTZ R111, R88, R111 ;  /* 0x0000006f586f7220 */ /* 0x000fe20000410000 */
[----:B------:R-:W-:Y:S02]  /*1a20*/  HADD2.F32 R114, -RZ, R9.H0_H0 ;  /* 0x20000009ff727230 */ /* 0x000fe40000004100 */
[-C--:B------:R-:W-:Y:S01]  /*1a30*/  FMUL.FTZ R110, R110, R77.reuse ;  /* 0x0000004d6e6e7220 */ /* 0x080fe20000410000 */
[----:B------:R-:W-:Y:S01]  /*1a40*/  FADD.FTZ R36, R36, R77 ;  /* 0x0000004d24247221 */ /* 0x000fe20000010000 */
        /* <DEDUP_REMOVED lines=8> */
[----:B------:R-:W-:Y:S01]  /*1ad0*/  FADD.FTZ R79, -R123, R112 ;  /* 0x000000707b4f7221 */ /* 0x000fe20000010100 */
[----:B------:R-:W-:Y:S01]  /*1ae0*/  FFMA.FTZ R18, R111, R113, R18 ;  /* 0x000000716f127223 */ /* 0x000fe20000010012 */
[-C--:B------:R-:W-:Y:S01]  /*1af0*/  FMUL.FTZ R113, R77, R76.reuse ;  /* 0x0000004c4d717220 */ /* 0x080fe20000410000 */
[----:B------:R-:W-:Y:S01]  /*1b00*/  FADD.FTZ R39, R39, R76 ;  /* 0x0000004c27277221 */ /* 0x000fe20000010000 */
[----:B------:R-:W-:Y:S01]  /*1b10*/  FFMA.FTZ R19, R116, R76, R19 ;  /* 0x0000004c74137223 */ /* 0x000fe20000010013 */
[----:B------:R-:W-:Y:S01]  /*1b20*/  FMUL.FTZ R109, R109, R80 ;  /* 0x000000506d6d7220 */ /* 0x000fe20000410000 */
[----:B------:R-:W-:Y:S01]  /*1b30*/  FADD.FTZ R76, R125, R110 ;  /* 0x0000006e7d4c7221 */ /* 0x000fe20000010000 */
[----:B------:R-:W-:Y:S01]  /*1b40*/  FMUL.FTZ R112, R88, R79 ;  /* 0x0000004f58707220 */ /* 0x000fe20000410000 */
[----:B------:R-:W-:Y:S01]  /*1b50*/  FFMA.FTZ R77, R107, R110, R126 ;  /* 0x0000006e6b4d7223 */ /* 0x000fe2000001007e */
[----:B------:R-:W-:-:S02]  /*1b60*/  HADD2.F32 R118, -RZ, R78.H0_H0 ;  /* 0x2000004eff767230 */ /* 0x000fc40000004100 */
[----:B------:R-:W-:Y:S01]  /*1b70*/  FADD.FTZ R79, R76, R109 ;  /* 0x0000006d4c4f7221 */ /* 0x000fe20000010000 */
[----:B------:R-:W-:Y:S02]  /*1b80*/  HADD2.F32 R78, -RZ, R78.H1_H1 ;  /* 0x3000004eff4e7230 */ /* 0x000fe40000004100 */
[----:B------:R-:W-:Y:S01]  /*1b90*/  FFMA.FTZ R76, R112, R109, R77 ;  /* 0x0000006d704c7223 */ /* 0x000fe2000001004d */
[----:B------:R-:W-:Y:S02]  /*1ba0*/  HADD2.F32 R81, -RZ, R82.H0_H0 ;  /* 0x20000052ff517230 */ /* 0x000fe40000004100 */
[C---:B------:R-:W-:Y:S01]  /*1bb0*/  FADD.FTZ R117, -R123.reuse, R118 ;  /* 0x000000767b757221 */ /* 0x040fe20000010100 */
[----:B------:R-:W-:Y:S02]  /*1bc0*/  HADD2.F32 R118, -RZ, R10.H0_H0 ;  /* 0x2000000aff767230 */ /* 0x000fe40000004100 */
[----:B------:R-:W-:Y:S01]  /*1bd0*/  FADD.FTZ R119, -R123, R78 ;  /* 0x0000004e7b777221 */ /* 0x000fe20000010100 */
        /* <DEDUP_REMOVED lines=16> */
[C---:B------:R-:W-:Y:S01]  /*1ce0*/  FFMA.FTZ R77, R115.reuse, R118, R76 ;  /* 0x00000076734d7223 */ /* 0x040fe2000001004c */
[----:B------:R-:W-:Y:S01]  /*1cf0*/  FADD.FTZ R40, R40, R81 ;  /* 0x0000005128287221 */ /* 0x000fe20000010000 */
[----:B------:R-:W-:Y:S01]  /*1d00*/  FFMA.FTZ R20, R115, R81, R20 ;  /* 0x0000005173147223 */ /* 0x000fe20000010014 */
[----:B------:R-:W-:Y:S02]  /*1d10*/  HADD2.F32 R128, -RZ, R83.H1_H1 ;  /* 0x30000053ff807230 */ /* 0x000fe40000004100 */
[----:B------:R-:W-:Y:S01]  /*1d20*/  FMUL.FTZ R119, R80, R123 ;  /* 0x0000007b50777220 */ /* 0x000fe20000410000 */
[----:B------:R-:W-:Y:S02]  /*1d30*/  HADD2.F32 R81, -RZ, R11.H1_H1 ;  /* 0x3000000bff517230 */ /* 0x000fe40000004100 */
        /* <DEDUP_REMOVED lines=15> */
.L_x_1072:
[----:B------:R-:W-:Y:S05]  /*1e30*/  BSYNC.RECONVERGENT B0 ;  /* 0x0000000000007941 */ /* 0x000fea0003800200 */
.L_x_1068:
        /* <DEDUP_REMOVED lines=20> */
.L_x_1109:
        /* <DEDUP_REMOVED lines=15> */
[-CC-:B------:R-:W-:Y:S01]  /*2070*/  FFMA.FTZ R80, R105, R126.reuse, R123.reuse ;  /* 0x0000007e69507223 */ /* 0x180fe2000001007b */
[-C--:B0-----:R-:W-:Y:S01]  /*2080*/  FFMA.FTZ R83, R108, R126.reuse, R123 ;  /* 0x0000007e6c537223 */ /* 0x081fe2000001007b */
[--C-:B-----5:R-:W-:Y:S02]  /*2090*/  HADD2.F32 R82, -RZ, R79.reuse.H0_H0 ;  /* 0x2000004fff527230 */ /* 0x120fe40000004100 */
[----:B------:R-:W-:Y:S01]  /*20a0*/  FADD.FTZ R81, R103, -R80 ;  /* 0x8000005067517221 */ /* 0x000fe20000010000 */
[----:B------:R-:W-:Y:S01]  /*20b0*/  FADD.FTZ R83, R106, -R83 ;  /* 0x800000536a537221 */ /* 0x000fe20000010000 */
[----:B------:R-:W-:Y:S02]  /*20c0*/  HADD2.F32 R79, -RZ, R79.H1_H1 ;  /* 0x3000004fff4f7230 */ /* 0x000fe40000004100 */
[C---:B------:R-:W-:Y:S01]  /*20d0*/  FMUL.FTZ R80, R88.reuse, R81 ;  /* 0x0000005158507220 */ /* 0x040fe20000410000 */
[----:B------:R-:W-:Y:S01]  /*20e0*/  FFMA.FTZ R81, R99, R126, R123 ;  /* 0x0000007e63517223 */ /* 0x000fe2000001007b */
[----:B------:R-:W-:Y:S01]  /*20f0*/  FMUL.FTZ R128, R88, R83 ;  /* 0x0000005358807220 */ /* 0x000fe20000410000 */
[----:B------:R-:W-:-:S02]  /*2100*/  HADD2.F32 R127, -RZ, R76.H1_H1 ;  /* 0x3000004cff7f7230 */ /* 0x000fc40000004100 */
[-C--:B------:R-:W-:Y:S01]  /*2110*/  FMUL.FTZ R129, R80, R87.reuse ;  /* 0x0000005750817220 */ /* 0x080fe20000410000 */
[----:B------:R-:W-:Y:S01]  /*2120*/  FADD.FTZ R81, R102, -R81 ;  /* 0x8000005166517221 */ /* 0x000fe20000010000 */
[----:B------:R-:W-:Y:S02]  /*2130*/  FMUL.FTZ R130, R128, R87 ;  /* 0x0000005780827220 */ /* 0x000fe40000410000 */
[----:B------:R-:W-:Y:S01]  /*2140*/  FFMA.FTZ R66, R129, R82, R66 ;  /* 0x0000005281427223 */ /* 0x000fe20000010042 */
[----:B------:R-:W-:Y:S01]  /*2150*/  FMUL.FTZ R80, R88, R81 ;  /* 0x0000005158507220 */ /* 0x000fe20000410000 */
[-C--:B------:R-:W-:Y:S01]  /*2160*/  FFMA.FTZ R82, R104, R126.reuse, R123 ;  /* 0x0000007e68527223 */ /* 0x080fe2000001007b */
[----:B------:R-:W-:Y:S01]  /*2170*/  FFMA.FTZ R67, R130, R79, R67 ;  /* 0x0000004f82437223 */ /* 0x000fe20000010043 */
[-CC-:B------:R-:W-:Y:S01]  /*2180*/  FFMA.FTZ R79, R91, R126.reuse, R123.reuse ;  /* 0x0000007e5b4f7223 */ /* 0x180fe2000001007b */
[--C-:B------:R-:W-:Y:S02]  /*2190*/  HADD2.F32 R81, -RZ, R78.reuse.H0_H0 ;  /* 0x2000004eff517230 */ /* 0x100fe40000004100 */
[----:B------:R-:W-:Y:S01]  /*21a0*/  FMUL.FTZ R83, R80, R87 ;  /* 0x0000005750537220 */ /* 0x000fe20000410000 */
[----:B------:R-:W-:Y:S01]  /*21b0*/  FADD.FTZ R125, R101, -R82 ;  /* 0x80000052657d7221 */ /* 0x000fe20000010000 */
[----:B------:R-:W-:Y:S01]  /*21c0*/  FFMA.FTZ R80, R100, R126, R123 ;  /* 0x0000007e64507223 */ /* 0x000fe2000001007b */
[----:B------:R-:W-:Y:S01]  /*21d0*/  FADD.FTZ R79, R98, -R79 ;  /* 0x8000004f624f7221 */ /* 0x000fe20000010000 */
[----:B------:R-:W-:Y:S01]  /*21e0*/  FFMA.FTZ R64, R83, R81, R64 ;  /* 0x0000005153407223 */ /* 0x000fe20000010040 */
[----:B------:R-:W-:Y:S01]  /*21f0*/  FMUL.FTZ R82, R88, R125 ;  /* 0x0000007d58527220 */ /* 0x000fe20000410000 */
[----:B------:R-:W-:-:S02]  /*2200*/  HADD2.F32 R125, -RZ, R78.H1_H1 ;  /* 0x3000004eff7d7230 */ /* 0x000fc40000004100 */
[----:B------:R-:W-:Y:S01]  /*2210*/  FADD.FTZ R81, R97, -R80 ;  /* 0x8000005061517221 */ /* 0x000fe20000010000 */
[----:B------:R-:W-:Y:S01]  /*2220*/  FMUL.FTZ R78, R88, R79 ;  /* 0x0000004f584e7220 */ /* 0x000fe20000410000 */
[--C-:B------:R-:W-:Y:S02]  /*2230*/  HADD2.F32 R79, -RZ, R77.reuse.H0_H0 ;  /* 0x2000004dff4f7230 */ /* 0x100fe40000004100 */
[----:B------:R-:W-:Y:S01]  /*2240*/  FMUL.FTZ R82, R82, R87 ;  /* 0x0000005752527220 */ /* 0x000fe20000410000 */
[----:B------:R-:W-:Y:S01]  /*2250*/  FMUL.FTZ R80, R88, R81 ;  /* 0x0000005158507220 */ /* 0x000fe20000410000 */
[----:B------:R-:W-:Y:S01]  /*2260*/  FMUL.FTZ R81, R78, R87 ;  /* 0x000000574e517220 */ /* 0x000fe20000410000 */
[----:B------:R-:W-:Y:S02]  /*2270*/  HADD2.F32 R77, -RZ, R77.H1_H1 ;  /* 0x3000004dff4d7230 */ /* 0x000fe40000004100 */
[----:B------:R-:W-:Y:S01]  /*2280*/  FFMA.FTZ R65, R82, R125, R65 ;  /* 0x0000007d52417223 */ /* 0x000fe20000010041 */
[----:B------:R-:W-:Y:S01]  /*2290*/  FMUL.FTZ R128, R80, R87 ;  /* 0x0000005750807220 */ /* 0x000fe20000410000 */
[----:B------:R-:W-:Y:S01]  /*22a0*/  FFMA.FTZ R62, R81, R79, R62 ;  /* 0x0000004f513e7223 */ /* 0x000fe2000001003e */
[----:B------:R-:W-:-:S02]  /*22b0*/  HADD2.F32 R79, -RZ, R7.H1_H1 ;  /* 0x30000007ff4f7230 */ /* 0x000fc40000004100 */
[----:B------:R-:W-:Y:S02]  /*22c0*/  HADD2.F32 R78, -RZ, R7.H0_H0 ;  /* 0x20000007ff4e7230 */ /* 0x000fe40000004100 */
[----:B------:R-:W-:Y:S01]  /*22d0*/  FFMA.FTZ R63, R128, R77, R63 ;  /* 0x0000004d803f7223 */ /* 0x000fe2000001003f */
[----:B------:R-:W-:Y:S02]  /*22e0*/  HADD2.F32 R125, -RZ, R76.H0_H0 ;  /* 0x2000004cff7d7230 */ /* 0x000fe40000004100 */
[----:B------:R-:W-:Y:S01]  /*22f0*/  FMUL.FTZ R132, R130, R79 ;  /* 0x0000004f82847220 */ /* 0x000fe20000410000 */
[--C-:B------:R-:W-:Y:S02]  /*2300*/  HADD2.F32 R79, -RZ, R6.reuse.H1_H1 ;  /* 0x30000006ff4f7230 */ /* 0x100fe40000004100 */
[-CC-:B------:R-:W-:Y:S01]  /*2310*/  FFMA.FTZ R77, R3, R126.reuse, R123.reuse ;  /* 0x0000007e034d7223 */ /* 0x180fe2000001007b */
[----:B------:R-:W-:Y:S01]  /*2320*/  FFMA.FTZ R76, R96, R126, R123 ;  /* 0x0000007e604c7223 */ /* 0x000fe2000001007b */
[----:B------:R-:W-:-:S02]  /*2330*/  HADD2.F32 R80, -RZ, R6.H0_H0 ;  /* 0x20000006ff507230 */ /* 0x000fc40000004100 */
[----:B------:R-:W-:Y:S01]  /*2340*/  FMUL.FTZ R131, R129, R78 ;  /* 0x0000004e81837220 */ /* 0x000fe20000410000 */
[----:B------:R-:W-:Y:S01]  /*2350*/  FMUL.FTZ R130, R82, R79 ;  /* 0x0000004f52827220 */ /* 0x000fe20000410000 */
[--C-:B------:R-:W-:Y:S02]  /*2360*/  HADD2.F32 R78, -RZ, R5.reuse.H0_H0 ;  /* 0x20000005ff4e7230 */ /* 0x100fe40000004100 */
[----:B------:R-:W-:Y:S01]  /*2370*/  FADD.FTZ R77, R90, -R77 ;  /* 0x8000004d5a4d7221 */ /* 0x000fe20000010000 */
[----:B------:R-:W-:Y:S01]  /*2380*/  FADD.FTZ R79, R89, -R76 ;  /* 0x8000004c594f7221 */ /* 0x000fe20000010000 */
[----:B------:R-:W-:Y:S02]  /*2390*/  FMUL.FTZ R129, R83, R80 ;  /* 0x0000005053817220 */ /* 0x000fe40000410000 */
[C---:B------:R-:W-:Y:S01]  /*23a0*/  FMUL.FTZ R76, R88.reuse, R77 ;  /* 0x0000004d584c7220 */ /* 0x040fe20000410000 */
[----:B------:R-:W-:Y:S01]  /*23b0*/  FMUL.FTZ R80, R88, R79 ;  /* 0x0000004f58507220 */ /* 0x000fe20000410000 */
[----:B------:R-:W-:Y:S01]  /*23c0*/  FMUL.FTZ R82, R81, R78 ;  /* 0x0000004e51527220 */ /* 0x000fe20000410000 */
[----:B------:R-:W-:-:S02]  /*23d0*/  HADD2.F32 R81, -RZ, R5.H1_H1 ;  /* 0x30000005ff517230 */ /* 0x000fc40000004100 */
[-C--:B------:R-:W-:Y:S01]  /*23e0*/  FMUL.FTZ R77, R76, R87.reuse ;  /* 0x000000574c4d7220 */ /* 0x080fe20000410000 */
[--C-:B------:R-:W-:Y:S02]  /*23f0*/  HADD2.F32 R78, -RZ, R4.reuse.H0_H0 ;  /* 0x20000004ff4e7230 */ /* 0x100fe40000004100 */
[----:B------:R-:W-:Y:S01]  /*2400*/  FMUL.FTZ R80, R80, R87 ;  /* 0x0000005750507220 */ /* 0x000fe20000410000 */
[----:B------:R-:W-:Y:S02]  /*2410*/  HADD2.F32 R79, -RZ, R4.H1_H1 ;  /* 0x30000004ff4f7230 */ /* 0x000fe40000004100 */
[----:B------:R-:W-:Y:S01]  /*2420*/  FMUL.FTZ R83, R128, R81 ;  /* 0x0000005180537220 */ /* 0x000fe20000410000 */
[C---:B------:R-:W-:Y:S01]  /*2430*/  FFMA.FTZ R125, R77.reuse, R125, R60 ;  /* 0x0000007d4d7d7223 */ /* 0x040fe2000001003c */
[----:B------:R-:W-:Y:S01]  /*2440*/  FMUL.FTZ R76, R77, R78 ;  /* 0x0000004e4d4c7220 */ /* 0x000fe20000410000 */
[C---:B------:R-:W-:Y:S01]  /*2450*/  FFMA.FTZ R127, R80.reuse, R127, R61 ;  /* 0x0000007f507f7223 */ /* 0x040fe2000001003d */
[----:B------:R-:W-:Y:S01]  /*2460*/  FMUL.FTZ R81, R80, R79 ;  /* 0x0000004f50517220 */ /* 0x000fe20000410000 */
[----:B------:R-:W-:-:S02]  /*2470*/  F2FP.F16.F32.PACK_AB R79, R132, R131 ;  /* 0x00000083844f723e */ /* 0x000fc400000000ff */
[----:B------:R-:W-:Y:S02]  /*2480*/  F2FP.F16.F32.PACK_AB R78, R130, R129 ;  /* 0x00000081824e723e */ /* 0x000fe400000000ff */
[----:B------:R-:W-:Y:S02]  /*2490*/  F2FP.F16.F32.PACK_AB R77, R83, R82 ;  /* 0x00000052534d723e */ /* 0x000fe400000000ff */
[----:B------:R-:W-:Y:S01]  /*24a0*/  F2FP.F16.F32.PACK_AB R76, R81, R76 ;  /* 0x0000004c514c723e */ /* 0x000fe200000000ff */
[----:B------:R-:W-:Y:S06]  /*24b0*/  BRA `(.L_x_1081) ;  /* 0x0000000400207947 */ /* 0x000fec0003800000 */
.L_x_1080:
[-CC-:B------:R-:W-:Y:S01]  /*24c0*/  FFMA.FTZ R44, R105, R126.reuse, R123.reuse ;  /* 0x0000007e692c7223 */ /* 0x180fe2000001007b */
[-CC-:B------:R-:W-:Y:S01]  /*24d0*/  FFMA.FTZ R47, R108, R126.reuse, R123.reuse ;  /* 0x0000007e6c2f7223 */ /* 0x180fe2000001007b */
[--C-:B-----5:R-:W-:Y:S02]  /*24e0*/  HADD2.F32 R46, -RZ, R79.reuse.H0_H0 ;  /* 0x2000004fff2e7230 */ /* 0x120fe40000004100 */
[-C--:B------:R-:W-:Y:S01]  /*24f0*/  FFMA.FTZ R80, R104, R126.reuse, R123 ;  /* 0x0000007e68507223 */ /* 0x080fe2000001007b */
[----:B------:R-:W-:Y:S01]  /*2500*/  FADD.FTZ R45, R103, -R44 ;  /* 0x8000002c672d7221 */ /* 0x000fe20000010000 */
[----:B------:R-:W-:Y:S01]  /*2510*/  FADD.FTZ R47, R106, -R47 ;  /* 0x8000002f6a2f7221 */ /* 0x000fe20000010000 */
[----:B------:R-:W-:Y:S02]  /*2520*/  HADD2.F32 R81, -RZ, R79.H1_H1 ;  /* 0x3000004fff517230 */ /* 0x000fe40000004100 */
[C---:B------:R-:W-:Y:S01]  /*2530*/  FMUL.FTZ R44, R88.reuse, R45 ;  /* 0x0000002d582c7220 */ /* 0x040fe20000410000 */
[----:B------:R-:W-:Y:S01]  /*2540*/  FFMA.FTZ R45, R99, R126, R123 ;  /* 0x0000007e632d7223 */ /* 0x000fe2000001007b */
[----:B------:R-:W-:Y:S01]  /*2550*/  FMUL.FTZ R47, R88, R47 ;  /* 0x0000002f582f7220 */ /* 0x000fe20000410000 */
[----:B------:R-:W-:-:S02]  /*2560*/  HADD2.F32 R79, -RZ, R78.H0_H0 ;  /* 0x2000004eff4f7230 */ /* 0x000fc40000004100 */
[-C--:B------:R-:W-:Y:S01]  /*2570*/  FMUL.FTZ R129, R44, R87.reuse ;  /* 0x000000572c817220 */ /* 0x080fe20000410000 */
[----:B------:R-:W-:Y:S01]  /*2580*/  FADD.FTZ R45, R102, -R45 ;  /* 0x8000002d662d7221 */ /* 0x000fe20000010000 */
[----:B------:R-:W-:Y:S01]  /*2590*/  FMUL.FTZ R134, R47, R87 ;  /* 0x000000572f867220 */ /* 0x000fe20000410000 */
[----:B------:R-:W-:Y:S02]  /*25a0*/  HADD2.F32 R125, -RZ, R78.H1_H1 ;  /* 0x3000004eff7d7230 */ /* 0x000fe40000004100 */
[----:B------:R-:W-:Y:S01]  /*25b0*/  FFMA.FTZ R66, R129, R46, R66 ;  /* 0x0000002e81427223 */ /* 0x000fe20000010042 */
[----:B------:R-:W-:Y:S01]  /*25c0*/  FMUL.FTZ R46, R88, R45 ;  /* 0x0000002d582e7220 */ /* 0x000fe20000410000 */
[----:B------:R-:W-:Y:S01]  /*25d0*/  FFMA.FTZ R67, R134, R81, R67 ;  /* 0x0000005186437223 */ /* 0x000fe20000010043 */
[-CC-:B------:R-:W-:Y:S01]  /*25e0*/  FFMA.FTZ R45, R91, R126.reuse, R123.reuse ;  /* 0x0000007e5b2d7223 */ /* 0x180fe2000001007b */
[----:B------:R-:W-:Y:S01]  /*25f0*/  FADD.FTZ R81, R101, -R80 ;  /* 0x8000005065517221 */ /* 0x000fe20000010000 */
[----:B0-----:R-:W-:Y:S01]  /*2600*/  FMUL.FTZ R83, R46, R87 ;  /* 0x000000572e537220 */ /* 0x001fe20000410000 */
[----:B------:R-:W-:Y:S01]  /*2610*/  FFMA.FTZ R80, R100, R126, R123 ;  /* 0x0000007e64507223 */ /* 0x000fe2000001007b */
[--C-:B------:R-:W-:Y:S01]  /*2620*/  HADD2.F32 R78, -RZ, R77.reuse.H0_H0 ;  /* 0x2000004dff4e7230 */ /* 0x100fe20000004100 */
[----:B------:R-:W-:Y:S01]  /*2630*/  F2FP.F16.F32.PACK_AB R47, R47, R44 ;  /* 0x0000002c2f2f723e */ /* 0x000fe200000000ff */
[----:B------:R-:W-:Y:S01]  /*2640*/  FFMA.FTZ R64, R83, R79, R64 ;  /* 0x0000004f53407223 */ /* 0x000fe20000010040 */
[----:B------:R-:W-:Y:S01]  /*2650*/  FADD.FTZ R79, R98, -R45 ;  /* 0x8000002d624f7221 */ /* 0x000fe20000010000 */
[----:B------:R-:W-:Y:S01]  /*2660*/  FMUL.FTZ R45, R88, R81 ;  /* 0x00000051582d7220 */ /* 0x000fe20000410000 */
[----:B------:R-:W-:Y:S01]  /*2670*/  FADD.FTZ R81, R97, -R80 ;  /* 0x8000005061517221 */ /* 0x000fe20000010000 */
[----:B------:R-:W-:-:S02]  /*2680*/  HADD2.F32 R77, -RZ, R77.H1_H1 ;  /* 0x3000004dff4d7230 */ /* 0x000fc40000004100 */
[C---:B------:R-:W-:Y:S01]  /*2690*/  FMUL.FTZ R82, R88.reuse, R79 ;  /* 0x0000004f58527220 */ /* 0x040fe20000410000 */
[----:B------:R-:W-:Y:S02]  /*26a0*/  HADD2.F32 R79, -RZ, R7.H1_H1 ;  /* 0x30000007ff4f7230 */ /* 0x000fe40000004100 */
[----:B------:R-:W-:Y:S01]  /*26b0*/  FMUL.FTZ R128, R88, R81 ;  /* 0x0000005158807220 */ /* 0x000fe20000410000 */
[-C--:B------:R-:W-:Y:S01]  /*26c0*/  FMUL.FTZ R132, R45, R87.reuse ;  /* 0x000000572d847220 */ /* 0x080fe20000410000 */
[-C--:B------:R-:W-:Y:S01]  /*26d0*/  FMUL.FTZ R81, R82, R87.reuse ;  /* 0x0000005752517220 */ /* 0x080fe20000410000 */
[----:B------:R-:W-:Y:S02]  /*26e0*/  HADD2.F32 R127, -RZ, R76.H1_H1 ;  /* 0x3000004cff7f7230 */ /* 0x000fe40000004100 */
[----:B------:R-:W-:Y:S01]  /*26f0*/  FMUL.FTZ R130, R128, R87 ;  /* 0x0000005780827220 */ /* 0x000fe20000410000 */
[----:B------:R-:W-:Y:S01]  /*2700*/  FMUL.FTZ R134, R134, R79 ;  /* 0x0000004f86867220 */ /* 0x000fe20000410000 */
[----:B------:R-:W-:Y:S01]  /*2710*/  FFMA.FTZ R65, R132, R125, R65 ;  /* 0x0000007d84417223 */ /* 0x000fe20000010041 */
[----:B------:R-:W-:Y:S01]  /*2720*/  FFMA.FTZ R62, R81, R78, R62 ;  /* 0x0000004e513e7223 */ /* 0x000fe2000001003e */
[----:B------:R-:W-:Y:S01]  /*2730*/  FFMA.FTZ R63, R130, R77, R63 ;  /* 0x0000004d823f7223 */ /* 0x000fe2000001003f */
[----:B------:R-:W-:-:S02]  /*2740*/  HADD2.F32 R79, -RZ, R6.H1_H1 ;  /* 0x30000006ff4f7230 */ /* 0x000fc40000004100 */
[--C-:B------:R-:W-:Y:S01]  /*2750*/  FFMA.FTZ R77, R3, R126, R123.reuse ;  /* 0x0000007e034d7223 */ /* 0x100fe2000001007b */
[----:B------:R-:W-:Y:S01]  /*2760*/  HADD2.F32 R78, -RZ, R7.H0_H0 ;  /* 0x20000007ff4e7230 */ /* 0x000fe20000004100 */
[----:B------:R-:W-:Y:S01]  /*2770*/  F2FP.F16.F32.PACK_AB R46, R45, R46 ;  /* 0x0000002e2d2e723e */ /* 0x000fe200000000ff */
[----:B------:R-:W-:Y:S02]  /*2780*/  HADD2.F32 R125, -RZ, R76.H0_H0 ;  /* 0x2000004cff7d7230 */ /* 0x000fe40000004100 */
[----:B------:R-:W-:Y:S01]  /*2790*/  FFMA.FTZ R76, R96, R126, R123 ;  /* 0x0000007e604c7223 */ /* 0x000fe2000001007b */
[----:B------:R-:W-:Y:S01]  /*27a0*/  FADD.FTZ R77, R90, -R77 ;  /* 0x8000004d5a4d7221 */ /* 0x000fe20000010000 */
[----:B------:R-:W-:Y:S01]  /*27b0*/  FMUL.FTZ R132, R132, R79 ;  /* 0x0000004f84847220 */ /* 0x000fe20000410000 */
[----:B------:R-:W-:Y:S01]  /*27c0*/  FMUL.FTZ R133, R129, R78 ;  /* 0x0000004e81857220 */ /* 0x000fe20000410000 */
[----:B------:R-:W-:Y:S02]  /*27d0*/  HADD2.F32 R80, -RZ, R6.H0_H0 ;  /* 0x20000006ff507230 */ /* 0x000fe40000004100 */
[----:B------:R-:W-:Y:S01]  /*27e0*/  FADD.FTZ R79, R89, -R76 ;  /* 0x8000004c594f7221 */ /* 0x000fe20000010000 */
[----:B------:R-:W-:-:S02]  /*27f0*/  HADD2.F32 R78, -RZ, R5.H0_H0 ;  /* 0x20000005ff4e7230 */ /* 0x000fc40000004100 */
[C---:B------:R-:W-:Y:S01]  /*2800*/  FMUL.FTZ R76, R88.reuse, R77 ;  /* 0x0000004d584c7220 */ /* 0x040fe20000410000 */
[----:B------:R-:W-:Y:S02]  /*2810*/  HADD2.F32 R129, -RZ, R5.H1_H1 ;  /* 0x30000005ff817230 */ /* 0x000fe40000004100 */
[----:B------:R-:W-:Y:S01]  /*2820*/  FMUL.FTZ R79, R88, R79 ;  /* 0x0000004f584f7220 */ /* 0x000fe20000410000 */
[----:B------:R-:W-:Y:S01]  /*2830*/  FMUL.FTZ R131, R83, R80 ;  /* 0x0000005053837220 */ /* 0x000fe20000410000 */
[----:B------:R-:W-:Y:S01]  /*2840*/  FMUL.FTZ R83, R81, R78 ;  /* 0x0000004e51537220 */ /* 0x000fe20000410000 */
[--C-:B------:R-:W-:Y:S02]  /*2850*/  HADD2.F32 R78, -RZ, R4.reuse.H0_H0 ;  /* 0x20000004ff4e7230 */ /* 0x100fe40000004100 */
[-C--:B------:R-:W-:Y:S01]  /*2860*/  FMUL.FTZ R77, R76, R87.reuse ;  /* 0x000000574c4d7220 */ /* 0x080fe20000410000 */
[----:B------:R-:W-:Y:S02]  /*2870*/  HADD2.F32 R81, -RZ, R4.H1_H1 ;  /* 0x30000004ff517230 */ /* 0x000fe40000004100 */
[----:B------:R-:W-:Y:S01]  /*2880*/  FMUL.FTZ R80, R79, R87 ;  /* 0x000000574f507220 */ /* 0x000fe20000410000 */
[----:B------:R-:W-:Y:S01]  /*2890*/  FMUL.FTZ R130, R130, R129 ;  /* 0x0000008182827220 */ /* 0x000fe20000410000 */
[C---:B------:R-:W-:Y:S01]  /*28a0*/  FFMA.FTZ R125, R77.reuse, R125, R60 ;  /* 0x0000007d4d7d7223 */ /* 0x040fe2000001003c */
[----:B------:R-:W-:Y:S01]  /*28b0*/  FMUL.FTZ R60, R77, R78 ;  /* 0x0000004e4d3c7220 */ /* 0x000fe20000410000 */
[C---:B------:R-:W-:Y:S01]  /*28c0*/  FMUL.FTZ R81, R80.reuse, R81 ;  /* 0x0000005150517220 */ /* 0x040fe20000410000 */
[----:B------:R-:W-:Y:S01]  /*28d0*/  F2FP.F16.F32.PACK_AB R44, R79, R76 ;  /* 0x0000004c4f2c723e */ /* 0x000fe200000000ff */
[----:B------:R-:W-:Y:S01]  /*28e0*/  FFMA.FTZ R127, R80, R127, R61 ;  /* 0x0000007f507f7223 */ /* 0x000fe2000001003d */
[----:B------:R-:W-:-:S02]  /*28f0*/  F2FP.F16.F32.PACK_AB R45, R128, R82 ;  /* 0x00000052802d723e */ /* 0x000fc400000000ff */
[----:B------:R-:W-:Y:S02]  /*2900*/  F2FP.F16.F32.PACK_AB R79, R134, R133 ;  /* 0x00000085864f723e */ /* 0x000fe400000000ff */
[----:B------:R-:W-:Y:S02]  /*2910*/  F2FP.F16.F32.PACK_AB R78, R132, R131 ;  /* 0x00000083844e723e */ /* 0x000fe400000000ff */
[----:B------:R-:W-:Y:S02]  /*2920*/  F2FP.F16.F32.PACK_AB R77, R130, R83 ;  /* 0x00000053824d723e */ /* 0x000fe400000000ff */
[----:B------:R-:W-:-:S07]  /*2930*/  F2FP.F16.F32.PACK_AB R76, R81, R60 ;  /* 0x0000003c514c723e */ /* 0x000fce00000000ff */
.L_x_1081:
[----:B------:R-:W0:Y:S08]  /*2940*/  @P1 LDC.64 R80, c[0x0][0x478] ;  /* 0x00011e00ff501b82 */ /* 0x000e300000000a00 */
[----:B------:R-:W1:Y:S01]  /*2950*/  LDC.64 R60, c[0x0][0x468] ;  /* 0x00011a00ff3c7b82 */ /* 0x000e620000000a00 */
[----:B0-----:R-:W-:-:S05]  /*2960*/  @P1 IMAD.WIDE.U32 R80, R0, 0x10, R80 ;  /* 0x0000001000501825 */ /* 0x001fca00078e0050 */
[----:B------:R2:W-:Y:S01]  /*2970*/  @P1 STG.E.128 desc[UR6][R80.64], R44 ;  /* 0x0000002c50001986 */ /* 0x0005e2000c101d06 */
[C---:B-1----:R-:W-:Y:S01]  /*2980*/  IMAD.WIDE.U32 R82, R0.reuse, 0x10, R60 ;  /* 0x0000001000527825 */ /* 0x042fe200078e003c */
[----:B------:R-:W-:Y:S02]  /*2990*/  MOV R60, R125 ;  /* 0x0000007d003c7202 */ /* 0x000fe40000000f00 */
[----:B------:R-:W-:Y:S02]  /*29a0*/  MOV R61, R127 ;  /* 0x0000007f003d7202 */ /* 0x000fe40000000f00 */
[----:B------:R2:W-:Y:S01]  /*29b0*/  STG.E.128 desc[UR6][R82.64], R76 ;  /* 0x0000004c52007986 */ /* 0x0005e2000c101d06 */
[----:B------:R-:W-:-:S07]  /*29c0*/  IADD3 R0, PT, PT, R0, 0x20, RZ ;  /* 0x0000002000007810 */ /* 0x000fce0007ffe0ff */
.L_x_1079:
[----:B------:R-:W-:Y:S05]  /*29d0*/  BSYNC.RECONVERGENT B1 ;  /* 0x0000000000017941 */ /* 0x000fea0003800200 */
.L_x_1078:
        /* <DEDUP_REMOVED lines=8> */
[-CC-:B------:R-:W-:Y:S01]  /*2a60*/  FFMA.FTZ R44, R112, R126.reuse, R123.reuse ;  /* 0x0000007e702c7223 */ /* 0x180fe2000001007b */
[-CC-:B------:R-:W-:Y:S01]  /*2a70*/  FFMA.FTZ R81, R111, R126.reuse, R123.reuse ;  /* 0x0000007e6f517223 */ /* 0x180fe2000001007b */
[-C--:B------:R-:W-:Y:S01]  /*2a80*/  FFMA.FTZ R80, R120, R126.reuse, R123 ;  /* 0x0000007e78507223 */ /* 0x080fe2000001007b */
[----:B------:R-:W-:Y:S01]  /*2a90*/  FADD.FTZ R45, R110, -R45 ;  /* 0x8000002d6e2d7221 */ /* 0x000fe20000010000 */
[----:B------:R-:W-:Y:S01]  /*2aa0*/  FADD.FTZ R47, R109, -R44 ;  /* 0x8000002c6d2f7221 */ /* 0x000fe20000010000 */
[-CC-:B------:R-:W-:Y:S01]  /*2ab0*/  FFMA.FTZ R46, R116, R126.reuse, R123.reuse ;  /* 0x0000007e742e7223 */ /* 0x180fe2000001007b */
[-CC-:B------:R-:W-:Y:S01]  /*2ac0*/  FFMA.FTZ R125, R115, R126.reuse, R123.reuse ;  /* 0x0000007e737d7223 */ /* 0x180fe2000001007b */
[-CC-:B------:R-:W-:Y:S01]  /*2ad0*/  FFMA.FTZ R128, R121, R126.reuse, R123.reuse ;  /* 0x0000007e79807223 */ /* 0x180fe2000001007b */
[----:B------:R-:W-:Y:S01]  /*2ae0*/  FFMA.FTZ R131, R124, R126, R123 ;  /* 0x0000007e7c837223 */ /* 0x000fe2000001007b */
[----:B0----5:R-:W-:-:S02]  /*2af0*/  HADD2.F32 R82, -RZ, R76.H0_H0 ;  /* 0x2000004cff527230 */ /* 0x021fc40000004100 */
[----:B------:R-:W-:Y:S01]  /*2b00*/  FMUL.FTZ R44, R88, R45 ;  /* 0x0000002d582c7220 */ /* 0x000fe20000410000 */
[----:B------:R-:W-:Y:S02]  /*2b10*/  HADD2.F32 R83, -RZ, R76.H1_H1 ;  /* 0x3000004cff537230 */ /* 0x000fe40000004100 */
[----:B------:R-:W-:Y:S01]  /*2b20*/  FADD.FTZ R81, R114, -R81 ;  /* 0x8000005172517221 */ /* 0x000fe20000010000 */
[----:B------:R-:W-:Y:S01]  /*2b30*/  FADD.FTZ R127, R117, -R80 ;  /* 0x80000050757f7221 */ /* 0x000fe20000010000 */
[----:B------:R-:W-:Y:S01]  /*2b40*/  FMUL.FTZ R76, R88, R47 ;  /* 0x0000002f584c7220 */ /* 0x000fe20000410000 */
[----:B------:R-:W-:Y:S01]  /*2b50*/  FADD.FTZ R123, R113, -R46 ;  /* 0x8000002e717b7221 */ /* 0x000fe20000010000 */
[----:B------:R-:W-:Y:S01]  /*2b60*/  FADD.FTZ R125, R118, -R125 ;  /* 0x8000007d767d7221 */ /* 0x000fe20000010000 */
[----:B------:R-:W-:Y:S01]  /*2b70*/  FADD.FTZ R129, R119, -R128 ;  /* 0x8000008077817221 */ /* 0x000fe20000010000 */
[----:B------:R-:W-:Y:S01]  /*2b80*/  FADD.FTZ R131, R122, -R131 ;  /* 0x800000837a837221 */ /* 0x000fe20000010000 */
[----:B------:R-:W-:Y:S01]  /*2b90*/  FMUL.FTZ R47, R44, R87 ;  /* 0x000000572c2f7220 */ /* 0x000fe20000410000 */
[C---:B------:R-:W-:Y:S01]  /*2ba0*/  FMUL.FTZ R80, R88.reuse, R81 ;  /* 0x0000005158507220 */ /* 0x040fe20000410000 */
[----:B------:R-:W-:Y:S01]  /*2bb0*/  FMUL.FTZ R127, R88, R127 ;  /* 0x0000007f587f7220 */ /* 0x000fe20000410000 */
[----:B------:R-:W-:Y:S01]  /*2bc0*/  FMUL.FTZ R126, R76, R87 ;  /* 0x000000574c7e7220 */ /* 0x000fe20000410000 */
[C---:B------:R-:W-:Y:S01]  /*2bd0*/  FMUL.FTZ R45, R88.reuse, R123 ;  /* 0x0000007b582d7220 */ /* 0x040fe20000410000 */
[C---:B------:R-:W-:Y:S01]  /*2be0*/  FMUL.FTZ R46, R88.reuse, R125 ;  /* 0x0000007d582e7220 */ /* 0x040fe20000410000 */
[C---:B------:R-:W-:Y:S01]  /*2bf0*/  FMUL.FTZ R130, R88.reuse, R129 ;  /* 0x0000008158827220 */ /* 0x040fe20000410000 */
[----:B------:R-:W-:Y:S01]  /*2c00*/  FMUL.FTZ R131, R88, R131 ;  /* 0x0000008358837220 */ /* 0x000fe20000410000 */
[----:B------:R-:W-:Y:S01]  /*2c10*/  FFMA.FTZ R82, R47, R82, R68 ;  /* 0x000000522f527223 */ /* 0x000fe20000010044 */
[----:B------:R-:W-:-:S02]  /*2c20*/  HADD2.F32 R88, -RZ, R77.H0_H0 ;  /* 0x2000004dff587230 */ /* 0x000fc40000004100 */
[----:B------:R-:W-:Y:S01]  /*2c30*/  FFMA.FTZ R83, R126, R83, R69 ;  /* 0x000000537e537223 */ /* 0x000fe20000010045 */
[----:B------:R-:W-:Y:S02]  /*2c40*/  HADD2.F32 R123, -RZ, R77.H1_H1 ;  /* 0x3000004dff7b7230 */ /* 0x000fe40000004100 */
[-C--:B------:R-:W-:Y:S01]  /*2c50*/  FMUL.FTZ R77, R80, R87.reuse ;  /* 0x00000057504d7220 */ /* 0x080fe20000410000 */
[--C-:B------:R-:W-:Y:S02]  /*2c60*/  HADD2.F32 R81, -RZ, R78.reuse.H1_H1 ;  /* 0x3000004eff517230 */ /* 0x100fe40000004100 */
[-C--:B------:R-:W-:Y:S01]  /*2c70*/  FMUL.FTZ R128, R127, R87.reuse ;  /* 0x000000577f807220 */ /* 0x080fe20000410000 */
[----:B------:R-:W-:Y:S02]  /*2c80*/  HADD2.F32 R68, -RZ, R78.H0_H0 ;  /* 0x2000004eff447230 */ /* 0x000fe40000004100 */
[-C--:B------:R-:W-:Y:S01]  /*2c90*/  FMUL.FTZ R78, R45, R87.reuse ;  /* 0x000000572d4e7220 */ /* 0x080fe20000410000 */
[----:B------:R-:W-:Y:S01]  /*2ca0*/  FMUL.FTZ R69, R46, R87 ;  /* 0x000000572e457220 */ /* 0x000fe20000410000 */
[----:B------:R-:W-:Y:S01]  /*2cb0*/  FFMA.FTZ R88, R77, R88, R70 ;  /* 0x000000584d587223 */ /* 0x000fe20000010046 */
[----:B------:R-:W-:Y:S01]  /*2cc0*/  FFMA.FTZ R73, R128, R81, R73 ;  /* 0x0000005180497223 */ /* 0x000fe20000010049 */
[----:B------:R-:W-:Y:S01]  /*2cd0*/  FFMA.FTZ R123, R78, R123, R71 ;  /* 0x0000007b4e7b7223 */ /* 0x000fe20000010047 */
[----:B------:R-:W-:Y:S01]  /*2ce0*/  FFMA.FTZ R72, R69, R68, R72 ;  /* 0x0000004445487223 */ /* 0x000fe20000010048 */
[----:B------:R-:W-:-:S02]  /*2cf0*/  HADD2.F32 R70, -RZ, R79.H0_H0 ;  /* 0x2000004fff467230 */ /* 0x000fc40000004100 */
[-C--:B------:R-:W-:Y:S01]  /*2d00*/  FMUL.FTZ R71, R130, R87.reuse ;  /* 0x0000005782477220 */ /* 0x080fe20000410000 */
[----:B------:R-:W-:Y:S02]  /*2d10*/  HADD2.F32 R81, -RZ, R15.H1_H1 ;  /* 0x3000000fff517230 */ /* 0x000fe40000004100 */
[----:B------:R-:W-:Y:S01]  /*2d20*/  FMUL.FTZ R134, R131, R87 ;  /* 0x0000005783867220 */ /* 0x000fe20000410000 */
[----:B------:R-:W-:Y:S02]  /*2d30*/  HADD2.F32 R79, -RZ, R79.H1_H1 ;  /* 0x3000004fff4f7230 */ /* 0x000fe40000004100 */
[----:B------:R-:W-:Y:S01]  /*2d40*/  FFMA.FTZ R74, R71, R70, R74 ;  /* 0x00000046474a7223 */ /* 0x000fe2000001004a */
[----:B------:R-:W-:Y:S02]  /*2d50*/  HADD2.F32 R132, -RZ, R15.H0_H0 ;  /* 0x2000000fff847230 */ /* 0x000fe40000004100 */
[----:B------:R-:W-:Y:S01]  /*2d60*/  FMUL.FTZ R87, R134, R81 ;  /* 0x0000005186577220 */ /* 0x000fe20000410000 */
[----:B------:R-:W-:-:S02]  /*2d70*/  HADD2.F32 R68, -RZ, R14.H0_H0 ;  /* 0x2000000eff447230 */ /* 0x000fc40000004100 */
[----:B------:R-:W-:Y:S01]  /*2d80*/  FFMA.FTZ R75, R134, R79, R75 ;  /* 0x0000004f864b7223 */ /* 0x000fe2000001004b */
[--C-:B------:R-:W-:Y:S02]  /*2d90*/  HADD2.F32 R70, -RZ, R13.reuse.H0_H0 ;  /* 0x2000000dff467230 */ /* 0x100fe40000004100 */
[----:B------:R-:W-:Y:S01]  /*2da0*/  FMUL.FTZ R132, R71, R132 ;  /* 0x0000008447847220 */ /* 0x000fe20000410000 */
[----:B------:R-:W-:Y:S02]  /*2db0*/  HADD2.F32 R79, -RZ, R14.H1_H1 ;  /* 0x3000000eff4f7230 */ /* 0x000fe40000004100 */
[----:B------:R-:W-:Y:S01]  /*2dc0*/  FMUL.FTZ R81, R69, R68 ;  /* 0x0000004445517220 */ /* 0x000fe20000410000 */
[----:B------:R-:W-:Y:S02]  /*2dd0*/  HADD2.F32 R71, -RZ, R13.H1_H1 ;  /* 0x3000000dff477230 */ /* 0x000fe40000004100 */
[----:B------:R-:W-:Y:S01]  /*2de0*/  FMUL.FTZ R77, R77, R70 ;  /* 0x000000464d4d7220 */ /* 0x000fe20000410000 */
[----:B------:R-:W-:-:S02]  /*2df0*/  HADD2.F32 R68, -RZ, R12.H0_H0 ;  /* 0x2000000cff447230 */ /* 0x000fc40000004100 */
[----:B------:R-:W-:Y:S01]  /*2e00*/  FMUL.FTZ R128, R128, R79 ;  /* 0x0000004f80807220 */ /* 0x000fe20000410000 */
[----:B------:R-:W-:Y:S02]  /*2e10*/  HADD2.F32 R69, -RZ, R12.H1_H1 ;  /* 0x3000000cff457230 */ /* 0x000fe40000004100 */
[----:B------:R-:W-:Y:S01]  /*2e20*/  FMUL.FTZ R70, R78, R71 ;  /* 0x000000474e467220 */ /* 0x000fe20000410000 */
[----:B------:R-:W-:Y:S01]  /*2e30*/  F2FP.F16.F32.PACK_AB R44, R76, R44 ;  /* 0x0000002c4c2c723e */ /* 0x000fe200000000ff */
[----:B------:R-:W-:Y:S01]  /*2e40*/  FMUL.FTZ R68, R47, R68 ;  /* 0x000000442f447220 */ /* 0x000fe20000410000 */
[----:B------:R-:W-:Y:S01]  /*2e50*/  F2FP.F16.F32.PACK_AB R47, R131, R130 ;  /* 0x00000082832f723e */ /* 0x000fe200000000ff */
[----:B------:R-:W-:Y:S01]  /*2e60*/  FMUL.FTZ R69, R126, R69 ;  /* 0x000000457e457220 */ /* 0x000fe20000410000 */
[----:B------:R-:W-:Y:S02]  /*2e70*/  F2FP.F16.F32.PACK_AB R46, R127, R46 ;  /* 0x0000002e7f2e723e */ /* 0x000fe400000000ff */
[----:B------:R-:W-:-:S02]  /*2e80*/  F2FP.F16.F32.PACK_AB R45, R45, R80 ;  /* 0x000000502d2d723e */ /* 0x000fc400000000ff */
[----:B------:R-:W-:Y:S02]  /*2e90*/  F2FP.F16.F32.PACK_AB R79, R87, R132 ;  /* 0x00000084574f723e */ /* 0x000fe400000000ff */
[----:B------:R-:W-:Y:S02]  /*2ea0*/  F2FP.F16.F32.PACK_AB R78, R128, R81 ;  /* 0x00000051804e723e */ /* 0x000fe400000000ff */
[----:B------:R-:W-:Y:S02]  /*2eb0*/  F2FP.F16.F32.PACK_AB R77, R70, R77 ;  /* 0x0000004d464d723e */ /* 0x000fe400000000ff */
[----:B------:R-:W-:Y:S01]  /*2ec0*/  F2FP.F16.F32.PACK_AB R76, R69, R68 ;  /* 0x00000044454c723e */ /* 0x000fe200000000ff */
[----:B------:R-:W-:Y:S06]  /*2ed0*/  BRA `(.L_x_1084) ;  /* 0x0000000400107947 */ /* 0x000fec0003800000 */
.L_x_1083:
[-CC-:B------:R-:W-:Y:S01]  /*2ee0*/  FFMA.FTZ R80, R121, R126.reuse, R123.reuse ;  /* 0x0000007e79507223 */ /* 0x180fe2000001007b */
[----:B-----5:R-:W-:Y:S02]  /*2ef0*/  HADD2.F32 R127, -RZ, R79.H0_H0 ;  /* 0x2000004fff7f7230 */ /* 0x020fe40000004100 */
[-CC-:B------:R-:W-:Y:S01]  /*2f00*/  FFMA.FTZ R125, R111, R126.reuse, R123.reuse ;  /* 0x0000007e6f7d7223 */ /* 0x180fe2000001007b */
[-CC-:B0-----:R-:W-:Y:S01]  /*2f10*/  FFMA.FTZ R83, R107, R126.reuse, R123.reuse ;  /* 0x0000007e6b537223 */ /* 0x181fe2000001007b */
[----:B------:R-:W-:Y:S01]  /*2f20*/  FADD.FTZ R81, R119, -R80 ;  /* 0x8000005077517221 */ /* 0x000fe20000010000 */
[-CC-:B------:R-:W-:Y:S01]  /*2f30*/  FFMA.FTZ R80, R112, R126.reuse, R123.reuse ;  /* 0x0000007e70507223 */ /* 0x180fe2000001007b */
[-CC-:B------:R-:W-:Y:S01]  /*2f40*/  FFMA.FTZ R128, R116, R126.reuse, R123.reuse ;  /* 0x0000007e74807223 */ /* 0x180fe2000001007b */
[-CC-:B------:R-:W-:Y:S01]  /*2f50*/  FFMA.FTZ R131, R115, R126.reuse, R123.reuse ;  /* 0x0000007e73837223 */ /* 0x180fe2000001007b */
[----:B------:R-:W-:Y:S01]  /*2f60*/  FMUL.FTZ R82, R88, R81 ;  /* 0x0000005158527220 */ /* 0x000fe20000410000 */
[-CC-:B------:R-:W-:Y:S01]  /*2f70*/  FFMA.FTZ R130, R120, R126.reuse, R123.reuse ;  /* 0x0000007e78827223 */ /* 0x180fe2000001007b */
[----:B------:R-:W-:Y:S01]  /*2f80*/  FFMA.FTZ R137, R124, R126, R123 ;  /* 0x0000007e7c897223 */ /* 0x000fe2000001007b */
[----:B------:R-:W-:-:S02]  /*2f90*/  HADD2.F32 R123, -RZ, R76.H1_H1 ;  /* 0x3000004cff7b7230 */ /* 0x000fc40000004100 */
[----:B------:R-:W-:Y:S01]  /*2fa0*/  FMUL.FTZ R81, R82, R87 ;  /* 0x0000005752517220 */ /* 0x000fe20000410000 */
[----:B------:R-:W-:Y:S02]  /*2fb0*/  HADD2.F32 R82, -RZ, R76.H0_H0 ;  /* 0x2000004cff527230 */ /* 0x000fe40000004100 */
[----:B------:R-:W-:Y:S01]  /*2fc0*/  FADD.FTZ R125, R114, -R125 ;  /* 0x8000007d727d7221 */ /* 0x000fe20000010000 */
[--C-:B------:R-:W-:Y:S02]  /*2fd0*/  HADD2.F32 R129, -RZ, R77.reuse.H1_H1 ;  /* 0x3000004dff817230 */ /* 0x100fe40000004100 */
[----:B------:R-:W-:Y:S01]  /*2fe0*/  FFMA.FTZ R74, R81, R127, R74 ;  /* 0x0000007f514a7223 */ /* 0x000fe2000001004a */
[----:B------:R-:W-:Y:S02]  /*2ff0*/  HADD2.F32 R127, -RZ, R77.H0_H0 ;  /* 0x2000004dff7f7230 */ /* 0x000fe40000004100 */
[----:B------:R-:W-:Y:S01]  /*3000*/  FADD.FTZ R83, R110, -R83 ;  /* 0x800000536e537221 */ /* 0x000fe20000010000 */
[----:B------:R-:W-:-:S02]  /*3010*/  HADD2.F32 R76, -RZ, R79.H1_H1 ;  /* 0x3000004fff4c7230 */ /* 0x000fc40000004100 */
[----:B------:R-:W-:Y:S01]  /*3020*/  FADD.FTZ R77, R109, -R80 ;  /* 0x800000506d4d7221 */ /* 0x000fe20000010000 */
[----:B------:R-:W-:Y:S01]  /*3030*/  FADD.FTZ R79, R113, -R128 ;  /* 0x80000080714f7221 */ /* 0x000fe20000010000 */
[----:B------:R-:W-:Y:S01]  /*3040*/  FADD.FTZ R131, R118, -R131 ;  /* 0x8000008376837221 */ /* 0x000fe20000010000 */
[----:B------:R-:W-:Y:S01]  /*3050*/  FADD.FTZ R133, R117, -R130 ;  /* 0x8000008275857221 */ /* 0x000fe20000010000 */
[----:B------:R-:W-:Y:S01]  /*3060*/  FADD.FTZ R137, R122, -R137 ;  /* 0x800000897a897221 */ /* 0x000fe20000010000 */
[--C-:B------:R-:W-:Y:S02]  /*3070*/  HADD2.F32 R132, -RZ, R78.reuse.H0_H0 ;  /* 0x2000004eff847230 */ /* 0x100fe40000004100 */
[C---:B------:R-:W-:Y:S01]  /*3080*/  FMUL.FTZ R126, R88.reuse, R125 ;  /* 0x0000007d587e7220 */ /* 0x040fe20000410000 */
[----:B------:R-:W-:Y:S02]  /*3090*/  HADD2.F32 R135, -RZ, R78.H1_H1 ;  /* 0x3000004eff877230 */ /* 0x000fe40000004100 */
        /* <DEDUP_REMOVED lines=9> */
[----:B------:R-:W-:Y:S01]  /*3130*/  FMUL.FTZ R126, R88, R87 ;  /* 0x00000057587e7220 */ /* 0x000fe20000410000 */
[----:B------:R-:W-:Y:S01]  /*3140*/  FFMA.FTZ R88, R79, R127, R70 ;  /* 0x0000007f4f587223 */ /* 0x000fe20000010046 */
[----:B------:R-:W-:Y:S01]  /*3150*/  FFMA.FTZ R82, R77, R82, R68 ;  /* 0x000000524d527223 */ /* 0x000fe20000010044 */
[----:B------:R-:W-:Y:S01]  /*3160*/  FFMA.FTZ R83, R80, R123, R69 ;  /* 0x0000007b50537223 */ /* 0x000fe20000010045 */
[----:B------:R-:W-:-:S02]  /*3170*/  HADD2.F32 R70, -RZ, R15.H0_H0 ;  /* 0x2000000fff467230 */ /* 0x000fc40000004100 */
[-C--:B------:R-:W-:Y:S01]  /*3180*/  FMUL.FTZ R128, R128, R87.reuse ;  /* 0x0000005780807220 */ /* 0x080fe20000410000 */
[--C-:B------:R-:W-:Y:S02]  /*3190*/  HADD2.F32 R68, -RZ, R14.reuse.H0_H0 ;  /* 0x2000000eff447230 */ /* 0x100fe40000004100 */
[-C--:B------:R-:W-:Y:S01]  /*31a0*/  FMUL.FTZ R125, R130, R87.reuse ;  /* 0x00000057827d7220 */ /* 0x080fe20000410000 */
[----:B------:R-:W-:Y:S02]  /*31b0*/  HADD2.F32 R69, -RZ, R14.H1_H1 ;  /* 0x3000000eff457230 */ /* 0x000fe40000004100 */
[----:B------:R-:W-:Y:S01]  /*31c0*/  FMUL.FTZ R134, R134, R87 ;  /* 0x0000005786867220 */ /* 0x000fe20000410000 */
[----:B------:R-:W-:Y:S01]  /*31d0*/  FMUL.FTZ R87, R81, R70 ;  /* 0x0000004651577220 */ /* 0x000fe20000410000 */
[----:B------:R-:W-:Y:S01]  /*31e0*/  FFMA.FTZ R123, R128, R129, R71 ;  /* 0x00000081807b7223 */ /* 0x000fe20000010047 */
[C---:B------:R-:W-:Y:S01]  /*31f0*/  FFMA.FTZ R72, R125.reuse, R132, R72 ;  /* 0x000000847d487223 */ /* 0x040fe20000010048 */
[----:B------:R-:W-:Y:S01]  /*3200*/  FMUL.FTZ R78, R125, R68 ;  /* 0x000000447d4e7220 */ /* 0x000fe20000410000 */
[----:B------:R-:W-:Y:S01]  /*3210*/  FMUL.FTZ R81, R134, R69 ;  /* 0x0000004586517220 */ /* 0x000fe20000410000 */
[----:B------:R-:W-:-:S02]  /*3220*/  HADD2.F32 R70, -RZ, R13.H0_H0 ;  /* 0x2000000dff467230 */ /* 0x000fc40000004100 */
[----:B------:R-:W-:Y:S01]  /*3230*/  FFMA.FTZ R75, R126, R76, R75 ;  /* 0x0000004c7e4b7223 */ /* 0x000fe2000001004b */
[----:B------:R-:W-:Y:S02]  /*3240*/  HADD2.F32 R125, -RZ, R15.H1_H1 ;  /* 0x3000000fff7d7230 */ /* 0x000fe40000004100 */
[----:B------:R-:W-:Y:S01]  /*3250*/  FFMA.FTZ R73, R134, R135, R73 ;  /* 0x0000008786497223 */ /* 0x000fe20000010049 */
[----:B------:R-:W-:Y:S02]  /*3260*/  HADD2.F32 R71, -RZ, R13.H1_H1 ;  /* 0x3000000dff477230 */ /* 0x000fe40000004100 */
[----:B------:R-:W-:Y:S01]  /*3270*/  FMUL.FTZ R70, R79, R70 ;  /* 0x000000464f467220 */ /* 0x000fe20000410000 */
[--C-:B------:R-:W-:Y:S02]  /*3280*/  HADD2.F32 R68, -RZ, R12.reuse.H0_H0 ;  /* 0x2000000cff447230 */ /* 0x100fe40000004100 */
[----:B------:R-:W-:Y:S01]  /*3290*/  FMUL.FTZ R130, R126, R125 ;  /* 0x0000007d7e827220 */ /* 0x000fe20000410000 */
[----:B------:R-:W-:-:S02]  /*32a0*/  HADD2.F32 R69, -RZ, R12.H1_H1 ;  /* 0x3000000cff457230 */ /* 0x000fc40000004100 */
[----:B------:R-:W-:Y:S01]  /*32b0*/  FMUL.FTZ R71, R128, R71 ;  /* 0x0000004780477220 */ /* 0x000fe20000410000 */
[----:B------:R-:W-:Y:S01]  /*32c0*/  F2FP.F16.F32.PACK_AB R78, R81, R78 ;  /* 0x0000004e514e723e */ /* 0x000fe200000000ff */
[----:B------:R-:W-:Y:S01]  /*32d0*/  FMUL.FTZ R68, R77, R68 ;  /* 0x000000444d447220 */ /* 0x000fe20000410000 */
[----:B------:R-:W-:Y:S01]  /*32e0*/  F2FP.F16.F32.PACK_AB R79, R130, R87 ;  /* 0x00000057824f723e */ /* 0x000fe200000000ff */
[----:B------:R-:W-:Y:S01]  /*32f0*/  FMUL.FTZ R69, R80, R69 ;  /* 0x0000004550457220 */ /* 0x000fe20000410000 */
[----:B------:R-:W-:-:S04]  /*3300*/  F2FP.F16.F32.PACK_AB R77, R71, R70 ;  /* 0x00000046474d723e */ /* 0x000fc800000000ff */
[----:B------:R-:W-:-:S07]  /*3310*/  F2FP.F16.F32.PACK_AB R76, R69, R68 ;  /* 0x00000044454c723e */ /* 0x000fce00000000ff */
.L_x_1084:
        /* <DEDUP_REMOVED lines=11> */
.L_x_1077:
        /* <DEDUP_REMOVED lines=8> */
[-CC-:B------:R-:W-:Y:S01]  /*3450*/  FFMA.FTZ R129, R3, R126.reuse, R123.reuse ;  /* 0x0000007e03817223 */ /* 0x180fe2000001007b */
[----:B------:R-:W-:Y:S02]  /*3460*/  HADD2.F32 R125, -RZ, R56.H0_H0 ;  /* 0x20000038ff7d7230 */ /* 0x000fe40000004100 */
[-C--:B------:R-:W-:Y:S01]  /*3470*/  FFMA.FTZ R130, R96, R126.reuse, R123 ;  /* 0x0000007e60827223 */ /* 0x080fe2000001007b */
[--C-:B-----5:R-:W-:Y:S02]  /*3480*/  HADD2.F32 R127, -RZ, R76.reuse.H0_H0 ;  /* 0x2000004cff7f7230 */ /* 0x120fe40000004100 */
[----:B------:R-:W-:Y:S01]  /*3490*/  FADD.FTZ R128, R90, -R129 ;  /* 0x800000815a807221 */ /* 0x000fe20000010000 */
[----:B0-----:R-:W-:Y:S02]  /*34a0*/  HADD2.F32 R82, -RZ, R76.H1_H1 ;  /* 0x3000004cff527230 */ /* 0x001fe40000004100 */
[----:B------:R-:W-:Y:S01]  /*34b0*/  FFMA.FTZ R133, R91, R126, R123 ;  /* 0x0000007e5b857223 */ /* 0x000fe2000001007b */
[----:B------:R-:W-:-:S02]  /*34c0*/  HADD2.F32 R83, -RZ, R77.H0_H0 ;  /* 0x2000004dff537230 */ /* 0x000fc40000004100 */
[----:B------:R-:W-:Y:S01]  /*34d0*/  FFMA.FTZ R134, R100, R126, R123 ;  /* 0x0000007e64867223 */ /* 0x000fe2000001007b */
[----:B------:R-:W-:Y:S02]  /*34e0*/  HADD2.F32 R80, -RZ, R77.H1_H1 ;  /* 0x3000004dff507230 */ /* 0x000fe40000004100 */
[----:B------:R-:W-:Y:S01]  /*34f0*/  FFMA.FTZ R128, R88, R128, R125 ;  /* 0x0000008058807223 */ /* 0x000fe2000001007d */
[--C-:B------:R-:W-:Y:S02]  /*3500*/  HADD2.F32 R77, -RZ, R79.reuse.H0_H0 ;  /* 0x2000004fff4d7230 */ /* 0x100fe40000004100 */
[----:B------:R-:W-:Y:S01]  /*3510*/  FADD.FTZ R130, R89, -R130 ;  /* 0x8000008259827221 */ /* 0x000fe20000010000 */
[----:B------:R-:W-:Y:S02]  /*3520*/  HADD2.F32 R76, -RZ, R79.H1_H1 ;  /* 0x3000004fff4c7230 */ /* 0x000fe40000004100 */
[----:B------:R-:W-:Y:S01]  /*3530*/  FFMA.FTZ R135, R99, R126, R123 ;  /* 0x0000007e63877223 */ /* 0x000fe2000001007b */
[----:B------:R-:W-:-:S02]  /*3540*/  HADD2.F32 R79, -RZ, R56.H1_H1 ;  /* 0x30000038ff4f7230 */ /* 0x000fc40000004100 */
[----:B------:R-:W-:Y:S01]  /*3550*/  FADD.FTZ R132, R98, -R133 ;  /* 0x8000008562847221 */ /* 0x000fe20000010000 */
[--C-:B------:R-:W-:Y:S02]  /*3560*/  HADD2.F32 R125, -RZ, R57.reuse.H0_H0 ;  /* 0x20000039ff7d7230 */ /* 0x100fe40000004100 */
[----:B------:R-:W-:Y:S01]  /*3570*/  FADD.FTZ R134, R97, -R134 ;  /* 0x8000008661867221 */ /* 0x000fe20000010000 */
[----:B------:R-:W-:Y:S02]  /*3580*/  HADD2.F32 R129, -RZ, R57.H1_H1 ;  /* 0x30000039ff817230 */ /* 0x000fe40000004100 */
[----:B------:R-:W-:Y:S01]  /*3590*/  FFMA.FTZ R138, R104, R126, R123 ;  /* 0x0000007e688a7223 */ /* 0x000fe2000001007b */
[--C-:B------:R-:W-:Y:S02]  /*35a0*/  HADD2.F32 R131, -RZ, R58.reuse.H0_H0 ;  /* 0x2000003aff837230 */ /* 0x100fe40000004100 */
[----:B------:R-:W-:Y:S01]  /*35b0*/  FFMA.FTZ R130, R88, R130, R79 ;  /* 0x0000008258827223 */ /* 0x000fe2000001004f */
[----:B------:R-:W-:Y:S01]  /*35c0*/  FFMA.FTZ R140, R105, R126, R123 ;  /* 0x0000007e698c7223 */ /* 0x000fe2000001007b */
[----:B------:R-:W-:Y:S01]  /*35d0*/  FADD.FTZ R136, R102, -R135 ;  /* 0x8000008766887221 */ /* 0x000fe20000010000 */
[----:B------:R-:W-:Y:S01]  /*35e0*/  FFMA.FTZ R132, R88, R132, R125 ;  /* 0x0000008458847223 */ /* 0x000fe2000001007d */
[----:B------:R-:W-:Y:S01]  /*35f0*/  FFMA.FTZ R79, R108, R126, R123 ;  /* 0x0000007e6c4f7223 */ /* 0x000fe2000001007b */
[----:B------:R-:W-:Y:S01]  /*3600*/  FFMA.FTZ R134, R88, R134, R129 ;  /* 0x0000008658867223 */ /* 0x000fe20000010081 */
[----:B------:R-:W-:-:S02]  /*3610*/  HADD2.F32 R125, -RZ, R58.H1_H1 ;  /* 0x3000003aff7d7230 */ /* 0x000fc40000004100 */
[----:B------:R-:W-:Y:S01]  /*3620*/  FADD.FTZ R138, R101, -R138 ;  /* 0x8000008a658a7221 */ /* 0x000fe20000010000 */
[--C-:B------:R-:W-:Y:S02]  /*3630*/  HADD2.F32 R129, -RZ, R59.reuse.H0_H0 ;  /* 0x2000003bff817230 */ /* 0x100fe40000004100 */
[----:B------:R-:W-:Y:S01]  /*3640*/  FADD.FTZ R140, R103, -R140 ;  /* 0x8000008c678c7221 */ /* 0x000fe20000010000 */
[----:B------:R-:W-:Y:S01]  /*3650*/  FFMA.FTZ R136, R88, R136, R131 ;  /* 0x0000008858887223 */ /* 0x000fe20000010083 */
[----:B------:R-:W-:Y:S01]  /*3660*/  FADD.FTZ R142, R106, -R79 ;  /* 0x8000004f6a8e7221 */ /* 0x000fe20000010000 */
[----:B------:R-:W-:Y:S02]  /*3670*/  HADD2.F32 R131, -RZ, R59.H1_H1 ;  /* 0x3000003bff837230 */ /* 0x000fe40000004100 */
[-C--:B------:R-:W-:Y:S01]  /*3680*/  FMUL.FTZ R79, R128, R87.reuse ;  /* 0x00000057804f7220 */ /* 0x080fe20000410000 */
[-C--:B------:R-:W-:Y:S01]  /*3690*/  FMUL.FTZ R134, R134, R87.reuse ;  /* 0x0000005786867220 */ /* 0x080fe20000410000 */
[----:B------:R-:W-:Y:S01]  /*36a0*/  FFMA.FTZ R128, R88, R138, R125 ;  /* 0x0000008a58807223 */ /* 0x000fe2000001007d */
[----:B------:R-:W-:Y:S01]  /*36b0*/  FMUL.FTZ R130, R130, R87 ;  /* 0x0000005782827220 */ /* 0x000fe20000410000 */
[----:B------:R-:W-:Y:S01]  /*36c0*/  FFMA.FTZ R138, R88, R140, R129 ;  /* 0x0000008c588a7223 */ /* 0x000fe20000010081 */
[----:B------:R-:W-:-:S02]  /*36d0*/  HADD2.F32 R81, -RZ, R78.H0_H0 ;  /* 0x2000004eff517230 */ /* 0x000fc40000004100 */
[----:B------:R-:W-:Y:S01]  /*36e0*/  FFMA.FTZ R125, R79, R127, R60 ;  /* 0x0000007f4f7d7223 */ /* 0x000fe2000001003c */
[----:B------:R-:W-:Y:S02]  /*36f0*/  HADD2.F32 R78, -RZ, R78.H1_H1 ;  /* 0x3000004eff4e7230 */ /* 0x000fe40000004100 */
[----:B------:R-:W-:Y:S01]  /*3700*/  FFMA.FTZ R63, R134, R80, R63 ;  /* 0x00000050863f7223 */ /* 0x000fe2000001003f */
[----:B------:R-:W-:Y:S01]  /*3710*/  FFMA.FTZ R140, R88, R142, R131 ;  /* 0x0000008e588c7223 */ /* 0x000fe20000010083 */
[----:B------:R-:W-:Y:S01]  /*3720*/  FFMA.FTZ R127, R130, R82, R61 ;  /* 0x00000052827f7223 */ /* 0x000fe2000001003d */
[----:B------:R-:W-:Y:S02]  /*3730*/  HADD2.F32 R80, -RZ, R7.H0_H0 ;  /* 0x20000007ff507230 */ /* 0x000fe40000004100 */
[-C--:B------:R-:W-:Y:S01]  /*3740*/  FMUL.FTZ R128, R128, R87.reuse ;  /* 0x0000005780807220 */ /* 0x080fe20000410000 */
[--C-:B------:R-:W-:Y:S02]  /*3750*/  HADD2.F32 R60, -RZ, R6.reuse.H0_H0 ;  /* 0x20000006ff3c7230 */ /* 0x100fe40000004100 */
[-C--:B------:R-:W-:Y:S01]  /*3760*/  FMUL.FTZ R129, R132, R87.reuse ;  /* 0x0000005784817220 */ /* 0x080fe20000410000 */
[-C--:B------:R-:W-:Y:S01]  /*3770*/  FMUL.FTZ R131, R136, R87.reuse ;  /* 0x0000005788837220 */ /* 0x080fe20000410000 */
[----:B------:R-:W-:Y:S01]  /*3780*/  FMUL.FTZ R61, R138, R87 ;  /* 0x000000578a3d7220 */ /* 0x000fe20000410000 */
[----:B------:R-:W-:Y:S01]  /*3790*/  FFMA.FTZ R65, R128, R78, R65 ;  /* 0x0000004e80417223 */ /* 0x000fe20000010041 */
[----:B------:R-:W-:Y:S01]  /*37a0*/  FFMA.FTZ R62, R129, R83, R62 ;  /* 0x00000053813e7223 */ /* 0x000fe2000001003e */
[----:B------:R-:W-:Y:S01]  /*37b0*/  FFMA.FTZ R64, R131, R81, R64 ;  /* 0x0000005183407223 */ /* 0x000fe20000010040 */
[----:B------:R-:W-:Y:S01]  /*37c0*/  FFMA.FTZ R66, R61, R77, R66 ;  /* 0x0000004d3d427223 */ /* 0x000fe20000010042 */
[----:B------:R-:W-:Y:S01]  /*37d0*/  FMUL.FTZ R80, R80, R61 ;  /* 0x0000003d50507220 */ /* 0x000fe20000410000 */
[----:B------:R-:W-:Y:S01]  /*37e0*/  FMUL.FTZ R78, R60, R131 ;  /* 0x000000833c4e7220 */ /* 0x000fe20000410000 */
[----:B------:R-:W-:-:S02]  /*37f0*/  HADD2.F32 R81, -RZ, R6.H1_H1 ;  /* 0x30000006ff517230 */ /* 0x000fc40000004100 */
[----:B------:R-:W-:Y:S01]  /*3800*/  FMUL.FTZ R140, R140, R87 ;  /* 0x000000578c8c7220 */ /* 0x000fe20000410000 */
[----:B------:R-:W-:Y:S02]  /*3810*/  HADD2.F32 R83, -RZ, R7.H1_H1 ;  /* 0x30000007ff537230 */ /* 0x000fe40000004100 */
[--C-:B------:R-:W-:Y:S02]  /*3820*/  HADD2.F32 R82, -RZ, R5.reuse.H0_H0 ;  /* 0x20000005ff527230 */ /* 0x100fe40000004100 */
[----:B------:R-:W-:Y:S01]  /*3830*/  FMUL.FTZ R81, R81, R128 ;  /* 0x0000008051517220 */ /* 0x000fe20000410000 */
[----:B------:R-:W-:Y:S02]  /*3840*/  HADD2.F32 R131, -RZ, R5.H1_H1 ;  /* 0x30000005ff837230 */ /* 0x000fe40000004100 */
[----:B------:R-:W-:Y:S01]  /*3850*/  FMUL.FTZ R83, R83, R140 ;  /* 0x0000008c53537220 */ /* 0x000fe20000410000 */
[--C-:B------:R-:W-:Y:S02]  /*3860*/  HADD2.F32 R60, -RZ, R4.reuse.H0_H0 ;  /* 0x20000004ff3c7230 */ /* 0x100fe40000004100 */
[----:B------:R-:W-:Y:S01]  /*3870*/  FMUL.FTZ R77, R82, R129 ;  /* 0x00000081524d7220 */ /* 0x000fe20000410000 */
[----:B------:R-:W-:-:S02]  /*3880*/  HADD2.F32 R61, -RZ, R4.H1_H1 ;  /* 0x30000004ff3d7230 */ /* 0x000fc40000004100 */
[----:B------:R-:W-:Y:S01]  /*3890*/  FMUL.FTZ R134, R131, R134 ;  /* 0x0000008683867220 */ /* 0x000fe20000410000 */
[----:B------:R-:W-:Y:S01]  /*38a0*/  FFMA.FTZ R67, R140, R76, R67 ;  /* 0x0000004c8c437223 */ /* 0x000fe20000010043 */
[----:B------:R-:W-:Y:S01]  /*38b0*/  FMUL.FTZ R60, R60, R79 ;  /* 0x0000004f3c3c7220 */ /* 0x000fe20000410000 */
[----:B------:R-:W-:Y:S01]  /*38c0*/  F2FP.F16.F32.PACK_AB R79, R83, R80 ;  /* 0x00000050534f723e */ /* 0x000fe200000000ff */
[----:B------:R-:W-:Y:S01]  /*38d0*/  FMUL.FTZ R61, R61, R130 ;  /* 0x000000823d3d7220 */ /* 0x000fe20000410000 */
[----:B------:R-:W-:Y:S02]  /*38e0*/  F2FP.F16.F32.PACK_AB R78, R81, R78 ;  /* 0x0000004e514e723e */ /* 0x000fe400000000ff */
[----:B------:R-:W-:Y:S02]  /*38f0*/  F2FP.F16.F32.PACK_AB R77, R134, R77 ;  /* 0x0000004d864d723e */ /* 0x000fe400000000ff */
[----:B------:R-:W-:Y:S01]  /*3900*/  F2FP.F16.F32.PACK_AB R76, R61, R60 ;  /* 0x0000003c3d4c723e */ /* 0x000fe200000000ff */
[----:B------:R-:W-:Y:S06]  /*3910*/  BRA `(.L_x_1088) ;  /* 0x0000000400407947 */ /* 0x000fec0003800000 */
.L_x_1087:
[-CC-:B------:R-:W-:Y:S01]  /*3920*/  FFMA.FTZ R44, R105, R126.reuse, R123.reuse ;  /* 0x0000007e692c7223 */ /* 0x180fe2000001007b */
[----:B------:R-:W-:Y:S02]  /*3930*/  HADD2.F32 R47, -RZ, R59.H0_H0 ;  /* 0x2000003bff2f7230 */ /* 0x000fe40000004100 */
[----:B------:R-:W-:Y:S01]  /*3940*/  FFMA.FTZ R128, R104, R126, R123 ;  /* 0x0000007e68807223 */ /* 0x000fe2000001007b */
[--C-:B-----5:R-:W-:Y:S02]  /*3950*/  HADD2.F32 R135, -RZ, R79.reuse.H0_H0 ;  /* 0x2000004fff877230 */ /* 0x120fe40000004100 */
[----:B------:R-:W-:Y:S01]  /*3960*/  FADD.FTZ R45, R103, -R44 ;  /* 0x8000002c672d7221 */ /* 0x000fe20000010000 */
[----:B------:R-:W-:Y:S02]  /*3970*/  HADD2.F32 R137, -RZ, R79.H1_H1 ;  /* 0x3000004fff897230 */ /* 0x000fe40000004100 */
[----:B------:R-:W-:Y:S01]  /*3980*/  FADD.FTZ R127, R101, -R128 ;  /* 0x80000080657f7221 */ /* 0x000fe20000010000 */
[----:B------:R-:W-:-:S02]  /*3990*/  HADD2.F32 R79, -RZ, R77.H0_H0 ;  /* 0x2000004dff4f7230 */ /* 0x000fc40000004100 */
[----:B------:R-:W-:Y:S01]  /*39a0*/  FFMA.FTZ R44, R88, R45, R47 ;  /* 0x0000002d582c7223 */ /* 0x000fe2000001002f */
[----:B------:R-:W-:Y:S02]  /*39b0*/  HADD2.F32 R80, -RZ, R77.H1_H1 ;  /* 0x3000004dff507230 */ /* 0x000fe40000004100 */
[-CC-:B------:R-:W-:Y:S01]  /*39c0*/  FFMA.FTZ R77, R108, R126.reuse, R123.reuse ;  /* 0x0000007e6c4d7223 */ /* 0x180fe2000001007b */
[-CC-:B------:R-:W-:Y:S01]  /*39d0*/  FFMA.FTZ R45, R91, R126.reuse, R123.reuse ;  /* 0x0000007e5b2d7223 */ /* 0x180fe2000001007b */
[--C-:B------:R-:W-:Y:S02]  /*39e0*/  HADD2.F32 R81, -RZ, R78.reuse.H0_H0 ;  /* 0x2000004eff517230 */ /* 0x100fe40000004100 */
[----:B------:R-:W-:Y:S01]  /*39f0*/  FFMA.FTZ R47, R99, R126, R123 ;  /* 0x0000007e632f7223 */ /* 0x000fe2000001007b */
[----:B0-----:R-:W-:Y:S02]  /*3a00*/  HADD2.F32 R82, -RZ, R78.H1_H1 ;  /* 0x3000004eff527230 */ /* 0x001fe40000004100 */
[----:B------:R-:W-:Y:S01]  /*3a10*/  FADD.FTZ R129, R106, -R77 ;  /* 0x8000004d6a817221 */ /* 0x000fe20000010000 */
[----:B------:R-:W-:-:S02]  /*3a20*/  HADD2.F32 R130, -RZ, R58.H1_H1 ;  /* 0x3000003aff827230 */ /* 0x000fc40000004100 */
[----:B------:R-:W-:Y:S01]  /*3a30*/  FADD.FTZ R77, R98, -R45 ;  /* 0x8000002d624d7221 */ /* 0x000fe20000010000 */
[----:B------:R-:W-:Y:S02]  /*3a40*/  HADD2.F32 R78, -RZ, R57.H0_H0 ;  /* 0x20000039ff4e7230 */ /* 0x000fe40000004100 */
[----:B------:R-:W-:Y:S01]  /*3a50*/  FADD.FTZ R83, R102, -R47 ;  /* 0x8000002f66537221 */ /* 0x000fe20000010000 */
[----:B------:R-:W-:Y:S02]  /*3a60*/  HADD2.F32 R46, -RZ, R58.H0_H0 ;  /* 0x2000003aff2e7230 */ /* 0x000fe40000004100 */
[----:B------:R-:W-:Y:S01]  /*3a70*/  FFMA.FTZ R45, R88, R127, R130 ;  /* 0x0000007f582d7223 */ /* 0x000fe20000010082 */
[-CC-:B------:R-:W-:Y:S01]  /*3a80*/  FFMA.FTZ R130, R96, R126.reuse, R123.reuse ;  /* 0x0000007e60827223 */ /* 0x180fe2000001007b */
[----:B------:R-:W-:Y:S01]  /*3a90*/  FFMA.FTZ R78, R88, R77, R78 ;  /* 0x0000004d584e7223 */ /* 0x000fe2000001004e */
[----:B------:R-:W-:Y:S02]  /*3aa0*/  HADD2.F32 R131, -RZ, R59.H1_H1 ;  /* 0x3000003bff837230 */ /* 0x000fe40000004100 */
[----:B------:R-:W-:Y:S01]  /*3ab0*/  FFMA.FTZ R77, R3, R126, R123 ;  /* 0x0000007e034d7223 */ /* 0x000fe2000001007b */
[----:B------:R-:W-:-:S02]  /*3ac0*/  HADD2.F32 R132, -RZ, R56.H1_H1 ;  /* 0x30000038ff847230 */ /* 0x000fc40000004100 */
[----:B------:R-:W-:Y:S01]  /*3ad0*/  FFMA.FTZ R46, R88, R83, R46 ;  /* 0x00000053582e7223 */ /* 0x000fe2000001002e */
[----:B------:R-:W-:Y:S01]  /*3ae0*/  FFMA.FTZ R134, R100, R126, R123 ;  /* 0x0000007e64867223 */ /* 0x000fe2000001007b */
[----:B------:R-:W-:Y:S02]  /*3af0*/  HADD2.F32 R128, -RZ, R56.H0_H0 ;  /* 0x20000038ff807230 */ /* 0x000fe40000004100 */
[----:B------:R-:W-:Y:S01]  /*3b00*/  FADD.FTZ R127, R89, -R130 ;  /* 0x80000082597f7221 */ /* 0x000fe20000010000 */
[----:B------:R-:W-:Y:S01]  /*3b10*/  FADD.FTZ R83, R90, -R77 ;  /* 0x8000004d5a537221 */ /* 0x000fe20000010000 */
[C---:B------:R-:W-:Y:S01]  /*3b20*/  FFMA.FTZ R47, R88.reuse, R129, R131 ;  /* 0x00000081582f7223 */ /* 0x040fe20000010083 */
[----:B------:R-:W-:Y:S02]  /*3b30*/  HADD2.F32 R131, -RZ, R57.H1_H1 ;  /* 0x30000039ff837230 */ /* 0x000fe40000004100 */
[----:B------:R-:W-:Y:S01]  /*3b40*/  FADD.FTZ R129, R97, -R134 ;  /* 0x8000008661817221 */ /* 0x000fe20000010000 */
[C---:B------:R-:W-:Y:S01]  /*3b50*/  FFMA.FTZ R132, R88.reuse, R127, R132 ;  /* 0x0000007f58847223 */ /* 0x040fe20000010084 */
[----:B------:R-:W-:Y:S01]  /*3b60*/  FFMA.FTZ R128, R88, R83, R128 ;  /* 0x0000005358807223 */ /* 0x000fe20000010080 */
[----:B------:R-:W-:-:S02]  /*3b70*/  HADD2.F32 R127, -RZ, R7.H1_H1 ;  /* 0x30000007ff7f7230 */ /* 0x000fc40000004100 */
[-C--:B------:R-:W-:Y:S01]  /*3b80*/  FMUL.FTZ R133, R44, R87.reuse ;  /* 0x000000572c857220 */ /* 0x080fe20000410000 */
[--C-:B------:R-:W-:Y:S02]  /*3b90*/  HADD2.F32 R130, -RZ, R6.reuse.H0_H0 ;  /* 0x20000006ff827230 */ /* 0x100fe40000004100 */
[-C--:B------:R-:W-:Y:S01]  /*3ba0*/  FMUL.FTZ R136, R47, R87.reuse ;  /* 0x000000572f887220 */ /* 0x080fe20000410000 */
[----:B------:R-:W-:Y:S02]  /*3bb0*/  HADD2.F32 R134, -RZ, R7.H0_H0 ;  /* 0x20000007ff867230 */ /* 0x000fe40000004100 */
[----:B------:R-:W-:Y:S01]  /*3bc0*/  FMUL.FTZ R83, R46, R87 ;  /* 0x000000572e537220 */ /* 0x000fe20000410000 */
[----:B------:R-:W-:Y:S01]  /*3bd0*/  FFMA.FTZ R77, R88, R129, R131 ;  /* 0x00000081584d7223 */ /* 0x000fe20000010083 */
[----:B------:R-:W-:Y:S01]  /*3be0*/  FFMA.FTZ R66, R133, R135, R66 ;  /* 0x0000008785427223 */ /* 0x000fe20000010042 */
[----:B------:R-:W-:Y:S01]  /*3bf0*/  FFMA.FTZ R67, R136, R137, R67 ;  /* 0x0000008988437223 */ /* 0x000fe20000010043 */
[----:B------:R-:W-:Y:S01]  /*3c00*/  FMUL.FTZ R138, R127, R136 ;  /* 0x000000887f8a7220 */ /* 0x000fe20000410000 */
[----:B------:R-:W-:Y:S01]  /*3c10*/  FFMA.FTZ R64, R83, R81, R64 ;  /* 0x0000005153407223 */ /* 0x000fe20000010040 */
[----:B------:R-:W-:Y:S01]  /*3c20*/  FMUL.FTZ R129, R130, R83 ;  /* 0x0000005382817220 */ /* 0x000fe20000410000 */
[----:B------:R-:W-:Y:S01]  /*3c30*/  FMUL.FTZ R133, R134, R133 ;  /* 0x0000008586857220 */ /* 0x000fe20000410000 */
[----:B------:R-:W-:Y:S01]  /*3c40*/  FMUL.FTZ R136, R45, R87 ;  /* 0x000000572d887220 */ /* 0x000fe20000410000 */
[----:B------:R-:W-:-:S02]  /*3c50*/  HADD2.F32 R83, -RZ, R6.H1_H1 ;  /* 0x30000006ff537230 */ /* 0x000fc40000004100 */
[-C--:B------:R-:W-:Y:S01]  /*3c60*/  FMUL.FTZ R81, R78, R87.reuse ;  /* 0x000000574e517220 */ /* 0x080fe20000410000 */
[--C-:B------:R-:W-:Y:S02]  /*3c70*/  HADD2.F32 R130, -RZ, R5.reuse.H0_H0 ;  /* 0x20000005ff827230 */ /* 0x100fe40000004100 */
[----:B------:R-:W-:Y:S01]  /*3c80*/  FMUL.FTZ R134, R77, R87 ;  /* 0x000000574d867220 */ /* 0x000fe20000410000 */
[----:B------:R-:W-:Y:S01]  /*3c90*/  FFMA.FTZ R65, R136, R82, R65 ;  /* 0x0000005288417223 */ /* 0x000fe20000010041 */
[----:B------:R-:W-:Y:S01]  /*3ca0*/  FMUL.FTZ R136, R83, R136 ;  /* 0x0000008853887220 */ /* 0x000fe20000410000 */
[----:B------:R-:W-:Y:S01]  /*3cb0*/  FFMA.FTZ R62, R81, R79, R62 ;  /* 0x0000004f513e7223 */ /* 0x000fe2000001003e */
[----:B------:R-:W-:Y:S01]  /*3cc0*/  FMUL.FTZ R130, R130, R81 ;  /* 0x0000005182827220 */ /* 0x000fe20000410000 */
[----:B------:R-:W-:Y:S01]  /*3cd0*/  FFMA.FTZ R63, R134, R80, R63 ;  /* 0x00000050863f7223 */ /* 0x000fe2000001003f */
[----:B------:R-:W-:Y:S02]  /*3ce0*/  HADD2.F32 R83, -RZ, R5.H1_H1 ;  /* 0x30000005ff537230 */ /* 0x000fe40000004100 */
[----:B------:R-:W-:Y:S01]  /*3cf0*/  FMUL.FTZ R79, R128, R87 ;  /* 0x00000057804f7220 */ /* 0x000fe20000410000 */
[----:B------:R-:W-:-:S02]  /*3d00*/  HADD2.F32 R80, -RZ, R4.H0_H0 ;  /* 0x20000004ff507230 */ /* 0x000fc40000004100 */
[----:B------:R-:W-:Y:S01]  /*3d10*/  FMUL.FTZ R82, R132, R87 ;  /* 0x0000005784527220 */ /* 0x000fe20000410000 */
[----:B------:R-:W-:Y:S02]  /*3d20*/  HADD2.F32 R81, -RZ, R4.H1_H1 ;  /* 0x30000004ff517230 */ /* 0x000fe40000004100 */
[----:B------:R-:W-:Y:S01]  /*3d30*/  FMUL.FTZ R83, R83, R134 ;  /* 0x0000008653537220 */ /* 0x000fe20000410000 */
[--C-:B------:R-:W-:Y:S02]  /*3d40*/  HADD2.F32 R125, -RZ, R76.reuse.H0_H0 ;  /* 0x2000004cff7d7230 */ /* 0x100fe40000004100 */
[----:B------:R-:W-:Y:S01]  /*3d50*/  FMUL.FTZ R80, R80, R79 ;  /* 0x0000004f50507220 */ /* 0x000fe20000410000 */
[----:B------:R-:W-:Y:S02]  /*3d60*/  HADD2.F32 R76, -RZ, R76.H1_H1 ;  /* 0x3000004cff4c7230 */ /* 0x000fe40000004100 */
[----:B------:R-:W-:Y:S01]  /*3d70*/  FMUL.FTZ R81, R81, R82 ;  /* 0x0000005251517220 */ /* 0x000fe20000410000 */
[----:B------:R-:W-:Y:S01]  /*3d80*/  F2FP.F16.F32.PACK_AB R46, R45, R46 ;  /* 0x0000002e2d2e723e */ /* 0x000fe200000000ff */
[----:B------:R-:W-:Y:S01]  /*3d90*/  FFMA.FTZ R125, R79, R125, R60 ;  /* 0x0000007d4f7d7223 */ /* 0x000fe2000001003c */
[----:B------:R-:W-:Y:S01]  /*3da0*/  F2FP.F16.F32.PACK_AB R47, R47, R44 ;  /* 0x0000002c2f2f723e */ /* 0x000fe200000000ff */
[----:B------:R-:W-:Y:S01]  /*3db0*/  FFMA.FTZ R127, R82, R76, R61 ;  /* 0x0000004c527f7223 */ /* 0x000fe2000001003d */
[----:B------:R-:W-:-:S02]  /*3dc0*/  F2FP.F16.F32.PACK_AB R45, R77, R78 ;  /* 0x0000004e4d2d723e */ /* 0x000fc400000000ff */
[----:B------:R-:W-:Y:S02]  /*3dd0*/  F2FP.F16.F32.PACK_AB R44, R132, R128 ;  /* 0x00000080842c723e */ /* 0x000fe400000000ff */
[----:B------:R-:W-:Y:S02]  /*3de0*/  F2FP.F16.F32.PACK_AB R79, R138, R133 ;  /* 0x000000858a4f723e */ /* 0x000fe400000000ff */
[----:B------:R-:W-:Y:S02]  /*3df0*/  F2FP.F16.F32.PACK_AB R78, R136, R129 ;  /* 0x00000081884e723e */ /* 0x000fe400000000ff */
[----:B------:R-:W-:Y:S02]  /*3e00*/  F2FP.F16.F32.PACK_AB R77, R83, R130 ;  /* 0x00000082534d723e */ /* 0x000fe400000000ff */
[----:B------:R-:W-:-:S07]  /*3e10*/  F2FP.F16.F32.PACK_AB R76, R81, R80 ;  /* 0x00000050514c723e */ /* 0x000fce00000000ff */
.L_x_1088:
[----:B------:R-:W-:Y:S01]  /*3e20*/  ISETP.NE.U32.AND P1, PT, RZ, UR12, PT ;  /* 0x0000000cff007c0c */ /* 0x000fe2000bf25070 */
[----:B------:R-:W0:Y:S03]  /*3e30*/  LDC.64 R60, c[0x0][0x468] ;  /* 0x00011a00ff3c7b82 */ /* 0x000e260000000a00 */
[----:B------:R-:W-:-:S13]  /*3e40*/  ISETP.NE.AND.EX P1, PT, RZ, UR13, PT, P1 ;  /* 0x0000000dff007c0c */ /* 0x000fda000bf25310 */
[----:B------:R-:W1:Y:S01]  /*3e50*/  @P1 LDC.64 R80, c[0x0][0x478] ;  /* 0x00011e00ff501b82 */ /* 0x000e620000000a00 */
[C---:B0-----:R-:W-:Y:S01]  /*3e60*/  IMAD.WIDE.U32 R82, R0.reuse, 0x10, R60 ;  /* 0x0000001000527825 */ /* 0x041fe200078e003c */
[----:B------:R-:W-:Y:S02]  /*3e70*/  MOV R60, R125 ;  /* 0x0000007d003c7202 */ /* 0x000fe40000000f00 */
[----:B------:R-:W-:Y:S01]  /*3e80*/  MOV R61, R127 ;  /* 0x0000007f003d7202 */ /* 0x000fe20000000f00 */
[C---:B-1----:R-:W-:Y:S01]  /*3e90*/  @P1 IMAD.WIDE.U32 R80, R0.reuse, 0x10, R80 ;  /* 0x0000001000501825 */ /* 0x042fe200078e0050 */
[----:B------:R-:W-:-:S04]  /*3ea0*/  IADD3 R0, PT, PT, R0, 0x20, RZ ;  /* 0x0000002000007810 */ /* 0x000fc80007ffe0ff */
[----:B------:R1:W-:Y:S04]  /*3eb0*/  @P1 STG.E.128 desc[UR6][R80.64], R44 ;  /* 0x0000002c50001986 */ /* 0x0003e8000c101d06 */
[----:B------:R1:W-:Y:S02]  /*3ec0*/  STG.E.128 desc[UR6][R82.64], R76 ;  /* 0x0000004c52007986 */ /* 0x0003e4000c101d06 */
.L_x_1086:
[----:B------:R-:W-:Y:S05]  /*3ed0*/  BSYNC.RECONVERGENT B1 ;  /* 0x0000000000017941 */ /* 0x000fea0003800200 */
.L_x_1085:
        /* <DEDUP_REMOVED lines=8> */
[--C-:B------:R-:W-:Y:S02]  /*3f60*/  HADD2.F32 R45, -RZ, R32.reuse.H0_H0 ;  /* 0x20000020ff2d7230 */ /* 0x100fe40000004100 */
[-CC-:B0-----:R-:W-:Y:S01]  /*3f70*/  FFMA.FTZ R83, R124, R126.reuse, R123.reuse ;  /* 0x0000007e7c537223 */ /* 0x181fe2000001007b */
[-C--:B------:R-:W-:Y:S01]  /*3f80*/  FFMA.FTZ R80, R112, R126.reuse, R123 ;  /* 0x0000007e70507223 */ /* 0x080fe2000001007b */
[----:B------:R-:W-:Y:S01]  /*3f90*/  FADD.FTZ R44, R110, -R81 ;  /* 0x800000516e2c7221 */ /* 0x000fe20000010000 */
[-CC-:B------:R-:W-:Y:S01]  /*3fa0*/  FFMA.FTZ R82, R116, R126.reuse, R123.reuse ;  /* 0x0000007e74527223 */ /* 0x180fe2000001007b */
[----:B------:R-:W-:Y:S01]  /*3fb0*/  FFMA.FTZ R127, R115, R126, R123 ;  /* 0x0000007e737f7223 */ /* 0x000fe2000001007b */
[----:B------:R-:W-:Y:S02]  /*3fc0*/  HADD2.F32 R47, -RZ, R35.H1_H1 ;  /* 0x30000023ff2f7230 */ /* 0x000fe40000004100 */
[----:B-----5:R-:W-:Y:S01]  /*3fd0*/  FFMA.FTZ R44, R88, R44, R45 ;  /* 0x0000002c582c7223 */ /* 0x020fe2000001002d */
[----:B------:R-:W-:Y:S01]  /*3fe0*/  FADD.FTZ R46, R122, -R83 ;  /* 0x800000537a2e7221 */ /* 0x000fe20000010000 */
[----:B------:R-:W-:-:S02]  /*3ff0*/  HADD2.F32 R45, -RZ, R32.H1_H1 ;  /* 0x30000020ff2d7230 */ /* 0x000fc40000004100 */
[----:B------:R-:W-:Y:S01]  /*4000*/  FADD.FTZ R80, R109, -R80 ;  /* 0x800000506d507221 */ /* 0x000fe20000010000 */
[--C-:B------:R-:W-:Y:S02]  /*4010*/  HADD2.F32 R81, -RZ, R33.reuse.H1_H1 ;  /* 0x30000021ff517230 */ /* 0x100fe40000004100 */
[-C--:B------:R-:W-:Y:S01]  /*4020*/  FFMA.FTZ R125, R111, R126.reuse, R123 ;  /* 0x0000007e6f7d7223 */ /* 0x080fe2000001007b */
[----:B------:R-:W-:Y:S02]  /*4030*/  HADD2.F32 R83, -RZ, R34.H0_H0 ;  /* 0x20000022ff537230 */ /* 0x000fe40000004100 */
[----:B------:R-:W-:Y:S01]  /*4040*/  FADD.FTZ R82, R113, -R82 ;  /* 0x8000005271527221 */ /* 0x000fe20000010000 */
[----:B------:R-:W-:Y:S01]  /*4050*/  FADD.FTZ R128, R118, -R127 ;  /* 0x8000007f76807221 */ /* 0x000fe20000010000 */
[-CC-:B------:R-:W-:Y:S01]  /*4060*/  FFMA.FTZ R130, R120, R126.reuse, R123.reuse ;  /* 0x0000007e78827223 */ /* 0x180fe2000001007b */
[----:B------:R-:W-:Y:S01]  /*4070*/  FFMA.FTZ R132, R121, R126, R123 ;  /* 0x0000007e79847223 */ /* 0x000fe2000001007b */
[----:B------:R-:W-:Y:S01]  /*4080*/  FFMA.FTZ R46, R88, R46, R47 ;  /* 0x0000002e582e7223 */ /* 0x000fe2000001002f */
[----:B------:R-:W-:-:S02]  /*4090*/  HADD2.F32 R47, -RZ, R33.H0_H0 ;  /* 0x20000021ff2f7230 */ /* 0x000fc40000004100 */
[----:B------:R-:W-:Y:S01]  /*40a0*/  FFMA.FTZ R80, R88, R80, R45 ;  /* 0x0000005058507223 */ /* 0x000fe2000001002d */
[----:B------:R-:W-:Y:S01]  /*40b0*/  FADD.FTZ R126, R114, -R125 ;  /* 0x8000007d727e7221 */ /* 0x000fe20000010000 */
[C---:B------:R-:W-:Y:S01]  /*40c0*/  FFMA.FTZ R45, R88.reuse, R82, R81 ;  /* 0x00000052582d7223 */ /* 0x040fe20000010051 */
[----:B------:R-:W-:Y:S01]  /*40d0*/  FFMA.FTZ R128, R88, R128, R83 ;  /* 0x0000008058807223 */ /* 0x000fe20000010053 */
[----:B------:R-:W-:Y:S02]  /*40e0*/  HADD2.F32 R82, -RZ, R76.H0_H0 ;  /* 0x2000004cff527230 */ /* 0x000fe40000004100 */
[----:B------:R-:W-:Y:S01]  /*40f0*/  FADD.FTZ R125, R117, -R130 ;  /* 0x80000082757d7221 */ /* 0x000fe20000010000 */
[----:B------:R-:W-:Y:S02]  /*4100*/  HADD2.F32 R81, -RZ, R34.H1_H1 ;  /* 0x30000022ff517230 */ /* 0x000fe40000004100 */
[----:B------:R-:W-:Y:S01]  /*4110*/  FADD.FTZ R132, R119, -R132 ;  /* 0x8000008477847221 */ /* 0x000fe20000010000 */
[----:B------:R-:W-:-:S02]  /*4120*/  HADD2.F32 R83, -RZ, R35.H0_H0 ;  /* 0x20000023ff537230 */ /* 0x000fc40000004100 */
[-C--:B------:R-:W-:Y:S01]  /*4130*/  FMUL.FTZ R130, R80, R87.reuse ;  /* 0x0000005750827220 */ /* 0x080fe20000410000 */
[----:B------:R-:W-:Y:S02]  /*4140*/  HADD2.F32 R76, -RZ, R76.H1_H1 ;  /* 0x3000004cff4c7230 */ /* 0x000fe40000004100 */
[----:B------:R-:W-:Y:S01]  /*4150*/  FFMA.FTZ R126, R88, R126, R47 ;  /* 0x0000007e587e7223 */ /* 0x000fe2000001002f */
[----:B------:R-:W-:Y:S01]  /*4160*/  FMUL.FTZ R47, R44, R87 ;  /* 0x000000572c2f7220 */ /* 0x000fe20000410000 */
[C---:B------:R-:W-:Y:S01]  /*4170*/  FFMA.FTZ R125, R88.reuse, R125, R81 ;  /* 0x0000007d587d7223 */ /* 0x040fe20000010051 */
[----:B------:R-:W-:Y:S01]  /*4180*/  FFMA.FTZ R127, R88, R132, R83 ;  /* 0x00000084587f7223 */ /* 0x000fe20000010053 */
[----:B------:R-:W-:Y:S01]  /*4190*/  FFMA.FTZ R83, R130, R76, R69 ;  /* 0x0000004c82537223 */ /* 0x000fe20000010045 */
[----:B------:R-:W-:Y:S02]  /*41a0*/  HADD2.F32 R88, -RZ, R77.H0_H0 ;  /* 0x2000004dff587230 */ /* 0x000fe40000004100 */
[----:B------:R-:W-:Y:S01]  /*41b0*/  FMUL.FTZ R69, R126, R87 ;  /* 0x000000577e457220 */ /* 0x000fe20000410000 */
[----:B------:R-:W-:-:S02]  /*41c0*/  HADD2.F32 R76, -RZ, R78.H0_H0 ;  /* 0x2000004eff4c7230 */ /* 0x000fc40000004100 */
[----:B------:R-:W-:Y:S01]  /*41d0*/  FFMA.FTZ R82, R47, R82, R68 ;  /* 0x000000522f527223 */ /* 0x000fe20000010044 */
[----:B------:R-:W-:Y:S02]  /*41e0*/  HADD2.F32 R77, -RZ, R77.H1_H1 ;  /* 0x3000004dff4d7230 */ /* 0x000fe40000004100 */
[-C--:B------:R-:W-:Y:S01]  /*41f0*/  FMUL.FTZ R81, R128, R87.reuse ;  /* 0x0000005780517220 */ /* 0x080fe20000410000 */
[----:B------:R-:W-:Y:S02]  /*4200*/  HADD2.F32 R78, -RZ, R78.H1_H1 ;  /* 0x3000004eff4e7230 */ /* 0x000fe40000004100 */
[-C--:B------:R-:W-:Y:S01]  /*4210*/  FMUL.FTZ R68, R45, R87.reuse ;  /* 0x000000572d447220 */ /* 0x080fe20000410000 */
[----:B------:R-:W-:Y:S01]  /*4220*/  FMUL.FTZ R132, R125, R87 ;  /* 0x000000577d847220 */ /* 0x000fe20000410000 */
[----:B------:R-:W-:Y:S01]  /*4230*/  FFMA.FTZ R88, R69, R88, R70 ;  /* 0x0000005845587223 */ /* 0x000fe20000010046 */
[--C-:B------:R-:W-:Y:S02]  /*4240*/  HADD2.F32 R70, -RZ, R79.reuse.H0_H0 ;  /* 0x2000004fff467230 */ /* 0x100fe40000004100 */
[----:B------:R-:W-:Y:S01]  /*4250*/  FFMA.FTZ R72, R81, R76, R72 ;  /* 0x0000004c51487223 */ /* 0x000fe20000010048 */
[----:B------:R-:W-:-:S02]  /*4260*/  HADD2.F32 R79, -RZ, R79.H1_H1 ;  /* 0x3000004fff4f7230 */ /* 0x000fc40000004100 */
[----:B------:R-:W-:Y:S01]  /*4270*/  FFMA.FTZ R123, R68, R77, R71 ;  /* 0x0000004d447b7223 */ /* 0x000fe20000010047 */
[----:B------:R-:W-:Y:S01]  /*4280*/  FFMA.FTZ R73, R132, R78, R73 ;  /* 0x0000004e84497223 */ /* 0x000fe20000010049 */
[--C-:B------:R-:W-:Y:S02]  /*4290*/  HADD2.F32 R134, -RZ, R15.reuse.H0_H0 ;  /* 0x2000000fff867230 */ /* 0x100fe40000004100 */
[-C--:B------:R-:W-:Y:S01]  /*42a0*/  FMUL.FTZ R76, R46, R87.reuse ;  /* 0x000000572e4c7220 */ /* 0x080fe20000410000 */
[----:B------:R-:W-:Y:S01]  /*42b0*/  FMUL.FTZ R71, R127, R87 ;  /* 0x000000577f477220 */ /* 0x000fe20000410000 */
[----:B------:R-:W-:Y:S01]  /*42c0*/  HADD2.F32 R77, -RZ, R15.H1_H1 ;  /* 0x3000000fff4d7230 */ /* 0x000fe20000004100 */
[----:B------:R-:W-:Y:S01]  /*42d0*/  F2FP.F16.F32.PACK_AB R45, R45, R126 ;  /* 0x0000007e2d2d723e */ /* 0x000fe200000000ff */
[--C-:B------:R-:W-:Y:S02]  /*42e0*/  HADD2.F32 R78, -RZ, R14.reuse.H0_H0 ;  /* 0x2000000eff4e7230 */ /* 0x100fe40000004100 */
[----:B------:R-:W-:Y:S01]  /*42f0*/  FFMA.FTZ R75, R76, R79, R75 ;  /* 0x0000004f4c4b7223 */ /* 0x000fe2000001004b */
[----:B------:R-:W-:Y:S01]  /*4300*/  FFMA.FTZ R74, R71, R70, R74 ;  /* 0x00000046474a7223 */ /* 0x000fe2000001004a */
[----:B------:R-:W-:Y:S01]  /*4310*/  FMUL.FTZ R79, R134, R71 ;  /* 0x00000047864f7220 */ /* 0x000fe20000410000 */
[----:B------:R-:W-:Y:S01]  /*4320*/  FMUL.FTZ R70, R77, R76 ;  /* 0x0000004c4d467220 */ /* 0x000fe20000410000 */
[----:B------:R-:W-:Y:S01]  /*4330*/  FMUL.FTZ R78, R78, R81 ;  /* 0x000000514e4e7220 */ /* 0x000fe20000410000 */
[--C-:B------:R-:W-:Y:S01]  /*4340*/  HADD2.F32 R134, -RZ, R13.reuse.H0_H0 ;  /* 0x2000000dff867230 */ /* 0x100fe20000004100 */
[----:B------:R-:W-:Y:S01]  /*4350*/  F2FP.F16.F32.PACK_AB R44, R80, R44 ;  /* 0x0000002c502c723e */ /* 0x000fe200000000ff */
[----:B------:R-:W-:Y:S01]  /*4360*/  HADD2.F32 R71, -RZ, R14.H1_H1 ;  /* 0x3000000eff477230 */ /* 0x000fe20000004100 */
[----:B------:R-:W-:Y:S01]  /*4370*/  F2FP.F16.F32.PACK_AB R79, R70, R79 ;  /* 0x0000004f464f723e */ /* 0x000fe200000000ff */
[----:B------:R-:W-:-:S02]  /*4380*/  HADD2.F32 R87, -RZ, R13.H1_H1 ;  /* 0x3000000dff577230 */ /* 0x000fc40000004100 */
[----:B------:R-:W-:Y:S01]  /*4390*/  FMUL.FTZ R77, R134, R69 ;  /* 0x00000045864d7220 */ /* 0x000fe20000410000 */
[--C-:B------:R-:W-:Y:S02]  /*43a0*/  HADD2.F32 R76, -RZ, R12.reuse.H0_H0 ;  /* 0x2000000cff4c7230 */ /* 0x100fe40000004100 */
[----:B------:R-:W-:Y:S01]  /*43b0*/  FMUL.FTZ R71, R71, R132 ;  /* 0x0000008447477220 */ /* 0x000fe20000410000 */
[----:B------:R-:W-:Y:S02]  /*43c0*/  HADD2.F32 R81, -RZ, R12.H1_H1 ;  /* 0x3000000cff517230 */ /* 0x000fe40000004100 */
[----:B------:R-:W-:Y:S01]  /*43d0*/  FMUL.FTZ R68, R87, R68 ;  /* 0x0000004457447220 */ /* 0x000fe20000410000 */
[----:B------:R-:W-:Y:S01]  /*43e0*/  FMUL.FTZ R76, R76, R47 ;  /* 0x0000002f4c4c7220 */ /* 0x000fe20000410000 */
[----:B------:R-:W-:Y:S01]  /*43f0*/  F2FP.F16.F32.PACK_AB R47, R46, R127 ;  /* 0x0000007f2e2f723e */ /* 0x000fe200000000ff */
[----:B------:R-:W-:Y:S01]  /*4400*/  FMUL.FTZ R69, R81, R130 ;  /* 0x0000008251457220 */ /* 0x000fe20000410000 */
[----:B------:R-:W-:-:S02]  /*4410*/  F2FP.F16.F32.PACK_AB R46, R125, R128 ;  /* 0x000000807d2e723e */ /* 0x000fc400000000ff */
[----:B------:R-:W-:Y:S02]  /*4420*/  F2FP.F16.F32.PACK_AB R78, R71, R78 ;  /* 0x0000004e474e723e */ /* 0x000fe400000000ff */
[----:B------:R-:W-:Y:S02]  /*4430*/  F2FP.F16.F32.PACK_AB R77, R68, R77 ;  /* 0x0000004d444d723e */ /* 0x000fe400000000ff */
[----:B------:R-:W-:Y:S01]  /*4440*/  F2FP.F16.F32.PACK_AB R76, R69, R76 ;  /* 0x0000004c454c723e */ /* 0x000fe200000000ff */
[----:B------:R-:W-:Y:S06]  /*4450*/  BRA `(.L_x_1090) ;  /* 0x0000000400307947 */ /* 0x000fec0003800000 */
.L_x_1089:
[-CC-:B------:R-:W-:Y:S01]  /*4460*/  FFMA.FTZ R80, R121, R126.reuse, R123.reuse ;  /* 0x0000007e79507223 */ /* 0x180fe2000001007b */
[----:B------:R-:W-:Y:S02]  /*4470*/  HADD2.F32 R125, -RZ, R35.H0_H0 ;  /* 0x20000023ff7d7230 */ /* 0x000fe40000004100 */
[-CC-:B0-----:R-:W-:Y:S01]  /*4480*/  FFMA.FTZ R83, R107, R126.reuse, R123.reuse ;  /* 0x0000007e6b537223 */ /* 0x181fe2000001007b */
[-CC-:B------:R-:W-:Y:S01]  /*4490*/  FFMA.FTZ R129, R111, R126.reuse, R123.reuse ;  /* 0x0000007e6f817223 */ /* 0x180fe2000001007b */
[----:B------:R-:W-:Y:S01]  /*44a0*/  FADD.FTZ R81, R119, -R80 ;  /* 0x8000005077517221 */ /* 0x000fe20000010000 */
[-CC-:B------:R-:W-:Y:S01]  /*44b0*/  FFMA.FTZ R80, R112, R126.reuse, R123.reuse ;  /* 0x0000007e70507223 */ /* 0x180fe2000001007b */
[-CC-:B------:R-:W-:Y:S01]  /*44c0*/  FFMA.FTZ R132, R116, R126.reuse, R123.reuse ;  /* 0x0000007e74847223 */ /* 0x180fe2000001007b */
[----:B------:R-:W-:Y:S01]  /*44d0*/  FFMA.FTZ R133, R115, R126, R123 ;  /* 0x0000007e73857223 */ /* 0x000fe2000001007b */
[----:B-----5:R-:W-:Y:S01]  /*44e0*/  FFMA.FTZ R82, R88, R81, R125 ;  /* 0x0000005158527223 */ /* 0x020fe2000001007d */
[----:B------:R-:W-:-:S02]  /*44f0*/  HADD2.F32 R125, -RZ, R79.H0_H0 ;  /* 0x2000004fff7d7230 */ /* 0x000fc40000004100 */
[-CC-:B------:R-:W-:Y:S01]  /*4500*/  FFMA.FTZ R136, R120, R126.reuse, R123.reuse ;  /* 0x0000007e78887223 */ /* 0x180fe2000001007b */
[----:B------:R-:W-:Y:S01]  /*4510*/  FFMA.FTZ R135, R124, R126, R123 ;  /* 0x0000007e7c877223 */ /* 0x000fe2000001007b */
[----:B------:R-:W-:Y:S01]  /*4520*/  FMUL.FTZ R81, R82, R87 ;  /* 0x0000005752517220 */ /* 0x000fe20000410000 */
[--C-:B------:R-:W-:Y:S02]  /*4530*/  HADD2.F32 R123, -RZ, R32.reuse.H0_H0 ;  /* 0x20000020ff7b7230 */ /* 0x100fe40000004100 */
[----:B------:R-:W-:Y:S01]  /*4540*/  FADD.FTZ R83, R110, -R83 ;  /* 0x800000536e537221 */ /* 0x000fe20000010000 */
[----:B------:R-:W-:Y:S02]  /*4550*/  HADD2.F32 R126, -RZ, R32.H1_H1 ;  /* 0x30000020ff7e7230 */ /* 0x000fe40000004100 */
[----:B------:R-:W-:Y:S01]  /*4560*/  FFMA.FTZ R74, R81, R125, R74 ;  /* 0x0000007d514a7223 */ /* 0x000fe2000001004a */
[----:B------:R-:W-:Y:S02]  /*4570*/  HADD2.F32 R128, -RZ, R33.H0_H0 ;  /* 0x20000021ff807230 */ /* 0x000fe40000004100 */
[----:B------:R-:W-:Y:S01]  /*4580*/  FADD.FTZ R125, R109, -R80 ;  /* 0x800000506d7d7221 */ /* 0x000fe20000010000 */
[----:B------:R-:W-:Y:S01]  /*4590*/  FADD.FTZ R129, R114, -R129 ;  /* 0x8000008172817221 */ /* 0x000fe20000010000 */
[----:B------:R-:W-:-:S02]  /*45a0*/  HADD2.F32 R82, -RZ, R76.H0_H0 ;  /* 0x2000004cff527230 */ /* 0x000fc40000004100 */
[C---:B------:R-:W-:Y:S01]  /*45b0*/  FFMA.FTZ R80, R88.reuse, R83, R123 ;  /* 0x0000005358507223 */ /* 0x040fe2000001007b */
[----:B------:R-:W-:Y:S02]  /*45c0*/  HADD2.F32 R127, -RZ, R76.H1_H1 ;  /* 0x3000004cff7f7230 */ /* 0x000fe40000004100 */
[C---:B------:R-:W-:Y:S01]  /*45d0*/  FFMA.FTZ R126, R88.reuse, R125, R126 ;  /* 0x0000007d587e7223 */ /* 0x040fe2000001007e */
[----:B------:R-:W-:Y:S02]  /*45e0*/  HADD2.F32 R76, -RZ, R79.H1_H1 ;  /* 0x3000004fff4c7230 */ /* 0x000fe40000004100 */
[----:B------:R-:W-:Y:S01]  /*45f0*/  FADD.FTZ R79, R113, -R132 ;  /* 0x80000084714f7221 */ /* 0x000fe20000010000 */
[----:B------:R-:W-:Y:S02]  /*4600*/  HADD2.F32 R83, -RZ, R33.H1_H1 ;  /* 0x30000021ff537230 */ /* 0x000fe40000004100 */
[----:B------:R-:W-:Y:S01]  /*4610*/  FFMA.FTZ R128, R88, R129, R128 ;  /* 0x0000008158807223 */ /* 0x000fe20000010080 */
[----:B------:R-:W-:-:S02]  /*4620*/  HADD2.F32 R134, -RZ, R34.H0_H0 ;  /* 0x20000022ff867230 */ /* 0x000fc40000004100 */
[----:B------:R-:W-:Y:S01]  /*4630*/  FADD.FTZ R133, R118, -R133 ;  /* 0x8000008576857221 */ /* 0x000fe20000010000 */
[----:B------:R-:W-:Y:S02]  /*4640*/  HADD2.F32 R138, -RZ, R34.H1_H1 ;  /* 0x30000022ff8a7230 */ /* 0x000fe40000004100 */
[----:B------:R-:W-:Y:S01]  /*4650*/  FADD.FTZ R123, R117, -R136 ;  /* 0x80000088757b7221 */ /* 0x000fe20000010000 */
[----:B------:R-:W-:Y:S02]  /*4660*/  HADD2.F32 R140, -RZ, R35.H1_H1 ;  /* 0x30000023ff8c7230 */ /* 0x000fe40000004100 */
[----:B------:R-:W-:Y:S01]  /*4670*/  FADD.FTZ R135, R122, -R135 ;  /* 0x800000877a877221 */ /* 0x000fe20000010000 */
[--C-:B------:R-:W-:Y:S02]  /*4680*/  HADD2.F32 R130, -RZ, R77.reuse.H0_H0 ;  /* 0x2000004dff827230 */ /* 0x100fe40000004100 */
[----:B------:R-:W-:Y:S01]  /*4690*/  FFMA.FTZ R132, R88, R79, R83 ;  /* 0x0000004f58847223 */ /* 0x000fe20000010053 */
[-C--:B------:R-:W-:Y:S01]  /*46a0*/  FMUL.FTZ R79, R80, R87.reuse ;  /* 0x00000057504f7220 */ /* 0x080fe20000410000 */
[-C--:B------:R-:W-:Y:S01]  /*46b0*/  FMUL.FTZ R126, R126, R87.reuse ;  /* 0x000000577e7e7220 */ /* 0x080fe20000410000 */
[----:B------:R-:W-:Y:S01]  /*46c0*/  FMUL.FTZ R125, R128, R87 ;  /* 0x00000057807d7220 */ /* 0x000fe20000410000 */
[C---:B------:R-:W-:Y:S01]  /*46d0*/  FFMA.FTZ R134, R88.reuse, R133, R134 ;  /* 0x0000008558867223 */ /* 0x040fe20000010086 */
[----:B------:R-:W-:Y:S01]  /*46e0*/  FFMA.FTZ R138, R88, R123, R138 ;  /* 0x0000007b588a7223 */ /* 0x000fe2000001008a */
[----:B------:R-:W-:-:S02]  /*46f0*/  HADD2.F32 R131, -RZ, R77.H1_H1 ;  /* 0x3000004dff837230 */ /* 0x000fc40000004100 */
[----:B------:R-:W-:Y:S01]  /*4700*/  FFMA.FTZ R140, R88, R135, R140 ;  /* 0x00000087588c7223 */ /* 0x000fe2000001008c */
[--C-:B------:R-:W-:Y:S02]  /*4710*/  HADD2.F32 R77, -RZ, R78.reuse.H0_H0 ;  /* 0x2000004eff4d7230 */ /* 0x100fe40000004100 */
[----:B------:R-:W-:Y:S01]  /*4720*/  FFMA.FTZ R82, R79, R82, R68 ;  /* 0x000000524f527223 */ /* 0x000fe20000010044 */
[----:B------:R-:W-:Y:S02]  /*4730*/  HADD2.F32 R78, -RZ, R78.H1_H1 ;  /* 0x3000004eff4e7230 */ /* 0x000fe40000004100 */
[----:B------:R-:W-:Y:S01]  /*4740*/  FFMA.FTZ R83, R126, R127, R69 ;  /* 0x0000007f7e537223 */ /* 0x000fe20000010045 */
[----:B------:R-:W-:Y:S01]  /*4750*/  FFMA.FTZ R88, R125, R130, R70 ;  /* 0x000000827d587223 */ /* 0x000fe20000010046 */
[-C--:B------:R-:W-:Y:S01]  /*4760*/  FMUL.FTZ R129, R134, R87.reuse ;  /* 0x0000005786817220 */ /* 0x080fe20000410000 */
[----:B------:R-:W-:Y:S01]  /*4770*/  FMUL.FTZ R138, R138, R87 ;  /* 0x000000578a8a7220 */ /* 0x000fe20000410000 */
[----:B------:R-:W-:-:S02]  /*4780*/  HADD2.F32 R70, -RZ, R15.H0_H0 ;  /* 0x2000000fff467230 */ /* 0x000fc40000004100 */
[----:B------:R-:W-:Y:S01]  /*4790*/  FMUL.FTZ R132, R132, R87 ;  /* 0x0000005784847220 */ /* 0x000fe20000410000 */
[--C-:B------:R-:W-:Y:S02]  /*47a0*/  HADD2.F32 R68, -RZ, R14.reuse.H0_H0 ;  /* 0x2000000eff447230 */ /* 0x100fe40000004100 */
[----:B------:R-:W-:Y:S01]  /*47b0*/  FFMA.FTZ R72, R129, R77, R72 ;  /* 0x0000004d81487223 */ /* 0x000fe20000010048 */
[----:B------:R-:W-:Y:S02]  /*47c0*/  HADD2.F32 R69, -RZ, R14.H1_H1 ;  /* 0x3000000eff457230 */ /* 0x000fe40000004100 */
[----:B------:R-:W-:Y:S01]  /*47d0*/  FFMA.FTZ R73, R138, R78, R73 ;  /* 0x0000004e8a497223 */ /* 0x000fe20000010049 */
[----:B------:R-:W-:Y:S01]  /*47e0*/  FMUL.FTZ R140, R140, R87 ;  /* 0x000000578c8c7220 */ /* 0x000fe20000410000 */
[----:B------:R-:W-:Y:S01]  /*47f0*/  FFMA.FTZ R123, R132, R131, R71 ;  /* 0x00000083847b7223 */ /* 0x000fe20000010047 */
[----:B------:R-:W-:Y:S01]  /*4800*/  FMUL.FTZ R81, R70, R81 ;  /* 0x0000005146517220 */ /* 0x000fe20000410000 */
[----:B------:R-:W-:Y:S01]  /*4810*/  FMUL.FTZ R78, R68, R129 ;  /* 0x00000081444e7220 */ /* 0x000fe20000410000 */
[----:B------:R-:W-:Y:S01]  /*4820*/  FMUL.FTZ R77, R69, R138 ;  /* 0x0000008a454d7220 */ /* 0x000fe20000410000 */
[----:B------:R-:W-:-:S02]  /*4830*/  HADD2.F32 R70, -RZ, R13.H0_H0 ;  /* 0x2000000dff467230 */ /* 0x000fc40000004100 */
[----:B------:R-:W-:Y:S01]  /*4840*/  FFMA.FTZ R75, R140, R76, R75 ;  /* 0x0000004c8c4b7223 */ /* 0x000fe2000001004b */
[----:B------:R-:W-:Y:S02]  /*4850*/  HADD2.F32 R87, -RZ, R15.H1_H1 ;  /* 0x3000000fff577230 */ /* 0x000fe40000004100 */
[----:B------:R-:W-:Y:S02]  /*4860*/  HADD2.F32 R71, -RZ, R13.H1_H1 ;  /* 0x3000000dff477230 */ /* 0x000fe40000004100 */
[----:B------:R-:W-:Y:S01]  /*4870*/  FMUL.FTZ R70, R70, R125 ;  /* 0x0000007d46467220 */ /* 0x000fe20000410000 */
[--C-:B------:R-:W-:Y:S02]  /*4880*/  HADD2.F32 R68, -RZ, R12.reuse.H0_H0 ;  /* 0x2000000cff447230 */ /* 0x100fe40000004100 */
[----:B------:R-:W-:Y:S01]  /*4890*/  FMUL.FTZ R80, R87, R140 ;  /* 0x0000008c57507220 */ /* 0x000fe20000410000 */
[----:B------:R-:W-:Y:S02]  /*48a0*/  HADD2.F32 R69, -RZ, R12.H1_H1 ;  /* 0x3000000cff457230 */ /* 0x000fe40000004100 */
[----:B------:R-:W-:Y:S01]  /*48b0*/  FMUL.FTZ R71, R71, R132 ;  /* 0x0000008447477220 */ /* 0x000fe20000410000 */
[----:B------:R-:W-:Y:S01]  /*48c0*/  F2FP.F16.F32.PACK_AB R78, R77, R78 ;  /* 0x0000004e4d4e723e */ /* 0x000fe200000000ff */
[----:B------:R-:W-:Y:S01]  /*48d0*/  FMUL.FTZ R68, R68, R79 ;  /* 0x0000004f44447220 */ /* 0x000fe20000410000 */
[----:B------:R-:W-:Y:S01]  /*48e0*/  F2FP.F16.F32.PACK_AB R79, R80, R81 ;  /* 0x00000051504f723e */ /* 0x000fe200000000ff */
[----:B------:R-:W-:Y:S01]  /*48f0*/  FMUL.FTZ R69, R69, R126 ;  /* 0x0000007e45457220 */ /* 0x000fe20000410000 */
[----:B------:R-:W-:-:S04]  /*4900*/  F2FP.F16.F32.PACK_AB R77, R71, R70 ;  /* 0x00000046474d723e */ /* 0x000fc800000000ff */
[----:B------:R-:W-:-:S07]  /*4910*/  F2FP.F16.F32.PACK_AB R76, R69, R68 ;  /* 0x00000044454c723e */ /* 0x000fce00000000ff */
.L_x_1090:
        /* <DEDUP_REMOVED lines=10> */
.L_x_1082:
[----:B------:R-:W-:Y:S05]  /*49c0*/  BSYNC.RECONVERGENT B0 ;  /* 0x0000000000007941 */ /* 0x000fea0003800200 */
.L_x_1076:
[----:B-1234-:R-:W1:Y:S02]  /*49d0*/  LDC.64 R76, c[0x0][0x380] ;  /* 0x0000e000ff4c7b82 */ /* 0x01ee640000000a00 */
[----:B-1----:R-:W-:-:S04]  /*49e0*/  LEA R2, R76, R2, 0x2 ;  /* 0x000000024c027211 */ /* 0x002fc800078e10ff */
[----:B------:R-:W-:-:S13]  /*49f0*/  ISETP.GE.AND P1, PT, R2, R77, PT ;  /* 0x0000004d0200720c */ /* 0x000fda0003f26270 */
[----:B------:R-:W-:Y:S05]  /*4a00*/  @!P1 BRA `(.L_x_1091) ;  /* 0xffffffb800dc9947 */ /* 0x000fea000383ffff */
.L_x_1067:
[----:B-----5:R-:W1:Y:S01]  /*4a10*/  S2R R5, SR_CgaCtaId ;  /* 0x0000000000057919 */ /* 0x020e620000008800 */
        /* <DEDUP_REMOVED lines=20> */
[----:B------:R-:W-:Y:S01]  /*4b60*/  IADD3 R34, P4, PT, R85, R86, RZ ;  /* 0x0000005655227210 */ /* 0x000fe20007f9e0ff */
[----:B------:R-:W-:Y:S04]  /*4b70*/  STS.128 [R0], R48 ;  /* 0x0000003000007388 */ /* 0x000fe80000000c00 */
[----:B------:R-:W-:Y:S04]  /*4b80*/  STS.128 [R0+0x10], R52 ;  /* 0x0000103400007388 */ /* 0x000fe80000000c00 */
[----:B------:R-:W-:Y:S04]  /*4b90*/  STS.128 [R0+0x400], R36 ;  /* 0x0004002400007388 */ /* 0x000fe80000000c00 */
[----:B------:R2:W-:Y:S01]  /*4ba0*/  STS.128 [R0+0x410], R40 ;  /* 0x0004102800007388 */ /* 0x0005e20000000c00 */
[----:B------:R-:W-:Y:S01]  /*4bb0*/  BAR.SYNC.DEFER_BLOCKING 0x0 ;  /* 0x0000000000007b1d */ /* 0x000fe20000010000 */
[----:B--2---:R-:W-:-:S04]  /*4bc0*/  IADD3.X R41, PT, PT, RZ, RZ, RZ, P4, !PT ;  /* 0x000000ffff297210 */ /* 0x004fc800027fe4ff */
[C---:B------:R-:W-:Y:S02]  /*4bd0*/  SHF.L.U64.HI R36, R34.reuse, 0x2, R41 ;  /* 0x0000000222247819 */ /* 0x040fe40000010229 */
[----:B------:R-:W-:-:S04]  /*4be0*/  SHF.L.U32 R34, R34, 0x2, RZ ;  /* 0x0000000222227819 */ /* 0x000fc800000006ff */
[----:B---3--:R-:W-:Y:S01]  /*4bf0*/  IADD3 R32, P4, PT, R34, UR18, RZ ;  /* 0x0000001222207c10 */ /* 0x008fe2000ff9e0ff */
[----:B------:R-:W2:Y:S03]  /*4c00*/  LDS R2, [R5] ;  /* 0x0000000005027984 */ /* 0x000ea60000000800 */
[----:B------:R-:W-:Y:S01]  /*4c10*/  IADD3.X R57, PT, PT, R36, UR19, RZ, P4, !PT ;  /* 0x0000001324397c10 */ /* 0x000fe2000a7fe4ff */
        /* <DEDUP_REMOVED lines=30> */
[----:B------:R2:W-:Y:S01]  /*4e00*/  STS.128 [R0+0x10], R28 ;  /* 0x0000101c00007388 */ /* 0x0005e20000000c00 */
[----:B----4-:R-:W-:Y:S01]  /*4e10*/  FADD.FTZ R9, R3, R12 ;  /* 0x0000000c03097221 */ /* 0x010fe20000010000 */
[----:B------:R-:W-:Y:S02]  /*4e20*/  IADD3 R12, P4, PT, R34, UR4, RZ ;  /* 0x00000004220c7c10 */ /* 0x000fe4000ff9e0ff */
[----:B------:R-:W-:Y:S01]  /*4e30*/  STS.128 [R0+0x400], R16 ;  /* 0x0004001000007388 */ /* 0x000fe20000000c00 */
[----:B0-----:R-:W-:-:S03]  /*4e40*/  FADD.FTZ R37, R4, R37 ;  /* 0x0000002504257221 */ /* 0x001fc60000010000 */
[----:B------:R-:W-:Y:S01]  /*4e50*/  STS.128 [R0+0x410], R20 ;  /* 0x0004101400007388 */ /* 0x000fe20000000c00 */
[----:B-1----:R-:W-:Y:S01]  /*4e60*/  FADD.FTZ R39, R6, R39 ;  /* 0x0000002706277221 */ /* 0x002fe20000010000 */
[----:B------:R-:W-:Y:S01]  /*4e70*/  BAR.SYNC.DEFER_BLOCKING 0x0 ;  /* 0x0000000000007b1d */ /* 0x000fe20000010000 */
[----:B--2---:R-:W-:-:S04]  /*4e80*/  IADD3 R30, P5, PT, R34, UR16, RZ ;  /* 0x00000010221e7c10 */ /* 0x004fc8000ffbe0ff */
        /* <DEDUP_REMOVED lines=85> */
.L_x_1093:
[----:B------:R-:W-:Y:S05]  /*53e0*/  BSYNC.RECONVERGENT B0 ;  /* 0x0000000000007941 */ /* 0x000fea0003800200 */
.L_x_1092:
        /* <DEDUP_REMOVED lines=18> */
.L_x_1095:
[----:B------:R-:W-:Y:S05]  /*5510*/  BSYNC.RECONVERGENT B0 ;  /* 0x0000000000007941 */ /* 0x000fea0003800200 */
.L_x_1094:
        /* <DEDUP_REMOVED lines=18> */
.L_x_1097:
[----:B------:R-:W-:Y:S05]  /*5640*/  BSYNC.RECONVERGENT B0 ;  /* 0x0000000000007941 */ /* 0x000fea0003800200 */
.L_x_1096:
        /* <DEDUP_REMOVED lines=12> */
.L_x_1075:
        /* <DEDUP_REMOVED lines=8> */
.L_x_1099:
[----:B------:R-:W-:Y:S05]  /*5790*/  BSYNC B0 ;  /* 0x0000000000007941 */ /* 0x000fea0003800000 */
.L_x_1098:
        /* <DEDUP_REMOVED lines=8> */
.L_x_1100:
[----:B------:R-:W-:Y:S01]  /*5820*/  FADD.FTZ R76, R76, R125 ;  /* 0x0000007d4c4c7221 */ /* 0x000fe20000010000 */
[----:B------:R-:W-:-:S04]  /*5830*/  HFMA2 R129, -RZ, RZ, 0, 1.1920928955078125e-07 ;  /* 0x00000002ff817431 */ /* 0x000fc800000001ff */
[----:B------:R-:W-:Y:S02]  /*5840*/  MOV R128, R76 ;  /* 0x0000004c00807202 */ /* 0x000fe40000000f00 */
[----:B------:R-:W-:-:S07]  /*5850*/  MOV R77, R127 ;  /* 0x0000007f004d7202 */ /* 0x000fce0000000f00 */
[----:B------:R-:W-:Y:S05]  /*5860*/  WARPSYNC.COLLECTIVE R123, `(.L_x_1101) ;  /* 0x000000007b087348 */ /* 0x000fea0003c00000 */
[----:B------:R0:W1:Y:S02]  /*5870*/  SHFL.BFLY P5, R127, R128, R129, R130 ;  /* 0x0c000081807f7389 */ /* 0x00006400000a0082 */
[----:B01----:R-:W-:Y:S05]  /*5880*/  ENDCOLLECTIVE ;  /* 0x000000000000791b */ /* 0x003fea0003800000 */
.L_x_1101:
[----:B------:R-:W-:-:S05]  /*5890*/  FADD.FTZ R77, R77, R126 ;  /* 0x0000007e4d4d7221 */ /* 0x000fca0000010000 */
[----:B------:R-:W-:Y:S02]  /*58a0*/  MOV R128, R77 ;  /* 0x0000004d00807202 */ /* 0x000fe40000000f00 */
[----:B------:R-:W-:-:S07]  /*58b0*/  MOV R79, R127 ;  /* 0x0000007f004f7202 */ /* 0x000fce0000000f00 */
[----:B------:R-:W-:Y:S05]  /*58c0*/  WARPSYNC.COLLECTIVE R123, `(.L_x_1102) ;  /* 0x000000007b087348 */ /* 0x000fea0003c00000 */
[----:B------:R0:W1:Y:S02]  /*58d0*/  SHFL.BFLY P5, R127, R128, R129, R130 ;  /* 0x0c000081807f7389 */ /* 0x00006400000a0082 */
[----:B01----:R-:W-:Y:S05]  /*58e0*/  ENDCOLLECTIVE ;  /* 0x000000000000791b */ /* 0x003fea0003800000 */
.L_x_1102:
[----:B------:R-:W-:Y:S01]  /*58f0*/  FADD.FTZ R79, R76, R79 ;  /* 0x0000004f4c4f7221 */ /* 0x000fe20000010000 */
[----:B------:R-:W-:-:S04]  /*5900*/  HFMA2 R129, -RZ, RZ, 0, 2.384185791015625e-07 ;  /* 0x00000004ff817431 */ /* 0x000fc800000001ff */
[----:B------:R-:W-:Y:S02]  /*5910*/  MOV R128, R79 ;  /* 0x0000004f00807202 */ /* 0x000fe40000000f00 */
[----:B------:R-:W-:-:S07]  /*5920*/  MOV R78, R127 ;  /* 0x0000007f004e7202 */ /* 0x000fce0000000f00 */
[----:B------:R-:W-:Y:S05]  /*5930*/  WARPSYNC.COLLECTIVE R123, `(.L_x_1103) ;  /* 0x000000007b087348 */ /* 0x000fea0003c00000 */
[----:B------:R0:W1:Y:S02]  /*5940*/  SHFL.BFLY P5, R127, R128, R129, R130 ;  /* 0x0c000081807f7389 */ /* 0x00006400000a0082 */
[----:B01----:R-:W-:Y:S05]  /*5950*/  ENDCOLLECTIVE ;  /* 0x000000000000791b */ /* 0x003fea0003800000 */
.L_x_1103:
[----:B------:R-:W-:-:S05]  /*5960*/  FADD.FTZ R78, R77, R78 ;  /* 0x0000004e4d4e7221 */ /* 0x000fca0000010000 */
[----:B------:R-:W-:Y:S02]  /*5970*/  MOV R128, R78 ;  /* 0x0000004e00807202 */ /* 0x000fe40000000f00 */
[----:B------:R-:W-:-:S07]  /*5980*/  MOV R80, R127 ;  /* 0x0000007f00507202 */ /* 0x000fce0000000f00 */
[----:B------:R-:W-:Y:S05]  /*5990*/  WARPSYNC.COLLECTIVE R123, `(.L_x_1104) ;  /* 0x000000007b087348 */ /* 0x000fea0003c00000 */
[----:B------:R0:W1:Y:S02]  /*59a0*/  SHFL.BFLY P5, R127, R128, R129, R130 ;  /* 0x0c000081807f7389 */ /* 0x00006400000a0082 */
[----:B01----:R-:W-:Y:S05]  /*59b0*/  ENDCOLLECTIVE ;  /* 0x000000000000791b */ /* 0x003fea0003800000 */
.L_x_1104:
[----:B------:R-:W-:Y:S01]  /*59c0*/  FADD.FTZ R80, R79, R80 ;  /* 0x000000504f507221 */ /* 0x000fe20000010000 */
[----:B------:R-:W-:-:S04]  /*59d0*/  HFMA2 R129, -RZ, RZ, 0, 4.76837158203125e-07 ;  /* 0x00000008ff817431 */ /* 0x000fc800000001ff */
[----:B------:R-:W-:Y:S02]  /*59e0*/  MOV R128, R80 ;  /* 0x0000005000807202 */ /* 0x000fe40000000f00 */
[----:B------:R-:W-:-:S07]  /*59f0*/  MOV R81, R127 ;  /* 0x0000007f00517202 */ /* 0x000fce0000000f00 */
[----:B------:R-:W-:Y:S05]  /*5a00*/  WARPSYNC.COLLECTIVE R123, `(.L_x_1105) ;  /* 0x000000007b087348 */ /* 0x000fea0003c00000 */
[----:B------:R0:W1:Y:S02]  /*5a10*/  SHFL.BFLY P5, R127, R128, R129, R130 ;  /* 0x0c000081807f7389 */ /* 0x00006400000a0082 */
[----:B01----:R-:W-:Y:S05]  /*5a20*/  ENDCOLLECTIVE ;  /* 0x000000000000791b */ /* 0x003fea0003800000 */
.L_x_1105:
[----:B------:R-:W-:-:S05]  /*5a30*/  FADD.FTZ R81, R78, R81 ;  /* 0x000000514e517221 */ /* 0x000fca0000010000 */
[----:B------:R-:W-:Y:S02]  /*5a40*/  MOV R128, R81 ;  /* 0x0000005100807202 */ /* 0x000fe40000000f00 */
[----:B------:R-:W-:-:S07]  /*5a50*/  MOV R83, R127 ;  /* 0x0000007f00537202 */ /* 0x000fce0000000f00 */
[----:B------:R-:W-:Y:S05]  /*5a60*/  WARPSYNC.COLLECTIVE R123, `(.L_x_1106) ;  /* 0x000000007b087348 */ /* 0x000fea0003c00000 */
[----:B------:R0:W1:Y:S02]  /*5a70*/  SHFL.BFLY P5, R127, R128, R129, R130 ;  /* 0x0c000081807f7389 */ /* 0x00006400000a0082 */
[----:B01----:R-:W-:Y:S05]  /*5a80*/  ENDCOLLECTIVE ;  /* 0x000000000000791b */ /* 0x003fea0003800000 */
.L_x_1106:
[----:B------:R-:W-:Y:S01]  /*5a90*/  FADD.FTZ R83, R80, R83 ;  /* 0x0000005350537221 */ /* 0x000fe20000010000 */
[----:B------:R-:W-:-:S04]  /*5aa0*/  HFMA2 R129, -RZ, RZ, 0, 9.5367431640625e-07 ;  /* 0x00000010ff817431 */ /* 0x000fc800000001ff */
[----:B------:R-:W-:Y:S02]  /*5ab0*/  MOV R128, R83 ;  /* 0x0000005300807202 */ /* 0x000fe40000000f00 */
[----:B------:R-:W-:-:S07]  /*5ac0*/  MOV R82, R127 ;  /* 0x0000007f00527202 */ /* 0x000fce0000000f00 */
[----:B------:R-:W-:Y:S05]  /*5ad0*/  WARPSYNC.COLLECTIVE R123, `(.L_x_1107) ;  /* 0x000000007b087348 */ /* 0x000fea0003c00000 */
[----:B------:R0:W1:Y:S02]  /*5ae0*/  SHFL.BFLY P5, R127, R128, R129, R130 ;  /* 0x0c000081807f7389 */ /* 0x00006400000a0082 */
[----:B01----:R-:W-:Y:S05]  /*5af0*/  ENDCOLLECTIVE ;  /* 0x000000000000791b */ /* 0x003fea0003800000 */
.L_x_1107:
[----:B------:R-:W-:-:S05]  /*5b00*/  FADD.FTZ R82, R81, R82 ;  /* 0x0000005251527221 */ /* 0x000fca0000010000 */
[----:B------:R-:W-:Y:S02]  /*5b10*/  MOV R128, R82 ;  /* 0x0000005200807202 */ /* 0x000fe40000000f00 */
[----:B------:R-:W-:-:S07]  /*5b20*/  MOV R76, R127 ;  /* 0x0000007f004c7202 */ /* 0x000fce0000000f00 */
[----:B------:R-:W-:Y:S05]  /*5b30*/  WARPSYNC.COLLECTIVE R123, `(.L_x_1108) ;  /* 0x000000007b087348 */ /* 0x000fea0003c00000 */
[----:B------:R0:W1:Y:S02]  /*5b40*/  SHFL.BFLY P5, R127, R128, R129, R130 ;  /* 0x0c000081807f7389 */ /* 0x00006400000a0082 */
[----:B01----:R-:W-:Y:S05]  /*5b50*/  ENDCOLLECTIVE ;  /* 0x000000000000791b */ /* 0x003fea0003800000 */
.L_x_1108:
[----:B------:R-:W-:Y:S01]  /*5b60*/  MOV R77, R127 ;  /* 0x0000007f004d7202 */ /* 0x000fe20000000f00 */
[----:B------:R-:W-:Y:S06]  /*5b70*/  BRA `(.L_x_1109) ;  /* 0xffffffc400007947 */ /* 0x000fec000383ffff */
.L_x_1110:
        /* <DEDUP_REMOVED lines=16> */
.L_x_11172:


//--------------------- .text._ZN10layer_norm13ln_bwd_kernelINS_13Kernel_traitsI6__halfS2_S2_S2_fjLj512ELj1ELj4ELj1ELj16ENS_18Kernel_traits_baseILj512ES2_S2_S2_S2_fjLj128EEEEELb0ELb1ELb0ELb1EEEvNS_9BwdParamsE --------------------------
	.section	.text._ZN10layer_norm13ln_bwd_kernelINS_13Kernel_traitsI6__halfS2_S2_S2_fjLj512ELj1ELj4ELj1ELj16ENS_18Kernel_traits_baseILj512ES2_S2_S2_S2_fjLj128EEEEELb0ELb1ELb0ELb1EEEvNS_9BwdParamsE,"ax",@progbits
	.align	128
        .global         _ZN10layer_norm13ln_bwd_kernelINS_13Kernel_traitsI6__halfS2_S2_S2_fjLj512ELj1ELj4ELj1ELj16ENS_18Kernel_traits_baseILj512ES2_S2_S2_S2_fjLj128EEEEELb0ELb1ELb0ELb1EEEvNS_9BwdParamsE
        .type           _ZN10layer_norm13ln_bwd_kernelINS_13Kernel_traitsI6__halfS2_S2_S2_fjLj512ELj1ELj4ELj1ELj16ENS_18Kernel_traits_baseILj512ES2_S2_S2_S2_fjLj128EEEEELb0ELb1ELb0ELb1EEEvNS_9BwdParamsE,@function
        .size           _ZN10layer_norm13ln_bwd_kernelINS_13Kernel_traitsI6__halfS2_S2_S2_fjLj512ELj1ELj4ELj1ELj16ENS_18Kernel_traits_baseILj512ES2_S2_S2_S2_fjLj128EEEEELb0ELb1ELb0ELb1EEEvNS_9BwdParamsE,(.L_x_11173 - _ZN10layer_norm13ln_bwd_kernelINS_13Kernel_traitsI6__halfS2_S2_S2_fjLj512ELj1ELj4ELj1ELj16ENS_18Kernel_traits_baseILj512ES2_S2_S2_S2_fjLj128EEEEELb0ELb1ELb0ELb1EEEvNS_9BwdParamsE)
        .other          _ZN10layer_norm13ln_bwd_kernelINS_13Kernel_traitsI6__halfS2_S2_S2_fjLj512ELj1ELj4ELj1ELj16ENS_18Kernel_traits_baseILj512ES2_S2_S2_S2_fjLj128EEEEELb0ELb1ELb0ELb1EEEvNS_9BwdParamsE,@"STO_CUDA_ENTRY STV_DEFAULT"
_ZN10layer_norm13ln_bwd_kernelINS_13Kernel_traitsI6__halfS2_S2_S2_fjLj512ELj1ELj4ELj1ELj16ENS_18Kernel_traits_baseILj512ES2_S2_S2_S2_fjLj128EEEEELb0ELb1ELb0ELb1EEEvNS_9BwdParamsE:
.text._ZN10layer_norm13ln_bwd_kernelINS_13Kernel_traitsI6__halfS2_S2_S2_fjLj512ELj1ELj4ELj1ELj16ENS_18Kernel_traits_baseILj512ES2_S2_S2_S2_fjLj128EEEEELb0ELb1ELb0ELb1EEEvNS_9BwdParamsE:
        /* <DEDUP_REMOVED lines=45> */
[----:B------:R-:W5:Y:S01]  /*02d0*/  LDG.E.128 R8, desc[UR6][R16.64+0x200] ;  /* 0x0002000610087981 */ /* 0x000f62000c1e1d00 */
[----:B--2---:R-:W-:-:S03]  /*02e0*/  IMAD.WIDE.U32 R2, R5, 0x10, R2 ;  /* 0x0000001005027825 */ /* 0x004fc600078e0002 */
[----:B------:R-:W5:Y:S01]  /*02f0*/  LDG.E.128 R4, desc[UR6][R16.64] ;  /* 0x0000000610047981 */ /* 0x000f62000c1e1d00 */
[----:B-1----:R-:W-:Y:S01]  /*0300*/  ISETP.NE.U32.AND P0, PT, RZ, UR4, PT ;  /* 0x00000004ff007c0c */ /* 0x002fe2000bf05070 */
[----:B------:R-:W-:Y:S01]  /*0310*/  HFMA2 R92, -RZ, RZ, 0, 0 ;  /* 0x00000000ff5c7431 */ /* 0x000fe200000001ff */
[----:B------:R-:W-:Y:S01]  /*0320*/  BSSY B1, `(.L_x_1113) ;  /* 0x000043b000017945 */ /* 0x000fe20003800000 */
[----:B------:R-:W5:Y:S01]  /*0330*/  LDG.E.128 R60, desc[UR6][R2.64+0x200] ;  /* 0x00020006023c7981 */ /* 0x000f62000c1e1d00 */
[----:B------:R-:W-:Y:S02]  /*0340*/  ISETP.NE.AND.EX P0, PT, RZ, UR5, PT, P0 ;  /* 0x00000005ff007c0c */ /* 0x000fe4000bf05300 */
[----:B------:R-:W-:Y:S02]  /*0350*/  CS2R R80, SRZ ;  /* 0x0000000000507805 */ /* 0x000fe4000001ff00 */
[----:B------:R-:W-:Y:S01]  /*0360*/  CS2R R78, SRZ ;  /* 0x00000000004e7805 */ /* 0x000fe2000001ff00 */
[----:B------:R0:W5:Y:S01]  /*0370*/  LDG.E.128 R12, desc[UR6][R2.64] ;  /* 0x00000006020c7981 */ /* 0x000162000c1e1d00 */
        /* <DEDUP_REMOVED lines=21> */
[----:B0-----:R-:W-:-:S07]  /*04d0*/  CS2R R2, SRZ ;  /* 0x0000000000027805 */ /* 0x001fce000001ff00 */
.L_x_1127:
        /* <DEDUP_REMOVED lines=36> */
[----:B--2---:R-:W-:Y:S02]  /*0720*/  HADD2.F32 R105, -RZ, R29.H0_H0 ;  /* 0x2000001dff697230 */ /* 0x004fe40000004100 */
[----:B------:R-:W-:Y:S02]  /*0730*/  HADD2.F32 R111, -RZ, R31.H0_H0 ;  /* 0x2000001fff6f7230 */ /* 0x000fe40000004100 */
[----:B---3--:R-:W-:-:S02]  /*0740*/  HADD2.F32 R117, -RZ, R33.H0_H0 ;  /* 0x20000021ff757230 */ /* 0x008fc40000004100 */
[C---:B------:R-:W-:Y:S01]  /*0750*/  FADD.FTZ R154, -R0.reuse, R105 ;  /* 0x00000069009a7221 */ /* 0x040fe20000010100 */
[----:B------:R-:W-:Y:S02]  /*0760*/  HADD2.F32 R123, -RZ, R35.H0_H0 ;  /* 0x20000023ff7b7230 */ /* 0x000fe40000004100 */
[C---:B------:R-:W-:Y:S01]  /*0770*/  FADD.FTZ R146, -R0.reuse, R111 ;  /* 0x0000006f00927221 */ /* 0x040fe20000010100 */
[--C-:B------:R-:W-:Y:S02]  /*0780*/  HADD2.F32 R101, -RZ, R28.reuse.H0_H0 ;  /* 0x2000001cff657230 */ /* 0x100fe40000004100 */
[C---:B------:R-:W-:Y:S01]  /*0790*/  FADD.FTZ R108, -R0.reuse, R117 ;  /* 0x00000075006c7221 */ /* 0x040fe20000010100 */
[----:B------:R-:W-:Y:S02]  /*07a0*/  HADD2.F32 R103, -RZ, R28.H1_H1 ;  /* 0x3000001cff677230 */ /* 0x000fe40000004100 */
[----:B------:R-:W-:Y:S01]  /*07b0*/  FADD.FTZ R112, -R0, R123 ;  /* 0x0000007b00707221 */ /* 0x000fe20000010100 */
[----:B------:R-:W-:-:S02]  /*07c0*/  HADD2.F32 R29, -RZ, R29.H1_H1 ;  /* 0x3000001dff1d7230 */ /* 0x000fc40000004100 */
[C---:B------:R-:W-:Y:S01]  /*07d0*/  FADD.FTZ R158, -R0.reuse, R101 ;  /* 0x00000065009e7221 */ /* 0x040fe20000010100 */
[--C-:B------:R-:W-:Y:S02]  /*07e0*/  HADD2.F32 R107, -RZ, R30.reuse.H0_H0 ;  /* 0x2000001eff6b7230 */ /* 0x100fe40000004100 */
[C---:B------:R-:W-:Y:S01]  /*07f0*/  FADD.FTZ R156, -R0.reuse, R103 ;  /* 0x00000067009c7221 */ /* 0x040fe20000010100 */
[----:B------:R-:W-:Y:S02]  /*0800*/  HADD2.F32 R109, -RZ, R30.H1_H1 ;  /* 0x3000001eff6d7230 */ /* 0x000fe40000004100 */
[C---:B------:R-:W-:Y:S01]  /*0810*/  FADD.FTZ R152, -R0.reuse, R29 ;  /* 0x0000001d00987221 */ /* 0x040fe20000010100 */
[----:B------:R-:W-:Y:S02]  /*0820*/  HADD2.F32 R31, -RZ, R31.H1_H1 ;  /* 0x3000001fff1f7230 */ /* 0x000fe40000004100 */
[----:B------:R-:W-:Y:S01]  /*0830*/  FADD.FTZ R150, -R0, R107 ;  /* 0x0000006b00967221 */ /* 0x000fe20000010100 */
[----:B------:R-:W-:-:S02]  /*0840*/  HADD2.F32 R113, -RZ, R32.H0_H0 ;  /* 0x20000020ff717230 */ /* 0x000fc40000004100 */
[C---:B------:R-:W-:Y:S01]  /*0850*/  FADD.FTZ R148, -R0.reuse, R109 ;  /* 0x0000006d00947221 */ /* 0x040fe20000010100 */
[----:B------:R-:W-:Y:S02]  /*0860*/  HADD2.F32 R115, -RZ, R32.H1_H1 ;  /* 0x30000020ff737230 */ /* 0x000fe40000004100 */
[C---:B------:R-:W-:Y:S01]  /*0870*/  FADD.FTZ R144, -R0.reuse, R31 ;  /* 0x0000001f00907221 */ /* 0x040fe20000010100 */
[----:B------:R-:W-:Y:S02]  /*0880*/  HADD2.F32 R33, -RZ, R33.H1_H1 ;  /* 0x30000021ff217230 */ /* 0x000fe40000004100 */
[C---:B------:R-:W-:Y:S01]  /*0890*/  FADD.FTZ R106, -R0.reuse, R113 ;  /* 0x00000071006a7221 */ /* 0x040fe20000010100 */
[--C-:B------:R-:W-:Y:S02]  /*08a0*/  HADD2.F32 R119, -RZ, R34.reuse.H0_H0 ;  /* 0x20000022ff777230 */ /* 0x100fe40000004100 */
[----:B------:R-:W-:Y:S01]  /*08b0*/  FADD.FTZ R142, -R0, R115 ;  /* 0x00000073008e7221 */ /* 0x000fe20000010100 */
[----:B------:R-:W-:-:S02]  /*08c0*/  HADD2.F32 R121, -RZ, R34.H1_H1 ;  /* 0x30000022ff797230 */ /* 0x000fc40000004100 */
[C---:B------:R-:W-:Y:S01]  /*08d0*/  FADD.FTZ R140, -R0.reuse, R33 ;  /* 0x00000021008c7221 */ /* 0x040fe20000010100 */
[----:B------:R-:W-:Y:S02]  /*08e0*/  HADD2.F32 R35, -RZ, R35.H1_H1 ;  /* 0x30000023ff237230 */ /* 0x000fe40000004100 */
[C---:B------:R-:W-:Y:S01]  /*08f0*/  FADD.FTZ R110, -R0.reuse, R119 ;  /* 0x00000077006e7221 */ /* 0x040fe20000010100 */
[--C-:B----4-:R-:W-:Y:S02]  /*0900*/  HADD2.F32 R29, -RZ, R36.reuse.H0_H0 ;  /* 0x20000024ff1d7230 */ /* 0x110fe40000004100 */
[C---:B------:R-:W-:Y:S01]  /*0910*/  FADD.FTZ R138, -R0.reuse, R121 ;  /* 0x00000079008a7221 */ /* 0x040fe20000010100 */
[----:B------:R-:W-:Y:S02]  /*0920*/  HADD2.F32 R30, -RZ, R36.H1_H1 ;  /* 0x30000024ff1e7230 */ /* 0x000fe40000004100 */
[----:B------:R-:W-:Y:S01]  /*0930*/  FADD.FTZ R136, -R0, R35 ;  /* 0x0000002300887221 */ /* 0x000fe20000010100 */
[----:B------:R-:W-:-:S02]  /*0940*/  HADD2.F32 R0, -RZ, R12.H0_H0 ;  /* 0x2000000cff007230 */ /* 0x000fc40000004100 */
[C---:B-----5:R-:W-:Y:S01]  /*0950*/  FMUL.FTZ R121, R97.reuse, R156 ;  /* 0x0000009c61797220 */ /* 0x060fe20000410000 */
[----:B------:R-:W-:Y:S02]  /*0960*/  HADD2.F32 R35, -RZ, R12.H1_H1 ;  /* 0x3000000cff237230 */ /* 0x000fe40000004100 */
[C---:B------:R-:W-:Y:S01]  /*0970*/  FMUL.FTZ R119, R97.reuse, R154 ;  /* 0x0000009a61777220 */ /* 0x040fe20000410000 */
[--C-:B------:R-:W-:Y:S02]  /*0980*/  HADD2.F32 R28, -RZ, R37.reuse.H0_H0 ;  /* 0x20000025ff1c7230 */ /* 0x100fe40000004100 */
[----:B------:R-:W-:Y:S01]  /*0990*/  FMUL.FTZ R123, R0, R29 ;  /* 0x0000001d007b7220 */ /* 0x000fe20000410000 */
[----:B------:R-:W-:Y:S01]  /*09a0*/  FMUL.FTZ R0, R97, R158 ;  /* 0x0000009e61007220 */ /* 0x000fe20000410000 */
[----:B------:R-:W-:Y:S02]  /*09b0*/  HADD2.F32 R114, -RZ, R37.H1_H1 ;  /* 0x30000025ff727230 */ /* 0x000fe40000004100 */
[----:B------:R-:W-:Y:S01]  /*09c0*/  FMUL.FTZ R120, R35, R30 ;  /* 0x0000001e23787220 */ /* 0x000fe20000410000 */
[----:B------:R-:W-:-:S02]  /*09d0*/  HADD2.F32 R37, -RZ, R13.H0_H0 ;  /* 0x2000000dff257230 */ /* 0x000fc40000004100 */
[----:B------:R-:W-:Y:S01]  /*09e0*/  FADD.FTZ R35, RZ, R123 ;  /* 0x0000007bff237221 */ /* 0x000fe20000010000 */
[----:B------:R-:W-:Y:S01]  /*09f0*/  FFMA.FTZ R156, R0, R123, RZ ;  /* 0x0000007b009c7223 */ /* 0x000fe200000100ff */
[--C-:B------:R-:W-:Y:S02]  /*0a00*/  HADD2.F32 R122, -RZ, R39.reuse.H0_H0 ;  /* 0x20000027ff7a7230 */ /* 0x100fe40000004100 */
[----:B------:R-:W-:Y:S01]  /*0a10*/  FMUL.FTZ R117, R97, R152 ;  /* 0x0000009861757220 */ /* 0x000fe20000410000 */
[----:B------:R-:W-:Y:S02]  /*0a20*/  HADD2.F32 R126, -RZ, R39.H1_H1 ;  /* 0x30000027ff7e7230 */ /* 0x000fe40000004100 */
[----:B------:R-:W-:Y:S01]  /*0a30*/  FMUL.FTZ R118, R37, R28 ;  /* 0x0000001c25767220 */ /* 0x000fe20000410000 */
[----:B------:R-:W-:Y:S02]  /*0a40*/  HADD2.F32 R128, -RZ, R40.H1_H1 ;  /* 0x30000028ff807230 */ /* 0x000fe40000004100 */
[----:B------:R-:W-:Y:S01]  /*0a50*/  FADD.FTZ R35, R35, R120 ;  /* 0x0000007823237221 */ /* 0x000fe20000010000 */
[----:B------:R-:W-:-:S02]  /*0a60*/  HADD2.F32 R107, -RZ, R60.H1_H1 ;  /* 0x3000003cff6b7230 */ /* 0x000fc40000004100 */
[----:B------:R-:W-:Y:S01]  /*0a70*/  FFMA.FTZ R156, R121, R120, R156 ;  /* 0x00000078799c7223 */ /* 0x000fe2000001009c */
[----:B------:R-:W-:Y:S02]  /*0a80*/  HADD2.F32 R39, -RZ, R13.H1_H1 ;  /* 0x3000000dff277230 */ /* 0x000fe40000004100 */
[----:B------:R-:W-:Y:S01]  /*0a90*/  FMUL.FTZ R37, R97, R146 ;  /* 0x0000009261257220 */ /* 0x000fe20000410000 */
[--C-:B------:R-:W-:Y:S02]  /*0aa0*/  HADD2.F32 R33, -RZ, R41.reuse.H0_H0 ;  /* 0x20000029ff217230 */ /* 0x100fe40000004100 */
[----:B------:R-:W-:Y:S01]  /*0ab0*/  FMUL.FTZ R104, R107, R128 ;  /* 0x000000806b687220 */ /* 0x000fe20000410000 */
[----:B------:R-:W-:Y:S02]  /*0ac0*/  HADD2.F32 R130, -RZ, R41.H1_H1 ;  /* 0x30000029ff827230 */ /* 0x000fe40000004100 */
[----:B------:R-:W-:Y:S01]  /*0ad0*/  FMUL.FTZ R116, R39, R114 ;  /* 0x0000007227747220 */ /* 0x000fe20000410000 */
[----:B------:R-:W-:-:S02]  /*0ae0*/  HADD2.F32 R109, -RZ, R61.H1_H1 ;  /* 0x3000003dff6d7230 */ /* 0x000fc40000004100 */
[----:B------:R-:W-:Y:S01]  /*0af0*/  FADD.FTZ R107, R35, R118 ;  /* 0x00000076236b7221 */ /* 0x000fe20000010000 */
[----:B------:R-:W-:Y:S02]  /*0b00*/  HADD2.F32 R32, -RZ, R38.H0_H0 ;  /* 0x20000026ff207230 */ /* 0x000fe40000004100 */
[----:B------:R-:W-:Y:S01]  /*0b10*/  FFMA.FTZ R156, R119, R118, R156 ;  /* 0x00000076779c7223 */ /* 0x000fe2000001009c */
[----:B------:R-:W-:Y:S02]  /*0b20*/  HADD2.F32 R41, -RZ, R14.H0_H0 ;  /* 0x2000000eff297230 */ /* 0x000fe40000004100 */
[----:B------:R-:W-:Y:S01]  /*0b30*/  FMUL.FTZ R102, R109, R130 ;  /* 0x000000826d667220 */ /* 0x000fe20000410000 */
[----:B------:R-:W-:Y:S02]  /*0b40*/  HADD2.F32 R103, -RZ, R15.H1_H1 ;  /* 0x3000000fff677230 */ /* 0x000fe40000004100 */
[----:B------:R-:W-:Y:S01]  /*0b50*/  FADD.FTZ R109, R107, R116 ;  /* 0x000000746b6d7221 */ /* 0x000fe20000010000 */
[----:B------:R-:W-:-:S02]  /*0b60*/  HADD2.F32 R132, -RZ, R42.H1_H1 ;  /* 0x3000002aff847230 */ /* 0x000fc40000004100 */
[----:B------:R-:W-:Y:S01]  /*0b70*/  FFMA.FTZ R156, R117, R116, R156 ;  /* 0x00000074759c7223 */ /* 0x000fe2000001009c */
[--C-:B------:R-:W-:Y:S02]  /*0b80*/  HADD2.F32 R125, -RZ, R43.reuse.H0_H0 ;  /* 0x2000002bff7d7230 */ /* 0x100fe40000004100 */
[----:B------:R-:W-:Y:S01]  /*0b90*/  FMUL.FTZ R34, R103, R126 ;  /* 0x0000007e67227220 */ /* 0x000fe20000410000 */
[----:B------:R-:W-:Y:S02]  /*0ba0*/  HADD2.F32 R134, -RZ, R43.H1_H1 ;  /* 0x3000002bff867230 */ /* 0x000fe40000004100 */
[----:B------:R-:W-:Y:S01]  /*0bb0*/  FMUL.FTZ R103, R100, R33 ;  /* 0x0000002164677220 */ /* 0x000fe20000410000 */
[----:B------:R-:W-:Y:S02]  /*0bc0*/  HADD2.F32 R111, -RZ, R62.H1_H1 ;  /* 0x3000003eff6f7230 */ /* 0x000fe40000004100 */
[----:B------:R-:W-:Y:S01]  /*0bd0*/  FMUL.FTZ R39, R97, R148 ;  /* 0x0000009461277220 */ /* 0x000fe20000410000 */
[----:B------:R-:W-:-:S02]  /*0be0*/  HADD2.F32 R124, -RZ, R38.H1_H1 ;  /* 0x30000026ff7c7230 */ /* 0x000fc40000004100 */
[----:B------:R-:W-:Y:S01]  /*0bf0*/  FMUL.FTZ R35, R97, R144 ;  /* 0x0000009061237220 */ /* 0x000fe20000410000 */
[----:B------:R-:W-:Y:S02]  /*0c00*/  HADD2.F32 R31, -RZ, R40.H0_H0 ;  /* 0x20000028ff1f7230 */ /* 0x000fe40000004100 */
[----:B------:R-:W-:Y:S01]  /*0c10*/  FMUL.FTZ R40, R41, R32 ;  /* 0x0000002029287220 */ /* 0x000fe20000410000 */
[----:B------:R-:W-:Y:S02]  /*0c20*/  HADD2.F32 R43, -RZ, R14.H1_H1 ;  /* 0x3000000eff2b7230 */ /* 0x000fe40000004100 */
[----:B------:R-:W-:Y:S01]  /*0c30*/  FMUL.FTZ R41, R97, R150 ;  /* 0x0000009661297220 */ /* 0x000fe20000410000 */
[----:B------:R-:W-:Y:S02]  /*0c40*/  HADD2.F32 R115, -RZ, R42.H0_H0 ;  /* 0x2000002aff737230 */ /* 0x000fe40000004100 */
[----:B------:R-:W-:Y:S01]  /*0c50*/  FMUL.FTZ R100, R111, R132 ;  /* 0x000000846f647220 */ /* 0x000fe20000410000 */
[----:B------:R-:W-:-:S02]  /*0c60*/  HADD2.F32 R42, -RZ, R60.H0_H0 ;  /* 0x2000003cff2a7230 */ /* 0x000fc40000004100 */
[----:B------:R-:W-:Y:S01]  /*0c70*/  FMUL.FTZ R38, R43, R124 ;  /* 0x0000007c2b267220 */ /* 0x000fe20000410000 */
[----:B------:R-:W-:Y:S02]  /*0c80*/  HADD2.F32 R113, -RZ, R63.H1_H1 ;  /* 0x3000003fff717230 */ /* 0x000fe40000004100 */
[----:B------:R-:W-:Y:S01]  /*0c90*/  FADD.FTZ R111, R109, R40 ;  /* 0x000000286d6f7221 */ /* 0x000fe20000010000 */
[----:B------:R-:W-:Y:S02]  /*0ca0*/  HADD2.F32 R101, -RZ, R15.H0_H0 ;  /* 0x2000000fff657230 */ /* 0x000fe40000004100 */
[----:B------:R-:W-:Y:S01]  /*0cb0*/  FFMA.FTZ R156, R41, R40, R156 ;  /* 0x00000028299c7223 */ /* 0x000fe2000001009c */
[----:B------:R-:W-:Y:S01]  /*0cc0*/  FMUL.FTZ R105, R42, R31 ;  /* 0x0000001f2a697220 */ /* 0x000fe20000410000 */
[----:B------:R-:W-:Y:S01]  /*0cd0*/  FMUL.FTZ R42, R113, R134 ;  /* 0x00000086712a7220 */ /* 0x000fe20000410000 */
[----:B------:R-:W-:Y:S01]  /*0ce0*/  FADD.FTZ R113, R111, R38 ;  /* 0x000000266f717221 */ /* 0x000fe20000010000 */
[----:B------:R-:W-:Y:S01]  /*0cf0*/  FMUL.FTZ R36, R101, R122 ;  /* 0x0000007a65247220 */ /* 0x000fe20000410000 */
[----:B------:R-:W-:Y:S01]  /*0d00*/  FFMA.FTZ R156, R39, R38, R156 ;  /* 0x00000026279c7223 */ /* 0x000fe2000001009c */
[C---:B------:R-:W-:Y:S01]  /*0d10*/  FMUL.FTZ R111, R97.reuse, R138 ;  /* 0x0000008a616f7220 */ /* 0x040fe20000410000 */
[----:B------:R-:W-:Y:S01]  /*0d20*/  FMUL.FTZ R106, R97, R106 ;  /* 0x0000006a616a7220 */ /* 0x000fe20000410000 */
[----:B------:R-:W-:Y:S01]  /*0d30*/  FADD.FTZ R127, R113, R36 ;  /* 0x00000024717f7221 */ /* 0x000fe20000010000 */
        /* <DEDUP_REMOVED lines=40> */
[----:B------:R-:W-:Y:S01]  /*0fc0*/  FMUL.FTZ R145, R112, R125 ;  /* 0x0000007d70917220 */ /* 0x000fe20000410000 */
[C---:B------:R-:W-:Y:S01]  /*0fd0*/  FMUL.FTZ R150, R113.reuse, R134 ;  /* 0x0000008671967220 */ /* 0x040fe20000410000 */
[----:B------:R-:W-:Y:S01]  /*0fe0*/  FFMA.FTZ R129, R113, R42, R152 ;  /* 0x0000002a71817223 */ /* 0x000fe20000010098 */
[----:B------:R-:W-:Y:S06]  /*0ff0*/  BRA `(.L_x_1115) ;  /* 0x0000000800807947 */ /* 0x000fec0003800000 */
.L_x_1114:
[----:B------:R-:W0:Y:S01]  /*1000*/  LDC.64 R18, c[0x0][0x3a8] ;  /* 0x0000ea00ff127b82 */ /* 0x000e220000000a00 */
[----:B------:R-:W-:-:S07]  /*1010*/  IADD3 R96, PT, PT, R99, 0x20, RZ ;  /* 0x0000002063607810 */ /* 0x000fce0007ffe0ff */
[----:B------:R-:W1:Y:S08]  /*1020*/  LDC.64 R16, c[0x0][0x428] ;  /* 0x00010a00ff107b82 */ /* 0x000e700000000a00 */
[----:B------:R-:W2:Y:S01]  /*1030*/  LDC.64 R20, c[0x0][0x438] ;  /* 0x00010e00ff147b82 */ /* 0x000ea20000000a00 */
[----:B0-----:R-:W-:-:S04]  /*1040*/  IMAD.WIDE.U32 R28, R99, 0x10, R18 ;  /* 0x00000010631c7825 */ /* 0x001fc800078e0012 */
[C---:B------:R-:W-:Y:S02]  /*1050*/  IMAD.WIDE.U32 R32, R96.reuse, 0x10, R18 ;  /* 0x0000001060207825 */ /* 0x040fe400078e0012 */
[----:B------:R-:W3:Y:S02]  /*1060*/  LDG.E.128 R28, desc[UR6][R28.64] ;  /* 0x000000061c1c7981 */ /* 0x000ee4000c1e1d00 */
[--C-:B-1----:R-:W-:Y:S02]  /*1070*/  IMAD.WIDE.U32 R36, R99, 0x10, R16.reuse ;  /* 0x0000001063247825 */ /* 0x102fe400078e0010 */
[----:B------:R-:W4:Y:S04]  /*1080*/  LDG.E.128 R32, desc[UR6][R32.64] ;  /* 0x0000000620207981 */ /* 0x000f28000c1e1d00 */
[----:B------:R-:W4:Y:S01]  /*1090*/  LDG.E.128 R36, desc[UR6][R36.64] ;  /* 0x0000000624247981 */ /* 0x000f22000c1e1d00 */
[----:B------:R-:W-:-:S06]  /*10a0*/  IMAD.WIDE.U32 R40, R96, 0x10, R16 ;  /* 0x0000001060287825 */ /* 0x000fcc00078e0010 */
[----:B------:R-:W4:Y:S01]  /*10b0*/  LDG.E.128 R40, desc[UR6][R40.64] ;  /* 0x0000000628287981 */ /* 0x000f22000c1e1d00 */
[----:B--2---:R-:W-:-:S04]  /*10c0*/  IMAD.WIDE.U32 R16, R99, 0x10, R20 ;  /* 0x0000001063107825 */ /* 0x004fc800078e0014 */
[----:B------:R-:W-:Y:S02]  /*10d0*/  IMAD.WIDE.U32 R20, R96, 0x10, R20 ;  /* 0x0000001060147825 */ /* 0x000fe400078e0014 */
[----:B------:R-:W5:Y:S04]  /*10e0*/  LDG.E.128 R16, desc[UR6][R16.64] ;  /* 0x0000000610107981 */ /* 0x000f68000c1e1d00 */
[----:B------:R-:W5:Y:S01]  /*10f0*/  LDG.E.128 R20, desc[UR6][R20.64] ;  /* 0x0000000614147981 */ /* 0x000f62000c1e1d00 */
[----:B------:R-:W-:Y:S02]  /*1100*/  HADD2.F32 R100, -RZ, R61.H0_H0 ;  /* 0x2000003dff647230 */ /* 0x000fe40000004100 */
[----:B------:R-:W-:Y:S02]  /*1110*/  HADD2.F32 R160, -RZ, R62.H0_H0 ;  /* 0x2000003effa07230 */ /* 0x000fe40000004100 */
[----:B------:R-:W-:-:S02]  /*1120*/  HADD2.F32 R162, -RZ, R63.H0_H0 ;  /* 0x2000003fffa27230 */ /* 0x000fc40000004100 */
[----:B---3--:R-:W-:Y:S02]  /*1130*/  HADD2.F32 R105, -RZ, R29.H0_H0 ;  /* 0x2000001dff697230 */ /* 0x008fe40000004100 */
[----:B------:R-:W-:Y:S02]  /*1140*/  HADD2.F32 R111, -RZ, R31.H0_H0 ;  /* 0x2000001fff6f7230 */ /* 0x000fe40000004100 */
[----:B----4-:R-:W-:Y:S02]  /*1150*/  HADD2.F32 R117, -RZ, R33.H0_H0 ;  /* 0x20000021ff757230 */ /* 0x010fe40000004100 */
[C---:B------:R-:W-:Y:S01]  /*1160*/  FADD.FTZ R154, -R0.reuse, R105 ;  /* 0x00000069009a7221 */ /* 0x040fe20000010100 */
[----:B------:R-:W-:Y:S02]  /*1170*/  HADD2.F32 R123, -RZ, R35.H0_H0 ;  /* 0x20000023ff7b7230 */ /* 0x000fe40000004100 */
        /* <DEDUP_REMOVED lines=28> */
[----:B------:R-:W-:Y:S01]  /*1340*/  FADD.FTZ R136, -R0, R35 ;  /* 0x0000002300887221 */ /* 0x000fe20000010100 */
[--C-:B------:R-:W-:Y:S02]  /*1350*/  HADD2.F32 R0, -RZ, R12.reuse.H0_H0 ;  /* 0x2000000cff007230 */ /* 0x100fe40000004100 */
[C---:B-----5:R-:W-:Y:S01]  /*1360*/  FMUL.FTZ R121, R97.reuse, R156 ;  /* 0x0000009c61797220 */ /* 0x060fe20000410000 */
[----:B------:R-:W-:Y:S02]  /*1370*/  HADD2.F32 R35, -RZ, R12.H1_H1 ;  /* 0x3000000cff237230 */ /* 0x000fe40000004100 */
[----:B------:R-:W-:Y:S01]  /*1380*/  FMUL.FTZ R119, R97, R154 ;  /* 0x0000009a61777220 */ /* 0x000fe20000410000 */
[----:B------:R-:W-:-:S02]  /*1390*/  HADD2.F32 R28, -RZ, R37.H0_H0 ;  /* 0x20000025ff1c7230 */ /* 0x000fc40000004100 */
[----:B------:R-:W-:Y:S01]  /*13a0*/  FMUL.FTZ R123, R0, R29 ;  /* 0x0000001d007b7220 */ /* 0x000fe20000410000 */
[----:B------:R-:W-:Y:S01]  /*13b0*/  FMUL.FTZ R0, R97, R158 ;  /* 0x0000009e61007220 */ /* 0x000fe20000410000 */
[----:B------:R-:W-:Y:S02]  /*13c0*/  HADD2.F32 R114, -RZ, R37.H1_H1 ;  /* 0x30000025ff727230 */ /* 0x000fe40000004100 */
[----:B------:R-:W-:Y:S01]  /*13d0*/  FMUL.FTZ R120, R35, R30 ;  /* 0x0000001e23787220 */ /* 0x000fe20000410000 */
[----:B------:R-:W-:Y:S02]  /*13e0*/  HADD2.F32 R37, -RZ, R13.H0_H0 ;  /* 0x2000000dff257230 */ /* 0x000fe40000004100 */
[----:B------:R-:W-:Y:S01]  /*13f0*/  FADD.FTZ R35, RZ, R123 ;  /* 0x0000007bff237221 */ /* 0x000fe20000010000 */
[----:B------:R-:W-:Y:S01]  /*1400*/  FFMA.FTZ R156, R0, R123, RZ ;  /* 0x0000007b009c7223 */ /* 0x000fe200000100ff */
        /* <DEDUP_REMOVED lines=8> */
[----:B------:R-:W-:Y:S02]  /*1490*/  HADD2.F32 R39, -RZ, R13.H1_H1 ;  /* 0x3000000dff277230 */ /* 0x000fe40000004100 */
[----:B------:R-:W-:Y:S01]  /*14a0*/  FMUL.FTZ R37, R97, R146 ;  /* 0x0000009261257220 */ /* 0x000fe20000410000 */
[----:B------:R-:W-:-:S02]  /*14b0*/  HADD2.F32 R33, -RZ, R41.H0_H0 ;  /* 0x20000029ff217230 */ /* 0x000fc40000004100 */
[----:B------:R-:W-:Y:S01]  /*14c0*/  FMUL.FTZ R104, R107, R128 ;  /* 0x000000806b687220 */ /* 0x000fe20000410000 */
[----:B------:R-:W-:Y:S02]  /*14d0*/  HADD2.F32 R130, -RZ, R41.H1_H1 ;  /* 0x30000029ff827230 */ /* 0x000fe40000004100 */
[----:B------:R-:W-:Y:S01]  /*14e0*/  FMUL.FTZ R116, R39, R114 ;  /* 0x0000007227747220 */ /* 0x000fe20000410000 */
[----:B------:R-:W-:Y:S02]  /*14f0*/  HADD2.F32 R109, -RZ, R61.H1_H1 ;  /* 0x3000003dff6d7230 */ /* 0x000fe40000004100 */
[----:B------:R-:W-:Y:S01]  /*1500*/  FADD.FTZ R107, R35, R118 ;  /* 0x00000076236b7221 */ /* 0x000fe20000010000 */
[----:B------:R-:W-:Y:S02]  /*1510*/  HADD2.F32 R32, -RZ, R38.H0_H0 ;  /* 0x20000026ff207230 */ /* 0x000fe40000004100 */
[----:B------:R-:W-:Y:S01]  /*1520*/  FFMA.FTZ R156, R119, R118, R156 ;  /* 0x00000076779c7223 */ /* 0x000fe2000001009c */
[----:B------:R-:W-:-:S02]  /*1530*/  HADD2.F32 R41, -RZ, R14.H0_H0 ;  /* 0x2000000eff297230 */ /* 0x000fc40000004100 */
[----:B------:R-:W-:Y:S01]  /*1540*/  FMUL.FTZ R102, R109, R130 ;  /* 0x000000826d667220 */ /* 0x000fe20000410000 */
[----:B------:R-:W-:Y:S02]  /*1550*/  HADD2.F32 R103, -RZ, R15.H1_H1 ;  /* 0x3000000fff677230 */ /* 0x000fe40000004100 */
[----:B------:R-:W-:Y:S01]  /*1560*/  FADD.FTZ R109, R107, R116 ;  /* 0x000000746b6d7221 */ /* 0x000fe20000010000 */
[----:B------:R-:W-:Y:S02]  /*1570*/  HADD2.F32 R132, -RZ, R42.H1_H1 ;  /* 0x3000002aff847230 */ /* 0x000fe40000004100 */
[----:B------:R-:W-:Y:S01]  /*1580*/  FFMA.FTZ R156, R117, R116, R156 ;  /* 0x00000074759c7223 */ /* 0x000fe2000001009c */
[--C-:B------:R-:W-:Y:S02]  /*1590*/  HADD2.F32 R125, -RZ, R43.reuse.H0_H0 ;  /* 0x2000002bff7d7230 */ /* 0x100fe40000004100 */
[----:B------:R-:W-:Y:S01]  /*15a0*/  FMUL.FTZ R34, R103, R126 ;  /* 0x0000007e67227220 */ /* 0x000fe20000410000 */
[----:B------:R-:W-:-:S02]  /*15b0*/  HADD2.F32 R134, -RZ, R43.H1_H1 ;  /* 0x3000002bff867230 */ /* 0x000fc40000004100 */
[----:B------:R-:W-:Y:S01]  /*15c0*/  FMUL.FTZ R103, R100, R33 ;  /* 0x0000002164677220 */ /* 0x000fe20000410000 */
[----:B------:R-:W-:Y:S02]  /*15d0*/  HADD2.F32 R111, -RZ, R62.H1_H1 ;  /* 0x3000003eff6f7230 */ /* 0x000fe40000004100 */
[C---:B------:R-:W-:Y:S01]  /*15e0*/  FMUL.FTZ R39, R97.reuse, R148 ;  /* 0x0000009461277220 */ /* 0x040fe20000410000 */
[----:B------:R-:W-:Y:S02]  /*15f0*/  HADD2.F32 R124, -RZ, R38.H1_H1 ;  /* 0x30000026ff7c7230 */ /* 0x000fe40000004100 */
[----:B------:R-:W-:Y:S01]  /*1600*/  FMUL.FTZ R35, R97, R144 ;  /* 0x0000009061237220 */ /* 0x000fe20000410000 */
[----:B------:R-:W-:Y:S02]  /*1610*/  HADD2.F32 R31, -RZ, R40.H0_H0 ;  /* 0x20000028ff1f7230 */ /* 0x000fe40000004100 */
[----:B------:R-:W-:Y:S01]  /*1620*/  FMUL.FTZ R40, R41, R32 ;  /* 0x0000002029287220 */ /* 0x000fe20000410000 */
[----:B------:R-:W-:-:S02]  /*1630*/  HADD2.F32 R43, -RZ, R14.H1_H1 ;  /* 0x3000000eff2b7230 */ /* 0x000fc40000004100 */
[----:B------:R-:W-:Y:S01]  /*1640*/  FMUL.FTZ R41, R97, R150 ;  /* 0x0000009661297220 */ /* 0x000fe20000410000 */
[----:B------:R-:W-:Y:S02]  /*1650*/  HADD2.F32 R115, -RZ, R42.H0_H0 ;  /* 0x2000002aff737230 */ /* 0x000fe40000004100 */
[----:B------:R-:W-:Y:S01]  /*1660*/  FMUL.FTZ R100, R111, R132 ;  /* 0x000000846f647220 */ /* 0x000fe20000410000 */
[----:B------:R-:W-:Y:S02]  /*1670*/  HADD2.F32 R42, -RZ, R60.H0_H0 ;  /* 0x2000003cff2a7230 */ /* 0x000fe40000004100 */
[----:B------:R-:W-:Y:S01]  /*1680*/  FMUL.FTZ R38, R43, R124 ;  /* 0x0000007c2b267220 */ /* 0x000fe20000410000 */
[----:B------:R-:W-:Y:S02]  /*1690*/  HADD2.F32 R113, -RZ, R63.H1_H1 ;  /* 0x3000003fff717230 */ /* 0x000fe40000004100 */
[----:B------:R-:W-:Y:S01]  /*16a0*/  FADD.FTZ R111, R109, R40 ;  /* 0x000000286d6f7221 */ /* 0x000fe20000010000 */
[----:B------:R-:W-:-:S02]  /*16b0*/  HADD2.F32 R101, -RZ, R15.H0_H0 ;  /* 0x2000000fff657230 */ /* 0x000fc40000004100 */
        /* <DEDUP_REMOVED lines=51> */
[----:B------:R-:W-:-:S07]  /*19f0*/  FFMA.FTZ R129, R113, R42, R152 ;  /* 0x0000002a71817223 */ /* 0x000fce0000010098 */
.L_x_1115:
        /* <DEDUP_REMOVED lines=52> */
.L_x_1139:
[----:B-1----:R-:W-:Y:S01]  /*1d40*/  FADD.FTZ R28, R33, R28 ;  /* 0x0000001c211c7221 */ /* 0x002fe20000010000 */
[----:B0-2---:R-:W-:-:S03]  /*1d50*/  FADD.FTZ R115, R115, R30 ;  /* 0x0000001e73737221 */ /* 0x005fc60000010000 */
        /* <DEDUP_REMOVED lines=17> */
[----:B------:R-:W-:Y:S01]  /*1e70*/  FFMA.FTZ R41, R115, R41, R114 ;  /* 0x0000002973297223 */ /* 0x000fe20000010072 */
[----:B------:R-:W-:Y:S01]  /*1e80*/  FMUL.FTZ R37, R97, R34 ;  /* 0x0000002261257220 */ /* 0x000fe20000410000 */
[----:B------:R-:W-:Y:S01]  /*1e90*/  FADD.FTZ R36, -R117, R116 ;  /* 0x0000007475247221 */ /* 0x000fe20000010100 */
[----:B------:R-:W-:Y:S01]  /*1ea0*/  FMUL.FTZ R35, R97, R0 ;  /* 0x0000000061237220 */ /* 0x000fe20000410000 */
[----:B-----5:R-:W-:-:S02]  /*1eb0*/  HADD2.F32 R128, -RZ, R31.H1_H1 ;  /* 0x3000001fff807230 */ /* 0x020fc40000004100 */
[C-C-:B------:R-:W-:Y:S01]  /*1ec0*/  FFMA.FTZ R119, R115.reuse, R119, R114.reuse ;  /* 0x0000007773777223 */ /* 0x140fe20000010072 */
[----:B------:R-:W-:Y:S02]  /*1ed0*/  HADD2.F32 R116, -RZ, R7.H1_H1 ;  /* 0x30000007ff747230 */ /* 0x000fe40000004100 */
[----:B------:R-:W-:Y:S01]  /*1ee0*/  FFMA.FTZ R39, R115, R39, R114 ;  /* 0x0000002773277223 */ /* 0x000fe20000010072 */
[-C--:B------:R-:W-:Y:S01]  /*1ef0*/  FMUL.FTZ R37, R37, R98.reuse ;  /* 0x0000006225257220 */ /* 0x080fe20000410000 */
[----:B------:R-:W-:Y:S02]  /*1f00*/  HADD2.F32 R124, -RZ, R31.H0_H0 ;  /* 0x2000001fff7c7230 */ /* 0x000fe40000004100 */
[----:B------:R-:W-:Y:S01]  /*1f10*/  FADD.FTZ R40, -R41, R40 ;  /* 0x0000002829287221 */ /* 0x000fe20000010100 */
[----:B------:R-:W-:Y:S02]  /*1f20*/  HADD2.F32 R34, -RZ, R7.H0_H0 ;  /* 0x20000007ff227230 */ /* 0x000fe40000004100 */
[----:B------:R-:W-:Y:S01]  /*1f30*/  FMUL.FTZ R35, R35, R98 ;  /* 0x0000006223237220 */ /* 0x000fe20000410000 */
[----:B------:R-:W-:Y:S01]  /*1f40*/  FADD.FTZ R118, -R119, R118 ;  /* 0x0000007677767221 */ /* 0x000fe20000010100 */
[----:B------:R-:W-:Y:S01]  /*1f50*/  FADD.FTZ R38, -R39, R38 ;  /* 0x0000002627267221 */ /* 0x000fe20000010100 */
[C---:B------:R-:W-:Y:S01]  /*1f60*/  FMUL.FTZ R117, R37.reuse, R128 ;  /* 0x0000008025757220 */ /* 0x040fe20000410000 */
[----:B------:R-:W-:Y:S01]  /*1f70*/  FMUL.FTZ R129, R37, R116 ;  /* 0x0000007425817220 */ /* 0x000fe20000410000 */
[----:B------:R-:W-:Y:S01]  /*1f80*/  FMUL.FTZ R37, R97, R40 ;  /* 0x0000002861257220 */ /* 0x000fe20000410000 */
[C---:B------:R-:W-:Y:S01]  /*1f90*/  FMUL.FTZ R0, R35.reuse, R124 ;  /* 0x0000007c23007220 */ /* 0x040fe20000410000 */
[----:B------:R-:W-:Y:S01]  /*1fa0*/  FMUL.FTZ R126, R35, R34 ;  /* 0x00000022237e7220 */ /* 0x000fe20000410000 */
[C---:B------:R-:W-:Y:S01]  /*1fb0*/  FMUL.FTZ R35, R97.reuse, R118 ;  /* 0x0000007661237220 */ /* 0x040fe20000410000 */
[----:B------:R-:W-:Y:S01]  /*1fc0*/  FMUL.FTZ R41, R97, R38 ;  /* 0x0000002661297220 */ /* 0x000fe20000410000 */
[----:B------:R-:W-:-:S02]  /*1fd0*/  HADD2.F32 R125, -RZ, R30.H0_H0 ;  /* 0x2000001eff7d7230 */ /* 0x000fc40000004100 */
[----:B------:R-:W-:Y:S01]  /*1fe0*/  FFMA.FTZ R121, R115, R121, R114 ;  /* 0x0000007973797223 */ /* 0x000fe20000010072 */
[----:B------:R-:W-:Y:S02]  /*1ff0*/  HADD2.F32 R39, -RZ, R6.H0_H0 ;  /* 0x20000006ff277230 */ /* 0x000fe40000004100 */
[-C--:B------:R-:W-:Y:S01]  /*2000*/  FMUL.FTZ R38, R37, R98.reuse ;  /* 0x0000006225267220 */ /* 0x080fe20000410000 */
[----:B------:R-:W-:Y:S02]  /*2010*/  HADD2.F32 R37, -RZ, R5.H0_H0 ;  /* 0x20000005ff257230 */ /* 0x000fe40000004100 */
[-C--:B------:R-:W-:Y:S01]  /*2020*/  FMUL.FTZ R34, R35, R98.reuse ;  /* 0x0000006223227220 */ /* 0x080fe20000410000 */
[----:B------:R-:W-:Y:S02]  /*2030*/  HADD2.F32 R31, -RZ, R29.H0_H0 ;  /* 0x2000001dff1f7230 */ /* 0x000fe40000004100 */
[----:B------:R-:W-:Y:S01]  /*2040*/  FADD.FTZ R120, -R121, R120 ;  /* 0x0000007879787221 */ /* 0x000fe20000010100 */
[----:B------:R-:W-:Y:S01]  /*2050*/  FMUL.FTZ R40, R41, R98 ;  /* 0x0000006229287220 */ /* 0x000fe20000410000 */
[----:B------:R-:W-:-:S02]  /*2060*/  HADD2.F32 R127, -RZ, R30.H1_H1 ;  /* 0x3000001eff7f7230 */ /* 0x000fc40000004100 */
[C---:B------:R-:W-:Y:S01]  /*2070*/  FMUL.FTZ R116, R38.reuse, R125 ;  /* 0x0000007d26747220 */ /* 0x040fe20000410000 */
[----:B------:R-:W-:Y:S02]  /*2080*/  HADD2.F32 R121, -RZ, R6.H1_H1 ;  /* 0x30000006ff797230 */ /* 0x000fe40000004100 */
[----:B------:R-:W-:Y:S01]  /*2090*/  FMUL.FTZ R41, R38, R39 ;  /* 0x0000002726297220 */ /* 0x000fe20000410000 */
[C---:B------:R-:W-:Y:S01]  /*20a0*/  FMUL.FTZ R38, R34.reuse, R37 ;  /* 0x0000002522267220 */ /* 0x040fe20000410000 */
[----:B------:R-:W-:Y:S01]  /*20b0*/  FMUL.FTZ R118, R34, R31 ;  /* 0x0000001f22767220 */ /* 0x000fe20000410000 */
[C---:B------:R-:W-:Y:S01]  /*20c0*/  FMUL.FTZ R37, R97.reuse, R36 ;  /* 0x0000002461257220 */ /* 0x040fe20000410000 */
[C---:B------:R-:W-:Y:S01]  /*20d0*/  FMUL.FTZ R31, R97.reuse, R122 ;  /* 0x0000007a611f7220 */ /* 0x040fe20000410000 */
[----:B------:R-:W-:Y:S01]  /*20e0*/  FMUL.FTZ R35, R97, R120 ;  /* 0x0000007861237220 */ /* 0x000fe20000410000 */
[----:B------:R-:W-:Y:S02]  /*20f0*/  HADD2.F32 R29, -RZ, R29.H1_H1 ;  /* 0x3000001dff1d7230 */ /* 0x000fe40000004100 */
[C---:B------:R-:W-:Y:S01]  /*2100*/  FMUL.FTZ R119, R40.reuse, R127 ;  /* 0x0000007f28777220 */ /* 0x040fe20000410000 */
[----:B------:R-:W-:Y:S01]  /*2110*/  FMUL.FTZ R124, R40, R121 ;  /* 0x00000079287c7220 */ /* 0x000fe20000410000 */
[----:B------:R-:W-:-:S02]  /*2120*/  HADD2.F32 R39, -RZ, R5.H1_H1 ;  /* 0x30000005ff277230 */ /* 0x000fc40000004100 */
[-C--:B------:R-:W-:Y:S01]  /*2130*/  FMUL.FTZ R40, R37, R98.reuse ;  /* 0x0000006225287220 */ /* 0x080fe20000410000 */
[--C-:B------:R-:W-:Y:S02]  /*2140*/  HADD2.F32 R34, -RZ, R4.reuse.H0_H0 ;  /* 0x20000004ff227230 */ /* 0x100fe40000004100 */
[-C--:B------:R-:W-:Y:S01]  /*2150*/  FMUL.FTZ R31, R31, R98.reuse ;  /* 0x000000621f1f7220 */ /* 0x080fe20000410000 */
[----:B------:R-:W-:Y:S02]  /*2160*/  HADD2.F32 R36, -RZ, R4.H1_H1 ;  /* 0x30000004ff247230 */ /* 0x000fe40000004100 */
[----:B------:R-:W-:Y:S01]  /*2170*/  FMUL.FTZ R35, R35, R98 ;  /* 0x0000006223237220 */ /* 0x000fe20000410000 */
[--C-:B------:R-:W-:Y:S02]  /*2180*/  HADD2.F32 R30, -RZ, R28.reuse.H0_H0 ;  /* 0x2000001cff1e7230 */ /* 0x100fe40000004100 */
[----:B------:R-:W-:Y:S01]  /*2190*/  FMUL.FTZ R121, R40, R29 ;  /* 0x0000001d28797220 */ /* 0x000fe20000410000 */
[----:B------:R-:W-:-:S02]  /*21a0*/  HADD2.F32 R28, -RZ, R28.H1_H1 ;  /* 0x3000001cff1c7230 */ /* 0x000fc40000004100 */
[----:B------:R-:W-:Y:S01]  /*21b0*/  FMUL.FTZ R29, R40, R39 ;  /* 0x00000027281d7220 */ /* 0x000fe20000410000 */
[----:B------:R-:W-:Y:S01]  /*21c0*/  FMUL.FTZ R34, R31, R34 ;  /* 0x000000221f227220 */ /* 0x000fe20000410000 */
[----:B------:R-:W-:Y:S01]  /*21d0*/  FMUL.FTZ R37, R35, R36 ;  /* 0x0000002423257220 */ /* 0x000fe20000410000 */
[----:B------:R-:W-:Y:S01]  /*21e0*/  FMUL.FTZ R123, R31, R30 ;  /* 0x0000001e1f7b7220 */ /* 0x000fe20000410000 */
[----:B------:R-:W-:Y:S01]  /*21f0*/  FMUL.FTZ R120, R35, R28 ;  /* 0x0000001c23787220 */ /* 0x000fe20000410000 */
[----:B------:R-:W-:Y:S02]  /*2200*/  F2FP.F16.F32.PACK_AB R31, R129, R126 ;  /* 0x0000007e811f723e */ /* 0x000fe400000000ff */
[----:B------:R-:W-:Y:S02]  /*2210*/  F2FP.F16.F32.PACK_AB R30, R124, R41 ;  /* 0x000000297c1e723e */ /* 0x000fe400000000ff */
[----:B------:R-:W-:Y:S02]  /*2220*/  F2FP.F16.F32.PACK_AB R29, R29, R38 ;  /* 0x000000261d1d723e */ /* 0x000fe400000000ff */
[----:B------:R-:W-:Y:S01]  /*2230*/  F2FP.F16.F32.PACK_AB R28, R37, R34 ;  /* 0x00000022251c723e */ /* 0x000fe200000000ff */
[----:B------:R-:W-:Y:S06]  /*2240*/  BRA `(.L_x_1119) ;  /* 0x0000000400207947 */ /* 0x000fec0003800000 */
.L_x_1118:
        /* <DEDUP_REMOVED lines=8> */
[C---:B------:R-:W-:Y:S01]  /*22d0*/  FMUL.FTZ R127, R97.reuse, R36 ;  /* 0x00000024617f7220 */ /* 0x040fe20000410000 */
[----:B------:R-:W-:Y:S01]  /*22e0*/  FMUL.FTZ R130, R97, R34 ;  /* 0x0000002261827220 */ /* 0x000fe20000410000 */
[----:B------:R-:W-:Y:S01]  /*22f0*/  FADD.FTZ R38, -R39, R38 ;  /* 0x0000002627267221 */ /* 0x000fe20000010100 */
[----:B-----5:R-:W-:-:S02]  /*2300*/  HADD2.F32 R128, -RZ, R31.H0_H0 ;  /* 0x2000001fff807230 */ /* 0x020fc40000004100 */
[C-C-:B------:R-:W-:Y:S01]  /*2310*/  FFMA.FTZ R0, R115.reuse, R0, R114.reuse ;  /* 0x0000000073007223 */ /* 0x140fe20000010072 */
[----:B------:R-:W-:Y:S02]  /*2320*/  HADD2.F32 R132, -RZ, R31.H1_H1 ;  /* 0x3000001fff847230 */ /* 0x000fe40000004100 */
[----:B------:R-:W-:Y:S01]  /*2330*/  FFMA.FTZ R117, R115, R117, R114 ;  /* 0x0000007573757223 */ /* 0x000fe20000010072 */
[----:B------:R-:W-:Y:S01]  /*2340*/  FADD.FTZ R118, -R119, R118 ;  /* 0x0000007677767221 */ /* 0x000fe20000010100 */
[-C--:B------:R-:W-:Y:S01]  /*2350*/  FMUL.FTZ R25, R127, R98.reuse ;  /* 0x000000627f197220 */ /* 0x080fe20000410000 */
[--C-:B------:R-:W-:Y:S02]  /*2360*/  HADD2.F32 R36, -RZ, R7.reuse.H1_H1 ;  /* 0x30000007ff247230 */ /* 0x100fe40000004100 */
[----:B------:R-:W-:Y:S01]  /*2370*/  FMUL.FTZ R27, R130, R98 ;  /* 0x00000062821b7220 */ /* 0x000fe20000410000 */
[----:B------:R-:W-:Y:S02]  /*2380*/  HADD2.F32 R34, -RZ, R7.H0_H0 ;  /* 0x20000007ff227230 */ /* 0x000fe40000004100 */
[C---:B------:R-:W-:Y:S01]  /*2390*/  FMUL.FTZ R41, R97.reuse, R40 ;  /* 0x0000002861297220 */ /* 0x040fe20000410000 */
[----:B------:R-:W-:Y:S01]  /*23a0*/  FMUL.FTZ R40, R97, R38 ;  /* 0x0000002661287220 */ /* 0x000fe20000410000 */
[----:B------:R-:W-:Y:S01]  /*23b0*/  FFMA.FTZ R121, R115, R121, R114 ;  /* 0x0000007973797223 */ /* 0x000fe20000010072 */
[----:B------:R-:W-:Y:S01]  /*23c0*/  FADD.FTZ R26, -R0, R123 ;  /* 0x0000007b001a7221 */ /* 0x000fe20000010100 */
[----:B------:R-:W-:Y:S01]  /*23d0*/  FADD.FTZ R122, -R117, R116 ;  /* 0x00000074757a7221 */ /* 0x000fe20000010100 */
[----:B------:R-:W-:Y:S01]  /*23e0*/  FMUL.FTZ R0, R25, R128 ;  /* 0x0000008019007220 */ /* 0x000fe20000410000 */
[----:B------:R-:W-:Y:S01]  /*23f0*/  FMUL.FTZ R117, R27, R132 ;  /* 0x000000841b757220 */ /* 0x000fe20000410000 */
[----:B------:R-:W-:Y:S01]  /*2400*/  FMUL.FTZ R39, R97, R118 ;  /* 0x0000007661277220 */ /* 0x000fe20000410000 */
[----:B------:R-:W-:-:S02]  /*2410*/  HADD2.F32 R126, -RZ, R30.H1_H1 ;  /* 0x3000001eff7e7230 */ /* 0x000fc40000004100 */
[----:B------:R-:W-:Y:S01]  /*2420*/  FMUL.FTZ R132, R27, R36 ;  /* 0x000000241b847220 */ /* 0x000fe20000410000 */
[--C-:B------:R-:W-:Y:S02]  /*2430*/  HADD2.F32 R128, -RZ, R6.reuse.H1_H1 ;  /* 0x30000006ff807230 */ /* 0x100fe40000004100 */
[----:B------:R-:W-:Y:S01]  /*2440*/  FMUL.FTZ R129, R25, R34 ;  /* 0x0000002219817220 */ /* 0x000fe20000410000 */
[----:B------:R-:W-:Y:S02]  /*2450*/  HADD2.F32 R36, -RZ, R6.H0_H0 ;  /* 0x20000006ff247230 */ /* 0x000fe40000004100 */
[-C--:B------:R-:W-:Y:S01]  /*2460*/  FMUL.FTZ R31, R40, R98.reuse ;  /* 0x00000062281f7220 */ /* 0x080fe20000410000 */
[----:B------:R-:W-:Y:S02]  /*2470*/  HADD2.F32 R124, -RZ, R30.H0_H0 ;  /* 0x2000001eff7c7230 */ /* 0x000fe40000004100 */
[----:B------:R-:W-:Y:S01]  /*2480*/  FADD.FTZ R120, -R121, R120 ;  /* 0x0000007879787221 */ /* 0x000fe20000010100 */
[----:B------:R-:W-:Y:S01]  /*2490*/  FMUL.FTZ R27, R41, R98 ;  /* 0x00000062291b7220 */ /* 0x000fe20000410000 */
[----:B------:R-:W-:-:S02]  /*24a0*/  HADD2.F32 R34, -RZ, R5.H0_H0 ;  /* 0x20000005ff227230 */ /* 0x000fc40000004100 */
[----:B------:R-:W-:Y:S01]  /*24b0*/  FMUL.FTZ R25, R39, R98 ;  /* 0x0000006227197220 */ /* 0x000fe20000410000 */
[--C-:B------:R-:W-:Y:S02]  /*24c0*/  HADD2.F32 R30, -RZ, R29.reuse.H0_H0 ;  /* 0x2000001dff1e7230 */ /* 0x100fe40000004100 */
[----:B------:R-:W-:Y:S01]  /*24d0*/  FMUL.FTZ R122, R97, R122 ;  /* 0x0000007a617a7220 */ /* 0x000fe20000410000 */
[C---:B------:R-:W-:Y:S01]  /*24e0*/  FMUL.FTZ R119, R31.reuse, R126 ;  /* 0x0000007e1f777220 */ /* 0x040fe20000410000 */
[----:B------:R-:W-:Y:S01]  /*24f0*/  FMUL.FTZ R125, R31, R128 ;  /* 0x000000801f7d7220 */ /* 0x000fe20000410000 */
[----:B------:R-:W-:Y:S01]  /*2500*/  FMUL.FTZ R38, R27, R36 ;  /* 0x000000241b267220 */ /* 0x000fe20000410000 */
[C---:B------:R-:W-:Y:S01]  /*2510*/  FMUL.FTZ R31, R97.reuse, R26 ;  /* 0x0000001a611f7220 */ /* 0x040fe20000410000 */
[----:B------:R-:W-:Y:S01]  /*2520*/  FMUL.FTZ R35, R97, R120 ;  /* 0x0000007861237220 */ /* 0x000fe20000410000 */
[----:B------:R-:W-:Y:S02]  /*2530*/  HADD2.F32 R29, -RZ, R29.H1_H1 ;  /* 0x3000001dff1d7230 */ /* 0x000fe40000004100 */
[C---:B------:R-:W-:Y:S01]  /*2540*/  FMUL.FTZ R36, R25.reuse, R34 ;  /* 0x0000002219247220 */ /* 0x040fe20000410000 */
[----:B------:R-:W-:Y:S01]  /*2550*/  FMUL.FTZ R118, R25, R30 ;  /* 0x0000001e19767220 */ /* 0x000fe20000410000 */
[----:B------:R-:W-:-:S02]  /*2560*/  HADD2.F32 R37, -RZ, R5.H1_H1 ;  /* 0x30000005ff257230 */ /* 0x000fc40000004100 */
[----:B------:R-:W-:Y:S01]  /*2570*/  FMUL.FTZ R34, R122, R98 ;  /* 0x000000627a227220 */ /* 0x000fe20000410000 */
[----:B------:R-:W-:Y:S01]  /*2580*/  FMUL.FTZ R116, R27, R124 ;  /* 0x0000007c1b747220 */ /* 0x000fe20000410000 */
        /* <DEDUP_REMOVED lines=15> */
[----:B------:R-:W-:-:S02]  /*2680*/  F2FP.F16.F32.PACK_AB R25, R122, R39 ;  /* 0x000000277a19723e */ /* 0x000fc400000000ff */
[----:B------:R-:W-:Y:S02]  /*2690*/  F2FP.F16.F32.PACK_AB R31, R132, R129 ;  /* 0x00000081841f723e */ /* 0x000fe400000000ff */
[----:B------:R-:W-:Y:S02]  /*26a0*/  F2FP.F16.F32.PACK_AB R30, R125, R38 ;  /* 0x000000267d1e723e */ /* 0x000fe400000000ff */
[----:B------:R-:W-:Y:S02]  /*26b0*/  F2FP.F16.F32.PACK_AB R29, R29, R36 ;  /* 0x000000241d1d723e */ /* 0x000fe400000000ff */
[----:B------:R-:W-:-:S07]  /*26c0*/  F2FP.F16.F32.PACK_AB R28, R37, R34 ;  /* 0x00000022251c723e */ /* 0x000fce00000000ff */
.L_x_1119:
        /* <DEDUP_REMOVED lines=10> */
[C-C-:B0-----:R-:W-:Y:S01]  /*2770*/  FFMA.FTZ R29, R115.reuse, R113, R114.reuse ;  /* 0x00000071731d7223 */ /* 0x141fe20000010072 */
[C-C-:B------:R-:W-:Y:S01]  /*2780*/  FFMA.FTZ R106, R115.reuse, R106, R114.reuse ;  /* 0x0000006a736a7223 */ /* 0x140fe20000010072 */
[----:B------:R-:W-:Y:S01]  /*2790*/  FFMA.FTZ R107, R115, R107, R114 ;  /* 0x0000006b736b7223 */ /* 0x000fe20000010072 */
[----:B------:R-:W-:Y:S01]  /*27a0*/  FADD.FTZ R112, -R112, R43 ;  /* 0x0000002b70707221 */ /* 0x000fe20000010100 */
[----:B------:R-:W-:Y:S01]  /*27b0*/  FADD.FTZ R42, -R29, R42 ;  /* 0x0000002a1d2a7221 */ /* 0x000fe20000010100 */
[C-C-:B------:R-:W-:Y:S01]  /*27c0*/  FFMA.FTZ R108, R115.reuse, R108, R114.reuse ;  /* 0x0000006c736c7223 */ /* 0x140fe20000010072 */
[----:B------:R-:W-:Y:S01]  /*27d0*/  FFMA.FTZ R110, R115, R110, R114 ;  /* 0x0000006e736e7223 */ /* 0x000fe20000010072 */
[----:B------:R-:W-:Y:S01]  /*27e0*/  FADD.FTZ R106, -R106, R105 ;  /* 0x000000696a6a7221 */ /* 0x000fe20000010100 */
[----:B------:R-:W-:Y:S01]  /*27f0*/  FADD.FTZ R104, -R107, R104 ;  /* 0x000000686b687221 */ /* 0x000fe20000010100 */
[C---:B------:R-:W-:Y:S01]  /*2800*/  FMUL.FTZ R105, R97.reuse, R112 ;  /* 0x0000007061697220 */ /* 0x040fe20000410000 */
[----:B------:R-:W-:Y:S01]  /*2810*/  FMUL.FTZ R107, R97, R42 ;  /* 0x0000002a616b7220 */ /* 0x000fe20000410000 */
[C-C-:B------:R-:W-:Y:S01]  /*2820*/  FFMA.FTZ R109, R115.reuse, R109, R114.reuse ;  /* 0x0000006d736d7223 */ /* 0x140fe20000010072 */
[----:B------:R-:W-:Y:S01]  /*2830*/  FFMA.FTZ R111, R115, R111, R114 ;  /* 0x0000006f736f7223 */ /* 0x000fe20000010072 */
[----:B-----5:R-:W-:-:S02]  /*2840*/  HADD2.F32 R27, -RZ, R33.H0_H0 ;  /* 0x20000021ff1b7230 */ /* 0x020fc40000004100 */
[----:B------:R-:W-:Y:S01]  /*2850*/  FADD.FTZ R108, -R108, R103 ;  /* 0x000000676c6c7221 */ /* 0x000fe20000010100 */
[----:B------:R-:W-:Y:S02]  /*2860*/  HADD2.F32 R41, -RZ, R33.H1_H1 ;  /* 0x30000021ff297230 */ /* 0x000fe40000004100 */
[----:B------:R-:W-:Y:S01]  /*2870*/  FADD.FTZ R110, -R110, R101 ;  /* 0x000000656e6e7221 */ /* 0x000fe20000010100 */
[----:B------:R-:W-:Y:S02]  /*2880*/  HADD2.F32 R115, -RZ, R35.H0_H0 ;  /* 0x20000023ff737230 */ /* 0x000fe40000004100 */
[-C--:B------:R-:W-:Y:S01]  /*2890*/  FMUL.FTZ R24, R105, R98.reuse ;  /* 0x0000006269187220 */ /* 0x080fe20000410000 */
[--C-:B------:R-:W-:Y:S02]  /*28a0*/  HADD2.F32 R33, -RZ, R11.reuse.H0_H0 ;  /* 0x2000000bff217230 */ /* 0x100fe40000004100 */
[----:B------:R-:W-:Y:S01]  /*28b0*/  FMUL.FTZ R26, R107, R98 ;  /* 0x000000626b1a7220 */ /* 0x000fe20000410000 */
[----:B------:R-:W-:-:S02]  /*28c0*/  HADD2.F32 R43, -RZ, R11.H1_H1 ;  /* 0x3000000bff2b7230 */ /* 0x000fc40000004100 */
[C---:B------:R-:W-:Y:S01]  /*28d0*/  FMUL.FTZ R99, R97.reuse, R108 ;  /* 0x0000006c61637220 */ /* 0x040fe20000410000 */
[----:B------:R-:W-:Y:S02]  /*28e0*/  HADD2.F32 R35, -RZ, R35.H1_H1 ;  /* 0x30000023ff237230 */ /* 0x000fe40000004100 */
[----:B------:R-:W-:Y:S01]  /*28f0*/  FMUL.FTZ R101, R97, R110 ;  /* 0x0000006e61657220 */ /* 0x000fe20000410000 */
[----:B------:R-:W-:Y:S01]  /*2900*/  FADD.FTZ R102, -R109, R102 ;  /* 0x000000666d667221 */ /* 0x000fe20000010100 */
[----:B------:R-:W-:Y:S01]  /*2910*/  FADD.FTZ R100, -R111, R100 ;  /* 0x000000646f647221 */ /* 0x000fe20000010100 */
[----:B------:R-:W-:Y:S01]  /*2920*/  FMUL.FTZ R29, R97, R106 ;  /* 0x0000006a611d7220 */ /* 0x000fe20000410000 */
[--C-:B------:R-:W-:Y:S02]  /*2930*/  HADD2.F32 R39, -RZ, R34.reuse.H0_H0 ;  /* 0x20000022ff277230 */ /* 0x100fe40000004100 */
[----:B------:R-:W-:Y:S01]  /*2940*/  FMUL.FTZ R106, R24, R33 ;  /* 0x00000021186a7220 */ /* 0x000fe20000410000 */
[----:B------:R-:W-:-:S02]  /*2950*/  HADD2.F32 R113, -RZ, R34.H1_H1 ;  /* 0x30000022ff717230 */ /* 0x000fc40000004100 */
[----:B------:R-:W-:Y:S01]  /*2960*/  FMUL.FTZ R109, R26, R43 ;  /* 0x0000002b1a6d7220 */ /* 0x000fe20000410000 */
[----:B------:R-:W-:Y:S01]  /*2970*/  FMUL.FTZ R34, R24, R115 ;  /* 0x0000007318227220 */ /* 0x000fe20000410000 */
[----:B------:R-:W-:Y:S01]  /*2980*/  FMUL.FTZ R35, R26, R35 ;  /* 0x000000231a237220 */ /* 0x000fe20000410000 */
[----:B------:R-:W-:Y:S02]  /*2990*/  HADD2.F32 R43, -RZ, R10.H0_H0 ;  /* 0x2000000aff2b7230 */ /* 0x000fe40000004100 */
[-C--:B------:R-:W-:Y:S01]  /*29a0*/  FMUL.FTZ R26, R101, R98.reuse ;  /* 0x00000062651a7220 */ /* 0x080fe20000410000 */
[----:B------:R-:W-:Y:S02]  /*29b0*/  HADD2.F32 R33, -RZ, R9.H0_H0 ;  /* 0x20000009ff217230 */ /* 0x000fe40000004100 */
[----:B------:R-:W-:Y:S01]  /*29c0*/  FMUL.FTZ R24, R99, R98 ;  /* 0x0000006263187220 */ /* 0x000fe20000410000 */
[C---:B------:R-:W-:Y:S01]  /*29d0*/  FMUL.FTZ R102, R97.reuse, R102 ;  /* 0x0000006661667220 */ /* 0x040fe20000410000 */
[C---:B------:R-:W-:Y:S01]  /*29e0*/  FMUL.FTZ R100, R97.reuse, R100 ;  /* 0x0000006461647220 */ /* 0x040fe20000410000 */
[----:B------:R-:W-:Y:S01]  /*29f0*/  FMUL.FTZ R104, R97, R104 ;  /* 0x0000006861687220 */ /* 0x000fe20000410000 */
[----:B------:R-:W-:-:S02]  /*2a00*/  HADD2.F32 R25, -RZ, R32.H0_H0 ;  /* 0x20000020ff197230 */ /* 0x000fc40000004100 */
[C---:B------:R-:W-:Y:S01]  /*2a10*/  FMUL.FTZ R38, R26.reuse, R39 ;  /* 0x000000271a267220 */ /* 0x040fe20000410000 */
[----:B------:R-:W-:Y:S02]  /*2a20*/  HADD2.F32 R31, -RZ, R32.H1_H1 ;  /* 0x30000020ff1f7230 */ /* 0x000fe40000004100 */
[----:B------:R-:W-:Y:S01]  /*2a30*/  FMUL.FTZ R30, R26, R43 ;  /* 0x0000002b1a1e7220 */ /* 0x000fe20000410000 */
[----:B------:R-:W-:Y:S02]  /*2a40*/  HADD2.F32 R97, -RZ, R10.H1_H1 ;  /* 0x3000000aff617230 */ /* 0x000fe40000004100 */
[C---:B------:R-:W-:Y:S01]  /*2a50*/  FMUL.FTZ R40, R24.reuse, R27 ;  /* 0x0000001b18287220 */ /* 0x040fe20000410000 */
[----:B------:R-:W-:Y:S01]  /*2a60*/  FMUL.FTZ R32, R24, R33 ;  /* 0x0000002118207220 */ /* 0x000fe20000410000 */
[-C--:B------:R-:W-:Y:S01]  /*2a70*/  FMUL.FTZ R28, R100, R98.reuse ;  /* 0x00000062641c7220 */ /* 0x080fe20000410000 */
[----:B------:R-:W-:Y:S02]  /*2a80*/  HADD2.F32 R43, -RZ, R9.H1_H1 ;  /* 0x30000009ff2b7230 */ /* 0x000fe40000004100 */
[----:B------:R-:W-:Y:S01]  /*2a90*/  FMUL.FTZ R26, R102, R98 ;  /* 0x00000062661a7220 */ /* 0x000fe20000410000 */
[----:B------:R-:W-:-:S02]  /*2aa0*/  HADD2.F32 R27, -RZ, R8.H0_H0 ;  /* 0x20000008ff1b7230 */ /* 0x000fc40000004100 */
[-C--:B------:R-:W-:Y:S01]  /*2ab0*/  FMUL.FTZ R24, R29, R98.reuse ;  /* 0x000000621d187220 */ /* 0x080fe20000410000 */
[----:B------:R-:W-:Y:S02]  /*2ac0*/  HADD2.F32 R33, -RZ, R8.H1_H1 ;  /* 0x30000008ff217230 */ /* 0x000fe40000004100 */
[----:B------:R-:W-:Y:S01]  /*2ad0*/  FMUL.FTZ R98, R104, R98 ;  /* 0x0000006268627220 */ /* 0x000fe20000410000 */
[C---:B------:R-:W-:Y:S01]  /*2ae0*/  FMUL.FTZ R39, R28.reuse, R113 ;  /* 0x000000711c277220 */ /* 0x040fe20000410000 */
[----:B------:R-:W-:Y:S01]  /*2af0*/  FMUL.FTZ R103, R28, R97 ;  /* 0x000000611c677220 */ /* 0x000fe20000410000 */
[----:B------:R-:W-:Y:S01]  /*2b00*/  FMUL.FTZ R97, R26, R43 ;  /* 0x0000002b1a617220 */ /* 0x000fe20000410000 */
[----:B------:R-:W-:Y:S01]  /*2b10*/  FMUL.FTZ R28, R24, R27 ;  /* 0x0000001b181c7220 */ /* 0x000fe20000410000 */
[----:B------:R-:W-:Y:S01]  /*2b20*/  FMUL.FTZ R33, R98, R33 ;  /* 0x0000002162217220 */ /* 0x000fe20000410000 */
[----:B------:R-:W-:Y:S01]  /*2b30*/  FMUL.FTZ R42, R24, R25 ;  /* 0x00000019182a7220 */ /* 0x000fe20000410000 */
[----:B------:R-:W-:Y:S01]  /*2b40*/  FMUL.FTZ R41, R26, R41 ;  /* 0x000000291a297220 */ /* 0x000fe20000410000 */
[----:B------:R-:W-:Y:S01]  /*2b50*/  FMUL.FTZ R43, R98, R31 ;  /* 0x0000001f622b7220 */ /* 0x000fe20000410000 */
[----:B------:R-:W-:-:S02]  /*2b60*/  F2FP.F16.F32.PACK_AB R24, R104, R29 ;  /* 0x0000001d6818723e */ /* 0x000fc400000000ff */
[----:B------:R-:W-:Y:S02]  /*2b70*/  F2FP.F16.F32.PACK_AB R27, R107, R105 ;  /* 0x000000696b1b723e */ /* 0x000fe400000000ff */
[----:B------:R-:W-:Y:S02]  /*2b80*/  F2FP.F16.F32.PACK_AB R26, R100, R101 ;  /* 0x00000065641a723e */ /* 0x000fe400000000ff */
[----:B------:R-:W-:Y:S02]  /*2b90*/  F2FP.F16.F32.PACK_AB R25, R102, R99 ;  /* 0x000000636619723e */ /* 0x000fe400000000ff */
[----:B------:R-:W-:Y:S02]  /*2ba0*/  F2FP.F16.F32.PACK_AB R31, R109, R106 ;  /* 0x0000006a6d1f723e */ /* 0x000fe400000000ff */
[----:B------:R-:W-:Y:S02]  /*2bb0*/  F2FP.F16.F32.PACK_AB R30, R103, R30 ;  /* 0x0000001e671e723e */ /* 0x000fe400000000ff */
[----:B------:R-:W-:-:S02]  /*2bc0*/  F2FP.F16.F32.PACK_AB R29, R97, R32 ;  /* 0x00000020611d723e */ /* 0x000fc400000000ff */
[----:B------:R-:W-:Y:S01]  /*2bd0*/  F2FP.F16.F32.PACK_AB R28, R33, R28 ;  /* 0x0000001c211c723e */ /* 0x000fe200000000ff */
[----:B------:R-:W-:Y:S06]  /*2be0*/  BRA `(.L_x_1121) ;  /* 0x0000000400107947 */ /* 0x000fec0003800000 */
.L_x_1120:
[C-C-:B0-----:R-:W-:Y:S01]  /*2bf0*/  FFMA.FTZ R30, R115.reuse, R112, R114.reuse ;  /* 0x00000070731e7223 */ /* 0x141fe20000010072 */
        /* <DEDUP_REMOVED lines=15> */
[----:B-----5:R-:W-:-:S02]  /*2cf0*/  HADD2.F32 R114, -RZ, R35.H0_H0 ;  /* 0x20000023ff727230 */ /* 0x020fc40000004100 */
[C---:B------:R-:W-:Y:S01]  /*2d00*/  FMUL.FTZ R99, R97.reuse, R30 ;  /* 0x0000001e61637220 */ /* 0x040fe20000410000 */
[----:B------:R-:W-:Y:S02]  /*2d10*/  HADD2.F32 R122, -RZ, R35.H1_H1 ;  /* 0x30000023ff7a7230 */ /* 0x000fe40000004100 */
[C---:B------:R-:W-:Y:S01]  /*2d20*/  FMUL.FTZ R29, R97.reuse, R106 ;  /* 0x0000006a611d7220 */ /* 0x040fe20000410000 */
[--C-:B------:R-:W-:Y:S02]  /*2d30*/  HADD2.F32 R40, -RZ, R33.reuse.H0_H0 ;  /* 0x20000021ff287230 */ /* 0x100fe40000004100 */
[C---:B------:R-:W-:Y:S01]  /*2d40*/  FMUL.FTZ R31, R97.reuse, R104 ;  /* 0x00000068611f7220 */ /* 0x040fe20000410000 */
[----:B------:R-:W-:Y:S02]  /*2d50*/  HADD2.F32 R41, -RZ, R33.H1_H1 ;  /* 0x30000021ff297230 */ /* 0x000fe40000004100 */
[C---:B------:R-:W-:Y:S01]  /*2d60*/  FMUL.FTZ R33, R97.reuse, R108 ;  /* 0x0000006c61217220 */ /* 0x040fe20000410000 */
[C---:B------:R-:W-:Y:S01]  /*2d70*/  FMUL.FTZ R35, R97.reuse, R102 ;  /* 0x0000006661237220 */ /* 0x040fe20000410000 */
[C---:B------:R-:W-:Y:S01]  /*2d80*/  FMUL.FTZ R39, R97.reuse, R110 ;  /* 0x0000006e61277220 */ /* 0x040fe20000410000 */
[C---:B------:R-:W-:Y:S01]  /*2d90*/  FMUL.FTZ R43, R97.reuse, R100 ;  /* 0x00000064612b7220 */ /* 0x040fe20000410000 */
[----:B------:R-:W-:Y:S01]  /*2da0*/  FMUL.FTZ R97, R97, R42 ;  /* 0x0000002a61617220 */ /* 0x000fe20000410000 */
[----:B------:R-:W-:-:S02]  /*2db0*/  HADD2.F32 R30, -RZ, R11.H0_H0 ;  /* 0x2000000bff1e7230 */ /* 0x000fc40000004100 */
        /* <DEDUP_REMOVED lines=8> */
[----:B------:R-:W-:Y:S02]  /*2e40*/  HADD2.F32 R98, -RZ, R11.H1_H1 ;  /* 0x3000000bff627230 */ /* 0x000fe40000004100 */
[----:B------:R-:W-:Y:S01]  /*2e50*/  FMUL.FTZ R101, R99, R30 ;  /* 0x0000001e63657220 */ /* 0x000fe20000410000 */
[----:B------:R-:W-:-:S02]  /*2e60*/  HADD2.F32 R30, -RZ, R10.H0_H0 ;  /* 0x2000000aff1e7230 */ /* 0x000fc40000004100 */
[C---:B------:R-:W-:Y:S01]  /*2e70*/  FMUL.FTZ R35, R97.reuse, R122 ;  /* 0x0000007a61237220 */ /* 0x040fe20000410000 */
        /* <DEDUP_REMOVED lines=8> */
[C---:B------:R-:W-:Y:S01]  /*2f00*/  FMUL.FTZ R39, R43.reuse, R112 ;  /* 0x000000702b277220 */ /* 0x040fe20000410000 */
[----:B------:R-:W-:Y:S01]  /*2f10*/  FMUL.FTZ R102, R43, R98 ;  /* 0x000000622b667220 */ /* 0x000fe20000410000 */
[----:B------:R-:W-:Y:S02]  /*2f20*/  HADD2.F32 R43, -RZ, R9.H1_H1 ;  /* 0x30000009ff2b7230 */ /* 0x000fe40000004100 */
[----:B------:R-:W-:Y:S01]  /*2f30*/  FMUL.FTZ R97, R33, R30 ;  /* 0x0000001e21617220 */ /* 0x000fe20000410000 */
[----:B------:R-:W-:Y:S02]  /*2f40*/  HADD2.F32 R28, -RZ, R32.H0_H0 ;  /* 0x20000020ff1c7230 */ /* 0x000fe40000004100 */
[C---:B------:R-:W-:Y:S01]  /*2f50*/  FMUL.FTZ R41, R42.reuse, R41 ;  /* 0x000000292a297220 */ /* 0x040fe20000410000 */
[--C-:B------:R-:W-:Y:S02]  /*2f60*/  HADD2.F32 R30, -RZ, R8.reuse.H0_H0 ;  /* 0x20000008ff1e7230 */ /* 0x100fe40000004100 */
[----:B------:R-:W-:Y:S01]  /*2f70*/  FMUL.FTZ R100, R42, R43 ;  /* 0x0000002b2a647220 */ /* 0x000fe20000410000 */
[----:B------:R-:W-:-:S02]  /*2f80*/  HADD2.F32 R98, -RZ, R8.H1_H1 ;  /* 0x30000008ff627230 */ /* 0x000fc40000004100 */
[----:B------:R-:W-:Y:S01]  /*2f90*/  FMUL.FTZ R40, R33, R40 ;  /* 0x0000002821287220 */ /* 0x000fe20000410000 */
[----:B------:R-:W-:Y:S02]  /*2fa0*/  HADD2.F32 R32, -RZ, R32.H1_H1 ;  /* 0x30000020ff207230 */ /* 0x000fe40000004100 */
[C---:B------:R-:W-:Y:S01]  /*2fb0*/  FMUL.FTZ R42, R29.reuse, R28 ;  /* 0x0000001c1d2a7220 */ /* 0x040fe20000410000 */
[----:B------:R-:W-:Y:S01]  /*2fc0*/  FMUL.FTZ R28, R29, R30 ;  /* 0x0000001e1d1c7220 */ /* 0x000fe20000410000 */
[C---:B------:R-:W-:Y:S01]  /*2fd0*/  FMUL.FTZ R33, R31.reuse, R98 ;  /* 0x000000621f217220 */ /* 0x040fe20000410000 */
[----:B------:R-:W-:Y:S01]  /*2fe0*/  F2FP.F16.F32.PACK_AB R30, R102, R99 ;  /* 0x00000063661e723e */ /* 0x000fe200000000ff */
[----:B------:R-:W-:Y:S01]  /*2ff0*/  FMUL.FTZ R43, R31, R32 ;  /* 0x000000201f2b7220 */ /* 0x000fe20000410000 */
[----:B------:R-:W-:Y:S02]  /*3000*/  F2FP.F16.F32.PACK_AB R31, R104, R101 ;  /* 0x00000065681f723e */ /* 0x000fe400000000ff */
[----:B------:R-:W-:-:S02]  /*3010*/  F2FP.F16.F32.PACK_AB R29, R100, R97 ;  /* 0x00000061641d723e */ /* 0x000fc400000000ff */
[----:B------:R-:W-:-:S07]  /*3020*/  F2FP.F16.F32.PACK_AB R28, R33, R28 ;  /* 0x0000001c211c723e */ /* 0x000fce00000000ff */
.L_x_1121:
[----:B------:R-:W0:Y:S01]  /*3030*/  @P1 LDC.64 R32, c[0x0][0x478] ;  /* 0x00011e00ff201b82 */ /* 0x000e220000000a00 */
[----:B------:R-:W-:-:S04]  /*3040*/  IMAD.WIDE.U32 R36, R96, 0x10, R36 ;  /* 0x0000001060247825 */ /* 0x000fc800078e0024 */
[----:B0-----:R-:W-:-:S05]  /*3050*/  @P1 IMAD.WIDE.U32 R32, R96, 0x10, R32 ;  /* 0x0000001060201825 */ /* 0x001fca00078e0020 */
[----:B------:R0:W-:Y:S04]  /*3060*/  @P1 STG.E.128 desc[UR6][R32.64], R24 ;  /* 0x0000001820001986 */ /* 0x0001e8000c101d06 */
[----:B------:R0:W-:Y:S01]  /*3070*/  STG.E.128 desc[UR6][R36.64], R28 ;  /* 0x0000001c24007986 */ /* 0x0001e2000c101d06 */
[----:B------:R-:W-:Y:S05]  /*3080*/  BRA `(.L_x_1122) ;  /* 0x0000001400407947 */ /* 0x000fea0003800000 */
.L_x_1117:
        /* <DEDUP_REMOVED lines=9> */
[----:B------:R-:W-:Y:S01]  /*3120*/  FFMA.FTZ R35, R115, R35, R114 ;  /* 0x0000002373237223 */ /* 0x000fe20000010072 */
[----:B------:R-:W-:Y:S01]  /*3130*/  FADD.FTZ R127, -R0, R123 ;  /* 0x0000007b007f7221 */ /* 0x000fe20000010100 */
[--C-:B------:R-:W-:Y:S02]  /*3140*/  HADD2.F32 R0, -RZ, R19.reuse.H0_H0 ;  /* 0x20000013ff007230 */ /* 0x100fe40000004100 */
[----:B------:R-:W-:Y:S01]  /*3150*/  FADD.FTZ R37, -R37, R36 ;  /* 0x0000002425257221 */ /* 0x000fe20000010100 */
[C-C-:B------:R-:W-:Y:S01]  /*3160*/  FFMA.FTZ R39, R115.reuse, R39, R114.reuse ;  /* 0x0000002773277223 */ /* 0x140fe20000010072 */
[C-C-:B------:R-:W-:Y:S01]  /*3170*/  FFMA.FTZ R119, R115.reuse, R119, R114.reuse ;  /* 0x0000007773777223 */ /* 0x140fe20000010072 */
[----:B------:R-:W-:Y:S01]  /*3180*/  FFMA.FTZ R123, R115, R117, R114 ;  /* 0x00000075737b7223 */ /* 0x000fe20000010072 */
[----:B------:R-:W-:-:S02]  /*3190*/  HADD2.F32 R36, -RZ, R19.H1_H1 ;  /* 0x30000013ff247230 */ /* 0x000fc40000004100 */
[----:B------:R-:W-:Y:S01]  /*31a0*/  FFMA.FTZ R37, R97, R37, R0 ;  /* 0x0000002561257223 */ /* 0x000fe20000010000 */
[----:B------:R-:W-:Y:S01]  /*31b0*/  FADD.FTZ R35, -R35, R34 ;  /* 0x0000002223237221 */ /* 0x000fe20000010100 */
[----:B------:R-:W-:Y:S01]  /*31c0*/  FADD.FTZ R41, -R41, R40 ;  /* 0x0000002829297221 */ /* 0x000fe20000010100 */
[----:B------:R-:W-:Y:S02]  /*31d0*/  HADD2.F32 R0, -RZ, R16.H0_H0 ;  /* 0x20000010ff007230 */ /* 0x000fe40000004100 */
[----:B------:R-:W-:Y:S01]  /*31e0*/  FFMA.FTZ R121, R115, R121, R114 ;  /* 0x0000007973797223 */ /* 0x000fe20000010072 */
[--C-:B------:R-:W-:Y:S02]  /*31f0*/  HADD2.F32 R40, -RZ, R18.reuse.H1_H1 ;  /* 0x30000012ff287230 */ /* 0x100fe40000004100 */
[----:B------:R-:W-:Y:S01]  /*3200*/  FADD.FTZ R39, -R39, R38 ;  /* 0x0000002627277221 */ /* 0x000fe20000010100 */
[----:B------:R-:W-:Y:S02]  /*3210*/  HADD2.F32 R34, -RZ, R17.H0_H0 ;  /* 0x20000011ff227230 */ /* 0x000fe40000004100 */
[----:B------:R-:W-:Y:S01]  /*3220*/  FADD.FTZ R117, -R119, R118 ;  /* 0x0000007677757221 */ /* 0x000fe20000010100 */
[----:B------:R-:W-:Y:S01]  /*3230*/  FADD.FTZ R129, -R123, R116 ;  /* 0x000000747b817221 */ /* 0x000fe20000010100 */
[----:B------:R-:W-:Y:S01]  /*3240*/  FFMA.FTZ R123, R97, R35, R36 ;  /* 0x00000023617b7223 */ /* 0x000fe20000010024 */
[----:B------:R-:W-:Y:S01]  /*3250*/  FADD.FTZ R120, -R121, R120 ;  /* 0x0000007879787221 */ /* 0x000fe20000010100 */
[----:B------:R-:W-:-:S02]  /*3260*/  HADD2.F32 R38, -RZ, R18.H0_H0 ;  /* 0x20000012ff267230 */ /* 0x000fc40000004100 */
[C---:B------:R-:W-:Y:S01]  /*3270*/  FFMA.FTZ R35, R97.reuse, R127, R0 ;  /* 0x0000007f61237223 */ /* 0x040fe20000010000 */
[C---:B------:R-:W-:Y:S01]  /*3280*/  FFMA.FTZ R121, R97.reuse, R39, R40 ;  /* 0x0000002761797223 */ /* 0x040fe20000010028 */
[----:B------:R-:W-:Y:S02]  /*3290*/  HADD2.F32 R0, -RZ, R16.H1_H1 ;  /* 0x30000010ff007230 */ /* 0x000fe40000004100 */
[----:B------:R-:W-:Y:S01]  /*32a0*/  FFMA.FTZ R39, R97, R117, R34 ;  /* 0x0000007561277223 */ /* 0x000fe20000010022 */
[----:B-----5:R-:W-:Y:S02]  /*32b0*/  HADD2.F32 R126, -RZ, R31.H0_H0 ;  /* 0x2000001fff7e7230 */ /* 0x020fe40000004100 */
[-C--:B------:R-:W-:Y:S01]  /*32c0*/  FMUL.FTZ R117, R37, R98.reuse ;  /* 0x0000006225757220 */ /* 0x080fe20000410000 */
[----:B------:R-:W-:Y:S02]  /*32d0*/  HADD2.F32 R36, -RZ, R17.H1_H1 ;  /* 0x30000011ff247230 */ /* 0x000fe40000004100 */
[----:B------:R-:W-:Y:S01]  /*32e0*/  FMUL.FTZ R34, R123, R98 ;  /* 0x000000627b227220 */ /* 0x000fe20000410000 */
[----:B------:R-:W-:-:S02]  /*32f0*/  HADD2.F32 R40, -RZ, R7.H0_H0 ;  /* 0x20000007ff287230 */ /* 0x000fc40000004100 */
[C---:B------:R-:W-:Y:S01]  /*3300*/  FFMA.FTZ R119, R97.reuse, R41, R38 ;  /* 0x0000002961777223 */ /* 0x040fe20000010026 */
[----:B------:R-:W-:Y:S02]  /*3310*/  HADD2.F32 R125, -RZ, R31.H1_H1 ;  /* 0x3000001fff7d7230 */ /* 0x000fe40000004100 */
[C---:B------:R-:W-:Y:S01]  /*3320*/  FFMA.FTZ R37, R97.reuse, R120, R0 ;  /* 0x0000007861257223 */ /* 0x040fe20000010000 */
[----:B------:R-:W-:Y:S02]  /*3330*/  HADD2.F32 R127, -RZ, R7.H1_H1 ;  /* 0x30000007ff7f7230 */ /* 0x000fe40000004100 */
[----:B------:R-:W-:Y:S01]  /*3340*/  FFMA.FTZ R41, R97, R129, R36 ;  /* 0x0000008161297223 */ /* 0x000fe20000010024 */
[----:B------:R-:W-:Y:S01]  /*3350*/  FMUL.FTZ R0, R117, R126 ;  /* 0x0000007e75007220 */ /* 0x000fe20000410000 */
[----:B------:R-:W-:Y:S01]  /*3360*/  FMUL.FTZ R40, R40, R117 ;  /* 0x0000007528287220 */ /* 0x000fe20000410000 */
[----:B------:R-:W-:Y:S02]  /*3370*/  HADD2.F32 R124, -RZ, R30.H0_H0 ;  /* 0x2000001eff7c7230 */ /* 0x000fe40000004100 */
[----:B------:R-:W-:Y:S01]  /*3380*/  FMUL.FTZ R117, R34, R125 ;  /* 0x0000007d22757220 */ /* 0x000fe20000410000 */
[----:B------:R-:W-:-:S02]  /*3390*/  HADD2.F32 R38, -RZ, R6.H0_H0 ;  /* 0x20000006ff267230 */ /* 0x000fc40000004100 */
[----:B------:R-:W-:Y:S01]  /*33a0*/  FMUL.FTZ R125, R127, R34 ;  /* 0x000000227f7d7220 */ /* 0x000fe20000410000 */
[----:B------:R-:W-:Y:S02]  /*33b0*/  HADD2.F32 R36, -RZ, R6.H1_H1 ;  /* 0x30000006ff247230 */ /* 0x000fe40000004100 */
[-C--:B------:R-:W-:Y:S01]  /*33c0*/  FMUL.FTZ R119, R119, R98.reuse ;  /* 0x0000006277777220 */ /* 0x080fe20000410000 */
[----:B------:R-:W-:Y:S02]  /*33d0*/  HADD2.F32 R122, -RZ, R30.H1_H1 ;  /* 0x3000001eff7a7230 */ /* 0x000fe40000004100 */
[-C--:B------:R-:W-:Y:S01]  /*33e0*/  FMUL.FTZ R121, R121, R98.reuse ;  /* 0x0000006279797220 */ /* 0x080fe20000410000 */
[----:B------:R-:W-:Y:S02]  /*33f0*/  HADD2.F32 R31, -RZ, R29.H0_H0 ;  /* 0x2000001dff1f7230 */ /* 0x000fe40000004100 */
[----:B------:R-:W-:Y:S01]  /*3400*/  FMUL.FTZ R34, R39, R98 ;  /* 0x0000006227227220 */ /* 0x000fe20000410000 */
[----:B------:R-:W-:-:S02]  /*3410*/  HADD2.F32 R123, -RZ, R5.H0_H0 ;  /* 0x20000005ff7b7230 */ /* 0x000fc40000004100 */
[----:B------:R-:W-:Y:S01]  /*3420*/  FMUL.FTZ R116, R119, R124 ;  /* 0x0000007c77747220 */ /* 0x000fe20000410000 */
[----:B------:R-:W-:Y:S02]  /*3430*/  HADD2.F32 R30, -RZ, R29.H1_H1 ;  /* 0x3000001dff1e7230 */ /* 0x000fe40000004100 */
[----:B------:R-:W-:Y:S01]  /*3440*/  FMUL.FTZ R38, R38, R119 ;  /* 0x0000007726267220 */ /* 0x000fe20000410000 */
[----:B------:R-:W-:Y:S01]  /*3450*/  FMUL.FTZ R39, R36, R121 ;  /* 0x0000007924277220 */ /* 0x000fe20000410000 */
[----:B------:R-:W-:Y:S02]  /*3460*/  HADD2.F32 R29, -RZ, R28.H0_H0 ;  /* 0x2000001cff1d7230 */ /* 0x000fe40000004100 */
[----:B------:R-:W-:Y:S01]  /*3470*/  FMUL.FTZ R119, R121, R122 ;  /* 0x0000007a79777220 */ /* 0x000fe20000410000 */
[----:B------:R-:W-:Y:S01]  /*3480*/  FMUL.FTZ R118, R34, R31 ;  /* 0x0000001f22767220 */ /* 0x000fe20000410000 */
[----:B------:R-:W-:Y:S01]  /*3490*/  FMUL.FTZ R36, R123, R34 ;  /* 0x000000227b247220 */ /* 0x000fe20000410000 */
[----:B------:R-:W-:-:S02]  /*34a0*/  HADD2.F32 R122, -RZ, R5.H1_H1 ;  /* 0x30000005ff7a7230 */ /* 0x000fc40000004100 */
[-C--:B------:R-:W-:Y:S01]  /*34b0*/  FMUL.FTZ R41, R41, R98.reuse ;  /* 0x0000006229297220 */ /* 0x080fe20000410000 */
[--C-:B------:R-:W-:Y:S02]  /*34c0*/  HADD2.F32 R31, -RZ, R4.reuse.H0_H0 ;  /* 0x20000004ff1f7230 */ /* 0x100fe40000004100 */
[-C--:B------:R-:W-:Y:S01]  /*34d0*/  FMUL.FTZ R34, R35, R98.reuse ;  /* 0x0000006223227220 */ /* 0x080fe20000410000 */
[----:B------:R-:W-:Y:S02]  /*34e0*/  HADD2.F32 R120, -RZ, R4.H1_H1 ;  /* 0x30000004ff787230 */ /* 0x000fe40000004100 */
[----:B------:R-:W-:Y:S01]  /*34f0*/  FMUL.FTZ R37, R37, R98 ;  /* 0x0000006225257220 */ /* 0x000fe20000410000 */
[----:B------:R-:W-:Y:S02]  /*3500*/  HADD2.F32 R28, -RZ, R28.H1_H1 ;  /* 0x3000001cff1c7230 */ /* 0x000fe40000004100 */
        /* <DEDUP_REMOVED lines=9> */
[----:B------:R-:W-:Y:S01]  /*35a0*/  F2FP.F16.F32.PACK_AB R28, R35, R34 ;  /* 0x00000022231c723e */ /* 0x000fe200000000ff */
[----:B------:R-:W-:Y:S06]  /*35b0*/  BRA `(.L_x_1124) ;  /* 0x0000000400407947 */ /* 0x000fec0003800000 */
.L_x_1123:
[C-C-:B------:R-:W-:Y:S01]  /*35c0*/  FFMA.FTZ R35, R115.reuse, R35, R114.reuse ;  /* 0x0000002373237223 */ /* 0x140fe20000010072 */
[----:B------:R-:W-:Y:S02]  /*35d0*/  HADD2.F32 R27, -RZ, R19.H1_H1 ;  /* 0x30000013ff1b7230 */ /* 0x000fe40000004100 */
[C-C-:B------:R-:W-:Y:S01]  /*35e0*/  FFMA.FTZ R119, R115.reuse, R119, R114.reuse ;  /* 0x0000007773777223 */ /* 0x140fe20000010072 */
[----:B------:R-:W-:Y:S01]  /*35f0*/  FFMA.FTZ R37, R115, R37, R114 ;  /* 0x0000002573257223 */ /* 0x000fe20000010072 */
[----:B------:R-:W-:Y:S01]  /*3600*/  FADD.FTZ R34, -R35, R34 ;  /* 0x0000002223227221 */ /* 0x000fe20000010100 */
[C-C-:B------:R-:W-:Y:S01]  /*3610*/  FFMA.FTZ R0, R115.reuse, R0, R114.reuse ;  /* 0x0000000073007223 */ /* 0x140fe20000010072 */
[--C-:B-----5:R-:W-:Y:S02]  /*3620*/  HADD2.F32 R124, -RZ, R31.reuse.H0_H0 ;  /* 0x2000001fff7c7230 */ /* 0x120fe40000004100 */
[----:B------:R-:W-:Y:S01]  /*3630*/  FFMA.FTZ R39, R115, R39, R114 ;  /* 0x0000002773277223 */ /* 0x000fe20000010072 */
[----:B------:R-:W-:-:S02]  /*3640*/  HADD2.F32 R125, -RZ, R31.H1_H1 ;  /* 0x3000001fff7d7230 */ /* 0x000fc40000004100 */
[----:B------:R-:W-:Y:S01]  /*3650*/  FFMA.FTZ R41, R115, R41, R114 ;  /* 0x0000002973297223 */ /* 0x000fe20000010072 */
[----:B------:R-:W-:Y:S02]  /*3660*/  HADD2.F32 R122, -RZ, R19.H0_H0 ;  /* 0x20000013ff7a7230 */ /* 0x000fe40000004100 */
[----:B------:R-:W-:Y:S01]  /*3670*/  FFMA.FTZ R126, R97, R34, R27 ;  /* 0x00000022617e7223 */ /* 0x000fe2000001001b */
[----:B------:R-:W-:Y:S02]  /*3680*/  HADD2.F32 R31, -RZ, R17.H0_H0 ;  /* 0x20000011ff1f7230 */ /* 0x000fe40000004100 */
[----:B------:R-:W-:Y:S01]  /*3690*/  FADD.FTZ R118, -R119, R118 ;  /* 0x0000007677767221 */ /* 0x000fe20000010100 */
[----:B------:R-:W-:Y:S01]  /*36a0*/  FADD.FTZ R36, -R37, R36 ;  /* 0x0000002425247221 */ /* 0x000fe20000010100 */
[----:B------:R-:W-:Y:S02]  /*36b0*/  HADD2.F32 R27, -RZ, R16.H0_H0 ;  /* 0x20000010ff1b7230 */ /* 0x000fe40000004100 */
[----:B------:R-:W-:Y:S01]  /*36c0*/  FADD.FTZ R0, -R0, R123 ;  /* 0x0000007b00007221 */ /* 0x000fe20000010100 */
[----:B------:R-:W-:-:S02]  /*36d0*/  HADD2.F32 R37, -RZ, R18.H1_H1 ;  /* 0x30000012ff257230 */ /* 0x000fc40000004100 */
[----:B------:R-:W-:Y:S01]  /*36e0*/  FFMA.FTZ R117, R115, R117, R114 ;  /* 0x0000007573757223 */ /* 0x000fe20000010072 */
[----:B------:R-:W-:Y:S01]  /*36f0*/  FADD.FTZ R38, -R39, R38 ;  /* 0x0000002627267221 */ /* 0x000fe20000010100 */
[----:B------:R-:W-:Y:S02]  /*3700*/  HADD2.F32 R34, -RZ, R18.H0_H0 ;  /* 0x20000012ff227230 */ /* 0x000fe40000004100 */
[----:B------:R-:W-:Y:S01]  /*3710*/  FFMA.FTZ R121, R115, R121, R114 ;  /* 0x0000007973797223 */ /* 0x000fe20000010072 */
[----:B------:R-:W-:Y:S01]  /*3720*/  FADD.FTZ R40, -R41, R40 ;  /* 0x0000002829287221 */ /* 0x000fe20000010100 */
[C---:B------:R-:W-:Y:S01]  /*3730*/  FFMA.FTZ R127, R97.reuse, R36, R122 ;  /* 0x00000024617f7223 */ /* 0x040fe2000001007a */
[C---:B------:R-:W-:Y:S01]  /*3740*/  FFMA.FTZ R39, R97.reuse, R118, R31 ;  /* 0x0000007661277223 */ /* 0x040fe2000001001f */
[----:B------:R-:W-:Y:S02]  /*3750*/  HADD2.F32 R35, -RZ, R17.H1_H1 ;  /* 0x30000011ff237230 */ /* 0x000fe40000004100 */
[----:B------:R-:W-:Y:S01]  /*3760*/  FFMA.FTZ R31, R97, R0, R27 ;  /* 0x00000000611f7223 */ /* 0x000fe2000001001b */
[----:B------:R-:W-:Y:S01]  /*3770*/  FADD.FTZ R116, -R117, R116 ;  /* 0x0000007475747221 */ /* 0x000fe20000010100 */
[----:B------:R-:W-:Y:S01]  /*3780*/  FFMA.FTZ R122, R97, R38, R37 ;  /* 0x00000026617a7223 */ /* 0x000fe20000010025 */
[----:B------:R-:W-:-:S02]  /*3790*/  HADD2.F32 R0, -RZ, R16.H1_H1 ;  /* 0x30000010ff007230 */ /* 0x000fc40000004100 */
[----:B------:R-:W-:Y:S01]  /*37a0*/  FADD.FTZ R120, -R121, R120 ;  /* 0x0000007879787221 */ /* 0x000fe20000010100 */
[----:B------:R-:W-:Y:S01]  /*37b0*/  FFMA.FTZ R41, R97, R40, R34 ;  /* 0x0000002861297223 */ /* 0x000fe20000010022 */
[--C-:B------:R-:W-:Y:S02]  /*37c0*/  HADD2.F32 R37, -RZ, R7.reuse.H1_H1 ;  /* 0x30000007ff257230 */ /* 0x100fe40000004100 */
[-C--:B------:R-:W-:Y:S01]  /*37d0*/  FMUL.FTZ R27, R127, R98.reuse ;  /* 0x000000627f1b7220 */ /* 0x080fe20000410000 */
[----:B------:R-:W-:Y:S02]  /*37e0*/  HADD2.F32 R34, -RZ, R7.H0_H0 ;  /* 0x20000007ff227230 */ /* 0x000fe40000004100 */
[----:B------:R-:W-:Y:S01]  /*37f0*/  FMUL.FTZ R36, R126, R98 ;  /* 0x000000627e247220 */ /* 0x000fe20000410000 */
[C---:B------:R-:W-:Y:S01]  /*3800*/  FFMA.FTZ R38, R97.reuse, R116, R35 ;  /* 0x0000007461267223 */ /* 0x040fe20000010023 */
[----:B------:R-:W-:Y:S01]  /*3810*/  FFMA.FTZ R35, R97, R120, R0 ;  /* 0x0000007861237223 */ /* 0x000fe20000010000 */
[----:B------:R-:W-:Y:S01]  /*3820*/  FMUL.FTZ R0, R27, R124 ;  /* 0x0000007c1b007220 */ /* 0x000fe20000410000 */
[----:B------:R-:W-:Y:S01]  /*3830*/  FMUL.FTZ R117, R36, R125 ;  /* 0x0000007d24757220 */ /* 0x000fe20000410000 */
[----:B------:R-:W-:Y:S01]  /*3840*/  FMUL.FTZ R129, R37, R36 ;  /* 0x0000002425817220 */ /* 0x000fe20000410000 */
[----:B------:R-:W-:Y:S01]  /*3850*/  FMUL.FTZ R124, R34, R27 ;  /* 0x0000001b227c7220 */ /* 0x000fe20000410000 */
[----:B------:R-:W-:-:S02]  /*3860*/  HADD2.F32 R36, -RZ, R6.H0_H0 ;  /* 0x20000006ff247230 */ /* 0x000fc40000004100 */
[-C--:B------:R-:W-:Y:S01]  /*3870*/  FMUL.FTZ R37, R41, R98.reuse ;  /* 0x0000006229257220 */ /* 0x080fe20000410000 */
[----:B------:R-:W-:Y:S02]  /*3880*/  HADD2.F32 R118, -RZ, R6.H1_H1 ;  /* 0x30000006ff767230 */ /* 0x000fe40000004100 */
[-C--:B------:R-:W-:Y:S01]  /*3890*/  FMUL.FTZ R121, R122, R98.reuse ;  /* 0x000000627a797220 */ /* 0x080fe20000410000 */
[----:B------:R-:W-:Y:S02]  /*38a0*/  HADD2.F32 R26, -RZ, R30.H0_H0 ;  /* 0x2000001eff1a7230 */ /* 0x000fe40000004100 */
[----:B------:R-:W-:Y:S01]  /*38b0*/  FMUL.FTZ R34, R39, R98 ;  /* 0x0000006227227220 */ /* 0x000fe20000410000 */
[----:B------:R-:W-:Y:S02]  /*38c0*/  HADD2.F32 R25, -RZ, R29.H0_H0 ;  /* 0x2000001dff197230 */ /* 0x000fe40000004100 */
[----:B------:R-:W-:Y:S01]  /*38d0*/  FMUL.FTZ R40, R36, R37 ;  /* 0x0000002524287220 */ /* 0x000fe20000410000 */
[----:B------:R-:W-:-:S02]  /*38e0*/  HADD2.F32 R27, -RZ, R5.H0_H0 ;  /* 0x20000005ff1b7230 */ /* 0x000fc40000004100 */
[----:B------:R-:W-:Y:S01]  /*38f0*/  FMUL.FTZ R125, R118, R121 ;  /* 0x00000079767d7220 */ /* 0x000fe20000410000 */
[----:B------:R-:W-:Y:S02]  /*3900*/  HADD2.F32 R30, -RZ, R30.H1_H1 ;  /* 0x3000001eff1e7230 */ /* 0x000fe40000004100 */
[----:B------:R-:W-:Y:S01]  /*3910*/  FMUL.FTZ R116, R37, R26 ;  /* 0x0000001a25747220 */ /* 0x000fe20000410000 */
[----:B------:R-:W-:Y:S02]  /*3920*/  HADD2.F32 R29, -RZ, R29.H1_H1 ;  /* 0x3000001dff1d7230 */ /* 0x000fe40000004100 */
[----:B------:R-:W-:Y:S01]  /*3930*/  FMUL.FTZ R118, R34, R25 ;  /* 0x0000001922767220 */ /* 0x000fe20000410000 */
[----:B------:R-:W-:Y:S01]  /*3940*/  FMUL.FTZ R36, R27, R34 ;  /* 0x000000221b247220 */ /* 0x000fe20000410000 */
[----:B------:R-:W-:Y:S01]  /*3950*/  FMUL.FTZ R119, R121, R30 ;  /* 0x0000001e79777220 */ /* 0x000fe20000410000 */
[----:B------:R-:W-:Y:S02]  /*3960*/  HADD2.F32 R37, -RZ, R5.H1_H1 ;  /* 0x30000005ff257230 */ /* 0x000fe40000004100 */
[----:B------:R-:W-:Y:S01]  /*3970*/  FMUL.FTZ R34, R38, R98 ;  /* 0x0000006226227220 */ /* 0x000fe20000410000 */
[----:B------:R-:W-:-:S02]  /*3980*/  HADD2.F32 R26, -RZ, R4.H0_H0 ;  /* 0x20000004ff1a7230 */ /* 0x000fc40000004100 */
[-C--:B------:R-:W-:Y:S01]  /*3990*/  FMUL.FTZ R25, R31, R98.reuse ;  /* 0x000000621f197220 */ /* 0x080fe20000410000 */
[----:B------:R-:W-:Y:S02]  /*39a0*/  HADD2.F32 R30, -RZ, R4.H1_H1 ;  /* 0x30000004ff1e7230 */ /* 0x000fe40000004100 */
[----:B------:R-:W-:Y:S01]  /*39b0*/  FMUL.FTZ R27, R35, R98 ;  /* 0x00000062231b7220 */ /* 0x000fe20000410000 */
[--C-:B------:R-:W-:Y:S02]  /*39c0*/  HADD2.F32 R24, -RZ, R28.reuse.H0_H0 ;  /* 0x2000001cff187230 */ /* 0x100fe40000004100 */
[----:B------:R-:W-:Y:S01]  /*39d0*/  FMUL.FTZ R121, R34, R29 ;  /* 0x0000001d22797220 */ /* 0x000fe20000410000 */
[----:B------:R-:W-:Y:S02]  /*39e0*/  HADD2.F32 R28, -RZ, R28.H1_H1 ;  /* 0x3000001cff1c7230 */ /* 0x000fe40000004100 */
        /* <DEDUP_REMOVED lines=12> */
[----:B------:R-:W-:-:S07]  /*3ab0*/  F2FP.F16.F32.PACK_AB R28, R37, R34 ;  /* 0x00000022251c723e */ /* 0x000fce00000000ff */
.L_x_1124:
        /* <DEDUP_REMOVED lines=11> */
[C-C-:B------:R-:W-:Y:S01]  /*3b70*/  FFMA.FTZ R106, R115.reuse, R106, R114.reuse ;  /* 0x0000006a736a7223 */ /* 0x140fe20000010072 */
[C-C-:B------:R-:W-:Y:S01]  /*3b80*/  FFMA.FTZ R113, R115.reuse, R113, R114.reuse ;  /* 0x0000007173717223 */ /* 0x140fe20000010072 */
[----:B0-----:R-:W-:Y:S02]  /*3b90*/  HADD2.F32 R24, -RZ, R20.H0_H0 ;  /* 0x20000014ff187230 */ /* 0x001fe40000004100 */
[C-C-:B------:R-:W-:Y:S01]  /*3ba0*/  FFMA.FTZ R31, R115.reuse, R107, R114.reuse ;  /* 0x0000006b731f7223 */ /* 0x140fe20000010072 */
[----:B------:R-:W-:Y:S01]  /*3bb0*/  FADD.FTZ R29, -R106, R105 ;  /* 0x000000696a1d7221 */ /* 0x000fe20000010100 */
[----:B------:R-:W-:Y:S01]  /*3bc0*/  FFMA.FTZ R112, R115, R112, R114 ;  /* 0x0000007073707223 */ /* 0x000fe20000010072 */
[----:B------:R-:W-:Y:S02]  /*3bd0*/  HADD2.F32 R26, -RZ, R23.H1_H1 ;  /* 0x30000017ff1a7230 */ /* 0x000fe40000004100 */
[----:B------:R-:W-:Y:S01]  /*3be0*/  FADD.FTZ R106, -R113, R42 ;  /* 0x0000002a716a7221 */ /* 0x000fe20000010100 */
[----:B-----5:R-:W-:-:S02]  /*3bf0*/  HADD2.F32 R39, -RZ, R34.H0_H0 ;  /* 0x20000022ff277230 */ /* 0x020fc40000004100 */
[----:B------:R-:W-:Y:S01]  /*3c00*/  FFMA.FTZ R29, R97, R29, R24 ;  /* 0x0000001d611d7223 */ /* 0x000fe20000010018 */
[----:B------:R-:W-:Y:S02]  /*3c10*/  HADD2.F32 R107, -RZ, R34.H1_H1 ;  /* 0x30000022ff6b7230 */ /* 0x000fe40000004100 */
[C-C-:B------:R-:W-:Y:S01]  /*3c20*/  FFMA.FTZ R108, R115.reuse, R108, R114.reuse ;  /* 0x0000006c736c7223 */ /* 0x140fe20000010072 */
[----:B------:R-:W-:Y:S02]  /*3c30*/  HADD2.F32 R24, -RZ, R20.H1_H1 ;  /* 0x30000014ff187230 */ /* 0x000fe40000004100 */
[----:B------:R-:W-:Y:S01]  /*3c40*/  FFMA.FTZ R99, R115, R109, R114 ;  /* 0x0000006d73637223 */ /* 0x000fe20000010072 */
[----:B------:R-:W-:Y:S02]  /*3c50*/  HADD2.F32 R34, -RZ, R23.H0_H0 ;  /* 0x20000017ff227230 */ /* 0x000fe40000004100 */
[----:B------:R-:W-:Y:S01]  /*3c60*/  FADD.FTZ R30, -R31, R104 ;  /* 0x000000681f1e7221 */ /* 0x000fe20000010100 */
[----:B------:R-:W-:Y:S01]  /*3c70*/  FADD.FTZ R105, -R112, R43 ;  /* 0x0000002b70697221 */ /* 0x000fe20000010100 */
[----:B------:R-:W-:Y:S01]  /*3c80*/  FFMA.FTZ R110, R115, R110, R114 ;  /* 0x0000006e736e7223 */ /* 0x000fe20000010072 */
[----:B------:R-:W-:Y:S01]  /*3c90*/  FFMA.FTZ R106, R97, R106, R26 ;  /* 0x0000006a616a7223 */ /* 0x000fe2000001001a */
[----:B------:R-:W-:Y:S01]  /*3ca0*/  FFMA.FTZ R111, R115, R111, R114 ;  /* 0x0000006f736f7223 */ /* 0x000fe20000010072 */
[----:B------:R-:W-:-:S02]  /*3cb0*/  HADD2.F32 R26, -RZ, R21.H0_H0 ;  /* 0x20000015ff1a7230 */ /* 0x000fc40000004100 */
[----:B------:R-:W-:Y:S01]  /*3cc0*/  FADD.FTZ R31, -R108, R103 ;  /* 0x000000676c1f7221 */ /* 0x000fe20000010100 */
[--C-:B------:R-:W-:Y:S02]  /*3cd0*/  HADD2.F32 R25, -RZ, R32.reuse.H0_H0 ;  /* 0x20000020ff197230 */ /* 0x100fe40000004100 */
[----:B------:R-:W-:Y:S01]  /*3ce0*/  FADD.FTZ R99, -R99, R102 ;  /* 0x0000006663637221 */ /* 0x000fe20000010100 */
[----:B------:R-:W-:Y:S02]  /*3cf0*/  HADD2.F32 R27, -RZ, R32.H1_H1 ;  /* 0x30000020ff1b7230 */ /* 0x000fe40000004100 */
[C---:B------:R-:W-:Y:S01]  /*3d00*/  FFMA.FTZ R30, R97.reuse, R30, R24 ;  /* 0x0000001e611e7223 */ /* 0x040fe20000010018 */
[----:B------:R-:W-:Y:S02]  /*3d10*/  HADD2.F32 R28, -RZ, R21.H1_H1 ;  /* 0x30000015ff1c7230 */ /* 0x000fe40000004100 */
[----:B------:R-:W-:Y:S01]  /*3d20*/  FFMA.FTZ R105, R97, R105, R34 ;  /* 0x0000006961697223 */ /* 0x000fe20000010022 */
[----:B------:R-:W-:-:S02]  /*3d30*/  HADD2.F32 R32, -RZ, R22.H0_H0 ;  /* 0x20000016ff207230 */ /* 0x000fc40000004100 */
[----:B------:R-:W-:Y:S01]  /*3d40*/  FADD.FTZ R101, -R110, R101 ;  /* 0x000000656e657221 */ /* 0x000fe20000010100 */
[----:B------:R-:W-:Y:S02]  /*3d50*/  HADD2.F32 R24, -RZ, R22.H1_H1 ;  /* 0x30000016ff187230 */ /* 0x000fe40000004100 */
[----:B------:R-:W-:Y:S01]  /*3d60*/  FADD.FTZ R102, -R111, R100 ;  /* 0x000000646f667221 */ /* 0x000fe20000010100 */
[----:B------:R-:W-:Y:S02]  /*3d70*/  HADD2.F32 R109, -RZ, R35.H0_H0 ;  /* 0x20000023ff6d7230 */ /* 0x000fe40000004100 */
[C---:B------:R-:W-:Y:S01]  /*3d80*/  FFMA.FTZ R31, R97.reuse, R31, R26 ;  /* 0x0000001f611f7223 */ /* 0x040fe2000001001a */
[----:B------:R-:W-:Y:S02]  /*3d90*/  HADD2.F32 R43, -RZ, R11.H0_H0 ;  /* 0x2000000bff2b7230 */ /* 0x000fe40000004100 */
[----:B------:R-:W-:Y:S01]  /*3da0*/  FFMA.FTZ R99, R97, R99, R28 ;  /* 0x0000006361637223 */ /* 0x000fe2000001001c */
[----:B------:R-:W-:-:S02]  /*3db0*/  HADD2.F32 R35, -RZ, R35.H1_H1 ;  /* 0x30000023ff237230 */ /* 0x000fc40000004100 */
[-C--:B------:R-:W-:Y:S01]  /*3dc0*/  FMUL.FTZ R26, R105, R98.reuse ;  /* 0x00000062691a7220 */ /* 0x080fe20000410000 */
[----:B------:R-:W-:Y:S02]  /*3dd0*/  HADD2.F32 R103, -RZ, R11.H1_H1 ;  /* 0x3000000bff677230 */ /* 0x000fe40000004100 */
[C---:B------:R-:W-:Y:S01]  /*3de0*/  FFMA.FTZ R101, R97.reuse, R101, R32 ;  /* 0x0000006561657223 */ /* 0x040fe20000010020 */
[----:B------:R-:W-:Y:S01]  /*3df0*/  FMUL.FTZ R28, R106, R98 ;  /* 0x000000626a1c7220 */ /* 0x000fe20000410000 */
[----:B------:R-:W-:Y:S01]  /*3e00*/  FFMA.FTZ R102, R97, R102, R24 ;  /* 0x0000006661667223 */ /* 0x000fe20000010018 */
[----:B------:R-:W-:Y:S01]  /*3e10*/  FMUL.FTZ R34, R26, R109 ;  /* 0x0000006d1a227220 */ /* 0x000fe20000410000 */
[----:B------:R-:W-:Y:S01]  /*3e20*/  FMUL.FTZ R104, R43, R26 ;  /* 0x0000001a2b687220 */ /* 0x000fe20000410000 */
[----:B------:R-:W-:Y:S02]  /*3e30*/  HADD2.F32 R41, -RZ, R33.H0_H0 ;  /* 0x20000021ff297230 */ /* 0x000fe40000004100 */
[----:B------:R-:W-:Y:S01]  /*3e40*/  FMUL.FTZ R35, R28, R35 ;  /* 0x000000231c237220 */ /* 0x000fe20000410000 */
[----:B------:R-:W-:Y:S01]  /*3e50*/  FMUL.FTZ R109, R103, R28 ;  /* 0x0000001c676d7220 */ /* 0x000fe20000410000 */
[----:B------:R-:W-:-:S02]  /*3e60*/  HADD2.F32 R97, -RZ, R10.H0_H0 ;  /* 0x2000000aff617230 */ /* 0x000fc40000004100 */
[-C--:B------:R-:W-:Y:S01]  /*3e70*/  FMUL.FTZ R26, R101, R98.reuse ;  /* 0x00000062651a7220 */ /* 0x080fe20000410000 */
[----:B------:R-:W-:Y:S02]  /*3e80*/  HADD2.F32 R43, -RZ, R9.H0_H0 ;  /* 0x20000009ff2b7230 */ /* 0x000fe40000004100 */
[-C--:B------:R-:W-:Y:S01]  /*3e90*/  FMUL.FTZ R28, R102, R98.reuse ;  /* 0x00000062661c7220 */ /* 0x080fe20000410000 */
[----:B------:R-:W-:Y:S01]  /*3ea0*/  FMUL.FTZ R24, R31, R98 ;  /* 0x000000621f187220 */ /* 0x000fe20000410000 */
[----:B------:R-:W-:Y:S01]  /*3eb0*/  FMUL.FTZ R38, R26, R39 ;  /* 0x000000271a267220 */ /* 0x000fe20000410000 */
[----:B------:R-:W-:Y:S02]  /*3ec0*/  HADD2.F32 R33, -RZ, R33.H1_H1 ;  /* 0x30000021ff217230 */ /* 0x000fe40000004100 */
[----:B------:R-:W-:Y:S01]  /*3ed0*/  FMUL.FTZ R100, R97, R26 ;  /* 0x0000001a61647220 */ /* 0x000fe20000410000 */
[----:B------:R-:W-:Y:S02]  /*3ee0*/  HADD2.F32 R103, -RZ, R10.H1_H1 ;  /* 0x3000000aff677230 */ /* 0x000fe40000004100 */
        /* <DEDUP_REMOVED lines=25> */
.L_x_1125:
[C-C-:B------:R-:W-:Y:S01]  /*4080*/  FFMA.FTZ R110, R115.reuse, R110, R114.reuse ;  /* 0x0000006e736e7223 */ /* 0x140fe20000010072 */
[C-C-:B0-----:R-:W-:Y:S01]  /*4090*/  FFMA.FTZ R30, R115.reuse, R112, R114.reuse ;  /* 0x00000070731e7223 */ /* 0x141fe20000010072 */
[C-C-:B------:R-:W-:Y:S01]  /*40a0*/  FFMA.FTZ R109, R115.reuse, R109, R114.reuse ;  /* 0x0000006d736d7223 */ /* 0x140fe20000010072 */
[C-C-:B------:R-:W-:Y:S01]  /*40b0*/  FFMA.FTZ R106, R115.reuse, R106, R114.reuse ;  /* 0x0000006a736a7223 */ /* 0x140fe20000010072 */
[----:B------:R-:W-:Y:S01]  /*40c0*/  FADD.FTZ R110, -R110, R101 ;  /* 0x000000656e6e7221 */ /* 0x000fe20000010100 */
[C-C-:B------:R-:W-:Y:S01]  /*40d0*/  FFMA.FTZ R107, R115.reuse, R107, R114.reuse ;  /* 0x0000006b736b7223 */ /* 0x140fe20000010072 */
[C-C-:B------:R-:W-:Y:S01]  /*40e0*/  FFMA.FTZ R108, R115.reuse, R108, R114.reuse ;  /* 0x0000006c736c7223 */ /* 0x140fe20000010072 */
[C-C-:B------:R-:W-:Y:S01]  /*40f0*/  FFMA.FTZ R111, R115.reuse, R111, R114.reuse ;  /* 0x0000006f736f7223 */ /* 0x140fe20000010072 */
[--C-:B-----5:R-:W-:Y:S02]  /*4100*/  HADD2.F32 R38, -RZ, R34.reuse.H0_H0 ;  /* 0x20000022ff267230 */ /* 0x120fe40000004100 */
[----:B------:R-:W-:Y:S01]  /*4110*/  FFMA.FTZ R113, R115, R113, R114 ;  /* 0x0000007173717223 */ /* 0x000fe20000010072 */
[----:B------:R-:W-:-:S02]  /*4120*/  HADD2.F32 R112, -RZ, R34.H1_H1 ;  /* 0x30000022ff707230 */ /* 0x000fc40000004100 */
[----:B------:R-:W-:Y:S01]  /*4130*/  FADD.FTZ R34, -R30, R43 ;  /* 0x0000002b1e227221 */ /* 0x000fe20000010100 */
[----:B------:R-:W-:Y:S02]  /*4140*/  HADD2.F32 R101, -RZ, R23.H0_H0 ;  /* 0x20000017ff657230 */ /* 0x000fe40000004100 */
[----:B------:R-:W-:Y:S01]  /*4150*/  FADD.FTZ R102, -R109, R102 ;  /* 0x000000666d667221 */ /* 0x000fe20000010100 */
[----:B------:R-:W-:Y:S02]  /*4160*/  HADD2.F32 R39, -RZ, R21.H1_H1 ;  /* 0x30000015ff277230 */ /* 0x000fe40000004100 */
[----:B------:R-:W-:Y:S01]  /*4170*/  FADD.FTZ R106, -R106, R105 ;  /* 0x000000696a6a7221 */ /* 0x000fe20000010100 */
[--C-:B------:R-:W-:Y:S02]  /*4180*/  HADD2.F32 R29, -RZ, R20.reuse.H0_H0 ;  /* 0x20000014ff1d7230 */ /* 0x100fe40000004100 */
[----:B------:R-:W-:Y:S01]  /*4190*/  FADD.FTZ R104, -R107, R104 ;  /* 0x000000686b687221 */ /* 0x000fe20000010100 */
[----:B------:R-:W-:-:S02]  /*41a0*/  HADD2.F32 R31, -RZ, R20.H1_H1 ;  /* 0x30000014ff1f7230 */ /* 0x000fc40000004100 */
[----:B------:R-:W-:Y:S01]  /*41b0*/  FADD.FTZ R108, -R108, R103 ;  /* 0x000000676c6c7221 */ /* 0x000fe20000010100 */
[----:B------:R-:W-:Y:S02]  /*41c0*/  HADD2.F32 R30, -RZ, R21.H0_H0 ;  /* 0x20000015ff1e7230 */ /* 0x000fe40000004100 */
[----:B------:R-:W-:Y:S01]  /*41d0*/  FADD.FTZ R100, -R111, R100 ;  /* 0x000000646f647221 */ /* 0x000fe20000010100 */
[--C-:B------:R-:W-:Y:S02]  /*41e0*/  HADD2.F32 R43, -RZ, R22.reuse.H0_H0 ;  /* 0x20000016ff2b7230 */ /* 0x100fe40000004100 */
[----:B------:R-:W-:Y:S01]  /*41f0*/  FADD.FTZ R42, -R113, R42 ;  /* 0x0000002a712a7221 */ /* 0x000fe20000010100 */
[----:B------:R-:W-:Y:S02]  /*4200*/  HADD2.F32 R99, -RZ, R22.H1_H1 ;  /* 0x30000016ff637230 */ /* 0x000fe40000004100 */
[----:B------:R-:W-:Y:S01]  /*4210*/  FFMA.FTZ R101, R97, R34, R101 ;  /* 0x0000002261657223 */ /* 0x000fe20000010065 */
[----:B------:R-:W-:-:S02]  /*4220*/  HADD2.F32 R114, -RZ, R23.H1_H1 ;  /* 0x30000017ff727230 */ /* 0x000fc40000004100 */
[C---:B------:R-:W-:Y:S01]  /*4230*/  FFMA.FTZ R39, R97.reuse, R102, R39 ;  /* 0x0000006661277223 */ /* 0x040fe20000010027 */
[--C-:B------:R-:W-:Y:S02]  /*4240*/  HADD2.F32 R40, -RZ, R35.reuse.H0_H0 ;  /* 0x20000023ff287230 */ /* 0x100fe40000004100 */
[C---:B------:R-:W-:Y:S01]  /*4250*/  FFMA.FTZ R29, R97.reuse, R106, R29 ;  /* 0x0000006a611d7223 */ /* 0x040fe2000001001d */
[----:B------:R-:W-:Y:S02]  /*4260*/  HADD2.F32 R115, -RZ, R35.H1_H1 ;  /* 0x30000023ff737230 */ /* 0x000fe40000004100 */
        /* <DEDUP_REMOVED lines=12> */
[----:B------:R-:W-:-:S02]  /*4330*/  HADD2.F32 R39, -RZ, R11.H1_H1 ;  /* 0x3000000bff277230 */ /* 0x000fc40000004100 */
[----:B------:R-:W-:Y:S01]  /*4340*/  FMUL.FTZ R98, R103, R98 ;  /* 0x0000006267627220 */ /* 0x000fe20000410000 */
[----:B------:R-:W-:Y:S02]  /*4350*/  HADD2.F32 R100, -RZ, R11.H0_H0 ;  /* 0x2000000bff647230 */ /* 0x000fe40000004100 */
[----:B------:R-:W-:Y:S01]  /*4360*/  FMUL.FTZ R34, R101, R40 ;  /* 0x0000002865227220 */ /* 0x000fe20000410000 */
[--C-:B------:R-:W-:Y:S02]  /*4370*/  HADD2.F32 R40, -RZ, R10.reuse.H0_H0 ;  /* 0x2000000aff287230 */ /* 0x100fe40000004100 */
[----:B------:R-:W-:Y:S01]  /*4380*/  FMUL.FTZ R35, R98, R115 ;  /* 0x0000007362237220 */ /* 0x000fe20000410000 */
[----:B------:R-:W-:Y:S01]  /*4390*/  FMUL.FTZ R104, R39, R98 ;  /* 0x0000006227687220 */ /* 0x000fe20000410000 */
[----:B------:R-:W-:Y:S01]  /*43a0*/  FMUL.FTZ R103, R100, R101 ;  /* 0x0000006564677220 */ /* 0x000fe20000410000 */
[----:B------:R-:W-:Y:S02]  /*43b0*/  HADD2.F32 R98, -RZ, R10.H1_H1 ;  /* 0x3000000aff627230 */ /* 0x000fe40000004100 */
[----:B------:R-:W-:Y:S01]  /*43c0*/  FMUL.FTZ R38, R43, R38 ;  /* 0x000000262b267220 */ /* 0x000fe20000410000 */
[----:B------:R-:W-:Y:S01]  /*43d0*/  FMUL.FTZ R101, R40, R43 ;  /* 0x0000002b28657220 */ /* 0x000fe20000410000 */
[----:B------:R-:W-:-:S02]  /*43e0*/  HADD2.F32 R41, -RZ, R33.H0_H0 ;  /* 0x20000021ff297230 */ /* 0x000fc40000004100 */
[----:B------:R-:W-:Y:S01]  /*43f0*/  FMUL.FTZ R39, R99, R112 ;  /* 0x0000007063277220 */ /* 0x000fe20000410000 */
[----:B------:R-:W-:Y:S02]  /*4400*/  HADD2.F32 R43, -RZ, R9.H0_H0 ;  /* 0x20000009ff2b7230 */ /* 0x000fe40000004100 */
[----:B------:R-:W-:Y:S01]  /*4410*/  FMUL.FTZ R102, R98, R99 ;  /* 0x0000006362667220 */ /* 0x000fe20000410000 */
[----:B------:R-:W-:Y:S02]  /*4420*/  HADD2.F32 R33, -RZ, R33.H1_H1 ;  /* 0x30000021ff217230 */ /* 0x000fe40000004100 */
[----:B------:R-:W-:Y:S01]  /*4430*/  FMUL.FTZ R40, R30, R41 ;  /* 0x000000291e287220 */ /* 0x000fe20000410000 */
[----:B------:R-:W-:Y:S02]  /*4440*/  HADD2.F32 R99, -RZ, R9.H1_H1 ;  /* 0x30000009ff637230 */ /* 0x000fe40000004100 */
[----:B------:R-:W-:Y:S01]  /*4450*/  FMUL.FTZ R97, R43, R30 ;  /* 0x0000001e2b617220 */ /* 0x000fe20000410000 */
[----:B------:R-:W-:-:S02]  /*4460*/  HADD2.F32 R28, -RZ, R32.H0_H0 ;  /* 0x20000020ff1c7230 */ /* 0x000fc40000004100 */
[----:B------:R-:W-:Y:S01]  /*4470*/  FMUL.FTZ R41, R42, R33 ;  /* 0x000000212a297220 */ /* 0x000fe20000410000 */
[--C-:B------:R-:W-:Y:S02]  /*4480*/  HADD2.F32 R30, -RZ, R8.reuse.H0_H0 ;  /* 0x20000008ff1e7230 */ /* 0x100fe40000004100 */
[----:B------:R-:W-:Y:S01]  /*4490*/  FMUL.FTZ R100, R99, R42 ;  /* 0x0000002a63647220 */ /* 0x000fe20000410000 */
[----:B------:R-:W-:Y:S02]  /*44a0*/  HADD2.F32 R98, -RZ, R8.H1_H1 ;  /* 0x30000008ff627230 */ /* 0x000fe40000004100 */
[----:B------:R-:W-:Y:S01]  /*44b0*/  FMUL.FTZ R42, R29, R28 ;  /* 0x0000001c1d2a7220 */ /* 0x000fe20000410000 */
[----:B------:R-:W-:Y:S02]  /*44c0*/  HADD2.F32 R32, -RZ, R32.H1_H1 ;  /* 0x30000020ff207230 */ /* 0x000fe40000004100 */
[----:B------:R-:W-:Y:S01]  /*44d0*/  FMUL.FTZ R28, R30, R29 ;  /* 0x0000001d1e1c7220 */ /* 0x000fe20000410000 */
[----:B------:R-:W-:Y:S01]  /*44e0*/  F2FP.F16.F32.PACK_AB R30, R102, R101 ;  /* 0x00000065661e723e */ /* 0x000fe200000000ff */
[----:B------:R-:W-:Y:S01]  /*44f0*/  FMUL.FTZ R33, R98, R31 ;  /* 0x0000001f62217220 */ /* 0x000fe20000410000 */
[----:B------:R-:W-:Y:S01]  /*4500*/  F2FP.F16.F32.PACK_AB R29, R100, R97 ;  /* 0x00000061641d723e */ /* 0x000fe200000000ff */
[----:B------:R-:W-:Y:S01]  /*4510*/  FMUL.FTZ R43, R31, R32 ;  /* 0x000000201f2b7220 */ /* 0x000fe20000410000 */
[----:B------:R-:W-:-:S02]  /*4520*/  F2FP.F16.F32.PACK_AB R31, R104, R103 ;  /* 0x00000067681f723e */ /* 0x000fc400000000ff */
[----:B------:R-:W-:-:S07]  /*4530*/  F2FP.F16.F32.PACK_AB R28, R33, R28 ;  /* 0x0000001c211c723e */ /* 0x000fce00000000ff */
.L_x_1126:
[----:B------:R-:W0:Y:S01]  /*4540*/  @P1 LDC.64 R32, c[0x0][0x478] ;  /* 0x00011e00ff201b82 */ /* 0x000e220000000a00 */
[----:B------:R-:W-:-:S04]  /*4550*/  IMAD.WIDE.U32 R36, R96, 0x10, R36 ;  /* 0x0000001060247825 */ /* 0x000fc800078e0024 */
[----:B0-----:R-:W-:-:S05]  /*4560*/  @P1 IMAD.WIDE.U32 R32, R96, 0x10, R32 ;  /* 0x0000001060201825 */ /* 0x001fca00078e0020 */
[----:B------:R1:W-:Y:S04]  /*4570*/  @P1 STG.E.128 desc[UR6][R32.64], R24 ;  /* 0x0000001820001986 */ /* 0x0003e8000c101d06 */
[----:B------:R1:W-:Y:S02]  /*4580*/  STG.E.128 desc[UR6][R36.64], R28 ;  /* 0x0000001c24007986 */ /* 0x0003e4000c101d06 */
.L_x_1122:
        /* <DEDUP_REMOVED lines=21> */
.L_x_1113:
        /* <DEDUP_REMOVED lines=48> */
.L_x_1112:
[----:B------:R-:W-:Y:S05]  /*49e0*/  BSYNC B0 ;  /* 0x0000000000007941 */ /* 0x000fea0003800000 */
.L_x_1111:
        /* <DEDUP_REMOVED lines=151> */
.L_x_1116:
        /* <DEDUP_REMOVED lines=8> */
.L_x_1129:
[----:B------:R-:W-:Y:S05]  /*53e0*/  BSYNC B2 ;  /* 0x0000000000027941 */ /* 0x000fea0003800000 */
.L_x_1128:
        /* <DEDUP_REMOVED lines=8> */
.L_x_1130:
[----:B------:R-:W-:Y:S01]  /*5470*/  FADD.FTZ R28, R28, R127 ;  /* 0x0000007f1c1c7221 */ /* 0x000fe20000010000 */
[----:B------:R-:W-:-:S04]  /*5480*/  HFMA2 R126, -RZ, RZ, 0, 1.1920928955078125e-07 ;  /* 0x00000002ff7e7431 */ /* 0x000fc800000001ff */
[----:B------:R-:W-:Y:S02]  /*5490*/  MOV R125, R28 ;  /* 0x0000001c007d7202 */ /* 0x000fe40000000f00 */
[----:B------:R-:W-:-:S07]  /*54a0*/  MOV R30, R124 ;  /* 0x0000007c001e7202 */ /* 0x000fce0000000f00 */
[----:B------:R-:W-:Y:S05]  /*54b0*/  WARPSYNC.COLLECTIVE R122, `(.L_x_1131) ;  /* 0x000000007a087348 */ /* 0x000fea0003c00000 */
[----:B------:R0:W1:Y:S02]  /*54c0*/  SHFL.BFLY P3, R124, R125, R126, R131 ;  /* 0x0c00007e7d7c7389 */ /* 0x0000640000060083 */
[----:B01----:R-:W-:Y:S05]  /*54d0*/  ENDCOLLECTIVE ;  /* 0x000000000000791b */ /* 0x003fea0003800000 */
.L_x_1131:
[----:B------:R-:W-:-:S05]  /*54e0*/  FADD.FTZ R30, R30, R129 ;  /* 0x000000811e1e7221 */ /* 0x000fca0000010000 */
[----:B------:R-:W-:Y:S02]  /*54f0*/  MOV R125, R30 ;  /* 0x0000001e007d7202 */ /* 0x000fe40000000f00 */
[----:B------:R-:W-:-:S07]  /*5500*/  MOV R29, R124 ;  /* 0x0000007c001d7202 */ /* 0x000fce0000000f00 */
[----:B------:R-:W-:Y:S05]  /*5510*/  WARPSYNC.COLLECTIVE R122, `(.L_x_1132) ;  /* 0x000000007a087348 */ /* 0x000fea0003c00000 */
[----:B------:R0:W1:Y:S02]  /*5520*/  SHFL.BFLY P3, R124, R125, R126, R131 ;  /* 0x0c00007e7d7c7389 */ /* 0x0000640000060083 */
[----:B01----:R-:W-:Y:S05]  /*5530*/  ENDCOLLECTIVE ;  /* 0x000000000000791b */ /* 0x003fea0003800000 */
.L_x_1132:
[----:B------:R-:W-:Y:S01]  /*5540*/  FADD.FTZ R29, R28, R29 ;  /* 0x0000001d1c1d7221 */ /* 0x000fe20000010000 */
[----:B------:R-:W-:-:S04]  /*5550*/  HFMA2 R126, -RZ, RZ, 0, 2.384185791015625e-07 ;  /* 0x00000004ff7e7431 */ /* 0x000fc800000001ff */
[----:B------:R-:W-:Y:S02]  /*5560*/  MOV R125, R29 ;  /* 0x0000001d007d7202 */ /* 0x000fe40000000f00 */
[----:B------:R-:W-:-:S07]  /*5570*/  MOV R31, R124 ;  /* 0x0000007c001f7202 */ /* 0x000fce0000000f00 */
[----:B------:R-:W-:Y:S05]  /*5580*/  WARPSYNC.COLLECTIVE R122, `(.L_x_1133) ;  /* 0x000000007a087348 */ /* 0x000fea0003c00000 */
[----:B------:R0:W1:Y:S02]  /*5590*/  SHFL.BFLY P3, R124, R125, R126, R131 ;  /* 0x0c00007e7d7c7389 */ /* 0x0000640000060083 */
[----:B01----:R-:W-:Y:S05]  /*55a0*/  ENDCOLLECTIVE ;  /* 0x000000000000791b */ /* 0x003fea0003800000 */
.L_x_1133:
[----:B------:R-:W-:-:S05]  /*55b0*/  FADD.FTZ R31, R30, R31 ;  /* 0x0000001f1e1f7221 */ /* 0x000fca0000010000 */
[----:B------:R-:W-:Y:S02]  /*55c0*/  MOV R125, R31 ;  /* 0x0000001f007d7202 */ /* 0x000fe40000000f00 */
[----:B------:R-:W-:-:S07]  /*55d0*/  MOV R32, R124 ;  /* 0x0000007c00207202 */ /* 0x000fce0000000f00 */
[----:B------:R-:W-:Y:S05]  /*55e0*/  WARPSYNC.COLLECTIVE R122, `(.L_x_1134) ;  /* 0x000000007a087348 */ /* 0x000fea0003c00000 */
[----:B------:R0:W1:Y:S02]  /*55f0*/  SHFL.BFLY P3, R124, R125, R126, R131 ;  /* 0x0c00007e7d7c7389 */ /* 0x0000640000060083 */
[----:B01----:R-:W-:Y:S05]  /*5600*/  ENDCOLLECTIVE ;  /* 0x000000000000791b */ /* 0x003fea0003800000 */
.L_x_1134:
[----:B------:R-:W-:Y:S01]  /*5610*/  FADD.FTZ R32, R29, R32 ;  /* 0x000000201d207221 */ /* 0x000fe20000010000 */
[----:B------:R-:W-:-:S04]  /*5620*/  HFMA2 R126, -RZ, RZ, 0, 4.76837158203125e-07 ;  /* 0x00000008ff7e7431 */ /* 0x000fc800000001ff */
[----:B------:R-:W-:Y:S02]  /*5630*/  MOV R125, R32 ;  /* 0x00000020007d7202 */ /* 0x000fe40000000f00 */
[----:B------:R-:W-:-:S07]  /*5640*/  MOV R114, R124 ;  /* 0x0000007c00727202 */ /* 0x000fce0000000f00 */
[----:B------:R-:W-:Y:S05]  /*5650*/  WARPSYNC.COLLECTIVE R122, `(.L_x_1135) ;  /* 0x000000007a087348 */ /* 0x000fea0003c00000 */
[----:B------:R0:W1:Y:S02]  /*5660*/  SHFL.BFLY P3, R124, R125, R126, R131 ;  /* 0x0c00007e7d7c7389 */ /* 0x0000640000060083 */
[----:B01----:R-:W-:Y:S05]  /*5670*/  ENDCOLLECTIVE ;  /* 0x000000000000791b */ /* 0x003fea0003800000 */
.L_x_1135:
[----:B------:R-:W-:-:S05]  /*5680*/  FADD.FTZ R114, R31, R114 ;  /* 0x000000721f727221 */ /* 0x000fca0000010000 */
[----:B------:R-:W-:Y:S02]  /*5690*/  MOV R125, R114 ;  /* 0x00000072007d7202 */ /* 0x000fe40000000f00 */
[----:B------:R-:W-:-:S07]  /*56a0*/  MOV R33, R124 ;  /* 0x0000007c00217202 */ /* 0x000fce0000000f00 */
[----:B------:R-:W-:Y:S05]  /*56b0*/  WARPSYNC.COLLECTIVE R122, `(.L_x_1136) ;  /* 0x000000007a087348 */ /* 0x000fea0003c00000 */
[----:B------:R0:W1:Y:S02]  /*56c0*/  SHFL.BFLY P3, R124, R125, R126, R131 ;  /* 0x0c00007e7d7c7389 */ /* 0x0000640000060083 */
[----:B01----:R-:W-:Y:S05]  /*56d0*/  ENDCOLLECTIVE ;  /* 0x000000000000791b */ /* 0x003fea0003800000 */
.L_x_1136:
[----:B------:R-:W-:Y:S01]  /*56e0*/  FADD.FTZ R33, R32, R33 ;  /* 0x0000002120217221 */ /* 0x000fe20000010000 */
[----:B------:R-:W-:-:S04]  /*56f0*/  HFMA2 R126, -RZ, RZ, 0, 9.5367431640625e-07 ;  /* 0x00000010ff7e7431 */ /* 0x000fc800000001ff */
[----:B------:R-:W-:Y:S02]  /*5700*/  MOV R125, R33 ;  /* 0x00000021007d7202 */ /* 0x000fe40000000f00 */
[----:B------:R-:W-:-:S07]  /*5710*/  MOV R115, R124 ;  /* 0x0000007c00737202 */ /* 0x000fce0000000f00 */
[----:B------:R-:W-:Y:S05]  /*5720*/  WARPSYNC.COLLECTIVE R122, `(.L_x_1137) ;  /* 0x000000007a087348 */ /* 0x000fea0003c00000 */
[----:B------:R0:W1:Y:S02]  /*5730*/  SHFL.BFLY P3, R124, R125, R126, R131 ;  /* 0x0c00007e7d7c7389 */ /* 0x0000640000060083 */
[----:B01----:R-:W-:Y:S05]  /*5740*/  ENDCOLLECTIVE ;  /* 0x000000000000791b */ /* 0x003fea0003800000 */
.L_x_1137:
[----:B------:R-:W-:-:S05]  /*5750*/  FADD.FTZ R115, R114, R115 ;  /* 0x0000007372737221 */ /* 0x000fca0000010000 */
[----:B------:R-:W-:Y:S02]  /*5760*/  MOV R125, R115 ;  /* 0x00000073007d7202 */ /* 0x000fe40000000f00 */
[----:B------:R-:W-:-:S07]  /*5770*/  MOV R28, R124 ;  /* 0x0000007c001c7202 */ /* 0x000fce0000000f00 */
[----:B------:R-:W-:Y:S05]  /*5780*/  WARPSYNC.COLLECTIVE R122, `(.L_x_1138) ;  /* 0x000000007a087348 */ /* 0x000fea0003c00000 */
[----:B------:R0:W1:Y:S02]  /*5790*/  SHFL.BFLY P3, R124, R125, R126, R131 ;  /* 0x0c00007e7d7c7389 */ /* 0x0000640000060083 */
[----:B01----:R-:W-:Y:S05]  /*57a0*/  ENDCOLLECTIVE ;  /* 0x000000000000791b */ /* 0x003fea0003800000 */
.L_x_1138:
[----:B------:R-:W-:Y:S01]  /*57b0*/  MOV R30, R124 ;  /* 0x0000007c001e7202 */ /* 0x000fe20000000f00 */
[----:B------:R-:W-:Y:S06]  /*57c0*/  BRA `(.L_x_1139) ;  /* 0xffffffc4005c7947 */ /* 0x000fec000383ffff */
.L_x_1140:
        /* <DEDUP_REMOVED lines=11> */
.L_x_11173:


//--------------------- .text._ZN10layer_norm13ln_bwd_kernelINS_13Kernel_traitsI6__halfS2_S2_S2_fjLj512ELj1ELj4ELj1ELj16ENS_18Kernel_traits_baseILj512ES2_S2_S2_S2_fjLj128EEEEELb0ELb1ELb1ELb0EEEvNS_9BwdParamsE --------------------------
	.section	.text._ZN10layer_norm13ln_bwd_kernelINS_13Kernel_traitsI6__halfS2_S2_S2_fjLj512ELj1ELj4ELj1ELj16ENS_18Kernel_traits_baseILj512ES2_S2_S2_S2_fjLj128EEEEELb0ELb1ELb1ELb0EEEvNS_9BwdParamsE,"ax",@progbits
	.align	128
        .global         _ZN10layer_norm13ln_bwd_kernelINS_13Kernel_traitsI6__halfS2_S2_S2_fjLj512ELj1ELj4ELj1ELj16ENS_18Kernel_traits_baseILj512ES2_S2_S2_S2_fjLj128EEEEELb0ELb1ELb1ELb0EEEvNS_9BwdParamsE
        .type           _ZN10layer_norm13ln_bwd_kernelINS_13Kernel_traitsI6__halfS2_S2_S2_fjLj512ELj1ELj4ELj1ELj16ENS_18Kernel_traits_baseILj512ES2_S2_S2_S2_fjLj128EEEEELb0ELb1ELb1ELb0EEEvNS_9BwdParamsE,@function
        .size           _ZN10layer_norm13ln_bwd_kernelINS_13Kernel_traitsI6__halfS2_S2_S2_fjLj512ELj1ELj4ELj1ELj16ENS_18Kernel_traits_baseILj512ES2_S2_S2_S2_fjLj128EEEEELb0ELb1ELb1ELb0EEEvNS_9BwdParamsE,(.L_x_11174 - _ZN10layer_norm13ln_bwd_kernelINS_13Kernel_traitsI6__halfS2_S2_S2_fjLj512ELj1ELj4ELj1ELj16ENS_18Kernel_traits_baseILj512ES2_S2_S2_S2_fjLj128EEEEELb0ELb1ELb1ELb0EEEvNS_9BwdParamsE)
        .other          _ZN10layer_norm13ln_bwd_kernelINS_13Kernel_traitsI6__halfS2_S2_S2_fjLj512ELj1ELj4ELj1ELj16ENS_18Kernel_traits_baseILj512ES2_S2_S2_S2_fjLj128EEEEELb0ELb1ELb1ELb0EEEvNS_9BwdParamsE,@"STO_CUDA_ENTRY STV_DEFAULT"
_ZN10layer_norm13ln_bwd_kernelINS_13Kernel_traitsI6__halfS2_S2_S2_fjLj512ELj1ELj4ELj1ELj16ENS_18Kernel_traits_baseILj512ES2_S2_S2_S2_fjLj128EEEEELb0ELb1ELb1ELb0EEEvNS_9BwdParamsE:
.text._ZN10layer_norm13ln_bwd_kernelINS_13Kernel_traitsI6__halfS2_S2_S2_fjLj512ELj1ELj4ELj1ELj16ENS_18Kernel_traits_baseILj512ES2_S2_S2_S2_fjLj128EEEEELb0ELb1ELb1ELb0EEEvNS_9BwdParamsE:
[----:B------:R-:W-:Y:S01]  /*0000*/  LDC R1, c[0x0][0x37c] ;  /* 0x0000df00ff017b82 */ /* 0x000fe20000000800 */
[----:B------:R-:W0:Y:S01]  /*0010*/  S2R R12, SR_TID.X ;  /* 0x00000000000c7919 */ /* 0x000e220000002100 */
[----:B------:R-:W1:Y:S06]  /*0020*/  LDCU UR4, c[0x0][0x388] ;  /* 0x00007100ff0477ac */ /* 0x000e6c0008000800 */
[----:B------:R-:W2:Y:S01]  /*0030*/  S2UR UR5, SR_CTAID.X ;  /* 0x00000000000579c3 */ /* 0x000ea20000002500 */
[----:B------:R-:W3:Y:S01]  /*0040*/  LDCU.64 UR6, c[0x0][0x358] ;  /* 0x00006b00ff0677ac */ /* 0x000ee20008000a00 */
        /* <DEDUP_REMOVED lines=12> */
[----:B------:R-:W-:Y:S01]  /*0110*/  LEA.HI.SX32 R92, R0, R3, 0x1d ;  /* 0x00000003005c7211 */ /* 0x000fe200078feaff */
[----:B--2---:R-:W-:Y:S01]  /*0120*/  USHF.L.U32 UR4, UR5, 0x2, URZ ;  /* 0x0000000205047899 */ /* 0x004fe200080006ff */
[----:B------:R-:W-:Y:S02]  /*0130*/  SHF.R.U32.HI R0, RZ, 0x5, R12 ;  /* 0x00000005ff007819 */ /* 0x000fe4000001160c */
[C---:B------:R-:W-:Y:S02]  /*0140*/  ISETP.GE.U32.AND P0, PT, R92.reuse, 0x20, PT ;  /* 0x000000205c00780c */ /* 0x040fe40003f06070 */
[----:B------:R-:W-:Y:S02]  /*0150*/  ISETP.GE.U32.AND P1, PT, R92, 0x40, PT ;  /* 0x000000405c00780c */ /* 0x000fe40003f26070 */
[----:B------:R-:W-:-:S09]  /*0160*/  MOV R3, R2 ;  /* 0x0000000200037202 */ /* 0x000fd20000000f00 */
[----:B------:R-:W2:Y:S01]  /*0170*/  @P0 LDC.64 R4, c[0x0][0x3d0] ;  /* 0x0000f400ff040b82 */ /* 0x000ea20000000a00 */
[----:B------:R-:W-:Y:S02]  /*0180*/  LOP3.LUT R0, R0, UR4, RZ, 0xfc, !PT ;  /* 0x0000000400007c12 */ /* 0x000fe4000f8efcff */
[----:B------:R-:W-:-:S05]  /*0190*/  @P0 LOP3.LUT R3, R2, 0x20, RZ, 0xfc, !PT ;  /* 0x0000002002030812 */ /* 0x000fca00078efcff */
[----:B------:R-:W4:Y:S08]  /*01a0*/  @P0 LDC.64 R6, c[0x0][0x3e8] ;  /* 0x0000fa00ff060b82 */ /* 0x000f300000000a00 */
[----:B------:R-:W1:Y:S08]  /*01b0*/  @P1 LDC.64 R8, c[0x0][0x3d0] ;  /* 0x0000f400ff081b82 */ /* 0x000e700000000a00 */
[----:B------:R-:W0:Y:S01]  /*01c0*/  @P1 LDC.64 R10, c[0x0][0x3e8] ;  /* 0x0000fa00ff0a1b82 */ /* 0x000e220000000a00 */
[----:B--2---:R-:W-:-:S05]  /*01d0*/  @P0 IMAD.WIDE.U32 R4, R2, 0x10, R4 ;  /* 0x0000001002040825 */ /* 0x004fca00078e0004 */
[----:B---3--:R-:W5:Y:S01]  /*01e0*/  @P0 LDG.E.128 R96, desc[UR6][R4.64] ;  /* 0x0000000604600981 */ /* 0x008f62000c1e1d00 */
[----:B----4-:R-:W-:-:S05]  /*01f0*/  @P0 IMAD.WIDE.U32 R6, R2, 0x10, R6 ;  /* 0x0000001002060825 */ /* 0x010fca00078e0006 */
[----:B------:R-:W5:Y:S01]  /*0200*/  @P0 LDG.E.128 R60, desc[UR6][R6.64] ;  /* 0x00000006063c0981 */ /* 0x000f62000c1e1d00 */
[----:B------:R-:W-:Y:S01]  /*0210*/  ISETP.GE.AND P0, PT, R0, UR8, PT ;  /* 0x0000000800007c0c */ /* 0x000fe2000bf06270 */
[C---:B-1----:R-:W-:Y:S01]  /*0220*/  @P1 IMAD.WIDE.U32 R8, R3.reuse, 0x10, R8 ;  /* 0x0000001003081825 */ /* 0x042fe200078e0008 */
[----:B------:R-:W-:Y:S01]  /*0230*/  BSSY B0, `(.L_x_1141) ;  /* 0x00004d7000007945 */ /* 0x000fe20003800000 */
[----:B------:R-:W-:Y:S02]  /*0240*/  CS2R R48, SRZ ;  /* 0x0000000000307805 */ /* 0x000fe4000001ff00 */
[----:B0-----:R-:W-:Y:S01]  /*0250*/  @P1 IMAD.WIDE.U32 R10, R3, 0x10, R10 ;  /* 0x00000010030a1825 */ /* 0x001fe200078e000a */
[----:B------:R0:W5:Y:S01]  /*0260*/  @P1 LDG.E.128 R56, desc[UR6][R8.64] ;  /* 0x0000000608381981 */ /* 0x000162000c1e1d00 */
[----:B------:R-:W-:Y:S02]  /*0270*/  CS2R R50, SRZ ;  /* 0x0000000000327805 */ /* 0x000fe4000001ff00 */
[----:B------:R-:W-:-:S02]  /*0280*/  CS2R R44, SRZ ;  /* 0x00000000002c7805 */ /* 0x000fc4000001ff00 */
[----:B------:R-:W-:Y:S01]  /*0290*/  CS2R R46, SRZ ;  /* 0x00000000002e7805 */ /* 0x000fe2000001ff00 */
[----:B------:R1:W5:Y:S01]  /*02a0*/  @P1 LDG.E.128 R52, desc[UR6][R10.64] ;  /* 0x000000060a341981 */ /* 0x000362000c1e1d00 */
        /* <DEDUP_REMOVED lines=17> */
[----:B-1----:R-:W-:Y:S02]  /*03c0*/  CS2R R10, SRZ ;  /* 0x00000000000a7805 */ /* 0x002fe4000001ff00 */
[----:B------:R-:W-:Y:S02]  /*03d0*/  CS2R R4, SRZ ;  /* 0x0000000000047805 */ /* 0x000fe4000001ff00 */
[----:B------:R-:W-:Y:S01]  /*03e0*/  CS2R R6, SRZ ;  /* 0x0000000000067805 */ /* 0x000fe2000001ff00 */
[----:B------:R-:W-:Y:S06]  /*03f0*/  @P0 BRA `(.L_x_1142) ;  /* 0x0000004800e80947 */ /* 0x000fec0003800000 */
[----:B------:R-:W0:Y:S01]  /*0400*/  LDC.U8 R128, c[0x0][0x410] ;  /* 0x00010400ff807b82 */ /* 0x000e220000000000 */
        /* <DEDUP_REMOVED lines=24> */
.L_x_1195:
[----:B------:R-:W1:Y:S08]  /*0590*/  LDC.64 R88, c[0x0][0x3f8] ;  /* 0x0000fe00ff587b82 */ /* 0x000e700000000a00 */
[----:B------:R-:W2:Y:S08]  /*05a0*/  LDC.64 R86, c[0x0][0x3c8] ;  /* 0x0000f200ff567b82 */ /* 0x000eb00000000a00 */
[----:B------:R-:W3:Y:S01]  /*05b0*/  LDC.64 R84, c[0x0][0x3f0] ;  /* 0x0000fc00ff547b82 */ /* 0x000ee20000000a00 */
[----:B-1----:R-:W-:-:S05]  /*05c0*/  IMAD.WIDE R88, R0, 0x4, R88 ;  /* 0x0000000400587825 */ /* 0x002fca00078e0258 */
[----:B------:R-:W4:Y:S01]  /*05d0*/  LDG.E R95, desc[UR6][R88.64] ;  /* 0x00000006585f7981 */ /* 0x000f22000c1e1900 */
[----:B--2---:R-:W-:-:S05]  /*05e0*/  IMAD.WIDE R86, R0, 0x4, R86 ;  /* 0x0000000400567825 */ /* 0x004fca00078e0256 */
[----:B-----5:R1:W5:Y:S01]  /*05f0*/  LDG.E R94, desc[UR6][R86.64] ;  /* 0x00000006565e7981 */ /* 0x020362000c1e1900 */
[----:B---3--:R-:W-:-:S05]  /*0600*/  IMAD.WIDE R84, R0, 0x4, R84 ;  /* 0x0000000400547825 */ /* 0x008fca00078e0254 */
[----:B------:R1:W5:Y:S01]  /*0610*/  LDG.E R131, desc[UR6][R84.64] ;  /* 0x0000000654837981 */ /* 0x000362000c1e1900 */
[----:B------:R-:W-:Y:S01]  /*0620*/  BSSY.RECONVERGENT B1, `(.L_x_1143) ;  /* 0x00000e9000017945 */ /* 0x000fe20003800200 */
[----:B------:R-:W-:Y:S01]  /*0630*/  HFMA2 R137, -RZ, RZ, 0, 0 ;  /* 0x00000000ff897431 */ /* 0x000fe200000001ff */
[----:B------:R-:W-:Y:S02]  /*0640*/  MOV R138, RZ ;  /* 0x000000ff008a7202 */ /* 0x000fe40000000f00 */
[----:B----4-:R-:W-:-:S13]  /*0650*/  ISETP.GE.AND P1, PT, R95, 0x1, PT ;  /* 0x000000015f00780c */ /* 0x010fda0003f26270 */
[----:B-1----:R-:W-:Y:S05]  /*0660*/  @!P1 BRA `(.L_x_1144) ;  /* 0x0000000c00489947 */ /* 0x002fea0003800000 */
[----:B------:R-:W-:Y:S02]  /*0670*/  SHF.R.S32.HI R85, RZ, 0x1f, R0 ;  /* 0x0000001fff557819 */ /* 0x000fe40000011400 */
[----:B------:R-:W-:-:S04]  /*0680*/  LEA R84, P0, R0, UR10, 0x2 ;  /* 0x0000000a00547c11 */ /* 0x000fc8000f8010ff */
[----:B------:R-:W-:-:S05]  /*0690*/  LEA.HI.X R85, R0, UR11, R85, 0x2, P0 ;  /* 0x0000000b00557c11 */ /* 0x000fca00080f1455 */
[----:B------:R-:W2:Y:S01]  /*06a0*/  LDG.E R84, desc[UR6][R84.64] ;  /* 0x0000000654547981 */ /* 0x000ea2000c1e1900 */
[----:B------:R-:W-:Y:S01]  /*06b0*/  MOV R93, UR15 ;  /* 0x0000000f005d7c02 */ /* 0x000fe20008000f00 */
[----:B------:R-:W-:Y:S01]  /*06c0*/  BSSY.RECONVERGENT B2, `(.L_x_1145) ;  /* 0x000006f000027945 */ /* 0x000fe20003800200 */
[----:B------:R-:W-:Y:S02]  /*06d0*/  IADD3 R88, PT, PT, R95, -0x1, RZ ;  /* 0xffffffff5f587810 */ /* 0x000fe40007ffe0ff */
[----:B------:R-:W-:Y:S01]  /*06e0*/  ISETP.GE.U32.AND P2, PT, R92, 0x20, PT ;  /* 0x000000205c00780c */ /* 0x000fe20003f46070 */
[-C--:B------:R-:W-:Y:S01]  /*06f0*/  IMAD R86, R0, R93.reuse, RZ ;  /* 0x0000005d00567224 */ /* 0x080fe200078e02ff */
[----:B0-----:R-:W-:Y:S01]  /*0700*/  ISETP.NE.AND P0, PT, R128, RZ, PT ;  /* 0x000000ff8000720c */ /* 0x001fe20003f05270 */
[----:B------:R-:W-:Y:S01]  /*0710*/  IMAD R88, R88, R93, RZ ;  /* 0x0000005d58587224 */ /* 0x000fe200078e02ff */
[----:B------:R-:W-:Y:S02]  /*0720*/  ISETP.GE.U32.AND P3, PT, R92, 0x40, PT ;  /* 0x000000405c00780c */ /* 0x000fe40003f66070 */
[----:B------:R-:W-:-:S02]  /*0730*/  SHF.R.S32.HI R87, RZ, 0x1f, R86 ;  /* 0x0000001fff577819 */ /* 0x000fc40000011456 */
[----:B------:R-:W-:Y:S02]  /*0740*/  SHF.R.S32.HI R89, RZ, 0x1f, R88 ;  /* 0x0000001fff597819 */ /* 0x000fe40000011458 */
[----:B------:R-:W-:Y:S02]  /*0750*/  LEA.HI R87, R87, R86, RZ, 0x3 ;  /* 0x0000005657577211 */ /* 0x000fe400078f18ff */
[----:B------:R-:W-:Y:S02]  /*0760*/  LEA.HI R89, R89, R88, RZ, 0x3 ;  /* 0x0000005859597211 */ /* 0x000fe400078f18ff */
[----:B------:R-:W-:Y:S02]  /*0770*/  LEA.HI.SX32 R133, R87, R2, 0x1d ;  /* 0x0000000257857211 */ /* 0x000fe400078feaff */
[----:B------:R-:W-:Y:S02]  /*0780*/  MOV R137, RZ ;  /* 0x000000ff00897202 */ /* 0x000fe40000000f00 */
[----:B------:R-:W-:-:S02]  /*0790*/  MOV R138, RZ ;  /* 0x000000ff008a7202 */ /* 0x000fc40000000f00 */
[----:B------:R-:W-:Y:S02]  /*07a0*/  LEA.HI.SX32 R136, R89, R2, 0x1d ;  /* 0x0000000259887211 */ /* 0x000fe400078feaff */
        /* <DEDUP_REMOVED lines=17> */
[----:B0-----:R-:W-:Y:S02]  /*08c0*/  HADD2.F32 R101, -RZ, R96.H1_H1 ;  /* 0x30000060ff657230 */ /* 0x001fe40000004100 */
[--C-:B--2---:R-:W-:Y:S02]  /*08d0*/  HADD2.F32 R103, -RZ, R84.reuse.H1_H1 ;  /* 0x30000054ff677230 */ /* 0x104fe40000004100 */
[----:B------:R-:W-:Y:S02]  /*08e0*/  HADD2.F32 R105, -RZ, R85.H0_H0 ;  /* 0x20000055ff697230 */ /* 0x000fe40000004100 */
[----:B------:R-:W-:-:S02]  /*08f0*/  HADD2.F32 R3, -RZ, R84.H0_H0 ;  /* 0x20000054ff037230 */ /* 0x000fc40000004100 */
[----:B------:R-:W-:Y:S01]  /*0900*/  FADD.FTZ R103, -R134, R103 ;  /* 0x0000006786677221 */ /* 0x000fe20000010100 */
[----:B------:R-:W-:Y:S02]  /*0910*/  HADD2.F32 R109, -RZ, R85.H1_H1 ;  /* 0x30000055ff6d7230 */ /* 0x000fe40000004100 */
[--C-:B------:R-:W-:Y:S02]  /*0920*/  HADD2.F32 R111, -RZ, R86.reuse.H0_H0 ;  /* 0x20000056ff6f7230 */ /* 0x100fe40000004100 */
[----:B-----5:R-:W-:Y:S01]  /*0930*/  FMUL.FTZ R102, R94, R103 ;  /* 0x000000675e667220 */ /* 0x020fe20000410000 */
[C---:B------:R-:W-:Y:S01]  /*0940*/  FADD.FTZ R103, -R134.reuse, R105 ;  /* 0x0000006986677221 */ /* 0x040fe20000010100 */
[----:B------:R-:W-:Y:S02]  /*0950*/  HADD2.F32 R113, -RZ, R86.H1_H1 ;  /* 0x30000056ff717230 */ /* 0x000fe40000004100 */
[----:B------:R-:W-:Y:S01]  /*0960*/  FADD.FTZ R3, -R134, R3 ;  /* 0x0000000386037221 */ /* 0x000fe20000010100 */
[----:B------:R-:W-:-:S02]  /*0970*/  HADD2.F32 R85, -RZ, R96.H0_H0 ;  /* 0x20000060ff557230 */ /* 0x000fc40000004100 */
[----:B------:R-:W-:Y:S01]  /*0980*/  FMUL.FTZ R103, R94, R103 ;  /* 0x000000675e677220 */ /* 0x000fe20000410000 */
[----:B---3--:R-:W-:Y:S02]  /*0990*/  HADD2.F32 R86, -RZ, R88.H0_H0 ;  /* 0x20000058ff567230 */ /* 0x008fe40000004100 */
[----:B------:R-:W-:Y:S01]  /*09a0*/  FADD.FTZ R109, -R134, R109 ;  /* 0x0000006d866d7221 */ /* 0x000fe20000010100 */
[--C-:B------:R-:W-:Y:S02]  /*09b0*/  HADD2.F32 R107, -RZ, R89.reuse.H0_H0 ;  /* 0x20000059ff6b7230 */ /* 0x100fe40000004100 */
[----:B------:R-:W-:Y:S01]  /*09c0*/  FMUL.FTZ R3, R94, R3 ;  /* 0x000000035e037220 */ /* 0x000fe20000410000 */
[----:B------:R-:W-:Y:S02]  /*09d0*/  HADD2.F32 R108, -RZ, R89.H1_H1 ;  /* 0x30000059ff6c7230 */ /* 0x000fe40000004100 */
[----:B------:R-:W-:Y:S01]  /*09e0*/  FMUL.FTZ R100, R85, R86 ;  /* 0x0000005655647220 */ /* 0x000fe20000410000 */
[----:B------:R-:W-:-:S02]  /*09f0*/  HADD2.F32 R105, -RZ, R97.H1_H1 ;  /* 0x30000061ff697230 */ /* 0x000fc40000004100 */
[-C--:B------:R-:W-:Y:S01]  /*0a00*/  FMUL.FTZ R104, R104, R107.reuse ;  /* 0x0000006b68687220 */ /* 0x080fe20000410000 */
[----:B------:R-:W-:Y:S01]  /*0a10*/  FADD.FTZ R34, R34, R107 ;  /* 0x0000006b22227221 */ /* 0x000fe20000010000 */
[----:B------:R-:W-:Y:S01]  /*0a20*/  FFMA.FTZ R50, R103, R107, R50 ;  /* 0x0000006b67327223 */ /* 0x000fe20000010032 */
[----:B------:R-:W-:Y:S02]  /*0a30*/  HADD2.F32 R88, -RZ, R88.H1_H1 ;  /* 0x30000058ff587230 */ /* 0x000fe40000004100 */
[----:B------:R-:W-:Y:S01]  /*0a40*/  FMUL.FTZ R106, R94, R109 ;  /* 0x0000006d5e6a7220 */ /* 0x000fe20000410000 */
[----:B------:R-:W-:Y:S02]  /*0a50*/  HADD2.F32 R89, -RZ, R90.H0_H0 ;  /* 0x2000005aff597230 */ /* 0x000fe40000004100 */
[----:B------:R-:W-:Y:S01]  /*0a60*/  FADD.FTZ R107, -R134, R111 ;  /* 0x0000006f866b7221 */ /* 0x000fe20000010100 */
[----:B------:R-:W-:Y:S02]  /*0a70*/  HADD2.F32 R85, -RZ, R98.H0_H0 ;  /* 0x20000062ff557230 */ /* 0x000fe40000004100 */
[----:B------:R-:W-:Y:S01]  /*0a80*/  FADD.FTZ R32, R32, R86 ;  /* 0x0000005620207221 */ /* 0x000fe20000010000 */
[----:B------:R-:W-:Y:S01]  /*0a90*/  FFMA.FTZ R48, R3, R86, R48 ;  /* 0x0000005603307223 */ /* 0x000fe20000010030 */
[-C--:B------:R-:W-:Y:S01]  /*0aa0*/  FMUL.FTZ R105, R105, R108.reuse ;  /* 0x0000006c69697220 */ /* 0x080fe20000410000 */
[----:B------:R-:W-:Y:S01]  /*0ab0*/  FADD.FTZ R35, R35, R108 ;  /* 0x0000006c23237221 */ /* 0x000fe20000010000 */
[----:B------:R-:W-:Y:S01]  /*0ac0*/  FFMA.FTZ R51, R106, R108, R51 ;  /* 0x0000006c6a337223 */ /* 0x000fe20000010033 */
[----:B------:R-:W-:Y:S01]  /*0ad0*/  FMUL.FTZ R107, R94, R107 ;  /* 0x0000006b5e6b7220 */ /* 0x000fe20000410000 */
[----:B------:R-:W-:Y:S01]  /*0ae0*/  FMUL.FTZ R101, R101, R88 ;  /* 0x0000005865657220 */ /* 0x000fe20000410000 */
[-C--:B------:R-:W-:Y:S01]  /*0af0*/  FMUL.FTZ R108, R85, R89.reuse ;  /* 0x00000059556c7220 */ /* 0x080fe20000410000 */
[----:B------:R-:W-:Y:S01]  /*0b00*/  FADD.FTZ R86, RZ, R100 ;  /* 0x00000064ff567221 */ /* 0x000fe20000010000 */
[----:B------:R-:W-:Y:S01]  /*0b10*/  FFMA.FTZ R85, R3, R100, RZ ;  /* 0x0000006403557223 */ /* 0x000fe200000100ff */
[----:B------:R-:W-:Y:S01]  /*0b20*/  FADD.FTZ R28, R28, R89 ;  /* 0x000000591c1c7221 */ /* 0x000fe20000010000 */
[----:B------:R-:W-:Y:S01]  /*0b30*/  FFMA.FTZ R44, R107, R89, R44 ;  /* 0x000000596b2c7223 */ /* 0x000fe2000001002c */
[----:B------:R-:W-:Y:S01]  /*0b40*/  FADD.FTZ R89, R86, R101 ;  /* 0x0000006556597221 */ /* 0x000fe20000010000 */
[C---:B------:R-:W-:Y:S01]  /*0b50*/  FFMA.FTZ R86, R102.reuse, R101, R85 ;  /* 0x0000006566567223 */ /* 0x040fe20000010055 */
[----:B------:R-:W-:Y:S01]  /*0b60*/  FADD.FTZ R33, R33, R88 ;  /* 0x0000005821217221 */ /* 0x000fe20000010000 */
[----:B------:R-:W-:Y:S01]  /*0b70*/  FFMA.FTZ R49, R102, R88, R49 ;  /* 0x0000005866317223 */ /* 0x000fe20000010031 */
[----:B------:R-:W-:Y:S01]  /*0b80*/  FADD.FTZ R88, R89, R104 ;  /* 0x0000006859587221 */ /* 0x000fe20000010000 */
[----:B------:R-:W-:Y:S01]  /*0b90*/  FFMA.FTZ R85, R103, R104, R86 ;  /* 0x0000006867557223 */ /* 0x000fe20000010056 */
[----:B------:R-:W-:-:S02]  /*0ba0*/  HADD2.F32 R137, -RZ, R87.H0_H0 ;  /* 0x20000057ff897230 */ /* 0x000fc40000004100 */
[----:B------:R-:W-:Y:S01]  /*0bb0*/  FADD.FTZ R113, -R134, R113 ;  /* 0x0000007186717221 */ /* 0x000fe20000010100 */
[----:B------:R-:W-:Y:S02]  /*0bc0*/  HADD2.F32 R90, -RZ, R90.H1_H1 ;  /* 0x3000005aff5a7230 */ /* 0x000fe40000004100 */
[----:B------:R-:W-:Y:S01]  /*0bd0*/  FADD.FTZ R89, R88, R105 ;  /* 0x0000006958597221 */ /* 0x000fe20000010000 */
[----:B------:R-:W-:Y:S02]  /*0be0*/  HADD2.F32 R109, -RZ, R98.H1_H1 ;  /* 0x30000062ff6d7230 */ /* 0x000fe40000004100 */
[----:B------:R-:W-:Y:S01]  /*0bf0*/  FFMA.FTZ R86, R106, R105, R85 ;  /* 0x000000696a567223 */ /* 0x000fe20000010055 */
[----:B------:R-:W-:Y:S01]  /*0c00*/  FMUL.FTZ R110, R94, R113 ;  /* 0x000000715e6e7220 */ /* 0x000fe20000410000 */
[----:B------:R-:W-:Y:S02]  /*0c10*/  HADD2.F32 R87, -RZ, R87.H1_H1 ;  /* 0x30000057ff577230 */ /* 0x000fe40000004100 */
[----:B------:R-:W-:Y:S01]  /*0c20*/  FADD.FTZ R113, -R134, R137 ;  /* 0x0000008986717221 */ /* 0x000fe20000010100 */
[----:B------:R-:W-:-:S02]  /*0c30*/  HADD2.F32 R112, -RZ, R91.H0_H0 ;  /* 0x2000005bff707230 */ /* 0x000fc40000004100 */
[----:B------:R-:W-:Y:S01]  /*0c40*/  FMUL.FTZ R109, R109, R90 ;  /* 0x0000005a6d6d7220 */ /* 0x000fe20000410000 */
[----:B------:R-:W-:Y:S02]  /*0c50*/  HADD2.F32 R111, -RZ, R99.H0_H0 ;  /* 0x20000063ff6f7230 */ /* 0x000fe40000004100 */
[----:B------:R-:W-:Y:S01]  /*0c60*/  FADD.FTZ R88, R89, R108 ;  /* 0x0000006c59587221 */ /* 0x000fe20000010000 */
[----:B------:R-:W-:Y:S01]  /*0c70*/  FFMA.FTZ R85, R107, R108, R86 ;  /* 0x0000006c6b557223 */ /* 0x000fe20000010056 */
[----:B------:R-:W-:Y:S02]  /*0c80*/  HADD2.F32 R84, -RZ, R91.H1_H1 ;  /* 0x3000005bff547230 */ /* 0x000fe40000004100 */
[----:B------:R-:W-:Y:S01]  /*0c90*/  FMUL.FTZ R113, R94, R113 ;  /* 0x000000715e717220 */ /* 0x000fe20000410000 */
[----:B------:R-:W-:Y:S02]  /*0ca0*/  HADD2.F32 R91, -RZ, R99.H1_H1 ;  /* 0x30000063ff5b7230 */ /* 0x000fe40000004100 */
[-C--:B------:R-:W-:Y:S01]  /*0cb0*/  FMUL.FTZ R111, R111, R112.reuse ;  /* 0x000000706f6f7220 */ /* 0x080fe20000410000 */
[----:B------:R-:W-:Y:S01]  /*0cc0*/  FADD.FTZ R87, -R134, R87 ;  /* 0x0000005786577221 */ /* 0x000fe20000010100 */
        /* <DEDUP_REMOVED lines=14> */
.L_x_1146:
[----:B------:R-:W-:Y:S05]  /*0db0*/  BSYNC.RECONVERGENT B2 ;  /* 0x0000000000027941 */ /* 0x000fea0003800200 */
.L_x_1145:
        /* <DEDUP_REMOVED lines=11> */
[----:B------:R-:W-:Y:S02]  /*0e70*/  HADD2.F32 R124, -RZ, R58.H0_H0 ;  /* 0x2000003aff7c7230 */ /* 0x000fe40000004100 */
[----:B0-----:R-:W-:-:S05]  /*0e80*/  @P0 IMAD.WIDE.U32 R116, R135, 0x10, R116 ;  /* 0x0000001087740825 */ /* 0x001fca00078e0074 */
[----:B------:R0:W5:Y:S02]  /*0e90*/  @P0 LDG.E.128 R68, desc[UR6][R116.64] ;  /* 0x0000000674440981 */ /* 0x000164000c1e1d00 */
[--C-:B0-----:R-:W-:Y:S02]  /*0ea0*/  HADD2.F32 R116, -RZ, R56.reuse.H0_H0 ;  /* 0x20000038ff747230 */ /* 0x101fe40000004100 */
[----:B------:R-:W-:Y:S02]  /*0eb0*/  HADD2.F32 R117, -RZ, R56.H1_H1 ;  /* 0x30000038ff757230 */ /* 0x000fe40000004100 */
[----:B--2---:R-:W-:Y:S02]  /*0ec0*/  HADD2.F32 R119, -RZ, R84.H1_H1 ;  /* 0x30000054ff777230 */ /* 0x004fe40000004100 */
[--C-:B------:R-:W-:Y:S02]  /*0ed0*/  HADD2.F32 R121, -RZ, R85.reuse.H0_H0 ;  /* 0x20000055ff797230 */ /* 0x100fe40000004100 */
[----:B------:R-:W-:-:S02]  /*0ee0*/  HADD2.F32 R85, -RZ, R85.H1_H1 ;  /* 0x30000055ff557230 */ /* 0x000fc40000004100 */
[C---:B------:R-:W-:Y:S01]  /*0ef0*/  FADD.FTZ R119, -R134.reuse, R119 ;  /* 0x0000007786777221 */ /* 0x040fe20000010100 */
[--C-:B------:R-:W-:Y:S02]  /*0f00*/  HADD2.F32 R135, -RZ, R87.reuse.H0_H0 ;  /* 0x20000057ff877230 */ /* 0x100fe40000004100 */
[C---:B------:R-:W-:Y:S01]  /*0f10*/  FADD.FTZ R121, -R134.reuse, R121 ;  /* 0x0000007986797221 */ /* 0x040fe20000010100 */
[----:B------:R-:W-:Y:S02]  /*0f20*/  HADD2.F32 R87, -RZ, R87.H1_H1 ;  /* 0x30000057ff577230 */ /* 0x000fe40000004100 */
[----:B------:R-:W-:Y:S01]  /*0f30*/  FADD.FTZ R125, -R134, R85 ;  /* 0x00000055867d7221 */ /* 0x000fe20000010100 */
[----:B------:R-:W-:Y:S02]  /*0f40*/  HADD2.F32 R115, -RZ, R84.H0_H0 ;  /* 0x20000054ff737230 */ /* 0x000fe40000004100 */
[----:B-----5:R-:W-:Y:S01]  /*0f50*/  FMUL.FTZ R118, R94, R119 ;  /* 0x000000775e767220 */ /* 0x020fe20000410000 */
[----:B------:R-:W-:-:S02]  /*0f60*/  HADD2.F32 R123, -RZ, R86.H0_H0 ;  /* 0x20000056ff7b7230 */ /* 0x000fc40000004100 */
[C---:B------:R-:W-:Y:S01]  /*0f70*/  FADD.FTZ R85, -R134.reuse, R87 ;  /* 0x0000005786557221 */ /* 0x040fe20000010100 */
[----:B---3--:R-:W-:Y:S02]  /*0f80*/  HADD2.F32 R87, -RZ, R88.H0_H0 ;  /* 0x20000058ff577230 */ /* 0x008fe40000004100 */
[----:B------:R-:W-:Y:S01]  /*0f90*/  FADD.FTZ R115, -R134, R115 ;  /* 0x0000007386737221 */ /* 0x000fe20000010100 */
[----:B------:R-:W-:Y:S01]  /*0fa0*/  FMUL.FTZ R119, R94, R121 ;  /* 0x000000795e777220 */ /* 0x000fe20000410000 */
[----:B------:R-:W-:Y:S01]  /*0fb0*/  FADD.FTZ R127, -R134, R123 ;  /* 0x0000007b867f7221 */ /* 0x000fe20000010100 */
[--C-:B------:R-:W-:Y:S02]  /*0fc0*/  HADD2.F32 R123, -RZ, R89.reuse.H0_H0 ;  /* 0x20000059ff7b7230 */ /* 0x100fe40000004100 */
[C---:B------:R-:W-:Y:S01]  /*0fd0*/  FMUL.FTZ R122, R94.reuse, R125 ;  /* 0x0000007d5e7a7220 */ /* 0x040fe20000410000 */
[----:B------:R-:W-:Y:S02]  /*0fe0*/  HADD2.F32 R84, -RZ, R89.H1_H1 ;  /* 0x30000059ff547230 */ /* 0x000fe40000004100 */
[----:B------:R-:W-:Y:S01]  /*0ff0*/  FMUL.FTZ R115, R94, R115 ;  /* 0x000000735e737220 */ /* 0x000fe20000410000 */
[----:B------:R-:W-:-:S02]  /*1000*/  HADD2.F32 R121, -RZ, R57.H1_H1 ;  /* 0x30000039ff797230 */ /* 0x000fc40000004100 */
[----:B------:R-:W-:Y:S01]  /*1010*/  FMUL.FTZ R116, R116, R87 ;  /* 0x0000005774747220 */ /* 0x000fe20000410000 */
[----:B------:R-:W-:Y:S02]  /*1020*/  HADD2.F32 R88, -RZ, R88.H1_H1 ;  /* 0x30000058ff587230 */ /* 0x000fe40000004100 */
[-C--:B------:R-:W-:Y:S01]  /*1030*/  FMUL.FTZ R120, R120, R123.reuse ;  /* 0x0000007b78787220 */ /* 0x080fe20000410000 */
[----:B------:R-:W-:Y:S02]  /*1040*/  HADD2.F32 R89, -RZ, R90.H0_H0 ;  /* 0x2000005aff597230 */ /* 0x000fe40000004100 */
        /* <DEDUP_REMOVED lines=15> */
[----:B------:R-:W-:Y:S01]  /*1140*/  FFMA.FTZ R84, R118, R117, R87 ;  /* 0x0000007576547223 */ /* 0x000fe20000010057 */
[----:B------:R-:W-:-:S02]  /*1150*/  HADD2.F32 R129, -RZ, R86.H1_H1 ;  /* 0x30000056ff817230 */ /* 0x000fc40000004100 */
[C---:B------:R-:W-:Y:S01]  /*1160*/  FADD.FTZ R135, -R134.reuse, R135 ;  /* 0x0000008786877221 */ /* 0x040fe20000010100 */
[----:B------:R-:W-:Y:S01]  /*1170*/  FADD.FTZ R86, R89, R120 ;  /* 0x0000007859567221 */ /* 0x000fe20000010000 */
[----:B------:R-:W-:Y:S01]  /*1180*/  FFMA.FTZ R87, R119, R120, R84 ;  /* 0x0000007877577223 */ /* 0x000fe20000010054 */
[----:B------:R-:W-:Y:S02]  /*1190*/  HADD2.F32 R90, -RZ, R90.H1_H1 ;  /* 0x3000005aff5a7230 */ /* 0x000fe40000004100 */
[----:B------:R-:W-:Y:S01]  /*11a0*/  FADD.FTZ R129, -R134, R129 ;  /* 0x0000008186817221 */ /* 0x000fe20000010100 */
[----:B------:R-:W-:Y:S02]  /*11b0*/  HADD2.F32 R125, -RZ, R58.H1_H1 ;  /* 0x3000003aff7d7230 */ /* 0x000fe40000004100 */
[----:B------:R-:W-:Y:S01]  /*11c0*/  FADD.FTZ R89, R86, R121 ;  /* 0x0000007956597221 */ /* 0x000fe20000010000 */
[----:B------:R-:W-:Y:S01]  /*11d0*/  FFMA.FTZ R84, R122, R121, R87 ;  /* 0x000000797a547223 */ /* 0x000fe20000010057 */
[----:B------:R-:W-:-:S02]  /*11e0*/  HADD2.F32 R130, -RZ, R91.H0_H0 ;  /* 0x2000005bff827230 */ /* 0x000fc40000004100 */
[----:B------:R-:W-:Y:S01]  /*11f0*/  FMUL.FTZ R126, R94, R129 ;  /* 0x000000815e7e7220 */ /* 0x000fe20000410000 */
[----:B------:R-:W-:Y:S02]  /*1200*/  HADD2.F32 R127, -RZ, R59.H0_H0 ;  /* 0x2000003bff7f7230 */ /* 0x000fe40000004100 */
[----:B------:R-:W-:Y:S01]  /*1210*/  FMUL.FTZ R125, R125, R90 ;  /* 0x0000005a7d7d7220 */ /* 0x000fe20000410000 */
[----:B------:R-:W-:Y:S01]  /*1220*/  FADD.FTZ R86, R89, R124 ;  /* 0x0000007c59567221 */ /* 0x000fe20000010000 */
[----:B------:R-:W-:Y:S01]  /*1230*/  FFMA.FTZ R87, R123, R124, R84 ;  /* 0x0000007c7b577223 */ /* 0x000fe20000010054 */
[----:B------:R-:W-:Y:S01]  /*1240*/  FADD.FTZ R25, R25, R88 ;  /* 0x0000005819197221 */ /* 0x000fe20000010000 */
[----:B------:R-:W-:Y:S01]  /*1250*/  FFMA.FTZ R41, R118, R88, R41 ;  /* 0x0000005876297223 */ /* 0x000fe20000010029 */
[----:B------:R-:W-:Y:S02]  /*1260*/  HADD2.F32 R91, -RZ, R91.H1_H1 ;  /* 0x3000005bff5b7230 */ /* 0x000fe40000004100 */
[----:B------:R-:W-:Y:S01]  /*1270*/  FMUL.FTZ R129, R94, R135 ;  /* 0x000000875e817220 */ /* 0x000fe20000410000 */
[----:B------:R-:W-:-:S02]  /*1280*/  HADD2.F32 R88, -RZ, R59.H1_H1 ;  /* 0x3000003bff587230 */ /* 0x000fc40000004100 */
        /* <DEDUP_REMOVED lines=16> */
.L_x_1144:
        /* <DEDUP_REMOVED lines=11> */
[----:B------:R-:W1:Y:S08]  /*1440*/  @P0 LDC.64 R86, c[0x0][0x438] ;  /* 0x00010e00ff560b82 */ /* 0x000e700000000a00 */
[----:B------:R-:W2:Y:S01]  /*1450*/  @P2 LDC.64 R84, c[0x0][0x438] ;  /* 0x00010e00ff542b82 */ /* 0x000ea20000000a00 */
[C---:B-1----:R-:W-:Y:S01]  /*1460*/  @P0 IMAD.WIDE.U32 R86, R89.reuse, 0x10, R86 ;  /* 0x0000001059560825 */ /* 0x042fe200078e0056 */
[----:B------:R-:W-:-:S04]  /*1470*/  @P0 IADD3 R89, PT, PT, R89, 0x20, RZ ;  /* 0x0000002059590810 */ /* 0x000fc80007ffe0ff */
[----:B------:R1:W5:Y:S01]  /*1480*/  @P0 LDG.E.128 R64, desc[UR6][R86.64] ;  /* 0x0000000656400981 */ /* 0x000362000c1e1d00 */
[----:B--2---:R-:W-:-:S05]  /*1490*/  @P2 IMAD.WIDE.U32 R84, R89, 0x10, R84 ;  /* 0x0000001059542825 */ /* 0x004fca00078e0054 */
[----:B------:R1:W5:Y:S02]  /*14a0*/  @P2 LDG.E.128 R68, desc[UR6][R84.64] ;  /* 0x0000000654442981 */ /* 0x000364000c1e1d00 */
.L_x_1147:
[----:B------:R-:W-:Y:S05]  /*14b0*/  BSYNC.RECONVERGENT B1 ;  /* 0x0000000000017941 */ /* 0x000fea0003800200 */
.L_x_1143:
[----:B------:R-:W-:Y:S01]  /*14c0*/  UMOV UR4, 0xffffffff ;  /* 0xffffffff00047882 */ /* 0x000fe20000000000 */
[----:B-----5:R-:W-:Y:S02]  /*14d0*/  ISETP.GE.AND P2, PT, R131, 0x1, PT ;  /* 0x000000018300780c */ /* 0x020fe40003f46270 */
[----:B------:R-:W-:Y:S11]  /*14e0*/  BRA.DIV UR4, `(.L_x_1148) ;  /* 0x0000004604e87947 */ /* 0x000ff6000b800000 */
[----:B-1----:R-:W1:Y:S04]  /*14f0*/  SHFL.BFLY PT, R84, R137, 0x1, 0x1f ;  /* 0x0c201f0089547f89 */ /* 0x002e6800000e0000 */
        /* <DEDUP_REMOVED lines=15> */
[----:B------:R1:W2:Y:S04]  /*15f0*/  SHFL.BFLY PT, R84, R91, 0x10, 0x1f ;  /* 0x0e001f005b547f89 */ /* 0x0002a800000e0000 */
[----:B------:R1:W3:Y:S02]  /*1600*/  SHFL.BFLY PT, R85, R90, 0x10, 0x1f ;  /* 0x0e001f005a557f89 */ /* 0x0002e400000e0000 */
.L_x_1213:
[----:B------:R-:W-:Y:S01]  /*1610*/  @P2 IADD3 R86, PT, PT, R131, -0x1, RZ ;  /* 0xffffffff83562810 */ /* 0x000fe20007ffe0ff */
[----:B--2---:R-:W-:Y:S01]  /*1620*/  FADD.FTZ R84, R91, R84 ;  /* 0x000000545b547221 */ /* 0x004fe20000010000 */
[----:B------:R-:W-:Y:S01]  /*1630*/  ISETP.GE.U32.AND P3, PT, R92, 0x20, PT ;  /* 0x000000205c00780c */ /* 0x000fe20003f66070 */
[----:B------:R-:W-:Y:S02]  /*1640*/  HFMA2 R89, -RZ, RZ, 0, 0 ;  /* 0x00000000ff597431 */ /* 0x000fe400000001ff */
[----:B---3--:R-:W-:Y:S01]  /*1650*/  FADD.FTZ R85, R90, R85 ;  /* 0x000000555a557221 */ /* 0x008fe20000010000 */
[----:B------:R-:W-:Y:S02]  /*1660*/  @P2 IMAD R86, R86, R93, RZ ;  /* 0x0000005d56562224 */ /* 0x000fe400078e02ff */
[----:B------:R-:W-:Y:S01]  /*1670*/  FMUL.FTZ R131, R84, UR9 ;  /* 0x0000000954837c20 */ /* 0x000fe20008410000 */
[----:B0-----:R-:W-:Y:S01]  /*1680*/  ISETP.NE.AND P0, PT, R128, RZ, PT ;  /* 0x000000ff8000720c */ /* 0x001fe20003f05270 */
[----:B------:R-:W-:Y:S01]  /*1690*/  BSSY.RECONVERGENT B1, `(.L_x_1149) ;  /* 0x00001cb000017945 */ /* 0x000fe20003800200 */
[----:B-1----:R-:W-:Y:S01]  /*16a0*/  MOV R91, R133 ;  /* 0x00000085005b7202 */ /* 0x002fe20000000f00 */
        /* <DEDUP_REMOVED lines=8> */
[----:B------:R-:W0:Y:S02]  /*1730*/  LDC.64 R72, c[0x0][0x390] ;  /* 0x0000e400ff487b82 */ /* 0x000e240000000a00 */
[----:B0-----:R-:W-:-:S06]  /*1740*/  IMAD.WIDE.U32 R72, R89, 0x10, R72 ;  /* 0x0000001059487825 */ /* 0x001fcc00078e0048 */
[----:B------:R-:W5:Y:S02]  /*1750*/  LDG.E.128 R72, desc[UR6][R72.64] ;  /* 0x0000000648487981 */ /* 0x000f64000c1e1d00 */
.L_x_1152:
[----:B------:R-:W-:Y:S05]  /*1760*/  BSYNC.RECONVERGENT B2 ;  /* 0x0000000000027941 */ /* 0x000fea0003800200 */
.L_x_1151:
        /* <DEDUP_REMOVED lines=12> */
[----:B------:R-:W-:Y:S01]  /*1830*/  ISETP.GT.AND P0, PT, R95, RZ, PT ;  /* 0x000000ff5f00720c */ /* 0x000fe20003f04270 */
[----:B------:R-:W-:Y:S02]  /*1840*/  HADD2.F32 R86, -RZ, R60.H0_H0 ;  /* 0x2000003cff567230 */ /* 0x000fe40000004100 */
[----:B------:R-:W-:Y:S01]  /*1850*/  FADD.FTZ R85, R100, -R85 ;  /* 0x8000005564557221 */ /* 0x000fe20000010000 */
[----:B-----5:R-:W-:-:S03]  /*1860*/  HADD2.F32 R84, -RZ, R72.H0_H0 ;  /* 0x20000048ff547230 */ /* 0x020fc60000004100 */
[----:B------:R-:W-:-:S05]  /*1870*/  FMUL.FTZ R85, R94, R85 ;  /* 0x000000555e557220 */ /* 0x000fca0000410000 */
[----:B------:R-:W-:-:S05]  /*1880*/  FSEL R85, R85, RZ, P0 ;  /* 0x000000ff55557208 */ /* 0x000fca0000000000 */
[----:B------:R-:W-:-:S04]  /*1890*/  FMUL.FTZ R85, R85, UR14 ;  /* 0x0000000e55557c20 */ /* 0x000fc80008410000 */
[C---:B------:R-:W-:Y:S01]  /*18a0*/  FMUL.FTZ R86, R85.reuse, R86 ;  /* 0x0000005655567220 */ /* 0x040fe20000410000 */
[----:B------:R-:W-:-:S04]  /*18b0*/  FFMA.FTZ R16, R85, R84, R16 ;  /* 0x0000005455107223 */ /* 0x000fc80000010010 */
[----:B------:R-:W-:-:S04]  /*18c0*/  F2FP.F16.F32.PACK_AB R86, RZ, R86 ;  /* 0x00000056ff56723e */ /* 0x000fc800000000ff */
[----:B------:R-:W-:-:S07]  /*18d0*/  PRMT R76, R86, 0x7610, R76 ;  /* 0x00007610564c7816 */ /* 0x000fce000000004c */
.L_x_1157:
[----:B------:R-:W-:Y:S05]  /*18e0*/  BSYNC.RECONVERGENT B3 ;  /* 0x0000000000037941 */ /* 0x000fea0003800200 */
.L_x_1156:
[----:B------:R-:W-:Y:S04]  /*18f0*/  BSSY.RECONVERGENT B3, `(.L_x_1158) ;  /* 0x000000e000037945 */ /* 0x000fe80003800200 */
[----:B------:R-:W-:Y:S05]  /*1900*/  @!P2 BRA `(.L_x_1159) ;  /* 0x000000000030a947 */ /* 0x000fea0003800000 */
[----:B------:R-:W-:Y:S01]  /*1910*/  FFMA.FTZ R84, R102, R88, R131 ;  /* 0x0000005866547223 */ /* 0x000fe20000010083 */
[----:B------:R-:W-:Y:S01]  /*1920*/  ISETP.GT.AND P0, PT, R95, RZ, PT ;  /* 0x000000ff5f00720c */ /* 0x000fe20003f04270 */
[----:B------:R-:W-:Y:S02]  /*1930*/  HADD2.F32 R87, -RZ, R60.H1_H1 ;  /* 0x3000003cff577230 */ /* 0x000fe40000004100 */
[----:B------:R-:W-:-:S04]  /*1940*/  FADD.FTZ R85, R101, -R84 ;  /* 0x8000005465557221 */ /* 0x000fc80000010000 */
[----:B------:R-:W-:-:S05]  /*1950*/  FMUL.FTZ R85, R94, R85 ;  /* 0x000000555e557220 */ /* 0x000fca0000410000 */
[----:B------:R-:W-:-:S05]  /*1960*/  FSEL R85, R85, RZ, P0 ;  /* 0x000000ff55557208 */ /* 0x000fca0000000000 */
[----:B------:R-:W-:Y:S01]  /*1970*/  FMUL.FTZ R84, R85, UR14 ;  /* 0x0000000e55547c20 */ /* 0x000fe20008410000 */
[----:B-----5:R-:W-:-:S03]  /*1980*/  HADD2.F32 R85, -RZ, R72.H1_H1 ;  /* 0x30000048ff557230 */ /* 0x020fc60000004100 */
[C---:B------:R-:W-:Y:S02]  /*1990*/  FMUL.FTZ R87, R84.reuse, R87 ;  /* 0x0000005754577220 */ /* 0x040fe40000410000 */
[----:B------:R-:W-:-:S03]  /*19a0*/  FFMA.FTZ R17, R84, R85, R17 ;  /* 0x0000005554117223 */ /* 0x000fc60000010011 */
[----:B------:R-:W-:-:S04]  /*19b0*/  F2FP.F16.F32.PACK_AB R87, RZ, R87 ;  /* 0x00000057ff57723e */ /* 0x000fc800000000ff */
[----:B------:R-:W-:-:S07]  /*19c0*/  PRMT R76, R76, 0x5410, R87 ;  /* 0x000054104c4c7816 */ /* 0x000fce0000000057 */
.L_x_1159:
[----:B------:R-:W-:Y:S05]  /*19d0*/  BSYNC.RECONVERGENT B3 ;  /* 0x0000000000037941 */ /* 0x000fea0003800200 */
.L_x_1158:
        /* <DEDUP_REMOVED lines=14> */
.L_x_1161:
[----:B------:R-:W-:Y:S05]  /*1ac0*/  BSYNC.RECONVERGENT B3 ;  /* 0x0000000000037941 */ /* 0x000fea0003800200 */
.L_x_1160:
        /* <DEDUP_REMOVED lines=14> */
.L_x_1163:
[----:B------:R-:W-:Y:S05]  /*1bb0*/  BSYNC.RECONVERGENT B3 ;  /* 0x0000000000037941 */ /* 0x000fea0003800200 */
.L_x_1162:
        /* <DEDUP_REMOVED lines=14> */
.L_x_1165:
[----:B------:R-:W-:Y:S05]  /*1ca0*/  BSYNC.RECONVERGENT B3 ;  /* 0x0000000000037941 */ /* 0x000fea0003800200 */
.L_x_1164:
        /* <DEDUP_REMOVED lines=14> */
.L_x_1167:
[----:B------:R-:W-:Y:S05]  /*1d90*/  BSYNC.RECONVERGENT B3 ;  /* 0x0000000000037941 */ /* 0x000fea0003800200 */
.L_x_1166:
        /* <DEDUP_REMOVED lines=14> */
.L_x_1169:
[----:B------:R-:W-:Y:S05]  /*1e80*/  BSYNC.RECONVERGENT B3 ;  /* 0x0000000000037941 */ /* 0x000fea0003800200 */
.L_x_1168:
        /* <DEDUP_REMOVED lines=12> */
[----:B------:R-:W-:Y:S01]  /*1f50*/  PRMT R79, R79, 0x5410, R87 ;  /* 0x000054104f4f7816 */ /* 0x000fe20000000057 */
[----:B------:R-:W-:Y:S06]  /*1f60*/  BRA `(.L_x_1170) ;  /* 0x0000001000c87947 */ /* 0x000fec0003800000 */
.L_x_1155:
[----:B------:R-:W0:Y:S01]  /*1f70*/  @P2 LDC R84, c[0x0][0x40c] ;  /* 0x00010300ff542b82 */ /* 0x000e220000000800 */
[-CC-:B------:R-:W-:Y:S01]  /*1f80*/  FFMA.FTZ R81, R3, R88.reuse, R131.reuse ;  /* 0x0000005803517223 */ /* 0x180fe20000010083 */
[-CC-:B------:R-:W-:Y:S01]  /*1f90*/  FFMA.FTZ R80, R102, R88.reuse, R131.reuse ;  /* 0x0000005866507223 */ /* 0x180fe20000010083 */
[----:B------:R-:W-:Y:S01]  /*1fa0*/  ISETP.GT.AND P0, PT, R95, RZ, PT ;  /* 0x000000ff5f00720c */ /* 0x000fe20003f04270 */
[-C--:B------:R-:W-:Y:S01]  /*1fb0*/  FFMA.FTZ R135, R107, R88.reuse, R131 ;  /* 0x000000586b877223 */ /* 0x080fe20000010083 */
[----:B------:R-:W-:Y:S01]  /*1fc0*/  FADD.FTZ R81, R100, -R81 ;  /* 0x8000005164517221 */ /* 0x000fe20000010000 */
[----:B------:R-:W-:Y:S01]  /*1fd0*/  FADD.FTZ R83, R101, -R80 ;  /* 0x8000005065537221 */ /* 0x000fe20000010000 */
[--C-:B------:R-:W-:Y:S01]  /*1fe0*/  @P2 HADD2.F32 R87, -RZ, R60.reuse.H1_H1 ;  /* 0x3000003cff572230 */ /* 0x100fe20000004100 */
[----:B------:R-:W1:Y:S01]  /*1ff0*/  @P2 LDC R85, c[0x0][0x40c] ;  /* 0x00010300ff552b82 */ /* 0x000e620000000800 */
[C---:B------:R-:W-:Y:S01]  /*2000*/  FMUL.FTZ R80, R94.reuse, R81 ;  /* 0x000000515e507220 */ /* 0x040fe20000410000 */
[----:B------:R-:W-:Y:S01]  /*2010*/  FMUL.FTZ R81, R94, R83 ;  /* 0x000000535e517220 */ /* 0x000fe20000410000 */
[----:B------:R-:W-:Y:S01]  /*2020*/  FADD.FTZ R135, R108, -R135 ;  /* 0x800000876c877221 */ /* 0x000fe20000010000 */
[-CC-:B------:R-:W-:Y:S01]  /*2030*/  FFMA.FTZ R138, R113, R88.reuse, R131.reuse ;  /* 0x00000058718a7223 */ /* 0x180fe20000010083 */
[----:B------:R-:W-:Y:S01]  /*2040*/  FFMA.FTZ R90, R106, R88, R131 ;  /* 0x000000586a5a7223 */ /* 0x000fe20000010083 */
[----:B------:R-:W-:Y:S01]  /*2050*/  FSEL R80, R80, RZ, P0 ;  /* 0x000000ff50507208 */ /* 0x000fe20000000000 */
[----:B------:R-:W-:Y:S01]  /*2060*/  FMUL.FTZ R135, R94, R135 ;  /* 0x000000875e877220 */ /* 0x000fe20000410000 */
[----:B------:R-:W2:Y:S01]  /*2070*/  @P2 LDC R149, c[0x0][0x40c] ;  /* 0x00010300ff952b82 */ /* 0x000ea20000000800 */
[----:B------:R-:W-:Y:S01]  /*2080*/  FSEL R81, R81, RZ, P0 ;  /* 0x000000ff51517208 */ /* 0x000fe20000000000 */
[----:B------:R-:W-:-:S02]  /*2090*/  @P2 HADD2.F32 R82, -RZ, R60.H0_H0 ;  /* 0x2000003cff522230 */ /* 0x000fc40000004100 */
[--C-:B------:R-:W-:Y:S01]  /*20a0*/  FFMA.FTZ R136, R110, R88, R131.reuse ;  /* 0x000000586e887223 */ /* 0x100fe20000010083 */
[----:B------:R-:W-:Y:S01]  /*20b0*/  FADD.FTZ R143, R111, -R138 ;  /* 0x8000008a6f8f7221 */ /* 0x000fe20000010000 */
[----:B------:R-:W-:Y:S01]  /*20c0*/  FSEL R138, R135, RZ, P0 ;  /* 0x000000ff878a7208 */ /* 0x000fe20000000000 */
[----:B------:R-:W-:Y:S01]  /*20d0*/  FADD.FTZ R133, R105, -R90 ;  /* 0x8000005a69857221 */ /* 0x000fe20000010000 */
[----:B------:R-:W-:Y:S01]  /*20e0*/  FADD.FTZ R139, R109, -R136 ;  /* 0x800000886d8b7221 */ /* 0x000fe20000010000 */
[----:B------:R-:W3:Y:S01]  /*20f0*/  @P2 LDC R147, c[0x0][0x40c] ;  /* 0x00010300ff932b82 */ /* 0x000ee20000000800 */
[----:B0-----:R-:W-:Y:S01]  /*2100*/  @P2 FMUL.FTZ R84, R81, R84 ;  /* 0x0000005451542220 */ /* 0x001fe20000410000 */
[C---:B------:R-:W-:Y:S01]  /*2110*/  FMUL.FTZ R133, R94.reuse, R133 ;  /* 0x000000855e857220 */ /* 0x040fe20000410000 */
[C---:B------:R-:W-:Y:S01]  /*2120*/  FMUL.FTZ R139, R94.reuse, R139 ;  /* 0x0000008b5e8b7220 */ /* 0x040fe20000410000 */
[----:B------:R-:W-:Y:S01]  /*2130*/  FMUL.FTZ R90, R94, R143 ;  /* 0x0000008f5e5a7220 */ /* 0x000fe20000410000 */
[----:B------:R-:W-:Y:S01]  /*2140*/  @P2 FMUL.FTZ R86, R87, R84 ;  /* 0x0000005457562220 */ /* 0x000fe20000410000 */
[----:B------:R-:W-:Y:S01]  /*2150*/  FFMA.FTZ R87, R103, R88, R131 ;  /* 0x0000005867577223 */ /* 0x000fe20000010083 */
[----:B------:R-:W-:Y:S01]  /*2160*/  FSEL R143, R133, RZ, P0 ;  /* 0x000000ff858f7208 */ /* 0x000fe20000000000 */
[----:B------:R-:W0:Y:S01]  /*2170*/  @P2 LDC R140, c[0x0][0x40c] ;  /* 0x00010300ff8c2b82 */ /* 0x000e220000000800 */
[----:B-1----:R-:W-:Y:S01]  /*2180*/  @P2 FMUL.FTZ R83, R80, R85 ;  /* 0x0000005550532220 */ /* 0x002fe20000410000 */
[----:B------:R-:W-:Y:S01]  /*2190*/  FADD.FTZ R87, R104, -R87 ;  /* 0x8000005768577221 */ /* 0x000fe20000010000 */
[----:B------:R-:W-:Y:S01]  /*21a0*/  FSEL R145, R139, RZ, P0 ;  /* 0x000000ff8b917208 */ /* 0x000fe20000000000 */
[----:B------:R-:W-:-:S02]  /*21b0*/  @P2 HADD2.F32 R142, -RZ, R61.H0_H0 ;  /* 0x2000003dff8e2230 */ /* 0x000fc40000004100 */
[----:B------:R-:W-:Y:S01]  /*21c0*/  @P2 FMUL.FTZ R85, R82, R83 ;  /* 0x0000005352552220 */ /* 0x000fe20000410000 */
[----:B------:R-:W-:Y:S01]  /*21d0*/  FMUL.FTZ R87, R94, R87 ;  /* 0x000000575e577220 */ /* 0x000fe20000410000 */
[----:B------:R-:W-:Y:S01]  /*21e0*/  @P2 HADD2.F32 R134, -RZ, R62.H0_H0 ;  /* 0x2000003eff862230 */ /* 0x000fe20000004100 */
[----:B------:R-:W1:Y:S01]  /*21f0*/  @P2 LDC R148, c[0x0][0x40c] ;  /* 0x00010300ff942b82 */ /* 0x000e620000000800 */
[----:B--2---:R-:W-:Y:S01]  /*2200*/  @P2 FMUL.FTZ R135, R138, R149 ;  /* 0x000000958a872220 */ /* 0x004fe20000410000 */
[----:B-----5:R-:W-:Y:S01]  /*2210*/  @P2 HADD2.F32 R149, -RZ, R72.H0_H0 ;  /* 0x20000048ff952230 */ /* 0x020fe20000004100 */
[----:B------:R-:W-:Y:S01]  /*2220*/  FSEL R136, R87, RZ, P0 ;  /* 0x000000ff57887208 */ /* 0x000fe20000000000 */
[----:B------:R-:W-:Y:S01]  /*2230*/  @P2 HADD2.F32 R141, -RZ, R61.H1_H1 ;  /* 0x3000003dff8d2230 */ /* 0x000fe20000004100 */
[----:B------:R-:W-:Y:S01]  /*2240*/  @P2 F2FP.F16.F32.PACK_AB R85, RZ, R85 ;  /* 0x00000055ff55223e */ /* 0x000fe200000000ff */
[----:B------:R-:W-:Y:S02]  /*2250*/  @P2 HADD2.F32 R137, -RZ, R62.H1_H1 ;  /* 0x3000003eff892230 */ /* 0x000fe40000004100 */
[----:B------:R-:W-:Y:S01]  /*2260*/  @P2 FFMA.FTZ R16, R149, R83, R16 ;  /* 0x0000005395102223 */ /* 0x000fe20000010010 */
[----:B------:R-:W2:Y:S01]  /*2270*/  @P2 LDC R150, c[0x0][0x40c] ;  /* 0x00010300ff962b82 */ /* 0x000ea20000000800 */
[----:B------:R-:W-:Y:S01]  /*2280*/  @P2 HADD2.F32 R83, -RZ, R73.H0_H0 ;  /* 0x20000049ff532230 */ /* 0x000fe20000004100 */
[----:B------:R-:W-:Y:S01]  /*2290*/  FSEL R87, R90, RZ, P0 ;  /* 0x000000ff5a577208 */ /* 0x000fe20000000000 */
[----:B---3--:R-:W-:Y:S01]  /*22a0*/  @P2 FMUL.FTZ R139, R136, R147 ;  /* 0x00000093888b2220 */ /* 0x008fe20000410000 */
[----:B------:R-:W-:Y:S01]  /*22b0*/  F2FP.F16.F32.PACK_AB R80, R81, R80 ;  /* 0x000000505150723e */ /* 0x000fe200000000ff */
[----:B------:R-:W-:Y:S01]  /*22c0*/  @P2 HADD2.F32 R82, -RZ, R63.H0_H0 ;  /* 0x2000003fff522230 */ /* 0x000fe20000004100 */
[----:B------:R-:W-:Y:S01]  /*22d0*/  @P2 PRMT R76, R85, 0x7610, R76 ;  /* 0x00007610554c2816 */ /* 0x000fe2000000004c */
[----:B------:R-:W-:Y:S01]  /*22e0*/  FFMA.FTZ R85, R114, R88, R131 ;  /* 0x0000005872557223 */ /* 0x000fe20000010083 */
[----:B------:R-:W-:Y:S01]  /*22f0*/  F2FP.F16.F32.PACK_AB R81, R143, R136 ;  /* 0x000000888f51723e */ /* 0x000fe200000000ff */
[----:B------:R-:W-:-:S02]  /*2300*/  @P2 HADD2.F32 R136, -RZ, R72.H1_H1 ;  /* 0x30000048ff882230 */ /* 0x000fc40000004100 */
[-C--:B------:R-:W-:Y:S01]  /*2310*/  @P2 FFMA.FTZ R18, R83, R139.reuse, R18 ;  /* 0x0000008b53122223 */ /* 0x080fe20000010012 */
[----:B0-----:R-:W-:Y:S01]  /*2320*/  @P2 FMUL.FTZ R140, R143, R140 ;  /* 0x0000008c8f8c2220 */ /* 0x001fe20000410000 */
[----:B------:R-:W-:Y:S01]  /*2330*/  @P2 FMUL.FTZ R142, R142, R139 ;  /* 0x0000008b8e8e2220 */ /* 0x000fe20000410000 */
[----:B------:R-:W-:Y:S01]  /*2340*/  @P2 FMUL.FTZ R134, R134, R135 ;  /* 0x0000008786862220 */ /* 0x000fe20000410000 */
[----:B------:R-:W-:Y:S01]  /*2350*/  FADD.FTZ R83, R112, -R85 ;  /* 0x8000005570537221 */ /* 0x000fe20000010000 */
[----:B------:R-:W-:Y:S01]  /*2360*/  @P2 FFMA.FTZ R17, R136, R84, R17 ;  /* 0x0000005488112223 */ /* 0x000fe20000010011 */
[----:B-1----:R-:W-:Y:S01]  /*2370*/  @P2 FMUL.FTZ R90, R145, R148 ;  /* 0x00000094915a2220 */ /* 0x002fe20000410000 */
[----:B------:R-:W-:Y:S01]  /*2380*/  @P2 F2FP.F16.F32.PACK_AB R86, RZ, R86 ;  /* 0x00000056ff56223e */ /* 0x000fe200000000ff */
[----:B------:R-:W-:Y:S02]  /*2390*/  @P2 HADD2.F32 R84, -RZ, R73.H1_H1 ;  /* 0x30000049ff542230 */ /* 0x000fe40000004100 */
[----:B------:R-:W-:Y:S01]  /*23a0*/  @P2 FMUL.FTZ R141, R141, R140 ;  /* 0x0000008c8d8d2220 */ /* 0x000fe20000410000 */
[----:B------:R-:W-:Y:S01]  /*23b0*/  @P2 FMUL.FTZ R137, R137, R90 ;  /* 0x0000005a89892220 */ /* 0x000fe20000410000 */
[----:B------:R-:W-:Y:S01]  /*23c0*/  FMUL.FTZ R83, R94, R83 ;  /* 0x000000535e537220 */ /* 0x000fe20000410000 */
[----:B------:R-:W-:Y:S01]  /*23d0*/  @P2 F2FP.F16.F32.PACK_AB R142, RZ, R142 ;  /* 0x0000008eff8e223e */ /* 0x000fe200000000ff */
[----:B------:R-:W-:Y:S01]  /*23e0*/  @P2 FFMA.FTZ R19, R84, R140, R19 ;  /* 0x0000008c54132223 */ /* 0x000fe20000010013 */
[----:B--2---:R-:W-:Y:S01]  /*23f0*/  @P2 FMUL.FTZ R133, R87, R150 ;  /* 0x0000009657852220 */ /* 0x004fe20000410000 */
[----:B------:R-:W-:Y:S01]  /*2400*/  @P2 F2FP.F16.F32.PACK_AB R134, RZ, R134 ;  /* 0x00000086ff86223e */ /* 0x000fe200000000ff */
[--C-:B------:R-:W-:Y:S01]  /*2410*/  @P2 HADD2.F32 R85, -RZ, R74.reuse.H0_H0 ;  /* 0x2000004aff552230 */ /* 0x100fe20000004100 */
[----:B------:R-:W-:Y:S01]  /*2420*/  @P2 PRMT R76, R76, 0x5410, R86 ;  /* 0x000054104c4c2816 */ /* 0x000fe20000000056 */
[----:B------:R-:W-:Y:S01]  /*2430*/  @P2 FMUL.FTZ R82, R82, R133 ;  /* 0x0000008552522220 */ /* 0x000fe20000410000 */
[----:B------:R-:W-:Y:S01]  /*2440*/  @P2 HADD2.F32 R86, -RZ, R74.H1_H1 ;  /* 0x3000004aff562230 */ /* 0x000fe20000004100 */
[----:B------:R-:W-:Y:S01]  /*2450*/  @P2 F2FP.F16.F32.PACK_AB R141, RZ, R141 ;  /* 0x0000008dff8d223e */ /* 0x000fe200000000ff */
[----:B------:R-:W-:Y:S01]  /*2460*/  @P2 HADD2.F32 R139, -RZ, R75.H0_H0 ;  /* 0x2000004bff8b2230 */ /* 0x000fe20000004100 */
[----:B------:R-:W-:Y:S01]  /*2470*/  @P2 F2FP.F16.F32.PACK_AB R137, RZ, R137 ;  /* 0x00000089ff89223e */ /* 0x000fe200000000ff */
[----:B------:R-:W-:Y:S01]  /*2480*/  @P2 FFMA.FTZ R12, R85, R135, R12 ;  /* 0x00000087550c2223 */ /* 0x000fe2000001000c */
[----:B------:R-:W-:Y:S01]  /*2490*/  @P2 F2FP.F16.F32.PACK_AB R147, RZ, R82 ;  /* 0x00000052ff93223e */ /* 0x000fe200000000ff */
[----:B------:R-:W-:Y:S01]  /*24a0*/  @P2 FFMA.FTZ R13, R86, R90, R13 ;  /* 0x0000005a560d2223 */ /* 0x000fe2000001000d */
[----:B------:R-:W-:Y:S01]  /*24b0*/  @P2 PRMT R77, R142, 0x7610, R77 ;  /* 0x000076108e4d2816 */ /* 0x000fe2000000004d */
[----:B------:R-:W-:Y:S01]  /*24c0*/  @P2 FFMA.FTZ R14, R139, R133, R14 ;  /* 0x000000858b0e2223 */ /* 0x000fe2000001000e */
[----:B------:R-:W-:-:S02]  /*24d0*/  FSEL R84, R83, RZ, P0 ;  /* 0x000000ff53547208 */ /* 0x000fc40000000000 */
[----:B------:R-:W-:Y:S02]  /*24e0*/  @P2 PRMT R78, R134, 0x7610, R78 ;  /* 0x00007610864e2816 */ /* 0x000fe4000000004e */
[----:B------:R-:W-:Y:S02]  /*24f0*/  F2FP.F16.F32.PACK_AB R82, R145, R138 ;  /* 0x0000008a9152723e */ /* 0x000fe400000000ff */
[----:B------:R-:W-:Y:S02]  /*2500*/  @P2 PRMT R77, R77, 0x5410, R141 ;  /* 0x000054104d4d2816 */ /* 0x000fe4000000008d */
[----:B------:R-:W-:Y:S02]  /*2510*/  F2FP.F16.F32.PACK_AB R83, R84, R87 ;  /* 0x000000575453723e */ /* 0x000fe400000000ff */
[----:B------:R-:W-:Y:S02]  /*2520*/  @P2 PRMT R78, R78, 0x5410, R137 ;  /* 0x000054104e4e2816 */ /* 0x000fe40000000089 */
[----:B------:R-:W-:Y:S01]  /*2530*/  @P2 PRMT R79, R147, 0x7610, R79 ;  /* 0x00007610934f2816 */ /* 0x000fe2000000004f */
[----:B------:R-:W-:Y:S06]  /*2540*/  @!P2 BRA `(.L_x_1170) ;  /* 0x0000000c0050a947 */ /* 0x000fec0003800000 */
[----:B------:R-:W-:Y:S02]  /*2550*/  HADD2.F32 R85, -RZ, R63.H1_H1 ;  /* 0x3000003fff557230 */ /* 0x000fe40000004100 */
[----:B------:R-:W-:Y:S01]  /*2560*/  FMUL.FTZ R84, R84, UR14 ;  /* 0x0000000e54547c20 */ /* 0x000fe20008410000 */
[----:B------:R-:W-:-:S03]  /*2570*/  HADD2.F32 R86, -RZ, R75.H1_H1 ;  /* 0x3000004bff567230 */ /* 0x000fc60000004100 */
[-C--:B------:R-:W-:Y:S02]  /*2580*/  FMUL.FTZ R85, R85, R84.reuse ;  /* 0x0000005455557220 */ /* 0x080fe40000410000 */
[----:B------:R-:W-:-:S03]  /*2590*/  FFMA.FTZ R15, R86, R84, R15 ;  /* 0x00000054560f7223 */ /* 0x000fc6000001000f */
[----:B------:R-:W-:-:S04]  /*25a0*/  F2FP.F16.F32.PACK_AB R85, RZ, R85 ;  /* 0x00000055ff55723e */ /* 0x000fc800000000ff */
[----:B------:R-:W-:Y:S01]  /*25b0*/  PRMT R79, R79, 0x5410, R85 ;  /* 0x000054104f4f7816 */ /* 0x000fe20000000055 */
[----:B------:R-:W-:Y:S06]  /*25c0*/  BRA `(.L_x_1170) ;  /* 0x0000000c00307947 */ /* 0x000fec0003800000 */
.L_x_1154:
        /* <DEDUP_REMOVED lines=9> */
[--C-:B------:R-:W-:Y:S02]  /*2660*/  HADD2.F32 R137, -RZ, R66.reuse.H0_H0 ;  /* 0x20000042ff897230 */ /* 0x100fe40000004100 */
        /* <DEDUP_REMOVED lines=8> */
[----:B------:R-:W-:Y:S01]  /*26f0*/  @P0 FADD.FTZ R134, R104, -R135 ;  /* 0x8000008768860221 */ /* 0x000fe20000010000 */
[----:B------:R-:W-:Y:S01]  /*2700*/  @P0 FADD.FTZ R86, R101, -R86 ;  /* 0x8000005665560221 */ /* 0x000fe20000010000 */
[--C-:B------:R-:W-:Y:S02]  /*2710*/  HADD2.F32 R135, -RZ, R65.reuse.H1_H1 ;  /* 0x30000041ff877230 */ /* 0x100fe40000004100 */
[----:B------:R-:W-:Y:S01]  /*2720*/  @P0 FFMA.FTZ R85, R94, R133, R85 ;  /* 0x000000855e550223 */ /* 0x000fe20000010055 */
[----:B------:R-:W-:-:S02]  /*2730*/  HADD2.F32 R133, -RZ, R65.H0_H0 ;  /* 0x20000041ff857230 */ /* 0x000fc40000004100 */
[C---:B------:R-:W-:Y:S01]  /*2740*/  @P0 FFMA.FTZ R87, R94.reuse, R86, R87 ;  /* 0x000000565e570223 */ /* 0x040fe20000010057 */
[----:B------:R-:W-:Y:S01]  /*2750*/  @P0 FADD.FTZ R136, R105, -R136 ;  /* 0x8000008869880221 */ /* 0x000fe20000010000 */
[----:B0-----:R-:W-:Y:S01]  /*2760*/  @P2 FMUL.FTZ R85, R85, R84 ;  /* 0x0000005455552220 */ /* 0x001fe20000410000 */
[--C-:B------:R-:W-:Y:S02]  /*2770*/  @P2 HADD2.F32 R86, -RZ, R60.reuse.H0_H0 ;  /* 0x2000003cff562230 */ /* 0x100fe40000004100 */
[C---:B------:R-:W-:Y:S01]  /*2780*/  @P0 FFMA.FTZ R133, R94.reuse, R134, R133 ;  /* 0x000000865e850223 */ /* 0x040fe20000010085 */
[----:B------:R-:W-:Y:S01]  /*2790*/  @P0 FFMA.FTZ R135, R94, R136, R135 ;  /* 0x000000885e870223 */ /* 0x000fe20000010087 */
[----:B------:R-:W0:Y:S01]  /*27a0*/  @P2 LDC R134, c[0x0][0x40c] ;  /* 0x00010300ff862b82 */ /* 0x000e220000000800 */
[-CC-:B------:R-:W-:Y:S01]  /*27b0*/  @P0 FFMA.FTZ R143, R107, R88.reuse, R131.reuse ;  /* 0x000000586b8f0223 */ /* 0x180fe20000010083 */
[----:B------:R-:W-:Y:S01]  /*27c0*/  @P2 FMUL.FTZ R86, R86, R85 ;  /* 0x0000005556562220 */ /* 0x000fe20000410000 */
[----:B------:R-:W-:Y:S01]  /*27d0*/  @P0 FFMA.FTZ R138, R110, R88, R131 ;  /* 0x000000586e8a0223 */ /* 0x000fe20000010083 */
[----:B-1----:R-:W-:Y:S01]  /*27e0*/  @P2 FMUL.FTZ R84, R87, R90 ;  /* 0x0000005a57542220 */ /* 0x002fe20000410000 */
[----:B------:R-:W-:-:S02]  /*27f0*/  @P2 HADD2.F32 R87, -RZ, R60.H1_H1 ;  /* 0x3000003cff572230 */ /* 0x000fc40000004100 */
[----:B------:R-:W-:Y:S01]  /*2800*/  @P0 FADD.FTZ R143, R108, -R143 ;  /* 0x8000008f6c8f0221 */ /* 0x000fe20000010000 */
[----:B------:R-:W-:Y:S01]  /*2810*/  @P2 F2FP.F16.F32.PACK_AB R86, RZ, R86 ;  /* 0x00000056ff56223e */ /* 0x000fe200000000ff */
[----:B------:R-:W1:Y:S01]  /*2820*/  @P2 LDC R90, c[0x0][0x40c] ;  /* 0x00010300ff5a2b82 */ /* 0x000e620000000800 */
[----:B------:R-:W-:Y:S01]  /*2830*/  @P0 FFMA.FTZ R142, R113, R88, R131 ;  /* 0x00000058718e0223 */ /* 0x000fe20000010083 */
[----:B------:R-:W-:Y:S01]  /*2840*/  @P2 FMUL.FTZ R87, R87, R84 ;  /* 0x0000005457572220 */ /* 0x000fe20000410000 */
[----:B------:R-:W-:Y:S01]  /*2850*/  @P2 PRMT R76, R86, 0x7610, R76 ;  /* 0x00007610564c2816 */ /* 0x000fe2000000004c */
[--C-:B------:R-:W-:Y:S02]  /*2860*/  @P2 HADD2.F32 R86, -RZ, R61.reuse.H0_H0 ;  /* 0x2000003dff562230 */ /* 0x100fe40000004100 */
[----:B------:R-:W-:Y:S01]  /*2870*/  @P0 FFMA.FTZ R137, R94, R143, R137 ;  /* 0x0000008f5e890223 */ /* 0x000fe20000010089 */
[----:B------:R-:W-:Y:S01]  /*2880*/  @P2 HADD2.F32 R143, -RZ, R61.H1_H1 ;  /* 0x3000003dff8f2230 */ /* 0x000fe20000004100 */
[----:B------:R-:W-:Y:S01]  /*2890*/  @P2 F2FP.F16.F32.PACK_AB R87, RZ, R87 ;  /* 0x00000057ff57223e */ /* 0x000fe200000000ff */
[----:B------:R-:W2:Y:S01]  /*28a0*/  @P2 LDC R136, c[0x0][0x40c] ;  /* 0x00010300ff882b82 */ /* 0x000ea20000000800 */
[----:B------:R-:W-:Y:S01]  /*28b0*/  @P0 FADD.FTZ R138, R109, -R138 ;  /* 0x8000008a6d8a0221 */ /* 0x000fe20000010000 */
[----:B------:R-:W-:Y:S01]  /*28c0*/  @P0 FADD.FTZ R142, R111, -R142 ;  /* 0x8000008e6f8e0221 */ /* 0x000fe20000010000 */
[----:B------:R-:W-:-:S02]  /*28d0*/  @P2 PRMT R76, R76, 0x5410, R87 ;  /* 0x000054104c4c2816 */ /* 0x000fc40000000057 */
[C---:B------:R-:W-:Y:S01]  /*28e0*/  @P0 FFMA.FTZ R139, R94.reuse, R138, R139 ;  /* 0x0000008a5e8b0223 */ /* 0x040fe2000001008b */
[----:B------:R-:W-:Y:S01]  /*28f0*/  @P0 FFMA.FTZ R141, R94, R142, R141 ;  /* 0x0000008e5e8d0223 */ /* 0x000fe2000001008d */
[----:B------:R-:W-:Y:S01]  /*2900*/  @P2 HADD2.F32 R138, -RZ, R63.H0_H0 ;  /* 0x2000003fff8a2230 */ /* 0x000fe20000004100 */
[----:B------:R-:W3:Y:S01]  /*2910*/  @P2 LDC R140, c[0x0][0x40c] ;  /* 0x00010300ff8c2b82 */ /* 0x000ee20000000800 */
[----:B0-----:R-:W-:Y:S01]  /*2920*/  @P2 FMUL.FTZ R133, R133, R134 ;  /* 0x0000008685852220 */ /* 0x001fe20000410000 */
[----:B------:R-:W-:-:S03]  /*2930*/  @P2 HADD2.F32 R134, -RZ, R62.H0_H0 ;  /* 0x2000003eff862230 */ /* 0x000fc60000004100 */
[----:B------:R-:W-:-:S03]  /*2940*/  @P2 FMUL.FTZ R86, R86, R133 ;  /* 0x0000008556562220 */ /* 0x000fc60000410000 */
[----:B------:R-:W0:Y:S01]  /*2950*/  @P2 LDC R148, c[0x0][0x40c] ;  /* 0x00010300ff942b82 */ /* 0x000e220000000800 */
[----:B-1----:R-:W-:Y:S01]  /*2960*/  @P2 FMUL.FTZ R90, R135, R90 ;  /* 0x0000005a875a2220 */ /* 0x002fe20000410000 */
[----:B------:R-:W-:Y:S01]  /*2970*/  @P2 F2FP.F16.F32.PACK_AB R86, RZ, R86 ;  /* 0x00000056ff56223e */ /* 0x000fe200000000ff */
[----:B------:R-:W-:Y:S02]  /*2980*/  @P2 HADD2.F32 R135, -RZ, R62.H1_H1 ;  /* 0x3000003eff872230 */ /* 0x000fe40000004100 */
[----:B------:R-:W-:Y:S01]  /*2990*/  @P2 FMUL.FTZ R87, R143, R90 ;  /* 0x0000005a8f572220 */ /* 0x000fe20000410000 */
[----:B------:R-:W-:Y:S01]  /*29a0*/  @P2 PRMT R77, R86, 0x7610, R77 ;  /* 0x00007610564d2816 */ /* 0x000fe2000000004d */
[----:B--2---:R-:W-:-:S03]  /*29b0*/  @P2 FMUL.FTZ R137, R137, R136 ;  /* 0x0000008889892220 */ /* 0x004fc60000410000 */
[----:B------:R-:W-:Y:S01]  /*29c0*/  @P2 F2FP.F16.F32.PACK_AB R87, RZ, R87 ;  /* 0x00000057ff57223e */ /* 0x000fe200000000ff */
[----:B------:R-:W-:-:S03]  /*29d0*/  @P2 FMUL.FTZ R134, R134, R137 ;  /* 0x0000008986862220 */ /* 0x000fc60000410000 */
[----:B------:R-:W-:Y:S01]  /*29e0*/  @P2 PRMT R77, R77, 0x5410, R87 ;  /* 0x000054104d4d2816 */ /* 0x000fe20000000057 */
[----:B---3--:R-:W-:Y:S01]  /*29f0*/  @P2 FMUL.FTZ R136, R139, R140 ;  /* 0x0000008c8b882220 */ /* 0x008fe20000410000 */
[----:B-----5:R-:W-:Y:S01]  /*2a00*/  @P2 HADD2.F32 R139, -RZ, R73.H0_H0 ;  /* 0x20000049ff8b2230 */ /* 0x020fe20000004100 */
[----:B------:R-:W-:Y:S02]  /*2a10*/  @P2 F2FP.F16.F32.PACK_AB R134, RZ, R134 ;  /* 0x00000086ff86223e */ /* 0x000fe400000000ff */
[----:B------:R-:W-:Y:S01]  /*2a20*/  @P2 FMUL.FTZ R86, R135, R136 ;  /* 0x0000008887562220 */ /* 0x000fe20000410000 */
[----:B------:R-:W-:Y:S02]  /*2a30*/  @P2 HADD2.F32 R135, -RZ, R72.H0_H0 ;  /* 0x20000048ff872230 */ /* 0x000fe40000004100 */
[----:B------:R-:W-:Y:S01]  /*2a40*/  @P2 FFMA.FTZ R18, R139, R133, R18 ;  /* 0x000000858b122223 */ /* 0x000fe20000010012 */
[----:B------:R-:W-:Y:S02]  /*2a50*/  @P2 HADD2.F32 R133, -RZ, R75.H0_H0 ;  /* 0x2000004bff852230 */ /* 0x000fe40000004100 */
[----:B0-----:R-:W-:Y:S01]  /*2a60*/  @P2 FMUL.FTZ R141, R141, R148 ;  /* 0x000000948d8d2220 */ /* 0x001fe20000410000 */
[----:B------:R-:W-:Y:S01]  /*2a70*/  @P2 F2FP.F16.F32.PACK_AB R86, RZ, R86 ;  /* 0x00000056ff56223e */ /* 0x000fe200000000ff */
[----:B------:R-:W-:Y:S01]  /*2a80*/  @P2 FFMA.FTZ R16, R135, R85, R16 ;  /* 0x0000005587102223 */ /* 0x000fe20000010010 */
[----:B------:R-:W-:-:S02]  /*2a90*/  @P2 HADD2.F32 R85, -RZ, R74.H0_H0 ;  /* 0x2000004aff552230 */ /* 0x000fc40000004100 */
[-C--:B------:R-:W-:Y:S01]  /*2aa0*/  @P2 FMUL.FTZ R87, R138, R141.reuse ;  /* 0x0000008d8a572220 */ /* 0x080fe20000410000 */
[----:B------:R-:W-:Y:S01]  /*2ab0*/  @P2 HADD2.F32 R138, -RZ, R72.H1_H1 ;  /* 0x30000048ff8a2230 */ /* 0x000fe20000004100 */
[----:B------:R-:W-:Y:S01]  /*2ac0*/  @P2 PRMT R78, R134, 0x7610, R78 ;  /* 0x00007610864e2816 */ /* 0x000fe2000000004e */
[----:B------:R-:W-:Y:S01]  /*2ad0*/  @P2 FFMA.FTZ R14, R133, R141, R14 ;  /* 0x0000008d850e2223 */ /* 0x000fe2000001000e */
[----:B------:R-:W-:Y:S01]  /*2ae0*/  @P2 FFMA.FTZ R12, R85, R137, R12 ;  /* 0x00000089550c2223 */ /* 0x000fe2000001000c */
[----:B------:R-:W-:Y:S01]  /*2af0*/  @P2 F2FP.F16.F32.PACK_AB R87, RZ, R87 ;  /* 0x00000057ff57223e */ /* 0x000fe200000000ff */
[----:B------:R-:W-:Y:S01]  /*2b00*/  @P2 FFMA.FTZ R17, R138, R84, R17 ;  /* 0x000000548a112223 */ /* 0x000fe20000010011 */
[----:B------:R-:W-:Y:S01]  /*2b10*/  @P2 HADD2.F32 R84, -RZ, R73.H1_H1 ;  /* 0x30000049ff542230 */ /* 0x000fe20000004100 */
[----:B------:R-:W-:Y:S01]  /*2b20*/  @P2 PRMT R78, R78, 0x5410, R86 ;  /* 0x000054104e4e2816 */ /* 0x000fe20000000056 */
[----:B------:R-:W-:Y:S01]  /*2b30*/  @P2 HADD2.F32 R138, -RZ, R74.H1_H1 ;  /* 0x3000004aff8a2230 */ /* 0x000fe20000004100 */
[----:B------:R-:W-:-:S02]  /*2b40*/  @P2 PRMT R79, R87, 0x7610, R79 ;  /* 0x00007610574f2816 */ /* 0x000fc4000000004f */
[----:B------:R-:W-:Y:S02]  /*2b50*/  @P2 FFMA.FTZ R19, R84, R90, R19 ;  /* 0x0000005a54132223 */ /* 0x000fe40000010013 */
[----:B------:R-:W-:Y:S01]  /*2b60*/  @P2 FFMA.FTZ R13, R138, R136, R13 ;  /* 0x000000888a0d2223 */ /* 0x000fe2000001000d */
[----:B------:R-:W-:Y:S06]  /*2b70*/  @!P2 BRA `(.L_x_1170) ;  /* 0x0000000400c4a947 */ /* 0x000fec0003800000 */
[----:B------:R-:W-:Y:S01]  /*2b80*/  @P0 FFMA.FTZ R87, R114, R88, R131 ;  /* 0x0000005872570223 */ /* 0x000fe20000010083 */
[----:B------:R-:W-:Y:S02]  /*2b90*/  HADD2.F32 R85, -RZ, R67.H1_H1 ;  /* 0x30000043ff557230 */ /* 0x000fe40000004100 */
[----:B------:R-:W-:Y:S02]  /*2ba0*/  HADD2.F32 R86, -RZ, R75.H1_H1 ;  /* 0x3000004bff567230 */ /* 0x000fe40000004100 */
[----:B------:R-:W-:-:S04]  /*2bb0*/  @P0 FADD.FTZ R87, R112, -R87 ;  /* 0x8000005770570221 */ /* 0x000fc80000010000 */
[----:B------:R-:W-:Y:S01]  /*2bc0*/  @P0 FFMA.FTZ R85, R94, R87, R85 ;  /* 0x000000575e550223 */ /* 0x000fe20000010055 */
[----:B------:R-:W-:-:S03]  /*2bd0*/  HADD2.F32 R87, -RZ, R63.H1_H1 ;  /* 0x3000003fff577230 */ /* 0x000fc60000004100 */
[----:B------:R-:W-:-:S04]  /*2be0*/  FMUL.FTZ R84, R85, UR14 ;  /* 0x0000000e55547c20 */ /* 0x000fc80008410000 */
[-C--:B------:R-:W-:Y:S01]  /*2bf0*/  FMUL.FTZ R85, R87, R84.reuse ;  /* 0x0000005457557220 */ /* 0x080fe20000410000 */
[----:B------:R-:W-:-:S04]  /*2c00*/  FFMA.FTZ R15, R86, R84, R15 ;  /* 0x00000054560f7223 */ /* 0x000fc8000001000f */
[----:B------:R-:W-:-:S04]  /*2c10*/  F2FP.F16.F32.PACK_AB R85, RZ, R85 ;  /* 0x00000055ff55723e */ /* 0x000fc800000000ff */
[----:B------:R-:W-:Y:S01]  /*2c20*/  PRMT R79, R79, 0x5410, R85 ;  /* 0x000054104f4f7816 */ /* 0x000fe20000000055 */
[----:B------:R-:W-:Y:S06]  /*2c30*/  BRA `(.L_x_1170) ;  /* 0x0000000400947947 */ /* 0x000fec0003800000 */
.L_x_1171:
[----:B------:R-:W-:Y:S01]  /*2c40*/  ISETP.GT.AND P0, PT, R95, RZ, PT ;  /* 0x000000ff5f00720c */ /* 0x000fe20003f04270 */
[----:B------:R-:W0:Y:S01]  /*2c50*/  @P2 LDC R84, c[0x0][0x40c] ;  /* 0x00010300ff542b82 */ /* 0x000e220000000800 */
[----:B------:R-:W-:Y:S01]  /*2c60*/  @P1 FFMA.FTZ R83, R3, R88, R131 ;  /* 0x0000005803531223 */ /* 0x000fe20000010083 */
[--C-:B------:R-:W-:Y:S02]  /*2c70*/  HADD2.F32 R81, -RZ, R64.reuse.H0_H0 ;  /* 0x20000040ff517230 */ /* 0x100fe40000004100 */
[----:B------:R-:W-:Y:S02]  /*2c80*/  HADD2.F32 R80, -RZ, R64.H1_H1 ;  /* 0x30000040ff507230 */ /* 0x000fe40000004100 */
[----:B------:R-:W-:Y:S01]  /*2c90*/  @P1 FADD.FTZ R83, R100, -R83 ;  /* 0x8000005364531221 */ /* 0x000fe20000010000 */
[--C-:B------:R-:W-:Y:S01]  /*2ca0*/  HADD2.F32 R137, -RZ, R65.reuse.H0_H0 ;  /* 0x20000041ff897230 */ /* 0x100fe20000004100 */
[----:B------:R-:W1:Y:S02]  /*2cb0*/  @P2 LDC R133, c[0x0][0x40c] ;  /* 0x00010300ff852b82 */ /* 0x000e640000000800 */
[----:B------:R-:W-:Y:S01]  /*2cc0*/  @P1 FFMA.FTZ R81, R94, R83, R81 ;  /* 0x000000535e511223 */ /* 0x000fe20000010051 */
[----:B------:R-:W-:-:S02]  /*2cd0*/  HADD2.F32 R86, -RZ, R65.H1_H1 ;  /* 0x30000041ff567230 */ /* 0x000fc40000004100 */
[-CC-:B------:R-:W-:Y:S01]  /*2ce0*/  @P0 FFMA.FTZ R82, R102, R88.reuse, R131.reuse ;  /* 0x0000005866520223 */ /* 0x180fe20000010083 */
[-CC-:B------:R-:W-:Y:S01]  /*2cf0*/  @P0 FFMA.FTZ R90, R106, R88.reuse, R131.reuse ;  /* 0x000000586a5a0223 */ /* 0x180fe20000010083 */
[-CC-:B------:R-:W-:Y:S01]  /*2d00*/  @P0 FFMA.FTZ R87, R107, R88.reuse, R131.reuse ;  /* 0x000000586b570223 */ /* 0x180fe20000010083 */
[-CC-:B------:R-:W-:Y:S01]  /*2d10*/  @P0 FFMA.FTZ R136, R110, R88.reuse, R131.reuse ;  /* 0x000000586e880223 */ /* 0x180fe20000010083 */
[----:B------:R-:W2:Y:S01]  /*2d20*/  @P2 LDC R134, c[0x0][0x40c] ;  /* 0x00010300ff862b82 */ /* 0x000ea20000000800 */
[----:B------:R-:W-:Y:S01]  /*2d30*/  @P0 FADD.FTZ R85, R101, -R82 ;  /* 0x8000005265550221 */ /* 0x000fe20000010000 */
[-CC-:B------:R-:W-:Y:S01]  /*2d40*/  @P0 FFMA.FTZ R83, R103, R88.reuse, R131.reuse ;  /* 0x0000005867530223 */ /* 0x180fe20000010083 */
[--C-:B------:R-:W-:Y:S02]  /*2d50*/  HADD2.F32 R82, -RZ, R66.reuse.H1_H1 ;  /* 0x30000042ff527230 */ /* 0x100fe40000004100 */
[-C--:B------:R-:W-:Y:S01]  /*2d60*/  @P0 FFMA.FTZ R138, R113, R88.reuse, R131 ;  /* 0x00000058718a0223 */ /* 0x080fe20000010083 */
[----:B------:R-:W-:Y:S01]  /*2d70*/  @P0 FFMA.FTZ R80, R94, R85, R80 ;  /* 0x000000555e500223 */ /* 0x000fe20000010050 */
[----:B------:R-:W-:Y:S01]  /*2d80*/  @P0 FADD.FTZ R85, R105, -R90 ;  /* 0x8000005a69550221 */ /* 0x000fe20000010000 */
[----:B------:R-:W-:Y:S01]  /*2d90*/  @P0 FADD.FTZ R90, R108, -R87 ;  /* 0x800000576c5a0221 */ /* 0x000fe20000010000 */
[----:B------:R-:W3:Y:S01]  /*2da0*/  @P2 LDC R141, c[0x0][0x40c] ;  /* 0x00010300ff8d2b82 */ /* 0x000ee20000000800 */
[----:B------:R-:W-:Y:S01]  /*2db0*/  @P0 FADD.FTZ R87, R109, -R136 ;  /* 0x800000886d570221 */ /* 0x000fe20000010000 */
[----:B------:R-:W-:Y:S01]  /*2dc0*/  @P0 FADD.FTZ R83, R104, -R83 ;  /* 0x8000005368530221 */ /* 0x000fe20000010000 */
[----:B------:R-:W-:Y:S01]  /*2dd0*/  @P0 FFMA.FTZ R143, R114, R88, R131 ;  /* 0x00000058728f0223 */ /* 0x000fe20000010083 */
[----:B------:R-:W-:-:S02]  /*2de0*/  HADD2.F32 R135, -RZ, R66.H0_H0 ;  /* 0x20000042ff877230 */ /* 0x000fc40000004100 */
[C---:B------:R-:W-:Y:S01]  /*2df0*/  @P0 FFMA.FTZ R82, R94.reuse, R87, R82 ;  /* 0x000000575e520223 */ /* 0x040fe20000010052 */
[C---:B------:R-:W-:Y:S01]  /*2e00*/  @P0 FFMA.FTZ R137, R94.reuse, R83, R137 ;  /* 0x000000535e890223 */ /* 0x040fe20000010089 */
[--C-:B------:R-:W-:Y:S01]  /*2e10*/  HADD2.F32 R87, -RZ, R67.reuse.H0_H0 ;  /* 0x20000043ff577230 */ /* 0x100fe20000004100 */
[----:B------:R-:W4:Y:S01]  /*2e20*/  @P2 LDC R140, c[0x0][0x40c] ;  /* 0x00010300ff8c2b82 */ /* 0x000f220000000800 */
[----:B------:R-:W-:Y:S01]  /*2e30*/  @P0 FFMA.FTZ R86, R94, R85, R86 ;  /* 0x000000555e560223 */ /* 0x000fe20000010056 */
[----:B------:R-:W-:Y:S02]  /*2e40*/  HADD2.F32 R83, -RZ, R67.H1_H1 ;  /* 0x30000043ff537230 */ /* 0x000fe40000004100 */
[----:B------:R-:W-:Y:S01]  /*2e50*/  @P0 FADD.FTZ R138, R111, -R138 ;  /* 0x8000008a6f8a0221 */ /* 0x000fe20000010000 */
[--C-:B------:R-:W-:Y:S02]  /*2e60*/  @P2 HADD2.F32 R139, -RZ, R60.reuse.H1_H1 ;  /* 0x3000003cff8b2230 */ /* 0x100fe40000004100 */
[----:B0-----:R-:W-:Y:S01]  /*2e70*/  @P2 FMUL.FTZ R85, R81, R84 ;  /* 0x0000005451552220 */ /* 0x001fe20000410000 */
[----:B------:R-:W-:Y:S01]  /*2e80*/  @P0 FADD.FTZ R148, R112, -R143 ;  /* 0x8000008f70940221 */ /* 0x000fe20000010000 */
[----:B-1----:R-:W-:Y:S01]  /*2e90*/  @P2 FMUL.FTZ R84, R80, R133 ;  /* 0x0000008550542220 */ /* 0x002fe20000410000 */
[----:B------:R-:W0:Y:S01]  /*2ea0*/  @P2 LDC R150, c[0x0][0x40c] ;  /* 0x00010300ff962b82 */ /* 0x000e220000000800 */
[C---:B------:R-:W-:Y:S01]  /*2eb0*/  @P0 FFMA.FTZ R135, R94.reuse, R90, R135 ;  /* 0x0000005a5e870223 */ /* 0x040fe20000010087 */
[----:B------:R-:W-:Y:S01]  /*2ec0*/  @P0 FFMA.FTZ R87, R94, R138, R87 ;  /* 0x0000008a5e570223 */ /* 0x000fe20000010057 */
[----:B------:R-:W-:-:S02]  /*2ed0*/  @P2 HADD2.F32 R90, -RZ, R60.H0_H0 ;  /* 0x2000003cff5a2230 */ /* 0x000fc40000004100 */
[----:B--2---:R-:W-:Y:S01]  /*2ee0*/  @P2 FMUL.FTZ R133, R137, R134 ;  /* 0x0000008689852220 */ /* 0x004fe20000410000 */
[----:B------:R-:W-:Y:S01]  /*2ef0*/  @P0 FFMA.FTZ R83, R94, R148, R83 ;  /* 0x000000945e530223 */ /* 0x000fe20000010053 */
[----:B------:R-:W-:Y:S01]  /*2f00*/  @P2 FMUL.FTZ R134, R139, R84 ;  /* 0x000000548b862220 */ /* 0x000fe20000410000 */
[----:B------:R-:W-:Y:S01]  /*2f10*/  @P2 HADD2.F32 R148, -RZ, R62.H0_H0 ;  /* 0x2000003eff942230 */ /* 0x000fe20000004100 */
[----:B------:R-:W1:Y:S01]  /*2f20*/  @P2 LDC R145, c[0x0][0x40c] ;  /* 0x00010300ff912b82 */ /* 0x000e620000000800 */
[----:B------:R-:W-:Y:S02]  /*2f30*/  @P2 HADD2.F32 R136, -RZ, R61.H0_H0 ;  /* 0x2000003dff882230 */ /* 0x000fe40000004100 */
[----:B---3--:R-:W-:Y:S01]  /*2f40*/  @P2 FMUL.FTZ R138, R86, R141 ;  /* 0x0000008d568a2220 */ /* 0x008fe20000410000 */
[----:B------:R-:W-:Y:S02]  /*2f50*/  @P2 HADD2.F32 R152, -RZ, R63.H0_H0 ;  /* 0x2000003fff982230 */ /* 0x000fe40000004100 */
[----:B------:R-:W-:Y:S01]  /*2f60*/  @P2 FMUL.FTZ R90, R90, R85 ;  /* 0x000000555a5a2220 */ /* 0x000fe20000410000 */
[----:B------:R-:W-:-:S02]  /*2f70*/  @P2 HADD2.F32 R143, -RZ, R61.H1_H1 ;  /* 0x3000003dff8f2230 */ /* 0x000fc40000004100 */
[----:B------:R-:W-:Y:S01]  /*2f80*/  @P2 FMUL.FTZ R136, R136, R133 ;  /* 0x0000008588882220 */ /* 0x000fe20000410000 */
[----:B------:R-:W-:Y:S01]  /*2f90*/  @P2 HADD2.F32 R147, -RZ, R62.H1_H1 ;  /* 0x3000003eff932230 */ /* 0x000fe20000004100 */
[----:B------:R-:W2:Y:S01]  /*2fa0*/  @P2 LDC R142, c[0x0][0x40c] ;  /* 0x00010300ff8e2b82 */ /* 0x000ea20000000800 */
[----:B----4-:R-:W-:Y:S01]  /*2fb0*/  @P2 FMUL.FTZ R139, R135, R140 ;  /* 0x0000008c878b2220 */ /* 0x010fe20000410000 */
[----:B------:R-:W-:Y:S01]  /*2fc0*/  @P2 HADD2.F32 R149, -RZ, R63.H1_H1 ;  /* 0x3000003fff952230 */ /* 0x000fe20000004100 */
[----:B------:R-:W-:Y:S01]  /*2fd0*/  F2FP.F16.F32.PACK_AB R80, R80, R81 ;  /* 0x000000515050723e */ /* 0x000fe200000000ff */
[----:B------:R-:W-:Y:S01]  /*2fe0*/  @P2 FMUL.FTZ R143, R143, R138 ;  /* 0x0000008a8f8f2220 */ /* 0x000fe20000410000 */
[----:B------:R-:W-:Y:S01]  /*2ff0*/  F2FP.F16.F32.PACK_AB R81, R86, R137 ;  /* 0x000000895651723e */ /* 0x000fe200000000ff */
[--C-:B-----5:R-:W-:Y:S01]  /*3000*/  @P2 HADD2.F32 R137, -RZ, R72.reuse.H0_H0 ;  /* 0x20000048ff892230 */ /* 0x120fe20000004100 */
[----:B------:R-:W-:Y:S01]  /*3010*/  @P2 F2FP.F16.F32.PACK_AB R90, RZ, R90 ;  /* 0x0000005aff5a223e */ /* 0x000fe200000000ff */
[----:B0-----:R-:W-:Y:S01]  /*3020*/  @P2 FMUL.FTZ R141, R87, R150 ;  /* 0x00000096578d2220 */ /* 0x001fe20000410000 */
[----:B------:R-:W-:Y:S01]  /*3030*/  @P2 HADD2.F32 R86, -RZ, R72.H1_H1 ;  /* 0x30000048ff562230 */ /* 0x000fe20000004100 */
[----:B------:R-:W-:Y:S01]  /*3040*/  @P2 F2FP.F16.F32.PACK_AB R136, RZ, R136 ;  /* 0x00000088ff88223e */ /* 0x000fe200000000ff */
[----:B------:R-:W-:Y:S01]  /*3050*/  @P2 FFMA.FTZ R16, R137, R85, R16 ;  /* 0x0000005589102223 */ /* 0x000fe20000010010 */
[----:B------:R-:W-:Y:S01]  /*3060*/  @P2 PRMT R76, R90, 0x7610, R76 ;  /* 0x000076105a4c2816 */ /* 0x000fe2000000004c */
[----:B------:R-:W-:-:S02]  /*3070*/  @P2 HADD2.F32 R85, -RZ, R74.H0_H0 ;  /* 0x2000004aff552230 */ /* 0x000fc40000004100 */
[----:B------:R-:W-:Y:S01]  /*3080*/  @P2 FFMA.FTZ R17, R86, R84, R17 ;  /* 0x0000005456112223 */ /* 0x000fe20000010011 */
[--C-:B------:R-:W-:Y:S02]  /*3090*/  @P2 HADD2.F32 R84, -RZ, R73.reuse.H1_H1 ;  /* 0x30000049ff542230 */ /* 0x100fe40000004100 */
[----:B-1----:R-:W-:Y:S01]  /*30a0*/  @P2 FMUL.FTZ R140, R82, R145 ;  /* 0x00000091528c2220 */ /* 0x002fe20000410000 */
[----:B------:R-:W-:Y:S01]  /*30b0*/  @P2 FMUL.FTZ R145, R148, R139 ;  /* 0x0000008b94912220 */ /* 0x000fe20000410000 */
[----:B------:R-:W-:Y:S01]  /*30c0*/  @P2 FMUL.FTZ R148, R152, R141 ;  /* 0x0000008d98942220 */ /* 0x000fe20000410000 */
[----:B------:R-:W-:Y:S01]  /*30d0*/  F2FP.F16.F32.PACK_AB R82, R82, R135 ;  /* 0x000000875252723e */ /* 0x000fe200000000ff */
[----:B------:R-:W-:Y:S01]  /*30e0*/  @P2 FMUL.FTZ R147, R147, R140 ;  /* 0x0000008c93932220 */ /* 0x000fe20000410000 */
[----:B------:R-:W-:Y:S01]  /*30f0*/  @P2 HADD2.F32 R135, -RZ, R73.H0_H0 ;  /* 0x20000049ff872230 */ /* 0x000fe20000004100 */
[----:B------:R-:W-:Y:S01]  /*3100*/  @P2 F2FP.F16.F32.PACK_AB R145, RZ, R145 ;  /* 0x00000091ff91223e */ /* 0x000fe200000000ff */
[----:B------:R-:W-:-:S02]  /*3110*/  @P2 HADD2.F32 R86, -RZ, R74.H1_H1 ;  /* 0x3000004aff562230 */ /* 0x000fc40000004100 */
[C---:B--2---:R-:W-:Y:S01]  /*3120*/  @P2 FMUL.FTZ R142, R83.reuse, R142 ;  /* 0x0000008e538e2220 */ /* 0x044fe20000410000 */
[----:B------:R-:W-:Y:S01]  /*3130*/  @P2 F2FP.F16.F32.PACK_AB R148, RZ, R148 ;  /* 0x00000094ff94223e */ /* 0x000fe200000000ff */
[--C-:B------:R-:W-:Y:S01]  /*3140*/  @P2 HADD2.F32 R90, -RZ, R75.reuse.H1_H1 ;  /* 0x3000004bff5a2230 */ /* 0x100fe20000004100 */
[----:B------:R-:W-:Y:S01]  /*3150*/  F2FP.F16.F32.PACK_AB R83, R83, R87 ;  /* 0x000000575353723e */ /* 0x000fe200000000ff */
[----:B------:R-:W-:Y:S01]  /*3160*/  @P2 FMUL.FTZ R149, R149, R142 ;  /* 0x0000008e95952220 */ /* 0x000fe20000410000 */
[----:B------:R-:W-:Y:S01]  /*3170*/  @P2 HADD2.F32 R87, -RZ, R75.H0_H0 ;  /* 0x2000004bff572230 */ /* 0x000fe20000004100 */
[----:B------:R-:W-:Y:S01]  /*3180*/  @P2 F2FP.F16.F32.PACK_AB R134, RZ, R134 ;  /* 0x00000086ff86223e */ /* 0x000fe200000000ff */
[----:B------:R-:W-:Y:S01]  /*3190*/  @P2 FFMA.FTZ R18, R135, R133, R18 ;  /* 0x0000008587122223 */ /* 0x000fe20000010012 */
[----:B------:R-:W-:Y:S01]  /*31a0*/  @P2 F2FP.F16.F32.PACK_AB R143, RZ, R143 ;  /* 0x0000008fff8f223e */ /* 0x000fe200000000ff */
[----:B------:R-:W-:Y:S01]  /*31b0*/  @P2 FFMA.FTZ R19, R84, R138, R19 ;  /* 0x0000008a54132223 */ /* 0x000fe20000010013 */
[----:B------:R-:W-:Y:S01]  /*31c0*/  @P2 F2FP.F16.F32.PACK_AB R147, RZ, R147 ;  /* 0x00000093ff93223e */ /* 0x000fe200000000ff */
[----:B------:R-:W-:Y:S01]  /*31d0*/  @P2 FFMA.FTZ R12, R85, R139, R12 ;  /* 0x0000008b550c2223 */ /* 0x000fe2000001000c */
[----:B------:R-:W-:Y:S01]  /*31e0*/  @P2 F2FP.F16.F32.PACK_AB R149, RZ, R149 ;  /* 0x00000095ff95223e */ /* 0x000fe200000000ff */
[----:B------:R-:W-:Y:S01]  /*31f0*/  @P2 FFMA.FTZ R13, R86, R140, R13 ;  /* 0x0000008c560d2223 */ /* 0x000fe2000001000d */
[----:B------:R-:W-:Y:S01]  /*3200*/  @P2 PRMT R77, R136, 0x7610, R77 ;  /* 0x00007610884d2816 */ /* 0x000fe2000000004d */
[----:B------:R-:W-:Y:S01]  /*3210*/  @P2 FFMA.FTZ R14, R87, R141, R14 ;  /* 0x0000008d570e2223 */ /* 0x000fe2000001000e */
[----:B------:R-:W-:Y:S01]  /*3220*/  @P2 PRMT R78, R145, 0x7610, R78 ;  /* 0x00007610914e2816 */ /* 0x000fe2000000004e */
[----:B------:R-:W-:Y:S01]  /*3230*/  @P2 FFMA.FTZ R15, R90, R142, R15 ;  /* 0x0000008e5a0f2223 */ /* 0x000fe2000001000f */
[----:B------:R-:W-:-:S02]  /*3240*/  @P2 PRMT R79, R148, 0x7610, R79 ;  /* 0x00007610944f2816 */ /* 0x000fc4000000004f */
[----:B------:R-:W-:Y:S02]  /*3250*/  @P2 PRMT R76, R76, 0x5410, R134 ;  /* 0x000054104c4c2816 */ /* 0x000fe40000000086 */
[----:B------:R-:W-:Y:S02]  /*3260*/  @P2 PRMT R77, R77, 0x5410, R143 ;  /* 0x000054104d4d2816 */ /* 0x000fe4000000008f */
[----:B------:R-:W-:Y:S02]  /*3270*/  @P2 PRMT R78, R78, 0x5410, R147 ;  /* 0x000054104e4e2816 */ /* 0x000fe40000000093 */
[----:B------:R-:W-:-:S07]  /*3280*/  @P2 PRMT R79, R79, 0x5410, R149 ;  /* 0x000054104f4f2816 */ /* 0x000fce0000000095 */
.L_x_1170:
[----:B------:R-:W-:Y:S05]  /*3290*/  BSYNC.RECONVERGENT B2 ;  /* 0x0000000000027941 */ /* 0x000fea0003800200 */
.L_x_1153:
        /* <DEDUP_REMOVED lines=10> */
.L_x_1150:
[----:B------:R-:W-:Y:S05]  /*3340*/  BSYNC.RECONVERGENT B1 ;  /* 0x0000000000017941 */ /* 0x000fea0003800200 */
.L_x_1149:
[----:B------:R-:W-:Y:S01]  /*3350*/  ISETP.GE.U32.AND P0, PT, R92, 0x40, PT ;  /* 0x000000405c00780c */ /* 0x000fe20003f06070 */
[----:B------:R-:W-:-:S12]  /*3360*/  BSSY.RECONVERGENT B1, `(.L_x_1172) ;  /* 0x00001bf000017945 */ /* 0x000fd80003800200 */
[----:B------:R-:W-:Y:S05]  /*3370*/  @!P0 BRA `(.L_x_1173) ;  /* 0x0000001800f48947 */ /* 0x000fea0003800000 */
[----:B------:R-:W-:Y:S04]  /*3380*/  BSSY.RECONVERGENT B2, `(.L_x_1174) ;  /* 0x0000005000027945 */ /* 0x000fe80003800200 */
[----:B------:R-:W-:Y:S05]  /*3390*/  @!P2 BRA `(.L_x_1175) ;  /* 0x00000000000ca947 */ /* 0x000fea0003800000 */
[----:B-----5:R-:W1:Y:S02]  /*33a0*/  LDC.64 R72, c[0x0][0x390] ;  /* 0x0000e400ff487b82 */ /* 0x020e640000000a00 */
[----:B-1----:R-:W-:-:S06]  /*33b0*/  IMAD.WIDE.U32 R72, R89, 0x10, R72 ;  /* 0x0000001059487825 */ /* 0x002fcc00078e0048 */
[----:B------:R-:W5:Y:S02]  /*33c0*/  LDG.E.128 R72, desc[UR6][R72.64] ;  /* 0x0000000648487981 */ /* 0x000f64000c1e1d00 */
.L_x_1175:
[----:B------:R-:W-:Y:S05]  /*33d0*/  BSYNC.RECONVERGENT B2 ;  /* 0x0000000000027941 */ /* 0x000fea0003800200 */
.L_x_1174:
        /* <DEDUP_REMOVED lines=14> */
[----:B------:R-:W0:Y:S01]  /*34c0*/  @P2 LDC R142, c[0x0][0x40c] ;  /* 0x00010300ff8e2b82 */ /* 0x000e220000000800 */
[----:B------:R-:W-:-:S02]  /*34d0*/  @P2 HADD2.F32 R135, -RZ, R52.H1_H1 ;  /* 0x30000034ff872230 */ /* 0x000fc40000004100 */
[----:B------:R-:W-:Y:S02]  /*34e0*/  @P2 HADD2.F32 R143, -RZ, R54.H1_H1 ;  /* 0x30000036ff8f2230 */ /* 0x000fe40000004100 */
[-CC-:B------:R-:W-:Y:S01]  /*34f0*/  @P1 FFMA.FTZ R83, R115, R88.reuse, R131.reuse ;  /* 0x0000005873531223 */ /* 0x180fe20000010083 */
        /* <DEDUP_REMOVED lines=8> */
[----:B------:R-:W2:Y:S01]  /*3580*/  @P2 LDC R88, c[0x0][0x40c] ;  /* 0x00010300ff582b82 */ /* 0x000ea20000000800 */
[----:B------:R-:W-:Y:S01]  /*3590*/  @P1 FADD.FTZ R80, R117, -R80 ;  /* 0x8000005075501221 */ /* 0x000fe20000010000 */
[----:B------:R-:W-:Y:S01]  /*35a0*/  @P1 FADD.FTZ R95, R120, -R95 ;  /* 0x8000005f785f1221 */ /* 0x000fe20000010000 */
[----:B------:R-:W-:Y:S01]  /*35b0*/  @P1 FFMA.FTZ R81, R94, R83, R81 ;  /* 0x000000535e511223 */ /* 0x000fe20000010051 */
[----:B------:R-:W-:Y:S01]  /*35c0*/  @P1 FADD.FTZ R86, R124, -R133 ;  /* 0x800000857c561221 */ /* 0x000fe20000010000 */
[----:B------:R-:W-:Y:S01]  /*35d0*/  @P1 FFMA.FTZ R87, R94, R80, R87 ;  /* 0x000000505e571223 */ /* 0x000fe20000010057 */
[----:B------:R-:W-:-:S02]  /*35e0*/  @P2 HADD2.F32 R80, -RZ, R52.H0_H0 ;  /* 0x20000034ff502230 */ /* 0x000fc40000004100 */
[----:B------:R-:W-:Y:S01]  /*35f0*/  @P1 FADD.FTZ R84, R121, -R84 ;  /* 0x8000005479541221 */ /* 0x000fe20000010000 */
[----:B------:R-:W3:Y:S01]  /*3600*/  @P2 LDC R140, c[0x0][0x40c] ;  /* 0x00010300ff8c2b82 */ /* 0x000ee20000000800 */
[C---:B------:R-:W-:Y:S01]  /*3610*/  @P1 FFMA.FTZ R82, R94.reuse, R95, R82 ;  /* 0x0000005f5e521223 */ /* 0x040fe20000010052 */
[--C-:B------:R-:W-:Y:S02]  /*3620*/  HADD2.F32 R95, -RZ, R71.reuse.H1_H1 ;  /* 0x30000047ff5f7230 */ /* 0x100fe40000004100 */
[----:B------:R-:W-:Y:S01]  /*3630*/  @P1 FFMA.FTZ R85, R94, R84, R85 ;  /* 0x000000545e551223 */ /* 0x000fe20000010055 */
[----:B------:R-:W-:Y:S02]  /*3640*/  HADD2.F32 R84, -RZ, R71.H0_H0 ;  /* 0x20000047ff547230 */ /* 0x000fe40000004100 */
[----:B------:R-:W-:Y:S01]  /*3650*/  @P1 FADD.FTZ R137, R127, -R134 ;  /* 0x800000867f891221 */ /* 0x000fe20000010000 */
[--C-:B------:R-:W-:Y:S02]  /*3660*/  HADD2.F32 R83, -RZ, R70.reuse.H0_H0 ;  /* 0x20000046ff537230 */ /* 0x100fe40000004100 */
[----:B------:R-:W-:Y:S01]  /*3670*/  @P1 FADD.FTZ R90, R125, -R90 ;  /* 0x8000005a7d5a1221 */ /* 0x000fe20000010000 */
[----:B------:R-:W4:Y:S01]  /*3680*/  @P2 LDC R136, c[0x0][0x40c] ;  /* 0x00010300ff882b82 */ /* 0x000f220000000800 */
[----:B------:R-:W-:-:S02]  /*3690*/  HADD2.F32 R131, -RZ, R70.H1_H1 ;  /* 0x30000046ff837230 */ /* 0x000fc40000004100 */
[C---:B------:R-:W-:Y:S01]  /*36a0*/  @P1 FFMA.FTZ R84, R94.reuse, R137, R84 ;  /* 0x000000895e541223 */ /* 0x040fe20000010054 */
[----:B------:R-:W-:Y:S01]  /*36b0*/  @P1 FFMA.FTZ R83, R94, R86, R83 ;  /* 0x000000565e531223 */ /* 0x000fe20000010053 */
[----:B-1----:R-:W-:Y:S01]  /*36c0*/  @P2 FMUL.FTZ R137, R82, R141 ;  /* 0x0000008d52892220 */ /* 0x002fe20000410000 */
[----:B------:R-:W-:Y:S02]  /*36d0*/  @P2 HADD2.F32 R138, -RZ, R55.H0_H0 ;  /* 0x20000037ff8a2230 */ /* 0x000fe40000004100 */
[----:B------:R-:W-:Y:S01]  /*36e0*/  @P1 FFMA.FTZ R131, R94, R90, R131 ;  /* 0x0000005a5e831223 */ /* 0x000fe20000010083 */
[----:B------:R-:W-:Y:S01]  /*36f0*/  @P2 HADD2.F32 R90, -RZ, R54.H0_H0 ;  /* 0x20000036ff5a2230 */ /* 0x000fe20000004100 */
[----:B------:R-:W1:Y:S01]  /*3700*/  @P2 LDC R144, c[0x0][0x40c] ;  /* 0x00010300ff902b82 */ /* 0x000e620000000800 */
[----:B--2---:R-:W-:Y:S01]  /*3710*/  @P2 FMUL.FTZ R133, R81, R88 ;  /* 0x0000005851852220 */ /* 0x004fe20000410000 */
[----:B------:R-:W-:Y:S01]  /*3720*/  @P1 FADD.FTZ R88, R130, -R139 ;  /* 0x8000008b82581221 */ /* 0x000fe20000010000 */
[----:B0-----:R-:W-:Y:S01]  /*3730*/  @P2 FMUL.FTZ R141, R83, R142 ;  /* 0x0000008e538d2220 */ /* 0x001fe20000410000 */
[----:B------:R-:W-:-:S02]  /*3740*/  @P2 HADD2.F32 R139, -RZ, R53.H1_H1 ;  /* 0x30000035ff8b2230 */ /* 0x000fc40000004100 */
[----:B------:R-:W-:Y:S01]  /*3750*/  @P2 FMUL.FTZ R80, R133, R80 ;  /* 0x0000005085502220 */ /* 0x000fe20000410000 */
[----:B------:R-:W-:Y:S01]  /*3760*/  @P1 FFMA.FTZ R95, R94, R88, R95 ;  /* 0x000000585e5f1223 */ /* 0x000fe2000001005f */
[----:B------:R-:W-:Y:S01]  /*3770*/  @P2 FMUL.FTZ R134, R141, R90 ;  /* 0x0000005a8d862220 */ /* 0x000fe20000410000 */
[----:B------:R-:W0:Y:S01]  /*3780*/  @P2 LDC R145, c[0x0][0x40c] ;  /* 0x00010300ff912b82 */ /* 0x000e220000000800 */
[----:B---3--:R-:W-:Y:S01]  /*3790*/  @P2 FMUL.FTZ R94, R85, R140 ;  /* 0x0000008c555e2220 */ /* 0x008fe20000410000 */
[----:B------:R-:W-:Y:S01]  /*37a0*/  @P2 F2FP.F16.F32.PACK_AB R88, RZ, R80 ;  /* 0x00000050ff58223e */ /* 0x000fe200000000ff */
[----:B------:R-:W-:Y:S01]  /*37b0*/  @P2 HADD2.F32 R80, -RZ, R53.H0_H0 ;  /* 0x20000035ff502230 */ /* 0x000fe20000004100 */
[----:B------:R-:W-:Y:S01]  /*37c0*/  @P2 F2FP.F16.F32.PACK_AB R134, RZ, R134 ;  /* 0x00000086ff86223e */ /* 0x000fe200000000ff */
[--C-:B-----5:R-:W-:Y:S02]  /*37d0*/  @P2 HADD2.F32 R140, -RZ, R72.reuse.H1_H1 ;  /* 0x30000048ff8c2230 */ /* 0x120fe40000004100 */
[----:B------:R-:W-:Y:S01]  /*37e0*/  @P2 FMUL.FTZ R139, R94, R139 ;  /* 0x0000008b5e8b2220 */ /* 0x000fe20000410000 */
[----:B------:R-:W-:-:S02]  /*37f0*/  @P2 HADD2.F32 R147, -RZ, R72.H0_H0 ;  /* 0x20000048ff932230 */ /* 0x000fc40000004100 */
[----:B------:R-:W-:Y:S01]  /*3800*/  @P2 FMUL.FTZ R80, R137, R80 ;  /* 0x0000005089502220 */ /* 0x000fe20000410000 */
[C---:B----4-:R-:W-:Y:S01]  /*3810*/  @P2 FMUL.FTZ R86, R87.reuse, R136 ;  /* 0x0000008857562220 */ /* 0x050fe20000410000 */
[----:B------:R-:W-:Y:S02]  /*3820*/  @P2 PRMT R76, R88, 0x7610, R76 ;  /* 0x00007610584c2816 */ /* 0x000fe4000000004c */
[----:B------:R-:W-:Y:S01]  /*3830*/  @P2 F2FP.F16.F32.PACK_AB R139, RZ, R139 ;  /* 0x0000008bff8b223e */ /* 0x000fe200000000ff */
[----:B------:R-:W-:Y:S01]  /*3840*/  @P2 FMUL.FTZ R135, R86, R135 ;  /* 0x0000008756872220 */ /* 0x000fe20000410000 */
[----:B------:R-:W-:Y:S01]  /*3850*/  @P2 F2FP.F16.F32.PACK_AB R90, RZ, R80 ;  /* 0x00000050ff5a223e */ /* 0x000fe200000000ff */
[----:B------:R-:W-:Y:S01]  /*3860*/  @P2 FFMA.FTZ R9, R140, R86, R9 ;  /* 0x000000568c092223 */ /* 0x000fe20000010009 */
[----:B------:R-:W-:Y:S01]  /*3870*/  F2FP.F16.F32.PACK_AB R80, R87, R81 ;  /* 0x000000515750723e */ /* 0x000fe200000000ff */
[----:B-1----:R-:W-:Y:S01]  /*3880*/  @P2 FMUL.FTZ R136, R131, R144 ;  /* 0x0000009083882220 */ /* 0x002fe20000410000 */
[----:B------:R-:W-:Y:S01]  /*3890*/  F2FP.F16.F32.PACK_AB R81, R85, R82 ;  /* 0x000000525551723e */ /* 0x000fe200000000ff */
[--C-:B------:R-:W-:Y:S01]  /*38a0*/  @P2 HADD2.F32 R86, -RZ, R73.reuse.H1_H1 ;  /* 0x30000049ff562230 */ /* 0x100fe20000004100 */
[----:B------:R-:W-:Y:S01]  /*38b0*/  F2FP.F16.F32.PACK_AB R82, R131, R83 ;  /* 0x000000538352723e */ /* 0x000fe200000000ff */
[----:B------:R-:W-:-:S02]  /*38c0*/  @P2 HADD2.F32 R83, -RZ, R73.H0_H0 ;  /* 0x20000049ff532230 */ /* 0x000fc40000004100 */
[----:B------:R-:W-:Y:S01]  /*38d0*/  @P2 FMUL.FTZ R143, R136, R143 ;  /* 0x0000008f888f2220 */ /* 0x000fe20000410000 */
[----:B------:R-:W-:Y:S02]  /*38e0*/  @P2 HADD2.F32 R85, -RZ, R75.H0_H0 ;  /* 0x2000004bff552230 */ /* 0x000fe40000004100 */
[----:B0-----:R-:W-:Y:S01]  /*38f0*/  @P2 FMUL.FTZ R145, R84, R145 ;  /* 0x0000009154912220 */ /* 0x001fe20000410000 */
[----:B------:R-:W-:Y:S01]  /*3900*/  @P2 FFMA.FTZ R11, R86, R94, R11 ;  /* 0x0000005e560b2223 */ /* 0x000fe2000001000b */
[----:B------:R-:W-:Y:S01]  /*3910*/  @P2 FFMA.FTZ R10, R83, R137, R10 ;  /* 0x00000089530a2223 */ /* 0x000fe2000001000a */
[--C-:B------:R-:W-:Y:S02]  /*3920*/  @P2 HADD2.F32 R83, -RZ, R74.reuse.H0_H0 ;  /* 0x2000004aff532230 */ /* 0x100fe40000004100 */
[----:B------:R-:W-:Y:S01]  /*3930*/  @P2 FMUL.FTZ R138, R145, R138 ;  /* 0x0000008a918a2220 */ /* 0x000fe20000410000 */
[----:B------:R-:W-:Y:S01]  /*3940*/  @P2 HADD2.F32 R86, -RZ, R74.H1_H1 ;  /* 0x3000004aff562230 */ /* 0x000fe20000004100 */
        /* <DEDUP_REMOVED lines=8> */
[----:B------:R-:W-:-:S02]  /*39d0*/  @P2 PRMT R78, R134, 0x7610, R78 ;  /* 0x00007610864e2816 */ /* 0x000fc4000000004e */
[----:B------:R-:W-:Y:S02]  /*39e0*/  @P2 PRMT R76, R76, 0x5410, R135 ;  /* 0x000054104c4c2816 */ /* 0x000fe40000000087 */
        /* <DEDUP_REMOVED lines=8> */
[----:B------:R-:W-:Y:S02]  /*3a70*/  FMUL.FTZ R85, R84, R85 ;  /* 0x0000005554557220 */ /* 0x000fe40000410000 */
[----:B------:R-:W-:-:S03]  /*3a80*/  FFMA.FTZ R7, R86, R84, R7 ;  /* 0x0000005456077223 */ /* 0x000fc60000010007 */
[----:B------:R-:W-:-:S04]  /*3a90*/  F2FP.F16.F32.PACK_AB R85, RZ, R85 ;  /* 0x00000055ff55723e */ /* 0x000fc800000000ff */
[----:B------:R-:W-:Y:S01]  /*3aa0*/  PRMT R79, R79, 0x5410, R85 ;  /* 0x000054104f4f7816 */ /* 0x000fe20000000055 */
[----:B------:R-:W-:Y:S06]  /*3ab0*/  BRA `(.L_x_1179) ;  /* 0x0000001400087947 */ /* 0x000fec0003800000 */
.L_x_1178:
[----:B------:R-:W-:Y:S01]  /*3ac0*/  ISETP.GT.AND P1, PT, R95, RZ, PT ;  /* 0x000000ff5f00720c */ /* 0x000fe20003f24270 */
[----:B0-----:R-:W0:Y:S01]  /*3ad0*/  @P2 LDC R84, c[0x0][0x40c] ;  /* 0x00010300ff542b82 */ /* 0x001e220000000800 */
        /* <DEDUP_REMOVED lines=31> */
[----:B------:R-:W-:Y:S01]  /*3cd0*/  @P1 FADD.FTZ R138, R125, -R138 ;  /* 0x8000008a7d8a1221 */ /* 0x000fe20000010000 */
[----:B------:R-:W-:Y:S01]  /*3ce0*/  @P2 FMUL.FTZ R87, R87, R84 ;  /* 0x0000005457572220 */ /* 0x000fe20000410000 */
[----:B------:R-:W-:Y:S01]  /*3cf0*/  @P2 PRMT R76, R86, 0x7610, R76 ;  /* 0x00007610564c2816 */ /* 0x000fe2000000004c */
[--C-:B------:R-:W-:Y:S02]  /*3d00*/  @P2 HADD2.F32 R86, -RZ, R53.reuse.H0_H0 ;  /* 0x20000035ff562230 */ /* 0x100fe40000004100 */
[----:B------:R-:W-:Y:S01]  /*3d10*/  @P1 FFMA.FTZ R142, R129, R88, R131 ;  /* 0x00000058818e1223 */ /* 0x000fe20000010083 */
[----:B------:R-:W-:Y:S01]  /*3d20*/  @P1 FFMA.FTZ R135, R94, R141, R135 ;  /* 0x0000008d5e871223 */ /* 0x000fe20000010087 */
[----:B------:R-:W-:Y:S01]  /*3d30*/  @P2 F2FP.F16.F32.PACK_AB R87, RZ, R87 ;  /* 0x00000057ff57223e */ /* 0x000fe200000000ff */
[----:B------:R-:W2:Y:S01]  /*3d40*/  @P2 LDC R136, c[0x0][0x40c] ;  /* 0x00010300ff882b82 */ /* 0x000ea20000000800 */
[----:B------:R-:W-:-:S02]  /*3d50*/  @P2 HADD2.F32 R141, -RZ, R53.H1_H1 ;  /* 0x30000035ff8d2230 */ /* 0x000fc40000004100 */
[----:B------:R-:W-:Y:S01]  /*3d60*/  @P1 FFMA.FTZ R137, R94, R138, R137 ;  /* 0x0000008a5e891223 */ /* 0x000fe20000010089 */
[----:B------:R-:W-:Y:S01]  /*3d70*/  @P1 FADD.FTZ R142, R127, -R142 ;  /* 0x8000008e7f8e1221 */ /* 0x000fe20000010000 */
[----:B------:R-:W-:Y:S01]  /*3d80*/  @P2 PRMT R76, R76, 0x5410, R87 ;  /* 0x000054104c4c2816 */ /* 0x000fe20000000057 */
[----:B------:R-:W-:Y:S02]  /*3d90*/  @P2 HADD2.F32 R138, -RZ, R55.H0_H0 ;  /* 0x20000037ff8a2230 */ /* 0x000fe40000004100 */
[----:B------:R-:W-:Y:S01]  /*3da0*/  @P1 FFMA.FTZ R139, R94, R142, R139 ;  /* 0x0000008e5e8b1223 */ /* 0x000fe2000001008b */
[----:B------:R-:W3:Y:S01]  /*3db0*/  @P2 LDC R140, c[0x0][0x40c] ;  /* 0x00010300ff8c2b82 */ /* 0x000ee20000000800 */
[----:B0-----:R-:W-:-:S04]  /*3dc0*/  @P2 FMUL.FTZ R95, R95, R134 ;  /* 0x000000865f5f2220 */ /* 0x001fc80000410000 */
[----:B------:R-:W-:-:S03]  /*3dd0*/  @P2 FMUL.FTZ R86, R86, R95 ;  /* 0x0000005f56562220 */ /* 0x000fc60000410000 */
[----:B------:R-:W0:Y:S01]  /*3de0*/  @P2 LDC R144, c[0x0][0x40c] ;  /* 0x00010300ff902b82 */ /* 0x000e220000000800 */
[----:B-1----:R-:W-:Y:S01]  /*3df0*/  @P2 FMUL.FTZ R90, R133, R90 ;  /* 0x0000005a855a2220 */ /* 0x002fe20000410000 */
[----:B------:R-:W-:-:S03]  /*3e00*/  @P2 F2FP.F16.F32.PACK_AB R86, RZ, R86 ;  /* 0x00000056ff56223e */ /* 0x000fc600000000ff */
[----:B------:R-:W-:Y:S01]  /*3e10*/  @P2 FMUL.FTZ R87, R141, R90 ;  /* 0x0000005a8d572220 */ /* 0x000fe20000410000 */
[----:B------:R-:W-:Y:S01]  /*3e20*/  @P2 PRMT R77, R86, 0x7610, R77 ;  /* 0x00007610564d2816 */ /* 0x000fe2000000004d */
[----:B-----5:R-:W-:Y:S02]  /*3e30*/  @P2 HADD2.F32 R141, -RZ, R73.H0_H0 ;  /* 0x20000049ff8d2230 */ /* 0x020fe40000004100 */
[----:B--2---:R-:W-:Y:S01]  /*3e40*/  @P2 FMUL.FTZ R135, R135, R136 ;  /* 0x0000008887872220 */ /* 0x004fe20000410000 */
[----:B------:R-:W-:Y:S01]  /*3e50*/  @P2 HADD2.F32 R136, -RZ, R54.H0_H0 ;  /* 0x20000036ff882230 */ /* 0x000fe20000004100 */
[----:B------:R-:W-:Y:S01]  /*3e60*/  @P2 F2FP.F16.F32.PACK_AB R87, RZ, R87 ;  /* 0x00000057ff57223e */ /* 0x000fe200000000ff */
[----:B------:R-:W-:Y:S01]  /*3e70*/  @P2 FFMA.FTZ R10, R141, R95, R10 ;  /* 0x0000005f8d0a2223 */ /* 0x000fe2000001000a */
[----:B------:R-:W-:Y:S02]  /*3e80*/  @P2 HADD2.F32 R95, -RZ, R75.H0_H0 ;  /* 0x2000004bff5f2230 */ /* 0x000fe40000004100 */
[----:B------:R-:W-:Y:S01]  /*3e90*/  @P2 FMUL.FTZ R133, R136, R135 ;  /* 0x0000008788852220 */ /* 0x000fe20000410000 */
[----:B------:R-:W-:-:S02]  /*3ea0*/  @P2 HADD2.F32 R136, -RZ, R72.H1_H1 ;  /* 0x30000048ff882230 */ /* 0x000fc40000004100 */
[----:B---3--:R-:W-:Y:S01]  /*3eb0*/  @P2 FMUL.FTZ R134, R137, R140 ;  /* 0x0000008c89862220 */ /* 0x008fe20000410000 */
[----:B------:R-:W-:Y:S01]  /*3ec0*/  @P2 HADD2.F32 R137, -RZ, R54.H1_H1 ;  /* 0x30000036ff892230 */ /* 0x000fe20000004100 */
[----:B------:R-:W-:Y:S02]  /*3ed0*/  @P2 PRMT R77, R77, 0x5410, R87 ;  /* 0x000054104d4d2816 */ /* 0x000fe40000000057 */
[----:B------:R-:W-:Y:S01]  /*3ee0*/  @P2 F2FP.F16.F32.PACK_AB R133, RZ, R133 ;  /* 0x00000085ff85223e */ /* 0x000fe200000000ff */
[----:B------:R-:W-:Y:S01]  /*3ef0*/  @P2 FFMA.FTZ R9, R136, R84, R9 ;  /* 0x0000005488092223 */ /* 0x000fe20000010009 */
[----:B------:R-:W-:Y:S01]  /*3f00*/  @P2 FMUL.FTZ R86, R137, R134 ;  /* 0x0000008689562220 */ /* 0x000fe20000410000 */
[----:B------:R-:W-:Y:S02]  /*3f10*/  @P2 HADD2.F32 R137, -RZ, R72.H0_H0 ;  /* 0x20000048ff892230 */ /* 0x000fe40000004100 */
[----:B0-----:R-:W-:Y:S01]  /*3f20*/  @P2 FMUL.FTZ R139, R139, R144 ;  /* 0x000000908b8b2220 */ /* 0x001fe20000410000 */
[----:B------:R-:W-:Y:S01]  /*3f30*/  @P2 HADD2.F32 R84, -RZ, R73.H1_H1 ;  /* 0x30000049ff542230 */ /* 0x000fe20000004100 */
[----:B------:R-:W-:Y:S01]  /*3f40*/  @P2 PRMT R78, R133, 0x7610, R78 ;  /* 0x00007610854e2816 */ /* 0x000fe2000000004e */
[----:B------:R-:W-:-:S02]  /*3f50*/  @P2 HADD2.F32 R136, -RZ, R74.H1_H1 ;  /* 0x3000004aff882230 */ /* 0x000fc40000004100 */
[----:B------:R-:W-:Y:S01]  /*3f60*/  @P2 FMUL.FTZ R87, R138, R139 ;  /* 0x0000008b8a572220 */ /* 0x000fe20000410000 */
[----:B------:R-:W-:Y:S01]  /*3f70*/  @P2 FFMA.FTZ R8, R137, R85, R8 ;  /* 0x0000005589082223 */ /* 0x000fe20000010008 */
[----:B------:R-:W-:Y:S01]  /*3f80*/  @P2 HADD2.F32 R85, -RZ, R74.H0_H0 ;  /* 0x2000004aff552230 */ /* 0x000fe20000004100 */
[----:B------:R-:W-:Y:S01]  /*3f90*/  @P2 F2FP.F16.F32.PACK_AB R86, RZ, R86 ;  /* 0x00000056ff56223e */ /* 0x000fe200000000ff */
[----:B------:R-:W-:Y:S01]  /*3fa0*/  @P2 FFMA.FTZ R11, R84, R90, R11 ;  /* 0x0000005a540b2223 */ /* 0x000fe2000001000b */
[----:B------:R-:W-:Y:S01]  /*3fb0*/  @P2 F2FP.F16.F32.PACK_AB R87, RZ, R87 ;  /* 0x00000057ff57223e */ /* 0x000fe200000000ff */
[----:B------:R-:W-:Y:S01]  /*3fc0*/  @P2 FFMA.FTZ R5, R136, R134, R5 ;  /* 0x0000008688052223 */ /* 0x000fe20000010005 */
[----:B------:R-:W-:Y:S01]  /*3fd0*/  @P2 FFMA.FTZ R4, R85, R135, R4 ;  /* 0x0000008755042223 */ /* 0x000fe20000010004 */
[----:B------:R-:W-:Y:S01]  /*3fe0*/  @P2 FFMA.FTZ R6, R95, R139, R6 ;  /* 0x0000008b5f062223 */ /* 0x000fe20000010006 */
[----:B------:R-:W-:Y:S02]  /*3ff0*/  @P2 PRMT R78, R78, 0x5410, R86 ;  /* 0x000054104e4e2816 */ /* 0x000fe40000000056 */
[----:B------:R-:W-:Y:S01]  /*4000*/  @P2 PRMT R79, R87, 0x7610, R79 ;  /* 0x00007610574f2816 */ /* 0x000fe2000000004f */
[----:B------:R-:W-:Y:S06]  /*4010*/  @!P2 BRA `(.L_x_1179) ;  /* 0x0000000c00b0a947 */ /* 0x000fec0003800000 */
[----:B------:R-:W-:Y:S01]  /*4020*/  @P1 FFMA.FTZ R131, R132, R88, R131 ;  /* 0x0000005884831223 */ /* 0x000fe20000010083 */
[----:B------:R-:W-:Y:S02]  /*4030*/  HADD2.F32 R85, -RZ, R71.H1_H1 ;  /* 0x30000047ff557230 */ /* 0x000fe40000004100 */
[----:B------:R-:W-:Y:S02]  /*4040*/  HADD2.F32 R87, -RZ, R55.H1_H1 ;  /* 0x30000037ff577230 */ /* 0x000fe40000004100 */
[----:B------:R-:W-:Y:S01]  /*4050*/  @P1 FADD.FTZ R131, R130, -R131 ;  /* 0x8000008382831221 */ /* 0x000fe20000010000 */
[----:B------:R-:W-:-:S03]  /*4060*/  HADD2.F32 R86, -RZ, R75.H1_H1 ;  /* 0x3000004bff567230 */ /* 0x000fc60000004100 */
[----:B------:R-:W-:-:S04]  /*4070*/  @P1 FFMA.FTZ R85, R94, R131, R85 ;  /* 0x000000835e551223 */ /* 0x000fc80000010055 */
[----:B------:R-:W-:-:S04]  /*4080*/  FMUL.FTZ R84, R85, UR14 ;  /* 0x0000000e55547c20 */ /* 0x000fc80008410000 */
[-C--:B------:R-:W-:Y:S01]  /*4090*/  FMUL.FTZ R85, R87, R84.reuse ;  /* 0x0000005457557220 */ /* 0x080fe20000410000 */
[----:B------:R-:W-:-:S04]  /*40a0*/  FFMA.FTZ R7, R86, R84, R7 ;  /* 0x0000005456077223 */ /* 0x000fc80000010007 */
[----:B------:R-:W-:-:S04]  /*40b0*/  F2FP.F16.F32.PACK_AB R85, RZ, R85 ;  /* 0x00000055ff55723e */ /* 0x000fc800000000ff */
[----:B------:R-:W-:Y:S01]  /*40c0*/  PRMT R79, R79, 0x5410, R85 ;  /* 0x000054104f4f7816 */ /* 0x000fe20000000055 */
[----:B------:R-:W-:Y:S06]  /*40d0*/  BRA `(.L_x_1179) ;  /* 0x0000000c00807947 */ /* 0x000fec0003800000 */
.L_x_1177:
        /* <DEDUP_REMOVED lines=16> */
[C---:B------:R-:W-:Y:S01]  /*41e0*/  FMUL.FTZ R80, R94.reuse, R81 ;  /* 0x000000515e507220 */ /* 0x040fe20000410000 */
[----:B------:R-:W-:Y:S01]  /*41f0*/  FMUL.FTZ R81, R94, R85 ;  /* 0x000000555e517220 */ /* 0x000fe20000410000 */
[----:B------:R-:W-:Y:S01]  /*4200*/  ISETP.GT.AND P1, PT, R95, RZ, PT ;  /* 0x000000ff5f00720c */ /* 0x000fe20003f24270 */
[----:B------:R-:W-:Y:S01]  /*4210*/  FADD.FTZ R131, R120, -R133 ;  /* 0x8000008578837221 */ /* 0x000fe20000010000 */
[----:B------:R-:W2:Y:S01]  /*4220*/  @P2 LDC R90, c[0x0][0x40c] ;  /* 0x00010300ff5a2b82 */ /* 0x000ea20000000800 */
[----:B------:R-:W-:Y:S01]  /*4230*/  FADD.FTZ R133, R121, -R134 ;  /* 0x8000008679857221 */ /* 0x000fe20000010000 */
[----:B------:R-:W-:Y:S01]  /*4240*/  FSEL R81, R81, RZ, P1 ;  /* 0x000000ff51517208 */ /* 0x000fe20000800000 */
[----:B------:R-:W-:-:S02]  /*4250*/  @P2 HADD2.F32 R135, -RZ, R52.H1_H1 ;  /* 0x30000034ff872230 */ /* 0x000fc40000004100 */
[----:B------:R-:W-:Y:S01]  /*4260*/  FADD.FTZ R141, R127, -R138 ;  /* 0x8000008a7f8d7221 */ /* 0x000fe20000010000 */
[----:B------:R-:W-:Y:S01]  /*4270*/  FADD.FTZ R139, R125, -R136 ;  /* 0x800000887d8b7221 */ /* 0x000fe20000010000 */
[----:B------:R-:W-:Y:S01]  /*4280*/  FMUL.FTZ R133, R94, R133 ;  /* 0x000000855e857220 */ /* 0x000fe20000410000 */
[----:B------:R-:W-:Y:S01]  /*4290*/  FADD.FTZ R137, R124, -R137 ;  /* 0x800000897c897221 */ /* 0x000fe20000010000 */
[----:B------:R-:W3:Y:S01]  /*42a0*/  @P2 LDC R88, c[0x0][0x40c] ;  /* 0x00010300ff582b82 */ /* 0x000ee20000000800 */
[----:B0-----:R-:W-:Y:S01]  /*42b0*/  @P2 FMUL.FTZ R84, R81, R84 ;  /* 0x0000005451542220 */ /* 0x001fe20000410000 */
[C---:B------:R-:W-:Y:S01]  /*42c0*/  FMUL.FTZ R131, R94.reuse, R131 ;  /* 0x000000835e837220 */ /* 0x040fe20000410000 */
[----:B------:R-:W-:Y:S01]  /*42d0*/  FMUL.FTZ R136, R94, R141 ;  /* 0x0000008d5e887220 */ /* 0x000fe20000410000 */
[----:B------:R-:W-:Y:S01]  /*42e0*/  FADD.FTZ R143, R130, -R143 ;  /* 0x8000008f828f7221 */ /* 0x000fe20000010000 */
[----:B------:R-:W-:Y:S01]  /*42f0*/  @P2 FMUL.FTZ R85, R135, R84 ;  /* 0x0000005487552220 */ /* 0x000fe20000410000 */
[----:B------:R-:W-:Y:S01]  /*4300*/  FMUL.FTZ R135, R94, R139 ;  /* 0x0000008b5e877220 */ /* 0x000fe20000410000 */
[----:B------:R-:W-:Y:S01]  /*4310*/  FSEL R80, R80, RZ, P1 ;  /* 0x000000ff50507208 */ /* 0x000fe20000800000 */
[----:B------:R-:W0:Y:S01]  /*4320*/  @P2 LDC R95, c[0x0][0x40c] ;  /* 0x00010300ff5f2b82 */ /* 0x000e220000000800 */
[----:B------:R-:W-:Y:S01]  /*4330*/  FSEL R139, R133, RZ, P1 ;  /* 0x000000ff858b7208 */ /* 0x000fe20000800000 */
[C---:B------:R-:W-:Y:S01]  /*4340*/  FMUL.FTZ R134, R94.reuse, R137 ;  /* 0x000000895e867220 */ /* 0x040fe20000410000 */
[----:B------:R-:W-:Y:S01]  /*4350*/  FSEL R140, R131, RZ, P1 ;  /* 0x000000ff838c7208 */ /* 0x000fe20000800000 */
[----:B------:R-:W-:Y:S01]  /*4360*/  FMUL.FTZ R94, R94, R143 ;  /* 0x0000008f5e5e7220 */ /* 0x000fe20000410000 */
[----:B------:R-:W-:Y:S01]  /*4370*/  FSEL R131, R136, RZ, P1 ;  /* 0x000000ff88837208 */ /* 0x000fe20000800000 */
[----:B------:R-:W-:-:S02]  /*4380*/  @P2 HADD2.F32 R86, -RZ, R52.H0_H0 ;  /* 0x20000034ff562230 */ /* 0x000fc40000004100 */
[----:B-1----:R-:W-:Y:S01]  /*4390*/  @P2 FMUL.FTZ R83, R80, R83 ;  /* 0x0000005350532220 */ /* 0x002fe20000410000 */
[----:B------:R-:W1:Y:S01]  /*43a0*/  @P2 LDC R87, c[0x0][0x40c] ;  /* 0x00010300ff572b82 */ /* 0x000e620000000800 */
[--C-:B------:R-:W-:Y:S02]  /*43b0*/  @P2 HADD2.F32 R143, -RZ, R53.reuse.H1_H1 ;  /* 0x30000035ff8f2230 */ /* 0x100fe40000004100 */
[----:B--2---:R-:W-:Y:S01]  /*43c0*/  @P2 FMUL.FTZ R90, R139, R90 ;  /* 0x0000005a8b5a2220 */ /* 0x004fe20000410000 */
[----:B------:R-:W-:Y:S01]  /*43d0*/  FSEL R142, R134, RZ, P1 ;  /* 0x000000ff868e7208 */ /* 0x000fe20000800000 */
[----:B------:R-:W-:Y:S01]  /*43e0*/  @P2 FMUL.FTZ R86, R86, R83 ;  /* 0x0000005356562220 */ /* 0x000fe20000410000 */
[----:B------:R-:W-:Y:S01]  /*43f0*/  FSEL R141, R135, RZ, P1 ;  /* 0x000000ff878d7208 */ /* 0x000fe20000800000 */
[----:B------:R-:W-:Y:S01]  /*4400*/  @P2 HADD2.F32 R138, -RZ, R53.H0_H0 ;  /* 0x20000035ff8a2230 */ /* 0x000fe20000004100 */
[----:B------:R-:W-:Y:S01]  /*4410*/  F2FP.F16.F32.PACK_AB R80, R81, R80 ;  /* 0x000000505150723e */ /* 0x000fe200000000ff */
[----:B------:R-:W2:Y:S01]  /*4420*/  @P2 LDC R82, c[0x0][0x40c] ;  /* 0x00010300ff522b82 */ /* 0x000ea20000000800 */
[----:B---3--:R-:W-:Y:S01]  /*4430*/  @P2 FMUL.FTZ R137, R131, R88 ;  /* 0x0000005883892220 */ /* 0x008fe20000410000 */
[----:B------:R-:W-:Y:S01]  /*4440*/  @P2 FMUL.FTZ R88, R143, R90 ;  /* 0x0000005a8f582220 */ /* 0x000fe20000410000 */
[----:B------:R-:W-:Y:S01]  /*4450*/  @P2 HADD2.F32 R144, -RZ, R54.H0_H0 ;  /* 0x20000036ff902230 */ /* 0x000fe20000004100 */
[----:B------:R-:W-:Y:S01]  /*4460*/  F2FP.F16.F32.PACK_AB R81, R139, R140 ;  /* 0x0000008c8b51723e */ /* 0x000fe200000000ff */
[----:B-----5:R-:W-:Y:S01]  /*4470*/  @P2 HADD2.F32 R143, -RZ, R72.H0_H0 ;  /* 0x20000048ff8f2230 */ /* 0x020fe20000004100 */
[----:B------:R-:W-:Y:S01]  /*4480*/  @P2 F2FP.F16.F32.PACK_AB R86, RZ, R86 ;  /* 0x00000056ff56223e */ /* 0x000fe200000000ff */
[----:B------:R-:W-:-:S02]  /*4490*/  @P2 HADD2.F32 R145, -RZ, R54.H1_H1 ;  /* 0x30000036ff912230 */ /* 0x000fc40000004100 */
[----:B0-----:R-:W-:Y:S01]  /*44a0*/  @P2 FMUL.FTZ R95, R140, R95 ;  /* 0x0000005f8c5f2220 */ /* 0x001fe20000410000 */
[----:B------:R-:W-:Y:S02]  /*44b0*/  @P2 HADD2.F32 R140, -RZ, R72.H1_H1 ;  /* 0x30000048ff8c2230 */ /* 0x000fe40000004100 */
[----:B------:R-:W-:Y:S01]  /*44c0*/  @P2 FFMA.FTZ R8, R143, R83, R8 ;  /* 0x000000538f082223 */ /* 0x000fe20000010008 */
[----:B------:R-:W-:Y:S01]  /*44d0*/  @P2 HADD2.F32 R146, -RZ, R55.H0_H0 ;  /* 0x20000037ff922230 */ /* 0x000fe20000004100 */
[----:B------:R-:W-:Y:S01]  /*44e0*/  @P2 F2FP.F16.F32.PACK_AB R85, RZ, R85 ;  /* 0x00000055ff55223e */ /* 0x000fe200000000ff */
[--C-:B------:R-:W-:Y:S02]  /*44f0*/  @P2 HADD2.F32 R83, -RZ, R73.reuse.H0_H0 ;  /* 0x20000049ff532230 */ /* 0x100fe40000004100 */
[----:B------:R-:W-:Y:S01]  /*4500*/  @P2 FFMA.FTZ R9, R140, R84, R9 ;  /* 0x000000548c092223 */ /* 0x000fe20000010009 */
[----:B------:R-:W-:Y:S02]  /*4510*/  @P2 HADD2.F32 R84, -RZ, R73.H1_H1 ;  /* 0x30000049ff542230 */ /* 0x000fe40000004100 */
[----:B-1----:R-:W-:Y:S01]  /*4520*/  @P2 FMUL.FTZ R133, R142, R87 ;  /* 0x000000578e852220 */ /* 0x002fe20000410000 */
[----:B------:R-:W-:Y:S01]  /*4530*/  @P2 PRMT R76, R86, 0x7610, R76 ;  /* 0x00007610564c2816 */ /* 0x000fe2000000004c */
[----:B------:R-:W-:Y:S01]  /*4540*/  @P2 FFMA.FTZ R10, R83, R95, R10 ;  /* 0x0000005f530a2223 */ /* 0x000fe2000001000a */
[----:B------:R-:W-:-:S02]  /*4550*/  @P2 HADD2.F32 R83, -RZ, R74.H0_H0 ;  /* 0x2000004aff532230 */ /* 0x000fc40000004100 */
[----:B------:R-:W-:Y:S01]  /*4560*/  @P2 FMUL.FTZ R134, R144, R133 ;  /* 0x0000008590862220 */ /* 0x000fe20000410000 */
[----:B------:R-:W-:Y:S01]  /*4570*/  @P2 PRMT R76, R76, 0x5410, R85 ;  /* 0x000054104c4c2816 */ /* 0x000fe20000000055 */
[----:B------:R-:W-:Y:S01]  /*4580*/  @P2 FFMA.FTZ R11, R84, R90, R11 ;  /* 0x0000005a540b2223 */ /* 0x000fe2000001000b */
[----:B------:R-:W-:Y:S02]  /*4590*/  @P2 HADD2.F32 R84, -RZ, R74.H1_H1 ;  /* 0x3000004aff542230 */ /* 0x000fe40000004100 */
[----:B--2---:R-:W-:Y:S01]  /*45a0*/  @P2 FMUL.FTZ R136, R141, R82 ;  /* 0x000000528d882220 */ /* 0x004fe20000410000 */
[----:B------:R-:W-:Y:S01]  /*45b0*/  @P2 FMUL.FTZ R82, R138, R95 ;  /* 0x0000005f8a522220 */ /* 0x000fe20000410000 */
[----:B------:R-:W-:Y:S01]  /*45c0*/  @P2 FMUL.FTZ R138, R146, R137 ;  /* 0x00000089928a2220 */ /* 0x000fe20000410000 */
[----:B------:R-:W-:Y:S01]  /*45d0*/  @P2 F2FP.F16.F32.PACK_AB R134, RZ, R134 ;  /* 0x00000086ff86223e */ /* 0x000fe200000000ff */
        /* <DEDUP_REMOVED lines=8> */
[----:B------:R-:W-:-:S02]  /*4660*/  @P2 F2FP.F16.F32.PACK_AB R138, RZ, R138 ;  /* 0x0000008aff8a223e */ /* 0x000fc400000000ff */
[----:B------:R-:W-:Y:S02]  /*4670*/  @P2 PRMT R77, R87, 0x7610, R77 ;  /* 0x00007610574d2816 */ /* 0x000fe4000000004d */
[----:B------:R-:W-:Y:S02]  /*4680*/  FSEL R94, R94, RZ, P1 ;  /* 0x000000ff5e5e7208 */ /* 0x000fe40000800000 */
[----:B------:R-:W-:Y:S02]  /*4690*/  @P2 PRMT R78, R134, 0x7610, R78 ;  /* 0x00007610864e2816 */ /* 0x000fe4000000004e */
[----:B------:R-:W-:Y:S02]  /*46a0*/  F2FP.F16.F32.PACK_AB R82, R141, R142 ;  /* 0x0000008e8d52723e */ /* 0x000fe400000000ff */
[----:B------:R-:W-:Y:S02]  /*46b0*/  @P2 PRMT R77, R77, 0x5410, R88 ;  /* 0x000054104d4d2816 */ /* 0x000fe40000000058 */
[----:B------:R-:W-:-:S02]  /*46c0*/  F2FP.F16.F32.PACK_AB R83, R94, R131 ;  /* 0x000000835e53723e */ /* 0x000fc400000000ff */
        /* <DEDUP_REMOVED lines=11> */
.L_x_1180:
[----:B0-----:R-:W0:Y:S01]  /*4780*/  @P2 LDC R87, c[0x0][0x40c] ;  /* 0x00010300ff572b82 */ /* 0x001e220000000800 */
[----:B------:R-:W-:Y:S01]  /*4790*/  FFMA.FTZ R85, R132, R88, R131 ;  /* 0x0000005884557223 */ /* 0x000fe20000010083 */
[----:B------:R-:W-:Y:S01]  /*47a0*/  ISETP.GT.AND P1, PT, R95, RZ, PT ;  /* 0x000000ff5f00720c */ /* 0x000fe20003f24270 */
[----:B------:R-:W-:Y:S01]  /*47b0*/  BSSY.RECONVERGENT B3, `(.L_x_1181) ;  /* 0x0000015000037945 */ /* 0x000fe20003800200 */
[----:B-----5:R-:W-:Y:S02]  /*47c0*/  @P2 HADD2.F32 R90, -RZ, R75.H1_H1 ;  /* 0x3000004bff5a2230 */ /* 0x020fe40000004100 */
[----:B------:R-:W-:-:S04]  /*47d0*/  FADD.FTZ R85, R130, -R85 ;  /* 0x8000005582557221 */ /* 0x000fc80000010000 */
[----:B------:R-:W-:-:S05]  /*47e0*/  FMUL.FTZ R85, R94, R85 ;  /* 0x000000555e557220 */ /* 0x000fca0000410000 */
[----:B------:R-:W-:Y:S01]  /*47f0*/  FSEL R86, R85, RZ, P1 ;  /* 0x000000ff55567208 */ /* 0x000fe20000800000 */
[----:B------:R-:W-:-:S04]  /*4800*/  @P2 HADD2.F32 R85, -RZ, R55.H1_H1 ;  /* 0x30000037ff552230 */ /* 0x000fc80000004100 */
[----:B0-----:R-:W-:-:S04]  /*4810*/  @P2 FMUL.FTZ R86, R86, R87 ;  /* 0x0000005756562220 */ /* 0x001fc80000410000 */
[----:B------:R-:W-:Y:S01]  /*4820*/  @P2 FMUL.FTZ R84, R85, R86 ;  /* 0x0000005655542220 */ /* 0x000fe20000410000 */
[----:B------:R-:W-:Y:S06]  /*4830*/  @!P2 BRA `(.L_x_1182) ;  /* 0x000000000030a947 */ /* 0x000fec0003800000 */
[----:B------:R-:W-:Y:S01]  /*4840*/  FFMA.FTZ R85, R115, R88, R131 ;  /* 0x0000005873557223 */ /* 0x000fe20000010083 */
[----:B------:R-:W-:Y:S01]  /*4850*/  ISETP.GT.AND P1, PT, R95, RZ, PT ;  /* 0x000000ff5f00720c */ /* 0x000fe20003f24270 */
[----:B------:R-:W-:Y:S02]  /*4860*/  HADD2.F32 R134, -RZ, R52.H0_H0 ;  /* 0x20000034ff867230 */ /* 0x000fe40000004100 */
[----:B------:R-:W-:Y:S01]  /*4870*/  FADD.FTZ R85, R116, -R85 ;  /* 0x8000005574557221 */ /* 0x000fe20000010000 */
[----:B------:R-:W-:-:S03]  /*4880*/  HADD2.F32 R133, -RZ, R72.H0_H0 ;  /* 0x20000048ff857230 */ /* 0x000fc60000004100 */
[----:B------:R-:W-:-:S05]  /*4890*/  FMUL.FTZ R85, R94, R85 ;  /* 0x000000555e557220 */ /* 0x000fca0000410000 */
[----:B------:R-:W-:-:S05]  /*48a0*/  FSEL R85, R85, RZ, P1 ;  /* 0x000000ff55557208 */ /* 0x000fca0000800000 */
[----:B------:R-:W-:-:S04]  /*48b0*/  FMUL.FTZ R85, R85, UR14 ;  /* 0x0000000e55557c20 */ /* 0x000fc80008410000 */
[-C--:B------:R-:W-:Y:S01]  /*48c0*/  FMUL.FTZ R87, R134, R85.reuse ;  /* 0x0000005586577220 */ /* 0x080fe20000410000 */
[----:B------:R-:W-:-:S04]  /*48d0*/  FFMA.FTZ R8, R133, R85, R8 ;  /* 0x0000005585087223 */ /* 0x000fc80000010008 */
[----:B------:R-:W-:-:S04]  /*48e0*/  F2FP.F16.F32.PACK_AB R87, RZ, R87 ;  /* 0x00000057ff57723e */ /* 0x000fc800000000ff */
[----:B------:R-:W-:-:S07]  /*48f0*/  PRMT R76, R87, 0x7610, R76 ;  /* 0x00007610574c7816 */ /* 0x000fce000000004c */
.L_x_1182:
[----:B------:R-:W-:Y:S05]  /*4900*/  BSYNC.RECONVERGENT B3 ;  /* 0x0000000000037941 */ /* 0x000fea0003800200 */
.L_x_1181:
[----:B------:R-:W-:Y:S04]  /*4910*/  BSSY.RECONVERGENT B3, `(.L_x_1183) ;  /* 0x000000e000037945 */ /* 0x000fe80003800200 */
[----:B------:R-:W-:Y:S05]  /*4920*/  @!P2 BRA `(.L_x_1184) ;  /* 0x000000000030a947 */ /* 0x000fea0003800000 */
[----:B------:R-:W-:Y:S01]  /*4930*/  FFMA.FTZ R134, R118, R88, R131 ;  /* 0x0000005876867223 */ /* 0x000fe20000010083 */
[----:B------:R-:W-:Y:S01]  /*4940*/  ISETP.GT.AND P1, PT, R95, RZ, PT ;  /* 0x000000ff5f00720c */ /* 0x000fe20003f24270 */
[----:B------:R-:W-:Y:S02]  /*4950*/  HADD2.F32 R87, -RZ, R52.H1_H1 ;  /* 0x30000034ff577230 */ /* 0x000fe40000004100 */
[----:B------:R-:W-:Y:S01]  /*4960*/  FADD.FTZ R85, R117, -R134 ;  /* 0x8000008675557221 */ /* 0x000fe20000010000 */
[----:B------:R-:W-:-:S03]  /*4970*/  HADD2.F32 R136, -RZ, R72.H1_H1 ;  /* 0x30000048ff887230 */ /* 0x000fc60000004100 */
[----:B------:R-:W-:-:S05]  /*4980*/  FMUL.FTZ R85, R94, R85 ;  /* 0x000000555e557220 */ /* 0x000fca0000410000 */
[----:B------:R-:W-:-:S05]  /*4990*/  FSEL R85, R85, RZ, P1 ;  /* 0x000000ff55557208 */ /* 0x000fca0000800000 */
[----:B------:R-:W-:-:S04]  /*49a0*/  FMUL.FTZ R134, R85, UR14 ;  /* 0x0000000e55867c20 */ /* 0x000fc80008410000 */
[-C--:B------:R-:W-:Y:S01]  /*49b0*/  FMUL.FTZ R85, R87, R134.reuse ;  /* 0x0000008657557220 */ /* 0x080fe20000410000 */
[----:B------:R-:W-:-:S04]  /*49c0*/  FFMA.FTZ R9, R136, R134, R9 ;  /* 0x0000008688097223 */ /* 0x000fc80000010009 */
[----:B------:R-:W-:-:S04]  /*49d0*/  F2FP.F16.F32.PACK_AB R85, RZ, R85 ;  /* 0x00000055ff55723e */ /* 0x000fc800000000ff */
[----:B------:R-:W-:-:S07]  /*49e0*/  PRMT R76, R76, 0x5410, R85 ;  /* 0x000054104c4c7816 */ /* 0x000fce0000000055 */
.L_x_1184:
[----:B------:R-:W-:Y:S05]  /*49f0*/  BSYNC.RECONVERGENT B3 ;  /* 0x0000000000037941 */ /* 0x000fea0003800200 */
.L_x_1183:
[----:B------:R-:W-:Y:S04]  /*4a00*/  BSSY.RECONVERGENT B3, `(.L_x_1185) ;  /* 0x000000e000037945 */ /* 0x000fe80003800200 */
[----:B------:R-:W-:Y:S05]  /*4a10*/  @!P2 BRA `(.L_x_1186) ;  /* 0x000000000030a947 */ /* 0x000fea0003800000 */
        /* <DEDUP_REMOVED lines=12> */
.L_x_1186:
[----:B------:R-:W-:Y:S05]  /*4ae0*/  BSYNC.RECONVERGENT B3 ;  /* 0x0000000000037941 */ /* 0x000fea0003800200 */
.L_x_1185:
        /* <DEDUP_REMOVED lines=14> */
.L_x_1188:
[----:B------:R-:W-:Y:S05]  /*4bd0*/  BSYNC.RECONVERGENT B3 ;  /* 0x0000000000037941 */ /* 0x000fea0003800200 */
.L_x_1187:
        /* <DEDUP_REMOVED lines=14> */
.L_x_1190:
[----:B------:R-:W-:Y:S05]  /*4cc0*/  BSYNC.RECONVERGENT B3 ;  /* 0x0000000000037941 */ /* 0x000fea0003800200 */
.L_x_1189:
        /* <DEDUP_REMOVED lines=14> */
.L_x_1192:
[----:B------:R-:W-:Y:S05]  /*4db0*/  BSYNC.RECONVERGENT B3 ;  /* 0x0000000000037941 */ /* 0x000fea0003800200 */
.L_x_1191:
        /* <DEDUP_REMOVED lines=14> */
.L_x_1194:
[----:B------:R-:W-:Y:S05]  /*4ea0*/  BSYNC.RECONVERGENT B3 ;  /* 0x0000000000037941 */ /* 0x000fea0003800200 */
.L_x_1193:
[----:B------:R-:W-:Y:S01]  /*4eb0*/  @P2 F2FP.F16.F32.PACK_AB R84, RZ, R84 ;  /* 0x00000054ff54223e */ /* 0x000fe200000000ff */
[----:B------:R-:W-:-:S03]  /*4ec0*/  @P2 FFMA.FTZ R7, R90, R86, R7 ;  /* 0x000000565a072223 */ /* 0x000fc60000010007 */
[----:B------:R-:W-:-:S07]  /*4ed0*/  @P2 PRMT R79, R79, 0x5410, R84 ;  /* 0x000054104f4f2816 */ /* 0x000fce0000000054 */
.L_x_1179:
[----:B------:R-:W-:Y:S05]  /*4ee0*/  BSYNC.RECONVERGENT B2 ;  /* 0x0000000000027941 */ /* 0x000fea0003800200 */
.L_x_1176:
[----:B------:R-:W0:Y:S08]  /*4ef0*/  @P0 LDC.64 R84, c[0x0][0x478] ;  /* 0x00011e00ff540b82 */ /* 0x000e300000000a00 */
[----:B------:R-:W1:Y:S01]  /*4f00*/  @P2 LDC.64 R86, c[0x0][0x468] ;  /* 0x00011a00ff562b82 */ /* 0x000e620000000a00 */
[----:B0-----:R-:W-:-:S05]  /*4f10*/  @P0 IMAD.WIDE.U32 R84, R91, 0x10, R84 ;  /* 0x000000105b540825 */ /* 0x001fca00078e0054 */
[----:B------:R2:W-:Y:S01]  /*4f20*/  @P0 STG.E.128 desc[UR6][R84.64], R80 ;  /* 0x0000005054000986 */ /* 0x0005e2000c101d06 */
[----:B-1----:R-:W-:-:S05]  /*4f30*/  @P2 IMAD.WIDE.U32 R86, R89, 0x10, R86 ;  /* 0x0000001059562825 */ /* 0x002fca00078e0056 */
[----:B------:R2:W-:Y:S02]  /*4f40*/  @P2 STG.E.128 desc[UR6][R86.64], R76 ;  /* 0x0000004c56002986 */ /* 0x0005e4000c101d06 */
.L_x_1173:
[----:B------:R-:W-:Y:S05]  /*4f50*/  BSYNC.RECONVERGENT B1 ;  /* 0x0000000000017941 */ /* 0x000fea0003800200 */
.L_x_1172:
[----:B0-2---:R-:W0:Y:S02]  /*4f60*/  LDC.64 R84, c[0x0][0x380] ;  /* 0x0000e000ff547b82 */ /* 0x005e240000000a00 */
[----:B0-----:R-:W-:-:S04]  /*4f70*/  LEA R0, R84, R0, 0x2 ;  /* 0x0000000054007211 */ /* 0x001fc800078e10ff */
[----:B------:R-:W-:-:S13]  /*4f80*/  ISETP.GE.AND P0, PT, R0, R85, PT ;  /* 0x000000550000720c */ /* 0x000fda0003f06270 */
[----:B------:R-:W-:Y:S05]  /*4f90*/  @!P0 BRA `(.L_x_1195) ;  /* 0xffffffb4007c8947 */ /* 0x000fea000383ffff */
.L_x_1142:
[----:B------:R-:W-:Y:S05]  /*4fa0*/  BSYNC B0 ;  /* 0x0000000000007941 */ /* 0x000fea0003800000 */
.L_x_1141:
[----:B-----5:R-:W0:Y:S01]  /*4fb0*/  S2R R53, SR_TID.X ;  /* 0x0000000000357919 */ /* 0x020e220000002100 */
[----:B------:R-:W-:Y:S01]  /*4fc0*/  MOV R0, 0x400 ;  /* 0x0000040000007802 */ /* 0x000fe20000000f00 */
[----:B------:R-:W-:Y:S05]  /*4fd0*/  WARPSYNC.ALL ;  /* 0x0000000000007948 */ /* 0x000fea0003800000 */
[----:B------:R-:W1:Y:S01]  /*4fe0*/  S2R R3, SR_CgaCtaId ;  /* 0x0000000000037919 */ /* 0x000e620000008800 */
[----:B------:R-:W-:Y:S01]  /*4ff0*/  IMAD R54, R93, UR5, RZ ;  /* 0x000000055d367c24 */ /* 0x000fe2000f8e02ff */
[----:B------:R-:W2:Y:S01]  /*5000*/  LDCU.128 UR16, c[0x0][0x440] ;  /* 0x00008800ff1077ac */ /* 0x000ea20008000c00 */
[----:B------:R-:W-:Y:S01]  /*5010*/  BSSY.RECONVERGENT B0, `(.L_x_1196) ;  /* 0x0000095000007945 */ /* 0x000fe20003800200 */
[----:B0-----:R-:W-:-:S02]  /*5020*/  SHF.R.U32.HI R55, RZ, 0x5, R53 ;  /* 0x00000005ff377819 */ /* 0x001fc40000011635 */
[----:B------:R-:W-:Y:S02]  /*5030*/  LOP3.LUT R52, R53, 0x7f, RZ, 0x3c, !PT ;  /* 0x0000007f35347812 */ /* 0x000fe400078e3cff */
[----:B------:R-:W-:Y:S02]  /*5040*/  IADD3 R57, P4, PT, R54, R53, RZ ;  /* 0x0000003536397210 */ /* 0x000fe40007f9e0ff */
[----:B------:R-:W-:Y:S02]  /*5050*/  IADD3 R52, PT, PT, R52, R93, RZ ;  /* 0x0000005d34347210 */ /* 0x000fe40007ffe0ff */
[----:B-1----:R-:W-:Y:S02]  /*5060*/  LEA R0, R3, R0, 0x18 ;  /* 0x0000000003007211 */ /* 0x002fe400078ec0ff */
        /* <DEDUP_REMOVED lines=8> */
[----:B------:R-:W-:Y:S04]  /*50f0*/  STS.128 [R0+0x10], R28 ;  /* 0x0000101c00007388 */ /* 0x000fe80000000c00 */
[----:B------:R-:W-:Y:S04]  /*5100*/  STS.128 [R0+0x400], R24 ;  /* 0x0004001800007388 */ /* 0x000fe80000000c00 */
[----:B------:R-:W-:Y:S01]  /*5110*/  STS.128 [R0+0x410], R20 ;  /* 0x0004101400007388 */ /* 0x000fe20000000c00 */
[----:B------:R-:W-:Y:S01]  /*5120*/  BAR.SYNC.DEFER_BLOCKING 0x0 ;  /* 0x0000000000007b1d */ /* 0x000fe20000010000 */
[----:B0-----:R-:W-:-:S04]  /*5130*/  IADD3.X R34, PT, PT, RZ, RZ, RZ, P4, !PT ;  /* 0x000000ffff227210 */ /* 0x001fc800027fe4ff */
[C---:B------:R-:W-:Y:S02]  /*5140*/  SHF.L.U64.HI R59, R57.reuse, 0x2, R34 ;  /* 0x00000002393b7819 */ /* 0x040fe40000010222 */
[----:B------:R-:W-:Y:S01]  /*5150*/  SHF.L.U32 R57, R57, 0x2, RZ ;  /* 0x0000000239397819 */ /* 0x000fe200000006ff */
[----:B------:R-:W0:Y:S04]  /*5160*/  LDS R3, [R2] ;  /* 0x0000000002037984 */ /* 0x000e280000000800 */
[----:B------:R-:W1:Y:S04]  /*5170*/  LDS R54, [R2+0x800] ;  /* 0x0008000002367984 */ /* 0x000e680000000800 */
        /* <DEDUP_REMOVED lines=12> */
[----:B------:R-:W-:Y:S01]  /*5240*/  LDS R24, [R2+0x1800] ;  /* 0x0018000002187984 */ /* 0x000fe20000000800 */
[----:B---3--:R-:W-:-:S03]  /*5250*/  FADD.FTZ R52, RZ, R52 ;  /* 0x00000034ff347221 */ /* 0x008fc60000010000 */
[----:B------:R-:W1:Y:S01]  /*5260*/  LDS R26, [R2+0x1a00] ;  /* 0x001a0000021a7984 */ /* 0x000e620000000800 */
[----:B----4-:R-:W-:-:S03]  /*5270*/  FADD.FTZ R52, R52, R55 ;  /* 0x0000003734347221 */ /* 0x010fc60000010000 */
[----:B------:R-:W3:Y:S01]  /*5280*/  LDS R30, [R2+0x1c00] ;  /* 0x001c0000021e7984 */ /* 0x000ee20000000800 */
        /* <DEDUP_REMOVED lines=10> */
[----:B------:R-:W-:Y:S04]  /*5330*/  STS.128 [R0], R48 ;  /* 0x0000003000007388 */ /* 0x000fe80000000c00 */
[----:B------:R0:W-:Y:S01]  /*5340*/  STS.128 [R0+0x10], R44 ;  /* 0x0000102c00007388 */ /* 0x0001e20000000c00 */
[----:B-1----:R-:W-:-:S03]  /*5350*/  FADD.FTZ R21, R21, R26 ;  /* 0x0000001a15157221 */ /* 0x002fc60000010000 */
[----:B------:R1:W-:Y:S01]  /*5360*/  STS.128 [R0+0x400], R40 ;  /* 0x0004002800007388 */ /* 0x0003e20000000c00 */
[----:B---3--:R-:W-:-:S03]  /*5370*/  FADD.FTZ R23, R23, R30 ;  /* 0x0000001e17177221 */ /* 0x008fc60000010000 */
[----:B------:R-:W-:Y:S01]  /*5380*/  STS.128 [R0+0x410], R36 ;  /* 0x0004102400007388 */ /* 0x000fe20000000c00 */
[----:B--2---:R-:W-:Y:S01]  /*5390*/  FADD.FTZ R27, R22, R27 ;  /* 0x0000001b161b7221 */ /* 0x004fe20000010000 */
[----:B------:R-:W-:Y:S01]  /*53a0*/  BAR.SYNC.DEFER_BLOCKING 0x0 ;  /* 0x0000000000007b1d */ /* 0x000fe20000010000 */
[C---:B0-----:R-:W-:Y:S02]  /*53b0*/  IADD3 R45, P4, PT, R57.reuse, UR18, RZ ;  /* 0x00000012392d7c10 */ /* 0x041fe4000ff9e0ff */
[----:B-1----:R-:W-:Y:S02]  /*53c0*/  IADD3 R43, P5, PT, R57, UR16, RZ ;  /* 0x00000010392b7c10 */ /* 0x002fe4000ffbe0ff */
[C---:B------:R-:W-:Y:S02]  /*53d0*/  IADD3.X R60, PT, PT, R59.reuse, UR19, RZ, P4, !PT ;  /* 0x000000133b3c7c10 */ /* 0x040fe4000a7fe4ff */
[----:B------:R-:W-:Y:S01]  /*53e0*/  IADD3.X R58, PT, PT, R59, UR17, RZ, P5, !PT ;  /* 0x000000113b3a7c10 */ /* 0x000fe2000affe4ff */
[----:B------:R-:W0:Y:S01]  /*53f0*/  LDCU.64 UR16, c[0x0][0x460] ;  /* 0x00008c00ff1077ac */ /* 0x000e220008000a00 */
        /* <DEDUP_REMOVED lines=35> */
[----:B------:R-:W-:Y:S01]  /*5630*/  STS.128 [R0+0x410], R4 ;  /* 0x0004100400007388 */ /* 0x000fe20000000c00 */
[----:B0-----:R-:W-:Y:S01]  /*5640*/  FADD.FTZ R39, R34, R39 ;  /* 0x0000002722277221 */ /* 0x001fe20000010000 */
[----:B------:R-:W-:Y:S01]  /*5650*/  BAR.SYNC.DEFER_BLOCKING 0x0 ;  /* 0x0000000000007b1d */ /* 0x000fe20000010000 */
[----:B-1----:R-:W-:-:S05]  /*5660*/  FADD.FTZ R9, R3, R24 ;  /* 0x0000001803097221 */ /* 0x002fca0000010000 */
        /* <DEDUP_REMOVED lines=32> */
[----:B--2---:R-:W-:Y:S02]  /*5870*/  MOV R2, R45 ;  /* 0x0000002d00027202 */ /* 0x004fe40000000f00 */
        /* <DEDUP_REMOVED lines=14> */
.L_x_1197:
[----:B------:R-:W-:Y:S05]  /*5960*/  BSYNC.RECONVERGENT B0 ;  /* 0x0000000000007941 */ /* 0x000fea0003800200 */
.L_x_1196:
        /* <DEDUP_REMOVED lines=18> */
.L_x_1199:
[----:B------:R-:W-:Y:S05]  /*5a90*/  BSYNC.RECONVERGENT B0 ;  /* 0x0000000000007941 */ /* 0x000fea0003800200 */
.L_x_1198:
        /* <DEDUP_REMOVED lines=18> */
.L_x_1201:
[----:B------:R-:W-:Y:S05]  /*5bc0*/  BSYNC.RECONVERGENT B0 ;  /* 0x0000000000007941 */ /* 0x000fea0003800200 */
.L_x_1200:
        /* <DEDUP_REMOVED lines=12> */
.L_x_1148:
[----:B------:R-:W-:Y:S01]  /*5c90*/  HFMA2 R136, -RZ, RZ, 0, 5.9604644775390625e-08 ;  /* 0x00000001ff887431 */ /* 0x000fe200000001ff */
[----:B------:R-:W-:Y:S01]  /*5ca0*/  BSSY B1, `(.L_x_1202) ;  /* 0x0000007000017945 */ /* 0x000fe20003800000 */
[----:B------:R-:W-:Y:S02]  /*5cb0*/  MOV R139, R137 ;  /* 0x00000089008b7202 */ /* 0x000fe40000000f00 */
[----:B------:R-:W-:Y:S02]  /*5cc0*/  MOV R141, 0x1f ;  /* 0x0000001f008d7802 */ /* 0x000fe40000000f00 */
[----:B------:R-:W-:-:S07]  /*5cd0*/  MOV R134, 0xffffffff ;  /* 0xffffffff00867802 */ /* 0x000fce0000000f00 */
[----:B01----:R-:W-:Y:S05]  /*5ce0*/  WARPSYNC.COLLECTIVE R134, `(.L_x_1203) ;  /* 0x0000000086087348 */ /* 0x003fea0003c00000 */
[----:B------:R2:W3:Y:S02]  /*5cf0*/  SHFL.BFLY P0, R135, R139, R136, R141 ;  /* 0x0c0000888b877389 */ /* 0x0004e4000000008d */
[----:B0123--:R-:W-:Y:S05]  /*5d00*/  ENDCOLLECTIVE ;  /* 0x000000000000791b */ /* 0x00ffea0003800000 */
.L_x_1203:
[----:B------:R-:W-:Y:S05]  /*5d10*/  BSYNC B1 ;  /* 0x0000000000017941 */ /* 0x000fea0003800000 */
.L_x_1202:
        /* <DEDUP_REMOVED lines=8> */
.L_x_1204:
[----:B------:R-:W-:Y:S01]  /*5da0*/  FADD.FTZ R84, R84, R137 ;  /* 0x0000008954547221 */ /* 0x000fe20000010000 */
[----:B------:R-:W-:-:S04]  /*5db0*/  HFMA2 R136, -RZ, RZ, 0, 1.1920928955078125e-07 ;  /* 0x00000002ff887431 */ /* 0x000fc800000001ff */
[----:B------:R-:W-:Y:S02]  /*5dc0*/  MOV R139, R84 ;  /* 0x00000054008b7202 */ /* 0x000fe40000000f00 */
[----:B------:R-:W-:-:S07]  /*5dd0*/  MOV R85, R135 ;  /* 0x0000008700557202 */ /* 0x000fce0000000f00 */
[----:B------:R-:W-:Y:S05]  /*5de0*/  WARPSYNC.COLLECTIVE R134, `(.L_x_1205) ;  /* 0x0000000086087348 */ /* 0x000fea0003c00000 */
[----:B------:R0:W1:Y:S02]  /*5df0*/  SHFL.BFLY P0, R135, R139, R136, R141 ;  /* 0x0c0000888b877389 */ /* 0x000064000000008d */
[----:B01----:R-:W-:Y:S05]  /*5e00*/  ENDCOLLECTIVE ;  /* 0x000000000000791b */ /* 0x003fea0003800000 */
.L_x_1205:
[----:B------:R-:W-:-:S05]  /*5e10*/  FADD.FTZ R85, R85, R138 ;  /* 0x0000008a55557221 */ /* 0x000fca0000010000 */
[----:B------:R-:W-:Y:S02]  /*5e20*/  MOV R139, R85 ;  /* 0x00000055008b7202 */ /* 0x000fe40000000f00 */
[----:B------:R-:W-:-:S07]  /*5e30*/  MOV R87, R135 ;  /* 0x0000008700577202 */ /* 0x000fce0000000f00 */
[----:B------:R-:W-:Y:S05]  /*5e40*/  WARPSYNC.COLLECTIVE R134, `(.L_x_1206) ;  /* 0x0000000086087348 */ /* 0x000fea0003c00000 */
[----:B------:R0:W1:Y:S02]  /*5e50*/  SHFL.BFLY P0, R135, R139, R136, R141 ;  /* 0x0c0000888b877389 */ /* 0x000064000000008d */
[----:B01----:R-:W-:Y:S05]  /*5e60*/  ENDCOLLECTIVE ;  /* 0x000000000000791b */ /* 0x003fea0003800000 */
.L_x_1206:
[----:B------:R-:W-:Y:S01]  /*5e70*/  FADD.FTZ R87, R84, R87 ;  /* 0x0000005754577221 */ /* 0x000fe20000010000 */
[----:B------:R-:W-:-:S04]  /*5e80*/  HFMA2 R136, -RZ, RZ, 0, 2.384185791015625e-07 ;  /* 0x00000004ff887431 */ /* 0x000fc800000001ff */
[----:B------:R-:W-:Y:S02]  /*5e90*/  MOV R139, R87 ;  /* 0x00000057008b7202 */ /* 0x000fe40000000f00 */
[----:B------:R-:W-:-:S07]  /*5ea0*/  MOV R86, R135 ;  /* 0x0000008700567202 */ /* 0x000fce0000000f00 */
[----:B------:R-:W-:Y:S05]  /*5eb0*/  WARPSYNC.COLLECTIVE R134, `(.L_x_1207) ;  /* 0x0000000086087348 */ /* 0x000fea0003c00000 */
[----:B------:R0:W1:Y:S02]  /*5ec0*/  SHFL.BFLY P0, R135, R139, R136, R141 ;  /* 0x0c0000888b877389 */ /* 0x000064000000008d */
[----:B01----:R-:W-:Y:S05]  /*5ed0*/  ENDCOLLECTIVE ;  /* 0x000000000000791b */ /* 0x003fea0003800000 */
.L_x_1207:
[----:B------:R-:W-:-:S05]  /*5ee0*/  FADD.FTZ R86, R85, R86 ;  /* 0x0000005655567221 */ /* 0x000fca0000010000 */
[----:B------:R-:W-:Y:S02]  /*5ef0*/  MOV R139, R86 ;  /* 0x00000056008b7202 */ /* 0x000fe40000000f00 */
[----:B------:R-:W-:-:S07]  /*5f00*/  MOV R88, R135 ;  /* 0x0000008700587202 */ /* 0x000fce0000000f00 */
[----:B------:R-:W-:Y:S05]  /*5f10*/  WARPSYNC.COLLECTIVE R134, `(.L_x_1208) ;  /* 0x0000000086087348 */ /* 0x000fea0003c00000 */
[----:B------:R0:W1:Y:S02]  /*5f20*/  SHFL.BFLY P0, R135, R139, R136, R141 ;  /* 0x0c0000888b877389 */ /* 0x000064000000008d */
[----:B01----:R-:W-:Y:S05]  /*5f30*/  ENDCOLLECTIVE ;  /* 0x000000000000791b */ /* 0x003fea0003800000 */
.L_x_1208:
[----:B------:R-:W-:Y:S01]  /*5f40*/  FADD.FTZ R88, R87, R88 ;  /* 0x0000005857587221 */ /* 0x000fe20000010000 */
[----:B------:R-:W-:-:S04]  /*5f50*/  HFMA2 R136, -RZ, RZ, 0, 4.76837158203125e-07 ;  /* 0x00000008ff887431 */ /* 0x000fc800000001ff */
[----:B------:R-:W-:Y:S02]  /*5f60*/  MOV R139, R88 ;  /* 0x00000058008b7202 */ /* 0x000fe40000000f00 */
[----:B------:R-:W-:-:S07]  /*5f70*/  MOV R89, R135 ;  /* 0x0000008700597202 */ /* 0x000fce0000000f00 */
[----:B------:R-:W-:Y:S05]  /*5f80*/  WARPSYNC.COLLECTIVE R134, `(.L_x_1209) ;  /* 0x0000000086087348 */ /* 0x000fea0003c00000 */
[----:B------:R0:W1:Y:S02]  /*5f90*/  SHFL.BFLY P0, R135, R139, R136, R141 ;  /* 0x0c0000888b877389 */ /* 0x000064000000008d */
[----:B01----:R-:W-:Y:S05]  /*5fa0*/  ENDCOLLECTIVE ;  /* 0x000000000000791b */ /* 0x003fea0003800000 */
.L_x_1209:
[----:B------:R-:W-:-:S05]  /*5fb0*/  FADD.FTZ R89, R86, R89 ;  /* 0x0000005956597221 */ /* 0x000fca0000010000 */
[----:B------:R-:W-:Y:S02]  /*5fc0*/  MOV R139, R89 ;  /* 0x00000059008b7202 */ /* 0x000fe40000000f00 */
[----:B------:R-:W-:-:S07]  /*5fd0*/  MOV R91, R135 ;  /* 0x00000087005b7202 */ /* 0x000fce0000000f00 */
[----:B------:R-:W-:Y:S05]  /*5fe0*/  WARPSYNC.COLLECTIVE R134, `(.L_x_1210) ;  /* 0x0000000086087348 */ /* 0x000fea0003c00000 */
[----:B------:R0:W1:Y:S02]  /*5ff0*/  SHFL.BFLY P0, R135, R139, R136, R141 ;  /* 0x0c0000888b877389 */ /* 0x000064000000008d */
[----:B01----:R-:W-:Y:S05]  /*6000*/  ENDCOLLECTIVE ;  /* 0x000000000000791b */ /* 0x003fea0003800000 */
.L_x_1210:
[----:B------:R-:W-:Y:S01]  /*6010*/  FADD.FTZ R91, R88, R91 ;  /* 0x0000005b585b7221 */ /* 0x000fe20000010000 */
[----:B------:R-:W-:-:S04]  /*6020*/  HFMA2 R136, -RZ, RZ, 0, 9.5367431640625e-07 ;  /* 0x00000010ff887431 */ /* 0x000fc800000001ff */
[----:B------:R-:W-:Y:S02]  /*6030*/  MOV R139, R91 ;  /* 0x0000005b008b7202 */ /* 0x000fe40000000f00 */
[----:B------:R-:W-:-:S07]  /*6040*/  MOV R90, R135 ;  /* 0x00000087005a7202 */ /* 0x000fce0000000f00 */
[----:B------:R-:W-:Y:S05]  /*6050*/  WARPSYNC.COLLECTIVE R134, `(.L_x_1211) ;  /* 0x0000000086087348 */ /* 0x000fea0003c00000 */
[----:B------:R0:W1:Y:S02]  /*6060*/  SHFL.BFLY P0, R135, R139, R136, R141 ;  /* 0x0c0000888b877389 */ /* 0x000064000000008d */
[----:B01----:R-:W-:Y:S05]  /*6070*/  ENDCOLLECTIVE ;  /* 0x000000000000791b */ /* 0x003fea0003800000 */
.L_x_1211:
[----:B------:R-:W-:-:S05]  /*6080*/  FADD.FTZ R90, R89, R90 ;  /* 0x0000005a595a7221 */ /* 0x000fca0000010000 */
[----:B------:R-:W-:Y:S02]  /*6090*/  MOV R139, R90 ;  /* 0x0000005a008b7202 */ /* 0x000fe40000000f00 */
[----:B------:R-:W-:-:S07]  /*60a0*/  MOV R84, R135 ;  /* 0x0000008700547202 */ /* 0x000fce0000000f00 */
[----:B------:R-:W-:Y:S05]  /*60b0*/  WARPSYNC.COLLECTIVE R134, `(.L_x_1212) ;  /* 0x0000000086087348 */ /* 0x000fea0003c00000 */
[----:B------:R0:W1:Y:S02]  /*60c0*/  SHFL.BFLY P0, R135, R139, R136, R141 ;  /* 0x0c0000888b877389 */ /* 0x000064000000008d */
[----:B01----:R-:W-:Y:S05]  /*60d0*/  ENDCOLLECTIVE ;  /* 0x000000000000791b */ /* 0x003fea0003800000 */
.L_x_1212:
[----:B------:R-:W-:Y:S01]  /*60e0*/  MOV R85, R135 ;  /* 0x0000008700557202 */ /* 0x000fe20000000f00 */
[----:B------:R-:W-:Y:S06]  /*60f0*/  BRA `(.L_x_1213) ;  /* 0xffffffb400447947 */ /* 0x000fec000383ffff */
.L_x_1214:
        /* <DEDUP_REMOVED lines=16> */
.L_x_11174:


//--------------------- .text._ZN10layer_norm13ln_bwd_kernelINS_13Kernel_traitsI6__halfS2_S2_S2_fjLj512ELj1ELj4ELj1ELj16ENS_18Kernel_traits_baseILj512ES2_S2_S2_S2_fjLj128EEEEELb0ELb1ELb1ELb1EEEvNS_9BwdParamsE --------------------------
	.section	.text._ZN10layer_norm13ln_bwd_kernelINS_13Kernel_traitsI6__halfS2_S2_S2_fjLj512ELj1ELj4ELj1ELj16ENS_18Kernel_traits_baseILj512ES2_S2_S2_S2_fjLj128EEEEELb0ELb1ELb1ELb1EEEvNS_9BwdParamsE,"ax",@progbits
	.align	128
        .global         _ZN10layer_norm13ln_bwd_kernelINS_13Kernel_traitsI6__halfS2_S2_S2_fjLj512ELj1ELj4ELj1ELj16ENS_18Kernel_traits_baseILj512ES2_S2_S2_S2_fjLj128EEEEELb0ELb1ELb1ELb1EEEvNS_9BwdParamsE
        .type           _ZN10layer_norm13ln_bwd_kernelINS_13Kernel_traitsI6__halfS2_S2_S2_fjLj512ELj1ELj4ELj1ELj16ENS_18Kernel_traits_baseILj512ES2_S2_S2_S2_fjLj128EEEEELb0ELb1ELb1ELb1EEEvNS_9BwdParamsE,@function
        .size           _ZN10layer_norm13ln_bwd_kernelINS_13Kernel_traitsI6__halfS2_S2_S2_fjLj512ELj1ELj4ELj1ELj16ENS_18Kernel_traits_baseILj512ES2_S2_S2_S2_fjLj128EEEEELb0ELb1ELb1ELb1EEEvNS_9BwdParamsE,(.L_x_11175 - _ZN10layer_norm13ln_bwd_kernelINS_13Kernel_traitsI6__halfS2_S2_S2_fjLj512ELj1ELj4ELj1ELj16ENS_18Kernel_traits_baseILj512ES2_S2_S2_S2_fjLj128EEEEELb0ELb1ELb1ELb1EEEvNS_9BwdParamsE)
        .other          _ZN10layer_norm13ln_bwd_kernelINS_13Kernel_traitsI6__halfS2_S2_S2_fjLj512ELj1ELj4ELj1ELj16ENS_18Kernel_traits_baseILj512ES2_S2_S2_S2_fjLj128EEEEELb0ELb1ELb1ELb1EEEvNS_9BwdParamsE,@"STO_CUDA_ENTRY STV_DEFAULT"
_ZN10layer_norm13ln_bwd_kernelINS_13Kernel_traitsI6__halfS2_S2_S2_fjLj512ELj1ELj4ELj1ELj16ENS_18Kernel_traits_baseILj512ES2_S2_S2_S2_fjLj128EEEEELb0ELb1ELb1ELb1EEEvNS_9BwdParamsE:
.text._ZN10layer_norm13ln_bwd_kernelINS_13Kernel_traitsI6__halfS2_S2_S2_fjLj512ELj1ELj4ELj1ELj16ENS_18Kernel_traits_baseILj512ES2_S2_S2_S2_fjLj128EEEEELb0ELb1ELb1ELb1EEEvNS_9BwdParamsE:
        /* <DEDUP_REMOVED lines=46> */
[----:B------:R0:W5:Y:S01]  /*02e0*/  LDG.E.128 R100, desc[UR6][R4.64+0x200] ;  /* 0x0002000604647981 */ /* 0x000162000c1e1d00 */
[----:B-1----:R-:W-:-:S03]  /*02f0*/  IMAD.WIDE.U32 R6, R0, 0x10, R6 ;  /* 0x0000001000067825 */ /* 0x002fc600078e0006 */
[----:B------:R0:W5:Y:S04]  /*0300*/  LDG.E.128 R20, desc[UR6][R4.64] ;  /* 0x0000000604147981 */ /* 0x000168000c1e1d00 */
[----:B------:R0:W5:Y:S04]  /*0310*/  LDG.E.128 R16, desc[UR6][R6.64+0x200] ;  /* 0x0002000606107981 */ /* 0x000168000c1e1d00 */
[----:B------:R0:W5:Y:S01]  /*0320*/  LDG.E.128 R12, desc[UR6][R6.64] ;  /* 0x00000006060c7981 */ /* 0x000162000c1e1d00 */
[----:B--2---:R-:W-:-:S07]  /*0330*/  HFMA2 R68, -RZ, RZ, 0, 0 ;  /* 0x00000000ff447431 */ /* 0x004fce00000001ff */
.L_x_1261:
        /* <DEDUP_REMOVED lines=10> */
[----:B------:R-:W-:Y:S02]  /*03e0*/  MOV R129, RZ ;  /* 0x000000ff00817202 */ /* 0x000fe40000000f00 */
[----:B------:R-:W-:Y:S02]  /*03f0*/  MOV R132, RZ ;  /* 0x000000ff00847202 */ /* 0x000fe40000000f00 */
        /* <DEDUP_REMOVED lines=12> */
[----:B------:R-:W-:Y:S02]  /*04c0*/  SHF.R.S32.HI R3, RZ, 0x1f, R88 ;  /* 0x0000001fff037819 */ /* 0x000fe40000011458 */
[C---:B------:R-:W-:Y:S02]  /*04d0*/  LEA R96, P0, R88.reuse, UR10, 0x2 ;  /* 0x0000000a58607c11 */ /* 0x040fe4000f8010ff */
[----:B------:R-:W-:Y:S01]  /*04e0*/  LEA.HI.SX32 R87, R87, R0, 0x1d ;  /* 0x0000000057577211 */ /* 0x000fe200078feaff */
[C---:B-1----:R-:W-:Y:S01]  /*04f0*/  IMAD.WIDE.U32 R112, R91.reuse, 0x10, R108 ;  /* 0x000000105b707825 */ /* 0x042fe200078e006c */
[----:B------:R-:W-:Y:S02]  /*0500*/  LEA.HI.X R97, R88, UR11, R3, 0x2, P0 ;  /* 0x0000000b58617c11 */ /* 0x000fe400080f1403 */
[----:B------:R-:W-:-:S03]  /*0510*/  IADD3 R119, PT, PT, R91, 0x20, RZ ;  /* 0x000000205b777810 */ /* 0x000fc60007ffe0ff */
[----:B------:R-:W3:Y:S01]  /*0520*/  LDG.E.128 R112, desc[UR6][R112.64] ;  /* 0x0000000670707981 */ /* 0x000ee2000c1e1d00 */
[----:B--2---:R-:W-:-:S03]  /*0530*/  IMAD.WIDE.U32 R92, R87, 0x10, R84 ;  /* 0x00000010575c7825 */ /* 0x004fc600078e0054 */
[----:B------:R1:W2:Y:S01]  /*0540*/  LDG.E R3, desc[UR6][R96.64] ;  /* 0x0000000660037981 */ /* 0x0002a2000c1e1900 */
[----:B------:R-:W-:-:S03]  /*0550*/  IMAD.WIDE.U32 R108, R119, 0x10, R108 ;  /* 0x00000010776c7825 */ /* 0x000fc600078e006c */
[----:B------:R-:W4:Y:S01]  /*0560*/  LDG.E.128 R92, desc[UR6][R92.64] ;  /* 0x000000065c5c7981 */ /* 0x000f22000c1e1d00 */
[----:B------:R-:W-:-:S03]  /*0570*/  IADD3 R87, PT, PT, R87, 0x20, RZ ;  /* 0x0000002057577810 */ /* 0x000fc60007ffe0ff */
[----:B------:R-:W4:Y:S02]  /*0580*/  LDG.E.128 R108, desc[UR6][R108.64] ;  /* 0x000000066c6c7981 */ /* 0x000f24000c1e1d00 */
[----:B------:R-:W-:-:S06]  /*0590*/  IMAD.WIDE.U32 R84, R87, 0x10, R84 ;  /* 0x0000001057547825 */ /* 0x000fcc00078e0054 */
[----:B------:R-:W4:Y:S01]  /*05a0*/  LDG.E.128 R84, desc[UR6][R84.64] ;  /* 0x0000000654547981 */ /* 0x000f22000c1e1d00 */
[----:B------:R-:W-:Y:S02]  /*05b0*/  MOV R99, UR20 ;  /* 0x0000001400637c02 */ /* 0x000fe40008000f00 */
[----:B------:R-:W-:Y:S02]  /*05c0*/  MOV R105, UR21 ;  /* 0x0000001500697c02 */ /* 0x000fe40008000f00 */
[----:B------:R-:W-:-:S04]  /*05d0*/  ISETP.NE.U32.AND P0, PT, R99, RZ, PT ;  /* 0x000000ff6300720c */ /* 0x000fc80003f05070 */
[----:B------:R-:W-:-:S13]  /*05e0*/  ISETP.NE.AND.EX P0, PT, R105, RZ, PT, P0 ;  /* 0x000000ff6900720c */ /* 0x000fda0003f05300 */
[----:B------:R-:W1:Y:S08]  /*05f0*/  @P0 LDC.64 R106, c[0x0][0x438] ;  /* 0x00010e00ff6a0b82 */ /* 0x000e700000000a00 */
[----:B------:R-:W0:Y:S01]  /*0600*/  @P0 LDC.64 R116, c[0x0][0x438] ;  /* 0x00010e00ff740b82 */ /* 0x000e220000000a00 */
[----:B------:R-:W-:Y:S01]  /*0610*/  ISETP.NE.AND P1, PT, R2, RZ, PT ;  /* 0x000000ff0200720c */ /* 0x000fe20003f25270 */
[----:B-1----:R-:W-:-:S05]  /*0620*/  @P0 IMAD.WIDE.U32 R96, R91, 0x10, R106 ;  /* 0x000000105b600825 */ /* 0x002fca00078e006a */
[----:B------:R-:W5:Y:S01]  /*0630*/  @P0 LDG.E.128 R8, desc[UR6][R96.64] ;  /* 0x0000000660080981 */ /* 0x000f62000c1e1d00 */
[----:B0-----:R-:W-:-:S05]  /*0640*/  @P0 IMAD.WIDE.U32 R106, R119, 0x10, R116 ;  /* 0x00000010776a0825 */ /* 0x001fca00078e0074 */
[----:B------:R4:W5:Y:S01]  /*0650*/  @P0 LDG.E.128 R4, desc[UR6][R106.64] ;  /* 0x000000066a040981 */ /* 0x000962000c1e1d00 */
[----:B---3--:R-:W-:Y:S02]  /*0660*/  HADD2.F32 R91, -RZ, R112.H0_H0 ;  /* 0x20000070ff5b7230 */ /* 0x008fe40000004100 */
[--C-:B------:R-:W-:Y:S01]  /*0670*/  HADD2.F32 R104, -RZ, R113.reuse.H0_H0 ;  /* 0x20000071ff687230 */ /* 0x100fe20000004100 */
[----:B--2---:R-:W-:Y:S01]  /*0680*/  FSEL R122, R3, RZ, !P1 ;  /* 0x000000ff037a7208 */ /* 0x004fe20004800000 */
[----:B------:R-:W-:Y:S02]  /*0690*/  HADD2.F32 R116, -RZ, R113.H1_H1 ;  /* 0x30000071ff747230 */ /* 0x000fe40000004100 */
[--C-:B------:R-:W-:Y:S02]  /*06a0*/  HADD2.F32 R117, -RZ, R114.reuse.H0_H0 ;  /* 0x20000072ff757230 */ /* 0x100fe40000004100 */
[----:B------:R-:W-:Y:S02]  /*06b0*/  HADD2.F32 R119, -RZ, R114.H1_H1 ;  /* 0x30000072ff777230 */ /* 0x000fe40000004100 */
[----:B------:R-:W-:Y:S01]  /*06c0*/  FADD.FTZ R3, -R122, R91 ;  /* 0x0000005b7a037221 */ /* 0x000fe20000010100 */
[----:B------:R-:W-:-:S02]  /*06d0*/  HADD2.F32 R120, -RZ, R115.H0_H0 ;  /* 0x20000073ff787230 */ /* 0x000fc40000004100 */
[----:B------:R-:W-:Y:S02]  /*06e0*/  HADD2.F32 R115, -RZ, R115.H1_H1 ;  /* 0x30000073ff737230 */ /* 0x000fe40000004100 */
[--C-:B----4-:R-:W-:Y:S02]  /*06f0*/  HADD2.F32 R106, -RZ, R93.reuse.H0_H0 ;  /* 0x2000005dff6a7230 */ /* 0x110fe40000004100 */
[----:B------:R-:W-:Y:S02]  /*0700*/  HADD2.F32 R118, -RZ, R93.H1_H1 ;  /* 0x3000005dff767230 */ /* 0x000fe40000004100 */
[----:B------:R-:W-:Y:S01]  /*0710*/  FADD.FTZ R93, -R122, R104 ;  /* 0x000000687a5d7221 */ /* 0x000fe20000010100 */
[--C-:B------:R-:W-:Y:S02]  /*0720*/  HADD2.F32 R113, -RZ, R95.reuse.H0_H0 ;  /* 0x2000005fff717230 */ /* 0x100fe40000004100 */
[----:B------:R-:W-:Y:S02]  /*0730*/  HADD2.F32 R114, -RZ, R95.H1_H1 ;  /* 0x3000005fff727230 */ /* 0x000fe40000004100 */
[----:B------:R-:W-:-:S02]  /*0740*/  HADD2.F32 R95, -RZ, R109.H0_H0 ;  /* 0x2000006dff5f7230 */ /* 0x000fc40000004100 */
[----:B-----5:R-:W-:Y:S01]  /*0750*/  FMUL.FTZ R3, R90, R3 ;  /* 0x000000035a037220 */ /* 0x020fe20000410000 */
[----:B------:R-:W-:Y:S02]  /*0760*/  HADD2.F32 R97, -RZ, R92.H0_H0 ;  /* 0x2000005cff617230 */ /* 0x000fe40000004100 */
[----:B------:R-:W-:Y:S02]  /*0770*/  HADD2.F32 R104, -RZ, R20.H0_H0 ;  /* 0x20000014ff687230 */ /* 0x000fe40000004100 */
[C---:B------:R-:W-:Y:S01]  /*0780*/  FADD.FTZ R137, -R122.reuse, R115 ;  /* 0x000000737a897221 */ /* 0x040fe20000010100 */
[----:B------:R-:W-:Y:S02]  /*0790*/  HADD2.F32 R98, -RZ, R112.H1_H1 ;  /* 0x30000070ff627230 */ /* 0x000fe40000004100 */
[----:B------:R-:W-:Y:S01]  /*07a0*/  FADD.FTZ R115, -R122, R95 ;  /* 0x0000005f7a737221 */ /* 0x000fe20000010100 */
[--C-:B------:R-:W-:Y:S02]  /*07b0*/  HADD2.F32 R107, -RZ, R94.reuse.H0_H0 ;  /* 0x2000005eff6b7230 */ /* 0x100fe40000004100 */
[----:B------:R-:W-:Y:S01]  /*07c0*/  FMUL.FTZ R104, R104, R97 ;  /* 0x0000006168687220 */ /* 0x000fe20000410000 */
[----:B------:R-:W-:-:S02]  /*07d0*/  HADD2.F32 R112, -RZ, R94.H1_H1 ;  /* 0x3000005eff707230 */ /* 0x000fc40000004100 */
[----:B------:R-:W-:Y:S01]  /*07e0*/  FADD.FTZ R68, R68, R97 ;  /* 0x0000006144447221 */ /* 0x000fe20000010000 */
[----:B------:R-:W-:Y:S01]  /*07f0*/  FFMA.FTZ R24, R3, R97, R24 ;  /* 0x0000006103187223 */ /* 0x000fe20000010018 */
[----:B------:R-:W-:Y:S02]  /*0800*/  HADD2.F32 R95, -RZ, R21.H0_H0 ;  /* 0x20000015ff5f7230 */ /* 0x000fe40000004100 */
[----:B------:R-:W-:Y:S01]  /*0810*/  FMUL.FTZ R97, R90, R93 ;  /* 0x0000005d5a617220 */ /* 0x000fe20000410000 */
[--C-:B------:R-:W-:Y:S02]  /*0820*/  HADD2.F32 R94, -RZ, R108.reuse.H0_H0 ;  /* 0x2000006cff5e7230 */ /* 0x100fe40000004100 */
[----:B------:R-:W-:Y:S02]  /*0830*/  HADD2.F32 R108, -RZ, R108.H1_H1 ;  /* 0x3000006cff6c7230 */ /* 0x000fe40000004100 */
[----:B------:R-:W-:Y:S02]  /*0840*/  HADD2.F32 R96, -RZ, R109.H1_H1 ;  /* 0x3000006dff607230 */ /* 0x000fe40000004100 */
[----:B------:R-:W-:-:S02]  /*0850*/  HADD2.F32 R121, -RZ, R110.H0_H0 ;  /* 0x2000006eff797230 */ /* 0x000fc40000004100 */
[----:B------:R-:W-:Y:S02]  /*0860*/  HADD2.F32 R129, -RZ, R110.H1_H1 ;  /* 0x3000006eff817230 */ /* 0x000fe40000004100 */
[--C-:B------:R-:W-:Y:S02]  /*0870*/  HADD2.F32 R123, -RZ, R111.reuse.H0_H0 ;  /* 0x2000006fff7b7230 */ /* 0x100fe40000004100 */
[----:B------:R-:W-:Y:S02]  /*0880*/  HADD2.F32 R125, -RZ, R111.H1_H1 ;  /* 0x3000006fff7d7230 */ /* 0x000fe40000004100 */
[-C--:B------:R-:W-:Y:S01]  /*0890*/  FMUL.FTZ R95, R95, R106.reuse ;  /* 0x0000006a5f5f7220 */ /* 0x080fe20000410000 */
[----:B------:R-:W-:Y:S01]  /*08a0*/  FADD.FTZ R70, R70, R106 ;  /* 0x0000006a46467221 */ /* 0x000fe20000010000 */
[----:B------:R-:W-:Y:S01]  /*08b0*/  FFMA.FTZ R26, R97, R106, R26 ;  /* 0x0000006a611a7223 */ /* 0x000fe2000001001a */
[C---:B------:R-:W-:Y:S01]  /*08c0*/  FADD.FTZ R91, -R122.reuse, R98 ;  /* 0x000000627a5b7221 */ /* 0x040fe20000010100 */
[----:B------:R-:W-:Y:S01]  /*08d0*/  FADD.FTZ R111, -R122, R117 ;  /* 0x000000757a6f7221 */ /* 0x000fe20000010100 */
[----:B------:R-:W-:-:S02]  /*08e0*/  HADD2.F32 R106, -RZ, R22.H0_H0 ;  /* 0x20000016ff6a7230 */ /* 0x000fc40000004100 */
        /* <DEDUP_REMOVED lines=10> */
[----:B------:R-:W-:-:S02]  /*0990*/  HADD2.F32 R141, -RZ, R84.H0_H0 ;  /* 0x20000054ff8d7230 */ /* 0x000fc40000004100 */
[----:B------:R-:W-:Y:S02]  /*09a0*/  HADD2.F32 R120, -RZ, R84.H1_H1 ;  /* 0x30000054ff787230 */ /* 0x000fe40000004100 */
[--C-:B------:R-:W-:Y:S02]  /*09b0*/  HADD2.F32 R119, -RZ, R85.reuse.H0_H0 ;  /* 0x20000055ff777230 */ /* 0x100fe40000004100 */
[----:B------:R-:W-:Y:S02]  /*09c0*/  HADD2.F32 R122, -RZ, R85.H1_H1 ;  /* 0x30000055ff7a7230 */ /* 0x000fe40000004100 */
[C---:B------:R-:W-:Y:S01]  /*09d0*/  FMUL.FTZ R98, R90.reuse, R91 ;  /* 0x0000005b5a627220 */ /* 0x040fe20000410000 */
[--C-:B------:R-:W-:Y:S02]  /*09e0*/  HADD2.F32 R85, -RZ, R87.reuse.H0_H0 ;  /* 0x20000057ff557230 */ /* 0x100fe40000004100 */
[----:B------:R-:W-:Y:S01]  /*09f0*/  FMUL.FTZ R93, R90, R111 ;  /* 0x0000006f5a5d7220 */ /* 0x000fe20000410000 */
[----:B------:R-:W-:-:S02]  /*0a00*/  HADD2.F32 R84, -RZ, R87.H1_H1 ;  /* 0x30000057ff547230 */ /* 0x000fc40000004100 */
[----:B------:R-:W-:Y:S01]  /*0a10*/  FMUL.FTZ R91, R106, R107 ;  /* 0x0000006b6a5b7220 */ /* 0x000fe20000410000 */
[----:B------:R-:W-:Y:S02]  /*0a20*/  HADD2.F32 R87, -RZ, R22.H1_H1 ;  /* 0x30000016ff577230 */ /* 0x000fe40000004100 */
[----:B------:R-:W-:Y:S01]  /*0a30*/  FMUL.FTZ R106, R90, R133 ;  /* 0x000000855a6a7220 */ /* 0x000fe20000410000 */
[----:B------:R-:W-:Y:S01]  /*0a40*/  FADD.FTZ R64, R64, R107 ;  /* 0x0000006b40407221 */ /* 0x000fe20000010000 */
[----:B------:R-:W-:Y:S01]  /*0a50*/  FFMA.FTZ R28, R93, R107, R28 ;  /* 0x0000006b5d1c7223 */ /* 0x000fe2000001001c */
[----:B------:R-:W-:Y:S01]  /*0a60*/  FMUL.FTZ R94, R90, R109 ;  /* 0x0000006d5a5e7220 */ /* 0x000fe20000410000 */
[--C-:B------:R-:W-:Y:S02]  /*0a70*/  HADD2.F32 R108, -RZ, R23.reuse.H0_H0 ;  /* 0x20000017ff6c7230 */ /* 0x100fe40000004100 */
[-C--:B------:R-:W-:Y:S01]  /*0a80*/  FMUL.FTZ R107, R87, R112.reuse ;  /* 0x00000070576b7220 */ /* 0x080fe20000410000 */
[----:B------:R-:W-:Y:S01]  /*0a90*/  FADD.FTZ R65, R65, R112 ;  /* 0x0000007041417221 */ /* 0x000fe20000010000 */
[----:B------:R-:W-:Y:S01]  /*0aa0*/  FFMA.FTZ R29, R106, R112, R29 ;  /* 0x000000706a1d7223 */ /* 0x000fe2000001001d */
[----:B------:R-:W-:Y:S01]  /*0ab0*/  FMUL.FTZ R109, R90, R135 ;  /* 0x000000875a6d7220 */ /* 0x000fe20000410000 */
[----:B------:R-:W-:-:S02]  /*0ac0*/  HADD2.F32 R87, -RZ, R23.H1_H1 ;  /* 0x30000017ff577230 */ /* 0x000fc40000004100 */
[----:B------:R-:W-:Y:S01]  /*0ad0*/  FMUL.FTZ R112, R90, R137 ;  /* 0x000000895a707220 */ /* 0x000fe20000410000 */
[----:B------:R-:W-:Y:S02]  /*0ae0*/  HADD2.F32 R92, -RZ, R92.H1_H1 ;  /* 0x3000005cff5c7230 */ /* 0x000fe40000004100 */
[----:B------:R-:W-:Y:S02]  /*0af0*/  HADD2.F32 R96, -RZ, R20.H1_H1 ;  /* 0x30000014ff607230 */ /* 0x000fe40000004100 */
[-C--:B------:R-:W-:Y:S01]  /*0b00*/  FMUL.FTZ R108, R108, R113.reuse ;  /* 0x000000716c6c7220 */ /* 0x080fe20000410000 */
[----:B------:R-:W-:Y:S01]  /*0b10*/  FADD.FTZ R66, R66, R113 ;  /* 0x0000007142427221 */ /* 0x000fe20000010000 */
[----:B------:R-:W-:Y:S01]  /*0b20*/  FFMA.FTZ R30, R109, R113, R30 ;  /* 0x000000716d1e7223 */ /* 0x000fe2000001001e */
[-C--:B------:R-:W-:Y:S01]  /*0b30*/  FMUL.FTZ R110, R87, R114.reuse ;  /* 0x00000072576e7220 */ /* 0x080fe20000410000 */
[----:B------:R-:W-:Y:S01]  /*0b40*/  FADD.FTZ R67, R67, R114 ;  /* 0x0000007243437221 */ /* 0x000fe20000010000 */
[----:B------:R-:W-:Y:S01]  /*0b50*/  FFMA.FTZ R31, R112, R114, R31 ;  /* 0x00000072701f7223 */ /* 0x000fe2000001001f */
[----:B------:R-:W-:-:S02]  /*0b60*/  HADD2.F32 R113, -RZ, R100.H1_H1 ;  /* 0x30000064ff717230 */ /* 0x000fc40000004100 */
[----:B------:R-:W-:Y:S01]  /*0b70*/  FMUL.FTZ R114, R90, R143 ;  /* 0x0000008f5a727220 */ /* 0x000fe20000410000 */
[----:B------:R-:W-:Y:S01]  /*0b80*/  FMUL.FTZ R96, R96, R92 ;  /* 0x0000005c60607220 */ /* 0x000fe20000410000 */
[----:B------:R-:W-:Y:S01]  /*0b90*/  FADD.FTZ R87, RZ, R104 ;  /* 0x00000068ff577221 */ /* 0x000fe20000010000 */
[----:B------:R-:W-:Y:S01]  /*0ba0*/  FFMA.FTZ R133, R3, R104, RZ ;  /* 0x0000006803857223 */ /* 0x000fe200000100ff */
[----:B------:R-:W-:Y:S01]  /*0bb0*/  FADD.FTZ R69, R69, R92 ;  /* 0x0000005c45457221 */ /* 0x000fe20000010000 */
[----:B------:R-:W-:Y:S01]  /*0bc0*/  FFMA.FTZ R25, R98, R92, R25 ;  /* 0x0000005c62197223 */ /* 0x000fe20000010019 */
[----:B------:R-:W-:Y:S02]  /*0bd0*/  HADD2.F32 R92, -RZ, R21.H1_H1 ;  /* 0x30000015ff5c7230 */ /* 0x000fe40000004100 */
[-C--:B------:R-:W-:Y:S01]  /*0be0*/  FMUL.FTZ R113, R113, R120.reuse ;  /* 0x0000007871717220 */ /* 0x080fe20000410000 */
[----:B------:R-:W-:Y:S01]  /*0bf0*/  FADD.FTZ R61, R61, R120 ;  /* 0x000000783d3d7221 */ /* 0x000fe20000010000 */
[----:B------:R-:W-:Y:S01]  /*0c00*/  FFMA.FTZ R33, R114, R120, R33 ;  /* 0x0000007872217223 */ /* 0x000fe20000010021 */
[----:B------:R-:W-:Y:S01]  /*0c10*/  FADD.FTZ R120, R87, R96 ;  /* 0x0000006057787221 */ /* 0x000fe20000010000 */
[----:B------:R-:W-:Y:S01]  /*0c20*/  FFMA.FTZ R124, R98, R96, R133 ;  /* 0x00000060627c7223 */ /* 0x000fe20000010085 */
[----:B------:R-:W-:-:S02]  /*0c30*/  FMUL.FTZ R92, R92, R118 ;  /* 0x000000765c5c7220 */ /* 0x000fc40000410000 */
[----:B------:R-:W-:Y:S01]  /*0c40*/  FADD.FTZ R87, R120, R95 ;  /* 0x0000005f78577221 */ /* 0x000fe20000010000 */
[----:B------:R-:W-:Y:S01]  /*0c50*/  FFMA.FTZ R133, R97, R95, R124 ;  /* 0x0000005f61857223 */ /* 0x000fe2000001007c */
[----:B------:R-:W-:Y:S01]  /*0c60*/  FADD.FTZ R71, R71, R118 ;  /* 0x0000007647477221 */ /* 0x000fe20000010000 */
[C---:B------:R-:W-:Y:S01]  /*0c70*/  FFMA.FTZ R27, R94.reuse, R118, R27 ;  /* 0x000000765e1b7223 */ /* 0x040fe2000001001b */
[----:B------:R-:W-:Y:S01]  /*0c80*/  FADD.FTZ R124, R87, R92 ;  /* 0x0000005c577c7221 */ /* 0x000fe20000010000 */
[----:B------:R-:W-:Y:S01]  /*0c90*/  FFMA.FTZ R126, R94, R92, R133 ;  /* 0x0000005c5e7e7223 */ /* 0x000fe20000010085 */
[--C-:B------:R-:W-:Y:S02]  /*0ca0*/  HADD2.F32 R118, -RZ, R101.reuse.H0_H0 ;  /* 0x20000065ff767230 */ /* 0x100fe40000004100 */
[C---:B------:R-:W-:Y:S01]  /*0cb0*/  FMUL.FTZ R115, R90.reuse, R115 ;  /* 0x000000735a737220 */ /* 0x040fe20000410000 */
[----:B------:R-:W-:Y:S02]  /*0cc0*/  HADD2.F32 R135, -RZ, R101.H1_H1 ;  /* 0x30000065ff877230 */ /* 0x000fe40000004100 */
[----:B------:R-:W-:Y:S01]  /*0cd0*/  FMUL.FTZ R120, R90, R117 ;  /* 0x000000755a787220 */ /* 0x000fe20000410000 */
[----:B------:R-:W-:Y:S01]  /*0ce0*/  FADD.FTZ R124, R124, R91 ;  /* 0x0000005b7c7c7221 */ /* 0x000fe20000010000 */
[----:B------:R-:W-:Y:S01]  /*0cf0*/  FFMA.FTZ R87, R93, R91, R126 ;  /* 0x0000005b5d577223 */ /* 0x000fe2000001007e */
[-C--:B------:R-:W-:Y:S01]  /*0d00*/  FMUL.FTZ R118, R118, R119.reuse ;  /* 0x0000007776767220 */ /* 0x080fe20000410000 */
[----:B------:R-:W-:Y:S01]  /*0d10*/  FADD.FTZ R62, R62, R119 ;  /* 0x000000773e3e7221 */ /* 0x000fe20000010000 */
[----:B------:R-:W-:Y:S01]  /*0d20*/  FFMA.FTZ R34, R115, R119, R34 ;  /* 0x0000007773227223 */ /* 0x000fe20000010022 */
[-C--:B------:R-:W-:Y:S01]  /*0d30*/  FMUL.FTZ R117, R135, R122.reuse ;  /* 0x0000007a87757220 */ /* 0x080fe20000410000 */
[----:B------:R-:W-:Y:S01]  /*0d40*/  FADD.FTZ R63, R63, R122 ;  /* 0x0000007a3f3f7221 */ /* 0x000fe20000010000 */
[----:B------:R-:W-:Y:S01]  /*0d50*/  FFMA.FTZ R35, R120, R122, R35 ;  /* 0x0000007a78237223 */ /* 0x000fe20000010023 */
[----:B------:R-:W-:Y:S01]  /*0d60*/  FADD.FTZ R119, R124, R107 ;  /* 0x0000006b7c777221 */ /* 0x000fe20000010000 */
[----:B------:R-:W-:Y:S01]  /*0d70*/  FFMA.FTZ R122, R106, R107, R87 ;  /* 0x0000006b6a7a7223 */ /* 0x000fe20000010057 */
[----:B------:R-:W-:-:S02]  /*0d80*/  HADD2.F32 R116, -RZ, R100.H0_H0 ;  /* 0x20000064ff747230 */ /* 0x000fc40000004100 */
[----:B------:R-:W-:Y:S01]  /*0d90*/  FADD.FTZ R87, R119, R108 ;  /* 0x0000006c77577221 */ /* 0x000fe20000010000 */
[----:B------:R-:W-:Y:S01]  /*0da0*/  FFMA.FTZ R133, R109, R108, R122 ;  /* 0x0000006c6d857223 */ /* 0x000fe2000001007a */
[----:B------:R-:W-:Y:S02]  /*0db0*/  HADD2.F32 R131, -RZ, R86.H0_H0 ;  /* 0x20000056ff837230 */ /* 0x000fe40000004100 */
[----:B------:R-:W-:Y:S01]  /*0dc0*/  FMUL.FTZ R116, R116, R141 ;  /* 0x0000008d74747220 */ /* 0x000fe20000410000 */
[----:B------:R-:W-:Y:S01]  /*0dd0*/  FADD.FTZ R87, R87, R110 ;  /* 0x0000006e57577221 */ /* 0x000fe20000010000 */
[----:B------:R-:W-:Y:S01]  /*0de0*/  FMUL.FTZ R111, R90, R139 ;  /* 0x0000008b5a6f7220 */ /* 0x000fe20000410000 */
[----:B------:R-:W-:Y:S02]  /*0df0*/  HADD2.F32 R124, -RZ, R102.H0_H0 ;  /* 0x20000066ff7c7230 */ /* 0x000fe40000004100 */
[----:B------:R-:W-:Y:S01]  /*0e00*/  FFMA.FTZ R122, R112, R110, R133 ;  /* 0x0000006e707a7223 */ /* 0x000fe20000010085 */
[----:B------:R-:W-:Y:S01]  /*0e10*/  FADD.FTZ R126, R87, R116 ;  /* 0x00000074577e7221 */ /* 0x000fe20000010000 */
[----:B------:R-:W-:-:S02]  /*0e20*/  HADD2.F32 R86, -RZ, R86.H1_H1 ;  /* 0x30000056ff567230 */ /* 0x000fc40000004100 */
[----:B------:R-:W-:Y:S01]  /*0e30*/  FFMA.FTZ R87, R111, R116, R122 ;  /* 0x000000746f577223 */ /* 0x000fe2000001007a */
[----:B------:R-:W-:Y:S01]  /*0e40*/  FMUL.FTZ R119, R124, R131 ;  /* 0x000000837c777220 */ /* 0x000fe20000410000 */
        /* <DEDUP_REMOVED lines=9> */
[----:B------:R-:W-:-:S02]  /*0ee0*/  FMUL.FTZ R121, R90, R121 ;  /* 0x000000795a797220 */ /* 0x000fc40000410000 */
[----:B------:R-:W-:Y:S01]  /*0ef0*/  FADD.FTZ R86, R86, R117 ;  /* 0x0000007556567221 */ /* 0x000fe20000010000 */
[----:B------:R-:W-:Y:S01]  /*0f00*/  FFMA.FTZ R128, R120, R117, R87 ;  /* 0x0000007578807223 */ /* 0x000fe20000010057 */
[--C-:B------:R-:W-:Y:S02]  /*0f10*/  HADD2.F32 R126, -RZ, R103.reuse.H0_H0 ;  /* 0x20000067ff7e7230 */ /* 0x100fe40000004100 */
[----:B------:R-:W-:Y:S01]  /*0f20*/  FADD.FTZ R87, R86, R119 ;  /* 0x0000007756577221 */ /* 0x000fe20000010000 */
[C---:B------:R-:W-:Y:S01]  /*0f30*/  FFMA.FTZ R129, R121.reuse, R119, R128 ;  /* 0x0000007779817223 */ /* 0x040fe20000010080 */
[----:B------:R-:W-:Y:S01]  /*0f40*/  FADD.FTZ R56, R56, R131 ;  /* 0x0000008338387221 */ /* 0x000fe20000010000 */
[----:B------:R-:W-:Y:S01]  /*0f50*/  FFMA.FTZ R36, R121, R131, R36 ;  /* 0x0000008379247223 */ /* 0x000fe20000010024 */
[----:B------:R-:W-:Y:S02]  /*0f60*/  HADD2.F32 R131, -RZ, R103.H1_H1 ;  /* 0x30000067ff837230 */ /* 0x000fe40000004100 */
        /* <DEDUP_REMOVED lines=17> */
.L_x_1218:
[----:B------:R-:W-:Y:S02]  /*1080*/  MOV R99, UR20 ;  /* 0x0000001400637c02 */ /* 0x000fe40008000f00 */
[----:B------:R-:W-:Y:S02]  /*1090*/  MOV R105, UR21 ;  /* 0x0000001500697c02 */ /* 0x000fe40008000f00 */
[----:B------:R-:W-:-:S04]  /*10a0*/  ISETP.NE.U32.AND P0, PT, R99, RZ, PT ;  /* 0x000000ff6300720c */ /* 0x000fc80003f05070 */
[----:B------:R-:W-:-:S13]  /*10b0*/  ISETP.NE.AND.EX P0, PT, R105, RZ, PT, P0 ;  /* 0x000000ff6900720c */ /* 0x000fda0003f05300 */
[----:B------:R-:W-:Y:S05]  /*10c0*/  @!P0 BRA `(.L_x_1219) ;  /* 0x0000000000288947 */ /* 0x000fea0003800000 */
[----:B0-----:R-:W0:Y:S01]  /*10d0*/  LDC.64 R4, c[0x0][0x438] ;  /* 0x00010e00ff047b82 */ /* 0x001e220000000a00 */
        /* <DEDUP_REMOVED lines=9> */
.L_x_1219:
[----:B------:R-:W-:Y:S05]  /*1170*/  BSYNC.RECONVERGENT B1 ;  /* 0x0000000000017941 */ /* 0x000fea0003800200 */
.L_x_1217:
[----:B------:R-:W-:Y:S01]  /*1180*/  UMOV UR4, 0xffffffff ;  /* 0xffffffff00047882 */ /* 0x000fe20000000000 */
[----:B-----5:R-:W-:Y:S02]  /*1190*/  ISETP.GE.AND P2, PT, R127, 0x1, PT ;  /* 0x000000017f00780c */ /* 0x020fe40003f46270 */
[----:B------:R-:W-:Y:S11]  /*11a0*/  BRA.DIV UR4, `(.L_x_1220) ;  /* 0x0000004204c47947 */ /* 0x000ff6000b800000 */
        /* <DEDUP_REMOVED lines=18> */
.L_x_1273:
[----:B------:R-:W4:Y:S01]  /*12d0*/  @P2 LDC.64 R84, c[0x0][0x390] ;  /* 0x0000e400ff542b82 */ /* 0x000f220000000a00 */
[----:B------:R-:W-:-:S05]  /*12e0*/  @P2 IADD3 R127, PT, PT, R127, -0x1, RZ ;  /* 0xffffffff7f7f2810 */ /* 0x000fca0007ffe0ff */
[----:B------:R-:W-:Y:S02]  /*12f0*/  @P2 IMAD R86, R127, UR9, RZ ;  /* 0x000000097f562c24 */ /* 0x000fe4000f8e02ff */
[----:B------:R-:W-:-:S03]  /*1300*/  HFMA2 R127, -RZ, RZ, 0, 0 ;  /* 0x00000000ff7f7431 */ /* 0x000fc600000001ff */
[----:B------:R-:W-:-:S04]  /*1310*/  @P2 SHF.R.S32.HI R87, RZ, 0x1f, R86 ;  /* 0x0000001fff572819 */ /* 0x000fc80000011456 */
[----:B------:R-:W-:-:S04]  /*1320*/  @P2 LEA.HI R87, R87, R86, RZ, 0x3 ;  /* 0x0000005657572211 */ /* 0x000fc800078f18ff */
[----:B------:R-:W-:-:S05]  /*1330*/  @P2 LEA.HI.SX32 R127, R87, R0, 0x1d ;  /* 0x00000000577f2211 */ /* 0x000fca00078feaff */
[----:B----4-:R-:W-:-:S05]  /*1340*/  @P2 IMAD.WIDE.U32 R84, R127, 0x10, R84 ;  /* 0x000000107f542825 */ /* 0x010fca00078e0054 */
[----:B------:R4:W5:Y:S01]  /*1350*/  @P2 LDG.E.128 R72, desc[UR6][R84.64] ;  /* 0x0000000654482981 */ /* 0x000962000c1e1d00 */
[----:B------:R-:W-:Y:S01]  /*1360*/  ISETP.NE.U32.AND P1, PT, R99, RZ, PT ;  /* 0x000000ff6300720c */ /* 0x000fe20003f25070 */
[----:B------:R-:W-:Y:S02]  /*1370*/  IMAD R86, R88, UR9, RZ ;  /* 0x0000000958567c24 */ /* 0x000fe4000f8e02ff */
[----:B--2---:R-:W-:Y:S01]  /*1380*/  FADD.FTZ R130, R129, R134 ;  /* 0x0000008681827221 */ /* 0x004fe20000010000 */
[----:B---3--:R-:W-:Y:S01]  /*1390*/  FADD.FTZ R133, R132, R133 ;  /* 0x0000008584857221 */ /* 0x008fe20000010000 */
[----:B------:R-:W-:Y:S01]  /*13a0*/  ISETP.NE.AND.EX P1, PT, R105, RZ, PT, P1 ;  /* 0x000000ff6900720c */ /* 0x000fe20003f25310 */
[----:B------:R-:W-:Y:S01]  /*13b0*/  BSSY.RECONVERGENT B1, `(.L_x_1221) ;  /* 0x00001b7000017945 */ /* 0x000fe20003800200 */
[----:B------:R-:W-:Y:S01]  /*13c0*/  SHF.R.S32.HI R87, RZ, 0x1f, R86 ;  /* 0x0000001fff577819 */ /* 0x000fe20000011456 */
[----:B------:R-:W-:Y:S01]  /*13d0*/  FMUL.FTZ R130, R130, UR12 ;  /* 0x0000000c82827c20 */ /* 0x000fe20008410000 */
[----:B------:R-:W-:Y:S01]  /*13e0*/  ISETP.NE.AND P4, PT, R2, RZ, PT ;  /* 0x000000ff0200720c */ /* 0x000fe20003f85270 */
[----:B------:R-:W-:Y:S01]  /*13f0*/  FMUL.FTZ R105, R133, UR12 ;  /* 0x0000000c85697c20 */ /* 0x000fe20008410000 */
[----:B------:R-:W-:-:S02]  /*1400*/  LEA.HI R87, R87, R86, RZ, 0x3 ;  /* 0x0000005657577211 */ /* 0x000fc400078f18ff */
[----:B------:R-:W-:Y:S02]  /*1410*/  FSEL R130, R130, RZ, !P4 ;  /* 0x000000ff82827208 */ /* 0x000fe40006000000 */
[----:B------:R-:W-:-:S03]  /*1420*/  LEA.HI.SX32 R99, R87, R0, 0x1d ;  /* 0x0000000057637211 */ /* 0x000fc600078feaff */
[----:B----4-:R-:W-:Y:S05]  /*1430*/  @P1 BRA `(.L_x_1222) ;  /* 0x0000000c00881947 */ /* 0x010fea0003800000 */
        /* <DEDUP_REMOVED lines=19> */
.L_x_1225:
[----:B------:R-:W-:Y:S05]  /*1570*/  BSYNC.RECONVERGENT B2 ;  /* 0x0000000000027941 */ /* 0x000fea0003800200 */
.L_x_1224:
        /* <DEDUP_REMOVED lines=14> */
.L_x_1227:
[----:B------:R-:W-:Y:S05]  /*1660*/  BSYNC.RECONVERGENT B2 ;  /* 0x0000000000027941 */ /* 0x000fea0003800200 */
.L_x_1226:
        /* <DEDUP_REMOVED lines=14> */
.L_x_1229:
[----:B------:R-:W-:Y:S05]  /*1750*/  BSYNC.RECONVERGENT B2 ;  /* 0x0000000000027941 */ /* 0x000fea0003800200 */
.L_x_1228:
        /* <DEDUP_REMOVED lines=14> */
.L_x_1231:
[----:B------:R-:W-:Y:S05]  /*1840*/  BSYNC.RECONVERGENT B2 ;  /* 0x0000000000027941 */ /* 0x000fea0003800200 */
.L_x_1230:
        /* <DEDUP_REMOVED lines=14> */
.L_x_1233:
[----:B------:R-:W-:Y:S05]  /*1930*/  BSYNC.RECONVERGENT B2 ;  /* 0x0000000000027941 */ /* 0x000fea0003800200 */
.L_x_1232:
        /* <DEDUP_REMOVED lines=14> */
.L_x_1235:
[----:B------:R-:W-:Y:S05]  /*1a20*/  BSYNC.RECONVERGENT B2 ;  /* 0x0000000000027941 */ /* 0x000fea0003800200 */
.L_x_1234:
        /* <DEDUP_REMOVED lines=14> */
.L_x_1237:
[----:B------:R-:W-:Y:S05]  /*1b10*/  BSYNC.RECONVERGENT B2 ;  /* 0x0000000000027941 */ /* 0x000fea0003800200 */
.L_x_1236:
        /* <DEDUP_REMOVED lines=14> */
.L_x_1223:
[----:B------:R-:W2:Y:S01]  /*1c00*/  @P2 LDC R84, c[0x0][0x40c] ;  /* 0x00010300ff542b82 */ /* 0x000ea20000000800 */
[-CC-:B------:R-:W-:Y:S01]  /*1c10*/  FFMA.FTZ R81, R3, R105.reuse, R130.reuse ;  /* 0x0000006903517223 */ /* 0x180fe20000010082 */
[-CC-:B------:R-:W-:Y:S01]  /*1c20*/  FFMA.FTZ R83, R98, R105.reuse, R130.reuse ;  /* 0x0000006962537223 */ /* 0x180fe20000010082 */
[----:B------:R-:W-:Y:S01]  /*1c30*/  ISETP.GT.AND P1, PT, R89, RZ, PT ;  /* 0x000000ff5900720c */ /* 0x000fe20003f24270 */
[--C-:B------:R-:W-:Y:S02]  /*1c40*/  @P2 HADD2.F32 R87, -RZ, R12.reuse.H1_H1 ;  /* 0x3000000cff572230 */ /* 0x100fe40000004100 */
[----:B------:R-:W-:Y:S01]  /*1c50*/  FADD.FTZ R81, R104, -R81 ;  /* 0x8000005168517221 */ /* 0x000fe20000010000 */
[----:B------:R-:W-:Y:S01]  /*1c60*/  FADD.FTZ R83, R96, -R83 ;  /* 0x8000005360537221 */ /* 0x000fe20000010000 */
[--C-:B-1----:R-:W-:Y:S01]  /*1c70*/  FFMA.FTZ R132, R97, R105, R130.reuse ;  /* 0x0000006961847223 */ /* 0x102fe20000010082 */
[----:B------:R-:W1:Y:S01]  /*1c80*/  @P2 LDC R85, c[0x0][0x40c] ;  /* 0x00010300ff552b82 */ /* 0x000e620000000800 */
[C---:B------:R-:W-:Y:S01]  /*1c90*/  FMUL.FTZ R80, R90.reuse, R81 ;  /* 0x000000515a507220 */ /* 0x040fe20000410000 */
[----:B------:R-:W-:Y:S01]  /*1ca0*/  FMUL.FTZ R81, R90, R83 ;  /* 0x000000535a517220 */ /* 0x000fe20000410000 */
[-CC-:B------:R-:W-:Y:S01]  /*1cb0*/  FFMA.FTZ R129, R94, R105.reuse, R130.reuse ;  /* 0x000000695e817223 */ /* 0x180fe20000010082 */
[-CC-:B------:R-:W-:Y:S01]  /*1cc0*/  FFMA.FTZ R144, R106, R105.reuse, R130.reuse ;  /* 0x000000696a907223 */ /* 0x180fe20000010082 */
[-CC-:B------:R-:W-:Y:S01]  /*1cd0*/  FFMA.FTZ R140, R93, R105.reuse, R130.reuse ;  /* 0x000000695d8c7223 */ /* 0x180fe20000010082 */
[----:B------:R-:W-:Y:S01]  /*1ce0*/  FFMA.FTZ R137, R109, R105, R130 ;  /* 0x000000696d897223 */ /* 0x000fe20000010082 */
[----:B------:R-:W-:Y:S01]  /*1cf0*/  FSEL R81, R81, RZ, P1 ;  /* 0x000000ff51517208 */ /* 0x000fe20000800000 */
[----:B------:R-:W3:Y:S01]  /*1d00*/  @P2 LDC R139, c[0x0][0x40c] ;  /* 0x00010300ff8b2b82 */ /* 0x000ee20000000800 */
[----:B------:R-:W-:Y:S01]  /*1d10*/  FADD.FTZ R129, R92, -R129 ;  /* 0x800000815c817221 */ /* 0x000fe20000010000 */
[----:B------:R-:W-:Y:S01]  /*1d20*/  FADD.FTZ R135, R107, -R144 ;  /* 0x800000906b877221 */ /* 0x000fe20000010000 */
[----:B------:R-:W-:Y:S01]  /*1d30*/  FADD.FTZ R131, R91, -R140 ;  /* 0x8000008c5b837221 */ /* 0x000fe20000010000 */
[----:B------:R-:W-:Y:S01]  /*1d40*/  FADD.FTZ R137, R108, -R137 ;  /* 0x800000896c897221 */ /* 0x000fe20000010000 */
[C---:B------:R-:W-:Y:S01]  /*1d50*/  FMUL.FTZ R129, R90.reuse, R129 ;  /* 0x000000815a817220 */ /* 0x040fe20000410000 */
[----:B------:R-:W-:Y:S01]  /*1d60*/  FMUL.FTZ R135, R90, R135 ;  /* 0x000000875a877220 */ /* 0x000fe20000410000 */
[----:B------:R-:W-:Y:S01]  /*1d70*/  FSEL R80, R80, RZ, P1 ;  /* 0x000000ff50507208 */ /* 0x000fe20000800000 */
[----:B------:R-:W4:Y:S01]  /*1d80*/  @P2 LDC R136, c[0x0][0x40c] ;  /* 0x00010300ff882b82 */ /* 0x000f220000000800 */
[----:B--2---:R-:W-:Y:S01]  /*1d90*/  @P2 FMUL.FTZ R84, R81, R84 ;  /* 0x0000005451542220 */ /* 0x004fe20000410000 */
[----:B------:R-:W-:Y:S01]  /*1da0*/  FSEL R143, R129, RZ, P1 ;  /* 0x000000ff818f7208 */ /* 0x000fe20000800000 */
[----:B------:R-:W-:Y:S01]  /*1db0*/  FMUL.FTZ R137, R90, R137 ;  /* 0x000000895a897220 */ /* 0x000fe20000410000 */
[----:B------:R-:W-:-:S02]  /*1dc0*/  @P2 HADD2.F32 R82, -RZ, R12.H0_H0 ;  /* 0x2000000cff522230 */ /* 0x000fc40000004100 */
[----:B------:R-:W-:Y:S01]  /*1dd0*/  @P2 FMUL.FTZ R86, R87, R84 ;  /* 0x0000005457562220 */ /* 0x000fe20000410000 */
[----:B------:R-:W-:Y:S01]  /*1de0*/  FADD.FTZ R87, R95, -R132 ;  /* 0x800000845f577221 */ /* 0x000fe20000010000 */
[--C-:B------:R-:W-:Y:S01]  /*1df0*/  @P2 HADD2.F32 R138, -RZ, R13.reuse.H0_H0 ;  /* 0x2000000dff8a2230 */ /* 0x100fe20000004100 */
[----:B------:R-:W2:Y:S01]  /*1e00*/  @P2 LDC R149, c[0x0][0x40c] ;  /* 0x00010300ff952b82 */ /* 0x000ea20000000800 */
[----:B------:R-:W-:Y:S01]  /*1e10*/  FSEL R145, R135, RZ, P1 ;  /* 0x000000ff87917208 */ /* 0x000fe20000800000 */
[----:B------:R-:W-:Y:S01]  /*1e20*/  FMUL.FTZ R87, R90, R87 ;  /* 0x000000575a577220 */ /* 0x000fe20000410000 */
[----:B-1----:R-:W-:Y:S01]  /*1e30*/  @P2 FMUL.FTZ R83, R80, R85 ;  /* 0x0000005550532220 */ /* 0x002fe20000410000 */
[----:B------:R-:W-:Y:S02]  /*1e40*/  @P2 HADD2.F32 R147, -RZ, R13.H1_H1 ;  /* 0x3000000dff932230 */ /* 0x000fe40000004100 */
[----:B------:R-:W-:Y:S01]  /*1e50*/  FMUL.FTZ R131, R90, R131 ;  /* 0x000000835a837220 */ /* 0x000fe20000410000 */
[--C-:B------:R-:W-:Y:S01]  /*1e60*/  @P2 HADD2.F32 R134, -RZ, R14.reuse.H0_H0 ;  /* 0x2000000eff862230 */ /* 0x100fe20000004100 */
[----:B------:R-:W-:Y:S01]  /*1e70*/  FSEL R140, R87, RZ, P1 ;  /* 0x000000ff578c7208 */ /* 0x000fe20000800000 */
[----:B------:R-:W1:Y:S01]  /*1e80*/  @P2 LDC R146, c[0x0][0x40c] ;  /* 0x00010300ff922b82 */ /* 0x000e620000000800 */
[----:B------:R-:W-:Y:S01]  /*1e90*/  FSEL R87, R137, RZ, P1 ;  /* 0x000000ff89577208 */ /* 0x000fe20000800000 */
[----:B------:R-:W-:Y:S01]  /*1ea0*/  @P2 FMUL.FTZ R85, R82, R83 ;  /* 0x0000005352552220 */ /* 0x000fe20000410000 */
[----:B------:R-:W-:Y:S01]  /*1eb0*/  FSEL R144, R131, RZ, P1 ;  /* 0x000000ff83907208 */ /* 0x000fe20000800000 */
[----:B---3--:R-:W-:Y:S01]  /*1ec0*/  @P2 FMUL.FTZ R135, R140, R139 ;  /* 0x0000008b8c872220 */ /* 0x008fe20000410000 */
[----:B------:R-:W-:Y:S01]  /*1ed0*/  F2FP.F16.F32.PACK_AB R80, R81, R80 ;  /* 0x000000505150723e */ /* 0x000fe200000000ff */
[----:B------:R-:W-:Y:S01]  /*1ee0*/  @P2 HADD2.F32 R133, -RZ, R14.H1_H1 ;  /* 0x3000000eff852230 */ /* 0x000fe20000004100 */
[----:B------:R-:W-:Y:S01]  /*1ef0*/  @P2 F2FP.F16.F32.PACK_AB R85, RZ, R85 ;  /* 0x00000055ff55223e */ /* 0x000fe200000000ff */
[----:B------:R-:W3:Y:S01]  /*1f00*/  @P2 LDC R148, c[0x0][0x40c] ;  /* 0x00010300ff942b82 */ /* 0x000ee20000000800 */
[----:B----4-:R-:W-:Y:S01]  /*1f10*/  @P2 FMUL.FTZ R136, R143, R136 ;  /* 0x000000888f882220 */ /* 0x010fe20000410000 */
[----:B------:R-:W-:Y:S01]  /*1f20*/  @P2 FMUL.FTZ R137, R138, R135 ;  /* 0x000000878a892220 */ /* 0x000fe20000410000 */
[----:B------:R-:W-:Y:S01]  /*1f30*/  @P2 PRMT R76, R85, 0x7610, R76 ;  /* 0x00007610554c2816 */ /* 0x000fe2000000004c */
[----:B------:R-:W-:Y:S01]  /*1f40*/  FFMA.FTZ R85, R112, R105, R130 ;  /* 0x0000006970557223 */ /* 0x000fe20000010082 */
[----:B------:R-:W-:Y:S01]  /*1f50*/  @P2 FMUL.FTZ R138, R147, R136 ;  /* 0x00000088938a2220 */ /* 0x000fe20000410000 */
[--C-:B-----5:R-:W-:Y:S01]  /*1f60*/  @P2 HADD2.F32 R147, -RZ, R72.reuse.H0_H0 ;  /* 0x20000048ff932230 */ /* 0x120fe20000004100 */
[----:B------:R-:W-:Y:S01]  /*1f70*/  F2FP.F16.F32.PACK_AB R81, R143, R140 ;  /* 0x0000008c8f51723e */ /* 0x000fe200000000ff */
[----:B--2---:R-:W-:Y:S01]  /*1f80*/  @P2 FMUL.FTZ R129, R144, R149 ;  /* 0x0000009590812220 */ /* 0x004fe20000410000 */
[----:B------:R-:W-:Y:S01]  /*1f90*/  @P2 HADD2.F32 R140, -RZ, R72.H1_H1 ;  /* 0x30000048ff8c2230 */ /* 0x000fe20000004100 */
[----:B------:R-:W-:Y:S01]  /*1fa0*/  @P2 F2FP.F16.F32.PACK_AB R86, RZ, R86 ;  /* 0x00000056ff56223e */ /* 0x000fe200000000ff */
[----:B------:R-:W-:Y:S01]  /*1fb0*/  @P2 FFMA.FTZ R52, R147, R83, R52 ;  /* 0x0000005393342223 */ /* 0x000fe20000010034 */
[----:B------:R-:W-:-:S02]  /*1fc0*/  @P2 HADD2.F32 R83, -RZ, R73.H0_H0 ;  /* 0x20000049ff532230 */ /* 0x000fc40000004100 */
[----:B------:R-:W-:Y:S01]  /*1fd0*/  @P2 FMUL.FTZ R134, R134, R129 ;  /* 0x0000008186862220 */ /* 0x000fe20000410000 */
[----:B------:R-:W-:Y:S02]  /*1fe0*/  @P2 HADD2.F32 R82, -RZ, R15.H0_H0 ;  /* 0x2000000fff522230 */ /* 0x000fe40000004100 */
[----:B------:R-:W-:Y:S01]  /*1ff0*/  @P2 FFMA.FTZ R53, R140, R84, R53 ;  /* 0x000000548c352223 */ /* 0x000fe20000010035 */
[----:B-1----:R-:W-:Y:S01]  /*2000*/  @P2 FMUL.FTZ R132, R145, R146 ;  /* 0x0000009291842220 */ /* 0x002fe20000410000 */
[----:B------:R-:W-:Y:S01]  /*2010*/  @P2 FFMA.FTZ R54, R83, R135, R54 ;  /* 0x0000008753362223 */ /* 0x000fe20000010036 */
[----:B------:R-:W-:Y:S01]  /*2020*/  FADD.FTZ R83, R110, -R85 ;  /* 0x800000556e537221 */ /* 0x000fe20000010000 */
[----:B------:R-:W-:Y:S02]  /*2030*/  @P2 HADD2.F32 R84, -RZ, R73.H1_H1 ;  /* 0x30000049ff542230 */ /* 0x000fe40000004100 */
[----:B------:R-:W-:Y:S01]  /*2040*/  @P2 FMUL.FTZ R133, R133, R132 ;  /* 0x0000008485852220 */ /* 0x000fe20000410000 */
[----:B------:R-:W-:Y:S01]  /*2050*/  @P2 F2FP.F16.F32.PACK_AB R137, RZ, R137 ;  /* 0x00000089ff89223e */ /* 0x000fe200000000ff */
[----:B------:R-:W-:Y:S01]  /*2060*/  FMUL.FTZ R83, R90, R83 ;  /* 0x000000535a537220 */ /* 0x000fe20000410000 */
[----:B------:R-:W-:Y:S01]  /*2070*/  @P2 F2FP.F16.F32.PACK_AB R134, RZ, R134 ;  /* 0x00000086ff86223e */ /* 0x000fe200000000ff */
[----:B---3--:R-:W-:Y:S01]  /*2080*/  @P2 FMUL.FTZ R131, R87, R148 ;  /* 0x0000009457832220 */ /* 0x008fe20000410000 */
[----:B------:R-:W-:Y:S01]  /*2090*/  @P2 PRMT R76, R76, 0x5410, R86 ;  /* 0x000054104c4c2816 */ /* 0x000fe20000000056 */
[----:B------:R-:W-:Y:S01]  /*20a0*/  @P2 FFMA.FTZ R55, R84, R136, R55 ;  /* 0x0000008854372223 */ /* 0x000fe20000010037 */
[----:B------:R-:W-:-:S02]  /*20b0*/  @P2 HADD2.F32 R85, -RZ, R74.H0_H0 ;  /* 0x2000004aff552230 */ /* 0x000fc40000004100 */
        /* <DEDUP_REMOVED lines=26> */
.L_x_1222:
[----:B------:R-:W-:Y:S02]  /*2260*/  MOV R141, UR22 ;  /* 0x00000016008d7c02 */ /* 0x000fe40008000f00 */
[----:B------:R-:W-:Y:S02]  /*2270*/  MOV R142, UR23 ;  /* 0x00000017008e7c02 */ /* 0x000fe40008000f00 */
[----:B------:R-:W-:-:S04]  /*2280*/  ISETP.NE.U32.AND P1, PT, R141, RZ, PT ;  /* 0x000000ff8d00720c */ /* 0x000fc80003f25070 */
[----:B------:R-:W-:-:S13]  /*2290*/  ISETP.NE.AND.EX P1, PT, R142, RZ, PT, P1 ;  /* 0x000000ff8e00720c */ /* 0x000fda0003f25310 */
[----:B------:R-:W-:Y:S05]  /*22a0*/  @P1 BRA `(.L_x_1239) ;  /* 0x0000000400881947 */ /* 0x000fea0003800000 */
[----:B------:R-:W-:Y:S01]  /*22b0*/  ISETP.GT.AND P1, PT, R89, RZ, PT ;  /* 0x000000ff5900720c */ /* 0x000fe20003f24270 */
[----:B------:R-:W2:Y:S01]  /*22c0*/  @P2 LDC R84, c[0x0][0x40c] ;  /* 0x00010300ff542b82 */ /* 0x000ea20000000800 */
[--C-:B------:R-:W-:Y:S02]  /*22d0*/  HADD2.F32 R85, -RZ, R8.reuse.H0_H0 ;  /* 0x20000008ff557230 */ /* 0x100fe40000004100 */
[----:B------:R-:W-:Y:S02]  /*22e0*/  HADD2.F32 R87, -RZ, R8.H1_H1 ;  /* 0x30000008ff577230 */ /* 0x000fe40000004100 */
[----:B------:R-:W-:Y:S02]  /*22f0*/  HADD2.F32 R135, -RZ, R10.H1_H1 ;  /* 0x3000000aff877230 */ /* 0x000fe40000004100 */
[----:B------:R-:W-:Y:S01]  /*2300*/  HADD2.F32 R137, -RZ, R11.H0_H0 ;  /* 0x2000000bff897230 */ /* 0x000fe20000004100 */
[----:B-1----:R-:W1:Y:S04]  /*2310*/  @P2 LDC R132, c[0x0][0x40c] ;  /* 0x00010300ff842b82 */ /* 0x002e680000000800 */
[-CC-:B------:R-:W-:Y:S01]  /*2320*/  @P1 FFMA.FTZ R129, R3, R105.reuse, R130.reuse ;  /* 0x0000006903811223 */ /* 0x180fe20000010082 */
[-CC-:B------:R-:W-:Y:S01]  /*2330*/  @P1 FFMA.FTZ R134, R97, R105.reuse, R130.reuse ;  /* 0x0000006961861223 */ /* 0x180fe20000010082 */
[-CC-:B------:R-:W-:Y:S01]  /*2340*/  @P1 FFMA.FTZ R131, R98, R105.reuse, R130.reuse ;  /* 0x0000006962831223 */ /* 0x180fe20000010082 */
[----:B------:R-:W-:Y:S01]  /*2350*/  @P1 FFMA.FTZ R133, R94, R105, R130 ;  /* 0x000000695e851223 */ /* 0x000fe20000010082 */
[----:B------:R-:W-:Y:S01]  /*2360*/  @P1 FADD.FTZ R129, R104, -R129 ;  /* 0x8000008168811221 */ /* 0x000fe20000010000 */
[----:B------:R-:W-:Y:S01]  /*2370*/  @P1 FADD.FTZ R134, R95, -R134 ;  /* 0x800000865f861221 */ /* 0x000fe20000010000 */
[----:B------:R-:W-:Y:S01]  /*2380*/  @P1 FADD.FTZ R86, R96, -R131 ;  /* 0x8000008360561221 */ /* 0x000fe20000010000 */
[----:B------:R-:W-:-:S02]  /*2390*/  HADD2.F32 R131, -RZ, R9.H1_H1 ;  /* 0x30000009ff837230 */ /* 0x000fc40000004100 */
[C---:B------:R-:W-:Y:S01]  /*23a0*/  @P1 FFMA.FTZ R85, R90.reuse, R129, R85 ;  /* 0x000000815a551223 */ /* 0x040fe20000010055 */
[----:B------:R-:W-:Y:S02]  /*23b0*/  HADD2.F32 R129, -RZ, R9.H0_H0 ;  /* 0x20000009ff817230 */ /* 0x000fe40000004100 */
[----:B------:R-:W-:Y:S01]  /*23c0*/  @P1 FFMA.FTZ R87, R90, R86, R87 ;  /* 0x000000565a571223 */ /* 0x000fe20000010057 */
[--C-:B------:R-:W-:Y:S02]  /*23d0*/  @P2 HADD2.F32 R86, -RZ, R12.reuse.H0_H0 ;  /* 0x2000000cff562230 */ /* 0x100fe40000004100 */
[----:B--2---:R-:W-:Y:S01]  /*23e0*/  @P2 FMUL.FTZ R85, R85, R84 ;  /* 0x0000005455552220 */ /* 0x004fe20000410000 */
[----:B------:R-:W-:Y:S01]  /*23f0*/  @P1 FADD.FTZ R84, R92, -R133 ;  /* 0x800000855c541221 */ /* 0x000fe20000010000 */
[----:B------:R-:W-:Y:S01]  /*2400*/  @P1 FFMA.FTZ R129, R90, R134, R129 ;  /* 0x000000865a811223 */ /* 0x000fe20000010081 */
[----:B------:R-:W2:Y:S01]  /*2410*/  @P2 LDC R144, c[0x0][0x40c] ;  /* 0x00010300ff902b82 */ /* 0x000ea20000000800 */
[----:B------:R-:W-:Y:S01]  /*2420*/  @P2 FMUL.FTZ R86, R86, R85 ;  /* 0x0000005556562220 */ /* 0x000fe20000410000 */
[----:B------:R-:W-:Y:S01]  /*2430*/  @P1 FFMA.FTZ R131, R90, R84, R131 ;  /* 0x000000545a831223 */ /* 0x000fe20000010083 */
[-CC-:B------:R-:W-:Y:S01]  /*2440*/  @P1 FFMA.FTZ R140, R106, R105.reuse, R130.reuse ;  /* 0x000000696a8c1223 */ /* 0x180fe20000010082 */
[-CC-:B------:R-:W-:Y:S01]  /*2450*/  @P1 FFMA.FTZ R136, R93, R105.reuse, R130.reuse ;  /* 0x000000695d881223 */ /* 0x180fe20000010082 */
[----:B-1----:R-:W-:Y:S01]  /*2460*/  @P2 FMUL.FTZ R84, R87, R132 ;  /* 0x0000008457542220 */ /* 0x002fe20000410000 */
[----:B------:R-:W-:Y:S01]  /*2470*/  @P2 HADD2.F32 R87, -RZ, R12.H1_H1 ;  /* 0x3000000cff572230 */ /* 0x000fe20000004100 */
[----:B------:R-:W-:Y:S01]  /*2480*/  @P2 F2FP.F16.F32.PACK_AB R86, RZ, R86 ;  /* 0x00000056ff56223e */ /* 0x000fe200000000ff */
[----:B------:R-:W1:Y:S01]  /*2490*/  @P2 LDC R134, c[0x0][0x40c] ;  /* 0x00010300ff862b82 */ /* 0x000e620000000800 */
[----:B------:R-:W-:Y:S01]  /*24a0*/  @P1 FFMA.FTZ R139, R109, R105, R130 ;  /* 0x000000696d8b1223 */ /* 0x000fe20000010082 */
[----:B------:R-:W-:-:S02]  /*24b0*/  HADD2.F32 R133, -RZ, R10.H0_H0 ;  /* 0x2000000aff857230 */ /* 0x000fc40000004100 */
[----:B------:R-:W-:Y:S01]  /*24c0*/  @P2 FMUL.FTZ R87, R87, R84 ;  /* 0x0000005457572220 */ /* 0x000fe20000410000 */
[----:B------:R-:W-:Y:S01]  /*24d0*/  @P2 PRMT R76, R86, 0x7610, R76 ;  /* 0x00007610564c2816 */ /* 0x000fe2000000004c */
[--C-:B------:R-:W-:Y:S02]  /*24e0*/  @P2 HADD2.F32 R86, -RZ, R13.reuse.H0_H0 ;  /* 0x2000000dff562230 */ /* 0x100fe40000004100 */
[----:B------:R-:W-:Y:S01]  /*24f0*/  @P1 FADD.FTZ R140, R107, -R140 ;  /* 0x8000008c6b8c1221 */ /* 0x000fe20000010000 */
[----:B------:R-:W-:Y:S01]  /*2500*/  @P1 FADD.FTZ R136, R91, -R136 ;  /* 0x800000885b881221 */ /* 0x000fe20000010000 */
[----:B------:R-:W3:Y:S01]  /*2510*/  @P2 LDC R132, c[0x0][0x40c] ;  /* 0x00010300ff842b82 */ /* 0x000ee20000000800 */
[----:B------:R-:W-:Y:S01]  /*2520*/  @P1 FADD.FTZ R146, R108, -R139 ;  /* 0x8000008b6c921221 */ /* 0x000fe20000010000 */
[----:B------:R-:W-:Y:S01]  /*2530*/  @P2 F2FP.F16.F32.PACK_AB R87, RZ, R87 ;  /* 0x00000057ff57223e */ /* 0x000fe200000000ff */
[----:B------:R-:W-:Y:S02]  /*2540*/  @P2 HADD2.F32 R139, -RZ, R13.H1_H1 ;  /* 0x3000000dff8b2230 */ /* 0x000fe40000004100 */
[C---:B------:R-:W-:Y:S01]  /*2550*/  @P1 FFMA.FTZ R135, R90.reuse, R140, R135 ;  /* 0x0000008c5a871223 */ /* 0x040fe20000010087 */
[----:B------:R-:W-:Y:S01]  /*2560*/  @P1 FFMA.FTZ R133, R90, R136, R133 ;  /* 0x000000885a851223 */ /* 0x000fe20000010085 */
[----:B------:R-:W-:Y:S01]  /*2570*/  @P2 PRMT R76, R76, 0x5410, R87 ;  /* 0x000054104c4c2816 */ /* 0x000fe20000000057 */
[----:B------:R-:W-:Y:S01]  /*2580*/  @P2 HADD2.F32 R136, -RZ, R14.H0_H0 ;  /* 0x2000000eff882230 */ /* 0x000fe20000004100 */
[----:B------:R-:W4:Y:S01]  /*2590*/  @P2 LDC R138, c[0x0][0x40c] ;  /* 0x00010300ff8a2b82 */ /* 0x000f220000000800 */
[----:B------:R-:W-:-:S07]  /*25a0*/  @P1 FFMA.FTZ R137, R90, R146, R137 ;  /* 0x000000925a891223 */ /* 0x000fce0000010089 */
[----:B------:R-:W0:Y:S01]  /*25b0*/  @P2 LDC R148, c[0x0][0x40c] ;  /* 0x00010300ff942b82 */ /* 0x000e220000000800 */
[----:B-1----:R-:W-:Y:S01]  /*25c0*/  @P2 FMUL.FTZ R129, R129, R134 ;  /* 0x0000008681812220 */ /* 0x002fe20000410000 */
[----:B--2---:R-:W-:Y:S01]  /*25d0*/  @P2 FMUL.FTZ R134, R135, R144 ;  /* 0x0000009087862220 */ /* 0x004fe20000410000 */
[----:B------:R-:W-:Y:S02]  /*25e0*/  @P2 HADD2.F32 R135, -RZ, R14.H1_H1 ;  /* 0x3000000eff872230 */ /* 0x000fe40000004100 */
[----:B------:R-:W-:Y:S01]  /*25f0*/  @P2 FMUL.FTZ R86, R86, R129 ;  /* 0x0000008156562220 */ /* 0x000fe20000410000 */
[----:B---3--:R-:W-:-:S04]  /*2600*/  @P2 FMUL.FTZ R132, R131, R132 ;  /* 0x0000008483842220 */ /* 0x008fc80000410000 */
[----:B------:R-:W-:Y:S01]  /*2610*/  @P2 F2FP.F16.F32.PACK_AB R86, RZ, R86 ;  /* 0x00000056ff56223e */ /* 0x000fe200000000ff */
[----:B------:R-:W-:Y:S01]  /*2620*/  @P2 FMUL.FTZ R87, R139, R132 ;  /* 0x000000848b572220 */ /* 0x000fe20000410000 */
[----:B-----5:R-:W-:Y:S02]  /*2630*/  @P2 HADD2.F32 R139, -RZ, R73.H0_H0 ;  /* 0x20000049ff8b2230 */ /* 0x020fe40000004100 */
[----:B------:R-:W-:Y:S01]  /*2640*/  @P2 PRMT R77, R86, 0x7610, R77 ;  /* 0x00007610564d2816 */ /* 0x000fe2000000004d */
[----:B------:R-:W-:Y:S01]  /*2650*/  @P2 FMUL.FTZ R86, R135, R134 ;  /* 0x0000008687562220 */ /* 0x000fe20000410000 */
[----:B----4-:R-:W-:Y:S01]  /*2660*/  @P2 FMUL.FTZ R133, R133, R138 ;  /* 0x0000008a85852220 */ /* 0x010fe20000410000 */
[----:B------:R-:W-:Y:S01]  /*2670*/  @P2 F2FP.F16.F32.PACK_AB R87, RZ, R87 ;  /* 0x00000057ff57223e */ /* 0x000fe200000000ff */
[----:B------:R-:W-:Y:S02]  /*2680*/  @P2 HADD2.F32 R138, -RZ, R15.H0_H0 ;  /* 0x2000000fff8a2230 */ /* 0x000fe40000004100 */
[----:B------:R-:W-:Y:S01]  /*2690*/  @P2 FFMA.FTZ R54, R139, R129, R54 ;  /* 0x000000818b362223 */ /* 0x000fe20000010036 */
[----:B------:R-:W-:Y:S01]  /*26a0*/  @P2 FMUL.FTZ R131, R136, R133 ;  /* 0x0000008588832220 */ /* 0x000fe20000410000 */
[--C-:B------:R-:W-:Y:S01]  /*26b0*/  @P2 HADD2.F32 R135, -RZ, R72.reuse.H0_H0 ;  /* 0x20000048ff872230 */ /* 0x100fe20000004100 */
[----:B------:R-:W-:Y:S01]  /*26c0*/  @P2 PRMT R77, R77, 0x5410, R87 ;  /* 0x000054104d4d2816 */ /* 0x000fe20000000057 */
[----:B------:R-:W-:-:S02]  /*26d0*/  @P2 HADD2.F32 R136, -RZ, R72.H1_H1 ;  /* 0x30000048ff882230 */ /* 0x000fc40000004100 */
[----:B0-----:R-:W-:Y:S01]  /*26e0*/  @P2 FMUL.FTZ R137, R137, R148 ;  /* 0x0000009489892220 */ /* 0x001fe20000410000 */
[----:B------:R-:W-:Y:S01]  /*26f0*/  @P2 F2FP.F16.F32.PACK_AB R131, RZ, R131 ;  /* 0x00000083ff83223e */ /* 0x000fe200000000ff */
[----:B------:R-:W-:Y:S01]  /*2700*/  @P2 FFMA.FTZ R52, R135, R85, R52 ;  /* 0x0000005587342223 */ /* 0x000fe20000010034 */
[--C-:B------:R-:W-:Y:S02]  /*2710*/  @P2 HADD2.F32 R85, -RZ, R74.reuse.H0_H0 ;  /* 0x2000004aff552230 */ /* 0x100fe40000004100 */
[----:B------:R-:W-:Y:S01]  /*2720*/  @P2 FMUL.FTZ R87, R138, R137 ;  /* 0x000000898a572220 */ /* 0x000fe20000410000 */
[----:B------:R-:W-:Y:S01]  /*2730*/  @P2 FFMA.FTZ R53, R136, R84, R53 ;  /* 0x0000005488352223 */ /* 0x000fe20000010035 */
[----:B------:R-:W-:Y:S01]  /*2740*/  @P2 HADD2.F32 R84, -RZ, R73.H1_H1 ;  /* 0x30000049ff542230 */ /* 0x000fe20000004100 */
[----:B------:R-:W-:Y:S01]  /*2750*/  @P2 F2FP.F16.F32.PACK_AB R86, RZ, R86 ;  /* 0x00000056ff56223e */ /* 0x000fe200000000ff */
[----:B------:R-:W-:Y:S01]  /*2760*/  @P2 HADD2.F32 R136, -RZ, R74.H1_H1 ;  /* 0x3000004aff882230 */ /* 0x000fe20000004100 */
[----:B------:R-:W-:Y:S01]  /*2770*/  @P2 F2FP.F16.F32.PACK_AB R87, RZ, R87 ;  /* 0x00000057ff57223e */ /* 0x000fe200000000ff */
[----:B------:R-:W-:Y:S01]  /*2780*/  @P2 HADD2.F32 R129, -RZ, R75.H0_H0 ;  /* 0x2000004bff812230 */ /* 0x000fe20000004100 */
[----:B------:R-:W-:Y:S01]  /*2790*/  @P2 PRMT R78, R131, 0x7610, R78 ;  /* 0x00007610834e2816 */ /* 0x000fe2000000004e */
[----:B------:R-:W-:Y:S01]  /*27a0*/  @P2 FFMA.FTZ R55, R84, R132, R55 ;  /* 0x0000008454372223 */ /* 0x000fe20000010037 */
[----:B------:R-:W-:Y:S01]  /*27b0*/  @P2 FFMA.FTZ R48, R85, R133, R48 ;  /* 0x0000008555302223 */ /* 0x000fe20000010030 */
[----:B------:R-:W-:Y:S01]  /*27c0*/  @P2 FFMA.FTZ R49, R136, R134, R49 ;  /* 0x0000008688312223 */ /* 0x000fe20000010031 */
[----:B------:R-:W-:Y:S01]  /*27d0*/  @P2 FFMA.FTZ R50, R129, R137, R50 ;  /* 0x0000008981322223 */ /* 0x000fe20000010032 */
[----:B------:R-:W-:-:S02]  /*27e0*/  @P2 PRMT R78, R78, 0x5410, R86 ;  /* 0x000054104e4e2816 */ /* 0x000fc40000000056 */
[----:B------:R-:W-:Y:S01]  /*27f0*/  @P2 PRMT R79, R87, 0x7610, R79 ;  /* 0x00007610574f2816 */ /* 0x000fe2000000004f */
        /* <DEDUP_REMOVED lines=13> */
.L_x_1239:
[----:B------:R-:W-:Y:S01]  /*28d0*/  ISETP.GT.AND P1, PT, R89, RZ, PT ;  /* 0x000000ff5900720c */ /* 0x000fe20003f24270 */
[----:B------:R-:W-:Y:S01]  /*28e0*/  @P3 FFMA.FTZ R83, R3, R105, R130 ;  /* 0x0000006903533223 */ /* 0x000fe20000010082 */
[--C-:B------:R-:W-:Y:S01]  /*28f0*/  HADD2.F32 R81, -RZ, R8.reuse.H0_H0 ;  /* 0x20000008ff517230 */ /* 0x100fe20000004100 */
[----:B------:R-:W2:Y:S01]  /*2900*/  @P2 LDC R86, c[0x0][0x40c] ;  /* 0x00010300ff562b82 */ /* 0x000ea20000000800 */
[----:B------:R-:W-:Y:S02]  /*2910*/  HADD2.F32 R80, -RZ, R8.H1_H1 ;  /* 0x30000008ff507230 */ /* 0x000fe40000004100 */
[----:B------:R-:W-:Y:S01]  /*2920*/  @P3 FADD.FTZ R83, R104, -R83 ;  /* 0x8000005368533221 */ /* 0x000fe20000010000 */
[--C-:B-1----:R-:W-:Y:S02]  /*2930*/  HADD2.F32 R129, -RZ, R9.reuse.H0_H0 ;  /* 0x20000009ff817230 */ /* 0x102fe40000004100 */
[--C-:B------:R-:W-:Y:S02]  /*2940*/  HADD2.F32 R82, -RZ, R10.reuse.H1_H1 ;  /* 0x3000000aff527230 */ /* 0x100fe40000004100 */
[----:B------:R-:W-:Y:S01]  /*2950*/  @P3 FFMA.FTZ R81, R90, R83, R81 ;  /* 0x000000535a513223 */ /* 0x000fe20000010051 */
[----:B------:R-:W-:Y:S01]  /*2960*/  HADD2.F32 R87, -RZ, R10.H0_H0 ;  /* 0x2000000aff577230 */ /* 0x000fe20000004100 */
[----:B------:R-:W1:Y:S01]  /*2970*/  @P2 LDC R133, c[0x0][0x40c] ;  /* 0x00010300ff852b82 */ /* 0x000e620000000800 */
[----:B------:R-:W-:-:S02]  /*2980*/  HADD2.F32 R131, -RZ, R9.H1_H1 ;  /* 0x30000009ff837230 */ /* 0x000fc40000004100 */
[-CC-:B------:R-:W-:Y:S01]  /*2990*/  @P1 FFMA.FTZ R83, R94, R105.reuse, R130.reuse ;  /* 0x000000695e531223 */ /* 0x180fe20000010082 */
[-CC-:B------:R-:W-:Y:S01]  /*29a0*/  @P1 FFMA.FTZ R138, R106, R105.reuse, R130.reuse ;  /* 0x000000696a8a1223 */ /* 0x180fe20000010082 */
[-CC-:B------:R-:W-:Y:S01]  /*29b0*/  @P1 FFMA.FTZ R85, R98, R105.reuse, R130.reuse ;  /* 0x0000006962551223 */ /* 0x180fe20000010082 */
[-C--:B------:R-:W-:Y:S01]  /*29c0*/  @P1 FFMA.FTZ R84, R97, R105.reuse, R130 ;  /* 0x0000006961541223 */ /* 0x080fe20000010082 */
[----:B------:R-:W-:Y:S01]  /*29d0*/  @P1 FADD.FTZ R134, R92, -R83 ;  /* 0x800000535c861221 */ /* 0x000fe20000010000 */
[----:B------:R-:W-:Y:S01]  /*29e0*/  @P1 FADD.FTZ R83, R107, -R138 ;  /* 0x8000008a6b531221 */ /* 0x000fe20000010000 */
[----:B------:R-:W3:Y:S01]  /*29f0*/  @P2 LDC R132, c[0x0][0x40c] ;  /* 0x00010300ff842b82 */ /* 0x000ee20000000800 */
[----:B------:R-:W-:Y:S01]  /*2a00*/  @P1 FADD.FTZ R85, R96, -R85 ;  /* 0x8000005560551221 */ /* 0x000fe20000010000 */
[----:B------:R-:W-:Y:S01]  /*2a10*/  @P1 FFMA.FTZ R136, R93, R105, R130 ;  /* 0x000000695d881223 */ /* 0x000fe20000010082 */
[----:B------:R-:W-:Y:S01]  /*2a20*/  @P1 FADD.FTZ R84, R95, -R84 ;  /* 0x800000545f541221 */ /* 0x000fe20000010000 */
[C---:B------:R-:W-:Y:S01]  /*2a30*/  @P1 FFMA.FTZ R82, R90.reuse, R83, R82 ;  /* 0x000000535a521223 */ /* 0x040fe20000010052 */
[C---:B------:R-:W-:Y:S01]  /*2a40*/  @P1 FFMA.FTZ R80, R90.reuse, R85, R80 ;  /* 0x000000555a501223 */ /* 0x040fe20000010050 */
[----:B------:R-:W-:Y:S01]  /*2a50*/  @P1 FFMA.FTZ R85, R109, R105, R130 ;  /* 0x000000696d551223 */ /* 0x000fe20000010082 */
[----:B------:R-:W-:Y:S01]  /*2a60*/  @P1 FADD.FTZ R136, R91, -R136 ;  /* 0x800000885b881221 */ /* 0x000fe20000010000 */
[----:B------:R-:W4:Y:S01]  /*2a70*/  @P2 LDC R138, c[0x0][0x40c] ;  /* 0x00010300ff8a2b82 */ /* 0x000f220000000800 */
[----:B------:R-:W-:Y:S01]  /*2a80*/  @P1 FFMA.FTZ R129, R90, R84, R129 ;  /* 0x000000545a811223 */ /* 0x000fe20000010081 */
[----:B------:R-:W-:Y:S01]  /*2a90*/  @P1 FADD.FTZ R137, R108, -R85 ;  /* 0x800000556c891221 */ /* 0x000fe20000010000 */
[----:B------:R-:W-:Y:S01]  /*2aa0*/  @P1 FFMA.FTZ R87, R90, R136, R87 ;  /* 0x000000885a571223 */ /* 0x000fe20000010057 */
[----:B------:R-:W-:-:S02]  /*2ab0*/  @P2 HADD2.F32 R135, -RZ, R12.H1_H1 ;  /* 0x3000000cff872230 */ /* 0x000fc40000004100 */
[----:B--2---:R-:W-:Y:S01]  /*2ac0*/  @P2 FMUL.FTZ R85, R81, R86 ;  /* 0x0000005651552220 */ /* 0x004fe20000410000 */
[----:B------:R-:W-:Y:S02]  /*2ad0*/  HADD2.F32 R83, -RZ, R11.H0_H0 ;  /* 0x2000000bff537230 */ /* 0x000fe40000004100 */
[----:B------:R-:W-:Y:S01]  /*2ae0*/  @P1 FFMA.FTZ R143, R112, R105, R130 ;  /* 0x00000069708f1223 */ /* 0x000fe20000010082 */
[----:B------:R-:W2:Y:S01]  /*2af0*/  @P2 LDC R139, c[0x0][0x40c] ;  /* 0x00010300ff8b2b82 */ /* 0x000ea20000000800 */
[----:B------:R-:W-:Y:S02]  /*2b00*/  @P2 HADD2.F32 R136, -RZ, R13.H0_H0 ;  /* 0x2000000dff882230 */ /* 0x000fe40000004100 */
[----:B-1----:R-:W-:Y:S01]  /*2b10*/  @P2 FMUL.FTZ R86, R80, R133 ;  /* 0x0000008550562220 */ /* 0x002fe20000410000 */
[----:B------:R-:W-:Y:S01]  /*2b20*/  @P1 FFMA.FTZ R131, R90, R134, R131 ;  /* 0x000000865a831223 */ /* 0x000fe20000010083 */
[----:B------:R-:W-:Y:S02]  /*2b30*/  HADD2.F32 R84, -RZ, R11.H1_H1 ;  /* 0x3000000bff547230 */ /* 0x000fe40000004100 */
[----:B------:R-:W-:Y:S01]  /*2b40*/  @P1 FADD.FTZ R143, R110, -R143 ;  /* 0x8000008f6e8f1221 */ /* 0x000fe20000010000 */
[----:B------:R-:W-:Y:S01]  /*2b50*/  @P1 FFMA.FTZ R83, R90, R137, R83 ;  /* 0x000000895a531223 */ /* 0x000fe20000010053 */
[----:B------:R-:W-:Y:S01]  /*2b60*/  @P2 HADD2.F32 R134, -RZ, R12.H0_H0 ;  /* 0x2000000cff862230 */ /* 0x000fe20000004100 */
[----:B------:R-:W1:Y:S01]  /*2b70*/  @P2 LDC R140, c[0x0][0x40c] ;  /* 0x00010300ff8c2b82 */ /* 0x000e620000000800 */
[----:B---3--:R-:W-:Y:S01]  /*2b80*/  @P2 FMUL.FTZ R133, R129, R132 ;  /* 0x0000008481852220 */ /* 0x008fe20000410000 */
[----:B------:R-:W-:Y:S01]  /*2b90*/  @P2 FMUL.FTZ R132, R135, R86 ;  /* 0x0000005687842220 */ /* 0x000fe20000410000 */
[----:B------:R-:W-:-:S02]  /*2ba0*/  @P2 HADD2.F32 R144, -RZ, R14.H0_H0 ;  /* 0x2000000eff902230 */ /* 0x000fc40000004100 */
[----:B------:R-:W-:Y:S01]  /*2bb0*/  @P1 FFMA.FTZ R84, R90, R143, R84 ;  /* 0x0000008f5a541223 */ /* 0x000fe20000010054 */
[----:B------:R-:W-:Y:S01]  /*2bc0*/  @P2 FMUL.FTZ R135, R136, R133 ;  /* 0x0000008588872220 */ /* 0x000fe20000410000 */
[----:B------:R-:W-:Y:S02]  /*2bd0*/  @P2 HADD2.F32 R148, -RZ, R15.H0_H0 ;  /* 0x2000000fff942230 */ /* 0x000fe40000004100 */
[----:B------:R-:W-:Y:S01]  /*2be0*/  @P2 FMUL.FTZ R134, R134, R85 ;  /* 0x0000005586862220 */ /* 0x000fe20000410000 */
[----:B------:R-:W3:Y:S01]  /*2bf0*/  @P2 LDC R146, c[0x0][0x40c] ;  /* 0x00010300ff922b82 */ /* 0x000ee20000000800 */
[C---:B----4-:R-:W-:Y:S01]  /*2c00*/  @P2 FMUL.FTZ R136, R131.reuse, R138 ;  /* 0x0000008a83882220 */ /* 0x050fe20000410000 */
[----:B------:R-:W-:Y:S01]  /*2c10*/  @P2 HADD2.F32 R143, -RZ, R13.H1_H1 ;  /* 0x3000000dff8f2230 */ /* 0x000fe20000004100 */
[----:B------:R-:W-:Y:S01]  /*2c20*/  F2FP.F16.F32.PACK_AB R80, R80, R81 ;  /* 0x000000515050723e */ /* 0x000fe200000000ff */
[----:B------:R-:W-:Y:S01]  /*2c30*/  @P2 HADD2.F32 R145, -RZ, R14.H1_H1 ;  /* 0x3000000eff912230 */ /* 0x000fe20000004100 */
[----:B------:R-:W-:Y:S01]  /*2c40*/  F2FP.F16.F32.PACK_AB R81, R131, R129 ;  /* 0x000000818351723e */ /* 0x000fe200000000ff */
[----:B------:R-:W-:Y:S01]  /*2c50*/  @P2 HADD2.F32 R149, -RZ, R15.H1_H1 ;  /* 0x3000000fff952230 */ /* 0x000fe20000004100 */
[----:B------:R-:W-:Y:S01]  /*2c60*/  @P2 F2FP.F16.F32.PACK_AB R134, RZ, R134 ;  /* 0x00000086ff86223e */ /* 0x000fe200000000ff */
[----:B------:R-:W4:Y:S01]  /*2c70*/  @P2 LDC R147, c[0x0][0x40c] ;  /* 0x00010300ff932b82 */ /* 0x000f220000000800 */
[C---:B--2---:R-:W-:Y:S01]  /*2c80*/  @P2 FMUL.FTZ R138, R82.reuse, R139 ;  /* 0x0000008b528a2220 */ /* 0x044fe20000410000 */
[----:B------:R-:W-:Y:S01]  /*2c90*/  F2FP.F16.F32.PACK_AB R82, R82, R87 ;  /* 0x000000575252723e */ /* 0x000fe200000000ff */
[----:B-----5:R-:W-:-:S02]  /*2ca0*/  @P2 HADD2.F32 R129, -RZ, R72.H0_H0 ;  /* 0x20000048ff812230 */ /* 0x020fc40000004100 */
[----:B------:R-:W-:Y:S01]  /*2cb0*/  @P2 FMUL.FTZ R143, R143, R136 ;  /* 0x000000888f8f2220 */ /* 0x000fe20000410000 */
[----:B------:R-:W-:Y:S01]  /*2cc0*/  @P2 FMUL.FTZ R145, R145, R138 ;  /* 0x0000008a91912220 */ /* 0x000fe20000410000 */
[----:B------:R-:W-:Y:S01]  /*2cd0*/  @P2 F2FP.F16.F32.PACK_AB R135, RZ, R135 ;  /* 0x00000087ff87223e */ /* 0x000fe200000000ff */
[----:B-1----:R-:W-:Y:S01]  /*2ce0*/  @P2 FMUL.FTZ R137, R87, R140 ;  /* 0x0000008c57892220 */ /* 0x002fe20000410000 */
[----:B------:R-:W-:Y:S02]  /*2cf0*/  @P2 HADD2.F32 R87, -RZ, R73.H0_H0 ;  /* 0x20000049ff572230 */ /* 0x000fe40000004100 */
[----:B------:R-:W-:Y:S01]  /*2d00*/  @P2 FFMA.FTZ R52, R129, R85, R52 ;  /* 0x0000005581342223 */ /* 0x000fe20000010034 */
[----:B------:R-:W-:Y:S01]  /*2d10*/  @P2 PRMT R76, R134, 0x7610, R76 ;  /* 0x00007610864c2816 */ /* 0x000fe2000000004c */
[----:B------:R-:W-:Y:S01]  /*2d20*/  @P2 FMUL.FTZ R144, R144, R137 ;  /* 0x0000008990902220 */ /* 0x000fe20000410000 */
[----:B------:R-:W-:Y:S02]  /*2d30*/  @P2 HADD2.F32 R85, -RZ, R74.H0_H0 ;  /* 0x2000004aff552230 */ /* 0x000fe40000004100 */
[----:B------:R-:W-:Y:S01]  /*2d40*/  @P2 FFMA.FTZ R54, R87, R133, R54 ;  /* 0x0000008557362223 */ /* 0x000fe20000010036 */
[----:B------:R-:W-:-:S02]  /*2d50*/  @P2 HADD2.F32 R87, -RZ, R75.H0_H0 ;  /* 0x2000004bff572230 */ /* 0x000fc40000004100 */
[----:B---3--:R-:W-:Y:S01]  /*2d60*/  @P2 FMUL.FTZ R139, R83, R146 ;  /* 0x00000092538b2220 */ /* 0x008fe20000410000 */
[----:B------:R-:W-:Y:S01]  /*2d70*/  @P2 F2FP.F16.F32.PACK_AB R144, RZ, R144 ;  /* 0x00000090ff90223e */ /* 0x000fe200000000ff */
[----:B------:R-:W-:Y:S01]  /*2d80*/  @P2 HADD2.F32 R134, -RZ, R75.H1_H1 ;  /* 0x3000004bff862230 */ /* 0x000fe20000004100 */
[----:B------:R-:W-:Y:S01]  /*2d90*/  F2FP.F16.F32.PACK_AB R83, R84, R83 ;  /* 0x000000535453723e */ /* 0x000fe200000000ff */
[----:B------:R-:W-:Y:S01]  /*2da0*/  @P2 FMUL.FTZ R146, R148, R139 ;  /* 0x0000008b94922220 */ /* 0x000fe20000410000 */
[----:B------:R-:W-:Y:S01]  /*2db0*/  @P2 HADD2.F32 R148, -RZ, R72.H1_H1 ;  /* 0x30000048ff942230 */ /* 0x000fe20000004100 */
[----:B------:R-:W-:Y:S01]  /*2dc0*/  @P2 F2FP.F16.F32.PACK_AB R132, RZ, R132 ;  /* 0x00000084ff84223e */ /* 0x000fe200000000ff */
[----:B------:R-:W-:Y:S01]  /*2dd0*/  @P2 FFMA.FTZ R48, R85, R137, R48 ;  /* 0x0000008955302223 */ /* 0x000fe20000010030 */
[----:B----4-:R-:W-:Y:S01]  /*2de0*/  @P2 FMUL.FTZ R140, R84, R147 ;  /* 0x00000093548c2220 */ /* 0x010fe20000410000 */
[----:B------:R-:W-:Y:S01]  /*2df0*/  @P2 F2FP.F16.F32.PACK_AB R146, RZ, R146 ;  /* 0x00000092ff92223e */ /* 0x000fe200000000ff */
[----:B------:R-:W-:Y:S01]  /*2e00*/  @P2 FFMA.FTZ R53, R148, R86, R53 ;  /* 0x0000005694352223 */ /* 0x000fe20000010035 */
[----:B------:R-:W-:-:S02]  /*2e10*/  @P2 HADD2.F32 R84, -RZ, R73.H1_H1 ;  /* 0x30000049ff542230 */ /* 0x000fc40000004100 */
        /* <DEDUP_REMOVED lines=13> */
[----:B------:R-:W-:Y:S02]  /*2ef0*/  @P2 PRMT R77, R77, 0x5410, R143 ;  /* 0x000054104d4d2816 */ /* 0x000fe4000000008f */
[----:B------:R-:W-:Y:S02]  /*2f00*/  @P2 PRMT R78, R78, 0x5410, R145 ;  /* 0x000054104e4e2816 */ /* 0x000fe40000000091 */
[----:B------:R-:W-:-:S07]  /*2f10*/  @P2 PRMT R79, R79, 0x5410, R147 ;  /* 0x000054104f4f2816 */ /* 0x000fce0000000093 */
.L_x_1238:
[----:B------:R-:W-:Y:S05]  /*2f20*/  BSYNC.RECONVERGENT B1 ;  /* 0x0000000000017941 */ /* 0x000fea0003800200 */
.L_x_1221:
[----:B------:R-:W-:Y:S01]  /*2f30*/  ISETP.NE.U32.AND P1, PT, R141, RZ, PT ;  /* 0x000000ff8d00720c */ /* 0x000fe20003f25070 */
[----:B------:R-:W2:Y:S01]  /*2f40*/  @P2 LDC.64 R84, c[0x0][0x468] ;  /* 0x00011a00ff542b82 */ /* 0x000ea20000000a00 */
[----:B------:R-:W-:Y:S02]  /*2f50*/  BSSY.RECONVERGENT B1, `(.L_x_1240) ;  /* 0x000000c000017945 */ /* 0x000fe40003800200 */
[----:B------:R-:W-:-:S13]  /*2f60*/  ISETP.NE.AND.EX P1, PT, R142, RZ, PT, P1 ;  /* 0x000000ff8e00720c */ /* 0x000fda0003f25310 */
[----:B------:R-:W3:Y:S01]  /*2f70*/  @P1 LDC.64 R86, c[0x0][0x478] ;  /* 0x00011e00ff561b82 */ /* 0x000ee20000000a00 */
[C---:B--2---:R-:W-:Y:S01]  /*2f80*/  @P2 IMAD.WIDE.U32 R84, R127.reuse, 0x10, R84 ;  /* 0x000000107f542825 */ /* 0x044fe200078e0054 */
[----:B------:R-:W-:-:S03]  /*2f90*/  IADD3 R127, PT, PT, R127, 0x20, RZ ;  /* 0x000000207f7f7810 */ /* 0x000fc60007ffe0ff */
[----:B---3--:R-:W-:-:S05]  /*2fa0*/  @P1 IMAD.WIDE.U32 R86, R99, 0x10, R86 ;  /* 0x0000001063561825 */ /* 0x008fca00078e0056 */
[----:B------:R2:W-:Y:S04]  /*2fb0*/  @P1 STG.E.128 desc[UR6][R86.64], R80 ;  /* 0x0000005056001986 */ /* 0x0005e8000c101d06 */
[----:B------:R2:W-:Y:S01]  /*2fc0*/  @P2 STG.E.128 desc[UR6][R84.64], R76 ;  /* 0x0000004c54002986 */ /* 0x0005e2000c101d06 */
[----:B------:R-:W-:Y:S05]  /*2fd0*/  @!P2 BRA `(.L_x_1241) ;  /* 0x00000000000ca947 */ /* 0x000fea0003800000 */
[----:B-----5:R-:W3:Y:S02]  /*2fe0*/  LDC.64 R72, c[0x0][0x390] ;  /* 0x0000e400ff487b82 */ /* 0x020ee40000000a00 */
[----:B---3--:R-:W-:-:S06]  /*2ff0*/  IMAD.WIDE.U32 R72, R127, 0x10, R72 ;  /* 0x000000107f487825 */ /* 0x008fcc00078e0048 */
[----:B------:R-:W5:Y:S02]  /*3000*/  LDG.E.128 R72, desc[UR6][R72.64] ;  /* 0x0000000648487981 */ /* 0x000f64000c1e1d00 */
.L_x_1241:
[----:B------:R-:W-:Y:S05]  /*3010*/  BSYNC.RECONVERGENT B1 ;  /* 0x0000000000017941 */ /* 0x000fea0003800200 */
.L_x_1240:
[----:B------:R-:W-:Y:S04]  /*3020*/  BSSY.RECONVERGENT B1, `(.L_x_1242) ;  /* 0x00001a8000017945 */ /* 0x000fe80003800200 */
[----:B------:R-:W-:Y:S05]  /*3030*/  @!P0 BRA `(.L_x_1243) ;  /* 0x0000000c00248947 */ /* 0x000fea0003800000 */
[----:B------:R-:W-:Y:S05]  /*3040*/  @!P1 BRA `(.L_x_1244) ;  /* 0x0000000400989947 */ /* 0x000fea0003800000 */
[----:B------:R-:W-:Y:S01]  /*3050*/  ISETP.GT.AND P0, PT, R89, RZ, PT ;  /* 0x000000ff5900720c */ /* 0x000fe20003f04270 */
[----:B------:R-:W3:Y:S01]  /*3060*/  @P2 LDC R134, c[0x0][0x40c] ;  /* 0x00010300ff862b82 */ /* 0x000ee20000000800 */
[--C-:B--2---:R-:W-:Y:S02]  /*3070*/  HADD2.F32 R81, -RZ, R4.reuse.H0_H0 ;  /* 0x20000004ff517230 */ /* 0x104fe40000004100 */
[----:B------:R-:W-:Y:S02]  /*3080*/  HADD2.F32 R87, -RZ, R4.H1_H1 ;  /* 0x30000004ff577230 */ /* 0x000fe40000004100 */
[--C-:B------:R-:W-:Y:S02]  /*3090*/  HADD2.F32 R82, -RZ, R5.reuse.H0_H0 ;  /* 0x20000005ff527230 */ /* 0x100fe40000004100 */
[----:B------:R-:W-:Y:S01]  /*30a0*/  HADD2.F32 R85, -RZ, R5.H1_H1 ;  /* 0x30000005ff557230 */ /* 0x000fe20000004100 */
[----:B------:R-:W2:Y:S01]  /*30b0*/  @P2 LDC R137, c[0x0][0x40c] ;  /* 0x00010300ff892b82 */ /* 0x000ea20000000800 */
[----:B------:R-:W-:-:S02]  /*30c0*/  @P2 HADD2.F32 R131, -RZ, R16.H1_H1 ;  /* 0x30000010ff832230 */ /* 0x000fc40000004100 */
[----:B------:R-:W-:Y:S02]  /*30d0*/  @P2 HADD2.F32 R135, -RZ, R17.H1_H1 ;  /* 0x30000011ff872230 */ /* 0x000fe40000004100 */
[-CC-:B------:R-:W-:Y:S01]  /*30e0*/  @P0 FFMA.FTZ R83, R111, R105.reuse, R130.reuse ;  /* 0x000000696f530223 */ /* 0x180fe20000010082 */
[-CC-:B------:R-:W-:Y:S01]  /*30f0*/  @P0 FFMA.FTZ R80, R114, R105.reuse, R130.reuse ;  /* 0x0000006972500223 */ /* 0x180fe20000010082 */
[-CC-:B------:R-:W-:Y:S01]  /*3100*/  @P0 FFMA.FTZ R89, R115, R105.reuse, R130.reuse ;  /* 0x0000006973590223 */ /* 0x180fe20000010082 */
[-C--:B------:R-:W-:Y:S01]  /*3110*/  @P0 FFMA.FTZ R84, R120, R105.reuse, R130 ;  /* 0x0000006978540223 */ /* 0x080fe20000010082 */
[----:B------:R-:W4:Y:S01]  /*3120*/  @P2 LDC R142, c[0x0][0x40c] ;  /* 0x00010300ff8e2b82 */ /* 0x000f220000000800 */
[----:B------:R-:W-:Y:S01]  /*3130*/  @P0 FADD.FTZ R83, R116, -R83 ;  /* 0x8000005374530221 */ /* 0x000fe20000010000 */
[----:B------:R-:W-:Y:S01]  /*3140*/  @P0 FADD.FTZ R80, R113, -R80 ;  /* 0x8000005071500221 */ /* 0x000fe20000010000 */
[-CC-:B-1----:R-:W-:Y:S01]  /*3150*/  @P0 FFMA.FTZ R129, R124, R105.reuse, R130.reuse ;  /* 0x000000697c810223 */ /* 0x182fe20000010082 */
[--C-:B------:R-:W-:Y:S01]  /*3160*/  @P0 FFMA.FTZ R86, R121, R105, R130.reuse ;  /* 0x0000006979560223 */ /* 0x100fe20000010082 */
[----:B------:R-:W-:Y:S01]  /*3170*/  @P0 FFMA.FTZ R81, R90, R83, R81 ;  /* 0x000000535a510223 */ /* 0x000fe20000010051 */
[-CC-:B------:R-:W-:Y:S01]  /*3180*/  @P0 FFMA.FTZ R133, R123, R105.reuse, R130.reuse ;  /* 0x000000697b850223 */ /* 0x180fe20000010082 */
[----:B------:R-:W-:Y:S01]  /*3190*/  @P0 FFMA.FTZ R132, R128, R105, R130 ;  /* 0x0000006980840223 */ /* 0x000fe20000010082 */
[----:B------:R-:W1:Y:S01]  /*31a0*/  @P2 LDC R140, c[0x0][0x40c] ;  /* 0x00010300ff8c2b82 */ /* 0x000e620000000800 */
[----:B------:R-:W-:Y:S01]  /*31b0*/  @P0 FADD.FTZ R89, R118, -R89 ;  /* 0x8000005976590221 */ /* 0x000fe20000010000 */
[----:B------:R-:W-:Y:S01]  /*31c0*/  @P0 FADD.FTZ R84, R117, -R84 ;  /* 0x8000005475540221 */ /* 0x000fe20000010000 */
[----:B------:R-:W-:Y:S01]  /*31d0*/  @P0 FFMA.FTZ R87, R90, R80, R87 ;  /* 0x000000505a570223 */ /* 0x000fe20000010057 */
[----:B------:R-:W-:-:S02]  /*31e0*/  @P2 HADD2.F32 R80, -RZ, R16.H0_H0 ;  /* 0x20000010ff502230 */ /* 0x000fc40000004100 */
[----:B------:R-:W-:Y:S01]  /*31f0*/  @P0 FADD.FTZ R130, R122, -R129 ;  /* 0x800000817a820221 */ /* 0x000fe20000010000 */
[----:B---3--:R-:W-:Y:S01]  /*3200*/  @P2 FMUL.FTZ R129, R81, R134 ;  /* 0x0000008651812220 */ /* 0x008fe20000410000 */
[C---:B------:R-:W-:Y:S01]  /*3210*/  @P0 FFMA.FTZ R82, R90.reuse, R89, R82 ;  /* 0x000000595a520223 */ /* 0x040fe20000010052 */
[----:B------:R-:W3:Y:S01]  /*3220*/  @P2 LDC R136, c[0x0][0x40c] ;  /* 0x00010300ff882b82 */ /* 0x000ee20000000800 */
[----:B------:R-:W-:Y:S01]  /*3230*/  @P0 FFMA.FTZ R85, R90, R84, R85 ;  /* 0x000000545a550223 */ /* 0x000fe20000010055 */
[--C-:B------:R-:W-:Y:S02]  /*3240*/  HADD2.F32 R83, -RZ, R6.reuse.H0_H0 ;  /* 0x20000006ff537230 */ /* 0x100fe40000004100 */
[----:B------:R-:W-:Y:S01]  /*3250*/  @P0 FADD.FTZ R86, R119, -R86 ;  /* 0x8000005677560221 */ /* 0x000fe20000010000 */
[----:B------:R-:W-:Y:S02]  /*3260*/  HADD2.F32 R105, -RZ, R6.H1_H1 ;  /* 0x30000006ff697230 */ /* 0x000fe40000004100 */
[----:B------:R-:W-:Y:S01]  /*3270*/  @P0 FADD.FTZ R133, R126, -R133 ;  /* 0x800000857e850221 */ /* 0x000fe20000010000 */
[----:B------:R-:W-:-:S02]  /*3280*/  HADD2.F32 R84, -RZ, R7.H0_H0 ;  /* 0x20000007ff547230 */ /* 0x000fc40000004100 */
[----:B------:R-:W-:Y:S01]  /*3290*/  @P0 FADD.FTZ R132, R125, -R132 ;  /* 0x800000847d840221 */ /* 0x000fe20000010000 */
[----:B------:R-:W0:Y:S01]  /*32a0*/  @P2 LDC R144, c[0x0][0x40c] ;  /* 0x00010300ff902b82 */ /* 0x000e220000000800 */
[----:B------:R-:W-:Y:S02]  /*32b0*/  HADD2.F32 R89, -RZ, R7.H1_H1 ;  /* 0x30000007ff597230 */ /* 0x000fe40000004100 */
[----:B------:R-:W-:Y:S01]  /*32c0*/  @P2 FMUL.FTZ R80, R129, R80 ;  /* 0x0000005081502220 */ /* 0x000fe20000410000 */
[C---:B------:R-:W-:Y:S01]  /*32d0*/  @P0 FFMA.FTZ R83, R90.reuse, R86, R83 ;  /* 0x000000565a530223 */ /* 0x040fe20000010053 */
[C---:B------:R-:W-:Y:S01]  /*32e0*/  @P0 FFMA.FTZ R105, R90.reuse, R130, R105 ;  /* 0x000000825a690223 */ /* 0x040fe20000010069 */
[C---:B------:R-:W-:Y:S01]  /*32f0*/  @P0 FFMA.FTZ R84, R90.reuse, R133, R84 ;  /* 0x000000855a540223 */ /* 0x040fe20000010054 */
[----:B------:R-:W-:Y:S01]  /*3300*/  @P0 FFMA.FTZ R89, R90, R132, R89 ;  /* 0x000000845a590223 */ /* 0x000fe20000010059 */
[----:B------:R-:W-:Y:S01]  /*3310*/  @P2 F2FP.F16.F32.PACK_AB R90, RZ, R80 ;  /* 0x00000050ff5a223e */ /* 0x000fe200000000ff */
[----:B------:R-:W0:Y:S01]  /*3320*/  @P2 LDC R141, c[0x0][0x40c] ;  /* 0x00010300ff8d2b82 */ /* 0x000e220000000800 */
[----:B------:R-:W-:-:S02]  /*3330*/  @P2 HADD2.F32 R80, -RZ, R17.H0_H0 ;  /* 0x20000011ff502230 */ /* 0x000fc40000004100 */
[----:B--2---:R-:W-:Y:S01]  /*3340*/  @P2 FMUL.FTZ R133, R82, R137 ;  /* 0x0000008952852220 */ /* 0x004fe20000410000 */
[----:B------:R-:W-:Y:S02]  /*3350*/  @P2 HADD2.F32 R130, -RZ, R18.H0_H0 ;  /* 0x20000012ff822230 */ /* 0x000fe40000004100 */
[----:B----4-:R-:W-:Y:S01]  /*3360*/  @P2 FMUL.FTZ R137, R83, R142 ;  /* 0x0000008e53892220 */ /* 0x010fe20000410000 */
[----:B-1----:R-:W-:Y:S01]  /*3370*/  @P2 FMUL.FTZ R132, R85, R140 ;  /* 0x0000008c55842220 */ /* 0x002fe20000410000 */
[----:B------:R-:W-:Y:S01]  /*3380*/  @P2 FMUL.FTZ R80, R133, R80 ;  /* 0x0000005085502220 */ /* 0x000fe20000410000 */
[----:B-----5:R-:W-:Y:S02]  /*3390*/  @P2 HADD2.F32 R140, -RZ, R72.H1_H1 ;  /* 0x30000048ff8c2230 */ /* 0x020fe40000004100 */
[----:B------:R-:W-:Y:S01]  /*33a0*/  @P2 FMUL.FTZ R134, R137, R130 ;  /* 0x0000008289862220 */ /* 0x000fe20000410000 */
[C---:B---3--:R-:W-:Y:S01]  /*33b0*/  @P2 FMUL.FTZ R86, R87.reuse, R136 ;  /* 0x0000008857562220 */ /* 0x048fe20000410000 */
[----:B------:R-:W-:Y:S01]  /*33c0*/  @P2 HADD2.F32 R139, -RZ, R18.H1_H1 ;  /* 0x30000012ff8b2230 */ /* 0x000fe20000004100 */
[----:B------:R-:W-:Y:S01]  /*33d0*/  @P2 F2FP.F16.F32.PACK_AB R130, RZ, R80 ;  /* 0x00000050ff82223e */ /* 0x000fe200000000ff */
[----:B------:R-:W-:Y:S01]  /*33e0*/  @P2 HADD2.F32 R138, -RZ, R19.H0_H0 ;  /* 0x20000013ff8a2230 */ /* 0x000fe20000004100 */
[----:B------:R-:W-:Y:S01]  /*33f0*/  F2FP.F16.F32.PACK_AB R80, R87, R81 ;  /* 0x000000515750723e */ /* 0x000fe200000000ff */
[----:B------:R-:W-:Y:S01]  /*3400*/  @P2 FMUL.FTZ R131, R86, R131 ;  /* 0x0000008356832220 */ /* 0x000fe20000410000 */
[----:B------:R-:W-:Y:S01]  /*3410*/  F2FP.F16.F32.PACK_AB R81, R85, R82 ;  /* 0x000000525551723e */ /* 0x000fe200000000ff */
[C---:B0-----:R-:W-:Y:S01]  /*3420*/  @P2 FMUL.FTZ R136, R105.reuse, R144 ;  /* 0x0000009069882220 */ /* 0x041fe20000410000 */
[----:B------:R-:W-:Y:S01]  /*3430*/  F2FP.F16.F32.PACK_AB R82, R105, R83 ;  /* 0x000000536952723e */ /* 0x000fe200000000ff */
[----:B------:R-:W-:-:S02]  /*3440*/  @P2 HADD2.F32 R83, -RZ, R73.H0_H0 ;  /* 0x20000049ff532230 */ /* 0x000fc40000004100 */
[----:B------:R-:W-:Y:S01]  /*3450*/  @P2 FFMA.FTZ R45, R140, R86, R45 ;  /* 0x000000568c2d2223 */ /* 0x000fe2000001002d */
[----:B------:R-:W-:Y:S02]  /*3460*/  @P2 HADD2.F32 R86, -RZ, R73.H1_H1 ;  /* 0x30000049ff562230 */ /* 0x000fe40000004100 */
[----:B------:R-:W-:Y:S01]  /*3470*/  @P2 FMUL.FTZ R135, R132, R135 ;  /* 0x0000008784872220 */ /* 0x000fe20000410000 */
[----:B------:R-:W-:Y:S01]  /*3480*/  @P2 FMUL.FTZ R139, R136, R139 ;  /* 0x0000008b888b2220 */ /* 0x000fe20000410000 */
[----:B------:R-:W-:Y:S01]  /*3490*/  @P2 F2FP.F16.F32.PACK_AB R134, RZ, R134 ;  /* 0x00000086ff86223e */ /* 0x000fe200000000ff */
[----:B------:R-:W-:Y:S01]  /*34a0*/  @P2 FMUL.FTZ R141, R84, R141 ;  /* 0x0000008d548d2220 */ /* 0x000fe20000410000 */
[----:B------:R-:W-:Y:S01]  /*34b0*/  @P2 FFMA.FTZ R46, R83, R133, R46 ;  /* 0x00000085532e2223 */ /* 0x000fe2000001002e */
[----:B------:R-:W-:Y:S02]  /*34c0*/  @P2 HADD2.F32 R83, -RZ, R74.H0_H0 ;  /* 0x2000004aff532230 */ /* 0x000fe40000004100 */
[----:B------:R-:W-:Y:S01]  /*34d0*/  @P2 FFMA.FTZ R47, R86, R132, R47 ;  /* 0x00000084562f2223 */ /* 0x000fe2000001002f */
[----:B------:R-:W-:Y:S01]  /*34e0*/  @P2 FMUL.FTZ R138, R141, R138 ;  /* 0x0000008a8d8a2220 */ /* 0x000fe20000410000 */
[----:B------:R-:W-:Y:S01]  /*34f0*/  @P2 HADD2.F32 R143, -RZ, R72.H0_H0 ;  /* 0x20000048ff8f2230 */ /* 0x000fe20000004100 */
[----:B------:R-:W-:Y:S01]  /*3500*/  @P2 F2FP.F16.F32.PACK_AB R131, RZ, R131 ;  /* 0x00000083ff83223e */ /* 0x000fe200000000ff */
        /* <DEDUP_REMOVED lines=26> */
.L_x_1244:
[----:B------:R-:W-:Y:S01]  /*36b0*/  ISETP.GT.AND P0, PT, R89, RZ, PT ;  /* 0x000000ff5900720c */ /* 0x000fe20003f04270 */
[----:B--2---:R-:W2:Y:S01]  /*36c0*/  @P2 LDC R84, c[0x0][0x40c] ;  /* 0x00010300ff542b82 */ /* 0x004ea20000000800 */
        /* <DEDUP_REMOVED lines=14> */
[----:B------:R-:W-:Y:S01]  /*37b0*/  @P0 FFMA.FTZ R87, R90, R86, R87 ;  /* 0x000000565a570223 */ /* 0x000fe20000010057 */
[--C-:B------:R-:W-:Y:S01]  /*37c0*/  @P2 HADD2.F32 R86, -RZ, R16.reuse.H0_H0 ;  /* 0x20000010ff562230 */ /* 0x100fe20000004100 */
[----:B------:R-:W3:Y:S01]  /*37d0*/  @P2 LDC R142, c[0x0][0x40c] ;  /* 0x00010300ff8e2b82 */ /* 0x000ee20000000800 */
[----:B--2---:R-:W-:Y:S01]  /*37e0*/  @P2 FMUL.FTZ R85, R85, R84 ;  /* 0x0000005455552220 */ /* 0x004fe20000410000 */
[----:B------:R-:W-:Y:S01]  /*37f0*/  @P0 FADD.FTZ R84, R117, -R134 ;  /* 0x8000008675540221 */ /* 0x000fe20000010000 */
[----:B------:R-:W-:Y:S02]  /*3800*/  HADD2.F32 R89, -RZ, R5.H0_H0 ;  /* 0x20000005ff597230 */ /* 0x000fe40000004100 */
[--C-:B------:R-:W-:Y:S01]  /*3810*/  @P0 FFMA.FTZ R137, R124, R105, R130.reuse ;  /* 0x000000697c890223 */ /* 0x100fe20000010082 */
[----:B------:R-:W-:Y:S01]  /*3820*/  @P2 FMUL.FTZ R86, R86, R85 ;  /* 0x0000005556562220 */ /* 0x000fe20000410000 */
[C---:B------:R-:W-:Y:S01]  /*3830*/  @P0 FFMA.FTZ R129, R90.reuse, R84, R129 ;  /* 0x000000545a810223 */ /* 0x040fe20000010081 */
[----:B------:R-:W-:Y:S01]  /*3840*/  @P0 FFMA.FTZ R136, R121, R105, R130 ;  /* 0x0000006979880223 */ /* 0x000fe20000010082 */
[----:B------:R-:W2:Y:S01]  /*3850*/  @P2 LDC R134, c[0x0][0x40c] ;  /* 0x00010300ff862b82 */ /* 0x000ea20000000800 */
[----:B-1----:R-:W-:Y:S01]  /*3860*/  @P2 FMUL.FTZ R84, R87, R132 ;  /* 0x0000008457542220 */ /* 0x002fe20000410000 */
[----:B------:R-:W-:Y:S01]  /*3870*/  @P2 HADD2.F32 R87, -RZ, R16.H1_H1 ;  /* 0x30000010ff572230 */ /* 0x000fe20000004100 */
[----:B------:R-:W-:Y:S01]  /*3880*/  @P2 F2FP.F16.F32.PACK_AB R86, RZ, R86 ;  /* 0x00000056ff56223e */ /* 0x000fe200000000ff */
[----:B------:R-:W-:Y:S01]  /*3890*/  @P0 FFMA.FTZ R89, R90, R131, R89 ;  /* 0x000000835a590223 */ /* 0x000fe20000010059 */
[----:B------:R-:W-:-:S02]  /*38a0*/  HADD2.F32 R131, -RZ, R6.H0_H0 ;  /* 0x20000006ff837230 */ /* 0x000fc40000004100 */
[----:B------:R-:W-:Y:S01]  /*38b0*/  @P0 FADD.FTZ R140, R122, -R137 ;  /* 0x800000897a8c0221 */ /* 0x000fe20000010000 */
[----:B------:R-:W-:Y:S01]  /*38c0*/  @P2 FMUL.FTZ R87, R87, R84 ;  /* 0x0000005457572220 */ /* 0x000fe20000410000 */
[----:B------:R-:W1:Y:S01]  /*38d0*/  @P2 LDC R132, c[0x0][0x40c] ;  /* 0x00010300ff842b82 */ /* 0x000e620000000800 */
[----:B------:R-:W-:Y:S01]  /*38e0*/  @P2 PRMT R76, R86, 0x7610, R76 ;  /* 0x00007610564c2816 */ /* 0x000fe2000000004c */
[--C-:B------:R-:W-:Y:S02]  /*38f0*/  @P2 HADD2.F32 R86, -RZ, R17.reuse.H0_H0 ;  /* 0x20000011ff562230 */ /* 0x100fe40000004100 */
[----:B------:R-:W-:Y:S01]  /*3900*/  @P0 FFMA.FTZ R139, R123, R105, R130 ;  /* 0x000000697b8b0223 */ /* 0x000fe20000010082 */
[----:B------:R-:W-:Y:S01]  /*3910*/  @P0 FADD.FTZ R136, R119, -R136 ;  /* 0x8000008877880221 */ /* 0x000fe20000010000 */
[----:B------:R-:W-:Y:S01]  /*3920*/  @P2 F2FP.F16.F32.PACK_AB R87, RZ, R87 ;  /* 0x00000057ff57223e */ /* 0x000fe200000000ff */
[----:B------:R-:W-:Y:S02]  /*3930*/  @P2 HADD2.F32 R137, -RZ, R17.H1_H1 ;  /* 0x30000011ff892230 */ /* 0x000fe40000004100 */
[----:B------:R-:W-:Y:S01]  /*3940*/  @P0 FFMA.FTZ R133, R90, R140, R133 ;  /* 0x0000008c5a850223 */ /* 0x000fe20000010085 */
[----:B------:R-:W4:Y:S01]  /*3950*/  @P2 LDC R138, c[0x0][0x40c] ;  /* 0x00010300ff8a2b82 */ /* 0x000f220000000800 */
[----:B------:R-:W-:Y:S01]  /*3960*/  @P0 FADD.FTZ R144, R126, -R139 ;  /* 0x8000008b7e900221 */ /* 0x000fe20000010000 */
[----:B------:R-:W-:Y:S01]  /*3970*/  @P0 FFMA.FTZ R131, R90, R136, R131 ;  /* 0x000000885a830223 */ /* 0x000fe20000010083 */
[----:B------:R-:W-:Y:S01]  /*3980*/  @P2 PRMT R76, R76, 0x5410, R87 ;  /* 0x000054104c4c2816 */ /* 0x000fe20000000057 */
[----:B------:R-:W-:-:S02]  /*3990*/  @P2 HADD2.F32 R136, -RZ, R18.H0_H0 ;  /* 0x20000012ff882230 */ /* 0x000fc40000004100 */
[----:B------:R-:W-:Y:S02]  /*39a0*/  @P0 FFMA.FTZ R135, R90, R144, R135 ;  /* 0x000000905a870223 */ /* 0x000fe40000010087 */
[----:B------:R-:W0:Y:S01]  /*39b0*/  @P2 LDC R146, c[0x0][0x40c] ;  /* 0x00010300ff922b82 */ /* 0x000e220000000800 */
[----:B--2---:R-:W-:Y:S01]  /*39c0*/  @P2 FMUL.FTZ R89, R89, R134 ;  /* 0x0000008659592220 */ /* 0x004fe20000410000 */
[----:B---3--:R-:W-:Y:S01]  /*39d0*/  @P2 FMUL.FTZ R134, R133, R142 ;  /* 0x0000008e85862220 */ /* 0x008fe20000410000 */
[----:B------:R-:W-:Y:S02]  /*39e0*/  @P2 HADD2.F32 R133, -RZ, R18.H1_H1 ;  /* 0x30000012ff852230 */ /* 0x000fe40000004100 */
[----:B------:R-:W-:Y:S01]  /*39f0*/  @P2 FMUL.FTZ R86, R86, R89 ;  /* 0x0000005956562220 */ /* 0x000fe20000410000 */
[----:B-1----:R-:W-:-:S04]  /*3a00*/  @P2 FMUL.FTZ R132, R129, R132 ;  /* 0x0000008481842220 */ /* 0x002fc80000410000 */
        /* <DEDUP_REMOVED lines=44> */
.L_x_1243:
[----:B------:R-:W-:Y:S05]  /*3cd0*/  @!P1 BRA `(.L_x_1246) ;  /* 0x0000000400989947 */ /* 0x000fea0003800000 */
[----:B--2---:R-:W2:Y:S01]  /*3ce0*/  @P2 LDC R83, c[0x0][0x40c] ;  /* 0x00010300ff532b82 */ /* 0x004ea20000000800 */
[-CC-:B------:R-:W-:Y:S01]  /*3cf0*/  FFMA.FTZ R81, R111, R105.reuse, R130.reuse ;  /* 0x000000696f517223 */ /* 0x180fe20000010082 */
[-CC-:B------:R-:W-:Y:S01]  /*3d00*/  FFMA.FTZ R80, R114, R105.reuse, R130.reuse ;  /* 0x0000006972507223 */ /* 0x180fe20000010082 */
[-CC-:B-1----:R-:W-:Y:S01]  /*3d10*/  FFMA.FTZ R129, R115, R105.reuse, R130.reuse ;  /* 0x0000006973817223 */ /* 0x182fe20000010082 */
[-CC-:B------:R-:W-:Y:S01]  /*3d20*/  FFMA.FTZ R132, R120, R105.reuse, R130.reuse ;  /* 0x0000006978847223 */ /* 0x180fe20000010082 */
[----:B------:R-:W-:Y:S01]  /*3d30*/  FADD.FTZ R81, R116, -R81 ;  /* 0x8000005174517221 */ /* 0x000fe20000010000 */
[-CC-:B------:R-:W-:Y:S01]  /*3d40*/  FFMA.FTZ R136, R121, R105.reuse, R130.reuse ;  /* 0x0000006979887223 */ /* 0x180fe20000010082 */
[-CC-:B------:R-:W-:Y:S01]  /*3d50*/  FFMA.FTZ R135, R124, R105.reuse, R130.reuse ;  /* 0x000000697c877223 */ /* 0x180fe20000010082 */
[----:B------:R-:W1:Y:S01]  /*3d60*/  @P2 LDC R84, c[0x0][0x40c] ;  /* 0x00010300ff542b82 */ /* 0x000e620000000800 */
[-CC-:B------:R-:W-:Y:S01]  /*3d70*/  FFMA.FTZ R137, R123, R105.reuse, R130.reuse ;  /* 0x000000697b897223 */ /* 0x180fe20000010082 */
[----:B------:R-:W-:Y:S01]  /*3d80*/  FFMA.FTZ R130, R128, R105, R130 ;  /* 0x0000006980827223 */ /* 0x000fe20000010082 */
[----:B------:R-:W-:Y:S01]  /*3d90*/  FADD.FTZ R105, R113, -R80 ;  /* 0x8000005071697221 */ /* 0x000fe20000010000 */
[C---:B------:R-:W-:Y:S01]  /*3da0*/  FMUL.FTZ R80, R90.reuse, R81 ;  /* 0x000000515a507220 */ /* 0x040fe20000410000 */
[----:B------:R-:W-:Y:S01]  /*3db0*/  ISETP.GT.AND P0, PT, R89, RZ, PT ;  /* 0x000000ff5900720c */ /* 0x000fe20003f04270 */
[----:B------:R-:W-:Y:S01]  /*3dc0*/  FADD.FTZ R131, R117, -R132 ;  /* 0x8000008475837221 */ /* 0x000fe20000010000 */
[----:B------:R-:W-:Y:S01]  /*3dd0*/  FMUL.FTZ R81, R90, R105 ;  /* 0x000000695a517220 */ /* 0x000fe20000410000 */
[----:B------:R-:W3:Y:S01]  /*3de0*/  @P2 LDC R87, c[0x0][0x40c] ;  /* 0x00010300ff572b82 */ /* 0x000ee20000000800 */
[----:B------:R-:W-:Y:S01]  /*3df0*/  FSEL R80, R80, RZ, P0 ;  /* 0x000000ff50507208 */ /* 0x000fe20000000000 */
[----:B------:R-:W-:-:S02]  /*3e00*/  @P2 HADD2.F32 R134, -RZ, R16.H0_H0 ;  /* 0x20000010ff862230 */ /* 0x000fc40000004100 */
[----:B------:R-:W-:Y:S01]  /*3e10*/  FADD.FTZ R129, R118, -R129 ;  /* 0x8000008176817221 */ /* 0x000fe20000010000 */
[----:B------:R-:W-:Y:S01]  /*3e20*/  FSEL R81, R81, RZ, P0 ;  /* 0x000000ff51517208 */ /* 0x000fe20000000000 */
[----:B------:R-:W-:Y:S01]  /*3e30*/  FADD.FTZ R137, R126, -R137 ;  /* 0x800000897e897221 */ /* 0x000fe20000010000 */
[----:B------:R-:W-:Y:S01]  /*3e40*/  FADD.FTZ R139, R125, -R130 ;  /* 0x800000827d8b7221 */ /* 0x000fe20000010000 */
[----:B------:R-:W-:Y:S01]  /*3e50*/  FMUL.FTZ R131, R90, R131 ;  /* 0x000000835a837220 */ /* 0x000fe20000410000 */
[----:B------:R-:W4:Y:S01]  /*3e60*/  @P2 LDC R86, c[0x0][0x40c] ;  /* 0x00010300ff562b82 */ /* 0x000f220000000800 */
[----:B--2---:R-:W-:Y:S01]  /*3e70*/  @P2 FMUL.FTZ R83, R80, R83 ;  /* 0x0000005350532220 */ /* 0x004fe20000410000 */
[----:B------:R-:W-:Y:S02]  /*3e80*/  @P2 HADD2.F32 R133, -RZ, R16.H1_H1 ;  /* 0x30000010ff852230 */ /* 0x000fe40000004100 */
[----:B------:R-:W-:Y:S01]  /*3e90*/  FADD.FTZ R105, R119, -R136 ;  /* 0x8000008877697221 */ /* 0x000fe20000010000 */
[----:B------:R-:W-:Y:S01]  /*3ea0*/  FMUL.FTZ R130, R90, R129 ;  /* 0x000000815a827220 */ /* 0x000fe20000410000 */
[----:B------:R-:W-:Y:S01]  /*3eb0*/  @P2 FMUL.FTZ R129, R134, R83 ;  /* 0x0000005386812220 */ /* 0x000fe20000410000 */
[----:B------:R-:W-:Y:S01]  /*3ec0*/  FADD.FTZ R135, R122, -R135 ;  /* 0x800000877a877221 */ /* 0x000fe20000010000 */
[C---:B------:R-:W-:Y:S01]  /*3ed0*/  FMUL.FTZ R134, R90.reuse, R137 ;  /* 0x000000895a867220 */ /* 0x040fe20000410000 */
[----:B------:R-:W2:Y:S01]  /*3ee0*/  @P2 LDC R89, c[0x0][0x40c] ;  /* 0x00010300ff592b82 */ /* 0x000ea20000000800 */
[----:B-1----:R-:W-:Y:S01]  /*3ef0*/  @P2 FMUL.FTZ R84, R81, R84 ;  /* 0x0000005451542220 */ /* 0x002fe20000410000 */
[----:B------:R-:W-:Y:S01]  /*3f00*/  FMUL.FTZ R132, R90, R105 ;  /* 0x000000695a847220 */ /* 0x000fe20000410000 */
[----:B------:R-:W-:Y:S01]  /*3f10*/  FSEL R137, R131, RZ, P0 ;  /* 0x000000ff83897208 */ /* 0x000fe20000000000 */
[----:B------:R-:W-:-:S02]  /*3f20*/  @P2 HADD2.F32 R143, -RZ, R17.H1_H1 ;  /* 0x30000011ff8f2230 */ /* 0x000fc40000004100 */
[----:B------:R-:W-:Y:S01]  /*3f30*/  @P2 FMUL.FTZ R105, R133, R84 ;  /* 0x0000005485692220 */ /* 0x000fe20000410000 */
[----:B------:R-:W-:Y:S01]  /*3f40*/  FMUL.FTZ R133, R90, R135 ;  /* 0x000000875a857220 */ /* 0x000fe20000410000 */
[----:B------:R-:W-:Y:S01]  /*3f50*/  FSEL R141, R134, RZ, P0 ;  /* 0x000000ff868d7208 */ /* 0x000fe20000000000 */
[----:B------:R-:W1:Y:S01]  /*3f60*/  @P2 LDC R85, c[0x0][0x40c] ;  /* 0x00010300ff552b82 */ /* 0x000e620000000800 */
[----:B------:R-:W-:Y:S01]  /*3f70*/  FSEL R136, R130, RZ, P0 ;  /* 0x000000ff82887208 */ /* 0x000fe20000000000 */
[----:B---3--:R-:W-:Y:S01]  /*3f80*/  @P2 FMUL.FTZ R130, R137, R87 ;  /* 0x0000005789822220 */ /* 0x008fe20000410000 */
[----:B------:R-:W-:Y:S01]  /*3f90*/  FMUL.FTZ R90, R90, R139 ;  /* 0x0000008b5a5a7220 */ /* 0x000fe20000410000 */
[----:B------:R-:W-:Y:S01]  /*3fa0*/  FSEL R138, R132, RZ, P0 ;  /* 0x000000ff848a7208 */ /* 0x000fe20000000000 */
[----:B------:R-:W-:Y:S01]  /*3fb0*/  @P2 HADD2.F32 R140, -RZ, R17.H0_H0 ;  /* 0x20000011ff8c2230 */ /* 0x000fe20000004100 */
[----:B------:R-:W-:Y:S01]  /*3fc0*/  FSEL R139, R133, RZ, P0 ;  /* 0x000000ff858b7208 */ /* 0x000fe20000000000 */
[----:B------:R-:W-:Y:S01]  /*3fd0*/  @P2 HADD2.F32 R142, -RZ, R18.H0_H0 ;  /* 0x20000012ff8e2230 */ /* 0x000fe20000004100 */
[----:B------:R-:W3:Y:S01]  /*3fe0*/  @P2 LDC R82, c[0x0][0x40c] ;  /* 0x00010300ff522b82 */ /* 0x000ee20000000800 */
[----:B----4-:R-:W-:Y:S01]  /*3ff0*/  @P2 FMUL.FTZ R135, R141, R86 ;  /* 0x000000568d872220 */ /* 0x010fe20000410000 */
[----:B------:R-:W-:Y:S01]  /*4000*/  @P2 FMUL.FTZ R86, R143, R130 ;  /* 0x000000828f562220 */ /* 0x000fe20000410000 */
[----:B------:R-:W-:Y:S01]  /*4010*/  F2FP.F16.F32.PACK_AB R80, R81, R80 ;  /* 0x000000505150723e */ /* 0x000fe200000000ff */
[----:B-----5:R-:W-:Y:S01]  /*4020*/  @P2 HADD2.F32 R143, -RZ, R72.H0_H0 ;  /* 0x20000048ff8f2230 */ /* 0x020fe20000004100 */
[----:B------:R-:W-:Y:S01]  /*4030*/  F2FP.F16.F32.PACK_AB R81, R137, R136 ;  /* 0x000000888951723e */ /* 0x000fe200000000ff */
[----:B------:R-:W-:Y:S01]  /*4040*/  @P2 HADD2.F32 R145, -RZ, R18.H1_H1 ;  /* 0x30000012ff912230 */ /* 0x000fe20000004100 */
[----:B------:R-:W-:Y:S01]  /*4050*/  @P2 F2FP.F16.F32.PACK_AB R129, RZ, R129 ;  /* 0x00000081ff81223e */ /* 0x000fe200000000ff */
[----:B--2---:R-:W-:Y:S01]  /*4060*/  @P2 FMUL.FTZ R89, R136, R89 ;  /* 0x0000005988592220 */ /* 0x004fe20000410000 */
[----:B------:R-:W-:-:S02]  /*4070*/  @P2 HADD2.F32 R136, -RZ, R72.H1_H1 ;  /* 0x30000048ff882230 */ /* 0x000fc40000004100 */
[----:B------:R-:W-:Y:S01]  /*4080*/  @P2 FFMA.FTZ R44, R143, R83, R44 ;  /* 0x000000538f2c2223 */ /* 0x000fe2000001002c */
[----:B------:R-:W-:Y:S01]  /*4090*/  @P2 HADD2.F32 R144, -RZ, R19.H0_H0 ;  /* 0x20000013ff902230 */ /* 0x000fe20000004100 */
[----:B------:R-:W-:Y:S01]  /*40a0*/  @P2 F2FP.F16.F32.PACK_AB R105, RZ, R105 ;  /* 0x00000069ff69223e */ /* 0x000fe200000000ff */
[--C-:B------:R-:W-:Y:S02]  /*40b0*/  @P2 HADD2.F32 R83, -RZ, R73.reuse.H0_H0 ;  /* 0x20000049ff532230 */ /* 0x100fe40000004100 */
[----:B------:R-:W-:Y:S01]  /*40c0*/  @P2 FFMA.FTZ R45, R136, R84, R45 ;  /* 0x00000054882d2223 */ /* 0x000fe2000001002d */
[----:B------:R-:W-:Y:S02]  /*40d0*/  @P2 HADD2.F32 R84, -RZ, R73.H1_H1 ;  /* 0x30000049ff542230 */ /* 0x000fe40000004100 */
[----:B-1----:R-:W-:Y:S01]  /*40e0*/  @P2 FMUL.FTZ R87, R138, R85 ;  /* 0x000000558a572220 */ /* 0x002fe20000410000 */
[----:B------:R-:W-:Y:S01]  /*40f0*/  @P2 FMUL.FTZ R134, R144, R135 ;  /* 0x0000008790862220 */ /* 0x000fe20000410000 */
[----:B------:R-:W-:Y:S01]  /*4100*/  @P2 FFMA.FTZ R46, R83, R89, R46 ;  /* 0x00000059532e2223 */ /* 0x000fe2000001002e */
[----:B------:R-:W-:-:S02]  /*4110*/  @P2 HADD2.F32 R83, -RZ, R74.H0_H0 ;  /* 0x2000004aff532230 */ /* 0x000fc40000004100 */
[----:B------:R-:W-:Y:S01]  /*4120*/  @P2 FMUL.FTZ R131, R142, R87 ;  /* 0x000000578e832220 */ /* 0x000fe20000410000 */
[----:B------:R-:W-:Y:S01]  /*4130*/  @P2 FFMA.FTZ R47, R84, R130, R47 ;  /* 0x00000082542f2223 */ /* 0x000fe2000001002f */
[----:B------:R-:W-:Y:S01]  /*4140*/  @P2 HADD2.F32 R84, -RZ, R74.H1_H1 ;  /* 0x3000004aff542230 */ /* 0x000fe20000004100 */
[----:B------:R-:W-:Y:S01]  /*4150*/  @P2 F2FP.F16.F32.PACK_AB R86, RZ, R86 ;  /* 0x00000056ff56223e */ /* 0x000fe200000000ff */
[----:B---3--:R-:W-:Y:S01]  /*4160*/  @P2 FMUL.FTZ R132, R139, R82 ;  /* 0x000000528b842220 */ /* 0x008fe20000410000 */
[----:B------:R-:W-:Y:S01]  /*4170*/  @P2 FMUL.FTZ R82, R140, R89 ;  /* 0x000000598c522220 */ /* 0x000fe20000410000 */
[----:B------:R-:W-:Y:S01]  /*4180*/  @P2 F2FP.F16.F32.PACK_AB R131, RZ, R131 ;  /* 0x00000083ff83223e */ /* 0x000fe200000000ff */
[----:B------:R-:W-:Y:S01]  /*4190*/  @P2 FFMA.FTZ R40, R83, R87, R40 ;  /* 0x0000005753282223 */ /* 0x000fe20000010028 */
[----:B------:R-:W-:Y:S01]  /*41a0*/  @P2 FMUL.FTZ R133, R145, R132 ;  /* 0x0000008491852220 */ /* 0x000fe20000410000 */
[----:B------:R-:W-:Y:S01]  /*41b0*/  @P2 F2FP.F16.F32.PACK_AB R134, RZ, R134 ;  /* 0x00000086ff86223e */ /* 0x000fe200000000ff */
[----:B------:R-:W-:Y:S01]  /*41c0*/  @P2 FFMA.FTZ R41, R84, R132, R41 ;  /* 0x0000008454292223 */ /* 0x000fe20000010029 */
[----:B------:R-:W-:-:S02]  /*41d0*/  @P2 F2FP.F16.F32.PACK_AB R85, RZ, R82 ;  /* 0x00000052ff55223e */ /* 0x000fc400000000ff */
[----:B------:R-:W-:Y:S02]  /*41e0*/  @P2 F2FP.F16.F32.PACK_AB R133, RZ, R133 ;  /* 0x00000085ff85223e */ /* 0x000fe400000000ff */
[----:B------:R-:W-:Y:S01]  /*41f0*/  @P2 PRMT R77, R85, 0x7610, R77 ;  /* 0x00007610554d2816 */ /* 0x000fe2000000004d */
[----:B------:R-:W-:Y:S01]  /*4200*/  @P2 HADD2.F32 R85, -RZ, R75.H0_H0 ;  /* 0x2000004bff552230 */ /* 0x000fe20000004100 */
[----:B------:R-:W-:Y:S02]  /*4210*/  @P2 PRMT R76, R129, 0x7610, R76 ;  /* 0x00007610814c2816 */ /* 0x000fe4000000004c */
[----:B------:R-:W-:Y:S02]  /*4220*/  FSEL R90, R90, RZ, P0 ;  /* 0x000000ff5a5a7208 */ /* 0x000fe40000000000 */
[----:B------:R-:W-:Y:S01]  /*4230*/  @P2 PRMT R78, R131, 0x7610, R78 ;  /* 0x00007610834e2816 */ /* 0x000fe2000000004e */
[----:B------:R-:W-:Y:S01]  /*4240*/  @P2 FFMA.FTZ R42, R85, R135, R42 ;  /* 0x00000087552a2223 */ /* 0x000fe2000001002a */
[----:B------:R-:W-:-:S02]  /*4250*/  F2FP.F16.F32.PACK_AB R82, R139, R138 ;  /* 0x0000008a8b52723e */ /* 0x000fc400000000ff */
        /* <DEDUP_REMOVED lines=14> */
.L_x_1246:
[----:B--2---:R-:W2:Y:S01]  /*4340*/  @P2 LDC R87, c[0x0][0x40c] ;  /* 0x00010300ff572b82 */ /* 0x004ea20000000800 */
[----:B------:R-:W-:Y:S01]  /*4350*/  FFMA.FTZ R84, R128, R105, R130 ;  /* 0x0000006980547223 */ /* 0x000fe20000010082 */
[----:B------:R-:W-:Y:S01]  /*4360*/  ISETP.GT.AND P0, PT, R89, RZ, PT ;  /* 0x000000ff5900720c */ /* 0x000fe20003f04270 */
[----:B------:R-:W-:Y:S01]  /*4370*/  BSSY.RECONVERGENT B2, `(.L_x_1247) ;  /* 0x0000015000027945 */ /* 0x000fe20003800200 */
[----:B-1---5:R-:W-:Y:S02]  /*4380*/  @P2 HADD2.F32 R132, -RZ, R75.H1_H1 ;  /* 0x3000004bff842230 */ /* 0x022fe40000004100 */
[----:B------:R-:W-:-:S04]  /*4390*/  FADD.FTZ R85, R125, -R84 ;  /* 0x800000547d557221 */ /* 0x000fc80000010000 */
[----:B------:R-:W-:-:S05]  /*43a0*/  FMUL.FTZ R85, R90, R85 ;  /* 0x000000555a557220 */ /* 0x000fca0000410000 */
[----:B------:R-:W-:Y:S01]  /*43b0*/  FSEL R86, R85, RZ, P0 ;  /* 0x000000ff55567208 */ /* 0x000fe20000000000 */
[----:B------:R-:W-:-:S04]  /*43c0*/  @P2 HADD2.F32 R85, -RZ, R19.H1_H1 ;  /* 0x30000013ff552230 */ /* 0x000fc80000004100 */
[----:B--2---:R-:W-:-:S04]  /*43d0*/  @P2 FMUL.FTZ R86, R86, R87 ;  /* 0x0000005756562220 */ /* 0x004fc80000410000 */
        /* <DEDUP_REMOVED lines=14> */
.L_x_1248:
[----:B------:R-:W-:Y:S05]  /*44c0*/  BSYNC.RECONVERGENT B2 ;  /* 0x0000000000027941 */ /* 0x000fea0003800200 */
.L_x_1247:
        /* <DEDUP_REMOVED lines=14> */
.L_x_1250:
[----:B------:R-:W-:Y:S05]  /*45b0*/  BSYNC.RECONVERGENT B2 ;  /* 0x0000000000027941 */ /* 0x000fea0003800200 */
.L_x_1249:
        /* <DEDUP_REMOVED lines=14> */
.L_x_1252:
[----:B------:R-:W-:Y:S05]  /*46a0*/  BSYNC.RECONVERGENT B2 ;  /* 0x0000000000027941 */ /* 0x000fea0003800200 */
.L_x_1251:
        /* <DEDUP_REMOVED lines=14> */
.L_x_1254:
[----:B------:R-:W-:Y:S05]  /*4790*/  BSYNC.RECONVERGENT B2 ;  /* 0x0000000000027941 */ /* 0x000fea0003800200 */
.L_x_1253:
        /* <DEDUP_REMOVED lines=14> */
.L_x_1256:
[----:B------:R-:W-:Y:S05]  /*4880*/  BSYNC.RECONVERGENT B2 ;  /* 0x0000000000027941 */ /* 0x000fea0003800200 */
.L_x_1255:
        /* <DEDUP_REMOVED lines=14> */
.L_x_1258:
[----:B------:R-:W-:Y:S05]  /*4970*/  BSYNC.RECONVERGENT B2 ;  /* 0x0000000000027941 */ /* 0x000fea0003800200 */
.L_x_1257:
[----:B------:R-:W-:Y:S04]  /*4980*/  BSSY.RECONVERGENT B2, `(.L_x_1259) ;  /* 0x000000e000027945 */ /* 0x000fe80003800200 */
[----:B------:R-:W-:Y:S05]  /*4990*/  @!P2 BRA `(.L_x_1260) ;  /* 0x000000000030a947 */ /* 0x000fea0003800000 */
[----:B------:R-:W-:Y:S01]  /*49a0*/  FFMA.FTZ R85, R123, R105, R130 ;  /* 0x000000697b557223 */ /* 0x000fe20000010082 */
[----:B------:R-:W-:Y:S01]  /*49b0*/  ISETP.GT.AND P0, PT, R89, RZ, PT ;  /* 0x000000ff5900720c */ /* 0x000fe20003f04270 */
[----:B------:R-:W-:Y:S02]  /*49c0*/  HADD2.F32 R89, -RZ, R75.H0_H0 ;  /* 0x2000004bff597230 */ /* 0x000fe40000004100 */
[----:B------:R-:W-:-:S04]  /*49d0*/  FADD.FTZ R85, R126, -R85 ;  /* 0x800000557e557221 */ /* 0x000fc80000010000 */
[----:B------:R-:W-:Y:S01]  /*49e0*/  FMUL.FTZ R85, R90, R85 ;  /* 0x000000555a557220 */ /* 0x000fe20000410000 */
[----:B------:R-:W-:-:S04]  /*49f0*/  HADD2.F32 R90, -RZ, R19.H0_H0 ;  /* 0x20000013ff5a7230 */ /* 0x000fc80000004100 */
[----:B------:R-:W-:-:S05]  /*4a00*/  FSEL R85, R85, RZ, P0 ;  /* 0x000000ff55557208 */ /* 0x000fca0000000000 */
[----:B------:R-:W-:-:S04]  /*4a10*/  FMUL.FTZ R85, R85, UR13 ;  /* 0x0000000d55557c20 */ /* 0x000fc80008410000 */
[-C--:B------:R-:W-:Y:S01]  /*4a20*/  FMUL.FTZ R87, R90, R85.reuse ;  /* 0x000000555a577220 */ /* 0x080fe20000410000 */
[----:B------:R-:W-:-:S04]  /*4a30*/  FFMA.FTZ R42, R89, R85, R42 ;  /* 0x00000055592a7223 */ /* 0x000fc8000001002a */
[----:B------:R-:W-:-:S04]  /*4a40*/  F2FP.F16.F32.PACK_AB R87, RZ, R87 ;  /* 0x00000057ff57723e */ /* 0x000fc800000000ff */
[----:B------:R-:W-:-:S07]  /*4a50*/  PRMT R79, R87, 0x7610, R79 ;  /* 0x00007610574f7816 */ /* 0x000fce000000004f */
.L_x_1260:
[----:B------:R-:W-:Y:S05]  /*4a60*/  BSYNC.RECONVERGENT B2 ;  /* 0x0000000000027941 */ /* 0x000fea0003800200 */
.L_x_1259:
[----:B------:R-:W-:Y:S01]  /*4a70*/  @P2 F2FP.F16.F32.PACK_AB R84, RZ, R84 ;  /* 0x00000054ff54223e */ /* 0x000fe200000000ff */
[----:B------:R-:W-:-:S03]  /*4a80*/  @P2 FFMA.FTZ R43, R132, R86, R43 ;  /* 0x00000056842b2223 */ /* 0x000fc6000001002b */
[----:B------:R-:W-:-:S07]  /*4a90*/  @P2 PRMT R79, R79, 0x5410, R84 ;  /* 0x000054104f4f2816 */ /* 0x000fce0000000054 */
.L_x_1245:
[----:B------:R-:W-:Y:S05]  /*4aa0*/  BSYNC.RECONVERGENT B1 ;  /* 0x0000000000017941 */ /* 0x000fea0003800200 */
.L_x_1242:
[----:B------:R-:W1:Y:S01]  /*4ab0*/  @P1 LDC.64 R130, c[0x0][0x478] ;  /* 0x00011e00ff821b82 */ /* 0x000e620000000a00 */
[----:B------:R-:W-:-:S07]  /*4ac0*/  @P1 IADD3 R99, PT, PT, R99, 0x20, RZ ;  /* 0x0000002063631810 */ /* 0x000fce0007ffe0ff */
        /* <DEDUP_REMOVED lines=9> */
.L_x_1216:
[----:B------:R-:W-:Y:S05]  /*4b60*/  BSYNC B0 ;  /* 0x0000000000007941 */ /* 0x000fea0003800000 */
.L_x_1215:
        /* <DEDUP_REMOVED lines=149> */
.L_x_1220:
        /* <DEDUP_REMOVED lines=8> */
.L_x_1263:
[----:B------:R-:W-:Y:S05]  /*5540*/  BSYNC B1 ;  /* 0x0000000000017941 */ /* 0x000fea0003800000 */
.L_x_1262:
        /* <DEDUP_REMOVED lines=8> */
.L_x_1264:
[----:B------:R-:W-:Y:S01]  /*55d0*/  FADD.FTZ R84, R84, R129 ;  /* 0x0000008154547221 */ /* 0x000fe20000010000 */
[----:B------:R-:W-:-:S04]  /*55e0*/  HFMA2 R137, -RZ, RZ, 0, 1.1920928955078125e-07 ;  /* 0x00000002ff897431 */ /* 0x000fc800000001ff */
[----:B------:R-:W-:Y:S02]  /*55f0*/  MOV R136, R84 ;  /* 0x0000005400887202 */ /* 0x000fe40000000f00 */
[----:B------:R-:W-:-:S07]  /*5600*/  MOV R85, R133 ;  /* 0x0000008500557202 */ /* 0x000fce0000000f00 */
[----:B------:R-:W-:Y:S05]  /*5610*/  WARPSYNC.COLLECTIVE R135, `(.L_x_1265) ;  /* 0x0000000087087348 */ /* 0x000fea0003c00000 */
[----:B------:R0:W1:Y:S02]  /*5620*/  SHFL.BFLY P1, R133, R136, R137, R138 ;  /* 0x0c00008988857389 */ /* 0x000064000002008a */
[----:B01----:R-:W-:Y:S05]  /*5630*/  ENDCOLLECTIVE ;  /* 0x000000000000791b */ /* 0x003fea0003800000 */
.L_x_1265:
[----:B------:R-:W-:-:S05]  /*5640*/  FADD.FTZ R85, R85, R132 ;  /* 0x0000008455557221 */ /* 0x000fca0000010000 */
[----:B------:R-:W-:Y:S02]  /*5650*/  MOV R136, R85 ;  /* 0x0000005500887202 */ /* 0x000fe40000000f00 */
[----:B------:R-:W-:-:S07]  /*5660*/  MOV R87, R133 ;  /* 0x0000008500577202 */ /* 0x000fce0000000f00 */
[----:B------:R-:W-:Y:S05]  /*5670*/  WARPSYNC.COLLECTIVE R135, `(.L_x_1266) ;  /* 0x0000000087087348 */ /* 0x000fea0003c00000 */
[----:B------:R0:W1:Y:S02]  /*5680*/  SHFL.BFLY P1, R133, R136, R137, R138 ;  /* 0x0c00008988857389 */ /* 0x000064000002008a */
[----:B01----:R-:W-:Y:S05]  /*5690*/  ENDCOLLECTIVE ;  /* 0x000000000000791b */ /* 0x003fea0003800000 */
.L_x_1266:
[----:B------:R-:W-:Y:S01]  /*56a0*/  FADD.FTZ R87, R84, R87 ;  /* 0x0000005754577221 */ /* 0x000fe20000010000 */
[----:B------:R-:W-:-:S04]  /*56b0*/  HFMA2 R137, -RZ, RZ, 0, 2.384185791015625e-07 ;  /* 0x00000004ff897431 */ /* 0x000fc800000001ff */
[----:B------:R-:W-:Y:S02]  /*56c0*/  MOV R136, R87 ;  /* 0x0000005700887202 */ /* 0x000fe40000000f00 */
[----:B------:R-:W-:-:S07]  /*56d0*/  MOV R86, R133 ;  /* 0x0000008500567202 */ /* 0x000fce0000000f00 */
[----:B------:R-:W-:Y:S05]  /*56e0*/  WARPSYNC.COLLECTIVE R135, `(.L_x_1267) ;  /* 0x0000000087087348 */ /* 0x000fea0003c00000 */
[----:B------:R0:W1:Y:S02]  /*56f0*/  SHFL.BFLY P1, R133, R136, R137, R138 ;  /* 0x0c00008988857389 */ /* 0x000064000002008a */
[----:B01----:R-:W-:Y:S05]  /*5700*/  ENDCOLLECTIVE ;  /* 0x000000000000791b */ /* 0x003fea0003800000 */
.L_x_1267:
[----:B------:R-:W-:-:S05]  /*5710*/  FADD.FTZ R86, R85, R86 ;  /* 0x0000005655567221 */ /* 0x000fca0000010000 */
[----:B------:R-:W-:Y:S02]  /*5720*/  MOV R136, R86 ;  /* 0x0000005600887202 */ /* 0x000fe40000000f00 */
[----:B------:R-:W-:-:S07]  /*5730*/  MOV R130, R133 ;  /* 0x0000008500827202 */ /* 0x000fce0000000f00 */
[----:B------:R-:W-:Y:S05]  /*5740*/  WARPSYNC.COLLECTIVE R135, `(.L_x_1268) ;  /* 0x0000000087087348 */ /* 0x000fea0003c00000 */
[----:B------:R0:W1:Y:S02]  /*5750*/  SHFL.BFLY P1, R133, R136, R137, R138 ;  /* 0x0c00008988857389 */ /* 0x000064000002008a */
[----:B01----:R-:W-:Y:S05]  /*5760*/  ENDCOLLECTIVE ;  /* 0x000000000000791b */ /* 0x003fea0003800000 */
.L_x_1268:
[----:B------:R-:W-:Y:S01]  /*5770*/  FADD.FTZ R130, R87, R130 ;  /* 0x0000008257827221 */ /* 0x000fe20000010000 */
[----:B------:R-:W-:-:S04]  /*5780*/  HFMA2 R137, -RZ, RZ, 0, 4.76837158203125e-07 ;  /* 0x00000008ff897431 */ /* 0x000fc800000001ff */
[----:B------:R-:W-:Y:S02]  /*5790*/  MOV R136, R130 ;  /* 0x0000008200887202 */ /* 0x000fe40000000f00 */
[----:B------:R-:W-:-:S07]  /*57a0*/  MOV R131, R133 ;  /* 0x0000008500837202 */ /* 0x000fce0000000f00 */
[----:B------:R-:W-:Y:S05]  /*57b0*/  WARPSYNC.COLLECTIVE R135, `(.L_x_1269) ;  /* 0x0000000087087348 */ /* 0x000fea0003c00000 */
[----:B------:R0:W1:Y:S02]  /*57c0*/  SHFL.BFLY P1, R133, R136, R137, R138 ;  /* 0x0c00008988857389 */ /* 0x000064000002008a */
[----:B01----:R-:W-:Y:S05]  /*57d0*/  ENDCOLLECTIVE ;  /* 0x000000000000791b */ /* 0x003fea0003800000 */
.L_x_1269:
[----:B------:R-:W-:-:S05]  /*57e0*/  FADD.FTZ R131, R86, R131 ;  /* 0x0000008356837221 */ /* 0x000fca0000010000 */
[----:B------:R-:W-:Y:S02]  /*57f0*/  MOV R136, R131 ;  /* 0x0000008300887202 */ /* 0x000fe40000000f00 */
[----:B------:R-:W-:-:S07]  /*5800*/  MOV R129, R133 ;  /* 0x0000008500817202 */ /* 0x000fce0000000f00 */
[----:B------:R-:W-:Y:S05]  /*5810*/  WARPSYNC.COLLECTIVE R135, `(.L_x_1270) ;  /* 0x0000000087087348 */ /* 0x000fea0003c00000 */
[----:B------:R0:W1:Y:S02]  /*5820*/  SHFL.BFLY P1, R133, R136, R137, R138 ;  /* 0x0c00008988857389 */ /* 0x000064000002008a */
[----:B01----:R-:W-:Y:S05]  /*5830*/  ENDCOLLECTIVE ;  /* 0x000000000000791b */ /* 0x003fea0003800000 */
.L_x_1270:
[----:B------:R-:W-:Y:S01]  /*5840*/  FADD.FTZ R129, R130, R129 ;  /* 0x0000008182817221 */ /* 0x000fe20000010000 */
[----:B------:R-:W-:-:S04]  /*5850*/  HFMA2 R137, -RZ, RZ, 0, 9.5367431640625e-07 ;  /* 0x00000010ff897431 */ /* 0x000fc800000001ff */
[----:B------:R-:W-:Y:S02]  /*5860*/  MOV R136, R129 ;  /* 0x0000008100887202 */ /* 0x000fe40000000f00 */
[----:B------:R-:W-:-:S07]  /*5870*/  MOV R132, R133 ;  /* 0x0000008500847202 */ /* 0x000fce0000000f00 */
[----:B------:R-:W-:Y:S05]  /*5880*/  WARPSYNC.COLLECTIVE R135, `(.L_x_1271) ;  /* 0x0000000087087348 */ /* 0x000fea0003c00000 */
[----:B------:R0:W1:Y:S02]  /*5890*/  SHFL.BFLY P1, R133, R136, R137, R138 ;  /* 0x0c00008988857389 */ /* 0x000064000002008a */
[----:B01----:R-:W-:Y:S05]  /*58a0*/  ENDCOLLECTIVE ;  /* 0x000000000000791b */ /* 0x003fea0003800000 */
.L_x_1271:
[----:B------:R-:W-:-:S05]  /*58b0*/  FADD.FTZ R132, R131, R132 ;  /* 0x0000008483847221 */ /* 0x000fca0000010000 */
[----:B------:R-:W-:Y:S02]  /*58c0*/  MOV R136, R132 ;  /* 0x0000008400887202 */ /* 0x000fe40000000f00 */
[----:B------:R-:W-:-:S07]  /*58d0*/  MOV R134, R133 ;  /* 0x0000008500867202 */ /* 0x000fce0000000f00 */
[----:B------:R-:W-:Y:S05]  /*58e0*/  WARPSYNC.COLLECTIVE R135, `(.L_x_1272) ;  /* 0x0000000087087348 */ /* 0x000fea0003c00000 */
[----:B------:R0:W1:Y:S02]  /*58f0*/  SHFL.BFLY P1, R133, R136, R137, R138 ;  /* 0x0c00008988857389 */ /* 0x000064000002008a */
[----:B01----:R-:W-:Y:S05]  /*5900*/  ENDCOLLECTIVE ;  /* 0x000000000000791b */ /* 0x003fea0003800000 */
.L_x_1272:
[----:B------:R-:W-:Y:S05]  /*5910*/  BRA `(.L_x_1273) ;  /* 0xffffffb8006c7947 */ /* 0x000fea000383ffff */
.L_x_1274:
        /* <DEDUP_REMOVED lines=14> */
.L_x_11175:


//--------------------- .text._ZN10layer_norm13ln_bwd_kernelINS_13Kernel_traitsI6__halfS2_S2_S2_fjLj512ELj1ELj4ELj1ELj16ENS_18Kernel_traits_baseILj512ES2_S2_S2_S2_fjLj128EEEEELb1ELb0ELb0ELb0EEEvNS_9BwdParamsE --------------------------
	.section	.text._ZN10layer_norm13ln_bwd_kernelINS_13Kernel_traitsI6__halfS2_S2_S2_fjLj512ELj1ELj4ELj1ELj16ENS_18Kernel_traits_baseILj512ES2_S2_S2_S2_fjLj128EEEEELb1ELb0ELb0ELb0EEEvNS_9BwdParamsE,"ax",@progbits
	.align	128
        .global         _ZN10layer_norm13ln_bwd_kernelINS_13Kernel_traitsI6__halfS2_S2_S2_fjLj512ELj1ELj4ELj1ELj16ENS_18Kernel_traits_baseILj512ES2_S2_S2_S2_fjLj128EEEEELb1ELb0ELb0ELb0EEEvNS_9BwdParamsE
        .type           _ZN10layer_norm13ln_bwd_kernelINS_13Kernel_traitsI6__halfS2_S2_S2_fjLj512ELj1ELj4ELj1ELj16ENS_18Kernel_traits_baseILj512ES2_S2_S2_S2_fjLj128EEEEELb1ELb0ELb0ELb0EEEvNS_9BwdParamsE,@function
        .size           _ZN10layer_norm13ln_bwd_kernelINS_13Kernel_traitsI6__halfS2_S2_S2_fjLj512ELj1ELj4ELj1ELj16ENS_18Kernel_traits_baseILj512ES2_S2_S2_S2_fjLj128EEEEELb1ELb0ELb0ELb0EEEvNS_9BwdParamsE,(.L_x_11176 - _ZN10layer_norm13ln_bwd_kernelINS_13Kernel_traitsI6__halfS2_S2_S2_fjLj512ELj1ELj4ELj1ELj16ENS_18Kernel_traits_baseILj512ES2_S2_S2_S2_fjLj128EEEEELb1ELb0ELb0ELb0EEEvNS_9BwdParamsE)
        .other          _ZN10layer_norm13ln_bwd_kernelINS_13Kernel_traitsI6__halfS2_S2_S2_fjLj512ELj1ELj4ELj1ELj16ENS_18Kernel_traits_baseILj512ES2_S2_S2_S2_fjLj128EEEEELb1ELb0ELb0ELb0EEEvNS_9BwdParamsE,@"STO_CUDA_ENTRY STV_DEFAULT"
_ZN10layer_norm13ln_bwd_kernelINS_13Kernel_traitsI6__halfS2_S2_S2_fjLj512ELj1ELj4ELj1ELj16ENS_18Kernel_traits_baseILj512ES2_S2_S2_S2_fjLj128EEEEELb1ELb0ELb0ELb0EEEvNS_9BwdParamsE:
.text._ZN10layer_norm13ln_bwd_kernelINS_13Kernel_traitsI6__halfS2_S2_S2_fjLj512ELj1ELj4ELj1ELj16ENS_18Kernel_traits_baseILj512ES2_S2_S2_S2_fjLj128EEEEELb1ELb0ELb0ELb0EEEvNS_9BwdParamsE:
        /* <DEDUP_REMOVED lines=14> */
[----:B0-----:R-:W-:-:S04]  /*00e0*/  LOP3.LUT R3, R2, 0x1f, RZ, 0xc, !PT ;  /* 0x0000001f02037812 */ /* 0x001fc800078e0cff */
[----:B------:R-:W-:Y:S02]  /*00f0*/  LEA.HI.SX32 R4, R0, R3, 0x1d ;  /* 0x0000000300047211 */ /* 0x000fe400078feaff */
[----:B------:R-:W-:Y:S02]  /*0100*/  LOP3.LUT R3, R2, 0x1f, RZ, 0xc0, !PT ;  /* 0x0000001f02037812 */ /* 0x000fe400078ec0ff */
[C---:B------:R-:W-:Y:S02]  /*0110*/  ISETP.GE.U32.AND P1, PT, R4.reuse, 0x40, PT ;  /* 0x000000400400780c */ /* 0x040fe40003f26070 */
[----:B------:R-:W-:Y:S02]  /*0120*/  ISETP.GE.U32.AND P0, PT, R4, 0x20, PT ;  /* 0x000000200400780c */ /* 0x000fe40003f06070 */
[----:B------:R-:W-:-:S09]  /*0130*/  MOV R11, R3 ;  /* 0x00000003000b7202 */ /* 0x000fd20000000f00 */
        /* <DEDUP_REMOVED lines=47> */
[----:B0-----:R-:W-:-:S04]  /*0430*/  ISETP.NE.U32.AND P0, PT, RZ, UR8, PT ;  /* 0x00000008ff007c0c */ /* 0x001fc8000bf05070 */
[----:B------:R-:W-:-:S13]  /*0440*/  ISETP.NE.AND.EX P0, PT, RZ, UR9, PT, P0 ;  /* 0x00000009ff007c0c */ /* 0x000fda000bf05300 */
.L_x_1295:
[----:B------:R-:W0:Y:S08]  /*0450*/  LDC.64 R72, c[0x0][0x3c0] ;  /* 0x0000f000ff487b82 */ /* 0x000e300000000a00 */
[----:B------:R-:W2:Y:S08]  /*0460*/  @P0 LDC.64 R68, c[0x0][0x3e0] ;  /* 0x0000f800ff440b82 */ /* 0x000eb00000000a00 */
[----:B------:R-:W3:Y:S01]  /*0470*/  LDC.64 R70, c[0x0][0x3c8] ;  /* 0x0000f200ff467b82 */ /* 0x000ee20000000a00 */
[----:B0-----:R-:W-:-:S06]  /*0480*/  IMAD.WIDE R72, R2, 0x4, R72 ;  /* 0x0000000402487825 */ /* 0x001fcc00078e0248 */
[----:B------:R-:W4:Y:S01]  /*0490*/  LDG.E R72, desc[UR6][R72.64] ;  /* 0x0000000648487981 */ /* 0x000f22000c1e1900 */
[----:B------:R-:W-:Y:S01]  /*04a0*/  MOV R5, UR20 ;  /* 0x0000001400057c02 */ /* 0x000fe20008000f00 */
[----:B--2---:R-:W-:Y:S01]  /*04b0*/  @P0 IMAD.WIDE R68, R2, 0x2, R68 ;  /* 0x0000000202440825 */ /* 0x004fe200078e0244 */
[----:B------:R-:W-:-:S03]  /*04c0*/  ISETP.GE.U32.AND P4, PT, R4, 0x20, PT ;  /* 0x000000200400780c */ /* 0x000fc60003f86070 */
[----:B------:R-:W-:Y:S01]  /*04d0*/  IMAD R74, R2, R5, RZ ;  /* 0x00000005024a7224 */ /* 0x000fe200078e02ff */
[----:B------:R-:W-:Y:S01]  /*04e0*/  ISETP.NE.U32.AND P1, PT, RZ, UR10, PT ;  /* 0x0000000aff007c0c */ /* 0x000fe2000bf25070 */
[----:B------:R-:W-:Y:S01]  /*04f0*/  BSSY.RECONVERGENT B1, `(.L_x_1277) ;  /* 0x000006e000017945 */ /* 0x000fe20003800200 */
[----:B-1----:R-:W-:Y:S01]  /*0500*/  ISETP.NE.AND P5, PT, R0, RZ, PT ;  /* 0x000000ff0000720c */ /* 0x002fe20003fa5270 */
[----:B---3--:R-:W-:Y:S01]  /*0510*/  IMAD.WIDE R70, R2, 0x4, R70 ;  /* 0x0000000402467825 */ /* 0x008fe200078e0246 */
[----:B------:R-:W-:-:S03]  /*0520*/  SHF.R.S32.HI R75, RZ, 0x1f, R74 ;  /* 0x0000001fff4b7819 */ /* 0x000fc6000001144a */
[----:B------:R-:W-:Y:S01]  /*0530*/  HFMA2 R94, -RZ, RZ, 1.875, 0 ;  /* 0x3f800000ff5e7431 */ /* 0x000fe200000001ff */
[----:B-----5:R0:W5:Y:S01]  /*0540*/  @P0 LDG.E.U16 R97, desc[UR6][R68.64] ;  /* 0x0000000644610981 */ /* 0x020162000c1e1500 */
[----:B------:R-:W-:-:S03]  /*0550*/  LEA.HI R74, R75, R74, RZ, 0x3 ;  /* 0x0000004a4b4a7211 */ /* 0x000fc600078f18ff */
[----:B------:R1:W5:Y:S01]  /*0560*/  LDG.E R95, desc[UR6][R70.64] ;  /* 0x00000006465f7981 */ /* 0x000362000c1e1900 */
[----:B------:R-:W-:Y:S02]  /*0570*/  ISETP.GE.U32.AND P2, PT, R4, 0x40, PT ;  /* 0x000000400400780c */ /* 0x000fe40003f46070 */
[----:B------:R-:W-:Y:S02]  /*0580*/  LEA.HI.SX32 R96, R74, R3, 0x1d ;  /* 0x000000034a607211 */ /* 0x000fe400078feaff */
[----:B------:R-:W-:Y:S02]  /*0590*/  ISETP.NE.AND.EX P1, PT, RZ, UR11, PT, P1 ;  /* 0x0000000bff007c0c */ /* 0x000fe4000bf25310 */
[----:B0-----:R-:W-:Y:S02]  /*05a0*/  CS2R R68, SRZ ;  /* 0x0000000000447805 */ /* 0x001fe4000001ff00 */
[----:B-1----:R-:W-:Y:S02]  /*05b0*/  MOV R71, R96 ;  /* 0x0000006000477202 */ /* 0x002fe40000000f00 */
[----:B----4-:R-:W-:Y:S01]  /*05c0*/  FSEL R102, R72, RZ, !P5 ;  /* 0x000000ff48667208 */ /* 0x010fe20006800000 */
        /* <DEDUP_REMOVED lines=13> */
[----:B------:R-:W-:-:S02]  /*06a0*/  HADD2.F32 R91, -RZ, R20.H0_H0 ;  /* 0x20000014ff5b7230 */ /* 0x000fc40000004100 */
[----:B------:R-:W-:Y:S02]  /*06b0*/  HADD2.F32 R90, -RZ, R20.H1_H1 ;  /* 0x30000014ff5a7230 */ /* 0x000fe40000004100 */
[----:B0-----:R-:W-:-:S05]  /*06c0*/  @P3 IMAD.WIDE.U32 R82, R96, 0x10, R82 ;  /* 0x0000001060523825 */ /* 0x001fca00078e0052 */
[----:B------:R0:W5:Y:S01]  /*06d0*/  @P3 LDG.E.128 R60, desc[UR6][R82.64] ;  /* 0x00000006523c3981 */ /* 0x000162000c1e1d00 */
[----:B------:R-:W-:Y:S02]  /*06e0*/  HADD2.F32 R84, -RZ, R23.H0_H0 ;  /* 0x20000017ff547230 */ /* 0x000fe40000004100 */
[--C-:B---3--:R-:W-:Y:S02]  /*06f0*/  HADD2.F32 R77, -RZ, R68.reuse.H0_H0 ;  /* 0x20000044ff4d7230 */ /* 0x108fe40000004100 */
[----:B------:R-:W-:Y:S02]  /*0700*/  HADD2.F32 R103, -RZ, R69.H1_H1 ;  /* 0x30000045ff677230 */ /* 0x000fe40000004100 */
[----:B------:R-:W-:Y:S02]  /*0710*/  HADD2.F32 R85, -RZ, R68.H1_H1 ;  /* 0x30000044ff557230 */ /* 0x000fe40000004100 */
[--C-:B------:R-:W-:Y:S02]  /*0720*/  HADD2.F32 R105, -RZ, R70.reuse.H0_H0 ;  /* 0x20000046ff697230 */ /* 0x100fe40000004100 */
[----:B------:R-:W-:-:S02]  /*0730*/  HADD2.F32 R107, -RZ, R70.H1_H1 ;  /* 0x30000046ff6b7230 */ /* 0x000fc40000004100 */
[C---:B------:R-:W-:Y:S01]  /*0740*/  FADD.FTZ R70, -R102.reuse, R77 ;  /* 0x0000004d66467221 */ /* 0x040fe20000010100 */
[----:B------:R-:W-:Y:S02]  /*0750*/  HADD2.F32 R87, -RZ, R69.H0_H0 ;  /* 0x20000045ff577230 */ /* 0x000fe40000004100 */
[C---:B------:R-:W-:Y:S01]  /*0760*/  FADD.FTZ R88, -R102.reuse, R103 ;  /* 0x0000006766587221 */ /* 0x040fe20000010100 */
[----:B----4-:R-:W-:Y:S02]  /*0770*/  HADD2.F32 R79, -RZ, R72.H0_H0 ;  /* 0x20000048ff4f7230 */ /* 0x010fe40000004100 */
[----:B------:R-:W-:Y:S01]  /*0780*/  FADD.FTZ R92, -R102, R85 ;  /* 0x00000055665c7221 */ /* 0x000fe20000010100 */
[--C-:B------:R-:W-:Y:S02]  /*0790*/  HADD2.F32 R80, -RZ, R73.reuse.H0_H0 ;  /* 0x20000049ff507230 */ /* 0x100fe40000004100 */
[----:B-----5:R-:W-:Y:S01]  /*07a0*/  FMUL.FTZ R93, R95, R70 ;  /* 0x000000465f5d7220 */ /* 0x020fe20000410000 */
[----:B0-----:R-:W-:-:S02]  /*07b0*/  HADD2.F32 R82, -RZ, R73.H1_H1 ;  /* 0x30000049ff527230 */ /* 0x001fc40000004100 */
[----:B------:R-:W-:Y:S01]  /*07c0*/  FADD.FTZ R70, -R102, R87 ;  /* 0x0000005766467221 */ /* 0x000fe20000010100 */
[--C-:B------:R-:W-:Y:S02]  /*07d0*/  HADD2.F32 R85, -RZ, R21.reuse.H1_H1 ;  /* 0x30000015ff557230 */ /* 0x100fe40000004100 */
[----:B------:R-:W-:Y:S01]  /*07e0*/  FMUL.FTZ R88, R95, R88 ;  /* 0x000000585f587220 */ /* 0x000fe20000410000 */
[----:B------:R-:W-:Y:S02]  /*07f0*/  HADD2.F32 R73, -RZ, R21.H0_H0 ;  /* 0x20000015ff497230 */ /* 0x000fe40000004100 */
[----:B------:R-:W-:Y:S01]  /*0800*/  FMUL.FTZ R91, R91, R79 ;  /* 0x0000004f5b5b7220 */ /* 0x000fe20000410000 */
[----:B------:R-:W-:Y:S02]  /*0810*/  HADD2.F32 R72, -RZ, R72.H1_H1 ;  /* 0x30000048ff487230 */ /* 0x000fe40000004100 */
[----:B------:R-:W-:Y:S01]  /*0820*/  FMUL.FTZ R89, R95, R70 ;  /* 0x000000465f597220 */ /* 0x000fe20000410000 */
[-C--:B------:R-:W-:Y:S01]  /*0830*/  FMUL.FTZ R85, R85, R82.reuse ;  /* 0x0000005255557220 */ /* 0x080fe20000410000 */
[----:B------:R-:W-:Y:S01]  /*0840*/  FADD.FTZ R47, R47, R82 ;  /* 0x000000522f2f7221 */ /* 0x000fe20000010000 */
[----:B------:R-:W-:Y:S01]  /*0850*/  FFMA.FTZ R31, R88, R82, R31 ;  /* 0x00000052581f7223 */ /* 0x000fe2000001001f */
[----:B------:R-:W-:Y:S01]  /*0860*/  FMUL.FTZ R87, R73, R80 ;  /* 0x0000005049577220 */ /* 0x000fe20000410000 */
[C---:B------:R-:W-:Y:S01]  /*0870*/  FADD.FTZ R70, -R102.reuse, R105 ;  /* 0x0000006966467221 */ /* 0x040fe20000010100 */
[----:B------:R-:W-:Y:S01]  /*0880*/  FADD.FTZ R82, -R102, R107 ;  /* 0x0000006b66527221 */ /* 0x000fe20000010100 */
[----:B------:R-:W-:-:S02]  /*0890*/  HADD2.F32 R69, -RZ, R75.H0_H0 ;  /* 0x2000004bff457230 */ /* 0x000fc40000004100 */
[----:B------:R-:W-:Y:S01]  /*08a0*/  FMUL.FTZ R92, R95, R92 ;  /* 0x0000005c5f5c7220 */ /* 0x000fe20000410000 */
[----:B------:R-:W-:Y:S02]  /*08b0*/  HADD2.F32 R68, -RZ, R75.H1_H1 ;  /* 0x3000004bff447230 */ /* 0x000fe40000004100 */
[----:B------:R-:W-:Y:S01]  /*08c0*/  FMUL.FTZ R90, R90, R72 ;  /* 0x000000485a5a7220 */ /* 0x000fe20000410000 */
[----:B------:R-:W-:Y:S01]  /*08d0*/  FADD.FTZ R73, RZ, R91 ;  /* 0x0000005bff497221 */ /* 0x000fe20000010000 */
[--C-:B------:R-:W-:Y:S02]  /*08e0*/  HADD2.F32 R83, -RZ, R74.reuse.H0_H0 ;  /* 0x2000004aff537230 */ /* 0x100fe40000004100 */
[----:B------:R-:W-:Y:S01]  /*08f0*/  FADD.FTZ R44, R44, R79 ;  /* 0x0000004f2c2c7221 */ /* 0x000fe20000010000 */
[C---:B------:R-:W-:Y:S01]  /*0900*/  FFMA.FTZ R28, R93.reuse, R79, R28 ;  /* 0x0000004f5d1c7223 */ /* 0x040fe2000001001c */
[----:B------:R-:W-:Y:S01]  /*0910*/  FFMA.FTZ R75, R93, R91, RZ ;  /* 0x0000005b5d4b7223 */ /* 0x000fe200000100ff */
[----:B------:R-:W-:-:S02]  /*0920*/  HADD2.F32 R74, -RZ, R74.H1_H1 ;  /* 0x3000004aff4a7230 */ /* 0x000fc40000004100 */
[C---:B------:R-:W-:Y:S01]  /*0930*/  FMUL.FTZ R77, R95.reuse, R70 ;  /* 0x000000465f4d7220 */ /* 0x040fe20000410000 */
[--C-:B------:R-:W-:Y:S02]  /*0940*/  HADD2.F32 R79, -RZ, R22.reuse.H1_H1 ;  /* 0x30000016ff4f7230 */ /* 0x100fe40000004100 */
[----:B------:R-:W-:Y:S01]  /*0950*/  FMUL.FTZ R82, R95, R82 ;  /* 0x000000525f527220 */ /* 0x000fe20000410000 */
[----:B------:R-:W-:Y:S02]  /*0960*/  HADD2.F32 R81, -RZ, R71.H0_H0 ;  /* 0x20000047ff517230 */ /* 0x000fe40000004100 */
[----:B------:R-:W-:Y:S01]  /*0970*/  FADD.FTZ R45, R45, R72 ;  /* 0x000000482d2d7221 */ /* 0x000fe20000010000 */
[----:B------:R-:W-:Y:S01]  /*0980*/  FFMA.FTZ R29, R92, R72, R29 ;  /* 0x000000485c1d7223 */ /* 0x000fe2000001001d */
[----:B------:R-:W-:Y:S01]  /*0990*/  FADD.FTZ R70, R73, R90 ;  /* 0x0000005a49467221 */ /* 0x000fe20000010000 */
[----:B------:R-:W-:Y:S01]  /*09a0*/  FADD.FTZ R46, R46, R80 ;  /* 0x000000502e2e7221 */ /* 0x000fe20000010000 */
[----:B------:R-:W-:Y:S01]  /*09b0*/  FFMA.FTZ R30, R89, R80, R30 ;  /* 0x00000050591e7223 */ /* 0x000fe2000001001e */
[----:B------:R-:W-:Y:S01]  /*09c0*/  FFMA.FTZ R72, R92, R90, R75 ;  /* 0x0000005a5c487223 */ /* 0x000fe2000001004b */
[----:B------:R-:W-:-:S02]  /*09d0*/  HADD2.F32 R80, -RZ, R22.H0_H0 ;  /* 0x20000016ff507230 */ /* 0x000fc40000004100 */
        /* <DEDUP_REMOVED lines=12> */
[----:B------:R-:W-:-:S02]  /*0aa0*/  HADD2.F32 R71, -RZ, R71.H1_H1 ;  /* 0x30000047ff477230 */ /* 0x000fc40000004100 */
[-C--:B------:R-:W-:Y:S01]  /*0ab0*/  FMUL.FTZ R81, R84, R69.reuse ;  /* 0x0000004554517220 */ /* 0x080fe20000410000 */
[----:B------:R-:W-:Y:S01]  /*0ac0*/  FADD.FTZ R50, R50, R69 ;  /* 0x0000004532327221 */ /* 0x000fe20000010000 */
[----:B------:R-:W-:Y:S01]  /*0ad0*/  FFMA.FTZ R34, R83, R69, R34 ;  /* 0x0000004553227223 */ /* 0x000fe20000010022 */
[----:B------:R-:W-:Y:S01]  /*0ae0*/  FADD.FTZ R72, R75, R80 ;  /* 0x000000504b487221 */ /* 0x000fe20000010000 */
[----:B------:R-:W-:Y:S01]  /*0af0*/  FFMA.FTZ R69, R77, R80, R70 ;  /* 0x000000504d457223 */ /* 0x000fe20000010046 */
[----:B------:R-:W-:Y:S02]  /*0b00*/  HADD2.F32 R103, -RZ, R23.H1_H1 ;  /* 0x30000017ff677230 */ /* 0x000fe40000004100 */
[----:B------:R-:W-:Y:S01]  /*0b10*/  FADD.FTZ R86, -R102, R71 ;  /* 0x0000004766567221 */ /* 0x000fe20000010100 */
[----:B------:R-:W-:Y:S01]  /*0b20*/  FADD.FTZ R72, R72, R79 ;  /* 0x0000004f48487221 */ /* 0x000fe20000010000 */
[----:B------:R-:W-:Y:S02]  /*0b30*/  FFMA.FTZ R70, R82, R79, R69 ;  /* 0x0000004f52467223 */ /* 0x000fe40000010045 */
[----:B------:R-:W-:Y:S01]  /*0b40*/  FMUL.FTZ R86, R95, R86 ;  /* 0x000000565f567220 */ /* 0x000fe20000410000 */
[-C--:B------:R-:W-:Y:S01]  /*0b50*/  FMUL.FTZ R84, R103, R68.reuse ;  /* 0x0000004467547220 */ /* 0x080fe20000410000 */
[----:B------:R-:W-:Y:S01]  /*0b60*/  FADD.FTZ R69, R72, R81 ;  /* 0x0000005148457221 */ /* 0x000fe20000010000 */
[----:B------:R-:W-:Y:S01]  /*0b70*/  FFMA.FTZ R73, R83, R81, R70 ;  /* 0x0000005153497223 */ /* 0x000fe20000010046 */
[----:B------:R-:W-:Y:S01]  /*0b80*/  FADD.FTZ R51, R51, R68 ;  /* 0x0000004433337221 */ /* 0x000fe20000010000 */
[----:B------:R-:W-:Y:S01]  /*0b90*/  FFMA.FTZ R35, R86, R68, R35 ;  /* 0x0000004456237223 */ /* 0x000fe20000010023 */
[----:B------:R-:W-:Y:S01]  /*0ba0*/  IADD3 R71, PT, PT, R96, 0x20, RZ ;  /* 0x0000002060477810 */ /* 0x000fe20007ffe0ff */
[----:B------:R-:W-:Y:S01]  /*0bb0*/  FADD.FTZ R69, R69, R84 ;  /* 0x0000005445457221 */ /* 0x000fe20000010000 */
[----:B------:R-:W-:-:S07]  /*0bc0*/  FFMA.FTZ R68, R86, R84, R73 ;  /* 0x0000005456447223 */ /* 0x000fce0000010049 */
.L_x_1278:
[----:B------:R-:W-:Y:S05]  /*0bd0*/  BSYNC.RECONVERGENT B1 ;  /* 0x0000000000017941 */ /* 0x000fea0003800200 */
.L_x_1277:
        /* <DEDUP_REMOVED lines=16> */
[----:B0-----:R-:W-:Y:S02]  /*0ce0*/  HADD2.F32 R6, -RZ, R24.H0_H0 ;  /* 0x20000018ff067230 */ /* 0x001fe40000004100 */
[----:B---3--:R-:W-:Y:S02]  /*0cf0*/  HADD2.F32 R17, -RZ, R8.H0_H0 ;  /* 0x20000008ff117230 */ /* 0x008fe40000004100 */
[--C-:B------:R-:W-:Y:S02]  /*0d00*/  HADD2.F32 R71, -RZ, R9.reuse.H0_H0 ;  /* 0x20000009ff477230 */ /* 0x100fe40000004100 */
[----:B------:R-:W-:Y:S02]  /*0d10*/  HADD2.F32 R9, -RZ, R9.H1_H1 ;  /* 0x30000009ff097230 */ /* 0x000fe40000004100 */
[----:B------:R-:W-:-:S02]  /*0d20*/  HADD2.F32 R103, -RZ, R11.H0_H0 ;  /* 0x2000000bff677230 */ /* 0x000fc40000004100 */
[----:B------:R-:W-:Y:S02]  /*0d30*/  HADD2.F32 R11, -RZ, R11.H1_H1 ;  /* 0x3000000bff0b7230 */ /* 0x000fe40000004100 */
[----:B------:R-:W-:Y:S02]  /*0d40*/  HADD2.F32 R19, -RZ, R8.H1_H1 ;  /* 0x30000008ff137230 */ /* 0x000fe40000004100 */
[C---:B------:R-:W-:Y:S01]  /*0d50*/  FADD.FTZ R8, -R102.reuse, R17 ;  /* 0x0000001166087221 */ /* 0x040fe20000010100 */
[C---:B------:R-:W-:Y:S01]  /*0d60*/  FADD.FTZ R18, -R102.reuse, R9 ;  /* 0x0000000966127221 */ /* 0x040fe20000010100 */
[--C-:B------:R-:W-:Y:S02]  /*0d70*/  HADD2.F32 R73, -RZ, R10.reuse.H0_H0 ;  /* 0x2000000aff497230 */ /* 0x100fe40000004100 */
[C---:B------:R-:W-:Y:S01]  /*0d80*/  FADD.FTZ R78, -R102.reuse, R11 ;  /* 0x0000000b664e7221 */ /* 0x040fe20000010100 */
[----:B------:R-:W-:Y:S02]  /*0d90*/  HADD2.F32 R75, -RZ, R10.H1_H1 ;  /* 0x3000000aff4b7230 */ /* 0x000fe40000004100 */
[----:B------:R-:W-:Y:S01]  /*0da0*/  FADD.FTZ R10, -R102, R19 ;  /* 0x00000013660a7221 */ /* 0x000fe20000010100 */
[----:B----4-:R-:W-:-:S02]  /*0db0*/  HADD2.F32 R9, -RZ, R12.H0_H0 ;  /* 0x2000000cff097230 */ /* 0x010fc40000004100 */
[----:B-----5:R-:W-:Y:S01]  /*0dc0*/  FMUL.FTZ R7, R95, R8 ;  /* 0x000000085f077220 */ /* 0x020fe20000410000 */
[----:B------:R-:W-:Y:S02]  /*0dd0*/  HADD2.F32 R12, -RZ, R12.H1_H1 ;  /* 0x3000000cff0c7230 */ /* 0x000fe40000004100 */
[----:B------:R-:W-:Y:S02]  /*0de0*/  HADD2.F32 R11, -RZ, R24.H1_H1 ;  /* 0x30000018ff0b7230 */ /* 0x000fe40000004100 */
[----:B------:R-:W-:Y:S01]  /*0df0*/  FADD.FTZ R16, -R102, R71 ;  /* 0x0000004766107221 */ /* 0x000fe20000010100 */
[-C--:B------:R-:W-:Y:S01]  /*0e00*/  FMUL.FTZ R6, R6, R9.reuse ;  /* 0x0000000906067220 */ /* 0x080fe20000410000 */
[----:B------:R-:W-:Y:S01]  /*0e10*/  FADD.FTZ R52, R52, R9 ;  /* 0x0000000934347221 */ /* 0x000fe20000010000 */
[----:B------:R-:W-:Y:S01]  /*0e20*/  FFMA.FTZ R36, R7, R9, R36 ;  /* 0x0000000907247223 */ /* 0x000fe20000010024 */
[----:B------:R-:W-:Y:S01]  /*0e30*/  FMUL.FTZ R8, R95, R10 ;  /* 0x0000000a5f087220 */ /* 0x000fe20000410000 */
[----:B------:R-:W-:-:S02]  /*0e40*/  HADD2.F32 R17, -RZ, R13.H0_H0 ;  /* 0x2000000dff117230 */ /* 0x000fc40000004100 */
[----:B------:R-:W-:Y:S01]  /*0e50*/  FMUL.FTZ R9, R11, R12 ;  /* 0x0000000c0b097220 */ /* 0x000fe20000410000 */
[----:B------:R-:W-:Y:S02]  /*0e60*/  HADD2.F32 R10, -RZ, R25.H0_H0 ;  /* 0x20000019ff0a7230 */ /* 0x000fe40000004100 */
[----:B------:R-:W-:Y:S01]  /*0e70*/  FADD.FTZ R76, -R102, R73 ;  /* 0x00000049664c7221 */ /* 0x000fe20000010100 */
[----:B------:R-:W-:Y:S01]  /*0e80*/  FMUL.FTZ R11, R95, R16 ;  /* 0x000000105f0b7220 */ /* 0x000fe20000410000 */
[--C-:B------:R-:W-:Y:S02]  /*0e90*/  HADD2.F32 R19, -RZ, R14.reuse.H0_H0 ;  /* 0x2000000eff137230 */ /* 0x100fe40000004100 */
[----:B------:R-:W-:Y:S01]  /*0ea0*/  FADD.FTZ R53, R53, R12 ;  /* 0x0000000c35357221 */ /* 0x000fe20000010000 */
[----:B------:R-:W-:Y:S02]  /*0eb0*/  HADD2.F32 R73, -RZ, R14.H1_H1 ;  /* 0x3000000eff497230 */ /* 0x000fe40000004100 */
[----:B------:R-:W-:Y:S01]  /*0ec0*/  FFMA.FTZ R37, R8, R12, R37 ;  /* 0x0000000c08257223 */ /* 0x000fe20000010025 */
[----:B------:R-:W-:-:S02]  /*0ed0*/  HADD2.F32 R71, -RZ, R15.H0_H0 ;  /* 0x2000000fff477230 */ /* 0x000fc40000004100 */
[-C--:B------:R-:W-:Y:S01]  /*0ee0*/  FMUL.FTZ R10, R10, R17.reuse ;  /* 0x000000110a0a7220 */ /* 0x080fe20000410000 */
[----:B------:R-:W-:Y:S02]  /*0ef0*/  HADD2.F32 R72, -RZ, R15.H1_H1 ;  /* 0x3000000fff487230 */ /* 0x000fe40000004100 */
[----:B------:R-:W-:Y:S01]  /*0f00*/  FADD.FTZ R54, R54, R17 ;  /* 0x0000001136367221 */ /* 0x000fe20000010000 */
[----:B------:R-:W-:Y:S02]  /*0f10*/  HADD2.F32 R14, -RZ, R26.H0_H0 ;  /* 0x2000001aff0e7230 */ /* 0x000fe40000004100 */
[----:B------:R-:W-:Y:S01]  /*0f20*/  FFMA.FTZ R38, R11, R17, R38 ;  /* 0x000000110b267223 */ /* 0x000fe20000010026 */
[C---:B------:R-:W-:Y:S01]  /*0f30*/  FMUL.FTZ R12, R95.reuse, R18 ;  /* 0x000000125f0c7220 */ /* 0x040fe20000410000 */
[----:B------:R-:W-:Y:S01]  /*0f40*/  FMUL.FTZ R15, R95, R76 ;  /* 0x0000004c5f0f7220 */ /* 0x000fe20000410000 */
[----:B------:R-:W-:Y:S01]  /*0f50*/  FADD.FTZ R18, R69, R6 ;  /* 0x0000000645127221 */ /* 0x000fe20000010000 */
[----:B------:R-:W-:Y:S01]  /*0f60*/  FFMA.FTZ R17, R7, R6, R68 ;  /* 0x0000000607117223 */ /* 0x000fe20000010044 */
[----:B------:R-:W-:-:S02]  /*0f70*/  HADD2.F32 R74, -RZ, R13.H1_H1 ;  /* 0x3000000dff4a7230 */ /* 0x000fc40000004100 */
[-C--:B------:R-:W-:Y:S01]  /*0f80*/  FMUL.FTZ R14, R14, R19.reuse ;  /* 0x000000130e0e7220 */ /* 0x080fe20000410000 */
[----:B------:R-:W-:Y:S02]  /*0f90*/  HADD2.F32 R13, -RZ, R25.H1_H1 ;  /* 0x30000019ff0d7230 */ /* 0x000fe40000004100 */
[----:B------:R-:W-:Y:S01]  /*0fa0*/  FADD.FTZ R56, R56, R19 ;  /* 0x0000001338387221 */ /* 0x000fe20000010000 */
[----:B------:R-:W-:Y:S01]  /*0fb0*/  FFMA.FTZ R40, R15, R19, R40 ;  /* 0x000000130f287223 */ /* 0x000fe20000010028 */
[----:B------:R-:W-:Y:S01]  /*0fc0*/  FADD.FTZ R19, R18, R9 ;  /* 0x0000000912137221 */ /* 0x000fe20000010000 */
[----:B------:R-:W-:Y:S01]  /*0fd0*/  FFMA.FTZ R68, R8, R9, R17 ;  /* 0x0000000908447223 */ /* 0x000fe20000010011 */
[----:B------:R-:W-:Y:S01]  /*0fe0*/  FADD.FTZ R104, -R102, R75 ;  /* 0x0000004b66687221 */ /* 0x000fe20000010100 */
[-C--:B------:R-:W-:Y:S01]  /*0ff0*/  FMUL.FTZ R13, R13, R74.reuse ;  /* 0x0000004a0d0d7220 */ /* 0x080fe20000410000 */
        /* <DEDUP_REMOVED lines=8> */
[----:B------:R-:W-:Y:S01]  /*1080*/  FADD.FTZ R70, -R102, R103 ;  /* 0x0000006766467221 */ /* 0x000fe20000010100 */
[--C-:B------:R-:W-:Y:S02]  /*1090*/  HADD2.F32 R76, -RZ, R27.reuse.H0_H0 ;  /* 0x2000001bff4c7230 */ /* 0x100fe40000004100 */
[-C--:B------:R-:W-:Y:S01]  /*10a0*/  FMUL.FTZ R16, R16, R73.reuse ;  /* 0x0000004910107220 */ /* 0x080fe20000410000 */
[----:B------:R-:W-:Y:S01]  /*10b0*/  FADD.FTZ R57, R57, R73 ;  /* 0x0000004939397221 */ /* 0x000fe20000010000 */
[----:B------:R-:W-:Y:S01]  /*10c0*/  FFMA.FTZ R41, R18, R73, R41 ;  /* 0x0000004912297223 */ /* 0x000fe20000010029 */
[----:B------:R-:W-:Y:S01]  /*10d0*/  FADD.FTZ R69, R69, R14 ;  /* 0x0000000e45457221 */ /* 0x000fe20000010000 */
[----:B------:R-:W-:Y:S01]  /*10e0*/  FFMA.FTZ R73, R15, R14, R68 ;  /* 0x0000000e0f497223 */ /* 0x000fe20000010044 */
[----:B------:R-:W-:-:S02]  /*10f0*/  HADD2.F32 R75, -RZ, R27.H1_H1 ;  /* 0x3000001bff4b7230 */ /* 0x000fc40000004100 */
[----:B------:R-:W-:Y:S01]  /*1100*/  FMUL.FTZ R19, R95, R70 ;  /* 0x000000465f137220 */ /* 0x000fe20000410000 */
[-C--:B------:R-:W-:Y:S01]  /*1110*/  FMUL.FTZ R17, R76, R71.reuse ;  /* 0x000000474c117220 */ /* 0x080fe20000410000 */
        /* <DEDUP_REMOVED lines=9> */
[C---:B------:R-:W-:Y:S01]  /*11b0*/  FFMA.FTZ R43, R78.reuse, R72, R43 ;  /* 0x000000484e2b7223 */ /* 0x040fe2000001002b */
[----:B------:R-:W-:Y:S01]  /*11c0*/  FADD.FTZ R69, R69, R76 ;  /* 0x0000004c45457221 */ /* 0x000fe20000010000 */
[----:B------:R-:W-:-:S07]  /*11d0*/  FFMA.FTZ R68, R78, R76, R71 ;  /* 0x0000004c4e447223 */ /* 0x000fce0000010047 */
.L_x_1280:
[----:B------:R-:W-:Y:S05]  /*11e0*/  BSYNC.RECONVERGENT B1 ;  /* 0x0000000000017941 */ /* 0x000fea0003800200 */
.L_x_1279:
[----:B------:R-:W-:Y:S01]  /*11f0*/  UMOV UR4, 0xffffffff ;  /* 0xffffffff00047882 */ /* 0x000fe20000000000 */
[----:B-----5:R-:W-:Y:S02]  /*1200*/  @P0 HADD2.F32 R94, -RZ, R97.H0_H0 ;  /* 0x20000061ff5e0230 */ /* 0x020fe40000004100 */
        /* <DEDUP_REMOVED lines=19> */
.L_x_1307:
        /* <DEDUP_REMOVED lines=21> */
[C---:B------:R-:W-:Y:S01]  /*1490*/  FMUL.FTZ R71, R95.reuse, R70 ;  /* 0x000000465f477220 */ /* 0x040fe20000410000 */
[C---:B------:R-:W-:Y:S01]  /*14a0*/  FMUL.FTZ R69, R95.reuse, R68 ;  /* 0x000000445f457220 */ /* 0x040fe20000410000 */
[----:B------:R-:W-:Y:S01]  /*14b0*/  FMUL.FTZ R73, R95, R72 ;  /* 0x000000485f497220 */ /* 0x000fe20000410000 */
[--C-:B------:R-:W-:Y:S01]  /*14c0*/  FFMA.FTZ R102, R89, R106, R97.reuse ;  /* 0x0000006a59667223 */ /* 0x100fe20000010061 */
[-C--:B------:R-:W-:Y:S01]  /*14d0*/  FMUL.FTZ R71, R71, R94.reuse ;  /* 0x0000005e47477220 */ /* 0x080fe20000410000 */
[-C--:B------:R-:W-:Y:S01]  /*14e0*/  FMUL.FTZ R69, R69, R94.reuse ;  /* 0x0000005e45457220 */ /* 0x080fe20000410000 */
[----:B------:R-:W-:Y:S01]  /*14f0*/  FMUL.FTZ R73, R73, R94 ;  /* 0x0000005e49497220 */ /* 0x000fe20000410000 */
[-CC-:B------:R-:W-:Y:S01]  /*1500*/  FFMA.FTZ R108, R88, R106.reuse, R97.reuse ;  /* 0x0000006a586c7223 */ /* 0x180fe20000010061 */
[----:B------:R-:W-:Y:S01]  /*1510*/  FMUL.FTZ R68, R71, UR13 ;  /* 0x0000000d47447c20 */ /* 0x000fe20008410000 */
[----:B------:R-:W-:Y:S01]  /*1520*/  FMUL.FTZ R69, R69, UR13 ;  /* 0x0000000d45457c20 */ /* 0x000fe20008410000 */
[----:B------:R-:W-:Y:S01]  /*1530*/  FMUL.FTZ R71, R73, UR13 ;  /* 0x0000000d49477c20 */ /* 0x000fe20008410000 */
[-CC-:B------:R-:W-:Y:S01]  /*1540*/  FFMA.FTZ R74, R93, R106.reuse, R97.reuse ;  /* 0x0000006a5d4a7223 */ /* 0x180fe20000010061 */
[----:B------:R-:W0:Y:S01]  /*1550*/  LDC.64 R72, c[0x0][0x468] ;  /* 0x00011a00ff487b82 */ /* 0x000e220000000a00 */
[----:B------:R-:W-:Y:S01]  /*1560*/  FADD.FTZ R110, R79, -R104 ;  /* 0x800000684f6e7221 */ /* 0x000fe20000010000 */
[----:B------:R-:W-:Y:S01]  /*1570*/  FSEL R70, R69, RZ, P4 ;  /* 0x000000ff45467208 */ /* 0x000fe20002000000 */
[----:B------:R-:W-:Y:S01]  /*1580*/  FFMA.FTZ R69, R92, R106, R97 ;  /* 0x0000006a5c457223 */ /* 0x000fe20000010061 */
[----:B------:R-:W-:Y:S01]  /*1590*/  FADD.FTZ R104, R87, -R102 ;  /* 0x8000006657687221 */ /* 0x000fe20000010000 */
[----:B------:R-:W-:Y:S01]  /*15a0*/  FADD.FTZ R108, R85, -R108 ;  /* 0x8000006c556c7221 */ /* 0x000fe20000010000 */
[----:B------:R-:W-:Y:S01]  /*15b0*/  FADD.FTZ R74, R91, -R74 ;  /* 0x8000004a5b4a7221 */ /* 0x000fe20000010000 */
[----:B------:R-:W-:Y:S01]  /*15c0*/  FADD.FTZ R102, R90, -R69 ;  /* 0x800000455a667221 */ /* 0x000fe20000010000 */
[----:B------:R-:W-:Y:S01]  /*15d0*/  ISETP.GE.U32.AND P1, PT, R100, RZ, PT ;  /* 0x000000ff6400720c */ /* 0x000fe20003f26070 */
[C---:B------:R-:W-:Y:S01]  /*15e0*/  FMUL.FTZ R107, R95.reuse, R110 ;  /* 0x0000006e5f6b7220 */ /* 0x040fe20000410000 */
[C---:B------:R-:W-:Y:S01]  /*15f0*/  FMUL.FTZ R103, R95.reuse, R104 ;  /* 0x000000685f677220 */ /* 0x040fe20000410000 */
[C---:B------:R-:W-:Y:S01]  /*1600*/  FMUL.FTZ R105, R95.reuse, R108 ;  /* 0x0000006c5f697220 */ /* 0x040fe20000410000 */
[C---:B------:R-:W-:Y:S01]  /*1610*/  FMUL.FTZ R75, R95.reuse, R102 ;  /* 0x000000665f4b7220 */ /* 0x040fe20000410000 */
[----:B------:R-:W-:Y:S01]  /*1620*/  FMUL.FTZ R69, R95, R74 ;  /* 0x0000004a5f457220 */ /* 0x000fe20000410000 */
        /* <DEDUP_REMOVED lines=25> */
[----:B------:R-:W-:Y:S02]  /*17c0*/  F2FP.F16.F32.PACK_AB R71, R71, R68 ;  /* 0x000000444747723e */ /* 0x000fe400000000ff */
[----:B------:R-:W-:Y:S02]  /*17d0*/  F2FP.F16.F32.PACK_AB R70, R107, R70 ;  /* 0x000000466b46723e */ /* 0x000fe400000000ff */
[----:B------:R-:W-:Y:S02]  /*17e0*/  F2FP.F16.F32.PACK_AB R69, R102, R103 ;  /* 0x000000676645723e */ /* 0x000fe400000000ff */
[----:B------:R-:W-:-:S02]  /*17f0*/  F2FP.F16.F32.PACK_AB R68, R75, R74 ;  /* 0x0000004a4b44723e */ /* 0x000fc400000000ff */
[----:B------:R-:W-:-:S03]  /*1800*/  IADD3 R96, PT, PT, R96, 0x20, RZ ;  /* 0x0000002060607810 */ /* 0x000fc60007ffe0ff */
[----:B------:R1:W-:Y:S04]  /*1810*/  STG.E.128 desc[UR6][R72.64], R68 ;  /* 0x0000004448007986 */ /* 0x0003e8000c101d06 */
.L_x_1286:
[----:B------:R-:W-:Y:S05]  /*1820*/  BSYNC.RECONVERGENT B2 ;  /* 0x0000000000027941 */ /* 0x000fea0003800200 */
.L_x_1285:
        /* <DEDUP_REMOVED lines=60> */
[----:B------:R-:W-:Y:S02]  /*1bf0*/  F2FP.F16.F32.PACK_AB R71, R94, R107 ;  /* 0x0000006b5e47723e */ /* 0x000fe400000000ff */
[----:B------:R-:W-:-:S02]  /*1c00*/  F2FP.F16.F32.PACK_AB R70, R74, R103 ;  /* 0x000000674a46723e */ /* 0x000fc400000000ff */
[----:B------:R-:W-:Y:S02]  /*1c10*/  F2FP.F16.F32.PACK_AB R69, R72, R69 ;  /* 0x000000454845723e */ /* 0x000fe400000000ff */
[----:B------:R-:W-:-:S05]  /*1c20*/  F2FP.F16.F32.PACK_AB R68, R73, R68 ;  /* 0x000000444944723e */ /* 0x000fca00000000ff */
[----:B------:R3:W-:Y:S01]  /*1c30*/  STG.E.128 desc[UR6][R96.64], R68 ;  /* 0x0000004460007986 */ /* 0x0007e2000c101d06 */
[----:B------:R-:W-:Y:S05]  /*1c40*/  BRA `(.L_x_1287) ;  /* 0x0000001c00487947 */ /* 0x000fea0003800000 */
.L_x_1284:
        /* <DEDUP_REMOVED lines=11> */
[C---:B------:R-:W-:Y:S01]  /*1d00*/  FMUL.FTZ R71, R95.reuse, R70 ;  /* 0x000000465f477220 */ /* 0x040fe20000410000 */
[C---:B------:R-:W-:Y:S01]  /*1d10*/  FMUL.FTZ R73, R95.reuse, R68 ;  /* 0x000000445f497220 */ /* 0x040fe20000410000 */
[----:B------:R-:W-:Y:S01]  /*1d20*/  FMUL.FTZ R72, R95, R72 ;  /* 0x000000485f487220 */ /* 0x000fe20000410000 */
[--C-:B------:R-:W-:Y:S01]  /*1d30*/  FFMA.FTZ R70, R89, R106, R97.reuse ;  /* 0x0000006a59467223 */ /* 0x100fe20000010061 */
[-C--:B------:R-:W-:Y:S01]  /*1d40*/  FMUL.FTZ R69, R71, R94.reuse ;  /* 0x0000005e47457220 */ /* 0x080fe20000410000 */
[----:B------:R-:W-:Y:S01]  /*1d50*/  FMUL.FTZ R68, R73, R94 ;  /* 0x0000005e49447220 */ /* 0x000fe20000410000 */
[--C-:B------:R-:W-:Y:S01]  /*1d60*/  FFMA.FTZ R110, R88, R106, R97.reuse ;  /* 0x0000006a586e7223 */ /* 0x100fe20000010061 */
[C---:B------:R-:W-:Y:S01]  /*1d70*/  F2FP.F16.F32.PACK_AB R71, R72.reuse, R71 ;  /* 0x000000474847723e */ /* 0x040fe200000000ff */
        /* <DEDUP_REMOVED lines=23> */
[C---:B------:R-:W-:Y:S01]  /*1ef0*/  F2FP.F16.F32.PACK_AB R69, R110.reuse, R69 ;  /* 0x000000456e45723e */ /* 0x040fe200000000ff */
[-C--:B------:R-:W-:Y:S01]  /*1f00*/  FMUL.FTZ R110, R110, R94.reuse ;  /* 0x0000005e6e6e7220 */ /* 0x080fe20000410000 */
[C---:B------:R-:W-:Y:S01]  /*1f10*/  F2FP.F16.F32.PACK_AB R70, R112.reuse, R73 ;  /* 0x000000497046723e */ /* 0x040fe200000000ff */
[-C--:B------:R-:W-:Y:S01]  /*1f20*/  FMUL.FTZ R112, R112, R94.reuse ;  /* 0x0000005e70707220 */ /* 0x080fe20000410000 */
[C---:B------:R-:W-:Y:S01]  /*1f30*/  F2FP.F16.F32.PACK_AB R68, R108.reuse, R107 ;  /* 0x0000006b6c44723e */ /* 0x040fe200000000ff */
        /* <DEDUP_REMOVED lines=28> */
.L_x_1289:
[----:B------:R-:W-:Y:S05]  /*2100*/  BSYNC.RECONVERGENT B2 ;  /* 0x0000000000027941 */ /* 0x000fea0003800200 */
.L_x_1288:
        /* <DEDUP_REMOVED lines=29> */
[C---:B------:R-:W-:Y:S01]  /*22e0*/  F2FP.F16.F32.PACK_AB R70, R108.reuse, R105 ;  /* 0x000000696c46723e */ /* 0x040fe200000000ff */
[-C--:B------:R-:W-:Y:S01]  /*22f0*/  FMUL.FTZ R72, R71, R94.reuse ;  /* 0x0000005e47487220 */ /* 0x080fe20000410000 */
[-C--:B------:R-:W-:Y:S01]  /*2300*/  FMUL.FTZ R108, R108, R94.reuse ;  /* 0x0000005e6c6c7220 */ /* 0x080fe20000410000 */
[----:B------:R-:W-:Y:S01]  /*2310*/  FMUL.FTZ R95, R107, R94 ;  /* 0x0000005e6b5f7220 */ /* 0x000fe20000410000 */
[----:B0-----:R-:W-:Y:S01]  /*2320*/  IMAD.WIDE.U32 R96, R96, 0x10, R68 ;  /* 0x0000001060607825 */ /* 0x001fe200078e0044 */
[----:B------:R-:W-:-:S03]  /*2330*/  F2FP.F16.F32.PACK_AB R68, R73, R71 ;  /* 0x000000474944723e */ /* 0x000fc600000000ff */
[-C--:B------:R-:W-:Y:S01]  /*2340*/  FMUL.FTZ R73, R73, R94.reuse ;  /* 0x0000005e49497220 */ /* 0x080fe20000410000 */
[C---:B------:R-:W-:Y:S01]  /*2350*/  F2FP.F16.F32.PACK_AB R69, R104.reuse, R75 ;  /* 0x0000004b6845723e */ /* 0x040fe200000000ff */
        /* <DEDUP_REMOVED lines=22> */
[----:B------:R-:W-:-:S02]  /*24c0*/  F2FP.F16.F32.PACK_AB R71, R112, R107 ;  /* 0x0000006b7047723e */ /* 0x000fc400000000ff */
[----:B------:R-:W-:Y:S02]  /*24d0*/  FSEL R106, R75, RZ, P2 ;  /* 0x000000ff4b6a7208 */ /* 0x000fe40001000000 */
[----:B------:R-:W-:Y:S01]  /*24e0*/  FSEL R107, R108, RZ, P4 ;  /* 0x000000ff6c6b7208 */ /* 0x000fe20002000000 */
[----:B------:R2:W-:Y:S01]  /*24f0*/  STG.E.128 desc[UR6][R102.64], R68 ;  /* 0x0000004466007986 */ /* 0x0005e2000c101d06 */
[----:B------:R-:W-:Y:S02]  /*2500*/  FSEL R94, R74, RZ, P3 ;  /* 0x000000ff4a5e7208 */ /* 0x000fe40001800000 */
[----:B------:R-:W-:Y:S02]  /*2510*/  FSEL R105, R104, RZ, P6 ;  /* 0x000000ff68697208 */ /* 0x000fe40003000000 */
[----:B------:R-:W-:Y:S02]  /*2520*/  FSEL R72, R72, RZ, P5 ;  /* 0x000000ff48487208 */ /* 0x000fe40002800000 */
[----:B------:R-:W-:-:S02]  /*2530*/  FSEL R95, R73, RZ, P1 ;  /* 0x000000ff495f7208 */ /* 0x000fc40000800000 */
[----:B------:R-:W-:Y:S02]  /*2540*/  F2FP.F16.F32.PACK_AB R75, R110, R109 ;  /* 0x0000006d6e4b723e */ /* 0x000fe400000000ff */
[----:B------:R-:W-:Y:S02]  /*2550*/  F2FP.F16.F32.PACK_AB R74, R107, R106 ;  /* 0x0000006a6b4a723e */ /* 0x000fe400000000ff */
[----:B------:R-:W-:Y:S02]  /*2560*/  F2FP.F16.F32.PACK_AB R73, R105, R94 ;  /* 0x0000005e6949723e */ /* 0x000fe400000000ff */
[----:B------:R-:W-:-:S05]  /*2570*/  F2FP.F16.F32.PACK_AB R72, R95, R72 ;  /* 0x000000485f48723e */ /* 0x000fca00000000ff */
[----:B------:R2:W-:Y:S01]  /*2580*/  STG.E.128 desc[UR6][R96.64], R72 ;  /* 0x0000004860007986 */ /* 0x0005e2000c101d06 */
[----:B------:R-:W-:Y:S05]  /*2590*/  BRA `(.L_x_1287) ;  /* 0x0000001000f47947 */ /* 0x000fea0003800000 */
.L_x_1283:
[----:B------:R-:W-:-:S04]  /*25a0*/  UISETP.NE.U32.AND UP0, UPT, UR14, URZ, UPT ;  /* 0x000000ff0e00728c */ /* 0x000fc8000bf05070 */
[----:B------:R-:W-:-:S09]  /*25b0*/  UISETP.NE.AND.EX UP0, UPT, UR15, URZ, UPT, UP0 ;  /* 0x000000ff0f00728c */ /* 0x000fd2000bf05300 */
[----:B------:R-:W-:Y:S05]  /*25c0*/  BRA.U UP0, `(.L_x_1290) ;  /* 0x00000009005c7547 */ /* 0x000fea000b800000 */
[----:B------:R-:W-:Y:S01]  /*25d0*/  ISETP.GT.U32.AND P1, PT, R4, 0x1f, PT ;  /* 0x0000001f0400780c */ /* 0x000fe20003f24070 */
[----:B------:R-:W-:-:S12]  /*25e0*/  BSSY.RECONVERGENT B2, `(.L_x_1291) ;  /* 0x000004b000027945 */ /* 0x000fd80003800200 */
[----:B------:R-:W-:Y:S05]  /*25f0*/  @!P1 BRA `(.L_x_1292) ;  /* 0x0000000400249947 */ /* 0x000fea0003800000 */
[-CC-:B------:R-:W-:Y:S01]  /*2600*/  FFMA.FTZ R104, R83, R106.reuse, R97.reuse ;  /* 0x0000006a53687223 */ /* 0x180fe20000010061 */
[-CC-:B0-----:R-:W-:Y:S01]  /*2610*/  FFMA.FTZ R69, R77, R106.reuse, R97.reuse ;  /* 0x0000006a4d457223 */ /* 0x181fe20000010061 */
[--C-:B------:R-:W-:Y:S02]  /*2620*/  HADD2.F32 R72, -RZ, R63.reuse.H0_H0 ;  /* 0x2000003fff487230 */ /* 0x100fe40000004100 */
[-C--:B------:R-:W-:Y:S01]  /*2630*/  FFMA.FTZ R102, R82, R106.reuse, R97 ;  /* 0x0000006a52667223 */ /* 0x080fe20000010061 */
[----:B------:R-:W-:Y:S02]  /*2640*/  HADD2.F32 R68, -RZ, R62.H0_H0 ;  /* 0x2000003eff447230 */ /* 0x000fe40000004100 */
[----:B------:R-:W-:Y:S01]  /*2650*/  FADD.FTZ R104, R81, -R104 ;  /* 0x8000006851687221 */ /* 0x000fe20000010000 */
[----:B------:R-:W-:Y:S01]  /*2660*/  FADD.FTZ R69, R80, -R69 ;  /* 0x8000004550457221 */ /* 0x000fe20000010000 */
[----:B------:R-:W-:Y:S01]  /*2670*/  FADD.FTZ R105, R79, -R102 ;  /* 0x800000664f697221 */ /* 0x000fe20000010000 */
[--C-:B------:R-:W-:Y:S01]  /*2680*/  FFMA.FTZ R71, R86, R106, R97.reuse ;  /* 0x0000006a56477223 */ /* 0x100fe20000010061 */
[C---:B------:R-:W-:Y:S01]  /*2690*/  FFMA.FTZ R107, R95.reuse, R104, R72 ;  /* 0x000000685f6b7223 */ /* 0x040fe20000010048 */
[----:B------:R-:W-:Y:S01]  /*26a0*/  FFMA.FTZ R73, R95, R69, R68 ;  /* 0x000000455f497223 */ /* 0x000fe20000010044 */
[-CC-:B------:R-:W-:Y:S01]  /*26b0*/  FFMA.FTZ R102, R93, R106.reuse, R97.reuse ;  /* 0x0000006a5d667223 */ /* 0x180fe20000010061 */
[----:B------:R-:W-:Y:S01]  /*26c0*/  FFMA.FTZ R104, R89, R106, R97 ;  /* 0x0000006a59687223 */ /* 0x000fe20000010061 */
[----:B------:R-:W-:-:S02]  /*26d0*/  HADD2.F32 R74, -RZ, R63.H1_H1 ;  /* 0x3000003fff4a7230 */ /* 0x000fc40000004100 */
[----:B------:R-:W-:Y:S01]  /*26e0*/  FADD.FTZ R71, R84, -R71 ;  /* 0x8000004754477221 */ /* 0x000fe20000010000 */
[----:B------:R-:W-:Y:S02]  /*26f0*/  HADD2.F32 R68, -RZ, R60.H0_H0 ;  /* 0x2000003cff447230 */ /* 0x000fe40000004100 */
[----:B------:R-:W-:Y:S01]  /*2700*/  FADD.FTZ R69, R91, -R102 ;  /* 0x800000665b457221 */ /* 0x000fe20000010000 */
[--C-:B------:R-:W-:Y:S02]  /*2710*/  HADD2.F32 R72, -RZ, R61.reuse.H0_H0 ;  /* 0x2000003dff487230 */ /* 0x100fe40000004100 */
[----:B------:R-:W-:Y:S01]  /*2720*/  FMUL.FTZ R73, R73, R94 ;  /* 0x0000005e49497220 */ /* 0x000fe20000410000 */
[----:B------:R-:W-:Y:S01]  /*2730*/  FADD.FTZ R75, R87, -R104 ;  /* 0x80000068574b7221 */ /* 0x000fe20000010000 */
[----:B------:R-:W-:Y:S02]  /*2740*/  HADD2.F32 R70, -RZ, R62.H1_H1 ;  /* 0x3000003eff467230 */ /* 0x000fe40000004100 */
[C---:B------:R-:W-:Y:S01]  /*2750*/  FFMA.FTZ R109, R95.reuse, R71, R74 ;  /* 0x000000475f6d7223 */ /* 0x040fe2000001004a */
[C---:B------:R-:W-:Y:S01]  /*2760*/  FFMA.FTZ R69, R95.reuse, R69, R68 ;  /* 0x000000455f457223 */ /* 0x040fe20000010044 */
[-CC-:B------:R-:W-:Y:S01]  /*2770*/  FFMA.FTZ R108, R88, R106.reuse, R97.reuse ;  /* 0x0000006a586c7223 */ /* 0x180fe20000010061 */
[----:B------:R-:W-:Y:S01]  /*2780*/  FFMA.FTZ R71, R92, R106, R97 ;  /* 0x0000006a5c477223 */ /* 0x000fe20000010061 */
[----:B------:R-:W-:Y:S01]  /*2790*/  FFMA.FTZ R75, R95, R75, R72 ;  /* 0x0000004b5f4b7223 */ /* 0x000fe20000010048 */
[----:B------:R-:W-:Y:S01]  /*27a0*/  FMUL.FTZ R68, R73, UR13 ;  /* 0x0000000d49447c20 */ /* 0x000fe20008410000 */
[----:B------:R-:W-:Y:S01]  /*27b0*/  FFMA.FTZ R105, R95, R105, R70 ;  /* 0x000000695f697223 */ /* 0x000fe20000010046 */
[----:B------:R-:W0:Y:S01]  /*27c0*/  LDC.64 R72, c[0x0][0x468] ;  /* 0x00011a00ff487b82 */ /* 0x000e220000000a00 */
[----:B------:R-:W-:-:S02]  /*27d0*/  HADD2.F32 R74, -RZ, R61.H1_H1 ;  /* 0x3000003dff4a7230 */ /* 0x000fc40000004100 */
[----:B------:R-:W-:Y:S01]  /*27e0*/  FADD.FTZ R103, R85, -R108 ;  /* 0x8000006c55677221 */ /* 0x000fe20000010000 */
[----:B------:R-:W-:Y:S02]  /*27f0*/  HADD2.F32 R70, -RZ, R60.H1_H1 ;  /* 0x3000003cff467230 */ /* 0x000fe40000004100 */
[----:B------:R-:W-:Y:S01]  /*2800*/  FADD.FTZ R71, R90, -R71 ;  /* 0x800000475a477221 */ /* 0x000fe20000010000 */
[-C--:B------:R-:W-:Y:S01]  /*2810*/  FMUL.FTZ R107, R107, R94.reuse ;  /* 0x0000005e6b6b7220 */ /* 0x080fe20000410000 */
[-C--:B------:R-:W-:Y:S01]  /*2820*/  FMUL.FTZ R109, R109, R94.reuse ;  /* 0x0000005e6d6d7220 */ /* 0x080fe20000410000 */
[C---:B------:R-:W-:Y:S01]  /*2830*/  FFMA.FTZ R103, R95.reuse, R103, R74 ;  /* 0x000000675f677223 */ /* 0x040fe2000001004a */
[----:B------:R-:W-:Y:S01]  /*2840*/  FFMA.FTZ R71, R95, R71, R70 ;  /* 0x000000475f477223 */ /* 0x000fe20000010046 */
[C---:B------:R-:W-:Y:S01]  /*2850*/  ISETP.GE.U32.AND P1, PT, R100.reuse, RZ, PT ;  /* 0x000000ff6400720c */ /* 0x040fe20003f26070 */
        /* <DEDUP_REMOVED lines=29> */
[----:B------:R-:W-:Y:S02]  /*2a30*/  F2FP.F16.F32.PACK_AB R71, R102, R107 ;  /* 0x0000006b6647723e */ /* 0x000fe400000000ff */
[----:B------:R-:W-:Y:S02]  /*2a40*/  F2FP.F16.F32.PACK_AB R70, R105, R70 ;  /* 0x000000466946723e */ /* 0x000fe400000000ff */
[----:B------:R-:W-:Y:S02]  /*2a50*/  F2FP.F16.F32.PACK_AB R69, R103, R74 ;  /* 0x0000004a6745723e */ /* 0x000fe400000000ff */
[----:B------:R-:W-:Y:S02]  /*2a60*/  F2FP.F16.F32.PACK_AB R68, R75, R68 ;  /* 0x000000444b44723e */ /* 0x000fe400000000ff */
[----:B------:R-:W-:-:S03]  /*2a70*/  IADD3 R96, PT, PT, R96, 0x20, RZ ;  /* 0x0000002060607810 */ /* 0x000fc60007ffe0ff */
[----:B------:R1:W-:Y:S04]  /*2a80*/  STG.E.128 desc[UR6][R72.64], R68 ;  /* 0x0000004448007986 */ /* 0x0003e8000c101d06 */
.L_x_1292:
[----:B------:R-:W-:Y:S05]  /*2a90*/  BSYNC.RECONVERGENT B2 ;  /* 0x0000000000027941 */ /* 0x000fea0003800200 */
.L_x_1291:
[----:B------:R-:W-:Y:S05]  /*2aa0*/  @!P2 BRA `(.L_x_1287) ;  /* 0x0000000c00b0a947 */ /* 0x000fea0003800000 */
[-CC-:B-1----:R-:W-:Y:S01]  /*2ab0*/  FFMA.FTZ R71, R78, R106.reuse, R97.reuse ;  /* 0x0000006a4e477223 */ /* 0x182fe20000010061 */
[-CC-:B0-----:R-:W-:Y:S01]  /*2ac0*/  FFMA.FTZ R69, R7, R106.reuse, R97.reuse ;  /* 0x0000006a07457223 */ /* 0x181fe20000010061 */
[----:B------:R-:W-:Y:S02]  /*2ad0*/  HADD2.F32 R68, -RZ, R67.H1_H1 ;  /* 0x30000043ff447230 */ /* 0x000fe40000004100 */
[-C--:B------:R-:W-:Y:S01]  /*2ae0*/  FFMA.FTZ R102, R8, R106.reuse, R97 ;  /* 0x0000006a08667223 */ /* 0x080fe20000010061 */
[----:B------:R-:W-:Y:S01]  /*2af0*/  FADD.FTZ R71, R76, -R71 ;  /* 0x800000474c477221 */ /* 0x000fe20000010000 */
[----:B------:R-:W-:Y:S01]  /*2b00*/  FADD.FTZ R73, R6, -R69 ;  /* 0x8000004506497221 */ /* 0x000fe20000010000 */
[-CC-:B------:R-:W-:Y:S01]  /*2b10*/  FFMA.FTZ R103, R11, R106.reuse, R97.reuse ;  /* 0x0000006a0b677223 */ /* 0x180fe20000010061 */
[-CC-:B------:R-:W-:Y:S01]  /*2b20*/  FFMA.FTZ R104, R12, R106.reuse, R97.reuse ;  /* 0x0000006a0c687223 */ /* 0x180fe20000010061 */
[----:B------:R-:W-:Y:S01]  /*2b30*/  FFMA.FTZ R71, R95, R71, R68 ;  /* 0x000000475f477223 */ /* 0x000fe20000010044 */
        /* <DEDUP_REMOVED lines=25> */
[----:B------:R-:W-:Y:S01]  /*2cd0*/  ISETP.GE.U32.AND P1, PT, R98, RZ, PT ;  /* 0x000000ff6200720c */ /* 0x000fe20003f26070 */
[-C--:B------:R-:W-:Y:S01]  /*2ce0*/  FMUL.FTZ R70, R97, R94.reuse ;  /* 0x0000005e61467220 */ /* 0x080fe20000410000 */
[----:B------:R-:W-:Y:S01]  /*2cf0*/  FMUL.FTZ R95, R95, R94 ;  /* 0x0000005e5f5f7220 */ /* 0x000fe20000410000 */
[----:B0-----:R-:W-:-:S04]  /*2d00*/  IMAD.WIDE.U32 R96, R96, 0x10, R68 ;  /* 0x0000001060607825 */ /* 0x001fc800078e0044 */
[----:B------:R-:W-:Y:S01]  /*2d10*/  FMUL.FTZ R68, R71, UR13 ;  /* 0x0000000d47447c20 */ /* 0x000fe20008410000 */
[-C--:B------:R-:W-:Y:S01]  /*2d20*/  FMUL.FTZ R73, R73, R94.reuse ;  /* 0x0000005e49497220 */ /* 0x080fe20000410000 */
[----:B------:R-:W-:Y:S01]  /*2d30*/  FMUL.FTZ R95, R95, UR13 ;  /* 0x0000000d5f5f7c20 */ /* 0x000fe20008410000 */
[-C--:B------:R-:W-:Y:S01]  /*2d40*/  FMUL.FTZ R75, R75, R94.reuse ;  /* 0x0000005e4b4b7220 */ /* 0x080fe20000410000 */
        /* <DEDUP_REMOVED lines=19> */
[----:B------:R-:W-:-:S02]  /*2e80*/  FSEL R105, R105, RZ, P2 ;  /* 0x000000ff69697208 */ /* 0x000fc40001000000 */
[----:B------:R-:W-:Y:S02]  /*2e90*/  FSEL R74, R107, RZ, P4 ;  /* 0x000000ff6b4a7208 */ /* 0x000fe40002000000 */
[----:B------:R-:W-:Y:S02]  /*2ea0*/  FSEL R69, R70, RZ, P3 ;  /* 0x000000ff46457208 */ /* 0x000fe40001800000 */
[----:B------:R-:W-:Y:S02]  /*2eb0*/  FSEL R72, R103, RZ, P6 ;  /* 0x000000ff67487208 */ /* 0x000fe40003000000 */
[----:B------:R-:W-:Y:S02]  /*2ec0*/  FSEL R68, R73, RZ, P5 ;  /* 0x000000ff49447208 */ /* 0x000fe40002800000 */
[----:B------:R-:W-:Y:S02]  /*2ed0*/  FSEL R75, R75, RZ, P1 ;  /* 0x000000ff4b4b7208 */ /* 0x000fe40000800000 */
[----:B------:R-:W-:-:S02]  /*2ee0*/  F2FP.F16.F32.PACK_AB R71, R94, R71 ;  /* 0x000000475e47723e */ /* 0x000fc400000000ff */
[----:B------:R-:W-:Y:S02]  /*2ef0*/  F2FP.F16.F32.PACK_AB R70, R74, R105 ;  /* 0x000000694a46723e */ /* 0x000fe400000000ff */
[----:B------:R-:W-:Y:S02]  /*2f00*/  F2FP.F16.F32.PACK_AB R69, R72, R69 ;  /* 0x000000454845723e */ /* 0x000fe400000000ff */
[----:B------:R-:W-:-:S05]  /*2f10*/  F2FP.F16.F32.PACK_AB R68, R75, R68 ;  /* 0x000000444b44723e */ /* 0x000fca00000000ff */
[----:B------:R4:W-:Y:S01]  /*2f20*/  STG.E.128 desc[UR6][R96.64], R68 ;  /* 0x0000004460007986 */ /* 0x0009e2000c101d06 */
[----:B------:R-:W-:Y:S05]  /*2f30*/  BRA `(.L_x_1287) ;  /* 0x00000008008c7947 */ /* 0x000fea0003800000 */
.L_x_1290:
[----:B------:R-:W-:Y:S04]  /*2f40*/  BSSY.RECONVERGENT B2, `(.L_x_1293) ;  /* 0x0000052000027945 */ /* 0x000fe80003800200 */
[----:B------:R-:W-:Y:S05]  /*2f50*/  @!P4 BRA `(.L_x_1294) ;  /* 0x000000040040c947 */ /* 0x000fea0003800000 */
[-CC-:B0-----:R-:W-:Y:S01]  /*2f60*/  FFMA.FTZ R69, R92, R106.reuse, R97.reuse ;  /* 0x0000006a5c457223 */ /* 0x181fe20000010061 */
[-CC-:B------:R-:W-:Y:S01]  /*2f70*/  FFMA.FTZ R68, R93, R106.reuse, R97.reuse ;  /* 0x0000006a5d447223 */ /* 0x180fe20000010061 */
[-CC-:B------:R-:W-:Y:S01]  /*2f80*/  FFMA.FTZ R102, R88, R106.reuse, R97.reuse ;  /* 0x0000006a58667223 */ /* 0x180fe20000010061 */
[--C-:B------:R-:W-:Y:S02]  /*2f90*/  HADD2.F32 R71, -RZ, R60.reuse.H1_H1 ;  /* 0x3000003cff477230 */ /* 0x100fe40000004100 */
[----:B------:R-:W-:Y:S01]  /*2fa0*/  FFMA.FTZ R74, R89, R106, R97 ;  /* 0x0000006a594a7223 */ /* 0x000fe20000010061 */
[----:B------:R-:W-:Y:S02]  /*2fb0*/  HADD2.F32 R70, -RZ, R60.H0_H0 ;  /* 0x2000003cff467230 */ /* 0x000fe40000004100 */
[----:B------:R-:W-:Y:S01]  /*2fc0*/  FADD.FTZ R72, R90, -R69 ;  /* 0x800000455a487221 */ /* 0x000fe20000010000 */
[--C-:B------:R-:W-:Y:S02]  /*2fd0*/  HADD2.F32 R103, -RZ, R61.reuse.H1_H1 ;  /* 0x3000003dff677230 */ /* 0x100fe40000004100 */
[----:B------:R-:W-:Y:S01]  /*2fe0*/  FADD.FTZ R68, R91, -R68 ;  /* 0x800000445b447221 */ /* 0x000fe20000010000 */
[----:B------:R-:W-:-:S02]  /*2ff0*/  HADD2.F32 R75, -RZ, R61.H0_H0 ;  /* 0x2000003dff4b7230 */ /* 0x000fc40000004100 */
[----:B------:R-:W-:Y:S01]  /*3000*/  FADD.FTZ R102, R85, -R102 ;  /* 0x8000006655667221 */ /* 0x000fe20000010000 */
[----:B------:R-:W-:Y:S01]  /*3010*/  FADD.FTZ R74, R87, -R74 ;  /* 0x8000004a574a7221 */ /* 0x000fe20000010000 */
[----:B------:R-:W-:Y:S01]  /*3020*/  FFMA.FTZ R72, R95, R72, R71 ;  /* 0x000000485f487223 */ /* 0x000fe20000010047 */
[--C-:B------:R-:W-:Y:S01]  /*3030*/  FFMA.FTZ R104, R83, R106, R97.reuse ;  /* 0x0000006a53687223 */ /* 0x100fe20000010061 */
[----:B------:R-:W-:Y:S01]  /*3040*/  FFMA.FTZ R73, R95, R68, R70 ;  /* 0x000000445f497223 */ /* 0x000fe20000010046 */
[----:B------:R-:W-:Y:S01]  /*3050*/  FFMA.FTZ R71, R77, R106, R97 ;  /* 0x0000006a4d477223 */ /* 0x000fe20000010061 */
[C---:B------:R-:W-:Y:S01]  /*3060*/  FFMA.FTZ R68, R95.reuse, R102, R103 ;  /* 0x000000665f447223 */ /* 0x040fe20000010067 */
[----:B------:R-:W-:Y:S01]  /*3070*/  FFMA.FTZ R105, R86, R106, R97 ;  /* 0x0000006a56697223 */ /* 0x000fe20000010061 */
[----:B------:R-:W-:Y:S01]  /*3080*/  FFMA.FTZ R69, R95, R74, R75 ;  /* 0x0000004a5f457223 */ /* 0x000fe2000001004b */
[----:B------:R-:W-:Y:S02]  /*3090*/  HADD2.F32 R103, -RZ, R63.H0_H0 ;  /* 0x2000003fff677230 */ /* 0x000fe40000004100 */
[----:B------:R-:W-:Y:S01]  /*30a0*/  FFMA.FTZ R102, R82, R106, R97 ;  /* 0x0000006a52667223 */ /* 0x000fe20000010061 */
[----:B------:R-:W-:-:S02]  /*30b0*/  HADD2.F32 R74, -RZ, R62.H0_H0 ;  /* 0x2000003eff4a7230 */ /* 0x000fc40000004100 */
[----:B------:R-:W-:Y:S01]  /*30c0*/  FADD.FTZ R104, R81, -R104 ;  /* 0x8000006851687221 */ /* 0x000fe20000010000 */
[----:B------:R-:W-:Y:S02]  /*30d0*/  HADD2.F32 R109, -RZ, R63.H1_H1 ;  /* 0x3000003fff6d7230 */ /* 0x000fe40000004100 */
[----:B------:R-:W-:Y:S01]  /*30e0*/  FADD.FTZ R70, R80, -R71 ;  /* 0x8000004750467221 */ /* 0x000fe20000010000 */
        /* <DEDUP_REMOVED lines=9> */
[----:B------:R-:W0:Y:S01]  /*3180*/  LDC.64 R104, c[0x0][0x478] ;  /* 0x00011e00ff687b82 */ /* 0x000e220000000a00 */
[C---:B------:R-:W-:Y:S01]  /*3190*/  F2FP.F16.F32.PACK_AB R71, R108.reuse, R71 ;  /* 0x000000476c47723e */ /* 0x040fe200000000ff */
[-C--:B------:R-:W-:Y:S01]  /*31a0*/  FMUL.FTZ R108, R108, R94.reuse ;  /* 0x0000005e6c6c7220 */ /* 0x080fe20000410000 */
[----:B------:R-:W-:Y:S01]  /*31b0*/  FMUL.FTZ R74, R74, UR13 ;  /* 0x0000000d4a4a7c20 */ /* 0x000fe20008410000 */
[C---:B------:R-:W-:Y:S01]  /*31c0*/  LOP3.LUT P3, RZ, R101.reuse, 0xff0000, RZ, 0xc0, !PT ;  /* 0x00ff000065ff7812 */ /* 0x040fe2000786c0ff */
[----:B------:R-:W-:Y:S01]  /*31d0*/  FMUL.FTZ R70, R70, UR13 ;  /* 0x0000000d46467c20 */ /* 0x000fe20008410000 */
[----:B------:R-:W-:Y:S01]  /*31e0*/  LOP3.LUT P4, RZ, R101, 0xff, RZ, 0xc0, !PT ;  /* 0x000000ff65ff7812 */ /* 0x000fe2000788c0ff */
[----:B------:R-:W-:Y:S01]  /*31f0*/  FMUL.FTZ R75, R108, UR13 ;  /* 0x0000000d6c4b7c20 */ /* 0x000fe20008410000 */
[----:B------:R-:W1:Y:S01]  /*3200*/  LDC.64 R102, c[0x0][0x468] ;  /* 0x00011a00ff667b82 */ /* 0x000e620000000a00 */
[----:B------:R-:W-:Y:S01]  /*3210*/  ISETP.GE.U32.AND P1, PT, R100, RZ, PT ;  /* 0x000000ff6400720c */ /* 0x000fe20003f26070 */
[-C--:B------:R-:W-:Y:S01]  /*3220*/  FMUL.FTZ R109, R69, R94.reuse ;  /* 0x0000005e456d7220 */ /* 0x080fe20000410000 */
[----:B------:R-:W-:Y:S01]  /*3230*/  FSEL R108, R74, RZ, P3 ;  /* 0x000000ff4a6c7208 */ /* 0x000fe20001800000 */
[-C--:B------:R-:W-:Y:S01]  /*3240*/  FMUL.FTZ R110, R68, R94.reuse ;  /* 0x0000005e446e7220 */ /* 0x080fe20000410000 */
[----:B------:R-:W-:Y:S01]  /*3250*/  FSEL R74, R70, RZ, P4 ;  /* 0x000000ff464a7208 */ /* 0x000fe20002000000 */
[----:B------:R-:W-:Y:S01]  /*3260*/  FMUL.FTZ R109, R109, UR13 ;  /* 0x0000000d6d6d7c20 */ /* 0x000fe20008410000 */
[----:B------:R-:W-:Y:S01]  /*3270*/  F2FP.F16.F32.PACK_AB R69, R68, R69 ;  /* 0x000000454445723e */ /* 0x000fe200000000ff */
[----:B------:R-:W-:Y:S01]  /*3280*/  FMUL.FTZ R110, R110, UR13 ;  /* 0x0000000d6e6e7c20 */ /* 0x000fe20008410000 */
[----:B------:R-:W-:Y:S01]  /*3290*/  F2FP.F16.F32.PACK_AB R70, R111, R107 ;  /* 0x0000006b6f46723e */ /* 0x000fe200000000ff */
[-C--:B------:R-:W-:Y:S01]  /*32a0*/  FMUL.FTZ R107, R73, R94.reuse ;  /* 0x0000005e496b7220 */ /* 0x080fe20000410000 */
[----:B------:R-:W-:Y:S01]  /*32b0*/  ISETP.GE.U32.AND.EX P1, PT, R101, 0x1000000, PT, P1 ;  /* 0x010000006500780c */ /* 0x000fe20003f26110 */
[-C--:B------:R-:W-:Y:S01]  /*32c0*/  FMUL.FTZ R111, R111, R94.reuse ;  /* 0x0000005e6f6f7220 */ /* 0x080fe20000410000 */
[C---:B------:R-:W-:Y:S01]  /*32d0*/  F2FP.F16.F32.PACK_AB R68, R72.reuse, R73 ;  /* 0x000000494844723e */ /* 0x040fe200000000ff */
[----:B------:R-:W-:Y:S01]  /*32e0*/  FMUL.FTZ R72, R72, R94 ;  /* 0x0000005e48487220 */ /* 0x000fe20000410000 */
[----:B------:R-:W-:Y:S01]  /*32f0*/  FSEL R75, R75, RZ, P1 ;  /* 0x000000ff4b4b7208 */ /* 0x000fe20000800000 */
[----:B------:R-:W-:Y:S01]  /*3300*/  FMUL.FTZ R107, R107, UR13 ;  /* 0x0000000d6b6b7c20 */ /* 0x000fe20008410000 */
[----:B------:R-:W-:Y:S01]  /*3310*/  LOP3.LUT P1, RZ, R100, 0xff, RZ, 0xc0, !PT ;  /* 0x000000ff64ff7812 */ /* 0x000fe2000782c0ff */
[----:B------:R-:W-:Y:S01]  /*3320*/  FMUL.FTZ R111, R111, UR13 ;  /* 0x0000000d6f6f7c20 */ /* 0x000fe20008410000 */
[----:B------:R-:W-:Y:S01]  /*3330*/  FMUL.FTZ R73, R72, UR13 ;  /* 0x0000000d48497c20 */ /* 0x000fe20008410000 */
[----:B------:R-:W-:Y:S01]  /*3340*/  LOP3.LUT P5, RZ, R101, 0xff00, RZ, 0xc0, !PT ;  /* 0x0000ff0065ff7812 */ /* 0x000fe200078ac0ff */
[----:B0-----:R-:W-:Y:S01]  /*3350*/  IMAD.WIDE.U32 R104, R96, 0x10, R104 ;  /* 0x0000001060687825 */ /* 0x001fe200078e0068 */
[----:B------:R-:W-:-:S02]  /*3360*/  LOP3.LUT P6, RZ, R100, 0xff0000, RZ, 0xc0, !PT ;  /* 0x00ff000064ff7812 */ /* 0x000fc400078cc0ff */
[----:B------:R-:W-:Y:S01]  /*3370*/  LOP3.LUT P3, RZ, R100, 0xff000000, RZ, 0xc0, !PT ;  /* 0xff00000064ff7812 */ /* 0x000fe2000786c0ff */
[----:B-1----:R-:W-:Y:S01]  /*3380*/  IMAD.WIDE.U32 R102, R96, 0x10, R102 ;  /* 0x0000001060667825 */ /* 0x002fe200078e0066 */
[----:B------:R-:W-:Y:S01]  /*3390*/  LOP3.LUT P4, RZ, R100, 0xff00, RZ, 0xc0, !PT ;  /* 0x0000ff0064ff7812 */ /* 0x000fe2000788c0ff */
[----:B------:R1:W-:Y:S01]  /*33a0*/  STG.E.128 desc[UR6][R104.64], R68 ;  /* 0x0000004468007986 */ /* 0x0003e2000c101d06 */
        /* <DEDUP_REMOVED lines=11> */
.L_x_1294:
[----:B------:R-:W-:Y:S05]  /*3460*/  BSYNC.RECONVERGENT B2 ;  /* 0x0000000000027941 */ /* 0x000fea0003800200 */
.L_x_1293:
        /* <DEDUP_REMOVED lines=11> */
[----:B------:R-:W-:-:S02]  /*3520*/  HADD2.F32 R73, -RZ, R64.H0_H0 ;  /* 0x20000040ff497230 */ /* 0x000fc40000004100 */
[----:B------:R-:W-:Y:S01]  /*3530*/  FADD.FTZ R70, R6, -R71 ;  /* 0x8000004706467221 */ /* 0x000fe20000010000 */
[--C-:B------:R-:W-:Y:S02]  /*3540*/  HADD2.F32 R97, -RZ, R65.reuse.H0_H0 ;  /* 0x20000041ff617230 */ /* 0x100fe40000004100 */
[----:B------:R-:W-:Y:S01]  /*3550*/  FADD.FTZ R74, R10, -R105 ;  /* 0x800000690a4a7221 */ /* 0x000fe20000010000 */
[----:B------:R-:W-:Y:S02]  /*3560*/  HADD2.F32 R75, -RZ, R64.H1_H1 ;  /* 0x30000040ff4b7230 */ /* 0x000fe40000004100 */
[----:B------:R-:W-:Y:S01]  /*3570*/  FADD.FTZ R72, R9, -R72 ;  /* 0x8000004809487221 */ /* 0x000fe20000010000 */
[C---:B------:R-:W-:Y:S01]  /*3580*/  FFMA.FTZ R73, R95.reuse, R70, R73 ;  /* 0x000000465f497223 */ /* 0x040fe20000010049 */
[----:B------:R-:W-:Y:S01]  /*3590*/  FADD.FTZ R106, R76, -R111 ;  /* 0x8000006f4c6a7221 */ /* 0x000fe20000010000 */
[----:B------:R-:W-:Y:S01]  /*35a0*/  FFMA.FTZ R105, R95, R74, R97 ;  /* 0x0000004a5f697223 */ /* 0x000fe20000010061 */
[----:B------:R-:W-:-:S02]  /*35b0*/  HADD2.F32 R70, -RZ, R65.H1_H1 ;  /* 0x30000041ff467230 */ /* 0x000fc40000004100 */
[----:B------:R-:W-:Y:S01]  /*35c0*/  FFMA.FTZ R75, R95, R72, R75 ;  /* 0x000000485f4b7223 */ /* 0x000fe2000001004b */
[--C-:B------:R-:W-:Y:S02]  /*35d0*/  HADD2.F32 R97, -RZ, R66.reuse.H0_H0 ;  /* 0x20000042ff617230 */ /* 0x100fe40000004100 */
[----:B------:R-:W-:Y:S01]  /*35e0*/  FADD.FTZ R104, R13, -R104 ;  /* 0x800000680d687221 */ /* 0x000fe20000010000 */
[----:B------:R-:W-:Y:S02]  /*35f0*/  HADD2.F32 R111, -RZ, R66.H1_H1 ;  /* 0x30000042ff6f7230 */ /* 0x000fe40000004100 */
[----:B------:R-:W-:Y:S01]  /*3600*/  FADD.FTZ R72, R14, -R107 ;  /* 0x8000006b0e487221 */ /* 0x000fe20000010000 */
[----:B------:R-:W-:Y:S01]  /*3610*/  FADD.FTZ R74, R16, -R109 ;  /* 0x8000006d104a7221 */ /* 0x000fe20000010000 */
[--C-:B------:R-:W-:Y:S02]  /*3620*/  HADD2.F32 R113, -RZ, R67.reuse.H0_H0 ;  /* 0x20000043ff717230 */ /* 0x100fe40000004100 */
[----:B------:R-:W-:Y:S01]  /*3630*/  FADD.FTZ R108, R17, -R108 ;  /* 0x8000006c116c7221 */ /* 0x000fe20000010000 */
[----:B------:R-:W-:-:S02]  /*3640*/  HADD2.F32 R110, -RZ, R67.H1_H1 ;  /* 0x30000043ff6e7230 */ /* 0x000fc40000004100 */
[C---:B------:R-:W-:Y:S01]  /*3650*/  FFMA.FTZ R70, R95.reuse, R104, R70 ;  /* 0x000000685f467223 */ /* 0x040fe20000010046 */
[C---:B------:R-:W-:Y:S01]  /*3660*/  FFMA.FTZ R107, R95.reuse, R72, R97 ;  /* 0x000000485f6b7223 */ /* 0x040fe20000010061 */
[C---:B------:R-:W-:Y:S01]  /*3670*/  FFMA.FTZ R111, R95.reuse, R74, R111 ;  /* 0x0000004a5f6f7223 */ /* 0x040fe2000001006f */
[----:B------:R-:W-:Y:S01]  /*3680*/  FFMA.FTZ R108, R95, R108, R113 ;  /* 0x0000006c5f6c7223 */ /* 0x000fe20000010071 */
[----:B-1----:R-:W-:-:S04]  /*3690*/  IMAD.WIDE.U32 R102, R96, 0x10, R102 ;  /* 0x0000001060667825 */ /* 0x002fc800078e0066 */
[----:B------:R-:W-:Y:S01]  /*36a0*/  FFMA.FTZ R71, R95, R106, R110 ;  /* 0x0000006a5f477223 */ /* 0x000fe2000001006e */
[-C--:B------:R-:W-:Y:S01]  /*36b0*/  FMUL.FTZ R74, R70, R94.reuse ;  /* 0x0000005e464a7220 */ /* 0x080fe20000410000 */
[----:B------:R-:W-:Y:S01]  /*36c0*/  FMUL.FTZ R72, R73, R94 ;  /* 0x0000005e49487220 */ /* 0x000fe20000410000 */
[----:B0-----:R-:W-:Y:S01]  /*36d0*/  IMAD.WIDE.U32 R96, R96, 0x10, R68 ;  /* 0x0000001060607825 */ /* 0x001fe200078e0044 */
[----:B------:R-:W-:-:S03]  /*36e0*/  F2FP.F16.F32.PACK_AB R69, R70, R105 ;  /* 0x000000694645723e */ /* 0x000fc600000000ff */
[-C--:B------:R-:W-:Y:S01]  /*36f0*/  FMUL.FTZ R95, R107, R94.reuse ;  /* 0x0000005e6b5f7220 */ /* 0x080fe20000410000 */
[C---:B------:R-:W-:Y:S01]  /*3700*/  F2FP.F16.F32.PACK_AB R68, R75.reuse, R73 ;  /* 0x000000494b44723e */ /* 0x040fe200000000ff */
[-C--:B------:R-:W-:Y:S01]  /*3710*/  FMUL.FTZ R75, R75, R94.reuse ;  /* 0x0000005e4b4b7220 */ /* 0x080fe20000410000 */
[----:B------:R-:W-:Y:S01]  /*3720*/  F2FP.F16.F32.PACK_AB R70, R111, R107 ;  /* 0x0000006b6f46723e */ /* 0x000fe200000000ff */
[-C--:B------:R-:W-:Y:S01]  /*3730*/  FMUL.FTZ R73, R105, R94.reuse ;  /* 0x0000005e69497220 */ /* 0x080fe20000410000 */
[-C--:B------:R-:W-:Y:S01]  /*3740*/  FMUL.FTZ R111, R111, R94.reuse ;  /* 0x0000005e6f6f7220 */ /* 0x080fe20000410000 */
[-C--:B------:R-:W-:Y:S01]  /*3750*/  FMUL.FTZ R104, R108, R94.reuse ;  /* 0x0000005e6c687220 */ /* 0x080fe20000410000 */
[----:B------:R-:W-:Y:S01]  /*3760*/  FMUL.FTZ R94, R71, R94 ;  /* 0x0000005e475e7220 */ /* 0x000fe20000410000 */
[----:B------:R-:W-:Y:S01]  /*3770*/  ISETP.GE.U32.AND P1, PT, R98, RZ, PT ;  /* 0x000000ff6200720c */ /* 0x000fe20003f26070 */
[----:B------:R-:W-:Y:S01]  /*3780*/  FMUL.FTZ R95, R95, UR13 ;  /* 0x0000000d5f5f7c20 */ /* 0x000fe20008410000 */
[----:B------:R-:W-:Y:S01]  /*3790*/  FMUL.FTZ R104, R104, UR13 ;  /* 0x0000000d68687c20 */ /* 0x000fe20008410000 */
        /* <DEDUP_REMOVED lines=24> */
[----:B------:R-:W-:Y:S01]  /*3920*/  F2FP.F16.F32.PACK_AB R74, R111, R104 ;  /* 0x000000686f4a723e */ /* 0x000fe200000000ff */
[----:B------:R0:W-:Y:S01]  /*3930*/  STG.E.128 desc[UR6][R102.64], R68 ;  /* 0x0000004466007986 */ /* 0x0001e2000c101d06 */
[----:B------:R-:W-:Y:S02]  /*3940*/  F2FP.F16.F32.PACK_AB R73, R94, R73 ;  /* 0x000000495e49723e */ /* 0x000fe400000000ff */
[----:B------:R-:W-:-:S05]  /*3950*/  F2FP.F16.F32.PACK_AB R72, R95, R72 ;  /* 0x000000485f48723e */ /* 0x000fca00000000ff */
[----:B------:R0:W-:Y:S02]  /*3960*/  STG.E.128 desc[UR6][R96.64], R72 ;  /* 0x0000004860007986 */ /* 0x0001e4000c101d06 */
.L_x_1287:
[----:B------:R-:W-:Y:S05]  /*3970*/  BSYNC.RECONVERGENT B1 ;  /* 0x0000000000017941 */ /* 0x000fea0003800200 */
.L_x_1282:
[----:B01234-:R-:W0:Y:S02]  /*3980*/  LDC.64 R68, c[0x0][0x380] ;  /* 0x0000e000ff447b82 */ /* 0x01fe240000000a00 */
[----:B0-----:R-:W-:-:S04]  /*3990*/  LEA R2, R68, R2, 0x2 ;  /* 0x0000000244027211 */ /* 0x001fc800078e10ff */
[----:B------:R-:W-:-:S13]  /*39a0*/  ISETP.GE.AND P1, PT, R2, R69, PT ;  /* 0x000000450200720c */ /* 0x000fda0003f26270 */
[----:B------:R-:W-:Y:S05]  /*39b0*/  @!P1 BRA `(.L_x_1295) ;  /* 0xffffffc800a49947 */ /* 0x000fea000383ffff */
.L_x_1276:
[----:B------:R-:W-:Y:S05]  /*39c0*/  BSYNC B0 ;  /* 0x0000000000007941 */ /* 0x000fea0003800000 */
.L_x_1275:
[----:B-----5:R-:W0:Y:S01]  /*39d0*/  S2R R25, SR_TID.X ;  /* 0x0000000000197919 */ /* 0x020e220000002100 */
[----:B------:R-:W-:Y:S01]  /*39e0*/  MOV R0, 0x400 ;  /* 0x0000040000007802 */ /* 0x000fe20000000f00 */
[----:B------:R-:W-:Y:S05]  /*39f0*/  WARPSYNC.ALL ;  /* 0x0000000000007948 */ /* 0x000fea0003800000 */
[----:B------:R-:W1:Y:S01]  /*3a00*/  S2R R7, SR_CgaCtaId ;  /* 0x0000000000077919 */ /* 0x000e620000008800 */
[----:B------:R-:W-:Y:S01]  /*3a10*/  IMAD R22, R5, UR5, RZ ;  /* 0x0000000505167c24 */ /* 0x000fe2000f8e02ff */
[----:B------:R-:W2:Y:S01]  /*3a20*/  LDCU.128 UR16, c[0x0][0x440] ;  /* 0x00008800ff1077ac */ /* 0x000ea20008000c00 */
[----:B0-----:R-:W-:-:S03]  /*3a30*/  SHF.R.U32.HI R2, RZ, 0x5, R25 ;  /* 0x00000005ff027819 */ /* 0x001fc60000011619 */
[----:B------:R-:W-:Y:S02]  /*3a40*/  IADD3 R21, P0, PT, R22, R25, RZ ;  /* 0x0000001916157210 */ /* 0x000fe40007f1e0ff */
[----:B------:R-:W-:Y:S02]  /*3a50*/  LEA R3, R2, R3, 0x6 ;  /* 0x0000000302037211 */ /* 0x000fe400078e30ff */
[----:B------:R-:W-:Y:S02]  /*3a60*/  LOP3.LUT R22, R25, 0x7f, RZ, 0x3c, !PT ;  /* 0x0000007f19167812 */ /* 0x000fe400078e3cff */
[----:B-1----:R-:W-:Y:S02]  /*3a70*/  LEA R0, R7, R0, 0x18 ;  /* 0x0000000007007211 */ /* 0x002fe400078ec0ff */
[----:B------:R-:W-:Y:S02]  /*3a80*/  IADD3.X R24, PT, PT, RZ, RZ, RZ, P0, !PT ;  /* 0x000000ffff187210 */ /* 0x000fe400007fe4ff */
[----:B------:R-:W-:-:S02]  /*3a90*/  LEA R2, R3, R0, 0x5 ;  /* 0x0000000003027211 */ /* 0x000fc400078e28ff */
[----:B------:R-:W-:Y:S02]  /*3aa0*/  LEA R0, R25, R0, 0x2 ;  /* 0x0000000019007211 */ /* 0x000fe400078e10ff */
[----:B------:R-:W-:Y:S01]  /*3ab0*/  IADD3 R22, PT, PT, R22, R5, RZ ;  /* 0x0000000516167210 */ /* 0x000fe20007ffe0ff */
[----:B------:R-:W-:Y:S03]  /*3ac0*/  STS.128 [R2], R44 ;  /* 0x0000002c02007388 */ /* 0x000fe60000000c00 */
[C---:B------:R-:W-:Y:S01]  /*3ad0*/  ISETP.GE.U32.AND P3, PT, R22.reuse, 0x80, PT ;  /* 0x000000801600780c */ /* 0x040fe20003f66070 */
[----:B------:R-:W-:Y:S01]  /*3ae0*/  STS.128 [R2+0x10], R48 ;  /* 0x0000103002007388 */ /* 0x000fe20000000c00 */
[C---:B------:R-:W-:Y:S02]  /*3af0*/  ISETP.GE.U32.AND P2, PT, R22.reuse, 0x100, PT ;  /* 0x000001001600780c */ /* 0x040fe40003f46070 */
[C---:B------:R-:W-:Y:S01]  /*3b00*/  ISETP.GE.U32.AND P1, PT, R22.reuse, 0x180, PT ;  /* 0x000001801600780c */ /* 0x040fe20003f26070 */
[----:B------:R-:W-:Y:S01]  /*3b10*/  STS.128 [R2+0x400], R52 ;  /* 0x0004003402007388 */ /* 0x000fe20000000c00 */
[----:B------:R-:W-:-:S03]  /*3b20*/  ISETP.GE.U32.AND P0, PT, R22, 0x200, PT ;  /* 0x000002001600780c */ /* 0x000fc60003f06070 */
[----:B------:R-:W-:Y:S01]  /*3b30*/  STS.128 [R2+0x410], R56 ;  /* 0x0004103802007388 */ /* 0x000fe20000000c00 */
[----:B------:R-:W-:Y:S06]  /*3b40*/  BAR.SYNC.DEFER_BLOCKING 0x0 ;  /* 0x0000000000007b1d */ /* 0x000fec0000010000 */
        /* <DEDUP_REMOVED lines=31> */
[----:B------:R1:W-:Y:S01]  /*3d40*/  STS.128 [R2+0x10], R32 ;  /* 0x0000102002007388 */ /* 0x0003e20000000c00 */
[----:B---3--:R-:W-:-:S03]  /*3d50*/  FADD.FTZ R17, R4, R17 ;  /* 0x0000001104117221 */ /* 0x008fc60000010000 */
[----:B------:R-:W-:Y:S01]  /*3d60*/  STS.128 [R2+0x400], R36 ;  /* 0x0004002402007388 */ /* 0x000fe20000000c00 */
[----:B----4-:R-:W-:-:S03]  /*3d70*/  FADD.FTZ R19, R6, R19 ;  /* 0x0000001306137221 */ /* 0x010fc60000010000 */
[----:B------:R-:W-:Y:S01]  /*3d80*/  STS.128 [R2+0x410], R40 ;  /* 0x0004102802007388 */ /* 0x000fe20000000c00 */
[----:B--2---:R-:W-:Y:S01]  /*3d90*/  FADD.FTZ R9, R7, R18 ;  /* 0x0000001207097221 */ /* 0x004fe20000010000 */
[----:B------:R-:W-:Y:S01]  /*3da0*/  BAR.SYNC.DEFER_BLOCKING 0x0 ;  /* 0x0000000000007b1d */ /* 0x000fe20000010000 */
[C---:B0-----:R-:W-:Y:S02]  /*3db0*/  SHF.L.U32 R30, R21.reuse, 0x2, RZ ;  /* 0x00000002151e7819 */ /* 0x041fe400000006ff */
[----:B-1----:R-:W-:Y:S02]  /*3dc0*/  SHF.L.U64.HI R33, R21, 0x2, R24 ;  /* 0x0000000215217819 */ /* 0x002fe40000010218 */
[C---:B------:R-:W-:Y:S02]  /*3dd0*/  IADD3 R32, P4, PT, R30.reuse, UR18, RZ ;  /* 0x000000121e207c10 */ /* 0x040fe4000ff9e0ff */
[----:B------:R-:W-:Y:S02]  /*3de0*/  IADD3 R30, P5, PT, R30, UR16, RZ ;  /* 0x000000101e1e7c10 */ /* 0x000fe4000ffbe0ff */
[----:B------:R-:W-:-:S02]  /*3df0*/  IADD3.X R35, PT, PT, R33, UR19, RZ, P4, !PT ;  /* 0x0000001321237c10 */ /* 0x000fc4000a7fe4ff */
[----:B------:R-:W-:Y:S02]  /*3e00*/  IADD3.X R33, PT, PT, R33, UR17, RZ, P5, !PT ;  /* 0x0000001121217c10 */ /* 0x000fe4000affe4ff */
[----:B------:R-:W-:Y:S01]  /*3e10*/  @P3 MOV R3, R35 ;  /* 0x0000002300033202 */ /* 0x000fe20000000f00 */
        /* <DEDUP_REMOVED lines=21> */
[----:B------:R-:W4:Y:S01]  /*3f70*/  LDS R15, [R0+0x1e00] ;  /* 0x001e0000000f7984 */ /* 0x000f220000000800 */
[----:B------:R-:W-:Y:S01]  /*3f80*/  FADD.FTZ R29, R20, R29 ;  /* 0x0000001d141d7221 */ /* 0x000fe20000010000 */
[----:B------:R-:W-:Y:S01]  /*3f90*/  @P3 IADD3 R32, P4, PT, R32, 0x200, RZ ;  /* 0x0000020020203810 */ /* 0x000fe20007f9e0ff */
[----:B------:R-:W-:-:S03]  /*3fa0*/  FADD.FTZ R21, RZ, R21 ;  /* 0x00000015ff157221 */ /* 0x000fc60000010000 */
[----:B------:R0:W-:Y:S01]  /*3fb0*/  @P3 STG.E desc[UR6][R2.64], R29 ;  /* 0x0000001d02003986 */ /* 0x0001e2000c101906 */
[----:B------:R-:W-:Y:S01]  /*3fc0*/  @P3 IADD3.X R35, PT, PT, RZ, R35, RZ, P4, !PT ;  /* 0x00000023ff233210 */ /* 0x000fe200027fe4ff */
[----:B------:R-:W-:Y:S01]  /*3fd0*/  FADD.FTZ R24, R25, R24 ;  /* 0x0000001819187221 */ /* 0x000fe20000010000 */
[----:B------:R-:W-:-:S03]  /*3fe0*/  FADD.FTZ R21, R21, R22 ;  /* 0x0000001615157221 */ /* 0x000fc60000010000 */
[----:B------:R-:W-:Y:S01]  /*3ff0*/  FADD.FTZ R31, R24, R31 ;  /* 0x0000001f181f7221 */ /* 0x000fe20000010000 */
[----:B0-----:R-:W-:Y:S02]  /*4000*/  @P3 MOV R2, R30 ;  /* 0x0000001e00023202 */ /* 0x001fe40000000f00 */
[-C--:B------:R-:W-:Y:S01]  /*4010*/  @P3 MOV R3, R33.reuse ;  /* 0x0000002100033202 */ /* 0x080fe20000000f00 */
[----:B------:R-:W-:Y:S01]  /*4020*/  FADD.FTZ R21, R21, R26 ;  /* 0x0000001a15157221 */ /* 0x000fe20000010000 */
[----:B------:R-:W-:Y:S01]  /*4030*/  @P3 IADD3 R30, P5, PT, R30, 0x200, RZ ;  /* 0x000002001e1e3810 */ /* 0x000fe20007fbe0ff */
[----:B------:R-:W-:Y:S02]  /*4040*/  FADD.FTZ R8, RZ, R8 ;  /* 0x00000008ff087221 */ /* 0x000fe40000010000 */
[----:B------:R0:W-:Y:S01]  /*4050*/  @P3 STG.E desc[UR6][R2.64], R5 ;  /* 0x0000000502003986 */ /* 0x0001e2000c101906 */
[----:B------:R-:W-:Y:S02]  /*4060*/  @P3 IADD3.X R33, PT, PT, RZ, R33, RZ, P5, !PT ;  /* 0x00000021ff213210 */ /* 0x000fe40002ffe4ff */
[----:B------:R-:W-:Y:S01]  /*4070*/  @P2 MOV R4, R30 ;  /* 0x0000001e00042202 */ /* 0x000fe20000000f00 */
[----:B-1----:R-:W-:Y:S01]  /*4080*/  FADD.FTZ R21, R21, R28 ;  /* 0x0000001c15157221 */ /* 0x002fe20000010000 */
[----:B------:R-:W-:Y:S01]  /*4090*/  @P2 IADD3 R30, P4, PT, R30, 0x200, RZ ;  /* 0x000002001e1e2810 */ /* 0x000fe20007f9e0ff */
[----:B--2---:R-:W-:-:S03]  /*40a0*/  FADD.FTZ R8, R8, R11 ;  /* 0x0000000b08087221 */ /* 0x004fc60000010000 */
[----:B------:R-:W-:Y:S01]  /*40b0*/  @P1 MOV R6, R30 ;  /* 0x0000001e00061202 */ /* 0x000fe20000000f00 */
[----:B---3--:R-:W-:Y:S01]  /*40c0*/  FADD.FTZ R8, R8, R13 ;  /* 0x0000000d08087221 */ /* 0x008fe20000010000 */
[----:B0-----:R-:W-:Y:S02]  /*40d0*/  @P2 MOV R2, R32 ;  /* 0x0000002000022202 */ /* 0x001fe40000000f00 */
[----:B------:R-:W-:Y:S01]  /*40e0*/  @P2 IADD3 R32, P3, PT, R32, 0x200, RZ ;  /* 0x0000020020202810 */ /* 0x000fe20007f7e0ff */
[----:B----4-:R-:W-:Y:S01]  /*40f0*/  FADD.FTZ R15, R8, R15 ;  /* 0x0000000f080f7221 */ /* 0x010fe20000010000 */
[----:B------:R-:W-:Y:S02]  /*4100*/  @P2 MOV R3, R35 ;  /* 0x0000002300032202 */ /* 0x000fe40000000f00 */
[----:B------:R-:W-:Y:S02]  /*4110*/  @P2 MOV R5, R33 ;  /* 0x0000002100052202 */ /* 0x000fe40000000f00 */
[----:B------:R-:W-:Y:S01]  /*4120*/  @P2 IADD3.X R35, PT, PT, RZ, R35, RZ, P3, !PT ;  /* 0x00000023ff232210 */ /* 0x000fe20001ffe4ff */
[----:B------:R0:W-:Y:S01]  /*4130*/  @P2 STG.E desc[UR6][R2.64], R31 ;  /* 0x0000001f02002986 */ /* 0x0001e2000c101906 */
[----:B------:R-:W-:-:S02]  /*4140*/  @P2 IADD3.X R33, PT, PT, RZ, R33, RZ, P4, !PT ;  /* 0x00000021ff212210 */ /* 0x000fc400027fe4ff */
[----:B------:R-:W-:Y:S01]  /*4150*/  @P1 IADD3 R30, P4, PT, R30, 0x200, RZ ;  /* 0x000002001e1e1810 */ /* 0x000fe20007f9e0ff */
[----:B------:R1:W-:Y:S01]  /*4160*/  @P2 STG.E desc[UR6][R4.64], R17 ;  /* 0x0000001104002986 */ /* 0x0003e2000c101906 */
[-C--:B------:R-:W-:Y:S02]  /*4170*/  @P1 MOV R7, R33.reuse ;  /* 0x0000002100071202 */ /* 0x080fe40000000f00 */
[----:B------:R-:W-:Y:S02]  /*4180*/  @P1 IADD3.X R33, PT, PT, RZ, R33, RZ, P4, !PT ;  /* 0x00000021ff211210 */ /* 0x000fe400027fe4ff */
[----:B0-----:R-:W-:Y:S02]  /*4190*/  @P1 MOV R2, R32 ;  /* 0x0000002000021202 */ /* 0x001fe40000000f00 */
[----:B------:R-:W-:Y:S02]  /*41a0*/  @P1 MOV R3, R35 ;  /* 0x0000002300031202 */ /* 0x000fe40000000f00 */
[----:B------:R-:W-:-:S02]  /*41b0*/  @P1 IADD3 R32, P3, PT, R32, 0x200, RZ ;  /* 0x0000020020201810 */ /* 0x000fc40007f7e0ff */
[----:B-1----:R-:W-:Y:S01]  /*41c0*/  MOV R4, R30 ;  /* 0x0000001e00047202 */ /* 0x002fe20000000f00 */
[----:B------:R0:W-:Y:S01]  /*41d0*/  @P1 STG.E desc[UR6][R2.64], R21 ;  /* 0x0000001502001986 */ /* 0x0001e2000c101906 */
[----:B------:R-:W-:Y:S02]  /*41e0*/  @P1 IADD3.X R35, PT, PT, RZ, R35, RZ, P3, !PT ;  /* 0x00000023ff231210 */ /* 0x000fe40001ffe4ff */
        /* <DEDUP_REMOVED lines=8> */
.L_x_1281:
        /* <DEDUP_REMOVED lines=8> */
.L_x_1297:
[----:B------:R-:W-:Y:S05]  /*42f0*/  BSYNC B1 ;  /* 0x0000000000017941 */ /* 0x000fea0003800000 */
.L_x_1296:
        /* <DEDUP_REMOVED lines=8> */
.L_x_1298:
[----:B------:R-:W-:Y:S01]  /*4380*/  FADD.FTZ R70, R70, R69 ;  /* 0x0000004546467221 */ /* 0x000fe20000010000 */
[----:B------:R-:W-:-:S04]  /*4390*/  HFMA2 R103, -RZ, RZ, 0, 1.1920928955078125e-07 ;  /* 0x00000002ff677431 */ /* 0x000fc800000001ff */
[----:B------:R-:W-:Y:S02]  /*43a0*/  MOV R104, R70 ;  /* 0x0000004600687202 */ /* 0x000fe40000000f00 */
[----:B------:R-:W-:-:S07]  /*43b0*/  MOV R71, R102 ;  /* 0x0000006600477202 */ /* 0x000fce0000000f00 */
[----:B------:R-:W-:Y:S05]  /*43c0*/  WARPSYNC.COLLECTIVE R97, `(.L_x_1299) ;  /* 0x0000000061087348 */ /* 0x000fea0003c00000 */
[----:B------:R0:W1:Y:S02]  /*43d0*/  SHFL.BFLY P3, R102, R104, R103, R106 ;  /* 0x0c00006768667389 */ /* 0x000064000006006a */
[----:B01----:R-:W-:Y:S05]  /*43e0*/  ENDCOLLECTIVE ;  /* 0x000000000000791b */ /* 0x003fea0003800000 */
.L_x_1299:
[----:B------:R-:W-:-:S05]  /*43f0*/  FADD.FTZ R71, R71, R68 ;  /* 0x0000004447477221 */ /* 0x000fca0000010000 */
[----:B------:R-:W-:Y:S02]  /*4400*/  MOV R104, R71 ;  /* 0x0000004700687202 */ /* 0x000fe40000000f00 */
[----:B------:R-:W-:-:S07]  /*4410*/  MOV R73, R102 ;  /* 0x0000006600497202 */ /* 0x000fce0000000f00 */
[----:B------:R-:W-:Y:S05]  /*4420*/  WARPSYNC.COLLECTIVE R97, `(.L_x_1300) ;  /* 0x0000000061087348 */ /* 0x000fea0003c00000 */
[----:B------:R0:W1:Y:S02]  /*4430*/  SHFL.BFLY P3, R102, R104, R103, R106 ;  /* 0x0c00006768667389 */ /* 0x000064000006006a */
[----:B01----:R-:W-:Y:S05]  /*4440*/  ENDCOLLECTIVE ;  /* 0x000000000000791b */ /* 0x003fea0003800000 */
.L_x_1300:
[----:B------:R-:W-:Y:S01]  /*4450*/  FADD.FTZ R73, R70, R73 ;  /* 0x0000004946497221 */ /* 0x000fe20000010000 */
[----:B------:R-:W-:-:S04]  /*4460*/  HFMA2 R103, -RZ, RZ, 0, 2.384185791015625e-07 ;  /* 0x00000004ff677431 */ /* 0x000fc800000001ff */
[----:B------:R-:W-:Y:S02]  /*4470*/  MOV R104, R73 ;  /* 0x0000004900687202 */ /* 0x000fe40000000f00 */
[----:B------:R-:W-:-:S07]  /*4480*/  MOV R72, R102 ;  /* 0x0000006600487202 */ /* 0x000fce0000000f00 */
[----:B------:R-:W-:Y:S05]  /*4490*/  WARPSYNC.COLLECTIVE R97, `(.L_x_1301) ;  /* 0x0000000061087348 */ /* 0x000fea0003c00000 */
[----:B------:R0:W1:Y:S02]  /*44a0*/  SHFL.BFLY P3, R102, R104, R103, R106 ;  /* 0x0c00006768667389 */ /* 0x000064000006006a */
[----:B01----:R-:W-:Y:S05]  /*44b0*/  ENDCOLLECTIVE ;  /* 0x000000000000791b */ /* 0x003fea0003800000 */
.L_x_1301:
[----:B------:R-:W-:-:S05]  /*44c0*/  FADD.FTZ R72, R71, R72 ;  /* 0x0000004847487221 */ /* 0x000fca0000010000 */
[----:B------:R-:W-:Y:S02]  /*44d0*/  MOV R104, R72 ;  /* 0x0000004800687202 */ /* 0x000fe40000000f00 */
[----:B------:R-:W-:-:S07]  /*44e0*/  MOV R74, R102 ;  /* 0x00000066004a7202 */ /* 0x000fce0000000f00 */
[----:B------:R-:W-:Y:S05]  /*44f0*/  WARPSYNC.COLLECTIVE R97, `(.L_x_1302) ;  /* 0x0000000061087348 */ /* 0x000fea0003c00000 */
[----:B------:R0:W1:Y:S02]  /*4500*/  SHFL.BFLY P3, R102, R104, R103, R106 ;  /* 0x0c00006768667389 */ /* 0x000064000006006a */
[----:B01----:R-:W-:Y:S05]  /*4510*/  ENDCOLLECTIVE ;  /* 0x000000000000791b */ /* 0x003fea0003800000 */
.L_x_1302:
[----:B------:R-:W-:Y:S01]  /*4520*/  FADD.FTZ R74, R73, R74 ;  /* 0x0000004a494a7221 */ /* 0x000fe20000010000 */
[----:B------:R-:W-:-:S04]  /*4530*/  HFMA2 R103, -RZ, RZ, 0, 4.76837158203125e-07 ;  /* 0x00000008ff677431 */ /* 0x000fc800000001ff */
[----:B------:R-:W-:Y:S02]  /*4540*/  MOV R104, R74 ;  /* 0x0000004a00687202 */ /* 0x000fe40000000f00 */
[----:B------:R-:W-:-:S07]  /*4550*/  MOV R75, R102 ;  /* 0x00000066004b7202 */ /* 0x000fce0000000f00 */
[----:B------:R-:W-:Y:S05]  /*4560*/  WARPSYNC.COLLECTIVE R97, `(.L_x_1303) ;  /* 0x0000000061087348 */ /* 0x000fea0003c00000 */
[----:B------:R0:W1:Y:S02]  /*4570*/  SHFL.BFLY P3, R102, R104, R103, R106 ;  /* 0x0c00006768667389 */ /* 0x000064000006006a */
[----:B01----:R-:W-:Y:S05]  /*4580*/  ENDCOLLECTIVE ;  /* 0x000000000000791b */ /* 0x003fea0003800000 */
.L_x_1303:
[----:B------:R-:W-:-:S05]  /*4590*/  FADD.FTZ R75, R72, R75 ;  /* 0x0000004b484b7221 */ /* 0x000fca0000010000 */
[----:B------:R-:W-:Y:S02]  /*45a0*/  MOV R104, R75 ;  /* 0x0000004b00687202 */ /* 0x000fe40000000f00 */
[----:B------:R-:W-:-:S07]  /*45b0*/  MOV R69, R102 ;  /* 0x0000006600457202 */ /* 0x000fce0000000f00 */
[----:B------:R-:W-:Y:S05]  /*45c0*/  WARPSYNC.COLLECTIVE R97, `(.L_x_1304) ;  /* 0x0000000061087348 */ /* 0x000fea0003c00000 */
[----:B------:R0:W1:Y:S02]  /*45d0*/  SHFL.BFLY P3, R102, R104, R103, R106 ;  /* 0x0c00006768667389 */ /* 0x000064000006006a */
[----:B01----:R-:W-:Y:S05]  /*45e0*/  ENDCOLLECTIVE ;  /* 0x000000000000791b */ /* 0x003fea0003800000 */
.L_x_1304:
[----:B------:R-:W-:Y:S01]  /*45f0*/  FADD.FTZ R69, R74, R69 ;  /* 0x000000454a457221 */ /* 0x000fe20000010000 */
[----:B------:R-:W-:-:S04]  /*4600*/  HFMA2 R103, -RZ, RZ, 0, 9.5367431640625e-07 ;  /* 0x00000010ff677431 */ /* 0x000fc800000001ff */
[----:B------:R-:W-:Y:S02]  /*4610*/  MOV R104, R69 ;  /* 0x0000004500687202 */ /* 0x000fe40000000f00 */
[----:B------:R-:W-:-:S07]  /*4620*/  MOV R68, R102 ;  /* 0x0000006600447202 */ /* 0x000fce0000000f00 */
[----:B------:R-:W-:Y:S05]  /*4630*/  WARPSYNC.COLLECTIVE R97, `(.L_x_1305) ;  /* 0x0000000061087348 */ /* 0x000fea0003c00000 */
[----:B------:R0:W1:Y:S02]  /*4640*/  SHFL.BFLY P3, R102, R104, R103, R106 ;  /* 0x0c00006768667389 */ /* 0x000064000006006a */
[----:B01----:R-:W-:Y:S05]  /*4650*/  ENDCOLLECTIVE ;  /* 0x000000000000791b */ /* 0x003fea0003800000 */
.L_x_1305:
[----:B------:R-:W-:-:S05]  /*4660*/  FADD.FTZ R68, R75, R68 ;  /* 0x000000444b447221 */ /* 0x000fca0000010000 */
[----:B------:R-:W-:Y:S02]  /*4670*/  MOV R104, R68 ;  /* 0x0000004400687202 */ /* 0x000fe40000000f00 */
[----:B------:R-:W-:-:S07]  /*4680*/  MOV R70, R102 ;  /* 0x0000006600467202 */ /* 0x000fce0000000f00 */
[----:B------:R-:W-:Y:S05]  /*4690*/  WARPSYNC.COLLECTIVE R97, `(.L_x_1306) ;  /* 0x0000000061087348 */ /* 0x000fea0003c00000 */
[----:B------:R0:W1:Y:S02]  /*46a0*/  SHFL.BFLY P3, R102, R104, R103, R106 ;  /* 0x0c00006768667389 */ /* 0x000064000006006a */
[----:B01----:R-:W-:Y:S05]  /*46b0*/  ENDCOLLECTIVE ;  /* 0x000000000000791b */ /* 0x003fea0003800000 */
.L_x_1306:
[----:B------:R-:W-:Y:S01]  /*46c0*/  MOV R71, R102 ;  /* 0x0000006600477202 */ /* 0x000fe20000000f00 */
[----:B------:R-:W-:Y:S06]  /*46d0*/  BRA `(.L_x_1307) ;  /* 0xffffffcc00187947 */ /* 0x000fec000383ffff */
.L_x_1308:
        /* <DEDUP_REMOVED lines=10> */
.L_x_11176:


//--------------------- .text._ZN10layer_norm13ln_bwd_kernelINS_13Kernel_traitsI6__halfS2_S2_S2_fjLj512ELj1ELj4ELj1ELj16ENS_18Kernel_traits_baseILj512ES2_S2_S2_S2_fjLj128EEEEELb1ELb0ELb0ELb1EEEvNS_9BwdParamsE --------------------------
	.section	.text._ZN10layer_norm13ln_bwd_kernelINS_13Kernel_traitsI6__halfS2_S2_S2_fjLj512ELj1ELj4ELj1ELj16ENS_18Kernel_traits_baseILj512ES2_S2_S2_S2_fjLj128EEEEELb1ELb0ELb0ELb1EEEvNS_9BwdParamsE,"ax",@progbits
	.align	128
        .global         _ZN10layer_norm13ln_bwd_kernelINS_13Kernel_traitsI6__halfS2_S2_S2_fjLj512ELj1ELj4ELj1ELj16ENS_18Kernel_traits_baseILj512ES2_S2_S2_S2_fjLj128EEEEELb1ELb0ELb0ELb1EEEvNS_9BwdParamsE
        .type           _ZN10layer_norm13ln_bwd_kernelINS_13Kernel_traitsI6__halfS2_S2_S2_fjLj512ELj1ELj4ELj1ELj16ENS_18Kernel_traits_baseILj512ES2_S2_S2_S2_fjLj128EEEEELb1ELb0ELb0ELb1EEEvNS_9BwdParamsE,@function
        .size           _ZN10layer_norm13ln_bwd_kernelINS_13Kernel_traitsI6__halfS2_S2_S2_fjLj512ELj1ELj4ELj1ELj16ENS_18Kernel_traits_baseILj512ES2_S2_S2_S2_fjLj128EEEEELb1ELb0ELb0ELb1EEEvNS_9BwdParamsE,(.L_x_11177 - _ZN10layer_norm13ln_bwd_kernelINS_13Kernel_traitsI6__halfS2_S2_S2_fjLj512ELj1ELj4ELj1ELj16ENS_18Kernel_traits_baseILj512ES2_S2_S2_S2_fjLj128EEEEELb1ELb0ELb0ELb1EEEvNS_9BwdParamsE)
        .other          _ZN10layer_norm13ln_bwd_kernelINS_13Kernel_traitsI6__halfS2_S2_S2_fjLj512ELj1ELj4ELj1ELj16ENS_18Kernel_traits_baseILj512ES2_S2_S2_S2_fjLj128EEEEELb1ELb0ELb0ELb1EEEvNS_9BwdParamsE,@"STO_CUDA_ENTRY STV_DEFAULT"
_ZN10layer_norm13ln_bwd_kernelINS_13Kernel_traitsI6__halfS2_S2_S2_fjLj512ELj1ELj4ELj1ELj16ENS_18Kernel_traits_baseILj512ES2_S2_S2_S2_fjLj128EEEEELb1ELb0ELb0ELb1EEEvNS_9BwdParamsE:
.text._ZN10layer_norm13ln_bwd_kernelINS_13Kernel_traitsI6__halfS2_S2_S2_fjLj512ELj1ELj4ELj1ELj16ENS_18Kernel_traits_baseILj512ES2_S2_S2_S2_fjLj128EEEEELb1ELb0ELb0ELb1EEEvNS_9BwdParamsE:
        /* <DEDUP_REMOVED lines=37> */
[----:B------:R0:W5:Y:S04]  /*0250*/  LDG.E.128 R56, desc[UR6][R2.64+0x200] ;  /* 0x0002000602387981 */ /* 0x000168000c1e1d00 */
[----:B------:R0:W5:Y:S01]  /*0260*/  LDG.E.128 R4, desc[UR6][R2.64] ;  /* 0x0000000602047981 */ /* 0x000162000c1e1d00 */
[----:B-1----:R-:W-:Y:S01]  /*0270*/  ISETP.NE.U32.AND P0, PT, RZ, UR10, PT ;  /* 0x0000000aff007c0c */ /* 0x002fe2000bf05070 */
[----:B------:R-:W-:Y:S01]  /*0280*/  HFMA2 R74, -RZ, RZ, 0, 0 ;  /* 0x00000000ff4a7431 */ /* 0x000fe200000001ff */
[----:B------:R-:W-:Y:S01]  /*0290*/  BSSY B1, `(.L_x_1311) ;  /* 0x00003eb000017945 */ /* 0x000fe20003800000 */
[----:B------:R-:W-:Y:S02]  /*02a0*/  CS2R R72, SRZ ;  /* 0x0000000000487805 */ /* 0x000fe4000001ff00 */
[----:B------:R-:W-:-:S02]  /*02b0*/  ISETP.NE.AND.EX P0, PT, RZ, UR11, PT, P0 ;  /* 0x0000000bff007c0c */ /* 0x000fc4000bf05300 */
        /* <DEDUP_REMOVED lines=15> */
.L_x_1322:
        /* <DEDUP_REMOVED lines=10> */
[----:B------:R-:W-:Y:S01]  /*0450*/  UISETP.NE.U32.AND UP0, UPT, UR14, URZ, UPT ;  /* 0x000000ff0e00728c */ /* 0x000fe2000bf05070 */
[----:B------:R-:W-:-:S03]  /*0460*/  IMAD R0, R75, UR13, RZ ;  /* 0x0000000d4b007c24 */ /* 0x000fc6000f8e02ff */
[----:B------:R-:W-:Y:S02]  /*0470*/  UISETP.NE.AND.EX UP0, UPT, UR15, URZ, UPT, UP0 ;  /* 0x000000ff0f00728c */ /* 0x000fe4000bf05300 */
        /* <DEDUP_REMOVED lines=8> */
[----:B0-----:R-:W-:Y:S06]  /*0500*/  BRA.U UP0, `(.L_x_1312) ;  /* 0x0000000900847547 */ /* 0x001fec000b800000 */
[----:B------:R-:W0:Y:S01]  /*0510*/  LDC.64 R24, c[0x0][0x3a8] ;  /* 0x0000ea00ff187b82 */ /* 0x000e220000000a00 */
[----:B------:R-:W-:-:S07]  /*0520*/  IADD3 R77, PT, PT, R78, 0x20, RZ ;  /* 0x000000204e4d7810 */ /* 0x000fce0007ffe0ff */
[----:B------:R-:W1:Y:S08]  /*0530*/  LDC.64 R32, c[0x0][0x428] ;  /* 0x00010a00ff207b82 */ /* 0x000e700000000a00 */
[----:B------:R-:W2:Y:S01]  /*0540*/  LDC.64 R2, c[0x0][0x3b0] ;  /* 0x0000ec00ff027b82 */ /* 0x000ea20000000a00 */
[----:B0-----:R-:W-:-:S04]  /*0550*/  IMAD.WIDE.U32 R20, R78, 0x10, R24 ;  /* 0x000000104e147825 */ /* 0x001fc800078e0018 */
[C---:B------:R-:W-:Y:S02]  /*0560*/  IMAD.WIDE.U32 R24, R77.reuse, 0x10, R24 ;  /* 0x000000104d187825 */ /* 0x040fe400078e0018 */
[----:B------:R-:W3:Y:S02]  /*0570*/  LDG.E.128 R20, desc[UR6][R20.64] ;  /* 0x0000000614147981 */ /* 0x000ee4000c1e1d00 */
[C-C-:B-1----:R-:W-:Y:S02]  /*0580*/  IMAD.WIDE.U32 R28, R78.reuse, 0x10, R32.reuse ;  /* 0x000000104e1c7825 */ /* 0x142fe400078e0020 */
        /* <DEDUP_REMOVED lines=8> */
[----:B------:R-:W-:Y:S02]  /*0610*/  HADD2.F32 R88, -RZ, R6.H1_H1 ;  /* 0x30000006ff587230 */ /* 0x000fe40000004100 */
[----:B------:R-:W-:Y:S02]  /*0620*/  HADD2.F32 R94, -RZ, R7.H1_H1 ;  /* 0x30000007ff5e7230 */ /* 0x000fe40000004100 */
[----:B------:R-:W-:-:S02]  /*0630*/  HADD2.F32 R124, -RZ, R58.H1_H1 ;  /* 0x3000003aff7c7230 */ /* 0x000fc40000004100 */
[----:B------:R-:W-:Y:S02]  /*0640*/  HADD2.F32 R130, -RZ, R59.H1_H1 ;  /* 0x3000003bff827230 */ /* 0x000fe40000004100 */
        /* <DEDUP_REMOVED lines=32> */
[----:B------:R-:W-:Y:S02]  /*0850*/  HADD2.F32 R20, -RZ, R29.H0_H0 ;  /* 0x2000001dff147230 */ /* 0x000fe40000004100 */
[----:B------:R-:W-:Y:S01]  /*0860*/  FADD.FTZ R128, -R0, R27 ;  /* 0x0000001b00807221 */ /* 0x000fe20000010100 */
[----:B------:R-:W-:Y:S02]  /*0870*/  HADD2.F32 R0, -RZ, R4.H0_H0 ;  /* 0x20000004ff007230 */ /* 0x000fe40000004100 */
[C---:B-----5:R-:W-:Y:S01]  /*0880*/  FMUL.FTZ R103, R79.reuse, R104 ;  /* 0x000000684f677220 */ /* 0x060fe20000410000 */
[----:B------:R-:W-:Y:S02]  /*0890*/  HADD2.F32 R25, -RZ, R5.H0_H0 ;  /* 0x20000005ff197230 */ /* 0x000fe40000004100 */
[----:B------:R-:W-:Y:S01]  /*08a0*/  FMUL.FTZ R104, R79, R106 ;  /* 0x0000006a4f687220 */ /* 0x000fe20000410000 */
[----:B------:R-:W-:-:S02]  /*08b0*/  HADD2.F32 R90, -RZ, R34.H0_H0 ;  /* 0x20000022ff5a7230 */ /* 0x000fc40000004100 */
[C---:B------:R-:W-:Y:S01]  /*08c0*/  FMUL.FTZ R107, R79.reuse, R108 ;  /* 0x0000006c4f6b7220 */ /* 0x040fe20000410000 */
[----:B------:R-:W-:Y:S02]  /*08d0*/  HADD2.F32 R93, -RZ, R34.H1_H1 ;  /* 0x30000022ff5d7230 */ /* 0x000fe40000004100 */
[C---:B------:R-:W-:Y:S01]  /*08e0*/  FMUL.FTZ R110, R79.reuse, R110 ;  /* 0x0000006e4f6e7220 */ /* 0x040fe20000410000 */
[----:B------:R-:W-:Y:S02]  /*08f0*/  HADD2.F32 R95, -RZ, R58.H0_H0 ;  /* 0x2000003aff5f7230 */ /* 0x000fe40000004100 */
[----:B------:R-:W-:Y:S01]  /*0900*/  FMUL.FTZ R106, R79, R122 ;  /* 0x0000007a4f6a7220 */ /* 0x000fe20000410000 */
[----:B------:R-:W-:Y:S02]  /*0910*/  HADD2.F32 R23, -RZ, R28.H1_H1 ;  /* 0x3000001cff177230 */ /* 0x000fe40000004100 */
[--C-:B------:R-:W-:Y:S02]  /*0920*/  HADD2.F32 R84, -RZ, R33.reuse.H0_H0 ;  /* 0x20000021ff547230 */ /* 0x100fe40000004100 */
[----:B------:R-:W-:Y:S01]  /*0930*/  FMUL.FTZ R127, R106, R93 ;  /* 0x0000005d6a7f7220 */ /* 0x000fe20000410000 */
[----:B------:R-:W-:-:S02]  /*0940*/  HADD2.F32 R89, -RZ, R33.H1_H1 ;  /* 0x30000021ff597230 */ /* 0x000fc40000004100 */
[----:B------:R-:W-:Y:S01]  /*0950*/  FMUL.FTZ R33, R0, R21 ;  /* 0x0000001500217220 */ /* 0x000fe20000410000 */
[----:B------:R-:W-:Y:S02]  /*0960*/  HADD2.F32 R34, -RZ, R4.H1_H1 ;  /* 0x30000004ff227230 */ /* 0x000fe40000004100 */
[----:B------:R-:W-:Y:S01]  /*0970*/  FMUL.FTZ R0, R79, R96 ;  /* 0x000000604f007220 */ /* 0x000fe20000410000 */
[--C-:B------:R-:W-:Y:S02]  /*0980*/  HADD2.F32 R82, -RZ, R32.reuse.H0_H0 ;  /* 0x20000020ff527230 */ /* 0x100fe40000004100 */
[----:B------:R-:W-:Y:S01]  /*0990*/  FADD.FTZ R101, RZ, R33 ;  /* 0x00000021ff657221 */ /* 0x000fe20000010000 */
[----:B------:R-:W-:Y:S02]  /*09a0*/  HADD2.F32 R87, -RZ, R32.H1_H1 ;  /* 0x30000020ff577230 */ /* 0x000fe40000004100 */
[----:B------:R-:W-:Y:S01]  /*09b0*/  FMUL.FTZ R32, R25, R20 ;  /* 0x0000001419207220 */ /* 0x000fe20000410000 */
[----:B------:R-:W-:-:S02]  /*09c0*/  HADD2.F32 R22, -RZ, R30.H0_H0 ;  /* 0x2000001eff167230 */ /* 0x000fc40000004100 */
[----:B------:R-:W-:Y:S01]  /*09d0*/  FMUL.FTZ R25, R95, R90 ;  /* 0x0000005a5f197220 */ /* 0x000fe20000410000 */
[----:B------:R-:W-:Y:S02]  /*09e0*/  HADD2.F32 R27, -RZ, R6.H0_H0 ;  /* 0x20000006ff1b7230 */ /* 0x000fe40000004100 */
[----:B------:R-:W-:Y:S01]  /*09f0*/  FMUL.FTZ R34, R34, R23 ;  /* 0x0000001722227220 */ /* 0x000fe20000410000 */
[----:B------:R-:W-:Y:S02]  /*0a00*/  HADD2.F32 R92, -RZ, R35.H0_H0 ;  /* 0x20000023ff5c7230 */ /* 0x000fe40000004100 */
[----:B------:R-:W-:Y:S01]  /*0a10*/  FMUL.FTZ R95, R79, R98 ;  /* 0x000000624f5f7220 */ /* 0x000fe20000410000 */
[----:B------:R-:W-:Y:S02]  /*0a20*/  HADD2.F32 R99, -RZ, R59.H0_H0 ;  /* 0x2000003bff637230 */ /* 0x000fe40000004100 */
[----:B------:R-:W-:Y:S01]  /*0a30*/  FFMA.FTZ R98, R0, R33, RZ ;  /* 0x0000002100627223 */ /* 0x000fe200000100ff */
[----:B------:R-:W-:-:S02]  /*0a40*/  HADD2.F32 R81, -RZ, R29.H1_H1 ;  /* 0x3000001dff517230 */ /* 0x000fc40000004100 */
[----:B------:R-:W-:Y:S01]  /*0a50*/  FMUL.FTZ R86, R27, R22 ;  /* 0x000000161b567220 */ /* 0x000fe20000410000 */
[----:B------:R-:W-:Y:S02]  /*0a60*/  HADD2.F32 R24, -RZ, R5.H1_H1 ;  /* 0x30000005ff187230 */ /* 0x000fe40000004100 */
[----:B------:R-:W-:Y:S01]  /*0a70*/  FMUL.FTZ R27, R99, R92 ;  /* 0x0000005c631b7220 */ /* 0x000fe20000410000 */
[----:B------:R-:W-:Y:S01]  /*0a80*/  FADD.FTZ R101, R101, R34 ;  /* 0x0000002265657221 */ /* 0x000fe20000010000 */
[----:B------:R-:W-:Y:S01]  /*0a90*/  FMUL.FTZ R99, R79, R100 ;  /* 0x000000644f637220 */ /* 0x000fe20000410000 */
[----:B------:R-:W-:Y:S01]  /*0aa0*/  FFMA.FTZ R98, R95, R34, R98 ;  /* 0x000000225f627223 */ /* 0x000fe20000010062 */
[----:B------:R-:W-:Y:S02]  /*0ab0*/  HADD2.F32 R97, -RZ, R35.H1_H1 ;  /* 0x30000023ff617230 */ /* 0x000fe40000004100 */
[----:B------:R-:W-:Y:S01]  /*0ac0*/  FMUL.FTZ R35, R24, R81 ;  /* 0x0000005118237220 */ /* 0x000fe20000410000 */
[----:B------:R-:W-:Y:S01]  /*0ad0*/  FADD.FTZ R100, R101, R32 ;  /* 0x0000002065647221 */ /* 0x000fe20000010000 */
[----:B------:R-:W-:Y:S01]  /*0ae0*/  FMUL.FTZ R96, R79, R102 ;  /* 0x000000664f607220 */ /* 0x000fe20000410000 */
[----:B------:R-:W-:Y:S01]  /*0af0*/  FFMA.FTZ R101, R99, R32, R98 ;  /* 0x0000002063657223 */ /* 0x000fe20000010062 */
[----:B------:R-:W-:-:S02]  /*0b00*/  HADD2.F32 R83, -RZ, R30.H1_H1 ;  /* 0x3000001eff537230 */ /* 0x000fc40000004100 */
[----:B------:R-:W-:Y:S01]  /*0b10*/  FADD.FTZ R105, R100, R35 ;  /* 0x0000002364697221 */ /* 0x000fe20000010000 */
[----:B------:R-:W-:Y:S02]  /*0b20*/  HADD2.F32 R80, -RZ, R31.H0_H0 ;  /* 0x2000001fff507230 */ /* 0x000fe40000004100 */
[----:B------:R-:W-:Y:S01]  /*0b30*/  FFMA.FTZ R100, R96, R35, R101 ;  /* 0x0000002360647223 */ /* 0x000fe20000010065 */
[----:B------:R-:W-:Y:S02]  /*0b40*/  HADD2.F32 R91, -RZ, R7.H0_H0 ;  /* 0x20000007ff5b7230 */ /* 0x000fe40000004100 */
[----:B------:R-:W-:Y:S01]  /*0b50*/  FMUL.FTZ R88, R88, R83 ;  /* 0x0000005358587220 */ /* 0x000fe20000410000 */
[----:B------:R-:W-:Y:S01]  /*0b60*/  FADD.FTZ R105, R105, R86 ;  /* 0x0000005669697221 */ /* 0x000fe20000010000 */
[----:B------:R-:W-:Y:S01]  /*0b70*/  FFMA.FTZ R109, R103, R86, R100 ;  /* 0x00000056676d7223 */ /* 0x000fe20000010064 */
[----:B------:R-:W-:Y:S02]  /*0b80*/  HADD2.F32 R85, -RZ, R31.H1_H1 ;  /* 0x3000001fff557230 */ /* 0x000fe40000004100 */
        /* <DEDUP_REMOVED lines=9> */
[----:B------:R-:W-:Y:S01]  /*0c20*/  FMUL.FTZ R30, R29, R82 ;  /* 0x000000521d1e7220 */ /* 0x000fe20000410000 */
[----:B------:R-:W-:Y:S01]  /*0c30*/  FADD.FTZ R111, R111, R94 ;  /* 0x0000005e6f6f7221 */ /* 0x000fe20000010000 */
[----:B------:R-:W-:Y:S01]  /*0c40*/  FFMA.FTZ R112, R110, R94, R113 ;  /* 0x0000005e6e707223 */ /* 0x000fe20000010071 */
[--C-:B------:R-:W-:Y:S02]  /*0c50*/  HADD2.F32 R31, -RZ, R57.reuse.H0_H0 ;  /* 0x20000039ff1f7230 */ /* 0x100fe40000004100 */
[----:B------:R-:W-:Y:S01]  /*0c60*/  FMUL.FTZ R98, R79, R114 ;  /* 0x000000724f627220 */ /* 0x000fe20000410000 */
[----:B------:R-:W-:Y:S01]  /*0c70*/  FMUL.FTZ R29, R26, R87 ;  /* 0x000000571a1d7220 */ /* 0x000fe20000410000 */
[----:B------:R-:W-:Y:S01]  /*0c80*/  FADD.FTZ R114, R111, R30 ;  /* 0x0000001e6f727221 */ /* 0x000fe20000010000 */
[----:B------:R-:W-:Y:S01]  /*0c90*/  FFMA.FTZ R111, R101, R30, R112 ;  /* 0x0000001e656f7223 */ /* 0x000fe20000010070 */
[----:B------:R-:W-:-:S02]  /*0ca0*/  HADD2.F32 R28, -RZ, R57.H1_H1 ;  /* 0x30000039ff1c7230 */ /* 0x000fc40000004100 */
[----:B------:R-:W-:Y:S01]  /*0cb0*/  FMUL.FTZ R31, R31, R84 ;  /* 0x000000541f1f7220 */ /* 0x000fe20000410000 */
[----:B------:R-:W-:Y:S01]  /*0cc0*/  FADD.FTZ R114, R114, R29 ;  /* 0x0000001d72727221 */ /* 0x000fe20000010000 */
[C---:B------:R-:W-:Y:S01]  /*0cd0*/  FMUL.FTZ R100, R79.reuse, R116 ;  /* 0x000000744f647220 */ /* 0x040fe20000410000 */
[----:B------:R-:W-:Y:S01]  /*0ce0*/  FFMA.FTZ R111, R98, R29, R111 ;  /* 0x0000001d626f7223 */ /* 0x000fe2000001006f */
[----:B------:R-:W-:Y:S01]  /*0cf0*/  FMUL.FTZ R24, R28, R89 ;  /* 0x000000591c187220 */ /* 0x000fe20000410000 */
        /* <DEDUP_REMOVED lines=34> */
.L_x_1312:
        /* <DEDUP_REMOVED lines=10> */
[----:B------:R-:W4:Y:S01]  /*0fc0*/  LDG.E.128 R28, desc[UR6][R28.64] ;  /* 0x000000061c1c7981 */ /* 0x000f22000c1e1d00 */
[----:B------:R-:W0:Y:S03]  /*0fd0*/  LDC.64 R2, c[0x0][0x3b0] ;  /* 0x0000ec00ff027b82 */ /* 0x000e260000000a00 */
[----:B------:R-:W4:Y:S01]  /*0fe0*/  LDG.E.128 R32, desc[UR6][R32.64] ;  /* 0x0000000620207981 */ /* 0x000f22000c1e1d00 */
[----:B--2---:R-:W-:-:S04]  /*0ff0*/  IMAD.WIDE.U32 R8, R78, 0x10, R12 ;  /* 0x000000104e087825 */ /* 0x004fc800078e000c */
[----:B------:R-:W-:Y:S02]  /*1000*/  IMAD.WIDE.U32 R12, R77, 0x10, R12 ;  /* 0x000000104d0c7825 */ /* 0x000fe400078e000c */
[----:B------:R-:W5:Y:S04]  /*1010*/  LDG.E.128 R8, desc[UR6][R8.64] ;  /* 0x0000000608087981 */ /* 0x000f68000c1e1d00 */
[----:B------:R-:W5:Y:S01]  /*1020*/  LDG.E.128 R12, desc[UR6][R12.64] ;  /* 0x000000060c0c7981 */ /* 0x000f62000c1e1d00 */
[----:B0-----:R-:W-:-:S04]  /*1030*/  IMAD.WIDE.U32 R36, R78, 0x8, R2 ;  /* 0x000000084e247825 */ /* 0x001fc800078e0002 */
        /* <DEDUP_REMOVED lines=10> */
[----:B------:R-:W-:Y:S02]  /*10e0*/  HADD2.F32 R103, -RZ, R27.H0_H0 ;  /* 0x2000001bff677230 */ /* 0x000fe40000004100 */
[----:B------:R-:W-:-:S02]  /*10f0*/  HADD2.F32 R81, -RZ, R20.H0_H0 ;  /* 0x20000014ff517230 */ /* 0x000fc40000004100 */
[----:B------:R-:W-:Y:S02]  /*1100*/  HADD2.F32 R83, -RZ, R20.H1_H1 ;  /* 0x30000014ff537230 */ /* 0x000fe40000004100 */
[----:B------:R-:W-:Y:S02]  /*1110*/  HADD2.F32 R21, -RZ, R21.H1_H1 ;  /* 0x30000015ff157230 */ /* 0x000fe40000004100 */
[--C-:B------:R-:W-:Y:S02]  /*1120*/  HADD2.F32 R87, -RZ, R22.reuse.H0_H0 ;  /* 0x20000016ff577230 */ /* 0x100fe40000004100 */
[----:B------:R-:W-:Y:S02]  /*1130*/  HADD2.F32 R89, -RZ, R22.H1_H1 ;  /* 0x30000016ff597230 */ /* 0x000fe40000004100 */
[----:B------:R-:W-:Y:S02]  /*1140*/  HADD2.F32 R23, -RZ, R23.H1_H1 ;  /* 0x30000017ff177230 */ /* 0x000fe40000004100 */
[----:B------:R-:W-:-:S02]  /*1150*/  HADD2.F32 R93, -RZ, R24.H0_H0 ;  /* 0x20000018ff5d7230 */ /* 0x000fc40000004100 */
[----:B------:R-:W-:Y:S02]  /*1160*/  HADD2.F32 R95, -RZ, R24.H1_H1 ;  /* 0x30000018ff5f7230 */ /* 0x000fe40000004100 */
[----:B------:R-:W-:Y:S02]  /*1170*/  HADD2.F32 R25, -RZ, R25.H1_H1 ;  /* 0x30000019ff197230 */ /* 0x000fe40000004100 */
[--C-:B------:R-:W-:Y:S02]  /*1180*/  HADD2.F32 R99, -RZ, R26.reuse.H0_H0 ;  /* 0x2000001aff637230 */ /* 0x100fe40000004100 */
[----:B------:R-:W-:Y:S02]  /*1190*/  HADD2.F32 R101, -RZ, R26.H1_H1 ;  /* 0x3000001aff657230 */ /* 0x000fe40000004100 */
[----:B------:R-:W-:Y:S02]  /*11a0*/  HADD2.F32 R27, -RZ, R27.H1_H1 ;  /* 0x3000001bff1b7230 */ /* 0x000fe40000004100 */
        /* <DEDUP_REMOVED lines=17> */
[----:B------:R-:W-:Y:S02]  /*12c0*/  HADD2.F32 R0, -RZ, R4.H0_H0 ;  /* 0x20000004ff007230 */ /* 0x000fe40000004100 */
[----:B------:R-:W-:Y:S02]  /*12d0*/  HADD2.F32 R20, -RZ, R29.H0_H0 ;  /* 0x2000001dff147230 */ /* 0x000fe40000004100 */
[----:B------:R-:W-:Y:S02]  /*12e0*/  HADD2.F32 R25, -RZ, R5.H0_H0 ;  /* 0x20000005ff197230 */ /* 0x000fe40000004100 */
[--C-:B------:R-:W-:Y:S02]  /*12f0*/  HADD2.F32 R90, -RZ, R34.reuse.H0_H0 ;  /* 0x20000022ff5a7230 */ /* 0x100fe40000004100 */
[----:B------:R-:W-:Y:S02]  /*1300*/  HADD2.F32 R93, -RZ, R34.H1_H1 ;  /* 0x30000022ff5d7230 */ /* 0x000fe40000004100 */
[----:B------:R-:W-:-:S02]  /*1310*/  HADD2.F32 R95, -RZ, R58.H0_H0 ;  /* 0x2000003aff5f7230 */ /* 0x000fc40000004100 */
[----:B------:R-:W-:Y:S02]  /*1320*/  HADD2.F32 R23, -RZ, R28.H1_H1 ;  /* 0x3000001cff177230 */ /* 0x000fe40000004100 */
[--C-:B------:R-:W-:Y:S02]  /*1330*/  HADD2.F32 R84, -RZ, R33.reuse.H0_H0 ;  /* 0x20000021ff547230 */ /* 0x100fe40000004100 */
[----:B------:R-:W-:Y:S02]  /*1340*/  HADD2.F32 R89, -RZ, R33.H1_H1 ;  /* 0x30000021ff597230 */ /* 0x000fe40000004100 */
[----:B------:R-:W-:Y:S01]  /*1350*/  FMUL.FTZ R33, R0, R21 ;  /* 0x0000001500217220 */ /* 0x000fe20000410000 */
[----:B------:R-:W-:Y:S02]  /*1360*/  HADD2.F32 R34, -RZ, R4.H1_H1 ;  /* 0x30000004ff227230 */ /* 0x000fe40000004100 */
[----:B-----5:R-:W-:Y:S01]  /*1370*/  FMUL.FTZ R0, R79, R96 ;  /* 0x000000604f007220 */ /* 0x020fe20000410000 */
[----:B------:R-:W-:-:S02]  /*1380*/  HADD2.F32 R82, -RZ, R32.H0_H0 ;  /* 0x20000020ff527230 */ /* 0x000fc40000004100 */
[----:B------:R-:W-:Y:S02]  /*1390*/  HADD2.F32 R87, -RZ, R32.H1_H1 ;  /* 0x30000020ff577230 */ /* 0x000fe40000004100 */
[----:B------:R-:W-:Y:S01]  /*13a0*/  FMUL.FTZ R32, R25, R20 ;  /* 0x0000001419207220 */ /* 0x000fe20000410000 */
[----:B------:R-:W-:Y:S02]  /*13b0*/  HADD2.F32 R22, -RZ, R30.H0_H0 ;  /* 0x2000001eff167230 */ /* 0x000fe40000004100 */
[----:B------:R-:W-:Y:S01]  /*13c0*/  FMUL.FTZ R25, R95, R90 ;  /* 0x0000005a5f197220 */ /* 0x000fe20000410000 */
[----:B------:R-:W-:Y:S02]  /*13d0*/  HADD2.F32 R27, -RZ, R6.H0_H0 ;  /* 0x20000006ff1b7230 */ /* 0x000fe40000004100 */
[----:B------:R-:W-:Y:S01]  /*13e0*/  FMUL.FTZ R34, R34, R23 ;  /* 0x0000001722227220 */ /* 0x000fe20000410000 */
[----:B------:R-:W-:Y:S02]  /*13f0*/  HADD2.F32 R92, -RZ, R35.H0_H0 ;  /* 0x20000023ff5c7230 */ /* 0x000fe40000004100 */
[----:B------:R-:W-:Y:S01]  /*1400*/  FMUL.FTZ R95, R79, R98 ;  /* 0x000000624f5f7220 */ /* 0x000fe20000410000 */
[----:B------:R-:W-:-:S02]  /*1410*/  HADD2.F32 R99, -RZ, R59.H0_H0 ;  /* 0x2000003bff637230 */ /* 0x000fc40000004100 */
[----:B------:R-:W-:Y:S01]  /*1420*/  FADD.FTZ R101, RZ, R33 ;  /* 0x00000021ff657221 */ /* 0x000fe20000010000 */
[----:B------:R-:W-:Y:S01]  /*1430*/  FFMA.FTZ R98, R0, R33, RZ ;  /* 0x0000002100627223 */ /* 0x000fe200000100ff */
[----:B------:R-:W-:Y:S02]  /*1440*/  HADD2.F32 R81, -RZ, R29.H1_H1 ;  /* 0x3000001dff517230 */ /* 0x000fe40000004100 */
[----:B------:R-:W-:Y:S01]  /*1450*/  FMUL.FTZ R86, R27, R22 ;  /* 0x000000161b567220 */ /* 0x000fe20000410000 */
[----:B------:R-:W-:Y:S02]  /*1460*/  HADD2.F32 R24, -RZ, R5.H1_H1 ;  /* 0x30000005ff187230 */ /* 0x000fe40000004100 */
[----:B------:R-:W-:Y:S01]  /*1470*/  FMUL.FTZ R27, R99, R92 ;  /* 0x0000005c631b7220 */ /* 0x000fe20000410000 */
[----:B------:R-:W-:Y:S01]  /*1480*/  FADD.FTZ R101, R101, R34 ;  /* 0x0000002265657221 */ /* 0x000fe20000010000 */
[----:B------:R-:W-:Y:S01]  /*1490*/  FMUL.FTZ R99, R79, R100 ;  /* 0x000000644f637220 */ /* 0x000fe20000410000 */
[----:B------:R-:W-:Y:S01]  /*14a0*/  FFMA.FTZ R98, R95, R34, R98 ;  /* 0x000000225f627223 */ /* 0x000fe20000010062 */
[----:B------:R-:W-:-:S02]  /*14b0*/  HADD2.F32 R97, -RZ, R35.H1_H1 ;  /* 0x30000023ff617230 */ /* 0x000fc40000004100 */
[----:B------:R-:W-:Y:S01]  /*14c0*/  FMUL.FTZ R35, R24, R81 ;  /* 0x0000005118237220 */ /* 0x000fe20000410000 */
[----:B------:R-:W-:Y:S01]  /*14d0*/  FADD.FTZ R100, R101, R32 ;  /* 0x0000002065647221 */ /* 0x000fe20000010000 */
[----:B------:R-:W-:Y:S01]  /*14e0*/  FMUL.FTZ R96, R79, R102 ;  /* 0x000000664f607220 */ /* 0x000fe20000410000 */
[----:B------:R-:W-:Y:S01]  /*14f0*/  FFMA.FTZ R101, R99, R32, R98 ;  /* 0x0000002063657223 */ /* 0x000fe20000010062 */
[----:B------:R-:W-:Y:S02]  /*1500*/  HADD2.F32 R83, -RZ, R30.H1_H1 ;  /* 0x3000001eff537230 */ /* 0x000fe40000004100 */
[----:B------:R-:W-:Y:S01]  /*1510*/  FADD.FTZ R105, R100, R35 ;  /* 0x0000002364697221 */ /* 0x000fe20000010000 */
[----:B------:R-:W-:Y:S01]  /*1520*/  FMUL.FTZ R103, R79, R104 ;  /* 0x000000684f677220 */ /* 0x000fe20000410000 */
[----:B------:R-:W-:Y:S01]  /*1530*/  FFMA.FTZ R100, R96, R35, R101 ;  /* 0x0000002360647223 */ /* 0x000fe20000010065 */
[----:B------:R-:W-:Y:S02]  /*1540*/  HADD2.F32 R80, -RZ, R31.H0_H0 ;  /* 0x2000001fff507230 */ /* 0x000fe40000004100 */
[----:B------:R-:W-:Y:S01]  /*1550*/  FMUL.FTZ R88, R88, R83 ;  /* 0x0000005358587220 */ /* 0x000fe20000410000 */
[----:B------:R-:W-:-:S02]  /*1560*/  HADD2.F32 R91, -RZ, R7.H0_H0 ;  /* 0x20000007ff5b7230 */ /* 0x000fc40000004100 */
[----:B------:R-:W-:Y:S01]  /*1570*/  FADD.FTZ R105, R105, R86 ;  /* 0x0000005669697221 */ /* 0x000fe20000010000 */
[----:B------:R-:W-:Y:S01]  /*1580*/  FMUL.FTZ R104, R79, R106 ;  /* 0x0000006a4f687220 */ /* 0x000fe20000410000 */
[----:B------:R-:W-:Y:S01]  /*1590*/  FFMA.FTZ R109, R103, R86, R100 ;  /* 0x00000056676d7223 */ /* 0x000fe20000010064 */
[----:B------:R-:W-:Y:S02]  /*15a0*/  HADD2.F32 R85, -RZ, R31.H1_H1 ;  /* 0x3000001fff557230 */ /* 0x000fe40000004100 */
[----:B------:R-:W-:Y:S01]  /*15b0*/  FMUL.FTZ R107, R79, R108 ;  /* 0x0000006c4f6b7220 */ /* 0x000fe20000410000 */
[----:B------:R-:W-:Y:S01]  /*15c0*/  FMUL.FTZ R91, R91, R80 ;  /* 0x000000505b5b7220 */ /* 0x000fe20000410000 */
[----:B------:R-:W-:Y:S01]  /*15d0*/  FMUL.FTZ R101, R79, R112 ;  /* 0x000000704f657220 */ /* 0x000fe20000410000 */
[----:B------:R-:W-:Y:S01]  /*15e0*/  FADD.FTZ R108, R105, R88 ;  /* 0x00000058696c7221 */ /* 0x000fe20000010000 */
[----:B------:R-:W-:Y:S01]  /*15f0*/  FFMA.FTZ R112, R104, R88, R109 ;  /* 0x0000005868707223 */ /* 0x000fe2000001006d */
[----:B------:R-:W-:-:S02]  /*1600*/  HADD2.F32 R29, -RZ, R56.H0_H0 ;  /* 0x20000038ff1d7230 */ /* 0x000fc40000004100 */
[----:B------:R-:W-:Y:S01]  /*1610*/  FMUL.FTZ R94, R94, R85 ;  /* 0x000000555e5e7220 */ /* 0x000fe20000410000 */
[----:B------:R-:W-:Y:S01]  /*1620*/  FADD.FTZ R111, R108, R91 ;  /* 0x0000005b6c6f7221 */ /* 0x000fe20000010000 */
[----:B------:R-:W-:Y:S01]  /*1630*/  FMUL.FTZ R110, R79, R110 ;  /* 0x0000006e4f6e7220 */ /* 0x000fe20000410000 */
        /* <DEDUP_REMOVED lines=20> */
[----:B------:R-:W-:Y:S02]  /*1780*/  FADD.FTZ R114, R113, R24 ;  /* 0x0000001871727221 */ /* 0x000fe40000010000 */
[----:B------:R-:W-:Y:S01]  /*1790*/  FFMA.FTZ R116, R102, R24, R111 ;  /* 0x0000001866747223 */ /* 0x000fe2000001006f */
[----:B------:R-:W-:Y:S01]  /*17a0*/  FMUL.FTZ R26, R124, R93 ;  /* 0x0000005d7c1a7220 */ /* 0x000fe20000410000 */
[----:B------:R-:W-:Y:S01]  /*17b0*/  FADD.FTZ R115, R114, R25 ;  /* 0x0000001972737221 */ /* 0x000fe20000010000 */
[----:B------:R-:W-:Y:S01]  /*17c0*/  FMUL.FTZ R106, R79, R122 ;  /* 0x0000007a4f6a7220 */ /* 0x000fe20000410000 */
[----:B------:R-:W-:Y:S01]  /*17d0*/  FFMA.FTZ R117, R105, R25, R116 ;  /* 0x0000001969757223 */ /* 0x000fe20000010074 */
[----:B------:R-:W-:Y:S01]  /*17e0*/  FMUL.FTZ R108, R79, R126 ;  /* 0x0000007e4f6c7220 */ /* 0x000fe20000410000 */
[----:B------:R-:W-:-:S02]  /*17f0*/  FADD.FTZ R116, R115, R26 ;  /* 0x0000001a73747221 */ /* 0x000fc40000010000 */
        /* <DEDUP_REMOVED lines=23> */
.L_x_1313:
        /* <DEDUP_REMOVED lines=54> */
.L_x_1334:
[----:B-1----:R-:W-:Y:S01]  /*1cd0*/  FADD.FTZ R20, R83, R20 ;  /* 0x0000001453147221 */ /* 0x002fe20000010000 */
[----:B--2---:R-:W-:-:S03]  /*1ce0*/  FADD.FTZ R21, R82, R21 ;  /* 0x0000001552157221 */ /* 0x004fc60000010000 */
[----:B------:R-:W-:Y:S01]  /*1cf0*/  FMUL.FTZ R20, R20, UR16 ;  /* 0x0000001014147c20 */ /* 0x000fe20008410000 */
[----:B------:R-:W-:-:S04]  /*1d00*/  FMUL.FTZ R81, R21, UR16 ;  /* 0x0000001015517c20 */ /* 0x000fc80008410000 */
[----:B------:R-:W-:Y:S01]  /*1d10*/  FSEL R80, R20, RZ, !P2 ;  /* 0x000000ff14507208 */ /* 0x000fe20005000000 */
[----:B------:R-:W-:Y:S06]  /*1d20*/  @!P1 BRA `(.L_x_1315) ;  /* 0x0000001000c09947 */ /* 0x000fec0003800000 */
[----:B------:R-:W-:-:S04]  /*1d30*/  UISETP.NE.U32.AND UP0, UPT, UR18, URZ, UPT ;  /* 0x000000ff1200728c */ /* 0x000fc8000bf05070 */
[----:B------:R-:W-:-:S09]  /*1d40*/  UISETP.NE.AND.EX UP0, UPT, UR19, URZ, UPT, UP0 ;  /* 0x000000ff1300728c */ /* 0x000fd2000bf05300 */
[----:B------:R-:W-:Y:S05]  /*1d50*/  BRA.U UP0, `(.L_x_1316) ;  /* 0x0000000900407547 */ /* 0x000fea000b800000 */
[C-C-:B------:R-:W-:Y:S01]  /*1d60*/  FFMA.FTZ R0, R81.reuse, R0, R80.reuse ;  /* 0x0000000051007223 */ /* 0x140fe20000010050 */
[--C-:B------:R-:W-:Y:S02]  /*1d70*/  HADD2.F32 R20, -RZ, R8.reuse.H0_H0 ;  /* 0x20000008ff147230 */ /* 0x100fe40000004100 */
[C-C-:B------:R-:W-:Y:S01]  /*1d80*/  FFMA.FTZ R95, R81.reuse, R95, R80.reuse ;  /* 0x0000005f515f7223 */ /* 0x140fe20000010050 */
[C-C-:B------:R-:W-:Y:S01]  /*1d90*/  FFMA.FTZ R99, R81.reuse, R99, R80.reuse ;  /* 0x0000006351637223 */ /* 0x140fe20000010050 */
[----:B------:R-:W-:Y:S01]  /*1da0*/  FADD.FTZ R0, -R0, R33 ;  /* 0x0000002100007221 */ /* 0x000fe20000010100 */
[----:B------:R-:W-:Y:S01]  /*1db0*/  FFMA.FTZ R100, R81, R100, R80 ;  /* 0x0000006451647223 */ /* 0x000fe20000010050 */
[----:B------:R-:W-:Y:S01]  /*1dc0*/  FADD.FTZ R34, -R95, R34 ;  /* 0x000000225f227221 */ /* 0x000fe20000010100 */
[----:B------:R-:W-:Y:S01]  /*1dd0*/  FADD.FTZ R32, -R99, R32 ;  /* 0x0000002063207221 */ /* 0x000fe20000010100 */
[----:B------:R-:W-:Y:S01]  /*1de0*/  FFMA.FTZ R21, R79, R0, R20 ;  /* 0x000000004f157223 */ /* 0x000fe20000010014 */
[----:B------:R-:W-:-:S02]  /*1df0*/  HADD2.F32 R0, -RZ, R8.H1_H1 ;  /* 0x30000008ff007230 */ /* 0x000fc40000004100 */
[C-C-:B------:R-:W-:Y:S01]  /*1e00*/  FFMA.FTZ R103, R81.reuse, R103, R80.reuse ;  /* 0x0000006751677223 */ /* 0x140fe20000010050 */
[----:B------:R-:W-:Y:S01]  /*1e10*/  FFMA.FTZ R85, R81, R110, R80 ;  /* 0x0000006e51557223 */ /* 0x000fe20000010050 */
[----:B------:R-:W-:Y:S01]  /*1e20*/  FMUL.FTZ R21, R21, R76 ;  /* 0x0000004c15157220 */ /* 0x000fe20000410000 */
[C---:B------:R-:W-:Y:S01]  /*1e30*/  LOP3.LUT P3, RZ, R36.reuse, 0xff, RZ, 0xc0, !PT ;  /* 0x000000ff24ff7812 */ /* 0x040fe2000786c0ff */
[----:B------:R-:W-:Y:S01]  /*1e40*/  FFMA.FTZ R23, R79, R34, R0 ;  /* 0x000000224f177223 */ /* 0x000fe20000010000 */
[----:B------:R-:W-:Y:S02]  /*1e50*/  HADD2.F32 R0, -RZ, R9.H0_H0 ;  /* 0x20000009ff007230 */ /* 0x000fe40000004100 */
[----:B------:R-:W-:Y:S01]  /*1e60*/  FMUL.FTZ R20, R21, UR4 ;  /* 0x0000000415147c20 */ /* 0x000fe20008410000 */
[----:B------:R-:W-:Y:S01]  /*1e70*/  LOP3.LUT P5, RZ, R36, 0xff00, RZ, 0xc0, !PT ;  /* 0x0000ff0024ff7812 */ /* 0x000fe200078ac0ff */
[----:B------:R-:W-:Y:S01]  /*1e80*/  FMUL.FTZ R23, R23, R76 ;  /* 0x0000004c17177220 */ /* 0x000fe20000410000 */
[----:B------:R-:W-:Y:S01]  /*1e90*/  FADD.FTZ R100, -R100, R31 ;  /* 0x0000001f64647221 */ /* 0x000fe20000010100 */
[C-C-:B------:R-:W-:Y:S01]  /*1ea0*/  FFMA.FTZ R96, R81.reuse, R96, R80.reuse ;  /* 0x0000006051607223 */ /* 0x140fe20000010050 */
[----:B0-----:R-:W-:Y:S01]  /*1eb0*/  FFMA.FTZ R83, R81, R104, R80 ;  /* 0x0000006851537223 */ /* 0x001fe20000010050 */
[----:B------:R-:W-:Y:S01]  /*1ec0*/  FMUL.FTZ R23, R23, UR4 ;  /* 0x0000000417177c20 */ /* 0x000fe20008410000 */
[----:B------:R-:W-:Y:S01]  /*1ed0*/  ISETP.GE.U32.AND P1, PT, R36, RZ, PT ;  /* 0x000000ff2400720c */ /* 0x000fe20003f26070 */
[----:B------:R-:W-:-:S02]  /*1ee0*/  HADD2.F32 R31, -RZ, R10.H0_H0 ;  /* 0x2000000aff1f7230 */ /* 0x000fc40000004100 */
[----:B------:R-:W-:Y:S01]  /*1ef0*/  FFMA.FTZ R21, R79, R32, R0 ;  /* 0x000000204f157223 */ /* 0x000fe20000010000 */
[----:B------:R-:W-:Y:S01]  /*1f00*/  FADD.FTZ R86, -R103, R86 ;  /* 0x0000005667567221 */ /* 0x000fe20000010100 */
[----:B------:R-:W-:Y:S02]  /*1f10*/  HADD2.F32 R0, -RZ, R11.H1_H1 ;  /* 0x3000000bff007230 */ /* 0x000fe40000004100 */
[C-C-:B------:R-:W-:Y:S01]  /*1f20*/  FFMA.FTZ R22, R81.reuse, R107, R80.reuse ;  /* 0x0000006b51167223 */ /* 0x140fe20000010050 */
[----:B------:R-:W-:Y:S01]  /*1f30*/  FFMA.FTZ R101, R81, R101, R80 ;  /* 0x0000006551657223 */ /* 0x000fe20000010050 */
[----:B------:R-:W-:Y:S01]  /*1f40*/  FADD.FTZ R94, -R85, R94 ;  /* 0x0000005e555e7221 */ /* 0x000fe20000010100 */
[----:B------:R-:W-:Y:S01]  /*1f50*/  FSEL R20, R20, RZ, P3 ;  /* 0x000000ff14147208 */ /* 0x000fe20001800000 */
[----:B------:R-:W-:Y:S01]  /*1f60*/  FADD.FTZ R96, -R96, R35 ;  /* 0x0000002360607221 */ /* 0x000fe20000010100 */
[----:B------:R-:W-:Y:S01]  /*1f70*/  FSEL R33, R23, RZ, P5 ;  /* 0x000000ff17217208 */ /* 0x000fe20002800000 */
[----:B------:R-:W-:Y:S01]  /*1f80*/  FADD.FTZ R88, -R83, R88 ;  /* 0x0000005853587221 */ /* 0x000fe20000010100 */
[C---:B------:R-:W-:Y:S01]  /*1f90*/  LOP3.LUT P4, RZ, R37.reuse, 0xff, RZ, 0xc0, !PT ;  /* 0x000000ff25ff7812 */ /* 0x040fe2000788c0ff */
[----:B------:R-:W-:Y:S01]  /*1fa0*/  HADD2.F32 R23, -RZ, R9.H1_H1 ;  /* 0x30000009ff177230 */ /* 0x000fe20000004100 */
[----:B------:R-:W-:Y:S01]  /*1fb0*/  LOP3.LUT P3, RZ, R37, 0xff00, RZ, 0xc0, !PT ;  /* 0x0000ff0025ff7812 */ /* 0x000fe2000786c0ff */
[--C-:B------:R-:W-:Y:S01]  /*1fc0*/  FFMA.FTZ R98, R81, R98, R80.reuse ;  /* 0x0000006251627223 */ /* 0x100fe20000010050 */
[----:B------:R-:W-:Y:S01]  /*1fd0*/  LOP3.LUT P5, RZ, R37, 0xff0000, RZ, 0xc0, !PT ;  /* 0x00ff000025ff7812 */ /* 0x000fe200078ac0ff */
[--C-:B------:R-:W-:Y:S01]  /*1fe0*/  FFMA.FTZ R87, R81, R102, R80.reuse ;  /* 0x0000006651577223 */ /* 0x100fe20000010050 */
[----:B------:R-:W-:Y:S01]  /*1ff0*/  ISETP.GE.U32.AND.EX P1, PT, R37, 0x1000000, PT, P1 ;  /* 0x010000002500780c */ /* 0x000fe20003f26110 */
[C-C-:B------:R-:W-:Y:S01]  /*2000*/  FFMA.FTZ R82, R81.reuse, R105, R80.reuse ;  /* 0x0000006951527223 */ /* 0x140fe20000010050 */
[C-C-:B------:R-:W-:Y:S01]  /*2010*/  FFMA.FTZ R89, R81.reuse, R106, R80.reuse ;  /* 0x0000006a51597223 */ /* 0x140fe20000010050 */
[C-C-:B------:R-:W-:Y:S01]  /*2020*/  FFMA.FTZ R108, R81.reuse, R108, R80.reuse ;  /* 0x0000006c516c7223 */ /* 0x140fe20000010050 */
[----:B------:R-:W-:Y:S01]  /*2030*/  FFMA.FTZ R109, R81, R109, R80 ;  /* 0x0000006d516d7223 */ /* 0x000fe20000010050 */
[----:B------:R-:W-:-:S02]  /*2040*/  HADD2.F32 R35, -RZ, R10.H1_H1 ;  /* 0x3000000aff237230 */ /* 0x000fc40000004100 */
[----:B------:R-:W-:Y:S01]  /*2050*/  FFMA.FTZ R31, R79, R86, R31 ;  /* 0x000000564f1f7223 */ /* 0x000fe2000001001f */
[----:B------:R-:W-:Y:S02]  /*2060*/  HADD2.F32 R37, -RZ, R11.H0_H0 ;  /* 0x2000000bff257230 */ /* 0x000fe40000004100 */
[----:B------:R-:W-:Y:S01]  /*2070*/  FADD.FTZ R22, -R22, R91 ;  /* 0x0000005b16167221 */ /* 0x000fe20000010100 */
[--C-:B------:R-:W-:Y:S02]  /*2080*/  HADD2.F32 R83, -RZ, R12.reuse.H0_H0 ;  /* 0x2000000cff537230 */ /* 0x100fe40000004100 */
[----:B------:R-:W-:Y:S01]  /*2090*/  FADD.FTZ R30, -R101, R30 ;  /* 0x0000001e651e7221 */ /* 0x000fe20000010100 */
[----:B------:R-:W-:Y:S02]  /*20a0*/  HADD2.F32 R85, -RZ, R13.H0_H0 ;  /* 0x2000000dff557230 */ /* 0x000fe40000004100 */
[C---:B------:R-:W-:Y:S01]  /*20b0*/  FFMA.FTZ R81, R79.reuse, R94, R0 ;  /* 0x0000005e4f517223 */ /* 0x040fe20000010000 */
[----:B------:R-:W-:Y:S01]  /*20c0*/  FFMA.FTZ R23, R79, R96, R23 ;  /* 0x000000604f177223 */ /* 0x000fe20000010017 */
[-C--:B------:R-:W-:Y:S01]  /*20d0*/  FMUL.FTZ R21, R21, R76.reuse ;  /* 0x0000004c15157220 */ /* 0x080fe20000410000 */
[----:B------:R-:W-:Y:S01]  /*20e0*/  FMUL.FTZ R31, R31, R76 ;  /* 0x0000004c1f1f7220 */ /* 0x000fe20000410000 */
        /* <DEDUP_REMOVED lines=22> */
[C---:B------:R-:W-:Y:S01]  /*2250*/  LOP3.LUT P6, RZ, R2.reuse, 0xff, RZ, 0xc0, !PT ;  /* 0x000000ff02ff7812 */ /* 0x040fe200078cc0ff */
[----:B------:R-:W-:Y:S01]  /*2260*/  FADD.FTZ R32, -R87, R24 ;  /* 0x0000001857207221 */ /* 0x000fe20000010100 */
[C---:B------:R-:W-:Y:S01]  /*2270*/  LOP3.LUT P4, RZ, R2.reuse, 0xff0000, RZ, 0xc0, !PT ;  /* 0x00ff000002ff7812 */ /* 0x040fe2000788c0ff */
[----:B------:R-:W-:Y:S01]  /*2280*/  HADD2.F32 R24, -RZ, R15.H1_H1 ;  /* 0x3000000fff187230 */ /* 0x000fe20000004100 */
[----:B------:R-:W-:Y:S01]  /*2290*/  FSEL R30, R81, RZ, P1 ;  /* 0x000000ff511e7208 */ /* 0x000fe20000800000 */
[----:B------:R-:W-:Y:S01]  /*22a0*/  FADD.FTZ R28, -R109, R28 ;  /* 0x0000001c6d1c7221 */ /* 0x000fe20000010100 */
[----:B------:R-:W-:Y:S01]  /*22b0*/  ISETP.GE.U32.AND P1, PT, R2, RZ, PT ;  /* 0x000000ff0200720c */ /* 0x000fe20003f26070 */
[----:B------:R-:W-:Y:S01]  /*22c0*/  FADD.FTZ R98, -R98, R29 ;  /* 0x0000001d62627221 */ /* 0x000fe20000010100 */
[----:B------:R-:W-:Y:S01]  /*22d0*/  FSEL R0, R23, RZ, P2 ;  /* 0x000000ff17007208 */ /* 0x000fe20001000000 */
[----:B------:R-:W-:Y:S01]  /*22e0*/  FADD.FTZ R108, -R108, R27 ;  /* 0x0000001b6c6c7221 */ /* 0x000fe20000010100 */
[----:B------:R-:W-:Y:S01]  /*22f0*/  FSEL R35, R35, RZ, P3 ;  /* 0x000000ff23237208 */ /* 0x000fe20001800000 */
[----:B------:R-:W-:Y:S01]  /*2300*/  FFMA.FTZ R81, R79, R28, R24 ;  /* 0x0000001c4f517223 */ /* 0x000fe20000010018 */
[----:B------:R-:W-:Y:S01]  /*2310*/  FSEL R23, R37, RZ, P5 ;  /* 0x000000ff25177208 */ /* 0x000fe20002800000 */
[----:B------:R-:W-:Y:S01]  /*2320*/  HADD2.F32 R24, -RZ, R12.H1_H1 ;  /* 0x3000000cff187230 */ /* 0x000fe20000004100 */
[----:B------:R-:W-:Y:S01]  /*2330*/  FSEL R83, R83, RZ, P6 ;  /* 0x000000ff53537208 */ /* 0x000fe20003000000 */
[----:B------:R-:W-:Y:S01]  /*2340*/  HADD2.F32 R27, -RZ, R13.H1_H1 ;  /* 0x3000000dff1b7230 */ /* 0x000fe20000004100 */
[----:B------:R-:W-:Y:S01]  /*2350*/  FSEL R85, R85, RZ, P4 ;  /* 0x000000ff55557208 */ /* 0x000fe20002000000 */
[--C-:B------:R-:W-:Y:S01]  /*2360*/  HADD2.F32 R29, -RZ, R14.reuse.H0_H0 ;  /* 0x2000000eff1d7230 */ /* 0x100fe20000004100 */
[C---:B------:R-:W-:Y:S01]  /*2370*/  LOP3.LUT P2, RZ, R2.reuse, 0xff00, RZ, 0xc0, !PT ;  /* 0x0000ff0002ff7812 */ /* 0x040fe2000784c0ff */
[----:B------:R-:W-:Y:S01]  /*2380*/  HADD2.F32 R31, -RZ, R14.H1_H1 ;  /* 0x3000000eff1f7230 */ /* 0x000fe20000004100 */
[----:B------:R-:W-:Y:S01]  /*2390*/  LOP3.LUT P3, RZ, R2, 0xff000000, RZ, 0xc0, !PT ;  /* 0xff00000002ff7812 */ /* 0x000fe2000786c0ff */
[----:B------:R-:W-:Y:S01]  /*23a0*/  HADD2.F32 R37, -RZ, R15.H0_H0 ;  /* 0x2000000fff257230 */ /* 0x000fe20000004100 */
[C---:B------:R-:W-:Y:S01]  /*23b0*/  LOP3.LUT P5, RZ, R3.reuse, 0xff, RZ, 0xc0, !PT ;  /* 0x000000ff03ff7812 */ /* 0x040fe200078ac0ff */
[----:B------:R-:W-:Y:S01]  /*23c0*/  FADD.FTZ R82, -R82, R25 ;  /* 0x0000001952527221 */ /* 0x000fe20000010100 */
[----:B------:R-:W-:Y:S01]  /*23d0*/  LOP3.LUT P6, RZ, R3, 0xff00, RZ, 0xc0, !PT ;  /* 0x0000ff0003ff7812 */ /* 0x000fe200078cc0ff */
[----:B------:R-:W-:Y:S01]  /*23e0*/  FADD.FTZ R26, -R89, R26 ;  /* 0x0000001a591a7221 */ /* 0x000fe20000010100 */
[----:B------:R-:W-:Y:S01]  /*23f0*/  LOP3.LUT P4, RZ, R3, 0xff0000, RZ, 0xc0, !PT ;  /* 0x00ff000003ff7812 */ /* 0x000fe2000788c0ff */
[----:B------:R-:W-:Y:S01]  /*2400*/  FFMA.FTZ R25, R79, R98, R24 ;  /* 0x000000624f197223 */ /* 0x000fe20000010018 */
[----:B------:R-:W-:Y:S01]  /*2410*/  ISETP.GE.U32.AND.EX P1, PT, R3, 0x1000000, PT, P1 ;  /* 0x010000000300780c */ /* 0x000fe20003f26110 */
[C---:B------:R-:W-:Y:S01]  /*2420*/  FFMA.FTZ R27, R79.reuse, R32, R27 ;  /* 0x000000204f1b7223 */ /* 0x040fe2000001001b */
[----:B------:R-:W0:Y:S01]  /*2430*/  LDC.64 R2, c[0x0][0x468] ;  /* 0x00011a00ff027b82 */ /* 0x000e220000000a00 */
        /* <DEDUP_REMOVED lines=14> */
[----:B------:R-:W-:Y:S01]  /*2520*/  FMUL.FTZ R27, R27, UR4 ;  /* 0x000000041b1b7c20 */ /* 0x000fe20008410000 */
[----:B------:R-:W-:-:S02]  /*2530*/  F2FP.F16.F32.PACK_AB R21, R0, R21 ;  /* 0x000000150015723e */ /* 0x000fc400000000ff */
[----:B------:R-:W-:Y:S02]  /*2540*/  FSEL R26, R29, RZ, P5 ;  /* 0x000000ff1d1a7208 */ /* 0x000fe40002800000 */
[----:B------:R-:W-:Y:S02]  /*2550*/  FSEL R37, R37, RZ, P4 ;  /* 0x000000ff25257208 */ /* 0x000fe40002000000 */
[----:B------:R-:W-:Y:S02]  /*2560*/  FSEL R28, R81, RZ, P1 ;  /* 0x000000ff511c7208 */ /* 0x000fe40000800000 */
[----:B------:R-:W-:Y:S01]  /*2570*/  FSEL R31, R31, RZ, P6 ;  /* 0x000000ff1f1f7208 */ /* 0x000fe20003000000 */
[--C-:B0-----:R-:W-:Y:S01]  /*2580*/  IMAD.WIDE.U32 R78, R78, 0x10, R2.reuse ;  /* 0x000000104e4e7825 */ /* 0x101fe200078e0002 */
[----:B------:R-:W-:Y:S02]  /*2590*/  FSEL R0, R27, RZ, P3 ;  /* 0x000000ff1b007208 */ /* 0x000fe40001800000 */
[----:B------:R-:W-:Y:S01]  /*25a0*/  FSEL R24, R25, RZ, P2 ;  /* 0x000000ff19187208 */ /* 0x000fe20001000000 */
[----:B------:R-:W-:Y:S01]  /*25b0*/  IMAD.WIDE.U32 R2, R77, 0x10, R2 ;  /* 0x000000104d027825 */ /* 0x000fe200078e0002 */
[----:B------:R-:W-:-:S02]  /*25c0*/  F2FP.F16.F32.PACK_AB R23, R30, R23 ;  /* 0x000000171e17723e */ /* 0x000fc400000000ff */
[----:B------:R-:W-:Y:S02]  /*25d0*/  F2FP.F16.F32.PACK_AB R22, R35, R22 ;  /* 0x000000162316723e */ /* 0x000fe400000000ff */
[----:B------:R-:W-:Y:S02]  /*25e0*/  F2FP.F16.F32.PACK_AB R20, R33, R20 ;  /* 0x000000142114723e */ /* 0x000fe400000000ff */
[----:B------:R-:W-:Y:S02]  /*25f0*/  F2FP.F16.F32.PACK_AB R27, R28, R37 ;  /* 0x000000251c1b723e */ /* 0x000fe400000000ff */
[----:B------:R-:W-:Y:S01]  /*2600*/  F2FP.F16.F32.PACK_AB R26, R31, R26 ;  /* 0x0000001a1f1a723e */ /* 0x000fe200000000ff */
[----:B------:R2:W-:Y:S01]  /*2610*/  STG.E.128 desc[UR6][R78.64], R20 ;  /* 0x000000144e007986 */ /* 0x0005e2000c101d06 */
[----:B------:R-:W-:Y:S02]  /*2620*/  F2FP.F16.F32.PACK_AB R25, R0, R85 ;  /* 0x000000550019723e */ /* 0x000fe400000000ff */
[----:B------:R-:W-:-:S05]  /*2630*/  F2FP.F16.F32.PACK_AB R24, R24, R83 ;  /* 0x000000531818723e */ /* 0x000fca00000000ff */
[----:B------:R2:W-:Y:S01]  /*2640*/  STG.E.128 desc[UR6][R2.64], R24 ;  /* 0x0000001802007986 */ /* 0x0005e2000c101d06 */
[----:B------:R-:W-:Y:S05]  /*2650*/  BRA `(.L_x_1317) ;  /* 0x0000001800a87947 */ /* 0x000fea0003800000 */
.L_x_1316:
[C-C-:B------:R-:W-:Y:S01]  /*2660*/  FFMA.FTZ R16, R81.reuse, R107, R80.reuse ;  /* 0x0000006b51107223 */ /* 0x140fe20000010050 */
[--C-:B------:R-:W-:Y:S02]  /*2670*/  HADD2.F32 R18, -RZ, R11.reuse.H0_H0 ;  /* 0x2000000bff127230 */ /* 0x100fe40000004100 */
[----:B------:R-:W-:Y:S01]  /*2680*/  FFMA.FTZ R17, R81, R110, R80 ;  /* 0x0000006e51117223 */ /* 0x000fe20000010050 */
[----:B------:R-:W-:Y:S02]  /*2690*/  HADD2.F32 R19, -RZ, R11.H1_H1 ;  /* 0x3000000bff137230 */ /* 0x000fe40000004100 */
[----:B------:R-:W-:Y:S01]  /*26a0*/  FADD.FTZ R16, -R16, R91 ;  /* 0x0000005b10107221 */ /* 0x000fe20000010100 */
[----:B------:R-:W-:Y:S01]  /*26b0*/  LOP3.LUT P6, RZ, R37, 0xff0000, RZ, 0xc0, !PT ;  /* 0x00ff000025ff7812 */ /* 0x000fe200078cc0ff */
[----:B------:R-:W-:Y:S01]  /*26c0*/  FADD.FTZ R94, -R17, R94 ;  /* 0x0000005e115e7221 */ /* 0x000fe20000010100 */
[C---:B------:R-:W-:Y:S01]  /*26d0*/  ISETP.GE.U32.AND P1, PT, R36.reuse, RZ, PT ;  /* 0x000000ff2400720c */ /* 0x040fe20003f26070 */
[C---:B------:R-:W-:Y:S01]  /*26e0*/  FFMA.FTZ R23, R79.reuse, R16, R18 ;  /* 0x000000104f177223 */ /* 0x040fe20000010012 */
[C---:B------:R-:W-:Y:S01]  /*26f0*/  LOP3.LUT P3, RZ, R36.reuse, 0xff, RZ, 0xc0, !PT ;  /* 0x000000ff24ff7812 */ /* 0x040fe2000786c0ff */
[----:B------:R-:W-:Y:S01]  /*2700*/  FFMA.FTZ R16, R79, R94, R19 ;  /* 0x0000005e4f107223 */ /* 0x000fe20000010013 */
[C---:B------:R-:W-:Y:S01]  /*2710*/  LOP3.LUT P4, RZ, R36.reuse, 0xff00, RZ, 0xc0, !PT ;  /* 0x0000ff0024ff7812 */ /* 0x040fe2000788c0ff */
[-C--:B------:R-:W-:Y:S01]  /*2720*/  FMUL.FTZ R17, R23, R76.reuse ;  /* 0x0000004c17117220 */ /* 0x080fe20000410000 */
[----:B------:R-:W-:Y:S01]  /*2730*/  LOP3.LUT P2, RZ, R36, 0xff0000, RZ, 0xc0, !PT ;  /* 0x00ff000024ff7812 */ /* 0x000fe2000784c0ff */
[----:B------:R-:W-:Y:S01]  /*2740*/  FMUL.FTZ R18, R16, R76 ;  /* 0x0000004c10127220 */ /* 0x000fe20000410000 */
[----:B------:R-:W-:Y:S01]  /*2750*/  LOP3.LUT P5, RZ, R36, 0xff000000, RZ, 0xc0, !PT ;  /* 0xff00000024ff7812 */ /* 0x000fe200078ac0ff */
[----:B------:R-:W-:Y:S01]  /*2760*/  FMUL.FTZ R17, R17, UR4 ;  /* 0x0000000411117c20 */ /* 0x000fe20008410000 */
[--C-:B------:R-:W-:Y:S01]  /*2770*/  FFMA.FTZ R100, R81, R100, R80.reuse ;  /* 0x0000006451647223 */ /* 0x100fe20000010050 */
[----:B------:R-:W-:Y:S01]  /*2780*/  FMUL.FTZ R18, R18, UR4 ;  /* 0x0000000412127c20 */ /* 0x000fe20008410000 */
[----:B------:R-:W-:Y:S01]  /*2790*/  ISETP.GE.U32.AND.EX P1, PT, R37, 0x1000000, PT, P1 ;  /* 0x010000002500780c */ /* 0x000fe20003f26110 */
[--C-:B------:R-:W-:Y:S01]  /*27a0*/  FFMA.FTZ R96, R81, R96, R80.reuse ;  /* 0x0000006051607223 */ /* 0x100fe20000010050 */
[----:B------:R-:W-:Y:S01]  /*27b0*/  FSEL R36, R17, RZ, P6 ;  /* 0x000000ff11247208 */ /* 0x000fe20003000000 */
[C-C-:B------:R-:W-:Y:S01]  /*27c0*/  FFMA.FTZ R17, R81.reuse, R104, R80.reuse ;  /* 0x0000006851117223 */ /* 0x140fe20000010050 */
[C-C-:B------:R-:W-:Y:S01]  /*27d0*/  FFMA.FTZ R103, R81.reuse, R103, R80.reuse ;  /* 0x0000006751677223 */ /* 0x140fe20000010050 */
[----:B------:R-:W-:Y:S01]  /*27e0*/  FADD.FTZ R100, -R100, R31 ;  /* 0x0000001f64647221 */ /* 0x000fe20000010100 */
[----:B------:R-:W-:Y:S01]  /*27f0*/  FFMA.FTZ R99, R81, R99, R80 ;  /* 0x0000006351637223 */ /* 0x000fe20000010050 */
[----:B------:R-:W-:Y:S01]  /*2800*/  HADD2.F32 R31, -RZ, R10.H1_H1 ;  /* 0x3000000aff1f7230 */ /* 0x000fe20000004100 */
[----:B0-----:R-:W-:Y:S01]  /*2810*/  FSEL R83, R18, RZ, P1 ;  /* 0x000000ff12537208 */ /* 0x001fe20000800000 */
[----:B------:R-:W-:Y:S01]  /*2820*/  FADD.FTZ R88, -R17, R88 ;  /* 0x0000005811587221 */ /* 0x000fe20000010100 */
[----:B------:R-:W-:-:S02]  /*2830*/  HADD2.F32 R21, -RZ, R9.H1_H1 ;  /* 0x30000009ff157230 */ /* 0x000fc40000004100 */
[----:B------:R-:W-:Y:S01]  /*2840*/  FFMA.FTZ R0, R81, R0, R80 ;  /* 0x0000000051007223 */ /* 0x000fe20000010050 */
[----:B------:R-:W-:Y:S01]  /*2850*/  FADD.FTZ R96, -R96, R35 ;  /* 0x0000002360607221 */ /* 0x000fe20000010100 */
[----:B------:R-:W-:Y:S02]  /*2860*/  HADD2.F32 R18, -RZ, R10.H0_H0 ;  /* 0x2000000aff127230 */ /* 0x000fe40000004100 */
[----:B------:R-:W-:Y:S01]  /*2870*/  FADD.FTZ R86, -R103, R86 ;  /* 0x0000005667567221 */ /* 0x000fe20000010100 */
[----:B------:R-:W-:Y:S02]  /*2880*/  HADD2.F32 R19, -RZ, R9.H0_H0 ;  /* 0x20000009ff137230 */ /* 0x000fe40000004100 */
[----:B------:R-:W-:Y:S01]  /*2890*/  FFMA.FTZ R101, R81, R101, R80 ;  /* 0x0000006551657223 */ /* 0x000fe20000010050 */
[----:B------:R-:W-:Y:S01]  /*28a0*/  FADD.FTZ R32, -R99, R32 ;  /* 0x0000002063207221 */ /* 0x000fe20000010100 */
[----:B------:R-:W-:Y:S02]  /*28b0*/  HADD2.F32 R17, -RZ, R8.H0_H0 ;  /* 0x20000008ff117230 */ /* 0x000fe40000004100 */
[----:B------:R-:W-:Y:S01]  /*28c0*/  FFMA.FTZ R22, R79, R88, R31 ;  /* 0x000000584f167223 */ /* 0x000fe2000001001f */
[----:B------:R-:W-:Y:S01]  /*28d0*/  FFMA.FTZ R95, R81, R95, R80 ;  /* 0x0000005f515f7223 */ /* 0x000fe20000010050 */
[----:B------:R-:W-:Y:S01]  /*28e0*/  FADD.FTZ R0, -R0, R33 ;  /* 0x0000002100007221 */ /* 0x000fe20000010100 */
[----:B------:R-:W-:Y:S01]  /*28f0*/  FFMA.FTZ R96, R79, R96, R21 ;  /* 0x000000604f607223 */ /* 0x000fe20000010015 */
[----:B------:R-:W-:Y:S01]  /*2900*/  LOP3.LUT P6, RZ, R37, 0xff, RZ, 0xc0, !PT ;  /* 0x000000ff25ff7812 */ /* 0x000fe200078cc0ff */
[----:B------:R-:W-:Y:S01]  /*2910*/  FFMA.FTZ R85, R79, R86, R18 ;  /* 0x000000564f557223 */ /* 0x000fe20000010012 */
[----:B------:R-:W-:Y:S01]  /*2920*/  LOP3.LUT P1, RZ, R37, 0xff00, RZ, 0xc0, !PT ;  /* 0x0000ff0025ff7812 */ /* 0x000fe2000782c0ff */
[----:B------:R-:W-:-:S02]  /*2930*/  HADD2.F32 R21, -RZ, R12.H0_H0 ;  /* 0x2000000cff157230 */ /* 0x000fc40000004100 */
[----:B------:R-:W-:Y:S01]  /*2940*/  FADD.FTZ R20, -R101, R30 ;  /* 0x0000001e65147221 */ /* 0x000fe20000010100 */
[----:B------:R-:W-:Y:S01]  /*2950*/  FFMA.FTZ R37, R79, R32, R19 ;  /* 0x000000204f257223 */ /* 0x000fe20000010013 */
[----:B------:R-:W-:Y:S02]  /*2960*/  HADD2.F32 R18, -RZ, R8.H1_H1 ;  /* 0x30000008ff127230 */ /* 0x000fe40000004100 */
[----:B------:R-:W-:Y:S01]  /*2970*/  FMUL.FTZ R19, R22, R76 ;  /* 0x0000004c16137220 */ /* 0x000fe20000410000 */
[----:B------:R-:W-:Y:S01]  /*2980*/  FADD.FTZ R34, -R95, R34 ;  /* 0x000000225f227221 */ /* 0x000fe20000010100 */
[----:B------:R-:W-:Y:S01]  /*2990*/  FFMA.FTZ R17, R79, R0, R17 ;  /* 0x000000004f117223 */ /* 0x000fe20000010011 */
[----:B------:R-:W-:Y:S01]  /*29a0*/  FMUL.FTZ R0, R85, R76 ;  /* 0x0000004c55007220 */ /* 0x000fe20000410000 */
[----:B------:R-:W-:Y:S02]  /*29b0*/  HADD2.F32 R31, -RZ, R13.H0_H0 ;  /* 0x2000000dff1f7230 */ /* 0x000fe40000004100 */
[----:B------:R-:W-:Y:S01]  /*29c0*/  FFMA.FTZ R89, R79, R20, R21 ;  /* 0x000000144f597223 */ /* 0x000fe20000010015 */
[----:B------:R-:W-:Y:S01]  /*29d0*/  FMUL.FTZ R20, R19, UR4 ;  /* 0x0000000413147c20 */ /* 0x000fe20008410000 */
[C---:B------:R-:W-:Y:S01]  /*29e0*/  FFMA.FTZ R30, R79.reuse, R34, R18 ;  /* 0x000000224f1e7223 */ /* 0x040fe20000010012 */
[----:B------:R-:W-:Y:S01]  /*29f0*/  FMUL.FTZ R19, R96, R76 ;  /* 0x0000004c60137220 */ /* 0x000fe20000410000 */
[----:B------:R-:W-:Y:S01]  /*2a00*/  FMUL.FTZ R18, R0, UR4 ;  /* 0x0000000400127c20 */ /* 0x000fe20008410000 */
[----:B------:R-:W-:Y:S01]  /*2a10*/  FFMA.FTZ R91, R79, R100, R31 ;  /* 0x000000644f5b7223 */ /* 0x000fe2000001001f */
[-C--:B------:R-:W-:Y:S01]  /*2a20*/  FMUL.FTZ R0, R37, R76.reuse ;  /* 0x0000004c25007220 */ /* 0x080fe20000410000 */
[----:B------:R-:W-:Y:S01]  /*2a30*/  FMUL.FTZ R19, R19, UR4 ;  /* 0x0000000413137c20 */ /* 0x000fe20008410000 */
[----:B------:R-:W-:Y:S01]  /*2a40*/  FSEL R87, R20, RZ, P1 ;  /* 0x000000ff14577208 */ /* 0x000fe20000800000 */
[----:B------:R-:W-:Y:S01]  /*2a50*/  FMUL.FTZ R20, R91, R76 ;  /* 0x0000004c5b147220 */ /* 0x000fe20000410000 */
[----:B------:R-:W-:Y:S01]  /*2a60*/  FSEL R82, R18, RZ, P6 ;  /* 0x000000ff12527208 */ /* 0x000fe20003000000 */
[----:B------:R-:W-:Y:S01]  /*2a70*/  FMUL.FTZ R18, R0, UR4 ;  /* 0x0000000400127c20 */ /* 0x000fe20008410000 */
[C-C-:B------:R-:W-:Y:S01]  /*2a80*/  FFMA.FTZ R98, R81.reuse, R98, R80.reuse ;  /* 0x0000006251627223 */ /* 0x140fe20000010050 */
[C-C-:B------:R-:W-:Y:S01]  /*2a90*/  FFMA.FTZ R93, R81.reuse, R102, R80.reuse ;  /* 0x00000066515d7223 */ /* 0x140fe20000010050 */
[C-C-:B------:R-:W-:Y:S01]  /*2aa0*/  FFMA.FTZ R90, R81.reuse, R105, R80.reuse ;  /* 0x00000069515a7223 */ /* 0x140fe20000010050 */
[C-C-:B------:R-:W-:Y:S01]  /*2ab0*/  FFMA.FTZ R97, R81.reuse, R106, R80.reuse ;  /* 0x0000006a51617223 */ /* 0x140fe20000010050 */
[C-C-:B------:R-:W-:Y:S01]  /*2ac0*/  FFMA.FTZ R108, R81.reuse, R108, R80.reuse ;  /* 0x0000006c516c7223 */ /* 0x140fe20000010050 */
[----:B------:R-:W-:Y:S01]  /*2ad0*/  FFMA.FTZ R109, R81, R109, R80 ;  /* 0x0000006d516d7223 */ /* 0x000fe20000010050 */
[----:B------:R-:W-:Y:S01]  /*2ae0*/  FSEL R81, R19, RZ, P5 ;  /* 0x000000ff13517208 */ /* 0x000fe20002800000 */
[-C--:B------:R-:W-:Y:S01]  /*2af0*/  FMUL.FTZ R19, R89, R76.reuse ;  /* 0x0000004c59137220 */ /* 0x080fe20000410000 */
[----:B------:R-:W-:Y:S01]  /*2b00*/  FMUL.FTZ R32, R20, UR4 ;  /* 0x0000000414207c20 */ /* 0x000fe20008410000 */
[----:B------:R-:W-:Y:S01]  /*2b10*/  FSEL R80, R18, RZ, P2 ;  /* 0x000000ff12507208 */ /* 0x000fe20001000000 */
[----:B------:R-:W0:Y:S01]  /*2b20*/  LDC.64 R20, c[0x0][0x478] ;  /* 0x00011e00ff147b82 */ /* 0x000e220000000a00 */
[-C--:B------:R-:W-:Y:S01]  /*2b30*/  FMUL.FTZ R18, R30, R76.reuse ;  /* 0x0000004c1e127220 */ /* 0x080fe20000410000 */
[----:B------:R-:W-:Y:S01]  /*2b40*/  FMUL.FTZ R19, R19, UR4 ;  /* 0x0000000413137c20 */ /* 0x000fe20008410000 */
[----:B------:R-:W-:Y:S01]  /*2b50*/  LOP3.LUT P6, RZ, R2, 0xff, RZ, 0xc0, !PT ;  /* 0x000000ff02ff7812 */ /* 0x000fe200078cc0ff */
[----:B------:R-:W-:Y:S01]  /*2b60*/  FMUL.FTZ R0, R17, R76 ;  /* 0x0000004c11007220 */ /* 0x000fe20000410000 */
[----:B------:R-:W-:Y:S01]  /*2b70*/  FMUL.FTZ R18, R18, UR4 ;  /* 0x0000000412127c20 */ /* 0x000fe20008410000 */
[----:B------:R-:W-:Y:S01]  /*2b80*/  LOP3.LUT P1, RZ, R2, 0xff00, RZ, 0xc0, !PT ;  /* 0x0000ff0002ff7812 */ /* 0x000fe2000782c0ff */
[----:B------:R-:W-:Y:S01]  /*2b90*/  FADD.FTZ R28, -R109, R28 ;  /* 0x0000001c6d1c7221 */ /* 0x000fe20000010100 */
[----:B------:R-:W-:Y:S01]  /*2ba0*/  FSEL R84, R19, RZ, P6 ;  /* 0x000000ff13547208 */ /* 0x000fe20003000000 */
[----:B------:R-:W-:Y:S01]  /*2bb0*/  FMUL.FTZ R0, R0, UR4 ;  /* 0x0000000400007c20 */ /* 0x000fe20008410000 */
[----:B------:R-:W-:Y:S01]  /*2bc0*/  LOP3.LUT P2, RZ, R2, 0xff0000, RZ, 0xc0, !PT ;  /* 0x00ff000002ff7812 */ /* 0x000fe2000784c0ff */
[----:B------:R-:W-:Y:S01]  /*2bd0*/  FADD.FTZ R108, -R108, R27 ;  /* 0x0000001b6c6c7221 */ /* 0x000fe20000010100 */
[----:B------:R-:W-:Y:S01]  /*2be0*/  LOP3.LUT P5, RZ, R2, 0xff000000, RZ, 0xc0, !PT ;  /* 0xff00000002ff7812 */ /* 0x000fe200078ac0ff */
[----:B------:R-:W-:Y:S01]  /*2bf0*/  FADD.FTZ R98, -R98, R29 ;  /* 0x0000001d62627221 */ /* 0x000fe20000010100 */
[----:B------:R-:W-:Y:S01]  /*2c00*/  ISETP.GE.U32.AND P6, PT, R2, RZ, PT ;  /* 0x000000ff0200720c */ /* 0x000fe20003fc6070 */
[----:B------:R-:W-:Y:S01]  /*2c10*/  HADD2.F32 R2, -RZ, R15.H1_H1 ;  /* 0x3000000fff027230 */ /* 0x000fe20000004100 */
[----:B------:R-:W-:Y:S01]  /*2c20*/  FSEL R31, R18, RZ, P4 ;  /* 0x000000ff121f7208 */ /* 0x000fe20002000000 */
[----:B------:R-:W-:Y:S01]  /*2c30*/  FADD.FTZ R90, -R90, R25 ;  /* 0x000000195a5a7221 */ /* 0x000fe20000010100 */
[----:B------:R-:W1:Y:S01]  /*2c40*/  LDC.64 R18, c[0x0][0x468] ;  /* 0x00011a00ff127b82 */ /* 0x000e620000000a00 */
[----:B------:R-:W-:Y:S01]  /*2c50*/  FSEL R0, R0, RZ, P3 ;  /* 0x000000ff00007208 */ /* 0x000fe20001800000 */
[----:B------:R-:W-:Y:S01]  /*2c60*/  FFMA.FTZ R88, R79, R28, R2 ;  /* 0x0000001c4f587223 */ /* 0x000fe20000010002 */
[----:B------:R-:W-:Y:S01]  /*2c70*/  FSEL R86, R32, RZ, P2 ;  /* 0x000000ff20567208 */ /* 0x000fe20001000000 */
[----:B------:R-:W-:Y:S01]  /*2c80*/  HADD2.F32 R2, -RZ, R12.H1_H1 ;  /* 0x3000000cff027230 */ /* 0x000fe20000004100 */
[C---:B------:R-:W-:Y:S01]  /*2c90*/  LOP3.LUT P3, RZ, R3.reuse, 0xff, RZ, 0xc0, !PT ;  /* 0x000000ff03ff7812 */ /* 0x040fe2000786c0ff */
[--C-:B------:R-:W-:Y:S01]  /*2ca0*/  HADD2.F32 R27, -RZ, R14.reuse.H1_H1 ;  /* 0x3000000eff1b7230 */ /* 0x100fe20000004100 */
[----:B------:R-:W-:Y:S01]  /*2cb0*/  LOP3.LUT P4, RZ, R3, 0xff00, RZ, 0xc0, !PT ;  /* 0x0000ff0003ff7812 */ /* 0x000fe2000788c0ff */
[----:B------:R-:W-:Y:S01]  /*2cc0*/  FADD.FTZ R26, -R97, R26 ;  /* 0x0000001a611a7221 */ /* 0x000fe20000010100 */
[C---:B------:R-:W-:Y:S01]  /*2cd0*/  LOP3.LUT P2, RZ, R3.reuse, 0xff0000, RZ, 0xc0, !PT ;  /* 0x00ff000003ff7812 */ /* 0x040fe2000784c0ff */
[----:B------:R-:W-:Y:S01]  /*2ce0*/  HADD2.F32 R25, -RZ, R14.H0_H0 ;  /* 0x2000000eff197230 */ /* 0x000fe20000004100 */
[----:B------:R-:W-:Y:S01]  /*2cf0*/  ISETP.GE.U32.AND.EX P6, PT, R3, 0x1000000, PT, P6 ;  /* 0x010000000300780c */ /* 0x000fe20003fc6160 */
[----:B------:R-:W-:-:S02]  /*2d00*/  HADD2.F32 R3, -RZ, R13.H1_H1 ;  /* 0x3000000dff037230 */ /* 0x000fc40000004100 */
[----:B------:R-:W-:Y:S01]  /*2d10*/  FADD.FTZ R24, -R93, R24 ;  /* 0x000000185d187221 */ /* 0x000fe20000010100 */
[----:B------:R-:W-:Y:S02]  /*2d20*/  HADD2.F32 R29, -RZ, R15.H0_H0 ;  /* 0x2000000fff1d7230 */ /* 0x000fe40000004100 */
[C---:B------:R-:W-:Y:S01]  /*2d30*/  FFMA.FTZ R98, R79.reuse, R98, R2 ;  /* 0x000000624f627223 */ /* 0x040fe20000010002 */
[C---:B------:R-:W-:Y:S01]  /*2d40*/  FFMA.FTZ R26, R79.reuse, R26, R27 ;  /* 0x0000001a4f1a7223 */ /* 0x040fe2000001001b */
[C---:B------:R-:W-:Y:S01]  /*2d50*/  FFMA.FTZ R24, R79.reuse, R24, R3 ;  /* 0x000000184f187223 */ /* 0x040fe20000010003 */
[C---:B------:R-:W-:Y:S01]  /*2d60*/  FFMA.FTZ R25, R79.reuse, R90, R25 ;  /* 0x0000005a4f197223 */ /* 0x040fe20000010019 */
[----:B------:R-:W-:Y:S01]  /*2d70*/  FFMA.FTZ R27, R79, R108, R29 ;  /* 0x0000006c4f1b7223 */ /* 0x000fe2000001001d */
[----:B0-----:R-:W-:Y:S01]  /*2d80*/  IMAD.WIDE.U32 R2, R78, 0x10, R20 ;  /* 0x000000104e027825 */ /* 0x001fe200078e0014 */
[----:B------:R-:W-:-:S03]  /*2d90*/  F2FP.F16.F32.PACK_AB R23, R16, R23 ;  /* 0x000000171017723e */ /* 0x000fc600000000ff */
[----:B------:R-:W-:Y:S01]  /*2da0*/  FMUL.FTZ R28, R24, R76 ;  /* 0x0000004c181c7220 */ /* 0x000fe20000410000 */
[----:B------:R-:W-:Y:S01]  /*2db0*/  F2FP.F16.F32.PACK_AB R16, R98, R89 ;  /* 0x000000596210723e */ /* 0x000fe200000000ff */
[----:B------:R-:W-:Y:S01]  /*2dc0*/  IMAD.WIDE.U32 R32, R77, 0x10, R20 ;  /* 0x000000104d207825 */ /* 0x000fe200078e0014 */
[----:B------:R-:W-:-:S03]  /*2dd0*/  F2FP.F16.F32.PACK_AB R21, R96, R37 ;  /* 0x000000256015723e */ /* 0x000fc600000000ff */
[-C--:B------:R-:W-:Y:S01]  /*2de0*/  FMUL.FTZ R98, R98, R76.reuse ;  /* 0x0000004c62627220 */ /* 0x080fe20000410000 */
[----:B------:R-:W-:Y:S01]  /*2df0*/  F2FP.F16.F32.PACK_AB R20, R30, R17 ;  /* 0x000000111e14723e */ /* 0x000fe200000000ff */
[-C--:B------:R-:W-:Y:S01]  /*2e00*/  FMUL.FTZ R29, R25, R76.reuse ;  /* 0x0000004c191d7220 */ /* 0x080fe20000410000 */
[-C--:B------:R-:W-:Y:S01]  /*2e10*/  FMUL.FTZ R30, R26, R76.reuse ;  /* 0x0000004c1a1e7220 */ /* 0x080fe20000410000 */
[-C--:B------:R-:W-:Y:S01]  /*2e20*/  FMUL.FTZ R37, R27, R76.reuse ;  /* 0x0000004c1b257220 */ /* 0x080fe20000410000 */
[----:B------:R-:W-:Y:S01]  /*2e30*/  FMUL.FTZ R76, R88, R76 ;  /* 0x0000004c584c7220 */ /* 0x000fe20000410000 */
[----:B------:R-:W-:Y:S01]  /*2e40*/  F2FP.F16.F32.PACK_AB R17, R24, R91 ;  /* 0x0000005b1811723e */ /* 0x000fe200000000ff */
[----:B------:R-:W-:Y:S01]  /*2e50*/  FMUL.FTZ R29, R29, UR4 ;  /* 0x000000041d1d7c20 */ /* 0x000fe20008410000 */
[----:B------:R-:W-:Y:S01]  /*2e60*/  F2FP.F16.F32.PACK_AB R24, R31, R0 ;  /* 0x000000001f18723e */ /* 0x000fe200000000ff */
[----:B------:R-:W-:Y:S01]  /*2e70*/  FMUL.FTZ R37, R37, UR4 ;  /* 0x0000000425257c20 */ /* 0x000fe20008410000 */
[----:B------:R-:W-:Y:S01]  /*2e80*/  FMUL.FTZ R98, R98, UR4 ;  /* 0x0000000462627c20 */ /* 0x000fe20008410000 */
[----:B------:R-:W-:Y:S01]  /*2e90*/  FMUL.FTZ R76, R76, UR4 ;  /* 0x000000044c4c7c20 */ /* 0x000fe20008410000 */
[----:B------:R-:W-:Y:S01]  /*2ea0*/  FMUL.FTZ R0, R30, UR4 ;  /* 0x000000041e007c20 */ /* 0x000fe20008410000 */
[----:B------:R-:W-:Y:S01]  /*2eb0*/  FMUL.FTZ R28, R28, UR4 ;  /* 0x000000041c1c7c20 */ /* 0x000fe20008410000 */
[----:B-1----:R-:W-:Y:S01]  /*2ec0*/  IMAD.WIDE.U32 R34, R77, 0x10, R18 ;  /* 0x000000104d227825 */ /* 0x002fe200078e0012 */
[----:B------:R-:W-:-:S02]  /*2ed0*/  FSEL R30, R29, RZ, P3 ;  /* 0x000000ff1d1e7208 */ /* 0x000fc40001800000 */
[----:B------:R-:W-:Y:S01]  /*2ee0*/  FSEL R31, R37, RZ, P2 ;  /* 0x000000ff251f7208 */ /* 0x000fe20001000000 */
[----:B------:R-:W-:Y:S01]  /*2ef0*/  IMAD.WIDE.U32 R78, R78, 0x10, R18 ;  /* 0x000000104e4e7825 */ /* 0x000fe200078e0012 */
[----:B------:R-:W-:Y:S02]  /*2f00*/  FSEL R76, R76, RZ, P6 ;  /* 0x000000ff4c4c7208 */ /* 0x000fe40003000000 */
[----:B------:R-:W-:Y:S02]  /*2f10*/  FSEL R77, R0, RZ, P4 ;  /* 0x000000ff004d7208 */ /* 0x000fe40002000000 */
[----:B------:R-:W-:Y:S02]  /*2f20*/  FSEL R29, R28, RZ, P5 ;  /* 0x000000ff1c1d7208 */ /* 0x000fe40002800000 */
[----:B------:R-:W-:Y:S02]  /*2f30*/  FSEL R37, R98, RZ, P1 ;  /* 0x000000ff62257208 */ /* 0x000fe40000800000 */
[----:B------:R-:W-:-:S02]  /*2f40*/  F2FP.F16.F32.PACK_AB R22, R22, R85 ;  /* 0x000000551616723e */ /* 0x000fc400000000ff */
[----:B------:R-:W-:Y:S02]  /*2f50*/  F2FP.F16.F32.PACK_AB R18, R26, R25 ;  /* 0x000000191a12723e */ /* 0x000fe400000000ff */
[----:B------:R-:W-:Y:S01]  /*2f60*/  F2FP.F16.F32.PACK_AB R19, R88, R27 ;  /* 0x0000001b5813723e */ /* 0x000fe200000000ff */
[----:B------:R1:W-:Y:S01]  /*2f70*/  STG.E.128 desc[UR6][R2.64], R20 ;  /* 0x0000001402007986 */ /* 0x0003e2000c101d06 */
[----:B------:R-:W-:Y:S02]  /*2f80*/  F2FP.F16.F32.PACK_AB R27, R83, R36 ;  /* 0x00000024531b723e */ /* 0x000fe400000000ff */
[----:B------:R-:W-:Y:S02]  /*2f90*/  F2FP.F16.F32.PACK_AB R26, R87, R82 ;  /* 0x00000052571a723e */ /* 0x000fe400000000ff */
[----:B------:R-:W-:Y:S02]  /*2fa0*/  F2FP.F16.F32.PACK_AB R25, R81, R80 ;  /* 0x000000505119723e */ /* 0x000fe400000000ff */
[----:B------:R-:W-:-:S02]  /*2fb0*/  F2FP.F16.F32.PACK_AB R31, R76, R31 ;  /* 0x0000001f4c1f723e */ /* 0x000fc400000000ff */
[----:B------:R-:W-:Y:S01]  /*2fc0*/  F2FP.F16.F32.PACK_AB R30, R77, R30 ;  /* 0x0000001e4d1e723e */ /* 0x000fe200000000ff */
[----:B------:R1:W-:Y:S01]  /*2fd0*/  STG.E.128 desc[UR6][R78.64], R24 ;  /* 0x000000184e007986 */ /* 0x0003e2000c101d06 */
[----:B------:R-:W-:Y:S02]  /*2fe0*/  F2FP.F16.F32.PACK_AB R29, R29, R86 ;  /* 0x000000561d1d723e */ /* 0x000fe400000000ff */
[----:B------:R-:W-:Y:S01]  /*2ff0*/  F2FP.F16.F32.PACK_AB R28, R37, R84 ;  /* 0x00000054251c723e */ /* 0x000fe200000000ff */
[----:B------:R1:W-:Y:S04]  /*3000*/  STG.E.128 desc[UR6][R32.64], R16 ;  /* 0x0000001020007986 */ /* 0x0003e8000c101d06 */
[----:B------:R1:W-:Y:S01]  /*3010*/  STG.E.128 desc[UR6][R34.64], R28 ;  /* 0x0000001c22007986 */ /* 0x0003e2000c101d06 */
[----:B------:R-:W-:Y:S05]  /*3020*/  BRA `(.L_x_1317) ;  /* 0x0000001000347947 */ /* 0x000fea0003800000 */
.L_x_1315:
[----:B------:R-:W-:-:S04]  /*3030*/  ISETP.NE.U32.AND P1, PT, RZ, UR18, PT ;  /* 0x00000012ff007c0c */ /* 0x000fc8000bf25070 */
[----:B------:R-:W-:-:S13]  /*3040*/  ISETP.NE.AND.EX P1, PT, RZ, UR19, PT, P1 ;  /* 0x00000013ff007c0c */ /* 0x000fda000bf25310 */
[----:B------:R-:W-:Y:S05]  /*3050*/  @P1 BRA `(.L_x_1318) ;  /* 0x0000000000f81947 */ /* 0x000fea0003800000 */
[C-C-:B------:R-:W-:Y:S01]  /*3060*/  FFMA.FTZ R103, R81.reuse, R103, R80.reuse ;  /* 0x0000006751677223 */ /* 0x140fe20000010050 */
[C-C-:B------:R-:W-:Y:S01]  /*3070*/  FFMA.FTZ R95, R81.reuse, R95, R80.reuse ;  /* 0x0000005f515f7223 */ /* 0x140fe20000010050 */
[----:B------:R-:W-:Y:S01]  /*3080*/  FFMA.FTZ R99, R81, R99, R80 ;  /* 0x0000006351637223 */ /* 0x000fe20000010050 */
[----:B------:R-:W-:Y:S01]  /*3090*/  LOP3.LUT P3, RZ, R37, 0xff, RZ, 0xc0, !PT ;  /* 0x000000ff25ff7812 */ /* 0x000fe2000786c0ff */
[----:B------:R-:W-:Y:S01]  /*30a0*/  FADD.FTZ R86, -R103, R86 ;  /* 0x0000005667567221 */ /* 0x000fe20000010100 */
[----:B------:R-:W-:Y:S01]  /*30b0*/  FADD.FTZ R34, -R95, R34 ;  /* 0x000000225f227221 */ /* 0x000fe20000010100 */
[----:B------:R-:W-:Y:S01]  /*30c0*/  FADD.FTZ R32, -R99, R32 ;  /* 0x0000002063207221 */ /* 0x000fe20000010100 */
[C---:B------:R-:W-:Y:S01]  /*30d0*/  LOP3.LUT P2, RZ, R36.reuse, 0xff00, RZ, 0xc0, !PT ;  /* 0x0000ff0024ff7812 */ /* 0x040fe2000784c0ff */
[C---:B0-----:R-:W-:Y:S01]  /*30e0*/  FMUL.FTZ R83, R79.reuse, R86 ;  /* 0x000000564f537220 */ /* 0x041fe20000410000 */
[C---:B------:R-:W-:Y:S01]  /*30f0*/  FMUL.FTZ R21, R79.reuse, R34 ;  /* 0x000000224f157220 */ /* 0x040fe20000410000 */
[----:B------:R-:W-:Y:S01]  /*3100*/  FMUL.FTZ R23, R79, R32 ;  /* 0x000000204f177220 */ /* 0x000fe20000410000 */
[----:B------:R-:W-:Y:S01]  /*3110*/  LOP3.LUT P6, RZ, R36, 0xff0000, RZ, 0xc0, !PT ;  /* 0x00ff000024ff7812 */ /* 0x000fe200078cc0ff */
        /* <DEDUP_REMOVED lines=8> */
[----:B------:R-:W-:Y:S01]  /*31a0*/  FADD.FTZ R96, -R96, R35 ;  /* 0x0000002360607221 */ /* 0x000fe20000010100 */
[----:B------:R-:W-:Y:S01]  /*31b0*/  FSEL R22, R20, RZ, P3 ;  /* 0x000000ff14167208 */ /* 0x000fe20001800000 */
[--C-:B------:R-:W-:Y:S01]  /*31c0*/  FFMA.FTZ R20, R81, R107, R80.reuse ;  /* 0x0000006b51147223 */ /* 0x100fe20000010050 */
[----:B------:R-:W-:Y:S01]  /*31d0*/  FSEL R83, R21, RZ, P2 ;  /* 0x000000ff15537208 */ /* 0x000fe20001000000 */
[--C-:B------:R-:W-:Y:S01]  /*31e0*/  FFMA.FTZ R21, R81, R104, R80.reuse ;  /* 0x0000006851157223 */ /* 0x100fe20000010050 */
[----:B------:R-:W-:Y:S01]  /*31f0*/  FSEL R32, R23, RZ, P6 ;  /* 0x000000ff17207208 */ /* 0x000fe20003000000 */
[----:B------:R-:W-:Y:S01]  /*3200*/  FFMA.FTZ R23, R81, R110, R80 ;  /* 0x0000006e51177223 */ /* 0x000fe20000010050 */
[----:B------:R-:W-:Y:S01]  /*3210*/  FADD.FTZ R20, -R20, R91 ;  /* 0x0000005b14147221 */ /* 0x000fe20000010100 */
[----:B------:R-:W-:Y:S01]  /*3220*/  ISETP.GE.U32.AND P2, PT, R36, RZ, PT ;  /* 0x000000ff2400720c */ /* 0x000fe20003f46070 */
[----:B------:R-:W-:Y:S01]  /*3230*/  FADD.FTZ R88, -R21, R88 ;  /* 0x0000005815587221 */ /* 0x000fe20000010100 */
[----:B------:R-:W-:Y:S01]  /*3240*/  FADD.FTZ R94, -R23, R94 ;  /* 0x0000005e175e7221 */ /* 0x000fe20000010100 */
[----:B------:R-:W-:Y:S01]  /*3250*/  FADD.FTZ R0, -R0, R33 ;  /* 0x0000002100007221 */ /* 0x000fe20000010100 */
[----:B------:R-:W-:Y:S01]  /*3260*/  FMUL.FTZ R35, R79, R20 ;  /* 0x000000144f237220 */ /* 0x000fe20000410000 */
[----:B------:R-:W-:Y:S01]  /*3270*/  LOP3.LUT P5, RZ, R37, 0xff00, RZ, 0xc0, !PT ;  /* 0x0000ff0025ff7812 */ /* 0x000fe200078ac0ff */
[----:B------:R-:W-:Y:S01]  /*3280*/  FMUL.FTZ R33, R79, R88 ;  /* 0x000000584f217220 */ /* 0x000fe20000410000 */
[----:B------:R-:W-:Y:S01]  /*3290*/  LOP3.LUT P6, RZ, R37, 0xff0000, RZ, 0xc0, !PT ;  /* 0x00ff000025ff7812 */ /* 0x000fe200078cc0ff */
[----:B------:R-:W-:Y:S01]  /*32a0*/  FMUL.FTZ R23, R79, R96 ;  /* 0x000000604f177220 */ /* 0x000fe20000410000 */
[----:B------:R-:W-:Y:S01]  /*32b0*/  ISETP.GE.U32.AND.EX P2, PT, R37, 0x1000000, PT, P2 ;  /* 0x010000002500780c */ /* 0x000fe20003f46120 */
        /* <DEDUP_REMOVED lines=19> */
[----:B------:R-:W-:Y:S02]  /*33f0*/  F2FP.F16.F32.PACK_AB R23, R37, R0 ;  /* 0x000000002517723e */ /* 0x000fe400000000ff */
[----:B------:R-:W-:Y:S02]  /*3400*/  F2FP.F16.F32.PACK_AB R22, R35, R22 ;  /* 0x000000162316723e */ /* 0x000fe400000000ff */
[----:B------:R-:W-:Y:S02]  /*3410*/  F2FP.F16.F32.PACK_AB R21, R33, R32 ;  /* 0x000000202115723e */ /* 0x000fe400000000ff */
[----:B------:R-:W-:Y:S01]  /*3420*/  F2FP.F16.F32.PACK_AB R20, R83, R20 ;  /* 0x000000145314723e */ /* 0x000fe200000000ff */
[----:B------:R-:W-:Y:S06]  /*3430*/  BRA `(.L_x_1319) ;  /* 0x0000000400047947 */ /* 0x000fec0003800000 */
.L_x_1318:
[C-C-:B------:R-:W-:Y:S01]  /*3440*/  FFMA.FTZ R16, R81.reuse, R107, R80.reuse ;  /* 0x0000006b51107223 */ /* 0x140fe20000010050 */
[C-C-:B------:R-:W-:Y:S01]  /*3450*/  FFMA.FTZ R17, R81.reuse, R110, R80.reuse ;  /* 0x0000006e51117223 */ /* 0x140fe20000010050 */
[----:B------:R-:W-:Y:S01]  /*3460*/  FFMA.FTZ R103, R81, R103, R80 ;  /* 0x0000006751677223 */ /* 0x000fe20000010050 */
[----:B------:R-:W-:Y:S01]  /*3470*/  LOP3.LUT P6, RZ, R37, 0xff0000, RZ, 0xc0, !PT ;  /* 0x00ff000025ff7812 */ /* 0x000fe200078cc0ff */
[----:B------:R-:W-:Y:S01]  /*3480*/  FADD.FTZ R16, -R16, R91 ;  /* 0x0000005b10107221 */ /* 0x000fe20000010100 */
[----:B------:R-:W-:Y:S01]  /*3490*/  FADD.FTZ R94, -R17, R94 ;  /* 0x0000005e115e7221 */ /* 0x000fe20000010100 */
[----:B------:R-:W-:Y:S01]  /*34a0*/  FADD.FTZ R86, -R103, R86 ;  /* 0x0000005667567221 */ /* 0x000fe20000010100 */
[--C-:B------:R-:W-:Y:S01]  /*34b0*/  FFMA.FTZ R95, R81, R95, R80.reuse ;  /* 0x0000005f515f7223 */ /* 0x100fe20000010050 */
[C---:B------:R-:W-:Y:S01]  /*34c0*/  FMUL.FTZ R19, R79.reuse, R16 ;  /* 0x000000104f137220 */ /* 0x040fe20000410000 */
[C---:B------:R-:W-:Y:S01]  /*34d0*/  FMUL.FTZ R94, R79.reuse, R94 ;  /* 0x0000005e4f5e7220 */ /* 0x040fe20000410000 */
[----:B------:R-:W-:Y:S01]  /*34e0*/  FMUL.FTZ R23, R79, R86 ;  /* 0x000000564f177220 */ /* 0x000fe20000410000 */
[--C-:B------:R-:W-:Y:S01]  /*34f0*/  FFMA.FTZ R99, R81, R99, R80.reuse ;  /* 0x0000006351637223 */ /* 0x100fe20000010050 */
[----:B------:R-:W-:Y:S01]  /*3500*/  FMUL.FTZ R17, R19, R76 ;  /* 0x0000004c13117220 */ /* 0x000fe20000410000 */
[--C-:B------:R-:W-:Y:S01]  /*3510*/  FFMA.FTZ R96, R81, R96, R80.reuse ;  /* 0x0000006051607223 */ /* 0x100fe20000010050 */
[----:B------:R-:W-:Y:S01]  /*3520*/  FMUL.FTZ R16, R23, R76 ;  /* 0x0000004c17107220 */ /* 0x000fe20000410000 */
[----:B------:R-:W-:Y:S01]  /*3530*/  FFMA.FTZ R0, R81, R0, R80 ;  /* 0x0000000051007223 */ /* 0x000fe20000010050 */
[----:B------:R-:W-:Y:S01]  /*3540*/  FMUL.FTZ R17, R17, UR4 ;  /* 0x0000000411117c20 */ /* 0x000fe20008410000 */
[----:B------:R-:W-:Y:S01]  /*3550*/  LOP3.LUT P5, RZ, R37, 0xff, RZ, 0xc0, !PT ;  /* 0x000000ff25ff7812 */ /* 0x000fe200078ac0ff */
[----:B------:R-:W-:Y:S01]  /*3560*/  FMUL.FTZ R16, R16, UR4 ;  /* 0x0000000410107c20 */ /* 0x000fe20008410000 */
[----:B------:R-:W-:Y:S01]  /*3570*/  FMUL.FTZ R18, R94, R76 ;  /* 0x0000004c5e127220 */ /* 0x000fe20000410000 */
[----:B------:R-:W-:Y:S01]  /*3580*/  ISETP.GE.U32.AND P2, PT, R36, RZ, PT ;  /* 0x000000ff2400720c */ /* 0x000fe20003f46070 */
[----:B------:R-:W-:Y:S01]  /*3590*/  FADD.FTZ R34, -R95, R34 ;  /* 0x000000225f227221 */ /* 0x000fe20000010100 */
[----:B0-----:R-:W-:Y:S01]  /*35a0*/  FSEL R82, R17, RZ, P6 ;  /* 0x000000ff11527208 */ /* 0x001fe20003000000 */
[----:B------:R-:W-:Y:S01]  /*35b0*/  FFMA.FTZ R17, R81, R104, R80 ;  /* 0x0000006851117223 */ /* 0x000fe20000010050 */
[----:B------:R-:W-:Y:S01]  /*35c0*/  FADD.FTZ R32, -R99, R32 ;  /* 0x0000002063207221 */ /* 0x000fe20000010100 */
[----:B------:R-:W-:Y:S01]  /*35d0*/  FADD.FTZ R96, -R96, R35 ;  /* 0x0000002360607221 */ /* 0x000fe20000010100 */
[----:B------:R-:W-:Y:S01]  /*35e0*/  FADD.FTZ R0, -R0, R33 ;  /* 0x0000002100007221 */ /* 0x000fe20000010100 */
[----:B------:R-:W-:Y:S01]  /*35f0*/  FADD.FTZ R88, -R17, R88 ;  /* 0x0000005811587221 */ /* 0x000fe20000010100 */
[----:B------:R-:W-:Y:S01]  /*3600*/  FMUL.FTZ R18, R18, UR4 ;  /* 0x0000000412127c20 */ /* 0x000fe20008410000 */
[----:B------:R-:W-:Y:S01]  /*3610*/  FSEL R22, R16, RZ, P5 ;  /* 0x000000ff10167208 */ /* 0x000fe20002800000 */
[----:B------:R-:W-:Y:S01]  /*3620*/  FMUL.FTZ R16, R79, R34 ;  /* 0x000000224f107220 */ /* 0x000fe20000410000 */
[----:B------:R-:W-:Y:S01]  /*3630*/  ISETP.GE.U32.AND.EX P2, PT, R37, 0x1000000, PT, P2 ;  /* 0x010000002500780c */ /* 0x000fe20003f46120 */
[C---:B------:R-:W-:Y:S01]  /*3640*/  FMUL.FTZ R88, R79.reuse, R88 ;  /* 0x000000584f587220 */ /* 0x040fe20000410000 */
[C---:B------:R-:W-:Y:S01]  /*3650*/  FMUL.FTZ R17, R79.reuse, R32 ;  /* 0x000000204f117220 */ /* 0x040fe20000410000 */
[C---:B------:R-:W-:Y:S01]  /*3660*/  FMUL.FTZ R96, R79.reuse, R96 ;  /* 0x000000604f607220 */ /* 0x040fe20000410000 */
[----:B------:R-:W-:Y:S01]  /*3670*/  FMUL.FTZ R21, R79, R0 ;  /* 0x000000004f157220 */ /* 0x000fe20000410000 */
[----:B------:R-:W-:Y:S01]  /*3680*/  FSEL R83, R18, RZ, P2 ;  /* 0x000000ff12537208 */ /* 0x000fe20001000000 */
[-C--:B------:R-:W-:Y:S01]  /*3690*/  FMUL.FTZ R20, R17, R76.reuse ;  /* 0x0000004c11147220 */ /* 0x080fe20000410000 */
[-C--:B------:R-:W-:Y:S01]  /*36a0*/  FMUL.FTZ R0, R16, R76.reuse ;  /* 0x0000004c10007220 */ /* 0x080fe20000410000 */
[C---:B------:R-:W-:Y:S01]  /*36b0*/  F2FP.F16.F32.PACK_AB R18, R88.reuse, R23 ;  /* 0x000000175812723e */ /* 0x040fe200000000ff */
[-C--:B------:R-:W-:Y:S01]  /*36c0*/  FMUL.FTZ R88, R88, R76.reuse ;  /* 0x0000004c58587220 */ /* 0x080fe20000410000 */
[C---:B------:R-:W-:Y:S01]  /*36d0*/  F2FP.F16.F32.PACK_AB R17, R96.reuse, R17 ;  /* 0x000000116011723e */ /* 0x040fe200000000ff */
[-C--:B------:R-:W-:Y:S01]  /*36e0*/  FMUL.FTZ R96, R96, R76.reuse ;  /* 0x0000004c60607220 */ /* 0x080fe20000410000 */
[----:B------:R-:W-:Y:S01]  /*36f0*/  F2FP.F16.F32.PACK_AB R16, R16, R21 ;  /* 0x000000151010723e */ /* 0x000fe200000000ff */
        /* <DEDUP_REMOVED lines=20> */
[----:B------:R-:W-:-:S07]  /*3840*/  F2FP.F16.F32.PACK_AB R20, R33, R20 ;  /* 0x000000142114723e */ /* 0x000fce00000000ff */
.L_x_1319:
[----:B------:R-:W0:Y:S08]  /*3850*/  @P1 LDC.64 R34, c[0x0][0x478] ;  /* 0x00011e00ff221b82 */ /* 0x000e300000000a00 */
[----:B------:R-:W1:Y:S01]  /*3860*/  LDC.64 R32, c[0x0][0x468] ;  /* 0x00011a00ff207b82 */ /* 0x000e620000000a00 */
[----:B0-----:R-:W-:-:S05]  /*3870*/  @P1 IMAD.WIDE.U32 R34, R78, 0x10, R34 ;  /* 0x000000104e221825 */ /* 0x001fca00078e0022 */
[----:B------:R0:W-:Y:S01]  /*3880*/  @P1 STG.E.128 desc[UR6][R34.64], R16 ;  /* 0x0000001022001986 */ /* 0x0001e2000c101d06 */
[----:B-1----:R-:W-:-:S05]  /*3890*/  IMAD.WIDE.U32 R36, R78, 0x10, R32 ;  /* 0x000000104e247825 */ /* 0x002fca00078e0020 */
[----:B------:R0:W-:Y:S01]  /*38a0*/  STG.E.128 desc[UR6][R36.64], R20 ;  /* 0x0000001424007986 */ /* 0x0001e2000c101d06 */
[----:B------:R-:W-:Y:S05]  /*38b0*/  @!P1 BRA `(.L_x_1320) ;  /* 0x0000000400089947 */ /* 0x000fea0003800000 */
[C-C-:B------:R-:W-:Y:S01]  /*38c0*/  FFMA.FTZ R98, R81.reuse, R98, R80.reuse ;  /* 0x0000006251627223 */ /* 0x140fe20000010050 */
[C-C-:B------:R-:W-:Y:S01]  /*38d0*/  FFMA.FTZ R0, R81.reuse, R105, R80.reuse ;  /* 0x0000006951007223 */ /* 0x140fe20000010050 */
[C-C-:B------:R-:W-:Y:S01]  /*38e0*/  FFMA.FTZ R100, R81.reuse, R100, R80.reuse ;  /* 0x0000006451647223 */ /* 0x140fe20000010050 */
[----:B------:R-:W-:Y:S01]  /*38f0*/  LOP3.LUT P2, RZ, R2, 0xff00, RZ, 0xc0, !PT ;  /* 0x0000ff0002ff7812 */ /* 0x000fe2000784c0ff */
[----:B0-----:R-:W-:Y:S01]  /*3900*/  FADD.FTZ R16, -R98, R29 ;  /* 0x0000001d62107221 */ /* 0x001fe20000010100 */
[----:B------:R-:W-:Y:S01]  /*3910*/  FADD.FTZ R0, -R0, R25 ;  /* 0x0000001900007221 */ /* 0x000fe20000010100 */
[----:B------:R-:W-:Y:S01]  /*3920*/  FADD.FTZ R100, -R100, R31 ;  /* 0x0000001f64647221 */ /* 0x000fe20000010100 */
        /* <DEDUP_REMOVED lines=8> */
[C-C-:B------:R-:W-:Y:S01]  /*39b0*/  FFMA.FTZ R108, R81.reuse, R108, R80.reuse ;  /* 0x0000006c516c7223 */ /* 0x140fe20000010050 */
[----:B------:R-:W-:Y:S01]  /*39c0*/  FMUL.FTZ R0, R0, UR4 ;  /* 0x0000000400007c20 */ /* 0x000fe20008410000 */
[C-C-:B------:R-:W-:Y:S01]  /*39d0*/  FFMA.FTZ R101, R81.reuse, R101, R80.reuse ;  /* 0x0000006551657223 */ /* 0x140fe20000010050 */
[----:B------:R-:W-:Y:S01]  /*39e0*/  FFMA.FTZ R81, R81, R109, R80 ;  /* 0x0000006d51517223 */ /* 0x000fe20000010050 */
[----:B------:R-:W-:Y:S01]  /*39f0*/  FMUL.FTZ R18, R18, UR4 ;  /* 0x0000000412127c20 */ /* 0x000fe20008410000 */
[----:B------:R-:W-:Y:S01]  /*3a00*/  FMUL.FTZ R20, R20, UR4 ;  /* 0x0000000414147c20 */ /* 0x000fe20008410000 */
[----:B------:R-:W-:Y:S01]  /*3a10*/  LOP3.LUT P5, RZ, R2, 0xff0000, RZ, 0xc0, !PT ;  /* 0x00ff000002ff7812 */ /* 0x000fe200078ac0ff */
[----:B------:R-:W-:Y:S01]  /*3a20*/  FADD.FTZ R108, -R108, R27 ;  /* 0x0000001b6c6c7221 */ /* 0x000fe20000010100 */
[----:B------:R-:W-:Y:S01]  /*3a30*/  LOP3.LUT P6, RZ, R3, 0xff, RZ, 0xc0, !PT ;  /* 0x000000ff03ff7812 */ /* 0x000fe200078cc0ff */
[----:B------:R-:W-:Y:S01]  /*3a40*/  FADD.FTZ R30, -R101, R30 ;  /* 0x0000001e651e7221 */ /* 0x000fe20000010100 */
[----:B------:R-:W-:Y:S01]  /*3a50*/  FSEL R25, R0, RZ, P2 ;  /* 0x000000ff00197208 */ /* 0x000fe20001000000 */
[----:B------:R-:W-:Y:S01]  /*3a60*/  FADD.FTZ R0, -R23, R24 ;  /* 0x0000001817007221 */ /* 0x000fe20000010100 */
[C---:B------:R-:W-:Y:S01]  /*3a70*/  LOP3.LUT P3, RZ, R2.reuse, 0xff, RZ, 0xc0, !PT ;  /* 0x000000ff02ff7812 */ /* 0x040fe2000786c0ff */
[----:B------:R-:W-:Y:S01]  /*3a80*/  FADD.FTZ R28, -R81, R28 ;  /* 0x0000001c511c7221 */ /* 0x000fe20000010100 */
[C---:B------:R-:W-:Y:S01]  /*3a90*/  LOP3.LUT P4, RZ, R2.reuse, 0xff000000, RZ, 0xc0, !PT ;  /* 0xff00000002ff7812 */ /* 0x040fe2000788c0ff */
[----:B------:R-:W-:Y:S01]  /*3aa0*/  FMUL.FTZ R0, R79, R0 ;  /* 0x000000004f007220 */ /* 0x000fe20000410000 */
[----:B------:R-:W-:Y:S01]  /*3ab0*/  ISETP.GE.U32.AND P2, PT, R2, RZ, PT ;  /* 0x000000ff0200720c */ /* 0x000fe20003f46070 */
[----:B------:R-:W-:Y:S01]  /*3ac0*/  FADD.FTZ R2, -R35, R26 ;  /* 0x0000001a23027221 */ /* 0x000fe20000010100 */
[----:B------:R-:W-:Y:S01]  /*3ad0*/  FSEL R21, R18, RZ, P5 ;  /* 0x000000ff12157208 */ /* 0x000fe20002800000 */
[C---:B------:R-:W-:Y:S01]  /*3ae0*/  FMUL.FTZ R23, R79.reuse, R108 ;  /* 0x0000006c4f177220 */ /* 0x040fe20000410000 */
[----:B------:R-:W-:Y:S01]  /*3af0*/  FSEL R22, R20, RZ, P6 ;  /* 0x000000ff14167208 */ /* 0x000fe20003000000 */
[----:B------:R-:W-:Y:S01]  /*3b00*/  FMUL.FTZ R2, R79, R2 ;  /* 0x000000024f027220 */ /* 0x000fe20000410000 */
[----:B------:R-:W-:Y:S01]  /*3b10*/  LOP3.LUT P5, RZ, R3, 0xff00, RZ, 0xc0, !PT ;  /* 0x0000ff0003ff7812 */ /* 0x000fe200078ac0ff */
[----:B------:R-:W-:Y:S01]  /*3b20*/  FMUL.FTZ R20, R23, R76 ;  /* 0x0000004c17147220 */ /* 0x000fe20000410000 */
[----:B------:R-:W-:-:S02]  /*3b30*/  LOP3.LUT P6, RZ, R3, 0xff0000, RZ, 0xc0, !PT ;  /* 0x00ff000003ff7812 */ /* 0x000fc400078cc0ff */
[----:B------:R-:W-:Y:S01]  /*3b40*/  ISETP.GE.U32.AND.EX P2, PT, R3, 0x1000000, PT, P2 ;  /* 0x010000000300780c */ /* 0x000fe20003f46120 */
[C---:B------:R-:W-:Y:S01]  /*3b50*/  FMUL.FTZ R3, R79.reuse, R30 ;  /* 0x0000001e4f037220 */ /* 0x040fe20000410000 */
[----:B------:R-:W-:Y:S01]  /*3b60*/  FMUL.FTZ R79, R79, R28 ;  /* 0x0000001c4f4f7220 */ /* 0x000fe20000410000 */
[C---:B------:R-:W-:Y:S01]  /*3b70*/  F2FP.F16.F32.PACK_AB R18, R2.reuse, R19 ;  /* 0x000000130212723e */ /* 0x040fe200000000ff */
[-C--:B------:R-:W-:Y:S01]  /*3b80*/  FMUL.FTZ R2, R2, R76.reuse ;  /* 0x0000004c02027220 */ /* 0x080fe20000410000 */
[C---:B------:R-:W-:Y:S01]  /*3b90*/  F2FP.F16.F32.PACK_AB R17, R0.reuse, R17 ;  /* 0x000000110011723e */ /* 0x040fe200000000ff */
[-C--:B------:R-:W-:Y:S01]  /*3ba0*/  FMUL.FTZ R0, R0, R76.reuse ;  /* 0x0000004c00007220 */ /* 0x080fe20000410000 */
[C---:B------:R-:W-:Y:S01]  /*3bb0*/  F2FP.F16.F32.PACK_AB R19, R79.reuse, R23 ;  /* 0x000000174f13723e */ /* 0x040fe200000000ff */
[-C--:B------:R-:W-:Y:S01]  /*3bc0*/  FMUL.FTZ R79, R79, R76.reuse ;  /* 0x0000004c4f4f7220 */ /* 0x080fe20000410000 */
[----:B------:R-:W-:Y:S01]  /*3bd0*/  FMUL.FTZ R76, R3, R76 ;  /* 0x0000004c034c7220 */ /* 0x000fe20000410000 */
        /* <DEDUP_REMOVED lines=14> */
[----:B------:R-:W-:Y:S01]  /*3cc0*/  F2FP.F16.F32.PACK_AB R20, R25, R20 ;  /* 0x000000141914723e */ /* 0x000fe200000000ff */
[----:B------:R-:W-:Y:S06]  /*3cd0*/  BRA `(.L_x_1321) ;  /* 0x0000000000f47947 */ /* 0x000fec0003800000 */
.L_x_1320:
        /* <DEDUP_REMOVED lines=8> */
[C---:B0-----:R-:W-:Y:S01]  /*3d60*/  FMUL.FTZ R21, R79.reuse, R30 ;  /* 0x0000001e4f157220 */ /* 0x041fe20000410000 */
        /* <DEDUP_REMOVED lines=18> */
[C---:B------:R-:W-:Y:S01]  /*3e90*/  ISETP.GE.U32.AND P2, PT, R2.reuse, RZ, PT ;  /* 0x000000ff0200720c */ /* 0x040fe20003f46070 */
[----:B------:R-:W-:Y:S01]  /*3ea0*/  FADD.FTZ R28, -R81, R28 ;  /* 0x0000001c511c7221 */ /* 0x000fe20000010100 */
[----:B------:R-:W-:Y:S01]  /*3eb0*/  FADD.FTZ R26, -R37, R26 ;  /* 0x0000001a251a7221 */ /* 0x000fe20000010100 */
[----:B------:R-:W-:Y:S01]  /*3ec0*/  FSEL R21, R23, RZ, P5 ;  /* 0x000000ff17157208 */ /* 0x000fe20002800000 */
[----:B------:R-:W-:Y:S01]  /*3ed0*/  FMUL.FTZ R23, R79, R24 ;  /* 0x000000184f177220 */ /* 0x000fe20000410000 */
[----:B------:R-:W-:Y:S01]  /*3ee0*/  FSEL R22, R25, RZ, P6 ;  /* 0x000000ff19167208 */ /* 0x000fe20003000000 */
        /* <DEDUP_REMOVED lines=27> */
[----:B------:R-:W-:-:S07]  /*40a0*/  F2FP.F16.F32.PACK_AB R20, R3, R20 ;  /* 0x000000140314723e */ /* 0x000fce00000000ff */
.L_x_1321:
[----:B------:R-:W0:Y:S01]  /*40b0*/  @P1 LDC.64 R2, c[0x0][0x478] ;  /* 0x00011e00ff021b82 */ /* 0x000e220000000a00 */
[----:B------:R-:W-:-:S04]  /*40c0*/  IMAD.WIDE.U32 R32, R77, 0x10, R32 ;  /* 0x000000104d207825 */ /* 0x000fc800078e0020 */
[----:B0-----:R-:W-:-:S05]  /*40d0*/  @P1 IMAD.WIDE.U32 R2, R77, 0x10, R2 ;  /* 0x000000104d021825 */ /* 0x001fca00078e0002 */
[----:B------:R0:W-:Y:S04]  /*40e0*/  @P1 STG.E.128 desc[UR6][R2.64], R16 ;  /* 0x0000001002001986 */ /* 0x0001e8000c101d06 */
[----:B------:R0:W-:Y:S02]  /*40f0*/  STG.E.128 desc[UR6][R32.64], R20 ;  /* 0x0000001420007986 */ /* 0x0001e4000c101d06 */
.L_x_1317:
[----:B012---:R-:W0:Y:S02]  /*4100*/  LDC.64 R2, c[0x0][0x380] ;  /* 0x0000e000ff027b82 */ /* 0x007e240000000a00 */
[----:B0-----:R-:W-:-:S04]  /*4110*/  LEA R75, R2, R75, 0x2 ;  /* 0x0000004b024b7211 */ /* 0x001fc800078e10ff */
[----:B------:R-:W-:-:S13]  /*4120*/  ISETP.GE.AND P1, PT, R75, R3, PT ;  /* 0x000000034b00720c */ /* 0x000fda0003f26270 */
[----:B------:R-:W-:Y:S05]  /*4130*/  @!P1 BRA `(.L_x_1322) ;  /* 0xffffffc0009c9947 */ /* 0x000fea000383ffff */
[----:B------:R-:W-:Y:S05]  /*4140*/  BSYNC B1 ;  /* 0x0000000000017941 */ /* 0x000fea0003800000 */
.L_x_1311:
        /* <DEDUP_REMOVED lines=32> */
.L_x_1310:
[----:B------:R-:W-:Y:S05]  /*4350*/  BSYNC B0 ;  /* 0x0000000000007941 */ /* 0x000fea0003800000 */
.L_x_1309:
[----:B------:R-:W0:Y:S01]  /*4360*/  S2R R37, SR_CgaCtaId ;  /* 0x0000000000257919 */ /* 0x000e220000008800 */
[C---:B------:R-:W-:Y:S01]  /*4370*/  SHF.L.U32 R2, R70.reuse, 0x6, RZ ;  /* 0x0000000646027819 */ /* 0x040fe200000006ff */
[----:B------:R-:W-:Y:S05]  /*4380*/  WARPSYNC.ALL ;  /* 0x0000000000007948 */ /* 0x000fea0003800000 */
[----:B------:R-:W-:Y:S01]  /*4390*/  SHF.L.U32 R0, R70, 0x5, RZ ;  /* 0x0000000546007819 */ /* 0x000fe200000006ff */
[----:B------:R-:W1:Y:S01]  /*43a0*/  LDCU.128 UR20, c[0x0][0x440] ;  /* 0x00008800ff1477ac */ /* 0x000e620008000c00 */
[----:B------:R-:W-:Y:S02]  /*43b0*/  MOV R36, 0x400 ;  /* 0x0000040000247802 */ /* 0x000fe40000000f00 */
        /* <DEDUP_REMOVED lines=26> */
[----:B------:R-:W-:Y:S01]  /*4560*/  LDS R24, [R37+0x1a00] ;  /* 0x001a000025187984 */ /* 0x000fe20000000800 */
[----:B----4-:R-:W-:-:S03]  /*4570*/  FADD.FTZ R3, R3, R36 ;  /* 0x0000002403037221 */ /* 0x010fc60000010000 */
[----:B------:R-:W3:Y:S01]  /*4580*/  LDS R27, [R37+0x1c00] ;  /* 0x001c0000251b7984 */ /* 0x000ee20000000800 */
[----:B-----5:R-:W-:-:S03]  /*4590*/  FADD.FTZ R12, RZ, R12 ;  /* 0x0000000cff0c7221 */ /* 0x020fc60000010000 */
[----:B------:R-:W4:Y:S01]  /*45a0*/  LDS R26, [R37+0x1e00] ;  /* 0x001e0000251a7984 */ /* 0x000f220000000800 */
        /* <DEDUP_REMOVED lines=10> */
[----:B------:R-:W-:Y:S04]  /*4650*/  STS.128 [R0+0x10], R16 ;  /* 0x0000101000007388 */ /* 0x000fe80000000c00 */
[----:B------:R0:W-:Y:S01]  /*4660*/  STS.128 [R0+0x400], R4 ;  /* 0x0004000400007388 */ /* 0x0001e20000000c00 */
[----:B---3--:R-:W-:-:S03]  /*4670*/  FADD.FTZ R27, R12, R27 ;  /* 0x0000001b0c1b7221 */ /* 0x008fc60000010000 */
[----:B------:R1:W-:Y:S01]  /*4680*/  STS.128 [R0+0x410], R8 ;  /* 0x0004100800007388 */ /* 0x0003e20000000c00 */
[----:B----4-:R-:W-:Y:S01]  /*4690*/  FADD.FTZ R13, R13, R26 ;  /* 0x0000001a0d0d7221 */ /* 0x010fe20000010000 */
[----:B------:R-:W-:Y:S08]  /*46a0*/  BAR.SYNC.DEFER_BLOCKING 0x0 ;  /* 0x0000000000007b1d */ /* 0x000ff00000010000 */
[----:B0-----:R-:W0:Y:S01]  /*46b0*/  LDC R4, c[0x0][0x388] ;  /* 0x0000e200ff047b82 */ /* 0x001e220000000800 */
[----:B------:R-:W-:Y:S01]  /*46c0*/  FADD.FTZ R7, R3, R24 ;  /* 0x0000001803077221 */ /* 0x000fe20000010000 */
[----:B------:R-:W2:Y:S04]  /*46d0*/  LDS R28, [R37] ;  /* 0x00000000251c7984 */ /* 0x000ea80000000800 */
[----:B------:R-:W3:Y:S04]  /*46e0*/  LDS R29, [R37+0x200] ;  /* 0x00020000251d7984 */ /* 0x000ee80000000800 */
[----:B------:R-:W4:Y:S01]  /*46f0*/  LDS R31, [R37+0x800] ;  /* 0x00080000251f7984 */ /* 0x000f220000000800 */
[----:B0-----:R-:W-:-:S03]  /*4700*/  IMAD R15, R4, UR8, RZ ;  /* 0x00000008040f7c24 */ /* 0x001fc6000f8e02ff */
[----:B------:R-:W0:Y:S02]  /*4710*/  LDS R30, [R37+0x400] ;  /* 0x00040000251e7984 */ /* 0x000e240000000800 */
[----:B-1----:R-:W-:Y:S02]  /*4720*/  IADD3 R10, P0, PT, R15, R70, RZ ;  /* 0x000000460f0a7210 */ /* 0x002fe40007f1e0ff */
[----:B------:R-:W1:Y:S02]  /*4730*/  LDS R38, [R37+0xa00] ;  /* 0x000a000025267984 */ /* 0x000e640000000800 */
        /* <DEDUP_REMOVED lines=12> */
[----:B--2---:R-:W-:-:S03]  /*4800*/  FADD.FTZ R28, RZ, R28 ;  /* 0x0000001cff1c7221 */ /* 0x004fc60000010000 */
[----:B------:R-:W2:Y:S01]  /*4810*/  LDS R11, [R37+0x1400] ;  /* 0x00140000250b7984 */ /* 0x000ea20000000800 */
[----:B---3--:R-:W-:-:S03]  /*4820*/  FADD.FTZ R29, RZ, R29 ;  /* 0x0000001dff1d7221 */ /* 0x008fc60000010000 */
[----:B------:R-:W3:Y:S01]  /*4830*/  LDS R6, [R37+0x1a00] ;  /* 0x001a000025067984 */ /* 0x000ee20000000800 */
[----:B----4-:R-:W-:-:S03]  /*4840*/  FADD.FTZ R28, R28, R31 ;  /* 0x0000001f1c1c7221 */ /* 0x010fc60000010000 */
[----:B------:R-:W4:Y:S01]  /*4850*/  LDS R17, [R37+0x1600] ;  /* 0x0016000025117984 */ /* 0x000f220000000800 */
[----:B0-----:R-:W-:-:S03]  /*4860*/  FADD.FTZ R30, RZ, R30 ;  /* 0x0000001eff1e7221 */ /* 0x001fc60000010000 */
[----:B------:R-:W0:Y:S01]  /*4870*/  LDS R8, [R37+0x1c00] ;  /* 0x001c000025087984 */ /* 0x000e220000000800 */
[----:B-1----:R-:W-:-:S03]  /*4880*/  FADD.FTZ R29, R29, R38 ;  /* 0x000000261d1d7221 */ /* 0x002fc60000010000 */
[----:B------:R-:W1:Y:S01]  /*4890*/  LDS R33, [R37+0x1e00] ;  /* 0x001e000025217984 */ /* 0x000e620000000800 */
[----:B-----5:R-:W-:Y:S01]  /*48a0*/  FADD.FTZ R0, RZ, R0 ;  /* 0x00000000ff007221 */ /* 0x020fe20000010000 */
[----:B------:R-:W-:Y:S01]  /*48b0*/  FADD.FTZ R28, R28, R41 ;  /* 0x000000291c1c7221 */ /* 0x000fe20000010000 */
[----:B------:R-:W-:Y:S01]  /*48c0*/  FADD.FTZ R30, R30, R5 ;  /* 0x000000051e1e7221 */ /* 0x000fe20000010000 */
[----:B------:R-:W-:Y:S01]  /*48d0*/  IADD3.X R5, PT, PT, R10, UR21, RZ, P1, !PT ;  /* 0x000000150a057c10 */ /* 0x000fe20008ffe4ff */
[----:B------:R-:W-:Y:S01]  /*48e0*/  FADD.FTZ R29, R29, R40 ;  /* 0x000000281d1d7221 */ /* 0x000fe20000010000 */
[----:B------:R-:W-:Y:S01]  /*48f0*/  FADD.FTZ R0, R0, R9 ;  /* 0x0000000900007221 */ /* 0x000fe20000010000 */
[----:B------:R-:W-:Y:S01]  /*4900*/  FADD.FTZ R19, R28, R19 ;  /* 0x000000131c137221 */ /* 0x000fe20000010000 */
[----:B--2---:R-:W-:-:S04]  /*4910*/  FADD.FTZ R11, R30, R11 ;  /* 0x0000000b1e0b7221 */ /* 0x004fc80000010000 */
[----:B------:R-:W-:Y:S01]  /*4920*/  STG.E desc[UR6][R2.64], R19 ;  /* 0x0000001302007986 */ /* 0x000fe2000c101906 */
[----:B---3--:R-:W-:-:S03]  /*4930*/  FADD.FTZ R29, R29, R6 ;  /* 0x000000061d1d7221 */ /* 0x008fc60000010000 */
[----:B------:R-:W-:Y:S01]  /*4940*/  STG.E desc[UR6][R4.64], R25 ;  /* 0x0000001904007986 */ /* 0x000fe2000c101906 */
[----:B----4-:R-:W-:-:S03]  /*4950*/  FADD.FTZ R0, R0, R17 ;  /* 0x0000001100007221 */ /* 0x010fc60000010000 */
[----:B------:R-:W-:Y:S01]  /*4960*/  STG.E desc[UR6][R2.64+0x200], R29 ;  /* 0x0002001d02007986 */ /* 0x000fe2000c101906 */
[----:B0-----:R-:W-:-:S03]  /*4970*/  FADD.FTZ R11, R11, R8 ;  /* 0x000000080b0b7221 */ /* 0x001fc60000010000 */
[----:B------:R-:W-:Y:S01]  /*4980*/  STG.E desc[UR6][R4.64+0x200], R7 ;  /* 0x0002000704007986 */ /* 0x000fe2000c101906 */
[----:B-1----:R-:W-:-:S03]  /*4990*/  FADD.FTZ R33, R0, R33 ;  /* 0x0000002100217221 */ /* 0x002fc60000010000 */
[----:B------:R-:W-:Y:S04]  /*49a0*/  STG.E desc[UR6][R2.64+0x400], R11 ;  /* 0x0004000b02007986 */ /* 0x000fe8000c101906 */
[----:B------:R-:W-:Y:S04]  /*49b0*/  STG.E desc[UR6][R4.64+0x400], R27 ;  /* 0x0004001b04007986 */ /* 0x000fe8000c101906 */
[----:B------:R-:W-:Y:S04]  /*49c0*/  STG.E desc[UR6][R2.64+0x600], R33 ;  /* 0x0006002102007986 */ /* 0x000fe8000c101906 */
[----:B------:R-:W-:Y:S01]  /*49d0*/  STG.E desc[UR6][R4.64+0x600], R13 ;  /* 0x0006000d04007986 */ /* 0x000fe2000c101906 */
[----:B------:R-:W-:Y:S05]  /*49e0*/  EXIT ;  /* 0x000000000000794d */ /* 0x000fea0003800000 */
.L_x_1314:
        /* <DEDUP_REMOVED lines=8> */
.L_x_1324:
[----:B------:R-:W-:Y:S05]  /*4a70*/  BSYNC B2 ;  /* 0x0000000000027941 */ /* 0x000fea0003800000 */
.L_x_1323:
        /* <DEDUP_REMOVED lines=8> */
.L_x_1325:
[----:B------:R-:W-:Y:S01]  /*4b00*/  FADD.FTZ R20, R20, R115 ;  /* 0x0000007314147221 */ /* 0x000fe20000010000 */
[----:B------:R-:W-:-:S04]  /*4b10*/  HFMA2 R89, -RZ, RZ, 0, 1.1920928955078125e-07 ;  /* 0x00000002ff597431 */ /* 0x000fc800000001ff */
[----:B------:R-:W-:Y:S02]  /*4b20*/  MOV R87, R20 ;  /* 0x0000001400577202 */ /* 0x000fe40000000f00 */
[----:B------:R-:W-:-:S07]  /*4b30*/  MOV R21, R85 ;  /* 0x0000005500157202 */ /* 0x000fce0000000f00 */
[----:B------:R-:W-:Y:S05]  /*4b40*/  WARPSYNC.COLLECTIVE R84, `(.L_x_1326) ;  /* 0x0000000054087348 */ /* 0x000fea0003c00000 */
[----:B------:R0:W1:Y:S02]  /*4b50*/  SHFL.BFLY P3, R85, R87, R89, R90 ;  /* 0x0c00005957557389 */ /* 0x000064000006005a */
[----:B01----:R-:W-:Y:S05]  /*4b60*/  ENDCOLLECTIVE ;  /* 0x000000000000791b */ /* 0x003fea0003800000 */
.L_x_1326:
[----:B------:R-:W-:-:S05]  /*4b70*/  FADD.FTZ R21, R21, R116 ;  /* 0x0000007415157221 */ /* 0x000fca0000010000 */
[----:B------:R-:W-:Y:S02]  /*4b80*/  MOV R87, R21 ;  /* 0x0000001500577202 */ /* 0x000fe40000000f00 */
[----:B------:R-:W-:-:S07]  /*4b90*/  MOV R23, R85 ;  /* 0x0000005500177202 */ /* 0x000fce0000000f00 */
[----:B------:R-:W-:Y:S05]  /*4ba0*/  WARPSYNC.COLLECTIVE R84, `(.L_x_1327) ;  /* 0x0000000054087348 */ /* 0x000fea0003c00000 */
[----:B------:R0:W1:Y:S02]  /*4bb0*/  SHFL.BFLY P3, R85, R87, R89, R90 ;  /* 0x0c00005957557389 */ /* 0x000064000006005a */
[----:B01----:R-:W-:Y:S05]  /*4bc0*/  ENDCOLLECTIVE ;  /* 0x000000000000791b */ /* 0x003fea0003800000 */
.L_x_1327:
[----:B------:R-:W-:Y:S01]  /*4bd0*/  FADD.FTZ R23, R20, R23 ;  /* 0x0000001714177221 */ /* 0x000fe20000010000 */
[----:B------:R-:W-:-:S04]  /*4be0*/  HFMA2 R89, -RZ, RZ, 0, 2.384185791015625e-07 ;  /* 0x00000004ff597431 */ /* 0x000fc800000001ff */
[----:B------:R-:W-:Y:S02]  /*4bf0*/  MOV R87, R23 ;  /* 0x0000001700577202 */ /* 0x000fe40000000f00 */
[----:B------:R-:W-:-:S07]  /*4c00*/  MOV R22, R85 ;  /* 0x0000005500167202 */ /* 0x000fce0000000f00 */
[----:B------:R-:W-:Y:S05]  /*4c10*/  WARPSYNC.COLLECTIVE R84, `(.L_x_1328) ;  /* 0x0000000054087348 */ /* 0x000fea0003c00000 */
[----:B------:R0:W1:Y:S02]  /*4c20*/  SHFL.BFLY P3, R85, R87, R89, R90 ;  /* 0x0c00005957557389 */ /* 0x000064000006005a */
[----:B01----:R-:W-:Y:S05]  /*4c30*/  ENDCOLLECTIVE ;  /* 0x000000000000791b */ /* 0x003fea0003800000 */
.L_x_1328:
[----:B------:R-:W-:-:S05]  /*4c40*/  FADD.FTZ R22, R21, R22 ;  /* 0x0000001615167221 */ /* 0x000fca0000010000 */
[----:B------:R-:W-:Y:S02]  /*4c50*/  MOV R87, R22 ;  /* 0x0000001600577202 */ /* 0x000fe40000000f00 */
[----:B------:R-:W-:-:S07]  /*4c60*/  MOV R80, R85 ;  /* 0x0000005500507202 */ /* 0x000fce0000000f00 */
[----:B------:R-:W-:Y:S05]  /*4c70*/  WARPSYNC.COLLECTIVE R84, `(.L_x_1329) ;  /* 0x0000000054087348 */ /* 0x000fea0003c00000 */
[----:B------:R0:W1:Y:S02]  /*4c80*/  SHFL.BFLY P3, R85, R87, R89, R90 ;  /* 0x0c00005957557389 */ /* 0x000064000006005a */
[----:B01----:R-:W-:Y:S05]  /*4c90*/  ENDCOLLECTIVE ;  /* 0x000000000000791b */ /* 0x003fea0003800000 */
.L_x_1329:
[----:B------:R-:W-:Y:S01]  /*4ca0*/  FADD.FTZ R80, R23, R80 ;  /* 0x0000005017507221 */ /* 0x000fe20000010000 */
[----:B------:R-:W-:-:S04]  /*4cb0*/  HFMA2 R89, -RZ, RZ, 0, 4.76837158203125e-07 ;  /* 0x00000008ff597431 */ /* 0x000fc800000001ff */
[----:B------:R-:W-:Y:S02]  /*4cc0*/  MOV R87, R80 ;  /* 0x0000005000577202 */ /* 0x000fe40000000f00 */
[----:B------:R-:W-:-:S07]  /*4cd0*/  MOV R81, R85 ;  /* 0x0000005500517202 */ /* 0x000fce0000000f00 */
[----:B------:R-:W-:Y:S05]  /*4ce0*/  WARPSYNC.COLLECTIVE R84, `(.L_x_1330) ;  /* 0x0000000054087348 */ /* 0x000fea0003c00000 */
[----:B------:R0:W1:Y:S02]  /*4cf0*/  SHFL.BFLY P3, R85, R87, R89, R90 ;  /* 0x0c00005957557389 */ /* 0x000064000006005a */
[----:B01----:R-:W-:Y:S05]  /*4d00*/  ENDCOLLECTIVE ;  /* 0x000000000000791b */ /* 0x003fea0003800000 */
.L_x_1330:
[----:B------:R-:W-:-:S05]  /*4d10*/  FADD.FTZ R81, R22, R81 ;  /* 0x0000005116517221 */ /* 0x000fca0000010000 */
[----:B------:R-:W-:Y:S02]  /*4d20*/  MOV R87, R81 ;  /* 0x0000005100577202 */ /* 0x000fe40000000f00 */
[----:B------:R-:W-:-:S07]  /*4d30*/  MOV R83, R85 ;  /* 0x0000005500537202 */ /* 0x000fce0000000f00 */
[----:B------:R-:W-:Y:S05]  /*4d40*/  WARPSYNC.COLLECTIVE R84, `(.L_x_1331) ;  /* 0x0000000054087348 */ /* 0x000fea0003c00000 */
[----:B------:R0:W1:Y:S02]  /*4d50*/  SHFL.BFLY P3, R85, R87, R89, R90 ;  /* 0x0c00005957557389 */ /* 0x000064000006005a */
[----:B01----:R-:W-:Y:S05]  /*4d60*/  ENDCOLLECTIVE ;  /* 0x000000000000791b */ /* 0x003fea0003800000 */
.L_x_1331:
[----:B------:R-:W-:Y:S01]  /*4d70*/  FADD.FTZ R83, R80, R83 ;  /* 0x0000005350537221 */ /* 0x000fe20000010000 */
[----:B------:R-:W-:-:S04]  /*4d80*/  HFMA2 R89, -RZ, RZ, 0, 9.5367431640625e-07 ;  /* 0x00000010ff597431 */ /* 0x000fc800000001ff */
[----:B------:R-:W-:Y:S02]  /*4d90*/  MOV R87, R83 ;  /* 0x0000005300577202 */ /* 0x000fe40000000f00 */
[----:B------:R-:W-:-:S07]  /*4da0*/  MOV R82, R85 ;  /* 0x0000005500527202 */ /* 0x000fce0000000f00 */
[----:B------:R-:W-:Y:S05]  /*4db0*/  WARPSYNC.COLLECTIVE R84, `(.L_x_1332) ;  /* 0x0000000054087348 */ /* 0x000fea0003c00000 */
[----:B------:R0:W1:Y:S02]  /*4dc0*/  SHFL.BFLY P3, R85, R87, R89, R90 ;  /* 0x0c00005957557389 */ /* 0x000064000006005a */
[----:B01----:R-:W-:Y:S05]  /*4dd0*/  ENDCOLLECTIVE ;  /* 0x000000000000791b */ /* 0x003fea0003800000 */
.L_x_1332:
[----:B------:R-:W-:-:S05]  /*4de0*/  FADD.FTZ R82, R81, R82 ;  /* 0x0000005251527221 */ /* 0x000fca0000010000 */
[----:B------:R-:W-:Y:S02]  /*4df0*/  MOV R87, R82 ;  /* 0x0000005200577202 */ /* 0x000fe40000000f00 */
[----:B------:R-:W-:-:S07]  /*4e00*/  MOV R20, R85 ;  /* 0x0000005500147202 */ /* 0x000fce0000000f00 */
[----:B------:R-:W-:Y:S05]  /*4e10*/  WARPSYNC.COLLECTIVE R84, `(.L_x_1333) ;  /* 0x0000000054087348 */ /* 0x000fea0003c00000 */
[----:B------:R0:W1:Y:S02]  /*4e20*/  SHFL.BFLY P3, R85, R87, R89, R90 ;  /* 0x0c00005957557389 */ /* 0x000064000006005a */
[----:B01----:R-:W-:Y:S05]  /*4e30*/  ENDCOLLECTIVE ;  /* 0x000000000000791b */ /* 0x003fea0003800000 */
.L_x_1333:
[----:B------:R-:W-:Y:S01]  /*4e40*/  MOV R21, R85 ;  /* 0x0000005500157202 */ /* 0x000fe20000000f00 */
[----:B------:R-:W-:Y:S06]  /*4e50*/  BRA `(.L_x_1334) ;  /* 0xffffffcc009c7947 */ /* 0x000fec000383ffff */
.L_x_1335:
        /* <DEDUP_REMOVED lines=10> */
.L_x_11177:


//--------------------- .text._ZN10layer_norm22ln_bwd_finalize_kernelINS_22Kernel_traits_finalizeILj512E6__halfS2_S2_S2_fjLb0ELj1024ELj4ENS_18Kernel_traits_baseILj512ES2_S2_S2_S2_fjLj1024EEEEELb0ELb0EEEvNS_9BwdParamsE --------------------------
	.section	.text._ZN10layer_norm22ln_bwd_finalize_kernelINS_22Kernel_traits_finalizeILj512E6__halfS2_S2_S2_fjLb0ELj1024ELj4ENS_18Kernel_traits_baseILj512ES2_S2_S2_S2_fjLj1024EEEEELb0ELb0EEEvNS_9BwdParamsE,"ax",@progbits
	.align	128
        .global         _ZN10layer_norm22ln_bwd_finalize_kernelINS_22Kernel_traits_finalizeILj512E6__halfS2_S2_S2_fjLb0ELj1024ELj4ENS_18Kernel_traits_baseILj512ES2_S2_S2_S2_fjLj1024EEEEELb0ELb0EEEvNS_9BwdParamsE
        .type           _ZN10layer_norm22ln_bwd_finalize_kernelINS_22Kernel_traits_finalizeILj512E6__halfS2_S2_S2_fjLb0ELj1024ELj4ENS_18Kernel_traits_baseILj512ES2_S2_S2_S2_fjLj1024EEEEELb0ELb0EEEvNS_9BwdParamsE,@function
        .size           _ZN10layer_norm22ln_bwd_finalize_kernelINS_22Kernel_traits_finalizeILj512E6__halfS2_S2_S2_fjLb0ELj1024ELj4ENS_18Kernel_traits_baseILj512ES2_S2_S2_S2_fjLj1024EEEEELb0ELb0EEEvNS_9BwdParamsE,(.L_x_11178 - _ZN10layer_norm22ln_bwd_finalize_kernelINS_22Kernel_traits_finalizeILj512E6__halfS2_S2_S2_fjLb0ELj1024ELj4ENS_18Kernel_traits_baseILj512ES2_S2_S2_S2_fjLj1024EEEEELb0ELb0EEEvNS_9BwdParamsE)
        .other          _ZN10layer_norm22ln_bwd_finalize_kernelINS_22Kernel_traits_finalizeILj512E6__halfS2_S2_S2_fjLb0ELj1024ELj4ENS_18Kernel_traits_baseILj512ES2_S2_S2_S2_fjLj1024EEEEELb0ELb0EEEvNS_9BwdParamsE,@"STO_CUDA_ENTRY STV_DEFAULT"
_ZN10layer_norm22ln_bwd_finalize_kernelINS_22Kernel_traits_finalizeILj512E6__halfS2_S2_S2_fjLb0ELj1024ELj4ENS_18Kernel_traits_baseILj512ES2_S2_S2_S2_fjLj1024EEEEELb0ELb0EEEvNS_9BwdParamsE:
.text._ZN10layer_norm22ln_bwd_finalize_kernelINS_22Kernel_traits_finalizeILj512E6__halfS2_S2_S2_fjLb0ELj1024ELj4ENS_18Kernel_traits_baseILj512ES2_S2_S2_S2_fjLj1024EEEEELb0ELb0EEEvNS_9BwdParamsE:
        /* <DEDUP_REMOVED lines=78> */
.L_x_1340:
        /* <DEDUP_REMOVED lines=118> */
.L_x_1339:
[----:B------:R-:W-:Y:S05]  /*0c40*/  BSYNC.RECONVERGENT B1 ;  /* 0x0000000000017941 */ /* 0x000fea0003800200 */
.L_x_1338:
        /* <DEDUP_REMOVED lines=68> */
.L_x_1342:
[----:B------:R-:W-:Y:S05]  /*1090*/  BSYNC.RECONVERGENT B1 ;  /* 0x0000000000017941 */ /* 0x000fea0003800200 */
.L_x_1341:
        /* <DEDUP_REMOVED lines=37> */
.L_x_1344:
[----:B------:R-:W-:Y:S05]  /*12f0*/  BSYNC.RECONVERGENT B1 ;  /* 0x0000000000017941 */ /* 0x000fea0003800200 */
.L_x_1343:
[----:B------:R-:W-:Y:S05]  /*1300*/  @!P1 BRA `(.L_x_1337) ;  /* 0x00000000003c9947 */ /* 0x000fea0003800000 */
[----:B------:R-:W0:Y:S01]  /*1310*/  LDC.64 R8, c[0x0][0x440] ;  /* 0x00011000ff087b82 */ /* 0x000e220000000a00 */
[----:B------:R-:W-:Y:S01]  /*1320*/  IMAD R2, R2, R54, R7 ;  /* 0x0000003602027224 */ /* 0x000fe200078e0207 */
[----:B------:R-:W-:-:S04]  /*1330*/  IADD3 R0, PT, PT, -R0, RZ, RZ ;  /* 0x000000ff00007210 */ /* 0x000fc80007ffe1ff */
[----:B------:R-:W-:Y:S02]  /*1340*/  IADD3 R13, PT, PT, R57, R2, RZ ;  /* 0x00000002390d7210 */ /* 0x000fe40007ffe0ff */
[----:B------:R-:W1:Y:S05]  /*1350*/  LDC.64 R10, c[0x0][0x448] ;  /* 0x00011200ff0a7b82 */ /* 0x000e6a0000000a00 */
.L_x_1345:
        /* <DEDUP_REMOVED lines=10> */
.L_x_1337:
[----:B------:R-:W-:Y:S05]  /*1400*/  BSYNC.RECONVERGENT B0 ;  /* 0x0000000000007941 */ /* 0x000fea0003800200 */
.L_x_1336:
        /* <DEDUP_REMOVED lines=57> */
[----:B0-----:R-:W-:Y:S02]  /*17a0*/  F2FP.F16.F32.PACK_AB R7, R7, R6 ;  /* 0x000000060707723e */ /* 0x001fe400000000ff */
[----:B--2---:R-:W-:-:S03]  /*17b0*/  F2FP.F16.F32.PACK_AB R11, R11, R10 ;  /* 0x0000000a0b0b723e */ /* 0x004fc600000000ff */
[----:B------:R-:W-:Y:S04]  /*17c0*/  STG.E desc[UR6][R2.64], R7 ;  /* 0x0000000702007986 */ /* 0x000fe8000c101906 */
[----:B------:R-:W-:Y:S01]  /*17d0*/  STG.E desc[UR6][R4.64], R11 ;  /* 0x0000000b04007986 */ /* 0x000fe2000c101906 */
[----:B------:R-:W-:Y:S05]  /*17e0*/  EXIT ;  /* 0x000000000000794d */ /* 0x000fea0003800000 */
.L_x_1346:
        /* <DEDUP_REMOVED lines=9> */
.L_x_11178:


//--------------------- .text._ZN10layer_norm13ln_bwd_kernelINS_13Kernel_traitsI6__halfS2_S2_S2_fjLj512ELj1ELj4ELj1ELj16ENS_18Kernel_traits_baseILj512ES2_S2_S2_S2_fjLj128EEEEELb1ELb0ELb1ELb0EEEvNS_9BwdParamsE --------------------------
	.section	.text._ZN10layer_norm13ln_bwd_kernelINS_13Kernel_traitsI6__halfS2_S2_S2_fjLj512ELj1ELj4ELj1ELj16ENS_18Kernel_traits_baseILj512ES2_S2_S2_S2_fjLj128EEEEELb1ELb0ELb1ELb0EEEvNS_9BwdParamsE,"ax",@progbits
	.align	128
        .global         _ZN10layer_norm13ln_bwd_kernelINS_13Kernel_traitsI6__halfS2_S2_S2_fjLj512ELj1ELj4ELj1ELj16ENS_18Kernel_traits_baseILj512ES2_S2_S2_S2_fjLj128EEEEELb1ELb0ELb1ELb0EEEvNS_9BwdParamsE
        .type           _ZN10layer_norm13ln_bwd_kernelINS_13Kernel_traitsI6__halfS2_S2_S2_fjLj512ELj1ELj4ELj1ELj16ENS_18Kernel_traits_baseILj512ES2_S2_S2_S2_fjLj128EEEEELb1ELb0ELb1ELb0EEEvNS_9BwdParamsE,@function
        .size           _ZN10layer_norm13ln_bwd_kernelINS_13Kernel_traitsI6__halfS2_S2_S2_fjLj512ELj1ELj4ELj1ELj16ENS_18Kernel_traits_baseILj512ES2_S2_S2_S2_fjLj128EEEEELb1ELb0ELb1ELb0EEEvNS_9BwdParamsE,(.L_x_11179 - _ZN10layer_norm13ln_bwd_kernelINS_13Kernel_traitsI6__halfS2_S2_S2_fjLj512ELj1ELj4ELj1ELj16ENS_18Kernel_traits_baseILj512ES2_S2_S2_S2_fjLj128EEEEELb1ELb0ELb1ELb0EEEvNS_9BwdParamsE)
        .other          _ZN10layer_norm13ln_bwd_kernelINS_13Kernel_traitsI6__halfS2_S2_S2_fjLj512ELj1ELj4ELj1ELj16ENS_18Kernel_traits_baseILj512ES2_S2_S2_S2_fjLj128EEEEELb1ELb0ELb1ELb0EEEvNS_9BwdParamsE,@"STO_CUDA_ENTRY STV_DEFAULT"
_ZN10layer_norm13ln_bwd_kernelINS_13Kernel_traitsI6__halfS2_S2_S2_fjLj512ELj1ELj4ELj1ELj16ENS_18Kernel_traits_baseILj512ES2_S2_S2_S2_fjLj128EEEEELb1ELb0ELb1ELb0EEEvNS_9BwdParamsE:
.text._ZN10layer_norm13ln_bwd_kernelINS_13Kernel_traitsI6__halfS2_S2_S2_fjLj512ELj1ELj4ELj1ELj16ENS_18Kernel_traits_baseILj512ES2_S2_S2_S2_fjLj128EEEEELb1ELb0ELb1ELb0EEEvNS_9BwdParamsE:
        /* <DEDUP_REMOVED lines=15> */
[----:B------:R-:W-:-:S02]  /*00f0*/  LOP3.LUT R5, R108, 0x1f, RZ, 0x3c, !PT ;  /* 0x0000001f6c057812 */ /* 0x000fc400078e3cff */
[----:B------:R-:W-:Y:S02]  /*0100*/  MOV R3, R108 ;  /* 0x0000006c00037202 */ /* 0x000fe40000000f00 */
        /* <DEDUP_REMOVED lines=49> */
.L_x_1400:
        /* <DEDUP_REMOVED lines=16> */
[----:B------:R-:W-:Y:S01]  /*0520*/  BSSY.RECONVERGENT B2, `(.L_x_1351) ;  /* 0x000007a000027945 */ /* 0x000fe20003800200 */
[----:B------:R-:W-:Y:S02]  /*0530*/  MOV R0, UR14 ;  /* 0x0000000e00007c02 */ /* 0x000fe40008000f00 */
[----:B------:R-:W-:Y:S02]  /*0540*/  IADD3 R93, PT, PT, R113, -0x1, RZ ;  /* 0xffffffff715d7810 */ /* 0x000fe40007ffe0ff */
[----:B------:R-:W-:Y:S01]  /*0550*/  ISETP.GE.U32.AND P4, PT, R2, 0x20, PT ;  /* 0x000000200200780c */ /* 0x000fe20003f86070 */
[-C--:B------:R-:W-:Y:S01]  /*0560*/  IMAD R92, R3, R0.reuse, RZ ;  /* 0x00000000035c7224 */ /* 0x080fe200078e02ff */
[----:B------:R-:W-:Y:S01]  /*0570*/  ISETP.NE.AND P0, PT, RZ, UR8, PT ;  /* 0x00000008ff007c0c */ /* 0x000fe2000bf05270 */
[----:B------:R-:W-:-:S02]  /*0580*/  IMAD R94, R93, R0, RZ ;  /* 0x000000005d5e7224 */ /* 0x000fc400078e02ff */
[----:B0-----:R-:W-:Y:S01]  /*0590*/  HFMA2 R90, -RZ, RZ, 0, 0 ;  /* 0x00000000ff5a7431 */ /* 0x001fe200000001ff */
[----:B------:R-:W-:Y:S02]  /*05a0*/  ISETP.GE.U32.AND P2, PT, R2, 0x40, PT ;  /* 0x000000400200780c */ /* 0x000fe40003f46070 */
[----:B------:R-:W-:Y:S02]  /*05b0*/  @P1 IADD3 R95, PT, PT, R98, -0x1, RZ ;  /* 0xffffffff625f1810 */ /* 0x000fe40007ffe0ff */
[----:B------:R-:W-:Y:S02]  /*05c0*/  SHF.R.S32.HI R93, RZ, 0x1f, R92 ;  /* 0x0000001fff5d7819 */ /* 0x000fe4000001145c */
[----:B------:R-:W-:Y:S01]  /*05d0*/  MOV R99, RZ ;  /* 0x000000ff00637202 */ /* 0x000fe20000000f00 */
[----:B------:R-:W-:Y:S01]  /*05e0*/  @P1 IMAD R96, R95, R0, RZ ;  /* 0x000000005f601224 */ /* 0x000fe200078e02ff */
[----:B------:R-:W-:Y:S02]  /*05f0*/  SHF.R.S32.HI R95, RZ, 0x1f, R94 ;  /* 0x0000001fff5f7819 */ /* 0x000fe4000001145e */
[----:B------:R-:W-:-:S02]  /*0600*/  LEA.HI R93, R93, R92, RZ, 0x3 ;  /* 0x0000005c5d5d7211 */ /* 0x000fc400078f18ff */
[----:B------:R-:W-:Y:S02]  /*0610*/  @P1 SHF.R.S32.HI R97, RZ, 0x1f, R96 ;  /* 0x0000001fff611819 */ /* 0x000fe40000011460 */
[----:B------:R-:W-:Y:S02]  /*0620*/  LEA.HI R95, R95, R94, RZ, 0x3 ;  /* 0x0000005e5f5f7211 */ /* 0x000fe400078f18ff */
[----:B------:R-:W-:Y:S02]  /*0630*/  @P1 LEA.HI R97, R97, R96, RZ, 0x3 ;  /* 0x0000006061611211 */ /* 0x000fe400078f18ff */
[-C--:B------:R-:W-:Y:S02]  /*0640*/  LEA.HI.SX32 R110, R93, R108.reuse, 0x1d ;  /* 0x0000006c5d6e7211 */ /* 0x080fe400078feaff */
[-C--:B------:R-:W-:Y:S02]  /*0650*/  LEA.HI.SX32 R93, R95, R108.reuse, 0x1d ;  /* 0x0000006c5f5d7211 */ /* 0x080fe400078feaff */
[----:B------:R-:W-:Y:S01]  /*0660*/  @P1 LEA.HI.SX32 R90, R97, R108, 0x1d ;  /* 0x0000006c615a1211 */ /* 0x000fe200078feaff */
[----:B------:R-:W-:Y:S01]  /*0670*/  HFMA2 R108, -RZ, RZ, 0, 0 ;  /* 0x00000000ff6c7431 */ /* 0x000fe200000001ff */
[----:B--2---:R-:W-:-:S02]  /*0680*/  FSEL R92, R91, RZ, !P0 ;  /* 0x000000ff5b5c7208 */ /* 0x004fc40004000000 */
        /* <DEDUP_REMOVED lines=18> */
[----:B------:R-:W-:Y:S01]  /*07b0*/  HADD2.F32 R100, -RZ, R63.H0_H0 ;  /* 0x2000003fff647230 */ /* 0x000fe20000004100 */
[----:B------:R-:W-:Y:S02]  /*07c0*/  IADD3 R93, PT, PT, R93, 0x20, RZ ;  /* 0x000000205d5d7810 */ /* 0x000fe40007ffe0ff */
[----:B------:R-:W-:Y:S02]  /*07d0*/  IADD3 R90, PT, PT, R90, 0x20, RZ ;  /* 0x000000205a5a7810 */ /* 0x000fe40007ffe0ff */
[----:B------:R-:W-:Y:S01]  /*07e0*/  IADD3 R91, PT, PT, R91, 0x20, RZ ;  /* 0x000000205b5b7810 */ /* 0x000fe20007ffe0ff */
[--C-:B---3--:R-:W-:Y:S02]  /*07f0*/  HADD2.F32 R83, -RZ, R72.reuse.H0_H0 ;  /* 0x20000048ff537230 */ /* 0x108fe40000004100 */
[----:B------:R-:W-:Y:S02]  /*0800*/  HADD2.F32 R85, -RZ, R72.H1_H1 ;  /* 0x30000048ff557230 */ /* 0x000fe40000004100 */
[----:B------:R-:W-:-:S02]  /*0810*/  HADD2.F32 R109, -RZ, R73.H1_H1 ;  /* 0x30000049ff6d7230 */ /* 0x000fc40000004100 */
[C---:B------:R-:W-:Y:S01]  /*0820*/  FADD.FTZ R83, -R92.reuse, R83 ;  /* 0x000000535c537221 */ /* 0x040fe20000010100 */
[----:B------:R-:W-:Y:S02]  /*0830*/  HADD2.F32 R107, -RZ, R73.H0_H0 ;  /* 0x20000049ff6b7230 */ /* 0x000fe40000004100 */
[----:B------:R-:W-:Y:S01]  /*0840*/  FADD.FTZ R85, -R92, R85 ;  /* 0x000000555c557221 */ /* 0x000fe20000010100 */
[----:B----4-:R-:W-:Y:S02]  /*0850*/  HADD2.F32 R72, -RZ, R76.H0_H0 ;  /* 0x2000004cff487230 */ /* 0x010fe40000004100 */
[----:B------:R-:W-:Y:S01]  /*0860*/  FMUL.FTZ R105, R106, R83 ;  /* 0x000000536a697220 */ /* 0x000fe20000410000 */
[----:B------:R-:W-:Y:S01]  /*0870*/  FADD.FTZ R109, -R92, R109 ;  /* 0x0000006d5c6d7221 */ /* 0x000fe20000010100 */
[--C-:B------:R-:W-:Y:S02]  /*0880*/  HADD2.F32 R111, -RZ, R74.reuse.H0_H0 ;  /* 0x2000004aff6f7230 */ /* 0x100fe40000004100 */
[----:B------:R-:W-:Y:S01]  /*0890*/  FMUL.FTZ R104, R106, R85 ;  /* 0x000000556a687220 */ /* 0x000fe20000410000 */
[----:B------:R-:W-:-:S02]  /*08a0*/  HADD2.F32 R73, -RZ, R74.H1_H1 ;  /* 0x3000004aff497230 */ /* 0x000fc40000004100 */
[-C--:B------:R-:W-:Y:S01]  /*08b0*/  FMUL.FTZ R103, R103, R72.reuse ;  /* 0x0000004867677220 */ /* 0x080fe20000410000 */
[--C-:B------:R-:W-:Y:S02]  /*08c0*/  HADD2.F32 R74, -RZ, R77.reuse.H0_H0 ;  /* 0x2000004dff4a7230 */ /* 0x100fe40000004100 */
[----:B------:R-:W-:Y:S01]  /*08d0*/  FADD.FTZ R36, R36, R72 ;  /* 0x0000004824247221 */ /* 0x000fe20000010000 */
[----:B------:R-:W-:Y:S01]  /*08e0*/  FFMA.FTZ R52, R105, R72, R52 ;  /* 0x0000004869347223 */ /* 0x000fe20000010034 */
[----:B------:R-:W-:Y:S01]  /*08f0*/  FADD.FTZ R85, -R92, R107 ;  /* 0x0000006b5c557221 */ /* 0x000fe20000010100 */
[----:B------:R-:W-:Y:S02]  /*0900*/  HADD2.F32 R77, -RZ, R77.H1_H1 ;  /* 0x3000004dff4d7230 */ /* 0x000fe40000004100 */
[C---:B------:R-:W-:Y:S01]  /*0910*/  FMUL.FTZ R102, R106.reuse, R109 ;  /* 0x0000006d6a667220 */ /* 0x040fe20000410000 */
[--C-:B------:R-:W-:Y:S02]  /*0920*/  HADD2.F32 R72, -RZ, R61.reuse.H1_H1 ;  /* 0x3000003dff487230 */ /* 0x100fe40000004100 */
[----:B------:R-:W-:Y:S01]  /*0930*/  FMUL.FTZ R85, R106, R85 ;  /* 0x000000556a557220 */ /* 0x000fe20000410000 */
[----:B------:R-:W-:-:S02]  /*0940*/  HADD2.F32 R83, -RZ, R61.H0_H0 ;  /* 0x2000003dff537230 */ /* 0x000fc40000004100 */
[----:B------:R-:W-:Y:S01]  /*0950*/  FADD.FTZ R111, -R92, R111 ;  /* 0x0000006f5c6f7221 */ /* 0x000fe20000010100 */
[----:B------:R-:W-:Y:S02]  /*0960*/  HADD2.F32 R76, -RZ, R76.H1_H1 ;  /* 0x3000004cff4c7230 */ /* 0x000fe40000004100 */
[-C--:B------:R-:W-:Y:S01]  /*0970*/  FMUL.FTZ R72, R72, R77.reuse ;  /* 0x0000004d48487220 */ /* 0x080fe20000410000 */
[----:B------:R-:W-:Y:S01]  /*0980*/  FADD.FTZ R39, R39, R77 ;  /* 0x0000004d27277221 */ /* 0x000fe20000010000 */
[----:B------:R-:W-:Y:S01]  /*0990*/  FFMA.FTZ R55, R102, R77, R55 ;  /* 0x0000004d66377223 */ /* 0x000fe20000010037 */
[----:B------:R-:W-:Y:S01]  /*09a0*/  FADD.FTZ R77, -R92, R73 ;  /* 0x000000495c4d7221 */ /* 0x000fe20000010100 */
[--C-:B------:R-:W-:Y:S02]  /*09b0*/  HADD2.F32 R99, -RZ, R75.reuse.H0_H0 ;  /* 0x2000004bff637230 */ /* 0x100fe40000004100 */
[----:B------:R-:W-:Y:S01]  /*09c0*/  FMUL.FTZ R83, R83, R74 ;  /* 0x0000004a53537220 */ /* 0x000fe20000410000 */
[----:B------:R-:W-:-:S02]  /*09d0*/  HADD2.F32 R97, -RZ, R75.H1_H1 ;  /* 0x3000004bff617230 */ /* 0x000fc40000004100 */
[----:B------:R-:W-:Y:S01]  /*09e0*/  FADD.FTZ R38, R38, R74 ;  /* 0x0000004a26267221 */ /* 0x000fe20000010000 */
[----:B------:R-:W-:Y:S01]  /*09f0*/  FFMA.FTZ R54, R85, R74, R54 ;  /* 0x0000004a55367223 */ /* 0x000fe20000010036 */
[----:B------:R-:W-:Y:S02]  /*0a00*/  HADD2.F32 R75, -RZ, R78.H0_H0 ;  /* 0x2000004eff4b7230 */ /* 0x000fe40000004100 */
[-C--:B------:R-:W-:Y:S01]  /*0a10*/  FMUL.FTZ R101, R101, R76.reuse ;  /* 0x0000004c65657220 */ /* 0x080fe20000410000 */
[--C-:B0-----:R-:W-:Y:S02]  /*0a20*/  HADD2.F32 R95, -RZ, R79.reuse.H0_H0 ;  /* 0x2000004fff5f7230 */ /* 0x101fe40000004100 */
[----:B------:R-:W-:Y:S01]  /*0a30*/  FADD.FTZ R37, R37, R76 ;  /* 0x0000004c25257221 */ /* 0x000fe20000010000 */
[----:B------:R-:W-:Y:S02]  /*0a40*/  HADD2.F32 R94, -RZ, R79.H1_H1 ;  /* 0x3000004fff5e7230 */ /* 0x000fe40000004100 */
[----:B------:R-:W-:Y:S01]  /*0a50*/  FFMA.FTZ R53, R104, R76, R53 ;  /* 0x0000004c68357223 */ /* 0x000fe20000010035 */
[----:B------:R-:W-:-:S02]  /*0a60*/  HADD2.F32 R74, -RZ, R62.H0_H0 ;  /* 0x2000003eff4a7230 */ /* 0x000fc40000004100 */
[C---:B------:R-:W-:Y:S01]  /*0a70*/  FMUL.FTZ R73, R106.reuse, R111 ;  /* 0x0000006f6a497220 */ /* 0x040fe20000410000 */
[----:B------:R-:W-:Y:S02]  /*0a80*/  HADD2.F32 R78, -RZ, R78.H1_H1 ;  /* 0x3000004eff4e7230 */ /* 0x000fe40000004100 */
[----:B------:R-:W-:Y:S01]  /*0a90*/  FMUL.FTZ R76, R106, R77 ;  /* 0x0000004d6a4c7220 */ /* 0x000fe20000410000 */
[----:B------:R-:W-:Y:S02]  /*0aa0*/  HADD2.F32 R79, -RZ, R62.H1_H1 ;  /* 0x3000003eff4f7230 */ /* 0x000fe40000004100 */
[-C--:B------:R-:W-:Y:S01]  /*0ab0*/  FMUL.FTZ R74, R74, R75.reuse ;  /* 0x0000004b4a4a7220 */ /* 0x080fe20000410000 */
[----:B------:R-:W-:Y:S01]  /*0ac0*/  FADD.FTZ R32, R32, R75 ;  /* 0x0000004b20207221 */ /* 0x000fe20000010000 */
[----:B------:R-:W-:Y:S01]  /*0ad0*/  FFMA.FTZ R48, R73, R75, R48 ;  /* 0x0000004b49307223 */ /* 0x000fe20000010030 */
[----:B------:R-:W-:Y:S01]  /*0ae0*/  FADD.FTZ R33, R33, R78 ;  /* 0x0000004e21217221 */ /* 0x000fe20000010000 */
[-C--:B------:R-:W-:Y:S01]  /*0af0*/  FMUL.FTZ R75, R79, R78.reuse ;  /* 0x0000004e4f4b7220 */ /* 0x080fe20000410000 */
[----:B------:R-:W-:Y:S01]  /*0b00*/  FFMA.FTZ R49, R76, R78, R49 ;  /* 0x0000004e4c317223 */ /* 0x000fe20000010031 */
[----:B------:R-:W-:Y:S01]  /*0b10*/  FADD.FTZ R78, RZ, R103 ;  /* 0x00000067ff4e7221 */ /* 0x000fe20000010000 */
[----:B------:R-:W-:-:S03]  /*0b20*/  FFMA.FTZ R77, R105, R103, RZ ;  /* 0x00000067694d7223 */ /* 0x000fc600000100ff */
[----:B------:R-:W-:Y:S01]  /*0b30*/  FADD.FTZ R78, R78, R101 ;  /* 0x000000654e4e7221 */ /* 0x000fe20000010000 */
[----:B------:R-:W-:Y:S01]  /*0b40*/  FFMA.FTZ R96, R104, R101, R77 ;  /* 0x0000006568607223 */ /* 0x000fe2000001004d */
[----:B------:R-:W-:Y:S02]  /*0b50*/  FADD.FTZ R79, -R92, R99 ;  /* 0x000000635c4f7221 */ /* 0x000fe40000010100 */
[----:B------:R-:W-:Y:S01]  /*0b60*/  FADD.FTZ R99, R78, R83 ;  /* 0x000000534e637221 */ /* 0x000fe20000010000 */
[----:B------:R-:W-:Y:S01]  /*0b70*/  FFMA.FTZ R107, R85, R83, R96 ;  /* 0x00000053556b7223 */ /* 0x000fe20000010060 */
[----:B------:R-:W-:Y:S02]  /*0b80*/  FMUL.FTZ R79, R106, R79 ;  /* 0x0000004f6a4f7220 */ /* 0x000fe40000410000 */
        /* <DEDUP_REMOVED lines=8> */
[----:B------:R-:W-:Y:S01]  /*0c10*/  FADD.FTZ R97, -R92, R97 ;  /* 0x000000615c617221 */ /* 0x000fe20000010100 */
[----:B------:R-:W-:Y:S01]  /*0c20*/  FADD.FTZ R108, R108, R75 ;  /* 0x0000004b6c6c7221 */ /* 0x000fe20000010000 */
[----:B------:R-:W-:Y:S01]  /*0c30*/  FFMA.FTZ R96, R76, R75, R95 ;  /* 0x0000004b4c607223 */ /* 0x000fe2000001005f */
[-C--:B------:R-:W-:Y:S01]  /*0c40*/  FMUL.FTZ R78, R109, R94.reuse ;  /* 0x0000005e6d4e7220 */ /* 0x080fe20000410000 */
[----:B------:R-:W-:Y:S01]  /*0c50*/  FMUL.FTZ R100, R106, R97 ;  /* 0x000000616a647220 */ /* 0x000fe20000410000 */
[----:B------:R-:W-:Y:S01]  /*0c60*/  FADD.FTZ R99, R108, R77 ;  /* 0x0000004d6c637221 */ /* 0x000fe20000010000 */
[----:B------:R-:W-:Y:S01]  /*0c70*/  FFMA.FTZ R95, R79, R77, R96 ;  /* 0x0000004d4f5f7223 */ /* 0x000fe20000010060 */
[----:B------:R-:W-:Y:S01]  /*0c80*/  FADD.FTZ R35, R35, R94 ;  /* 0x0000005e23237221 */ /* 0x000fe20000010000 */
[C---:B------:R-:W-:Y:S01]  /*0c90*/  FFMA.FTZ R51, R100.reuse, R94, R51 ;  /* 0x0000005e64337223 */ /* 0x040fe20000010033 */
[----:B------:R-:W-:Y:S01]  /*0ca0*/  FADD.FTZ R99, R99, R78 ;  /* 0x0000004e63637221 */ /* 0x000fe20000010000 */
[----:B------:R-:W-:-:S07]  /*0cb0*/  FFMA.FTZ R108, R100, R78, R95 ;  /* 0x0000004e646c7223 */ /* 0x000fce000001005f */
.L_x_1352:
[----:B------:R-:W-:Y:S05]  /*0cc0*/  BSYNC.RECONVERGENT B2 ;  /* 0x0000000000027941 */ /* 0x000fea0003800200 */
.L_x_1351:
        /* <DEDUP_REMOVED lines=11> */
[----:B------:R-:W5:Y:S07]  /*0d80*/  LDG.E.64 R88, desc[UR6][R14.64] ;  /* 0x000000060e587981 */ /* 0x000f6e000c1e1b00 */
[----:B------:R-:W0:Y:S02]  /*0d90*/  @P0 LDC.64 R12, c[0x0][0x438] ;  /* 0x00010e00ff0c0b82 */ /* 0x000e240000000a00 */
[----:B0-----:R-:W-:-:S05]  /*0da0*/  @P0 IMAD.WIDE.U32 R12, R91, 0x10, R12 ;  /* 0x000000105b0c0825 */ /* 0x001fca00078e000c */
[----:B------:R0:W5:Y:S01]  /*0db0*/  @P0 LDG.E.128 R16, desc[UR6][R12.64] ;  /* 0x000000060c100981 */ /* 0x000162000c1e1d00 */
[----:B------:R-:W-:Y:S02]  /*0dc0*/  HADD2.F32 R94, -RZ, R59.H0_H0 ;  /* 0x2000003bff5e7230 */ /* 0x000fe40000004100 */
[--C-:B---3--:R-:W-:Y:S02]  /*0dd0*/  HADD2.F32 R81, -RZ, R4.reuse.H0_H0 ;  /* 0x20000004ff517230 */ /* 0x108fe40000004100 */
[----:B------:R-:W-:Y:S02]  /*0de0*/  HADD2.F32 R91, -RZ, R4.H1_H1 ;  /* 0x30000004ff5b7230 */ /* 0x000fe40000004100 */
[----:B------:R-:W-:Y:S02]  /*0df0*/  HADD2.F32 R115, -RZ, R7.H0_H0 ;  /* 0x20000007ff737230 */ /* 0x000fe40000004100 */
[----:B------:R-:W-:Y:S02]  /*0e00*/  HADD2.F32 R93, -RZ, R5.H0_H0 ;  /* 0x20000005ff5d7230 */ /* 0x000fe40000004100 */
[----:B------:R-:W-:-:S02]  /*0e10*/  HADD2.F32 R7, -RZ, R7.H1_H1 ;  /* 0x30000007ff077230 */ /* 0x000fc40000004100 */
[----:B------:R-:W-:Y:S02]  /*0e20*/  HADD2.F32 R111, -RZ, R6.H1_H1 ;  /* 0x30000006ff6f7230 */ /* 0x000fe40000004100 */
[----:B------:R-:W-:Y:S02]  /*0e30*/  HADD2.F32 R97, -RZ, R5.H1_H1 ;  /* 0x30000005ff617230 */ /* 0x000fe40000004100 */
[C---:B------:R-:W-:Y:S01]  /*0e40*/  FADD.FTZ R5, -R92.reuse, R81 ;  /* 0x000000515c057221 */ /* 0x040fe20000010100 */
[C---:B0-----:R-:W-:Y:S01]  /*0e50*/  FADD.FTZ R13, -R92.reuse, R91 ;  /* 0x0000005b5c0d7221 */ /* 0x041fe20000010100 */
[C---:B------:R-:W-:Y:S01]  /*0e60*/  FADD.FTZ R95, -R92.reuse, R93 ;  /* 0x0000005d5c5f7221 */ /* 0x040fe20000010100 */
[C---:B------:R-:W-:Y:S01]  /*0e70*/  FADD.FTZ R91, -R92.reuse, R7 ;  /* 0x000000075c5b7221 */ /* 0x040fe20000010100 */
[C---:B------:R-:W-:Y:S01]  /*0e80*/  FADD.FTZ R15, -R92.reuse, R111 ;  /* 0x0000006f5c0f7221 */ /* 0x040fe20000010100 */
[----:B------:R-:W-:Y:S02]  /*0e90*/  HADD2.F32 R4, -RZ, R56.H0_H0 ;  /* 0x20000038ff047230 */ /* 0x000fe40000004100 */
[----:B------:R-:W-:Y:S01]  /*0ea0*/  FADD.FTZ R107, -R92, R97 ;  /* 0x000000615c6b7221 */ /* 0x000fe20000010100 */
[----:B----4-:R-:W-:-:S02]  /*0eb0*/  HADD2.F32 R7, -RZ, R8.H0_H0 ;  /* 0x20000008ff077230 */ /* 0x010fc40000004100 */
[----:B------:R-:W-:Y:S01]  /*0ec0*/  FMUL.FTZ R5, R106, R5 ;  /* 0x000000056a057220 */ /* 0x000fe20000410000 */
[----:B------:R-:W-:Y:S02]  /*0ed0*/  HADD2.F32 R12, -RZ, R8.H1_H1 ;  /* 0x30000008ff0c7230 */ /* 0x000fe40000004100 */
[--C-:B------:R-:W-:Y:S02]  /*0ee0*/  HADD2.F32 R111, -RZ, R10.reuse.H0_H0 ;  /* 0x2000000aff6f7230 */ /* 0x100fe40000004100 */
[----:B------:R-:W-:Y:S02]  /*0ef0*/  HADD2.F32 R82, -RZ, R10.H1_H1 ;  /* 0x3000000aff527230 */ /* 0x000fe40000004100 */
[----:B------:R-:W-:Y:S02]  /*0f00*/  HADD2.F32 R8, -RZ, R56.H1_H1 ;  /* 0x30000038ff087230 */ /* 0x000fe40000004100 */
[--C-:B------:R-:W-:Y:S02]  /*0f10*/  HADD2.F32 R97, -RZ, R9.reuse.H0_H0 ;  /* 0x20000009ff617230 */ /* 0x100fe40000004100 */
[----:B------:R-:W-:-:S02]  /*0f20*/  HADD2.F32 R14, -RZ, R9.H1_H1 ;  /* 0x30000009ff0e7230 */ /* 0x000fc40000004100 */
[----:B------:R-:W-:Y:S01]  /*0f30*/  FMUL.FTZ R9, R106, R95 ;  /* 0x0000005f6a097220 */ /* 0x000fe20000410000 */
[----:B------:R-:W-:Y:S02]  /*0f40*/  HADD2.F32 R10, -RZ, R57.H0_H0 ;  /* 0x20000039ff0a7230 */ /* 0x000fe40000004100 */
[-C--:B------:R-:W-:Y:S01]  /*0f50*/  FMUL.FTZ R4, R4, R7.reuse ;  /* 0x0000000704047220 */ /* 0x080fe20000410000 */
[----:B------:R-:W-:Y:S01]  /*0f60*/  FADD.FTZ R28, R28, R7 ;  /* 0x000000071c1c7221 */ /* 0x000fe20000010000 */
[----:B------:R-:W-:Y:S01]  /*0f70*/  FFMA.FTZ R44, R5, R7, R44 ;  /* 0x00000007052c7223 */ /* 0x000fe2000001002c */
[--C-:B------:R-:W-:Y:S02]  /*0f80*/  HADD2.F32 R93, -RZ, R11.reuse.H0_H0 ;  /* 0x2000000bff5d7230 */ /* 0x100fe40000004100 */
[----:B------:R-:W-:Y:S01]  /*0f90*/  FMUL.FTZ R7, R8, R12 ;  /* 0x0000000c08077220 */ /* 0x000fe20000410000 */
[----:B------:R-:W-:Y:S02]  /*0fa0*/  HADD2.F32 R90, -RZ, R11.H1_H1 ;  /* 0x3000000bff5a7230 */ /* 0x000fe40000004100 */
[----:B------:R-:W-:Y:S01]  /*0fb0*/  FMUL.FTZ R8, R10, R97 ;  /* 0x000000610a087220 */ /* 0x000fe20000410000 */
[----:B------:R-:W-:-:S02]  /*0fc0*/  HADD2.F32 R11, -RZ, R57.H1_H1 ;  /* 0x30000039ff0b7230 */ /* 0x000fc40000004100 */
[----:B------:R-:W-:Y:S01]  /*0fd0*/  FADD.FTZ R30, R30, R97 ;  /* 0x000000611e1e7221 */ /* 0x000fe20000010000 */
[----:B------:R-:W-:Y:S01]  /*0fe0*/  FFMA.FTZ R46, R9, R97, R46 ;  /* 0x00000061092e7223 */ /* 0x000fe2000001002e */
[C---:B------:R-:W-:Y:S01]  /*0ff0*/  FMUL.FTZ R10, R106.reuse, R107 ;  /* 0x0000006b6a0a7220 */ /* 0x040fe20000410000 */
[----:B------:R-:W-:Y:S02]  /*1000*/  HADD2.F32 R97, -RZ, R58.H1_H1 ;  /* 0x3000003aff617230 */ /* 0x000fe40000004100 */
[----:B------:R-:W-:Y:S01]  /*1010*/  FADD.FTZ R80, R99, R4 ;  /* 0x0000000463507221 */ /* 0x000fe20000010000 */
[----:B------:R-:W-:Y:S02]  /*1020*/  HADD2.F32 R109, -RZ, R6.H0_H0 ;  /* 0x20000006ff6d7230 */ /* 0x000fe40000004100 */
[----:B------:R-:W-:Y:S01]  /*1030*/  FMUL.FTZ R6, R106, R13 ;  /* 0x0000000d6a067220 */ /* 0x000fe20000410000 */
[----:B------:R-:W-:Y:S01]  /*1040*/  FFMA.FTZ R95, R5, R4, R108 ;  /* 0x00000004055f7223 */ /* 0x000fe2000001006c */
[-C--:B------:R-:W-:Y:S01]  /*1050*/  FMUL.FTZ R11, R11, R14.reuse ;  /* 0x0000000e0b0b7220 */ /* 0x080fe20000410000 */
[----:B------:R-:W-:Y:S01]  /*1060*/  FADD.FTZ R31, R31, R14 ;  /* 0x0000000e1f1f7221 */ /* 0x000fe20000010000 */
[----:B------:R-:W-:Y:S01]  /*1070*/  FFMA.FTZ R47, R10, R14, R47 ;  /* 0x0000000e0a2f7223 */ /* 0x000fe2000001002f */
[----:B------:R-:W-:Y:S01]  /*1080*/  FMUL.FTZ R14, R97, R82 ;  /* 0x00000052610e7220 */ /* 0x000fe20000410000 */
[----:B------:R-:W-:Y:S01]  /*1090*/  FADD.FTZ R97, R80, R7 ;  /* 0x0000000750617221 */ /* 0x000fe20000010000 */
[C---:B------:R-:W-:Y:S01]  /*10a0*/  FFMA.FTZ R84, R6.reuse, R7, R95 ;  /* 0x0000000706547223 */ /* 0x040fe2000001005f */
[----:B------:R-:W-:Y:S01]  /*10b0*/  FADD.FTZ R29, R29, R12 ;  /* 0x0000000c1d1d7221 */ /* 0x000fe20000010000 */
[----:B------:R-:W-:Y:S01]  /*10c0*/  FFMA.FTZ R45, R6, R12, R45 ;  /* 0x0000000c062d7223 */ /* 0x000fe2000001002d */
[C---:B------:R-:W-:Y:S01]  /*10d0*/  FADD.FTZ R109, -R92.reuse, R109 ;  /* 0x0000006d5c6d7221 */ /* 0x040fe20000010100 */
[----:B------:R-:W-:Y:S01]  /*10e0*/  FADD.FTZ R81, -R92, R115 ;  /* 0x000000735c517221 */ /* 0x000fe20000010100 */
[----:B------:R-:W-:-:S02]  /*10f0*/  HADD2.F32 R12, -RZ, R58.H0_H0 ;  /* 0x2000003aff0c7230 */ /* 0x000fc40000004100 */
[----:B------:R-:W-:Y:S01]  /*1100*/  FMUL.FTZ R80, R106, R15 ;  /* 0x0000000f6a507220 */ /* 0x000fe20000410000 */
        /* <DEDUP_REMOVED lines=15> */
[-C--:B------:R-:W-:Y:S01]  /*1200*/  FMUL.FTZ R82, R99, R90.reuse ;  /* 0x0000005a63527220 */ /* 0x080fe20000410000 */
        /* <DEDUP_REMOVED lines=12> */
.L_x_1350:
[----:B-----5:R-:W-:Y:S01]  /*12d0*/  ISETP.GE.AND P1, PT, R98, 0x1, PT ;  /* 0x000000016200780c */ /* 0x020fe20003f26270 */
[----:B------:R-:W-:Y:S01]  /*12e0*/  UISETP.NE.U32.AND UP0, UPT, UR10, URZ, UPT ;  /* 0x000000ff0a00728c */ /* 0x000fe2000bf05070 */
[----:B------:R-:W-:Y:S01]  /*12f0*/  MOV R0, UR14 ;  /* 0x0000000e00007c02 */ /* 0x000fe20008000f00 */
[----:B------:R-:W-:Y:S02]  /*1300*/  HFMA2 R107, -RZ, RZ, 0, 0 ;  /* 0x00000000ff6b7431 */ /* 0x000fe400000001ff */
[----:B------:R-:W-:Y:S02]  /*1310*/  UISETP.NE.AND.EX UP0, UPT, UR11, URZ, UPT, UP0 ;  /* 0x000000ff0b00728c */ /* 0x000fe4000bf05300 */
[----:B------:R-:W-:-:S06]  /*1320*/  IMAD R90, R3, R0, RZ ;  /* 0x00000000035a7224 */ /* 0x000fcc00078e02ff */
[----:B------:R-:W-:-:S05]  /*1330*/  @P1 IADD3 R91, PT, PT, R98, -0x1, RZ ;  /* 0xffffffff625b1810 */ /* 0x000fca0007ffe0ff */
[----:B------:R-:W-:Y:S01]  /*1340*/  @P1 IMAD R92, R91, R0, RZ ;  /* 0x000000005b5c1224 */ /* 0x000fe200078e02ff */
[----:B------:R-:W-:-:S04]  /*1350*/  SHF.R.S32.HI R91, RZ, 0x1f, R90 ;  /* 0x0000001fff5b7819 */ /* 0x000fc8000001145a */
[----:B------:R-:W-:Y:S02]  /*1360*/  @P1 SHF.R.S32.HI R93, RZ, 0x1f, R92 ;  /* 0x0000001fff5d1819 */ /* 0x000fe4000001145c */
[----:B------:R-:W-:Y:S02]  /*1370*/  LEA.HI R91, R91, R90, RZ, 0x3 ;  /* 0x0000005a5b5b7211 */ /* 0x000fe400078f18ff */
[----:B------:R-:W-:Y:S02]  /*1380*/  @P1 LEA.HI R93, R93, R92, RZ, 0x3 ;  /* 0x0000005c5d5d1211 */ /* 0x000fe400078f18ff */
[-C--:B------:R-:W-:Y:S02]  /*1390*/  LEA.HI.SX32 R110, R91, R108.reuse, 0x1d ;  /* 0x0000006c5b6e7211 */ /* 0x080fe400078feaff */
[----:B------:R-:W-:Y:S02]  /*13a0*/  @P1 LEA.HI.SX32 R107, R93, R108, 0x1d ;  /* 0x0000006c5d6b1211 */ /* 0x000fe400078feaff */
[----:B------:R-:W-:Y:S01]  /*13b0*/  MOV R99, R110 ;  /* 0x0000006e00637202 */ /* 0x000fe20000000f00 */
        /* <DEDUP_REMOVED lines=9> */
.L_x_1356:
[----:B------:R-:W-:Y:S05]  /*1450*/  BSYNC.RECONVERGENT B2 ;  /* 0x0000000000027941 */ /* 0x000fea0003800200 */
.L_x_1355:
[----:B------:R-:W-:Y:S01]  /*1460*/  HFMA2 R99, -RZ, RZ, 0, 0 ;  /* 0x00000000ff637431 */ /* 0x000fe200000001ff */
[----:B------:R-:W-:Y:S01]  /*1470*/  MOV R108, RZ ;  /* 0x000000ff006c7202 */ /* 0x000fe20000000f00 */
[----:B------:R-:W-:Y:S06]  /*1480*/  @!P2 BRA `(.L_x_1353) ;  /* 0x000000000058a947 */ /* 0x000fec0003800000 */
[----:B------:R-:W0:Y:S02]  /*1490*/  LDC.64 R88, c[0x0][0x3b0] ;  /* 0x0000ec00ff587b82 */ /* 0x000e240000000a00 */
[----:B0-----:R-:W-:-:S06]  /*14a0*/  IMAD.WIDE.U32 R88, R107, 0x8, R88 ;  /* 0x000000086b587825 */ /* 0x001fcc00078e0058 */
[----:B------:R-:W5:Y:S01]  /*14b0*/  LDG.E.64 R88, desc[UR6][R88.64] ;  /* 0x0000000658587981 */ /* 0x000f62000c1e1b00 */
[----:B------:R-:W-:Y:S05]  /*14c0*/  BRA `(.L_x_1353) ;  /* 0x0000000000487947 */ /* 0x000fea0003800000 */
.L_x_1354:
        /* <DEDUP_REMOVED lines=16> */
[----:B------:R-:W-:Y:S02]  /*15d0*/  MOV R99, RZ ;  /* 0x000000ff00637202 */ /* 0x000fe40000000f00 */
[----:B------:R-:W-:-:S07]  /*15e0*/  MOV R108, RZ ;  /* 0x000000ff006c7202 */ /* 0x000fce0000000f00 */
.L_x_1353:
[----:B------:R-:W-:Y:S05]  /*15f0*/  BSYNC.RECONVERGENT B1 ;  /* 0x0000000000017941 */ /* 0x000fea0003800200 */
.L_x_1349:
        /* <DEDUP_REMOVED lines=20> */
.L_x_1412:
[----:B------:R-:W3:Y:S01]  /*1740*/  S2R R107, SR_TID.X ;  /* 0x00000000006b7919 */ /* 0x000ee20000002100 */
[----:B------:R-:W-:Y:S01]  /*1750*/  @P1 IADD3 R93, PT, PT, R98, -0x1, RZ ;  /* 0xffffffff625d1810 */ /* 0x000fe20007ffe0ff */
[----:B-1----:R-:W-:Y:S01]  /*1760*/  FADD.FTZ R90, R97, R90 ;  /* 0x0000005a615a7221 */ /* 0x002fe20000010000 */
[----:B------:R-:W-:Y:S02]  /*1770*/  HFMA2 R109, -RZ, RZ, 0, 0 ;  /* 0x00000000ff6d7431 */ /* 0x000fe400000001ff */
[----:B--2---:R-:W-:Y:S01]  /*1780*/  FADD.FTZ R91, R96, R91 ;  /* 0x0000005b605b7221 */ /* 0x004fe20000010000 */
[----:B------:R-:W-:Y:S01]  /*1790*/  ISETP.NE.AND P0, PT, RZ, UR8, PT ;  /* 0x00000008ff007c0c */ /* 0x000fe2000bf05270 */
[----:B------:R-:W-:Y:S02]  /*17a0*/  @P1 IMAD R93, R93, R0, RZ ;  /* 0x000000005d5d1224 */ /* 0x000fe400078e02ff */
[----:B------:R-:W-:Y:S01]  /*17b0*/  FMUL.FTZ R111, R90, UR9 ;  /* 0x000000095a6f7c20 */ /* 0x000fe20008410000 */
        /* <DEDUP_REMOVED lines=28> */
[----:B------:R-:W-:-:S04]  /*1980*/  F2FP.F16.F32.PACK_AB R91, RZ, R91 ;  /* 0x0000005bff5b723e */ /* 0x000fc800000000ff */
[----:B------:R-:W-:-:S07]  /*1990*/  PRMT R64, R91, 0x7610, R64 ;  /* 0x000076105b407816 */ /* 0x000fce0000000040 */
.L_x_1364:
[----:B------:R-:W-:Y:S05]  /*19a0*/  BSYNC.RECONVERGENT B3 ;  /* 0x0000000000037941 */ /* 0x000fea0003800200 */
.L_x_1363:
        /* <DEDUP_REMOVED lines=13> */
.L_x_1366:
[----:B------:R-:W-:Y:S05]  /*1a80*/  BSYNC.RECONVERGENT B3 ;  /* 0x0000000000037941 */ /* 0x000fea0003800200 */
.L_x_1365:
        /* <DEDUP_REMOVED lines=13> */
.L_x_1368:
[----:B------:R-:W-:Y:S05]  /*1b60*/  BSYNC.RECONVERGENT B3 ;  /* 0x0000000000037941 */ /* 0x000fea0003800200 */
.L_x_1367:
        /* <DEDUP_REMOVED lines=13> */
.L_x_1370:
[----:B------:R-:W-:Y:S05]  /*1c40*/  BSYNC.RECONVERGENT B3 ;  /* 0x0000000000037941 */ /* 0x000fea0003800200 */
.L_x_1369:
        /* <DEDUP_REMOVED lines=13> */
.L_x_1372:
[----:B------:R-:W-:Y:S05]  /*1d20*/  BSYNC.RECONVERGENT B3 ;  /* 0x0000000000037941 */ /* 0x000fea0003800200 */
.L_x_1371:
        /* <DEDUP_REMOVED lines=13> */
.L_x_1374:
[----:B------:R-:W-:Y:S05]  /*1e00*/  BSYNC.RECONVERGENT B3 ;  /* 0x0000000000037941 */ /* 0x000fea0003800200 */
.L_x_1373:
        /* <DEDUP_REMOVED lines=13> */
.L_x_1376:
[----:B------:R-:W-:Y:S05]  /*1ee0*/  BSYNC.RECONVERGENT B3 ;  /* 0x0000000000037941 */ /* 0x000fea0003800200 */
.L_x_1375:
        /* <DEDUP_REMOVED lines=11> */
[----:B------:R-:W-:-:S04]  /*1fa0*/  F2FP.F16.F32.PACK_AB R91, RZ, R91 ;  /* 0x0000005bff5b723e */ /* 0x000fc800000000ff */
[----:B------:R-:W-:Y:S01]  /*1fb0*/  PRMT R67, R67, 0x5410, R91 ;  /* 0x0000541043437816 */ /* 0x000fe2000000005b */
[----:B------:R-:W-:Y:S06]  /*1fc0*/  BRA `(.L_x_1377) ;  /* 0x0000001000a47947 */ /* 0x000fec0003800000 */
.L_x_1362:
[----:B------:R-:W1:Y:S01]  /*1fd0*/  @P1 LDC.64 R70, c[0x0][0x408] ;  /* 0x00010200ff461b82 */ /* 0x000e620000000a00 */
[-CC-:B------:R-:W-:Y:S01]  /*1fe0*/  FFMA.FTZ R98, R79, R112.reuse, R111.reuse ;  /* 0x000000704f627223 */ /* 0x180fe2000001006f */
[-CC-:B------:R-:W-:Y:S01]  /*1ff0*/  FFMA.FTZ R94, R105, R112.reuse, R111.reuse ;  /* 0x00000070695e7223 */ /* 0x180fe2000001006f */
[-CC-:B------:R-:W-:Y:S01]  /*2000*/  FFMA.FTZ R116, R85, R112.reuse, R111.reuse ;  /* 0x0000007055747223 */ /* 0x180fe2000001006f */
[-CC-:B0-----:R-:W-:Y:S01]  /*2010*/  FFMA.FTZ R96, R104, R112.reuse, R111.reuse ;  /* 0x0000007068607223 */ /* 0x181fe2000001006f */
[----:B------:R-:W-:Y:S01]  /*2020*/  FADD.FTZ R99, R77, -R98 ;  /* 0x800000624d637221 */ /* 0x000fe20000010000 */
[----:B------:R-:W-:Y:S01]  /*2030*/  FADD.FTZ R95, R103, -R94 ;  /* 0x8000005e675f7221 */ /* 0x000fe20000010000 */
[----:B------:R-:W-:Y:S01]  /*2040*/  ISETP.GT.AND P0, PT, R113, RZ, PT ;  /* 0x000000ff7100720c */ /* 0x000fe20003f04270 */
[----:B------:R-:W0:Y:S01]  /*2050*/  @P1 LDC.64 R68, c[0x0][0x408] ;  /* 0x00010200ff441b82 */ /* 0x000e220000000a00 */
[C---:B------:R-:W-:Y:S01]  /*2060*/  FMUL.FTZ R98, R106.reuse, R99 ;  /* 0x000000636a627220 */ /* 0x040fe20000410000 */
[----:B------:R-:W-:Y:S01]  /*2070*/  FADD.FTZ R99, R83, -R116 ;  /* 0x8000007453637221 */ /* 0x000fe20000010000 */
[C---:B------:R-:W-:Y:S01]  /*2080*/  FMUL.FTZ R94, R106.reuse, R95 ;  /* 0x0000005f6a5e7220 */ /* 0x040fe20000410000 */
[----:B------:R-:W-:Y:S01]  /*2090*/  FADD.FTZ R97, R101, -R96 ;  /* 0x8000006065617221 */ /* 0x000fe20000010000 */
[-C--:B------:R-:W-:Y:S01]  /*20a0*/  FFMA.FTZ R117, R73, R112.reuse, R111 ;  /* 0x0000007049757223 */ /* 0x080fe2000001006f */
[----:B------:R-:W-:Y:S01]  /*20b0*/  FMUL.FTZ R99, R106, R99 ;  /* 0x000000636a637220 */ /* 0x000fe20000410000 */
[----:B------:R-:W-:Y:S01]  /*20c0*/  FSEL R98, R98, RZ, P0 ;  /* 0x000000ff62627208 */ /* 0x000fe20000000000 */
        /* <DEDUP_REMOVED lines=12> */
[----:B------:R-:W-:Y:S01]  /*2190*/  FSEL R120, R117, RZ, P0 ;  /* 0x000000ff75787208 */ /* 0x000fe20000000000 */
[----:B------:R-:W-:Y:S01]  /*21a0*/  FMUL.FTZ R118, R106, R119 ;  /* 0x000000776a767220 */ /* 0x000fe20000410000 */
[----:B------:R-:W-:Y:S01]  /*21b0*/  @P1 LOP3.LUT P4, RZ, R86, 0xff00, RZ, 0xc0, !PT ;  /* 0x0000ff0056ff1812 */ /* 0x000fe2000788c0ff */
[----:B0-----:R-:W-:Y:S01]  /*21c0*/  @P1 FMUL.FTZ R69, R98, R69 ;  /* 0x0000004562451220 */ /* 0x001fe20000410000 */
[----:B------:R-:W-:Y:S02]  /*21d0*/  @P1 LOP3.LUT P5, RZ, R87, 0xff0000, RZ, 0xc0, !PT ;  /* 0x00ff000057ff1812 */ /* 0x000fe400078ac0ff */
[----:B------:R-:W-:Y:S01]  /*21e0*/  FSEL R118, R118, RZ, P0 ;  /* 0x000000ff76767208 */ /* 0x000fe20000000000 */
[----:B------:R-:W-:Y:S01]  /*21f0*/  @P1 FMUL.FTZ R95, R69, R68 ;  /* 0x00000044455f1220 */ /* 0x000fe20000410000 */
[----:B------:R-:W-:Y:S01]  /*2200*/  F2FP.F16.F32.PACK_AB R94, RZ, R94 ;  /* 0x0000005eff5e723e */ /* 0x000fe200000000ff */
[----:B------:R-:W0:Y:S01]  /*2210*/  @P1 LDC.64 R68, c[0x0][0x408] ;  /* 0x00010200ff441b82 */ /* 0x000e220000000a00 */
[----:B--2---:R-:W-:Y:S01]  /*2220*/  @P1 FMUL.FTZ R99, R116, R93 ;  /* 0x0000005d74631220 */ /* 0x004fe20000410000 */
[----:B------:R-:W-:Y:S01]  /*2230*/  @P1 FMUL.FTZ R93, R71, R70 ;  /* 0x00000046475d1220 */ /* 0x000fe20000410000 */
[----:B------:R-:W-:-:S02]  /*2240*/  @P1 FSEL R95, R95, RZ, P5 ;  /* 0x000000ff5f5f1208 */ /* 0x000fc40002800000 */
[----:B------:R-:W-:Y:S01]  /*2250*/  @P1 FMUL.FTZ R92, R99, R92 ;  /* 0x0000005c635c1220 */ /* 0x000fe20000410000 */
[----:B------:R-:W-:Y:S02]  /*2260*/  FFMA.FTZ R99, R102, R112, R111 ;  /* 0x0000007066637223 */ /* 0x000fe4000001006f */
[----:B------:R-:W1:Y:S01]  /*2270*/  @P1 LDC.64 R70, c[0x0][0x408] ;  /* 0x00010200ff461b82 */ /* 0x000e620000000a00 */
[----:B------:R-:W-:Y:S01]  /*2280*/  @P1 FSEL R93, R93, RZ, P3 ;  /* 0x000000ff5d5d1208 */ /* 0x000fe20001800000 */
[----:B---3--:R-:W-:Y:S01]  /*2290*/  @P1 FMUL.FTZ R91, R96, R91 ;  /* 0x0000005b605b1220 */ /* 0x008fe20000410000 */
[----:B------:R-:W-:Y:S01]  /*22a0*/  FADD.FTZ R99, R72, -R99 ;  /* 0x8000006348637221 */ /* 0x000fe20000010000 */
[----:B------:R-:W-:Y:S02]  /*22b0*/  @P1 LOP3.LUT P3, RZ, R86, 0xff0000, RZ, 0xc0, !PT ;  /* 0x00ff000056ff1812 */ /* 0x000fe4000786c0ff */
[----:B------:R-:W-:Y:S01]  /*22c0*/  @P1 FMUL.FTZ R97, R91, R90 ;  /* 0x0000005a5b611220 */ /* 0x000fe20000410000 */
[----:B------:R-:W-:Y:S01]  /*22d0*/  FMUL.FTZ R99, R106, R99 ;  /* 0x000000636a637220 */ /* 0x000fe20000410000 */
[----:B------:R-:W2:Y:S01]  /*22e0*/  @P1 LDC.64 R90, c[0x0][0x408] ;  /* 0x00010200ff5a1b82 */ /* 0x000ea20000000a00 */
[----:B------:R-:W-:-:S02]  /*22f0*/  @P1 FSEL R92, R92, RZ, P3 ;  /* 0x000000ff5c5c1208 */ /* 0x000fc40001800000 */
[----:B------:R-:W-:Y:S02]  /*2300*/  @P1 FSEL R97, R97, RZ, P4 ;  /* 0x000000ff61611208 */ /* 0x000fe40002000000 */
[----:B------:R-:W-:Y:S02]  /*2310*/  FSEL R122, R99, RZ, P0 ;  /* 0x000000ff637a7208 */ /* 0x000fe40000000000 */
[C---:B------:R-:W-:Y:S02]  /*2320*/  @P1 LOP3.LUT P4, RZ, R87.reuse, 0xff, RZ, 0xc0, !PT ;  /* 0x000000ff57ff1812 */ /* 0x040fe4000788c0ff */
[----:B------:R-:W-:Y:S01]  /*2330*/  @P1 LOP3.LUT P3, RZ, R86, 0xff000000, RZ, 0xc0, !PT ;  /* 0xff00000056ff1812 */ /* 0x000fe2000786c0ff */
[----:B0-----:R-:W-:Y:S01]  /*2340*/  @P1 FMUL.FTZ R69, R122, R69 ;  /* 0x000000457a451220 */ /* 0x001fe20000410000 */
[----:B------:R-:W-:Y:S02]  /*2350*/  @P1 LOP3.LUT P5, RZ, R87, 0xff00, RZ, 0xc0, !PT ;  /* 0x0000ff0057ff1812 */ /* 0x000fe400078ac0ff */
[----:B------:R-:W-:Y:S01]  /*2360*/  @P1 F2FP.F16.F32.PACK_AB R93, RZ, R93 ;  /* 0x0000005dff5d123e */ /* 0x000fe200000000ff */
[----:B------:R-:W-:Y:S01]  /*2370*/  @P1 FMUL.FTZ R68, R69, R68 ;  /* 0x0000004445441220 */ /* 0x000fe20000410000 */
[----:B------:R-:W-:Y:S01]  /*2380*/  @P1 F2FP.F16.F32.PACK_AB R92, RZ, R92 ;  /* 0x0000005cff5c123e */ /* 0x000fe200000000ff */
[----:B-1----:R-:W-:Y:S01]  /*2390*/  @P1 FMUL.FTZ R71, R120, R71 ;  /* 0x0000004778471220 */ /* 0x002fe20000410000 */
[----:B------:R-:W-:-:S02]  /*23a0*/  @P1 PRMT R64, R93, 0x7610, R64 ;  /* 0x000076105d401816 */ /* 0x000fc40000000040 */
[----:B------:R-:W-:Y:S01]  /*23b0*/  @P1 FSEL R68, R68, RZ, P3 ;  /* 0x000000ff44441208 */ /* 0x000fe20001800000 */
[----:B------:R-:W-:Y:S01]  /*23c0*/  @P1 FMUL.FTZ R70, R71, R70 ;  /* 0x0000004647461220 */ /* 0x000fe20000410000 */
[----:B------:R-:W-:Y:S01]  /*23d0*/  FFMA.FTZ R71, R100, R112, R111 ;  /* 0x0000007064477223 */ /* 0x000fe2000001006f */
[----:B------:R-:W-:Y:S01]  /*23e0*/  @P1 PRMT R65, R92, 0x7610, R65 ;  /* 0x000076105c411816 */ /* 0x000fe20000000041 */
[----:B--2---:R-:W-:Y:S02]  /*23f0*/  @P1 FMUL.FTZ R91, R118, R91 ;  /* 0x0000005b765b1220 */ /* 0x004fe40000410000 */
[----:B------:R-:W-:Y:S01]  /*2400*/  FADD.FTZ R71, R78, -R71 ;  /* 0x800000474e477221 */ /* 0x000fe20000010000 */
[----:B------:R-:W-:Y:S01]  /*2410*/  @P1 FSEL R70, R70, RZ, P4 ;  /* 0x000000ff46461208 */ /* 0x000fe20002000000 */
[----:B------:R-:W-:Y:S02]  /*2420*/  @P1 FMUL.FTZ R90, R91, R90 ;  /* 0x0000005a5b5a1220 */ /* 0x000fe40000410000 */
[----:B------:R-:W-:Y:S01]  /*2430*/  FMUL.FTZ R71, R106, R71 ;  /* 0x000000476a477220 */ /* 0x000fe20000410000 */
[----:B------:R-:W-:-:S02]  /*2440*/  @P1 F2FP.F16.F32.PACK_AB R70, RZ, R70 ;  /* 0x00000046ff46123e */ /* 0x000fc400000000ff */
[----:B------:R-:W-:Y:S02]  /*2450*/  @P1 F2FP.F16.F32.PACK_AB R68, RZ, R68 ;  /* 0x00000044ff44123e */ /* 0x000fe400000000ff */
[----:B------:R-:W-:Y:S02]  /*2460*/  @P1 FSEL R90, R90, RZ, P5 ;  /* 0x000000ff5a5a1208 */ /* 0x000fe40002800000 */
[----:B------:R-:W-:Y:S02]  /*2470*/  F2FP.F16.F32.PACK_AB R96, RZ, R96 ;  /* 0x00000060ff60723e */ /* 0x000fe400000000ff */
[----:B------:R-:W-:Y:S02]  /*2480*/  F2FP.F16.F32.PACK_AB R69, RZ, R116 ;  /* 0x00000074ff45723e */ /* 0x000fe400000000ff */
[----:B------:R-:W-:Y:S02]  /*2490*/  F2FP.F16.F32.PACK_AB R91, RZ, R122 ;  /* 0x0000007aff5b723e */ /* 0x000fe400000000ff */
[----:B------:R-:W-:-:S02]  /*24a0*/  F2FP.F16.F32.PACK_AB R120, RZ, R120 ;  /* 0x00000078ff78723e */ /* 0x000fc400000000ff */
[----:B------:R-:W-:Y:S02]  /*24b0*/  @P1 F2FP.F16.F32.PACK_AB R95, RZ, R95 ;  /* 0x0000005fff5f123e */ /* 0x000fe400000000ff */
[----:B------:R-:W-:Y:S02]  /*24c0*/  @P1 F2FP.F16.F32.PACK_AB R97, RZ, R97 ;  /* 0x00000061ff61123e */ /* 0x000fe400000000ff */
[----:B------:R-:W-:Y:S02]  /*24d0*/  F2FP.F16.F32.PACK_AB R118, RZ, R118 ;  /* 0x00000076ff76723e */ /* 0x000fe400000000ff */
[----:B------:R-:W-:Y:S02]  /*24e0*/  @P1 F2FP.F16.F32.PACK_AB R90, RZ, R90 ;  /* 0x0000005aff5a123e */ /* 0x000fe400000000ff */
[----:B------:R-:W-:Y:S02]  /*24f0*/  FSEL R93, R71, RZ, P0 ;  /* 0x000000ff475d7208 */ /* 0x000fe40000000000 */
[----:B------:R-:W-:-:S02]  /*2500*/  @P1 PRMT R66, R70, 0x7610, R66 ;  /* 0x0000761046421816 */ /* 0x000fc40000000042 */
[----:B------:R-:W-:Y:S02]  /*2510*/  @P1 PRMT R65, R65, 0x5410, R68 ;  /* 0x0000541041411816 */ /* 0x000fe40000000044 */
[----:B------:R-:W-:Y:S02]  /*2520*/  @P1 PRMT R67, R95, 0x7610, R67 ;  /* 0x000076105f431816 */ /* 0x000fe40000000043 */
[----:B------:R-:W-:Y:S02]  /*2530*/  @P1 PRMT R64, R64, 0x5410, R97 ;  /* 0x0000541040401816 */ /* 0x000fe40000000061 */
[----:B------:R-:W-:Y:S02]  /*2540*/  @P1 PRMT R66, R66, 0x5410, R90 ;  /* 0x0000541042421816 */ /* 0x000fe4000000005a */
[----:B------:R-:W-:Y:S02]  /*2550*/  F2FP.F16.F32.PACK_AB R71, R93, R98 ;  /* 0x000000625d47723e */ /* 0x000fe400000000ff */
        /* <DEDUP_REMOVED lines=9> */
[----:B------:R-:W-:-:S04]  /*25f0*/  F2FP.F16.F32.PACK_AB R90, RZ, R90 ;  /* 0x0000005aff5a723e */ /* 0x000fc800000000ff */
[----:B------:R-:W-:Y:S01]  /*2600*/  PRMT R67, R67, 0x5410, R90 ;  /* 0x0000541043437816 */ /* 0x000fe2000000005a */
[----:B------:R-:W-:Y:S06]  /*2610*/  BRA `(.L_x_1377) ;  /* 0x0000000c00107947 */ /* 0x000fec0003800000 */
.L_x_1361:
[----:B------:R-:W-:Y:S02]  /*2620*/  MOV R115, UR20 ;  /* 0x0000001400737c02 */ /* 0x000fe40008000f00 */
[----:B------:R-:W-:Y:S02]  /*2630*/  MOV R114, UR21 ;  /* 0x0000001500727c02 */ /* 0x000fe40008000f00 */
[----:B------:R-:W-:-:S04]  /*2640*/  ISETP.NE.U32.AND P0, PT, R115, RZ, PT ;  /* 0x000000ff7300720c */ /* 0x000fc80003f05070 */
[----:B------:R-:W-:-:S13]  /*2650*/  ISETP.NE.AND.EX P0, PT, R114, RZ, PT, P0 ;  /* 0x000000ff7200720c */ /* 0x000fda0003f05300 */
[----:B------:R-:W-:Y:S05]  /*2660*/  @P0 BRA `(.L_x_1378) ;  /* 0x00000004006c0947 */ /* 0x000fea0003800000 */
[----:B------:R-:W-:Y:S01]  /*2670*/  ISETP.GT.AND P0, PT, R113, RZ, PT ;  /* 0x000000ff7100720c */ /* 0x000fe20003f04270 */
[----:B------:R-:W1:Y:S01]  /*2680*/  @P1 LDC.64 R90, c[0x0][0x408] ;  /* 0x00010200ff5a1b82 */ /* 0x000e620000000a00 */
[--C-:B-----5:R-:W-:Y:S01]  /*2690*/  HADD2.F32 R95, -RZ, R20.reuse.H0_H0 ;  /* 0x20000014ff5f7230 */ /* 0x120fe20000004100 */
[C---:B------:R-:W-:Y:S01]  /*26a0*/  @P1 LOP3.LUT P3, RZ, R86.reuse, 0xff, RZ, 0xc0, !PT ;  /* 0x000000ff56ff1812 */ /* 0x040fe2000786c0ff */
[----:B0-----:R-:W-:Y:S01]  /*26b0*/  HADD2.F32 R97, -RZ, R20.H1_H1 ;  /* 0x30000014ff617230 */ /* 0x001fe20000004100 */
[----:B------:R-:W-:Y:S01]  /*26c0*/  @P1 LOP3.LUT P4, RZ, R86, 0xff00, RZ, 0xc0, !PT ;  /* 0x0000ff0056ff1812 */ /* 0x000fe2000788c0ff */
[----:B------:R-:W-:Y:S01]  /*26d0*/  HADD2.F32 R117, -RZ, R21.H0_H0 ;  /* 0x20000015ff757230 */ /* 0x000fe20000004100 */
[C---:B------:R-:W-:Y:S01]  /*26e0*/  @P1 LOP3.LUT P5, RZ, R87.reuse, 0xff00, RZ, 0xc0, !PT ;  /* 0x0000ff0057ff1812 */ /* 0x040fe200078ac0ff */
[----:B------:R-:W-:Y:S01]  /*26f0*/  HADD2.F32 R119, -RZ, R22.H0_H0 ;  /* 0x20000016ff777230 */ /* 0x000fe20000004100 */
[----:B------:R-:W0:Y:S01]  /*2700*/  @P1 LDC.64 R92, c[0x0][0x408] ;  /* 0x00010200ff5c1b82 */ /* 0x000e220000000a00 */
[----:B------:R-:W-:Y:S01]  /*2710*/  HADD2.F32 R121, -RZ, R23.H0_H0 ;  /* 0x20000017ff797230 */ /* 0x000fe20000004100 */
[----:B------:R-:W-:Y:S01]  /*2720*/  @P1 LOP3.LUT P6, RZ, R87, 0xff0000, RZ, 0xc0, !PT ;  /* 0x00ff000057ff1812 */ /* 0x000fe200078cc0ff */
[----:B------:R-:W-:-:S02]  /*2730*/  HADD2.F32 R116, -RZ, R21.H1_H1 ;  /* 0x30000015ff747230 */ /* 0x000fc40000004100 */
[-CC-:B------:R-:W-:Y:S01]  /*2740*/  @P0 FFMA.FTZ R94, R105, R112.reuse, R111.reuse ;  /* 0x00000070695e0223 */ /* 0x180fe2000001006f */
[-CC-:B------:R-:W-:Y:S01]  /*2750*/  @P0 FFMA.FTZ R96, R104, R112.reuse, R111.reuse ;  /* 0x0000007068600223 */ /* 0x180fe2000001006f */
[----:B------:R-:W-:Y:S01]  /*2760*/  @P0 FFMA.FTZ R99, R102, R112, R111 ;  /* 0x0000007066630223 */ /* 0x000fe2000001006f */
[----:B------:R-:W-:Y:S02]  /*2770*/  HADD2.F32 R118, -RZ, R22.H1_H1 ;  /* 0x30000016ff767230 */ /* 0x000fe40000004100 */
[----:B------:R-:W-:Y:S01]  /*2780*/  @P0 FADD.FTZ R94, R103, -R94 ;  /* 0x8000005e675e0221 */ /* 0x000fe20000010000 */
[----:B------:R-:W-:Y:S01]  /*2790*/  @P0 FADD.FTZ R96, R101, -R96 ;  /* 0x8000006065600221 */ /* 0x000fe20000010000 */
[----:B------:R-:W-:Y:S02]  /*27a0*/  @P0 FADD.FTZ R99, R72, -R99 ;  /* 0x8000006348630221 */ /* 0x000fe40000010000 */
[C---:B------:R-:W-:Y:S01]  /*27b0*/  @P0 FFMA.FTZ R95, R106.reuse, R94, R95 ;  /* 0x0000005e6a5f0223 */ /* 0x040fe2000001005f */
[----:B------:R-:W-:Y:S01]  /*27c0*/  @P0 FFMA.FTZ R94, R85, R112, R111 ;  /* 0x00000070555e0223 */ /* 0x000fe2000001006f */
[C---:B------:R-:W-:Y:S01]  /*27d0*/  @P0 FFMA.FTZ R97, R106.reuse, R96, R97 ;  /* 0x000000606a610223 */ /* 0x040fe20000010061 */
[C---:B------:R-:W-:Y:S01]  /*27e0*/  @P0 FFMA.FTZ R116, R106.reuse, R99, R116 ;  /* 0x000000636a740223 */ /* 0x040fe20000010074 */
[----:B-1----:R-:W-:Y:S01]  /*27f0*/  @P1 FMUL.FTZ R91, R95, R91 ;  /* 0x0000005b5f5b1220 */ /* 0x002fe20000410000 */
[----:B------:R-:W-:Y:S01]  /*2800*/  @P0 FADD.FTZ R94, R83, -R94 ;  /* 0x8000005e535e0221 */ /* 0x000fe20000010000 */
[----:B------:R-:W-:Y:S01]  /*2810*/  @P0 FFMA.FTZ R95, R73, R112, R111 ;  /* 0x00000070495f0223 */ /* 0x000fe2000001006f */
[----:B------:R-:W1:Y:S01]  /*2820*/  @P1 LDC.64 R98, c[0x0][0x408] ;  /* 0x00010200ff621b82 */ /* 0x000e620000000a00 */
[----:B------:R-:W-:Y:S01]  /*2830*/  @P1 FMUL.FTZ R90, R91, R90 ;  /* 0x0000005a5b5a1220 */ /* 0x000fe20000410000 */
[----:B------:R-:W-:Y:S01]  /*2840*/  @P0 FFMA.FTZ R117, R106, R94, R117 ;  /* 0x0000005e6a750223 */ /* 0x000fe20000010075 */
[-C--:B------:R-:W-:Y:S01]  /*2850*/  @P0 FFMA.FTZ R94, R76, R112.reuse, R111 ;  /* 0x000000704c5e0223 */ /* 0x080fe2000001006f */
[----:B------:R-:W-:Y:S01]  /*2860*/  @P0 FADD.FTZ R95, R74, -R95 ;  /* 0x8000005f4a5f0221 */ /* 0x000fe20000010000 */
[----:B0-----:R-:W-:Y:S01]  /*2870*/  @P1 FMUL.FTZ R93, R97, R93 ;  /* 0x0000005d615d1220 */ /* 0x001fe20000410000 */
[----:B------:R-:W-:Y:S01]  /*2880*/  @P1 FSEL R90, R90, RZ, P3 ;  /* 0x000000ff5a5a1208 */ /* 0x000fe20001800000 */
[----:B------:R-:W-:Y:S01]  /*2890*/  @P0 FADD.FTZ R97, R75, -R94 ;  /* 0x8000005e4b610221 */ /* 0x000fe20000010000 */
[----:B------:R-:W-:Y:S01]  /*28a0*/  @P0 FFMA.FTZ R94, R79, R112, R111 ;  /* 0x000000704f5e0223 */ /* 0x000fe2000001006f */
[----:B------:R-:W-:Y:S01]  /*28b0*/  @P1 FMUL.FTZ R92, R93, R92 ;  /* 0x0000005c5d5c1220 */ /* 0x000fe20000410000 */
[----:B------:R-:W-:Y:S01]  /*28c0*/  @P1 F2FP.F16.F32.PACK_AB R120, RZ, R90 ;  /* 0x0000005aff78123e */ /* 0x000fe200000000ff */
[----:B------:R-:W-:Y:S01]  /*28d0*/  @P0 FFMA.FTZ R119, R106, R95, R119 ;  /* 0x0000005f6a770223 */ /* 0x000fe20000010077 */
[----:B------:R-:W-:Y:S01]  /*28e0*/  @P0 FADD.FTZ R94, R77, -R94 ;  /* 0x8000005e4d5e0221 */ /* 0x000fe20000010000 */
[----:B------:R-:W0:Y:S01]  /*28f0*/  @P1 LDC.64 R90, c[0x0][0x408] ;  /* 0x00010200ff5a1b82 */ /* 0x000e220000000a00 */
[----:B------:R-:W-:Y:S01]  /*2900*/  @P1 FSEL R92, R92, RZ, P4 ;  /* 0x000000ff5c5c1208 */ /* 0x000fe20002000000 */
[C---:B------:R-:W-:Y:S01]  /*2910*/  @P0 FFMA.FTZ R118, R106.reuse, R97, R118 ;  /* 0x000000616a760223 */ /* 0x040fe20000010076 */
[----:B------:R-:W-:Y:S01]  /*2920*/  @P0 FFMA.FTZ R121, R106, R94, R121 ;  /* 0x0000005e6a790223 */ /* 0x000fe20000010079 */
[----:B------:R-:W-:-:S02]  /*2930*/  @P1 LOP3.LUT P3, RZ, R86, 0xff0000, RZ, 0xc0, !PT ;  /* 0x00ff000056ff1812 */ /* 0x000fc4000786c0ff */
[----:B------:R-:W-:Y:S02]  /*2940*/  @P1 F2FP.F16.F32.PACK_AB R122, RZ, R92 ;  /* 0x0000005cff7a123e */ /* 0x000fe400000000ff */
[----:B------:R-:W2:Y:S01]  /*2950*/  @P1 LDC.64 R94, c[0x0][0x408] ;  /* 0x00010200ff5e1b82 */ /* 0x000ea20000000a00 */
[----:B------:R-:W-:Y:S01]  /*2960*/  @P1 LOP3.LUT P4, RZ, R87, 0xff, RZ, 0xc0, !PT ;  /* 0x000000ff57ff1812 */ /* 0x000fe2000788c0ff */
[----:B-1----:R-:W-:Y:S01]  /*2970*/  @P1 FMUL.FTZ R99, R121, R99 ;  /* 0x0000006379631220 */ /* 0x002fe20000410000 */
[----:B------:R-:W-:-:S03]  /*2980*/  @P1 PRMT R64, R120, 0x7610, R64 ;  /* 0x0000761078401816 */ /* 0x000fc60000000040 */
[----:B------:R-:W-:Y:S02]  /*2990*/  @P1 FMUL.FTZ R98, R99, R98 ;  /* 0x0000006263621220 */ /* 0x000fe40000410000 */
[----:B------:R-:W1:Y:S01]  /*29a0*/  @P1 LDC.64 R92, c[0x0][0x408] ;  /* 0x00010200ff5c1b82 */ /* 0x000e620000000a00 */
[----:B------:R-:W-:Y:S02]  /*29b0*/  @P1 PRMT R64, R64, 0x5410, R122 ;  /* 0x0000541040401816 */ /* 0x000fe4000000007a */
[----:B------:R-:W-:-:S05]  /*29c0*/  @P1 FSEL R98, R98, RZ, P6 ;  /* 0x000000ff62621208 */ /* 0x000fca0003000000 */
[----:B------:R-:W3:Y:S01]  /*29d0*/  @P1 LDC.64 R96, c[0x0][0x408] ;  /* 0x00010200ff601b82 */ /* 0x000ee20000000a00 */
[----:B0-----:R-:W-:Y:S01]  /*29e0*/  @P1 FMUL.FTZ R91, R117, R91 ;  /* 0x0000005b755b1220 */ /* 0x001fe20000410000 */
[----:B------:R-:W-:-:S03]  /*29f0*/  @P1 F2FP.F16.F32.PACK_AB R98, RZ, R98 ;  /* 0x00000062ff62123e */ /* 0x000fc600000000ff */
[----:B------:R-:W-:Y:S01]  /*2a00*/  @P1 FMUL.FTZ R90, R91, R90 ;  /* 0x0000005a5b5a1220 */ /* 0x000fe20000410000 */
[----:B------:R-:W-:Y:S01]  /*2a10*/  @P1 PRMT R67, R98, 0x7610, R67 ;  /* 0x0000761062431816 */ /* 0x000fe20000000043 */
[----:B--2---:R-:W-:-:S03]  /*2a20*/  @P1 FMUL.FTZ R95, R119, R95 ;  /* 0x0000005f775f1220 */ /* 0x004fc60000410000 */
[----:B------:R-:W-:Y:S01]  /*2a30*/  @P1 FSEL R90, R90, RZ, P3 ;  /* 0x000000ff5a5a1208 */ /* 0x000fe20001800000 */
[----:B------:R-:W-:Y:S01]  /*2a40*/  @P1 FMUL.FTZ R94, R95, R94 ;  /* 0x0000005e5f5e1220 */ /* 0x000fe20000410000 */
[----:B------:R-:W-:Y:S02]  /*2a50*/  @P1 LOP3.LUT P3, RZ, R86, 0xff000000, RZ, 0xc0, !PT ;  /* 0xff00000056ff1812 */ /* 0x000fe4000786c0ff */
[----:B------:R-:W-:Y:S01]  /*2a60*/  @P1 F2FP.F16.F32.PACK_AB R90, RZ, R90 ;  /* 0x0000005aff5a123e */ /* 0x000fe200000000ff */
[----:B-1----:R-:W-:Y:S01]  /*2a70*/  @P1 FMUL.FTZ R93, R116, R93 ;  /* 0x0000005d745d1220 */ /* 0x002fe20000410000 */
[----:B------:R-:W-:Y:S02]  /*2a80*/  @P1 FSEL R94, R94, RZ, P4 ;  /* 0x000000ff5e5e1208 */ /* 0x000fe40002000000 */
[----:B------:R-:W-:Y:S01]  /*2a90*/  @P1 PRMT R65, R90, 0x7610, R65 ;  /* 0x000076105a411816 */ /* 0x000fe20000000041 */
[----:B------:R-:W-:Y:S01]  /*2aa0*/  @P1 FMUL.FTZ R92, R93, R92 ;  /* 0x0000005c5d5c1220 */ /* 0x000fe20000410000 */
[----:B------:R-:W-:Y:S01]  /*2ab0*/  @P1 F2FP.F16.F32.PACK_AB R94, RZ, R94 ;  /* 0x0000005eff5e123e */ /* 0x000fe200000000ff */
[----:B---3--:R-:W-:-:S03]  /*2ac0*/  @P1 FMUL.FTZ R97, R118, R97 ;  /* 0x0000006176611220 */ /* 0x008fc60000410000 */
[----:B------:R-:W-:Y:S02]  /*2ad0*/  @P1 FSEL R92, R92, RZ, P3 ;  /* 0x000000ff5c5c1208 */ /* 0x000fe40001800000 */
[----:B------:R-:W-:Y:S01]  /*2ae0*/  @P1 PRMT R66, R94, 0x7610, R66 ;  /* 0x000076105e421816 */ /* 0x000fe20000000042 */
[----:B------:R-:W-:Y:S01]  /*2af0*/  @P1 FMUL.FTZ R96, R97, R96 ;  /* 0x0000006061601220 */ /* 0x000fe20000410000 */
[----:B------:R-:W-:-:S04]  /*2b00*/  @P1 F2FP.F16.F32.PACK_AB R92, RZ, R92 ;  /* 0x0000005cff5c123e */ /* 0x000fc800000000ff */
[----:B------:R-:W-:Y:S02]  /*2b10*/  @P1 FSEL R96, R96, RZ, P5 ;  /* 0x000000ff60601208 */ /* 0x000fe40002800000 */
[----:B------:R-:W-:Y:S02]  /*2b20*/  @P1 PRMT R65, R65, 0x5410, R92 ;  /* 0x0000541041411816 */ /* 0x000fe4000000005c */
[----:B------:R-:W-:-:S04]  /*2b30*/  @P1 F2FP.F16.F32.PACK_AB R96, RZ, R96 ;  /* 0x00000060ff60123e */ /* 0x000fc800000000ff */
[----:B------:R-:W-:Y:S01]  /*2b40*/  @P1 PRMT R66, R66, 0x5410, R96 ;  /* 0x0000541042421816 */ /* 0x000fe20000000060 */
[----:B------:R-:W-:Y:S06]  /*2b50*/  @!P1 BRA `(.L_x_1377) ;  /* 0x0000000400c09947 */ /* 0x000fec0003800000 */
[----:B------:R-:W-:Y:S01]  /*2b60*/  @P0 FFMA.FTZ R93, R100, R112, R111 ;  /* 0x00000070645d0223 */ /* 0x000fe2000001006f */
[----:B------:R-:W-:-:S03]  /*2b70*/  HADD2.F32 R91, -RZ, R23.H1_H1 ;  /* 0x30000017ff5b7230 */ /* 0x000fc60000004100 */
[----:B------:R-:W-:-:S04]  /*2b80*/  @P0 FADD.FTZ R93, R78, -R93 ;  /* 0x8000005d4e5d0221 */ /* 0x000fc80000010000 */
[----:B------:R-:W-:Y:S01]  /*2b90*/  @P0 FFMA.FTZ R91, R106, R93, R91 ;  /* 0x0000005d6a5b0223 */ /* 0x000fe2000001005b */
[----:B------:R-:W-:-:S03]  /*2ba0*/  ISETP.GE.U32.AND P0, PT, R86, RZ, PT ;  /* 0x000000ff5600720c */ /* 0x000fc60003f06070 */
[----:B------:R-:W-:Y:S01]  /*2bb0*/  FMUL.FTZ R91, R91, UR13 ;  /* 0x0000000d5b5b7c20 */ /* 0x000fe20008410000 */
[----:B------:R-:W-:-:S03]  /*2bc0*/  ISETP.GE.U32.AND.EX P0, PT, R87, 0x1000000, PT, P0 ;  /* 0x010000005700780c */ /* 0x000fc60003f06100 */
[----:B------:R-:W-:-:S05]  /*2bd0*/  FMUL.FTZ R91, R91, UR12 ;  /* 0x0000000c5b5b7c20 */ /* 0x000fca0008410000 */
[----:B------:R-:W-:-:S04]  /*2be0*/  FSEL R91, R91, RZ, P0 ;  /* 0x000000ff5b5b7208 */ /* 0x000fc80000000000 */
[----:B------:R-:W-:-:S04]  /*2bf0*/  F2FP.F16.F32.PACK_AB R91, RZ, R91 ;  /* 0x0000005bff5b723e */ /* 0x000fc800000000ff */
[----:B------:R-:W-:Y:S01]  /*2c00*/  PRMT R67, R67, 0x5410, R91 ;  /* 0x0000541043437816 */ /* 0x000fe2000000005b */
[----:B------:R-:W-:Y:S06]  /*2c10*/  BRA `(.L_x_1377) ;  /* 0x0000000400907947 */ /* 0x000fec0003800000 */
.L_x_1378:
[----:B------:R-:W-:Y:S01]  /*2c20*/  ISETP.GT.AND P0, PT, R113, RZ, PT ;  /* 0x000000ff7100720c */ /* 0x000fe20003f04270 */
[----:B------:R-:W-:Y:S01]  /*2c30*/  @P3 FFMA.FTZ R68, R105, R112, R111 ;  /* 0x0000007069443223 */ /* 0x000fe2000001006f */
[----:B-----5:R-:W-:Y:S01]  /*2c40*/  HADD2.F32 R95, -RZ, R21.H0_H0 ;  /* 0x20000015ff5f7230 */ /* 0x020fe20000004100 */
[C---:B------:R-:W-:Y:S01]  /*2c50*/  @P1 LOP3.LUT P5, RZ, R86.reuse, 0xff000000, RZ, 0xc0, !PT ;  /* 0xff00000056ff1812 */ /* 0x040fe200078ac0ff */
[----:B------:R-:W-:Y:S02]  /*2c60*/  HADD2.F32 R119, -RZ, R20.H0_H0 ;  /* 0x20000014ff777230 */ /* 0x000fe40000004100 */
[----:B------:R-:W-:Y:S01]  /*2c70*/  @P3 FADD.FTZ R68, R103, -R68 ;  /* 0x8000004467443221 */ /* 0x000fe20000010000 */
[----:B------:R-:W-:Y:S01]  /*2c80*/  HADD2.F32 R99, -RZ, R22.H1_H1 ;  /* 0x30000016ff637230 */ /* 0x000fe20000004100 */
[----:B------:R-:W-:Y:S01]  /*2c90*/  @P1 LOP3.LUT P4, RZ, R86, 0xff0000, RZ, 0xc0, !PT ;  /* 0x00ff000056ff1812 */ /* 0x000fe2000788c0ff */
[----:B------:R-:W-:Y:S02]  /*2ca0*/  HADD2.F32 R98, -RZ, R23.H0_H0 ;  /* 0x20000017ff627230 */ /* 0x000fe40000004100 */
[----:B------:R-:W-:Y:S01]  /*2cb0*/  @P3 FFMA.FTZ R119, R106, R68, R119 ;  /* 0x000000446a773223 */ /* 0x000fe20000010077 */
[----:B0-----:R-:W-:Y:S01]  /*2cc0*/  HADD2.F32 R97, -RZ, R20.H1_H1 ;  /* 0x30000014ff617230 */ /* 0x001fe20000004100 */
[----:B------:R-:W-:Y:S01]  /*2cd0*/  @P1 LOP3.LUT P3, RZ, R86, 0xff00, RZ, 0xc0, !PT ;  /* 0x0000ff0056ff1812 */ /* 0x000fe2000786c0ff */
[----:B------:R-:W-:-:S02]  /*2ce0*/  HADD2.F32 R96, -RZ, R21.H1_H1 ;  /* 0x30000015ff607230 */ /* 0x000fc40000004100 */
        /* <DEDUP_REMOVED lines=8> */
[----:B------:R-:W-:Y:S01]  /*2d70*/  @P0 FFMA.FTZ R95, R106, R70, R95 ;  /* 0x000000466a5f0223 */ /* 0x000fe2000001005f */
[----:B------:R-:W-:Y:S01]  /*2d80*/  @P0 FFMA.FTZ R70, R76, R112, R111 ;  /* 0x000000704c460223 */ /* 0x000fe2000001006f */
[----:B------:R-:W-:Y:S01]  /*2d90*/  @P0 FADD.FTZ R69, R72, -R69 ;  /* 0x8000004548450221 */ /* 0x000fe20000010000 */
[----:B------:R-:W-:-:S02]  /*2da0*/  HADD2.F32 R94, -RZ, R22.H0_H0 ;  /* 0x20000016ff5e7230 */ /* 0x000fc40000004100 */
[----:B------:R-:W-:Y:S01]  /*2db0*/  @P0 FADD.FTZ R71, R74, -R71 ;  /* 0x800000474a470221 */ /* 0x000fe20000010000 */
[----:B------:R-:W-:Y:S01]  /*2dc0*/  @P0 FADD.FTZ R90, R75, -R70 ;  /* 0x800000464b5a0221 */ /* 0x000fe20000010000 */
[C---:B------:R-:W-:Y:S01]  /*2dd0*/  @P0 FFMA.FTZ R98, R106.reuse, R91, R98 ;  /* 0x0000005b6a620223 */ /* 0x040fe20000010062 */
[C---:B------:R-:W-:Y:S01]  /*2de0*/  @P0 FFMA.FTZ R97, R106.reuse, R68, R97 ;  /* 0x000000446a610223 */ /* 0x040fe20000010061 */
[C---:B------:R-:W-:Y:S01]  /*2df0*/  @P0 FFMA.FTZ R96, R106.reuse, R69, R96 ;  /* 0x000000456a600223 */ /* 0x040fe20000010060 */
[C---:B------:R-:W-:Y:S01]  /*2e00*/  @P0 FFMA.FTZ R99, R106.reuse, R90, R99 ;  /* 0x0000005a6a630223 */ /* 0x040fe20000010063 */
[----:B------:R-:W0:Y:S01]  /*2e10*/  @P1 LDC.64 R92, c[0x0][0x408] ;  /* 0x00010200ff5c1b82 */ /* 0x000e220000000a00 */
[----:B------:R-:W-:Y:S01]  /*2e20*/  @P0 FFMA.FTZ R94, R106, R71, R94 ;  /* 0x000000476a5e0223 */ /* 0x000fe2000001005e */
[----:B------:R-:W-:-:S04]  /*2e30*/  @P0 FFMA.FTZ R117, R100, R112, R111 ;  /* 0x0000007064750223 */ /* 0x000fc8000001006f */
[----:B------:R-:W-:Y:S01]  /*2e40*/  @P0 FADD.FTZ R116, R78, -R117 ;  /* 0x800000754e740221 */ /* 0x000fe20000010000 */
[----:B------:R-:W-:Y:S01]  /*2e50*/  HADD2.F32 R117, -RZ, R23.H1_H1 ;  /* 0x30000017ff757230 */ /* 0x000fe20000004100 */
[----:B------:R-:W1:Y:S04]  /*2e60*/  @P1 LDC.64 R90, c[0x0][0x408] ;  /* 0x00010200ff5a1b82 */ /* 0x000e680000000a00 */
[----:B------:R-:W-:Y:S01]  /*2e70*/  @P0 FFMA.FTZ R117, R106, R116, R117 ;  /* 0x000000746a750223 */ /* 0x000fe20000010075 */
[----:B------:R-:W-:-:S03]  /*2e80*/  @P1 LOP3.LUT P0, RZ, R86, 0xff, RZ, 0xc0, !PT ;  /* 0x000000ff56ff1812 */ /* 0x000fc6000780c0ff */
[----:B------:R-:W2:Y:S08]  /*2e90*/  @P1 LDC.64 R68, c[0x0][0x408] ;  /* 0x00010200ff441b82 */ /* 0x000eb00000000a00 */
[----:B------:R-:W3:Y:S01]  /*2ea0*/  @P1 LDC.64 R70, c[0x0][0x408] ;  /* 0x00010200ff461b82 */ /* 0x000ee20000000a00 */
[----:B0-----:R-:W-:Y:S01]  /*2eb0*/  @P1 FMUL.FTZ R93, R96, R93 ;  /* 0x0000005d605d1220 */ /* 0x001fe20000410000 */
[----:B------:R-:W-:-:S03]  /*2ec0*/  F2FP.F16.F32.PACK_AB R96, RZ, R96 ;  /* 0x00000060ff60723e */ /* 0x000fc600000000ff */
[----:B------:R-:W-:Y:S01]  /*2ed0*/  @P1 FMUL.FTZ R121, R93, R92 ;  /* 0x0000005c5d791220 */ /* 0x000fe20000410000 */
[----:B-1----:R-:W-:Y:S02]  /*2ee0*/  @P1 FMUL.FTZ R91, R95, R91 ;  /* 0x0000005b5f5b1220 */ /* 0x002fe40000410000 */
[----:B------:R-:W0:Y:S02]  /*2ef0*/  @P1 LDC.64 R92, c[0x0][0x408] ;  /* 0x00010200ff5c1b82 */ /* 0x000e240000000a00 */
[----:B------:R-:W-:Y:S01]  /*2f00*/  @P1 FMUL.FTZ R120, R91, R90 ;  /* 0x0000005a5b781220 */ /* 0x000fe20000410000 */
[----:B--2---:R-:W-:-:S05]  /*2f10*/  @P1 FMUL.FTZ R69, R119, R69 ;  /* 0x0000004577451220 */ /* 0x004fca0000410000 */
[----:B------:R-:W1:Y:S01]  /*2f20*/  @P1 LDC.64 R90, c[0x0][0x408] ;  /* 0x00010200ff5a1b82 */ /* 0x000e620000000a00 */
[----:B------:R-:W-:Y:S01]  /*2f30*/  F2FP.F16.F32.PACK_AB R119, RZ, R119 ;  /* 0x00000077ff77723e */ /* 0x000fe200000000ff */
[----:B------:R-:W-:Y:S01]  /*2f40*/  @P1 FMUL.FTZ R116, R69, R68 ;  /* 0x0000004445741220 */ /* 0x000fe20000410000 */
[----:B---3--:R-:W-:-:S05]  /*2f50*/  @P1 FMUL.FTZ R71, R97, R71 ;  /* 0x0000004761471220 */ /* 0x008fca0000410000 */
[----:B------:R-:W2:Y:S01]  /*2f60*/  @P1 LDC.64 R68, c[0x0][0x408] ;  /* 0x00010200ff441b82 */ /* 0x000ea20000000a00 */
[----:B------:R-:W-:Y:S01]  /*2f70*/  F2FP.F16.F32.PACK_AB R97, RZ, R97 ;  /* 0x00000061ff61723e */ /* 0x000fe200000000ff */
[----:B------:R-:W-:-:S06]  /*2f80*/  @P1 FMUL.FTZ R118, R71, R70 ;  /* 0x0000004647761220 */ /* 0x000fcc0000410000 */
[----:B------:R-:W3:Y:S01]  /*2f90*/  @P1 LDC.64 R70, c[0x0][0x408] ;  /* 0x00010200ff461b82 */ /* 0x000ee20000000a00 */
[----:B0-----:R-:W-:-:S04]  /*2fa0*/  @P1 FMUL.FTZ R93, R117, R93 ;  /* 0x0000005d755d1220 */ /* 0x001fc80000410000 */
[----:B------:R-:W-:Y:S01]  /*2fb0*/  @P1 FMUL.FTZ R92, R93, R92 ;  /* 0x0000005c5d5c1220 */ /* 0x000fe20000410000 */
[----:B------:R-:W-:Y:S01]  /*2fc0*/  @P1 FSEL R93, R118, RZ, P3 ;  /* 0x000000ff765d1208 */ /* 0x000fe20001800000 */
[----:B-1----:R-:W-:Y:S01]  /*2fd0*/  @P1 FMUL.FTZ R91, R98, R91 ;  /* 0x0000005b625b1220 */ /* 0x002fe20000410000 */
[----:B------:R-:W-:Y:S02]  /*2fe0*/  @P1 LOP3.LUT P3, RZ, R87, 0xff, RZ, 0xc0, !PT ;  /* 0x000000ff57ff1812 */ /* 0x000fe4000786c0ff */
[----:B------:R-:W-:Y:S01]  /*2ff0*/  @P1 F2FP.F16.F32.PACK_AB R93, RZ, R93 ;  /* 0x0000005dff5d123e */ /* 0x000fe200000000ff */
[----:B------:R-:W-:Y:S01]  /*3000*/  @P1 FMUL.FTZ R90, R91, R90 ;  /* 0x0000005a5b5a1220 */ /* 0x000fe20000410000 */
[----:B------:R-:W-:Y:S02]  /*3010*/  @P1 FSEL R91, R116, RZ, P0 ;  /* 0x000000ff745b1208 */ /* 0x000fe40000000000 */
[----:B------:R-:W-:Y:S01]  /*3020*/  @P1 FSEL R116, R121, RZ, P5 ;  /* 0x000000ff79741208 */ /* 0x000fe20002800000 */
[----:B--2---:R-:W-:Y:S01]  /*3030*/  @P1 FMUL.FTZ R69, R94, R69 ;  /* 0x000000455e451220 */ /* 0x004fe20000410000 */
[----:B------:R-:W-:-:S02]  /*3040*/  @P1 ISETP.GE.U32.AND P0, PT, R86, RZ, PT ;  /* 0x000000ff5600120c */ /* 0x000fc40003f06070 */
[----:B------:R-:W-:Y:S01]  /*3050*/  @P1 LOP3.LUT P5, RZ, R87, 0xff0000, RZ, 0xc0, !PT ;  /* 0x00ff000057ff1812 */ /* 0x000fe200078ac0ff */
[----:B------:R-:W-:Y:S01]  /*3060*/  @P1 FMUL.FTZ R68, R69, R68 ;  /* 0x0000004445441220 */ /* 0x000fe20000410000 */
[----:B------:R-:W-:Y:S02]  /*3070*/  F2FP.F16.F32.PACK_AB R69, RZ, R95 ;  /* 0x0000005fff45723e */ /* 0x000fe400000000ff */
[----:B------:R-:W-:Y:S01]  /*3080*/  @P1 FSEL R95, R120, RZ, P4 ;  /* 0x000000ff785f1208 */ /* 0x000fe20002000000 */
[----:B---3--:R-:W-:Y:S01]  /*3090*/  @P1 FMUL.FTZ R71, R99, R71 ;  /* 0x0000004763471220 */ /* 0x008fe20000410000 */
[----:B------:R-:W-:Y:S02]  /*30a0*/  @P1 LOP3.LUT P4, RZ, R87, 0xff00, RZ, 0xc0, !PT ;  /* 0x0000ff0057ff1812 */ /* 0x000fe4000788c0ff */
[----:B------:R-:W-:Y:S01]  /*30b0*/  @P1 FSEL R68, R68, RZ, P3 ;  /* 0x000000ff44441208 */ /* 0x000fe20001800000 */
[----:B------:R-:W-:Y:S01]  /*30c0*/  @P1 FMUL.FTZ R70, R71, R70 ;  /* 0x0000004647461220 */ /* 0x000fe20000410000 */
[----:B------:R-:W-:-:S02]  /*30d0*/  @P1 ISETP.GE.U32.AND.EX P0, PT, R87, 0x1000000, PT, P0 ;  /* 0x010000005700180c */ /* 0x000fc40003f06100 */
[----:B------:R-:W-:Y:S02]  /*30e0*/  @P1 FSEL R90, R90, RZ, P5 ;  /* 0x000000ff5a5a1208 */ /* 0x000fe40002800000 */
[----:B------:R-:W-:Y:S02]  /*30f0*/  @P1 FSEL R70, R70, RZ, P4 ;  /* 0x000000ff46461208 */ /* 0x000fe40002000000 */
[----:B------:R-:W-:Y:S02]  /*3100*/  @P1 F2FP.F16.F32.PACK_AB R68, RZ, R68 ;  /* 0x00000044ff44123e */ /* 0x000fe400000000ff */
[----:B------:R-:W-:Y:S02]  /*3110*/  @P1 F2FP.F16.F32.PACK_AB R91, RZ, R91 ;  /* 0x0000005bff5b123e */ /* 0x000fe400000000ff */
[----:B------:R-:W-:Y:S02]  /*3120*/  @P1 F2FP.F16.F32.PACK_AB R95, RZ, R95 ;  /* 0x0000005fff5f123e */ /* 0x000fe400000000ff */
[----:B------:R-:W-:-:S02]  /*3130*/  @P1 FSEL R92, R92, RZ, P0 ;  /* 0x000000ff5c5c1208 */ /* 0x000fc40000000000 */
[----:B------:R-:W-:Y:S02]  /*3140*/  @P1 F2FP.F16.F32.PACK_AB R90, RZ, R90 ;  /* 0x0000005aff5a123e */ /* 0x000fe400000000ff */
[----:B------:R-:W-:Y:S02]  /*3150*/  @P1 F2FP.F16.F32.PACK_AB R70, RZ, R70 ;  /* 0x00000046ff46123e */ /* 0x000fe400000000ff */
[----:B------:R-:W-:Y:S02]  /*3160*/  @P1 PRMT R66, R68, 0x7610, R66 ;  /* 0x0000761044421816 */ /* 0x000fe40000000042 */
[----:B------:R-:W-:Y:S02]  /*3170*/  F2FP.F16.F32.PACK_AB R94, RZ, R94 ;  /* 0x0000005eff5e723e */ /* 0x000fe400000000ff */
[----:B------:R-:W-:Y:S02]  /*3180*/  F2FP.F16.F32.PACK_AB R99, RZ, R99 ;  /* 0x00000063ff63723e */ /* 0x000fe400000000ff */
[----:B------:R-:W-:-:S02]  /*3190*/  @P1 F2FP.F16.F32.PACK_AB R116, RZ, R116 ;  /* 0x00000074ff74123e */ /* 0x000fc400000000ff */
[----:B------:R-:W-:Y:S02]  /*31a0*/  @P1 F2FP.F16.F32.PACK_AB R92, RZ, R92 ;  /* 0x0000005cff5c123e */ /* 0x000fe400000000ff */
[----:B------:R-:W-:Y:S02]  /*31b0*/  @P1 PRMT R64, R91, 0x7610, R64 ;  /* 0x000076105b401816 */ /* 0x000fe40000000040 */
[----:B------:R-:W-:Y:S02]  /*31c0*/  @P1 PRMT R65, R95, 0x7610, R65 ;  /* 0x000076105f411816 */ /* 0x000fe40000000041 */
[----:B------:R-:W-:Y:S02]  /*31d0*/  @P1 PRMT R67, R90, 0x7610, R67 ;  /* 0x000076105a431816 */ /* 0x000fe40000000043 */
[----:B------:R-:W-:Y:S02]  /*31e0*/  @P1 PRMT R66, R66, 0x5410, R70 ;  /* 0x0000541042421816 */ /* 0x000fe40000000046 */
[----:B------:R-:W-:-:S02]  /*31f0*/  F2FP.F16.F32.PACK_AB R71, R117, R98 ;  /* 0x000000627547723e */ /* 0x000fc400000000ff */
[----:B------:R-:W-:Y:S02]  /*3200*/  @P1 PRMT R64, R64, 0x5410, R93 ;  /* 0x0000541040401816 */ /* 0x000fe4000000005d */
[----:B------:R-:W-:Y:S02]  /*3210*/  @P1 PRMT R65, R65, 0x5410, R116 ;  /* 0x0000541041411816 */ /* 0x000fe40000000074 */
[----:B------:R-:W-:Y:S02]  /*3220*/  @P1 PRMT R67, R67, 0x5410, R92 ;  /* 0x0000541043431816 */ /* 0x000fe4000000005c */
[----:B------:R-:W-:Y:S02]  /*3230*/  PRMT R70, R94, 0x5410, R99 ;  /* 0x000054105e467816 */ /* 0x000fe40000000063 */
[----:B------:R-:W-:Y:S02]  /*3240*/  PRMT R69, R69, 0x5410, R96 ;  /* 0x0000541045457816 */ /* 0x000fe40000000060 */
[----:B------:R-:W-:-:S07]  /*3250*/  PRMT R68, R119, 0x5410, R97 ;  /* 0x0000541077447816 */ /* 0x000fce0000000061 */
.L_x_1377:
[----:B------:R-:W-:Y:S05]  /*3260*/  BSYNC.RECONVERGENT B1 ;  /* 0x0000000000017941 */ /* 0x000fea0003800200 */
.L_x_1360:
[----:B------:R-:W-:Y:S01]  /*3270*/  ISETP.NE.U32.AND P0, PT, R115, RZ, PT ;  /* 0x000000ff7300720c */ /* 0x000fe20003f05070 */
[----:B------:R-:W1:Y:S03]  /*3280*/  @P1 LDC.64 R90, c[0x0][0x468] ;  /* 0x00011a00ff5a1b82 */ /* 0x000e660000000a00 */
[----:B------:R-:W-:-:S13]  /*3290*/  ISETP.NE.AND.EX P0, PT, R114, RZ, PT, P0 ;  /* 0x000000ff7200720c */ /* 0x000fda0003f05300 */
[----:B------:R-:W2:Y:S01]  /*32a0*/  @P0 LDC.64 R92, c[0x0][0x478] ;  /* 0x00011e00ff5c0b82 */ /* 0x000ea20000000a00 */
[C---:B-1----:R-:W-:Y:S01]  /*32b0*/  @P1 IMAD.WIDE.U32 R90, R109.reuse, 0x10, R90 ;  /* 0x000000106d5a1825 */ /* 0x042fe200078e005a */
[----:B------:R-:W-:-:S03]  /*32c0*/  IADD3 R109, PT, PT, R109, 0x20, RZ ;  /* 0x000000206d6d7810 */ /* 0x000fc60007ffe0ff */
[C---:B--2---:R-:W-:Y:S01]  /*32d0*/  @P0 IMAD.WIDE.U32 R92, R110.reuse, 0x10, R92 ;  /* 0x000000106e5c0825 */ /* 0x044fe200078e005c */
[----:B------:R-:W-:-:S04]  /*32e0*/  IADD3 R110, PT, PT, R110, 0x20, RZ ;  /* 0x000000206e6e7810 */ /* 0x000fc80007ffe0ff */
[----:B------:R1:W-:Y:S04]  /*32f0*/  @P0 STG.E.128 desc[UR6][R92.64], R68 ;  /* 0x000000445c000986 */ /* 0x0003e8000c101d06 */
[----:B------:R1:W-:Y:S02]  /*3300*/  @P1 STG.E.128 desc[UR6][R90.64], R64 ;  /* 0x000000405a001986 */ /* 0x0003e4000c101d06 */
.L_x_1359:
[----:B------:R-:W-:Y:S05]  /*3310*/  BSYNC.RECONVERGENT B2 ;  /* 0x0000000000027941 */ /* 0x000fea0003800200 */
.L_x_1358:
        /* <DEDUP_REMOVED lines=11> */
[--C-:B-----5:R-:W-:Y:S01]  /*33d0*/  HADD2.F32 R119, -RZ, R17.reuse.H0_H0 ;  /* 0x20000011ff777230 */ /* 0x120fe20000004100 */
[----:B------:R-:W2:Y:S01]  /*33e0*/  @P1 LDC.64 R98, c[0x0][0x408] ;  /* 0x00010200ff621b82 */ /* 0x000ea20000000a00 */
[----:B------:R-:W-:Y:S01]  /*33f0*/  HADD2.F32 R114, -RZ, R18.H0_H0 ;  /* 0x20000012ff727230 */ /* 0x000fe20000004100 */
[C---:B------:R-:W-:Y:S01]  /*3400*/  @P1 LOP3.LUT P3, RZ, R88.reuse, 0xff00, RZ, 0xc0, !PT ;  /* 0x0000ff0058ff1812 */ /* 0x040fe2000786c0ff */
[--C-:B------:R-:W-:Y:S01]  /*3410*/  HADD2.F32 R115, -RZ, R16.reuse.H0_H0 ;  /* 0x20000010ff737230 */ /* 0x100fe20000004100 */
[----:B------:R-:W-:Y:S01]  /*3420*/  @P1 LOP3.LUT P4, RZ, R88, 0xff0000, RZ, 0xc0, !PT ;  /* 0x00ff000058ff1812 */ /* 0x000fe2000788c0ff */
[----:B------:R-:W-:Y:S01]  /*3430*/  HADD2.F32 R113, -RZ, R16.H1_H1 ;  /* 0x30000010ff717230 */ /* 0x000fe20000004100 */
[----:B------:R-:W-:Y:S01]  /*3440*/  @P1 LOP3.LUT P5, RZ, R89, 0xff0000, RZ, 0xc0, !PT ;  /* 0x00ff000059ff1812 */ /* 0x000fe200078ac0ff */
[----:B------:R-:W-:Y:S02]  /*3450*/  HADD2.F32 R116, -RZ, R17.H1_H1 ;  /* 0x30000011ff747230 */ /* 0x000fe40000004100 */
[----:B------:R-:W-:-:S02]  /*3460*/  HADD2.F32 R117, -RZ, R18.H1_H1 ;  /* 0x30000012ff757230 */ /* 0x000fc40000004100 */
[-CC-:B-1----:R-:W-:Y:S01]  /*3470*/  @P0 FFMA.FTZ R71, R9, R112.reuse, R111.reuse ;  /* 0x0000007009470223 */ /* 0x182fe2000001006f */
        /* <DEDUP_REMOVED lines=8> */
[----:B------:R-:W-:Y:S01]  /*3500*/  @P0 FADD.FTZ R68, R7, -R68 ;  /* 0x8000004407440221 */ /* 0x000fe20000010000 */
[-CC-:B------:R-:W-:Y:S01]  /*3510*/  @P0 FFMA.FTZ R92, R81, R112.reuse, R111.reuse ;  /* 0x00000070515c0223 */ /* 0x180fe2000001006f */
[----:B------:R-:W-:Y:S01]  /*3520*/  @P0 FADD.FTZ R91, R11, -R70 ;  /* 0x800000460b5b0221 */ /* 0x000fe20000010000 */
[----:B0-----:R-:W-:Y:S01]  /*3530*/  @P0 FFMA.FTZ R97, R84, R112, R111 ;  /* 0x0000007054610223 */ /* 0x001fe2000001006f */
[----:B------:R-:W-:Y:S01]  /*3540*/  @P0 FFMA.FTZ R119, R106, R71, R119 ;  /* 0x000000476a770223 */ /* 0x000fe20000010077 */
[----:B------:R-:W-:Y:S01]  /*3550*/  @P0 FADD.FTZ R95, R14, -R95 ;  /* 0x8000005f0e5f0221 */ /* 0x000fe20000010000 */
[----:B------:R-:W0:Y:S01]  /*3560*/  @P1 LDC.64 R70, c[0x0][0x408] ;  /* 0x00010200ff461b82 */ /* 0x000e220000000a00 */
[C---:B------:R-:W-:Y:S01]  /*3570*/  @P0 FFMA.FTZ R114, R106.reuse, R93, R114 ;  /* 0x0000005d6a720223 */ /* 0x040fe20000010072 */
[----:B------:R-:W-:Y:S01]  /*3580*/  @P0 FADD.FTZ R93, R15, -R92 ;  /* 0x8000005c0f5d0221 */ /* 0x000fe20000010000 */
[C---:B------:R-:W-:Y:S01]  /*3590*/  @P0 FFMA.FTZ R115, R106.reuse, R69, R115 ;  /* 0x000000456a730223 */ /* 0x040fe20000010073 */
[C---:B------:R-:W-:Y:S01]  /*35a0*/  @P0 FFMA.FTZ R113, R106.reuse, R68, R113 ;  /* 0x000000446a710223 */ /* 0x040fe20000010071 */
[----:B------:R-:W-:Y:S01]  /*35b0*/  @P0 FFMA.FTZ R116, R106, R91, R116 ;  /* 0x0000005b6a740223 */ /* 0x000fe20000010074 */
[----:B------:R-:W-:-:S02]  /*35c0*/  HADD2.F32 R112, -RZ, R19.H0_H0 ;  /* 0x20000013ff707230 */ /* 0x000fc40000004100 */
[----:B------:R-:W-:Y:S01]  /*35d0*/  @P0 FADD.FTZ R92, R82, -R97 ;  /* 0x80000061525c0221 */ /* 0x000fe20000010000 */
[----:B------:R-:W-:Y:S01]  /*35e0*/  HADD2.F32 R111, -RZ, R19.H1_H1 ;  /* 0x30000013ff6f7230 */ /* 0x000fe20000004100 */
[----:B------:R-:W1:Y:S01]  /*35f0*/  @P1 LDC.64 R68, c[0x0][0x408] ;  /* 0x00010200ff441b82 */ /* 0x000e620000000a00 */
[C---:B------:R-:W-:Y:S01]  /*3600*/  @P0 FFMA.FTZ R117, R106.reuse, R95, R117 ;  /* 0x0000005f6a750223 */ /* 0x040fe20000010075 */
[C---:B------:R-:W-:Y:S02]  /*3610*/  @P0 FFMA.FTZ R112, R106.reuse, R93, R112 ;  /* 0x0000005d6a700223 */ /* 0x040fe40000010070 */
[----:B------:R-:W-:Y:S01]  /*3620*/  @P0 FFMA.FTZ R111, R106, R92, R111 ;  /* 0x0000005c6a6f0223 */ /* 0x000fe2000001006f */
[----:B------:R-:W-:Y:S01]  /*3630*/  @P1 LOP3.LUT P0, RZ, R88, 0xff, RZ, 0xc0, !PT ;  /* 0x000000ff58ff1812 */ /* 0x000fe2000780c0ff */
[----:B--2---:R-:W-:Y:S02]  /*3640*/  @P1 FMUL.FTZ R99, R112, R99 ;  /* 0x0000006370631220 */ /* 0x004fe40000410000 */
[----:B------:R-:W2:Y:S02]  /*3650*/  @P1 LDC.64 R90, c[0x0][0x408] ;  /* 0x00010200ff5a1b82 */ /* 0x000ea40000000a00 */
[----:B------:R-:W-:Y:S01]  /*3660*/  @P1 FMUL.FTZ R98, R99, R98 ;  /* 0x0000006263621220 */ /* 0x000fe20000410000 */
[----:B0-----:R-:W-:-:S05]  /*3670*/  @P1 FMUL.FTZ R71, R113, R71 ;  /* 0x0000004771471220 */ /* 0x001fca0000410000 */
[----:B------:R-:W0:Y:S01]  /*3680*/  @P1 LDC.64 R94, c[0x0][0x408] ;  /* 0x00010200ff5e1b82 */ /* 0x000e220000000a00 */
[----:B------:R-:W-:Y:S01]  /*3690*/  @P1 FSEL R98, R98, RZ, P5 ;  /* 0x000000ff62621208 */ /* 0x000fe20002800000 */
[----:B------:R-:W-:-:S03]  /*36a0*/  @P1 FMUL.FTZ R70, R71, R70 ;  /* 0x0000004647461220 */ /* 0x000fc60000410000 */
[----:B------:R-:W-:-:S03]  /*36b0*/  @P1 F2FP.F16.F32.PACK_AB R98, RZ, R98 ;  /* 0x00000062ff62123e */ /* 0x000fc600000000ff */
[----:B------:R-:W3:Y:S01]  /*36c0*/  @P1 LDC.64 R92, c[0x0][0x408] ;  /* 0x00010200ff5c1b82 */ /* 0x000ee20000000a00 */
[----:B-1----:R-:W-:Y:S01]  /*36d0*/  @P1 FMUL.FTZ R69, R115, R69 ;  /* 0x0000004573451220 */ /* 0x002fe20000410000 */
[----:B------:R-:W-:Y:S02]  /*36e0*/  @P1 FSEL R70, R70, RZ, P3 ;  /* 0x000000ff46461208 */ /* 0x000fe40001800000 */
[----:B------:R-:W-:Y:S01]  /*36f0*/  @P1 LOP3.LUT P3, RZ, R89, 0xff, RZ, 0xc0, !PT ;  /* 0x000000ff59ff1812 */ /* 0x000fe2000786c0ff */
[----:B------:R-:W-:Y:S01]  /*3700*/  @P1 FMUL.FTZ R68, R69, R68 ;  /* 0x0000004445441220 */ /* 0x000fe20000410000 */
[----:B------:R-:W-:Y:S02]  /*3710*/  @P1 PRMT R67, R98, 0x7610, R67 ;  /* 0x0000761062431816 */ /* 0x000fe40000000043 */
[----:B------:R-:W1:Y:S01]  /*3720*/  @P1 LDC.64 R96, c[0x0][0x408] ;  /* 0x00010200ff601b82 */ /* 0x000e620000000a00 */
[----:B--2---:R-:W-:Y:S01]  /*3730*/  @P1 FMUL.FTZ R91, R119, R91 ;  /* 0x0000005b775b1220 */ /* 0x004fe20000410000 */
[----:B------:R-:W-:-:S02]  /*3740*/  @P1 FSEL R68, R68, RZ, P0 ;  /* 0x000000ff44441208 */ /* 0x000fc40000000000 */
[----:B------:R-:W-:Y:S01]  /*3750*/  @P1 LOP3.LUT P0, RZ, R88, 0xff000000, RZ, 0xc0, !PT ;  /* 0xff00000058ff1812 */ /* 0x000fe2000780c0ff */
[----:B------:R-:W-:Y:S01]  /*3760*/  @P1 FMUL.FTZ R90, R91, R90 ;  /* 0x0000005a5b5a1220 */ /* 0x000fe20000410000 */
[----:B------:R-:W-:Y:S01]  /*3770*/  @P1 F2FP.F16.F32.PACK_AB R71, RZ, R68 ;  /* 0x00000044ff47123e */ /* 0x000fe200000000ff */
[----:B0-----:R-:W-:Y:S01]  /*3780*/  @P1 FMUL.FTZ R95, R114, R95 ;  /* 0x0000005f725f1220 */ /* 0x001fe20000410000 */
[----:B------:R-:W-:Y:S02]  /*3790*/  F2FP.F16.F32.PACK_AB R68, R113, R115 ;  /* 0x000000737144723e */ /* 0x000fe400000000ff */
[----:B------:R-:W-:Y:S01]  /*37a0*/  @P1 FSEL R69, R90, RZ, P4 ;  /* 0x000000ff5a451208 */ /* 0x000fe20002000000 */
[----:B------:R-:W-:Y:S01]  /*37b0*/  @P1 FMUL.FTZ R94, R95, R94 ;  /* 0x0000005e5f5e1220 */ /* 0x000fe20000410000 */
[----:B------:R-:W-:Y:S02]  /*37c0*/  @P1 LOP3.LUT P4, RZ, R89, 0xff00, RZ, 0xc0, !PT ;  /* 0x0000ff0059ff1812 */ /* 0x000fe4000788c0ff */
[----:B------:R-:W-:Y:S01]  /*37d0*/  @P1 F2FP.F16.F32.PACK_AB R91, RZ, R69 ;  /* 0x00000045ff5b123e */ /* 0x000fe200000000ff */
[----:B---3--:R-:W-:Y:S01]  /*37e0*/  @P1 FMUL.FTZ R93, R116, R93 ;  /* 0x0000005d745d1220 */ /* 0x008fe20000410000 */
[----:B------:R-:W-:-:S02]  /*37f0*/  @P1 FSEL R94, R94, RZ, P3 ;  /* 0x000000ff5e5e1208 */ /* 0x000fc40001800000 */
[----:B------:R-:W-:Y:S01]  /*3800*/  @P1 F2FP.F16.F32.PACK_AB R90, RZ, R70 ;  /* 0x00000046ff5a123e */ /* 0x000fe200000000ff */
[----:B------:R-:W-:Y:S01]  /*3810*/  @P1 FMUL.FTZ R92, R93, R92 ;  /* 0x0000005c5d5c1220 */ /* 0x000fe20000410000 */
[----:B------:R-:W-:Y:S02]  /*3820*/  @P1 F2FP.F16.F32.PACK_AB R94, RZ, R94 ;  /* 0x0000005eff5e123e */ /* 0x000fe400000000ff */
[----:B------:R-:W-:Y:S01]  /*3830*/  @P1 PRMT R64, R71, 0x7610, R64 ;  /* 0x0000761047401816 */ /* 0x000fe20000000040 */
[----:B-1----:R-:W-:Y:S01]  /*3840*/  @P1 FMUL.FTZ R97, R117, R97 ;  /* 0x0000006175611220 */ /* 0x002fe20000410000 */
[----:B------:R-:W-:Y:S02]  /*3850*/  @P1 FSEL R92, R92, RZ, P0 ;  /* 0x000000ff5c5c1208 */ /* 0x000fe40000000000 */
[----:B------:R-:W-:Y:S01]  /*3860*/  @P1 PRMT R65, R91, 0x7610, R65 ;  /* 0x000076105b411816 */ /* 0x000fe20000000041 */
[----:B------:R-:W-:Y:S01]  /*3870*/  @P1 FMUL.FTZ R96, R97, R96 ;  /* 0x0000006061601220 */ /* 0x000fe20000410000 */
[----:B------:R-:W-:-:S02]  /*3880*/  @P1 F2FP.F16.F32.PACK_AB R92, RZ, R92 ;  /* 0x0000005cff5c123e */ /* 0x000fc400000000ff */
[----:B------:R-:W-:Y:S02]  /*3890*/  @P1 PRMT R66, R94, 0x7610, R66 ;  /* 0x000076105e421816 */ /* 0x000fe40000000042 */
[----:B------:R-:W-:Y:S02]  /*38a0*/  @P1 FSEL R96, R96, RZ, P4 ;  /* 0x000000ff60601208 */ /* 0x000fe40002000000 */
[----:B------:R-:W-:Y:S02]  /*38b0*/  F2FP.F16.F32.PACK_AB R69, R116, R119 ;  /* 0x000000777445723e */ /* 0x000fe400000000ff */
[----:B------:R-:W-:Y:S02]  /*38c0*/  @P1 F2FP.F16.F32.PACK_AB R96, RZ, R96 ;  /* 0x00000060ff60123e */ /* 0x000fe400000000ff */
[----:B------:R-:W-:Y:S02]  /*38d0*/  F2FP.F16.F32.PACK_AB R70, R117, R114 ;  /* 0x000000727546723e */ /* 0x000fe400000000ff */
[----:B------:R-:W-:-:S02]  /*38e0*/  @P1 PRMT R64, R64, 0x5410, R90 ;  /* 0x0000541040401816 */ /* 0x000fc4000000005a */
[----:B------:R-:W-:Y:S02]  /*38f0*/  @P1 PRMT R65, R65, 0x5410, R92 ;  /* 0x0000541041411816 */ /* 0x000fe4000000005c */
[----:B------:R-:W-:Y:S02]  /*3900*/  F2FP.F16.F32.PACK_AB R71, R111, R112 ;  /* 0x000000706f47723e */ /* 0x000fe400000000ff */
[----:B------:R-:W-:Y:S01]  /*3910*/  @P1 PRMT R66, R66, 0x5410, R96 ;  /* 0x0000541042421816 */ /* 0x000fe20000000060 */
        /* <DEDUP_REMOVED lines=9> */
.L_x_1383:
[----:B------:R-:W-:Y:S01]  /*39b0*/  ISETP.GT.AND P0, PT, R113, RZ, PT ;  /* 0x000000ff7100720c */ /* 0x000fe20003f04270 */
[----:B-1----:R-:W1:Y:S01]  /*39c0*/  @P1 LDC.64 R90, c[0x0][0x408] ;  /* 0x00010200ff5a1b82 */ /* 0x002e620000000a00 */
[--C-:B-----5:R-:W-:Y:S01]  /*39d0*/  HADD2.F32 R95, -RZ, R16.reuse.H0_H0 ;  /* 0x20000010ff5f7230 */ /* 0x120fe20000004100 */
[C---:B------:R-:W-:Y:S01]  /*39e0*/  @P1 LOP3.LUT P3, RZ, R88.reuse, 0xff, RZ, 0xc0, !PT ;  /* 0x000000ff58ff1812 */ /* 0x040fe2000786c0ff */
[----:B------:R-:W-:Y:S01]  /*39f0*/  HADD2.F32 R94, -RZ, R16.H1_H1 ;  /* 0x30000010ff5e7230 */ /* 0x000fe20000004100 */
[----:B------:R-:W-:Y:S01]  /*3a00*/  @P1 LOP3.LUT P4, RZ, R88, 0xff00, RZ, 0xc0, !PT ;  /* 0x0000ff0058ff1812 */ /* 0x000fe2000788c0ff */
[--C-:B------:R-:W-:Y:S01]  /*3a10*/  HADD2.F32 R114, -RZ, R17.reuse.H0_H0 ;  /* 0x20000011ff727230 */ /* 0x100fe20000004100 */
[C---:B------:R-:W-:Y:S01]  /*3a20*/  @P1 LOP3.LUT P5, RZ, R89.reuse, 0xff00, RZ, 0xc0, !PT ;  /* 0x0000ff0059ff1812 */ /* 0x040fe200078ac0ff */
[----:B------:R-:W-:Y:S01]  /*3a30*/  HADD2.F32 R115, -RZ, R17.H1_H1 ;  /* 0x30000011ff737230 */ /* 0x000fe20000004100 */
[----:B------:R-:W2:Y:S01]  /*3a40*/  @P1 LDC.64 R92, c[0x0][0x408] ;  /* 0x00010200ff5c1b82 */ /* 0x000ea20000000a00 */
[----:B------:R-:W-:Y:S01]  /*3a50*/  HADD2.F32 R117, -RZ, R18.H1_H1 ;  /* 0x30000012ff757230 */ /* 0x000fe20000004100 */
[----:B------:R-:W-:Y:S01]  /*3a60*/  @P1 LOP3.LUT P6, RZ, R89, 0xff0000, RZ, 0xc0, !PT ;  /* 0x00ff000059ff1812 */ /* 0x000fe200078cc0ff */
[----:B------:R-:W-:-:S02]  /*3a70*/  HADD2.F32 R119, -RZ, R19.H0_H0 ;  /* 0x20000013ff777230 */ /* 0x000fc40000004100 */
[-CC-:B0-----:R-:W-:Y:S01]  /*3a80*/  @P0 FFMA.FTZ R97, R5, R112.reuse, R111.reuse ;  /* 0x0000007005610223 */ /* 0x181fe2000001006f */
[-CC-:B------:R-:W-:Y:S01]  /*3a90*/  @P0 FFMA.FTZ R96, R6, R112.reuse, R111.reuse ;  /* 0x0000007006600223 */ /* 0x180fe2000001006f */
[-CC-:B------:R-:W-:Y:S01]  /*3aa0*/  @P0 FFMA.FTZ R113, R9, R112.reuse, R111.reuse ;  /* 0x0000007009710223 */ /* 0x180fe2000001006f */
[-C--:B------:R-:W-:Y:S01]  /*3ab0*/  @P0 FFMA.FTZ R120, R81, R112.reuse, R111 ;  /* 0x0000007051780223 */ /* 0x080fe2000001006f */
[----:B------:R-:W-:Y:S01]  /*3ac0*/  @P0 FADD.FTZ R97, R4, -R97 ;  /* 0x8000006104610221 */ /* 0x000fe20000010000 */
[----:B------:R-:W-:Y:S01]  /*3ad0*/  @P0 FADD.FTZ R99, R7, -R96 ;  /* 0x8000006007630221 */ /* 0x000fe20000010000 */
[----:B------:R-:W-:Y:S01]  /*3ae0*/  @P0 FADD.FTZ R113, R8, -R113 ;  /* 0x8000007108710221 */ /* 0x000fe20000010000 */
[-C--:B------:R-:W-:Y:S01]  /*3af0*/  @P0 FFMA.FTZ R96, R10, R112.reuse, R111 ;  /* 0x000000700a600223 */ /* 0x080fe2000001006f */
[C---:B------:R-:W-:Y:S01]  /*3b00*/  @P0 FFMA.FTZ R95, R106.reuse, R97, R95 ;  /* 0x000000616a5f0223 */ /* 0x040fe2000001005f */
[C---:B------:R-:W-:Y:S01]  /*3b10*/  @P0 FFMA.FTZ R94, R106.reuse, R99, R94 ;  /* 0x000000636a5e0223 */ /* 0x040fe2000001005e */
[----:B------:R-:W-:Y:S01]  /*3b20*/  @P0 FFMA.FTZ R97, R13, R112, R111 ;  /* 0x000000700d610223 */ /* 0x000fe2000001006f */
[----:B------:R-:W-:Y:S01]  /*3b30*/  @P0 FFMA.FTZ R114, R106, R113, R114 ;  /* 0x000000716a720223 */ /* 0x000fe20000010072 */
[----:B-1----:R-:W-:Y:S01]  /*3b40*/  @P1 FMUL.FTZ R91, R95, R91 ;  /* 0x0000005b5f5b1220 */ /* 0x002fe20000410000 */
[----:B------:R-:W-:-:S02]  /*3b50*/  HADD2.F32 R113, -RZ, R18.H0_H0 ;  /* 0x20000012ff717230 */ /* 0x000fc40000004100 */
[----:B------:R-:W-:Y:S01]  /*3b60*/  @P0 FADD.FTZ R98, R12, -R97 ;  /* 0x800000610c620221 */ /* 0x000fe20000010000 */
[----:B------:R-:W-:Y:S01]  /*3b70*/  @P0 FFMA.FTZ R97, R80, R112, R111 ;  /* 0x0000007050610223 */ /* 0x000fe2000001006f */
[----:B------:R-:W-:Y:S01]  /*3b80*/  @P0 FADD.FTZ R96, R11, -R96 ;  /* 0x800000600b600221 */ /* 0x000fe20000010000 */
[----:B------:R-:W-:Y:S01]  /*3b90*/  @P0 FADD.FTZ R120, R15, -R120 ;  /* 0x800000780f780221 */ /* 0x000fe20000010000 */
        /* <DEDUP_REMOVED lines=13> */
[----:B------:R-:W-:Y:S02]  /*3c70*/  @P1 F2FP.F16.F32.PACK_AB R116, RZ, R94 ;  /* 0x0000005eff74123e */ /* 0x000fe400000000ff */
[----:B------:R-:W-:Y:S02]  /*3c80*/  @P1 F2FP.F16.F32.PACK_AB R118, RZ, R95 ;  /* 0x0000005fff76123e */ /* 0x000fe400000000ff */
[----:B------:R-:W-:Y:S02]  /*3c90*/  @P1 LOP3.LUT P4, RZ, R89, 0xff, RZ, 0xc0, !PT ;  /* 0x000000ff59ff1812 */ /* 0x000fe4000788c0ff */
[----:B------:R-:W-:Y:S01]  /*3ca0*/  @P1 PRMT R64, R116, 0x7610, R64 ;  /* 0x0000761074401816 */ /* 0x000fe20000000040 */
[----:B------:R-:W2:Y:S03]  /*3cb0*/  @P1 LDC.64 R94, c[0x0][0x408] ;  /* 0x00010200ff5e1b82 */ /* 0x000ea60000000a00 */
[----:B------:R-:W-:-:S05]  /*3cc0*/  @P1 PRMT R64, R64, 0x5410, R118 ;  /* 0x0000541040401816 */ /* 0x000fca0000000076 */
[----:B------:R-:W3:Y:S01]  /*3cd0*/  @P1 LDC.64 R96, c[0x0][0x408] ;  /* 0x00010200ff601b82 */ /* 0x000ee20000000a00 */
[----:B0-----:R-:W-:-:S04]  /*3ce0*/  @P1 FMUL.FTZ R91, R114, R91 ;  /* 0x0000005b725b1220 */ /* 0x001fc80000410000 */
[----:B------:R-:W-:-:S03]  /*3cf0*/  @P1 FMUL.FTZ R90, R91, R90 ;  /* 0x0000005a5b5a1220 */ /* 0x000fc60000410000 */
[----:B------:R-:W0:Y:S01]  /*3d00*/  @P1 LDC.64 R98, c[0x0][0x408] ;  /* 0x00010200ff621b82 */ /* 0x000e220000000a00 */
[----:B-1----:R-:W-:Y:S01]  /*3d10*/  @P1 FMUL.FTZ R93, R115, R93 ;  /* 0x0000005d735d1220 */ /* 0x002fe20000410000 */
[----:B------:R-:W-:Y:S02]  /*3d20*/  @P1 FSEL R90, R90, RZ, P3 ;  /* 0x000000ff5a5a1208 */ /* 0x000fe40001800000 */
[----:B------:R-:W-:Y:S01]  /*3d30*/  @P1 LOP3.LUT P3, RZ, R88, 0xff000000, RZ, 0xc0, !PT ;  /* 0xff00000058ff1812 */ /* 0x000fe2000786c0ff */
[----:B------:R-:W-:Y:S01]  /*3d40*/  @P1 FMUL.FTZ R92, R93, R92 ;  /* 0x0000005c5d5c1220 */ /* 0x000fe20000410000 */
[----:B------:R-:W-:Y:S01]  /*3d50*/  @P1 F2FP.F16.F32.PACK_AB R90, RZ, R90 ;  /* 0x0000005aff5a123e */ /* 0x000fe200000000ff */
[----:B--2---:R-:W-:-:S03]  /*3d60*/  @P1 FMUL.FTZ R95, R113, R95 ;  /* 0x0000005f715f1220 */ /* 0x004fc60000410000 */
[----:B------:R-:W-:Y:S01]  /*3d70*/  @P1 FSEL R92, R92, RZ, P3 ;  /* 0x000000ff5c5c1208 */ /* 0x000fe20001800000 */
[----:B------:R-:W-:Y:S01]  /*3d80*/  @P1 FMUL.FTZ R94, R95, R94 ;  /* 0x0000005e5f5e1220 */ /* 0x000fe20000410000 */
[----:B------:R-:W-:Y:S02]  /*3d90*/  @P1 PRMT R65, R90, 0x7610, R65 ;  /* 0x000076105a411816 */ /* 0x000fe40000000041 */
[----:B------:R-:W-:Y:S01]  /*3da0*/  @P1 F2FP.F16.F32.PACK_AB R92, RZ, R92 ;  /* 0x0000005cff5c123e */ /* 0x000fe200000000ff */
[----:B---3--:R-:W-:Y:S01]  /*3db0*/  @P1 FMUL.FTZ R97, R117, R97 ;  /* 0x0000006175611220 */ /* 0x008fe20000410000 */
[----:B------:R-:W-:Y:S02]  /*3dc0*/  @P1 FSEL R94, R94, RZ, P4 ;  /* 0x000000ff5e5e1208 */ /* 0x000fe40002000000 */
[----:B------:R-:W-:Y:S01]  /*3dd0*/  @P1 PRMT R65, R65, 0x5410, R92 ;  /* 0x0000541041411816 */ /* 0x000fe2000000005c */
[----:B------:R-:W-:Y:S01]  /*3de0*/  @P1 FMUL.FTZ R96, R97, R96 ;  /* 0x0000006061601220 */ /* 0x000fe20000410000 */
[----:B------:R-:W-:Y:S01]  /*3df0*/  @P1 F2FP.F16.F32.PACK_AB R94, RZ, R94 ;  /* 0x0000005eff5e123e */ /* 0x000fe200000000ff */
[----:B0-----:R-:W-:-:S03]  /*3e00*/  @P1 FMUL.FTZ R99, R119, R99 ;  /* 0x0000006377631220 */ /* 0x001fc60000410000 */
        /* <DEDUP_REMOVED lines=21> */
.L_x_1382:
        /* <DEDUP_REMOVED lines=24> */
[----:B------:R-:W-:Y:S01]  /*40e0*/  FADD.FTZ R115, R12, -R115 ;  /* 0x800000730c737221 */ /* 0x000fe20000010000 */
[----:B------:R-:W-:Y:S01]  /*40f0*/  FMUL.FTZ R116, R106, R111 ;  /* 0x0000006f6a747220 */ /* 0x000fe20000410000 */
[----:B------:R-:W-:Y:S01]  /*4100*/  FSEL R98, R98, RZ, P0 ;  /* 0x000000ff62627208 */ /* 0x000fe20000000000 */
[C---:B------:R-:W-:Y:S01]  /*4110*/  FMUL.FTZ R114, R106.reuse, R113 ;  /* 0x000000716a727220 */ /* 0x040fe20000410000 */
[----:B------:R-:W3:Y:S01]  /*4120*/  @P1 LDC.64 R92, c[0x0][0x408] ;  /* 0x00010200ff5c1b82 */ /* 0x000ee20000000a00 */
[----:B-1----:R-:W-:Y:S01]  /*4130*/  @P1 FMUL.FTZ R69, R99, R69 ;  /* 0x0000004563451220 */ /* 0x002fe20000410000 */
[----:B------:R-:W-:Y:S01]  /*4140*/  FMUL.FTZ R113, R106, R115 ;  /* 0x000000736a717220 */ /* 0x000fe20000410000 */
[----:B------:R-:W-:Y:S01]  /*4150*/  FADD.FTZ R117, R14, -R117 ;  /* 0x800000750e757221 */ /* 0x000fe20000010000 */
[----:B------:R-:W-:Y:S01]  /*4160*/  FSEL R114, R114, RZ, P0 ;  /* 0x000000ff72727208 */ /* 0x000fe20000000000 */
[----:B------:R-:W-:Y:S01]  /*4170*/  FMUL.FTZ R111, R106, R119 ;  /* 0x000000776a6f7220 */ /* 0x000fe20000410000 */
[----:B-----5:R-:W-:Y:S01]  /*4180*/  @P1 LOP3.LUT P4, RZ, R88, 0xff00, RZ, 0xc0, !PT ;  /* 0x0000ff0058ff1812 */ /* 0x020fe2000788c0ff */
[----:B------:R-:W-:Y:S01]  /*4190*/  FMUL.FTZ R112, R106, R117 ;  /* 0x000000756a707220 */ /* 0x000fe20000410000 */
[----:B------:R-:W1:Y:S01]  /*41a0*/  @P1 LDC.64 R94, c[0x0][0x408] ;  /* 0x00010200ff5e1b82 */ /* 0x000e620000000a00 */
[----:B0-----:R-:W-:Y:S01]  /*41b0*/  @P1 FMUL.FTZ R115, R98, R71 ;  /* 0x0000004762731220 */ /* 0x001fe20000410000 */
[----:B------:R-:W-:Y:S01]  /*41c0*/  @P1 FMUL.FTZ R71, R69, R68 ;  /* 0x0000004445471220 */ /* 0x000fe20000410000 */
[----:B------:R-:W-:Y:S01]  /*41d0*/  @P1 LOP3.LUT P3, RZ, R88, 0xff, RZ, 0xc0, !PT ;  /* 0x000000ff58ff1812 */ /* 0x000fe2000786c0ff */
[----:B------:R-:W-:Y:S01]  /*41e0*/  FADD.FTZ R121, R82, -R121 ;  /* 0x8000007952797221 */ /* 0x000fe20000010000 */
[----:B------:R-:W-:Y:S01]  /*41f0*/  @P1 FMUL.FTZ R115, R115, R70 ;  /* 0x0000004673731220 */ /* 0x000fe20000410000 */
[----:B------:R-:W-:-:S02]  /*4200*/  FSEL R70, R116, RZ, P0 ;  /* 0x000000ff74467208 */ /* 0x000fc40000000000 */
[----:B------:R-:W0:Y:S01]  /*4210*/  @P1 LDC.64 R96, c[0x0][0x408] ;  /* 0x00010200ff601b82 */ /* 0x000e220000000a00 */
[----:B------:R-:W-:Y:S01]  /*4220*/  FSEL R112, R112, RZ, P0 ;  /* 0x000000ff70707208 */ /* 0x000fe20000000000 */
[----:B------:R-:W-:Y:S01]  /*4230*/  FMUL.FTZ R106, R106, R121 ;  /* 0x000000796a6a7220 */ /* 0x000fe20000410000 */
[----:B--2---:R-:W-:Y:S01]  /*4240*/  @P1 FMUL.FTZ R91, R70, R91 ;  /* 0x0000005b465b1220 */ /* 0x004fe20000410000 */
[----:B------:R-:W-:Y:S02]  /*4250*/  @P1 LOP3.LUT P5, RZ, R88, 0xff0000, RZ, 0xc0, !PT ;  /* 0x00ff000058ff1812 */ /* 0x000fe400078ac0ff */
[----:B------:R-:W-:Y:S01]  /*4260*/  @P1 FSEL R115, R115, RZ, P4 ;  /* 0x000000ff73731208 */ /* 0x000fe20002000000 */
[----:B------:R-:W-:Y:S01]  /*4270*/  @P1 FMUL.FTZ R91, R91, R90 ;  /* 0x0000005a5b5b1220 */ /* 0x000fe20000410000 */
[----:B------:R-:W2:Y:S01]  /*4280*/  @P1 LDC.64 R68, c[0x0][0x408] ;  /* 0x00010200ff441b82 */ /* 0x000ea20000000a00 */
[----:B---3--:R-:W-:Y:S01]  /*4290*/  @P1 FMUL.FTZ R93, R114, R93 ;  /* 0x0000005d725d1220 */ /* 0x008fe20000410000 */
[----:B------:R-:W-:-:S02]  /*42a0*/  FSEL R90, R113, RZ, P0 ;  /* 0x000000ff715a7208 */ /* 0x000fc40000000000 */
[----:B------:R-:W-:Y:S01]  /*42b0*/  @P1 LOP3.LUT P4, RZ, R89, 0xff, RZ, 0xc0, !PT ;  /* 0x000000ff59ff1812 */ /* 0x000fe2000788c0ff */
[----:B------:R-:W-:Y:S01]  /*42c0*/  @P1 FMUL.FTZ R93, R93, R92 ;  /* 0x0000005c5d5d1220 */ /* 0x000fe20000410000 */
[----:B------:R-:W-:Y:S01]  /*42d0*/  FSEL R92, R111, RZ, P0 ;  /* 0x000000ff6f5c7208 */ /* 0x000fe20000000000 */
[----:B-1----:R-:W-:Y:S01]  /*42e0*/  @P1 FMUL.FTZ R95, R90, R95 ;  /* 0x0000005f5a5f1220 */ /* 0x002fe20000410000 */
[----:B------:R-:W-:Y:S02]  /*42f0*/  @P1 FSEL R71, R71, RZ, P3 ;  /* 0x000000ff47471208 */ /* 0x000fe40001800000 */
[----:B------:R-:W-:Y:S01]  /*4300*/  @P1 FSEL R91, R91, RZ, P5 ;  /* 0x000000ff5b5b1208 */ /* 0x000fe20002800000 */
[----:B------:R-:W-:Y:S01]  /*4310*/  @P1 FMUL.FTZ R94, R95, R94 ;  /* 0x0000005e5f5e1220 */ /* 0x000fe20000410000 */
[----:B------:R-:W-:Y:S02]  /*4320*/  @P1 LOP3.LUT P3, RZ, R88, 0xff000000, RZ, 0xc0, !PT ;  /* 0xff00000058ff1812 */ /* 0x000fe4000786c0ff */
[C---:B------:R-:W-:Y:S01]  /*4330*/  @P1 LOP3.LUT P5, RZ, R89.reuse, 0xff00, RZ, 0xc0, !PT ;  /* 0x0000ff0059ff1812 */ /* 0x040fe200078ac0ff */
[----:B0-----:R-:W-:Y:S01]  /*4340*/  @P1 FMUL.FTZ R97, R112, R97 ;  /* 0x0000006170611220 */ /* 0x001fe20000410000 */
[----:B------:R-:W-:-:S02]  /*4350*/  @P1 LOP3.LUT P6, RZ, R89, 0xff0000, RZ, 0xc0, !PT ;  /* 0x00ff000059ff1812 */ /* 0x000fc400078cc0ff */
[----:B------:R-:W-:Y:S01]  /*4360*/  @P1 FSEL R94, R94, RZ, P4 ;  /* 0x000000ff5e5e1208 */ /* 0x000fe20002000000 */
[----:B------:R-:W-:Y:S01]  /*4370*/  @P1 FMUL.FTZ R96, R97, R96 ;  /* 0x0000006061601220 */ /* 0x000fe20000410000 */
[----:B------:R-:W-:Y:S02]  /*4380*/  @P1 F2FP.F16.F32.PACK_AB R71, RZ, R71 ;  /* 0x00000047ff47123e */ /* 0x000fe400000000ff */
[----:B------:R-:W-:Y:S01]  /*4390*/  @P1 F2FP.F16.F32.PACK_AB R91, RZ, R91 ;  /* 0x0000005bff5b123e */ /* 0x000fe200000000ff */
[----:B--2---:R-:W-:Y:S01]  /*43a0*/  @P1 FMUL.FTZ R69, R92, R69 ;  /* 0x000000455c451220 */ /* 0x004fe20000410000 */
[----:B------:R-:W-:Y:S02]  /*43b0*/  @P1 FSEL R93, R93, RZ, P3 ;  /* 0x000000ff5d5d1208 */ /* 0x000fe40001800000 */
[----:B------:R-:W-:Y:S01]  /*43c0*/  @P1 FSEL R96, R96, RZ, P5 ;  /* 0x000000ff60601208 */ /* 0x000fe20002800000 */
[----:B------:R-:W-:Y:S01]  /*43d0*/  @P1 FMUL.FTZ R68, R69, R68 ;  /* 0x0000004445441220 */ /* 0x000fe20000410000 */
[----:B------:R-:W-:-:S02]  /*43e0*/  @P1 F2FP.F16.F32.PACK_AB R94, RZ, R94 ;  /* 0x0000005eff5e123e */ /* 0x000fc400000000ff */
[----:B------:R-:W-:Y:S02]  /*43f0*/  @P1 F2FP.F16.F32.PACK_AB R115, RZ, R115 ;  /* 0x00000073ff73123e */ /* 0x000fe400000000ff */
[----:B------:R-:W-:Y:S02]  /*4400*/  @P1 FSEL R68, R68, RZ, P6 ;  /* 0x000000ff44441208 */ /* 0x000fe40003000000 */
[----:B------:R-:W-:Y:S02]  /*4410*/  @P1 F2FP.F16.F32.PACK_AB R93, RZ, R93 ;  /* 0x0000005dff5d123e */ /* 0x000fe400000000ff */
[----:B------:R-:W-:Y:S02]  /*4420*/  @P1 F2FP.F16.F32.PACK_AB R96, RZ, R96 ;  /* 0x00000060ff60123e */ /* 0x000fe400000000ff */
[----:B------:R-:W-:Y:S02]  /*4430*/  @P1 F2FP.F16.F32.PACK_AB R95, RZ, R68 ;  /* 0x00000044ff5f123e */ /* 0x000fe400000000ff */
[----:B------:R-:W-:-:S02]  /*4440*/  @P1 PRMT R64, R71, 0x7610, R64 ;  /* 0x0000761047401816 */ /* 0x000fc40000000040 */
[----:B------:R-:W-:Y:S02]  /*4450*/  FSEL R97, R106, RZ, P0 ;  /* 0x000000ff6a617208 */ /* 0x000fe40000000000 */
[----:B------:R-:W-:Y:S02]  /*4460*/  @P1 PRMT R65, R91, 0x7610, R65 ;  /* 0x000076105b411816 */ /* 0x000fe40000000041 */
[----:B------:R-:W-:Y:S02]  /*4470*/  @P1 PRMT R66, R94, 0x7610, R66 ;  /* 0x000076105e421816 */ /* 0x000fe40000000042 */
[----:B------:R-:W-:Y:S02]  /*4480*/  F2FP.F16.F32.PACK_AB R69, R114, R70 ;  /* 0x000000467245723e */ /* 0x000fe400000000ff */
[----:B------:R-:W-:Y:S02]  /*4490*/  F2FP.F16.F32.PACK_AB R68, R98, R99 ;  /* 0x000000636244723e */ /* 0x000fe400000000ff */
[----:B------:R-:W-:-:S02]  /*44a0*/  F2FP.F16.F32.PACK_AB R70, R112, R90 ;  /* 0x0000005a7046723e */ /* 0x000fc400000000ff */
[----:B------:R-:W-:Y:S02]  /*44b0*/  @P1 PRMT R64, R64, 0x5410, R115 ;  /* 0x0000541040401816 */ /* 0x000fe40000000073 */
[----:B------:R-:W-:Y:S02]  /*44c0*/  @P1 PRMT R65, R65, 0x5410, R93 ;  /* 0x0000541041411816 */ /* 0x000fe4000000005d */
[----:B------:R-:W-:Y:S02]  /*44d0*/  F2FP.F16.F32.PACK_AB R71, R97, R92 ;  /* 0x0000005c6147723e */ /* 0x000fe400000000ff */
        /* <DEDUP_REMOVED lines=11> */
.L_x_1385:
        /* <DEDUP_REMOVED lines=22> */
[----:B------:R-:W-:-:S04]  /*46f0*/  F2FP.F16.F32.PACK_AB R91, RZ, R91 ;  /* 0x0000005bff5b723e */ /* 0x000fc800000000ff */
[----:B------:R-:W-:-:S07]  /*4700*/  PRMT R64, R91, 0x7610, R64 ;  /* 0x000076105b407816 */ /* 0x000fce0000000040 */
.L_x_1387:
[----:B------:R-:W-:Y:S05]  /*4710*/  BSYNC.RECONVERGENT B3 ;  /* 0x0000000000037941 */ /* 0x000fea0003800200 */
.L_x_1386:
        /* <DEDUP_REMOVED lines=13> */
.L_x_1389:
[----:B------:R-:W-:Y:S05]  /*47f0*/  BSYNC.RECONVERGENT B3 ;  /* 0x0000000000037941 */ /* 0x000fea0003800200 */
.L_x_1388:
        /* <DEDUP_REMOVED lines=13> */
.L_x_1391:
[----:B------:R-:W-:Y:S05]  /*48d0*/  BSYNC.RECONVERGENT B3 ;  /* 0x0000000000037941 */ /* 0x000fea0003800200 */
.L_x_1390:
        /* <DEDUP_REMOVED lines=13> */
.L_x_1393:
[----:B------:R-:W-:Y:S05]  /*49b0*/  BSYNC.RECONVERGENT B3 ;  /* 0x0000000000037941 */ /* 0x000fea0003800200 */
.L_x_1392:
        /* <DEDUP_REMOVED lines=13> */
.L_x_1395:
[----:B------:R-:W-:Y:S05]  /*4a90*/  BSYNC.RECONVERGENT B3 ;  /* 0x0000000000037941 */ /* 0x000fea0003800200 */
.L_x_1394:
        /* <DEDUP_REMOVED lines=13> */
.L_x_1397:
[----:B------:R-:W-:Y:S05]  /*4b70*/  BSYNC.RECONVERGENT B3 ;  /* 0x0000000000037941 */ /* 0x000fea0003800200 */
.L_x_1396:
        /* <DEDUP_REMOVED lines=13> */
.L_x_1399:
[----:B------:R-:W-:Y:S05]  /*4c50*/  BSYNC.RECONVERGENT B3 ;  /* 0x0000000000037941 */ /* 0x000fea0003800200 */
.L_x_1398:
[----:B------:R-:W-:-:S04]  /*4c60*/  @P1 F2FP.F16.F32.PACK_AB R90, RZ, R90 ;  /* 0x0000005aff5a123e */ /* 0x000fc800000000ff */
[----:B------:R-:W-:-:S07]  /*4c70*/  @P1 PRMT R67, R67, 0x5410, R90 ;  /* 0x0000541043431816 */ /* 0x000fce000000005a */
.L_x_1384:
[----:B------:R-:W-:Y:S05]  /*4c80*/  BSYNC.RECONVERGENT B1 ;  /* 0x0000000000017941 */ /* 0x000fea0003800200 */
.L_x_1381:
[----:B------:R-:W1:Y:S08]  /*4c90*/  @P2 LDC.64 R92, c[0x0][0x478] ;  /* 0x00011e00ff5c2b82 */ /* 0x000e700000000a00 */
[----:B------:R-:W2:Y:S01]  /*4ca0*/  @P1 LDC.64 R90, c[0x0][0x468] ;  /* 0x00011a00ff5a1b82 */ /* 0x000ea20000000a00 */
[----:B-1----:R-:W-:-:S05]  /*4cb0*/  @P2 IMAD.WIDE.U32 R92, R110, 0x10, R92 ;  /* 0x000000106e5c2825 */ /* 0x002fca00078e005c */
[----:B------:R3:W-:Y:S01]  /*4cc0*/  @P2 STG.E.128 desc[UR6][R92.64], R68 ;  /* 0x000000445c002986 */ /* 0x0007e2000c101d06 */
[----:B--2---:R-:W-:-:S05]  /*4cd0*/  @P1 IMAD.WIDE.U32 R90, R109, 0x10, R90 ;  /* 0x000000106d5a1825 */ /* 0x004fca00078e005a */
[----:B------:R3:W-:Y:S02]  /*4ce0*/  @P1 STG.E.128 desc[UR6][R90.64], R64 ;  /* 0x000000405a001986 */ /* 0x0007e4000c101d06 */
.L_x_1380:
[----:B------:R-:W-:Y:S05]  /*4cf0*/  BSYNC.RECONVERGENT B2 ;  /* 0x0000000000027941 */ /* 0x000fea0003800200 */
.L_x_1379:
[----:B-1-3--:R-:W1:Y:S02]  /*4d00*/  LDC.64 R90, c[0x0][0x380] ;  /* 0x0000e000ff5a7b82 */ /* 0x00ae640000000a00 */
[----:B-1----:R-:W-:-:S04]  /*4d10*/  LEA R3, R90, R3, 0x2 ;  /* 0x000000035a037211 */ /* 0x002fc800078e10ff */
[----:B------:R-:W-:-:S13]  /*4d20*/  ISETP.GE.AND P0, PT, R3, R91, PT ;  /* 0x0000005b0300720c */ /* 0x000fda0003f06270 */
[----:B------:R-:W-:Y:S05]  /*4d30*/  @!P0 BRA `(.L_x_1400) ;  /* 0xffffffb400b88947 */ /* 0x000fea000383ffff */
.L_x_1348:
[----:B------:R-:W-:Y:S05]  /*4d40*/  BSYNC B0 ;  /* 0x0000000000007941 */ /* 0x000fea0003800000 */
.L_x_1347:
        /* <DEDUP_REMOVED lines=22> */
[----:B--2---:R-:W-:-:S05]  /*4eb0*/  IMAD R34, R0, UR4, RZ ;  /* 0x0000000400227c24 */ /* 0x004fca000f8e02ff */
[----:B------:R-:W-:-:S04]  /*4ec0*/  IADD3 R34, P3, PT, R34, R107, RZ ;  /* 0x0000006b22227210 */ /* 0x000fc80007f7e0ff */
[----:B------:R-:W-:Y:S02]  /*4ed0*/  IADD3.X R21, PT, PT, RZ, RZ, RZ, P3, !PT ;  /* 0x000000ffff157210 */ /* 0x000fe40001ffe4ff */
[----:B------:R-:W-:Y:S02]  /*4ee0*/  ISETP.GE.U32.AND P3, PT, R17, 0x200, PT ;  /* 0x000002001100780c */ /* 0x000fe40003f66070 */
[C---:B-1----:R-:W-:Y:S02]  /*4ef0*/  SHF.L.U32 R31, R34.reuse, 0x2, RZ ;  /* 0x00000002221f7819 */ /* 0x042fe400000006ff */
[----:B------:R-:W-:Y:S02]  /*4f00*/  SHF.L.U64.HI R34, R34, 0x2, R21 ;  /* 0x0000000222227819 */ /* 0x000fe40000010215 */
[C---:B---3--:R-:W-:Y:S02]  /*4f10*/  IADD3 R33, P4, PT, R31.reuse, UR18, RZ ;  /* 0x000000121f217c10 */ /* 0x048fe4000ff9e0ff */
[----:B------:R-:W-:Y:S01]  /*4f20*/  IADD3 R31, P5, PT, R31, UR16, RZ ;  /* 0x000000101f1f7c10 */ /* 0x000fe2000ffbe0ff */
[----:B------:R-:W1:Y:S01]  /*4f30*/  LDS R3, [R4] ;  /* 0x0000000004037984 */ /* 0x000e620000000800 */
[----:B------:R-:W-:-:S02]  /*4f40*/  IADD3.X R36, PT, PT, R34, UR19, RZ, P4, !PT ;  /* 0x0000001322247c10 */ /* 0x000fc4000a7fe4ff */
[----:B------:R-:W-:Y:S01]  /*4f50*/  IADD3.X R34, PT, PT, R34, UR17, RZ, P5, !PT ;  /* 0x0000001122227c10 */ /* 0x000fe2000affe4ff */
        /* <DEDUP_REMOVED lines=61> */
[----:B------:R-:W-:Y:S01]  /*5330*/  FADD.FTZ R0, R0, R19 ;  /* 0x0000001300007221 */ /* 0x000fe20000010000 */
[----:B------:R-:W-:-:S02]  /*5340*/  @P2 IADD3.X R36, PT, PT, RZ, R36, RZ, P4, !PT ;  /* 0x00000024ff242210 */ /* 0x000fc400027fe4ff */
        /* <DEDUP_REMOVED lines=44> */
.L_x_1357:
[----:B------:R-:W-:Y:S01]  /*5610*/  HFMA2 R111, -RZ, RZ, 0, 5.9604644775390625e-08 ;  /* 0x00000001ff6f7431 */ /* 0x000fe200000001ff */
[----:B------:R-:W-:Y:S01]  /*5620*/  BSSY B1, `(.L_x_1401) ;  /* 0x0000007000017945 */ /* 0x000fe20003800000 */
[----:B------:R-:W-:Y:S02]  /*5630*/  MOV R112, R99 ;  /* 0x0000006300707202 */ /* 0x000fe40000000f00 */
[----:B------:R-:W-:Y:S02]  /*5640*/  MOV R114, 0x1f ;  /* 0x0000001f00727802 */ /* 0x000fe40000000f00 */
[----:B------:R-:W-:-:S07]  /*5650*/  MOV R107, 0xffffffff ;  /* 0xffffffff006b7802 */ /* 0x000fce0000000f00 */
[----:B0----5:R-:W-:Y:S05]  /*5660*/  WARPSYNC.COLLECTIVE R107, `(.L_x_1402) ;  /* 0x000000006b087348 */ /* 0x021fea0003c00000 */
[----:B------:R1:W2:Y:S02]  /*5670*/  SHFL.BFLY P0, R109, R112, R111, R114 ;  /* 0x0c00006f706d7389 */ /* 0x0002a40000000072 */
[----:B012--5:R-:W-:Y:S05]  /*5680*/  ENDCOLLECTIVE ;  /* 0x000000000000791b */ /* 0x027fea0003800000 */
.L_x_1402:
[----:B------:R-:W-:Y:S05]  /*5690*/  BSYNC B1 ;  /* 0x0000000000017941 */ /* 0x000fea0003800000 */
.L_x_1401:
        /* <DEDUP_REMOVED lines=8> */
.L_x_1403:
[----:B------:R-:W-:Y:S01]  /*5720*/  FADD.FTZ R90, R90, R99 ;  /* 0x000000635a5a7221 */ /* 0x000fe20000010000 */
[----:B------:R-:W-:-:S04]  /*5730*/  HFMA2 R111, -RZ, RZ, 0, 1.1920928955078125e-07 ;  /* 0x00000002ff6f7431 */ /* 0x000fc800000001ff */
[----:B------:R-:W-:Y:S02]  /*5740*/  MOV R112, R90 ;  /* 0x0000005a00707202 */ /* 0x000fe40000000f00 */
[----:B------:R-:W-:-:S07]  /*5750*/  MOV R91, R109 ;  /* 0x0000006d005b7202 */ /* 0x000fce0000000f00 */
[----:B------:R-:W-:Y:S05]  /*5760*/  WARPSYNC.COLLECTIVE R107, `(.L_x_1404) ;  /* 0x000000006b087348 */ /* 0x000fea0003c00000 */
[----:B------:R0:W1:Y:S02]  /*5770*/  SHFL.BFLY P0, R109, R112, R111, R114 ;  /* 0x0c00006f706d7389 */ /* 0x0000640000000072 */
[----:B01----:R-:W-:Y:S05]  /*5780*/  ENDCOLLECTIVE ;  /* 0x000000000000791b */ /* 0x003fea0003800000 */
.L_x_1404:
[----:B------:R-:W-:-:S05]  /*5790*/  FADD.FTZ R91, R91, R108 ;  /* 0x0000006c5b5b7221 */ /* 0x000fca0000010000 */
[----:B------:R-:W-:Y:S02]  /*57a0*/  MOV R112, R91 ;  /* 0x0000005b00707202 */ /* 0x000fe40000000f00 */
[----:B------:R-:W-:-:S07]  /*57b0*/  MOV R93, R109 ;  /* 0x0000006d005d7202 */ /* 0x000fce0000000f00 */
[----:B------:R-:W-:Y:S05]  /*57c0*/  WARPSYNC.COLLECTIVE R107, `(.L_x_1405) ;  /* 0x000000006b087348 */ /* 0x000fea0003c00000 */
[----:B------:R0:W1:Y:S02]  /*57d0*/  SHFL.BFLY P0, R109, R112, R111, R114 ;  /* 0x0c00006f706d7389 */ /* 0x0000640000000072 */
[----:B01----:R-:W-:Y:S05]  /*57e0*/  ENDCOLLECTIVE ;  /* 0x000000000000791b */ /* 0x003fea0003800000 */
.L_x_1405:
[----:B------:R-:W-:Y:S01]  /*57f0*/  FADD.FTZ R93, R90, R93 ;  /* 0x0000005d5a5d7221 */ /* 0x000fe20000010000 */
[----:B------:R-:W-:-:S04]  /*5800*/  HFMA2 R111, -RZ, RZ, 0, 2.384185791015625e-07 ;  /* 0x00000004ff6f7431 */ /* 0x000fc800000001ff */
[----:B------:R-:W-:Y:S02]  /*5810*/  MOV R112, R93 ;  /* 0x0000005d00707202 */ /* 0x000fe40000000f00 */
[----:B------:R-:W-:-:S07]  /*5820*/  MOV R92, R109 ;  /* 0x0000006d005c7202 */ /* 0x000fce0000000f00 */
[----:B------:R-:W-:Y:S05]  /*5830*/  WARPSYNC.COLLECTIVE R107, `(.L_x_1406) ;  /* 0x000000006b087348 */ /* 0x000fea0003c00000 */
[----:B------:R0:W1:Y:S02]  /*5840*/  SHFL.BFLY P0, R109, R112, R111, R114 ;  /* 0x0c00006f706d7389 */ /* 0x0000640000000072 */
[----:B01----:R-:W-:Y:S05]  /*5850*/  ENDCOLLECTIVE ;  /* 0x000000000000791b */ /* 0x003fea0003800000 */
.L_x_1406:
[----:B------:R-:W-:-:S05]  /*5860*/  FADD.FTZ R92, R91, R92 ;  /* 0x0000005c5b5c7221 */ /* 0x000fca0000010000 */
[----:B------:R-:W-:Y:S02]  /*5870*/  MOV R112, R92 ;  /* 0x0000005c00707202 */ /* 0x000fe40000000f00 */
[----:B------:R-:W-:-:S07]  /*5880*/  MOV R94, R109 ;  /* 0x0000006d005e7202 */ /* 0x000fce0000000f00 */
[----:B------:R-:W-:Y:S05]  /*5890*/  WARPSYNC.COLLECTIVE R107, `(.L_x_1407) ;  /* 0x000000006b087348 */ /* 0x000fea0003c00000 */
[----:B------:R0:W1:Y:S02]  /*58a0*/  SHFL.BFLY P0, R109, R112, R111, R114 ;  /* 0x0c00006f706d7389 */ /* 0x0000640000000072 */
[----:B01----:R-:W-:Y:S05]  /*58b0*/  ENDCOLLECTIVE ;  /* 0x000000000000791b */ /* 0x003fea0003800000 */
.L_x_1407:
[----:B------:R-:W-:Y:S01]  /*58c0*/  FADD.FTZ R94, R93, R94 ;  /* 0x0000005e5d5e7221 */ /* 0x000fe20000010000 */
[----:B------:R-:W-:-:S04]  /*58d0*/  HFMA2 R111, -RZ, RZ, 0, 4.76837158203125e-07 ;  /* 0x00000008ff6f7431 */ /* 0x000fc800000001ff */
[----:B------:R-:W-:Y:S02]  /*58e0*/  MOV R112, R94 ;  /* 0x0000005e00707202 */ /* 0x000fe40000000f00 */
[----:B------:R-:W-:-:S07]  /*58f0*/  MOV R95, R109 ;  /* 0x0000006d005f7202 */ /* 0x000fce0000000f00 */
[----:B------:R-:W-:Y:S05]  /*5900*/  WARPSYNC.COLLECTIVE R107, `(.L_x_1408) ;  /* 0x000000006b087348 */ /* 0x000fea0003c00000 */
[----:B------:R0:W1:Y:S02]  /*5910*/  SHFL.BFLY P0, R109, R112, R111, R114 ;  /* 0x0c00006f706d7389 */ /* 0x0000640000000072 */
[----:B01----:R-:W-:Y:S05]  /*5920*/  ENDCOLLECTIVE ;  /* 0x000000000000791b */ /* 0x003fea0003800000 */
.L_x_1408:
[----:B------:R-:W-:-:S05]  /*5930*/  FADD.FTZ R95, R92, R95 ;  /* 0x0000005f5c5f7221 */ /* 0x000fca0000010000 */
[----:B------:R-:W-:Y:S02]  /*5940*/  MOV R112, R95 ;  /* 0x0000005f00707202 */ /* 0x000fe40000000f00 */
[----:B------:R-:W-:-:S07]  /*5950*/  MOV R97, R109 ;  /* 0x0000006d00617202 */ /* 0x000fce0000000f00 */
[----:B------:R-:W-:Y:S05]  /*5960*/  WARPSYNC.COLLECTIVE R107, `(.L_x_1409) ;  /* 0x000000006b087348 */ /* 0x000fea0003c00000 */
[----:B------:R0:W1:Y:S02]  /*5970*/  SHFL.BFLY P0, R109, R112, R111, R114 ;  /* 0x0c00006f706d7389 */ /* 0x0000640000000072 */
[----:B01----:R-:W-:Y:S05]  /*5980*/  ENDCOLLECTIVE ;  /* 0x000000000000791b */ /* 0x003fea0003800000 */
.L_x_1409:
[----:B------:R-:W-:Y:S01]  /*5990*/  FADD.FTZ R97, R94, R97 ;  /* 0x000000615e617221 */ /* 0x000fe20000010000 */
[----:B------:R-:W-:-:S04]  /*59a0*/  HFMA2 R111, -RZ, RZ, 0, 9.5367431640625e-07 ;  /* 0x00000010ff6f7431 */ /* 0x000fc800000001ff */
[----:B------:R-:W-:Y:S02]  /*59b0*/  MOV R112, R97 ;  /* 0x0000006100707202 */ /* 0x000fe40000000f00 */
[----:B------:R-:W-:-:S07]  /*59c0*/  MOV R96, R109 ;  /* 0x0000006d00607202 */ /* 0x000fce0000000f00 */
[----:B------:R-:W-:Y:S05]  /*59d0*/  WARPSYNC.COLLECTIVE R107, `(.L_x_1410) ;  /* 0x000000006b087348 */ /* 0x000fea0003c00000 */
[----:B------:R0:W1:Y:S02]  /*59e0*/  SHFL.BFLY P0, R109, R112, R111, R114 ;  /* 0x0c00006f706d7389 */ /* 0x0000640000000072 */
[----:B01----:R-:W-:Y:S05]  /*59f0*/  ENDCOLLECTIVE ;  /* 0x000000000000791b */ /* 0x003fea0003800000 */
.L_x_1410:
[----:B------:R-:W-:-:S05]  /*5a00*/  FADD.FTZ R96, R95, R96 ;  /* 0x000000605f607221 */ /* 0x000fca0000010000 */
[----:B------:R-:W-:Y:S02]  /*5a10*/  MOV R112, R96 ;  /* 0x0000006000707202 */ /* 0x000fe40000000f00 */
[----:B------:R-:W-:-:S07]  /*5a20*/  MOV R90, R109 ;  /* 0x0000006d005a7202 */ /* 0x000fce0000000f00 */
[----:B------:R-:W-:Y:S05]  /*5a30*/  WARPSYNC.COLLECTIVE R107, `(.L_x_1411) ;  /* 0x000000006b087348 */ /* 0x000fea0003c00000 */
[----:B------:R0:W1:Y:S02]  /*5a40*/  SHFL.BFLY P0, R109, R112, R111, R114 ;  /* 0x0c00006f706d7389 */ /* 0x0000640000000072 */
[----:B01----:R-:W-:Y:S05]  /*5a50*/  ENDCOLLECTIVE ;  /* 0x000000000000791b */ /* 0x003fea0003800000 */
.L_x_1411:
[----:B------:R-:W-:Y:S01]  /*5a60*/  MOV R91, R109 ;  /* 0x0000006d005b7202 */ /* 0x000fe20000000f00 */
[----:B------:R-:W-:Y:S06]  /*5a70*/  BRA `(.L_x_1412) ;  /* 0xffffffbc00307947 */ /* 0x000fec000383ffff */
.L_x_1413:
        /* <DEDUP_REMOVED lines=16> */
.L_x_11179:


//--------------------- .text._ZN10layer_norm22ln_bwd_finalize_kernelINS_22Kernel_traits_finalizeILj512E6__halfS2_S2_S2_fjLb0ELj1024ELj4ENS_18Kernel_traits_baseILj512ES2_S2_S2_S2_fjLj1024EEEEELb0ELb1EEEvNS_9BwdParamsE --------------------------
	.section	.text._ZN10layer_norm22ln_bwd_finalize_kernelINS_22Kernel_traits_finalizeILj512E6__halfS2_S2_S2_fjLb0ELj1024ELj4ENS_18Kernel_traits_baseILj512ES2_S2_S2_S2_fjLj1024EEEEELb0ELb1EEEvNS_9BwdParamsE,"ax",@progbits
	.align	128
        .global         _ZN10layer_norm22ln_bwd_finalize_kernelINS_22Kernel_traits_finalizeILj512E6__halfS2_S2_S2_fjLb0ELj1024ELj4ENS_18Kernel_traits_baseILj512ES2_S2_S2_S2_fjLj1024EEEEELb0ELb1EEEvNS_9BwdParamsE
        .type           _ZN10layer_norm22ln_bwd_finalize_kernelINS_22Kernel_traits_finalizeILj512E6__halfS2_S2_S2_fjLb0ELj1024ELj4ENS_18Kernel_traits_baseILj512ES2_S2_S2_S2_fjLj1024EEEEELb0ELb1EEEvNS_9BwdParamsE,@function
        .size           _ZN10layer_norm22ln_bwd_finalize_kernelINS_22Kernel_traits_finalizeILj512E6__halfS2_S2_S2_fjLb0ELj1024ELj4ENS_18Kernel_traits_baseILj512ES2_S2_S2_S2_fjLj1024EEEEELb0ELb1EEEvNS_9BwdParamsE,(.L_x_11180 - _ZN10layer_norm22ln_bwd_finalize_kernelINS_22Kernel_traits_finalizeILj512E6__halfS2_S2_S2_fjLb0ELj1024ELj4ENS_18Kernel_traits_baseILj512ES2_S2_S2_S2_fjLj1024EEEEELb0ELb1EEEvNS_9BwdParamsE)
        .other          _ZN10layer_norm22ln_bwd_finalize_kernelINS_22Kernel_traits_finalizeILj512E6__halfS2_S2_S2_fjLb0ELj1024ELj4ENS_18Kernel_traits_baseILj512ES2_S2_S2_S2_fjLj1024EEEEELb0ELb1EEEvNS_9BwdParamsE,@"STO_CUDA_ENTRY STV_DEFAULT"
_ZN10layer_norm22ln_bwd_finalize_kernelINS_22Kernel_traits_finalizeILj512E6__halfS2_S2_S2_fjLb0ELj1024ELj4ENS_18Kernel_traits_baseILj512ES2_S2_S2_S2_fjLj1024EEEEELb0ELb1EEEvNS_9BwdParamsE:
.text._ZN10layer_norm22ln_bwd_finalize_kernelINS_22Kernel_traits_finalizeILj512E6__halfS2_S2_S2_fjLb0ELj1024ELj4ENS_18Kernel_traits_baseILj512ES2_S2_S2_S2_fjLj1024EEEEELb0ELb1EEEvNS_9BwdParamsE:
        /* <DEDUP_REMOVED lines=77> */
.L_x_1418:
        /* <DEDUP_REMOVED lines=118> */
.L_x_1417:
[----:B------:R-:W-:Y:S05]  /*0c30*/  BSYNC.RECONVERGENT B1 ;  /* 0x0000000000017941 */ /* 0x000fea0003800200 */
.L_x_1416:
        /* <DEDUP_REMOVED lines=69> */
.L_x_1420:
[----:B------:R-:W-:Y:S05]  /*1090*/  BSYNC.RECONVERGENT B1 ;  /* 0x0000000000017941 */ /* 0x000fea0003800200 */
.L_x_1419:
        /* <DEDUP_REMOVED lines=38> */
.L_x_1422:
[----:B------:R-:W-:Y:S05]  /*1300*/  BSYNC.RECONVERGENT B1 ;  /* 0x0000000000017941 */ /* 0x000fea0003800200 */
.L_x_1421:
[----:B------:R-:W-:Y:S05]  /*1310*/  @!P1 BRA `(.L_x_1415) ;  /* 0x0000000000409947 */ /* 0x000fea0003800000 */
[----:B------:R-:W0:Y:S01]  /*1320*/  LDC R12, c[0x0][0x388] ;  /* 0x0000e200ff0c7b82 */ /* 0x000e220000000800 */
[----:B------:R-:W-:-:S07]  /*1330*/  IADD3 R0, PT, PT, -R0, RZ, RZ ;  /* 0x000000ff00007210 */ /* 0x000fce0007ffe1ff */
[----:B------:R-:W1:Y:S08]  /*1340*/  LDC.64 R8, c[0x0][0x440] ;  /* 0x00011000ff087b82 */ /* 0x000e700000000a00 */
[----:B------:R-:W2:Y:S01]  /*1350*/  LDC.64 R10, c[0x0][0x448] ;  /* 0x00011200ff0a7b82 */ /* 0x000ea20000000a00 */
[----:B0-----:R-:W-:-:S05]  /*1360*/  IMAD R2, R2, R12, R5 ;  /* 0x0000000c02027224 */ /* 0x001fca00078e0205 */
[----:B------:R-:W-:-:S07]  /*1370*/  IADD3 R13, PT, PT, R57, R2, RZ ;  /* 0x00000002390d7210 */ /* 0x000fce0007ffe0ff */
.L_x_1423:
        /* <DEDUP_REMOVED lines=10> */
.L_x_1415:
[----:B------:R-:W-:Y:S05]  /*1420*/  BSYNC.RECONVERGENT B0 ;  /* 0x0000000000007941 */ /* 0x000fea0003800200 */
.L_x_1414:
        /* <DEDUP_REMOVED lines=54> */
[----:B-1----:R-:W-:Y:S02]  /*1790*/  F2FP.F16.F32.PACK_AB R7, R7, R6 ;  /* 0x000000060707723e */ /* 0x002fe400000000ff */
[----:B--2---:R-:W-:-:S03]  /*17a0*/  F2FP.F16.F32.PACK_AB R9, R9, R8 ;  /* 0x000000080909723e */ /* 0x004fc600000000ff */
[----:B------:R-:W-:Y:S04]  /*17b0*/  STG.E desc[UR6][R2.64], R7 ;  /* 0x0000000702007986 */ /* 0x000fe8000c101906 */
[----:B------:R-:W-:Y:S01]  /*17c0*/  STG.E desc[UR6][R4.64], R9 ;  /* 0x0000000904007986 */ /* 0x000fe2000c101906 */
[----:B------:R-:W-:Y:S05]  /*17d0*/  EXIT ;  /* 0x000000000000794d */ /* 0x000fea0003800000 */
.L_x_1424:
        /* <DEDUP_REMOVED lines=10> */
.L_x_11180:


//--------------------- .text._ZN10layer_norm13ln_bwd_kernelINS_13Kernel_traitsI6__halfS2_S2_S2_fjLj512ELj1ELj4ELj1ELj16ENS_18Kernel_traits_baseILj512ES2_S2_S2_S2_fjLj128EEEEELb1ELb0ELb1ELb1EEEvNS_9BwdParamsE --------------------------
	.section	.text._ZN10layer_norm13ln_bwd_kernelINS_13Kernel_traitsI6__halfS2_S2_S2_fjLj512ELj1ELj4ELj1ELj16ENS_18Kernel_traits_baseILj512ES2_S2_S2_S2_fjLj128EEEEELb1ELb0ELb1ELb1EEEvNS_9BwdParamsE,"ax",@progbits
	.align	128
        .global         _ZN10layer_norm13ln_bwd_kernelINS_13Kernel_traitsI6__halfS2_S2_S2_fjLj512ELj1ELj4ELj1ELj16ENS_18Kernel_traits_baseILj512ES2_S2_S2_S2_fjLj128EEEEELb1ELb0ELb1ELb1EEEvNS_9BwdParamsE
        .type           _ZN10layer_norm13ln_bwd_kernelINS_13Kernel_traitsI6__halfS2_S2_S2_fjLj512ELj1ELj4ELj1ELj16ENS_18Kernel_traits_baseILj512ES2_S2_S2_S2_fjLj128EEEEELb1ELb0ELb1ELb1EEEvNS_9BwdParamsE,@function
        .size           _ZN10layer_norm13ln_bwd_kernelINS_13Kernel_traitsI6__halfS2_S2_S2_fjLj512ELj1ELj4ELj1ELj16ENS_18Kernel_traits_baseILj512ES2_S2_S2_S2_fjLj128EEEEELb1ELb0ELb1ELb1EEEvNS_9BwdParamsE,(.L_x_11181 - _ZN10layer_norm13ln_bwd_kernelINS_13Kernel_traitsI6__halfS2_S2_S2_fjLj512ELj1ELj4ELj1ELj16ENS_18Kernel_traits_baseILj512ES2_S2_S2_S2_fjLj128EEEEELb1ELb0ELb1ELb1EEEvNS_9BwdParamsE)
        .other          _ZN10layer_norm13ln_bwd_kernelINS_13Kernel_traitsI6__halfS2_S2_S2_fjLj512ELj1ELj4ELj1ELj16ENS_18Kernel_traits_baseILj512ES2_S2_S2_S2_fjLj128EEEEELb1ELb0ELb1ELb1EEEvNS_9BwdParamsE,@"STO_CUDA_ENTRY STV_DEFAULT"
_ZN10layer_norm13ln_bwd_kernelINS_13Kernel_traitsI6__halfS2_S2_S2_fjLj512ELj1ELj4ELj1ELj16ENS_18Kernel_traits_baseILj512ES2_S2_S2_S2_fjLj128EEEEELb1ELb0ELb1ELb1EEEvNS_9BwdParamsE:
.text._ZN10layer_norm13ln_bwd_kernelINS_13Kernel_traitsI6__halfS2_S2_S2_fjLj512ELj1ELj4ELj1ELj16ENS_18Kernel_traits_baseILj512ES2_S2_S2_S2_fjLj128EEEEELb1ELb0ELb1ELb1EEEvNS_9BwdParamsE:
        /* <DEDUP_REMOVED lines=39> */
.L_x_1469:
        /* <DEDUP_REMOVED lines=24> */
[----:B------:R-:W-:Y:S01]  /*03f0*/  IADD3 R83, PT, PT, R81, 0x20, RZ ;  /* 0x0000002051537810 */ /* 0x000fe20007ffe0ff */
[----:B------:R-:W2:Y:S01]  /*0400*/  LDC.64 R112, c[0x0][0x3b0] ;  /* 0x0000ec00ff707b82 */ /* 0x000ea20000000a00 */
[----:B------:R-:W-:-:S02]  /*0410*/  LEA.HI.SX32 R3, R2, R103, 0x1d ;  /* 0x0000006702037211 */ /* 0x000fc400078feaff */
[----:B------:R3:W4:Y:S01]  /*0420*/  LDG.E R0, desc[UR6][R88.64] ;  /* 0x0000000658007981 */ /* 0x000722000c1e1900 */
[----:B-1----:R-:W-:-:S04]  /*0430*/  IMAD.WIDE.U32 R16, R81, 0x10, R8 ;  /* 0x0000001051107825 */ /* 0x002fc800078e0008 */
[----:B------:R-:W-:Y:S02]  /*0440*/  IMAD.WIDE.U32 R8, R83, 0x10, R8 ;  /* 0x0000001053087825 */ /* 0x000fe400078e0008 */
[----:B------:R-:W4:Y:S02]  /*0450*/  LDG.E.128 R16, desc[UR6][R16.64] ;  /* 0x0000000610107981 */ /* 0x000f24000c1e1d00 */
[C---:B0-----:R-:W-:Y:S02]  /*0460*/  IMAD.WIDE.U32 R12, R3.reuse, 0x10, R4 ;  /* 0x00000010030c7825 */ /* 0x041fe400078e0004 */
[----:B------:R-:W4:Y:S01]  /*0470*/  LDG.E.128 R8, desc[UR6][R8.64] ;  /* 0x0000000608087981 */ /* 0x000f22000c1e1d00 */
[----:B------:R-:W-:-:S03]  /*0480*/  IADD3 R3, PT, PT, R3, 0x20, RZ ;  /* 0x0000002003037810 */ /* 0x000fc60007ffe0ff */
[----:B------:R-:W4:Y:S02]  /*0490*/  LDG.E.128 R12, desc[UR6][R12.64] ;  /* 0x000000060c0c7981 */ /* 0x000f24000c1e1d00 */
[----:B------:R-:W-:-:S06]  /*04a0*/  IMAD.WIDE.U32 R4, R3, 0x10, R4 ;  /* 0x0000001003047825 */ /* 0x000fcc00078e0004 */
[----:B------:R-:W4:Y:S01]  /*04b0*/  LDG.E.128 R4, desc[UR6][R4.64] ;  /* 0x0000000604047981 */ /* 0x000f22000c1e1d00 */
[----:B-----5:R-:W-:-:S13]  /*04c0*/  ISETP.GE.AND P1, PT, R84, 0x1, PT ;  /* 0x000000015400780c */ /* 0x020fda0003f26270 */
[----:B------:R-:W-:-:S05]  /*04d0*/  @P1 IADD3 R78, PT, PT, R84, -0x1, RZ ;  /* 0xffffffff544e1810 */ /* 0x000fca0007ffe0ff */
[----:B------:R-:W-:-:S05]  /*04e0*/  @P1 IMAD R78, R78, UR8, RZ ;  /* 0x000000084e4e1c24 */ /* 0x000fca000f8e02ff */
[----:B------:R-:W-:-:S04]  /*04f0*/  @P1 SHF.R.S32.HI R79, RZ, 0x1f, R78 ;  /* 0x0000001fff4f1819 */ /* 0x000fc8000001144e */
[----:B------:R-:W-:Y:S02]  /*0500*/  @P1 LEA.HI R78, R79, R78, RZ, 0x3 ;  /* 0x0000004e4f4e1211 */ /* 0x000fe400078f18ff */
[----:B------:R-:W-:Y:S02]  /*0510*/  MOV R115, RZ ;  /* 0x000000ff00737202 */ /* 0x000fe40000000f00 */
[----:B------:R-:W-:-:S04]  /*0520*/  @P1 LEA.HI.SX32 R115, R78, R103, 0x1d ;  /* 0x000000674e731211 */ /* 0x000fc800078feaff */
[C---:B------:R-:W-:Y:S01]  /*0530*/  IADD3 R79, PT, PT, R115.reuse, 0x20, RZ ;  /* 0x00000020734f7810 */ /* 0x040fe20007ffe0ff */
[----:B--2---:R-:W-:-:S04]  /*0540*/  IMAD.WIDE.U32 R114, R115, 0x8, R112 ;  /* 0x0000000873727825 */ /* 0x004fc800078e0070 */
[----:B------:R-:W-:Y:S02]  /*0550*/  IMAD.WIDE.U32 R112, R79, 0x8, R112 ;  /* 0x000000084f707825 */ /* 0x000fe400078e0070 */
[----:B------:R-:W5:Y:S04]  /*0560*/  LDG.E.64 R114, desc[UR6][R114.64] ;  /* 0x0000000672727981 */ /* 0x000f68000c1e1b00 */
[----:B------:R-:W5:Y:S01]  /*0570*/  LDG.E.64 R112, desc[UR6][R112.64] ;  /* 0x0000000670707981 */ /* 0x000f62000c1e1b00 */
[----:B------:R-:W-:Y:S02]  /*0580*/  MOV R111, UR14 ;  /* 0x0000000e006f7c02 */ /* 0x000fe40008000f00 */
[----:B------:R-:W-:Y:S02]  /*0590*/  MOV R110, UR15 ;  /* 0x0000000f006e7c02 */ /* 0x000fe40008000f00 */
[----:B------:R-:W-:-:S04]  /*05a0*/  ISETP.NE.U32.AND P0, PT, R111, RZ, PT ;  /* 0x000000ff6f00720c */ /* 0x000fc80003f05070 */
[----:B------:R-:W-:-:S13]  /*05b0*/  ISETP.NE.AND.EX P0, PT, R110, RZ, PT, P0 ;  /* 0x000000ff6e00720c */ /* 0x000fda0003f05300 */
[----:B------:R-:W0:Y:S08]  /*05c0*/  @P0 LDC.64 R2, c[0x0][0x438] ;  /* 0x00010e00ff020b82 */ /* 0x000e300000000a00 */
[----:B------:R-:W1:Y:S01]  /*05d0*/  @P0 LDC.64 R76, c[0x0][0x438] ;  /* 0x00010e00ff4c0b82 */ /* 0x000e620000000a00 */
[----:B0-----:R-:W-:-:S05]  /*05e0*/  @P0 IMAD.WIDE.U32 R2, R81, 0x10, R2 ;  /* 0x0000001051020825 */ /* 0x001fca00078e0002 */
[----:B------:R-:W5:Y:S01]  /*05f0*/  @P0 LDG.E.128 R24, desc[UR6][R2.64] ;  /* 0x0000000602180981 */ /* 0x000f62000c1e1d00 */
[----:B-1----:R-:W-:-:S05]  /*0600*/  @P0 IMAD.WIDE.U32 R76, R83, 0x10, R76 ;  /* 0x00000010534c0825 */ /* 0x002fca00078e004c */
[----:B------:R4:W5:Y:S01]  /*0610*/  @P0 LDG.E.128 R20, desc[UR6][R76.64] ;  /* 0x000000064c140981 */ /* 0x000962000c1e1d00 */
[----:B------:R-:W-:Y:S01]  /*0620*/  ISETP.NE.AND P0, PT, RZ, UR9, PT ;  /* 0x00000009ff007c0c */ /* 0x000fe2000bf05270 */
[----:B---3--:R-:W-:-:S03]  /*0630*/  HADD2.F32 R88, -RZ, R35.H0_H0 ;  /* 0x20000023ff587230 */ /* 0x008fc60000004100 */
[----:B----4-:R-:W-:Y:S01]  /*0640*/  FSEL R76, R0, RZ, !P0 ;  /* 0x000000ff004c7208 */ /* 0x010fe20004000000 */
[--C-:B------:R-:W-:Y:S02]  /*0650*/  HADD2.F32 R78, -RZ, R16.reuse.H0_H0 ;  /* 0x20000010ff4e7230 */ /* 0x100fe40000004100 */
[----:B------:R-:W-:Y:S02]  /*0660*/  HADD2.F32 R79, -RZ, R16.H1_H1 ;  /* 0x30000010ff4f7230 */ /* 0x000fe40000004100 */
[----:B------:R-:W-:Y:S02]  /*0670*/  HADD2.F32 R0, -RZ, R10.H0_H0 ;  /* 0x2000000aff007230 */ /* 0x000fe40000004100 */
[C---:B------:R-:W-:Y:S01]  /*0680*/  FADD.FTZ R99, -R76.reuse, R78 ;  /* 0x0000004e4c637221 */ /* 0x040fe20000010100 */
[----:B------:R-:W-:Y:S02]  /*0690*/  HADD2.F32 R80, -RZ, R17.H0_H0 ;  /* 0x20000011ff507230 */ /* 0x000fe40000004100 */
[----:B------:R-:W-:Y:S01]  /*06a0*/  FADD.FTZ R109, -R76, R79 ;  /* 0x0000004f4c6d7221 */ /* 0x000fe20000010100 */
[----:B------:R-:W-:-:S02]  /*06b0*/  HADD2.F32 R3, -RZ, R12.H0_H0 ;  /* 0x2000000cff037230 */ /* 0x000fc40000004100 */
[----:B------:R-:W-:Y:S01]  /*06c0*/  FADD.FTZ R79, -R76, R0 ;  /* 0x000000004c4f7221 */ /* 0x000fe20000010100 */
[----:B------:R-:W-:Y:S02]  /*06d0*/  HADD2.F32 R0, -RZ, R28.H0_H0 ;  /* 0x2000001cff007230 */ /* 0x000fe40000004100 */
[----:B------:R-:W-:Y:S01]  /*06e0*/  FMUL.FTZ R99, R104, R99 ;  /* 0x0000006368637220 */ /* 0x000fe20000410000 */
[--C-:B------:R-:W-:Y:S02]  /*06f0*/  HADD2.F32 R105, -RZ, R18.reuse.H0_H0 ;  /* 0x20000012ff697230 */ /* 0x100fe40000004100 */
[----:B------:R-:W-:Y:S01]  /*0700*/  FADD.FTZ R117, -R76, R80 ;  /* 0x000000504c757221 */ /* 0x000fe20000010100 */
[----:B------:R-:W-:Y:S02]  /*0710*/  HADD2.F32 R18, -RZ, R18.H1_H1 ;  /* 0x30000012ff127230 */ /* 0x000fe40000004100 */
[----:B------:R-:W-:Y:S01]  /*0720*/  FMUL.FTZ R97, R0, R3 ;  /* 0x0000000300617220 */ /* 0x000fe20000410000 */
[----:B------:R-:W-:-:S02]  /*0730*/  HADD2.F32 R95, -RZ, R13.H0_H0 ;  /* 0x2000000dff5f7230 */ /* 0x000fc40000004100 */
[----:B------:R-:W-:Y:S01]  /*0740*/  FADD.FTZ R56, R56, R3 ;  /* 0x0000000338387221 */ /* 0x000fe20000010000 */
[----:B------:R-:W-:Y:S01]  /*0750*/  FFMA.FTZ R36, R99, R3, R36 ;  /* 0x0000000363247223 */ /* 0x000fe20000010024 */
[----:B------:R-:W-:Y:S02]  /*0760*/  HADD2.F32 R0, -RZ, R29.H0_H0 ;  /* 0x2000001dff007230 */ /* 0x000fe40000004100 */
[----:B------:R-:W-:Y:S01]  /*0770*/  FMUL.FTZ R3, R104, R117 ;  /* 0x0000007568037220 */ /* 0x000fe20000410000 */
[--C-:B------:R-:W-:Y:S02]  /*0780*/  HADD2.F32 R82, -RZ, R19.reuse.H0_H0 ;  /* 0x20000013ff527230 */ /* 0x100fe40000004100 */
[----:B------:R-:W-:Y:S01]  /*0790*/  FADD.FTZ R105, -R76, R105 ;  /* 0x000000694c697221 */ /* 0x000fe20000010100 */
[----:B------:R-:W-:Y:S02]  /*07a0*/  HADD2.F32 R103, -RZ, R19.H1_H1 ;  /* 0x30000013ff677230 */ /* 0x000fe40000004100 */
[----:B------:R-:W-:-:S02]  /*07b0*/  HADD2.F32 R2, -RZ, R12.H1_H1 ;  /* 0x3000000cff027230 */ /* 0x000fc40000004100 */
[----:B------:R-:W-:Y:S02]  /*07c0*/  HADD2.F32 R16, -RZ, R13.H1_H1 ;  /* 0x3000000dff107230 */ /* 0x000fe40000004100 */
[--C-:B------:R-:W-:Y:S02]  /*07d0*/  HADD2.F32 R19, -RZ, R9.reuse.H0_H0 ;  /* 0x20000009ff137230 */ /* 0x100fe40000004100 */
[----:B------:R-:W-:Y:S02]  /*07e0*/  HADD2.F32 R77, -RZ, R9.H1_H1 ;  /* 0x30000009ff4d7230 */ /* 0x000fe40000004100 */
[----:B------:R-:W-:Y:S01]  /*07f0*/  FADD.FTZ R9, -R76, R18 ;  /* 0x000000124c097221 */ /* 0x000fe20000010100 */
[--C-:B------:R-:W-:Y:S02]  /*0800*/  HADD2.F32 R13, -RZ, R15.reuse.H0_H0 ;  /* 0x2000000fff0d7230 */ /* 0x100fe40000004100 */
[----:B------:R-:W-:Y:S02]  /*0810*/  HADD2.F32 R12, -RZ, R15.H1_H1 ;  /* 0x3000000fff0c7230 */ /* 0x000fe40000004100 */
[----:B------:R-:W-:Y:S01]  /*0820*/  FMUL.FTZ R0, R0, R95 ;  /* 0x0000005f00007220 */ /* 0x000fe20000410000 */
[----:B------:R-:W-:-:S02]  /*0830*/  HADD2.F32 R81, -RZ, R17.H1_H1 ;  /* 0x30000011ff517230 */ /* 0x000fc40000004100 */
[----:B------:R-:W-:Y:S01]  /*0840*/  FADD.FTZ R58, R58, R95 ;  /* 0x0000005f3a3a7221 */ /* 0x000fe20000010000 */
[----:B------:R-:W-:Y:S02]  /*0850*/  HADD2.F32 R15, -RZ, R8.H0_H0 ;  /* 0x20000008ff0f7230 */ /* 0x000fe40000004100 */
[----:B------:R-:W-:Y:S01]  /*0860*/  FFMA.FTZ R38, R3, R95, R38 ;  /* 0x0000005f03267223 */ /* 0x000fe20000010026 */
[--C-:B------:R-:W-:Y:S02]  /*0870*/  HADD2.F32 R93, -RZ, R4.reuse.H0_H0 ;  /* 0x20000004ff5d7230 */ /* 0x100fe40000004100 */
[----:B------:R-:W-:Y:S02]  /*0880*/  HADD2.F32 R18, -RZ, R4.H1_H1 ;  /* 0x30000004ff127230 */ /* 0x000fe40000004100 */
[----:B------:R-:W-:Y:S02]  /*0890*/  HADD2.F32 R17, -RZ, R14.H0_H0 ;  /* 0x2000000eff117230 */ /* 0x000fe40000004100 */
[----:B------:R-:W-:-:S02]  /*08a0*/  HADD2.F32 R101, -RZ, R8.H1_H1 ;  /* 0x30000008ff657230 */ /* 0x000fc40000004100 */
[----:B------:R-:W-:Y:S02]  /*08b0*/  HADD2.F32 R10, -RZ, R10.H1_H1 ;  /* 0x3000000aff0a7230 */ /* 0x000fe40000004100 */
[--C-:B------:R-:W-:Y:S02]  /*08c0*/  HADD2.F32 R83, -RZ, R11.reuse.H0_H0 ;  /* 0x2000000bff537230 */ /* 0x100fe40000004100 */
[----:B------:R-:W-:Y:S02]  /*08d0*/  HADD2.F32 R85, -RZ, R11.H1_H1 ;  /* 0x3000000bff557230 */ /* 0x000fe40000004100 */
[--C-:B------:R-:W-:Y:S02]  /*08e0*/  HADD2.F32 R87, -RZ, R7.reuse.H0_H0 ;  /* 0x20000007ff577230 */ /* 0x100fe40000004100 */
[----:B------:R-:W-:Y:S02]  /*08f0*/  HADD2.F32 R86, -RZ, R7.H1_H1 ;  /* 0x30000007ff567230 */ /* 0x000fe40000004100 */
[----:B------:R-:W-:Y:S01]  /*0900*/  FMUL.FTZ R7, R104, R105 ;  /* 0x0000006968077220 */ /* 0x000fe20000410000 */
[----:B------:R-:W-:-:S02]  /*0910*/  HADD2.F32 R4, -RZ, R30.H0_H0 ;  /* 0x2000001eff047230 */ /* 0x000fc40000004100 */
[----:B------:R-:W-:Y:S01]  /*0920*/  FADD.FTZ R11, -R76, R82 ;  /* 0x000000524c0b7221 */ /* 0x000fe20000010100 */
[----:B------:R-:W-:Y:S02]  /*0930*/  HADD2.F32 R14, -RZ, R14.H1_H1 ;  /* 0x3000000eff0e7230 */ /* 0x000fe40000004100 */
[--C-:B------:R-:W-:Y:S02]  /*0940*/  HADD2.F32 R89, -RZ, R6.reuse.H0_H0 ;  /* 0x20000006ff597230 */ /* 0x100fe40000004100 */
[----:B------:R-:W-:Y:S02]  /*0950*/  HADD2.F32 R80, -RZ, R6.H1_H1 ;  /* 0x30000006ff507230 */ /* 0x000fe40000004100 */
[----:B------:R-:W-:Y:S01]  /*0960*/  FMUL.FTZ R6, R104, R9 ;  /* 0x0000000968067220 */ /* 0x000fe20000410000 */
        /* <DEDUP_REMOVED lines=10> */
[-C--:B------:R-:W-:Y:S01]  /*0a10*/  FMUL.FTZ R4, R4, R17.reuse ;  /* 0x0000001104047220 */ /* 0x080fe20000410000 */
[----:B------:R-:W-:Y:S01]  /*0a20*/  FADD.FTZ R52, R52, R17 ;  /* 0x0000001134347221 */ /* 0x000fe20000010000 */
[----:B------:R-:W-:Y:S01]  /*0a30*/  FFMA.FTZ R40, R7, R17, R40 ;  /* 0x0000001107287223 */ /* 0x000fe20000010028 */
[----:B------:R-:W-:-:S02]  /*0a40*/  HADD2.F32 R8, -RZ, R31.H0_H0 ;  /* 0x2000001fff087230 */ /* 0x000fc40000004100 */
[-C--:B------:R-:W-:Y:S01]  /*0a50*/  FMUL.FTZ R9, R95, R14.reuse ;  /* 0x0000000e5f097220 */ /* 0x080fe20000410000 */
[--C-:B------:R-:W-:Y:S02]  /*0a60*/  HADD2.F32 R91, -RZ, R5.reuse.H0_H0 ;  /* 0x20000005ff5b7230 */ /* 0x100fe40000004100 */
[----:B------:R-:W-:Y:S01]  /*0a70*/  FADD.FTZ R53, R53, R14 ;  /* 0x0000000e35357221 */ /* 0x000fe20000010000 */
[----:B------:R-:W-:Y:S02]  /*0a80*/  HADD2.F32 R76, -RZ, R5.H1_H1 ;  /* 0x30000005ff4c7230 */ /* 0x000fe40000004100 */
[----:B------:R-:W-:Y:S01]  /*0a90*/  FFMA.FTZ R41, R6, R14, R41 ;  /* 0x0000000e06297223 */ /* 0x000fe20000010029 */
[C---:B------:R-:W-:Y:S01]  /*0aa0*/  FMUL.FTZ R11, R104.reuse, R11 ;  /* 0x0000000b680b7220 */ /* 0x040fe20000410000 */
[----:B------:R-:W-:Y:S02]  /*0ab0*/  HADD2.F32 R17, -RZ, R31.H1_H1 ;  /* 0x3000001fff117230 */ /* 0x000fe40000004100 */
[----:B------:R-:W-:Y:S01]  /*0ac0*/  FMUL.FTZ R10, R104, R103 ;  /* 0x00000067680a7220 */ /* 0x000fe20000410000 */
[----:B------:R-:W-:-:S02]  /*0ad0*/  HADD2.F32 R5, -RZ, R28.H1_H1 ;  /* 0x3000001cff057230 */ /* 0x000fc40000004100 */
[C---:B------:R-:W-:Y:S01]  /*0ae0*/  FMUL.FTZ R15, R104.reuse, R15 ;  /* 0x0000000f680f7220 */ /* 0x040fe20000410000 */
[--C-:B------:R-:W-:Y:S02]  /*0af0*/  HADD2.F32 R14, -RZ, R32.reuse.H0_H0 ;  /* 0x20000020ff0e7230 */ /* 0x100fe40000004100 */
[----:B------:R-:W-:Y:S01]  /*0b00*/  FMUL.FTZ R98, R104, R109 ;  /* 0x0000006d68627220 */ /* 0x000fe20000410000 */
[-C--:B------:R-:W-:Y:S01]  /*0b10*/  FMUL.FTZ R8, R8, R13.reuse ;  /* 0x0000000d08087220 */ /* 0x080fe20000410000 */
[----:B------:R-:W-:Y:S01]  /*0b20*/  FADD.FTZ R54, R54, R13 ;  /* 0x0000000d36367221 */ /* 0x000fe20000010000 */
[----:B------:R-:W-:Y:S01]  /*0b30*/  FFMA.FTZ R42, R11, R13, R42 ;  /* 0x0000000d0b2a7223 */ /* 0x000fe2000001002a */
[----:B------:R-:W-:Y:S01]  /*0b40*/  FMUL.FTZ R13, R17, R12 ;  /* 0x0000000c110d7220 */ /* 0x000fe20000410000 */
        /* <DEDUP_REMOVED lines=10> */
[C---:B------:R-:W-:Y:S01]  /*0bf0*/  FMUL.FTZ R12, R104.reuse, R101 ;  /* 0x00000065680c7220 */ /* 0x040fe20000410000 */
[----:B------:R-:W-:Y:S01]  /*0c00*/  FADD.FTZ R93, RZ, R97 ;  /* 0x00000061ff5d7221 */ /* 0x000fe20000010000 */
[----:B------:R-:W-:Y:S01]  /*0c10*/  FMUL.FTZ R2, R104, R119 ;  /* 0x0000007768027220 */ /* 0x000fe20000410000 */
[----:B------:R-:W-:Y:S01]  /*0c20*/  FFMA.FTZ R95, R99, R97, RZ ;  /* 0x00000061635f7223 */ /* 0x000fe200000100ff */
[-C--:B------:R-:W-:Y:S01]  /*0c30*/  FMUL.FTZ R17, R17, R18.reuse ;  /* 0x0000001211117220 */ /* 0x080fe20000410000 */
[----:B------:R-:W-:Y:S01]  /*0c40*/  FADD.FTZ R49, R49, R18 ;  /* 0x0000001231317221 */ /* 0x000fe20000010000 */
[----:B------:R-:W-:Y:S01]  /*0c50*/  FFMA.FTZ R65, R12, R18, R65 ;  /* 0x000000120c417223 */ /* 0x000fe20000010041 */
[----:B------:R-:W-:Y:S01]  /*0c60*/  FADD.FTZ R93, R93, R96 ;  /* 0x000000605d5d7221 */ /* 0x000fe20000010000 */
[-C--:B------:R-:W-:Y:S01]  /*0c70*/  FMUL.FTZ R5, R5, R16.reuse ;  /* 0x0000001005057220 */ /* 0x080fe20000410000 */
[----:B------:R-:W-:Y:S01]  /*0c80*/  FADD.FTZ R59, R59, R16 ;  /* 0x000000103b3b7221 */ /* 0x000fe20000010000 */
[----:B------:R-:W-:Y:S01]  /*0c90*/  FFMA.FTZ R39, R2, R16, R39 ;  /* 0x0000001002277223 */ /* 0x000fe20000010027 */
[----:B------:R-:W-:Y:S01]  /*0ca0*/  FFMA.FTZ R18, R98, R96, R95 ;  /* 0x0000006062127223 */ /* 0x000fe2000001005f */
[----:B------:R-:W-:-:S02]  /*0cb0*/  HADD2.F32 R16, -RZ, R33.H0_H0 ;  /* 0x20000021ff107230 */ /* 0x000fc40000004100 */
        /* <DEDUP_REMOVED lines=17> */
[----:B------:R-:W-:-:S02]  /*0dd0*/  HADD2.F32 R82, -RZ, R34.H0_H0 ;  /* 0x20000022ff527230 */ /* 0x000fc40000004100 */
        /* <DEDUP_REMOVED lines=39> */
.L_x_1428:
        /* <DEDUP_REMOVED lines=8> */
[----:B------:R-:W-:-:S09]  /*10d0*/  @P1 IADD3 R86, PT, PT, R84, -0x1, RZ ;  /* 0xffffffff54561810 */ /* 0x000fd20007ffe0ff */
        /* <DEDUP_REMOVED lines=13> */
[----:B------:R-:W5:Y:S03]  /*11b0*/  LDG.E.64 R114, desc[UR6][R90.64] ;  /* 0x000000065a727981 */ /* 0x000f66000c1e1b00 */
[C---:B------:R-:W-:Y:S01]  /*11c0*/  @P0 IADD3 R95, PT, PT, R93.reuse, 0x20, RZ ;  /* 0x000000205d5f0810 */ /* 0x040fe20007ffe0ff */
[----:B------:R1:W5:Y:S01]  /*11d0*/  LDG.E.64 R112, desc[UR6][R88.64] ;  /* 0x0000000658707981 */ /* 0x000362000c1e1b00 */
[----:B--2---:R-:W-:-:S04]  /*11e0*/  @P0 IMAD.WIDE.U32 R92, R93, 0x10, R86 ;  /* 0x000000105d5c0825 */ /* 0x004fc800078e0056 */
[----:B------:R-:W-:Y:S01]  /*11f0*/  @P0 IMAD.WIDE.U32 R86, R95, 0x10, R86 ;  /* 0x000000105f560825 */ /* 0x000fe200078e0056 */
[----:B------:R2:W5:Y:S04]  /*1200*/  @P0 LDG.E.128 R24, desc[UR6][R92.64] ;  /* 0x000000065c180981 */ /* 0x000568000c1e1d00 */
[----:B------:R2:W5:Y:S01]  /*1210*/  @P0 LDG.E.128 R20, desc[UR6][R86.64] ;  /* 0x0000000656140981 */ /* 0x000562000c1e1d00 */
[----:B-1----:R-:W-:Y:S01]  /*1220*/  HFMA2 R88, -RZ, RZ, 0, 0 ;  /* 0x00000000ff587431 */ /* 0x002fe200000001ff */
[----:B------:R-:W-:-:S07]  /*1230*/  MOV R90, RZ ;  /* 0x000000ff005a7202 */ /* 0x000fce0000000f00 */
.L_x_1429:
[----:B------:R-:W-:Y:S05]  /*1240*/  BSYNC.RECONVERGENT B1 ;  /* 0x0000000000017941 */ /* 0x000fea0003800200 */
.L_x_1427:
        /* <DEDUP_REMOVED lines=20> */
.L_x_1481:
[----:B------:R-:W4:Y:S01]  /*1390*/  S2R R100, SR_TID.X ;  /* 0x0000000000647919 */ /* 0x000f220000002100 */
[----:B------:R-:W-:Y:S01]  /*13a0*/  @P1 IADD3 R84, PT, PT, R84, -0x1, RZ ;  /* 0xffffffff54541810 */ /* 0x000fe20007ffe0ff */
[----:B--2---:R-:W-:Y:S01]  /*13b0*/  FADD.FTZ R87, R88, R87 ;  /* 0x0000005758577221 */ /* 0x004fe20000010000 */
[----:B------:R-:W-:Y:S01]  /*13c0*/  ISETP.NE.U32.AND P0, PT, R111, RZ, PT ;  /* 0x000000ff6f00720c */ /* 0x000fe20003f05070 */
[----:B------:R-:W-:Y:S02]  /*13d0*/  HFMA2 R101, -RZ, RZ, 0, 0 ;  /* 0x00000000ff657431 */ /* 0x000fe400000001ff */
[----:B---3--:R-:W-:Y:S01]  /*13e0*/  FADD.FTZ R89, R90, R89 ;  /* 0x000000595a597221 */ /* 0x008fe20000010000 */
[----:B------:R-:W-:Y:S01]  /*13f0*/  @P1 IMAD R86, R84, UR8, RZ ;  /* 0x0000000854561c24 */ /* 0x000fe2000f8e02ff */
[----:B------:R-:W-:Y:S01]  /*1400*/  ISETP.NE.AND.EX P0, PT, R110, RZ, PT, P0 ;  /* 0x000000ff6e00720c */ /* 0x000fe20003f05300 */
[----:B------:R-:W-:Y:S02]  /*1410*/  IMAD R84, R102, UR8, RZ ;  /* 0x0000000866547c24 */ /* 0x000fe4000f8e02ff */
        /* <DEDUP_REMOVED lines=31> */
.L_x_1435:
[----:B------:R-:W-:Y:S05]  /*1610*/  BSYNC.RECONVERGENT B2 ;  /* 0x0000000000027941 */ /* 0x000fea0003800200 */
.L_x_1434:
        /* <DEDUP_REMOVED lines=13> */
.L_x_1437:
[----:B------:R-:W-:Y:S05]  /*16f0*/  BSYNC.RECONVERGENT B2 ;  /* 0x0000000000027941 */ /* 0x000fea0003800200 */
.L_x_1436:
        /* <DEDUP_REMOVED lines=13> */
.L_x_1439:
[----:B------:R-:W-:Y:S05]  /*17d0*/  BSYNC.RECONVERGENT B2 ;  /* 0x0000000000027941 */ /* 0x000fea0003800200 */
.L_x_1438:
        /* <DEDUP_REMOVED lines=13> */
.L_x_1441:
[----:B------:R-:W-:Y:S05]  /*18b0*/  BSYNC.RECONVERGENT B2 ;  /* 0x0000000000027941 */ /* 0x000fea0003800200 */
.L_x_1440:
        /* <DEDUP_REMOVED lines=13> */
.L_x_1443:
[----:B------:R-:W-:Y:S05]  /*1990*/  BSYNC.RECONVERGENT B2 ;  /* 0x0000000000027941 */ /* 0x000fea0003800200 */
.L_x_1442:
        /* <DEDUP_REMOVED lines=13> */
.L_x_1445:
[----:B------:R-:W-:Y:S05]  /*1a70*/  BSYNC.RECONVERGENT B2 ;  /* 0x0000000000027941 */ /* 0x000fea0003800200 */
.L_x_1444:
        /* <DEDUP_REMOVED lines=13> */
.L_x_1447:
[----:B------:R-:W-:Y:S05]  /*1b50*/  BSYNC.RECONVERGENT B2 ;  /* 0x0000000000027941 */ /* 0x000fea0003800200 */
.L_x_1446:
        /* <DEDUP_REMOVED lines=14> */
.L_x_1433:
[----:B------:R-:W2:Y:S01]  /*1c40*/  @P1 LDC.64 R72, c[0x0][0x408] ;  /* 0x00010200ff481b82 */ /* 0x000ea20000000a00 */
[-CC-:B-1----:R-:W-:Y:S01]  /*1c50*/  FFMA.FTZ R90, R99, R106.reuse, R105.reuse ;  /* 0x0000006a635a7223 */ /* 0x182fe20000010069 */
[-CC-:B------:R-:W-:Y:S01]  /*1c60*/  FFMA.FTZ R93, R98, R106.reuse, R105.reuse ;  /* 0x0000006a625d7223 */ /* 0x180fe20000010069 */
[-CC-:B------:R-:W-:Y:S01]  /*1c70*/  FFMA.FTZ R95, R3, R106.reuse, R105.reuse ;  /* 0x0000006a035f7223 */ /* 0x180fe20000010069 */
[-C--:B------:R-:W-:Y:S01]  /*1c80*/  FFMA.FTZ R92, R2, R106.reuse, R105 ;  /* 0x0000006a025c7223 */ /* 0x080fe20000010069 */
[----:B------:R-:W-:Y:S01]  /*1c90*/  FADD.FTZ R91, R97, -R90 ;  /* 0x8000005a615b7221 */ /* 0x000fe20000010000 */
[----:B------:R-:W-:Y:S01]  /*1ca0*/  ISETP.GT.AND P0, PT, R107, RZ, PT ;  /* 0x000000ff6b00720c */ /* 0x000fe20003f04270 */
[----:B------:R-:W-:Y:S01]  /*1cb0*/  FADD.FTZ R93, R96, -R93 ;  /* 0x8000005d605d7221 */ /* 0x000fe20000010000 */
[----:B------:R-:W1:Y:S01]  /*1cc0*/  @P1 LDC.64 R74, c[0x0][0x408] ;  /* 0x00010200ff4a1b82 */ /* 0x000e620000000a00 */
        /* <DEDUP_REMOVED lines=16> */
[----:B--2---:R-:W-:Y:S01]  /*1dd0*/  @P1 FMUL.FTZ R73, R90, R73 ;  /* 0x000000495a491220 */ /* 0x004fe20000410000 */
[----:B-----5:R-:W-:Y:S01]  /*1de0*/  @P1 LOP3.LUT P2, RZ, R114, 0xff, RZ, 0xc0, !PT ;  /* 0x000000ff72ff1812 */ /* 0x020fe2000784c0ff */
[----:B------:R-:W-:Y:S01]  /*1df0*/  FMUL.FTZ R95, R104, R95 ;  /* 0x0000005f685f7220 */ /* 0x000fe20000410000 */
[C---:B------:R-:W-:Y:S01]  /*1e00*/  @P1 LOP3.LUT P3, RZ, R114.reuse, 0xff00, RZ, 0xc0, !PT ;  /* 0x0000ff0072ff1812 */ /* 0x040fe2000786c0ff */
[----:B------:R-:W-:Y:S01]  /*1e10*/  @P1 FMUL.FTZ R91, R73, R72 ;  /* 0x00000048495b1220 */ /* 0x000fe20000410000 */
[----:B------:R-:W-:Y:S01]  /*1e20*/  @P1 LOP3.LUT P4, RZ, R114, 0xff0000, RZ, 0xc0, !PT ;  /* 0x00ff000072ff1812 */ /* 0x000fe2000788c0ff */
[----:B------:R-:W-:Y:S01]  /*1e30*/  FFMA.FTZ R120, R10, R106, R105 ;  /* 0x0000006a0a787223 */ /* 0x000fe20000010069 */
[----:B------:R-:W2:Y:S01]  /*1e40*/  @P1 LDC.64 R72, c[0x0][0x408] ;  /* 0x00010200ff481b82 */ /* 0x000ea20000000a00 */
[----:B-1----:R-:W-:Y:S01]  /*1e50*/  @P1 FMUL.FTZ R75, R94, R75 ;  /* 0x0000004b5e4b1220 */ /* 0x002fe20000410000 */
[----:B------:R-:W-:-:S02]  /*1e60*/  FSEL R95, R95, RZ, P0 ;  /* 0x000000ff5f5f7208 */ /* 0x000fc40000000000 */
[----:B------:R-:W-:Y:S02]  /*1e70*/  F2FP.F16.F32.PACK_AB R90, RZ, R90 ;  /* 0x0000005aff5a723e */ /* 0x000fe400000000ff */
[----:B------:R-:W-:Y:S01]  /*1e80*/  F2FP.F16.F32.PACK_AB R94, RZ, R94 ;  /* 0x0000005eff5e723e */ /* 0x000fe200000000ff */
[----:B---3--:R-:W-:Y:S01]  /*1e90*/  @P1 FMUL.FTZ R87, R92, R87 ;  /* 0x000000575c571220 */ /* 0x008fe20000410000 */
[----:B------:R-:W-:-:S03]  /*1ea0*/  F2FP.F16.F32.PACK_AB R92, RZ, R92 ;  /* 0x0000005cff5c723e */ /* 0x000fc600000000ff */
[----:B------:R-:W-:Y:S02]  /*1eb0*/  @P1 FMUL.FTZ R93, R87, R86 ;  /* 0x00000056575d1220 */ /* 0x000fe40000410000 */
[----:B------:R-:W1:Y:S01]  /*1ec0*/  @P1 LDC.64 R86, c[0x0][0x408] ;  /* 0x00010200ff561b82 */ /* 0x000e620000000a00 */
[----:B----4-:R-:W-:Y:S01]  /*1ed0*/  @P1 FMUL.FTZ R117, R116, R89 ;  /* 0x0000005974751220 */ /* 0x010fe20000410000 */
[----:B------:R-:W-:Y:S01]  /*1ee0*/  @P1 FMUL.FTZ R89, R75, R74 ;  /* 0x0000004a4b591220 */ /* 0x000fe20000410000 */
[----:B------:R-:W-:Y:S02]  /*1ef0*/  F2FP.F16.F32.PACK_AB R116, RZ, R116 ;  /* 0x00000074ff74723e */ /* 0x000fe400000000ff */
[----:B------:R-:W-:Y:S01]  /*1f00*/  @P1 FMUL.FTZ R117, R117, R88 ;  /* 0x0000005875751220 */ /* 0x000fe20000410000 */
[----:B------:R-:W-:Y:S02]  /*1f10*/  FFMA.FTZ R88, R6, R106, R105 ;  /* 0x0000006a06587223 */ /* 0x000fe40000010069 */
[----:B------:R-:W3:Y:S01]  /*1f20*/  @P1 LDC.64 R74, c[0x0][0x408] ;  /* 0x00010200ff4a1b82 */ /* 0x000ee20000000a00 */
[----:B--2---:R-:W-:Y:S01]  /*1f30*/  @P1 FMUL.FTZ R73, R95, R73 ;  /* 0x000000495f491220 */ /* 0x004fe20000410000 */
        /* <DEDUP_REMOVED lines=10> */
[----:B-1----:R-:W-:Y:S01]  /*1fe0*/  @P1 FMUL.FTZ R87, R88, R87 ;  /* 0x0000005758571220 */ /* 0x002fe20000410000 */
[----:B------:R-:W-:-:S02]  /*1ff0*/  @P1 F2FP.F16.F32.PACK_AB R73, RZ, R73 ;  /* 0x00000049ff49123e */ /* 0x000fc400000000ff */
        /* <DEDUP_REMOVED lines=10> */
[----:B------:R-:W-:Y:S02]  /*20a0*/  @P1 F2FP.F16.F32.PACK_AB R87, RZ, R87 ;  /* 0x00000057ff57123e */ /* 0x000fe400000000ff */
[----:B------:R-:W-:Y:S02]  /*20b0*/  @P1 FSEL R74, R74, RZ, P3 ;  /* 0x000000ff4a4a1208 */ /* 0x000fe40001800000 */
[----:B------:R-:W-:Y:S02]  /*20c0*/  @P1 FSEL R89, R86, RZ, P4 ;  /* 0x000000ff56591208 */ /* 0x000fe40002000000 */
[----:B------:R-:W-:Y:S02]  /*20d0*/  @P1 F2FP.F16.F32.PACK_AB R72, RZ, R72 ;  /* 0x00000048ff48123e */ /* 0x000fe400000000ff */
[----:B------:R-:W-:-:S02]  /*20e0*/  @P1 F2FP.F16.F32.PACK_AB R75, RZ, R75 ;  /* 0x0000004bff4b123e */ /* 0x000fc400000000ff */
[----:B------:R-:W-:Y:S02]  /*20f0*/  @P1 PRMT R68, R73, 0x7610, R68 ;  /* 0x0000761049441816 */ /* 0x000fe40000000044 */
[----:B------:R-:W-:Y:S02]  /*2100*/  @P1 F2FP.F16.F32.PACK_AB R117, RZ, R117 ;  /* 0x00000075ff75123e */ /* 0x000fe400000000ff */
[----:B------:R-:W-:Y:S02]  /*2110*/  @P1 F2FP.F16.F32.PACK_AB R86, RZ, R74 ;  /* 0x0000004aff56123e */ /* 0x000fe400000000ff */
[----:B------:R-:W-:Y:S02]  /*2120*/  @P1 F2FP.F16.F32.PACK_AB R89, RZ, R89 ;  /* 0x00000059ff59123e */ /* 0x000fe400000000ff */
[----:B------:R-:W-:Y:S02]  /*2130*/  @P1 PRMT R69, R87, 0x7610, R69 ;  /* 0x0000761057451816 */ /* 0x000fe40000000045 */
[----:B------:R-:W-:-:S02]  /*2140*/  FSEL R91, R91, RZ, P0 ;  /* 0x000000ff5b5b7208 */ /* 0x000fc40000000000 */
[----:B------:R-:W-:Y:S02]  /*2150*/  @P1 PRMT R70, R72, 0x7610, R70 ;  /* 0x0000761048461816 */ /* 0x000fe40000000046 */
[----:B------:R-:W-:Y:S02]  /*2160*/  @P1 PRMT R68, R68, 0x5410, R75 ;  /* 0x0000541044441816 */ /* 0x000fe4000000004b */
[----:B------:R-:W-:Y:S02]  /*2170*/  F2FP.F16.F32.PACK_AB R74, R118, R95 ;  /* 0x0000005f764a723e */ /* 0x000fe400000000ff */
[----:B------:R-:W-:Y:S02]  /*2180*/  @P1 PRMT R69, R69, 0x5410, R117 ;  /* 0x0000541045451816 */ /* 0x000fe40000000075 */
[----:B------:R-:W-:Y:S02]  /*2190*/  @P1 PRMT R70, R70, 0x5410, R86 ;  /* 0x0000541046461816 */ /* 0x000fe40000000056 */
[----:B------:R-:W-:-:S02]  /*21a0*/  PRMT R73, R92, 0x5410, R116 ;  /* 0x000054105c497816 */ /* 0x000fc40000000074 */
[----:B------:R-:W-:Y:S02]  /*21b0*/  F2FP.F16.F32.PACK_AB R75, R91, R88 ;  /* 0x000000585b4b723e */ /* 0x000fe400000000ff */
        /* <DEDUP_REMOVED lines=11> */
.L_x_1432:
[----:B------:R-:W-:Y:S02]  /*2270*/  MOV R109, UR20 ;  /* 0x00000014006d7c02 */ /* 0x000fe40008000f00 */
[----:B------:R-:W-:Y:S02]  /*2280*/  MOV R108, UR21 ;  /* 0x00000015006c7c02 */ /* 0x000fe40008000f00 */
[----:B------:R-:W-:-:S04]  /*2290*/  ISETP.NE.U32.AND P0, PT, R109, RZ, PT ;  /* 0x000000ff6d00720c */ /* 0x000fc80003f05070 */
[----:B------:R-:W-:-:S13]  /*22a0*/  ISETP.NE.AND.EX P0, PT, R108, RZ, PT, P0 ;  /* 0x000000ff6c00720c */ /* 0x000fda0003f05300 */
[----:B------:R-:W-:Y:S05]  /*22b0*/  @P0 BRA `(.L_x_1449) ;  /* 0x00000004006c0947 */ /* 0x000fea0003800000 */
[----:B------:R-:W-:Y:S01]  /*22c0*/  ISETP.GT.AND P0, PT, R107, RZ, PT ;  /* 0x000000ff6b00720c */ /* 0x000fe20003f04270 */
[----:B------:R-:W2:Y:S01]  /*22d0*/  @P1 LDC.64 R86, c[0x0][0x408] ;  /* 0x00010200ff561b82 */ /* 0x000ea20000000a00 */
[--C-:B-----5:R-:W-:Y:S01]  /*22e0*/  HADD2.F32 R91, -RZ, R24.reuse.H0_H0 ;  /* 0x20000018ff5b7230 */ /* 0x120fe20000004100 */
[C---:B------:R-:W-:Y:S01]  /*22f0*/  @P1 LOP3.LUT P2, RZ, R114.reuse, 0xff, RZ, 0xc0, !PT ;  /* 0x000000ff72ff1812 */ /* 0x040fe2000784c0ff */
[----:B------:R-:W-:Y:S01]  /*2300*/  HADD2.F32 R93, -RZ, R24.H1_H1 ;  /* 0x30000018ff5d7230 */ /* 0x000fe20000004100 */
[----:B------:R-:W-:Y:S01]  /*2310*/  @P1 LOP3.LUT P3, RZ, R114, 0xff00, RZ, 0xc0, !PT ;  /* 0x0000ff0072ff1812 */ /* 0x000fe2000786c0ff */
[----:B------:R-:W-:Y:S01]  /*2320*/  HADD2.F32 R121, -RZ, R27.H0_H0 ;  /* 0x2000001bff797230 */ /* 0x000fe20000004100 */
[C---:B------:R-:W-:Y:S01]  /*2330*/  @P1 LOP3.LUT P4, RZ, R115.reuse, 0xff00, RZ, 0xc0, !PT ;  /* 0x0000ff0073ff1812 */ /* 0x040fe2000788c0ff */
[--C-:B------:R-:W-:Y:S01]  /*2340*/  HADD2.F32 R119, -RZ, R26.reuse.H0_H0 ;  /* 0x2000001aff777230 */ /* 0x100fe20000004100 */
[----:B-1----:R-:W1:Y:S01]  /*2350*/  @P1 LDC.64 R88, c[0x0][0x408] ;  /* 0x00010200ff581b82 */ /* 0x002e620000000a00 */
[----:B------:R-:W-:Y:S01]  /*2360*/  HADD2.F32 R116, -RZ, R25.H1_H1 ;  /* 0x30000019ff747230 */ /* 0x000fe20000004100 */
[----:B------:R-:W-:Y:S01]  /*2370*/  @P1 LOP3.LUT P5, RZ, R115, 0xff0000, RZ, 0xc0, !PT ;  /* 0x00ff000073ff1812 */ /* 0x000fe200078ac0ff */
[----:B------:R-:W-:-:S02]  /*2380*/  HADD2.F32 R118, -RZ, R26.H1_H1 ;  /* 0x3000001aff767230 */ /* 0x000fc40000004100 */
[-CC-:B------:R-:W-:Y:S01]  /*2390*/  @P0 FFMA.FTZ R90, R99, R106.reuse, R105.reuse ;  /* 0x0000006a635a0223 */ /* 0x180fe20000010069 */
[-CC-:B------:R-:W-:Y:S01]  /*23a0*/  @P0 FFMA.FTZ R95, R98, R106.reuse, R105.reuse ;  /* 0x0000006a625f0223 */ /* 0x180fe20000010069 */
[-CC-:B------:R-:W-:Y:S01]  /*23b0*/  @P0 FFMA.FTZ R117, R3, R106.reuse, R105.reuse ;  /* 0x0000006a03750223 */ /* 0x180fe20000010069 */
[----:B------:R-:W-:Y:S01]  /*23c0*/  @P0 FFMA.FTZ R92, R2, R106, R105 ;  /* 0x0000006a025c0223 */ /* 0x000fe20000010069 */
[----:B------:R-:W-:Y:S01]  /*23d0*/  @P0 FADD.FTZ R90, R97, -R90 ;  /* 0x8000005a615a0221 */ /* 0x000fe20000010000 */
[----:B------:R-:W-:-:S03]  /*23e0*/  @P0 FADD.FTZ R95, R96, -R95 ;  /* 0x8000005f605f0221 */ /* 0x000fc60000010000 */
[C---:B------:R-:W-:Y:S01]  /*23f0*/  @P0 FFMA.FTZ R91, R104.reuse, R90, R91 ;  /* 0x0000005a685b0223 */ /* 0x040fe2000001005b */
[----:B------:R-:W-:Y:S01]  /*2400*/  @P0 FFMA.FTZ R93, R104, R95, R93 ;  /* 0x0000005f685d0223 */ /* 0x000fe2000001005d */
[----:B------:R-:W-:Y:S01]  /*2410*/  @P0 FADD.FTZ R90, R0, -R117 ;  /* 0x80000075005a0221 */ /* 0x000fe20000010000 */
[----:B------:R-:W-:Y:S02]  /*2420*/  HADD2.F32 R117, -RZ, R25.H0_H0 ;  /* 0x20000019ff757230 */ /* 0x000fe40000004100 */
[----:B--2---:R-:W-:Y:S01]  /*2430*/  @P1 FMUL.FTZ R87, R91, R87 ;  /* 0x000000575b571220 */ /* 0x004fe20000410000 */
[--C-:B------:R-:W-:Y:S01]  /*2440*/  @P0 FFMA.FTZ R91, R7, R106, R105.reuse ;  /* 0x0000006a075b0223 */ /* 0x100fe20000010069 */
[----:B------:R-:W-:Y:S02]  /*2450*/  @P0 FADD.FTZ R95, R5, -R92 ;  /* 0x8000005c055f0221 */ /* 0x000fe40000010000 */
[----:B------:R-:W-:Y:S01]  /*2460*/  @P1 FMUL.FTZ R86, R87, R86 ;  /* 0x0000005657561220 */ /* 0x000fe20000410000 */
[----:B------:R-:W-:Y:S01]  /*2470*/  @P0 FFMA.FTZ R87, R11, R106, R105 ;  /* 0x0000006a0b570223 */ /* 0x000fe20000010069 */
[----:B------:R-:W-:Y:S01]  /*2480*/  @P0 FFMA.FTZ R117, R104, R90, R117 ;  /* 0x0000005a68750223 */ /* 0x000fe20000010075 */
[----:B------:R-:W-:Y:S01]  /*2490*/  @P0 FFMA.FTZ R90, R6, R106, R105 ;  /* 0x0000006a065a0223 */ /* 0x000fe20000010069 */
[----:B-1----:R-:W-:Y:S01]  /*24a0*/  @P1 FMUL.FTZ R89, R93, R89 ;  /* 0x000000595d591220 */ /* 0x002fe20000410000 */
[----:B------:R-:W-:Y:S01]  /*24b0*/  @P0 FADD.FTZ R87, R8, -R87 ;  /* 0x8000005708570221 */ /* 0x000fe20000010000 */
[----:B------:R-:W-:Y:S01]  /*24c0*/  @P1 FSEL R86, R86, RZ, P2 ;  /* 0x000000ff56561208 */ /* 0x000fe20001000000 */
[----:B------:R-:W-:Y:S01]  /*24d0*/  @P0 FADD.FTZ R91, R4, -R91 ;  /* 0x8000005b045b0221 */ /* 0x000fe20000010000 */
[----:B------:R-:W-:Y:S01]  /*24e0*/  @P1 FMUL.FTZ R88, R89, R88 ;  /* 0x0000005859581220 */ /* 0x000fe20000410000 */
[----:B------:R-:W-:Y:S01]  /*24f0*/  @P0 FADD.FTZ R93, R9, -R90 ;  /* 0x8000005a095d0221 */ /* 0x000fe20000010000 */
[C---:B------:R-:W-:Y:S01]  /*2500*/  @P0 FFMA.FTZ R121, R104.reuse, R87, R121 ;  /* 0x0000005768790223 */ /* 0x040fe20000010079 */
[----:B------:R-:W-:Y:S01]  /*2510*/  @P1 F2FP.F16.F32.PACK_AB R120, RZ, R86 ;  /* 0x00000056ff78123e */ /* 0x000fe200000000ff */
[----:B------:R-:W-:Y:S01]  /*2520*/  @P0 FFMA.FTZ R119, R104, R91, R119 ;  /* 0x0000005b68770223 */ /* 0x000fe20000010077 */
[----:B------:R-:W-:Y:S01]  /*2530*/  @P1 FSEL R88, R88, RZ, P3 ;  /* 0x000000ff58581208 */ /* 0x000fe20001800000 */
[----:B------:R-:W1:Y:S01]  /*2540*/  @P1 LDC.64 R86, c[0x0][0x408] ;  /* 0x00010200ff561b82 */ /* 0x000e620000000a00 */
[C---:B------:R-:W-:Y:S01]  /*2550*/  @P0 FFMA.FTZ R116, R104.reuse, R95, R116 ;  /* 0x0000005f68740223 */ /* 0x040fe20000010074 */
[----:B------:R-:W-:Y:S01]  /*2560*/  @P0 FFMA.FTZ R118, R104, R93, R118 ;  /* 0x0000005d68760223 */ /* 0x000fe20000010076 */
[----:B------:R-:W-:-:S02]  /*2570*/  @P1 F2FP.F16.F32.PACK_AB R122, RZ, R88 ;  /* 0x00000058ff7a123e */ /* 0x000fc400000000ff */
[----:B------:R-:W-:Y:S02]  /*2580*/  @P1 LOP3.LUT P2, RZ, R114, 0xff0000, RZ, 0xc0, !PT ;  /* 0x00ff000072ff1812 */ /* 0x000fe4000784c0ff */
[----:B------:R-:W-:Y:S01]  /*2590*/  @P1 LOP3.LUT P3, RZ, R115, 0xff, RZ, 0xc0, !PT ;  /* 0x000000ff73ff1812 */ /* 0x000fe2000786c0ff */
[----:B------:R-:W2:Y:S01]  /*25a0*/  @P1 LDC.64 R90, c[0x0][0x408] ;  /* 0x00010200ff5a1b82 */ /* 0x000ea20000000a00 */
[----:B------:R-:W-:-:S04]  /*25b0*/  @P1 PRMT R68, R120, 0x7610, R68 ;  /* 0x0000761078441816 */ /* 0x000fc80000000044 */
[----:B------:R-:W-:-:S03]  /*25c0*/  @P1 PRMT R68, R68, 0x5410, R122 ;  /* 0x0000541044441816 */ /* 0x000fc6000000007a */
[----:B------:R-:W3:Y:S08]  /*25d0*/  @P1 LDC.64 R88, c[0x0][0x408] ;  /* 0x00010200ff581b82 */ /* 0x000ef00000000a00 */
[----:B------:R-:W4:Y:S01]  /*25e0*/  @P1 LDC.64 R92, c[0x0][0x408] ;  /* 0x00010200ff5c1b82 */ /* 0x000f220000000a00 */
[----:B-1----:R-:W-:-:S04]  /*25f0*/  @P1 FMUL.FTZ R87, R117, R87 ;  /* 0x0000005775571220 */ /* 0x002fc80000410000 */
[----:B------:R-:W-:-:S03]  /*2600*/  @P1 FMUL.FTZ R86, R87, R86 ;  /* 0x0000005657561220 */ /* 0x000fc60000410000 */
[----:B------:R-:W1:Y:S01]  /*2610*/  @P1 LDC.64 R94, c[0x0][0x408] ;  /* 0x00010200ff5e1b82 */ /* 0x000e620000000a00 */
[----:B--2---:R-:W-:Y:S01]  /*2620*/  @P1 FMUL.FTZ R91, R119, R91 ;  /* 0x0000005b775b1220 */ /* 0x004fe20000410000 */
[----:B------:R-:W-:Y:S02]  /*2630*/  @P1 FSEL R86, R86, RZ, P2 ;  /* 0x000000ff56561208 */ /* 0x000fe40001000000 */
[----:B------:R-:W-:Y:S01]  /*2640*/  @P1 LOP3.LUT P2, RZ, R114, 0xff000000, RZ, 0xc0, !PT ;  /* 0xff00000072ff1812 */ /* 0x000fe2000784c0ff */
[----:B------:R-:W-:Y:S01]  /*2650*/  @P1 FMUL.FTZ R90, R91, R90 ;  /* 0x0000005a5b5a1220 */ /* 0x000fe20000410000 */
[----:B------:R-:W-:Y:S01]  /*2660*/  @P1 F2FP.F16.F32.PACK_AB R86, RZ, R86 ;  /* 0x00000056ff56123e */ /* 0x000fe200000000ff */
[----:B---3--:R-:W-:-:S03]  /*2670*/  @P1 FMUL.FTZ R89, R116, R89 ;  /* 0x0000005974591220 */ /* 0x008fc60000410000 */
[----:B------:R-:W-:Y:S01]  /*2680*/  @P1 FSEL R90, R90, RZ, P3 ;  /* 0x000000ff5a5a1208 */ /* 0x000fe20001800000 */
[----:B------:R-:W-:Y:S01]  /*2690*/  @P1 FMUL.FTZ R88, R89, R88 ;  /* 0x0000005859581220 */ /* 0x000fe20000410000 */
[----:B------:R-:W-:Y:S02]  /*26a0*/  @P1 PRMT R69, R86, 0x7610, R69 ;  /* 0x0000761056451816 */ /* 0x000fe40000000045 */
[----:B------:R-:W-:Y:S01]  /*26b0*/  @P1 F2FP.F16.F32.PACK_AB R90, RZ, R90 ;  /* 0x0000005aff5a123e */ /* 0x000fe200000000ff */
[----:B----4-:R-:W-:Y:S01]  /*26c0*/  @P1 FMUL.FTZ R93, R118, R93 ;  /* 0x0000005d765d1220 */ /* 0x010fe20000410000 */
[----:B------:R-:W-:Y:S02]  /*26d0*/  @P1 FSEL R88, R88, RZ, P2 ;  /* 0x000000ff58581208 */ /* 0x000fe40001000000 */
[----:B------:R-:W-:Y:S01]  /*26e0*/  @P1 PRMT R70, R90, 0x7610, R70 ;  /* 0x000076105a461816 */ /* 0x000fe20000000046 */
[----:B------:R-:W-:Y:S01]  /*26f0*/  @P1 FMUL.FTZ R92, R93, R92 ;  /* 0x0000005c5d5c1220 */ /* 0x000fe20000410000 */
[----:B------:R-:W-:Y:S01]  /*2700*/  @P1 F2FP.F16.F32.PACK_AB R88, RZ, R88 ;  /* 0x00000058ff58123e */ /* 0x000fe200000000ff */
[----:B-1----:R-:W-:-:S03]  /*2710*/  @P1 FMUL.FTZ R95, R121, R95 ;  /* 0x0000005f795f1220 */ /* 0x002fc60000410000 */
        /* <DEDUP_REMOVED lines=21> */
.L_x_1449:
[----:B------:R-:W-:Y:S01]  /*2870*/  ISETP.GT.AND P0, PT, R107, RZ, PT ;  /* 0x000000ff6b00720c */ /* 0x000fe20003f04270 */
[----:B------:R-:W-:Y:S01]  /*2880*/  @P2 FFMA.FTZ R72, R99, R106, R105 ;  /* 0x0000006a63482223 */ /* 0x000fe20000010069 */
[--C-:B-----5:R-:W-:Y:S01]  /*2890*/  HADD2.F32 R121, -RZ, R24.reuse.H0_H0 ;  /* 0x20000018ff797230 */ /* 0x120fe20000004100 */
[C---:B------:R-:W-:Y:S01]  /*28a0*/  @P1 LOP3.LUT P6, RZ, R114.reuse, 0xff0000, RZ, 0xc0, !PT ;  /* 0x00ff000072ff1812 */ /* 0x040fe200078cc0ff */
[----:B------:R-:W-:Y:S02]  /*28b0*/  HADD2.F32 R95, -RZ, R24.H1_H1 ;  /* 0x30000018ff5f7230 */ /* 0x000fe40000004100 */
[----:B------:R-:W-:Y:S01]  /*28c0*/  @P2 FADD.FTZ R72, R97, -R72 ;  /* 0x8000004861482221 */ /* 0x000fe20000010000 */
[--C-:B------:R-:W-:Y:S01]  /*28d0*/  HADD2.F32 R92, -RZ, R25.reuse.H0_H0 ;  /* 0x20000019ff5c7230 */ /* 0x100fe20000004100 */
[----:B------:R-:W-:Y:S01]  /*28e0*/  @P1 LOP3.LUT P5, RZ, R114, 0xff000000, RZ, 0xc0, !PT ;  /* 0xff00000072ff1812 */ /* 0x000fe200078ac0ff */
[----:B------:R-:W-:Y:S02]  /*28f0*/  HADD2.F32 R94, -RZ, R25.H1_H1 ;  /* 0x30000019ff5e7230 */ /* 0x000fe40000004100 */
[----:B------:R-:W-:Y:S01]  /*2900*/  @P2 FFMA.FTZ R121, R104, R72, R121 ;  /* 0x0000004868792223 */ /* 0x000fe20000010079 */
[----:B------:R-:W-:Y:S01]  /*2910*/  HADD2.F32 R93, -RZ, R26.H0_H0 ;  /* 0x2000001aff5d7230 */ /* 0x000fe20000004100 */
[----:B------:R-:W-:Y:S01]  /*2920*/  @P1 LOP3.LUT P2, RZ, R114, 0xff00, RZ, 0xc0, !PT ;  /* 0x0000ff0072ff1812 */ /* 0x000fe2000784c0ff */
[----:B------:R-:W-:-:S02]  /*2930*/  HADD2.F32 R119, -RZ, R27.H0_H0 ;  /* 0x2000001bff777230 */ /* 0x000fc40000004100 */
[-CC-:B------:R-:W-:Y:S01]  /*2940*/  @P0 FFMA.FTZ R73, R98, R106.reuse, R105.reuse ;  /* 0x0000006a62490223 */ /* 0x180fe20000010069 */
[-CC-:B------:R-:W-:Y:S01]  /*2950*/  @P0 FFMA.FTZ R75, R3, R106.reuse, R105.reuse ;  /* 0x0000006a034b0223 */ /* 0x180fe20000010069 */
[-CC-:B------:R-:W-:Y:S01]  /*2960*/  @P0 FFMA.FTZ R72, R2, R106.reuse, R105.reuse ;  /* 0x0000006a02480223 */ /* 0x180fe20000010069 */
[-C--:B-1----:R-:W-:Y:S01]  /*2970*/  @P0 FFMA.FTZ R88, R6, R106.reuse, R105 ;  /* 0x0000006a06580223 */ /* 0x082fe20000010069 */
[----:B------:R-:W-:Y:S01]  /*2980*/  @P0 FADD.FTZ R73, R96, -R73 ;  /* 0x8000004960490221 */ /* 0x000fe20000010000 */
[----:B------:R-:W-:Y:S01]  /*2990*/  @P0 FADD.FTZ R75, R0, -R75 ;  /* 0x8000004b004b0221 */ /* 0x000fe20000010000 */
[----:B------:R-:W-:Y:S01]  /*29a0*/  @P0 FADD.FTZ R87, R5, -R72 ;  /* 0x8000004805570221 */ /* 0x000fe20000010000 */
[----:B------:R-:W-:Y:S02]  /*29b0*/  HADD2.F32 R117, -RZ, R26.H1_H1 ;  /* 0x3000001aff757230 */ /* 0x000fe40000004100 */
[C---:B------:R-:W-:Y:S01]  /*29c0*/  @P0 FFMA.FTZ R95, R104.reuse, R73, R95 ;  /* 0x00000049685f0223 */ /* 0x040fe2000001005f */
[-CC-:B------:R-:W-:Y:S01]  /*29d0*/  @P0 FFMA.FTZ R73, R7, R106.reuse, R105.reuse ;  /* 0x0000006a07490223 */ /* 0x180fe20000010069 */
[C---:B------:R-:W-:Y:S01]  /*29e0*/  @P0 FFMA.FTZ R92, R104.reuse, R75, R92 ;  /* 0x0000004b685c0223 */ /* 0x040fe2000001005c */
[----:B------:R-:W-:Y:S01]  /*29f0*/  @P0 FFMA.FTZ R75, R11, R106, R105 ;  /* 0x0000006a0b4b0223 */ /* 0x000fe20000010069 */
[----:B------:R-:W-:Y:S01]  /*2a00*/  @P0 FFMA.FTZ R94, R104, R87, R94 ;  /* 0x00000057685e0223 */ /* 0x000fe2000001005e */
[----:B------:R-:W-:Y:S01]  /*2a10*/  @P0 FADD.FTZ R74, R4, -R73 ;  /* 0x80000049044a0221 */ /* 0x000fe20000010000 */
[----:B------:R-:W1:Y:S01]  /*2a20*/  @P1 LDC.64 R86, c[0x0][0x408] ;  /* 0x00010200ff561b82 */ /* 0x000e620000000a00 */
[----:B------:R-:W-:Y:S01]  /*2a30*/  @P0 FADD.FTZ R75, R8, -R75 ;  /* 0x8000004b084b0221 */ /* 0x000fe20000010000 */
[----:B------:R-:W-:-:S02]  /*2a40*/  HADD2.F32 R116, -RZ, R27.H1_H1 ;  /* 0x3000001bff747230 */ /* 0x000fc40000004100 */
[----:B------:R-:W-:Y:S01]  /*2a50*/  @P0 FFMA.FTZ R93, R104, R74, R93 ;  /* 0x0000004a685d0223 */ /* 0x000fe2000001005d */
[----:B------:R-:W-:Y:S01]  /*2a60*/  @P0 FFMA.FTZ R74, R10, R106, R105 ;  /* 0x0000006a0a4a0223 */ /* 0x000fe20000010069 */
[C---:B------:R-:W-:Y:S01]  /*2a70*/  @P0 FFMA.FTZ R119, R104.reuse, R75, R119 ;  /* 0x0000004b68770223 */ /* 0x040fe20000010077 */
[----:B------:R-:W-:Y:S01]  /*2a80*/  @P0 FADD.FTZ R88, R9, -R88 ;  /* 0x8000005809580221 */ /* 0x000fe20000010000 */
[----:B------:R-:W-:Y:S01]  /*2a90*/  @P1 LOP3.LUT P4, RZ, R115, 0xff, RZ, 0xc0, !PT ;  /* 0x000000ff73ff1812 */ /* 0x000fe2000788c0ff */
[----:B------:R-:W2:Y:S01]  /*2aa0*/  @P1 LDC.64 R72, c[0x0][0x408] ;  /* 0x00010200ff481b82 */ /* 0x000ea20000000a00 */
[----:B------:R-:W-:Y:S01]  /*2ab0*/  @P0 FADD.FTZ R89, R13, -R74 ;  /* 0x8000004a0d590221 */ /* 0x000fe20000010000 */
[C---:B------:R-:W-:Y:S01]  /*2ac0*/  @P0 FFMA.FTZ R117, R104.reuse, R88, R117 ;  /* 0x0000005868750223 */ /* 0x040fe20000010075 */
[----:B------:R-:W-:Y:S02]  /*2ad0*/  @P1 LOP3.LUT P3, RZ, R115, 0xff00, RZ, 0xc0, !PT ;  /* 0x0000ff0073ff1812 */ /* 0x000fe4000786c0ff */
[----:B------:R-:W-:Y:S01]  /*2ae0*/  @P0 FFMA.FTZ R116, R104, R89, R116 ;  /* 0x0000005968740223 */ /* 0x000fe20000010074 */
[----:B------:R-:W-:-:S02]  /*2af0*/  @P1 LOP3.LUT P0, RZ, R114, 0xff, RZ, 0xc0, !PT ;  /* 0x000000ff72ff1812 */ /* 0x000fc4000780c0ff */
[----:B------:R-:W3:Y:S01]  /*2b00*/  @P1 LDC.64 R74, c[0x0][0x408] ;  /* 0x00010200ff4a1b82 */ /* 0x000ee20000000a00 */
[----:B-1----:R-:W-:-:S07]  /*2b10*/  @P1 FMUL.FTZ R87, R95, R87 ;  /* 0x000000575f571220 */ /* 0x002fce0000410000 */
[----:B------:R-:W1:Y:S01]  /*2b20*/  @P1 LDC.64 R88, c[0x0][0x408] ;  /* 0x00010200ff581b82 */ /* 0x000e620000000a00 */
[----:B------:R-:W-:Y:S01]  /*2b30*/  F2FP.F16.F32.PACK_AB R95, RZ, R95 ;  /* 0x0000005fff5f723e */ /* 0x000fe200000000ff */
[----:B------:R-:W-:Y:S01]  /*2b40*/  @P1 FMUL.FTZ R86, R87, R86 ;  /* 0x0000005657561220 */ /* 0x000fe20000410000 */
[----:B--2---:R-:W-:-:S05]  /*2b50*/  @P1 FMUL.FTZ R73, R121, R73 ;  /* 0x0000004979491220 */ /* 0x004fca0000410000 */
[----:B------:R-:W2:Y:S01]  /*2b60*/  @P1 LDC.64 R90, c[0x0][0x408] ;  /* 0x00010200ff5a1b82 */ /* 0x000ea20000000a00 */
[----:B------:R-:W-:Y:S01]  /*2b70*/  F2FP.F16.F32.PACK_AB R121, RZ, R121 ;  /* 0x00000079ff79723e */ /* 0x000fe200000000ff */
[----:B------:R-:W-:Y:S01]  /*2b80*/  @P1 FMUL.FTZ R72, R73, R72 ;  /* 0x0000004849481220 */ /* 0x000fe20000410000 */
[----:B---3--:R-:W-:-:S04]  /*2b90*/  @P1 FMUL.FTZ R75, R92, R75 ;  /* 0x0000004b5c4b1220 */ /* 0x008fc80000410000 */
[----:B------:R-:W-:Y:S02]  /*2ba0*/  @P1 FSEL R118, R72, RZ, P0 ;  /* 0x000000ff48761208 */ /* 0x000fe40000000000 */
[----:B------:R-:W-:Y:S01]  /*2bb0*/  @P1 ISETP.GE.U32.AND P0, PT, R114, RZ, PT ;  /* 0x000000ff7200120c */ /* 0x000fe20003f06070 */
[----:B------:R-:W3:Y:S01]  /*2bc0*/  @P1 LDC.64 R72, c[0x0][0x408] ;  /* 0x00010200ff481b82 */ /* 0x000ee20000000a00 */
[----:B------:R-:W-:Y:S02]  /*2bd0*/  @P1 FSEL R114, R86, RZ, P2 ;  /* 0x000000ff56721208 */ /* 0x000fe40001000000 */
[C---:B------:R-:W-:Y:S02]  /*2be0*/  @P1 LOP3.LUT P2, RZ, R115.reuse, 0xff0000, RZ, 0xc0, !PT ;  /* 0x00ff000073ff1812 */ /* 0x040fe4000784c0ff */
[----:B------:R-:W-:Y:S01]  /*2bf0*/  @P1 ISETP.GE.U32.AND.EX P0, PT, R115, 0x1000000, PT, P0 ;  /* 0x010000007300180c */ /* 0x000fe20003f06100 */
[----:B------:R-:W-:Y:S01]  /*2c00*/  @P1 FMUL.FTZ R115, R75, R74 ;  /* 0x0000004a4b731220 */ /* 0x000fe20000410000 */
[----:B-1----:R-:W-:Y:S01]  /*2c10*/  @P1 FMUL.FTZ R89, R119, R89 ;  /* 0x0000005977591220 */ /* 0x002fe20000410000 */
[----:B------:R-:W1:Y:S01]  /*2c20*/  @P1 LDC.64 R74, c[0x0][0x408] ;  /* 0x00010200ff4a1b82 */ /* 0x000e620000000a00 */
[----:B------:R-:W-:-:S02]  /*2c30*/  @P1 F2FP.F16.F32.PACK_AB R118, RZ, R118 ;  /* 0x00000076ff76123e */ /* 0x000fc400000000ff */
[----:B------:R-:W-:Y:S01]  /*2c40*/  @P1 FMUL.FTZ R88, R89, R88 ;  /* 0x0000005859581220 */ /* 0x000fe20000410000 */
[----:B------:R-:W-:Y:S01]  /*2c50*/  @P1 FSEL R115, R115, RZ, P6 ;  /* 0x000000ff73731208 */ /* 0x000fe20003000000 */
[----:B--2---:R-:W-:Y:S01]  /*2c60*/  @P1 FMUL.FTZ R91, R116, R91 ;  /* 0x0000005b745b1220 */ /* 0x004fe20000410000 */
[----:B------:R-:W-:Y:S02]  /*2c70*/  @P1 F2FP.F16.F32.PACK_AB R114, RZ, R114 ;  /* 0x00000072ff72123e */ /* 0x000fe400000000ff */
[----:B------:R-:W2:Y:S01]  /*2c80*/  @P1 LDC.64 R86, c[0x0][0x408] ;  /* 0x00010200ff561b82 */ /* 0x000ea20000000a00 */
[----:B------:R-:W-:Y:S01]  /*2c90*/  @P1 FMUL.FTZ R90, R91, R90 ;  /* 0x0000005a5b5a1220 */ /* 0x000fe20000410000 */
[----:B------:R-:W-:Y:S02]  /*2ca0*/  @P1 FSEL R88, R88, RZ, P2 ;  /* 0x000000ff58581208 */ /* 0x000fe40001000000 */
[----:B------:R-:W-:Y:S02]  /*2cb0*/  @P1 F2FP.F16.F32.PACK_AB R115, RZ, R115 ;  /* 0x00000073ff73123e */ /* 0x000fe400000000ff */
[----:B------:R-:W-:Y:S01]  /*2cc0*/  @P1 FSEL R90, R90, RZ, P0 ;  /* 0x000000ff5a5a1208 */ /* 0x000fe20000000000 */
[----:B---3--:R-:W-:Y:S01]  /*2cd0*/  @P1 FMUL.FTZ R73, R94, R73 ;  /* 0x000000495e491220 */ /* 0x008fe20000410000 */
[----:B------:R-:W-:-:S02]  /*2ce0*/  @P1 F2FP.F16.F32.PACK_AB R88, RZ, R88 ;  /* 0x00000058ff58123e */ /* 0x000fc400000000ff */
[----:B------:R-:W-:Y:S01]  /*2cf0*/  @P1 PRMT R69, R115, 0x7610, R69 ;  /* 0x0000761073451816 */ /* 0x000fe20000000045 */
[----:B------:R-:W-:Y:S01]  /*2d00*/  @P1 FMUL.FTZ R72, R73, R72 ;  /* 0x0000004849481220 */ /* 0x000fe20000410000 */
[----:B------:R-:W-:Y:S02]  /*2d10*/  F2FP.F16.F32.PACK_AB R73, RZ, R92 ;  /* 0x0000005cff49723e */ /* 0x000fe400000000ff */
[----:B------:R-:W-:Y:S01]  /*2d20*/  F2FP.F16.F32.PACK_AB R94, RZ, R94 ;  /* 0x0000005eff5e723e */ /* 0x000fe200000000ff */
[----:B-1----:R-:W-:Y:S01]  /*2d30*/  @P1 FMUL.FTZ R75, R93, R75 ;  /* 0x0000004b5d4b1220 */ /* 0x002fe20000410000 */
[----:B------:R-:W-:Y:S02]  /*2d40*/  @P1 FSEL R72, R72, RZ, P5 ;  /* 0x000000ff48481208 */ /* 0x000fe40002800000 */
[----:B------:R-:W-:Y:S01]  /*2d50*/  F2FP.F16.F32.PACK_AB R93, RZ, R93 ;  /* 0x0000005dff5d723e */ /* 0x000fe200000000ff */
[----:B------:R-:W-:Y:S01]  /*2d60*/  @P1 FMUL.FTZ R74, R75, R74 ;  /* 0x0000004a4b4a1220 */ /* 0x000fe20000410000 */
[----:B------:R-:W-:-:S02]  /*2d70*/  @P1 F2FP.F16.F32.PACK_AB R72, RZ, R72 ;  /* 0x00000048ff48123e */ /* 0x000fc400000000ff */
[----:B------:R-:W-:Y:S01]  /*2d80*/  @P1 F2FP.F16.F32.PACK_AB R90, RZ, R90 ;  /* 0x0000005aff5a123e */ /* 0x000fe200000000ff */
[----:B--2---:R-:W-:Y:S01]  /*2d90*/  @P1 FMUL.FTZ R87, R117, R87 ;  /* 0x0000005775571220 */ /* 0x004fe20000410000 */
[----:B------:R-:W-:Y:S02]  /*2da0*/  @P1 FSEL R74, R74, RZ, P4 ;  /* 0x000000ff4a4a1208 */ /* 0x000fe40002000000 */
[----:B------:R-:W-:Y:S01]  /*2db0*/  F2FP.F16.F32.PACK_AB R117, RZ, R117 ;  /* 0x00000075ff75723e */ /* 0x000fe200000000ff */
[----:B------:R-:W-:Y:S01]  /*2dc0*/  @P1 FMUL.FTZ R86, R87, R86 ;  /* 0x0000005657561220 */ /* 0x000fe20000410000 */
[----:B------:R-:W-:Y:S02]  /*2dd0*/  @P1 F2FP.F16.F32.PACK_AB R74, RZ, R74 ;  /* 0x0000004aff4a123e */ /* 0x000fe400000000ff */
[----:B------:R-:W-:Y:S02]  /*2de0*/  @P1 PRMT R68, R118, 0x7610, R68 ;  /* 0x0000761076441816 */ /* 0x000fe40000000044 */
[----:B------:R-:W-:-:S02]  /*2df0*/  @P1 FSEL R86, R86, RZ, P3 ;  /* 0x000000ff56561208 */ /* 0x000fc40001800000 */
[----:B------:R-:W-:Y:S02]  /*2e00*/  @P1 PRMT R70, R74, 0x7610, R70 ;  /* 0x000076104a461816 */ /* 0x000fe40000000046 */
[----:B------:R-:W-:Y:S02]  /*2e10*/  @P1 F2FP.F16.F32.PACK_AB R86, RZ, R86 ;  /* 0x00000056ff56123e */ /* 0x000fe400000000ff */
[----:B------:R-:W-:Y:S02]  /*2e20*/  @P1 PRMT R71, R88, 0x7610, R71 ;  /* 0x0000761058471816 */ /* 0x000fe40000000047 */
[----:B------:R-:W-:Y:S02]  /*2e30*/  @P1 PRMT R69, R69, 0x5410, R72 ;  /* 0x0000541045451816 */ /* 0x000fe40000000048 */
[----:B------:R-:W-:Y:S02]  /*2e40*/  F2FP.F16.F32.PACK_AB R75, R116, R119 ;  /* 0x00000077744b723e */ /* 0x000fe400000000ff */
[----:B------:R-:W-:-:S02]  /*2e50*/  @P1 PRMT R68, R68, 0x5410, R114 ;  /* 0x0000541044441816 */ /* 0x000fc40000000072 */
[----:B------:R-:W-:Y:S02]  /*2e60*/  @P1 PRMT R70, R70, 0x5410, R86 ;  /* 0x0000541046461816 */ /* 0x000fe40000000056 */
[----:B------:R-:W-:Y:S02]  /*2e70*/  @P1 PRMT R71, R71, 0x5410, R90 ;  /* 0x0000541047471816 */ /* 0x000fe4000000005a */
[----:B------:R-:W-:Y:S02]  /*2e80*/  PRMT R74, R93, 0x5410, R117 ;  /* 0x000054105d4a7816 */ /* 0x000fe40000000075 */
[----:B------:R-:W-:Y:S02]  /*2e90*/  PRMT R73, R73, 0x5410, R94 ;  /* 0x0000541049497816 */ /* 0x000fe4000000005e */
[----:B------:R-:W-:-:S07]  /*2ea0*/  PRMT R72, R121, 0x5410, R95 ;  /* 0x0000541079487816 */ /* 0x000fce000000005f */
.L_x_1448:
[----:B------:R-:W-:Y:S05]  /*2eb0*/  BSYNC.RECONVERGENT B1 ;  /* 0x0000000000017941 */ /* 0x000fea0003800200 */
.L_x_1431:
[----:B------:R-:W-:Y:S01]  /*2ec0*/  ISETP.NE.U32.AND P0, PT, R109, RZ, PT ;  /* 0x000000ff6d00720c */ /* 0x000fe20003f05070 */
[----:B------:R-:W2:Y:S01]  /*2ed0*/  @P1 LDC.64 R86, c[0x0][0x468] ;  /* 0x00011a00ff561b82 */ /* 0x000ea20000000a00 */
[----:B------:R-:W-:Y:S01]  /*2ee0*/  ISETP.NE.U32.AND P2, PT, R111, RZ, PT ;  /* 0x000000ff6f00720c */ /* 0x000fe20003f45070 */
[----:B------:R-:W-:Y:S01]  /*2ef0*/  BSSY.RECONVERGENT B1, `(.L_x_1450) ;  /* 0x0000193000017945 */ /* 0x000fe20003800200 */
[----:B------:R-:W-:Y:S02]  /*2f00*/  ISETP.NE.AND.EX P0, PT, R108, RZ, PT, P0 ;  /* 0x000000ff6c00720c */ /* 0x000fe40003f05300 */
[----:B------:R-:W-:-:S11]  /*2f10*/  ISETP.NE.AND.EX P2, PT, R110, RZ, PT, P2 ;  /* 0x000000ff6e00720c */ /* 0x000fd60003f45320 */
[----:B-1----:R-:W1:Y:S01]  /*2f20*/  @P0 LDC.64 R88, c[0x0][0x478] ;  /* 0x00011e00ff580b82 */ /* 0x002e620000000a00 */
[----:B--2---:R-:W-:-:S04]  /*2f30*/  @P1 IMAD.WIDE.U32 R86, R101, 0x10, R86 ;  /* 0x0000001065561825 */ /* 0x004fc800078e0056 */
[----:B-1----:R-:W-:-:S05]  /*2f40*/  @P0 IMAD.WIDE.U32 R88, R84, 0x10, R88 ;  /* 0x0000001054580825 */ /* 0x002fca00078e0058 */
[----:B------:R1:W-:Y:S04]  /*2f50*/  @P0 STG.E.128 desc[UR6][R88.64], R72 ;  /* 0x0000004858000986 */ /* 0x0003e8000c101d06 */
[----:B------:R1:W-:Y:S01]  /*2f60*/  @P1 STG.E.128 desc[UR6][R86.64], R68 ;  /* 0x0000004456001986 */ /* 0x0003e2000c101d06 */
[----:B------:R-:W-:Y:S05]  /*2f70*/  @!P2 BRA `(.L_x_1451) ;  /* 0x0000000800eca947 */ /* 0x000fea0003800000 */
[----:B------:R-:W-:Y:S05]  /*2f80*/  @!P0 BRA `(.L_x_1452) ;  /* 0x00000004007c8947 */ /* 0x000fea0003800000 */
[----:B------:R-:W-:Y:S01]  /*2f90*/  ISETP.GT.AND P2, PT, R107, RZ, PT ;  /* 0x000000ff6b00720c */ /* 0x000fe20003f44270 */
[--C-:B-----5:R-:W-:Y:S01]  /*2fa0*/  HADD2.F32 R108, -RZ, R20.reuse.H1_H1 ;  /* 0x30000014ff6c7230 */ /* 0x120fe20000004100 */
[----:B------:R-:W2:Y:S01]  /*2fb0*/  @P1 LDC.64 R90, c[0x0][0x408] ;  /* 0x00010200ff5a1b82 */ /* 0x000ea20000000a00 */
[----:B------:R-:W-:Y:S01]  /*2fc0*/  HADD2.F32 R109, -RZ, R20.H0_H0 ;  /* 0x20000014ff6d7230 */ /* 0x000fe20000004100 */
[C---:B------:R-:W-:Y:S01]  /*2fd0*/  @P1 LOP3.LUT P3, RZ, R112.reuse, 0xff00, RZ, 0xc0, !PT ;  /* 0x0000ff0070ff1812 */ /* 0x040fe2000786c0ff */
[--C-:B------:R-:W-:Y:S01]  /*2fe0*/  HADD2.F32 R107, -RZ, R21.reuse.H0_H0 ;  /* 0x20000015ff6b7230 */ /* 0x100fe20000004100 */
[----:B------:R-:W-:Y:S01]  /*2ff0*/  @P1 LOP3.LUT P4, RZ, R112, 0xff0000, RZ, 0xc0, !PT ;  /* 0x00ff000070ff1812 */ /* 0x000fe2000788c0ff */
[----:B------:R-:W-:Y:S01]  /*3000*/  HADD2.F32 R115, -RZ, R21.H1_H1 ;  /* 0x30000015ff737230 */ /* 0x000fe20000004100 */
[----:B------:R-:W-:Y:S01]  /*3010*/  @P1 LOP3.LUT P5, RZ, R113, 0xff0000, RZ, 0xc0, !PT ;  /* 0x00ff000071ff1812 */ /* 0x000fe200078ac0ff */
[--C-:B------:R-:W-:Y:S01]  /*3020*/  HADD2.F32 R110, -RZ, R22.reuse.H0_H0 ;  /* 0x20000016ff6e7230 */ /* 0x100fe20000004100 */
[----:B------:R-:W3:Y:S01]  /*3030*/  @P1 LDC.64 R92, c[0x0][0x408] ;  /* 0x00010200ff5c1b82 */ /* 0x000ee20000000a00 */
[----:B------:R-:W-:-:S02]  /*3040*/  HADD2.F32 R111, -RZ, R22.H1_H1 ;  /* 0x30000016ff6f7230 */ /* 0x000fc40000004100 */
[-CC-:B-1----:R-:W-:Y:S01]  /*3050*/  @P2 FFMA.FTZ R72, R12, R106.reuse, R105.reuse ;  /* 0x0000006a0c482223 */ /* 0x182fe20000010069 */
[-CC-:B------:R-:W-:Y:S01]  /*3060*/  @P2 FFMA.FTZ R73, R15, R106.reuse, R105.reuse ;  /* 0x0000006a0f492223 */ /* 0x180fe20000010069 */
[-CC-:B------:R-:W-:Y:S01]  /*3070*/  @P2 FFMA.FTZ R87, R19, R106.reuse, R105.reuse ;  /* 0x0000006a13572223 */ /* 0x180fe20000010069 */
[-C--:B------:R-:W-:Y:S01]  /*3080*/  @P2 FFMA.FTZ R74, R18, R106.reuse, R105 ;  /* 0x0000006a124a2223 */ /* 0x080fe20000010069 */
[----:B------:R-:W-:Y:S01]  /*3090*/  @P2 FADD.FTZ R75, R17, -R72 ;  /* 0x80000048114b2221 */ /* 0x000fe20000010000 */
[----:B------:R-:W-:Y:S01]  /*30a0*/  @P2 FADD.FTZ R73, R14, -R73 ;  /* 0x800000490e492221 */ /* 0x000fe20000010000 */
[----:B------:R-:W-:Y:S01]  /*30b0*/  @P2 FADD.FTZ R72, R16, -R87 ;  /* 0x8000005710482221 */ /* 0x000fe20000010000 */
[----:B------:R-:W-:Y:S01]  /*30c0*/  @P2 FADD.FTZ R86, R77, -R74 ;  /* 0x8000004a4d562221 */ /* 0x000fe20000010000 */
[-CC-:B------:R-:W-:Y:S01]  /*30d0*/  @P2 FFMA.FTZ R89, R79, R106.reuse, R105.reuse ;  /* 0x0000006a4f592223 */ /* 0x180fe20000010069 */
[-CC-:B------:R-:W-:Y:S01]  /*30e0*/  @P2 FFMA.FTZ R94, R78, R106.reuse, R105.reuse ;  /* 0x0000006a4e5e2223 */ /* 0x180fe20000010069 */
[-CC-:B------:R-:W-:Y:S01]  /*30f0*/  @P2 FFMA.FTZ R95, R83, R106.reuse, R105.reuse ;  /* 0x0000006a535f2223 */ /* 0x180fe20000010069 */
[----:B------:R-:W-:Y:S01]  /*3100*/  @P2 FFMA.FTZ R108, R104, R75, R108 ;  /* 0x0000004b686c2223 */ /* 0x000fe2000001006c */
[----:B------:R-:W-:Y:S01]  /*3110*/  @P2 FFMA.FTZ R114, R82, R106, R105 ;  /* 0x0000006a52722223 */ /* 0x000fe20000010069 */
[----:B------:R-:W1:Y:S01]  /*3120*/  @P1 LDC.64 R74, c[0x0][0x408] ;  /* 0x00010200ff4a1b82 */ /* 0x000e620000000a00 */
[C---:B------:R-:W-:Y:S01]  /*3130*/  @P2 FFMA.FTZ R109, R104.reuse, R73, R109 ;  /* 0x00000049686d2223 */ /* 0x040fe2000001006d */
[----:B------:R-:W-:Y:S01]  /*3140*/  @P2 FFMA.FTZ R107, R104, R72, R107 ;  /* 0x00000048686b2223 */ /* 0x000fe2000001006b */
[----:B------:R-:W-:Y:S01]  /*3150*/  @P2 FADD.FTZ R89, R76, -R89 ;  /* 0x800000594c592221 */ /* 0x000fe20000010000 */
[----:B------:R-:W-:Y:S01]  /*3160*/  @P2 FFMA.FTZ R115, R104, R86, R115 ;  /* 0x0000005668732223 */ /* 0x000fe20000010073 */
[----:B------:R-:W-:Y:S01]  /*3170*/  @P2 FADD.FTZ R94, R81, -R94 ;  /* 0x8000005e515e2221 */ /* 0x000fe20000010000 */
[----:B------:R-:W-:-:S02]  /*3180*/  HADD2.F32 R106, -RZ, R23.H0_H0 ;  /* 0x20000017ff6a7230 */ /* 0x000fc40000004100 */
[----:B------:R-:W-:Y:S01]  /*3190*/  @P2 FADD.FTZ R95, R80, -R95 ;  /* 0x8000005f505f2221 */ /* 0x000fe20000010000 */
[----:B------:R-:W4:Y:S01]  /*31a0*/  @P1 LDC.64 R72, c[0x0][0x408] ;  /* 0x00010200ff481b82 */ /* 0x000f220000000a00 */
[C---:B------:R-:W-:Y:S01]  /*31b0*/  @P2 FFMA.FTZ R110, R104.reuse, R89, R110 ;  /* 0x00000059686e2223 */ /* 0x040fe2000001006e */
[C---:B------:R-:W-:Y:S01]  /*31c0*/  @P2 FFMA.FTZ R111, R104.reuse, R94, R111 ;  /* 0x0000005e686f2223 */ /* 0x040fe2000001006f */
[----:B------:R-:W-:Y:S01]  /*31d0*/  @P2 FFMA.FTZ R106, R104, R95, R106 ;  /* 0x0000005f686a2223 */ /* 0x000fe2000001006a */
[----:B------:R-:W-:Y:S02]  /*31e0*/  HADD2.F32 R105, -RZ, R23.H1_H1 ;  /* 0x30000017ff697230 */ /* 0x000fe40000004100 */
[----:B------:R-:W-:Y:S01]  /*31f0*/  @P2 FADD.FTZ R114, R85, -R114 ;  /* 0x8000007255722221 */ /* 0x000fe20000010000 */
[----:B--2---:R-:W-:Y:S01]  /*3200*/  @P1 FMUL.FTZ R91, R110, R91 ;  /* 0x0000005b6e5b1220 */ /* 0x004fe20000410000 */
[----:B---3--:R-:W-:Y:S01]  /*3210*/  @P1 FMUL.FTZ R93, R111, R93 ;  /* 0x0000005d6f5d1220 */ /* 0x008fe20000410000 */
[----:B------:R-:W2:Y:S01]  /*3220*/  @P1 LDC.64 R86, c[0x0][0x408] ;  /* 0x00010200ff561b82 */ /* 0x000ea20000000a00 */
[----:B------:R-:W-:Y:S01]  /*3230*/  @P2 FFMA.FTZ R105, R104, R114, R105 ;  /* 0x0000007268692223 */ /* 0x000fe20000010069 */
[----:B------:R-:W-:Y:S01]  /*3240*/  @P1 FMUL.FTZ R90, R91, R90 ;  /* 0x0000005a5b5a1220 */ /* 0x000fe20000410000 */
[----:B------:R-:W-:Y:S01]  /*3250*/  @P1 LOP3.LUT P2, RZ, R112, 0xff, RZ, 0xc0, !PT ;  /* 0x000000ff70ff1812 */ /* 0x000fe2000784c0ff */
[----:B------:R-:W-:-:S04]  /*3260*/  @P1 FMUL.FTZ R92, R93, R92 ;  /* 0x0000005c5d5c1220 */ /* 0x000fc80000410000 */
[----:B------:R-:W3:Y:S01]  /*3270*/  @P1 LDC.64 R88, c[0x0][0x408] ;  /* 0x00010200ff581b82 */ /* 0x000ee20000000a00 */
[----:B-1----:R-:W-:-:S04]  /*3280*/  @P1 FMUL.FTZ R75, R108, R75 ;  /* 0x0000004b6c4b1220 */ /* 0x002fc80000410000 */
[----:B------:R-:W-:-:S03]  /*3290*/  @P1 FMUL.FTZ R74, R75, R74 ;  /* 0x0000004a4b4a1220 */ /* 0x000fc60000410000 */
[----:B------:R-:W1:Y:S01]  /*32a0*/  @P1 LDC.64 R94, c[0x0][0x408] ;  /* 0x00010200ff5e1b82 */ /* 0x000e620000000a00 */
[----:B----4-:R-:W-:Y:S01]  /*32b0*/  @P1 FMUL.FTZ R73, R109, R73 ;  /* 0x000000496d491220 */ /* 0x010fe20000410000 */
[----:B------:R-:W-:Y:S02]  /*32c0*/  @P1 FSEL R74, R74, RZ, P3 ;  /* 0x000000ff4a4a1208 */ /* 0x000fe40001800000 */
[----:B------:R-:W-:Y:S01]  /*32d0*/  @P1 LOP3.LUT P3, RZ, R113, 0xff, RZ, 0xc0, !PT ;  /* 0x000000ff71ff1812 */ /* 0x000fe2000786c0ff */
[----:B------:R-:W-:Y:S01]  /*32e0*/  @P1 FMUL.FTZ R72, R73, R72 ;  /* 0x0000004849481220 */ /* 0x000fe20000410000 */
[----:B--2---:R-:W-:Y:S02]  /*32f0*/  @P1 FMUL.FTZ R87, R107, R87 ;  /* 0x000000576b571220 */ /* 0x004fe40000410000 */
[----:B------:R-:W-:Y:S02]  /*3300*/  @P1 FSEL R90, R90, RZ, P3 ;  /* 0x000000ff5a5a1208 */ /* 0x000fe40001800000 */
[----:B------:R-:W-:Y:S01]  /*3310*/  @P1 FSEL R72, R72, RZ, P2 ;  /* 0x000000ff48481208 */ /* 0x000fe20001000000 */
[----:B------:R-:W-:Y:S01]  /*3320*/  @P1 FMUL.FTZ R86, R87, R86 ;  /* 0x0000005657561220 */ /* 0x000fe20000410000 */
[----:B------:R-:W-:-:S02]  /*3330*/  @P1 LOP3.LUT P2, RZ, R112, 0xff000000, RZ, 0xc0, !PT ;  /* 0xff00000070ff1812 */ /* 0x000fc4000784c0ff */
[----:B------:R-:W-:Y:S01]  /*3340*/  @P1 F2FP.F16.F32.PACK_AB R75, RZ, R72 ;  /* 0x00000048ff4b123e */ /* 0x000fe200000000ff */
[----:B---3--:R-:W-:Y:S01]  /*3350*/  @P1 FMUL.FTZ R89, R115, R89 ;  /* 0x0000005973591220 */ /* 0x008fe20000410000 */
[----:B------:R-:W-:Y:S02]  /*3360*/  @P1 FSEL R73, R86, RZ, P4 ;  /* 0x000000ff56491208 */ /* 0x000fe40002000000 */
[----:B------:R-:W-:Y:S01]  /*3370*/  @P1 LOP3.LUT P4, RZ, R113, 0xff00, RZ, 0xc0, !PT ;  /* 0x0000ff0071ff1812 */ /* 0x000fe2000788c0ff */
[----:B------:R-:W-:Y:S01]  /*3380*/  @P1 FMUL.FTZ R88, R89, R88 ;  /* 0x0000005859581220 */ /* 0x000fe20000410000 */
[----:B------:R-:W-:Y:S02]  /*3390*/  @P1 F2FP.F16.F32.PACK_AB R87, RZ, R73 ;  /* 0x00000049ff57123e */ /* 0x000fe400000000ff */
[----:B------:R-:W-:Y:S01]  /*33a0*/  @P1 FSEL R92, R92, RZ, P4 ;  /* 0x000000ff5c5c1208 */ /* 0x000fe20002000000 */
[----:B-1----:R-:W-:Y:S01]  /*33b0*/  @P1 FMUL.FTZ R95, R106, R95 ;  /* 0x0000005f6a5f1220 */ /* 0x002fe20000410000 */
[----:B------:R-:W-:-:S02]  /*33c0*/  @P1 FSEL R88, R88, RZ, P2 ;  /* 0x000000ff58581208 */ /* 0x000fc40001000000 */
[----:B------:R-:W-:Y:S01]  /*33d0*/  @P1 F2FP.F16.F32.PACK_AB R90, RZ, R90 ;  /* 0x0000005aff5a123e */ /* 0x000fe200000000ff */
[----:B------:R-:W-:Y:S01]  /*33e0*/  @P1 FMUL.FTZ R94, R95, R94 ;  /* 0x0000005e5f5e1220 */ /* 0x000fe20000410000 */
[----:B------:R-:W-:Y:S02]  /*33f0*/  @P1 F2FP.F16.F32.PACK_AB R86, RZ, R74 ;  /* 0x0000004aff56123e */ /* 0x000fe400000000ff */
[----:B------:R-:W-:Y:S02]  /*3400*/  @P1 F2FP.F16.F32.PACK_AB R88, RZ, R88 ;  /* 0x00000058ff58123e */ /* 0x000fe400000000ff */
[----:B------:R-:W-:Y:S02]  /*3410*/  @P1 FSEL R94, R94, RZ, P5 ;  /* 0x000000ff5e5e1208 */ /* 0x000fe40002800000 */
[----:B------:R-:W-:Y:S02]  /*3420*/  @P1 F2FP.F16.F32.PACK_AB R92, RZ, R92 ;  /* 0x0000005cff5c123e */ /* 0x000fe400000000ff */
[----:B------:R-:W-:-:S02]  /*3430*/  @P1 F2FP.F16.F32.PACK_AB R94, RZ, R94 ;  /* 0x0000005eff5e123e */ /* 0x000fc400000000ff */
[----:B------:R-:W-:Y:S02]  /*3440*/  @P1 PRMT R68, R75, 0x7610, R68 ;  /* 0x000076104b441816 */ /* 0x000fe40000000044 */
        /* <DEDUP_REMOVED lines=19> */
.L_x_1452:
        /* <DEDUP_REMOVED lines=10> */
[----:B------:R-:W-:Y:S01]  /*3620*/  HADD2.F32 R108, -RZ, R22.H0_H0 ;  /* 0x20000016ff6c7230 */ /* 0x000fe20000004100 */
[----:B------:R-:W-:-:S02]  /*3630*/  @P1 LOP3.LUT P6, RZ, R113, 0xff0000, RZ, 0xc0, !PT ;  /* 0x00ff000071ff1812 */ /* 0x000fc400078cc0ff */
        /* <DEDUP_REMOVED lines=10> */
[----:B------:R-:W-:Y:S01]  /*36e0*/  @P2 FFMA.FTZ R110, R104, R107, R110 ;  /* 0x0000006b686e2223 */ /* 0x000fe2000001006e */
[----:B------:R-:W-:-:S02]  /*36f0*/  HADD2.F32 R107, -RZ, R22.H1_H1 ;  /* 0x30000016ff6b7230 */ /* 0x000fc40000004100 */
[----:B-1----:R-:W-:Y:S01]  /*3700*/  @P1 FMUL.FTZ R87, R89, R87 ;  /* 0x0000005759571220 */ /* 0x002fe20000410000 */
[-CC-:B------:R-:W-:Y:S01]  /*3710*/  @P2 FFMA.FTZ R92, R18, R106.reuse, R105.reuse ;  /* 0x0000006a125c2223 */ /* 0x180fe20000010069 */
[-CC-:B------:R-:W-:Y:S01]  /*3720*/  @P2 FFMA.FTZ R93, R79, R106.reuse, R105.reuse ;  /* 0x0000006a4f5d2223 */ /* 0x180fe20000010069 */
[----:B------:R-:W-:Y:S01]  /*3730*/  @P2 FFMA.FTZ R115, R83, R106, R105 ;  /* 0x0000006a53732223 */ /* 0x000fe20000010069 */
[----:B------:R-:W-:Y:S01]  /*3740*/  @P2 FFMA.FTZ R107, R104, R94, R107 ;  /* 0x0000005e686b2223 */ /* 0x000fe2000001006b */
[----:B------:R-:W-:Y:S01]  /*3750*/  @P2 FADD.FTZ R92, R77, -R92 ;  /* 0x8000005c4d5c2221 */ /* 0x000fe20000010000 */
[----:B------:R-:W-:Y:S01]  /*3760*/  @P2 FADD.FTZ R93, R76, -R93 ;  /* 0x8000005d4c5d2221 */ /* 0x000fe20000010000 */
[----:B------:R-:W-:Y:S01]  /*3770*/  @P1 FMUL.FTZ R94, R87, R86 ;  /* 0x00000056575e1220 */ /* 0x000fe20000410000 */
[----:B--2---:R-:W-:Y:S01]  /*3780*/  @P1 FMUL.FTZ R91, R88, R91 ;  /* 0x0000005b585b1220 */ /* 0x004fe20000410000 */
[----:B------:R-:W1:Y:S01]  /*3790*/  @P1 LDC.64 R86, c[0x0][0x408] ;  /* 0x00010200ff561b82 */ /* 0x000e620000000a00 */
[C---:B------:R-:W-:Y:S01]  /*37a0*/  @P2 FFMA.FTZ R109, R104.reuse, R92, R109 ;  /* 0x0000005c686d2223 */ /* 0x040fe2000001006d */
[----:B------:R-:W-:Y:S01]  /*37b0*/  @P2 FFMA.FTZ R108, R104, R93, R108 ;  /* 0x0000005d686c2223 */ /* 0x000fe2000001006c */
[----:B------:R-:W-:Y:S01]  /*37c0*/  @P1 FMUL.FTZ R95, R91, R90 ;  /* 0x0000005a5b5f1220 */ /* 0x000fe20000410000 */
[----:B------:R-:W-:Y:S01]  /*37d0*/  @P1 FSEL R111, R94, RZ, P3 ;  /* 0x000000ff5e6f1208 */ /* 0x000fe20001800000 */
[----:B------:R-:W-:Y:S01]  /*37e0*/  @P2 FADD.FTZ R116, R80, -R115 ;  /* 0x8000007350742221 */ /* 0x000fe20000010000 */
[----:B------:R-:W-:Y:S01]  /*37f0*/  HADD2.F32 R115, -RZ, R23.H0_H0 ;  /* 0x20000017ff737230 */ /* 0x000fe20000004100 */
[----:B------:R-:W-:Y:S01]  /*3800*/  @P1 LOP3.LUT P3, RZ, R112, 0xff0000, RZ, 0xc0, !PT ;  /* 0x00ff000070ff1812 */ /* 0x000fe2000786c0ff */
[----:B------:R-:W2:Y:S01]  /*3810*/  @P1 LDC.64 R90, c[0x0][0x408] ;  /* 0x00010200ff5a1b82 */ /* 0x000ea20000000a00 */
[----:B------:R-:W-:-:S02]  /*3820*/  @P1 FSEL R114, R95, RZ, P4 ;  /* 0x000000ff5f721208 */ /* 0x000fc40002000000 */
[----:B------:R-:W-:Y:S01]  /*3830*/  @P2 FFMA.FTZ R115, R104, R116, R115 ;  /* 0x0000007468732223 */ /* 0x000fe20000010073 */
[----:B------:R-:W-:Y:S02]  /*3840*/  @P1 LOP3.LUT P4, RZ, R113, 0xff, RZ, 0xc0, !PT ;  /* 0x000000ff71ff1812 */ /* 0x000fe4000788c0ff */
[----:B------:R-:W-:Y:S02]  /*3850*/  @P1 F2FP.F16.F32.PACK_AB R111, RZ, R111 ;  /* 0x0000006fff6f123e */ /* 0x000fe400000000ff */
[----:B------:R-:W3:Y:S01]  /*3860*/  @P1 LDC.64 R88, c[0x0][0x408] ;  /* 0x00010200ff581b82 */ /* 0x000ee20000000a00 */
[----:B------:R-:W-:Y:S02]  /*3870*/  @P1 F2FP.F16.F32.PACK_AB R114, RZ, R114 ;  /* 0x00000072ff72123e */ /* 0x000fe400000000ff */
[----:B------:R-:W-:-:S04]  /*3880*/  @P1 PRMT R68, R111, 0x7610, R68 ;  /* 0x000076106f441816 */ /* 0x000fc80000000044 */
[----:B------:R-:W-:Y:S01]  /*3890*/  @P1 PRMT R68, R68, 0x5410, R114 ;  /* 0x0000541044441816 */ /* 0x000fe20000000072 */
        /* <DEDUP_REMOVED lines=41> */
.L_x_1451:
        /* <DEDUP_REMOVED lines=19> */
[----:B-----5:R-:W-:Y:S01]  /*3c60*/  FADD.FTZ R115, R76, -R109 ;  /* 0x8000006d4c737221 */ /* 0x020fe20000010000 */
        /* <DEDUP_REMOVED lines=43> */
[----:B------:R-:W-:-:S02]  /*3f20*/  @P1 F2FP.F16.F32.PACK_AB R87, RZ, R72 ;  /* 0x00000048ff57123e */ /* 0x000fc400000000ff */
[----:B------:R-:W-:Y:S01]  /*3f30*/  @P1 F2FP.F16.F32.PACK_AB R89, RZ, R89 ;  /* 0x00000059ff59123e */ /* 0x000fe200000000ff */
[----:B---3--:R-:W-:Y:S01]  /*3f40*/  @P1 FMUL.FTZ R95, R86, R95 ;  /* 0x0000005f565f1220 */ /* 0x008fe20000410000 */
[----:B------:R-:W-:Y:S02]  /*3f50*/  @P1 FSEL R91, R91, RZ, P3 ;  /* 0x000000ff5b5b1208 */ /* 0x000fe40001800000 */
[----:B------:R-:W-:Y:S01]  /*3f60*/  @P1 FSEL R92, R92, RZ, P5 ;  /* 0x000000ff5c5c1208 */ /* 0x000fe20002800000 */
[----:B------:R-:W-:Y:S01]  /*3f70*/  @P1 FMUL.FTZ R94, R95, R94 ;  /* 0x0000005e5f5e1220 */ /* 0x000fe20000410000 */
[----:B------:R-:W-:Y:S02]  /*3f80*/  @P1 F2FP.F16.F32.PACK_AB R90, RZ, R90 ;  /* 0x0000005aff5a123e */ /* 0x000fe400000000ff */
[----:B------:R-:W-:Y:S02]  /*3f90*/  @P1 PRMT R68, R87, 0x7610, R68 ;  /* 0x0000761057441816 */ /* 0x000fe40000000044 */
[----:B------:R-:W-:-:S02]  /*3fa0*/  @P1 FSEL R94, R94, RZ, P6 ;  /* 0x000000ff5e5e1208 */ /* 0x000fc40003000000 */
[----:B------:R-:W-:Y:S02]  /*3fb0*/  @P1 F2FP.F16.F32.PACK_AB R88, RZ, R74 ;  /* 0x0000004aff58123e */ /* 0x000fe400000000ff */
[----:B------:R-:W-:Y:S02]  /*3fc0*/  @P1 F2FP.F16.F32.PACK_AB R91, RZ, R91 ;  /* 0x0000005bff5b123e */ /* 0x000fe400000000ff */
[----:B------:R-:W-:Y:S02]  /*3fd0*/  @P1 F2FP.F16.F32.PACK_AB R92, RZ, R92 ;  /* 0x0000005cff5c123e */ /* 0x000fe400000000ff */
[----:B------:R-:W-:Y:S02]  /*3fe0*/  @P1 F2FP.F16.F32.PACK_AB R94, RZ, R94 ;  /* 0x0000005eff5e123e */ /* 0x000fe400000000ff */
[----:B------:R-:W-:Y:S02]  /*3ff0*/  FSEL R87, R104, RZ, P2 ;  /* 0x000000ff68577208 */ /* 0x000fe40001000000 */
[----:B------:R-:W-:-:S02]  /*4000*/  @P1 PRMT R69, R89, 0x7610, R69 ;  /* 0x0000761059451816 */ /* 0x000fc40000000045 */
[----:B------:R-:W-:Y:S02]  /*4010*/  @P1 PRMT R70, R90, 0x7610, R70 ;  /* 0x000076105a461816 */ /* 0x000fe40000000046 */
[----:B------:R-:W-:Y:S02]  /*4020*/  F2FP.F16.F32.PACK_AB R72, R73, R106 ;  /* 0x0000006a4948723e */ /* 0x000fe400000000ff */
[----:B------:R-:W-:Y:S02]  /*4030*/  F2FP.F16.F32.PACK_AB R74, R110, R75 ;  /* 0x0000004b6e4a723e */ /* 0x000fe400000000ff */
[----:B------:R-:W-:Y:S02]  /*4040*/  F2FP.F16.F32.PACK_AB R73, R105, R108 ;  /* 0x0000006c6949723e */ /* 0x000fe400000000ff */
[----:B------:R-:W-:Y:S02]  /*4050*/  @P1 PRMT R68, R68, 0x5410, R88 ;  /* 0x0000541044441816 */ /* 0x000fe40000000058 */
[----:B------:R-:W-:-:S02]  /*4060*/  @P1 PRMT R69, R69, 0x5410, R91 ;  /* 0x0000541045451816 */ /* 0x000fc4000000005b */
        /* <DEDUP_REMOVED lines=12> */
.L_x_1454:
        /* <DEDUP_REMOVED lines=24> */
.L_x_1456:
[----:B------:R-:W-:Y:S05]  /*42b0*/  BSYNC.RECONVERGENT B2 ;  /* 0x0000000000027941 */ /* 0x000fea0003800200 */
.L_x_1455:
        /* <DEDUP_REMOVED lines=13> */
.L_x_1458:
[----:B------:R-:W-:Y:S05]  /*4390*/  BSYNC.RECONVERGENT B2 ;  /* 0x0000000000027941 */ /* 0x000fea0003800200 */
.L_x_1457:
        /* <DEDUP_REMOVED lines=13> */
.L_x_1460:
[----:B------:R-:W-:Y:S05]  /*4470*/  BSYNC.RECONVERGENT B2 ;  /* 0x0000000000027941 */ /* 0x000fea0003800200 */
.L_x_1459:
        /* <DEDUP_REMOVED lines=13> */
.L_x_1462:
[----:B------:R-:W-:Y:S05]  /*4550*/  BSYNC.RECONVERGENT B2 ;  /* 0x0000000000027941 */ /* 0x000fea0003800200 */
.L_x_1461:
        /* <DEDUP_REMOVED lines=13> */
.L_x_1464:
[----:B------:R-:W-:Y:S05]  /*4630*/  BSYNC.RECONVERGENT B2 ;  /* 0x0000000000027941 */ /* 0x000fea0003800200 */
.L_x_1463:
        /* <DEDUP_REMOVED lines=13> */
.L_x_1466:
[----:B------:R-:W-:Y:S05]  /*4710*/  BSYNC.RECONVERGENT B2 ;  /* 0x0000000000027941 */ /* 0x000fea0003800200 */
.L_x_1465:
        /* <DEDUP_REMOVED lines=13> */
.L_x_1468:
[----:B------:R-:W-:Y:S05]  /*47f0*/  BSYNC.RECONVERGENT B2 ;  /* 0x0000000000027941 */ /* 0x000fea0003800200 */
.L_x_1467:
[----:B------:R-:W-:-:S04]  /*4800*/  @P1 F2FP.F16.F32.PACK_AB R86, RZ, R86 ;  /* 0x00000056ff56123e */ /* 0x000fc800000000ff */
[----:B------:R-:W-:-:S07]  /*4810*/  @P1 PRMT R71, R71, 0x5410, R86 ;  /* 0x0000541047471816 */ /* 0x000fce0000000056 */
.L_x_1453:
[----:B------:R-:W-:Y:S05]  /*4820*/  BSYNC.RECONVERGENT B1 ;  /* 0x0000000000017941 */ /* 0x000fea0003800200 */
.L_x_1450:
[----:B------:R-:W1:Y:S01]  /*4830*/  @P0 LDC.64 R90, c[0x0][0x478] ;  /* 0x00011e00ff5a0b82 */ /* 0x000e620000000a00 */
[----:B------:R-:W-:Y:S02]  /*4840*/  @P0 IADD3 R93, PT, PT, R84, 0x20, RZ ;  /* 0x00000020545d0810 */ /* 0x000fe40007ffe0ff */
[----:B------:R-:W-:-:S05]  /*4850*/  @P1 IADD3 R101, PT, PT, R101, 0x20, RZ ;  /* 0x0000002065651810 */ /* 0x000fca0007ffe0ff */
        /* <DEDUP_REMOVED lines=9> */
.L_x_1426:
[----:B------:R-:W-:Y:S05]  /*48f0*/  BSYNC B0 ;  /* 0x0000000000007941 */ /* 0x000fea0003800000 */
.L_x_1425:
[----:B------:R-:W1:Y:S01]  /*4900*/  S2R R5, SR_CgaCtaId ;  /* 0x0000000000057919 */ /* 0x000e620000008800 */
[C---:B0-----:R-:W-:Y:S01]  /*4910*/  SHF.L.U32 R2, R100.reuse, 0x6, RZ ;  /* 0x0000000664027819 */ /* 0x041fe200000006ff */
[----:B------:R-:W-:Y:S05]  /*4920*/  WARPSYNC.ALL ;  /* 0x0000000000007948 */ /* 0x000fea0003800000 */
[----:B------:R-:W-:Y:S01]  /*4930*/  SHF.L.U32 R0, R100, 0x5, RZ ;  /* 0x0000000564007819 */ /* 0x000fe200000006ff */
[----:B------:R-:W0:Y:S01]  /*4940*/  LDC R20, c[0x0][0x388] ;  /* 0x0000e200ff147b82 */ /* 0x000e220000000800 */
[----:B------:R-:W-:Y:S01]  /*4950*/  MOV R4, 0x400 ;  /* 0x0000040000047802 */ /* 0x000fe20000000f00 */
[----:B------:R-:W2:Y:S01]  /*4960*/  LDCU.128 UR16, c[0x0][0x440] ;  /* 0x00008800ff1077ac */ /* 0x000ea20008000c00 */
[----:B------:R-:W-:-:S04]  /*4970*/  LOP3.LUT R3, R2, 0x1800, RZ, 0xc0, !PT ;  /* 0x0000180002037812 */ /* 0x000fc800078ec0ff */
[----:B------:R-:W-:Y:S01]  /*4980*/  LOP3.LUT R0, R3, 0x3e0, R0, 0xf8, !PT ;  /* 0x000003e003007812 */ /* 0x000fe200078ef800 */
[----:B------:R-:W0:Y:S01]  /*4990*/  S2UR UR4, SR_CTAID.X ;  /* 0x00000000000479c3 */ /* 0x000e220000002500 */
        /* <DEDUP_REMOVED lines=96> */
.L_x_1430:
[----:B------:R-:W-:Y:S01]  /*4fa0*/  HFMA2 R100, -RZ, RZ, 0, 5.9604644775390625e-08 ;  /* 0x00000001ff647431 */ /* 0x000fe200000001ff */
[----:B------:R-:W-:Y:S01]  /*4fb0*/  BSSY B1, `(.L_x_1470) ;  /* 0x0000007000017945 */ /* 0x000fe20003800000 */
[----:B------:R-:W-:Y:S02]  /*4fc0*/  MOV R101, R90 ;  /* 0x0000005a00657202 */ /* 0x000fe40000000f00 */
[----:B------:R-:W-:Y:S02]  /*4fd0*/  MOV R103, 0x1f ;  /* 0x0000001f00677802 */ /* 0x000fe40000000f00 */
[----:B------:R-:W-:-:S07]  /*4fe0*/  MOV R94, 0xffffffff ;  /* 0xffffffff005e7802 */ /* 0x000fce0000000f00 */
[----:B0-2--5:R-:W-:Y:S05]  /*4ff0*/  WARPSYNC.COLLECTIVE R94, `(.L_x_1471) ;  /* 0x000000005e087348 */ /* 0x025fea0003c00000 */
[----:B------:R1:W3:Y:S02]  /*5000*/  SHFL.BFLY P0, R95, R101, R100, R103 ;  /* 0x0c000064655f7389 */ /* 0x0002e40000000067 */
[----:B0123-5:R-:W-:Y:S05]  /*5010*/  ENDCOLLECTIVE ;  /* 0x000000000000791b */ /* 0x02ffea0003800000 */
.L_x_1471:
[----:B------:R-:W-:Y:S05]  /*5020*/  BSYNC B1 ;  /* 0x0000000000017941 */ /* 0x000fea0003800000 */
.L_x_1470:
        /* <DEDUP_REMOVED lines=8> */
.L_x_1472:
[----:B------:R-:W-:Y:S01]  /*50b0*/  FADD.FTZ R87, R87, R90 ;  /* 0x0000005a57577221 */ /* 0x000fe20000010000 */
[----:B------:R-:W-:-:S04]  /*50c0*/  HFMA2 R100, -RZ, RZ, 0, 1.1920928955078125e-07 ;  /* 0x00000002ff647431 */ /* 0x000fc800000001ff */
[----:B------:R-:W-:Y:S02]  /*50d0*/  MOV R101, R87 ;  /* 0x0000005700657202 */ /* 0x000fe40000000f00 */
[----:B------:R-:W-:-:S07]  /*50e0*/  MOV R89, R95 ;  /* 0x0000005f00597202 */ /* 0x000fce0000000f00 */
[----:B------:R-:W-:Y:S05]  /*50f0*/  WARPSYNC.COLLECTIVE R94, `(.L_x_1473) ;  /* 0x000000005e087348 */ /* 0x000fea0003c00000 */
[----:B------:R0:W1:Y:S02]  /*5100*/  SHFL.BFLY P0, R95, R101, R100, R103 ;  /* 0x0c000064655f7389 */ /* 0x0000640000000067 */
[----:B01----:R-:W-:Y:S05]  /*5110*/  ENDCOLLECTIVE ;  /* 0x000000000000791b */ /* 0x003fea0003800000 */
.L_x_1473:
[----:B------:R-:W-:-:S05]  /*5120*/  FADD.FTZ R89, R89, R88 ;  /* 0x0000005859597221 */ /* 0x000fca0000010000 */
[----:B------:R-:W-:Y:S02]  /*5130*/  MOV R101, R89 ;  /* 0x0000005900657202 */ /* 0x000fe40000000f00 */
[----:B------:R-:W-:-:S07]  /*5140*/  MOV R86, R95 ;  /* 0x0000005f00567202 */ /* 0x000fce0000000f00 */
[----:B------:R-:W-:Y:S05]  /*5150*/  WARPSYNC.COLLECTIVE R94, `(.L_x_1474) ;  /* 0x000000005e087348 */ /* 0x000fea0003c00000 */
[----:B------:R0:W1:Y:S02]  /*5160*/  SHFL.BFLY P0, R95, R101, R100, R103 ;  /* 0x0c000064655f7389 */ /* 0x0000640000000067 */
[----:B01----:R-:W-:Y:S05]  /*5170*/  ENDCOLLECTIVE ;  /* 0x000000000000791b */ /* 0x003fea0003800000 */
.L_x_1474:
[----:B------:R-:W-:Y:S01]  /*5180*/  FADD.FTZ R86, R87, R86 ;  /* 0x0000005657567221 */ /* 0x000fe20000010000 */
[----:B------:R-:W-:-:S04]  /*5190*/  HFMA2 R100, -RZ, RZ, 0, 2.384185791015625e-07 ;  /* 0x00000004ff647431 */ /* 0x000fc800000001ff */
[----:B------:R-:W-:Y:S02]  /*51a0*/  MOV R101, R86 ;  /* 0x0000005600657202 */ /* 0x000fe40000000f00 */
[----:B------:R-:W-:-:S07]  /*51b0*/  MOV R92, R95 ;  /* 0x0000005f005c7202 */ /* 0x000fce0000000f00 */
[----:B------:R-:W-:Y:S05]  /*51c0*/  WARPSYNC.COLLECTIVE R94, `(.L_x_1475) ;  /* 0x000000005e087348 */ /* 0x000fea0003c00000 */
[----:B------:R0:W1:Y:S02]  /*51d0*/  SHFL.BFLY P0, R95, R101, R100, R103 ;  /* 0x0c000064655f7389 */ /* 0x0000640000000067 */
[----:B01----:R-:W-:Y:S05]  /*51e0*/  ENDCOLLECTIVE ;  /* 0x000000000000791b */ /* 0x003fea0003800000 */
.L_x_1475:
[----:B------:R-:W-:-:S05]  /*51f0*/  FADD.FTZ R92, R89, R92 ;  /* 0x0000005c595c7221 */ /* 0x000fca0000010000 */
[----:B------:R-:W-:Y:S02]  /*5200*/  MOV R101, R92 ;  /* 0x0000005c00657202 */ /* 0x000fe40000000f00 */
[----:B------:R-:W-:-:S07]  /*5210*/  MOV R91, R95 ;  /* 0x0000005f005b7202 */ /* 0x000fce0000000f00 */
[----:B------:R-:W-:Y:S05]  /*5220*/  WARPSYNC.COLLECTIVE R94, `(.L_x_1476) ;  /* 0x000000005e087348 */ /* 0x000fea0003c00000 */
[----:B------:R0:W1:Y:S02]  /*5230*/  SHFL.BFLY P0, R95, R101, R100, R103 ;  /* 0x0c000064655f7389 */ /* 0x0000640000000067 */
[----:B01----:R-:W-:Y:S05]  /*5240*/  ENDCOLLECTIVE ;  /* 0x000000000000791b */ /* 0x003fea0003800000 */
.L_x_1476:
[----:B------:R-:W-:Y:S01]  /*5250*/  FADD.FTZ R91, R86, R91 ;  /* 0x0000005b565b7221 */ /* 0x000fe20000010000 */
[----:B------:R-:W-:-:S04]  /*5260*/  HFMA2 R100, -RZ, RZ, 0, 4.76837158203125e-07 ;  /* 0x00000008ff647431 */ /* 0x000fc800000001ff */
[----:B------:R-:W-:Y:S02]  /*5270*/  MOV R101, R91 ;  /* 0x0000005b00657202 */ /* 0x000fe40000000f00 */
[----:B------:R-:W-:-:S07]  /*5280*/  MOV R93, R95 ;  /* 0x0000005f005d7202 */ /* 0x000fce0000000f00 */
[----:B------:R-:W-:Y:S05]  /*5290*/  WARPSYNC.COLLECTIVE R94, `(.L_x_1477) ;  /* 0x000000005e087348 */ /* 0x000fea0003c00000 */
[----:B------:R0:W1:Y:S02]  /*52a0*/  SHFL.BFLY P0, R95, R101, R100, R103 ;  /* 0x0c000064655f7389 */ /* 0x0000640000000067 */
[----:B01----:R-:W-:Y:S05]  /*52b0*/  ENDCOLLECTIVE ;  /* 0x000000000000791b */ /* 0x003fea0003800000 */
.L_x_1477:
[----:B------:R-:W-:-:S05]  /*52c0*/  FADD.FTZ R93, R92, R93 ;  /* 0x0000005d5c5d7221 */ /* 0x000fca0000010000 */
[----:B------:R-:W-:Y:S02]  /*52d0*/  MOV R101, R93 ;  /* 0x0000005d00657202 */ /* 0x000fe40000000f00 */
[----:B------:R-:W-:-:S07]  /*52e0*/  MOV R88, R95 ;  /* 0x0000005f00587202 */ /* 0x000fce0000000f00 */
[----:B------:R-:W-:Y:S05]  /*52f0*/  WARPSYNC.COLLECTIVE R94, `(.L_x_1478) ;  /* 0x000000005e087348 */ /* 0x000fea0003c00000 */
[----:B------:R0:W1:Y:S02]  /*5300*/  SHFL.BFLY P0, R95, R101, R100, R103 ;  /* 0x0c000064655f7389 */ /* 0x0000640000000067 */
[----:B01----:R-:W-:Y:S05]  /*5310*/  ENDCOLLECTIVE ;  /* 0x000000000000791b */ /* 0x003fea0003800000 */
.L_x_1478:
[----:B------:R-:W-:Y:S01]  /*5320*/  FADD.FTZ R88, R91, R88 ;  /* 0x000000585b587221 */ /* 0x000fe20000010000 */
[----:B------:R-:W-:-:S04]  /*5330*/  HFMA2 R100, -RZ, RZ, 0, 9.5367431640625e-07 ;  /* 0x00000010ff647431 */ /* 0x000fc800000001ff */
[----:B------:R-:W-:Y:S02]  /*5340*/  MOV R101, R88 ;  /* 0x0000005800657202 */ /* 0x000fe40000000f00 */
[----:B------:R-:W-:-:S07]  /*5350*/  MOV R90, R95 ;  /* 0x0000005f005a7202 */ /* 0x000fce0000000f00 */
[----:B------:R-:W-:Y:S05]  /*5360*/  WARPSYNC.COLLECTIVE R94, `(.L_x_1479) ;  /* 0x000000005e087348 */ /* 0x000fea0003c00000 */
[----:B------:R0:W1:Y:S02]  /*5370*/  SHFL.BFLY P0, R95, R101, R100, R103 ;  /* 0x0c000064655f7389 */ /* 0x0000640000000067 */
[----:B01----:R-:W-:Y:S05]  /*5380*/  ENDCOLLECTIVE ;  /* 0x000000000000791b */ /* 0x003fea0003800000 */
.L_x_1479:
[----:B------:R-:W-:-:S05]  /*5390*/  FADD.FTZ R90, R93, R90 ;  /* 0x0000005a5d5a7221 */ /* 0x000fca0000010000 */
[----:B------:R-:W-:Y:S02]  /*53a0*/  MOV R101, R90 ;  /* 0x0000005a00657202 */ /* 0x000fe40000000f00 */
[----:B------:R-:W-:-:S07]  /*53b0*/  MOV R87, R95 ;  /* 0x0000005f00577202 */ /* 0x000fce0000000f00 */
[----:B------:R-:W-:Y:S05]  /*53c0*/  WARPSYNC.COLLECTIVE R94, `(.L_x_1480) ;  /* 0x000000005e087348 */ /* 0x000fea0003c00000 */
[----:B------:R0:W1:Y:S02]  /*53d0*/  SHFL.BFLY P0, R95, R101, R100, R103 ;  /* 0x0c000064655f7389 */ /* 0x0000640000000067 */
[----:B01----:R-:W-:Y:S05]  /*53e0*/  ENDCOLLECTIVE ;  /* 0x000000000000791b */ /* 0x003fea0003800000 */
.L_x_1480:
[----:B------:R-:W-:Y:S01]  /*53f0*/  MOV R89, R95 ;  /* 0x0000005f00597202 */ /* 0x000fe20000000f00 */
[----:B------:R-:W-:Y:S06]  /*5400*/  BRA `(.L_x_1481) ;  /* 0xffffffbc00e07947 */ /* 0x000fec000383ffff */
.L_x_1482:
        /* <DEDUP_REMOVED lines=15> */
.L_x_11181:


//--------------------- .text._ZN10layer_norm13ln_bwd_kernelINS_13Kernel_traitsI6__halfS2_S2_S2_fjLj512ELj1ELj4ELj1ELj16ENS_18Kernel_traits_baseILj512ES2_S2_S2_S2_fjLj128EEEEELb1ELb1ELb0ELb0EEEvNS_9BwdParamsE --------------------------
	.section	.text._ZN10layer_norm13ln_bwd_kernelINS_13Kernel_traitsI6__halfS2_S2_S2_fjLj512ELj1ELj4ELj1ELj16ENS_18Kernel_traits_baseILj512ES2_S2_S2_S2_fjLj128EEEEELb1ELb1ELb0ELb0EEEvNS_9BwdParamsE,"ax",@progbits
	.align	128
        .global         _ZN10layer_norm13ln_bwd_kernelINS_13Kernel_traitsI6__halfS2_S2_S2_fjLj512ELj1ELj4ELj1ELj16ENS_18Kernel_traits_baseILj512ES2_S2_S2_S2_fjLj128EEEEELb1ELb1ELb0ELb0EEEvNS_9BwdParamsE
        .type           _ZN10layer_norm13ln_bwd_kernelINS_13Kernel_traitsI6__halfS2_S2_S2_fjLj512ELj1ELj4ELj1ELj16ENS_18Kernel_traits_baseILj512ES2_S2_S2_S2_fjLj128EEEEELb1ELb1ELb0ELb0EEEvNS_9BwdParamsE,@function
        .size           _ZN10layer_norm13ln_bwd_kernelINS_13Kernel_traitsI6__halfS2_S2_S2_fjLj512ELj1ELj4ELj1ELj16ENS_18Kernel_traits_baseILj512ES2_S2_S2_S2_fjLj128EEEEELb1ELb1ELb0ELb0EEEvNS_9BwdParamsE,(.L_x_11182 - _ZN10layer_norm13ln_bwd_kernelINS_13Kernel_traitsI6__halfS2_S2_S2_fjLj512ELj1ELj4ELj1ELj16ENS_18Kernel_traits_baseILj512ES2_S2_S2_S2_fjLj128EEEEELb1ELb1ELb0ELb0EEEvNS_9BwdParamsE)
        .other          _ZN10layer_norm13ln_bwd_kernelINS_13Kernel_traitsI6__halfS2_S2_S2_fjLj512ELj1ELj4ELj1ELj16ENS_18Kernel_traits_baseILj512ES2_S2_S2_S2_fjLj128EEEEELb1ELb1ELb0ELb0EEEvNS_9BwdParamsE,@"STO_CUDA_ENTRY STV_DEFAULT"
_ZN10layer_norm13ln_bwd_kernelINS_13Kernel_traitsI6__halfS2_S2_S2_fjLj512ELj1ELj4ELj1ELj16ENS_18Kernel_traits_baseILj512ES2_S2_S2_S2_fjLj128EEEEELb1ELb1ELb0ELb0EEEvNS_9BwdParamsE:
.text._ZN10layer_norm13ln_bwd_kernelINS_13Kernel_traitsI6__halfS2_S2_S2_fjLj512ELj1ELj4ELj1ELj16ENS_18Kernel_traits_baseILj512ES2_S2_S2_S2_fjLj128EEEEELb1ELb1ELb0ELb0EEEvNS_9BwdParamsE:
        /* <DEDUP_REMOVED lines=23> */
[----:B--2---:R-:W-:-:S07]  /*0170*/  @P0 IMAD.WIDE.U32 R6, R15, 0x10, R6 ;  /* 0x000000100f060825 */ /* 0x004fce00078e0006 */
[----:B------:R-:W2:Y:S01]  /*0180*/  S2UR UR4, SR_CTAID.X ;  /* 0x00000000000479c3 */ /* 0x000ea20000002500 */
[C---:B---3--:R-:W-:Y:S01]  /*0190*/  @P0 IMAD.WIDE.U32 R8, R15.reuse, 0x10, R8 ;  /* 0x000000100f080825 */ /* 0x048fe200078e0008 */
[----:B------:R-:W-:Y:S01]  /*01a0*/  @P0 LOP3.LUT R15, R15, 0x20, RZ, 0xfc, !PT ;  /* 0x000000200f0f0812 */ /* 0x000fe200078efcff */
[----:B------:R3:W5:Y:S01]  /*01b0*/  @P0 LDG.E.128 R20, desc[UR6][R6.64] ;  /* 0x0000000606140981 */ /* 0x000762000c1e1d00 */
[----:B------:R-:W-:-:S03]  /*01c0*/  SHF.R.U32.HI R0, RZ, 0x5, R4 ;  /* 0x00000005ff007819 */ /* 0x000fc60000011604 */
        /* <DEDUP_REMOVED lines=32> */
[----:B0--3--:R-:W-:Y:S06]  /*03d0*/  @P0 BRA `(.L_x_1483) ;  /* 0x0000004c00d40947 */ /* 0x009fec0003800000 */
        /* <DEDUP_REMOVED lines=27> */
.L_x_1503:
[----:B------:R-:W0:Y:S08]  /*0590*/  LDC.64 R96, c[0x0][0x3c0] ;  /* 0x0000f000ff607b82 */ /* 0x000e300000000a00 */
[----:B------:R-:W1:Y:S08]  /*05a0*/  LDC.64 R122, c[0x0][0x3c8] ;  /* 0x0000f200ff7a7b82 */ /* 0x000e700000000a00 */
[----:B------:R-:W2:Y:S01]  /*05b0*/  @P0 LDC.64 R128, c[0x0][0x3e0] ;  /* 0x0000f800ff800b82 */ /* 0x000ea20000000a00 */
[----:B0-----:R-:W-:-:S05]  /*05c0*/  IMAD.WIDE R96, R0, 0x4, R96 ;  /* 0x0000000400607825 */ /* 0x001fca00078e0260 */
[----:B------:R-:W3:Y:S01]  /*05d0*/  LDG.E R100, desc[UR6][R96.64] ;  /* 0x0000000660647981 */ /* 0x000ee2000c1e1900 */
[----:B------:R-:W0:Y:S01]  /*05e0*/  S2R R4, SR_TID.X ;  /* 0x0000000000047919 */ /* 0x000e220000002100 */
[----:B------:R-:W-:Y:S02]  /*05f0*/  MOV R3, UR15 ;  /* 0x0000000f00037c02 */ /* 0x000fe40008000f00 */
[----:B------:R-:W-:-:S03]  /*0600*/  ISETP.GE.U32.AND P4, PT, R2, 0x20, PT ;  /* 0x000000200200780c */ /* 0x000fc60003f86070 */
[C---:B------:R-:W-:Y:S02]  /*0610*/  IMAD R98, R0.reuse, R3, RZ ;  /* 0x0000000300627224 */ /* 0x040fe400078e02ff */
[----:B-1----:R-:W-:-:S03]  /*0620*/  IMAD.WIDE R122, R0, 0x4, R122 ;  /* 0x00000004007a7825 */ /* 0x002fc600078e027a */
[----:B------:R-:W-:Y:S01]  /*0630*/  SHF.R.S32.HI R99, RZ, 0x1f, R98 ;  /* 0x0000001fff637819 */ /* 0x000fe20000011462 */
[----:B--2---:R-:W-:Y:S01]  /*0640*/  @P0 IMAD.WIDE R128, R0, 0x2, R128 ;  /* 0x0000000200800825 */ /* 0x004fe200078e0280 */
[----:B------:R-:W-:Y:S01]  /*0650*/  ISETP.NE.U32.AND P1, PT, RZ, UR10, PT ;  /* 0x0000000aff007c0c */ /* 0x000fe2000bf25070 */
[----:B-----5:R1:W5:Y:S01]  /*0660*/  LDG.E R122, desc[UR6][R122.64] ;  /* 0x000000067a7a7981 */ /* 0x020362000c1e1900 */
[----:B------:R-:W-:Y:S01]  /*0670*/  LEA.HI R99, R99, R98, RZ, 0x3 ;  /* 0x0000006263637211 */ /* 0x000fe200078f18ff */
[----:B------:R-:W-:Y:S01]  /*0680*/  BSSY.RECONVERGENT B0, `(.L_x_1484) ;  /* 0x000006b000007945 */ /* 0x000fe20003800200 */
[----:B------:R-:W-:Y:S01]  /*0690*/  ISETP.NE.AND P5, PT, RZ, UR8, PT ;  /* 0x00000008ff007c0c */ /* 0x000fe2000bfa5270 */
[----:B------:R3:W5:Y:S01]  /*06a0*/  @P0 LDG.E.U16 R128, desc[UR6][R128.64] ;  /* 0x0000000680800981 */ /* 0x000762000c1e1500 */
[----:B------:R-:W-:Y:S02]  /*06b0*/  ISETP.GE.U32.AND P3, PT, R2, 0x40, PT ;  /* 0x000000400200780c */ /* 0x000fe40003f66070 */
[----:B------:R-:W-:Y:S01]  /*06c0*/  ISETP.NE.AND.EX P1, PT, RZ, UR11, PT, P1 ;  /* 0x0000000bff007c0c */ /* 0x000fe2000bf25310 */
[----:B-1----:R-:W-:Y:S01]  /*06d0*/  HFMA2 R123, -RZ, RZ, 1.875, 0 ;  /* 0x3f800000ff7b7431 */ /* 0x002fe200000001ff */
[----:B0-----:R-:W-:-:S04]  /*06e0*/  LOP3.LUT R96, R4, 0x1f, RZ, 0xc0, !PT ;  /* 0x0000001f04607812 */ /* 0x001fc800078ec0ff */
[----:B------:R-:W-:Y:S02]  /*06f0*/  LEA.HI.SX32 R121, R99, R96, 0x1d ;  /* 0x0000006063797211 */ /* 0x000fe400078feaff */
[----:B------:R-:W-:Y:S02]  /*0700*/  CS2R R96, SRZ ;  /* 0x0000000000607805 */ /* 0x000fe4000001ff00 */
[----:B------:R-:W-:Y:S02]  /*0710*/  MOV R99, R121 ;  /* 0x0000007900637202 */ /* 0x000fe40000000f00 */
[----:B---3--:R-:W-:Y:S01]  /*0720*/  FSEL R129, R100, RZ, !P5 ;  /* 0x000000ff64817208 */ /* 0x008fe20006800000 */
        /* <DEDUP_REMOVED lines=14> */
[----:B0-----:R-:W-:-:S05]  /*0810*/  @P2 IMAD.WIDE.U32 R106, R121, 0x10, R106 ;  /* 0x00000010796a2825 */ /* 0x001fca00078e006a */
[----:B------:R0:W5:Y:S02]  /*0820*/  @P2 LDG.E.128 R84, desc[UR6][R106.64] ;  /* 0x000000066a542981 */ /* 0x000164000c1e1d00 */
[----:B0-----:R-:W-:Y:S02]  /*0830*/  HADD2.F32 R107, -RZ, R20.H1_H1 ;  /* 0x30000014ff6b7230 */ /* 0x001fe40000004100 */
[----:B---3--:R-:W-:Y:S02]  /*0840*/  HADD2.F32 R108, -RZ, R96.H0_H0 ;  /* 0x20000060ff6c7230 */ /* 0x008fe40000004100 */
[----:B------:R-:W-:-:S03]  /*0850*/  HADD2.F32 R112, -RZ, R97.H0_H0 ;  /* 0x20000061ff707230 */ /* 0x000fc60000004100 */
[C---:B------:R-:W-:Y:S01]  /*0860*/  FADD.FTZ R119, -R129.reuse, R108 ;  /* 0x0000006c81777221 */ /* 0x040fe20000010100 */
[----:B------:R-:W-:Y:S02]  /*0870*/  HADD2.F32 R114, -RZ, R97.H1_H1 ;  /* 0x30000061ff727230 */ /* 0x000fe40000004100 */
[----:B----4-:R-:W-:Y:S02]  /*0880*/  HADD2.F32 R97, -RZ, R100.H0_H0 ;  /* 0x20000064ff617230 */ /* 0x010fe40000004100 */
[----:B-----5:R-:W-:Y:S01]  /*0890*/  FMUL.FTZ R119, R122, R119 ;  /* 0x000000777a777220 */ /* 0x020fe20000410000 */
[----:B------:R-:W-:Y:S02]  /*08a0*/  HADD2.F32 R110, -RZ, R96.H1_H1 ;  /* 0x30000060ff6e7230 */ /* 0x000fe40000004100 */
[----:B------:R-:W-:Y:S01]  /*08b0*/  FADD.FTZ R109, -R129, R112 ;  /* 0x00000070816d7221 */ /* 0x000fe20000010100 */
[--C-:B------:R-:W-:Y:S02]  /*08c0*/  HADD2.F32 R118, -RZ, R98.reuse.H1_H1 ;  /* 0x30000062ff767230 */ /* 0x100fe40000004100 */
[-C--:B------:R-:W-:Y:S01]  /*08d0*/  FMUL.FTZ R105, R105, R97.reuse ;  /* 0x0000006169697220 */ /* 0x080fe20000410000 */
[----:B------:R-:W-:Y:S01]  /*08e0*/  FADD.FTZ R52, R52, R97 ;  /* 0x0000006134347221 */ /* 0x000fe20000010000 */
[----:B------:R-:W-:Y:S01]  /*08f0*/  FFMA.FTZ R36, R119, R97, R36 ;  /* 0x0000006177247223 */ /* 0x000fe20000010024 */
[----:B------:R-:W-:Y:S01]  /*0900*/  FADD.FTZ R97, -R129, R114 ;  /* 0x0000007281617221 */ /* 0x000fe20000010100 */
[----:B------:R-:W-:-:S02]  /*0910*/  HADD2.F32 R116, -RZ, R98.H0_H0 ;  /* 0x20000062ff747230 */ /* 0x000fc40000004100 */
[C---:B------:R-:W-:Y:S01]  /*0920*/  FMUL.FTZ R109, R122.reuse, R109 ;  /* 0x0000006d7a6d7220 */ /* 0x040fe20000410000 */
[--C-:B------:R-:W-:Y:S02]  /*0930*/  HADD2.F32 R120, -RZ, R99.reuse.H0_H0 ;  /* 0x20000063ff787230 */ /* 0x100fe40000004100 */
[----:B------:R-:W-:Y:S02]  /*0940*/  HADD2.F32 R132, -RZ, R99.H1_H1 ;  /* 0x30000063ff847230 */ /* 0x000fe40000004100 */
[----:B------:R-:W-:Y:S01]  /*0950*/  FADD.FTZ R99, -R129, R110 ;  /* 0x0000006e81637221 */ /* 0x000fe20000010100 */
[----:B------:R-:W-:Y:S02]  /*0960*/  HADD2.F32 R111, -RZ, R101.H0_H0 ;  /* 0x20000065ff6f7230 */ /* 0x000fe40000004100 */
[----:B------:R-:W-:Y:S02]  /*0970*/  HADD2.F32 R108, -RZ, R21.H0_H0 ;  /* 0x20000015ff6c7230 */ /* 0x000fe40000004100 */
[----:B------:R-:W-:Y:S01]  /*0980*/  FMUL.FTZ R110, R122, R97 ;  /* 0x000000617a6e7220 */ /* 0x000fe20000410000 */
[----:B------:R-:W-:-:S02]  /*0990*/  HADD2.F32 R101, -RZ, R101.H1_H1 ;  /* 0x30000065ff657230 */ /* 0x000fc40000004100 */
[----:B------:R-:W-:Y:S02]  /*09a0*/  HADD2.F32 R98, -RZ, R21.H1_H1 ;  /* 0x30000015ff627230 */ /* 0x000fe40000004100 */
[----:B------:R-:W-:Y:S01]  /*09b0*/  FADD.FTZ R97, -R129, R118 ;  /* 0x0000007681617221 */ /* 0x000fe20000010100 */
[----:B------:R-:W-:Y:S02]  /*09c0*/  HADD2.F32 R100, -RZ, R100.H1_H1 ;  /* 0x30000064ff647230 */ /* 0x000fe40000004100 */
[-C--:B------:R-:W-:Y:S01]  /*09d0*/  FMUL.FTZ R108, R108, R111.reuse ;  /* 0x0000006f6c6c7220 */ /* 0x080fe20000410000 */
[----:B------:R-:W-:Y:S01]  /*09e0*/  FADD.FTZ R54, R54, R111 ;  /* 0x0000006f36367221 */ /* 0x000fe20000010000 */
[----:B------:R-:W-:Y:S01]  /*09f0*/  FFMA.FTZ R38, R109, R111, R38 ;  /* 0x0000006f6d267223 */ /* 0x000fe20000010026 */
[----:B------:R-:W-:Y:S01]  /*0a00*/  FADD.FTZ R113, -R129, R116 ;  /* 0x0000007481717221 */ /* 0x000fe20000010100 */
[----:B------:R-:W-:Y:S01]  /*0a10*/  FMUL.FTZ R111, R98, R101 ;  /* 0x00000065626f7220 */ /* 0x000fe20000410000 */
[----:B------:R-:W-:Y:S01]  /*0a20*/  FMUL.FTZ R107, R107, R100 ;  /* 0x000000646b6b7220 */ /* 0x000fe20000410000 */
[C---:B------:R-:W-:Y:S01]  /*0a30*/  FMUL.FTZ R116, R122.reuse, R97 ;  /* 0x000000617a747220 */ /* 0x040fe20000410000 */
[----:B------:R-:W-:Y:S01]  /*0a40*/  FADD.FTZ R98, RZ, R105 ;  /* 0x00000069ff627221 */ /* 0x000fe20000010000 */
[----:B------:R-:W-:Y:S01]  /*0a50*/  FMUL.FTZ R106, R122, R99 ;  /* 0x000000637a6a7220 */ /* 0x000fe20000410000 */
[----:B------:R-:W-:-:S02]  /*0a60*/  FFMA.FTZ R97, R119, R105, RZ ;  /* 0x0000006977617223 */ /* 0x000fc400000100ff */
[----:B------:R-:W-:Y:S02]  /*0a70*/  FADD.FTZ R99, R98, R107 ;  /* 0x0000006b62637221 */ /* 0x000fe40000010000 */
[C---:B------:R-:W-:Y:S01]  /*0a80*/  FFMA.FTZ R98, R106.reuse, R107, R97 ;  /* 0x0000006b6a627223 */ /* 0x040fe20000010061 */
[----:B------:R-:W-:Y:S02]  /*0a90*/  HADD2.F32 R115, -RZ, R102.H0_H0 ;  /* 0x20000066ff737230 */ /* 0x000fe40000004100 */
[----:B------:R-:W-:Y:S01]  /*0aa0*/  FADD.FTZ R53, R53, R100 ;  /* 0x0000006435357221 */ /* 0x000fe20000010000 */
[----:B------:R-:W-:Y:S01]  /*0ab0*/  FFMA.FTZ R37, R106, R100, R37 ;  /* 0x000000646a257223 */ /* 0x000fe20000010025 */
[----:B------:R-:W-:Y:S02]  /*0ac0*/  HADD2.F32 R112, -RZ, R22.H0_H0 ;  /* 0x20000016ff707230 */ /* 0x000fe40000004100 */
        /* <DEDUP_REMOVED lines=8> */
[----:B------:R-:W-:Y:S01]  /*0b50*/  FADD.FTZ R56, R56, R115 ;  /* 0x0000007338387221 */ /* 0x000fe20000010000 */
[----:B------:R-:W-:Y:S01]  /*0b60*/  FFMA.FTZ R40, R113, R115, R40 ;  /* 0x0000007371287223 */ /* 0x000fe20000010028 */
[----:B------:R-:W-:Y:S02]  /*0b70*/  HADD2.F32 R130, -RZ, R103.H0_H0 ;  /* 0x20000067ff827230 */ /* 0x000fe40000004100 */
[----:B------:R-:W-:Y:S01]  /*0b80*/  FMUL.FTZ R114, R114, R102 ;  /* 0x0000006672727220 */ /* 0x000fe20000410000 */
[----:B------:R-:W-:-:S02]  /*0b90*/  HADD2.F32 R115, -RZ, R23.H0_H0 ;  /* 0x20000017ff737230 */ /* 0x000fc40000004100 */
[----:B------:R-:W-:Y:S01]  /*0ba0*/  FADD.FTZ R117, -R129, R120 ;  /* 0x0000007881757221 */ /* 0x000fe20000010100 */
[----:B------:R-:W-:Y:S01]  /*0bb0*/  FADD.FTZ R99, R99, R112 ;  /* 0x0000007063637221 */ /* 0x000fe20000010000 */
[----:B------:R-:W-:Y:S01]  /*0bc0*/  FFMA.FTZ R97, R113, R112, R98 ;  /* 0x0000007071617223 */ /* 0x000fe20000010062 */
[----:B------:R-:W-:Y:S02]  /*0bd0*/  HADD2.F32 R96, -RZ, R103.H1_H1 ;  /* 0x30000067ff607230 */ /* 0x000fe40000004100 */
[----:B------:R-:W-:Y:S01]  /*0be0*/  FADD.FTZ R55, R55, R101 ;  /* 0x0000006537377221 */ /* 0x000fe20000010000 */
[----:B------:R-:W-:Y:S01]  /*0bf0*/  FFMA.FTZ R39, R110, R101, R39 ;  /* 0x000000656e277223 */ /* 0x000fe20000010027 */
[----:B------:R-:W-:Y:S02]  /*0c00*/  HADD2.F32 R103, -RZ, R23.H1_H1 ;  /* 0x30000017ff677230 */ /* 0x000fe40000004100 */
[----:B------:R-:W-:Y:S01]  /*0c10*/  FADD.FTZ R101, -R129, R132 ;  /* 0x0000008481657221 */ /* 0x000fe20000010100 */
[----:B------:R-:W-:Y:S01]  /*0c20*/  FMUL.FTZ R115, R115, R130 ;  /* 0x0000008273737220 */ /* 0x000fe20000410000 */
        /* <DEDUP_REMOVED lines=16> */
.L_x_1485:
[----:B------:R-:W-:Y:S05]  /*0d30*/  BSYNC.RECONVERGENT B0 ;  /* 0x0000000000007941 */ /* 0x000fea0003800200 */
.L_x_1484:
        /* <DEDUP_REMOVED lines=17> */
[--C-:B---3--:R-:W-:Y:S02]  /*0e50*/  HADD2.F32 R16, -RZ, R8.reuse.H0_H0 ;  /* 0x20000008ff107230 */ /* 0x108fe40000004100 */
[----:B------:R-:W-:Y:S02]  /*0e60*/  HADD2.F32 R8, -RZ, R8.H1_H1 ;  /* 0x30000008ff087230 */ /* 0x000fe40000004100 */
[----:B------:R-:W-:Y:S02]  /*0e70*/  HADD2.F32 R18, -RZ, R9.H0_H0 ;  /* 0x20000009ff127230 */ /* 0x000fe40000004100 */
[----:B------:R-:W-:-:S02]  /*0e80*/  HADD2.F32 R100, -RZ, R10.H0_H0 ;  /* 0x2000000aff647230 */ /* 0x000fc40000004100 */
[----:B------:R-:W-:Y:S02]  /*0e90*/  HADD2.F32 R10, -RZ, R10.H1_H1 ;  /* 0x3000000aff0a7230 */ /* 0x000fe40000004100 */
[C---:B------:R-:W-:Y:S01]  /*0ea0*/  FADD.FTZ R5, -R129.reuse, R16 ;  /* 0x0000001081057221 */ /* 0x040fe20000010100 */
[----:B------:R-:W-:Y:S02]  /*0eb0*/  HADD2.F32 R98, -RZ, R9.H1_H1 ;  /* 0x30000009ff627230 */ /* 0x000fe40000004100 */
[C---:B------:R-:W-:Y:S01]  /*0ec0*/  FADD.FTZ R9, -R129.reuse, R8 ;  /* 0x0000000881097221 */ /* 0x040fe20000010100 */
[--C-:B------:R-:W-:Y:S02]  /*0ed0*/  HADD2.F32 R102, -RZ, R11.reuse.H0_H0 ;  /* 0x2000000bff667230 */ /* 0x100fe40000004100 */
[----:B------:R-:W-:Y:S02]  /*0ee0*/  HADD2.F32 R104, -RZ, R11.H1_H1 ;  /* 0x3000000bff687230 */ /* 0x000fe40000004100 */
[----:B------:R-:W-:Y:S01]  /*0ef0*/  FADD.FTZ R11, -R129, R18 ;  /* 0x00000012810b7221 */ /* 0x000fe20000010100 */
[----:B----4-:R-:W-:-:S02]  /*0f00*/  HADD2.F32 R7, -RZ, R12.H0_H0 ;  /* 0x2000000cff077230 */ /* 0x010fc40000004100 */
[----:B------:R-:W-:Y:S01]  /*0f10*/  FADD.FTZ R101, -R129, R10 ;  /* 0x0000000a81657221 */ /* 0x000fe20000010100 */
[----:B------:R-:W-:Y:S02]  /*0f20*/  HADD2.F32 R12, -RZ, R12.H1_H1 ;  /* 0x3000000cff0c7230 */ /* 0x000fe40000004100 */
[C---:B-----5:R-:W-:Y:S01]  /*0f30*/  FMUL.FTZ R5, R122.reuse, R5 ;  /* 0x000000057a057220 */ /* 0x060fe20000410000 */
[--C-:B------:R-:W-:Y:S02]  /*0f40*/  HADD2.F32 R16, -RZ, R13.reuse.H0_H0 ;  /* 0x2000000dff107230 */ /* 0x100fe40000004100 */
[C---:B------:R-:W-:Y:S01]  /*0f50*/  FMUL.FTZ R8, R122.reuse, R9 ;  /* 0x000000097a087220 */ /* 0x040fe20000410000 */
[----:B------:R-:W-:Y:S02]  /*0f60*/  HADD2.F32 R18, -RZ, R13.H1_H1 ;  /* 0x3000000dff127230 */ /* 0x000fe40000004100 */
[----:B------:R-:W-:Y:S02]  /*0f70*/  HADD2.F32 R10, -RZ, R28.H1_H1 ;  /* 0x3000001cff0a7230 */ /* 0x000fe40000004100 */
[----:B------:R-:W-:Y:S01]  /*0f80*/  FMUL.FTZ R9, R122, R11 ;  /* 0x0000000b7a097220 */ /* 0x000fe20000410000 */
[----:B------:R-:W-:-:S02]  /*0f90*/  HADD2.F32 R13, -RZ, R29.H0_H0 ;  /* 0x2000001dff0d7230 */ /* 0x000fc40000004100 */
[----:B------:R-:W-:Y:S01]  /*0fa0*/  FADD.FTZ R17, -R129, R98 ;  /* 0x0000006281117221 */ /* 0x000fe20000010100 */
[-C--:B------:R-:W-:Y:S01]  /*0fb0*/  FMUL.FTZ R6, R6, R7.reuse ;  /* 0x0000000706067220 */ /* 0x080fe20000410000 */
[----:B------:R-:W-:Y:S01]  /*0fc0*/  FADD.FTZ R60, R60, R7 ;  /* 0x000000073c3c7221 */ /* 0x000fe20000010000 */
[----:B------:R-:W-:Y:S01]  /*0fd0*/  FFMA.FTZ R44, R5, R7, R44 ;  /* 0x00000007052c7223 */ /* 0x000fe2000001002c */
[-C--:B------:R-:W-:Y:S01]  /*0fe0*/  FMUL.FTZ R7, R10, R12.reuse ;  /* 0x0000000c0a077220 */ /* 0x080fe20000410000 */
[----:B------:R-:W-:Y:S01]  /*0ff0*/  FADD.FTZ R19, -R129, R100 ;  /* 0x0000006481137221 */ /* 0x000fe20000010100 */
[----:B------:R-:W-:Y:S01]  /*1000*/  FADD.FTZ R61, R61, R12 ;  /* 0x0000000c3d3d7221 */ /* 0x000fe20000010000 */
[----:B------:R-:W-:Y:S01]  /*1010*/  FFMA.FTZ R45, R8, R12, R45 ;  /* 0x0000000c082d7223 */ /* 0x000fe2000001002d */
[----:B------:R-:W-:Y:S02]  /*1020*/  HADD2.F32 R11, -RZ, R29.H1_H1 ;  /* 0x3000001dff0b7230 */ /* 0x000fe40000004100 */
[-C--:B------:R-:W-:Y:S01]  /*1030*/  FMUL.FTZ R10, R13, R16.reuse ;  /* 0x000000100d0a7220 */ /* 0x080fe20000410000 */
[----:B------:R-:W-:Y:S01]  /*1040*/  FADD.FTZ R62, R62, R16 ;  /* 0x000000103e3e7221 */ /* 0x000fe20000010000 */
[----:B------:R-:W-:Y:S01]  /*1050*/  FFMA.FTZ R46, R9, R16, R46 ;  /* 0x00000010092e7223 */ /* 0x000fe2000001002e */
        /* <DEDUP_REMOVED lines=9> */
[----:B------:R-:W-:-:S02]  /*10f0*/  HADD2.F32 R99, -RZ, R14.H0_H0 ;  /* 0x2000000eff637230 */ /* 0x000fc40000004100 */
[----:B------:R-:W-:Y:S02]  /*1100*/  HADD2.F32 R98, -RZ, R14.H1_H1 ;  /* 0x3000000eff627230 */ /* 0x000fe40000004100 */
[----:B------:R-:W-:Y:S01]  /*1110*/  FADD.FTZ R96, R19, R10 ;  /* 0x0000000a13607221 */ /* 0x000fe20000010000 */
[----:B------:R-:W-:Y:S02]  /*1120*/  HADD2.F32 R14, -RZ, R30.H0_H0 ;  /* 0x2000001eff0e7230 */ /* 0x000fe40000004100 */
[----:B------:R-:W-:Y:S01]  /*1130*/  FFMA.FTZ R17, R9, R10, R18 ;  /* 0x0000000a09117223 */ /* 0x000fe20000010012 */
[----:B------:R-:W-:Y:S01]  /*1140*/  FADD.FTZ R103, -R129, R102 ;  /* 0x0000006681677221 */ /* 0x000fe20000010100 */
[--C-:B------:R-:W-:Y:S02]  /*1150*/  HADD2.F32 R100, -RZ, R15.reuse.H0_H0 ;  /* 0x2000000fff647230 */ /* 0x100fe40000004100 */
[----:B------:R-:W-:Y:S01]  /*1160*/  FADD.FTZ R97, R96, R11 ;  /* 0x0000000b60617221 */ /* 0x000fe20000010000 */
[----:B------:R-:W-:-:S02]  /*1170*/  HADD2.F32 R102, -RZ, R15.H1_H1 ;  /* 0x3000000fff667230 */ /* 0x000fc40000004100 */
[----:B------:R-:W-:Y:S01]  /*1180*/  FMUL.FTZ R14, R14, R99 ;  /* 0x000000630e0e7220 */ /* 0x000fe20000410000 */
[----:B------:R-:W-:Y:S02]  /*1190*/  HADD2.F32 R15, -RZ, R30.H1_H1 ;  /* 0x3000001eff0f7230 */ /* 0x000fe40000004100 */
[----:B------:R-:W-:Y:S01]  /*11a0*/  FFMA.FTZ R18, R12, R11, R17 ;  /* 0x0000000b0c127223 */ /* 0x000fe20000010011 */
[----:B------:R-:W-:Y:S01]  /*11b0*/  FADD.FTZ R64, R64, R99 ;  /* 0x0000006340407221 */ /* 0x000fe20000010000 */
[----:B------:R-:W-:Y:S01]  /*11c0*/  FFMA.FTZ R48, R13, R99, R48 ;  /* 0x000000630d307223 */ /* 0x000fe20000010030 */
[--C-:B------:R-:W-:Y:S02]  /*11d0*/  HADD2.F32 R99, -RZ, R31.reuse.H0_H0 ;  /* 0x2000001fff637230 */ /* 0x100fe40000004100 */
[----:B------:R-:W-:Y:S01]  /*11e0*/  FMUL.FTZ R16, R122, R101 ;  /* 0x000000657a107220 */ /* 0x000fe20000410000 */
[----:B------:R-:W-:Y:S01]  /*11f0*/  FADD.FTZ R96, R97, R14 ;  /* 0x0000000e61607221 */ /* 0x000fe20000010000 */
[----:B------:R-:W-:Y:S01]  /*1200*/  FMUL.FTZ R15, R15, R98 ;  /* 0x000000620f0f7220 */ /* 0x000fe20000410000 */
[----:B------:R-:W-:Y:S01]  /*1210*/  FFMA.FTZ R97, R13, R14, R18 ;  /* 0x0000000e0d617223 */ /* 0x000fe20000010012 */
[----:B------:R-:W-:Y:S01]  /*1220*/  FADD.FTZ R65, R65, R98 ;  /* 0x0000006241417221 */ /* 0x000fe20000010000 */
[----:B------:R-:W-:Y:S01]  /*1230*/  FFMA.FTZ R49, R16, R98, R49 ;  /* 0x0000006210317223 */ /* 0x000fe20000010031 */
[----:B------:R-:W-:-:S02]  /*1240*/  HADD2.F32 R101, -RZ, R31.H1_H1 ;  /* 0x3000001fff657230 */ /* 0x000fc40000004100 */
[----:B------:R-:W-:Y:S01]  /*1250*/  FADD.FTZ R129, -R129, R104 ;  /* 0x0000006881817221 */ /* 0x000fe20000010100 */
        /* <DEDUP_REMOVED lines=11> */
[C---:B------:R-:W-:Y:S01]  /*1310*/  FFMA.FTZ R51, R104.reuse, R102, R51 ;  /* 0x0000006668337223 */ /* 0x040fe20000010033 */
[----:B------:R-:W-:Y:S01]  /*1320*/  FADD.FTZ R97, R97, R18 ;  /* 0x0000001261617221 */ /* 0x000fe20000010000 */
[----:B------:R-:W-:-:S07]  /*1330*/  FFMA.FTZ R96, R104, R18, R99 ;  /* 0x0000001268607223 */ /* 0x000fce0000010063 */
.L_x_1487:
[----:B------:R-:W-:Y:S05]  /*1340*/  BSYNC.RECONVERGENT B0 ;  /* 0x0000000000007941 */ /* 0x000fea0003800200 */
.L_x_1486:
        /* <DEDUP_REMOVED lines=21> */
.L_x_1521:
        /* <DEDUP_REMOVED lines=9> */
[----:B0-----:R-:W0:Y:S02]  /*1530*/  LDC.64 R96, c[0x0][0x390] ;  /* 0x0000e400ff607b82 */ /* 0x001e240000000a00 */
[----:B0-----:R-:W-:-:S06]  /*1540*/  IMAD.WIDE.U32 R96, R121, 0x10, R96 ;  /* 0x0000001079607825 */ /* 0x001fcc00078e0060 */
[----:B------:R-:W5:Y:S01]  /*1550*/  LDG.E.128 R96, desc[UR6][R96.64] ;  /* 0x0000000660607981 */ /* 0x000f62000c1e1d00 */
[----:B------:R-:W-:-:S04]  /*1560*/  ISETP.NE.U32.AND P1, PT, RZ, UR12, PT ;  /* 0x0000000cff007c0c */ /* 0x000fc8000bf25070 */
[----:B------:R-:W-:-:S13]  /*1570*/  ISETP.NE.AND.EX P1, PT, RZ, UR13, PT, P1 ;  /* 0x0000000dff007c0c */ /* 0x000fda000bf25310 */
[----:B------:R-:W-:Y:S05]  /*1580*/  @P1 BRA `(.L_x_1493) ;  /* 0x0000000400a81947 */ /* 0x000fea0003800000 */
[-CC-:B------:R-:W-:Y:S01]  /*1590*/  FFMA.FTZ R100, R119, R130.reuse, R131.reuse ;  /* 0x0000008277647223 */ /* 0x180fe20000010083 */
[C---:B------:R-:W-:Y:S01]  /*15a0*/  LOP3.LUT P2, RZ, R126.reuse, 0xff, RZ, 0xc0, !PT ;  /* 0x000000ff7eff7812 */ /* 0x040fe2000784c0ff */
[----:B------:R-:W-:Y:S02]  /*15b0*/  HFMA2 R103, -RZ, RZ, 0, 0 ;  /* 0x00000000ff677431 */ /* 0x000fe400000001ff */
[-CC-:B------:R-:W-:Y:S01]  /*15c0*/  FFMA.FTZ R133, R109, R130.reuse, R131.reuse ;  /* 0x000000826d857223 */ /* 0x180fe20000010083 */
[----:B------:R-:W-:Y:S01]  /*15d0*/  FADD.FTZ R101, R105, -R100 ;  /* 0x8000006469657221 */ /* 0x000fe20000010000 */
[----:B------:R-:W-:Y:S01]  /*15e0*/  LOP3.LUT P5, RZ, R126, 0xff0000, RZ, 0xc0, !PT ;  /* 0x00ff00007eff7812 */ /* 0x000fe200078ac0ff */
[----:B------:R-:W-:Y:S01]  /*15f0*/  FFMA.FTZ R134, R110, R130, R131 ;  /* 0x000000826e867223 */ /* 0x000fe20000010083 */
[----:B------:R-:W-:Y:S01]  /*1600*/  FADD.FTZ R135, R108, -R133 ;  /* 0x800000856c877221 */ /* 0x000fe20000010000 */
[----:B------:R-:W-:Y:S01]  /*1610*/  FMUL.FTZ R100, R122, R101 ;  /* 0x000000657a647220 */ /* 0x000fe20000410000 */
[----:B------:R-:W-:Y:S01]  /*1620*/  LOP3.LUT P4, RZ, R126, 0xff00, RZ, 0xc0, !PT ;  /* 0x0000ff007eff7812 */ /* 0x000fe2000788c0ff */
[----:B------:R-:W-:-:S02]  /*1630*/  HFMA2 R133, -RZ, RZ, 0, 0 ;  /* 0x00000000ff857431 */ /* 0x000fc400000001ff */
[----:B------:R-:W-:Y:S01]  /*1640*/  FMUL.FTZ R132, R122, R135 ;  /* 0x000000877a847220 */ /* 0x000fe20000410000 */
[-C--:B------:R-:W-:Y:S01]  /*1650*/  FMUL.FTZ R101, R100, R123.reuse ;  /* 0x0000007b64657220 */ /* 0x080fe20000410000 */
[----:B------:R-:W-:Y:S01]  /*1660*/  MOV R100, RZ ;  /* 0x000000ff00647202 */ /* 0x000fe20000000f00 */
[----:B-----5:R-:W-:Y:S02]  /*1670*/  @P2 HADD2.F32 R102, -RZ, R96.H0_H0 ;  /* 0x20000060ff662230 */ /* 0x020fe40000004100 */
[----:B------:R-:W-:Y:S01]  /*1680*/  FMUL.FTZ R132, R132, R123 ;  /* 0x0000007b84847220 */ /* 0x000fe20000410000 */
[----:B------:R-:W-:Y:S01]  /*1690*/  FMUL.FTZ R128, R101, UR14 ;  /* 0x0000000e65807c20 */ /* 0x000fe20008410000 */
[----:B------:R-:W-:Y:S02]  /*16a0*/  @P2 HADD2.F32 R101, -RZ, R24.H0_H0 ;  /* 0x20000018ff652230 */ /* 0x000fe40000004100 */
[----:B------:R-:W-:Y:S01]  /*16b0*/  FADD.FTZ R135, R111, -R134 ;  /* 0x800000866f877221 */ /* 0x000fe20000010000 */
[----:B------:R-:W-:Y:S01]  /*16c0*/  FMUL.FTZ R136, R132, UR14 ;  /* 0x0000000e84887c20 */ /* 0x000fe20008410000 */
[----:B------:R-:W-:Y:S01]  /*16d0*/  @P2 FMUL.FTZ R103, R128, R102 ;  /* 0x0000006680672220 */ /* 0x000fe20000410000 */
[----:B------:R-:W-:Y:S01]  /*16e0*/  FFMA.FTZ R102, R106, R130, R131 ;  /* 0x000000826a667223 */ /* 0x000fe20000010083 */
[----:B------:R-:W-:Y:S01]  /*16f0*/  @P2 FMUL.FTZ R100, R128, R101 ;  /* 0x0000006580642220 */ /* 0x000fe20000410000 */
[----:B------:R-:W-:Y:S01]  /*1700*/  LOP3.LUT P2, RZ, R126, 0xff000000, RZ, 0xc0, !PT ;  /* 0xff0000007eff7812 */ /* 0x000fe2000784c0ff */
[----:B------:R-:W-:Y:S01]  /*1710*/  FMUL.FTZ R132, R122, R135 ;  /* 0x000000877a847220 */ /* 0x000fe20000410000 */
[----:B------:R-:W-:Y:S01]  /*1720*/  FADD.FTZ R129, R107, -R102 ;  /* 0x800000666b817221 */ /* 0x000fe20000010000 */
[----:B------:R-:W-:-:S02]  /*1730*/  HFMA2 R102, -RZ, RZ, 0, 0 ;  /* 0x00000000ff667431 */ /* 0x000fc400000001ff */
[----:B------:R-:W-:Y:S01]  /*1740*/  @P4 HADD2.F32 R96, -RZ, R96.H1_H1 ;  /* 0x30000060ff604230 */ /* 0x000fe20000004100 */
[----:B------:R-:W-:Y:S01]  /*1750*/  MOV R101, RZ ;  /* 0x000000ff00657202 */ /* 0x000fe20000000f00 */
[----:B------:R-:W-:Y:S01]  /*1760*/  FMUL.FTZ R128, R122, R129 ;  /* 0x000000817a807220 */ /* 0x000fe20000410000 */
[----:B------:R-:W-:Y:S01]  /*1770*/  @P5 HADD2.F32 R129, -RZ, R97.H0_H0 ;  /* 0x20000061ff815230 */ /* 0x000fe20000004100 */
[----:B------:R-:W-:Y:S01]  /*1780*/  LOP3.LUT P6, RZ, R127, 0xff, RZ, 0xc0, !PT ;  /* 0x000000ff7fff7812 */ /* 0x000fe200078cc0ff */
[----:B------:R-:W-:Y:S02]  /*1790*/  HFMA2 R138, -RZ, RZ, 0, 0 ;  /* 0x00000000ff8a7431 */ /* 0x000fe400000001ff */
[----:B------:R-:W-:Y:S01]  /*17a0*/  FMUL.FTZ R128, R128, R123 ;  /* 0x0000007b80807220 */ /* 0x000fe20000410000 */
[----:B------:R-:W-:Y:S01]  /*17b0*/  CS2R R142, SRZ ;  /* 0x00000000008e7805 */ /* 0x000fe2000001ff00 */
[----:B------:R-:W-:Y:S01]  /*17c0*/  @P5 FMUL.FTZ R133, R136, R129 ;  /* 0x0000008188855220 */ /* 0x000fe20000410000 */
[----:B------:R-:W-:Y:S01]  /*17d0*/  FMUL.FTZ R129, R132, R123 ;  /* 0x0000007b84817220 */ /* 0x000fe20000410000 */
[----:B------:R-:W-:Y:S01]  /*17e0*/  FMUL.FTZ R137, R128, UR14 ;  /* 0x0000000e80897c20 */ /* 0x000fe20008410000 */
[----:B------:R-:W-:Y:S01]  /*17f0*/  @P4 HADD2.F32 R128, -RZ, R24.H1_H1 ;  /* 0x30000018ff804230 */ /* 0x000fe20000004100 */
[----:B------:R-:W-:Y:S01]  /*1800*/  MOV R132, RZ ;  /* 0x000000ff00847202 */ /* 0x000fe20000000f00 */
[----:B------:R-:W-:Y:S01]  /*1810*/  FMUL.FTZ R135, R129, UR14 ;  /* 0x0000000e81877c20 */ /* 0x000fe20008410000 */
[----:B------:R-:W-:-:S02]  /*1820*/  @P2 HADD2.F32 R129, -RZ, R25.H1_H1 ;  /* 0x30000019ff812230 */ /* 0x000fc40000004100 */
[C---:B------:R-:W-:Y:S01]  /*1830*/  @P4 FMUL.FTZ R102, R137.reuse, R96 ;  /* 0x0000006089664220 */ /* 0x040fe20000410000 */
[----:B------:R-:W-:Y:S01]  /*1840*/  @P4 FMUL.FTZ R101, R137, R128 ;  /* 0x0000008089654220 */ /* 0x000fe20000410000 */
[----:B------:R-:W-:Y:S01]  /*1850*/  @P5 HADD2.F32 R128, -RZ, R25.H0_H0 ;  /* 0x20000019ff805230 */ /* 0x000fe20000004100 */
[----:B------:R-:W-:Y:S01]  /*1860*/  LOP3.LUT P4, RZ, R127, 0xff0000, RZ, 0xc0, !PT ;  /* 0x00ff00007fff7812 */ /* 0x000fe2000788c0ff */
[----:B------:R-:W-:Y:S01]  /*1870*/  @P2 HADD2.F32 R134, -RZ, R97.H1_H1 ;  /* 0x30000061ff862230 */ /* 0x000fe20000004100 */
[----:B------:R-:W-:Y:S01]  /*1880*/  CS2R R96, SRZ ;  /* 0x0000000000607805 */ /* 0x000fe2000001ff00 */
[--C-:B------:R-:W-:Y:S01]  /*1890*/  FFMA.FTZ R137, R116, R130, R131.reuse ;  /* 0x0000008274897223 */ /* 0x100fe20000010083 */
[----:B------:R-:W-:Y:S01]  /*18a0*/  @P2 FMUL.FTZ R97, R135, R129 ;  /* 0x0000008187612220 */ /* 0x000fe20000410000 */
[----:B------:R-:W-:Y:S01]  /*18b0*/  @P5 FMUL.FTZ R96, R136, R128 ;  /* 0x0000008088605220 */ /* 0x000fe20000410000 */
[----:B------:R-:W-:Y:S01]  /*18c0*/  FFMA.FTZ R129, R113, R130, R131 ;  /* 0x0000008271817223 */ /* 0x000fe20000010083 */
[----:B------:R-:W-:Y:S01]  /*18d0*/  LOP3.LUT P5, RZ, R127, 0xff00, RZ, 0xc0, !PT ;  /* 0x0000ff007fff7812 */ /* 0x000fe200078ac0ff */
[----:B------:R-:W-:Y:S01]  /*18e0*/  @P2 FMUL.FTZ R132, R135, R134 ;  /* 0x0000008687842220 */ /* 0x000fe20000410000 */
[----:B------:R-:W-:Y:S01]  /*18f0*/  ISETP.GE.U32.AND P2, PT, R126, RZ, PT ;  /* 0x000000ff7e00720c */ /* 0x000fe20003f46070 */
[----:B------:R-:W-:Y:S01]  /*1900*/  FADD.FTZ R129, R112, -R129 ;  /* 0x8000008170817221 */ /* 0x000fe20000010000 */
[----:B------:R-:W-:Y:S01]  /*1910*/  CS2R R134, SRZ ;  /* 0x0000000000867805 */ /* 0x000fe2000001ff00 */
[----:B------:R-:W-:Y:S01]  /*1920*/  FADD.FTZ R137, R114, -R137 ;  /* 0x8000008972897221 */ /* 0x000fe20000010000 */
[----:B------:R-:W-:Y:S01]  /*1930*/  ISETP.GE.U32.AND.EX P2, PT, R127, 0x1000000, PT, P2 ;  /* 0x010000007f00780c */ /* 0x000fe20003f46120 */
[----:B------:R-:W-:Y:S01]  /*1940*/  FMUL.FTZ R128, R122, R129 ;  /* 0x000000817a807220 */ /* 0x000fe20000410000 */
[----:B------:R-:W-:-:S02]  /*1950*/  @P6 HADD2.F32 R129, -RZ, R98.H0_H0 ;  /* 0x20000062ff816230 */ /* 0x000fc40000004100 */
[----:B------:R-:W-:Y:S01]  /*1960*/  FMUL.FTZ R136, R122, R137 ;  /* 0x000000897a887220 */ /* 0x000fe20000410000 */
[--C-:B------:R-:W-:Y:S02]  /*1970*/  @P4 HADD2.F32 R140, -RZ, R99.reuse.H0_H0 ;  /* 0x20000063ff8c4230 */ /* 0x100fe40000004100 */
[-C--:B------:R-:W-:Y:S01]  /*1980*/  FMUL.FTZ R128, R128, R123.reuse ;  /* 0x0000007b80807220 */ /* 0x080fe20000410000 */
[----:B------:R-:W-:Y:S01]  /*1990*/  F2FP.F16.F32.PACK_AB R97, R97, R96 ;  /* 0x000000606161723e */ /* 0x000fe200000000ff */
[----:B------:R-:W-:Y:S02]  /*19a0*/  @P5 HADD2.F32 R139, -RZ, R98.H1_H1 ;  /* 0x30000062ff8b5230 */ /* 0x000fe40000004100 */
[----:B------:R-:W-:Y:S01]  /*19b0*/  FMUL.FTZ R136, R136, R123 ;  /* 0x0000007b88887220 */ /* 0x000fe20000410000 */
[----:B------:R-:W-:Y:S02]  /*19c0*/  @P6 HADD2.F32 R98, -RZ, R26.H0_H0 ;  /* 0x2000001aff626230 */ /* 0x000fe40000004100 */
[----:B------:R-:W-:Y:S01]  /*19d0*/  FMUL.FTZ R128, R128, UR14 ;  /* 0x0000000e80807c20 */ /* 0x000fe20008410000 */
[----:B------:R-:W-:Y:S01]  /*19e0*/  FADD.FTZ R70, R70, R133 ;  /* 0x0000008546467221 */ /* 0x000fe20000010000 */
[----:B------:R-:W-:Y:S01]  /*19f0*/  FMUL.FTZ R144, R136, UR14 ;  /* 0x0000000e88907c20 */ /* 0x000fe20008410000 */
[----:B------:R-:W-:-:S02]  /*1a00*/  @P2 HADD2.F32 R141, -RZ, R99.H1_H1 ;  /* 0x30000063ff8d2230 */ /* 0x000fc40000004100 */
[C---:B------:R-:W-:Y:S01]  /*1a10*/  @P6 FMUL.FTZ R134, R128.reuse, R98 ;  /* 0x0000006280866220 */ /* 0x040fe20000410000 */
[-CC-:B------:R-:W-:Y:S01]  /*1a20*/  FFMA.FTZ R98, R117, R130.reuse, R131.reuse ;  /* 0x0000008275627223 */ /* 0x180fe20000010083 */
[----:B------:R-:W-:Y:S01]  /*1a30*/  @P6 FMUL.FTZ R135, R128, R129 ;  /* 0x0000008180876220 */ /* 0x000fe20000410000 */
[----:B------:R-:W-:Y:S01]  /*1a40*/  FFMA.FTZ R129, R120, R130, R131 ;  /* 0x0000008278817223 */ /* 0x000fe20000010083 */
[----:B------:R-:W-:Y:S01]  /*1a50*/  CS2R R136, SRZ ;  /* 0x0000000000887805 */ /* 0x000fe2000001ff00 */
[----:B------:R-:W-:Y:S01]  /*1a60*/  FADD.FTZ R99, R115, -R98 ;  /* 0x8000006273637221 */ /* 0x000fe20000010000 */
[----:B------:R-:W-:Y:S01]  /*1a70*/  @P5 FMUL.FTZ R138, R144, R139 ;  /* 0x0000008b908a5220 */ /* 0x000fe20000410000 */
[----:B------:R-:W-:Y:S01]  /*1a80*/  FADD.FTZ R129, R118, -R129 ;  /* 0x8000008176817221 */ /* 0x000fe20000010000 */
[----:B------:R-:W-:Y:S01]  /*1a90*/  MOV R139, RZ ;  /* 0x000000ff008b7202 */ /* 0x000fe20000000f00 */
[C---:B------:R-:W-:Y:S01]  /*1aa0*/  FMUL.FTZ R98, R122.reuse, R99 ;  /* 0x000000637a627220 */ /* 0x040fe20000410000 */
[----:B------:R-:W-:Y:S01]  /*1ab0*/  FADD.FTZ R71, R71, R132 ;  /* 0x0000008447477221 */ /* 0x000fe20000010000 */
[----:B------:R-:W-:Y:S01]  /*1ac0*/  FMUL.FTZ R128, R122, R129 ;  /* 0x000000817a807220 */ /* 0x000fe20000410000 */
[----:B------:R-:W-:Y:S01]  /*1ad0*/  FADD.FTZ R92, R92, R135 ;  /* 0x000000875c5c7221 */ /* 0x000fe20000010000 */
[----:B------:R-:W-:Y:S01]  /*1ae0*/  FMUL.FTZ R99, R98, R123 ;  /* 0x0000007b62637220 */ /* 0x000fe20000410000 */
[----:B------:R-:W-:-:S02]  /*1af0*/  @P5 HADD2.F32 R98, -RZ, R26.H1_H1 ;  /* 0x3000001aff625230 */ /* 0x000fc40000004100 */
[----:B------:R-:W-:Y:S01]  /*1b00*/  FMUL.FTZ R129, R128, R123 ;  /* 0x0000007b80817220 */ /* 0x000fe20000410000 */
[--C-:B------:R-:W-:Y:S02]  /*1b10*/  @P4 HADD2.F32 R128, -RZ, R27.reuse.H0_H0 ;  /* 0x2000001bff804230 */ /* 0x100fe40000004100 */
[----:B------:R-:W-:Y:S01]  /*1b20*/  FMUL.FTZ R145, R99, UR14 ;  /* 0x0000000e63917c20 */ /* 0x000fe20008410000 */
[----:B------:R-:W-:Y:S02]  /*1b30*/  @P2 HADD2.F32 R99, -RZ, R27.H1_H1 ;  /* 0x3000001bff632230 */ /* 0x000fe40000004100 */
[----:B------:R-:W-:Y:S01]  /*1b40*/  FMUL.FTZ R146, R129, UR14 ;  /* 0x0000000e81927c20 */ /* 0x000fe20008410000 */
[----:B------:R-:W-:Y:S01]  /*1b50*/  @P5 FMUL.FTZ R137, R144, R98 ;  /* 0x0000006290895220 */ /* 0x000fe20000410000 */
[C---:B------:R-:W-:Y:S01]  /*1b60*/  @P4 FMUL.FTZ R136, R145.reuse, R128 ;  /* 0x0000008091884220 */ /* 0x040fe20000410000 */
[----:B------:R-:W-:Y:S01]  /*1b70*/  @P4 FMUL.FTZ R139, R145, R140 ;  /* 0x0000008c918b4220 */ /* 0x000fe20000410000 */
[C---:B------:R-:W-:Y:S01]  /*1b80*/  @P2 FMUL.FTZ R143, R146.reuse, R99 ;  /* 0x00000063928f2220 */ /* 0x040fe20000410000 */
[----:B------:R-:W-:Y:S01]  /*1b90*/  @P2 FMUL.FTZ R142, R146, R141 ;  /* 0x0000008d928e2220 */ /* 0x000fe20000410000 */
[----:B------:R-:W-:Y:S01]  /*1ba0*/  FADD.FTZ R128, R68, R103 ;  /* 0x0000006744807221 */ /* 0x000fe20000010000 */
[----:B------:R-:W-:Y:S01]  /*1bb0*/  FADD.FTZ R129, R69, R102 ;  /* 0x0000006645817221 */ /* 0x000fe20000010000 */
[----:B------:R-:W-:Y:S01]  /*1bc0*/  FADD.FTZ R93, R93, R138 ;  /* 0x0000008a5d5d7221 */ /* 0x000fe20000010000 */
[----:B------:R-:W-:Y:S01]  /*1bd0*/  FADD.FTZ R94, R94, R139 ;  /* 0x0000008b5e5e7221 */ /* 0x000fe20000010000 */
[----:B------:R-:W-:Y:S01]  /*1be0*/  FADD.FTZ R95, R95, R142 ;  /* 0x0000008e5f5f7221 */ /* 0x000fe20000010000 */
[----:B------:R-:W-:-:S02]  /*1bf0*/  F2FP.F16.F32.PACK_AB R99, R143, R136 ;  /* 0x000000888f63723e */ /* 0x000fc400000000ff */
[----:B------:R-:W-:Y:S02]  /*1c00*/  F2FP.F16.F32.PACK_AB R98, R137, R134 ;  /* 0x000000868962723e */ /* 0x000fe400000000ff */
[----:B------:R-:W-:Y:S01]  /*1c10*/  F2FP.F16.F32.PACK_AB R96, R101, R100 ;  /* 0x000000646560723e */ /* 0x000fe200000000ff */
[----:B------:R-:W-:Y:S06]  /*1c20*/  BRA `(.L_x_1494) ;  /* 0x0000000400b87947 */ /* 0x000fec0003800000 */
.L_x_1493:
[-CC-:B------:R-:W-:Y:S01]  /*1c30*/  FFMA.FTZ R80, R119, R130.reuse, R131.reuse ;  /* 0x0000008277507223 */ /* 0x180fe20000010083 */
[C---:B------:R-:W-:Y:S01]  /*1c40*/  LOP3.LUT P2, RZ, R126.reuse, 0xff, RZ, 0xc0, !PT ;  /* 0x000000ff7eff7812 */ /* 0x040fe2000784c0ff */
[-C--:B------:R-:W-:Y:S01]  /*1c50*/  FFMA.FTZ R103, R109, R130.reuse, R131 ;  /* 0x000000826d677223 */ /* 0x080fe20000010083 */
[----:B------:R-:W-:Y:S01]  /*1c60*/  MOV R100, RZ ;  /* 0x000000ff00647202 */ /* 0x000fe20000000f00 */
[----:B------:R-:W-:Y:S01]  /*1c70*/  FADD.FTZ R81, R105, -R80 ;  /* 0x8000005069517221 */ /* 0x000fe20000010000 */
[----:B------:R-:W-:Y:S01]  /*1c80*/  LOP3.LUT P4, RZ, R126, 0xff00, RZ, 0xc0, !PT ;  /* 0x0000ff007eff7812 */ /* 0x000fe2000788c0ff */
[----:B------:R-:W-:Y:S01]  /*1c90*/  FADD.FTZ R103, R108, -R103 ;  /* 0x800000676c677221 */ /* 0x000fe20000010000 */
[----:B------:R-:W-:Y:S01]  /*1ca0*/  LOP3.LUT P5, RZ, R126, 0xff0000, RZ, 0xc0, !PT ;  /* 0x00ff00007eff7812 */ /* 0x000fe200078ac0ff */
[----:B------:R-:W-:Y:S01]  /*1cb0*/  FMUL.FTZ R80, R122, R81 ;  /* 0x000000517a507220 */ /* 0x000fe20000410000 */
[----:B------:R-:W-:Y:S02]  /*1cc0*/  HFMA2 R81, -RZ, RZ, 0, 0 ;  /* 0x00000000ff517431 */ /* 0x000fe400000001ff */
[----:B------:R-:W-:Y:S01]  /*1cd0*/  FFMA.FTZ R128, R110, R130, R131 ;  /* 0x000000826e807223 */ /* 0x000fe20000010083 */
[----:B------:R-:W-:Y:S01]  /*1ce0*/  FMUL.FTZ R132, R122, R103 ;  /* 0x000000677a847220 */ /* 0x000fe20000410000 */
[----:B------:R-:W-:Y:S01]  /*1cf0*/  FMUL.FTZ R82, R80, R123 ;  /* 0x0000007b50527220 */ /* 0x000fe20000410000 */
[----:B------:R-:W-:Y:S01]  /*1d00*/  LOP3.LUT P6, RZ, R127, 0xff, RZ, 0xc0, !PT ;  /* 0x000000ff7fff7812 */ /* 0x000fe200078cc0ff */
[----:B-----5:R-:W-:-:S02]  /*1d10*/  @P2 HADD2.F32 R83, -RZ, R96.H0_H0 ;  /* 0x20000060ff532230 */ /* 0x020fc40000004100 */
[----:B------:R-:W-:Y:S01]  /*1d20*/  FADD.FTZ R137, R111, -R128 ;  /* 0x800000806f897221 */ /* 0x000fe20000010000 */
[----:B------:R-:W-:Y:S02]  /*1d30*/  @P2 HADD2.F32 R101, -RZ, R24.H0_H0 ;  /* 0x20000018ff652230 */ /* 0x000fe40000004100 */
[----:B------:R-:W-:Y:S01]  /*1d40*/  FMUL.FTZ R82, R82, UR14 ;  /* 0x0000000e52527c20 */ /* 0x000fe20008410000 */
[----:B------:R-:W-:Y:S02]  /*1d50*/  @P4 HADD2.F32 R133, -RZ, R96.H1_H1 ;  /* 0x30000060ff854230 */ /* 0x000fe40000004100 */
[----:B------:R-:W-:Y:S01]  /*1d60*/  FMUL.FTZ R96, R132, R123 ;  /* 0x0000007b84607220 */ /* 0x000fe20000410000 */
[----:B------:R-:W-:Y:S02]  /*1d70*/  @P4 HADD2.F32 R135, -RZ, R24.H1_H1 ;  /* 0x30000018ff874230 */ /* 0x000fe40000004100 */
[C---:B------:R-:W-:Y:S01]  /*1d80*/  @P2 FMUL.FTZ R81, R82.reuse, R83 ;  /* 0x0000005352512220 */ /* 0x040fe20000410000 */
[----:B------:R-:W-:Y:S01]  /*1d90*/  @P2 FMUL.FTZ R100, R82, R101 ;  /* 0x0000006552642220 */ /* 0x000fe20000410000 */
[----:B------:R-:W-:Y:S01]  /*1da0*/  FFMA.FTZ R82, R106, R130, R131 ;  /* 0x000000826a527223 */ /* 0x000fe20000010083 */
[----:B------:R-:W-:Y:S01]  /*1db0*/  LOP3.LUT P2, RZ, R126, 0xff000000, RZ, 0xc0, !PT ;  /* 0xff0000007eff7812 */ /* 0x000fe2000784c0ff */
[----:B------:R-:W-:-:S02]  /*1dc0*/  HFMA2 R101, -RZ, RZ, 0, 0 ;  /* 0x00000000ff657431 */ /* 0x000fc400000001ff */
[----:B------:R-:W-:Y:S02]  /*1dd0*/  @P5 HADD2.F32 R134, -RZ, R97.H0_H0 ;  /* 0x20000061ff865230 */ /* 0x000fe40000004100 */
[----:B------:R-:W-:Y:S01]  /*1de0*/  FADD.FTZ R83, R107, -R82 ;  /* 0x800000526b537221 */ /* 0x000fe20000010000 */
[----:B------:R-:W-:Y:S02]  /*1df0*/  @P5 HADD2.F32 R136, -RZ, R25.H0_H0 ;  /* 0x20000019ff885230 */ /* 0x000fe40000004100 */
[----:B------:R-:W-:Y:S01]  /*1e00*/  FMUL.FTZ R129, R96, UR14 ;  /* 0x0000000e60817c20 */ /* 0x000fe20008410000 */
[----:B------:R-:W-:Y:S02]  /*1e10*/  HFMA2 R140, -RZ, RZ, 0, 0 ;  /* 0x00000000ff8c7431 */ /* 0x000fe400000001ff */
[----:B------:R-:W-:Y:S01]  /*1e20*/  FMUL.FTZ R102, R122, R83 ;  /* 0x000000537a667220 */ /* 0x000fe20000410000 */
[----:B------:R-:W-:Y:S01]  /*1e30*/  CS2R R82, SRZ ;  /* 0x0000000000527805 */ /* 0x000fe2000001ff00 */
[----:B------:R-:W-:-:S02]  /*1e40*/  HFMA2 R142, -RZ, RZ, 0, 0 ;  /* 0x00000000ff8e7431 */ /* 0x000fc400000001ff */
[----:B------:R-:W-:Y:S01]  /*1e50*/  @P5 FMUL.FTZ R83, R129, R134 ;  /* 0x0000008681535220 */ /* 0x000fe20000410000 */
[----:B------:R-:W-:Y:S01]  /*1e60*/  FMUL.FTZ R103, R102, R123 ;  /* 0x0000007b66677220 */ /* 0x000fe20000410000 */
[----:B------:R-:W-:Y:S02]  /*1e70*/  MOV R134, RZ ;  /* 0x000000ff00867202 */ /* 0x000fe40000000f00 */
[----:B------:R-:W-:Y:S01]  /*1e80*/  MOV R144, RZ ;  /* 0x000000ff00907202 */ /* 0x000fe20000000f00 */
[----:B------:R-:W-:Y:S01]  /*1e90*/  FMUL.FTZ R128, R103, UR14 ;  /* 0x0000000e67807c20 */ /* 0x000fe20008410000 */
[----:B------:R-:W-:Y:S01]  /*1ea0*/  FMUL.FTZ R103, R122, R137 ;  /* 0x000000897a677220 */ /* 0x000fe20000410000 */
[----:B------:R-:W-:Y:S01]  /*1eb0*/  FFMA.FTZ R137, R116, R130, R131 ;  /* 0x0000008274897223 */ /* 0x000fe20000010083 */
[----:B------:R-:W-:Y:S01]  /*1ec0*/  FADD.FTZ R70, R70, R83 ;  /* 0x0000005346467221 */ /* 0x000fe20000010000 */
[----:B------:R-:W-:Y:S01]  /*1ed0*/  @P4 FMUL.FTZ R82, R128, R133 ;  /* 0x0000008580524220 */ /* 0x000fe20000410000 */
[----:B------:R-:W-:-:S02]  /*1ee0*/  @P2 HADD2.F32 R133, -RZ, R97.H1_H1 ;  /* 0x30000061ff852230 */ /* 0x000fc40000004100 */
[----:B------:R-:W-:Y:S01]  /*1ef0*/  @P4 FMUL.FTZ R101, R128, R135 ;  /* 0x0000008780654220 */ /* 0x000fe20000410000 */
[----:B------:R-:W-:Y:S01]  /*1f00*/  CS2R R96, SRZ ;  /* 0x0000000000607805 */ /* 0x000fe2000001ff00 */
[----:B------:R-:W-:Y:S01]  /*1f10*/  FMUL.FTZ R128, R103, R123 ;  /* 0x0000007b67807220 */ /* 0x000fe20000410000 */
[----:B------:R-:W-:Y:S01]  /*1f20*/  @P5 FMUL.FTZ R96, R129, R136 ;  /* 0x0000008881605220 */ /* 0x000fe20000410000 */
[----:B------:R-:W-:Y:S01]  /*1f30*/  LOP3.LUT P5, RZ, R127, 0xff00, RZ, 0xc0, !PT ;  /* 0x0000ff007fff7812 */ /* 0x000fe200078ac0ff */
[----:B------:R-:W-:Y:S01]  /*1f40*/  FFMA.FTZ R129, R113, R130, R131 ;  /* 0x0000008271817223 */ /* 0x000fe20000010083 */
[----:B------:R-:W-:Y:S02]  /*1f50*/  @P2 HADD2.F32 R135, -RZ, R25.H1_H1 ;  /* 0x30000019ff872230 */ /* 0x000fe40000004100 */
[----:B------:R-:W-:Y:S01]  /*1f60*/  FMUL.FTZ R128, R128, UR14 ;  /* 0x0000000e80807c20 */ /* 0x000fe20008410000 */
[----:B------:R-:W-:Y:S01]  /*1f70*/  FADD.FTZ R139, R114, -R137 ;  /* 0x80000089728b7221 */ /* 0x000fe20000010000 */
[----:B------:R-:W-:Y:S01]  /*1f80*/  FADD.FTZ R129, R112, -R129 ;  /* 0x8000008170817221 */ /* 0x000fe20000010000 */
[----:B------:R-:W-:Y:S01]  /*1f90*/  LOP3.LUT P4, RZ, R127, 0xff0000, RZ, 0xc0, !PT ;  /* 0x00ff00007fff7812 */ /* 0x000fe2000788c0ff */
[C---:B------:R-:W-:Y:S01]  /*1fa0*/  @P2 FMUL.FTZ R134, R128.reuse, R133 ;  /* 0x0000008580862220 */ /* 0x040fe20000410000 */
[----:B------:R-:W-:Y:S01]  /*1fb0*/  @P2 FMUL.FTZ R97, R128, R135 ;  /* 0x0000008780612220 */ /* 0x000fe20000410000 */
[----:B------:R-:W-:Y:S01]  /*1fc0*/  ISETP.GE.U32.AND P2, PT, R126, RZ, PT ;  /* 0x000000ff7e00720c */ /* 0x000fe20003f46070 */
[----:B------:R-:W-:Y:S01]  /*1fd0*/  FMUL.FTZ R136, R122, R129 ;  /* 0x000000817a887220 */ /* 0x000fe20000410000 */
[----:B------:R-:W-:-:S02]  /*1fe0*/  @P6 HADD2.F32 R137, -RZ, R98.H0_H0 ;  /* 0x20000062ff896230 */ /* 0x000fc40000004100 */
[----:B------:R-:W-:Y:S01]  /*1ff0*/  HFMA2 R135, -RZ, RZ, 0, 0 ;  /* 0x00000000ff877431 */ /* 0x000fe200000001ff */
[----:B------:R-:W-:Y:S01]  /*2000*/  ISETP.GE.U32.AND.EX P2, PT, R127, 0x1000000, PT, P2 ;  /* 0x010000007f00780c */ /* 0x000fe20003f46120 */
[----:B------:R-:W-:Y:S01]  /*2010*/  FMUL.FTZ R128, R136, R123 ;  /* 0x0000007b88807220 */ /* 0x000fe20000410000 */
[----:B------:R-:W-:Y:S02]  /*2020*/  @P5 HADD2.F32 R138, -RZ, R98.H1_H1 ;  /* 0x30000062ff8a5230 */ /* 0x000fe40000004100 */
[----:B------:R-:W-:Y:S01]  /*2030*/  FMUL.FTZ R98, R122, R139 ;  /* 0x0000008b7a627220 */ /* 0x000fe20000410000 */
[----:B------:R-:W-:Y:S02]  /*2040*/  @P6 HADD2.F32 R139, -RZ, R26.H0_H0 ;  /* 0x2000001aff8b6230 */ /* 0x000fe40000004100 */
[----:B------:R-:W-:Y:S01]  /*2050*/  FMUL.FTZ R128, R128, UR14 ;  /* 0x0000000e80807c20 */ /* 0x000fe20008410000 */
[----:B------:R-:W-:Y:S01]  /*2060*/  MOV R133, RZ ;  /* 0x000000ff00857202 */ /* 0x000fe20000000f00 */
[----:B------:R-:W-:-:S02]  /*2070*/  @P4 HADD2.F32 R150, -RZ, R99.H0_H0 ;  /* 0x20000063ff964230 */ /* 0x000fc40000004100 */
[----:B------:R-:W-:Y:S01]  /*2080*/  FMUL.FTZ R129, R98, R123 ;  /* 0x0000007b62817220 */ /* 0x000fe20000410000 */
[C---:B------:R-:W-:Y:S01]  /*2090*/  @P6 FMUL.FTZ R135, R128.reuse, R137 ;  /* 0x0000008980876220 */ /* 0x040fe20000410000 */
[----:B------:R-:W-:Y:S01]  /*20a0*/  @P6 FMUL.FTZ R133, R128, R139 ;  /* 0x0000008b80856220 */ /* 0x000fe20000410000 */
[-CC-:B------:R-:W-:Y:S01]  /*20b0*/  FFMA.FTZ R128, R117, R130.reuse, R131.reuse ;  /* 0x0000008275807223 */ /* 0x180fe20000010083 */
[----:B------:R-:W-:Y:S01]  /*20c0*/  FFMA.FTZ R139, R120, R130, R131 ;  /* 0x00000082788b7223 */ /* 0x000fe20000010083 */
[----:B------:R-:W-:Y:S02]  /*20d0*/  @P2 HADD2.F32 R143, -RZ, R99.H1_H1 ;  /* 0x30000063ff8f2230 */ /* 0x000fe40000004100 */
[----:B------:R-:W-:Y:S01]  /*20e0*/  FMUL.FTZ R129, R129, UR14 ;  /* 0x0000000e81817c20 */ /* 0x000fe20008410000 */
[----:B------:R-:W-:Y:S01]  /*20f0*/  FADD.FTZ R99, R115, -R128 ;  /* 0x8000008073637221 */ /* 0x000fe20000010000 */
[----:B------:R-:W-:Y:S01]  /*2100*/  FADD.FTZ R141, R118, -R139 ;  /* 0x8000008b768d7221 */ /* 0x000fe20000010000 */
[----:B------:R-:W-:-:S02]  /*2110*/  @P5 HADD2.F32 R146, -RZ, R26.H1_H1 ;  /* 0x3000001aff925230 */ /* 0x000fc40000004100 */
[----:B------:R-:W-:Y:S01]  /*2120*/  @P5 FMUL.FTZ R140, R129, R138 ;  /* 0x0000008a818c5220 */ /* 0x000fe20000410000 */
[C---:B------:R-:W-:Y:S01]  /*2130*/  FMUL.FTZ R148, R122.reuse, R99 ;  /* 0x000000637a947220 */ /* 0x040fe20000410000 */
[----:B------:R-:W-:Y:S01]  /*2140*/  FMUL.FTZ R141, R122, R141 ;  /* 0x0000008d7a8d7220 */ /* 0x000fe20000410000 */
[--C-:B------:R-:W-:Y:S01]  /*2150*/  @P4 HADD2.F32 R152, -RZ, R27.reuse.H0_H0 ;  /* 0x2000001bff984230 */ /* 0x100fe20000004100 */
[----:B------:R-:W-:Y:S01]  /*2160*/  CS2R R138, SRZ ;  /* 0x00000000008a7805 */ /* 0x000fe2000001ff00 */
[-C--:B------:R-:W-:Y:S01]  /*2170*/  FMUL.FTZ R99, R148, R123.reuse ;  /* 0x0000007b94637220 */ /* 0x080fe20000410000 */
[----:B------:R-:W-:Y:S01]  /*2180*/  FMUL.FTZ R128, R141, R123 ;  /* 0x0000007b8d807220 */ /* 0x000fe20000410000 */
[----:B------:R-:W-:Y:S01]  /*2190*/  @P2 HADD2.F32 R145, -RZ, R27.H1_H1 ;  /* 0x3000001bff912230 */ /* 0x000fe20000004100 */
[----:B------:R-:W-:Y:S01]  /*21a0*/  MOV R137, RZ ;  /* 0x000000ff00897202 */ /* 0x000fe20000000f00 */
[----:B------:R-:W-:Y:S01]  /*21b0*/  FMUL.FTZ R99, R99, UR14 ;  /* 0x0000000e63637c20 */ /* 0x000fe20008410000 */
[----:B------:R-:W-:Y:S01]  /*21c0*/  FMUL.FTZ R128, R128, UR14 ;  /* 0x0000000e80807c20 */ /* 0x000fe20008410000 */
[----:B------:R-:W-:Y:S01]  /*21d0*/  @P5 FMUL.FTZ R138, R129, R146 ;  /* 0x00000092818a5220 */ /* 0x000fe20000410000 */
[----:B------:R-:W-:Y:S01]  /*21e0*/  FADD.FTZ R129, R69, R82 ;  /* 0x0000005245817221 */ /* 0x000fe20000010000 */
[C---:B------:R-:W-:Y:S01]  /*21f0*/  @P4 FMUL.FTZ R139, R99.reuse, R152 ;  /* 0x00000098638b4220 */ /* 0x040fe20000410000 */
[C---:B------:R-:W-:Y:S01]  /*2200*/  @P2 FMUL.FTZ R144, R128.reuse, R145 ;  /* 0x0000009180902220 */ /* 0x040fe20000410000 */
[----:B------:R-:W-:Y:S01]  /*2210*/  @P4 FMUL.FTZ R137, R99, R150 ;  /* 0x0000009663894220 */ /* 0x000fe20000410000 */
[----:B------:R-:W-:Y:S01]  /*2220*/  @P2 FMUL.FTZ R142, R128, R143 ;  /* 0x0000008f808e2220 */ /* 0x000fe20000410000 */
[----:B------:R-:W-:Y:S01]  /*2230*/  FADD.FTZ R128, R68, R81 ;  /* 0x0000005144807221 */ /* 0x000fe20000010000 */
[----:B------:R-:W-:Y:S01]  /*2240*/  F2FP.F16.F32.PACK_AB R82, R98, R136 ;  /* 0x000000886252723e */ /* 0x000fe200000000ff */
[----:B------:R-:W-:Y:S01]  /*2250*/  FADD.FTZ R71, R71, R134 ;  /* 0x0000008647477221 */ /* 0x000fe20000010000 */
[----:B------:R-:W-:Y:S01]  /*2260*/  F2FP.F16.F32.PACK_AB R97, R97, R96 ;  /* 0x000000606161723e */ /* 0x000fe200000000ff */
[----:B------:R-:W-:Y:S01]  /*2270*/  FADD.FTZ R92, R92, R135 ;  /* 0x000000875c5c7221 */ /* 0x000fe20000010000 */
[----:B------:R-:W-:Y:S01]  /*2280*/  FADD.FTZ R93, R93, R140 ;  /* 0x0000008c5d5d7221 */ /* 0x000fe20000010000 */
[----:B------:R-:W-:Y:S01]  /*2290*/  FADD.FTZ R94, R94, R137 ;  /* 0x000000895e5e7221 */ /* 0x000fe20000010000 */
[----:B------:R-:W-:Y:S01]  /*22a0*/  FADD.FTZ R95, R95, R142 ;  /* 0x0000008e5f5f7221 */ /* 0x000fe20000010000 */
[----:B------:R-:W-:-:S02]  /*22b0*/  F2FP.F16.F32.PACK_AB R83, R141, R148 ;  /* 0x000000948d53723e */ /* 0x000fc400000000ff */
[----:B------:R-:W-:Y:S02]  /*22c0*/  F2FP.F16.F32.PACK_AB R81, R103, R132 ;  /* 0x000000846751723e */ /* 0x000fe400000000ff */
[----:B------:R-:W-:Y:S02]  /*22d0*/  F2FP.F16.F32.PACK_AB R80, R102, R80 ;  /* 0x000000506650723e */ /* 0x000fe400000000ff */
[----:B------:R-:W-:Y:S02]  /*22e0*/  F2FP.F16.F32.PACK_AB R99, R144, R139 ;  /* 0x0000008b9063723e */ /* 0x000fe400000000ff */
[----:B------:R-:W-:Y:S02]  /*22f0*/  F2FP.F16.F32.PACK_AB R98, R138, R133 ;  /* 0x000000858a62723e */ /* 0x000fe400000000ff */
[----:B------:R-:W-:-:S07]  /*2300*/  F2FP.F16.F32.PACK_AB R96, R101, R100 ;  /* 0x000000646560723e */ /* 0x000fce00000000ff */
.L_x_1494:
        /* <DEDUP_REMOVED lines=9> */
.L_x_1492:
[----:B------:R-:W-:Y:S05]  /*23a0*/  BSYNC.RECONVERGENT B1 ;  /* 0x0000000000017941 */ /* 0x000fea0003800200 */
.L_x_1491:
[----:B------:R-:W-:Y:S05]  /*23b0*/  @!P3 BRA `(.L_x_1495) ;  /* 0x0000002c00c8b947 */ /* 0x000fea0003800000 */
[----:B0-2---:R-:W0:Y:S02]  /*23c0*/  LDC.64 R96, c[0x0][0x390] ;  /* 0x0000e400ff607b82 */ /* 0x005e240000000a00 */
[----:B0-----:R-:W-:-:S06]  /*23d0*/  IMAD.WIDE.U32 R96, R121, 0x10, R96 ;  /* 0x0000001079607825 */ /* 0x001fcc00078e0060 */
[----:B------:R-:W5:Y:S01]  /*23e0*/  LDG.E.128 R96, desc[UR6][R96.64] ;  /* 0x0000000660607981 */ /* 0x000f62000c1e1d00 */
[----:B------:R-:W-:-:S04]  /*23f0*/  ISETP.NE.U32.AND P1, PT, RZ, UR12, PT ;  /* 0x0000000cff007c0c */ /* 0x000fc8000bf25070 */
[----:B------:R-:W-:-:S13]  /*2400*/  ISETP.NE.AND.EX P1, PT, RZ, UR13, PT, P1 ;  /* 0x0000000dff007c0c */ /* 0x000fda000bf25310 */
[----:B------:R-:W-:Y:S05]  /*2410*/  @!P1 BRA `(.L_x_1496) ;  /* 0x0000000400b89947 */ /* 0x000fea0003800000 */
[----:B------:R-:W-:Y:S01]  /*2420*/  LOP3.LUT P2, RZ, R124, 0xff, RZ, 0xc0, !PT ;  /* 0x000000ff7cff7812 */ /* 0x000fe2000784c0ff */
[-CC-:B------:R-:W-:Y:S01]  /*2430*/  FFMA.FTZ R102, R8, R130.reuse, R131.reuse ;  /* 0x0000008208667223 */ /* 0x180fe20000010083 */
[C---:B------:R-:W-:Y:S01]  /*2440*/  LOP3.LUT P3, RZ, R124.reuse, 0xff00, RZ, 0xc0, !PT ;  /* 0x0000ff007cff7812 */ /* 0x040fe2000786c0ff */
[-CC-:B------:R-:W-:Y:S01]  /*2450*/  FFMA.FTZ R81, R5, R130.reuse, R131.reuse ;  /* 0x0000008205517223 */ /* 0x180fe20000010083 */
[-C--:B------:R-:W-:Y:S01]  /*2460*/  FFMA.FTZ R129, R9, R130.reuse, R131 ;  /* 0x0000008209817223 */ /* 0x080fe20000010083 */
[----:B------:R-:W-:Y:S01]  /*2470*/  LOP3.LUT P4, RZ, R124, 0xff0000, RZ, 0xc0, !PT ;  /* 0x00ff00007cff7812 */ /* 0x000fe2000788c0ff */
[----:B------:R-:W-:Y:S01]  /*2480*/  FADD.FTZ R103, R7, -R102 ;  /* 0x8000006607677221 */ /* 0x000fe20000010000 */
[----:B------:R-:W-:Y:S01]  /*2490*/  FADD.FTZ R81, R6, -R81 ;  /* 0x8000005106517221 */ /* 0x000fe20000010000 */
[----:B------:R-:W-:Y:S01]  /*24a0*/  FADD.FTZ R129, R10, -R129 ;  /* 0x800000810a817221 */ /* 0x000fe20000010000 */
[-CC-:B------:R-:W-:Y:S01]  /*24b0*/  FFMA.FTZ R134, R12, R130.reuse, R131.reuse ;  /* 0x000000820c867223 */ /* 0x180fe20000010083 */
[-CC-:B------:R-:W-:Y:S01]  /*24c0*/  FFMA.FTZ R135, R13, R130.reuse, R131.reuse ;  /* 0x000000820d877223 */ /* 0x180fe20000010083 */
[-CC-:B------:R-:W-:Y:S01]  /*24d0*/  FFMA.FTZ R136, R16, R130.reuse, R131.reuse ;  /* 0x0000008210887223 */ /* 0x180fe20000010083 */
[-CC-:B------:R-:W-:Y:S01]  /*24e0*/  FFMA.FTZ R138, R19, R130.reuse, R131.reuse ;  /* 0x00000082138a7223 */ /* 0x180fe20000010083 */
[----:B------:R-:W-:Y:S01]  /*24f0*/  FFMA.FTZ R137, R104, R130, R131 ;  /* 0x0000008268897223 */ /* 0x000fe20000010083 */
[----:B------:R-:W-:Y:S01]  /*2500*/  FMUL.FTZ R103, R122, R103 ;  /* 0x000000677a677220 */ /* 0x000fe20000410000 */
[----:B-----5:R-:W-:-:S02]  /*2510*/  @P2 HADD2.F32 R83, -RZ, R96.H0_H0 ;  /* 0x20000060ff532230 */ /* 0x020fc40000004100 */
[C---:B------:R-:W-:Y:S01]  /*2520*/  FMUL.FTZ R80, R122.reuse, R81 ;  /* 0x000000517a507220 */ /* 0x040fe20000410000 */
[----:B------:R-:W-:Y:S02]  /*2530*/  @P3 HADD2.F32 R130, -RZ, R96.H1_H1 ;  /* 0x30000060ff823230 */ /* 0x000fe40000004100 */
[----:B------:R-:W-:Y:S01]  /*2540*/  FMUL.FTZ R96, R122, R129 ;  /* 0x000000817a607220 */ /* 0x000fe20000410000 */
[-C--:B------:R-:W-:Y:S01]  /*2550*/  FMUL.FTZ R129, R103, R123.reuse ;  /* 0x0000007b67817220 */ /* 0x080fe20000410000 */
[-C--:B------:R-:W-:Y:S01]  /*2560*/  FMUL.FTZ R82, R80, R123.reuse ;  /* 0x0000007b50527220 */ /* 0x080fe20000410000 */
[----:B------:R-:W-:Y:S02]  /*2570*/  HFMA2 R81, -RZ, RZ, 0, 0 ;  /* 0x00000000ff517431 */ /* 0x000fe400000001ff */
[----:B------:R-:W-:Y:S01]  /*2580*/  FMUL.FTZ R132, R96, R123 ;  /* 0x0000007b60847220 */ /* 0x000fe20000410000 */
[----:B------:R-:W-:Y:S01]  /*2590*/  FMUL.FTZ R140, R129, UR14 ;  /* 0x0000000e818c7c20 */ /* 0x000fe20008410000 */
[----:B------:R-:W-:-:S02]  /*25a0*/  @P4 HADD2.F32 R129, -RZ, R33.H0_H0 ;  /* 0x20000021ff814230 */ /* 0x000fc40000004100 */
[----:B------:R-:W-:Y:S01]  /*25b0*/  FMUL.FTZ R139, R82, UR14 ;  /* 0x0000000e528b7c20 */ /* 0x000fe20008410000 */
[----:B------:R-:W-:Y:S01]  /*25c0*/  FMUL.FTZ R132, R132, UR14 ;  /* 0x0000000e84847c20 */ /* 0x000fe20008410000 */
[--C-:B------:R-:W-:Y:S01]  /*25d0*/  @P3 HADD2.F32 R131, -RZ, R32.reuse.H1_H1 ;  /* 0x30000020ff833230 */ /* 0x100fe20000004100 */
[----:B------:R-:W-:Y:S01]  /*25e0*/  MOV R102, RZ ;  /* 0x000000ff00667202 */ /* 0x000fe20000000f00 */
[----:B------:R-:W-:Y:S02]  /*25f0*/  @P2 HADD2.F32 R128, -RZ, R32.H0_H0 ;  /* 0x20000020ff802230 */ /* 0x000fe40000004100 */
[----:B------:R-:W-:Y:S01]  /*2600*/  @P2 FMUL.FTZ R81, R139, R83 ;  /* 0x000000538b512220 */ /* 0x000fe20000410000 */
[----:B------:R-:W-:Y:S01]  /*2610*/  @P4 HADD2.F32 R133, -RZ, R97.H0_H0 ;  /* 0x20000061ff854230 */ /* 0x000fe20000004100 */
[----:B------:R-:W-:Y:S01]  /*2620*/  CS2R R100, SRZ ;  /* 0x0000000000647805 */ /* 0x000fe2000001ff00 */
[----:B------:R-:W-:Y:S01]  /*2630*/  @P4 FMUL.FTZ R102, R132, R129 ;  /* 0x0000008184664220 */ /* 0x000fe20000410000 */
[----:B------:R-:W-:Y:S01]  /*2640*/  CS2R R82, SRZ ;  /* 0x0000000000527805 */ /* 0x000fe2000001ff00 */
[----:B------:R-:W-:Y:S01]  /*2650*/  FADD.FTZ R129, R11, -R134 ;  /* 0x800000860b817221 */ /* 0x000fe20000010000 */
[----:B------:R-:W-:Y:S01]  /*2660*/  @P3 FMUL.FTZ R100, R140, R131 ;  /* 0x000000838c643220 */ /* 0x000fe20000410000 */
[----:B------:R-:W-:Y:S01]  /*2670*/  @P2 FMUL.FTZ R101, R139, R128 ;  /* 0x000000808b652220 */ /* 0x000fe20000410000 */
[----:B------:R-:W-:Y:S01]  /*2680*/  @P4 FMUL.FTZ R83, R132, R133 ;  /* 0x0000008584534220 */ /* 0x000fe20000410000 */
[----:B------:R-:W-:Y:S01]  /*2690*/  FADD.FTZ R131, R15, -R136 ;  /* 0x800000880f837221 */ /* 0x000fe20000010000 */
[----:B------:R-:W-:Y:S01]  /*26a0*/  LOP3.LUT P5, RZ, R125, 0xff, RZ, 0xc0, !PT ;  /* 0x000000ff7dff7812 */ /* 0x000fe200078ac0ff */
[----:B------:R-:W-:Y:S01]  /*26b0*/  FADD.FTZ R135, R14, -R135 ;  /* 0x800000870e877221 */ /* 0x000fe20000010000 */
[----:B------:R-:W-:Y:S01]  /*26c0*/  ISETP.GE.U32.AND P2, PT, R124, RZ, PT ;  /* 0x000000ff7c00720c */ /* 0x000fe20003f46070 */
[----:B------:R-:W-:Y:S01]  /*26d0*/  FADD.FTZ R133, R17, -R138 ;  /* 0x8000008a11857221 */ /* 0x000fe20000010000 */
[----:B------:R-:W-:Y:S01]  /*26e0*/  FADD.FTZ R137, R18, -R137 ;  /* 0x8000008912897221 */ /* 0x000fe20000010000 */
[----:B------:R-:W-:Y:S01]  /*26f0*/  FMUL.FTZ R128, R122, R129 ;  /* 0x000000817a807220 */ /* 0x000fe20000410000 */
[C---:B------:R-:W-:Y:S01]  /*2700*/  LOP3.LUT P4, RZ, R125.reuse, 0xff00, RZ, 0xc0, !PT ;  /* 0x0000ff007dff7812 */ /* 0x040fe2000788c0ff */
[----:B------:R-:W-:Y:S01]  /*2710*/  @P3 FMUL.FTZ R82, R140, R130 ;  /* 0x000000828c523220 */ /* 0x000fe20000410000 */
[----:B------:R-:W-:Y:S01]  /*2720*/  LOP3.LUT P6, RZ, R124, 0xff000000, RZ, 0xc0, !PT ;  /* 0xff0000007cff7812 */ /* 0x000fe200078cc0ff */
[C---:B------:R-:W-:Y:S01]  /*2730*/  FMUL.FTZ R129, R122.reuse, R131 ;  /* 0x000000837a817220 */ /* 0x040fe20000410000 */
[C---:B------:R-:W-:Y:S01]  /*2740*/  LOP3.LUT P3, RZ, R125.reuse, 0xff0000, RZ, 0xc0, !PT ;  /* 0x00ff00007dff7812 */ /* 0x040fe2000786c0ff */
[C---:B------:R-:W-:Y:S01]  /*2750*/  FMUL.FTZ R130, R122.reuse, R135 ;  /* 0x000000877a827220 */ /* 0x040fe20000410000 */
[----:B------:R-:W-:Y:S01]  /*2760*/  ISETP.GE.U32.AND.EX P2, PT, R125, 0x1000000, PT, P2 ;  /* 0x010000007d00780c */ /* 0x000fe20003f46120 */
[C---:B------:R-:W-:Y:S01]  /*2770*/  FMUL.FTZ R132, R122.reuse, R133 ;  /* 0x000000857a847220 */ /* 0x040fe20000410000 */
[----:B------:R-:W-:Y:S01]  /*2780*/  FMUL.FTZ R131, R122, R137 ;  /* 0x000000897a837220 */ /* 0x000fe20000410000 */
[----:B------:R-:W-:Y:S01]  /*2790*/  FMUL.FTZ R122, R128, R123 ;  /* 0x0000007b807a7220 */ /* 0x000fe20000410000 */
[----:B------:R-:W-:-:S02]  /*27a0*/  HFMA2 R133, -RZ, RZ, 0, 0 ;  /* 0x00000000ff857431 */ /* 0x000fc400000001ff */
[-C--:B------:R-:W-:Y:S01]  /*27b0*/  FMUL.FTZ R137, R129, R123.reuse ;  /* 0x0000007b81897220 */ /* 0x080fe20000410000 */
[----:B------:R-:W-:Y:S02]  /*27c0*/  @P5 HADD2.F32 R135, -RZ, R98.H0_H0 ;  /* 0x20000062ff875230 */ /* 0x000fe40000004100 */
[----:B------:R-:W-:Y:S01]  /*27d0*/  FMUL.FTZ R142, R122, UR14 ;  /* 0x0000000e7a8e7c20 */ /* 0x000fe20008410000 */
[----:B------:R-:W-:Y:S01]  /*27e0*/  FMUL.FTZ R122, R130, R123 ;  /* 0x0000007b827a7220 */ /* 0x000fe20000410000 */
[----:B------:R-:W-:Y:S02]  /*27f0*/  @P5 HADD2.F32 R136, -RZ, R34.H0_H0 ;  /* 0x20000022ff885230 */ /* 0x000fe40000004100 */
[----:B------:R-:W-:Y:S02]  /*2800*/  HFMA2 R138, -RZ, RZ, 0, 0 ;  /* 0x00000000ff8a7431 */ /* 0x000fe400000001ff */
[----:B------:R-:W-:Y:S02]  /*2810*/  @P4 HADD2.F32 R139, -RZ, R98.H1_H1 ;  /* 0x30000062ff8b4230 */ /* 0x000fe40000004100 */
[----:B------:R-:W-:Y:S01]  /*2820*/  FMUL.FTZ R122, R122, UR14 ;  /* 0x0000000e7a7a7c20 */ /* 0x000fe20008410000 */
[----:B------:R-:W-:-:S02]  /*2830*/  HFMA2 R134, -RZ, RZ, 0, 0 ;  /* 0x00000000ff867431 */ /* 0x000fc400000001ff */
[----:B------:R-:W-:Y:S02]  /*2840*/  @P6 HADD2.F32 R97, -RZ, R97.H1_H1 ;  /* 0x30000061ff616230 */ /* 0x000fe40000004100 */
[----:B------:R-:W-:Y:S01]  /*2850*/  FMUL.FTZ R144, R137, UR14 ;  /* 0x0000000e89907c20 */ /* 0x000fe20008410000 */
[--C-:B------:R-:W-:Y:S01]  /*2860*/  @P3 HADD2.F32 R140, -RZ, R99.reuse.H0_H0 ;  /* 0x20000063ff8c3230 */ /* 0x100fe20000004100 */
[----:B------:R-:W-:Y:S01]  /*2870*/  MOV R98, RZ ;  /* 0x000000ff00627202 */ /* 0x000fe20000000f00 */
[----:B------:R-:W-:Y:S02]  /*2880*/  @P2 HADD2.F32 R141, -RZ, R99.H1_H1 ;  /* 0x30000063ff8d2230 */ /* 0x000fe40000004100 */
[C---:B------:R-:W-:Y:S01]  /*2890*/  @P5 FMUL.FTZ R133, R122.reuse, R135 ;  /* 0x000000877a855220 */ /* 0x040fe20000410000 */
[----:B------:R-:W-:Y:S02]  /*28a0*/  @P6 HADD2.F32 R99, -RZ, R33.H1_H1 ;  /* 0x30000021ff636230 */ /* 0x000fe40000004100 */
[----:B------:R-:W-:Y:S01]  /*28b0*/  @P5 FMUL.FTZ R98, R122, R136 ;  /* 0x000000887a625220 */ /* 0x000fe20000410000 */
[----:B------:R-:W-:Y:S01]  /*28c0*/  FMUL.FTZ R122, R132, R123 ;  /* 0x0000007b847a7220 */ /* 0x000fe20000410000 */
[----:B------:R-:W-:Y:S01]  /*28d0*/  @P4 FMUL.FTZ R138, R144, R139 ;  /* 0x0000008b908a4220 */ /* 0x000fe20000410000 */
[C---:B------:R-:W-:Y:S01]  /*28e0*/  @P6 FMUL.FTZ R134, R142.reuse, R97 ;  /* 0x000000618e866220 */ /* 0x040fe20000410000 */
[----:B------:R-:W-:Y:S01]  /*28f0*/  FMUL.FTZ R139, R131, R123 ;  /* 0x0000007b838b7220 */ /* 0x000fe20000410000 */
[----:B------:R-:W-:Y:S01]  /*2900*/  MOV R97, RZ ;  /* 0x000000ff00617202 */ /* 0x000fe20000000f00 */
[----:B------:R-:W-:Y:S01]  /*2910*/  @P6 FMUL.FTZ R97, R142, R99 ;  /* 0x000000638e616220 */ /* 0x000fe20000410000 */
[----:B------:R-:W-:Y:S01]  /*2920*/  FMUL.FTZ R145, R122, UR14 ;  /* 0x0000000e7a917c20 */ /* 0x000fe20008410000 */
[----:B------:R-:W-:-:S02]  /*2930*/  @P4 HADD2.F32 R99, -RZ, R34.H1_H1 ;  /* 0x30000022ff634230 */ /* 0x000fc40000004100 */
[----:B------:R-:W-:Y:S01]  /*2940*/  FMUL.FTZ R139, R139, UR14 ;  /* 0x0000000e8b8b7c20 */ /* 0x000fe20008410000 */
[--C-:B------:R-:W-:Y:S01]  /*2950*/  @P3 HADD2.F32 R123, -RZ, R35.reuse.H0_H0 ;  /* 0x20000023ff7b3230 */ /* 0x100fe20000004100 */
[----:B------:R-:W-:Y:S01]  /*2960*/  CS2R R136, SRZ ;  /* 0x0000000000887805 */ /* 0x000fe2000001ff00 */
[----:B------:R-:W-:Y:S01]  /*2970*/  @P2 HADD2.F32 R122, -RZ, R35.H1_H1 ;  /* 0x30000023ff7a2230 */ /* 0x000fe20000004100 */
[----:B------:R-:W-:Y:S02]  /*2980*/  CS2R R142, SRZ ;  /* 0x00000000008e7805 */ /* 0x000fe4000001ff00 */
[----:B------:R-:W-:Y:S01]  /*2990*/  MOV R135, RZ ;  /* 0x000000ff00877202 */ /* 0x000fe20000000f00 */
[----:B------:R-:W-:Y:S01]  /*29a0*/  @P4 FMUL.FTZ R135, R144, R99 ;  /* 0x0000006390874220 */ /* 0x000fe20000410000 */
[----:B------:R-:W-:Y:S01]  /*29b0*/  @P3 FMUL.FTZ R136, R145, R123 ;  /* 0x0000007b91883220 */ /* 0x000fe20000410000 */
[----:B------:R-:W-:Y:S01]  /*29c0*/  @P2 FMUL.FTZ R143, R139, R122 ;  /* 0x0000007a8b8f2220 */ /* 0x000fe20000410000 */
[----:B------:R-:W-:Y:S01]  /*29d0*/  @P3 FMUL.FTZ R137, R145, R140 ;  /* 0x0000008c91893220 */ /* 0x000fe20000410000 */
[----:B------:R-:W-:Y:S01]  /*29e0*/  @P2 FMUL.FTZ R142, R139, R141 ;  /* 0x0000008d8b8e2220 */ /* 0x000fe20000410000 */
[----:B------:R-:W-:Y:S01]  /*29f0*/  FADD.FTZ R122, R72, R81 ;  /* 0x00000051487a7221 */ /* 0x000fe20000010000 */
[----:B------:R-:W-:Y:S01]  /*2a00*/  FADD.FTZ R123, R73, R82 ;  /* 0x00000052497b7221 */ /* 0x000fe20000010000 */
[----:B------:R-:W-:Y:S01]  /*2a10*/  FADD.FTZ R74, R74, R83 ;  /* 0x000000534a4a7221 */ /* 0x000fe20000010000 */
[----:B------:R-:W-:Y:S01]  /*2a20*/  F2FP.F16.F32.PACK_AB R81, R128, R96 ;  /* 0x000000608051723e */ /* 0x000fe200000000ff */
[----:B------:R-:W-:Y:S01]  /*2a30*/  FADD.FTZ R75, R75, R134 ;  /* 0x000000864b4b7221 */ /* 0x000fe20000010000 */
        /* <DEDUP_REMOVED lines=9> */
[----:B------:R-:W-:Y:S02]  /*2ad0*/  F2FP.F16.F32.PACK_AB R97, R97, R102 ;  /* 0x000000666161723e */ /* 0x000fe400000000ff */
[----:B------:R-:W-:Y:S01]  /*2ae0*/  F2FP.F16.F32.PACK_AB R96, R100, R101 ;  /* 0x000000656460723e */ /* 0x000fe200000000ff */
[----:B------:R-:W-:Y:S06]  /*2af0*/  BRA `(.L_x_1497) ;  /* 0x0000000400a07947 */ /* 0x000fec0003800000 */
.L_x_1496:
[-CC-:B------:R-:W-:Y:S01]  /*2b00*/  FFMA.FTZ R101, R5, R130.reuse, R131.reuse ;  /* 0x0000008205657223 */ /* 0x180fe20000010083 */
[----:B------:R-:W-:Y:S01]  /*2b10*/  LOP3.LUT P2, RZ, R124, 0xff, RZ, 0xc0, !PT ;  /* 0x000000ff7cff7812 */ /* 0x000fe2000784c0ff */
[-C--:B------:R-:W-:Y:S01]  /*2b20*/  FFMA.FTZ R102, R8, R130.reuse, R131 ;  /* 0x0000008208667223 */ /* 0x080fe20000010083 */
[----:B------:R-:W-:Y:S01]  /*2b30*/  LOP3.LUT P3, RZ, R124, 0xff00, RZ, 0xc0, !PT ;  /* 0x0000ff007cff7812 */ /* 0x000fe2000786c0ff */
[----:B------:R-:W-:Y:S01]  /*2b40*/  FADD.FTZ R101, R6, -R101 ;  /* 0x8000006506657221 */ /* 0x000fe20000010000 */
[-CC-:B------:R-:W-:Y:S01]  /*2b50*/  FFMA.FTZ R133, R9, R130.reuse, R131.reuse ;  /* 0x0000008209857223 */ /* 0x180fe20000010083 */
[-CC-:B------:R-:W-:Y:S01]  /*2b60*/  FFMA.FTZ R136, R12, R130.reuse, R131.reuse ;  /* 0x000000820c887223 */ /* 0x180fe20000010083 */
[-CC-:B------:R-:W-:Y:S01]  /*2b70*/  FFMA.FTZ R141, R13, R130.reuse, R131.reuse ;  /* 0x000000820d8d7223 */ /* 0x180fe20000010083 */
[----:B------:R-:W-:Y:S01]  /*2b80*/  FMUL.FTZ R100, R122, R101 ;  /* 0x000000657a647220 */ /* 0x000fe20000410000 */
[-CC-:B------:R-:W-:Y:S01]  /*2b90*/  FFMA.FTZ R138, R16, R130.reuse, R131.reuse ;  /* 0x00000082108a7223 */ /* 0x180fe20000010083 */
[-CC-:B------:R-:W-:Y:S01]  /*2ba0*/  FFMA.FTZ R140, R19, R130.reuse, R131.reuse ;  /* 0x00000082138c7223 */ /* 0x180fe20000010083 */
[----:B------:R-:W-:Y:S01]  /*2bb0*/  FFMA.FTZ R143, R104, R130, R131 ;  /* 0x00000082688f7223 */ /* 0x000fe20000010083 */
[----:B------:R-:W-:Y:S01]  /*2bc0*/  LOP3.LUT P4, RZ, R124, 0xff0000, RZ, 0xc0, !PT ;  /* 0x00ff00007cff7812 */ /* 0x000fe2000788c0ff */
[----:B------:R-:W-:Y:S01]  /*2bd0*/  FADD.FTZ R131, R7, -R102 ;  /* 0x8000006607837221 */ /* 0x000fe20000010000 */
[----:B------:R-:W-:Y:S01]  /*2be0*/  FADD.FTZ R135, R10, -R133 ;  /* 0x800000850a877221 */ /* 0x000fe20000010000 */
[----:B------:R-:W-:Y:S01]  /*2bf0*/  FMUL.FTZ R100, R123, R100 ;  /* 0x000000647b647220 */ /* 0x000fe20000410000 */
[----:B------:R-:W-:-:S02]  /*2c00*/  HFMA2 R103, -RZ, RZ, 0, 0 ;  /* 0x00000000ff677431 */ /* 0x000fc400000001ff */
[C---:B------:R-:W-:Y:S01]  /*2c10*/  FMUL.FTZ R130, R122.reuse, R131 ;  /* 0x000000837a827220 */ /* 0x040fe20000410000 */
[----:B------:R-:W-:Y:S01]  /*2c20*/  FMUL.FTZ R134, R122, R135 ;  /* 0x000000877a867220 */ /* 0x000fe20000410000 */
[--C-:B-----5:R-:W-:Y:S02]  /*2c30*/  @P2 HADD2.F32 R101, -RZ, R96.reuse.H0_H0 ;  /* 0x20000060ff652230 */ /* 0x120fe40000004100 */
[----:B------:R-:W-:Y:S01]  /*2c40*/  FMUL.FTZ R132, R100, UR14 ;  /* 0x0000000e64847c20 */ /* 0x000fe20008410000 */
[----:B------:R-:W-:Y:S02]  /*2c50*/  @P3 HADD2.F32 R133, -RZ, R96.H1_H1 ;  /* 0x30000060ff853230 */ /* 0x000fe40000004100 */
[C---:B------:R-:W-:Y:S01]  /*2c60*/  FMUL.FTZ R96, R123.reuse, R130 ;  /* 0x000000827b607220 */ /* 0x040fe20000410000 */
[----:B------:R-:W-:Y:S02]  /*2c70*/  @P2 HADD2.F32 R131, -RZ, R32.H0_H0 ;  /* 0x20000020ff832230 */ /* 0x000fe40000004100 */
[----:B------:R-:W-:Y:S01]  /*2c80*/  FMUL.FTZ R130, R123, R134 ;  /* 0x000000867b827220 */ /* 0x000fe20000410000 */
[----:B------:R-:W-:Y:S01]  /*2c90*/  @P2 FMUL.FTZ R103, R101, R132 ;  /* 0x0000008465672220 */ /* 0x000fe20000410000 */
[----:B------:R-:W-:Y:S01]  /*2ca0*/  CS2R R100, SRZ ;  /* 0x0000000000647805 */ /* 0x000fe2000001ff00 */
[----:B------:R-:W-:-:S02]  /*2cb0*/  @P4 HADD2.F32 R137, -RZ, R97.H0_H0 ;  /* 0x20000061ff894230 */ /* 0x000fc40000004100 */
[----:B------:R-:W-:Y:S01]  /*2cc0*/  FMUL.FTZ R130, R130, UR14 ;  /* 0x0000000e82827c20 */ /* 0x000fe20008410000 */
[----:B------:R-:W-:Y:S02]  /*2cd0*/  @P4 HADD2.F32 R139, -RZ, R33.H0_H0 ;  /* 0x20000021ff8b4230 */ /* 0x000fe40000004100 */
[----:B------:R-:W-:Y:S01]  /*2ce0*/  FMUL.FTZ R96, R96, UR14 ;  /* 0x0000000e60607c20 */ /* 0x000fe20008410000 */
[----:B------:R-:W-:Y:S02]  /*2cf0*/  @P3 HADD2.F32 R135, -RZ, R32.H1_H1 ;  /* 0x30000020ff873230 */ /* 0x000fe40000004100 */
[----:B------:R-:W-:Y:S01]  /*2d00*/  @P2 FMUL.FTZ R101, R131, R132 ;  /* 0x0000008483652220 */ /* 0x000fe20000410000 */
[----:B------:R-:W-:Y:S02]  /*2d10*/  CS2R R128, SRZ ;  /* 0x0000000000807805 */ /* 0x000fe4000001ff00 */
[----:B------:R-:W-:Y:S01]  /*2d20*/  ISETP.GE.U32.AND P2, PT, R124, RZ, PT ;  /* 0x000000ff7c00720c */ /* 0x000fe20003f46070 */
[-C--:B------:R-:W-:Y:S01]  /*2d30*/  @P4 FMUL.FTZ R129, R137, R130.reuse ;  /* 0x0000008289814220 */ /* 0x080fe20000410000 */
[----:B------:R-:W-:Y:S01]  /*2d40*/  MOV R102, RZ ;  /* 0x000000ff00667202 */ /* 0x000fe20000000f00 */
[----:B------:R-:W-:Y:S01]  /*2d50*/  @P4 FMUL.FTZ R102, R139, R130 ;  /* 0x000000828b664220 */ /* 0x000fe20000410000 */
[-C--:B------:R-:W-:Y:S01]  /*2d60*/  @P3 FMUL.FTZ R128, R133, R96.reuse ;  /* 0x0000006085803220 */ /* 0x080fe20000410000 */
[----:B------:R-:W-:Y:S01]  /*2d70*/  @P3 FMUL.FTZ R100, R135, R96 ;  /* 0x0000006087643220 */ /* 0x000fe20000410000 */
[----:B------:R-:W-:Y:S01]  /*2d80*/  LOP3.LUT P5, RZ, R125, 0xff, RZ, 0xc0, !PT ;  /* 0x000000ff7dff7812 */ /* 0x000fe200078ac0ff */
[----:B------:R-:W-:Y:S01]  /*2d90*/  FADD.FTZ R131, R11, -R136 ;  /* 0x800000880b837221 */ /* 0x000fe20000010000 */
[C---:B------:R-:W-:Y:S01]  /*2da0*/  LOP3.LUT P4, RZ, R125.reuse, 0xff00, RZ, 0xc0, !PT ;  /* 0x0000ff007dff7812 */ /* 0x040fe2000788c0ff */
[----:B------:R-:W-:Y:S01]  /*2db0*/  FADD.FTZ R141, R14, -R141 ;  /* 0x8000008d0e8d7221 */ /* 0x000fe20000010000 */
[----:B------:R-:W-:Y:S01]  /*2dc0*/  LOP3.LUT P3, RZ, R125, 0xff0000, RZ, 0xc0, !PT ;  /* 0x00ff00007dff7812 */ /* 0x000fe2000786c0ff */
[----:B------:R-:W-:Y:S01]  /*2dd0*/  FADD.FTZ R135, R17, -R140 ;  /* 0x8000008c11877221 */ /* 0x000fe20000010000 */
[----:B------:R-:W-:Y:S01]  /*2de0*/  ISETP.GE.U32.AND.EX P2, PT, R125, 0x1000000, PT, P2 ;  /* 0x010000007d00780c */ /* 0x000fe20003f46120 */
[----:B------:R-:W-:Y:S01]  /*2df0*/  FMUL.FTZ R96, R122, R131 ;  /* 0x000000837a607220 */ /* 0x000fe20000410000 */
[----:B------:R-:W-:Y:S01]  /*2e00*/  LOP3.LUT P6, RZ, R124, 0xff000000, RZ, 0xc0, !PT ;  /* 0xff0000007cff7812 */ /* 0x000fe200078cc0ff */
[----:B------:R-:W-:Y:S01]  /*2e10*/  FADD.FTZ R133, R15, -R138 ;  /* 0x8000008a0f857221 */ /* 0x000fe20000010000 */
[C---:B------:R-:W-:Y:S01]  /*2e20*/  FMUL.FTZ R132, R122.reuse, R141 ;  /* 0x0000008d7a847220 */ /* 0x040fe20000410000 */
[----:B------:R-:W-:Y:S01]  /*2e30*/  FMUL.FTZ R138, R122, R135 ;  /* 0x000000877a8a7220 */ /* 0x000fe20000410000 */
[----:B------:R-:W-:Y:S01]  /*2e40*/  FMUL.FTZ R96, R123, R96 ;  /* 0x000000607b607220 */ /* 0x000fe20000410000 */
[----:B------:R-:W-:-:S02]  /*2e50*/  @P5 HADD2.F32 R136, -RZ, R98.H0_H0 ;  /* 0x20000062ff885230 */ /* 0x000fc40000004100 */
[----:B------:R-:W-:Y:S01]  /*2e60*/  FADD.FTZ R143, R18, -R143 ;  /* 0x8000008f128f7221 */ /* 0x000fe20000010000 */
[----:B------:R-:W-:Y:S02]  /*2e70*/  @P4 HADD2.F32 R135, -RZ, R98.H1_H1 ;  /* 0x30000062ff874230 */ /* 0x000fe40000004100 */
[----:B------:R-:W-:Y:S02]  /*2e80*/  HFMA2 R98, -RZ, RZ, 0, 0 ;  /* 0x00000000ff627431 */ /* 0x000fe400000001ff */
[--C-:B------:R-:W-:Y:S02]  /*2e90*/  @P3 HADD2.F32 R139, -RZ, R99.reuse.H0_H0 ;  /* 0x20000063ff8b3230 */ /* 0x100fe40000004100 */
[----:B------:R-:W-:Y:S01]  /*2ea0*/  FMUL.FTZ R134, R122, R133 ;  /* 0x000000857a867220 */ /* 0x000fe20000410000 */
[----:B------:R-:W-:Y:S02]  /*2eb0*/  @P2 HADD2.F32 R142, -RZ, R99.H1_H1 ;  /* 0x30000063ff8e2230 */ /* 0x000fe40000004100 */
[----:B------:R-:W-:Y:S01]  /*2ec0*/  FMUL.FTZ R99, R123, R132 ;  /* 0x000000847b637220 */ /* 0x000fe20000410000 */
[----:B------:R-:W-:-:S02]  /*2ed0*/  @P6 HADD2.F32 R130, -RZ, R97.H1_H1 ;  /* 0x30000061ff826230 */ /* 0x000fc40000004100 */
[----:B------:R-:W-:Y:S01]  /*2ee0*/  FMUL.FTZ R133, R96, UR14 ;  /* 0x0000000e60857c20 */ /* 0x000fe20008410000 */
[C---:B------:R-:W-:Y:S01]  /*2ef0*/  FMUL.FTZ R132, R123.reuse, R138 ;  /* 0x0000008a7b847220 */ /* 0x040fe20000410000 */
[----:B------:R-:W-:Y:S01]  /*2f00*/  FMUL.FTZ R140, R122, R143 ;  /* 0x0000008f7a8c7220 */ /* 0x000fe20000410000 */
[----:B------:R-:W-:Y:S02]  /*2f10*/  @P5 HADD2.F32 R138, -RZ, R34.H0_H0 ;  /* 0x20000022ff8a5230 */ /* 0x000fe40000004100 */
[----:B------:R-:W-:Y:S01]  /*2f20*/  FMUL.FTZ R122, R123, R134 ;  /* 0x000000867b7a7220 */ /* 0x000fe20000410000 */
[----:B------:R-:W-:Y:S01]  /*2f30*/  FMUL.FTZ R99, R99, UR14 ;  /* 0x0000000e63637c20 */ /* 0x000fe20008410000 */
[----:B------:R-:W-:Y:S01]  /*2f40*/  @P6 FMUL.FTZ R98, R130, R133 ;  /* 0x0000008582626220 */ /* 0x000fe20000410000 */
[----:B------:R-:W-:Y:S02]  /*2f50*/  CS2R R96, SRZ ;  /* 0x0000000000607805 */ /* 0x000fe4000001ff00 */
[----:B------:R-:W-:Y:S01]  /*2f60*/  CS2R R130, SRZ ;  /* 0x0000000000827805 */ /* 0x000fe2000001ff00 */
[----:B------:R-:W-:Y:S01]  /*2f70*/  FMUL.FTZ R123, R123, R140 ;  /* 0x0000008c7b7b7220 */ /* 0x000fe20000410000 */
[----:B------:R-:W-:-:S02]  /*2f80*/  @P6 HADD2.F32 R134, -RZ, R33.H1_H1 ;  /* 0x30000021ff866230 */ /* 0x000fc40000004100 */
[----:B------:R-:W-:Y:S01]  /*2f90*/  FMUL.FTZ R122, R122, UR14 ;  /* 0x0000000e7a7a7c20 */ /* 0x000fe20008410000 */
[-C--:B------:R-:W-:Y:S01]  /*2fa0*/  @P5 FMUL.FTZ R131, R136, R99.reuse ;  /* 0x0000006388835220 */ /* 0x080fe20000410000 */
[----:B------:R-:W-:Y:S01]  /*2fb0*/  @P5 FMUL.FTZ R96, R138, R99 ;  /* 0x000000638a605220 */ /* 0x000fe20000410000 */
[----:B------:R-:W-:Y:S02]  /*2fc0*/  HFMA2 R99, -RZ, RZ, 0, 0 ;  /* 0x00000000ff637431 */ /* 0x000fe400000001ff */
[----:B------:R-:W-:Y:S02]  /*2fd0*/  @P4 HADD2.F32 R137, -RZ, R34.H1_H1 ;  /* 0x30000022ff894230 */ /* 0x000fe40000004100 */
[----:B------:R-:W-:Y:S01]  /*2fe0*/  FMUL.FTZ R132, R132, UR14 ;  /* 0x0000000e84847c20 */ /* 0x000fe20008410000 */
[--C-:B------:R-:W-:Y:S02]  /*2ff0*/  @P3 HADD2.F32 R141, -RZ, R35.reuse.H0_H0 ;  /* 0x20000023ff8d3230 */ /* 0x100fe40000004100 */
[----:B------:R-:W-:Y:S01]  /*3000*/  FMUL.FTZ R123, R123, UR14 ;  /* 0x0000000e7b7b7c20 */ /* 0x000fe20008410000 */
[----:B------:R-:W-:-:S02]  /*3010*/  @P2 HADD2.F32 R138, -RZ, R35.H1_H1 ;  /* 0x30000023ff8a2230 */ /* 0x000fc40000004100 */
[----:B------:R-:W-:Y:S01]  /*3020*/  @P6 FMUL.FTZ R97, R134, R133 ;  /* 0x0000008586616220 */ /* 0x000fe20000410000 */
[-C--:B------:R-:W-:Y:S01]  /*3030*/  @P4 FMUL.FTZ R130, R135, R122.reuse ;  /* 0x0000007a87824220 */ /* 0x080fe20000410000 */
[----:B------:R-:W-:Y:S02]  /*3040*/  MOV R133, RZ ;  /* 0x000000ff00857202 */ /* 0x000fe40000000f00 */
[----:B------:R-:W-:Y:S01]  /*3050*/  CS2R R134, SRZ ;  /* 0x0000000000867805 */ /* 0x000fe2000001ff00 */
[----:B------:R-:W-:Y:S01]  /*3060*/  @P4 FMUL.FTZ R133, R137, R122 ;  /* 0x0000007a89854220 */ /* 0x000fe20000410000 */
[----:B------:R-:W-:Y:S01]  /*3070*/  MOV R136, RZ ;  /* 0x000000ff00887202 */ /* 0x000fe20000000f00 */
[-C--:B------:R-:W-:Y:S01]  /*3080*/  @P3 FMUL.FTZ R99, R139, R132.reuse ;  /* 0x000000848b633220 */ /* 0x080fe20000410000 */
[----:B------:R-:W-:Y:S01]  /*3090*/  @P3 FMUL.FTZ R134, R141, R132 ;  /* 0x000000848d863220 */ /* 0x000fe20000410000 */
[-C--:B------:R-:W-:Y:S01]  /*30a0*/  @P2 FMUL.FTZ R135, R138, R123.reuse ;  /* 0x0000007b8a872220 */ /* 0x080fe20000410000 */
[----:B------:R-:W-:Y:S01]  /*30b0*/  @P2 FMUL.FTZ R136, R142, R123 ;  /* 0x0000007b8e882220 */ /* 0x000fe20000410000 */
        /* <DEDUP_REMOVED lines=8> */
[----:B------:R-:W-:Y:S01]  /*3140*/  FADD.FTZ R79, R79, R136 ;  /* 0x000000884f4f7221 */ /* 0x000fe20000010000 */
[----:B------:R-:W-:-:S02]  /*3150*/  F2FP.F16.F32.PACK_AB R99, R135, R134 ;  /* 0x000000868763723e */ /* 0x000fc400000000ff */
[----:B------:R-:W-:Y:S02]  /*3160*/  F2FP.F16.F32.PACK_AB R97, R97, R102 ;  /* 0x000000666161723e */ /* 0x000fe400000000ff */
[----:B------:R-:W-:-:S07]  /*3170*/  F2FP.F16.F32.PACK_AB R96, R100, R101 ;  /* 0x000000656460723e */ /* 0x000fce00000000ff */
.L_x_1497:
[----:B------:R-:W0:Y:S08]  /*3180*/  @P1 LDC.64 R100, c[0x0][0x478] ;  /* 0x00011e00ff641b82 */ /* 0x000e300000000a00 */
[----:B------:R-:W1:Y:S01]  /*3190*/  LDC.64 R72, c[0x0][0x468] ;  /* 0x00011a00ff487b82 */ /* 0x000e620000000a00 */
[----:B0-----:R-:W-:-:S05]  /*31a0*/  @P1 IMAD.WIDE.U32 R100, R121, 0x10, R100 ;  /* 0x0000001079641825 */ /* 0x001fca00078e0064 */
[----:B------:R3:W-:Y:S01]  /*31b0*/  @P1 STG.E.128 desc[UR6][R100.64], R80 ;  /* 0x0000005064001986 */ /* 0x0007e2000c101d06 */
[----:B-1----:R-:W-:Y:S01]  /*31c0*/  IMAD.WIDE.U32 R102, R121, 0x10, R72 ;  /* 0x0000001079667825 */ /* 0x002fe200078e0048 */
[----:B------:R-:W-:Y:S02]  /*31d0*/  MOV R72, R122 ;  /* 0x0000007a00487202 */ /* 0x000fe40000000f00 */
[----:B------:R-:W-:Y:S02]  /*31e0*/  MOV R73, R123 ;  /* 0x0000007b00497202 */ /* 0x000fe40000000f00 */
[----:B------:R3:W-:Y:S01]  /*31f0*/  STG.E.128 desc[UR6][R102.64], R96 ;  /* 0x0000006066007986 */ /* 0x0007e2000c101d06 */
[----:B------:R-:W-:Y:S05]  /*3200*/  BRA `(.L_x_1495) ;  /* 0x0000002000347947 */ /* 0x000fea0003800000 */
.L_x_1490:
[----:B------:R-:W-:-:S04]  /*3210*/  UISETP.NE.U32.AND UP0, UPT, UR12, URZ, UPT ;  /* 0x000000ff0c00728c */ /* 0x000fc8000bf05070 */
[----:B------:R-:W-:-:S09]  /*3220*/  UISETP.NE.AND.EX UP0, UPT, UR13, URZ, UPT, UP0 ;  /* 0x000000ff0d00728c */ /* 0x000fd2000bf05300 */
[----:B------:R-:W-:Y:S05]  /*3230*/  BRA.U UP0, `(.L_x_1498) ;  /* 0x0000000d00d07547 */ /* 0x000fea000b800000 */
[----:B------:R-:W-:Y:S04]  /*3240*/  BSSY.RECONVERGENT B1, `(.L_x_1499) ;  /* 0x000007b000017945 */ /* 0x000fe80003800200 */
[----:B------:R-:W-:Y:S05]  /*3250*/  @!P4 BRA `(.L_x_1500) ;  /* 0x0000000400e4c947 */ /* 0x000fea0003800000 */
[----:B0-----:R-:W0:Y:S02]  /*3260*/  LDC.64 R96, c[0x0][0x390] ;  /* 0x0000e400ff607b82 */ /* 0x001e240000000a00 */
[----:B0-----:R-:W-:-:S06]  /*3270*/  IMAD.WIDE.U32 R96, R121, 0x10, R96 ;  /* 0x0000001079607825 */ /* 0x001fcc00078e0060 */
[----:B------:R-:W2:Y:S01]  /*3280*/  LDG.E.128 R96, desc[UR6][R96.64] ;  /* 0x0000000660607981 */ /* 0x000ea2000c1e1d00 */
[-CC-:B------:R-:W-:Y:S01]  /*3290*/  FFMA.FTZ R100, R119, R130.reuse, R131.reuse ;  /* 0x0000008277647223 */ /* 0x180fe20000010083 */
[-CC-:B------:R-:W-:Y:S01]  /*32a0*/  FFMA.FTZ R102, R106, R130.reuse, R131.reuse ;  /* 0x000000826a667223 */ /* 0x180fe20000010083 */
[--C-:B------:R-:W-:Y:S02]  /*32b0*/  HADD2.F32 R101, -RZ, R84.reuse.H0_H0 ;  /* 0x20000054ff657230 */ /* 0x100fe40000004100 */
[----:B------:R-:W-:Y:S01]  /*32c0*/  FFMA.FTZ R133, R109, R130, R131 ;  /* 0x000000826d857223 */ /* 0x000fe20000010083 */
[----:B------:R-:W-:Y:S01]  /*32d0*/  FADD.FTZ R100, R105, -R100 ;  /* 0x8000006469647221 */ /* 0x000fe20000010000 */
[----:B------:R-:W-:Y:S01]  /*32e0*/  FADD.FTZ R128, R107, -R102 ;  /* 0x800000666b807221 */ /* 0x000fe20000010000 */
[----:B------:R-:W-:Y:S01]  /*32f0*/  LOP3.LUT P1, RZ, R126, 0xff, RZ, 0xc0, !PT ;  /* 0x000000ff7eff7812 */ /* 0x000fe2000782c0ff */
[----:B------:R-:W-:Y:S02]  /*3300*/  HADD2.F32 R103, -RZ, R84.H1_H1 ;  /* 0x30000054ff677230 */ /* 0x000fe40000004100 */
[----:B------:R-:W-:Y:S01]  /*3310*/  FFMA.FTZ R102, R122, R100, R101 ;  /* 0x000000647a667223 */ /* 0x000fe20000010065 */
[----:B------:R-:W-:Y:S01]  /*3320*/  LOP3.LUT P4, RZ, R126, 0xff0000, RZ, 0xc0, !PT ;  /* 0x00ff00007eff7812 */ /* 0x000fe2000788c0ff */
[----:B------:R-:W-:-:S02]  /*3330*/  HADD2.F32 R101, -RZ, R85.H0_H0 ;  /* 0x20000055ff657230 */ /* 0x000fc40000004100 */
[----:B------:R-:W-:Y:S01]  /*3340*/  FFMA.FTZ R135, R113, R130, R131 ;  /* 0x0000008271877223 */ /* 0x000fe20000010083 */
[----:B------:R-:W-:Y:S01]  /*3350*/  FADD.FTZ R133, R108, -R133 ;  /* 0x800000856c857221 */ /* 0x000fe20000010000 */
[----:B------:R-:W-:Y:S01]  /*3360*/  LOP3.LUT P2, RZ, R126, 0xff00, RZ, 0xc0, !PT ;  /* 0x0000ff007eff7812 */ /* 0x000fe2000784c0ff */
[----:B------:R-:W-:Y:S02]  /*3370*/  HADD2.F32 R129, -RZ, R86.H0_H0 ;  /* 0x20000056ff817230 */ /* 0x000fe40000004100 */
[----:B------:R-:W-:Y:S01]  /*3380*/  FMUL.FTZ R102, R102, R123 ;  /* 0x0000007b66667220 */ /* 0x000fe20000410000 */
[----:B------:R-:W-:Y:S01]  /*3390*/  FADD.FTZ R138, R112, -R135 ;  /* 0x80000087708a7221 */ /* 0x000fe20000010000 */
[C---:B------:R-:W-:Y:S01]  /*33a0*/  FFMA.FTZ R134, R122.reuse, R133, R101 ;  /* 0x000000857a867223 */ /* 0x040fe20000010065 */
[----:B------:R-:W-:Y:S01]  /*33b0*/  FFMA.FTZ R128, R122, R128, R103 ;  /* 0x000000807a807223 */ /* 0x000fe20000010067 */
[----:B------:R-:W-:Y:S01]  /*33c0*/  FFMA.FTZ R132, R110, R130, R131 ;  /* 0x000000826e847223 */ /* 0x000fe20000010083 */
[----:B------:R-:W-:Y:S01]  /*33d0*/  FMUL.FTZ R137, R102, UR14 ;  /* 0x0000000e66897c20 */ /* 0x000fe20008410000 */
[----:B------:R-:W-:-:S02]  /*33e0*/  HADD2.F32 R103, -RZ, R85.H1_H1 ;  /* 0x30000055ff677230 */ /* 0x000fc40000004100 */
[----:B------:R-:W-:Y:S01]  /*33f0*/  FFMA.FTZ R102, R122, R138, R129 ;  /* 0x0000008a7a667223 */ /* 0x000fe20000010081 */
[-C--:B------:R-:W-:Y:S01]  /*3400*/  FMUL.FTZ R134, R134, R123.reuse ;  /* 0x0000007b86867220 */ /* 0x080fe20000410000 */
[----:B------:R-:W-:Y:S01]  /*3410*/  FADD.FTZ R136, R111, -R132 ;  /* 0x800000846f887221 */ /* 0x000fe20000010000 */
[----:B------:R-:W-:Y:S01]  /*3420*/  FMUL.FTZ R129, R128, R123 ;  /* 0x0000007b80817220 */ /* 0x000fe20000410000 */
[----:B------:R-:W-:Y:S02]  /*3430*/  HFMA2 R100, -RZ, RZ, 0, 0 ;  /* 0x00000000ff647431 */ /* 0x000fe400000001ff */
[--C-:B------:R-:W-:Y:S02]  /*3440*/  @P1 HADD2.F32 R132, -RZ, R24.reuse.H0_H0 ;  /* 0x20000018ff841230 */ /* 0x100fe40000004100 */
[----:B------:R-:W-:Y:S01]  /*3450*/  FMUL.FTZ R134, R134, UR14 ;  /* 0x0000000e86867c20 */ /* 0x000fe20008410000 */
[----:B------:R-:W-:Y:S02]  /*3460*/  @P4 HADD2.F32 R141, -RZ, R25.H0_H0 ;  /* 0x20000019ff8d4230 */ /* 0x000fe40000004100 */
[----:B------:R-:W-:Y:S01]  /*3470*/  FFMA.FTZ R136, R122, R136, R103 ;  /* 0x000000887a887223 */ /* 0x000fe20000010067 */
[----:B------:R-:W-:Y:S01]  /*3480*/  FMUL.FTZ R139, R129, UR14 ;  /* 0x0000000e818b7c20 */ /* 0x000fe20008410000 */
[----:B------:R-:W-:Y:S01]  /*3490*/  HFMA2 R103, -RZ, RZ, 0, 0 ;  /* 0x00000000ff677431 */ /* 0x000fe200000001ff */
[----:B------:R-:W-:Y:S01]  /*34a0*/  MOV R101, RZ ;  /* 0x000000ff00657202 */ /* 0x000fe20000000f00 */
[----:B------:R-:W-:-:S02]  /*34b0*/  @P2 HADD2.F32 R138, -RZ, R24.H1_H1 ;  /* 0x30000018ff8a2230 */ /* 0x000fc40000004100 */
[----:B------:R-:W-:Y:S01]  /*34c0*/  @P1 FMUL.FTZ R100, R132, R137 ;  /* 0x0000008984641220 */ /* 0x000fe20000410000 */
[----:B------:R-:W-:Y:S01]  /*34d0*/  @P4 FMUL.FTZ R101, R141, R134 ;  /* 0x000000868d654220 */ /* 0x000fe20000410000 */
[----:B------:R-:W-:Y:S01]  /*34e0*/  CS2R R132, SRZ ;  /* 0x0000000000847805 */ /* 0x000fe2000001ff00 */
[-CC-:B------:R-:W-:Y:S01]  /*34f0*/  FFMA.FTZ R141, R116, R130.reuse, R131.reuse ;  /* 0x00000082748d7223 */ /* 0x180fe20000010083 */
[----:B------:R-:W-:Y:S01]  /*3500*/  @P2 FMUL.FTZ R103, R138, R139 ;  /* 0x0000008b8a672220 */ /* 0x000fe20000410000 */
[----:B------:R-:W-:Y:S01]  /*3510*/  MOV R135, RZ ;  /* 0x000000ff00877202 */ /* 0x000fe20000000f00 */
[----:B------:R-:W-:Y:S01]  /*3520*/  FFMA.FTZ R143, R120, R130, R131 ;  /* 0x00000082788f7223 */ /* 0x000fe20000010083 */
[----:B------:R-:W-:Y:S01]  /*3530*/  LOP3.LUT P6, RZ, R126, 0xff000000, RZ, 0xc0, !PT ;  /* 0xff0000007eff7812 */ /* 0x000fe200078cc0ff */
[----:B------:R-:W-:Y:S01]  /*3540*/  FADD.FTZ R138, R114, -R141 ;  /* 0x8000008d728a7221 */ /* 0x000fe20000010000 */
[----:B------:R-:W-:Y:S01]  /*3550*/  LOP3.LUT P5, RZ, R127, 0xff, RZ, 0xc0, !PT ;  /* 0x000000ff7fff7812 */ /* 0x000fe200078ac0ff */
[----:B------:R-:W-:Y:S01]  /*3560*/  FADD.FTZ R142, R118, -R143 ;  /* 0x8000008f768e7221 */ /* 0x000fe20000010000 */
[----:B------:R-:W-:Y:S01]  /*3570*/  FMUL.FTZ R102, R102, R123 ;  /* 0x0000007b66667220 */ /* 0x000fe20000410000 */
[----:B------:R-:W-:Y:S01]  /*3580*/  HFMA2 R144, -RZ, RZ, 0, 0 ;  /* 0x00000000ff907431 */ /* 0x000fe200000001ff */
[----:B------:R-:W-:-:S02]  /*3590*/  F2FP.F16.F32.PACK_AB R100, R103, R100 ;  /* 0x000000646764723e */ /* 0x000fc400000000ff */
[----:B------:R-:W-:-:S05]  /*35a0*/  FMUL.FTZ R143, R102, UR14 ;  /* 0x0000000e668f7c20 */ /* 0x000fca0008410000 */
[----:B------:R-:W-:Y:S02]  /*35b0*/  @P6 HADD2.F32 R141, -RZ, R25.H1_H1 ;  /* 0x30000019ff8d6230 */ /* 0x000fe40000004100 */
[----:B------:R-:W-:Y:S02]  /*35c0*/  @P5 HADD2.F32 R148, -RZ, R26.H0_H0 ;  /* 0x2000001aff945230 */ /* 0x000fe40000004100 */
[----:B--2---:R-:W-:Y:S02]  /*35d0*/  @P4 HADD2.F32 R129, -RZ, R97.H0_H0 ;  /* 0x20000061ff814230 */ /* 0x004fe40000004100 */
[--C-:B------:R-:W-:Y:S02]  /*35e0*/  @P1 HADD2.F32 R128, -RZ, R96.reuse.H0_H0 ;  /* 0x20000060ff801230 */ /* 0x100fe40000004100 */
[----:B------:R-:W-:Y:S02]  /*35f0*/  @P2 HADD2.F32 R96, -RZ, R96.H1_H1 ;  /* 0x30000060ff602230 */ /* 0x000fe40000004100 */
[----:B------:R-:W-:Y:S01]  /*3600*/  @P4 FMUL.FTZ R133, R134, R129 ;  /* 0x0000008186854220 */ /* 0x000fe20000410000 */
[----:B------:R-:W-:-:S02]  /*3610*/  HADD2.F32 R129, -RZ, R86.H1_H1 ;  /* 0x30000056ff817230 */ /* 0x000fc40000004100 */
[----:B------:R-:W-:Y:S01]  /*3620*/  @P1 FMUL.FTZ R135, R137, R128 ;  /* 0x0000008089871220 */ /* 0x000fe20000410000 */
[----:B------:R-:W-:Y:S01]  /*3630*/  ISETP.GE.U32.AND P1, PT, R126, RZ, PT ;  /* 0x000000ff7e00720c */ /* 0x000fe20003f26070 */
[----:B------:R-:W-:Y:S01]  /*3640*/  @P2 FMUL.FTZ R132, R139, R96 ;  /* 0x000000608b842220 */ /* 0x000fe20000410000 */
[----:B------:R-:W-:Y:S01]  /*3650*/  FFMA.FTZ R96, R117, R130, R131 ;  /* 0x0000008275607223 */ /* 0x000fe20000010083 */
[----:B------:R-:W-:Y:S01]  /*3660*/  FFMA.FTZ R138, R122, R138, R129 ;  /* 0x0000008a7a8a7223 */ /* 0x000fe20000010081 */
[C---:B------:R-:W-:Y:S01]  /*3670*/  LOP3.LUT P4, RZ, R127.reuse, 0xff00, RZ, 0xc0, !PT ;  /* 0x0000ff007fff7812 */ /* 0x040fe2000788c0ff */
[----:B------:R-:W0:Y:S01]  /*3680*/  LDC.64 R128, c[0x0][0x468] ;  /* 0x00011a00ff807b82 */ /* 0x000e220000000a00 */
[C---:B------:R-:W-:Y:S01]  /*3690*/  LOP3.LUT P2, RZ, R127.reuse, 0xff0000, RZ, 0xc0, !PT ;  /* 0x00ff00007fff7812 */ /* 0x040fe2000784c0ff */
[--C-:B------:R-:W-:Y:S01]  /*36a0*/  HADD2.F32 R137, -RZ, R87.reuse.H0_H0 ;  /* 0x20000057ff897230 */ /* 0x100fe20000004100 */
[----:B------:R-:W-:Y:S01]  /*36b0*/  ISETP.GE.U32.AND.EX P1, PT, R127, 0x1000000, PT, P1 ;  /* 0x010000007f00780c */ /* 0x000fe20003f26110 */
[----:B------:R-:W-:-:S02]  /*36c0*/  HADD2.F32 R139, -RZ, R87.H1_H1 ;  /* 0x30000057ff8b7230 */ /* 0x000fc40000004100 */
[----:B------:R-:W-:Y:S01]  /*36d0*/  FADD.FTZ R140, R115, -R96 ;  /* 0x80000060738c7221 */ /* 0x000fe20000010000 */
[-C--:B------:R-:W-:Y:S01]  /*36e0*/  FMUL.FTZ R96, R136, R123.reuse ;  /* 0x0000007b88607220 */ /* 0x080fe20000410000 */
[----:B------:R-:W-:Y:S02]  /*36f0*/  HFMA2 R134, -RZ, RZ, 0, 0 ;  /* 0x00000000ff867431 */ /* 0x000fe400000001ff */
[-C--:B------:R-:W-:Y:S01]  /*3700*/  FMUL.FTZ R138, R138, R123.reuse ;  /* 0x0000007b8a8a7220 */ /* 0x080fe20000410000 */
[C---:B------:R-:W-:Y:S01]  /*3710*/  FFMA.FTZ R140, R122.reuse, R140, R137 ;  /* 0x0000008c7a8c7223 */ /* 0x040fe20000010089 */
[----:B------:R-:W-:Y:S01]  /*3720*/  FFMA.FTZ R142, R122, R142, R139 ;  /* 0x0000008e7a8e7223 */ /* 0x000fe2000001008b */
[----:B------:R-:W-:Y:S01]  /*3730*/  FMUL.FTZ R96, R96, UR14 ;  /* 0x0000000e60607c20 */ /* 0x000fe20008410000 */
[----:B------:R-:W-:Y:S01]  /*3740*/  FMUL.FTZ R146, R138, UR14 ;  /* 0x0000000e8a927c20 */ /* 0x000fe20008410000 */
[-C--:B------:R-:W-:Y:S01]  /*3750*/  FMUL.FTZ R140, R140, R123.reuse ;  /* 0x0000007b8c8c7220 */ /* 0x080fe20000410000 */
[----:B------:R-:W-:Y:S01]  /*3760*/  FMUL.FTZ R142, R142, R123 ;  /* 0x0000007b8e8e7220 */ /* 0x000fe20000410000 */
[----:B------:R-:W-:Y:S01]  /*3770*/  @P6 FMUL.FTZ R134, R141, R96 ;  /* 0x000000608d866220 */ /* 0x000fe20000410000 */
[----:B------:R-:W-:-:S02]  /*3780*/  @P4 HADD2.F32 R141, -RZ, R26.H1_H1 ;  /* 0x3000001aff8d4230 */ /* 0x000fc40000004100 */
[----:B------:R-:W-:Y:S01]  /*3790*/  FMUL.FTZ R145, R140, UR14 ;  /* 0x0000000e8c917c20 */ /* 0x000fe20008410000 */
[--C-:B------:R-:W-:Y:S02]  /*37a0*/  @P2 HADD2.F32 R150, -RZ, R27.reuse.H0_H0 ;  /* 0x2000001bff962230 */ /* 0x100fe40000004100 */
[----:B------:R-:W-:Y:S01]  /*37b0*/  FMUL.FTZ R142, R142, UR14 ;  /* 0x0000000e8e8e7c20 */ /* 0x000fe20008410000 */
[----:B------:R-:W-:Y:S01]  /*37c0*/  @P1 HADD2.F32 R147, -RZ, R27.H1_H1 ;  /* 0x3000001bff931230 */ /* 0x000fe20000004100 */
[----:B------:R-:W-:Y:S02]  /*37d0*/  CS2R R136, SRZ ;  /* 0x0000000000887805 */ /* 0x000fe4000001ff00 */
[----:B------:R-:W-:Y:S01]  /*37e0*/  MOV R139, RZ ;  /* 0x000000ff008b7202 */ /* 0x000fe20000000f00 */
[----:B------:R-:W-:Y:S01]  /*37f0*/  @P5 FMUL.FTZ R136, R148, R143 ;  /* 0x0000008f94885220 */ /* 0x000fe20000410000 */
[----:B------:R-:W-:Y:S01]  /*3800*/  @P4 FMUL.FTZ R137, R141, R146 ;  /* 0x000000928d894220 */ /* 0x000fe20000410000 */
[----:B------:R-:W-:Y:S01]  /*3810*/  @P2 FMUL.FTZ R139, R150, R145 ;  /* 0x00000091968b2220 */ /* 0x000fe20000410000 */
[----:B------:R-:W-:Y:S01]  /*3820*/  @P1 FMUL.FTZ R144, R147, R142 ;  /* 0x0000008e93901220 */ /* 0x000fe20000410000 */
[----:B------:R-:W-:Y:S01]  /*3830*/  F2FP.F16.F32.PACK_AB R101, R134, R101 ;  /* 0x000000658665723e */ /* 0x000fe200000000ff */
[----:B0-----:R-:W-:Y:S01]  /*3840*/  IMAD.WIDE.U32 R128, R121, 0x10, R128 ;  /* 0x0000001079807825 */ /* 0x001fe200078e0080 */
[----:B------:R-:W-:-:S03]  /*3850*/  F2FP.F16.F32.PACK_AB R102, R137, R136 ;  /* 0x000000888966723e */ /* 0x000fc600000000ff */
[----:B------:R-:W-:Y:S01]  /*3860*/  FADD.FTZ R68, R68, R135 ;  /* 0x0000008744447221 */ /* 0x000fe20000010000 */
[----:B------:R-:W-:Y:S01]  /*3870*/  F2FP.F16.F32.PACK_AB R103, R144, R139 ;  /* 0x0000008b9067723e */ /* 0x000fe200000000ff */
[----:B------:R-:W-:Y:S02]  /*3880*/  HFMA2 R139, -RZ, RZ, 0, 0 ;  /* 0x00000000ff8b7431 */ /* 0x000fe400000001ff */
[----:B------:R-:W-:Y:S01]  /*3890*/  @P6 HADD2.F32 R97, -RZ, R97.H1_H1 ;  /* 0x30000061ff616230 */ /* 0x000fe20000004100 */
[----:B------:R-:W-:Y:S01]  /*38a0*/  MOV R136, RZ ;  /* 0x000000ff00887202 */ /* 0x000fe20000000f00 */
[--C-:B------:R-:W-:Y:S01]  /*38b0*/  @P5 HADD2.F32 R134, -RZ, R98.reuse.H0_H0 ;  /* 0x20000062ff865230 */ /* 0x100fe20000004100 */
[----:B------:R1:W-:Y:S01]  /*38c0*/  STG.E.128 desc[UR6][R128.64], R100 ;  /* 0x0000006480007986 */ /* 0x0003e2000c101d06 */
[----:B------:R-:W-:Y:S01]  /*38d0*/  @P4 HADD2.F32 R137, -RZ, R98.H1_H1 ;  /* 0x30000062ff894230 */ /* 0x000fe20000004100 */
[----:B------:R-:W-:Y:S01]  /*38e0*/  MOV R140, RZ ;  /* 0x000000ff008c7202 */ /* 0x000fe20000000f00 */
[----:B------:R-:W-:-:S02]  /*38f0*/  @P2 HADD2.F32 R138, -RZ, R99.H0_H0 ;  /* 0x20000063ff8a2230 */ /* 0x000fc40000004100 */
[----:B------:R-:W-:Y:S01]  /*3900*/  FADD.FTZ R69, R69, R132 ;  /* 0x0000008445457221 */ /* 0x000fe20000010000 */
[----:B------:R-:W-:Y:S01]  /*3910*/  @P1 HADD2.F32 R141, -RZ, R99.H1_H1 ;  /* 0x30000063ff8d1230 */ /* 0x000fe20000004100 */
[----:B------:R-:W-:Y:S01]  /*3920*/  CS2R R98, SRZ ;  /* 0x0000000000627805 */ /* 0x000fe2000001ff00 */
        /* <DEDUP_REMOVED lines=10> */
[----:B------:R-:W-:Y:S01]  /*39d0*/  FADD.FTZ R95, R95, R140 ;  /* 0x0000008c5f5f7221 */ /* 0x000fe20000010000 */
[----:B-1----:R-:W-:-:S07]  /*39e0*/  IADD3 R121, PT, PT, R121, 0x20, RZ ;  /* 0x0000002079797810 */ /* 0x002fce0007ffe0ff */
.L_x_1500:
[----:B------:R-:W-:Y:S05]  /*39f0*/  BSYNC.RECONVERGENT B1 ;  /* 0x0000000000017941 */ /* 0x000fea0003800200 */
.L_x_1499:
[----:B------:R-:W-:Y:S05]  /*3a00*/  @!P3 BRA `(.L_x_1495) ;  /* 0x000000180034b947 */ /* 0x000fea0003800000 */
[----:B0-----:R-:W0:Y:S02]  /*3a10*/  LDC.64 R96, c[0x0][0x390] ;  /* 0x0000e400ff607b82 */ /* 0x001e240000000a00 */
[----:B0-----:R-:W-:-:S06]  /*3a20*/  IMAD.WIDE.U32 R96, R121, 0x10, R96 ;  /* 0x0000001079607825 */ /* 0x001fcc00078e0060 */
[----:B------:R-:W2:Y:S01]  /*3a30*/  LDG.E.128 R96, desc[UR6][R96.64] ;  /* 0x0000000660607981 */ /* 0x000ea2000c1e1d00 */
[-CC-:B------:R-:W-:Y:S01]  /*3a40*/  FFMA.FTZ R129, R5, R130.reuse, R131.reuse ;  /* 0x0000008205817223 */ /* 0x180fe20000010083 */
[-C--:B------:R-:W-:Y:S01]  /*3a50*/  FFMA.FTZ R102, R8, R130.reuse, R131 ;  /* 0x0000008208667223 */ /* 0x080fe20000010083 */
[--C-:B------:R-:W-:Y:S01]  /*3a60*/  HADD2.F32 R101, -RZ, R88.reuse.H0_H0 ;  /* 0x20000058ff657230 */ /* 0x100fe20000004100 */
[----:B------:R-:W-:Y:S01]  /*3a70*/  LOP3.LUT P1, RZ, R124, 0xff, RZ, 0xc0, !PT ;  /* 0x000000ff7cff7812 */ /* 0x000fe2000782c0ff */
[----:B------:R-:W-:Y:S02]  /*3a80*/  HADD2.F32 R103, -RZ, R88.H1_H1 ;  /* 0x30000058ff677230 */ /* 0x000fe40000004100 */
[----:B------:R-:W-:Y:S01]  /*3a90*/  FADD.FTZ R100, R6, -R129 ;  /* 0x8000008106647221 */ /* 0x000fe20000010000 */
        /* <DEDUP_REMOVED lines=9> */
[----:B------:R-:W-:Y:S01]  /*3b30*/  HADD2.F32 R101, -RZ, R89.H0_H0 ;  /* 0x20000059ff657230 */ /* 0x000fe20000004100 */
[----:B------:R-:W-:Y:S01]  /*3b40*/  LOP3.LUT P2, RZ, R124, 0xff00, RZ, 0xc0, !PT ;  /* 0x0000ff007cff7812 */ /* 0x000fe2000784c0ff */
[----:B------:R-:W-:-:S02]  /*3b50*/  HADD2.F32 R129, -RZ, R90.H0_H0 ;  /* 0x2000005aff817230 */ /* 0x000fc40000004100 */
[----:B------:R-:W-:Y:S01]  /*3b60*/  FADD.FTZ R132, R10, -R133 ;  /* 0x800000850a847221 */ /* 0x000fe20000010000 */
[----:B------:R-:W-:Y:S02]  /*3b70*/  HADD2.F32 R103, -RZ, R89.H1_H1 ;  /* 0x30000059ff677230 */ /* 0x000fe40000004100 */
[----:B------:R-:W-:Y:S01]  /*3b80*/  FADD.FTZ R136, R14, -R135 ;  /* 0x800000870e887221 */ /* 0x000fe20000010000 */
[----:B------:R-:W-:Y:S01]  /*3b90*/  FADD.FTZ R128, R11, -R128 ;  /* 0x800000800b807221 */ /* 0x000fe20000010000 */
[C---:B------:R-:W-:Y:S01]  /*3ba0*/  FFMA.FTZ R132, R122.reuse, R132, R101 ;  /* 0x000000847a847223 */ /* 0x040fe20000010065 */
[----:B------:R-:W-:Y:S02]  /*3bb0*/  HADD2.F32 R101, -RZ, R90.H1_H1 ;  /* 0x3000005aff657230 */ /* 0x000fe40000004100 */
[C---:B------:R-:W-:Y:S01]  /*3bc0*/  FFMA.FTZ R136, R122.reuse, R136, R129 ;  /* 0x000000887a887223 */ /* 0x040fe20000010081 */
[----:B------:R-:W-:Y:S01]  /*3bd0*/  FFMA.FTZ R134, R122, R128, R103 ;  /* 0x000000807a867223 */ /* 0x000fe20000010067 */
[----:B------:R-:W-:-:S02]  /*3be0*/  HADD2.F32 R129, -RZ, R91.H1_H1 ;  /* 0x3000005bff817230 */ /* 0x000fc40000004100 */
[-C--:B------:R-:W-:Y:S01]  /*3bf0*/  FMUL.FTZ R100, R100, R123.reuse ;  /* 0x0000007b64647220 */ /* 0x080fe20000410000 */
[----:B------:R-:W-:Y:S01]  /*3c00*/  FADD.FTZ R142, R17, -R140 ;  /* 0x8000008c118e7221 */ /* 0x000fe20000010000 */
[----:B------:R-:W-:Y:S02]  /*3c10*/  HADD2.F32 R103, -RZ, R91.H0_H0 ;  /* 0x2000005bff677230 */ /* 0x000fe40000004100 */
[----:B------:R-:W-:Y:S01]  /*3c20*/  FADD.FTZ R138, R15, -R138 ;  /* 0x8000008a0f8a7221 */ /* 0x000fe20000010000 */
[----:B------:R-:W-:Y:S01]  /*3c30*/  FADD.FTZ R140, R18, -R131 ;  /* 0x80000083128c7221 */ /* 0x000fe20000010000 */
[----:B------:R-:W-:Y:S02]  /*3c40*/  HFMA2 R102, -RZ, RZ, 0, 0 ;  /* 0x00000000ff667431 */ /* 0x000fe400000001ff */
[--C-:B------:R-:W-:Y:S02]  /*3c50*/  @P1 HADD2.F32 R128, -RZ, R32.reuse.H0_H0 ;  /* 0x20000020ff801230 */ /* 0x100fe40000004100 */
[----:B------:R-:W-:Y:S01]  /*3c60*/  FMUL.FTZ R130, R130, R123 ;  /* 0x0000007b82827220 */ /* 0x000fe20000410000 */
[----:B------:R-:W-:Y:S01]  /*3c70*/  FMUL.FTZ R131, R100, UR14 ;  /* 0x0000000e64837c20 */ /* 0x000fe20008410000 */
[C---:B------:R-:W-:Y:S01]  /*3c80*/  FFMA.FTZ R138, R122.reuse, R138, R101 ;  /* 0x0000008a7a8a7223 */ /* 0x040fe20000010065 */
[C---:B------:R-:W-:Y:S01]  /*3c90*/  FFMA.FTZ R140, R122.reuse, R140, R129 ;  /* 0x0000008c7a8c7223 */ /* 0x040fe20000010081 */
[----:B------:R-:W-:Y:S01]  /*3ca0*/  FFMA.FTZ R122, R122, R142, R103 ;  /* 0x0000008e7a7a7223 */ /* 0x000fe20000010067 */
[----:B------:R-:W-:-:S02]  /*3cb0*/  @P2 HADD2.F32 R142, -RZ, R32.H1_H1 ;  /* 0x30000020ff8e2230 */ /* 0x000fc40000004100 */
[----:B------:R-:W-:Y:S01]  /*3cc0*/  FMUL.FTZ R101, R130, UR14 ;  /* 0x0000000e82657c20 */ /* 0x000fe20008410000 */
[----:B------:R-:W-:Y:S01]  /*3cd0*/  @P1 FMUL.FTZ R102, R128, R131 ;  /* 0x0000008380661220 */ /* 0x000fe20000410000 */
[----:B------:R-:W-:Y:S02]  /*3ce0*/  CS2R R128, SRZ ;  /* 0x0000000000807805 */ /* 0x000fe4000001ff00 */
[----:B------:R-:W-:Y:S01]  /*3cf0*/  MOV R103, RZ ;  /* 0x000000ff00677202 */ /* 0x000fe20000000f00 */
[----:B------:R-:W-:Y:S01]  /*3d00*/  @P2 FMUL.FTZ R103, R142, R101 ;  /* 0x000000658e672220 */ /* 0x000fe20000410000 */
[----:B------:R-:W-:Y:S01]  /*3d10*/  LOP3.LUT P6, RZ, R124, 0xff0000, RZ, 0xc0, !PT ;  /* 0x00ff00007cff7812 */ /* 0x000fe200078cc0ff */
[-C--:B------:R-:W-:Y:S01]  /*3d20*/  FMUL.FTZ R132, R132, R123.reuse ;  /* 0x0000007b84847220 */ /* 0x080fe20000410000 */
[----:B------:R-:W-:Y:S01]  /*3d30*/  LOP3.LUT P5, RZ, R124, 0xff000000, RZ, 0xc0, !PT ;  /* 0xff0000007cff7812 */ /* 0x000fe200078ac0ff */
[-C--:B------:R-:W-:Y:S01]  /*3d40*/  FMUL.FTZ R136, R136, R123.reuse ;  /* 0x0000007b88887220 */ /* 0x080fe20000410000 */
[C---:B------:R-:W-:Y:S01]  /*3d50*/  LOP3.LUT P4, RZ, R125.reuse, 0xff, RZ, 0xc0, !PT ;  /* 0x000000ff7dff7812 */ /* 0x040fe2000788c0ff */
[----:B------:R-:W-:Y:S01]  /*3d60*/  FMUL.FTZ R137, R132, UR14 ;  /* 0x0000000e84897c20 */ /* 0x000fe20008410000 */
[----:B------:R-:W-:Y:S01]  /*3d70*/  LOP3.LUT P3, RZ, R125, 0xff00, RZ, 0xc0, !PT ;  /* 0x0000ff007dff7812 */ /* 0x000fe2000786c0ff */
[-C--:B------:R-:W-:Y:S01]  /*3d80*/  FMUL.FTZ R138, R138, R123.reuse ;  /* 0x0000007b8a8a7220 */ /* 0x080fe20000410000 */
[-C--:B------:R-:W-:Y:S01]  /*3d90*/  FMUL.FTZ R122, R122, R123.reuse ;  /* 0x0000007b7a7a7220 */ /* 0x080fe20000410000 */
[----:B------:R-:W-:-:S02]  /*3da0*/  FMUL.FTZ R140, R140, R123 ;  /* 0x0000007b8c8c7220 */ /* 0x000fc40000410000 */
[----:B------:R-:W-:Y:S01]  /*3db0*/  FMUL.FTZ R139, R138, UR14 ;  /* 0x0000000e8a8b7c20 */ /* 0x000fe20008410000 */
[----:B------:R-:W-:Y:S01]  /*3dc0*/  FMUL.FTZ R141, R122, UR14 ;  /* 0x0000000e7a8d7c20 */ /* 0x000fe20008410000 */
[--C-:B------:R-:W-:Y:S02]  /*3dd0*/  @P6 HADD2.F32 R142, -RZ, R33.reuse.H0_H0 ;  /* 0x20000021ff8e6230 */ /* 0x100fe40000004100 */
[----:B------:R-:W-:Y:S01]  /*3de0*/  FMUL.FTZ R140, R140, UR14 ;  /* 0x0000000e8c8c7c20 */ /* 0x000fe20008410000 */
[----:B------:R-:W-:-:S03]  /*3df0*/  @P5 HADD2.F32 R133, -RZ, R33.H1_H1 ;  /* 0x30000021ff855230 */ /* 0x000fc60000004100 */
[----:B------:R-:W-:Y:S02]  /*3e00*/  @P3 HADD2.F32 R144, -RZ, R34.H1_H1 ;  /* 0x30000022ff903230 */ /* 0x000fe40000004100 */
[--C-:B--2---:R-:W-:Y:S02]  /*3e10*/  @P1 HADD2.F32 R100, -RZ, R96.reuse.H0_H0 ;  /* 0x20000060ff641230 */ /* 0x104fe40000004100 */
[----:B------:R-:W-:-:S03]  /*3e20*/  @P2 HADD2.F32 R96, -RZ, R96.H1_H1 ;  /* 0x30000060ff602230 */ /* 0x000fc60000004100 */
[----:B------:R-:W-:Y:S01]  /*3e30*/  @P1 FMUL.FTZ R129, R131, R100 ;  /* 0x0000006483811220 */ /* 0x000fe20000410000 */
[----:B------:R-:W-:Y:S01]  /*3e40*/  ISETP.GE.U32.AND P1, PT, R124, RZ, PT ;  /* 0x000000ff7c00720c */ /* 0x000fe20003f26070 */
[----:B------:R-:W-:Y:S01]  /*3e50*/  @P2 FMUL.FTZ R128, R101, R96 ;  /* 0x0000006065802220 */ /* 0x000fe20000410000 */
[C---:B------:R-:W-:Y:S01]  /*3e60*/  LOP3.LUT P2, RZ, R125.reuse, 0xff0000, RZ, 0xc0, !PT ;  /* 0x00ff00007dff7812 */ /* 0x040fe2000784c0ff */
[----:B------:R-:W0:Y:S01]  /*3e70*/  LDC.64 R100, c[0x0][0x468] ;  /* 0x00011a00ff647b82 */ /* 0x000e220000000a00 */
[----:B------:R-:W-:Y:S01]  /*3e80*/  ISETP.GE.U32.AND.EX P1, PT, R125, 0x1000000, PT, P1 ;  /* 0x010000007d00780c */ /* 0x000fe20003f26110 */
[----:B------:R-:W-:Y:S01]  /*3e90*/  FMUL.FTZ R96, R134, R123 ;  /* 0x0000007b86607220 */ /* 0x000fe20000410000 */
[----:B------:R-:W-:Y:S01]  /*3ea0*/  CS2R R130, SRZ ;  /* 0x0000000000827805 */ /* 0x000fe2000001ff00 */
[----:B------:R-:W-:Y:S02]  /*3eb0*/  @P4 HADD2.F32 R123, -RZ, R34.H0_H0 ;  /* 0x20000022ff7b4230 */ /* 0x000fe40000004100 */
[----:B------:R-:W-:Y:S01]  /*3ec0*/  @P6 FMUL.FTZ R130, R142, R137 ;  /* 0x000000898e826220 */ /* 0x000fe20000410000 */
[----:B------:R-:W-:Y:S01]  /*3ed0*/  FMUL.FTZ R96, R96, UR14 ;  /* 0x0000000e60607c20 */ /* 0x000fe20008410000 */
[----:B------:R-:W-:Y:S01]  /*3ee0*/  FMUL.FTZ R142, R136, UR14 ;  /* 0x0000000e888e7c20 */ /* 0x000fe20008410000 */
[----:B------:R-:W-:-:S02]  /*3ef0*/  CS2R R134, SRZ ;  /* 0x0000000000867805 */ /* 0x000fc4000001ff00 */
[----:B------:R-:W-:Y:S01]  /*3f00*/  MOV R136, RZ ;  /* 0x000000ff00887202 */ /* 0x000fe20000000f00 */
[----:B------:R-:W-:Y:S01]  /*3f10*/  @P5 FMUL.FTZ R131, R133, R96 ;  /* 0x0000006085835220 */ /* 0x000fe20000410000 */
[----:B------:R-:W-:Y:S01]  /*3f20*/  CS2R R132, SRZ ;  /* 0x0000000000847805 */ /* 0x000fe2000001ff00 */
[--C-:B------:R-:W-:Y:S02]  /*3f30*/  @P2 HADD2.F32 R146, -RZ, R35.reuse.H0_H0 ;  /* 0x20000023ff922230 */ /* 0x100fe40000004100 */
[----:B------:R-:W-:Y:S01]  /*3f40*/  @P4 FMUL.FTZ R132, R123, R142 ;  /* 0x0000008e7b844220 */ /* 0x000fe20000410000 */
[----:B------:R-:W-:Y:S02]  /*3f50*/  @P1 HADD2.F32 R143, -RZ, R35.H1_H1 ;  /* 0x30000023ff8f1230 */ /* 0x000fe40000004100 */
[----:B------:R-:W-:Y:S01]  /*3f60*/  @P3 FMUL.FTZ R133, R144, R139 ;  /* 0x0000008b90853220 */ /* 0x000fe20000410000 */
[----:B------:R-:W-:Y:S01]  /*3f70*/  FADD.FTZ R72, R72, R129 ;  /* 0x0000008148487221 */ /* 0x000fe20000010000 */
[----:B------:R-:W-:Y:S01]  /*3f80*/  @P2 FMUL.FTZ R134, R146, R141 ;  /* 0x0000008d92862220 */ /* 0x000fe20000410000 */
[----:B------:R-:W-:Y:S01]  /*3f90*/  FADD.FTZ R73, R73, R128 ;  /* 0x0000008049497221 */ /* 0x000fe20000010000 */
[----:B------:R-:W-:Y:S01]  /*3fa0*/  @P1 FMUL.FTZ R135, R143, R140 ;  /* 0x0000008c8f871220 */ /* 0x000fe20000410000 */
[----:B0-----:R-:W-:Y:S01]  /*3fb0*/  IMAD.WIDE.U32 R122, R121, 0x10, R100 ;  /* 0x00000010797a7825 */ /* 0x001fe200078e0064 */
[----:B------:R-:W-:-:S03]  /*3fc0*/  F2FP.F16.F32.PACK_AB R100, R103, R102 ;  /* 0x000000666764723e */ /* 0x000fc600000000ff */
[----:B------:R-:W-:Y:S01]  /*3fd0*/  HFMA2 R121, -RZ, RZ, 0, 0 ;  /* 0x00000000ff797431 */ /* 0x000fe200000001ff */
[----:B------:R-:W-:Y:S01]  /*3fe0*/  F2FP.F16.F32.PACK_AB R101, R131, R130 ;  /* 0x000000828365723e */ /* 0x000fe200000000ff */
[--C-:B------:R-:W-:Y:S01]  /*3ff0*/  @P6 HADD2.F32 R130, -RZ, R97.reuse.H0_H0 ;  /* 0x20000061ff826230 */ /* 0x100fe20000004100 */
[----:B------:R-:W-:Y:S01]  /*4000*/  F2FP.F16.F32.PACK_AB R102, R133, R132 ;  /* 0x000000848566723e */ /* 0x000fe200000000ff */
[----:B------:R-:W-:Y:S01]  /*4010*/  HFMA2 R133, -RZ, RZ, 0, 0 ;  /* 0x00000000ff857431 */ /* 0x000fe200000001ff */
[----:B------:R-:W-:Y:S01]  /*4020*/  F2FP.F16.F32.PACK_AB R103, R135, R134 ;  /* 0x000000868767723e */ /* 0x000fe200000000ff */
[----:B------:R-:W-:Y:S02]  /*4030*/  @P5 HADD2.F32 R97, -RZ, R97.H1_H1 ;  /* 0x30000061ff615230 */ /* 0x000fe40000004100 */
[----:B------:R-:W-:Y:S01]  /*4040*/  @P6 FMUL.FTZ R121, R137, R130 ;  /* 0x0000008289796220 */ /* 0x000fe20000410000 */
[--C-:B------:R-:W-:Y:S01]  /*4050*/  @P4 HADD2.F32 R131, -RZ, R98.reuse.H0_H0 ;  /* 0x20000062ff834230 */ /* 0x100fe20000004100 */
[----:B------:R-:W-:Y:S01]  /*4060*/  MOV R130, RZ ;  /* 0x000000ff00827202 */ /* 0x000fe20000000f00 */
[----:B------:R1:W-:Y:S01]  /*4070*/  STG.E.128 desc[UR6][R122.64], R100 ;  /* 0x000000647a007986 */ /* 0x0003e2000c101d06 */
[----:B------:R-:W-:-:S02]  /*4080*/  @P3 HADD2.F32 R132, -RZ, R98.H1_H1 ;  /* 0x30000062ff843230 */ /* 0x000fc40000004100 */
[----:B------:R-:W-:Y:S01]  /*4090*/  FADD.FTZ R74, R74, R121 ;  /* 0x000000794a4a7221 */ /* 0x000fe20000010000 */
[--C-:B------:R-:W-:Y:S02]  /*40a0*/  @P2 HADD2.F32 R134, -RZ, R99.reuse.H0_H0 ;  /* 0x20000063ff862230 */ /* 0x100fe40000004100 */
        /* <DEDUP_REMOVED lines=12> */
[----:B-1----:R-:W-:Y:S06]  /*4170*/  BRA `(.L_x_1495) ;  /* 0x0000001000587947 */ /* 0x002fec0003800000 */
.L_x_1498:
[----:B------:R-:W-:Y:S04]  /*4180*/  BSSY.RECONVERGENT B1, `(.L_x_1501) ;  /* 0x000008a000017945 */ /* 0x000fe80003800200 */
[----:B------:R-:W-:Y:S05]  /*4190*/  @!P4 BRA `(.L_x_1502) ;  /* 0x000000080020c947 */ /* 0x000fea0003800000 */
[----:B------:R-:W1:Y:S02]  /*41a0*/  LDC.64 R80, c[0x0][0x390] ;  /* 0x0000e400ff507b82 */ /* 0x000e640000000a00 */
[----:B-1----:R-:W-:-:S06]  /*41b0*/  IMAD.WIDE.U32 R80, R121, 0x10, R80 ;  /* 0x0000001079507825 */ /* 0x002fcc00078e0050 */
[----:B------:R-:W2:Y:S01]  /*41c0*/  LDG.E.128 R80, desc[UR6][R80.64] ;  /* 0x0000000650507981 */ /* 0x000ea2000c1e1d00 */
[-CC-:B0-----:R-:W-:Y:S01]  /*41d0*/  FFMA.FTZ R96, R119, R130.reuse, R131.reuse ;  /* 0x0000008277607223 */ /* 0x181fe20000010083 */
[----:B------:R-:W-:Y:S02]  /*41e0*/  HADD2.F32 R99, -RZ, R84.H0_H0 ;  /* 0x20000054ff637230 */ /* 0x000fe40000004100 */
[-CC-:B------:R-:W-:Y:S01]  /*41f0*/  FFMA.FTZ R129, R113, R130.reuse, R131.reuse ;  /* 0x0000008271817223 */ /* 0x180fe20000010083 */
[----:B------:R-:W-:Y:S01]  /*4200*/  LOP3.LUT P1, RZ, R126, 0xff, RZ, 0xc0, !PT ;  /* 0x000000ff7eff7812 */ /* 0x000fe2000782c0ff */
[----:B------:R-:W-:Y:S01]  /*4210*/  FADD.FTZ R97, R105, -R96 ;  /* 0x8000006069617221 */ /* 0x000fe20000010000 */
[-CC-:B------:R-:W-:Y:S01]  /*4220*/  FFMA.FTZ R96, R106, R130.reuse, R131.reuse ;  /* 0x000000826a607223 */ /* 0x180fe20000010083 */
[----:B------:R-:W-:Y:S01]  /*4230*/  FFMA.FTZ R98, R110, R130, R131 ;  /* 0x000000826e627223 */ /* 0x000fe20000010083 */
[----:B------:R-:W-:Y:S02]  /*4240*/  HADD2.F32 R100, -RZ, R86.H0_H0 ;  /* 0x20000056ff647230 */ /* 0x000fe40000004100 */
[----:B------:R-:W-:Y:S01]  /*4250*/  FFMA.FTZ R138, R122, R97, R99 ;  /* 0x000000617a8a7223 */ /* 0x000fe20000010063 */
[----:B------:R-:W-:-:S02]  /*4260*/  HADD2.F32 R99, -RZ, R84.H1_H1 ;  /* 0x30000054ff637230 */ /* 0x000fc40000004100 */
[----:B------:R-:W-:Y:S01]  /*4270*/  FADD.FTZ R97, R107, -R96 ;  /* 0x800000606b617221 */ /* 0x000fe20000010000 */
[----:B------:R-:W-:Y:S01]  /*4280*/  FADD.FTZ R129, R112, -R129 ;  /* 0x8000008170817221 */ /* 0x000fe20000010000 */
[----:B------:R-:W-:Y:S01]  /*4290*/  LOP3.LUT P2, RZ, R126, 0xff00, RZ, 0xc0, !PT ;  /* 0x0000ff007eff7812 */ /* 0x000fe2000784c0ff */
[-C--:B------:R-:W-:Y:S01]  /*42a0*/  FFMA.FTZ R101, R109, R130.reuse, R131 ;  /* 0x000000826d657223 */ /* 0x080fe20000010083 */
[----:B------:R-:W-:Y:S01]  /*42b0*/  FFMA.FTZ R142, R122, R97, R99 ;  /* 0x000000617a8e7223 */ /* 0x000fe20000010063 */
[-CC-:B------:R-:W-:Y:S01]  /*42c0*/  FFMA.FTZ R97, R116, R130.reuse, R131.reuse ;  /* 0x0000008274617223 */ /* 0x180fe20000010083 */
[----:B------:R-:W-:Y:S01]  /*42d0*/  FADD.FTZ R103, R111, -R98 ;  /* 0x800000626f677221 */ /* 0x000fe20000010000 */
[----:B------:R-:W-:Y:S01]  /*42e0*/  FFMA.FTZ R98, R122, R129, R100 ;  /* 0x000000817a627223 */ /* 0x000fe20000010064 */
[--C-:B------:R-:W-:Y:S02]  /*42f0*/  HADD2.F32 R150, -RZ, R85.reuse.H0_H0 ;  /* 0x20000055ff967230 */ /* 0x100fe40000004100 */
[----:B------:R-:W-:Y:S01]  /*4300*/  FFMA.FTZ R100, R117, R130, R131 ;  /* 0x0000008275647223 */ /* 0x000fe20000010083 */
[----:B------:R-:W-:-:S02]  /*4310*/  HADD2.F32 R146, -RZ, R85.H1_H1 ;  /* 0x30000055ff927230 */ /* 0x000fc40000004100 */
[----:B------:R-:W-:Y:S01]  /*4320*/  FADD.FTZ R101, R108, -R101 ;  /* 0x800000656c657221 */ /* 0x000fe20000010000 */
[----:B------:R-:W-:Y:S01]  /*4330*/  LOP3.LUT P4, RZ, R126, 0xff0000, RZ, 0xc0, !PT ;  /* 0x00ff00007eff7812 */ /* 0x000fe2000788c0ff */
[----:B------:R-:W-:Y:S01]  /*4340*/  FADD.FTZ R129, R114, -R97 ;  /* 0x8000006172817221 */ /* 0x000fe20000010000 */
[----:B------:R-:W-:Y:S01]  /*4350*/  FMUL.FTZ R97, R138, R123 ;  /* 0x0000007b8a617220 */ /* 0x000fe20000410000 */
[----:B------:R-:W-:Y:S02]  /*4360*/  HFMA2 R96, -RZ, RZ, 0, 0 ;  /* 0x00000000ff607431 */ /* 0x000fe400000001ff */
[----:B------:R-:W-:Y:S01]  /*4370*/  FADD.FTZ R137, R115, -R100 ;  /* 0x8000006473897221 */ /* 0x000fe20000010000 */
[C---:B------:R-:W-:Y:S01]  /*4380*/  FFMA.FTZ R150, R122.reuse, R101, R150 ;  /* 0x000000657a967223 */ /* 0x040fe20000010096 */
[----:B------:R-:W-:Y:S01]  /*4390*/  FFMA.FTZ R146, R122, R103, R146 ;  /* 0x000000677a927223 */ /* 0x000fe20000010092 */
[--C-:B------:R-:W-:Y:S02]  /*43a0*/  @P1 HADD2.F32 R100, -RZ, R24.reuse.H0_H0 ;  /* 0x20000018ff641230 */ /* 0x100fe40000004100 */
[----:B------:R-:W-:Y:S01]  /*43b0*/  FMUL.FTZ R101, R142, R123 ;  /* 0x0000007b8e657220 */ /* 0x000fe20000410000 */
[----:B------:R-:W-:Y:S01]  /*43c0*/  FMUL.FTZ R103, R97, UR14 ;  /* 0x0000000e61677c20 */ /* 0x000fe20008410000 */
[----:B------:R-:W-:Y:S01]  /*43d0*/  @P2 HADD2.F32 R102, -RZ, R24.H1_H1 ;  /* 0x30000018ff662230 */ /* 0x000fe20000004100 */
[----:B------:R-:W-:Y:S01]  /*43e0*/  MOV R99, RZ ;  /* 0x000000ff00637202 */ /* 0x000fe20000000f00 */
[----:B------:R-:W-:Y:S01]  /*43f0*/  FMUL.FTZ R135, R101, UR14 ;  /* 0x0000000e65877c20 */ /* 0x000fe20008410000 */
[----:B------:R-:W-:Y:S01]  /*4400*/  @P1 FMUL.FTZ R96, R100, R103 ;  /* 0x0000006764601220 */ /* 0x000fe20000410000 */
[----:B------:R-:W-:Y:S01]  /*4410*/  FMUL.FTZ R100, R150, R123 ;  /* 0x0000007b96647220 */ /* 0x000fe20000410000 */
[----:B------:R-:W-:-:S02]  /*4420*/  HFMA2 R97, -RZ, RZ, 0, 0 ;  /* 0x00000000ff617431 */ /* 0x000fc400000001ff */
[----:B------:R-:W-:Y:S01]  /*4430*/  @P2 FMUL.FTZ R99, R102, R135 ;  /* 0x0000008766632220 */ /* 0x000fe20000410000 */
[----:B------:R-:W-:Y:S02]  /*4440*/  @P4 HADD2.F32 R101, -RZ, R25.H0_H0 ;  /* 0x20000019ff654230 */ /* 0x000fe40000004100 */
[----:B------:R-:W-:Y:S01]  /*4450*/  FMUL.FTZ R102, R100, UR14 ;  /* 0x0000000e64667c20 */ /* 0x000fe20008410000 */
[----:B------:R-:W-:Y:S01]  /*4460*/  LOP3.LUT P5, RZ, R127, 0xff, RZ, 0xc0, !PT ;  /* 0x000000ff7fff7812 */ /* 0x000fe200078ac0ff */
[----:B------:R-:W-:Y:S01]  /*4470*/  HADD2.F32 R133, -RZ, R86.H1_H1 ;  /* 0x30000056ff857230 */ /* 0x000fe20000004100 */
[----:B------:R-:W-:Y:S01]  /*4480*/  LOP3.LUT P6, RZ, R126, 0xff000000, RZ, 0xc0, !PT ;  /* 0xff0000007eff7812 */ /* 0x000fe200078cc0ff */
[----:B------:R-:W-:Y:S01]  /*4490*/  @P4 FMUL.FTZ R97, R101, R102 ;  /* 0x0000006665614220 */ /* 0x000fe20000410000 */
[-C--:B------:R-:W-:Y:S01]  /*44a0*/  FMUL.FTZ R132, R98, R123.reuse ;  /* 0x0000007b62847220 */ /* 0x080fe20000410000 */
[----:B------:R-:W-:Y:S01]  /*44b0*/  FMUL.FTZ R134, R146, R123 ;  /* 0x0000007b92867220 */ /* 0x000fe20000410000 */
[----:B------:R-:W-:Y:S01]  /*44c0*/  FFMA.FTZ R148, R122, R129, R133 ;  /* 0x000000817a947223 */ /* 0x000fe20000010085 */
[----:B------:R-:W-:-:S02]  /*44d0*/  MOV R133, RZ ;  /* 0x000000ff00857202 */ /* 0x000fc40000000f00 */
[----:B------:R-:W-:Y:S01]  /*44e0*/  CS2R R128, SRZ ;  /* 0x0000000000807805 */ /* 0x000fe2000001ff00 */
[----:B------:R-:W-:Y:S02]  /*44f0*/  HFMA2 R152, -RZ, RZ, 0, 0 ;  /* 0x00000000ff987431 */ /* 0x000fe400000001ff */
[--C-:B------:R-:W-:Y:S02]  /*4500*/  HADD2.F32 R144, -RZ, R87.reuse.H0_H0 ;  /* 0x20000057ff907230 */ /* 0x100fe40000004100 */
[----:B------:R-:W-:Y:S01]  /*4510*/  FMUL.FTZ R132, R132, UR14 ;  /* 0x0000000e84847c20 */ /* 0x000fe20008410000 */
[----:B------:R-:W-:Y:S01]  /*4520*/  FMUL.FTZ R134, R134, UR14 ;  /* 0x0000000e86867c20 */ /* 0x000fe20008410000 */
[----:B------:R-:W-:Y:S01]  /*4530*/  MOV R145, RZ ;  /* 0x000000ff00917202 */ /* 0x000fe20000000f00 */
[----:B------:R-:W-:Y:S02]  /*4540*/  HFMA2 R156, -RZ, RZ, 0, 0 ;  /* 0x00000000ff9c7431 */ /* 0x000fe400000001ff */
[----:B------:R-:W-:Y:S01]  /*4550*/  FFMA.FTZ R144, R122, R137, R144 ;  /* 0x000000897a907223 */ /* 0x000fe20000010090 */
[----:B------:R-:W-:-:S02]  /*4560*/  HADD2.F32 R137, -RZ, R87.H1_H1 ;  /* 0x30000057ff897230 */ /* 0x000fc40000004100 */
[----:B------:R-:W-:Y:S01]  /*4570*/  HFMA2 R154, -RZ, RZ, 0, 0 ;  /* 0x00000000ff9a7431 */ /* 0x000fe200000001ff */
[----:B------:R-:W-:Y:S01]  /*4580*/  MOV R147, RZ ;  /* 0x000000ff00937202 */ /* 0x000fe20000000f00 */
[----:B------:R-:W-:Y:S01]  /*4590*/  FMUL.FTZ R136, R144, R123 ;  /* 0x0000007b90887220 */ /* 0x000fe20000410000 */
[----:B------:R-:W-:Y:S02]  /*45a0*/  F2FP.F16.F32.PACK_AB R142, RZ, R142 ;  /* 0x0000008eff8e723e */ /* 0x000fe400000000ff */
[----:B------:R-:W-:Y:S01]  /*45b0*/  F2FP.F16.F32.PACK_AB R146, RZ, R146 ;  /* 0x00000092ff92723e */ /* 0x000fe200000000ff */
[----:B------:R-:W-:Y:S01]  /*45c0*/  FMUL.FTZ R136, R136, UR14 ;  /* 0x0000000e88887c20 */ /* 0x000fe20008410000 */
[----:B------:R-:W-:Y:S01]  /*45d0*/  F2FP.F16.F32.PACK_AB R96, R99, R96 ;  /* 0x000000606360723e */ /* 0x000fe200000000ff */
[----:B--2---:R-:W-:Y:S02]  /*45e0*/  @P4 HADD2.F32 R101, -RZ, R81.H0_H0 ;  /* 0x20000051ff654230 */ /* 0x004fe40000004100 */
[----:B------:R-:W-:-:S02]  /*45f0*/  @P1 HADD2.F32 R100, -RZ, R80.H0_H0 ;  /* 0x20000050ff641230 */ /* 0x000fc40000004100 */
[----:B------:R-:W-:Y:S02]  /*4600*/  @P2 HADD2.F32 R80, -RZ, R80.H1_H1 ;  /* 0x30000050ff502230 */ /* 0x000fe40000004100 */
[----:B------:R-:W-:Y:S01]  /*4610*/  @P4 FMUL.FTZ R133, R102, R101 ;  /* 0x0000006566854220 */ /* 0x000fe20000410000 */
[----:B------:R-:W-:Y:S01]  /*4620*/  FFMA.FTZ R101, R120, R130, R131 ;  /* 0x0000008278657223 */ /* 0x000fe20000010083 */
[----:B------:R-:W-:Y:S01]  /*4630*/  @P1 FMUL.FTZ R129, R103, R100 ;  /* 0x0000006467811220 */ /* 0x000fe20000410000 */
[--C-:B------:R-:W-:Y:S02]  /*4640*/  @P5 HADD2.F32 R103, -RZ, R26.reuse.H0_H0 ;  /* 0x2000001aff675230 */ /* 0x100fe40000004100 */
[----:B------:R-:W-:Y:S01]  /*4650*/  @P2 FMUL.FTZ R128, R135, R80 ;  /* 0x0000005087802220 */ /* 0x000fe20000410000 */
[----:B------:R-:W-:Y:S01]  /*4660*/  FADD.FTZ R135, R118, -R101 ;  /* 0x8000006576877221 */ /* 0x000fe20000010000 */
[----:B------:R-:W-:Y:S01]  /*4670*/  @P6 HADD2.F32 R101, -RZ, R25.H1_H1 ;  /* 0x30000019ff656230 */ /* 0x000fe20000004100 */
[----:B------:R-:W-:Y:S01]  /*4680*/  ISETP.GE.U32.AND P1, PT, R126, RZ, PT ;  /* 0x000000ff7e00720c */ /* 0x000fe20003f26070 */
[----:B------:R-:W-:Y:S01]  /*4690*/  @P5 FMUL.FTZ R145, R103, R132 ;  /* 0x0000008467915220 */ /* 0x000fe20000410000 */
[C---:B------:R-:W-:Y:S01]  /*46a0*/  LOP3.LUT P4, RZ, R127.reuse, 0xff00, RZ, 0xc0, !PT ;  /* 0x0000ff007fff7812 */ /* 0x040fe2000788c0ff */
[----:B------:R-:W0:Y:S01]  /*46b0*/  LDC.64 R102, c[0x0][0x478] ;  /* 0x00011e00ff667b82 */ /* 0x000e220000000a00 */
[----:B------:R-:W-:Y:S01]  /*46c0*/  LOP3.LUT P2, RZ, R127, 0xff0000, RZ, 0xc0, !PT ;  /* 0x00ff00007fff7812 */ /* 0x000fe2000784c0ff */
[----:B------:R-:W-:Y:S01]  /*46d0*/  @P6 FMUL.FTZ R152, R101, R134 ;  /* 0x0000008665986220 */ /* 0x000fe20000410000 */
[----:B------:R-:W-:Y:S01]  /*46e0*/  ISETP.GE.U32.AND.EX P1, PT, R127, 0x1000000, PT, P1 ;  /* 0x010000007f00780c */ /* 0x000fe20003f26110 */
[----:B------:R-:W-:Y:S01]  /*46f0*/  FFMA.FTZ R158, R122, R135, R137 ;  /* 0x000000877a9e7223 */ /* 0x000fe20000010089 */
[-C--:B------:R-:W-:Y:S01]  /*4700*/  FMUL.FTZ R135, R148, R123.reuse ;  /* 0x0000007b94877220 */ /* 0x080fe20000410000 */
[----:B------:R-:W-:Y:S01]  /*4710*/  @P6 HADD2.F32 R141, -RZ, R81.H1_H1 ;  /* 0x30000051ff8d6230 */ /* 0x000fe20000004100 */
[----:B------:R-:W-:Y:S01]  /*4720*/  F2FP.F16.F32.PACK_AB R81, RZ, R150 ;  /* 0x00000096ff51723e */ /* 0x000fe200000000ff */
[----:B------:R-:W1:Y:S01]  /*4730*/  LDC.64 R100, c[0x0][0x468] ;  /* 0x00011a00ff647b82 */ /* 0x000e620000000a00 */
[----:B------:R-:W-:Y:S01]  /*4740*/  FMUL.FTZ R137, R158, R123 ;  /* 0x0000007b9e897220 */ /* 0x000fe20000410000 */
[----:B------:R-:W-:Y:S01]  /*4750*/  FMUL.FTZ R135, R135, UR14 ;  /* 0x0000000e87877c20 */ /* 0x000fe20008410000 */
[----:B------:R-:W-:Y:S01]  /*4760*/  F2FP.F16.F32.PACK_AB R148, RZ, R148 ;  /* 0x00000094ff94723e */ /* 0x000fe200000000ff */
[----:B------:R-:W-:-:S02]  /*4770*/  @P4 HADD2.F32 R80, -RZ, R26.H1_H1 ;  /* 0x3000001aff504230 */ /* 0x000fc40000004100 */
[----:B------:R-:W-:Y:S01]  /*4780*/  FMUL.FTZ R137, R137, UR14 ;  /* 0x0000000e89897c20 */ /* 0x000fe20008410000 */
[--C-:B------:R-:W-:Y:S01]  /*4790*/  @P2 HADD2.F32 R139, -RZ, R27.reuse.H0_H0 ;  /* 0x2000001bff8b2230 */ /* 0x100fe20000004100 */
[----:B------:R-:W-:Y:S01]  /*47a0*/  F2FP.F16.F32.PACK_AB R158, RZ, R158 ;  /* 0x0000009eff9e723e */ /* 0x000fe200000000ff */
[----:B------:R-:W-:Y:S02]  /*47b0*/  @P1 HADD2.F32 R140, -RZ, R27.H1_H1 ;  /* 0x3000001bff8c1230 */ /* 0x000fe40000004100 */
[----:B------:R-:W-:Y:S01]  /*47c0*/  @P4 FMUL.FTZ R156, R80, R135 ;  /* 0x00000087509c4220 */ /* 0x000fe20000410000 */
[----:B------:R-:W-:Y:S01]  /*47d0*/  F2FP.F16.F32.PACK_AB R80, RZ, R138 ;  /* 0x0000008aff50723e */ /* 0x000fe200000000ff */
[----:B------:R-:W-:Y:S01]  /*47e0*/  @P2 FMUL.FTZ R147, R139, R136 ;  /* 0x000000888b932220 */ /* 0x000fe20000410000 */
[--C-:B------:R-:W-:Y:S02]  /*47f0*/  @P5 HADD2.F32 R139, -RZ, R82.reuse.H0_H0 ;  /* 0x20000052ff8b5230 */ /* 0x100fe40000004100 */
[----:B------:R-:W-:Y:S01]  /*4800*/  @P1 FMUL.FTZ R154, R140, R137 ;  /* 0x000000898c9a1220 */ /* 0x000fe20000410000 */
[----:B------:R-:W-:Y:S01]  /*4810*/  @P4 HADD2.F32 R138, -RZ, R82.H1_H1 ;  /* 0x30000052ff8a4230 */ /* 0x000fe20000004100 */
[----:B------:R-:W-:Y:S01]  /*4820*/  F2FP.F16.F32.PACK_AB R82, RZ, R98 ;  /* 0x00000062ff52723e */ /* 0x000fe200000000ff */
[--C-:B------:R-:W-:Y:S01]  /*4830*/  @P2 HADD2.F32 R143, -RZ, R83.reuse.H0_H0 ;  /* 0x20000053ff8f2230 */ /* 0x100fe20000004100 */
[----:B------:R-:W-:Y:S01]  /*4840*/  PRMT R80, R80, 0x5410, R142 ;  /* 0x0000541050507816 */ /* 0x000fe2000000008e */
[----:B------:R-:W-:Y:S01]  /*4850*/  @P1 HADD2.F32 R140, -RZ, R83.H1_H1 ;  /* 0x30000053ff8c1230 */ /* 0x000fe20000004100 */
[----:B------:R-:W-:Y:S01]  /*4860*/  F2FP.F16.F32.PACK_AB R83, RZ, R144 ;  /* 0x00000090ff53723e */ /* 0x000fe200000000ff */
[----:B0-----:R-:W-:Y:S01]  /*4870*/  IMAD.WIDE.U32 R102, R121, 0x10, R102 ;  /* 0x0000001079667825 */ /* 0x001fe200078e0066 */
[----:B------:R-:W-:-:S03]  /*4880*/  PRMT R81, R81, 0x5410, R146 ;  /* 0x0000541051517816 */ /* 0x000fc60000000092 */
[----:B------:R-:W-:Y:S01]  /*4890*/  FADD.FTZ R68, R68, R129 ;  /* 0x0000008144447221 */ /* 0x000fe20000010000 */
[----:B------:R-:W-:Y:S01]  /*48a0*/  PRMT R82, R82, 0x5410, R148 ;  /* 0x0000541052527816 */ /* 0x000fe20000000094 */
[----:B-1----:R-:W-:Y:S01]  /*48b0*/  IMAD.WIDE.U32 R100, R121, 0x10, R100 ;  /* 0x0000001079647825 */ /* 0x002fe200078e0064 */
[----:B------:R-:W-:-:S03]  /*48c0*/  PRMT R83, R83, 0x5410, R158 ;  /* 0x0000541053537816 */ /* 0x000fc6000000009e */
[----:B------:R-:W-:Y:S01]  /*48d0*/  FADD.FTZ R69, R69, R128 ;  /* 0x0000008045457221 */ /* 0x000fe20000010000 */
[----:B------:R-:W-:Y:S01]  /*48e0*/  F2FP.F16.F32.PACK_AB R97, R152, R97 ;  /* 0x000000619861723e */ /* 0x000fe200000000ff */
[----:B------:R-:W-:Y:S01]  /*48f0*/  FADD.FTZ R70, R70, R133 ;  /* 0x0000008546467221 */ /* 0x000fe20000010000 */
[----:B------:R-:W-:Y:S01]  /*4900*/  F2FP.F16.F32.PACK_AB R98, R156, R145 ;  /* 0x000000919c62723e */ /* 0x000fe200000000ff */
[----:B------:R1:W-:Y:S01]  /*4910*/  STG.E.128 desc[UR6][R102.64], R80 ;  /* 0x0000005066007986 */ /* 0x0003e2000c101d06 */
[----:B------:R-:W-:Y:S02]  /*4920*/  F2FP.F16.F32.PACK_AB R99, R154, R147 ;  /* 0x000000939a63723e */ /* 0x000fe400000000ff */
[----:B------:R-:W-:Y:S02]  /*4930*/  CS2R R144, SRZ ;  /* 0x0000000000907805 */ /* 0x000fe4000001ff00 */
[----:B------:R-:W-:Y:S02]  /*4940*/  CS2R R146, SRZ ;  /* 0x0000000000927805 */ /* 0x000fe4000001ff00 */
[----:B------:R-:W-:Y:S01]  /*4950*/  MOV R142, RZ ;  /* 0x000000ff008e7202 */ /* 0x000fe20000000f00 */
[----:B------:R-:W-:Y:S01]  /*4960*/  @P6 FMUL.FTZ R142, R134, R141 ;  /* 0x0000008d868e6220 */ /* 0x000fe20000410000 */
[----:B------:R1:W-:Y:S01]  /*4970*/  STG.E.128 desc[UR6][R100.64], R96 ;  /* 0x0000006064007986 */ /* 0x0003e2000c101d06 */
        /* <DEDUP_REMOVED lines=9> */
[----:B------:R-:W-:-:S07]  /*4a10*/  IADD3 R121, PT, PT, R121, 0x20, RZ ;  /* 0x0000002079797810 */ /* 0x000fce0007ffe0ff */
.L_x_1502:
[----:B------:R-:W-:Y:S05]  /*4a20*/  BSYNC.RECONVERGENT B1 ;  /* 0x0000000000017941 */ /* 0x000fea0003800200 */
.L_x_1501:
[----:B------:R-:W-:Y:S05]  /*4a30*/  @!P3 BRA `(.L_x_1495) ;  /* 0x000000080028b947 */ /* 0x000fea0003800000 */
[----:B-1----:R-:W1:Y:S02]  /*4a40*/  LDC.64 R80, c[0x0][0x390] ;  /* 0x0000e400ff507b82 */ /* 0x002e640000000a00 */
[----:B-1----:R-:W-:-:S06]  /*4a50*/  IMAD.WIDE.U32 R80, R121, 0x10, R80 ;  /* 0x0000001079507825 */ /* 0x002fcc00078e0050 */
[----:B------:R-:W2:Y:S01]  /*4a60*/  LDG.E.128 R80, desc[UR6][R80.64] ;  /* 0x0000000650507981 */ /* 0x000ea2000c1e1d00 */
[-CC-:B0-----:R-:W-:Y:S01]  /*4a70*/  FFMA.FTZ R97, R5, R130.reuse, R131.reuse ;  /* 0x0000008205617223 */ /* 0x181fe20000010083 */
[--C-:B------:R-:W-:Y:S02]  /*4a80*/  HADD2.F32 R99, -RZ, R88.reuse.H0_H0 ;  /* 0x20000058ff637230 */ /* 0x100fe40000004100 */
[-C--:B------:R-:W-:Y:S01]  /*4a90*/  FFMA.FTZ R96, R8, R130.reuse, R131 ;  /* 0x0000008208607223 */ /* 0x080fe20000010083 */
[----:B------:R-:W-:Y:S01]  /*4aa0*/  LOP3.LUT P1, RZ, R124, 0xff, RZ, 0xc0, !PT ;  /* 0x000000ff7cff7812 */ /* 0x000fe2000782c0ff */
[----:B------:R-:W-:Y:S01]  /*4ab0*/  FADD.FTZ R97, R6, -R97 ;  /* 0x8000006106617221 */ /* 0x000fe20000010000 */
[-CC-:B------:R-:W-:Y:S01]  /*4ac0*/  FFMA.FTZ R98, R12, R130.reuse, R131.reuse ;  /* 0x000000820c627223 */ /* 0x180fe20000010083 */
[-C--:B------:R-:W-:Y:S01]  /*4ad0*/  FFMA.FTZ R133, R13, R130.reuse, R131 ;  /* 0x000000820d857223 */ /* 0x080fe20000010083 */
[----:B------:R-:W-:Y:S02]  /*4ae0*/  HADD2.F32 R152, -RZ, R88.H1_H1 ;  /* 0x30000058ff987230 */ /* 0x000fe40000004100 */
[----:B------:R-:W-:Y:S01]  /*4af0*/  FADD.FTZ R101, R7, -R96 ;  /* 0x8000006007657221 */ /* 0x000fe20000010000 */
[----:B------:R-:W-:Y:S01]  /*4b00*/  FFMA.FTZ R150, R122, R97, R99 ;  /* 0x000000617a967223 */ /* 0x000fe20000010063 */
[----:B------:R-:W-:Y:S01]  /*4b10*/  LOP3.LUT P2, RZ, R124, 0xff00, RZ, 0xc0, !PT ;  /* 0x0000ff007cff7812 */ /* 0x000fe2000784c0ff */
[-CC-:B------:R-:W-:Y:S01]  /*4b20*/  FFMA.FTZ R102, R19, R130.reuse, R131.reuse ;  /* 0x0000008213667223 */ /* 0x180fe20000010083 */
[-CC-:B------:R-:W-:Y:S01]  /*4b30*/  FFMA.FTZ R103, R9, R130.reuse, R131.reuse ;  /* 0x0000008209677223 */ /* 0x180fe20000010083 */
[----:B------:R-:W-:Y:S01]  /*4b40*/  FFMA.FTZ R100, R16, R130, R131 ;  /* 0x0000008210647223 */ /* 0x000fe20000010083 */
[----:B------:R-:W-:-:S02]  /*4b50*/  HADD2.F32 R146, -RZ, R89.H1_H1 ;  /* 0x30000059ff927230 */ /* 0x000fc40000004100 */
[----:B------:R-:W-:Y:S01]  /*4b60*/  FFMA.FTZ R131, R104, R130, R131 ;  /* 0x0000008268837223 */ /* 0x000fe20000010083 */
[--C-:B------:R-:W-:Y:S02]  /*4b70*/  HADD2.F32 R97, -RZ, R90.reuse.H0_H0 ;  /* 0x2000005aff617230 */ /* 0x100fe40000004100 */
[----:B------:R-:W-:Y:S01]  /*4b80*/  FADD.FTZ R129, R11, -R98 ;  /* 0x800000620b817221 */ /* 0x000fe20000010000 */
[----:B------:R-:W-:Y:S01]  /*4b90*/  FADD.FTZ R133, R14, -R133 ;  /* 0x800000850e857221 */ /* 0x000fe20000010000 */
[----:B------:R-:W-:Y:S01]  /*4ba0*/  FFMA.FTZ R152, R122, R101, R152 ;  /* 0x000000657a987223 */ /* 0x000fe20000010098 */
[----:B------:R-:W-:Y:S02]  /*4bb0*/  HADD2.F32 R142, -RZ, R91.H0_H0 ;  /* 0x2000005bff8e7230 */ /* 0x000fe40000004100 */
[----:B------:R-:W-:Y:S01]  /*4bc0*/  FMUL.FTZ R96, R150, R123 ;  /* 0x0000007b96607220 */ /* 0x000fe20000410000 */
[----:B------:R-:W-:Y:S01]  /*4bd0*/  FADD.FTZ R101, R17, -R102 ;  /* 0x8000006611657221 */ /* 0x000fe20000010000 */
[----:B------:R-:W-:Y:S01]  /*4be0*/  HADD2.F32 R148, -RZ, R89.H0_H0 ;  /* 0x20000059ff947230 */ /* 0x000fe20000004100 */
[C---:B------:R-:W-:Y:S01]  /*4bf0*/  LOP3.LUT P6, RZ, R124.reuse, 0xff0000, RZ, 0xc0, !PT ;  /* 0x00ff00007cff7812 */ /* 0x040fe200078cc0ff */
[----:B------:R-:W-:Y:S01]  /*4c00*/  HADD2.F32 R140, -RZ, R90.H1_H1 ;  /* 0x3000005aff8c7230 */ /* 0x000fe20000004100 */
[----:B------:R-:W-:Y:S01]  /*4c10*/  LOP3.LUT P5, RZ, R124, 0xff000000, RZ, 0xc0, !PT ;  /* 0xff0000007cff7812 */ /* 0x000fe200078ac0ff */
[----:B------:R-:W-:-:S02]  /*4c20*/  HADD2.F32 R98, -RZ, R91.H1_H1 ;  /* 0x3000005bff627230 */ /* 0x000fc40000004100 */
[----:B------:R-:W-:Y:S01]  /*4c30*/  FADD.FTZ R103, R10, -R103 ;  /* 0x800000670a677221 */ /* 0x000fe20000010000 */
[----:B------:R-:W-:Y:S01]  /*4c40*/  FFMA.FTZ R146, R122, R129, R146 ;  /* 0x000000817a927223 */ /* 0x000fe20000010092 */
[----:B------:R-:W-:Y:S01]  /*4c50*/  FADD.FTZ R99, R15, -R100 ;  /* 0x800000640f637221 */ /* 0x000fe20000010000 */
[----:B------:R-:W-:Y:S01]  /*4c60*/  FADD.FTZ R131, R18, -R131 ;  /* 0x8000008312837221 */ /* 0x000fe20000010000 */
[----:B------:R-:W-:Y:S01]  /*4c70*/  FFMA.FTZ R144, R122, R133, R97 ;  /* 0x000000857a907223 */ /* 0x000fe20000010061 */
[----:B------:R-:W-:Y:S02]  /*4c80*/  HFMA2 R129, -RZ, RZ, 0, 0 ;  /* 0x00000000ff817431 */ /* 0x000fe400000001ff */
[----:B------:R-:W-:Y:S01]  /*4c90*/  FMUL.FTZ R97, R96, UR14 ;  /* 0x0000000e60617c20 */ /* 0x000fe20008410000 */
[----:B------:R-:W-:Y:S01]  /*4ca0*/  FFMA.FTZ R142, R122, R101, R142 ;  /* 0x000000657a8e7223 */ /* 0x000fe2000001008e */
[--C-:B------:R-:W-:Y:S02]  /*4cb0*/  @P1 HADD2.F32 R100, -RZ, R32.reuse.H0_H0 ;  /* 0x20000020ff641230 */ /* 0x100fe40000004100 */
[----:B------:R-:W-:Y:S01]  /*4cc0*/  FMUL.FTZ R101, R152, R123 ;  /* 0x0000007b98657220 */ /* 0x000fe20000410000 */
[C---:B------:R-:W-:Y:S01]  /*4cd0*/  FFMA.FTZ R148, R122.reuse, R103, R148 ;  /* 0x000000677a947223 */ /* 0x040fe20000010094 */
[C---:B------:R-:W-:Y:S01]  /*4ce0*/  FFMA.FTZ R140, R122.reuse, R99, R140 ;  /* 0x000000637a8c7223 */ /* 0x040fe2000001008c */
[----:B------:R-:W-:Y:S01]  /*4cf0*/  FFMA.FTZ R98, R122, R131, R98 ;  /* 0x000000837a627223 */ /* 0x000fe20000010062 */
[----:B------:R-:W-:Y:S01]  /*4d00*/  HFMA2 R122, -RZ, RZ, 0, 0 ;  /* 0x00000000ff7a7431 */ /* 0x000fe200000001ff */
[----:B------:R-:W-:Y:S01]  /*4d10*/  MOV R99, RZ ;  /* 0x000000ff00637202 */ /* 0x000fe20000000f00 */
[----:B------:R-:W-:-:S02]  /*4d20*/  @P2 HADD2.F32 R102, -RZ, R32.H1_H1 ;  /* 0x30000020ff662230 */ /* 0x000fc40000004100 */
[----:B------:R-:W-:Y:S01]  /*4d30*/  FMUL.FTZ R101, R101, UR14 ;  /* 0x0000000e65657c20 */ /* 0x000fe20008410000 */
[----:B------:R-:W-:Y:S01]  /*4d40*/  @P1 FMUL.FTZ R99, R100, R97 ;  /* 0x0000006164631220 */ /* 0x000fe20000410000 */
[----:B------:R-:W-:Y:S01]  /*4d50*/  FMUL.FTZ R128, R146, R123 ;  /* 0x0000007b92807220 */ /* 0x000fe20000410000 */
[----:B------:R-:W-:Y:S01]  /*4d60*/  MOV R138, RZ ;  /* 0x000000ff008a7202 */ /* 0x000fe20000000f00 */
[----:B------:R-:W-:Y:S01]  /*4d70*/  @P2 FMUL.FTZ R138, R102, R101 ;  /* 0x00000065668a2220 */ /* 0x000fe20000410000 */
[----:B------:R-:W-:Y:S02]  /*4d80*/  HFMA2 R131, -RZ, RZ, 0, 0 ;  /* 0x00000000ff837431 */ /* 0x000fe400000001ff */
[----:B------:R-:W-:Y:S02]  /*4d90*/  @P6 HADD2.F32 R100, -RZ, R33.H0_H0 ;  /* 0x20000021ff646230 */ /* 0x000fe40000004100 */
[----:B------:R-:W-:Y:S02]  /*4da0*/  HFMA2 R141, -RZ, RZ, 0, 0 ;  /* 0x00000000ff8d7431 */ /* 0x000fe400000001ff */
[----:B------:R-:W-:Y:S01]  /*4db0*/  FMUL.FTZ R128, R128, UR14 ;  /* 0x0000000e80807c20 */ /* 0x000fe20008410000 */
[C---:B------:R-:W-:Y:S01]  /*4dc0*/  LOP3.LUT P4, RZ, R125.reuse, 0xff, RZ, 0xc0, !PT ;  /* 0x000000ff7dff7812 */ /* 0x040fe2000788c0ff */
[-C--:B------:R-:W-:Y:S01]  /*4dd0*/  FMUL.FTZ R133, R144, R123.reuse ;  /* 0x0000007b90857220 */ /* 0x080fe20000410000 */
[----:B------:R-:W-:Y:S01]  /*4de0*/  LOP3.LUT P3, RZ, R125, 0xff00, RZ, 0xc0, !PT ;  /* 0x0000ff007dff7812 */ /* 0x000fe2000786c0ff */
[-C--:B------:R-:W-:Y:S01]  /*4df0*/  FMUL.FTZ R132, R140, R123.reuse ;  /* 0x0000007b8c847220 */ /* 0x080fe20000410000 */
[----:B------:R-:W-:Y:S01]  /*4e00*/  FMUL.FTZ R130, R142, R123 ;  /* 0x0000007b8e827220 */ /* 0x000fe20000410000 */
[----:B------:R-:W-:-:S02]  /*4e10*/  HFMA2 R145, -RZ, RZ, 0, 0 ;  /* 0x00000000ff917431 */ /* 0x000fc400000001ff */
[----:B------:R-:W-:Y:S01]  /*4e20*/  FMUL.FTZ R133, R133, UR14 ;  /* 0x0000000e85857c20 */ /* 0x000fe20008410000 */
[----:B------:R-:W-:Y:S02]  /*4e30*/  HFMA2 R143, -RZ, RZ, 0, 0 ;  /* 0x00000000ff8f7431 */ /* 0x000fe400000001ff */
[----:B------:R-:W-:Y:S01]  /*4e40*/  FMUL.FTZ R132, R132, UR14 ;  /* 0x0000000e84847c20 */ /* 0x000fe20008410000 */
[----:B------:R-:W-:Y:S01]  /*4e50*/  FMUL.FTZ R130, R130, UR14 ;  /* 0x0000000e82827c20 */ /* 0x000fe20008410000 */
[----:B------:R-:W-:Y:S02]  /*4e60*/  MOV R156, RZ ;  /* 0x000000ff009c7202 */ /* 0x000fe40000000f00 */
[----:B------:R-:W-:Y:S01]  /*4e70*/  MOV R154, RZ ;  /* 0x000000ff009a7202 */ /* 0x000fe20000000f00 */
[--C-:B------:R-:W-:Y:S01]  /*4e80*/  @P4 HADD2.F32 R102, -RZ, R34.reuse.H0_H0 ;  /* 0x20000022ff664230 */ /* 0x100fe20000004100 */
[----:B------:R-:W-:Y:S01]  /*4e90*/  F2FP.F16.F32.PACK_AB R150, RZ, R150 ;  /* 0x00000096ff96723e */ /* 0x000fe200000000ff */
[----:B------:R-:W-:Y:S01]  /*4ea0*/  @P3 HADD2.F32 R103, -RZ, R34.H1_H1 ;  /* 0x30000022ff673230 */ /* 0x000fe20000004100 */
[----:B------:R-:W-:-:S02]  /*4eb0*/  F2FP.F16.F32.PACK_AB R152, RZ, R152 ;  /* 0x00000098ff98723e */ /* 0x000fc400000000ff */
[----:B------:R-:W-:Y:S01]  /*4ec0*/  @P4 FMUL.FTZ R156, R102, R133 ;  /* 0x00000085669c4220 */ /* 0x000fe20000410000 */
[----:B------:R-:W-:Y:S01]  /*4ed0*/  F2FP.F16.F32.PACK_AB R146, RZ, R146 ;  /* 0x00000092ff92723e */ /* 0x000fe200000000ff */
[----:B------:R-:W-:Y:S01]  /*4ee0*/  @P3 FMUL.FTZ R145, R103, R132 ;  /* 0x0000008467913220 */ /* 0x000fe20000410000 */
[----:B------:R-:W-:Y:S01]  /*4ef0*/  F2FP.F16.F32.PACK_AB R140, RZ, R140 ;  /* 0x0000008cff8c723e */ /* 0x000fe200000000ff */
[--C-:B--2---:R-:W-:Y:S02]  /*4f00*/  @P1 HADD2.F32 R96, -RZ, R80.reuse.H0_H0 ;  /* 0x20000050ff601230 */ /* 0x104fe40000004100 */
[----:B------:R-:W-:Y:S02]  /*4f10*/  @P2 HADD2.F32 R80, -RZ, R80.H1_H1 ;  /* 0x30000050ff502230 */ /* 0x000fe40000004100 */
[----:B------:R-:W-:Y:S02]  /*4f20*/  @P3 HADD2.F32 R137, -RZ, R82.H1_H1 ;  /* 0x30000052ff893230 */ /* 0x000fe40000004100 */
[----:B------:R-:W-:Y:S01]  /*4f30*/  @P1 FMUL.FTZ R129, R97, R96 ;  /* 0x0000006061811220 */ /* 0x000fe20000410000 */
[-C--:B------:R-:W-:Y:S01]  /*4f40*/  FMUL.FTZ R97, R148, R123.reuse ;  /* 0x0000007b94617220 */ /* 0x080fe20000410000 */
[----:B------:R-:W-:Y:S01]  /*4f50*/  @P2 FMUL.FTZ R122, R101, R80 ;  /* 0x00000050657a2220 */ /* 0x000fe20000410000 */
[----:B------:R-:W-:Y:S01]  /*4f60*/  @P6 HADD2.F32 R96, -RZ, R81.H0_H0 ;  /* 0x20000051ff606230 */ /* 0x000fe20000004100 */
[----:B------:R-:W-:Y:S01]  /*4f70*/  MOV R80, RZ ;  /* 0x000000ff00507202 */ /* 0x000fe20000000f00 */
[----:B------:R-:W-:Y:S01]  /*4f80*/  FMUL.FTZ R97, R97, UR14 ;  /* 0x0000000e61617c20 */ /* 0x000fe20008410000 */
[----:B------:R-:W-:Y:S01]  /*4f90*/  @P5 HADD2.F32 R101, -RZ, R33.H1_H1 ;  /* 0x30000021ff655230 */ /* 0x000fe20000004100 */
[----:B------:R-:W-:Y:S01]  /*4fa0*/  ISETP.GE.U32.AND P1, PT, R124, RZ, PT ;  /* 0x000000ff7c00720c */ /* 0x000fe20003f26070 */
[----:B------:R-:W-:Y:S01]  /*4fb0*/  FMUL.FTZ R123, R98, R123 ;  /* 0x0000007b627b7220 */ /* 0x000fe20000410000 */
[----:B------:R-:W-:Y:S01]  /*4fc0*/  @P6 FMUL.FTZ R131, R97, R96 ;  /* 0x0000006061836220 */ /* 0x000fe20000410000 */
[----:B------:R-:W-:Y:S01]  /*4fd0*/  @P6 FMUL.FTZ R80, R100, R97 ;  /* 0x0000006164506220 */ /* 0x000fe20000410000 */
[----:B------:R-:W-:Y:S01]  /*4fe0*/  @P5 FMUL.FTZ R141, R101, R128 ;  /* 0x00000080658d5220 */ /* 0x000fe20000410000 */
[----:B------:R-:W0:Y:S01]  /*4ff0*/  LDC.64 R96, c[0x0][0x468] ;  /* 0x00011a00ff607b82 */ /* 0x000e220000000a00 */
[----:B------:R-:W-:Y:S01]  /*5000*/  LOP3.LUT P2, RZ, R125, 0xff0000, RZ, 0xc0, !PT ;  /* 0x00ff00007dff7812 */ /* 0x000fe2000784c0ff */
[----:B------:R-:W-:Y:S01]  /*5010*/  FMUL.FTZ R123, R123, UR14 ;  /* 0x0000000e7b7b7c20 */ /* 0x000fe20008410000 */
[----:B------:R-:W-:Y:S01]  /*5020*/  ISETP.GE.U32.AND.EX P1, PT, R125, 0x1000000, PT, P1 ;  /* 0x010000007d00780c */ /* 0x000fe20003f26110 */
[----:B------:R-:W-:Y:S01]  /*5030*/  FADD.FTZ R72, R72, R129 ;  /* 0x0000008148487221 */ /* 0x000fe20000010000 */
[----:B------:R-:W-:Y:S01]  /*5040*/  FADD.FTZ R73, R73, R122 ;  /* 0x0000007a49497221 */ /* 0x000fe20000010000 */
[----:B------:R-:W-:-:S02]  /*5050*/  FADD.FTZ R74, R74, R131 ;  /* 0x000000834a4a7221 */ /* 0x000fc40000010000 */
[----:B------:R-:W1:Y:S06]  /*5060*/  LDC.64 R100, c[0x0][0x478] ;  /* 0x00011e00ff647b82 */ /* 0x000e6c0000000a00 */
[--C-:B------:R-:W-:Y:S02]  /*5070*/  @P2 HADD2.F32 R135, -RZ, R35.reuse.H0_H0 ;  /* 0x20000023ff872230 */ /* 0x100fe40000004100 */
[----:B------:R-:W-:Y:S02]  /*5080*/  @P1 HADD2.F32 R134, -RZ, R35.H1_H1 ;  /* 0x30000023ff861230 */ /* 0x000fe40000004100 */
[----:B------:R-:W-:-:S02]  /*5090*/  @P2 HADD2.F32 R139, -RZ, R83.H0_H0 ;  /* 0x20000053ff8b2230 */ /* 0x000fc40000004100 */
[----:B------:R-:W-:Y:S01]  /*50a0*/  @P2 FMUL.FTZ R154, R135, R130 ;  /* 0x00000082879a2220 */ /* 0x000fe20000410000 */
[----:B------:R-:W-:Y:S02]  /*50b0*/  @P5 HADD2.F32 R135, -RZ, R81.H1_H1 ;  /* 0x30000051ff875230 */ /* 0x000fe40000004100 */
[----:B------:R-:W-:Y:S01]  /*50c0*/  @P1 FMUL.FTZ R143, R134, R123 ;  /* 0x0000007b868f1220 */ /* 0x000fe20000410000 */
[----:B------:R-:W-:Y:S01]  /*50d0*/  @P4 HADD2.F32 R134, -RZ, R82.H0_H0 ;  /* 0x20000052ff864230 */ /* 0x000fe20000004100 */
[----:B------:R-:W-:Y:S01]  /*50e0*/  F2FP.F16.F32.PACK_AB R81, RZ, R148 ;  /* 0x00000094ff51723e */ /* 0x000fe200000000ff */
[----:B------:R-:W-:Y:S01]  /*50f0*/  @P1 HADD2.F32 R136, -RZ, R83.H1_H1 ;  /* 0x30000053ff881230 */ /* 0x000fe20000004100 */
[----:B------:R-:W-:Y:S01]  /*5100*/  F2FP.F16.F32.PACK_AB R82, RZ, R144 ;  /* 0x00000090ff52723e */ /* 0x000fe200000000ff */
[----:B0-----:R-:W-:Y:S01]  /*5110*/  IMAD.WIDE.U32 R102, R121, 0x10, R96 ;  /* 0x0000001079667825 */ /* 0x001fe200078e0060 */
[----:B------:R-:W-:Y:S02]  /*5120*/  F2FP.F16.F32.PACK_AB R83, RZ, R142 ;  /* 0x0000008eff53723e */ /* 0x000fe400000000ff */
[----:B------:R-:W-:Y:S01]  /*5130*/  F2FP.F16.F32.PACK_AB R97, R141, R80 ;  /* 0x000000508d61723e */ /* 0x000fe200000000ff */
[----:B------:R-:W-:Y:S01]  /*5140*/  HFMA2 R141, -RZ, RZ, 0, 0 ;  /* 0x00000000ff8d7431 */ /* 0x000fe200000001ff */
[----:B------:R-:W-:Y:S01]  /*5150*/  F2FP.F16.F32.PACK_AB R96, R138, R99 ;  /* 0x000000638a60723e */ /* 0x000fe200000000ff */
[----:B-1----:R-:W-:Y:S01]  /*5160*/  IMAD.WIDE.U32 R100, R121, 0x10, R100 ;  /* 0x0000001079647825 */ /* 0x002fe200078e0064 */
[----:B------:R-:W-:-:S02]  /*5170*/  F2FP.F16.F32.PACK_AB R121, RZ, R98 ;  /* 0x00000062ff79723e */ /* 0x000fc400000000ff */
[----:B------:R-:W-:Y:S01]  /*5180*/  PRMT R80, R150, 0x5410, R152 ;  /* 0x0000541096507816 */ /* 0x000fe20000000098 */
[----:B------:R-:W-:Y:S01]  /*5190*/  @P2 FMUL.FTZ R141, R130, R139 ;  /* 0x0000008b828d2220 */ /* 0x000fe20000410000 */
[----:B------:R-:W-:Y:S02]  /*51a0*/  PRMT R81, R81, 0x5410, R146 ;  /* 0x0000541051517816 */ /* 0x000fe40000000092 */
[----:B------:R-:W-:Y:S01]  /*51b0*/  PRMT R82, R82, 0x5410, R140 ;  /* 0x0000541052527816 */ /* 0x000fe2000000008c */
[----:B------:R-:W-:Y:S01]  /*51c0*/  FADD.FTZ R78, R78, R141 ;  /* 0x0000008d4e4e7221 */ /* 0x000fe20000010000 */
[----:B------:R-:W-:Y:S01]  /*51d0*/  PRMT R83, R83, 0x5410, R121 ;  /* 0x0000541053537816 */ /* 0x000fe20000000079 */
[----:B------:R-:W-:Y:S01]  /*51e0*/  HFMA2 R121, -RZ, RZ, 0, 0 ;  /* 0x00000000ff797431 */ /* 0x000fe200000001ff */
[----:B------:R-:W-:Y:S02]  /*51f0*/  F2FP.F16.F32.PACK_AB R98, R145, R156 ;  /* 0x0000009c9162723e */ /* 0x000fe400000000ff */
[----:B------:R-:W-:Y:S01]  /*5200*/  F2FP.F16.F32.PACK_AB R99, R143, R154 ;  /* 0x0000009a8f63723e */ /* 0x000fe200000000ff */
[----:B------:R4:W-:Y:S01]  /*5210*/  STG.E.128 desc[UR6][R100.64], R80 ;  /* 0x0000005064007986 */ /* 0x0009e2000c101d06 */
[----:B------:R-:W-:Y:S01]  /*5220*/  MOV R138, RZ ;  /* 0x000000ff008a7202 */ /* 0x000fe20000000f00 */
[----:B------:R-:W-:Y:S01]  /*5230*/  @P5 FMUL.FTZ R138, R128, R135 ;  /* 0x00000087808a5220 */ /* 0x000fe20000410000 */
[----:B------:R-:W-:Y:S01]  /*5240*/  MOV R140, RZ ;  /* 0x000000ff008c7202 */ /* 0x000fe20000000f00 */
[----:B------:R4:W-:Y:S01]  /*5250*/  STG.E.128 desc[UR6][R102.64], R96 ;  /* 0x0000006066007986 */ /* 0x0009e2000c101d06 */
[----:B------:R-:W-:Y:S01]  /*5260*/  MOV R142, RZ ;  /* 0x000000ff008e7202 */ /* 0x000fe20000000f00 */
[----:B------:R-:W-:Y:S01]  /*5270*/  @P4 FMUL.FTZ R121, R133, R134 ;  /* 0x0000008685794220 */ /* 0x000fe20000410000 */
[----:B------:R-:W-:Y:S01]  /*5280*/  @P3 FMUL.FTZ R140, R132, R137 ;  /* 0x00000089848c3220 */ /* 0x000fe20000410000 */
[----:B------:R-:W-:Y:S01]  /*5290*/  @P1 FMUL.FTZ R142, R123, R136 ;  /* 0x000000887b8e1220 */ /* 0x000fe20000410000 */
[----:B------:R-:W-:Y:S01]  /*52a0*/  FADD.FTZ R75, R75, R138 ;  /* 0x0000008a4b4b7221 */ /* 0x000fe20000010000 */
[----:B------:R-:W-:Y:S01]  /*52b0*/  FADD.FTZ R76, R76, R121 ;  /* 0x000000794c4c7221 */ /* 0x000fe20000010000 */
[----:B------:R-:W-:Y:S01]  /*52c0*/  FADD.FTZ R77, R77, R140 ;  /* 0x0000008c4d4d7221 */ /* 0x000fe20000010000 */
[----:B------:R-:W-:-:S07]  /*52d0*/  FADD.FTZ R79, R79, R142 ;  /* 0x0000008e4f4f7221 */ /* 0x000fce0000010000 */
.L_x_1495:
[----:B------:R-:W-:Y:S05]  /*52e0*/  BSYNC.RECONVERGENT B0 ;  /* 0x0000000000007941 */ /* 0x000fea0003800200 */
.L_x_1489:
[----:B01234-:R-:W0:Y:S02]  /*52f0*/  LDC.64 R96, c[0x0][0x380] ;  /* 0x0000e000ff607b82 */ /* 0x01fe240000000a00 */
[----:B0-----:R-:W-:-:S04]  /*5300*/  LEA R0, R96, R0, 0x2 ;  /* 0x0000000060007211 */ /* 0x001fc800078e10ff */
[----:B------:R-:W-:-:S13]  /*5310*/  ISETP.GE.AND P1, PT, R0, R97, PT ;  /* 0x000000610000720c */ /* 0x000fda0003f26270 */
[----:B------:R-:W-:Y:S05]  /*5320*/  @!P1 BRA `(.L_x_1503) ;  /* 0xffffffb000989947 */ /* 0x000fea000383ffff */
.L_x_1483:
        /* <DEDUP_REMOVED lines=16> */
[----:B0-----:R-:W-:Y:S01]  /*5430*/  LEA R7, R7, R6, 0x18 ;  /* 0x0000000607077211 */ /* 0x001fe200078ec0ff */
[----:B-1----:R-:W-:Y:S01]  /*5440*/  IMAD R3, R3, UR4, RZ ;  /* 0x0000000403037c24 */ /* 0x002fe2000f8e02ff */
[----:B------:R-:W0:Y:S02]  /*5450*/  LDCU.64 UR4, c[0x0][0x460] ;  /* 0x00008c00ff0477ac */ /* 0x000e240008000a00 */
[----:B------:R-:W-:-:S02]  /*5460*/  IADD3 R0, PT, PT, R0, R7, RZ ;  /* 0x0000000700007210 */ /* 0x000fc40007ffe0ff */
[----:B------:R-:W-:Y:S02]  /*5470*/  LEA R7, R4, R7, 0x2 ;  /* 0x0000000704077211 */ /* 0x000fe400078e10ff */
[----:B------:R-:W-:Y:S01]  /*5480*/  IADD3 R18, P4, PT, R3, R4, RZ ;  /* 0x0000000403127210 */ /* 0x000fe20007f9e0ff */
[----:B------:R1:W-:Y:S03]  /*5490*/  STS.128 [R0], R52 ;  /* 0x0000003400007388 */ /* 0x0003e60000000c00 */
[----:B-----5:R-:W-:Y:S01]  /*54a0*/  IADD3.X R21, PT, PT, RZ, RZ, RZ, P4, !PT ;  /* 0x000000ffff157210 */ /* 0x020fe200027fe4ff */
[----:B------:R3:W-:Y:S04]  /*54b0*/  STS.128 [R0+0x10], R56 ;  /* 0x0000103800007388 */ /* 0x0007e80000000c00 */
[----:B------:R-:W-:Y:S04]  /*54c0*/  STS.128 [R0+0x400], R60 ;  /* 0x0004003c00007388 */ /* 0x000fe80000000c00 */
[----:B------:R-:W-:Y:S01]  /*54d0*/  STS.128 [R0+0x410], R64 ;  /* 0x0004104000007388 */ /* 0x000fe20000000c00 */
[----:B------:R-:W-:Y:S01]  /*54e0*/  BAR.SYNC.DEFER_BLOCKING 0x0 ;  /* 0x0000000000007b1d */ /* 0x000fe20000010000 */
[----:B-1----:R-:W-:-:S02]  /*54f0*/  SHF.L.U64.HI R54, R18, 0x2, R21 ;  /* 0x0000000212367819 */ /* 0x002fc40000010215 */
[----:B------:R-:W-:-:S04]  /*5500*/  SHF.L.U32 R52, R18, 0x2, RZ ;  /* 0x0000000212347819 */ /* 0x000fc800000006ff */
[C---:B--2---:R-:W-:Y:S02]  /*5510*/  IADD3 R34, P4, PT, R52.reuse, UR18, RZ ;  /* 0x0000001234227c10 */ /* 0x044fe4000ff9e0ff */
[----:B------:R-:W-:Y:S02]  /*5520*/  IADD3 R32, P5, PT, R52, UR16, RZ ;  /* 0x0000001034207c10 */ /* 0x000fe4000ffbe0ff */
[C---:B---3--:R-:W-:Y:S02]  /*5530*/  IADD3.X R57, PT, PT, R54.reuse, UR19, RZ, P4, !PT ;  /* 0x0000001336397c10 */ /* 0x048fe4000a7fe4ff */
        /* <DEDUP_REMOVED lines=33> */
[----:B---3--:R-:W-:Y:S01]  /*5750*/  FADD.FTZ R9, R3, R14 ;  /* 0x0000000e03097221 */ /* 0x008fe20000010000 */
[----:B------:R-:W-:Y:S02]  /*5760*/  IADD3 R14, P4, PT, R52, UR4, RZ ;  /* 0x00000004340e7c10 */ /* 0x000fe4000ff9e0ff */
        /* <DEDUP_REMOVED lines=65> */
[----:B------:R-:W-:Y:S01]  /*5b80*/  FADD.FTZ R6, R6, R43 ;  /* 0x0000002b06067221 */ /* 0x000fe20000010000 */
[----:B------:R-:W-:Y:S01]  /*5b90*/  FADD.FTZ R8, R8, R45 ;  /* 0x0000002d08087221 */ /* 0x000fe20000010000 */
[----:B------:R-:W-:Y:S01]  /*5ba0*/  FADD.FTZ R0, R0, R47 ;  /* 0x0000002f00007221 */ /* 0x000fe20000010000 */
[----:B------:R-:W-:Y:S01]  /*5bb0*/  FADD.FTZ R10, R13, R10 ;  /* 0x0000000a0d0a7221 */ /* 0x000fe20000010000 */
[----:B------:R-:W-:Y:S01]  /*5bc0*/  IADD3.X R13, PT, PT, R54, UR5, RZ, P4, !PT ;  /* 0x00000005360d7c10 */ /* 0x000fe2000a7fe4ff */
[----:B------:R-:W-:Y:S01]  /*5bd0*/  FADD.FTZ R49, R6, R49 ;  /* 0x0000003106317221 */ /* 0x000fe20000010000 */
[----:B0-----:R-:W-:Y:S01]  /*5be0*/  FADD.FTZ R8, R8, R51 ;  /* 0x0000003308087221 */ /* 0x001fe20000010000 */
[----:B-1----:R-:W-:Y:S01]  /*5bf0*/  FADD.FTZ R53, R0, R53 ;  /* 0x0000003500357221 */ /* 0x002fe20000010000 */
[----:B---3--:R-:W-:Y:S06]  /*5c00*/  @!P3 BRA `(.L_x_1505) ;  /* 0x00000000003cb947 */ /* 0x008fec0003800000 */
[----:B------:R-:W-:Y:S02]  /*5c10*/  MOV R2, R34 ;  /* 0x0000002200027202 */ /* 0x000fe40000000f00 */
[----:B------:R-:W-:Y:S02]  /*5c20*/  MOV R3, R57 ;  /* 0x0000003900037202 */ /* 0x000fe40000000f00 */
[----:B------:R-:W-:Y:S02]  /*5c30*/  MOV R4, R32 ;  /* 0x0000002000047202 */ /* 0x000fe40000000f00 */
[----:B------:R-:W-:Y:S01]  /*5c40*/  MOV R5, R55 ;  /* 0x0000003700057202 */ /* 0x000fe20000000f00 */
[----:B------:R0:W-:Y:S01]  /*5c50*/  STG.E desc[UR6][R2.64], R35 ;  /* 0x0000002302007986 */ /* 0x0001e2000c101906 */
[----:B------:R-:W-:Y:S02]  /*5c60*/  MOV R6, R14 ;  /* 0x0000000e00067202 */ /* 0x000fe40000000f00 */
[----:B--2---:R-:W-:Y:S01]  /*5c70*/  MOV R7, R13 ;  /* 0x0000000d00077202 */ /* 0x004fe20000000f00 */
        /* <DEDUP_REMOVED lines=8> */
.L_x_1505:
[----:B------:R-:W-:Y:S05]  /*5d00*/  BSYNC.RECONVERGENT B0 ;  /* 0x0000000000007941 */ /* 0x000fea0003800200 */
.L_x_1504:
        /* <DEDUP_REMOVED lines=18> */
.L_x_1507:
[----:B------:R-:W-:Y:S05]  /*5e30*/  BSYNC.RECONVERGENT B0 ;  /* 0x0000000000007941 */ /* 0x000fea0003800200 */
.L_x_1506:
        /* <DEDUP_REMOVED lines=18> */
.L_x_1509:
[----:B------:R-:W-:Y:S05]  /*5f60*/  BSYNC.RECONVERGENT B0 ;  /* 0x0000000000007941 */ /* 0x000fea0003800200 */
.L_x_1508:
        /* <DEDUP_REMOVED lines=12> */
.L_x_1488:
        /* <DEDUP_REMOVED lines=8> */
.L_x_1511:
[----:B------:R-:W-:Y:S05]  /*60b0*/  BSYNC B0 ;  /* 0x0000000000007941 */ /* 0x000fea0003800000 */
.L_x_1510:
        /* <DEDUP_REMOVED lines=8> */
.L_x_1512:
[----:B------:R-:W-:Y:S01]  /*6140*/  FADD.FTZ R98, R98, R97 ;  /* 0x0000006162627221 */ /* 0x000fe20000010000 */
[----:B------:R-:W-:-:S04]  /*6150*/  HFMA2 R130, -RZ, RZ, 0, 1.1920928955078125e-07 ;  /* 0x00000002ff827431 */ /* 0x000fc800000001ff */
[----:B------:R-:W-:Y:S02]  /*6160*/  MOV R131, R98 ;  /* 0x0000006200837202 */ /* 0x000fe40000000f00 */
[----:B------:R-:W-:-:S07]  /*6170*/  MOV R99, R129 ;  /* 0x0000008100637202 */ /* 0x000fce0000000f00 */
[----:B------:R-:W-:Y:S05]  /*6180*/  WARPSYNC.COLLECTIVE R128, `(.L_x_1513) ;  /* 0x0000000080087348 */ /* 0x000fea0003c00000 */
[----:B------:R0:W1:Y:S02]  /*6190*/  SHFL.BFLY P2, R129, R131, R130, R133 ;  /* 0x0c00008283817389 */ /* 0x0000640000040085 */
[----:B01----:R-:W-:Y:S05]  /*61a0*/  ENDCOLLECTIVE ;  /* 0x000000000000791b */ /* 0x003fea0003800000 */
.L_x_1513:
[----:B------:R-:W-:-:S05]  /*61b0*/  FADD.FTZ R99, R99, R96 ;  /* 0x0000006063637221 */ /* 0x000fca0000010000 */
[----:B------:R-:W-:Y:S02]  /*61c0*/  MOV R131, R99 ;  /* 0x0000006300837202 */ /* 0x000fe40000000f00 */
[----:B------:R-:W-:-:S07]  /*61d0*/  MOV R101, R129 ;  /* 0x0000008100657202 */ /* 0x000fce0000000f00 */
[----:B------:R-:W-:Y:S05]  /*61e0*/  WARPSYNC.COLLECTIVE R128, `(.L_x_1514) ;  /* 0x0000000080087348 */ /* 0x000fea0003c00000 */
[----:B------:R0:W1:Y:S02]  /*61f0*/  SHFL.BFLY P2, R129, R131, R130, R133 ;  /* 0x0c00008283817389 */ /* 0x0000640000040085 */
[----:B01----:R-:W-:Y:S05]  /*6200*/  ENDCOLLECTIVE ;  /* 0x000000000000791b */ /* 0x003fea0003800000 */
.L_x_1514:
[----:B------:R-:W-:Y:S01]  /*6210*/  FADD.FTZ R101, R98, R101 ;  /* 0x0000006562657221 */ /* 0x000fe20000010000 */
[----:B------:R-:W-:-:S04]  /*6220*/  HFMA2 R130, -RZ, RZ, 0, 2.384185791015625e-07 ;  /* 0x00000004ff827431 */ /* 0x000fc800000001ff */
[----:B------:R-:W-:Y:S02]  /*6230*/  MOV R131, R101 ;  /* 0x0000006500837202 */ /* 0x000fe40000000f00 */
[----:B------:R-:W-:-:S07]  /*6240*/  MOV R100, R129 ;  /* 0x0000008100647202 */ /* 0x000fce0000000f00 */
[----:B------:R-:W-:Y:S05]  /*6250*/  WARPSYNC.COLLECTIVE R128, `(.L_x_1515) ;  /* 0x0000000080087348 */ /* 0x000fea0003c00000 */
[----:B------:R0:W1:Y:S02]  /*6260*/  SHFL.BFLY P2, R129, R131, R130, R133 ;  /* 0x0c00008283817389 */ /* 0x0000640000040085 */
[----:B01----:R-:W-:Y:S05]  /*6270*/  ENDCOLLECTIVE ;  /* 0x000000000000791b */ /* 0x003fea0003800000 */
.L_x_1515:
[----:B------:R-:W-:-:S05]  /*6280*/  FADD.FTZ R100, R99, R100 ;  /* 0x0000006463647221 */ /* 0x000fca0000010000 */
[----:B------:R-:W-:Y:S02]  /*6290*/  MOV R131, R100 ;  /* 0x0000006400837202 */ /* 0x000fe40000000f00 */
[----:B------:R-:W-:-:S07]  /*62a0*/  MOV R102, R129 ;  /* 0x0000008100667202 */ /* 0x000fce0000000f00 */
[----:B------:R-:W-:Y:S05]  /*62b0*/  WARPSYNC.COLLECTIVE R128, `(.L_x_1516) ;  /* 0x0000000080087348 */ /* 0x000fea0003c00000 */
[----:B------:R0:W1:Y:S02]  /*62c0*/  SHFL.BFLY P2, R129, R131, R130, R133 ;  /* 0x0c00008283817389 */ /* 0x0000640000040085 */
[----:B01----:R-:W-:Y:S05]  /*62d0*/  ENDCOLLECTIVE ;  /* 0x000000000000791b */ /* 0x003fea0003800000 */
.L_x_1516:
[----:B------:R-:W-:Y:S01]  /*62e0*/  FADD.FTZ R102, R101, R102 ;  /* 0x0000006665667221 */ /* 0x000fe20000010000 */
[----:B------:R-:W-:-:S04]  /*62f0*/  HFMA2 R130, -RZ, RZ, 0, 4.76837158203125e-07 ;  /* 0x00000008ff827431 */ /* 0x000fc800000001ff */
[----:B------:R-:W-:Y:S02]  /*6300*/  MOV R131, R102 ;  /* 0x0000006600837202 */ /* 0x000fe40000000f00 */
[----:B------:R-:W-:-:S07]  /*6310*/  MOV R103, R129 ;  /* 0x0000008100677202 */ /* 0x000fce0000000f00 */
[----:B------:R-:W-:Y:S05]  /*6320*/  WARPSYNC.COLLECTIVE R128, `(.L_x_1517) ;  /* 0x0000000080087348 */ /* 0x000fea0003c00000 */
[----:B------:R0:W1:Y:S02]  /*6330*/  SHFL.BFLY P2, R129, R131, R130, R133 ;  /* 0x0c00008283817389 */ /* 0x0000640000040085 */
[----:B01----:R-:W-:Y:S05]  /*6340*/  ENDCOLLECTIVE ;  /* 0x000000000000791b */ /* 0x003fea0003800000 */
.L_x_1517:
[----:B------:R-:W-:-:S05]  /*6350*/  FADD.FTZ R103, R100, R103 ;  /* 0x0000006764677221 */ /* 0x000fca0000010000 */
[----:B------:R-:W-:Y:S02]  /*6360*/  MOV R131, R103 ;  /* 0x0000006700837202 */ /* 0x000fe40000000f00 */
[----:B------:R-:W-:-:S07]  /*6370*/  MOV R97, R129 ;  /* 0x0000008100617202 */ /* 0x000fce0000000f00 */
[----:B------:R-:W-:Y:S05]  /*6380*/  WARPSYNC.COLLECTIVE R128, `(.L_x_1518) ;  /* 0x0000000080087348 */ /* 0x000fea0003c00000 */
[----:B------:R0:W1:Y:S02]  /*6390*/  SHFL.BFLY P2, R129, R131, R130, R133 ;  /* 0x0c00008283817389 */ /* 0x0000640000040085 */
[----:B01----:R-:W-:Y:S05]  /*63a0*/  ENDCOLLECTIVE ;  /* 0x000000000000791b */ /* 0x003fea0003800000 */
.L_x_1518:
[----:B------:R-:W-:Y:S01]  /*63b0*/  FADD.FTZ R97, R102, R97 ;  /* 0x0000006166617221 */ /* 0x000fe20000010000 */
[----:B------:R-:W-:-:S04]  /*63c0*/  HFMA2 R130, -RZ, RZ, 0, 9.5367431640625e-07 ;  /* 0x00000010ff827431 */ /* 0x000fc800000001ff */
[----:B------:R-:W-:Y:S02]  /*63d0*/  MOV R131, R97 ;  /* 0x0000006100837202 */ /* 0x000fe40000000f00 */
[----:B------:R-:W-:-:S07]  /*63e0*/  MOV R96, R129 ;  /* 0x0000008100607202 */ /* 0x000fce0000000f00 */
[----:B------:R-:W-:Y:S05]  /*63f0*/  WARPSYNC.COLLECTIVE R128, `(.L_x_1519) ;  /* 0x0000000080087348 */ /* 0x000fea0003c00000 */
[----:B------:R0:W1:Y:S02]  /*6400*/  SHFL.BFLY P2, R129, R131, R130, R133 ;  /* 0x0c00008283817389 */ /* 0x0000640000040085 */
[----:B01----:R-:W-:Y:S05]  /*6410*/  ENDCOLLECTIVE ;  /* 0x000000000000791b */ /* 0x003fea0003800000 */
.L_x_1519:
[----:B------:R-:W-:-:S05]  /*6420*/  FADD.FTZ R96, R103, R96 ;  /* 0x0000006067607221 */ /* 0x000fca0000010000 */
[----:B------:R-:W-:Y:S02]  /*6430*/  MOV R131, R96 ;  /* 0x0000006000837202 */ /* 0x000fe40000000f00 */
[----:B------:R-:W-:-:S07]  /*6440*/  MOV R98, R129 ;  /* 0x0000008100627202 */ /* 0x000fce0000000f00 */
[----:B------:R-:W-:Y:S05]  /*6450*/  WARPSYNC.COLLECTIVE R128, `(.L_x_1520) ;  /* 0x0000000080087348 */ /* 0x000fea0003c00000 */
[----:B------:R0:W1:Y:S02]  /*6460*/  SHFL.BFLY P2, R129, R131, R130, R133 ;  /* 0x0c00008283817389 */ /* 0x0000640000040085 */
[----:B01----:R-:W-:Y:S05]  /*6470*/  ENDCOLLECTIVE ;  /* 0x000000000000791b */ /* 0x003fea0003800000 */
.L_x_1520:
[----:B------:R-:W-:Y:S01]  /*6480*/  MOV R99, R129 ;  /* 0x0000008100637202 */ /* 0x000fe20000000f00 */
[----:B------:R-:W-:Y:S06]  /*6490*/  BRA `(.L_x_1521) ;  /* 0xffffffb000007947 */ /* 0x000fec000383ffff */
.L_x_1522:
        /* <DEDUP_REMOVED lines=14> */
.L_x_11182:


//--------------------- .text._ZN10layer_norm13ln_bwd_kernelINS_13Kernel_traitsI6__halfS2_S2_S2_fjLj512ELj1ELj4ELj1ELj16ENS_18Kernel_traits_baseILj512ES2_S2_S2_S2_fjLj128EEEEELb1ELb1ELb0ELb1EEEvNS_9BwdParamsE --------------------------
	.section	.text._ZN10layer_norm13ln_bwd_kernelINS_13Kernel_traitsI6__halfS2_S2_S2_fjLj512ELj1ELj4ELj1ELj16ENS_18Kernel_traits_baseILj512ES2_S2_S2_S2_fjLj128EEEEELb1ELb1ELb0ELb1EEEvNS_9BwdParamsE,"ax",@progbits
	.align	128
        .global         _ZN10layer_norm13ln_bwd_kernelINS_13Kernel_traitsI6__halfS2_S2_S2_fjLj512ELj1ELj4ELj1ELj16ENS_18Kernel_traits_baseILj512ES2_S2_S2_S2_fjLj128EEEEELb1ELb1ELb0ELb1EEEvNS_9BwdParamsE
        .type           _ZN10layer_norm13ln_bwd_kernelINS_13Kernel_traitsI6__halfS2_S2_S2_fjLj512ELj1ELj4ELj1ELj16ENS_18Kernel_traits_baseILj512ES2_S2_S2_S2_fjLj128EEEEELb1ELb1ELb0ELb1EEEvNS_9BwdParamsE,@function
        .size           _ZN10layer_norm13ln_bwd_kernelINS_13Kernel_traitsI6__halfS2_S2_S2_fjLj512ELj1ELj4ELj1ELj16ENS_18Kernel_traits_baseILj512ES2_S2_S2_S2_fjLj128EEEEELb1ELb1ELb0ELb1EEEvNS_9BwdParamsE,(.L_x_11183 - _ZN10layer_norm13ln_bwd_kernelINS_13Kernel_traitsI6__halfS2_S2_S2_fjLj512ELj1ELj4ELj1ELj16ENS_18Kernel_traits_baseILj512ES2_S2_S2_S2_fjLj128EEEEELb1ELb1ELb0ELb1EEEvNS_9BwdParamsE)
        .other          _ZN10layer_norm13ln_bwd_kernelINS_13Kernel_traitsI6__halfS2_S2_S2_fjLj512ELj1ELj4ELj1ELj16ENS_18Kernel_traits_baseILj512ES2_S2_S2_S2_fjLj128EEEEELb1ELb1ELb0ELb1EEEvNS_9BwdParamsE,@"STO_CUDA_ENTRY STV_DEFAULT"
_ZN10layer_norm13ln_bwd_kernelINS_13Kernel_traitsI6__halfS2_S2_S2_fjLj512ELj1ELj4ELj1ELj16ENS_18Kernel_traits_baseILj512ES2_S2_S2_S2_fjLj128EEEEELb1ELb1ELb0ELb1EEEvNS_9BwdParamsE:
.text._ZN10layer_norm13ln_bwd_kernelINS_13Kernel_traitsI6__halfS2_S2_S2_fjLj512ELj1ELj4ELj1ELj16ENS_18Kernel_traits_baseILj512ES2_S2_S2_S2_fjLj128EEEEELb1ELb1ELb0ELb1EEEvNS_9BwdParamsE:
        /* <DEDUP_REMOVED lines=46> */
[----:B------:R0:W5:Y:S01]  /*02e0*/  LDG.E.128 R60, desc[UR6][R2.64+0x200] ;  /* 0x00020006023c7981 */ /* 0x000162000c1e1d00 */
[----:B--2---:R-:W-:-:S03]  /*02f0*/  IMAD.WIDE.U32 R16, R5, 0x10, R16 ;  /* 0x0000001005107825 */ /* 0x004fc600078e0010 */
[----:B------:R0:W5:Y:S04]  /*0300*/  LDG.E.128 R12, desc[UR6][R2.64] ;  /* 0x00000006020c7981 */ /* 0x000168000c1e1d00 */
[----:B------:R0:W5:Y:S04]  /*0310*/  LDG.E.128 R8, desc[UR6][R16.64+0x200] ;  /* 0x0002000610087981 */ /* 0x000168000c1e1d00 */
[----:B------:R0:W5:Y:S01]  /*0320*/  LDG.E.128 R4, desc[UR6][R16.64] ;  /* 0x0000000610047981 */ /* 0x000162000c1e1d00 */
[----:B-1----:R-:W-:Y:S01]  /*0330*/  ISETP.NE.U32.AND P0, PT, RZ, UR8, PT ;  /* 0x00000008ff007c0c */ /* 0x002fe2000bf05070 */
[----:B------:R-:W-:Y:S01]  /*0340*/  HFMA2 R96, -RZ, RZ, 0, 0 ;  /* 0x00000000ff607431 */ /* 0x000fe200000001ff */
[----:B------:R-:W-:Y:S01]  /*0350*/  BSSY B1, `(.L_x_1525) ;  /* 0x0000547000017945 */ /* 0x000fe20003800000 */
[----:B------:R-:W-:-:S02]  /*0360*/  CS2R R84, SRZ ;  /* 0x0000000000547805 */ /* 0x000fc4000001ff00 */
[----:B------:R-:W-:Y:S02]  /*0370*/  ISETP.NE.AND.EX P0, PT, RZ, UR9, PT, P0 ;  /* 0x00000009ff007c0c */ /* 0x000fe4000bf05300 */
        /* <DEDUP_REMOVED lines=22> */
[----:B0-----:R-:W-:-:S07]  /*04e0*/  CS2R R46, SRZ ;  /* 0x00000000002e7805 */ /* 0x001fce000001ff00 */
.L_x_1539:
        /* <DEDUP_REMOVED lines=74> */
[--C-:B------:R-:W-:Y:S02]  /*0990*/  HADD2.F32 R138, -RZ, R43.reuse.H0_H0 ;  /* 0x2000002bff8a7230 */ /* 0x100fe40000004100 */
[----:B------:R-:W-:Y:S01]  /*09a0*/  FADD.FTZ R140, -R0, R35 ;  /* 0x00000023008c7221 */ /* 0x000fe20000010100 */
[----:B------:R-:W-:Y:S02]  /*09b0*/  HADD2.F32 R0, -RZ, R12.H0_H0 ;  /* 0x2000000cff007230 */ /* 0x000fe40000004100 */
[C---:B-----5:R-:W-:Y:S01]  /*09c0*/  FMUL.FTZ R125, R101.reuse, R110 ;  /* 0x0000006e657d7220 */ /* 0x060fe20000410000 */
[----:B------:R-:W-:Y:S02]  /*09d0*/  HADD2.F32 R129, -RZ, R43.H1_H1 ;  /* 0x3000002bff817230 */ /* 0x000fe40000004100 */
[----:B------:R-:W-:Y:S01]  /*09e0*/  FMUL.FTZ R123, R101, R156 ;  /* 0x0000009c657b7220 */ /* 0x000fe20000410000 */
[----:B------:R-:W-:-:S02]  /*09f0*/  HADD2.F32 R30, -RZ, R36.H1_H1 ;  /* 0x30000024ff1e7230 */ /* 0x000fc40000004100 */
[----:B------:R-:W-:Y:S01]  /*0a00*/  FMUL.FTZ R127, R0, R29 ;  /* 0x0000001d007f7220 */ /* 0x000fe20000410000 */
[----:B------:R-:W-:Y:S02]  /*0a10*/  HADD2.F32 R128, -RZ, R38.H1_H1 ;  /* 0x30000026ff807230 */ /* 0x000fe40000004100 */
[C---:B------:R-:W-:Y:S01]  /*0a20*/  FMUL.FTZ R0, R101.reuse, R108 ;  /* 0x0000006c65007220 */ /* 0x040fe20000410000 */
[----:B------:R-:W-:Y:S02]  /*0a30*/  HADD2.F32 R35, -RZ, R12.H1_H1 ;  /* 0x3000000cff237230 */ /* 0x000fe40000004100 */
[C---:B------:R-:W-:Y:S01]  /*0a40*/  FMUL.FTZ R112, R101.reuse, R112 ;  /* 0x0000007065707220 */ /* 0x040fe20000410000 */
[----:B------:R-:W-:Y:S02]  /*0a50*/  HADD2.F32 R43, -RZ, R14.H1_H1 ;  /* 0x3000000eff2b7230 */ /* 0x000fe40000004100 */
[----:B------:R-:W-:Y:S01]  /*0a60*/  FMUL.FTZ R114, R101, R114 ;  /* 0x0000007265727220 */ /* 0x000fe20000410000 */
[----:B------:R-:W-:-:S02]  /*0a70*/  HADD2.F32 R28, -RZ, R37.H0_H0 ;  /* 0x20000025ff1c7230 */ /* 0x000fc40000004100 */
[----:B------:R-:W-:Y:S01]  /*0a80*/  FMUL.FTZ R124, R35, R30 ;  /* 0x0000001e237c7220 */ /* 0x000fe20000410000 */
[----:B------:R-:W-:Y:S02]  /*0a90*/  HADD2.F32 R120, -RZ, R37.H1_H1 ;  /* 0x30000025ff787230 */ /* 0x000fe40000004100 */
[----:B------:R-:W-:Y:S01]  /*0aa0*/  FADD.FTZ R35, RZ, R127 ;  /* 0x0000007fff237221 */ /* 0x000fe20000010000 */
[----:B------:R-:W-:Y:S02]  /*0ab0*/  HADD2.F32 R32, -RZ, R38.H0_H0 ;  /* 0x20000026ff207230 */ /* 0x000fe40000004100 */
[----:B------:R-:W-:Y:S01]  /*0ac0*/  FMUL.FTZ R38, R43, R128 ;  /* 0x000000802b267220 */ /* 0x000fe20000410000 */
[----:B------:R-:W-:Y:S02]  /*0ad0*/  HADD2.F32 R37, -RZ, R13.H0_H0 ;  /* 0x2000000dff257230 */ /* 0x000fe40000004100 */
[----:B------:R-:W-:Y:S01]  /*0ae0*/  FMUL.FTZ R43, R101, R158 ;  /* 0x0000009e652b7220 */ /* 0x000fe20000410000 */
[----:B------:R-:W-:Y:S01]  /*0af0*/  FFMA.FTZ R158, R0, R127, RZ ;  /* 0x0000007f009e7223 */ /* 0x000fe200000100ff */
[----:B------:R-:W-:-:S02]  /*0b00*/  HADD2.F32 R126, -RZ, R39.H0_H0 ;  /* 0x20000027ff7e7230 */ /* 0x000fc40000004100 */
[----:B------:R-:W-:Y:S01]  /*0b10*/  FADD.FTZ R35, R35, R124 ;  /* 0x0000007c23237221 */ /* 0x000fe20000010000 */
[----:B------:R-:W-:Y:S02]  /*0b20*/  HADD2.F32 R132, -RZ, R39.H1_H1 ;  /* 0x30000027ff847230 */ /* 0x000fe40000004100 */
[----:B------:R-:W-:Y:S01]  /*0b30*/  FFMA.FTZ R158, R43, R124, R158 ;  /* 0x0000007c2b9e7223 */ /* 0x000fe2000001009e */
[--C-:B------:R-:W-:Y:S02]  /*0b40*/  HADD2.F32 R136, -RZ, R42.reuse.H0_H0 ;  /* 0x2000002aff887230 */ /* 0x100fe40000004100 */
[----:B------:R-:W-:Y:S01]  /*0b50*/  FMUL.FTZ R116, R101, R116 ;  /* 0x0000007465747220 */ /* 0x000fe20000410000 */
[----:B------:R-:W-:Y:S02]  /*0b60*/  HADD2.F32 R121, -RZ, R42.H1_H1 ;  /* 0x3000002aff797230 */ /* 0x000fe40000004100 */
[----:B------:R-:W-:Y:S01]  /*0b70*/  FMUL.FTZ R42, R37, R28 ;  /* 0x0000001c252a7220 */ /* 0x000fe20000410000 */
[----:B------:R-:W-:-:S02]  /*0b80*/  HADD2.F32 R39, -RZ, R13.H1_H1 ;  /* 0x3000000dff277230 */ /* 0x000fc40000004100 */
[----:B------:R-:W-:Y:S01]  /*0b90*/  FMUL.FTZ R37, R101, R150 ;  /* 0x0000009665257220 */ /* 0x000fe20000410000 */
[--C-:B------:R-:W-:Y:S02]  /*0ba0*/  HADD2.F32 R134, -RZ, R41.reuse.H0_H0 ;  /* 0x20000029ff867230 */ /* 0x100fe40000004100 */
[----:B------:R-:W-:Y:S01]  /*0bb0*/  FADD.FTZ R35, R35, R42 ;  /* 0x0000002a23237221 */ /* 0x000fe20000010000 */
[----:B------:R-:W-:Y:S02]  /*0bc0*/  HADD2.F32 R33, -RZ, R41.H1_H1 ;  /* 0x30000029ff217230 */ /* 0x000fe40000004100 */
[----:B------:R-:W-:Y:S01]  /*0bd0*/  FMUL.FTZ R122, R39, R120 ;  /* 0x00000078277a7220 */ /* 0x000fe20000410000 */
[----:B------:R-:W-:Y:S02]  /*0be0*/  HADD2.F32 R41, -RZ, R14.H0_H0 ;  /* 0x2000000eff297230 */ /* 0x000fe40000004100 */
[----:B------:R-:W-:Y:S01]  /*0bf0*/  FFMA.FTZ R158, R125, R42, R158 ;  /* 0x0000002a7d9e7223 */ /* 0x000fe2000001009e */
[----:B------:R-:W-:-:S02]  /*0c00*/  HADD2.F32 R115, -RZ, R63.H0_H0 ;  /* 0x2000003fff737230 */ /* 0x000fc40000004100 */
[----:B------:R-:W-:Y:S01]  /*0c10*/  FADD.FTZ R35, R35, R122 ;  /* 0x0000007a23237221 */ /* 0x000fe20000010000 */
[--C-:B------:R-:W-:Y:S02]  /*0c20*/  HADD2.F32 R130, -RZ, R40.reuse.H0_H0 ;  /* 0x20000028ff827230 */ /* 0x100fe40000004100 */
[----:B------:R-:W-:Y:S01]  /*0c30*/  FFMA.FTZ R158, R123, R122, R158 ;  /* 0x0000007a7b9e7223 */ /* 0x000fe2000001009e */
[----:B------:R-:W-:Y:S02]  /*0c40*/  HADD2.F32 R31, -RZ, R40.H1_H1 ;  /* 0x30000028ff1f7230 */ /* 0x000fe40000004100 */
[----:B------:R-:W-:Y:S01]  /*0c50*/  FMUL.FTZ R40, R41, R32 ;  /* 0x0000002029287220 */ /* 0x000fe20000410000 */
[----:B------:R-:W-:Y:S01]  /*0c60*/  FMUL.FTZ R41, R101, R154 ;  /* 0x0000009a65297220 */ /* 0x000fe20000410000 */
[--C-:B------:R-:W-:Y:S02]  /*0c70*/  HADD2.F32 R105, -RZ, R15.reuse.H0_H0 ;  /* 0x2000000fff697230 */ /* 0x100fe40000004100 */
[----:B------:R-:W-:Y:S01]  /*0c80*/  FMUL.FTZ R110, R115, R138 ;  /* 0x0000008a736e7220 */ /* 0x000fe20000410000 */
[----:B------:R-:W-:Y:S01]  /*0c90*/  FADD.FTZ R115, R35, R40 ;  /* 0x0000002823737221 */ /* 0x000fe20000010000 */
[----:B------:R-:W-:Y:S01]  /*0ca0*/  FMUL.FTZ R39, R101, R152 ;  /* 0x0000009865277220 */ /* 0x000fe20000410000 */
[----:B------:R-:W-:Y:S01]  /*0cb0*/  FFMA.FTZ R158, R41, R40, R158 ;  /* 0x00000028299e7223 */ /* 0x000fe2000001009e */
[----:B------:R-:W-:-:S02]  /*0cc0*/  HADD2.F32 R107, -RZ, R15.H1_H1 ;  /* 0x3000000fff6b7230 */ /* 0x000fc40000004100 */
[----:B------:R-:W-:Y:S01]  /*0cd0*/  FMUL.FTZ R36, R105, R126 ;  /* 0x0000007e69247220 */ /* 0x000fe20000410000 */
[----:B------:R-:W-:Y:S01]  /*0ce0*/  FADD.FTZ R117, R115, R38 ;  /* 0x0000002673757221 */ /* 0x000fe20000010000 */
[----:B------:R-:W-:Y:S01]  /*0cf0*/  FFMA.FTZ R158, R39, R38, R158 ;  /* 0x00000026279e7223 */ /* 0x000fe2000001009e */
[----:B------:R-:W-:Y:S02]  /*0d00*/  HADD2.F32 R109, -RZ, R60.H0_H0 ;  /* 0x2000003cff6d7230 */ /* 0x000fe40000004100 */
[----:B------:R-:W-:Y:S01]  /*0d10*/  FMUL.FTZ R34, R107, R132 ;  /* 0x000000846b227220 */ /* 0x000fe20000410000 */
[----:B------:R-:W-:Y:S02]  /*0d20*/  HADD2.F32 R113, -RZ, R62.H0_H0 ;  /* 0x2000003eff717230 */ /* 0x000fe40000004100 */
[----:B------:R-:W-:Y:S01]  /*0d30*/  FADD.FTZ R119, R117, R36 ;  /* 0x0000002475777221 */ /* 0x000fe20000010000 */
[----:B------:R-:W-:Y:S01]  /*0d40*/  FMUL.FTZ R35, R101, R148 ;  /* 0x0000009465237220 */ /* 0x000fe20000410000 */
[----:B------:R-:W-:Y:S01]  /*0d50*/  FFMA.FTZ R158, R37, R36, R158 ;  /* 0x00000024259e7223 */ /* 0x000fe2000001009e */
[----:B------:R-:W-:Y:S01]  /*0d60*/  FMUL.FTZ R104, R109, R130 ;  /* 0x000000826d687220 */ /* 0x000fe20000410000 */
[----:B------:R-:W-:Y:S01]  /*0d70*/  FMUL.FTZ R108, R113, R136 ;  /* 0x00000088716c7220 */ /* 0x000fe20000410000 */
[----:B------:R-:W-:Y:S01]  /*0d80*/  FADD.FTZ R131, R119, R34 ;  /* 0x0000002277837221 */ /* 0x000fe20000010000 */
[----:B------:R-:W-:Y:S01]  /*0d90*/  FMUL.FTZ R113, R101, R146 ;  /* 0x0000009265717220 */ /* 0x000fe20000410000 */
[----:B------:R-:W-:Y:S01]  /*0da0*/  FFMA.FTZ R158, R35, R34, R158 ;  /* 0x00000022239e7223 */ /* 0x000fe2000001009e */
[----:B------:R-:W-:-:S02]  /*0db0*/  HADD2.F32 R111, -RZ, R61.H0_H0 ;  /* 0x2000003dff6f7230 */ /* 0x000fc40000004100 */
[----:B------:R-:W-:Y:S01]  /*0dc0*/  FMUL.FTZ R117, R101, R142 ;  /* 0x0000008e65757220 */ /* 0x000fe20000410000 */
[----:B------:R-:W-:Y:S01]  /*0dd0*/  FMUL.FTZ R105, R106, R31 ;  /* 0x0000001f6a697220 */ /* 0x000fe20000410000 */
[----:B------:R-:W-:Y:S01]  /*0de0*/  FADD.FTZ R142, R131, R104 ;  /* 0x00000068838e7221 */ /* 0x000fe20000010000 */
[----:B------:R-:W-:Y:S01]  /*0df0*/  FFMA.FTZ R131, R113, R104, R158 ;  /* 0x0000006871837223 */ /* 0x000fe2000001009e */
[----:B------:R-:W-:Y:S01]  /*0e00*/  FMUL.FTZ R119, R101, R118 ;  /* 0x0000007665777220 */ /* 0x000fe20000410000 */
[----:B------:R-:W-:Y:S01]  /*0e10*/  FMUL.FTZ R106, R111, R134 ;  /* 0x000000866f6a7220 */ /* 0x000fe20000410000 */
[C---:B------:R-:W-:Y:S01]  /*0e20*/  FMUL.FTZ R118, R101.reuse, R140 ;  /* 0x0000008c65767220 */ /* 0x040fe20000410000 */
        /* <DEDUP_REMOVED lines=34> */
[----:B------:R-:W-:Y:S06]  /*1050*/  BRA `(.L_x_1527) ;  /* 0x0000000800947947 */ /* 0x000fec0003800000 */
.L_x_1526:
        /* <DEDUP_REMOVED lines=59> */
[--C-:B------:R-:W-:Y:S02]  /*1410*/  HADD2.F32 R138, -RZ, R43.reuse.H0_H0 ;  /* 0x2000002bff8a7230 */ /* 0x100fe40000004100 */
[----:B------:R-:W-:Y:S02]  /*1420*/  HADD2.F32 R129, -RZ, R43.H1_H1 ;  /* 0x3000002bff817230 */ /* 0x000fe40000004100 */
[----:B------:R-:W-:Y:S02]  /*1430*/  HADD2.F32 R30, -RZ, R36.H1_H1 ;  /* 0x30000024ff1e7230 */ /* 0x000fe40000004100 */
[----:B------:R-:W-:Y:S02]  /*1440*/  HADD2.F32 R128, -RZ, R38.H1_H1 ;  /* 0x30000026ff807230 */ /* 0x000fe40000004100 */
[----:B------:R-:W-:-:S02]  /*1450*/  HADD2.F32 R35, -RZ, R12.H1_H1 ;  /* 0x3000000cff237230 */ /* 0x000fc40000004100 */
[----:B------:R-:W-:Y:S02]  /*1460*/  HADD2.F32 R43, -RZ, R14.H1_H1 ;  /* 0x3000000eff2b7230 */ /* 0x000fe40000004100 */
[----:B------:R-:W-:Y:S01]  /*1470*/  FMUL.FTZ R127, R0, R29 ;  /* 0x0000001d007f7220 */ /* 0x000fe20000410000 */
[----:B-----5:R-:W-:Y:S01]  /*1480*/  FMUL.FTZ R0, R101, R108 ;  /* 0x0000006c65007220 */ /* 0x020fe20000410000 */
[--C-:B------:R-:W-:Y:S02]  /*1490*/  HADD2.F32 R28, -RZ, R37.reuse.H0_H0 ;  /* 0x20000025ff1c7230 */ /* 0x100fe40000004100 */
[----:B------:R-:W-:Y:S01]  /*14a0*/  FMUL.FTZ R124, R35, R30 ;  /* 0x0000001e237c7220 */ /* 0x000fe20000410000 */
[----:B------:R-:W-:Y:S02]  /*14b0*/  HADD2.F32 R120, -RZ, R37.H1_H1 ;  /* 0x30000025ff787230 */ /* 0x000fe40000004100 */
[----:B------:R-:W-:Y:S02]  /*14c0*/  HADD2.F32 R32, -RZ, R38.H0_H0 ;  /* 0x20000026ff207230 */ /* 0x000fe40000004100 */
[----:B------:R-:W-:Y:S01]  /*14d0*/  FMUL.FTZ R38, R43, R128 ;  /* 0x000000802b267220 */ /* 0x000fe20000410000 */
[----:B------:R-:W-:-:S02]  /*14e0*/  HADD2.F32 R37, -RZ, R13.H0_H0 ;  /* 0x2000000dff257230 */ /* 0x000fc40000004100 */
[----:B------:R-:W-:Y:S01]  /*14f0*/  FMUL.FTZ R43, R101, R158 ;  /* 0x0000009e652b7220 */ /* 0x000fe20000410000 */
[----:B------:R-:W-:Y:S01]  /*1500*/  FADD.FTZ R35, RZ, R127 ;  /* 0x0000007fff237221 */ /* 0x000fe20000010000 */
[----:B------:R-:W-:Y:S01]  /*1510*/  FFMA.FTZ R158, R0, R127, RZ ;  /* 0x0000007f009e7223 */ /* 0x000fe200000100ff */
[--C-:B------:R-:W-:Y:S02]  /*1520*/  HADD2.F32 R126, -RZ, R39.reuse.H0_H0 ;  /* 0x20000027ff7e7230 */ /* 0x100fe40000004100 */
[----:B------:R-:W-:Y:S02]  /*1530*/  HADD2.F32 R132, -RZ, R39.H1_H1 ;  /* 0x30000027ff847230 */ /* 0x000fe40000004100 */
[----:B------:R-:W-:Y:S01]  /*1540*/  FADD.FTZ R35, R35, R124 ;  /* 0x0000007c23237221 */ /* 0x000fe20000010000 */
[--C-:B------:R-:W-:Y:S02]  /*1550*/  HADD2.F32 R136, -RZ, R42.reuse.H0_H0 ;  /* 0x2000002aff887230 */ /* 0x100fe40000004100 */
[----:B------:R-:W-:-:S02]  /*1560*/  HADD2.F32 R121, -RZ, R42.H1_H1 ;  /* 0x3000002aff797230 */ /* 0x000fc40000004100 */
[----:B------:R-:W-:Y:S01]  /*1570*/  FMUL.FTZ R42, R37, R28 ;  /* 0x0000001c252a7220 */ /* 0x000fe20000410000 */
[----:B------:R-:W-:Y:S02]  /*1580*/  HADD2.F32 R39, -RZ, R13.H1_H1 ;  /* 0x3000000dff277230 */ /* 0x000fe40000004100 */
[----:B------:R-:W-:Y:S01]  /*1590*/  FMUL.FTZ R125, R101, R110 ;  /* 0x0000006e657d7220 */ /* 0x000fe20000410000 */
[----:B------:R-:W-:Y:S01]  /*15a0*/  FFMA.FTZ R158, R43, R124, R158 ;  /* 0x0000007c2b9e7223 */ /* 0x000fe2000001009e */
[--C-:B------:R-:W-:Y:S02]  /*15b0*/  HADD2.F32 R134, -RZ, R41.reuse.H0_H0 ;  /* 0x20000029ff867230 */ /* 0x100fe40000004100 */
[----:B------:R-:W-:Y:S02]  /*15c0*/  HADD2.F32 R33, -RZ, R41.H1_H1 ;  /* 0x30000029ff217230 */ /* 0x000fe40000004100 */
[----:B------:R-:W-:Y:S01]  /*15d0*/  FMUL.FTZ R122, R39, R120 ;  /* 0x00000078277a7220 */ /* 0x000fe20000410000 */
[----:B------:R-:W-:-:S02]  /*15e0*/  HADD2.F32 R41, -RZ, R14.H0_H0 ;  /* 0x2000000eff297230 */ /* 0x000fc40000004100 */
[----:B------:R-:W-:Y:S01]  /*15f0*/  FADD.FTZ R35, R35, R42 ;  /* 0x0000002a23237221 */ /* 0x000fe20000010000 */
[----:B------:R-:W-:Y:S01]  /*1600*/  FMUL.FTZ R123, R101, R156 ;  /* 0x0000009c657b7220 */ /* 0x000fe20000410000 */
[----:B------:R-:W-:Y:S01]  /*1610*/  FFMA.FTZ R158, R125, R42, R158 ;  /* 0x0000002a7d9e7223 */ /* 0x000fe2000001009e */
[----:B------:R-:W-:Y:S02]  /*1620*/  HADD2.F32 R115, -RZ, R63.H0_H0 ;  /* 0x2000003fff737230 */ /* 0x000fe40000004100 */
[----:B------:R-:W-:Y:S01]  /*1630*/  FADD.FTZ R35, R35, R122 ;  /* 0x0000007a23237221 */ /* 0x000fe20000010000 */
[--C-:B------:R-:W-:Y:S02]  /*1640*/  HADD2.F32 R130, -RZ, R40.reuse.H0_H0 ;  /* 0x20000028ff827230 */ /* 0x100fe40000004100 */
[----:B------:R-:W-:Y:S02]  /*1650*/  HADD2.F32 R31, -RZ, R40.H1_H1 ;  /* 0x30000028ff1f7230 */ /* 0x000fe40000004100 */
[----:B------:R-:W-:Y:S01]  /*1660*/  FMUL.FTZ R40, R41, R32 ;  /* 0x0000002029287220 */ /* 0x000fe20000410000 */
[----:B------:R-:W-:Y:S01]  /*1670*/  FMUL.FTZ R41, R101, R154 ;  /* 0x0000009a65297220 */ /* 0x000fe20000410000 */
        /* <DEDUP_REMOVED lines=11> */
[----:B------:R-:W-:-:S02]  /*1730*/  HADD2.F32 R109, -RZ, R60.H0_H0 ;  /* 0x2000003cff6d7230 */ /* 0x000fc40000004100 */
        /* <DEDUP_REMOVED lines=14> */
[----:B------:R-:W-:Y:S01]  /*1820*/  FMUL.FTZ R112, R101, R112 ;  /* 0x0000007065707220 */ /* 0x000fe20000410000 */
        /* <DEDUP_REMOVED lines=10> */
[----:B------:R-:W-:-:S02]  /*18d0*/  FFMA.FTZ R131, R115, R106, R140 ;  /* 0x0000006a73837223 */ /* 0x000fc4000001008c */
[----:B------:R-:W-:Y:S02]  /*18e0*/  FADD.FTZ R133, R146, R107 ;  /* 0x0000006b92857221 */ /* 0x000fe40000010000 */
[----:B------:R-:W-:Y:S01]  /*18f0*/  FFMA.FTZ R140, R114, R107, R131 ;  /* 0x0000006b728c7223 */ /* 0x000fe20000010083 */
[----:B------:R-:W-:Y:S01]  /*1900*/  FMUL.FTZ R109, R162, R121 ;  /* 0x00000079a26d7220 */ /* 0x000fe20000410000 */
[----:B------:R-:W-:Y:S01]  /*1910*/  FADD.FTZ R150, R133, R108 ;  /* 0x0000006c85967221 */ /* 0x000fe20000010000 */
[----:B------:R-:W-:Y:S01]  /*1920*/  FMUL.FTZ R116, R101, R116 ;  /* 0x0000007465747220 */ /* 0x000fe20000410000 */
[----:B------:R-:W-:Y:S02]  /*1930*/  FFMA.FTZ R131, R117, R108, R140 ;  /* 0x0000006c75837223 */ /* 0x000fe4000001008c */
[----:B------:R-:W-:Y:S02]  /*1940*/  FADD.FTZ R133, R150, R109 ;  /* 0x0000006d96857221 */ /* 0x000fe40000010000 */
[----:B------:R-:W-:Y:S01]  /*1950*/  FFMA.FTZ R140, R116, R109, R131 ;  /* 0x0000006d748c7223 */ /* 0x000fe20000010083 */
[----:B------:R-:W-:Y:S01]  /*1960*/  FMUL.FTZ R111, R164, R129 ;  /* 0x00000081a46f7220 */ /* 0x000fe20000410000 */
[----:B------:R-:W-:-:S02]  /*1970*/  FADD.FTZ R154, R133, R110 ;  /* 0x0000006e859a7221 */ /* 0x000fc40000010000 */
        /* <DEDUP_REMOVED lines=18> */
[----:B------:R-:W-:-:S07]  /*1aa0*/  FMUL.FTZ R140, R118, R129 ;  /* 0x00000081768c7220 */ /* 0x000fce0000410000 */
.L_x_1527:
        /* <DEDUP_REMOVED lines=52> */
.L_x_1551:
        /* <DEDUP_REMOVED lines=19> */
[----:B------:R-:W-:Y:S01]  /*1f20*/  UMOV UR4, UR5 ;  /* 0x0000000500047c82 */ /* 0x000fe20008000000 */
[----:B------:R-:W-:Y:S01]  /*1f30*/  FMUL.FTZ R127, R101, R0 ;  /* 0x00000000657f7220 */ /* 0x000fe20000410000 */
[----:B------:R-:W-:Y:S01]  /*1f40*/  FADD.FTZ R130, -R125, R42 ;  /* 0x0000002a7d827221 */ /* 0x000fe20000010100 */
[----:B------:R-:W-:Y:S01]  /*1f50*/  FMUL.FTZ R125, R101, R128 ;  /* 0x00000080657d7220 */ /* 0x000fe20000410000 */
[----:B------:R-:W-:-:S02]  /*1f60*/  HFMA2 R43, -RZ, RZ, 0, 0 ;  /* 0x00000000ff2b7431 */ /* 0x000fc400000001ff */
[-C--:B------:R-:W-:Y:S01]  /*1f70*/  FMUL.FTZ R127, R127, R102.reuse ;  /* 0x000000667f7f7220 */ /* 0x080fe20000410000 */
[----:B------:R-:W-:Y:S01]  /*1f80*/  LOP3.LUT P4, RZ, R44, 0xff0000, RZ, 0xc0, !PT ;  /* 0x00ff00002cff7812 */ /* 0x000fe2000788c0ff */
[--C-:B-----5:R-:W-:Y:S02]  /*1f90*/  @P2 HADD2.F32 R0, -RZ, R28.reuse.H0_H0 ;  /* 0x2000001cff002230 */ /* 0x120fe40000004100 */
[----:B------:R-:W-:Y:S01]  /*1fa0*/  FMUL.FTZ R125, R125, R102 ;  /* 0x000000667d7d7220 */ /* 0x000fe20000410000 */
[----:B------:R-:W-:Y:S02]  /*1fb0*/  @P3 HADD2.F32 R128, -RZ, R28.H1_H1 ;  /* 0x3000001cff803230 */ /* 0x000fe40000004100 */
[----:B------:R-:W-:Y:S01]  /*1fc0*/  FMUL.FTZ R133, R127, UR4 ;  /* 0x000000047f857c20 */ /* 0x000fe20008410000 */
[----:B------:R-:W-:Y:S01]  /*1fd0*/  @P2 HADD2.F32 R28, -RZ, R4.H0_H0 ;  /* 0x20000004ff1c2230 */ /* 0x000fe20000004100 */
[----:B------:R-:W-:Y:S01]  /*1fe0*/  CS2R R126, SRZ ;  /* 0x00000000007e7805 */ /* 0x000fe2000001ff00 */
[----:B------:R-:W-:-:S02]  /*1ff0*/  HFMA2 R124, -RZ, RZ, 0, 0 ;  /* 0x00000000ff7c7431 */ /* 0x000fc400000001ff */
[----:B------:R-:W-:Y:S02]  /*2000*/  @P3 HADD2.F32 R129, -RZ, R4.H1_H1 ;  /* 0x30000004ff813230 */ /* 0x000fe40000004100 */
[----:B------:R-:W-:Y:S01]  /*2010*/  @P2 FMUL.FTZ R43, R133, R0 ;  /* 0x00000000852b2220 */ /* 0x000fe20000410000 */
[----:B------:R-:W-:Y:S01]  /*2020*/  FMUL.FTZ R132, R125, UR4 ;  /* 0x000000047d847c20 */ /* 0x000fe20008410000 */
[----:B------:R-:W-:Y:S01]  /*2030*/  @P2 FMUL.FTZ R127, R133, R28 ;  /* 0x0000001c857f2220 */ /* 0x000fe20000410000 */
[----:B------:R-:W-:Y:S01]  /*2040*/  ISETP.GE.U32.AND P2, PT, R44, RZ, PT ;  /* 0x000000ff2c00720c */ /* 0x000fe20003f46070 */
[----:B------:R-:W-:Y:S01]  /*2050*/  FMUL.FTZ R131, R101, R130 ;  /* 0x0000008265837220 */ /* 0x000fe20000410000 */
[----:B------:R-:W-:Y:S01]  /*2060*/  MOV R0, RZ ;  /* 0x000000ff00007202 */ /* 0x000fe20000000f00 */
[C---:B------:R-:W-:Y:S01]  /*2070*/  @P3 FMUL.FTZ R0, R132.reuse, R128 ;  /* 0x0000008084003220 */ /* 0x040fe20000410000 */
[----:B------:R-:W-:Y:S01]  /*2080*/  @P3 FMUL.FTZ R124, R132, R129 ;  /* 0x00000081847c3220 */ /* 0x000fe20000410000 */
[--C-:B------:R-:W-:Y:S01]  /*2090*/  FFMA.FTZ R123, R121, R123, R120.reuse ;  /* 0x0000007b797b7223 */ /* 0x100fe20000010078 */
[----:B------:R-:W-:Y:S01]  /*20a0*/  LOP3.LUT P3, RZ, R45, 0xff0000, RZ, 0xc0, !PT ;  /* 0x00ff00002dff7812 */ /* 0x000fe2000786c0ff */
[----:B------:R-:W-:Y:S01]  /*20b0*/  FMUL.FTZ R131, R131, R102 ;  /* 0x0000006683837220 */ /* 0x000fe20000410000 */
[----:B------:R-:W-:Y:S01]  /*20c0*/  ISETP.GE.U32.AND.EX P2, PT, R45, 0x1000000, PT, P2 ;  /* 0x010000002d00780c */ /* 0x000fe20003f46120 */
[----:B------:R-:W-:Y:S01]  /*20d0*/  FFMA.FTZ R41, R121, R41, R120 ;  /* 0x0000002979297223 */ /* 0x000fe20000010078 */
[----:B------:R-:W-:Y:S01]  /*20e0*/  FADD.FTZ R122, -R123, R122 ;  /* 0x0000007a7b7a7221 */ /* 0x000fe20000010100 */
[----:B------:R-:W-:-:S02]  /*20f0*/  @P4 HADD2.F32 R130, -RZ, R29.H0_H0 ;  /* 0x2000001dff824230 */ /* 0x000fc40000004100 */
[----:B------:R-:W-:Y:S01]  /*2100*/  FMUL.FTZ R131, R131, UR4 ;  /* 0x0000000483837c20 */ /* 0x000fe20008410000 */
[----:B------:R-:W-:Y:S02]  /*2110*/  @P4 HADD2.F32 R125, -RZ, R5.H0_H0 ;  /* 0x20000005ff7d4230 */ /* 0x000fe40000004100 */
[----:B------:R-:W-:Y:S01]  /*2120*/  FADD.FTZ R40, -R41, R40 ;  /* 0x0000002829287221 */ /* 0x000fe20000010100 */
[--C-:B------:R-:W-:Y:S01]  /*2130*/  FFMA.FTZ R41, R121, R35, R120.reuse ;  /* 0x0000002379297223 */ /* 0x100fe20000010078 */
[----:B------:R-:W-:Y:S01]  /*2140*/  FMUL.FTZ R35, R101, R122 ;  /* 0x0000007a65237220 */ /* 0x000fe20000410000 */
[----:B------:R-:W-:Y:S01]  /*2150*/  MOV R42, RZ ;  /* 0x000000ff002a7202 */ /* 0x000fe20000000f00 */
[----:B------:R-:W-:Y:S01]  /*2160*/  FFMA.FTZ R39, R121, R39, R120 ;  /* 0x0000002779277223 */ /* 0x000fe20000010078 */
[----:B------:R-:W-:Y:S01]  /*2170*/  LOP3.LUT P5, RZ, R45, 0xff, RZ, 0xc0, !PT ;  /* 0x000000ff2dff7812 */ /* 0x000fe200078ac0ff */
[C---:B------:R-:W-:Y:S01]  /*2180*/  @P4 FMUL.FTZ R42, R131.reuse, R130 ;  /* 0x00000082832a4220 */ /* 0x040fe20000410000 */
[----:B------:R-:W-:Y:S01]  /*2190*/  @P4 FMUL.FTZ R126, R131, R125 ;  /* 0x0000007d837e4220 */ /* 0x000fe20000410000 */
[----:B------:R-:W-:Y:S01]  /*21a0*/  LOP3.LUT P6, RZ, R44, 0xff000000, RZ, 0xc0, !PT ;  /* 0xff0000002cff7812 */ /* 0x000fe200078cc0ff */
[----:B------:R-:W-:Y:S01]  /*21b0*/  FMUL.FTZ R35, R35, R102 ;  /* 0x0000006623237220 */ /* 0x000fe20000410000 */
[----:B------:R-:W-:Y:S01]  /*21c0*/  LOP3.LUT P4, RZ, R45, 0xff00, RZ, 0xc0, !PT ;  /* 0x0000ff002dff7812 */ /* 0x000fe2000788c0ff */
[----:B------:R-:W-:Y:S01]  /*21d0*/  FADD.FTZ R38, -R39, R38 ;  /* 0x0000002627267221 */ /* 0x000fe20000010100 */
[----:B------:R-:W-:Y:S01]  /*21e0*/  FADD.FTZ R130, -R41, R34 ;  /* 0x0000002229827221 */ /* 0x000fe20000010100 */
[----:B------:R-:W-:-:S02]  /*21f0*/  @P3 HADD2.F32 R39, -RZ, R31.H0_H0 ;  /* 0x2000001fff273230 */ /* 0x000fc40000004100 */
[----:B------:R-:W-:Y:S01]  /*2200*/  FFMA.FTZ R37, R121, R37, R120 ;  /* 0x0000002579257223 */ /* 0x000fe20000010078 */
[----:B------:R-:W-:Y:S02]  /*2210*/  @P2 HADD2.F32 R41, -RZ, R31.H1_H1 ;  /* 0x3000001fff292230 */ /* 0x000fe40000004100 */
[----:B------:R-:W-:Y:S01]  /*2220*/  FMUL.FTZ R31, R101, R40 ;  /* 0x00000028651f7220 */ /* 0x000fe20000410000 */
[----:B------:R-:W-:Y:S01]  /*2230*/  FMUL.FTZ R122, R35, UR4 ;  /* 0x00000004237a7c20 */ /* 0x000fe20008410000 */
[----:B------:R-:W-:Y:S01]  /*2240*/  FMUL.FTZ R35, R101, R38 ;  /* 0x0000002665237220 */ /* 0x000fe20000410000 */
[----:B------:R-:W-:Y:S01]  /*2250*/  FADD.FTZ R128, -R37, R36 ;  /* 0x0000002425807221 */ /* 0x000fe20000010100 */
[-C--:B------:R-:W-:Y:S01]  /*2260*/  FMUL.FTZ R31, R31, R102.reuse ;  /* 0x000000661f1f7220 */ /* 0x080fe20000410000 */
[----:B------:R-:W-:Y:S02]  /*2270*/  @P6 HADD2.F32 R29, -RZ, R29.H1_H1 ;  /* 0x3000001dff1d6230 */ /* 0x000fe40000004100 */
[----:B------:R-:W-:Y:S01]  /*2280*/  FMUL.FTZ R36, R35, R102 ;  /* 0x0000006623247220 */ /* 0x000fe20000410000 */
[----:B------:R-:W-:-:S02]  /*2290*/  @P5 HADD2.F32 R35, -RZ, R6.H0_H0 ;  /* 0x20000006ff235230 */ /* 0x000fc40000004100 */
[----:B------:R-:W-:Y:S01]  /*22a0*/  FMUL.FTZ R31, R31, UR4 ;  /* 0x000000041f1f7c20 */ /* 0x000fe20008410000 */
[----:B------:R-:W-:Y:S02]  /*22b0*/  HFMA2 R123, -RZ, RZ, 0, 0 ;  /* 0x00000000ff7b7431 */ /* 0x000fe400000001ff */
[--C-:B------:R-:W-:Y:S02]  /*22c0*/  @P4 HADD2.F32 R37, -RZ, R30.reuse.H1_H1 ;  /* 0x3000001eff254230 */ /* 0x100fe40000004100 */
[----:B------:R-:W-:Y:S01]  /*22d0*/  FMUL.FTZ R38, R36, UR4 ;  /* 0x0000000424267c20 */ /* 0x000fe20008410000 */
[----:B------:R-:W-:Y:S01]  /*22e0*/  @P5 HADD2.F32 R34, -RZ, R30.H0_H0 ;  /* 0x2000001eff225230 */ /* 0x000fe20000004100 */
[----:B------:R-:W-:Y:S02]  /*22f0*/  CS2R R44, SRZ ;  /* 0x00000000002c7805 */ /* 0x000fe4000001ff00 */
[----:B------:R-:W-:Y:S01]  /*2300*/  MOV R30, RZ ;  /* 0x000000ff001e7202 */ /* 0x000fe20000000f00 */
[----:B------:R-:W-:Y:S01]  /*2310*/  @P5 FMUL.FTZ R30, R31, R35 ;  /* 0x000000231f1e5220 */ /* 0x000fe20000410000 */
[----:B------:R-:W-:Y:S01]  /*2320*/  @P6 FMUL.FTZ R45, R122, R29 ;  /* 0x0000001d7a2d6220 */ /* 0x000fe20000410000 */
[----:B------:R-:W-:Y:S01]  /*2330*/  FMUL.FTZ R35, R101, R128 ;  /* 0x0000008065237220 */ /* 0x000fe20000410000 */
[----:B------:R-:W-:-:S02]  /*2340*/  HFMA2 R29, -RZ, RZ, 0, 0 ;  /* 0x00000000ff1d7431 */ /* 0x000fc400000001ff */
[----:B------:R-:W-:Y:S01]  /*2350*/  @P4 FMUL.FTZ R123, R38, R37 ;  /* 0x00000025267b4220 */ /* 0x000fe20000410000 */
[----:B------:R-:W-:Y:S02]  /*2360*/  @P6 HADD2.F32 R28, -RZ, R5.H1_H1 ;  /* 0x30000005ff1c6230 */ /* 0x000fe40000004100 */
[----:B------:R-:W-:Y:S01]  /*2370*/  FMUL.FTZ R37, R101, R130 ;  /* 0x0000008265257220 */ /* 0x000fe20000410000 */
[----:B------:R-:W-:Y:S01]  /*2380*/  FMUL.FTZ R35, R35, R102 ;  /* 0x0000006623237220 */ /* 0x000fe20000410000 */
[----:B------:R-:W-:Y:S02]  /*2390*/  @P3 HADD2.F32 R36, -RZ, R7.H0_H0 ;  /* 0x20000007ff243230 */ /* 0x000fe40000004100 */
[----:B------:R-:W-:Y:S01]  /*23a0*/  @P5 FMUL.FTZ R44, R31, R34 ;  /* 0x000000221f2c5220 */ /* 0x000fe20000410000 */
[----:B------:R-:W-:Y:S01]  /*23b0*/  FMUL.FTZ R37, R37, R102 ;  /* 0x0000006625257220 */ /* 0x000fe20000410000 */
[----:B------:R-:W-:Y:S01]  /*23c0*/  @P6 FMUL.FTZ R29, R122, R28 ;  /* 0x0000001c7a1d6220 */ /* 0x000fe20000410000 */
[----:B------:R-:W-:-:S02]  /*23d0*/  @P4 HADD2.F32 R28, -RZ, R6.H1_H1 ;  /* 0x30000006ff1c4230 */ /* 0x000fc40000004100 */
[----:B------:R-:W-:Y:S01]  /*23e0*/  FMUL.FTZ R40, R35, UR4 ;  /* 0x0000000423287c20 */ /* 0x000fe20008410000 */
[----:B------:R-:W-:Y:S02]  /*23f0*/  @P2 HADD2.F32 R35, -RZ, R7.H1_H1 ;  /* 0x30000007ff232230 */ /* 0x000fe40000004100 */
[----:B------:R-:W-:Y:S01]  /*2400*/  FMUL.FTZ R128, R37, UR4 ;  /* 0x0000000425807c20 */ /* 0x000fe20008410000 */
[----:B------:R-:W-:Y:S01]  /*2410*/  MOV R31, RZ ;  /* 0x000000ff001f7202 */ /* 0x000fe20000000f00 */
[----:B------:R-:W-:Y:S01]  /*2420*/  HFMA2 R122, -RZ, RZ, 0, 0 ;  /* 0x00000000ff7a7431 */ /* 0x000fe200000001ff */
[----:B------:R-:W-:Y:S01]  /*2430*/  MOV R34, RZ ;  /* 0x000000ff00227202 */ /* 0x000fe20000000f00 */
[----:B------:R-:W-:Y:S01]  /*2440*/  HFMA2 R125, -RZ, RZ, 0, 0 ;  /* 0x00000000ff7d7431 */ /* 0x000fe200000001ff */
[----:B------:R-:W-:Y:S01]  /*2450*/  MOV R129, RZ ;  /* 0x000000ff00817202 */ /* 0x000fe20000000f00 */
[----:B------:R-:W-:Y:S01]  /*2460*/  @P4 FMUL.FTZ R31, R38, R28 ;  /* 0x0000001c261f4220 */ /* 0x000fe20000410000 */
[----:B------:R-:W-:Y:S01]  /*2470*/  @P3 FMUL.FTZ R34, R40, R36 ;  /* 0x0000002428223220 */ /* 0x000fe20000410000 */
[----:B------:R-:W-:Y:S01]  /*2480*/  @P2 FMUL.FTZ R129, R128, R35 ;  /* 0x0000002380812220 */ /* 0x000fe20000410000 */
[----:B------:R-:W-:Y:S01]  /*2490*/  @P3 FMUL.FTZ R122, R40, R39 ;  /* 0x00000027287a3220 */ /* 0x000fe20000410000 */
[----:B------:R-:W-:Y:S01]  /*24a0*/  @P2 FMUL.FTZ R125, R128, R41 ;  /* 0x00000029807d2220 */ /* 0x000fe20000410000 */
[----:B------:R-:W-:-:S02]  /*24b0*/  F2FP.F16.F32.PACK_AB R30, R31, R30 ;  /* 0x0000001e1f1e723e */ /* 0x000fc400000000ff */
[----:B------:R-:W-:Y:S02]  /*24c0*/  F2FP.F16.F32.PACK_AB R29, R29, R126 ;  /* 0x0000007e1d1d723e */ /* 0x000fe400000000ff */
[----:B------:R-:W-:Y:S02]  /*24d0*/  F2FP.F16.F32.PACK_AB R28, R124, R127 ;  /* 0x0000007f7c1c723e */ /* 0x000fe400000000ff */
[----:B------:R-:W-:Y:S01]  /*24e0*/  F2FP.F16.F32.PACK_AB R31, R129, R34 ;  /* 0x00000022811f723e */ /* 0x000fe200000000ff */
[----:B------:R-:W-:Y:S06]  /*24f0*/  BRA `(.L_x_1531) ;  /* 0x0000000400987947 */ /* 0x000fec0003800000 */
.L_x_1530:
[C-C-:B------:R-:W-:Y:S01]  /*2500*/  FFMA.FTZ R0, R121.reuse, R0, R120.reuse ;  /* 0x0000000079007223 */ /* 0x140fe20000010078 */
[----:B------:R-:W-:Y:S01]  /*2510*/  LOP3.LUT P2, RZ, R44, 0xff, RZ, 0xc0, !PT ;  /* 0x000000ff2cff7812 */ /* 0x000fe2000784c0ff */
[C-C-:B------:R-:W-:Y:S01]  /*2520*/  FFMA.FTZ R25, R121.reuse, R43, R120.reuse ;  /* 0x0000002b79197223 */ /* 0x140fe20000010078 */
[----:B------:R-:W-:Y:S01]  /*2530*/  UMOV UR4, UR5 ;  /* 0x0000000500047c82 */ /* 0x000fe20008000000 */
[----:B------:R-:W-:Y:S01]  /*2540*/  FADD.FTZ R0, -R0, R127 ;  /* 0x0000007f00007221 */ /* 0x000fe20000010100 */
[C---:B------:R-:W-:Y:S01]  /*2550*/  LOP3.LUT P3, RZ, R44.reuse, 0xff00, RZ, 0xc0, !PT ;  /* 0x0000ff002cff7812 */ /* 0x040fe2000786c0ff */
[----:B------:R-:W-:Y:S02]  /*2560*/  HFMA2 R43, -RZ, RZ, 0, 0 ;  /* 0x00000000ff2b7431 */ /* 0x000fe400000001ff */
[----:B------:R-:W-:Y:S01]  /*2570*/  FFMA.FTZ R127, R121, R125, R120 ;  /* 0x0000007d797f7223 */ /* 0x000fe20000010078 */
[----:B------:R-:W-:Y:S01]  /*2580*/  FMUL.FTZ R27, R101, R0 ;  /* 0x00000000651b7220 */ /* 0x000fe20000410000 */
[----:B------:R-:W-:Y:S01]  /*2590*/  FADD.FTZ R26, -R25, R124 ;  /* 0x0000007c191a7221 */ /* 0x000fe20000010100 */
[----:B------:R-:W-:Y:S01]  /*25a0*/  LOP3.LUT P4, RZ, R44, 0xff0000, RZ, 0xc0, !PT ;  /* 0x00ff00002cff7812 */ /* 0x000fe2000788c0ff */
[----:B------:R-:W-:Y:S01]  /*25b0*/  FADD.FTZ R128, -R127, R42 ;  /* 0x0000002a7f807221 */ /* 0x000fe20000010100 */
[----:B------:R-:W-:Y:S01]  /*25c0*/  FMUL.FTZ R0, R27, R102 ;  /* 0x000000661b007220 */ /* 0x000fe20000410000 */
[----:B------:R-:W-:Y:S01]  /*25d0*/  FFMA.FTZ R123, R121, R123, R120 ;  /* 0x0000007b797b7223 */ /* 0x000fe20000010078 */
[----:B-----5:R-:W-:-:S02]  /*25e0*/  @P2 HADD2.F32 R24, -RZ, R28.H0_H0 ;  /* 0x2000001cff182230 */ /* 0x020fc40000004100 */
[----:B------:R-:W-:Y:S01]  /*25f0*/  FMUL.FTZ R25, R101, R128 ;  /* 0x0000008065197220 */ /* 0x000fe20000410000 */
[----:B------:R-:W-:Y:S01]  /*2600*/  FMUL.FTZ R125, R0, UR4 ;  /* 0x00000004007d7c20 */ /* 0x000fe20008410000 */
[----:B------:R-:W-:Y:S02]  /*2610*/  @P2 HADD2.F32 R128, -RZ, R4.H0_H0 ;  /* 0x20000004ff802230 */ /* 0x000fe40000004100 */
[----:B------:R-:W-:Y:S02]  /*2620*/  HFMA2 R0, -RZ, RZ, 0, 0 ;  /* 0x00000000ff007431 */ /* 0x000fe400000001ff */
[----:B------:R-:W-:Y:S02]  /*2630*/  @P3 HADD2.F32 R129, -RZ, R28.H1_H1 ;  /* 0x3000001cff813230 */ /* 0x000fe40000004100 */
[----:B------:R-:W-:Y:S01]  /*2640*/  @P2 FMUL.FTZ R43, R125, R24 ;  /* 0x000000187d2b2220 */ /* 0x000fe20000410000 */
[----:B------:R-:W-:Y:S01]  /*2650*/  FMUL.FTZ R24, R101, R26 ;  /* 0x0000001a65187220 */ /* 0x000fe20000410000 */
[----:B------:R-:W-:Y:S01]  /*2660*/  MOV R124, RZ ;  /* 0x000000ff007c7202 */ /* 0x000fe20000000f00 */
[----:B------:R-:W-:-:S02]  /*2670*/  @P3 HADD2.F32 R131, -RZ, R4.H1_H1 ;  /* 0x30000004ff833230 */ /* 0x000fc40000004100 */
[-C--:B------:R-:W-:Y:S01]  /*2680*/  FMUL.FTZ R28, R25, R102.reuse ;  /* 0x00000066191c7220 */ /* 0x080fe20000410000 */
[----:B------:R-:W-:Y:S01]  /*2690*/  FMUL.FTZ R26, R24, R102 ;  /* 0x00000066181a7220 */ /* 0x000fe20000410000 */
[----:B------:R-:W-:Y:S01]  /*26a0*/  LOP3.LUT P6, RZ, R44, 0xff000000, RZ, 0xc0, !PT ;  /* 0xff0000002cff7812 */ /* 0x000fe200078cc0ff */
[----:B------:R-:W-:Y:S01]  /*26b0*/  FFMA.FTZ R41, R121, R41, R120 ;  /* 0x0000002979297223 */ /* 0x000fe20000010078 */
[----:B------:R-:W-:Y:S01]  /*26c0*/  @P2 FMUL.FTZ R124, R125, R128 ;  /* 0x000000807d7c2220 */ /* 0x000fe20000410000 */
[----:B------:R-:W-:Y:S01]  /*26d0*/  FMUL.FTZ R26, R26, UR4 ;  /* 0x000000041a1a7c20 */ /* 0x000fe20008410000 */
[----:B------:R-:W-:Y:S01]  /*26e0*/  ISETP.GE.U32.AND P2, PT, R44, RZ, PT ;  /* 0x000000ff2c00720c */ /* 0x000fe20003f46070 */
[----:B------:R-:W-:Y:S01]  /*26f0*/  FADD.FTZ R122, -R123, R122 ;  /* 0x0000007a7b7a7221 */ /* 0x000fe20000010100 */
[----:B------:R-:W-:Y:S01]  /*2700*/  CS2R R126, SRZ ;  /* 0x00000000007e7805 */ /* 0x000fe2000001ff00 */
[----:B------:R-:W-:Y:S02]  /*2710*/  @P4 HADD2.F32 R133, -RZ, R29.H0_H0 ;  /* 0x2000001dff854230 */ /* 0x000fe40000004100 */
[----:B------:R-:W-:Y:S01]  /*2720*/  FMUL.FTZ R28, R28, UR4 ;  /* 0x000000041c1c7c20 */ /* 0x000fe20008410000 */
[----:B------:R-:W-:-:S02]  /*2730*/  @P4 HADD2.F32 R135, -RZ, R5.H0_H0 ;  /* 0x20000005ff874230 */ /* 0x000fc40000004100 */
[----:B------:R-:W-:Y:S01]  /*2740*/  FADD.FTZ R40, -R41, R40 ;  /* 0x0000002829287221 */ /* 0x000fe20000010100 */
[C---:B------:R-:W-:Y:S01]  /*2750*/  @P3 FMUL.FTZ R0, R26.reuse, R129 ;  /* 0x000000811a003220 */ /* 0x040fe20000410000 */
[----:B------:R-:W-:Y:S01]  /*2760*/  @P3 FMUL.FTZ R127, R26, R131 ;  /* 0x000000831a7f3220 */ /* 0x000fe20000410000 */
[--C-:B------:R-:W-:Y:S01]  /*2770*/  FFMA.FTZ R41, R121, R37, R120.reuse ;  /* 0x0000002579297223 */ /* 0x100fe20000010078 */
[----:B------:R-:W-:Y:S01]  /*2780*/  LOP3.LUT P5, RZ, R45, 0xff, RZ, 0xc0, !PT ;  /* 0x000000ff2dff7812 */ /* 0x000fe200078ac0ff */
[----:B------:R-:W-:Y:S01]  /*2790*/  FMUL.FTZ R37, R101, R122 ;  /* 0x0000007a65257220 */ /* 0x000fe20000410000 */
[----:B------:R-:W-:Y:S01]  /*27a0*/  LOP3.LUT P3, RZ, R45, 0xff0000, RZ, 0xc0, !PT ;  /* 0x00ff00002dff7812 */ /* 0x000fe2000786c0ff */
[--C-:B------:R-:W-:Y:S01]  /*27b0*/  FFMA.FTZ R39, R121, R39, R120.reuse ;  /* 0x0000002779277223 */ /* 0x100fe20000010078 */
[C---:B------:R-:W-:Y:S01]  /*27c0*/  ISETP.GE.U32.AND.EX P2, PT, R45.reuse, 0x1000000, PT, P2 ;  /* 0x010000002d00780c */ /* 0x040fe20003f46120 */
[C---:B------:R-:W-:Y:S01]  /*27d0*/  @P4 FMUL.FTZ R126, R28.reuse, R135 ;  /* 0x000000871c7e4220 */ /* 0x040fe20000410000 */
[----:B------:R-:W-:Y:S01]  /*27e0*/  MOV R42, RZ ;  /* 0x000000ff002a7202 */ /* 0x000fe20000000f00 */
[----:B------:R-:W-:Y:S01]  /*27f0*/  @P4 FMUL.FTZ R42, R28, R133 ;  /* 0x000000851c2a4220 */ /* 0x000fe20000410000 */
[----:B------:R-:W-:Y:S01]  /*2800*/  LOP3.LUT P4, RZ, R45, 0xff00, RZ, 0xc0, !PT ;  /* 0x0000ff002dff7812 */ /* 0x000fe2000788c0ff */
[----:B------:R-:W-:Y:S01]  /*2810*/  FFMA.FTZ R35, R121, R35, R120 ;  /* 0x0000002379237223 */ /* 0x000fe20000010078 */
[----:B------:R-:W-:Y:S01]  /*2820*/  FMUL.FTZ R26, R37, R102 ;  /* 0x00000066251a7220 */ /* 0x000fe20000410000 */
[----:B------:R-:W-:Y:S01]  /*2830*/  FADD.FTZ R38, -R39, R38 ;  /* 0x0000002627267221 */ /* 0x000fe20000010100 */
[----:B------:R-:W-:Y:S01]  /*2840*/  FMUL.FTZ R39, R101, R40 ;  /* 0x0000002865277220 */ /* 0x000fe20000410000 */
[----:B------:R-:W-:Y:S01]  /*2850*/  FADD.FTZ R130, -R35, R34 ;  /* 0x0000002223827221 */ /* 0x000fe20000010100 */
[----:B------:R-:W-:-:S02]  /*2860*/  @P6 HADD2.F32 R29, -RZ, R29.H1_H1 ;  /* 0x3000001dff1d6230 */ /* 0x000fc40000004100 */
[----:B------:R-:W-:Y:S01]  /*2870*/  FMUL.FTZ R34, R26, UR4 ;  /* 0x000000041a227c20 */ /* 0x000fe20008410000 */
[----:B------:R-:W-:Y:S01]  /*2880*/  CS2R R44, SRZ ;  /* 0x00000000002c7805 */ /* 0x000fe2000001ff00 */
[----:B------:R-:W-:Y:S01]  /*2890*/  FMUL.FTZ R38, R101, R38 ;  /* 0x0000002665267220 */ /* 0x000fe20000410000 */
[----:B------:R-:W-:Y:S01]  /*28a0*/  FMUL.FTZ R26, R39, R102 ;  /* 0x00000066271a7220 */ /* 0x000fe20000410000 */
[----:B------:R-:W-:Y:S01]  /*28b0*/  FADD.FTZ R128, -R41, R36 ;  /* 0x0000002429807221 */ /* 0x000fe20000010100 */
[----:B------:R-:W-:Y:S01]  /*28c0*/  @P6 FMUL.FTZ R45, R34, R29 ;  /* 0x0000001d222d6220 */ /* 0x000fe20000410000 */
[----:B------:R-:W-:Y:S02]  /*28d0*/  @P5 HADD2.F32 R35, -RZ, R30.H0_H0 ;  /* 0x2000001eff235230 */ /* 0x000fe40000004100 */
[----:B------:R-:W-:Y:S02]  /*28e0*/  HFMA2 R29, -RZ, RZ, 0, 0 ;  /* 0x00000000ff1d7431 */ /* 0x000fe400000001ff */
[----:B------:R-:W-:-:S02]  /*28f0*/  @P3 HADD2.F32 R131, -RZ, R31.H0_H0 ;  /* 0x2000001fff833230 */ /* 0x000fc40000004100 */
[----:B------:R-:W-:Y:S01]  /*2900*/  FMUL.FTZ R28, R38, R102 ;  /* 0x00000066261c7220 */ /* 0x000fe20000410000 */
[----:B------:R-:W-:Y:S02]  /*2910*/  @P2 HADD2.F32 R135, -RZ, R31.H1_H1 ;  /* 0x3000001fff872230 */ /* 0x000fe40000004100 */
[----:B------:R-:W-:Y:S01]  /*2920*/  FMUL.FTZ R26, R26, UR4 ;  /* 0x000000041a1a7c20 */ /* 0x000fe20008410000 */
[----:B------:R-:W-:Y:S02]  /*2930*/  @P5 HADD2.F32 R41, -RZ, R6.H0_H0 ;  /* 0x20000006ff295230 */ /* 0x000fe40000004100 */
[C---:B------:R-:W-:Y:S01]  /*2940*/  FMUL.FTZ R129, R101.reuse, R128 ;  /* 0x0000008065817220 */ /* 0x040fe20000410000 */
[----:B------:R-:W-:Y:S02]  /*2950*/  @P6 HADD2.F32 R31, -RZ, R5.H1_H1 ;  /* 0x30000005ff1f6230 */ /* 0x000fe40000004100 */
[----:B------:R-:W-:Y:S01]  /*2960*/  FMUL.FTZ R130, R101, R130 ;  /* 0x0000008265827220 */ /* 0x000fe20000410000 */
[----:B------:R-:W-:Y:S01]  /*2970*/  @P4 HADD2.F32 R125, -RZ, R30.H1_H1 ;  /* 0x3000001eff7d4230 */ /* 0x000fe20000004100 */
[----:B------:R-:W-:Y:S01]  /*2980*/  MOV R30, RZ ;  /* 0x000000ff001e7202 */ /* 0x000fe20000000f00 */
[----:B------:R-:W-:Y:S01]  /*2990*/  FMUL.FTZ R36, R28, UR4 ;  /* 0x000000041c247c20 */ /* 0x000fe20008410000 */
[C---:B------:R-:W-:Y:S01]  /*29a0*/  @P5 FMUL.FTZ R44, R26.reuse, R35 ;  /* 0x000000231a2c5220 */ /* 0x040fe20000410000 */
[----:B------:R-:W-:Y:S01]  /*29b0*/  @P5 FMUL.FTZ R30, R26, R41 ;  /* 0x000000291a1e5220 */ /* 0x000fe20000410000 */
[----:B------:R-:W-:Y:S01]  /*29c0*/  @P6 FMUL.FTZ R29, R34, R31 ;  /* 0x0000001f221d6220 */ /* 0x000fe20000410000 */
[-C--:B------:R-:W-:Y:S01]  /*29d0*/  FMUL.FTZ R26, R129, R102.reuse ;  /* 0x00000066811a7220 */ /* 0x080fe20000410000 */
[----:B------:R-:W-:Y:S01]  /*29e0*/  FMUL.FTZ R28, R130, R102 ;  /* 0x00000066821c7220 */ /* 0x000fe20000410000 */
[----:B------:R-:W-:-:S02]  /*29f0*/  HFMA2 R31, -RZ, RZ, 0, 0 ;  /* 0x00000000ff1f7431 */ /* 0x000fc400000001ff */
[----:B------:R-:W-:Y:S02]  /*2a00*/  @P4 HADD2.F32 R41, -RZ, R6.H1_H1 ;  /* 0x30000006ff294230 */ /* 0x000fe40000004100 */
[----:B------:R-:W-:Y:S01]  /*2a10*/  FMUL.FTZ R26, R26, UR4 ;  /* 0x000000041a1a7c20 */ /* 0x000fe20008410000 */
[--C-:B------:R-:W-:Y:S02]  /*2a20*/  @P3 HADD2.F32 R133, -RZ, R7.reuse.H0_H0 ;  /* 0x20000007ff853230 */ /* 0x100fe40000004100 */
[----:B------:R-:W-:Y:S01]  /*2a30*/  FMUL.FTZ R28, R28, UR4 ;  /* 0x000000041c1c7c20 */ /* 0x000fe20008410000 */
[----:B------:R-:W-:Y:S01]  /*2a40*/  @P2 HADD2.F32 R137, -RZ, R7.H1_H1 ;  /* 0x30000007ff892230 */ /* 0x000fe20000004100 */
[----:B------:R-:W-:Y:S01]  /*2a50*/  CS2R R34, SRZ ;  /* 0x0000000000227805 */ /* 0x000fe2000001ff00 */
[----:B------:R-:W-:Y:S01]  /*2a60*/  @P4 FMUL.FTZ R31, R36, R41 ;  /* 0x00000029241f4220 */ /* 0x000fe20000410000 */
[----:B------:R-:W-:Y:S01]  /*2a70*/  CS2R R122, SRZ ;  /* 0x00000000007a7805 */ /* 0x000fe2000001ff00 */
[----:B------:R-:W-:Y:S01]  /*2a80*/  @P3 FMUL.FTZ R34, R26, R133 ;  /* 0x000000851a223220 */ /* 0x000fe20000410000 */
[----:B------:R-:W-:Y:S01]  /*2a90*/  @P2 FMUL.FTZ R35, R28, R137 ;  /* 0x000000891c232220 */ /* 0x000fe20000410000 */
[----:B------:R-:W-:Y:S01]  /*2aa0*/  @P4 FMUL.FTZ R123, R36, R125 ;  /* 0x0000007d247b4220 */ /* 0x000fe20000410000 */
[----:B------:R-:W-:Y:S01]  /*2ab0*/  MOV R125, RZ ;  /* 0x000000ff007d7202 */ /* 0x000fe20000000f00 */
[----:B------:R-:W-:Y:S01]  /*2ac0*/  @P3 FMUL.FTZ R122, R26, R131 ;  /* 0x000000831a7a3220 */ /* 0x000fe20000410000 */
[----:B------:R-:W-:Y:S01]  /*2ad0*/  @P2 FMUL.FTZ R125, R28, R135 ;  /* 0x000000871c7d2220 */ /* 0x000fe20000410000 */
        /* <DEDUP_REMOVED lines=8> */
.L_x_1531:
        /* <DEDUP_REMOVED lines=10> */
[----:B0-----:R-:W-:Y:S01]  /*2c00*/  LOP3.LUT R24, R2, 0xff, RZ, 0xc0, !PT ;  /* 0x000000ff02187812 */ /* 0x001fe200078ec0ff */
[C-C-:B------:R-:W-:Y:S01]  /*2c10*/  FFMA.FTZ R112, R121.reuse, R112, R120.reuse ;  /* 0x0000007079707223 */ /* 0x140fe20000010078 */
[----:B------:R-:W-:Y:S01]  /*2c20*/  FFMA.FTZ R115, R121, R115, R120 ;  /* 0x0000007379737223 */ /* 0x000fe20000010078 */
[----:B------:R-:W-:Y:S01]  /*2c30*/  FADD.FTZ R104, -R113, R104 ;  /* 0x0000006871687221 */ /* 0x000fe20000010100 */
[----:B------:R-:W-:Y:S01]  /*2c40*/  ISETP.NE.U32.AND P2, PT, R24, RZ, PT ;  /* 0x000000ff1800720c */ /* 0x000fe20003f45070 */
[----:B------:R-:W-:Y:S01]  /*2c50*/  HFMA2 R41, -RZ, RZ, 0, 0 ;  /* 0x00000000ff297431 */ /* 0x000fe200000001ff */
[----:B------:R-:W-:Y:S01]  /*2c60*/  LOP3.LUT R24, R2, 0xff00, RZ, 0xc0, !PT ;  /* 0x0000ff0002187812 */ /* 0x000fe200078ec0ff */
[----:B------:R-:W-:Y:S01]  /*2c70*/  FMUL.FTZ R29, R101, R104 ;  /* 0x00000068651d7220 */ /* 0x000fe20000410000 */
[----:B------:R-:W-:Y:S01]  /*2c80*/  ISETP.NE.AND.EX P2, PT, RZ, RZ, PT, P2 ;  /* 0x000000ffff00720c */ /* 0x000fe20003f45320 */
[----:B------:R-:W-:Y:S01]  /*2c90*/  FADD.FTZ R106, -R115, R106 ;  /* 0x0000006a736a7221 */ /* 0x000fe20000010100 */
[----:B------:R-:W-:Y:S01]  /*2ca0*/  ISETP.NE.U32.AND P3, PT, R24, RZ, PT ;  /* 0x000000ff1800720c */ /* 0x000fe20003f65070 */
[----:B------:R-:W-:Y:S01]  /*2cb0*/  FMUL.FTZ R24, R29, R102 ;  /* 0x000000661d187220 */ /* 0x000fe20000410000 */
[----:B------:R-:W-:Y:S01]  /*2cc0*/  LOP3.LUT P4, RZ, R2, 0xff0000, RZ, 0xc0, !PT ;  /* 0x00ff000002ff7812 */ /* 0x000fe2000788c0ff */
[----:B------:R-:W-:Y:S01]  /*2cd0*/  FMUL.FTZ R113, R101, R106 ;  /* 0x0000006a65717220 */ /* 0x000fe20000410000 */
[----:B------:R-:W-:Y:S01]  /*2ce0*/  ISETP.NE.AND.EX P3, PT, RZ, RZ, PT, P3 ;  /* 0x000000ffff00720c */ /* 0x000fe20003f65330 */
[----:B------:R-:W-:Y:S01]  /*2cf0*/  FMUL.FTZ R104, R24, UR4 ;  /* 0x0000000418687c20 */ /* 0x000fe20008410000 */
[----:B------:R-:W-:Y:S01]  /*2d00*/  FADD.FTZ R24, -R112, R105 ;  /* 0x0000006970187221 */ /* 0x000fe20000010100 */
[----:B------:R-:W-:Y:S01]  /*2d10*/  FMUL.FTZ R30, R113, R102 ;  /* 0x00000066711e7220 */ /* 0x000fe20000410000 */
[----:B------:R-:W-:Y:S01]  /*2d20*/  CS2R R38, SRZ ;  /* 0x0000000000267805 */ /* 0x000fe2000001ff00 */
[----:B------:R-:W-:-:S02]  /*2d30*/  HFMA2 R31, -RZ, RZ, 0, 0 ;  /* 0x00000000ff1f7431 */ /* 0x000fc400000001ff */
[----:B------:R-:W-:Y:S01]  /*2d40*/  FMUL.FTZ R24, R101, R24 ;  /* 0x0000001865187220 */ /* 0x000fe20000410000 */
[----:B-----5:R-:W-:Y:S02]  /*2d50*/  @P2 HADD2.F32 R25, -RZ, R32.H0_H0 ;  /* 0x20000020ff192230 */ /* 0x020fe40000004100 */
[----:B------:R-:W-:Y:S01]  /*2d60*/  FMUL.FTZ R115, R30, UR4 ;  /* 0x000000041e737c20 */ /* 0x000fe20008410000 */
[----:B------:R-:W-:Y:S01]  /*2d70*/  MOV R103, RZ ;  /* 0x000000ff00677202 */ /* 0x000fe20000000f00 */
[----:B------:R-:W-:Y:S01]  /*2d80*/  FMUL.FTZ R26, R24, R102 ;  /* 0x00000066181a7220 */ /* 0x000fe20000410000 */
[----:B------:R-:W-:Y:S02]  /*2d90*/  @P4 HADD2.F32 R40, -RZ, R33.H0_H0 ;  /* 0x20000021ff284230 */ /* 0x000fe40000004100 */
[----:B------:R-:W-:Y:S01]  /*2da0*/  @P2 FMUL.FTZ R39, R104, R25 ;  /* 0x0000001968272220 */ /* 0x000fe20000410000 */
[----:B------:R-:W-:Y:S02]  /*2db0*/  @P2 HADD2.F32 R25, -RZ, R8.H0_H0 ;  /* 0x20000008ff192230 */ /* 0x000fe40000004100 */
[----:B------:R-:W-:Y:S01]  /*2dc0*/  FMUL.FTZ R105, R26, UR4 ;  /* 0x000000041a697c20 */ /* 0x000fe20008410000 */
[----:B------:R-:W-:-:S02]  /*2dd0*/  @P4 HADD2.F32 R26, -RZ, R9.H0_H0 ;  /* 0x20000009ff1a4230 */ /* 0x000fc40000004100 */
[----:B------:R-:W-:Y:S01]  /*2de0*/  @P4 FMUL.FTZ R41, R115, R40 ;  /* 0x0000002873294220 */ /* 0x000fe20000410000 */
[----:B------:R-:W-:Y:S02]  /*2df0*/  @P3 HADD2.F32 R32, -RZ, R32.H1_H1 ;  /* 0x30000020ff203230 */ /* 0x000fe40000004100 */
[--C-:B------:R-:W-:Y:S01]  /*2e00*/  FFMA.FTZ R117, R121, R117, R120.reuse ;  /* 0x0000007579757223 */ /* 0x100fe20000010078 */
[----:B------:R-:W-:Y:S02]  /*2e10*/  @P3 HADD2.F32 R27, -RZ, R8.H1_H1 ;  /* 0x30000008ff1b3230 */ /* 0x000fe40000004100 */
[----:B------:R-:W-:Y:S01]  /*2e20*/  @P4 FMUL.FTZ R103, R115, R26 ;  /* 0x0000001a73674220 */ /* 0x000fe20000410000 */
[----:B------:R-:W-:Y:S01]  /*2e30*/  LOP3.LUT P4, RZ, R3, 0xff, RZ, 0xc0, !PT ;  /* 0x000000ff03ff7812 */ /* 0x000fe2000788c0ff */
[--C-:B------:R-:W-:Y:S01]  /*2e40*/  FFMA.FTZ R114, R121, R114, R120.reuse ;  /* 0x0000007279727223 */ /* 0x100fe20000010078 */
[----:B------:R-:W-:Y:S01]  /*2e50*/  LOP3.LUT P5, RZ, R3, 0xff00, RZ, 0xc0, !PT ;  /* 0x0000ff0003ff7812 */ /* 0x000fe200078ac0ff */
[----:B------:R-:W-:Y:S01]  /*2e60*/  @P2 FMUL.FTZ R31, R104, R25 ;  /* 0x00000019681f2220 */ /* 0x000fe20000410000 */
[----:B------:R-:W-:Y:S01]  /*2e70*/  MOV R28, RZ ;  /* 0x000000ff001c7202 */ /* 0x000fe20000000f00 */
[----:B------:R-:W-:Y:S01]  /*2e80*/  FFMA.FTZ R116, R121, R116, R120 ;  /* 0x0000007479747223 */ /* 0x000fe20000010078 */
[C---:B------:R-:W-:Y:S01]  /*2e90*/  @P3 FMUL.FTZ R38, R105.reuse, R32 ;  /* 0x0000002069263220 */ /* 0x040fe20000410000 */
[----:B------:R-:W-:Y:S01]  /*2ea0*/  @P3 FMUL.FTZ R28, R105, R27 ;  /* 0x0000001b691c3220 */ /* 0x000fe20000410000 */
[C---:B------:R-:W-:Y:S01]  /*2eb0*/  ISETP.GE.U32.AND P2, PT, R2.reuse, RZ, PT ;  /* 0x000000ff0200720c */ /* 0x040fe20003f46070 */
[----:B------:R-:W-:Y:S01]  /*2ec0*/  FADD.FTZ R108, -R117, R108 ;  /* 0x0000006c756c7221 */ /* 0x000fe20000010100 */
[----:B------:R-:W-:Y:S01]  /*2ed0*/  LOP3.LUT P3, RZ, R2, 0xff000000, RZ, 0xc0, !PT ;  /* 0xff00000002ff7812 */ /* 0x000fe2000786c0ff */
[----:B------:R-:W-:Y:S01]  /*2ee0*/  FADD.FTZ R114, -R114, R107 ;  /* 0x0000006b72727221 */ /* 0x000fe20000010100 */
[C---:B------:R-:W-:Y:S01]  /*2ef0*/  LOP3.LUT P6, RZ, R3.reuse, 0xff0000, RZ, 0xc0, !PT ;  /* 0x00ff000003ff7812 */ /* 0x040fe200078cc0ff */
[----:B------:R-:W-:Y:S01]  /*2f00*/  FADD.FTZ R116, -R116, R109 ;  /* 0x0000006d74747221 */ /* 0x000fe20000010100 */
[----:B------:R-:W-:Y:S01]  /*2f10*/  ISETP.GE.U32.AND.EX P2, PT, R3, 0x1000000, PT, P2 ;  /* 0x010000000300780c */ /* 0x000fe20003f46120 */
[----:B------:R-:W-:Y:S01]  /*2f20*/  FMUL.FTZ R109, R101, R108 ;  /* 0x0000006c656d7220 */ /* 0x000fe20000410000 */
[--C-:B------:R-:W-:Y:S01]  /*2f30*/  FFMA.FTZ R119, R121, R119, R120.reuse ;  /* 0x0000007779777223 */ /* 0x100fe20000010078 */
[----:B------:R-:W-:Y:S01]  /*2f40*/  FMUL.FTZ R114, R101, R114 ;  /* 0x0000007265727220 */ /* 0x000fe20000410000 */
[----:B------:R-:W-:Y:S01]  /*2f50*/  FFMA.FTZ R118, R121, R118, R120 ;  /* 0x0000007679767223 */ /* 0x000fe20000010078 */
[----:B------:R-:W-:Y:S01]  /*2f60*/  FMUL.FTZ R25, R109, R102 ;  /* 0x000000666d197220 */ /* 0x000fe20000410000 */
[----:B------:R-:W-:Y:S01]  /*2f70*/  FADD.FTZ R110, -R119, R110 ;  /* 0x0000006e776e7221 */ /* 0x000fe20000010100 */
[----:B------:R-:W-:-:S02]  /*2f80*/  @P4 HADD2.F32 R26, -RZ, R34.H0_H0 ;  /* 0x20000022ff1a4230 */ /* 0x000fc40000004100 */
[----:B------:R-:W-:Y:S01]  /*2f90*/  FMUL.FTZ R2, R114, R102 ;  /* 0x0000006672027220 */ /* 0x000fe20000410000 */
[----:B------:R-:W-:Y:S02]  /*2fa0*/  @P5 HADD2.F32 R40, -RZ, R34.H1_H1 ;  /* 0x30000022ff285230 */ /* 0x000fe40000004100 */
[----:B------:R-:W-:Y:S02]  /*2fb0*/  HFMA2 R34, -RZ, RZ, 0, 0 ;  /* 0x00000000ff227431 */ /* 0x000fe400000001ff */
[----:B------:R-:W-:Y:S01]  /*2fc0*/  FADD.FTZ R118, -R118, R111 ;  /* 0x0000006f76767221 */ /* 0x000fe20000010100 */
[----:B------:R-:W-:Y:S02]  /*2fd0*/  HFMA2 R32, -RZ, RZ, 0, 0 ;  /* 0x00000000ff207431 */ /* 0x000fe400000001ff */
[----:B------:R-:W-:Y:S01]  /*2fe0*/  FMUL.FTZ R25, R25, UR4 ;  /* 0x0000000419197c20 */ /* 0x000fe20008410000 */
[C---:B------:R-:W-:Y:S01]  /*2ff0*/  FMUL.FTZ R116, R101.reuse, R116 ;  /* 0x0000007465747220 */ /* 0x040fe20000410000 */
[----:B------:R-:W-:Y:S01]  /*3000*/  FMUL.FTZ R111, R101, R110 ;  /* 0x0000006e656f7220 */ /* 0x000fe20000410000 */
[----:B------:R-:W-:-:S02]  /*3010*/  @P3 HADD2.F32 R33, -RZ, R33.H1_H1 ;  /* 0x30000021ff213230 */ /* 0x000fc40000004100 */
[----:B------:R-:W-:Y:S01]  /*3020*/  FMUL.FTZ R104, R2, UR4 ;  /* 0x0000000402687c20 */ /* 0x000fe20008410000 */
[----:B------:R-:W-:Y:S01]  /*3030*/  FMUL.FTZ R118, R101, R118 ;  /* 0x0000007665767220 */ /* 0x000fe20000410000 */
[--C-:B------:R-:W-:Y:S02]  /*3040*/  @P6 HADD2.F32 R101, -RZ, R35.reuse.H0_H0 ;  /* 0x20000023ff656230 */ /* 0x100fe40000004100 */
[----:B------:R-:W-:Y:S01]  /*3050*/  @P4 FMUL.FTZ R34, R25, R26 ;  /* 0x0000001a19224220 */ /* 0x000fe20000410000 */
[----:B------:R-:W-:Y:S02]  /*3060*/  @P2 HADD2.F32 R105, -RZ, R35.H1_H1 ;  /* 0x30000023ff692230 */ /* 0x000fe40000004100 */
[-C--:B------:R-:W-:Y:S01]  /*3070*/  FMUL.FTZ R35, R116, R102.reuse ;  /* 0x0000006674237220 */ /* 0x080fe20000410000 */
[----:B------:R-:W-:Y:S02]  /*3080*/  @P4 HADD2.F32 R27, -RZ, R10.H0_H0 ;  /* 0x2000000aff1b4230 */ /* 0x000fe40000004100 */
[----:B------:R-:W-:Y:S01]  /*3090*/  FMUL.FTZ R26, R111, R102 ;  /* 0x000000666f1a7220 */ /* 0x000fe20000410000 */
[----:B------:R-:W-:Y:S01]  /*30a0*/  @P3 FMUL.FTZ R32, R104, R33 ;  /* 0x0000002168203220 */ /* 0x000fe20000410000 */
[----:B------:R-:W-:-:S02]  /*30b0*/  HFMA2 R33, -RZ, RZ, 0, 0 ;  /* 0x00000000ff217431 */ /* 0x000fc400000001ff */
[----:B------:R-:W-:Y:S01]  /*30c0*/  FMUL.FTZ R102, R118, R102 ;  /* 0x0000006676667220 */ /* 0x000fe20000410000 */
[----:B------:R-:W-:Y:S01]  /*30d0*/  MOV R30, RZ ;  /* 0x000000ff001e7202 */ /* 0x000fe20000000f00 */
[----:B------:R-:W-:Y:S02]  /*30e0*/  @P3 HADD2.F32 R3, -RZ, R9.H1_H1 ;  /* 0x30000009ff033230 */ /* 0x000fe40000004100 */
[----:B------:R-:W-:Y:S01]  /*30f0*/  FMUL.FTZ R106, R35, UR4 ;  /* 0x00000004236a7c20 */ /* 0x000fe20008410000 */
[----:B------:R-:W-:Y:S01]  /*3100*/  @P4 FMUL.FTZ R30, R25, R27 ;  /* 0x0000001b191e4220 */ /* 0x000fe20000410000 */
[----:B------:R-:W-:Y:S01]  /*3110*/  FMUL.FTZ R108, R26, UR4 ;  /* 0x000000041a6c7c20 */ /* 0x000fe20008410000 */
[----:B------:R-:W-:Y:S02]  /*3120*/  @P5 HADD2.F32 R25, -RZ, R10.H1_H1 ;  /* 0x3000000aff195230 */ /* 0x000fe40000004100 */
[----:B------:R-:W-:Y:S01]  /*3130*/  FMUL.FTZ R102, R102, UR4 ;  /* 0x0000000466667c20 */ /* 0x000fe20008410000 */
[--C-:B------:R-:W-:Y:S01]  /*3140*/  @P6 HADD2.F32 R27, -RZ, R11.reuse.H0_H0 ;  /* 0x2000000bff1b6230 */ /* 0x100fe20000004100 */
[----:B------:R-:W-:Y:S01]  /*3150*/  MOV R2, RZ ;  /* 0x000000ff00027202 */ /* 0x000fe20000000f00 */
[----:B------:R-:W-:-:S02]  /*3160*/  @P2 HADD2.F32 R26, -RZ, R11.H1_H1 ;  /* 0x3000000bff1a2230 */ /* 0x000fc40000004100 */
[----:B------:R-:W-:Y:S01]  /*3170*/  @P3 FMUL.FTZ R2, R104, R3 ;  /* 0x0000000368023220 */ /* 0x000fe20000410000 */
[C---:B------:R-:W-:Y:S01]  /*3180*/  @P5 FMUL.FTZ R33, R106.reuse, R40 ;  /* 0x000000286a215220 */ /* 0x040fe20000410000 */
        /* <DEDUP_REMOVED lines=8> */
[----:B------:R-:W-:Y:S01]  /*3210*/  F2FP.F16.F32.PACK_AB R24, R24, R29 ;  /* 0x0000001d1818723e */ /* 0x000fe200000000ff */
[----:B------:R-:W-:Y:S01]  /*3220*/  @P6 FMUL.FTZ R40, R108, R101 ;  /* 0x000000656c286220 */ /* 0x000fe20000410000 */
[----:B------:R-:W-:Y:S01]  /*3230*/  F2FP.F16.F32.PACK_AB R28, R28, R31 ;  /* 0x0000001f1c1c723e */ /* 0x000fe200000000ff */
[----:B------:R-:W-:Y:S01]  /*3240*/  @P2 FMUL.FTZ R35, R102, R105 ;  /* 0x0000006966232220 */ /* 0x000fe20000410000 */
[----:B------:R-:W-:-:S02]  /*3250*/  F2FP.F16.F32.PACK_AB R27, R118, R111 ;  /* 0x0000006f761b723e */ /* 0x000fc400000000ff */
[----:B------:R-:W-:Y:S02]  /*3260*/  F2FP.F16.F32.PACK_AB R26, R116, R109 ;  /* 0x0000006d741a723e */ /* 0x000fe400000000ff */
[----:B------:R-:W-:Y:S02]  /*3270*/  F2FP.F16.F32.PACK_AB R25, R114, R113 ;  /* 0x000000717219723e */ /* 0x000fe400000000ff */
[----:B------:R-:W-:Y:S02]  /*3280*/  F2FP.F16.F32.PACK_AB R30, R3, R30 ;  /* 0x0000001e031e723e */ /* 0x000fe400000000ff */
[----:B------:R-:W-:Y:S02]  /*3290*/  F2FP.F16.F32.PACK_AB R29, R2, R103 ;  /* 0x00000067021d723e */ /* 0x000fe400000000ff */
[----:B------:R-:W-:Y:S01]  /*32a0*/  F2FP.F16.F32.PACK_AB R31, R107, R104 ;  /* 0x000000686b1f723e */ /* 0x000fe200000000ff */
[----:B------:R-:W-:Y:S06]  /*32b0*/  BRA `(.L_x_1533) ;  /* 0x00000004008c7947 */ /* 0x000fec0003800000 */
.L_x_1532:
[C-C-:B------:R-:W-:Y:S01]  /*32c0*/  FFMA.FTZ R113, R121.reuse, R113, R120.reuse ;  /* 0x0000007179717223 */ /* 0x140fe20000010078 */
[C---:B------:R-:W-:Y:S01]  /*32d0*/  LOP3.LUT P2, RZ, R2.reuse, 0xff, RZ, 0xc0, !PT ;  /* 0x000000ff02ff7812 */ /* 0x040fe2000784c0ff */
[----:B------:R-:W-:Y:S01]  /*32e0*/  FFMA.FTZ R112, R121, R112, R120 ;  /* 0x0000007079707223 */ /* 0x000fe20000010078 */
[----:B------:R-:W-:Y:S01]  /*32f0*/  LOP3.LUT P3, RZ, R2, 0xff00, RZ, 0xc0, !PT ;  /* 0x0000ff0002ff7812 */ /* 0x000fe2000786c0ff */
[----:B------:R-:W-:Y:S01]  /*3300*/  FADD.FTZ R104, -R113, R104 ;  /* 0x0000006871687221 */ /* 0x000fe20000010100 */
[----:B------:R-:W-:Y:S01]  /*3310*/  FFMA.FTZ R115, R121, R115, R120 ;  /* 0x0000007379737223 */ /* 0x000fe20000010078 */
[----:B------:R-:W-:Y:S01]  /*3320*/  FADD.FTZ R112, -R112, R105 ;  /* 0x0000006970707221 */ /* 0x000fe20000010100 */
[----:B------:R-:W-:Y:S01]  /*3330*/  LOP3.LUT P4, RZ, R2, 0xff0000, RZ, 0xc0, !PT ;  /* 0x00ff000002ff7812 */ /* 0x000fe2000788c0ff */
[----:B0-----:R-:W-:Y:S01]  /*3340*/  FMUL.FTZ R29, R101, R104 ;  /* 0x00000068651d7220 */ /* 0x001fe20000410000 */
[----:B------:R-:W-:Y:S01]  /*3350*/  FADD.FTZ R106, -R115, R106 ;  /* 0x0000006a736a7221 */ /* 0x000fe20000010100 */
[----:B------:R-:W-:Y:S01]  /*3360*/  FMUL.FTZ R105, R101, R112 ;  /* 0x0000007065697220 */ /* 0x000fe20000410000 */
[----:B------:R-:W-:-:S02]  /*3370*/  HFMA2 R31, -RZ, RZ, 0, 0 ;  /* 0x00000000ff1f7431 */ /* 0x000fc400000001ff */
[C---:B------:R-:W-:Y:S01]  /*3380*/  FMUL.FTZ R28, R102.reuse, R29 ;  /* 0x0000001d661c7220 */ /* 0x040fe20000410000 */
[----:B------:R-:W-:Y:S01]  /*3390*/  FMUL.FTZ R115, R101, R106 ;  /* 0x0000006a65737220 */ /* 0x000fe20000410000 */
[----:B-----5:R-:W-:Y:S02]  /*33a0*/  @P2 HADD2.F32 R29, -RZ, R32.H0_H0 ;  /* 0x20000020ff1d2230 */ /* 0x020fe40000004100 */
[----:B------:R-:W-:Y:S01]  /*33b0*/  FMUL.FTZ R30, R102, R105 ;  /* 0x00000069661e7220 */ /* 0x000fe20000410000 */
[----:B------:R-:W-:Y:S02]  /*33c0*/  @P2 HADD2.F32 R103, -RZ, R8.H0_H0 ;  /* 0x20000008ff672230 */ /* 0x000fe40000004100 */
[----:B------:R-:W-:Y:S01]  /*33d0*/  FMUL.FTZ R40, R28, UR4 ;  /* 0x000000041c287c20 */ /* 0x000fe20008410000 */
[----:B------:R-:W-:Y:S01]  /*33e0*/  @P3 HADD2.F32 R113, -RZ, R32.H1_H1 ;  /* 0x30000020ff713230 */ /* 0x000fe20000004100 */
[----:B------:R-:W-:Y:S01]  /*33f0*/  CS2R R38, SRZ ;  /* 0x0000000000267805 */ /* 0x000fe2000001ff00 */
[----:B------:R-:W-:Y:S01]  /*3400*/  FMUL.FTZ R32, R102, R115 ;  /* 0x0000007366207220 */ /* 0x000fe20000410000 */
[----:B------:R-:W-:-:S02]  /*3410*/  @P3 HADD2.F32 R105, -RZ, R8.H1_H1 ;  /* 0x30000008ff693230 */ /* 0x000fc40000004100 */
[C-C-:B------:R-:W-:Y:S01]  /*3420*/  FFMA.FTZ R114, R121.reuse, R114, R120.reuse ;  /* 0x0000007279727223 */ /* 0x140fe20000010078 */
[--C-:B------:R-:W-:Y:S01]  /*3430*/  FFMA.FTZ R127, R121, R117, R120.reuse ;  /* 0x00000075797f7223 */ /* 0x100fe20000010078 */
[-C--:B------:R-:W-:Y:S01]  /*3440*/  @P2 FMUL.FTZ R39, R29, R40.reuse ;  /* 0x000000281d272220 */ /* 0x080fe20000410000 */
[----:B------:R-:W-:Y:S01]  /*3450*/  FMUL.FTZ R30, R30, UR4 ;  /* 0x000000041e1e7c20 */ /* 0x000fe20008410000 */
[----:B------:R-:W-:Y:S01]  /*3460*/  @P2 FMUL.FTZ R31, R103, R40 ;  /* 0x00000028671f2220 */ /* 0x000fe20000410000 */
[----:B------:R-:W-:Y:S01]  /*3470*/  @P4 HADD2.F32 R115, -RZ, R33.H0_H0 ;  /* 0x20000021ff734230 */ /* 0x000fe20000004100 */
[----:B------:R-:W-:Y:S01]  /*3480*/  ISETP.GE.U32.AND P2, PT, R2, RZ, PT ;  /* 0x000000ff0200720c */ /* 0x000fe20003f46070 */
[----:B------:R-:W-:Y:S01]  /*3490*/  @P4 HADD2.F32 R117, -RZ, R9.H0_H0 ;  /* 0x20000009ff754230 */ /* 0x000fe20000004100 */
[----:B------:R-:W-:Y:S01]  /*34a0*/  CS2R R28, SRZ ;  /* 0x00000000001c7805 */ /* 0x000fe2000001ff00 */
[----:B------:R-:W-:Y:S01]  /*34b0*/  FMUL.FTZ R32, R32, UR4 ;  /* 0x0000000420207c20 */ /* 0x000fe20008410000 */
[----:B------:R-:W-:Y:S01]  /*34c0*/  LOP3.LUT P6, RZ, R2, 0xff000000, RZ, 0xc0, !PT ;  /* 0xff00000002ff7812 */ /* 0x000fe200078cc0ff */
[-C--:B------:R-:W-:Y:S01]  /*34d0*/  @P3 FMUL.FTZ R38, R113, R30.reuse ;  /* 0x0000001e71263220 */ /* 0x080fe20000410000 */
[----:B------:R-:W-:Y:S01]  /*34e0*/  @P3 FMUL.FTZ R28, R105, R30 ;  /* 0x0000001e691c3220 */ /* 0x000fe20000410000 */
[----:B------:R-:W-:Y:S01]  /*34f0*/  FADD.FTZ R114, -R114, R107 ;  /* 0x0000006b72727221 */ /* 0x000fe20000010100 */
[----:B------:R-:W-:Y:S01]  /*3500*/  MOV R41, RZ ;  /* 0x000000ff00297202 */ /* 0x000fe20000000f00 */
[-C--:B------:R-:W-:Y:S01]  /*3510*/  @P4 FMUL.FTZ R41, R115, R32.reuse ;  /* 0x0000002073294220 */ /* 0x080fe20000410000 */
[----:B------:R-:W-:Y:S01]  /*3520*/  LOP3.LUT P3, RZ, R3, 0xff0000, RZ, 0xc0, !PT ;  /* 0x00ff000003ff7812 */ /* 0x000fe2000786c0ff */
[----:B------:R-:W-:Y:S01]  /*3530*/  @P4 FMUL.FTZ R29, R117, R32 ;  /* 0x00000020751d4220 */ /* 0x000fe20000410000 */
[----:B------:R-:W-:Y:S01]  /*3540*/  ISETP.GE.U32.AND.EX P2, PT, R3, 0x1000000, PT, P2 ;  /* 0x010000000300780c */ /* 0x000fe20003f46120 */
[--C-:B------:R-:W-:Y:S01]  /*3550*/  FFMA.FTZ R116, R121, R116, R120.reuse ;  /* 0x0000007479747223 */ /* 0x100fe20000010078 */
[----:B------:R-:W-:Y:S01]  /*3560*/  LOP3.LUT P5, RZ, R3, 0xff, RZ, 0xc0, !PT ;  /* 0x000000ff03ff7812 */ /* 0x000fe200078ac0ff */
[----:B------:R-:W-:Y:S01]  /*3570*/  FFMA.FTZ R119, R121, R119, R120 ;  /* 0x0000007779777223 */ /* 0x000fe20000010078 */
[----:B------:R-:W-:Y:S01]  /*3580*/  LOP3.LUT P4, RZ, R3, 0xff00, RZ, 0xc0, !PT ;  /* 0x0000ff0003ff7812 */ /* 0x000fe2000788c0ff */
[----:B------:R-:W-:Y:S01]  /*3590*/  FMUL.FTZ R3, R101, R114 ;  /* 0x0000007265037220 */ /* 0x000fe20000410000 */
[----:B------:R-:W-:Y:S01]  /*35a0*/  FADD.FTZ R108, -R127, R108 ;  /* 0x0000006c7f6c7221 */ /* 0x000fe20000010100 */
[----:B------:R-:W-:Y:S01]  /*35b0*/  FADD.FTZ R116, -R116, R109 ;  /* 0x0000006d74747221 */ /* 0x000fe20000010100 */
[----:B------:R-:W-:Y:S01]  /*35c0*/  FFMA.FTZ R118, R121, R118, R120 ;  /* 0x0000007679767223 */ /* 0x000fe20000010078 */
[----:B------:R-:W-:Y:S01]  /*35d0*/  FMUL.FTZ R2, R102, R3 ;  /* 0x0000000366027220 */ /* 0x000fe20000410000 */
[----:B------:R-:W-:Y:S01]  /*35e0*/  FADD.FTZ R110, -R119, R110 ;  /* 0x0000006e776e7221 */ /* 0x000fe20000010100 */
[----:B------:R-:W-:-:S02]  /*35f0*/  HFMA2 R32, -RZ, RZ, 0, 0 ;  /* 0x00000000ff207431 */ /* 0x000fc400000001ff */
[C---:B------:R-:W-:Y:S01]  /*3600*/  FMUL.FTZ R103, R101.reuse, R108 ;  /* 0x0000006c65677220 */ /* 0x040fe20000410000 */
[C---:B------:R-:W-:Y:S01]  /*3610*/  FMUL.FTZ R105, R101.reuse, R116 ;  /* 0x0000007465697220 */ /* 0x040fe20000410000 */
[----:B------:R-:W-:Y:S02]  /*3620*/  @P6 HADD2.F32 R33, -RZ, R33.H1_H1 ;  /* 0x30000021ff216230 */ /* 0x000fe40000004100 */
[----:B------:R-:W-:Y:S01]  /*3630*/  FMUL.FTZ R40, R2, UR4 ;  /* 0x0000000402287c20 */ /* 0x000fe20008410000 */
[----:B------:R-:W-:Y:S01]  /*3640*/  FADD.FTZ R118, -R118, R111 ;  /* 0x0000006f76767221 */ /* 0x000fe20000010100 */
[----:B------:R-:W-:Y:S01]  /*3650*/  FMUL.FTZ R109, R101, R110 ;  /* 0x0000006e656d7220 */ /* 0x000fe20000410000 */
[--C-:B------:R-:W-:Y:S02]  /*3660*/  @P3 HADD2.F32 R108, -RZ, R35.reuse.H0_H0 ;  /* 0x20000023ff6c3230 */ /* 0x100fe40000004100 */
[----:B------:R-:W-:Y:S01]  /*3670*/  FMUL.FTZ R3, R102, R103 ;  /* 0x0000006766037220 */ /* 0x000fe20000410000 */
[----:B------:R-:W-:-:S02]  /*3680*/  @P2 HADD2.F32 R110, -RZ, R35.H1_H1 ;  /* 0x30000023ff6e2230 */ /* 0x000fc40000004100 */
[----:B------:R-:W-:Y:S01]  /*3690*/  FMUL.FTZ R35, R102, R105 ;  /* 0x0000006966237220 */ /* 0x000fe20000410000 */
[--C-:B------:R-:W-:Y:S02]  /*36a0*/  @P5 HADD2.F32 R106, -RZ, R34.reuse.H0_H0 ;  /* 0x20000022ff6a5230 */ /* 0x100fe40000004100 */
[----:B------:R-:W-:Y:S01]  /*36b0*/  @P6 FMUL.FTZ R32, R33, R40 ;  /* 0x0000002821206220 */ /* 0x000fe20000410000 */
[----:B------:R-:W-:Y:S02]  /*36c0*/  @P4 HADD2.F32 R107, -RZ, R34.H1_H1 ;  /* 0x30000022ff6b4230 */ /* 0x000fe40000004100 */
[----:B------:R-:W-:Y:S01]  /*36d0*/  FMUL.FTZ R111, R101, R118 ;  /* 0x00000076656f7220 */ /* 0x000fe20000410000 */
[----:B------:R-:W-:Y:S02]  /*36e0*/  HFMA2 R34, -RZ, RZ, 0, 0 ;  /* 0x00000000ff227431 */ /* 0x000fe400000001ff */
[----:B------:R-:W-:Y:S01]  /*36f0*/  FMUL.FTZ R3, R3, UR4 ;  /* 0x0000000403037c20 */ /* 0x000fe20008410000 */
[----:B------:R-:W-:-:S02]  /*3700*/  HFMA2 R33, -RZ, RZ, 0, 0 ;  /* 0x00000000ff217431 */ /* 0x000fc400000001ff */
[----:B------:R-:W-:Y:S01]  /*3710*/  FMUL.FTZ R104, R35, UR4 ;  /* 0x0000000423687c20 */ /* 0x000fe20008410000 */
[C---:B------:R-:W-:Y:S01]  /*3720*/  FMUL.FTZ R101, R102.reuse, R109 ;  /* 0x0000006d66657220 */ /* 0x040fe20000410000 */
[----:B------:R-:W-:Y:S01]  /*3730*/  FMUL.FTZ R103, R102, R111 ;  /* 0x0000006f66677220 */ /* 0x000fe20000410000 */
[----:B------:R-:W-:Y:S02]  /*3740*/  @P6 HADD2.F32 R105, -RZ, R9.H1_H1 ;  /* 0x30000009ff696230 */ /* 0x000fe40000004100 */
[----:B------:R-:W-:Y:S01]  /*3750*/  @P5 FMUL.FTZ R34, R106, R3 ;  /* 0x000000036a225220 */ /* 0x000fe20000410000 */
[--C-:B------:R-:W-:Y:S02]  /*3760*/  @P5 HADD2.F32 R102, -RZ, R10.reuse.H0_H0 ;  /* 0x2000000aff665230 */ /* 0x100fe40000004100 */
[----:B------:R-:W-:Y:S01]  /*3770*/  @P4 FMUL.FTZ R33, R107, R104 ;  /* 0x000000686b214220 */ /* 0x000fe20000410000 */
[----:B------:R-:W-:Y:S02]  /*3780*/  @P4 HADD2.F32 R107, -RZ, R10.H1_H1 ;  /* 0x3000000aff6b4230 */ /* 0x000fe40000004100 */
[----:B------:R-:W-:Y:S01]  /*3790*/  FMUL.FTZ R101, R101, UR4 ;  /* 0x0000000465657c20 */ /* 0x000fe20008410000 */
[----:B------:R-:W-:-:S02]  /*37a0*/  @P3 HADD2.F32 R106, -RZ, R11.H0_H0 ;  /* 0x2000000bff6a3230 */ /* 0x000fc40000004100 */
[----:B------:R-:W-:Y:S01]  /*37b0*/  FMUL.FTZ R103, R103, UR4 ;  /* 0x0000000467677c20 */ /* 0x000fe20008410000 */
[----:B------:R-:W-:Y:S01]  /*37c0*/  @P2 HADD2.F32 R112, -RZ, R11.H1_H1 ;  /* 0x3000000bff702230 */ /* 0x000fe20000004100 */
[----:B------:R-:W-:Y:S01]  /*37d0*/  MOV R2, RZ ;  /* 0x000000ff00027202 */ /* 0x000fe20000000f00 */
[----:B------:R-:W-:Y:S01]  /*37e0*/  @P6 FMUL.FTZ R2, R105, R40 ;  /* 0x0000002869026220 */ /* 0x000fe20000410000 */
[----:B------:R-:W-:Y:S01]  /*37f0*/  MOV R30, RZ ;  /* 0x000000ff001e7202 */ /* 0x000fe20000000f00 */
[----:B------:R-:W-:Y:S01]  /*3800*/  @P5 FMUL.FTZ R30, R102, R3 ;  /* 0x00000003661e5220 */ /* 0x000fe20000410000 */
        /* <DEDUP_REMOVED lines=10> */
[----:B------:R-:W-:Y:S01]  /*38b0*/  @P2 FMUL.FTZ R35, R110, R103 ;  /* 0x000000676e232220 */ /* 0x000fe20000410000 */
[----:B------:R-:W-:-:S02]  /*38c0*/  F2FP.F16.F32.PACK_AB R30, R3, R30 ;  /* 0x0000001e031e723e */ /* 0x000fc400000000ff */
[----:B------:R-:W-:Y:S02]  /*38d0*/  F2FP.F16.F32.PACK_AB R29, R2, R29 ;  /* 0x0000001d021d723e */ /* 0x000fe400000000ff */
[----:B------:R-:W-:-:S07]  /*38e0*/  F2FP.F16.F32.PACK_AB R31, R105, R102 ;  /* 0x00000066691f723e */ /* 0x000fce00000000ff */
.L_x_1533:
[----:B------:R-:W0:Y:S01]  /*38f0*/  @P1 LDC.64 R2, c[0x0][0x478] ;  /* 0x00011e00ff021b82 */ /* 0x000e220000000a00 */
[----:B------:R-:W-:-:S04]  /*3900*/  IMAD.WIDE.U32 R36, R100, 0x10, R36 ;  /* 0x0000001064247825 */ /* 0x000fc800078e0024 */
[----:B0-----:R-:W-:-:S05]  /*3910*/  @P1 IMAD.WIDE.U32 R2, R100, 0x10, R2 ;  /* 0x0000001064021825 */ /* 0x001fca00078e0002 */
[----:B------:R0:W-:Y:S04]  /*3920*/  @P1 STG.E.128 desc[UR6][R2.64], R24 ;  /* 0x0000001802001986 */ /* 0x0001e8000c101d06 */
[----:B------:R0:W-:Y:S01]  /*3930*/  STG.E.128 desc[UR6][R36.64], R28 ;  /* 0x0000001c24007986 */ /* 0x0001e2000c101d06 */
[----:B------:R-:W-:Y:S05]  /*3940*/  BRA `(.L_x_1534) ;  /* 0x0000001c004c7947 */ /* 0x000fea0003800000 */
.L_x_1529:
[----:B------:R-:W0:Y:S02]  /*3950*/  LDC.64 R32, c[0x0][0x390] ;  /* 0x0000e400ff207b82 */ /* 0x000e240000000a00 */
[----:B0-----:R-:W-:-:S06]  /*3960*/  IMAD.WIDE.U32 R28, R103, 0x10, R32 ;  /* 0x00000010671c7825 */ /* 0x001fcc00078e0020 */
[----:B------:R-:W5:Y:S01]  /*3970*/  LDG.E.128 R28, desc[UR6][R28.64] ;  /* 0x000000061c1c7981 */ /* 0x000f62000c1e1d00 */
[----:B------:R-:W-:-:S04]  /*3980*/  UISETP.NE.U32.AND UP0, UPT, UR16, URZ, UPT ;  /* 0x000000ff1000728c */ /* 0x000fc8000bf05070 */
[----:B------:R-:W-:-:S09]  /*3990*/  UISETP.NE.AND.EX UP0, UPT, UR17, URZ, UPT, UP0 ;  /* 0x000000ff1100728c */ /* 0x000fd2000bf05300 */
[----:B------:R-:W-:Y:S05]  /*39a0*/  BRA.U UP0, `(.L_x_1535) ;  /* 0x0000000500b47547 */ /* 0x000fea000b800000 */
[C-C-:B------:R-:W-:Y:S01]  /*39b0*/  FFMA.FTZ R43, R121.reuse, R43, R120.reuse ;  /* 0x0000002b792b7223 */ /* 0x140fe20000010078 */
[C---:B------:R-:W-:Y:S01]  /*39c0*/  LOP3.LUT P1, RZ, R44.reuse, 0xff, RZ, 0xc0, !PT ;  /* 0x000000ff2cff7812 */ /* 0x040fe2000782c0ff */
[----:B------:R-:W-:Y:S01]  /*39d0*/  FFMA.FTZ R0, R121, R0, R120 ;  /* 0x0000000079007223 */ /* 0x000fe20000010078 */
[----:B------:R-:W-:Y:S01]  /*39e0*/  LOP3.LUT P2, RZ, R44, 0xff00, RZ, 0xc0, !PT ;  /* 0x0000ff002cff7812 */ /* 0x000fe2000784c0ff */
[--C-:B------:R-:W-:Y:S02]  /*39f0*/  HADD2.F32 R126, -RZ, R16.reuse.H1_H1 ;  /* 0x30000010ff7e7230 */ /* 0x100fe40000004100 */
[----:B------:R-:W-:Y:S01]  /*3a00*/  FADD.FTZ R43, -R43, R124 ;  /* 0x0000007c2b2b7221 */ /* 0x000fe20000010100 */
[----:B------:R-:W-:Y:S01]  /*3a10*/  FADD.FTZ R129, -R0, R127 ;  /* 0x0000007f00817221 */ /* 0x000fe20000010100 */
[----:B------:R-:W-:Y:S01]  /*3a20*/  HADD2.F32 R0, -RZ, R16.H0_H0 ;  /* 0x20000010ff007230 */ /* 0x000fe20000004100 */
[----:B------:R-:W-:Y:S01]  /*3a30*/  UMOV UR4, UR5 ;  /* 0x0000000500047c82 */ /* 0x000fe20008000000 */
[----:B------:R-:W-:Y:S01]  /*3a40*/  FFMA.FTZ R131, R101, R43, R126 ;  /* 0x0000002b65837223 */ /* 0x000fe2000001007e */
[----:B------:R-:W-:Y:S01]  /*3a50*/  FFMA.FTZ R125, R121, R125, R120 ;  /* 0x0000007d797d7223 */ /* 0x000fe20000010078 */
[----:B------:R-:W-:-:S02]  /*3a60*/  HFMA2 R43, -RZ, RZ, 0, 0 ;  /* 0x00000000ff2b7431 */ /* 0x000fc400000001ff */
[----:B------:R-:W-:Y:S01]  /*3a70*/  FFMA.FTZ R129, R101, R129, R0 ;  /* 0x0000008165817223 */ /* 0x000fe20000010000 */
[-C--:B------:R-:W-:Y:S01]  /*3a80*/  FMUL.FTZ R131, R131, R102.reuse ;  /* 0x0000006683837220 */ /* 0x080fe20000410000 */
[----:B------:R-:W-:Y:S02]  /*3a90*/  HFMA2 R0, -RZ, RZ, 0, 0 ;  /* 0x00000000ff007431 */ /* 0x000fe400000001ff */
[--C-:B-----5:R-:W-:Y:S02]  /*3aa0*/  @P1 HADD2.F32 R126, -RZ, R28.reuse.H0_H0 ;  /* 0x2000001cff7e1230 */ /* 0x120fe40000004100 */
[----:B------:R-:W-:Y:S01]  /*3ab0*/  FMUL.FTZ R129, R129, R102 ;  /* 0x0000006681817220 */ /* 0x000fe20000410000 */
[----:B------:R-:W-:Y:S02]  /*3ac0*/  @P2 HADD2.F32 R28, -RZ, R28.H1_H1 ;  /* 0x3000001cff1c2230 */ /* 0x000fe40000004100 */
[----:B------:R-:W-:Y:S01]  /*3ad0*/  FMUL.FTZ R131, R131, UR4 ;  /* 0x0000000483837c20 */ /* 0x000fe20008410000 */
[----:B------:R-:W-:-:S02]  /*3ae0*/  @P2 HADD2.F32 R130, -RZ, R4.H1_H1 ;  /* 0x30000004ff822230 */ /* 0x000fc40000004100 */
[----:B------:R-:W-:Y:S01]  /*3af0*/  FFMA.FTZ R35, R121, R35, R120 ;  /* 0x0000002379237223 */ /* 0x000fe20000010078 */
[----:B------:R-:W-:Y:S02]  /*3b00*/  @P1 HADD2.F32 R128, -RZ, R4.H0_H0 ;  /* 0x20000004ff801230 */ /* 0x000fe40000004100 */
[----:B------:R-:W-:Y:S01]  /*3b10*/  @P2 FMUL.FTZ R0, R131, R28 ;  /* 0x0000001c83002220 */ /* 0x000fe20000410000 */
[--C-:B------:R-:W-:Y:S02]  /*3b20*/  HADD2.F32 R28, -RZ, R17.reuse.H0_H0 ;  /* 0x20000011ff1c7230 */ /* 0x100fe40000004100 */
[----:B------:R-:W-:Y:S01]  /*3b30*/  FMUL.FTZ R129, R129, UR4 ;  /* 0x0000000481817c20 */ /* 0x000fe20008410000 */
[----:B------:R-:W-:Y:S01]  /*3b40*/  FADD.FTZ R125, -R125, R42 ;  /* 0x0000002a7d7d7221 */ /* 0x000fe20000010100 */
[----:B------:R-:W-:Y:S01]  /*3b50*/  MOV R127, RZ ;  /* 0x000000ff007f7202 */ /* 0x000fe20000000f00 */
[----:B------:R-:W-:Y:S01]  /*3b60*/  @P2 FMUL.FTZ R127, R130, R131 ;  /* 0x00000083827f2220 */ /* 0x000fe20000410000 */
[----:B------:R-:W-:Y:S01]  /*3b70*/  FFMA.FTZ R123, R121, R123, R120 ;  /* 0x0000007b797b7223 */ /* 0x000fe20000010078 */
[----:B------:R-:W-:Y:S01]  /*3b80*/  MOV R124, RZ ;  /* 0x000000ff007c7202 */ /* 0x000fe20000000f00 */
[----:B------:R-:W-:Y:S01]  /*3b90*/  FADD.FTZ R131, -R35, R34 ;  /* 0x0000002223837221 */ /* 0x000fe20000010100 */
[----:B------:R-:W-:Y:S01]  /*3ba0*/  LOP3.LUT P6, RZ, R44, 0xff0000, RZ, 0xc0, !PT ;  /* 0x00ff00002cff7812 */ /* 0x000fe200078cc0ff */
[----:B------:R-:W-:Y:S01]  /*3bb0*/  @P1 FMUL.FTZ R43, R129, R126 ;  /* 0x0000007e812b1220 */ /* 0x000fe20000410000 */
[----:B------:R-:W-:Y:S01]  /*3bc0*/  @P1 FMUL.FTZ R124, R128, R129 ;  /* 0x00000081807c1220 */ /* 0x000fe20000410000 */
[C---:B------:R-:W-:Y:S01]  /*3bd0*/  LOP3.LUT P5, RZ, R44.reuse, 0xff000000, RZ, 0xc0, !PT ;  /* 0xff0000002cff7812 */ /* 0x040fe200078ac0ff */
[----:B------:R-:W-:Y:S01]  /*3be0*/  FFMA.FTZ R35, R101, R125, R28 ;  /* 0x0000007d65237223 */ /* 0x000fe2000001001c */
[----:B------:R-:W-:Y:S01]  /*3bf0*/  ISETP.GE.U32.AND P1, PT, R44, RZ, PT ;  /* 0x000000ff2c00720c */ /* 0x000fe20003f26070 */
[----:B------:R-:W-:Y:S01]  /*3c00*/  FFMA.FTZ R37, R121, R37, R120 ;  /* 0x0000002579257223 */ /* 0x000fe20000010078 */
[----:B------:R-:W-:-:S02]  /*3c10*/  HADD2.F32 R28, -RZ, R17.H1_H1 ;  /* 0x30000011ff1c7230 */ /* 0x000fc40000004100 */
[----:B------:R-:W-:Y:S01]  /*3c20*/  FADD.FTZ R123, -R123, R122 ;  /* 0x0000007a7b7b7221 */ /* 0x000fe20000010100 */
[----:B------:R-:W-:Y:S01]  /*3c30*/  FFMA.FTZ R41, R121, R41, R120 ;  /* 0x0000002979297223 */ /* 0x000fe20000010078 */
[----:B------:R-:W-:Y:S01]  /*3c40*/  LOP3.LUT P4, RZ, R45, 0xff, RZ, 0xc0, !PT ;  /* 0x000000ff2dff7812 */ /* 0x000fe2000788c0ff */
[----:B------:R-:W-:Y:S01]  /*3c50*/  FADD.FTZ R129, -R37, R36 ;  /* 0x0000002425817221 */ /* 0x000fe20000010100 */
[----:B------:R-:W-:Y:S01]  /*3c60*/  LOP3.LUT P3, RZ, R45, 0xff00, RZ, 0xc0, !PT ;  /* 0x0000ff002dff7812 */ /* 0x000fe2000786c0ff */
[----:B------:R-:W-:Y:S01]  /*3c70*/  FFMA.FTZ R37, R101, R123, R28 ;  /* 0x0000007b65257223 */ /* 0x000fe2000001001c */
[C---:B------:R-:W-:Y:S01]  /*3c80*/  LOP3.LUT P2, RZ, R45.reuse, 0xff0000, RZ, 0xc0, !PT ;  /* 0x00ff00002dff7812 */ /* 0x040fe2000784c0ff */
[----:B------:R-:W-:Y:S01]  /*3c90*/  HADD2.F32 R34, -RZ, R18.H0_H0 ;  /* 0x20000012ff227230 */ /* 0x000fe20000004100 */
[----:B------:R-:W-:Y:S01]  /*3ca0*/  ISETP.GE.U32.AND.EX P1, PT, R45, 0x1000000, PT, P1 ;  /* 0x010000002d00780c */ /* 0x000fe20003f26110 */
[----:B------:R-:W-:Y:S01]  /*3cb0*/  FFMA.FTZ R45, R121, R39, R120 ;  /* 0x00000027792d7223 */ /* 0x000fe20000010078 */
[----:B------:R-:W-:Y:S01]  /*3cc0*/  FADD.FTZ R39, -R41, R40 ;  /* 0x0000002829277221 */ /* 0x000fe20000010100 */
[----:B------:R-:W-:-:S02]  /*3cd0*/  HADD2.F32 R40, -RZ, R19.H1_H1 ;  /* 0x30000013ff287230 */ /* 0x000fc40000004100 */
[-C--:B------:R-:W-:Y:S01]  /*3ce0*/  FMUL.FTZ R37, R37, R102.reuse ;  /* 0x0000006625257220 */ /* 0x080fe20000410000 */
[----:B------:R-:W-:Y:S01]  /*3cf0*/  FADD.FTZ R41, -R45, R38 ;  /* 0x000000262d297221 */ /* 0x000fe20000010100 */
[----:B------:R-:W-:Y:S02]  /*3d00*/  HADD2.F32 R36, -RZ, R18.H1_H1 ;  /* 0x30000012ff247230 */ /* 0x000fe40000004100 */
[----:B------:R-:W-:Y:S01]  /*3d10*/  FMUL.FTZ R35, R35, R102 ;  /* 0x0000006623237220 */ /* 0x000fe20000410000 */
[----:B------:R-:W-:Y:S02]  /*3d20*/  HADD2.F32 R38, -RZ, R19.H0_H0 ;  /* 0x20000013ff267230 */ /* 0x000fe40000004100 */
[C---:B------:R-:W-:Y:S01]  /*3d30*/  FFMA.FTZ R131, R101.reuse, R131, R40 ;  /* 0x0000008365837223 */ /* 0x040fe20000010028 */
[--C-:B------:R-:W-:Y:S02]  /*3d40*/  @P6 HADD2.F32 R28, -RZ, R29.reuse.H0_H0 ;  /* 0x2000001dff1c6230 */ /* 0x100fe40000004100 */
[----:B------:R-:W-:Y:S01]  /*3d50*/  FFMA.FTZ R39, R101, R39, R34 ;  /* 0x0000002765277223 */ /* 0x000fe20000010022 */
[----:B------:R-:W-:-:S02]  /*3d60*/  @P5 HADD2.F32 R29, -RZ, R29.H1_H1 ;  /* 0x3000001dff1d5230 */ /* 0x000fc40000004100 */
[----:B------:R-:W-:Y:S02]  /*3d70*/  HFMA2 R42, -RZ, RZ, 0, 0 ;  /* 0x00000000ff2a7431 */ /* 0x000fe400000001ff */
[----:B------:R-:W-:Y:S01]  /*3d80*/  FMUL.FTZ R40, R37, UR4 ;  /* 0x0000000425287c20 */ /* 0x000fe20008410000 */
[----:B------:R-:W-:Y:S01]  /*3d90*/  FFMA.FTZ R41, R101, R41, R36 ;  /* 0x0000002965297223 */ /* 0x000fe20000010024 */
[----:B------:R-:W-:Y:S01]  /*3da0*/  CS2R R44, SRZ ;  /* 0x00000000002c7805 */ /* 0x000fe2000001ff00 */
[----:B------:R-:W-:Y:S01]  /*3db0*/  FMUL.FTZ R123, R35, UR4 ;  /* 0x00000004237b7c20 */ /* 0x000fe20008410000 */
[----:B------:R-:W-:Y:S01]  /*3dc0*/  FFMA.FTZ R129, R101, R129, R38 ;  /* 0x0000008165817223 */ /* 0x000fe20000010026 */
[--C-:B------:R-:W-:Y:S02]  /*3dd0*/  @P4 HADD2.F32 R36, -RZ, R30.reuse.H0_H0 ;  /* 0x2000001eff244230 */ /* 0x100fe40000004100 */
[----:B------:R-:W-:Y:S01]  /*3de0*/  @P5 FMUL.FTZ R45, R40, R29 ;  /* 0x0000001d282d5220 */ /* 0x000fe20000410000 */
[----:B------:R-:W-:-:S02]  /*3df0*/  @P3 HADD2.F32 R38, -RZ, R30.H1_H1 ;  /* 0x3000001eff263230 */ /* 0x000fc40000004100 */
[----:B------:R-:W-:Y:S01]  /*3e00*/  FMUL.FTZ R39, R39, R102 ;  /* 0x0000006627277220 */ /* 0x000fe20000410000 */
[----:B------:R-:W-:Y:S02]  /*3e10*/  @P6 HADD2.F32 R30, -RZ, R5.H0_H0 ;  /* 0x20000005ff1e6230 */ /* 0x000fe40000004100 */
[----:B------:R-:W-:Y:S02]  /*3e20*/  HFMA2 R29, -RZ, RZ, 0, 0 ;  /* 0x00000000ff1d7431 */ /* 0x000fe400000001ff */
[--C-:B------:R-:W-:Y:S02]  /*3e30*/  @P2 HADD2.F32 R35, -RZ, R31.reuse.H0_H0 ;  /* 0x2000001fff232230 */ /* 0x100fe40000004100 */
[----:B------:R-:W-:Y:S01]  /*3e40*/  @P6 FMUL.FTZ R42, R123, R28 ;  /* 0x0000001c7b2a6220 */ /* 0x000fe20000410000 */
[----:B------:R-:W-:Y:S02]  /*3e50*/  @P1 HADD2.F32 R37, -RZ, R31.H1_H1 ;  /* 0x3000001fff251230 */ /* 0x000fe40000004100 */
[----:B------:R-:W-:Y:S01]  /*3e60*/  FMUL.FTZ R41, R41, R102 ;  /* 0x0000006629297220 */ /* 0x000fe20000410000 */
[----:B------:R-:W-:-:S02]  /*3e70*/  @P5 HADD2.F32 R31, -RZ, R5.H1_H1 ;  /* 0x30000005ff1f5230 */ /* 0x000fc40000004100 */
[----:B------:R-:W-:Y:S01]  /*3e80*/  FMUL.FTZ R39, R39, UR4 ;  /* 0x0000000427277c20 */ /* 0x000fe20008410000 */
[----:B------:R-:W-:Y:S01]  /*3e90*/  @P4 HADD2.F32 R28, -RZ, R6.H0_H0 ;  /* 0x20000006ff1c4230 */ /* 0x000fe20000004100 */
[----:B------:R-:W-:Y:S01]  /*3ea0*/  MOV R34, RZ ;  /* 0x000000ff00227202 */ /* 0x000fe20000000f00 */
[----:B------:R-:W-:Y:S01]  /*3eb0*/  FMUL.FTZ R129, R129, R102 ;  /* 0x0000006681817220 */ /* 0x000fe20000410000 */
[----:B------:R-:W-:Y:S01]  /*3ec0*/  @P6 FMUL.FTZ R34, R30, R123 ;  /* 0x0000007b1e226220 */ /* 0x000fe20000410000 */
[----:B------:R-:W-:Y:S01]  /*3ed0*/  FMUL.FTZ R41, R41, UR4 ;  /* 0x0000000429297c20 */ /* 0x000fe20008410000 */
[----:B------:R-:W-:Y:S01]  /*3ee0*/  MOV R30, RZ ;  /* 0x000000ff001e7202 */ /* 0x000fe20000000f00 */
[----:B------:R-:W-:Y:S01]  /*3ef0*/  @P5 FMUL.FTZ R29, R31, R40 ;  /* 0x000000281f1d5220 */ /* 0x000fe20000410000 */
[----:B------:R-:W-:Y:S01]  /*3f00*/  FMUL.FTZ R131, R131, R102 ;  /* 0x0000006683837220 */ /* 0x000fe20000410000 */
[----:B------:R-:W-:Y:S01]  /*3f10*/  CS2R R122, SRZ ;  /* 0x00000000007a7805 */ /* 0x000fe2000001ff00 */
[----:B------:R-:W-:Y:S01]  /*3f20*/  @P4 FMUL.FTZ R30, R28, R39 ;  /* 0x000000271c1e4220 */ /* 0x000fe20000410000 */
[----:B------:R-:W-:-:S02]  /*3f30*/  HFMA2 R31, -RZ, RZ, 0, 0 ;  /* 0x00000000ff1f7431 */ /* 0x000fc400000001ff */
[----:B------:R-:W-:Y:S02]  /*3f40*/  @P3 HADD2.F32 R40, -RZ, R6.H1_H1 ;  /* 0x30000006ff283230 */ /* 0x000fe40000004100 */
[----:B------:R-:W-:Y:S01]  /*3f50*/  FMUL.FTZ R28, R129, UR4 ;  /* 0x00000004811c7c20 */ /* 0x000fe20008410000 */
[----:B------:R-:W-:Y:S01]  /*3f60*/  @P3 FMUL.FTZ R123, R41, R38 ;  /* 0x00000026297b3220 */ /* 0x000fe20000410000 */
[--C-:B------:R-:W-:Y:S02]  /*3f70*/  @P2 HADD2.F32 R133, -RZ, R7.reuse.H0_H0 ;  /* 0x20000007ff852230 */ /* 0x100fe40000004100 */
[----:B------:R-:W-:Y:S01]  /*3f80*/  FMUL.FTZ R38, R131, UR4 ;  /* 0x0000000483267c20 */ /* 0x000fe20008410000 */
[----:B------:R-:W-:Y:S02]  /*3f90*/  @P1 HADD2.F32 R129, -RZ, R7.H1_H1 ;  /* 0x30000007ff811230 */ /* 0x000fe40000004100 */
[----:B------:R-:W-:Y:S01]  /*3fa0*/  @P4 FMUL.FTZ R44, R39, R36 ;  /* 0x00000024272c4220 */ /* 0x000fe20000410000 */
        /* <DEDUP_REMOVED lines=13> */
.L_x_1535:
[C-C-:B------:R-:W-:Y:S01]  /*4080*/  FFMA.FTZ R0, R121.reuse, R0, R120.reuse ;  /* 0x0000000079007223 */ /* 0x140fe20000010078 */
[----:B------:R-:W-:Y:S01]  /*4090*/  FFMA.FTZ R43, R121, R43, R120 ;  /* 0x0000002b792b7223 */ /* 0x000fe20000010078 */
[C---:B------:R-:W-:Y:S01]  /*40a0*/  LOP3.LUT P1, RZ, R44.reuse, 0xff, RZ, 0xc0, !PT ;  /* 0x000000ff2cff7812 */ /* 0x040fe2000782c0ff */
[--C-:B------:R-:W-:Y:S01]  /*40b0*/  HADD2.F32 R24, -RZ, R16.reuse.H0_H0 ;  /* 0x20000010ff187230 */ /* 0x100fe20000004100 */
[----:B------:R-:W-:Y:S01]  /*40c0*/  LOP3.LUT P2, RZ, R44, 0xff00, RZ, 0xc0, !PT ;  /* 0x0000ff002cff7812 */ /* 0x000fe2000784c0ff */
[----:B------:R-:W-:Y:S01]  /*40d0*/  FADD.FTZ R0, -R0, R127 ;  /* 0x0000007f00007221 */ /* 0x000fe20000010100 */
[----:B------:R-:W-:Y:S02]  /*40e0*/  HADD2.F32 R25, -RZ, R16.H1_H1 ;  /* 0x30000010ff197230 */ /* 0x000fe40000004100 */
[----:B------:R-:W-:Y:S01]  /*40f0*/  FADD.FTZ R124, -R43, R124 ;  /* 0x0000007c2b7c7221 */ /* 0x000fe20000010100 */
[----:B------:R-:W-:Y:S01]  /*4100*/  UMOV UR4, UR5 ;  /* 0x0000000500047c82 */ /* 0x000fe20008000000 */
[----:B------:R-:W-:Y:S01]  /*4110*/  FFMA.FTZ R27, R101, R0, R24 ;  /* 0x00000000651b7223 */ /* 0x000fe20000010018 */
[----:B------:R-:W-:-:S02]  /*4120*/  HFMA2 R0, -RZ, RZ, 0, 0 ;  /* 0x00000000ff007431 */ /* 0x000fc400000001ff */
[----:B------:R-:W-:Y:S01]  /*4130*/  FFMA.FTZ R24, R101, R124, R25 ;  /* 0x0000007c65187223 */ /* 0x000fe20000010019 */
[----:B------:R-:W-:Y:S02]  /*4140*/  HFMA2 R43, -RZ, RZ, 0, 0 ;  /* 0x00000000ff2b7431 */ /* 0x000fe400000001ff */
[-C--:B------:R-:W-:Y:S01]  /*4150*/  FMUL.FTZ R25, R27, R102.reuse ;  /* 0x000000661b197220 */ /* 0x080fe20000410000 */
[--C-:B------:R-:W-:Y:S01]  /*4160*/  FFMA.FTZ R125, R121, R125, R120.reuse ;  /* 0x0000007d797d7223 */ /* 0x100fe20000010078 */
[----:B------:R-:W-:Y:S01]  /*4170*/  FMUL.FTZ R26, R24, R102 ;  /* 0x00000066181a7220 */ /* 0x000fe20000410000 */
[--C-:B-----5:R-:W-:Y:S02]  /*4180*/  @P1 HADD2.F32 R126, -RZ, R28.reuse.H0_H0 ;  /* 0x2000001cff7e1230 */ /* 0x120fe40000004100 */
[----:B------:R-:W-:Y:S01]  /*4190*/  FMUL.FTZ R25, R25, UR4 ;  /* 0x0000000419197c20 */ /* 0x000fe20008410000 */
[----:B------:R-:W-:Y:S02]  /*41a0*/  @P2 HADD2.F32 R129, -RZ, R28.H1_H1 ;  /* 0x3000001cff812230 */ /* 0x000fe40000004100 */
[----:B------:R-:W-:Y:S01]  /*41b0*/  FMUL.FTZ R26, R26, UR4 ;  /* 0x000000041a1a7c20 */ /* 0x000fe20008410000 */
[--C-:B------:R-:W-:Y:S01]  /*41c0*/  @P2 HADD2.F32 R131, -RZ, R4.reuse.H1_H1 ;  /* 0x30000004ff832230 */ /* 0x100fe20000004100 */
[----:B------:R-:W-:Y:S01]  /*41d0*/  MOV R127, RZ ;  /* 0x000000ff007f7202 */ /* 0x000fe20000000f00 */
[----:B------:R-:W-:Y:S01]  /*41e0*/  @P1 HADD2.F32 R28, -RZ, R4.H0_H0 ;  /* 0x20000004ff1c1230 */ /* 0x000fe20000004100 */
[----:B------:R-:W-:Y:S01]  /*41f0*/  LOP3.LUT P4, RZ, R45, 0xff, RZ, 0xc0, !PT ;  /* 0x000000ff2dff7812 */ /* 0x000fe2000788c0ff */
[-C--:B------:R-:W-:Y:S01]  /*4200*/  @P2 FMUL.FTZ R0, R129, R26.reuse ;  /* 0x0000001a81002220 */ /* 0x080fe20000410000 */
[----:B------:R-:W-:Y:S01]  /*4210*/  LOP3.LUT P3, RZ, R45, 0xff00, RZ, 0xc0, !PT ;  /* 0x0000ff002dff7812 */ /* 0x000fe2000786c0ff */
[----:B------:R-:W-:Y:S01]  /*4220*/  @P2 FMUL.FTZ R127, R131, R26 ;  /* 0x0000001a837f2220 */ /* 0x000fe20000410000 */
[----:B------:R-:W-:Y:S01]  /*4230*/  MOV R124, RZ ;  /* 0x000000ff007c7202 */ /* 0x000fe20000000f00 */
[-C--:B------:R-:W-:Y:S01]  /*4240*/  @P1 FMUL.FTZ R43, R126, R25.reuse ;  /* 0x000000197e2b1220 */ /* 0x080fe20000410000 */
[----:B------:R-:W-:Y:S01]  /*4250*/  LOP3.LUT P6, RZ, R44, 0xff0000, RZ, 0xc0, !PT ;  /* 0x00ff00002cff7812 */ /* 0x000fe200078cc0ff */
[----:B------:R-:W-:Y:S01]  /*4260*/  @P1 FMUL.FTZ R124, R28, R25 ;  /* 0x000000191c7c1220 */ /* 0x000fe20000410000 */
[C-C-:B------:R-:W-:Y:S01]  /*4270*/  FFMA.FTZ R41, R121.reuse, R41, R120.reuse ;  /* 0x0000002979297223 */ /* 0x140fe20000010078 */
[C-C-:B------:R-:W-:Y:S01]  /*4280*/  FFMA.FTZ R37, R121.reuse, R37, R120.reuse ;  /* 0x0000002579257223 */ /* 0x140fe20000010078 */
[----:B------:R-:W-:Y:S01]  /*4290*/  FFMA.FTZ R35, R121, R35, R120 ;  /* 0x0000002379237223 */ /* 0x000fe20000010078 */
[----:B------:R-:W-:Y:S01]  /*42a0*/  HADD2.F32 R26, -RZ, R17.H0_H0 ;  /* 0x20000011ff1a7230 */ /* 0x000fe20000004100 */
[----:B------:R-:W-:Y:S01]  /*42b0*/  ISETP.GE.U32.AND P1, PT, R44, RZ, PT ;  /* 0x000000ff2c00720c */ /* 0x000fe20003f26070 */
[----:B------:R-:W-:Y:S01]  /*42c0*/  FADD.FTZ R42, -R125, R42 ;  /* 0x0000002a7d2a7221 */ /* 0x000fe20000010100 */
[----:B------:R-:W-:Y:S01]  /*42d0*/  FFMA.FTZ R39, R121, R39, R120 ;  /* 0x0000002779277223 */ /* 0x000fe20000010078 */
[----:B------:R-:W-:-:S02]  /*42e0*/  HADD2.F32 R25, -RZ, R18.H0_H0 ;  /* 0x20000012ff197230 */ /* 0x000fc40000004100 */
[----:B------:R-:W-:Y:S01]  /*42f0*/  FADD.FTZ R40, -R41, R40 ;  /* 0x0000002829287221 */ /* 0x000fe20000010100 */
[----:B------:R-:W-:Y:S01]  /*4300*/  FADD.FTZ R36, -R37, R36 ;  /* 0x0000002425247221 */ /* 0x000fe20000010100 */
[----:B------:R-:W-:Y:S01]  /*4310*/  FADD.FTZ R34, -R35, R34 ;  /* 0x0000002223227221 */ /* 0x000fe20000010100 */
[----:B------:R-:W-:Y:S01]  /*4320*/  FFMA.FTZ R123, R121, R123, R120 ;  /* 0x0000007b797b7223 */ /* 0x000fe20000010078 */
[----:B------:R-:W-:Y:S01]  /*4330*/  LOP3.LUT P2, RZ, R45, 0xff0000, RZ, 0xc0, !PT ;  /* 0x00ff00002dff7812 */ /* 0x000fe2000784c0ff */
[----:B------:R-:W-:Y:S01]  /*4340*/  FFMA.FTZ R37, R101, R42, R26 ;  /* 0x0000002a65257223 */ /* 0x000fe2000001001a */
[----:B------:R-:W-:Y:S01]  /*4350*/  ISETP.GE.U32.AND.EX P1, PT, R45, 0x1000000, PT, P1 ;  /* 0x010000002d00780c */ /* 0x000fe20003f26110 */
[----:B------:R-:W-:Y:S02]  /*4360*/  HADD2.F32 R35, -RZ, R18.H1_H1 ;  /* 0x30000012ff237230 */ /* 0x000fe40000004100 */
[----:B------:R-:W-:Y:S01]  /*4370*/  FADD.FTZ R28, -R39, R38 ;  /* 0x00000026271c7221 */ /* 0x000fe20000010100 */
[----:B------:R-:W-:Y:S01]  /*4380*/  HADD2.F32 R45, -RZ, R19.H0_H0 ;  /* 0x20000013ff2d7230 */ /* 0x000fe20000004100 */
[----:B------:R-:W-:Y:S01]  /*4390*/  LOP3.LUT P5, RZ, R44, 0xff000000, RZ, 0xc0, !PT ;  /* 0xff0000002cff7812 */ /* 0x000fe200078ac0ff */
[----:B------:R-:W-:-:S02]  /*43a0*/  HADD2.F32 R26, -RZ, R17.H1_H1 ;  /* 0x30000011ff1a7230 */ /* 0x000fc40000004100 */
[----:B------:R-:W-:Y:S01]  /*43b0*/  FFMA.FTZ R39, R101, R40, R25 ;  /* 0x0000002865277223 */ /* 0x000fe20000010019 */
[----:B------:R-:W-:Y:S01]  /*43c0*/  FADD.FTZ R122, -R123, R122 ;  /* 0x0000007a7b7a7221 */ /* 0x000fe20000010100 */
[----:B------:R-:W-:Y:S01]  /*43d0*/  FMUL.FTZ R25, R37, R102 ;  /* 0x0000006625197220 */ /* 0x000fe20000410000 */
[C---:B------:R-:W-:Y:S01]  /*43e0*/  FFMA.FTZ R41, R101.reuse, R28, R35 ;  /* 0x0000001c65297223 */ /* 0x040fe20000010023 */
[C---:B------:R-:W-:Y:S01]  /*43f0*/  FFMA.FTZ R131, R101.reuse, R36, R45 ;  /* 0x0000002465837223 */ /* 0x040fe2000001002d */
[----:B------:R-:W-:Y:S02]  /*4400*/  HFMA2 R42, -RZ, RZ, 0, 0 ;  /* 0x00000000ff2a7431 */ /* 0x000fe400000001ff */
[--C-:B------:R-:W-:Y:S02]  /*4410*/  @P4 HADD2.F32 R40, -RZ, R30.reuse.H0_H0 ;  /* 0x2000001eff284230 */ /* 0x100fe40000004100 */
[----:B------:R-:W-:Y:S01]  /*4420*/  FFMA.FTZ R38, R101, R122, R26 ;  /* 0x0000007a65267223 */ /* 0x000fe2000001001a */
[----:B------:R-:W-:-:S02]  /*4430*/  @P3 HADD2.F32 R35, -RZ, R30.H1_H1 ;  /* 0x3000001eff233230 */ /* 0x000fc40000004100 */
[----:B------:R-:W-:Y:S01]  /*4440*/  FMUL.FTZ R25, R25, UR4 ;  /* 0x0000000419197c20 */ /* 0x000fe20008410000 */
[----:B------:R-:W-:Y:S01]  /*4450*/  @P6 HADD2.F32 R36, -RZ, R29.H0_H0 ;  /* 0x2000001dff246230 */ /* 0x000fe20000004100 */
[----:B------:R-:W-:Y:S01]  /*4460*/  MOV R28, RZ ;  /* 0x000000ff001c7202 */ /* 0x000fe20000000f00 */
[----:B------:R-:W-:Y:S02]  /*4470*/  @P6 HADD2.F32 R30, -RZ, R5.H0_H0 ;  /* 0x20000005ff1e6230 */ /* 0x000fe40000004100 */
[-C--:B------:R-:W-:Y:S01]  /*4480*/  FMUL.FTZ R26, R38, R102.reuse ;  /* 0x00000066261a7220 */ /* 0x080fe20000410000 */
[----:B------:R-:W-:Y:S02]  /*4490*/  HADD2.F32 R123, -RZ, R19.H1_H1 ;  /* 0x30000013ff7b7230 */ /* 0x000fe40000004100 */
[-C--:B------:R-:W-:Y:S01]  /*44a0*/  @P6 FMUL.FTZ R42, R36, R25.reuse ;  /* 0x00000019242a6220 */ /* 0x080fe20000410000 */
[----:B------:R-:W-:Y:S02]  /*44b0*/  @P5 HADD2.F32 R29, -RZ, R29.H1_H1 ;  /* 0x3000001dff1d5230 */ /* 0x000fe40000004100 */
[----:B------:R-:W-:Y:S01]  /*44c0*/  @P6 FMUL.FTZ R28, R30, R25 ;  /* 0x000000191e1c6220 */ /* 0x000fe20000410000 */
[----:B------:R-:W-:Y:S01]  /*44d0*/  FMUL.FTZ R25, R39, R102 ;  /* 0x0000006627197220 */ /* 0x000fe20000410000 */
[----:B------:R-:W-:Y:S01]  /*44e0*/  FFMA.FTZ R128, R101, R34, R123 ;  /* 0x0000002265807223 */ /* 0x000fe2000001007b */
[----:B------:R-:W-:Y:S01]  /*44f0*/  FMUL.FTZ R34, R26, UR4 ;  /* 0x000000041a227c20 */ /* 0x000fe20008410000 */
[----:B------:R-:W-:-:S02]  /*4500*/  @P4 HADD2.F32 R122, -RZ, R6.H0_H0 ;  /* 0x20000006ff7a4230 */ /* 0x000fc40000004100 */
[----:B------:R-:W-:Y:S01]  /*4510*/  FMUL.FTZ R26, R41, R102 ;  /* 0x00000066291a7220 */ /* 0x000fe20000410000 */
[----:B------:R-:W-:Y:S01]  /*4520*/  FMUL.FTZ R25, R25, UR4 ;  /* 0x0000000419197c20 */ /* 0x000fe20008410000 */
[----:B------:R-:W-:Y:S02]  /*4530*/  CS2R R44, SRZ ;  /* 0x00000000002c7805 */ /* 0x000fe4000001ff00 */
[----:B------:R-:W-:Y:S01]  /*4540*/  MOV R30, RZ ;  /* 0x000000ff001e7202 */ /* 0x000fe20000000f00 */
[----:B------:R-:W-:Y:S01]  /*4550*/  @P5 FMUL.FTZ R45, R29, R34 ;  /* 0x000000221d2d5220 */ /* 0x000fe20000410000 */
[--C-:B------:R-:W-:Y:S02]  /*4560*/  @P2 HADD2.F32 R126, -RZ, R31.reuse.H0_H0 ;  /* 0x2000001fff7e2230 */ /* 0x100fe40000004100 */
[----:B------:R-:W-:Y:S02]  /*4570*/  HFMA2 R29, -RZ, RZ, 0, 0 ;  /* 0x00000000ff1d7431 */ /* 0x000fe400000001ff */
[----:B------:R-:W-:-:S02]  /*4580*/  @P1 HADD2.F32 R133, -RZ, R31.H1_H1 ;  /* 0x3000001fff851230 */ /* 0x000fc40000004100 */
[----:B------:R-:W-:Y:S02]  /*4590*/  HFMA2 R123, -RZ, RZ, 0, 0 ;  /* 0x00000000ff7b7431 */ /* 0x000fe400000001ff */
[----:B------:R-:W-:Y:S01]  /*45a0*/  FMUL.FTZ R36, R26, UR4 ;  /* 0x000000041a247c20 */ /* 0x000fe20008410000 */
[-C--:B------:R-:W-:Y:S01]  /*45b0*/  @P4 FMUL.FTZ R44, R40, R25.reuse ;  /* 0x00000019282c4220 */ /* 0x080fe20000410000 */
[----:B------:R-:W-:Y:S01]  /*45c0*/  @P4 FMUL.FTZ R30, R122, R25 ;  /* 0x000000197a1e4220 */ /* 0x000fe20000410000 */
[----:B------:R-:W-:Y:S02]  /*45d0*/  @P5 HADD2.F32 R31, -RZ, R5.H1_H1 ;  /* 0x30000005ff1f5230 */ /* 0x000fe40000004100 */
[-C--:B------:R-:W-:Y:S01]  /*45e0*/  FMUL.FTZ R25, R131, R102.reuse ;  /* 0x0000006683197220 */ /* 0x080fe20000410000 */
[----:B------:R-:W-:Y:S01]  /*45f0*/  FMUL.FTZ R26, R128, R102 ;  /* 0x00000066801a7220 */ /* 0x000fe20000410000 */
[----:B------:R-:W-:Y:S02]  /*4600*/  @P3 HADD2.F32 R129, -RZ, R6.H1_H1 ;  /* 0x30000006ff813230 */ /* 0x000fe40000004100 */
[----:B------:R-:W-:Y:S01]  /*4610*/  @P3 FMUL.FTZ R123, R35, R36 ;  /* 0x00000024237b3220 */ /* 0x000fe20000410000 */
[----:B------:R-:W-:-:S02]  /*4620*/  @P2 HADD2.F32 R40, -RZ, R7.H0_H0 ;  /* 0x20000007ff282230 */ /* 0x000fc40000004100 */
[----:B------:R-:W-:Y:S01]  /*4630*/  FMUL.FTZ R25, R25, UR4 ;  /* 0x0000000419197c20 */ /* 0x000fe20008410000 */
[----:B------:R-:W-:Y:S02]  /*4640*/  @P1 HADD2.F32 R135, -RZ, R7.H1_H1 ;  /* 0x30000007ff871230 */ /* 0x000fe40000004100 */
[----:B------:R-:W-:Y:S01]  /*4650*/  FMUL.FTZ R26, R26, UR4 ;  /* 0x000000041a1a7c20 */ /* 0x000fe20008410000 */
[----:B------:R-:W-:Y:S01]  /*4660*/  @P5 FMUL.FTZ R29, R31, R34 ;  /* 0x000000221f1d5220 */ /* 0x000fe20000410000 */
[----:B------:R-:W-:Y:S01]  /*4670*/  MOV R31, RZ ;  /* 0x000000ff001f7202 */ /* 0x000fe20000000f00 */
[----:B------:R-:W-:Y:S01]  /*4680*/  HFMA2 R122, -RZ, RZ, 0, 0 ;  /* 0x00000000ff7a7431 */ /* 0x000fe200000001ff */
[----:B------:R-:W-:Y:S01]  /*4690*/  CS2R R34, SRZ ;  /* 0x0000000000227805 */ /* 0x000fe2000001ff00 */
[----:B------:R-:W-:Y:S01]  /*46a0*/  @P3 FMUL.FTZ R31, R129, R36 ;  /* 0x00000024811f3220 */ /* 0x000fe20000410000 */
[-C--:B------:R-:W-:Y:S01]  /*46b0*/  @P2 FMUL.FTZ R34, R40, R25.reuse ;  /* 0x0000001928222220 */ /* 0x080fe20000410000 */
[-C--:B------:R-:W-:Y:S01]  /*46c0*/  @P1 FMUL.FTZ R35, R135, R26.reuse ;  /* 0x0000001a87231220 */ /* 0x080fe20000410000 */
        /* <DEDUP_REMOVED lines=11> */
.L_x_1536:
        /* <DEDUP_REMOVED lines=11> */
[C---:B0-----:R-:W-:Y:S01]  /*4830*/  LOP3.LUT R24, R2.reuse, 0xff, RZ, 0xc0, !PT ;  /* 0x000000ff02187812 */ /* 0x041fe200078ec0ff */
[C-C-:B------:R-:W-:Y:S01]  /*4840*/  FFMA.FTZ R113, R121.reuse, R113, R120.reuse ;  /* 0x0000007179717223 */ /* 0x140fe20000010078 */
[C-C-:B------:R-:W-:Y:S01]  /*4850*/  FFMA.FTZ R112, R121.reuse, R112, R120.reuse ;  /* 0x0000007079707223 */ /* 0x140fe20000010078 */
[----:B------:R-:W-:Y:S01]  /*4860*/  LOP3.LUT R25, R2, 0xff00, RZ, 0xc0, !PT ;  /* 0x0000ff0002197812 */ /* 0x000fe200078ec0ff */
[----:B------:R-:W-:Y:S01]  /*4870*/  FFMA.FTZ R115, R121, R115, R120 ;  /* 0x0000007379737223 */ /* 0x000fe20000010078 */
[----:B------:R-:W-:Y:S01]  /*4880*/  ISETP.NE.U32.AND P2, PT, R24, RZ, PT ;  /* 0x000000ff1800720c */ /* 0x000fe20003f45070 */
[--C-:B------:R-:W-:Y:S02]  /*4890*/  HADD2.F32 R24, -RZ, R20.reuse.H0_H0 ;  /* 0x20000014ff187230 */ /* 0x100fe40000004100 */
[----:B------:R-:W-:Y:S01]  /*48a0*/  FADD.FTZ R29, -R113, R104 ;  /* 0x00000068711d7221 */ /* 0x000fe20000010100 */
[----:B------:R-:W-:Y:S01]  /*48b0*/  HADD2.F32 R28, -RZ, R20.H1_H1 ;  /* 0x30000014ff1c7230 */ /* 0x000fe20000004100 */
[----:B------:R-:W-:Y:S01]  /*48c0*/  ISETP.NE.AND.EX P2, PT, RZ, RZ, PT, P2 ;  /* 0x000000ffff00720c */ /* 0x000fe20003f45320 */
[----:B------:R-:W-:Y:S01]  /*48d0*/  FADD.FTZ R112, -R112, R105 ;  /* 0x0000006970707221 */ /* 0x000fe20000010100 */
[----:B------:R-:W-:Y:S01]  /*48e0*/  FFMA.FTZ R29, R101, R29, R24 ;  /* 0x0000001d651d7223 */ /* 0x000fe20000010018 */
[----:B------:R-:W-:Y:S01]  /*48f0*/  LOP3.LUT P4, RZ, R2, 0xff0000, RZ, 0xc0, !PT ;  /* 0x00ff000002ff7812 */ /* 0x000fe2000788c0ff */
[----:B------:R-:W-:Y:S01]  /*4900*/  HADD2.F32 R30, -RZ, R21.H0_H0 ;  /* 0x20000015ff1e7230 */ /* 0x000fe20000004100 */
[----:B------:R-:W-:Y:S01]  /*4910*/  ISETP.NE.U32.AND P3, PT, R25, RZ, PT ;  /* 0x000000ff1900720c */ /* 0x000fe20003f65070 */
[----:B------:R-:W-:Y:S01]  /*4920*/  FMUL.FTZ R24, R29, R102 ;  /* 0x000000661d187220 */ /* 0x000fe20000410000 */
[----:B------:R-:W-:Y:S01]  /*4930*/  FADD.FTZ R25, -R115, R106 ;  /* 0x0000006a73197221 */ /* 0x000fe20000010100 */
[----:B------:R-:W-:-:S02]  /*4940*/  CS2R R38, SRZ ;  /* 0x0000000000267805 */ /* 0x000fc4000001ff00 */
[----:B------:R-:W-:Y:S01]  /*4950*/  ISETP.NE.AND.EX P3, PT, RZ, RZ, PT, P3 ;  /* 0x000000ffff00720c */ /* 0x000fe20003f65330 */
[----:B------:R-:W-:Y:S01]  /*4960*/  FMUL.FTZ R105, R24, UR4 ;  /* 0x0000000418697c20 */ /* 0x000fe20008410000 */
[C---:B------:R-:W-:Y:S01]  /*4970*/  FFMA.FTZ R24, R101.reuse, R112, R28 ;  /* 0x0000007065187223 */ /* 0x040fe2000001001c */
[----:B------:R-:W-:Y:S01]  /*4980*/  FFMA.FTZ R25, R101, R25, R30 ;  /* 0x0000001965197223 */ /* 0x000fe2000001001e */
[----:B-----5:R-:W-:Y:S02]  /*4990*/  @P2 HADD2.F32 R26, -RZ, R32.H0_H0 ;  /* 0x20000020ff1a2230 */ /* 0x020fe40000004100 */
[----:B------:R-:W-:Y:S02]  /*49a0*/  HFMA2 R41, -RZ, RZ, 0, 0 ;  /* 0x00000000ff297431 */ /* 0x000fe400000001ff */
[----:B------:R-:W-:Y:S02]  /*49b0*/  @P2 HADD2.F32 R40, -RZ, R8.H0_H0 ;  /* 0x20000008ff282230 */ /* 0x000fe40000004100 */
[----:B------:R-:W-:Y:S01]  /*49c0*/  FMUL.FTZ R27, R25, R102 ;  /* 0x00000066191b7220 */ /* 0x000fe20000410000 */
[----:B------:R-:W-:-:S02]  /*49d0*/  @P4 HADD2.F32 R30, -RZ, R33.H0_H0 ;  /* 0x20000021ff1e4230 */ /* 0x000fc40000004100 */
[----:B------:R-:W-:Y:S01]  /*49e0*/  @P2 FMUL.FTZ R39, R105, R26 ;  /* 0x0000001a69272220 */ /* 0x000fe20000410000 */
[----:B------:R-:W-:Y:S01]  /*49f0*/  FMUL.FTZ R26, R24, R102 ;  /* 0x00000066181a7220 */ /* 0x000fe20000410000 */
[----:B------:R-:W-:Y:S02]  /*4a00*/  HFMA2 R31, -RZ, RZ, 0, 0 ;  /* 0x00000000ff1f7431 */ /* 0x000fe400000001ff */
[----:B------:R-:W-:Y:S01]  /*4a10*/  FMUL.FTZ R27, R27, UR4 ;  /* 0x000000041b1b7c20 */ /* 0x000fe20008410000 */
[----:B------:R-:W-:Y:S01]  /*4a20*/  MOV R103, RZ ;  /* 0x000000ff00677202 */ /* 0x000fe20000000f00 */
[----:B------:R-:W-:Y:S01]  /*4a30*/  FMUL.FTZ R113, R26, UR4 ;  /* 0x000000041a717c20 */ /* 0x000fe20008410000 */
[----:B------:R-:W-:Y:S02]  /*4a40*/  @P4 HADD2.F32 R26, -RZ, R9.H0_H0 ;  /* 0x20000009ff1a4230 */ /* 0x000fe40000004100 */
[----:B------:R-:W-:Y:S01]  /*4a50*/  @P4 FMUL.FTZ R41, R27, R30 ;  /* 0x0000001e1b294220 */ /* 0x000fe20000410000 */
[C-C-:B------:R-:W-:Y:S01]  /*4a60*/  FFMA.FTZ R114, R121.reuse, R114, R120.reuse ;  /* 0x0000007279727223 */ /* 0x140fe20000010078 */
[----:B------:R-:W-:Y:S01]  /*4a70*/  FFMA.FTZ R117, R121, R117, R120 ;  /* 0x0000007579757223 */ /* 0x000fe20000010078 */
[----:B------:R-:W-:-:S02]  /*4a80*/  @P3 HADD2.F32 R32, -RZ, R32.H1_H1 ;  /* 0x30000020ff203230 */ /* 0x000fc40000004100 */
[----:B------:R-:W-:Y:S01]  /*4a90*/  @P4 FMUL.FTZ R103, R26, R27 ;  /* 0x0000001b1a674220 */ /* 0x000fe20000410000 */
[----:B------:R-:W-:Y:S01]  /*4aa0*/  @P3 HADD2.F32 R104, -RZ, R8.H1_H1 ;  /* 0x30000008ff683230 */ /* 0x000fe20000004100 */
[C---:B------:R-:W-:Y:S01]  /*4ab0*/  LOP3.LUT P5, RZ, R3.reuse, 0xff, RZ, 0xc0, !PT ;  /* 0x000000ff03ff7812 */ /* 0x040fe200078ac0ff */
[----:B------:R-:W-:Y:S01]  /*4ac0*/  @P2 FMUL.FTZ R31, R40, R105 ;  /* 0x00000069281f2220 */ /* 0x000fe20000410000 */
[----:B------:R-:W-:Y:S01]  /*4ad0*/  LOP3.LUT P4, RZ, R3, 0xff00, RZ, 0xc0, !PT ;  /* 0x0000ff0003ff7812 */ /* 0x000fe2000788c0ff */
[C-C-:B------:R-:W-:Y:S01]  /*4ae0*/  FFMA.FTZ R116, R121.reuse, R116, R120.reuse ;  /* 0x0000007479747223 */ /* 0x140fe20000010078 */
[C---:B------:R-:W-:Y:S01]  /*4af0*/  LOP3.LUT P6, RZ, R2.reuse, 0xff000000, RZ, 0xc0, !PT ;  /* 0xff00000002ff7812 */ /* 0x040fe200078cc0ff */
[--C-:B------:R-:W-:Y:S01]  /*4b00*/  HADD2.F32 R26, -RZ, R22.reuse.H0_H0 ;  /* 0x20000016ff1a7230 */ /* 0x100fe20000004100 */
[----:B------:R-:W-:Y:S01]  /*4b10*/  ISETP.GE.U32.AND P2, PT, R2, RZ, PT ;  /* 0x000000ff0200720c */ /* 0x000fe20003f46070 */
[----:B------:R-:W-:Y:S02]  /*4b20*/  HADD2.F32 R2, -RZ, R21.H1_H1 ;  /* 0x30000015ff027230 */ /* 0x000fe40000004100 */
[----:B------:R-:W-:Y:S01]  /*4b30*/  FFMA.FTZ R118, R121, R118, R120 ;  /* 0x0000007679767223 */ /* 0x000fe20000010078 */
[----:B------:R-:W-:Y:S01]  /*4b40*/  MOV R28, RZ ;  /* 0x000000ff001c7202 */ /* 0x000fe20000000f00 */
[----:B------:R-:W-:Y:S01]  /*4b50*/  FADD.FTZ R106, -R114, R107 ;  /* 0x0000006b726a7221 */ /* 0x000fe20000010100 */
[----:B------:R-:W-:Y:S01]  /*4b60*/  FADD.FTZ R117, -R117, R108 ;  /* 0x0000006c75757221 */ /* 0x000fe20000010100 */
[----:B------:R-:W-:Y:S01]  /*4b70*/  FFMA.FTZ R119, R121, R119, R120 ;  /* 0x0000007779777223 */ /* 0x000fe20000010078 */
[----:B------:R-:W-:Y:S01]  /*4b80*/  @P3 FMUL.FTZ R38, R113, R32 ;  /* 0x0000002071263220 */ /* 0x000fe20000410000 */
[----:B------:R-:W-:Y:S01]  /*4b90*/  @P3 FMUL.FTZ R28, R104, R113 ;  /* 0x00000071681c3220 */ /* 0x000fe20000410000 */
[C---:B------:R-:W-:Y:S01]  /*4ba0*/  LOP3.LUT P3, RZ, R3.reuse, 0xff0000, RZ, 0xc0, !PT ;  /* 0x00ff000003ff7812 */ /* 0x040fe2000786c0ff */
[----:B------:R-:W-:Y:S01]  /*4bb0*/  HADD2.F32 R30, -RZ, R22.H1_H1 ;  /* 0x30000016ff1e7230 */ /* 0x000fe20000004100 */
[----:B------:R-:W-:Y:S01]  /*4bc0*/  ISETP.GE.U32.AND.EX P2, PT, R3, 0x1000000, PT, P2 ;  /* 0x010000000300780c */ /* 0x000fe20003f46120 */
[----:B------:R-:W-:Y:S01]  /*4bd0*/  FADD.FTZ R3, -R116, R109 ;  /* 0x0000006d74037221 */ /* 0x000fe20000010100 */
[----:B------:R-:W-:-:S02]  /*4be0*/  HADD2.F32 R40, -RZ, R23.H1_H1 ;  /* 0x30000017ff287230 */ /* 0x000fc40000004100 */
[----:B------:R-:W-:Y:S01]  /*4bf0*/  FADD.FTZ R27, -R118, R111 ;  /* 0x0000006f761b7221 */ /* 0x000fe20000010100 */
[----:B------:R-:W-:Y:S02]  /*4c00*/  HADD2.F32 R32, -RZ, R23.H0_H0 ;  /* 0x20000017ff207230 */ /* 0x000fe40000004100 */
[C---:B------:R-:W-:Y:S01]  /*4c10*/  FFMA.FTZ R106, R101.reuse, R106, R2 ;  /* 0x0000006a656a7223 */ /* 0x040fe20000010002 */
[----:B------:R-:W-:Y:S01]  /*4c20*/  FFMA.FTZ R109, R101, R117, R26 ;  /* 0x00000075656d7223 */ /* 0x000fe2000001001a */
[----:B------:R-:W-:Y:S01]  /*4c30*/  FADD.FTZ R119, -R119, R110 ;  /* 0x0000006e77777221 */ /* 0x000fe20000010100 */
[C---:B------:R-:W-:Y:S01]  /*4c40*/  FFMA.FTZ R108, R101.reuse, R3, R30 ;  /* 0x00000003656c7223 */ /* 0x040fe2000001001e */
[----:B------:R-:W-:Y:S01]  /*4c50*/  FFMA.FTZ R110, R101, R27, R40 ;  /* 0x0000001b656e7223 */ /* 0x000fe20000010028 */
[-C--:B------:R-:W-:Y:S01]  /*4c60*/  FMUL.FTZ R2, R106, R102.reuse ;  /* 0x000000666a027220 */ /* 0x080fe20000410000 */
[----:B------:R-:W-:Y:S01]  /*4c70*/  FMUL.FTZ R3, R109, R102 ;  /* 0x000000666d037220 */ /* 0x000fe20000410000 */
[----:B------:R-:W-:Y:S01]  /*4c80*/  FFMA.FTZ R111, R101, R119, R32 ;  /* 0x00000077656f7223 */ /* 0x000fe20000010020 */
[----:B------:R-:W-:-:S02]  /*4c90*/  @P5 HADD2.F32 R26, -RZ, R34.H0_H0 ;  /* 0x20000022ff1a5230 */ /* 0x000fc40000004100 */
[----:B------:R-:W-:Y:S02]  /*4ca0*/  HFMA2 R32, -RZ, RZ, 0, 0 ;  /* 0x00000000ff207431 */ /* 0x000fe400000001ff */
[----:B------:R-:W-:Y:S02]  /*4cb0*/  @P4 HADD2.F32 R40, -RZ, R34.H1_H1 ;  /* 0x30000022ff284230 */ /* 0x000fe40000004100 */
[----:B------:R-:W-:Y:S02]  /*4cc0*/  HFMA2 R34, -RZ, RZ, 0, 0 ;  /* 0x00000000ff227431 */ /* 0x000fe400000001ff */
[----:B------:R-:W-:Y:S02]  /*4cd0*/  @P6 HADD2.F32 R33, -RZ, R33.H1_H1 ;  /* 0x30000021ff216230 */ /* 0x000fe40000004100 */
[----:B------:R-:W-:Y:S01]  /*4ce0*/  FMUL.FTZ R104, R2, UR4 ;  /* 0x0000000402687c20 */ /* 0x000fe20008410000 */
[----:B------:R-:W-:Y:S01]  /*4cf0*/  FMUL.FTZ R3, R3, UR4 ;  /* 0x0000000403037c20 */ /* 0x000fe20008410000 */
[----:B------:R-:W-:Y:S01]  /*4d00*/  FMUL.FTZ R27, R108, R102 ;  /* 0x000000666c1b7220 */ /* 0x000fe20000410000 */
[----:B------:R-:W-:-:S02]  /*4d10*/  @P5 HADD2.F32 R112, -RZ, R10.H0_H0 ;  /* 0x2000000aff705230 */ /* 0x000fc40000004100 */
[----:B------:R-:W-:Y:S01]  /*4d20*/  @P6 FMUL.FTZ R32, R104, R33 ;  /* 0x0000002168206220 */ /* 0x000fe20000410000 */
[----:B------:R-:W-:Y:S01]  /*4d30*/  @P5 FMUL.FTZ R34, R3, R26 ;  /* 0x0000001a03225220 */ /* 0x000fe20000410000 */
[----:B------:R-:W-:Y:S02]  /*4d40*/  HFMA2 R33, -RZ, RZ, 0, 0 ;  /* 0x00000000ff217431 */ /* 0x000fe400000001ff */
[-C--:B------:R-:W-:Y:S01]  /*4d50*/  FMUL.FTZ R26, R111, R102.reuse ;  /* 0x000000666f1a7220 */ /* 0x080fe20000410000 */
[--C-:B------:R-:W-:Y:S02]  /*4d60*/  @P3 HADD2.F32 R101, -RZ, R35.reuse.H0_H0 ;  /* 0x20000023ff653230 */ /* 0x100fe40000004100 */
[----:B------:R-:W-:Y:S01]  /*4d70*/  FMUL.FTZ R102, R110, R102 ;  /* 0x000000666e667220 */ /* 0x000fe20000410000 */
[----:B------:R-:W-:Y:S01]  /*4d80*/  @P2 HADD2.F32 R105, -RZ, R35.H1_H1 ;  /* 0x30000023ff692230 */ /* 0x000fe20000004100 */
[----:B------:R-:W-:Y:S01]  /*4d90*/  MOV R30, RZ ;  /* 0x000000ff001e7202 */ /* 0x000fe20000000f00 */
[----:B------:R-:W-:-:S02]  /*4da0*/  @P6 HADD2.F32 R35, -RZ, R9.H1_H1 ;  /* 0x30000009ff236230 */ /* 0x000fc40000004100 */
[----:B------:R-:W-:Y:S01]  /*4db0*/  FMUL.FTZ R27, R27, UR4 ;  /* 0x000000041b1b7c20 */ /* 0x000fe20008410000 */
[----:B------:R-:W-:Y:S01]  /*4dc0*/  @P5 FMUL.FTZ R30, R112, R3 ;  /* 0x00000003701e5220 */ /* 0x000fe20000410000 */
[----:B------:R-:W-:Y:S02]  /*4dd0*/  @P4 HADD2.F32 R112, -RZ, R10.H1_H1 ;  /* 0x3000000aff704230 */ /* 0x000fe40000004100 */
[----:B------:R-:W-:Y:S01]  /*4de0*/  FMUL.FTZ R26, R26, UR4 ;  /* 0x000000041a1a7c20 */ /* 0x000fe20008410000 */
[--C-:B------:R-:W-:Y:S02]  /*4df0*/  @P3 HADD2.F32 R113, -RZ, R11.reuse.H0_H0 ;  /* 0x2000000bff713230 */ /* 0x100fe40000004100 */
[----:B------:R-:W-:Y:S01]  /*4e00*/  FMUL.FTZ R102, R102, UR4 ;  /* 0x0000000466667c20 */ /* 0x000fe20008410000 */
[----:B------:R-:W-:Y:S01]  /*4e10*/  @P2 HADD2.F32 R115, -RZ, R11.H1_H1 ;  /* 0x3000000bff732230 */ /* 0x000fe20000004100 */
[----:B------:R-:W-:Y:S01]  /*4e20*/  MOV R2, RZ ;  /* 0x000000ff00027202 */ /* 0x000fe20000000f00 */
[----:B------:R-:W-:Y:S01]  /*4e30*/  @P4 FMUL.FTZ R33, R27, R40 ;  /* 0x000000281b214220 */ /* 0x000fe20000410000 */
[----:B------:R-:W-:Y:S01]  /*4e40*/  @P6 FMUL.FTZ R2, R35, R104 ;  /* 0x0000006823026220 */ /* 0x000fe20000410000 */
[----:B------:R-:W-:Y:S01]  /*4e50*/  HFMA2 R40, -RZ, RZ, 0, 0 ;  /* 0x00000000ff287431 */ /* 0x000fe200000001ff */
[----:B------:R-:W-:Y:S01]  /*4e60*/  MOV R3, RZ ;  /* 0x000000ff00037202 */ /* 0x000fe20000000f00 */
[----:B------:R-:W-:Y:S01]  /*4e70*/  HFMA2 R35, -RZ, RZ, 0, 0 ;  /* 0x00000000ff237431 */ /* 0x000fe200000001ff */
[----:B------:R-:W-:Y:S01]  /*4e80*/  MOV R104, RZ ;  /* 0x000000ff00687202 */ /* 0x000fe20000000f00 */
[----:B------:R-:W-:Y:S01]  /*4e90*/  @P4 FMUL.FTZ R3, R112, R27 ;  /* 0x0000001b70034220 */ /* 0x000fe20000410000 */
[----:B------:R-:W-:Y:S01]  /*4ea0*/  MOV R107, RZ ;  /* 0x000000ff006b7202 */ /* 0x000fe20000000f00 */
[----:B------:R-:W-:Y:S01]  /*4eb0*/  @P3 FMUL.FTZ R104, R113, R26 ;  /* 0x0000001a71683220 */ /* 0x000fe20000410000 */
[----:B------:R-:W-:Y:S01]  /*4ec0*/  @P2 FMUL.FTZ R107, R115, R102 ;  /* 0x00000066736b2220 */ /* 0x000fe20000410000 */
        /* <DEDUP_REMOVED lines=11> */
.L_x_1537:
[C-C-:B------:R-:W-:Y:S01]  /*4f80*/  FFMA.FTZ R113, R121.reuse, R113, R120.reuse ;  /* 0x0000007179717223 */ /* 0x140fe20000010078 */
[C---:B------:R-:W-:Y:S01]  /*4f90*/  LOP3.LUT P2, RZ, R2.reuse, 0xff, RZ, 0xc0, !PT ;  /* 0x000000ff02ff7812 */ /* 0x040fe2000784c0ff */
[--C-:B0-----:R-:W-:Y:S02]  /*4fa0*/  HADD2.F32 R28, -RZ, R20.reuse.H0_H0 ;  /* 0x20000014ff1c7230 */ /* 0x101fe40000004100 */
[----:B------:R-:W-:Y:S01]  /*4fb0*/  FFMA.FTZ R112, R121, R112, R120 ;  /* 0x0000007079707223 */ /* 0x000fe20000010078 */
[----:B------:R-:W-:Y:S01]  /*4fc0*/  FADD.FTZ R104, -R113, R104 ;  /* 0x0000006871687221 */ /* 0x000fe20000010100 */
[----:B------:R-:W-:Y:S01]  /*4fd0*/  LOP3.LUT P3, RZ, R2, 0xff00, RZ, 0xc0, !PT ;  /* 0x0000ff0002ff7812 */ /* 0x000fe2000786c0ff */
[----:B------:R-:W-:Y:S01]  /*4fe0*/  FFMA.FTZ R115, R121, R115, R120 ;  /* 0x0000007379737223 */ /* 0x000fe20000010078 */
[----:B------:R-:W-:Y:S02]  /*4ff0*/  HADD2.F32 R30, -RZ, R20.H1_H1 ;  /* 0x30000014ff1e7230 */ /* 0x000fe40000004100 */
[----:B------:R-:W-:Y:S01]  /*5000*/  FADD.FTZ R112, -R112, R105 ;  /* 0x0000006970707221 */ /* 0x000fe20000010100 */
[----:B------:R-:W-:Y:S01]  /*5010*/  FFMA.FTZ R29, R101, R104, R28 ;  /* 0x00000068651d7223 */ /* 0x000fe2000001001c */
[----:B------:R-:W-:Y:S01]  /*5020*/  HADD2.F32 R31, -RZ, R21.H0_H0 ;  /* 0x20000015ff1f7230 */ /* 0x000fe20000004100 */
[----:B------:R-:W-:Y:S01]  /*5030*/  LOP3.LUT P4, RZ, R2, 0xff0000, RZ, 0xc0, !PT ;  /* 0x00ff000002ff7812 */ /* 0x000fe2000788c0ff */
[----:B------:R-:W-:Y:S01]  /*5040*/  FADD.FTZ R106, -R115, R106 ;  /* 0x0000006a736a7221 */ /* 0x000fe20000010100 */
[----:B------:R-:W-:Y:S01]  /*5050*/  FMUL.FTZ R28, R102, R29 ;  /* 0x0000001d661c7220 */ /* 0x000fe20000410000 */
[----:B------:R-:W-:Y:S01]  /*5060*/  FFMA.FTZ R105, R101, R112, R30 ;  /* 0x0000007065697223 */ /* 0x000fe2000001001e */
[----:B-----5:R-:W-:-:S02]  /*5070*/  @P2 HADD2.F32 R29, -RZ, R32.H0_H0 ;  /* 0x20000020ff1d2230 */ /* 0x020fc40000004100 */
[----:B------:R-:W-:Y:S01]  /*5080*/  FFMA.FTZ R115, R101, R106, R31 ;  /* 0x0000006a65737223 */ /* 0x000fe2000001001f */
[----:B------:R-:W-:Y:S02]  /*5090*/  HFMA2 R31, -RZ, RZ, 0, 0 ;  /* 0x00000000ff1f7431 */ /* 0x000fe400000001ff */
[----:B------:R-:W-:Y:S02]  /*50a0*/  @P2 HADD2.F32 R103, -RZ, R8.H0_H0 ;  /* 0x20000008ff672230 */ /* 0x000fe40000004100 */
[----:B------:R-:W-:Y:S01]  /*50b0*/  FMUL.FTZ R40, R28, UR4 ;  /* 0x000000041c287c20 */ /* 0x000fe20008410000 */
[C---:B------:R-:W-:Y:S01]  /*50c0*/  FMUL.FTZ R30, R102.reuse, R105 ;  /* 0x00000069661e7220 */ /* 0x040fe20000410000 */
[----:B------:R-:W-:Y:S01]  /*50d0*/  @P3 HADD2.F32 R113, -RZ, R32.H1_H1 ;  /* 0x30000020ff713230 */ /* 0x000fe20000004100 */
[----:B------:R-:W-:Y:S01]  /*50e0*/  CS2R R38, SRZ ;  /* 0x0000000000267805 */ /* 0x000fe2000001ff00 */
[----:B------:R-:W-:Y:S01]  /*50f0*/  FMUL.FTZ R32, R102, R115 ;  /* 0x0000007366207220 */ /* 0x000fe20000410000 */
[----:B------:R-:W-:-:S02]  /*5100*/  @P3 HADD2.F32 R105, -RZ, R8.H1_H1 ;  /* 0x30000008ff693230 */ /* 0x000fc40000004100 */
[C-C-:B------:R-:W-:Y:S01]  /*5110*/  FFMA.FTZ R114, R121.reuse, R114, R120.reuse ;  /* 0x0000007279727223 */ /* 0x140fe20000010078 */
[----:B------:R-:W-:Y:S01]  /*5120*/  FFMA.FTZ R127, R121, R117, R120 ;  /* 0x00000075797f7223 */ /* 0x000fe20000010078 */
        /* <DEDUP_REMOVED lines=9> */
[----:B------:R-:W-:-:S02]  /*51c0*/  HADD2.F32 R2, -RZ, R21.H1_H1 ;  /* 0x30000015ff027230 */ /* 0x000fc40000004100 */
        /* <DEDUP_REMOVED lines=12> */
[----:B------:R-:W-:Y:S01]  /*5290*/  FFMA.FTZ R3, R101, R114, R2 ;  /* 0x0000007265037223 */ /* 0x000fe20000010002 */
[----:B------:R-:W-:-:S02]  /*52a0*/  HADD2.F32 R103, -RZ, R22.H0_H0 ;  /* 0x20000016ff677230 */ /* 0x000fc40000004100 */
[----:B------:R-:W-:Y:S01]  /*52b0*/  FFMA.FTZ R118, R121, R118, R120 ;  /* 0x0000007679767223 */ /* 0x000fe20000010078 */
[----:B------:R-:W-:Y:S02]  /*52c0*/  HADD2.F32 R105, -RZ, R22.H1_H1 ;  /* 0x30000016ff697230 */ /* 0x000fe40000004100 */
[----:B------:R-:W-:Y:S01]  /*52d0*/  FADD.FTZ R108, -R127, R108 ;  /* 0x0000006c7f6c7221 */ /* 0x000fe20000010100 */
[----:B------:R-:W-:Y:S01]  /*52e0*/  FADD.FTZ R116, -R116, R109 ;  /* 0x0000006d74747221 */ /* 0x000fe20000010100 */
[----:B------:R-:W-:Y:S02]  /*52f0*/  HADD2.F32 R107, -RZ, R23.H0_H0 ;  /* 0x20000017ff6b7230 */ /* 0x000fe40000004100 */
[----:B------:R-:W-:Y:S01]  /*5300*/  FMUL.FTZ R2, R102, R3 ;  /* 0x0000000366027220 */ /* 0x000fe20000410000 */
[----:B------:R-:W-:Y:S01]  /*5310*/  FADD.FTZ R110, -R119, R110 ;  /* 0x0000006e776e7221 */ /* 0x000fe20000010100 */
[----:B------:R-:W-:Y:S02]  /*5320*/  HFMA2 R32, -RZ, RZ, 0, 0 ;  /* 0x00000000ff207431 */ /* 0x000fe400000001ff */
[----:B------:R-:W-:Y:S01]  /*5330*/  FADD.FTZ R118, -R118, R111 ;  /* 0x0000006f76767221 */ /* 0x000fe20000010100 */
[C---:B------:R-:W-:Y:S01]  /*5340*/  FFMA.FTZ R103, R101.reuse, R108, R103 ;  /* 0x0000006c65677223 */ /* 0x040fe20000010067 */
[----:B------:R-:W-:Y:S01]  /*5350*/  FFMA.FTZ R105, R101, R116, R105 ;  /* 0x0000007465697223 */ /* 0x000fe20000010069 */
[----:B------:R-:W-:-:S02]  /*5360*/  @P6 HADD2.F32 R33, -RZ, R33.H1_H1 ;  /* 0x30000021ff216230 */ /* 0x000fc40000004100 */
[----:B------:R-:W-:Y:S01]  /*5370*/  FMUL.FTZ R40, R2, UR4 ;  /* 0x0000000402287c20 */ /* 0x000fe20008410000 */
[----:B------:R-:W-:Y:S02]  /*5380*/  HADD2.F32 R111, -RZ, R23.H1_H1 ;  /* 0x30000017ff6f7230 */ /* 0x000fe40000004100 */
[----:B------:R-:W-:Y:S01]  /*5390*/  FFMA.FTZ R109, R101, R110, R107 ;  /* 0x0000006e656d7223 */ /* 0x000fe2000001006b */
[--C-:B------:R-:W-:Y:S02]  /*53a0*/  @P3 HADD2.F32 R108, -RZ, R35.reuse.H0_H0 ;  /* 0x20000023ff6c3230 */ /* 0x100fe40000004100 */
[C---:B------:R-:W-:Y:S01]  /*53b0*/  FMUL.FTZ R3, R102.reuse, R103 ;  /* 0x0000006766037220 */ /* 0x040fe20000410000 */
[----:B------:R-:W-:Y:S02]  /*53c0*/  @P2 HADD2.F32 R110, -RZ, R35.H1_H1 ;  /* 0x30000023ff6e2230 */ /* 0x000fe40000004100 */
[----:B------:R-:W-:Y:S01]  /*53d0*/  FMUL.FTZ R35, R102, R105 ;  /* 0x0000006966237220 */ /* 0x000fe20000410000 */
[----:B------:R-:W-:-:S02]  /*53e0*/  @P5 HADD2.F32 R106, -RZ, R34.H0_H0 ;  /* 0x20000022ff6a5230 */ /* 0x000fc40000004100 */
[----:B------:R-:W-:Y:S01]  /*53f0*/  @P6 FMUL.FTZ R32, R33, R40 ;  /* 0x0000002821206220 */ /* 0x000fe20000410000 */
[----:B------:R-:W-:Y:S02]  /*5400*/  @P4 HADD2.F32 R107, -RZ, R34.H1_H1 ;  /* 0x30000022ff6b4230 */ /* 0x000fe40000004100 */
[----:B------:R-:W-:Y:S01]  /*5410*/  FFMA.FTZ R111, R101, R118, R111 ;  /* 0x00000076656f7223 */ /* 0x000fe2000001006f */
[----:B------:R-:W-:Y:S02]  /*5420*/  HFMA2 R34, -RZ, RZ, 0, 0 ;  /* 0x00000000ff227431 */ /* 0x000fe400000001ff */
[----:B------:R-:W-:Y:S01]  /*5430*/  FMUL.FTZ R3, R3, UR4 ;  /* 0x0000000403037c20 */ /* 0x000fe20008410000 */
[----:B------:R-:W-:Y:S02]  /*5440*/  HFMA2 R33, -RZ, RZ, 0, 0 ;  /* 0x00000000ff217431 */ /* 0x000fe400000001ff */
[----:B------:R-:W-:Y:S01]  /*5450*/  FMUL.FTZ R104, R35, UR4 ;  /* 0x0000000423687c20 */ /* 0x000fe20008410000 */
[C---:B------:R-:W-:Y:S01]  /*5460*/  FMUL.FTZ R101, R102.reuse, R109 ;  /* 0x0000006d66657220 */ /* 0x040fe20000410000 */
[----:B------:R-:W-:Y:S01]  /*5470*/  FMUL.FTZ R103, R102, R111 ;  /* 0x0000006f66677220 */ /* 0x000fe20000410000 */
[----:B------:R-:W-:-:S02]  /*5480*/  @P6 HADD2.F32 R105, -RZ, R9.H1_H1 ;  /* 0x30000009ff696230 */ /* 0x000fc40000004100 */
[-C--:B------:R-:W-:Y:S01]  /*5490*/  @P5 FMUL.FTZ R34, R106, R3.reuse ;  /* 0x000000036a225220 */ /* 0x080fe20000410000 */
[--C-:B------:R-:W-:Y:S02]  /*54a0*/  @P5 HADD2.F32 R102, -RZ, R10.reuse.H0_H0 ;  /* 0x2000000aff665230 */ /* 0x100fe40000004100 */
        /* <DEDUP_REMOVED lines=24> */
.L_x_1538:
[----:B------:R-:W0:Y:S01]  /*5630*/  @P1 LDC.64 R2, c[0x0][0x478] ;  /* 0x00011e00ff021b82 */ /* 0x000e220000000a00 */
[----:B------:R-:W-:-:S04]  /*5640*/  IMAD.WIDE.U32 R36, R100, 0x10, R36 ;  /* 0x0000001064247825 */ /* 0x000fc800078e0024 */
[----:B0-----:R-:W-:-:S05]  /*5650*/  @P1 IMAD.WIDE.U32 R2, R100, 0x10, R2 ;  /* 0x0000001064021825 */ /* 0x001fca00078e0002 */
[----:B------:R1:W-:Y:S04]  /*5660*/  @P1 STG.E.128 desc[UR6][R2.64], R24 ;  /* 0x0000001802001986 */ /* 0x0003e8000c101d06 */
[----:B------:R1:W-:Y:S02]  /*5670*/  STG.E.128 desc[UR6][R36.64], R28 ;  /* 0x0000001c24007986 */ /* 0x0003e4000c101d06 */
.L_x_1534:
        /* <DEDUP_REMOVED lines=21> */
.L_x_1525:
        /* <DEDUP_REMOVED lines=48> */
.L_x_1524:
[----:B------:R-:W-:Y:S05]  /*5ad0*/  BSYNC B0 ;  /* 0x0000000000007941 */ /* 0x000fea0003800000 */
.L_x_1523:
        /* <DEDUP_REMOVED lines=48> */
[----:B----4-:R-:W-:-:S02]  /*5de0*/  FADD.FTZ R29, R2, R29 ;  /* 0x0000001d021d7221 */ /* 0x010fc40000010000 */
[----:B------:R-:W0:Y:S01]  /*5df0*/  LDC R2, c[0x0][0x388] ;  /* 0x0000e200ff027b82 */ /* 0x000e220000000800 */
[----:B------:R-:W-:Y:S01]  /*5e00*/  STS.128 [R0+0x10], R52 ;  /* 0x0000103400007388 */ /* 0x000fe20000000c00 */
[----:B-----5:R-:W-:-:S03]  /*5e10*/  FADD.FTZ R23, R3, R28 ;  /* 0x0000001c03177221 */ /* 0x020fc60000010000 */
[----:B------:R-:W-:Y:S01]  /*5e20*/  STS.128 [R0+0x400], R40 ;  /* 0x0004002800007388 */ /* 0x000fe20000000c00 */
[----:B--2---:R-:W-:-:S03]  /*5e30*/  FADD.FTZ R31, R20, R31 ;  /* 0x0000001f141f7221 */ /* 0x004fc60000010000 */
[----:B------:R-:W-:Y:S01]  /*5e40*/  STS.128 [R0+0x410], R36 ;  /* 0x0004102400007388 */ /* 0x000fe20000000c00 */
[----:B---3--:R-:W-:Y:S01]  /*5e50*/  FADD.FTZ R21, R21, R30 ;  /* 0x0000001e15157221 */ /* 0x008fe20000010000 */
        /* <DEDUP_REMOVED lines=40> */
[----:B-1----:R-:W-:-:S04]  /*60e0*/  IADD3 R18, P0, PT, R5, R86, RZ ;  /* 0x0000005605127210 */ /* 0x002fc80007f1e0ff */
[----:B------:R-:W-:Y:S02]  /*60f0*/  IADD3.X R5, PT, PT, RZ, RZ, RZ, P0, !PT ;  /* 0x000000ffff057210 */ /* 0x000fe400007fe4ff */
[C---:B------:R-:W-:Y:S02]  /*6100*/  SHF.L.U32 R16, R18.reuse, 0x2, RZ ;  /* 0x0000000212107819 */ /* 0x040fe400000006ff */
[----:B------:R-:W-:Y:S02]  /*6110*/  SHF.L.U64.HI R18, R18, 0x2, R5 ;  /* 0x0000000212127819 */ /* 0x000fe40000010205 */
[----:B------:R-:W-:Y:S01]  /*6120*/  IADD3 R2, P0, PT, R16, UR22, RZ ;  /* 0x0000001610027c10 */ /* 0x000fe2000ff1e0ff */
        /* <DEDUP_REMOVED lines=15> */
[----:B--2---:R-:W-:Y:S01]  /*6220*/  FADD.FTZ R5, R3, R4 ;  /* 0x0000000403057221 */ /* 0x004fe20000010000 */
[----:B------:R-:W-:Y:S02]  /*6230*/  IADD3 R4, P1, PT, R16, UR20, RZ ;  /* 0x0000001410047c10 */ /* 0x000fe4000ff3e0ff */
[----:B------:R-:W2:Y:S01]  /*6240*/  LDS R12, [R45+0x1600] ;  /* 0x001600002d0c7984 */ /* 0x000ea20000000800 */
[----:B---3--:R-:W-:Y:S01]  /*6250*/  FADD.FTZ R0, RZ, R0 ;  /* 0x00000000ff007221 */ /* 0x008fe20000010000 */
[----:B------:R-:W-:Y:S02]  /*6260*/  IADD3.X R3, PT, PT, R18, UR23, RZ, P0, !PT ;  /* 0x0000001712037c10 */ /* 0x000fe400087fe4ff */
[----:B------:R-:W3:Y:S01]  /*6270*/  LDS R33, [R45+0x1c00] ;  /* 0x001c00002d217984 */ /* 0x000ee20000000800 */
[----:B----4-:R-:W-:-:S03]  /*6280*/  FADD.FTZ R8, RZ, R8 ;  /* 0x00000008ff087221 */ /* 0x010fc60000010000 */
[----:B------:R-:W4:Y:S01]  /*6290*/  LDS R14, [R45+0x1e00] ;  /* 0x001e00002d0e7984 */ /* 0x000f220000000800 */
[----:B-----5:R-:W-:Y:S01]  /*62a0*/  FADD.FTZ R17, R5, R6 ;  /* 0x0000000605117221 */ /* 0x020fe20000010000 */
        /* <DEDUP_REMOVED lines=13> */
[----:B0-----:R-:W-:Y:S01]  /*6380*/  FADD.FTZ R8, R8, R15 ;  /* 0x0000000f08087221 */ /* 0x001fe20000010000 */
        /* <DEDUP_REMOVED lines=12> */
.L_x_1528:
        /* <DEDUP_REMOVED lines=8> */
.L_x_1541:
[----:B------:R-:W-:Y:S05]  /*64d0*/  BSYNC B2 ;  /* 0x0000000000027941 */ /* 0x000fea0003800000 */
.L_x_1540:
        /* <DEDUP_REMOVED lines=8> */
.L_x_1542:
[----:B------:R-:W-:Y:S01]  /*6560*/  FADD.FTZ R28, R28, R133 ;  /* 0x000000851c1c7221 */ /* 0x000fe20000010000 */
[----:B------:R-:W-:-:S04]  /*6570*/  HFMA2 R130, -RZ, RZ, 0, 1.1920928955078125e-07 ;  /* 0x00000002ff827431 */ /* 0x000fc800000001ff */
[----:B------:R-:W-:Y:S02]  /*6580*/  MOV R129, R28 ;  /* 0x0000001c00817202 */ /* 0x000fe40000000f00 */
[----:B------:R-:W-:-:S07]  /*6590*/  MOV R30, R128 ;  /* 0x00000080001e7202 */ /* 0x000fce0000000f00 */
[----:B------:R-:W-:Y:S05]  /*65a0*/  WARPSYNC.COLLECTIVE R126, `(.L_x_1543) ;  /* 0x000000007e087348 */ /* 0x000fea0003c00000 */
[----:B------:R0:W1:Y:S02]  /*65b0*/  SHFL.BFLY P3, R128, R129, R130, R135 ;  /* 0x0c00008281807389 */ /* 0x0000640000060087 */
[----:B01----:R-:W-:Y:S05]  /*65c0*/  ENDCOLLECTIVE ;  /* 0x000000000000791b */ /* 0x003fea0003800000 */
.L_x_1543:
[----:B------:R-:W-:-:S05]  /*65d0*/  FADD.FTZ R30, R30, R131 ;  /* 0x000000831e1e7221 */ /* 0x000fca0000010000 */
[----:B------:R-:W-:Y:S02]  /*65e0*/  MOV R129, R30 ;  /* 0x0000001e00817202 */ /* 0x000fe40000000f00 */
[----:B------:R-:W-:-:S07]  /*65f0*/  MOV R29, R128 ;  /* 0x00000080001d7202 */ /* 0x000fce0000000f00 */
[----:B------:R-:W-:Y:S05]  /*6600*/  WARPSYNC.COLLECTIVE R126, `(.L_x_1544) ;  /* 0x000000007e087348 */ /* 0x000fea0003c00000 */
[----:B------:R0:W1:Y:S02]  /*6610*/  SHFL.BFLY P3, R128, R129, R130, R135 ;  /* 0x0c00008281807389 */ /* 0x0000640000060087 */
[----:B01----:R-:W-:Y:S05]  /*6620*/  ENDCOLLECTIVE ;  /* 0x000000000000791b */ /* 0x003fea0003800000 */
.L_x_1544:
[----:B------:R-:W-:Y:S01]  /*6630*/  FADD.FTZ R29, R28, R29 ;  /* 0x0000001d1c1d7221 */ /* 0x000fe20000010000 */
[----:B------:R-:W-:-:S04]  /*6640*/  HFMA2 R130, -RZ, RZ, 0, 2.384185791015625e-07 ;  /* 0x00000004ff827431 */ /* 0x000fc800000001ff */
[----:B------:R-:W-:Y:S02]  /*6650*/  MOV R129, R29 ;  /* 0x0000001d00817202 */ /* 0x000fe40000000f00 */
[----:B------:R-:W-:-:S07]  /*6660*/  MOV R31, R128 ;  /* 0x00000080001f7202 */ /* 0x000fce0000000f00 */
[----:B------:R-:W-:Y:S05]  /*6670*/  WARPSYNC.COLLECTIVE R126, `(.L_x_1545) ;  /* 0x000000007e087348 */ /* 0x000fea0003c00000 */
[----:B------:R0:W1:Y:S02]  /*6680*/  SHFL.BFLY P3, R128, R129, R130, R135 ;  /* 0x0c00008281807389 */ /* 0x0000640000060087 */
[----:B01----:R-:W-:Y:S05]  /*6690*/  ENDCOLLECTIVE ;  /* 0x000000000000791b */ /* 0x003fea0003800000 */
.L_x_1545:
[----:B------:R-:W-:-:S05]  /*66a0*/  FADD.FTZ R31, R30, R31 ;  /* 0x0000001f1e1f7221 */ /* 0x000fca0000010000 */
[----:B------:R-:W-:Y:S02]  /*66b0*/  MOV R129, R31 ;  /* 0x0000001f00817202 */ /* 0x000fe40000000f00 */
[----:B------:R-:W-:-:S07]  /*66c0*/  MOV R32, R128 ;  /* 0x0000008000207202 */ /* 0x000fce0000000f00 */
[----:B------:R-:W-:Y:S05]  /*66d0*/  WARPSYNC.COLLECTIVE R126, `(.L_x_1546) ;  /* 0x000000007e087348 */ /* 0x000fea0003c00000 */
[----:B------:R0:W1:Y:S02]  /*66e0*/  SHFL.BFLY P3, R128, R129, R130, R135 ;  /* 0x0c00008281807389 */ /* 0x0000640000060087 */
[----:B01----:R-:W-:Y:S05]  /*66f0*/  ENDCOLLECTIVE ;  /* 0x000000000000791b */ /* 0x003fea0003800000 */
.L_x_1546:
[----:B------:R-:W-:Y:S01]  /*6700*/  FADD.FTZ R32, R29, R32 ;  /* 0x000000201d207221 */ /* 0x000fe20000010000 */
[----:B------:R-:W-:-:S04]  /*6710*/  HFMA2 R130, -RZ, RZ, 0, 4.76837158203125e-07 ;  /* 0x00000008ff827431 */ /* 0x000fc800000001ff */
[----:B------:R-:W-:Y:S02]  /*6720*/  MOV R129, R32 ;  /* 0x0000002000817202 */ /* 0x000fe40000000f00 */
[----:B------:R-:W-:-:S07]  /*6730*/  MOV R120, R128 ;  /* 0x0000008000787202 */ /* 0x000fce0000000f00 */
[----:B------:R-:W-:Y:S05]  /*6740*/  WARPSYNC.COLLECTIVE R126, `(.L_x_1547) ;  /* 0x000000007e087348 */ /* 0x000fea0003c00000 */
[----:B------:R0:W1:Y:S02]  /*6750*/  SHFL.BFLY P3, R128, R129, R130, R135 ;  /* 0x0c00008281807389 */ /* 0x0000640000060087 */
[----:B01----:R-:W-:Y:S05]  /*6760*/  ENDCOLLECTIVE ;  /* 0x000000000000791b */ /* 0x003fea0003800000 */
.L_x_1547:
[----:B------:R-:W-:-:S05]  /*6770*/  FADD.FTZ R120, R31, R120 ;  /* 0x000000781f787221 */ /* 0x000fca0000010000 */
[----:B------:R-:W-:Y:S02]  /*6780*/  MOV R129, R120 ;  /* 0x0000007800817202 */ /* 0x000fe40000000f00 */
[----:B------:R-:W-:-:S07]  /*6790*/  MOV R33, R128 ;  /* 0x0000008000217202 */ /* 0x000fce0000000f00 */
[----:B------:R-:W-:Y:S05]  /*67a0*/  WARPSYNC.COLLECTIVE R126, `(.L_x_1548) ;  /* 0x000000007e087348 */ /* 0x000fea0003c00000 */
[----:B------:R0:W1:Y:S02]  /*67b0*/  SHFL.BFLY P3, R128, R129, R130, R135 ;  /* 0x0c00008281807389 */ /* 0x0000640000060087 */
[----:B01----:R-:W-:Y:S05]  /*67c0*/  ENDCOLLECTIVE ;  /* 0x000000000000791b */ /* 0x003fea0003800000 */
.L_x_1548:
[----:B------:R-:W-:Y:S01]  /*67d0*/  FADD.FTZ R33, R32, R33 ;  /* 0x0000002120217221 */ /* 0x000fe20000010000 */
[----:B------:R-:W-:-:S04]  /*67e0*/  HFMA2 R130, -RZ, RZ, 0, 9.5367431640625e-07 ;  /* 0x00000010ff827431 */ /* 0x000fc800000001ff */
[----:B------:R-:W-:Y:S02]  /*67f0*/  MOV R129, R33 ;  /* 0x0000002100817202 */ /* 0x000fe40000000f00 */
[----:B------:R-:W-:-:S07]  /*6800*/  MOV R121, R128 ;  /* 0x0000008000797202 */ /* 0x000fce0000000f00 */
[----:B------:R-:W-:Y:S05]  /*6810*/  WARPSYNC.COLLECTIVE R126, `(.L_x_1549) ;  /* 0x000000007e087348 */ /* 0x000fea0003c00000 */
[----:B------:R0:W1:Y:S02]  /*6820*/  SHFL.BFLY P3, R128, R129, R130, R135 ;  /* 0x0c00008281807389 */ /* 0x0000640000060087 */
[----:B01----:R-:W-:Y:S05]  /*6830*/  ENDCOLLECTIVE ;  /* 0x000000000000791b */ /* 0x003fea0003800000 */
.L_x_1549:
[----:B------:R-:W-:-:S05]  /*6840*/  FADD.FTZ R121, R120, R121 ;  /* 0x0000007978797221 */ /* 0x000fca0000010000 */
[----:B------:R-:W-:Y:S02]  /*6850*/  MOV R129, R121 ;  /* 0x0000007900817202 */ /* 0x000fe40000000f00 */
[----:B------:R-:W-:-:S07]  /*6860*/  MOV R28, R128 ;  /* 0x00000080001c7202 */ /* 0x000fce0000000f00 */
[----:B------:R-:W-:Y:S05]  /*6870*/  WARPSYNC.COLLECTIVE R126, `(.L_x_1550) ;  /* 0x000000007e087348 */ /* 0x000fea0003c00000 */
[----:B------:R0:W1:Y:S02]  /*6880*/  SHFL.BFLY P3, R128, R129, R130, R135 ;  /* 0x0c00008281807389 */ /* 0x0000640000060087 */
[----:B01----:R-:W-:Y:S05]  /*6890*/  ENDCOLLECTIVE ;  /* 0x000000000000791b */ /* 0x003fea0003800000 */
.L_x_1550:
[----:B------:R-:W-:Y:S01]  /*68a0*/  MOV R30, R128 ;  /* 0x00000080001e7202 */ /* 0x000fe20000000f00 */
[----:B------:R-:W-:Y:S06]  /*68b0*/  BRA `(.L_x_1551) ;  /* 0xffffffb4004c7947 */ /* 0x000fec000383ffff */
.L_x_1552:
        /* <DEDUP_REMOVED lines=12> */
.L_x_11183:


//--------------------- .text._ZN10layer_norm22ln_bwd_finalize_kernelINS_22Kernel_traits_finalizeILj512E6__halfS2_S2_S2_fjLb1ELj1024ELj4ENS_18Kernel_traits_baseILj512ES2_S2_S2_S2_fjLj1024EEEEELb1ELb0EEEvNS_9BwdParamsE --------------------------
	.section	.text._ZN10layer_norm22ln_bwd_finalize_kernelINS_22Kernel_traits_finalizeILj512E6__halfS2_S2_S2_fjLb1ELj1024ELj4ENS_18Kernel_traits_baseILj512ES2_S2_S2_S2_fjLj1024EEEEELb1ELb0EEEvNS_9BwdParamsE,"ax",@progbits
	.align	128
        .global         _ZN10layer_norm22ln_bwd_finalize_kernelINS_22Kernel_traits_finalizeILj512E6__halfS2_S2_S2_fjLb1ELj1024ELj4ENS_18Kernel_traits_baseILj512ES2_S2_S2_S2_fjLj1024EEEEELb1ELb0EEEvNS_9BwdParamsE
        .type           _ZN10layer_norm22ln_bwd_finalize_kernelINS_22Kernel_traits_finalizeILj512E6__halfS2_S2_S2_fjLb1ELj1024ELj4ENS_18Kernel_traits_baseILj512ES2_S2_S2_S2_fjLj1024EEEEELb1ELb0EEEvNS_9BwdParamsE,@function
        .size           _ZN10layer_norm22ln_bwd_finalize_kernelINS_22Kernel_traits_finalizeILj512E6__halfS2_S2_S2_fjLb1ELj1024ELj4ENS_18Kernel_traits_baseILj512ES2_S2_S2_S2_fjLj1024EEEEELb1ELb0EEEvNS_9BwdParamsE,(.L_x_11184 - _ZN10layer_norm22ln_bwd_finalize_kernelINS_22Kernel_traits_finalizeILj512E6__halfS2_S2_S2_fjLb1ELj1024ELj4ENS_18Kernel_traits_baseILj512ES2_S2_S2_S2_fjLj1024EEEEELb1ELb0EEEvNS_9BwdParamsE)
        .other          _ZN10layer_norm22ln_bwd_finalize_kernelINS_22Kernel_traits_finalizeILj512E6__halfS2_S2_S2_fjLb1ELj1024ELj4ENS_18Kernel_traits_baseILj512ES2_S2_S2_S2_fjLj1024EEEEELb1ELb0EEEvNS_9BwdParamsE,@"STO_CUDA_ENTRY STV_DEFAULT"
_ZN10layer_norm22ln_bwd_finalize_kernelINS_22Kernel_traits_finalizeILj512E6__halfS2_S2_S2_fjLb1ELj1024ELj4ENS_18Kernel_traits_baseILj512ES2_S2_S2_S2_fjLj1024EEEEELb1ELb0EEEvNS_9BwdParamsE:
.text._ZN10layer_norm22ln_bwd_finalize_kernelINS_22Kernel_traits_finalizeILj512E6__halfS2_S2_S2_fjLb1ELj1024ELj4ENS_18Kernel_traits_baseILj512ES2_S2_S2_S2_fjLj1024EEEEELb1ELb0EEEvNS_9BwdParamsE:
        /* <DEDUP_REMOVED lines=57> */
.L_x_1557:
        /* <DEDUP_REMOVED lines=87> */
.L_x_1556:
[----:B------:R-:W-:Y:S05]  /*0900*/  BSYNC.RECONVERGENT B1 ;  /* 0x0000000000017941 */ /* 0x000fea0003800200 */
.L_x_1555:
        /* <DEDUP_REMOVED lines=50> */
.L_x_1559:
[----:B------:R-:W-:Y:S05]  /*0c30*/  BSYNC.RECONVERGENT B1 ;  /* 0x0000000000017941 */ /* 0x000fea0003800200 */
.L_x_1558:
        /* <DEDUP_REMOVED lines=29> */
.L_x_1561:
[----:B------:R-:W-:Y:S05]  /*0e10*/  BSYNC.RECONVERGENT B1 ;  /* 0x0000000000017941 */ /* 0x000fea0003800200 */
.L_x_1560:
        /* <DEDUP_REMOVED lines=14> */
.L_x_1554:
[----:B------:R-:W-:Y:S05]  /*0f00*/  BSYNC.RECONVERGENT B0 ;  /* 0x0000000000007941 */ /* 0x000fea0003800200 */
.L_x_1553:
        /* <DEDUP_REMOVED lines=71> */
[----:B0-----:R-:W-:Y:S02]  /*1380*/  F2FP.F16.F32.PACK_AB R11, R11, R10 ;  /* 0x0000000a0b0b723e */ /* 0x001fe400000000ff */
[----:B--2---:R-:W-:-:S03]  /*1390*/  F2FP.F16.F32.PACK_AB R13, R13, R12 ;  /* 0x0000000c0d0d723e */ /* 0x004fc600000000ff */
[----:B------:R-:W-:Y:S01]  /*13a0*/  STG.E desc[UR6][R2.64], R11 ;  /* 0x0000000b02007986 */ /* 0x000fe2000c101906 */
[----:B----4-:R-:W-:-:S03]  /*13b0*/  F2FP.F16.F32.PACK_AB R15, R15, R14 ;  /* 0x0000000e0f0f723e */ /* 0x010fc600000000ff */
[----:B------:R-:W-:Y:S04]  /*13c0*/  STG.E desc[UR6][R4.64], R13 ;  /* 0x0000000d04007986 */ /* 0x000fe8000c101906 */
[----:B------:R-:W-:Y:S01]  /*13d0*/  STG.E desc[UR6][R6.64], R15 ;  /* 0x0000000f06007986 */ /* 0x000fe2000c101906 */
[----:B------:R-:W-:Y:S05]  /*13e0*/  EXIT ;  /* 0x000000000000794d */ /* 0x000fea0003800000 */
.L_x_1562:
        /* <DEDUP_REMOVED lines=9> */
.L_x_11184:


//--------------------- .text._ZN10layer_norm13ln_bwd_kernelINS_13Kernel_traitsI6__halfS2_S2_S2_fjLj512ELj1ELj4ELj1ELj16ENS_18Kernel_traits_baseILj512ES2_S2_S2_S2_fjLj128EEEEELb1ELb1ELb1ELb0EEEvNS_9BwdParamsE --------------------------
	.section	.text._ZN10layer_norm13ln_bwd_kernelINS_13Kernel_traitsI6__halfS2_S2_S2_fjLj512ELj1ELj4ELj1ELj16ENS_18Kernel_traits_baseILj512ES2_S2_S2_S2_fjLj128EEEEELb1ELb1ELb1ELb0EEEvNS_9BwdParamsE,"ax",@progbits
	.align	128
        .global         _ZN10layer_norm13ln_bwd_kernelINS_13Kernel_traitsI6__halfS2_S2_S2_fjLj512ELj1ELj4ELj1ELj16ENS_18Kernel_traits_baseILj512ES2_S2_S2_S2_fjLj128EEEEELb1ELb1ELb1ELb0EEEvNS_9BwdParamsE
        .type           _ZN10layer_norm13ln_bwd_kernelINS_13Kernel_traitsI6__halfS2_S2_S2_fjLj512ELj1ELj4ELj1ELj16ENS_18Kernel_traits_baseILj512ES2_S2_S2_S2_fjLj128EEEEELb1ELb1ELb1ELb0EEEvNS_9BwdParamsE,@function
        .size           _ZN10layer_norm13ln_bwd_kernelINS_13Kernel_traitsI6__halfS2_S2_S2_fjLj512ELj1ELj4ELj1ELj16ENS_18Kernel_traits_baseILj512ES2_S2_S2_S2_fjLj128EEEEELb1ELb1ELb1ELb0EEEvNS_9BwdParamsE,(.L_x_11185 - _ZN10layer_norm13ln_bwd_kernelINS_13Kernel_traitsI6__halfS2_S2_S2_fjLj512ELj1ELj4ELj1ELj16ENS_18Kernel_traits_baseILj512ES2_S2_S2_S2_fjLj128EEEEELb1ELb1ELb1ELb0EEEvNS_9BwdParamsE)
        .other          _ZN10layer_norm13ln_bwd_kernelINS_13Kernel_traitsI6__halfS2_S2_S2_fjLj512ELj1ELj4ELj1ELj16ENS_18Kernel_traits_baseILj512ES2_S2_S2_S2_fjLj128EEEEELb1ELb1ELb1ELb0EEEvNS_9BwdParamsE,@"STO_CUDA_ENTRY STV_DEFAULT"
_ZN10layer_norm13ln_bwd_kernelINS_13Kernel_traitsI6__halfS2_S2_S2_fjLj512ELj1ELj4ELj1ELj16ENS_18Kernel_traits_baseILj512ES2_S2_S2_S2_fjLj128EEEEELb1ELb1ELb1ELb0EEEvNS_9BwdParamsE:
.text._ZN10layer_norm13ln_bwd_kernelINS_13Kernel_traitsI6__halfS2_S2_S2_fjLj512ELj1ELj4ELj1ELj16ENS_18Kernel_traits_baseILj512ES2_S2_S2_S2_fjLj128EEEEELb1ELb1ELb1ELb0EEEvNS_9BwdParamsE:
        /* <DEDUP_REMOVED lines=88> */
.L_x_1704:
[----:B-1----:R-:W1:Y:S08]  /*0580*/  LDC.64 R8, c[0x0][0x3f8] ;  /* 0x0000fe00ff087b82 */ /* 0x002e700000000a00 */
[----:B------:R-:W2:Y:S08]  /*0590*/  LDC.64 R128, c[0x0][0x3c8] ;  /* 0x0000f200ff807b82 */ /* 0x000eb00000000a00 */
[----:B0-----:R-:W3:Y:S01]  /*05a0*/  LDC.64 R126, c[0x0][0x3f0] ;  /* 0x0000fc00ff7e7b82 */ /* 0x001ee20000000a00 */
[----:B-1----:R-:W-:-:S07]  /*05b0*/  IMAD.WIDE R130, R5, 0x4, R8 ;  /* 0x0000000405827825 */ /* 0x002fce00078e0208 */
[----:B------:R-:W1:Y:S01]  /*05c0*/  LDC.64 R124, c[0x0][0x3c0] ;  /* 0x0000f000ff7c7b82 */ /* 0x000e620000000a00 */
[----:B------:R-:W4:Y:S01]  /*05d0*/  LDG.E R7, desc[UR6][R130.64] ;  /* 0x0000000682077981 */ /* 0x000f22000c1e1900 */
[----:B--2---:R-:W-:-:S05]  /*05e0*/  IMAD.WIDE R128, R5, 0x4, R128 ;  /* 0x0000000405807825 */ /* 0x004fca00078e0280 */
[----:B-----5:R2:W5:Y:S01]  /*05f0*/  LDG.E R8, desc[UR6][R128.64] ;  /* 0x0000000680087981 */ /* 0x020562000c1e1900 */
[----:B---3--:R-:W-:-:S05]  /*0600*/  IMAD.WIDE R126, R5, 0x4, R126 ;  /* 0x00000004057e7825 */ /* 0x008fca00078e027e */
[----:B------:R2:W5:Y:S01]  /*0610*/  LDG.E R9, desc[UR6][R126.64] ;  /* 0x000000067e097981 */ /* 0x000562000c1e1900 */
[----:B------:R-:W-:Y:S01]  /*0620*/  BSSY.RECONVERGENT B1, `(.L_x_1565) ;  /* 0x0000113000017945 */ /* 0x000fe20003800200 */
[----:B----4-:R-:W-:-:S13]  /*0630*/  ISETP.GE.AND P3, PT, R7, 0x1, PT ;  /* 0x000000010700780c */ /* 0x010fda0003f66270 */
[----:B-12---:R-:W-:Y:S05]  /*0640*/  @!P3 BRA `(.L_x_1566) ;  /* 0x0000000c0078b947 */ /* 0x006fea0003800000 */
[----:B------:R-:W-:-:S06]  /*0650*/  IMAD.WIDE R124, R5, 0x4, R124 ;  /* 0x00000004057c7825 */ /* 0x000fcc00078e027c */
[----:B------:R1:W2:Y:S01]  /*0660*/  LDG.E R124, desc[UR6][R124.64] ;  /* 0x000000067c7c7981 */ /* 0x0002a2000c1e1900 */
[----:B-----5:R-:W-:Y:S01]  /*0670*/  ISETP.GE.AND P1, PT, R9, 0x1, PT ;  /* 0x000000010900780c */ /* 0x020fe20003f26270 */
[----:B------:R-:W-:Y:S01]  /*0680*/  BSSY.RECONVERGENT B2, `(.L_x_1567) ;  /* 0x000007a000027945 */ /* 0x000fe20003800200 */
[----:B------:R-:W-:Y:S01]  /*0690*/  MOV R0, UR20 ;  /* 0x0000001400007c02 */ /* 0x000fe20008000f00 */
[----:B------:R-:W-:Y:S01]  /*06a0*/  HFMA2 R140, -RZ, RZ, 0, 0 ;  /* 0x00000000ff8c7431 */ /* 0x000fe200000001ff */
[----:B------:R-:W-:Y:S02]  /*06b0*/  ISETP.GE.U32.AND P4, PT, R2, 0x20, PT ;  /* 0x000000200200780c */ /* 0x000fe40003f86070 */
[----:B0-----:R-:W-:Y:S01]  /*06c0*/  ISETP.NE.AND P0, PT, R6, RZ, PT ;  /* 0x000000ff0600720c */ /* 0x001fe20003f05270 */
[----:B------:R-:W-:Y:S01]  /*06d0*/  IMAD R10, R5, R0, RZ ;  /* 0x00000000050a7224 */ /* 0x000fe200078e02ff */
[----:B------:R-:W-:Y:S01]  /*06e0*/  ISETP.GE.U32.AND P2, PT, R2, 0x40, PT ;  /* 0x000000400200780c */ /* 0x000fe20003f46070 */
[----:B-1----:R-:W-:Y:S01]  /*06f0*/  HFMA2 R125, -RZ, RZ, 0, 0 ;  /* 0x00000000ff7d7431 */ /* 0x002fe200000001ff */
[----:B------:R-:W-:-:S03]  /*0700*/  MOV R137, RZ ;  /* 0x000000ff00897202 */ /* 0x000fc60000000f00 */
[----:B------:R-:W-:-:S05]  /*0710*/  @P1 IADD3 R127, PT, PT, R9, -0x1, RZ ;  /* 0xffffffff097f1810 */ /* 0x000fca0007ffe0ff */
[----:B------:R-:W-:Y:S01]  /*0720*/  @P1 IMAD R128, R127, R0, RZ ;  /* 0x000000007f801224 */ /* 0x000fe200078e02ff */
[----:B------:R-:W-:-:S04]  /*0730*/  IADD3 R127, PT, PT, R7, -0x1, RZ ;  /* 0xffffffff077f7810 */ /* 0x000fc80007ffe0ff */
[----:B------:R-:W-:Y:S01]  /*0740*/  @P1 SHF.R.S32.HI R129, RZ, 0x1f, R128 ;  /* 0x0000001fff811819 */ /* 0x000fe20000011480 */
[----:B------:R-:W-:Y:S01]  /*0750*/  IMAD R126, R127, R0, RZ ;  /* 0x000000007f7e7224 */ /* 0x000fe200078e02ff */
[----:B------:R-:W-:Y:S02]  /*0760*/  SHF.R.S32.HI R127, RZ, 0x1f, R10 ;  /* 0x0000001fff7f7819 */ /* 0x000fe4000001140a */
[----:B------:R-:W-:Y:S02]  /*0770*/  @P1 LEA.HI R131, R129, R128, RZ, 0x3 ;  /* 0x0000008081831211 */ /* 0x000fe400078f18ff */
[----:B------:R-:W-:Y:S02]  /*0780*/  SHF.R.S32.HI R129, RZ, 0x1f, R126 ;  /* 0x0000001fff817819 */ /* 0x000fe4000001147e */
[----:B------:R-:W-:Y:S02]  /*0790*/  LEA.HI R127, R127, R10, RZ, 0x3 ;  /* 0x0000000a7f7f7211 */ /* 0x000fe400078f18ff */
[----:B------:R-:W-:-:S02]  /*07a0*/  LEA.HI R129, R129, R126, RZ, 0x3 ;  /* 0x0000007e81817211 */ /* 0x000fc400078f18ff */
[-C--:B------:R-:W-:Y:S02]  /*07b0*/  LEA.HI.SX32 R10, R127, R4.reuse, 0x1d ;  /* 0x000000047f0a7211 */ /* 0x080fe400078feaff */
[-C--:B------:R-:W-:Y:S02]  /*07c0*/  @P1 LEA.HI.SX32 R125, R131, R4.reuse, 0x1d ;  /* 0x00000004837d1211 */ /* 0x080fe400078feaff */
[----:B------:R-:W-:Y:S02]  /*07d0*/  LEA.HI.SX32 R127, R129, R4, 0x1d ;  /* 0x00000004817f7211 */ /* 0x000fe400078feaff */
[----:B------:R-:W-:Y:S02]  /*07e0*/  MOV R126, R10 ;  /* 0x0000000a007e7202 */ /* 0x000fe40000000f00 */
        /* <DEDUP_REMOVED lines=16> */
[----:B------:R0:W5:Y:S01]  /*08f0*/  @P0 LDG.E.128 R20, desc[UR6][R114.64] ;  /* 0x0000000672140981 */ /* 0x000162000c1e1d00 */
[----:B------:R-:W-:Y:S02]  /*0900*/  IADD3 R127, PT, PT, R127, 0x20, RZ ;  /* 0x000000207f7f7810 */ /* 0x000fe40007ffe0ff */
[----:B------:R-:W-:Y:S02]  /*0910*/  IADD3 R125, PT, PT, R125, 0x20, RZ ;  /* 0x000000207d7d7810 */ /* 0x000fe40007ffe0ff */
[----:B------:R-:W-:Y:S01]  /*0920*/  IADD3 R126, PT, PT, R126, 0x20, RZ ;  /* 0x000000207e7e7810 */ /* 0x000fe20007ffe0ff */
[--C-:B---3--:R-:W-:Y:S02]  /*0930*/  HADD2.F32 R3, -RZ, R12.reuse.H0_H0 ;  /* 0x2000000cff037230 */ /* 0x108fe40000004100 */
[----:B------:R-:W-:Y:S02]  /*0940*/  HADD2.F32 R137, -RZ, R12.H1_H1 ;  /* 0x3000000cff897230 */ /* 0x000fe40000004100 */
[----:B------:R-:W-:-:S02]  /*0950*/  HADD2.F32 R139, -RZ, R13.H0_H0 ;  /* 0x2000000dff8b7230 */ /* 0x000fc40000004100 */
[C---:B------:R-:W-:Y:S01]  /*0960*/  FADD.FTZ R3, -R124.reuse, R3 ;  /* 0x000000037c037221 */ /* 0x040fe20000010100 */
[----:B------:R-:W-:Y:S02]  /*0970*/  HADD2.F32 R141, -RZ, R13.H1_H1 ;  /* 0x3000000dff8d7230 */ /* 0x000fe40000004100 */
[----:B------:R-:W-:Y:S01]  /*0980*/  FADD.FTZ R137, -R124, R137 ;  /* 0x000000897c897221 */ /* 0x000fe20000010100 */
[----:B------:R-:W-:Y:S02]  /*0990*/  HADD2.F32 R12, -RZ, R84.H0_H0 ;  /* 0x20000054ff0c7230 */ /* 0x000fe40000004100 */
[----:B------:R-:W-:Y:S01]  /*09a0*/  FMUL.FTZ R3, R8, R3 ;  /* 0x0000000308037220 */ /* 0x000fe20000410000 */
[--C-:B----4-:R-:W-:Y:S02]  /*09b0*/  HADD2.F32 R11, -RZ, R16.reuse.H0_H0 ;  /* 0x20000010ff0b7230 */ /* 0x110fe40000004100 */
[----:B------:R-:W-:Y:S02]  /*09c0*/  HADD2.F32 R16, -RZ, R16.H1_H1 ;  /* 0x30000010ff107230 */ /* 0x000fe40000004100 */
[----:B------:R-:W-:-:S02]  /*09d0*/  HADD2.F32 R13, -RZ, R84.H1_H1 ;  /* 0x30000054ff0d7230 */ /* 0x000fc40000004100 */
[C---:B------:R-:W-:Y:S01]  /*09e0*/  FADD.FTZ R139, -R124.reuse, R139 ;  /* 0x0000008b7c8b7221 */ /* 0x040fe20000010100 */
[--C-:B------:R-:W-:Y:S02]  /*09f0*/  HADD2.F32 R145, -RZ, R14.reuse.H1_H1 ;  /* 0x3000000eff917230 */ /* 0x100fe40000004100 */
[----:B------:R-:W-:Y:S01]  /*0a00*/  FADD.FTZ R141, -R124, R141 ;  /* 0x0000008d7c8d7221 */ /* 0x000fe20000010100 */
[----:B------:R-:W-:Y:S02]  /*0a10*/  HADD2.F32 R143, -RZ, R14.H0_H0 ;  /* 0x2000000eff8f7230 */ /* 0x000fe40000004100 */
[----:B------:R-:W-:Y:S01]  /*0a20*/  FMUL.FTZ R12, R12, R11 ;  /* 0x0000000b0c0c7220 */ /* 0x000fe20000410000 */
[--C-:B------:R-:W-:Y:S02]  /*0a30*/  HADD2.F32 R113, -RZ, R15.reuse.H0_H0 ;  /* 0x2000000fff717230 */ /* 0x100fe40000004100 */
[----:B------:R-:W-:Y:S01]  /*0a40*/  FADD.FTZ R52, R52, R11 ;  /* 0x0000000b34347221 */ /* 0x000fe20000010000 */
[----:B------:R-:W-:-:S02]  /*0a50*/  HADD2.F32 R129, -RZ, R15.H1_H1 ;  /* 0x3000000fff817230 */ /* 0x000fc40000004100 */
[----:B------:R-:W-:Y:S01]  /*0a60*/  FFMA.FTZ R68, R3, R11, R68 ;  /* 0x0000000b03447223 */ /* 0x000fe20000010044 */
[--C-:B------:R-:W-:Y:S02]  /*0a70*/  HADD2.F32 R112, -RZ, R17.reuse.H0_H0 ;  /* 0x20000011ff707230 */ /* 0x100fe40000004100 */
[C---:B------:R-:W-:Y:S01]  /*0a80*/  FMUL.FTZ R14, R8.reuse, R137 ;  /* 0x00000089080e7220 */ /* 0x040fe20000410000 */
[----:B0-----:R-:W-:Y:S02]  /*0a90*/  HADD2.F32 R114, -RZ, R17.H1_H1 ;  /* 0x30000011ff727230 */ /* 0x001fe40000004100 */
[----:B------:R-:W-:Y:S01]  /*0aa0*/  FMUL.FTZ R11, R13, R16 ;  /* 0x000000100d0b7220 */ /* 0x000fe20000410000 */
[----:B------:R-:W-:Y:S02]  /*0ab0*/  HADD2.F32 R15, -RZ, R85.H0_H0 ;  /* 0x20000055ff0f7230 */ /* 0x000fe40000004100 */
[----:B------:R-:W-:Y:S01]  /*0ac0*/  FMUL.FTZ R13, R8, R139 ;  /* 0x0000008b080d7220 */ /* 0x000fe20000410000 */
[----:B------:R-:W-:-:S02]  /*0ad0*/  HADD2.F32 R115, -RZ, R18.H0_H0 ;  /* 0x20000012ff737230 */ /* 0x000fc40000004100 */
[----:B------:R-:W-:Y:S02]  /*0ae0*/  HADD2.F32 R116, -RZ, R18.H1_H1 ;  /* 0x30000012ff747230 */ /* 0x000fe40000004100 */
[----:B------:R-:W-:Y:S01]  /*0af0*/  FMUL.FTZ R18, R8, R141 ;  /* 0x0000008d08127220 */ /* 0x000fe20000410000 */
[----:B------:R-:W-:Y:S02]  /*0b00*/  HADD2.F32 R17, -RZ, R85.H1_H1 ;  /* 0x30000055ff117230 */ /* 0x000fe40000004100 */
[----:B------:R-:W-:Y:S01]  /*0b10*/  FADD.FTZ R145, -R124, R145 ;  /* 0x000000917c917221 */ /* 0x000fe20000010100 */
        /* <DEDUP_REMOVED lines=23> */
[----:B------:R-:W-:-:S02]  /*0c90*/  FADD.FTZ R139, -R124, R113 ;  /* 0x000000717c8b7221 */ /* 0x000fc40000010100 */
        /* <DEDUP_REMOVED lines=10> */
[----:B------:R-:W-:-:S02]  /*0d40*/  FADD.FTZ R137, -R124, R129 ;  /* 0x000000817c897221 */ /* 0x000fc40000010100 */
[----:B------:R-:W-:Y:S01]  /*0d50*/  FADD.FTZ R130, R131, R112 ;  /* 0x0000007083827221 */ /* 0x000fe20000010000 */
[----:B------:R-:W-:Y:S01]  /*0d60*/  FFMA.FTZ R129, R17, R112, R118 ;  /* 0x0000007011817223 */ /* 0x000fe20000010076 */
[----:B------:R-:W-:Y:S02]  /*0d70*/  HADD2.F32 R141, -RZ, R87.H1_H1 ;  /* 0x30000057ff8d7230 */ /* 0x000fe40000004100 */
[----:B------:R-:W-:Y:S01]  /*0d80*/  FADD.FTZ R130, R130, R19 ;  /* 0x0000001382827221 */ /* 0x000fe20000010000 */
[----:B------:R-:W-:Y:S01]  /*0d90*/  FFMA.FTZ R140, R114, R19, R129 ;  /* 0x00000013728c7223 */ /* 0x000fe20000010081 */
[----:B------:R-:W-:Y:S01]  /*0da0*/  FMUL.FTZ R118, R8, R137 ;  /* 0x0000008908767220 */ /* 0x000fe20000410000 */
[-C--:B------:R-:W-:Y:S01]  /*0db0*/  FMUL.FTZ R116, R141, R128.reuse ;  /* 0x000000808d747220 */ /* 0x080fe20000410000 */
[----:B------:R-:W-:Y:S01]  /*0dc0*/  FADD.FTZ R137, R130, R113 ;  /* 0x0000007182897221 */ /* 0x000fe20000010000 */
[----:B------:R-:W-:Y:S01]  /*0dd0*/  FFMA.FTZ R129, R115, R113, R140 ;  /* 0x0000007173817223 */ /* 0x000fe2000001008c */
[----:B------:R-:W-:Y:S01]  /*0de0*/  FADD.FTZ R51, R51, R128 ;  /* 0x0000008033337221 */ /* 0x000fe20000010000 */
[C---:B------:R-:W-:Y:S01]  /*0df0*/  FFMA.FTZ R67, R118.reuse, R128, R67 ;  /* 0x0000008076437223 */ /* 0x040fe20000010043 */
[----:B------:R-:W-:Y:S01]  /*0e00*/  FADD.FTZ R137, R137, R116 ;  /* 0x0000007489897221 */ /* 0x000fe20000010000 */
[----:B------:R-:W-:-:S07]  /*0e10*/  FFMA.FTZ R140, R118, R116, R129 ;  /* 0x00000074768c7223 */ /* 0x000fce0000010081 */
.L_x_1568:
[----:B------:R-:W-:Y:S05]  /*0e20*/  BSYNC.RECONVERGENT B2 ;  /* 0x0000000000027941 */ /* 0x000fea0003800200 */
.L_x_1567:
[----:B------:R-:W-:Y:S05]  /*0e30*/  @!P2 BRA `(.L_x_1569) ;  /* 0x000000080044a947 */ /* 0x000fea0003800000 */
[----:B------:R-:W0:Y:S08]  /*0e40*/  LDC.64 R104, c[0x0][0x3a8] ;  /* 0x0000ea00ff687b82 */ /* 0x000e300000000a00 */
[----:B------:R-:W1:Y:S01]  /*0e50*/  LDC.64 R108, c[0x0][0x428] ;  /* 0x00010a00ff6c7b82 */ /* 0x000e620000000a00 */
[----:B------:R-:W-:-:S07]  /*0e60*/  ISETP.NE.U32.AND P0, PT, RZ, UR10, PT ;  /* 0x0000000aff007c0c */ /* 0x000fce000bf05070 */
[----:B------:R-:W2:Y:S01]  /*0e70*/  LDC.64 R128, c[0x0][0x3b0] ;  /* 0x0000ec00ff807b82 */ /* 0x000ea20000000a00 */
[----:B0-----:R-:W-:-:S06]  /*0e80*/  IMAD.WIDE.U32 R104, R126, 0x10, R104 ;  /* 0x000000107e687825 */ /* 0x001fcc00078e0068 */
[----:B------:R-:W3:Y:S01]  /*0e90*/  LDG.E.128 R104, desc[UR6][R104.64] ;  /* 0x0000000668687981 */ /* 0x000ee2000c1e1d00 */
[----:B-1----:R-:W-:Y:S01]  /*0ea0*/  IMAD.WIDE.U32 R108, R127, 0x10, R108 ;  /* 0x000000107f6c7825 */ /* 0x002fe200078e006c */
[----:B------:R-:W-:-:S05]  /*0eb0*/  ISETP.NE.AND.EX P0, PT, RZ, UR11, PT, P0 ;  /* 0x0000000bff007c0c */ /* 0x000fca000bf05300 */
[----:B------:R-:W4:Y:S08]  /*0ec0*/  LDG.E.128 R108, desc[UR6][R108.64] ;  /* 0x000000066c6c7981 */ /* 0x000f30000c1e1d00 */
[----:B------:R-:W0:Y:S02]  /*0ed0*/  @P0 LDC.64 R122, c[0x0][0x438] ;  /* 0x00010e00ff7a0b82 */ /* 0x000e240000000a00 */
[----:B0-----:R-:W-:-:S04]  /*0ee0*/  @P0 IMAD.WIDE.U32 R126, R126, 0x10, R122 ;  /* 0x000000107e7e0825 */ /* 0x001fc800078e007a */
[----:B--2---:R-:W-:Y:S01]  /*0ef0*/  IMAD.WIDE.U32 R122, R125, 0x8, R128 ;  /* 0x000000087d7a7825 */ /* 0x004fe200078e0080 */
[----:B------:R0:W5:Y:S05]  /*0f00*/  @P0 LDG.E.128 R88, desc[UR6][R126.64] ;  /* 0x000000067e580981 */ /* 0x00016a000c1e1d00 */
[----:B------:R-:W5:Y:S01]  /*0f10*/  LDG.E.64 R122, desc[UR6][R122.64] ;  /* 0x000000067a7a7981 */ /* 0x000f62000c1e1b00 */
[----:B------:R-:W-:Y:S02]  /*0f20*/  HADD2.F32 R132, -RZ, R78.H0_H0 ;  /* 0x2000004eff847230 */ /* 0x000fe40000004100 */
[----:B---3--:R-:W-:Y:S02]  /*0f30*/  HADD2.F32 R117, -RZ, R104.H0_H0 ;  /* 0x20000068ff757230 */ /* 0x008fe40000004100 */
[----:B------:R-:W-:-:S02]  /*0f40*/  HADD2.F32 R125, -RZ, R105.H0_H0 ;  /* 0x20000069ff7d7230 */ /* 0x000fc40000004100 */
[--C-:B------:R-:W-:Y:S02]  /*0f50*/  HADD2.F32 R139, -RZ, R107.reuse.H0_H0 ;  /* 0x2000006bff8b7230 */ /* 0x100fe40000004100 */
[----:B------:R-:W-:Y:S02]  /*0f60*/  HADD2.F32 R135, -RZ, R106.H1_H1 ;  /* 0x3000006aff877230 */ /* 0x000fe40000004100 */
[C---:B0-----:R-:W-:Y:S01]  /*0f70*/  FADD.FTZ R127, -R124.reuse, R125 ;  /* 0x0000007d7c7f7221 */ /* 0x041fe20000010100 */
[----:B------:R-:W-:Y:S02]  /*0f80*/  HADD2.F32 R107, -RZ, R107.H1_H1 ;  /* 0x3000006bff6b7230 */ /* 0x000fe40000004100 */
[----:B------:R-:W-:Y:S02]  /*0f90*/  HADD2.F32 R129, -RZ, R105.H1_H1 ;  /* 0x30000069ff817230 */ /* 0x000fe40000004100 */
[----:B------:R-:W-:Y:S01]  /*0fa0*/  FADD.FTZ R105, -R124, R117 ;  /* 0x000000757c697221 */ /* 0x000fe20000010100 */
[----:B------:R-:W-:-:S02]  /*0fb0*/  HADD2.F32 R119, -RZ, R104.H1_H1 ;  /* 0x30000068ff777230 */ /* 0x000fc40000004100 */
[C---:B------:R-:W-:Y:S01]  /*0fc0*/  FADD.FTZ R141, -R124.reuse, R135 ;  /* 0x000000877c8d7221 */ /* 0x040fe20000010100 */
[C---:B------:R-:W-:Y:S01]  /*0fd0*/  FADD.FTZ R125, -R124.reuse, R107 ;  /* 0x0000006b7c7d7221 */ /* 0x040fe20000010100 */
[----:B------:R-:W-:Y:S02]  /*0fe0*/  HADD2.F32 R133, -RZ, R106.H0_H0 ;  /* 0x2000006aff857230 */ /* 0x000fe40000004100 */
[C---:B------:R-:W-:Y:S01]  /*0ff0*/  FADD.FTZ R135, -R124.reuse, R139 ;  /* 0x0000008b7c877221 */ /* 0x040fe20000010100 */
[----:B------:R-:W-:Y:S02]  /*1000*/  HADD2.F32 R104, -RZ, R76.H0_H0 ;  /* 0x2000004cff687230 */ /* 0x000fe40000004100 */
[----:B------:R-:W-:Y:S01]  /*1010*/  FADD.FTZ R131, -R124, R129 ;  /* 0x000000817c837221 */ /* 0x000fe20000010100 */
[--C-:B----4-:R-:W-:Y:S02]  /*1020*/  HADD2.F32 R107, -RZ, R108.reuse.H0_H0 ;  /* 0x2000006cff6b7230 */ /* 0x110fe40000004100 */
[----:B------:R-:W-:Y:S01]  /*1030*/  FMUL.FTZ R105, R8, R105 ;  /* 0x0000006908697220 */ /* 0x000fe20000410000 */
[----:B------:R-:W-:-:S02]  /*1040*/  HADD2.F32 R117, -RZ, R108.H1_H1 ;  /* 0x3000006cff757230 */ /* 0x000fc40000004100 */
[C---:B------:R-:W-:Y:S01]  /*1050*/  FADD.FTZ R119, -R124.reuse, R119 ;  /* 0x000000777c777221 */ /* 0x040fe20000010100 */
[--C-:B------:R-:W-:Y:S02]  /*1060*/  HADD2.F32 R139, -RZ, R110.reuse.H0_H0 ;  /* 0x2000006eff8b7230 */ /* 0x100fe40000004100 */
[----:B------:R-:W-:Y:S01]  /*1070*/  FADD.FTZ R133, -R124, R133 ;  /* 0x000000857c857221 */ /* 0x000fe20000010100 */
[----:B------:R-:W-:Y:S02]  /*1080*/  HADD2.F32 R130, -RZ, R110.H1_H1 ;  /* 0x3000006eff827230 */ /* 0x000fe40000004100 */
[----:B------:R-:W-:Y:S01]  /*1090*/  FMUL.FTZ R104, R104, R107 ;  /* 0x0000006b68687220 */ /* 0x000fe20000410000 */
[----:B------:R-:W-:Y:S02]  /*10a0*/  HADD2.F32 R108, -RZ, R76.H1_H1 ;  /* 0x3000004cff6c7230 */ /* 0x000fe40000004100 */
[----:B------:R-:W-:Y:S01]  /*10b0*/  FADD.FTZ R44, R44, R107 ;  /* 0x0000006b2c2c7221 */ /* 0x000fe20000010000 */
[----:B------:R-:W-:-:S02]  /*10c0*/  HADD2.F32 R129, -RZ, R109.H0_H0 ;  /* 0x2000006dff817230 */ /* 0x000fc40000004100 */
[----:B------:R-:W-:Y:S01]  /*10d0*/  FFMA.FTZ R60, R105, R107, R60 ;  /* 0x0000006b693c7223 */ /* 0x000fe2000001003c */
[----:B------:R-:W-:Y:S02]  /*10e0*/  HADD2.F32 R110, -RZ, R77.H0_H0 ;  /* 0x2000004dff6e7230 */ /* 0x000fe40000004100 */
[----:B------:R-:W-:Y:S01]  /*10f0*/  FMUL.FTZ R107, R108, R117 ;  /* 0x000000756c6b7220 */ /* 0x000fe20000410000 */
[--C-:B------:R-:W-:Y:S02]  /*1100*/  HADD2.F32 R136, -RZ, R111.reuse.H0_H0 ;  /* 0x2000006fff887230 */ /* 0x100fe40000004100 */
[----:B------:R-:W-:Y:S01]  /*1110*/  FMUL.FTZ R106, R8, R119 ;  /* 0x00000077086a7220 */ /* 0x000fe20000410000 */
[----:B------:R-:W-:Y:S02]  /*1120*/  HADD2.F32 R124, -RZ, R111.H1_H1 ;  /* 0x3000006fff7c7230 */ /* 0x000fe40000004100 */
[----:B------:R-:W-:Y:S01]  /*1130*/  FMUL.FTZ R108, R110, R129 ;  /* 0x000000816e6c7220 */ /* 0x000fe20000410000 */
[----:B------:R-:W-:-:S02]  /*1140*/  HADD2.F32 R126, -RZ, R109.H1_H1 ;  /* 0x3000006dff7e7230 */ /* 0x000fc40000004100 */
[C---:B------:R-:W-:Y:S01]  /*1150*/  FMUL.FTZ R110, R8.reuse, R131 ;  /* 0x00000083086e7220 */ /* 0x040fe20000410000 */
[----:B------:R-:W-:Y:S02]  /*1160*/  HADD2.F32 R111, -RZ, R77.H1_H1 ;  /* 0x3000004dff6f7230 */ /* 0x000fe40000004100 */
[----:B------:R-:W-:Y:S01]  /*1170*/  FMUL.FTZ R109, R8, R127 ;  /* 0x0000007f086d7220 */ /* 0x000fe20000410000 */
[----:B------:R-:W-:Y:S01]  /*1180*/  FFMA.FTZ R127, R105, R104, R140 ;  /* 0x00000068697f7223 */ /* 0x000fe2000001008c */
[----:B------:R-:W-:Y:S01]  /*1190*/  FADD.FTZ R47, R47, R126 ;  /* 0x0000007e2f2f7221 */ /* 0x000fe20000010000 */
[-C--:B------:R-:W-:Y:S01]  /*11a0*/  FFMA.FTZ R63, R110, R126.reuse, R63 ;  /* 0x0000007e6e3f7223 */ /* 0x080fe2000001003f */
[----:B------:R-:W-:Y:S01]  /*11b0*/  FMUL.FTZ R111, R111, R126 ;  /* 0x0000007e6f6f7220 */ /* 0x000fe20000410000 */
[----:B------:R-:W-:Y:S01]  /*11c0*/  FADD.FTZ R126, R137, R104 ;  /* 0x00000068897e7221 */ /* 0x000fe20000010000 */
[----:B------:R-:W-:Y:S01]  /*11d0*/  FADD.FTZ R46, R46, R129 ;  /* 0x000000812e2e7221 */ /* 0x000fe20000010000 */
[----:B------:R-:W-:Y:S01]  /*11e0*/  FFMA.FTZ R62, R109, R129, R62 ;  /* 0x000000816d3e7223 */ /* 0x000fe2000001003e */
[----:B------:R-:W-:Y:S01]  /*11f0*/  FADD.FTZ R45, R45, R117 ;  /* 0x000000752d2d7221 */ /* 0x000fe20000010000 */
[----:B------:R-:W-:Y:S01]  /*1200*/  FADD.FTZ R129, R126, R107 ;  /* 0x0000006b7e817221 */ /* 0x000fe20000010000 */
[C---:B------:R-:W-:Y:S01]  /*1210*/  FFMA.FTZ R126, R106.reuse, R107, R127 ;  /* 0x0000006b6a7e7223 */ /* 0x040fe2000001007f */
[----:B------:R-:W-:Y:S01]  /*1220*/  FFMA.FTZ R61, R106, R117, R61 ;  /* 0x000000756a3d7223 */ /* 0x000fe2000001003d */
[----:B------:R-:W-:-:S02]  /*1230*/  HADD2.F32 R119, -RZ, R78.H1_H1 ;  /* 0x3000004eff777230 */ /* 0x000fc40000004100 */
[----:B------:R-:W-:Y:S01]  /*1240*/  FADD.FTZ R128, R129, R108 ;  /* 0x0000006c81807221 */ /* 0x000fe20000010000 */
[----:B------:R-:W-:Y:S01]  /*1250*/  FFMA.FTZ R127, R109, R108, R126 ;  /* 0x0000006c6d7f7223 */ /* 0x000fe2000001007e */
[----:B------:R-:W-:Y:S01]  /*1260*/  FMUL.FTZ R117, R8, R133 ;  /* 0x0000008508757220 */ /* 0x000fe20000410000 */
        /* <DEDUP_REMOVED lines=28> */
.L_x_1566:
        /* <DEDUP_REMOVED lines=20> */
[----:B------:R-:W1:Y:S02]  /*1570*/  LDC.64 R120, c[0x0][0x3b0] ;  /* 0x0000ec00ff787b82 */ /* 0x000e640000000a00 */
[----:B-1----:R-:W-:-:S06]  /*1580*/  IMAD.WIDE.U32 R120, R139, 0x8, R120 ;  /* 0x000000088b787825 */ /* 0x002fcc00078e0078 */
[----:B------:R-:W5:Y:S01]  /*1590*/  LDG.E.64 R120, desc[UR6][R120.64] ;  /* 0x0000000678787981 */ /* 0x000f62000c1e1b00 */
[----:B------:R-:W-:-:S07]  /*15a0*/  IADD3 R139, PT, PT, R139, 0x20, RZ ;  /* 0x000000208b8b7810 */ /* 0x000fce0007ffe0ff */
.L_x_1572:
[----:B------:R-:W-:Y:S05]  /*15b0*/  BSYNC.RECONVERGENT B2 ;  /* 0x0000000000027941 */ /* 0x000fea0003800200 */
.L_x_1571:
[----:B------:R-:W-:Y:S01]  /*15c0*/  HFMA2 R137, -RZ, RZ, 0, 0 ;  /* 0x00000000ff897431 */ /* 0x000fe200000001ff */
[----:B------:R-:W-:Y:S01]  /*15d0*/  MOV R140, RZ ;  /* 0x000000ff008c7202 */ /* 0x000fe20000000f00 */
[----:B------:R-:W-:Y:S06]  /*15e0*/  @!P2 BRA `(.L_x_1569) ;  /* 0x000000000058a947 */ /* 0x000fec0003800000 */
[----:B------:R-:W1:Y:S02]  /*15f0*/  LDC.64 R122, c[0x0][0x3b0] ;  /* 0x0000ec00ff7a7b82 */ /* 0x000e640000000a00 */
[----:B-1----:R-:W-:-:S06]  /*1600*/  IMAD.WIDE.U32 R122, R139, 0x8, R122 ;  /* 0x000000088b7a7825 */ /* 0x002fcc00078e007a */
[----:B------:R-:W5:Y:S01]  /*1610*/  LDG.E.64 R122, desc[UR6][R122.64] ;  /* 0x000000067a7a7981 */ /* 0x000f62000c1e1b00 */
[----:B------:R-:W-:Y:S05]  /*1620*/  BRA `(.L_x_1569) ;  /* 0x0000000000487947 */ /* 0x000fea0003800000 */
.L_x_1570:
[C---:B------:R-:W-:Y:S02]  /*1630*/  ISETP.GE.U32.AND P4, PT, R2.reuse, 0x20, PT ;  /* 0x000000200200780c */ /* 0x040fe40003f86070 */
[----:B------:R-:W-:-:S11]  /*1640*/  ISETP.GE.U32.AND P2, PT, R2, 0x40, PT ;  /* 0x000000400200780c */ /* 0x000fd60003f46070 */
[----:B------:R-:W1:Y:S08]  /*1650*/  @P4 LDC.64 R128, c[0x0][0x3b0] ;  /* 0x0000ec00ff804b82 */ /* 0x000e700000000a00 */
[----:B------:R-:W2:Y:S08]  /*1660*/  @P4 LDC.64 R130, c[0x0][0x438] ;  /* 0x00010e00ff824b82 */ /* 0x000eb00000000a00 */
[----:B------:R-:W3:Y:S08]  /*1670*/  @P2 LDC.64 R124, c[0x0][0x3b0] ;  /* 0x0000ec00ff7c2b82 */ /* 0x000ef00000000a00 */
[----:B------:R-:W4:Y:S01]  /*1680*/  @P2 LDC.64 R126, c[0x0][0x438] ;  /* 0x00010e00ff7e2b82 */ /* 0x000f220000000a00 */
[C---:B-1----:R-:W-:Y:S01]  /*1690*/  @P4 IMAD.WIDE.U32 R128, R139.reuse, 0x8, R128 ;  /* 0x000000088b804825 */ /* 0x042fe200078e0080 */
[----:B------:R-:W-:-:S04]  /*16a0*/  @P4 IADD3 R139, PT, PT, R139, 0x20, RZ ;  /* 0x000000208b8b4810 */ /* 0x000fc80007ffe0ff */
[----:B------:R1:W5:Y:S01]  /*16b0*/  @P4 LDG.E.64 R120, desc[UR6][R128.64] ;  /* 0x0000000680784981 */ /* 0x000362000c1e1b00 */
[C---:B--2---:R-:W-:Y:S01]  /*16c0*/  @P4 IMAD.WIDE.U32 R130, R137.reuse, 0x10, R130 ;  /* 0x0000001089824825 */ /* 0x044fe200078e0082 */
[----:B------:R-:W-:-:S04]  /*16d0*/  @P4 IADD3 R137, PT, PT, R137, 0x20, RZ ;  /* 0x0000002089894810 */ /* 0x000fc80007ffe0ff */
[----:B------:R1:W5:Y:S01]  /*16e0*/  @P4 LDG.E.128 R20, desc[UR6][R130.64] ;  /* 0x0000000682144981 */ /* 0x000362000c1e1d00 */
[----:B---3--:R-:W-:-:S05]  /*16f0*/  @P2 IMAD.WIDE.U32 R124, R139, 0x8, R124 ;  /* 0x000000088b7c2825 */ /* 0x008fca00078e007c */
[----:B------:R1:W5:Y:S01]  /*1700*/  @P2 LDG.E.64 R122, desc[UR6][R124.64] ;  /* 0x000000067c7a2981 */ /* 0x000362000c1e1b00 */
[----:B----4-:R-:W-:-:S05]  /*1710*/  @P2 IMAD.WIDE.U32 R126, R137, 0x10, R126 ;  /* 0x00000010897e2825 */ /* 0x010fca00078e007e */
[----:B------:R1:W5:Y:S01]  /*1720*/  @P2 LDG.E.128 R88, desc[UR6][R126.64] ;  /* 0x000000067e582981 */ /* 0x000362000c1e1d00 */
[----:B------:R-:W-:Y:S02]  /*1730*/  MOV R137, RZ ;  /* 0x000000ff00897202 */ /* 0x000fe40000000f00 */
[----:B------:R-:W-:-:S07]  /*1740*/  MOV R140, RZ ;  /* 0x000000ff008c7202 */ /* 0x000fce0000000f00 */
.L_x_1569:
[----:B------:R-:W-:Y:S05]  /*1750*/  BSYNC.RECONVERGENT B1 ;  /* 0x0000000000017941 */ /* 0x000fea0003800200 */
.L_x_1565:
[----:B------:R-:W-:-:S03]  /*1760*/  UMOV UR4, 0xffffffff ;  /* 0xffffffff00047882 */ /* 0x000fc60000000000 */
[----:B------:R-:W-:Y:S05]  /*1770*/  BRA.DIV UR4, `(.L_x_1573) ;  /* 0x0000005e04e47947 */ /* 0x000fea000b800000 */
        /* <DEDUP_REMOVED lines=18> */
.L_x_1722:
[----:B------:R-:W-:Y:S01]  /*18a0*/  @P1 IADD3 R9, PT, PT, R9, -0x1, RZ ;  /* 0xffffffff09091810 */ /* 0x000fe20007ffe0ff */
[----:B--2---:R-:W-:Y:S01]  /*18b0*/  FADD.FTZ R124, R131, R124 ;  /* 0x0000007c837c7221 */ /* 0x004fe20000010000 */
[----:B------:R-:W-:Y:S01]  /*18c0*/  HFMA2 R129, -RZ, RZ, 0, 0 ;  /* 0x00000000ff817431 */ /* 0x000fe200000001ff */
[----:B0-----:R-:W-:Y:S01]  /*18d0*/  ISETP.NE.AND P0, PT, R6, RZ, PT ;  /* 0x000000ff0600720c */ /* 0x001fe20003f05270 */
[----:B------:R-:W-:Y:S01]  /*18e0*/  BSSY.RECONVERGENT B1, `(.L_x_1574) ;  /* 0x0000292000017945 */ /* 0x000fe20003800200 */
[----:B------:R-:W-:Y:S02]  /*18f0*/  @P1 IMAD R126, R9, R0, RZ ;  /* 0x00000000097e1224 */ /* 0x000fe400078e02ff */
[----:B------:R-:W-:Y:S01]  /*1900*/  FMUL.FTZ R128, R124, UR9 ;  /* 0x000000097c807c20 */ /* 0x000fe20008410000 */
[----:B---3--:R-:W-:Y:S02]  /*1910*/  FADD.FTZ R9, R130, R125 ;  /* 0x0000007d82097221 */ /* 0x008fe40000010000 */
[----:B------:R-:W-:-:S02]  /*1920*/  @P1 SHF.R.S32.HI R127, RZ, 0x1f, R126 ;  /* 0x0000001fff7f1819 */ /* 0x000fc4000001147e */
[----:B------:R-:W-:Y:S01]  /*1930*/  FMUL.FTZ R9, R9, UR9 ;  /* 0x0000000909097c20 */ /* 0x000fe20008410000 */
        /* <DEDUP_REMOVED lines=9> */
.L_x_1577:
[----:B------:R-:W-:Y:S05]  /*19d0*/  BSYNC.RECONVERGENT B2 ;  /* 0x0000000000027941 */ /* 0x000fea0003800200 */
.L_x_1576:
        /* <DEDUP_REMOVED lines=12> */
[----:B-----5:R-:W-:Y:S02]  /*1aa0*/  LOP3.LUT P3, RZ, R120, 0xff, RZ, 0xc0, !PT ;  /* 0x000000ff78ff7812 */ /* 0x020fe4000786c0ff */
[----:B------:R-:W-:Y:S02]  /*1ab0*/  CS2R R126, SRZ ;  /* 0x00000000007e7805 */ /* 0x000fe4000001ff00 */
[----:B------:R-:W-:Y:S01]  /*1ac0*/  ISETP.GT.AND P0, PT, R7, RZ, PT ;  /* 0x000000ff0700720c */ /* 0x000fe20003f04270 */
[----:B------:R-:W-:-:S04]  /*1ad0*/  FADD.FTZ R125, R12, -R125 ;  /* 0x8000007d0c7d7221 */ /* 0x000fc80000010000 */
[----:B------:R-:W-:-:S05]  /*1ae0*/  FMUL.FTZ R125, R8, R125 ;  /* 0x0000007d087d7220 */ /* 0x000fca0000410000 */
[----:B------:R-:W-:Y:S01]  /*1af0*/  FSEL R125, R125, RZ, P0 ;  /* 0x000000ff7d7d7208 */ /* 0x000fe20000000000 */
[----:B-1----:R-:W-:Y:S02]  /*1b00*/  @P3 HADD2.F32 R130, -RZ, R80.H0_H0 ;  /* 0x20000050ff823230 */ /* 0x002fe40000004100 */
[----:B------:R-:W-:Y:S02]  /*1b10*/  @P3 HADD2.F32 R124, -RZ, R92.H0_H0 ;  /* 0x2000005cff7c3230 */ /* 0x000fe40000004100 */
[----:B------:R-:W-:-:S04]  /*1b20*/  FMUL.FTZ R125, R125, UR13 ;  /* 0x0000000d7d7d7c20 */ /* 0x000fc80008410000 */
[----:B------:R-:W-:-:S04]  /*1b30*/  FMUL.FTZ R125, R125, UR12 ;  /* 0x0000000c7d7d7c20 */ /* 0x000fc80008410000 */
[C---:B------:R-:W-:Y:S01]  /*1b40*/  @P3 FMUL.FTZ R126, R125.reuse, R130 ;  /* 0x000000827d7e3220 */ /* 0x040fe20000410000 */
[----:B------:R-:W-:-:S04]  /*1b50*/  @P3 FMUL.FTZ R127, R125, R124 ;  /* 0x0000007c7d7f3220 */ /* 0x000fc80000410000 */
[----:B------:R-:W-:Y:S01]  /*1b60*/  F2FP.F16.F32.PACK_AB R126, RZ, R126 ;  /* 0x0000007eff7e723e */ /* 0x000fe200000000ff */
[----:B------:R-:W-:-:S03]  /*1b70*/  FADD.FTZ R36, R36, R127 ;  /* 0x0000007f24247221 */ /* 0x000fc60000010000 */
[----:B------:R-:W-:-:S07]  /*1b80*/  PRMT R96, R126, 0x7610, R96 ;  /* 0x000076107e607816 */ /* 0x000fce0000000060 */
.L_x_1582:
[----:B------:R-:W-:Y:S05]  /*1b90*/  BSYNC.RECONVERGENT B3 ;  /* 0x0000000000037941 */ /* 0x000fea0003800200 */
.L_x_1581:
[----:B------:R-:W-:Y:S04]  /*1ba0*/  BSSY.RECONVERGENT B3, `(.L_x_1583) ;  /* 0x0000013000037945 */ /* 0x000fe80003800200 */
[----:B------:R-:W-:Y:S05]  /*1bb0*/  @!P1 BRA `(.L_x_1584) ;  /* 0x0000000000449947 */ /* 0x000fea0003800000 */
[----:B------:R-:W-:Y:S01]  /*1bc0*/  FFMA.FTZ R124, R14, R9, R128 ;  /* 0x000000090e7c7223 */ /* 0x000fe20000010080 */
[----:B-----5:R-:W-:Y:S01]  /*1bd0*/  LOP3.LUT P0, RZ, R120, 0xff00, RZ, 0xc0, !PT ;  /* 0x0000ff0078ff7812 */ /* 0x020fe2000780c0ff */
[----:B------:R-:W-:Y:S01]  /*1be0*/  HFMA2 R126, -RZ, RZ, 0, 0 ;  /* 0x00000000ff7e7431 */ /* 0x000fe200000001ff */
[----:B------:R-:W-:Y:S01]  /*1bf0*/  ISETP.GT.AND P3, PT, R7, RZ, PT ;  /* 0x000000ff0700720c */ /* 0x000fe20003f64270 */
[----:B------:R-:W-:Y:S01]  /*1c00*/  FADD.FTZ R125, R11, -R124 ;  /* 0x8000007c0b7d7221 */ /* 0x000fe20000010000 */
[----:B------:R-:W-:-:S03]  /*1c10*/  MOV R124, RZ ;  /* 0x000000ff007c7202 */ /* 0x000fc60000000f00 */
[----:B------:R-:W-:-:S05]  /*1c20*/  FMUL.FTZ R125, R8, R125 ;  /* 0x0000007d087d7220 */ /* 0x000fca0000410000 */
[----:B------:R-:W-:Y:S01]  /*1c30*/  FSEL R125, R125, RZ, P3 ;  /* 0x000000ff7d7d7208 */ /* 0x000fe20001800000 */
[----:B------:R-:W-:-:S04]  /*1c40*/  @P0 HADD2.F32 R127, -RZ, R80.H1_H1 ;  /* 0x30000050ff7f0230 */ /* 0x000fc80000004100 */
[----:B------:R-:W-:-:S04]  /*1c50*/  FMUL.FTZ R125, R125, UR13 ;  /* 0x0000000d7d7d7c20 */ /* 0x000fc80008410000 */
[----:B-1----:R-:W-:Y:S01]  /*1c60*/  FMUL.FTZ R130, R125, UR12 ;  /* 0x0000000c7d827c20 */ /* 0x002fe20008410000 */
[----:B------:R-:W-:-:S03]  /*1c70*/  @P0 HADD2.F32 R125, -RZ, R92.H1_H1 ;  /* 0x3000005cff7d0230 */ /* 0x000fc60000004100 */
[C---:B------:R-:W-:Y:S02]  /*1c80*/  @P0 FMUL.FTZ R126, R130.reuse, R127 ;  /* 0x0000007f827e0220 */ /* 0x040fe40000410000 */
[----:B------:R-:W-:-:S03]  /*1c90*/  @P0 FMUL.FTZ R124, R130, R125 ;  /* 0x0000007d827c0220 */ /* 0x000fc60000410000 */
[----:B------:R-:W-:Y:S01]  /*1ca0*/  F2FP.F16.F32.PACK_AB R126, RZ, R126 ;  /* 0x0000007eff7e723e */ /* 0x000fe200000000ff */
[----:B------:R-:W-:-:S03]  /*1cb0*/  FADD.FTZ R37, R37, R124 ;  /* 0x0000007c25257221 */ /* 0x000fc60000010000 */
[----:B------:R-:W-:-:S07]  /*1cc0*/  PRMT R96, R96, 0x5410, R126 ;  /* 0x0000541060607816 */ /* 0x000fce000000007e */
.L_x_1584:
[----:B------:R-:W-:Y:S05]  /*1cd0*/  BSYNC.RECONVERGENT B3 ;  /* 0x0000000000037941 */ /* 0x000fea0003800200 */
.L_x_1583:
        /* <DEDUP_REMOVED lines=18> */
.L_x_1586:
[----:B------:R-:W-:Y:S05]  /*1e00*/  BSYNC.RECONVERGENT B3 ;  /* 0x0000000000037941 */ /* 0x000fea0003800200 */
.L_x_1585:
        /* <DEDUP_REMOVED lines=19> */
.L_x_1588:
[----:B------:R-:W-:Y:S05]  /*1f40*/  BSYNC.RECONVERGENT B3 ;  /* 0x0000000000037941 */ /* 0x000fea0003800200 */
.L_x_1587:
        /* <DEDUP_REMOVED lines=18> */
.L_x_1590:
[----:B------:R-:W-:Y:S05]  /*2070*/  BSYNC.RECONVERGENT B3 ;  /* 0x0000000000037941 */ /* 0x000fea0003800200 */
.L_x_1589:
        /* <DEDUP_REMOVED lines=19> */
.L_x_1592:
[----:B------:R-:W-:Y:S05]  /*21b0*/  BSYNC.RECONVERGENT B3 ;  /* 0x0000000000037941 */ /* 0x000fea0003800200 */
.L_x_1591:
        /* <DEDUP_REMOVED lines=18> */
.L_x_1594:
[----:B------:R-:W-:Y:S05]  /*22e0*/  BSYNC.RECONVERGENT B3 ;  /* 0x0000000000037941 */ /* 0x000fea0003800200 */
.L_x_1593:
[----:B------:R-:W-:Y:S05]  /*22f0*/  @!P1 BRA `(.L_x_1595) ;  /* 0x0000001c00949947 */ /* 0x000fea0003800000 */
[----:B------:R-:W-:Y:S01]  /*2300*/  FFMA.FTZ R125, R118, R9, R128 ;  /* 0x00000009767d7223 */ /* 0x000fe20000010080 */
[----:B-----5:R-:W-:Y:S01]  /*2310*/  ISETP.GE.U32.AND P0, PT, R120, RZ, PT ;  /* 0x000000ff7800720c */ /* 0x020fe20003f06070 */
[----:B------:R-:W-:Y:S01]  /*2320*/  HFMA2 R124, -RZ, RZ, 0, 0 ;  /* 0x00000000ff7c7431 */ /* 0x000fe200000001ff */
[----:B------:R-:W-:Y:S01]  /*2330*/  ISETP.GT.AND P3, PT, R7, RZ, PT ;  /* 0x000000ff0700720c */ /* 0x000fe20003f64270 */
[----:B------:R-:W-:Y:S01]  /*2340*/  FADD.FTZ R125, R116, -R125 ;  /* 0x8000007d747d7221 */ /* 0x000fe20000010000 */
[----:B------:R-:W-:Y:S02]  /*2350*/  ISETP.GE.U32.AND.EX P0, PT, R121, 0x1000000, PT, P0 ;  /* 0x010000007900780c */ /* 0x000fe40003f06100 */
[----:B------:R-:W-:Y:S01]  /*2360*/  MOV R126, RZ ;  /* 0x000000ff007e7202 */ /* 0x000fe20000000f00 */
[----:B------:R-:W-:-:S05]  /*2370*/  FMUL.FTZ R125, R8, R125 ;  /* 0x0000007d087d7220 */ /* 0x000fca0000410000 */
[----:B------:R-:W-:-:S05]  /*2380*/  FSEL R125, R125, RZ, P3 ;  /* 0x000000ff7d7d7208 */ /* 0x000fca0001800000 */
[----:B------:R-:W-:Y:S01]  /*2390*/  FMUL.FTZ R125, R125, UR13 ;  /* 0x0000000d7d7d7c20 */ /* 0x000fe20008410000 */
[----:B------:R-:W-:-:S03]  /*23a0*/  @P0 HADD2.F32 R127, -RZ, R83.H1_H1 ;  /* 0x30000053ff7f0230 */ /* 0x000fc60000004100 */
[----:B-1----:R-:W-:Y:S01]  /*23b0*/  FMUL.FTZ R130, R125, UR12 ;  /* 0x0000000c7d827c20 */ /* 0x002fe20008410000 */
[----:B------:R-:W-:-:S03]  /*23c0*/  @P0 HADD2.F32 R125, -RZ, R95.H1_H1 ;  /* 0x3000005fff7d0230 */ /* 0x000fc60000004100 */
[C---:B------:R-:W-:Y:S02]  /*23d0*/  @P0 FMUL.FTZ R126, R130.reuse, R127 ;  /* 0x0000007f827e0220 */ /* 0x040fe40000410000 */
[----:B------:R-:W-:-:S03]  /*23e0*/  @P0 FMUL.FTZ R124, R130, R125 ;  /* 0x0000007d827c0220 */ /* 0x000fc60000410000 */
[----:B------:R-:W-:Y:S01]  /*23f0*/  F2FP.F16.F32.PACK_AB R126, RZ, R126 ;  /* 0x0000007eff7e723e */ /* 0x000fe200000000ff */
[----:B------:R-:W-:-:S03]  /*2400*/  FADD.FTZ R35, R35, R124 ;  /* 0x0000007c23237221 */ /* 0x000fc60000010000 */
[----:B------:R-:W-:Y:S01]  /*2410*/  PRMT R99, R99, 0x5410, R126 ;  /* 0x0000541063637816 */ /* 0x000fe2000000007e */
[----:B------:R-:W-:Y:S06]  /*2420*/  BRA `(.L_x_1595) ;  /* 0x0000001c00487947 */ /* 0x000fec0003800000 */
.L_x_1580:
[-CC-:B------:R-:W-:Y:S01]  /*2430*/  FFMA.FTZ R101, R3, R9.reuse, R128.reuse ;  /* 0x0000000903657223 */ /* 0x180fe20000010080 */
[-C--:B------:R-:W-:Y:S01]  /*2440*/  FFMA.FTZ R100, R14, R9.reuse, R128 ;  /* 0x000000090e647223 */ /* 0x080fe20000010080 */
[----:B------:R-:W-:Y:S01]  /*2450*/  ISETP.GT.AND P0, PT, R7, RZ, PT ;  /* 0x000000ff0700720c */ /* 0x000fe20003f04270 */
[----:B------:R-:W-:Y:S01]  /*2460*/  BSSY.RECONVERGENT B3, `(.L_x_1596) ;  /* 0x0000015000037945 */ /* 0x000fe20003800200 */
[----:B------:R-:W-:Y:S01]  /*2470*/  FADD.FTZ R101, R12, -R101 ;  /* 0x800000650c657221 */ /* 0x000fe20000010000 */
[----:B------:R-:W-:Y:S01]  /*2480*/  FADD.FTZ R103, R11, -R100 ;  /* 0x800000640b677221 */ /* 0x000fe20000010000 */
[----:B------:R-:W-:Y:S02]  /*2490*/  FFMA.FTZ R125, R13, R9, R128 ;  /* 0x000000090d7d7223 */ /* 0x000fe40000010080 */
[C---:B------:R-:W-:Y:S01]  /*24a0*/  FMUL.FTZ R101, R8.reuse, R101 ;  /* 0x0000006508657220 */ /* 0x040fe20000410000 */
[----:B------:R-:W-:-:S04]  /*24b0*/  FMUL.FTZ R103, R8, R103 ;  /* 0x0000006708677220 */ /* 0x000fc80000410000 */
[----:B------:R-:W-:Y:S02]  /*24c0*/  FSEL R101, R101, RZ, P0 ;  /* 0x000000ff65657208 */ /* 0x000fe40000000000 */
[----:B------:R-:W-:-:S04]  /*24d0*/  FSEL R124, R103, RZ, P0 ;  /* 0x000000ff677c7208 */ /* 0x000fc80000000000 */
[----:B------:R-:W-:Y:S01]  /*24e0*/  F2FP.F16.F32.PACK_AB R100, R124, R101 ;  /* 0x000000657c64723e */ /* 0x000fe200000000ff */
[----:B------:R-:W-:Y:S06]  /*24f0*/  @!P1 BRA `(.L_x_1597) ;  /* 0x00000000002c9947 */ /* 0x000fec0003800000 */
[----:B-----5:R-:W-:Y:S01]  /*2500*/  LOP3.LUT P3, RZ, R120, 0xff, RZ, 0xc0, !PT ;  /* 0x000000ff78ff7812 */ /* 0x020fe2000786c0ff */
[----:B------:R-:W-:Y:S01]  /*2510*/  FMUL.FTZ R101, R101, UR13 ;  /* 0x0000000d65657c20 */ /* 0x000fe20008410000 */
[----:B------:R-:W-:-:S03]  /*2520*/  CS2R R102, SRZ ;  /* 0x0000000000667805 */ /* 0x000fc6000001ff00 */
[----:B------:R-:W-:-:S08]  /*2530*/  FMUL.FTZ R101, R101, UR12 ;  /* 0x0000000c65657c20 */ /* 0x000fd00008410000 */
[----:B-1----:R-:W-:Y:S02]  /*2540*/  @P3 HADD2.F32 R130, -RZ, R80.H0_H0 ;  /* 0x20000050ff823230 */ /* 0x002fe40000004100 */
[----:B------:R-:W-:-:S03]  /*2550*/  @P3 HADD2.F32 R126, -RZ, R92.H0_H0 ;  /* 0x2000005cff7e3230 */ /* 0x000fc60000004100 */
[-C--:B------:R-:W-:Y:S02]  /*2560*/  @P3 FMUL.FTZ R102, R130, R101.reuse ;  /* 0x0000006582663220 */ /* 0x080fe40000410000 */
[----:B------:R-:W-:-:S03]  /*2570*/  @P3 FMUL.FTZ R103, R126, R101 ;  /* 0x000000657e673220 */ /* 0x000fc60000410000 */
[----:B------:R-:W-:Y:S01]  /*2580*/  F2FP.F16.F32.PACK_AB R102, RZ, R102 ;  /* 0x00000066ff66723e */ /* 0x000fe200000000ff */
[----:B------:R-:W-:-:S03]  /*2590*/  FADD.FTZ R36, R36, R103 ;  /* 0x0000006724247221 */ /* 0x000fc60000010000 */
[----:B------:R-:W-:-:S07]  /*25a0*/  PRMT R96, R102, 0x7610, R96 ;  /* 0x0000761066607816 */ /* 0x000fce0000000060 */
.L_x_1597:
[----:B------:R-:W-:Y:S05]  /*25b0*/  BSYNC.RECONVERGENT B3 ;  /* 0x0000000000037941 */ /* 0x000fea0003800200 */
.L_x_1596:
[----:B------:R-:W-:Y:S04]  /*25c0*/  BSSY.RECONVERGENT B3, `(.L_x_1598) ;  /* 0x000000d000037945 */ /* 0x000fe80003800200 */
[----:B------:R-:W-:Y:S05]  /*25d0*/  @!P1 BRA `(.L_x_1599) ;  /* 0x00000000002c9947 */ /* 0x000fea0003800000 */
[----:B-----5:R-:W-:Y:S01]  /*25e0*/  LOP3.LUT P3, RZ, R120, 0xff00, RZ, 0xc0, !PT ;  /* 0x0000ff0078ff7812 */ /* 0x020fe2000786c0ff */
[----:B------:R-:W-:Y:S01]  /*25f0*/  FMUL.FTZ R101, R124, UR13 ;  /* 0x0000000d7c657c20 */ /* 0x000fe20008410000 */
[----:B------:R-:W-:-:S03]  /*2600*/  CS2R R102, SRZ ;  /* 0x0000000000667805 */ /* 0x000fc6000001ff00 */
[----:B------:R-:W-:-:S08]  /*2610*/  FMUL.FTZ R101, R101, UR12 ;  /* 0x0000000c65657c20 */ /* 0x000fd00008410000 */
[----:B------:R-:W-:Y:S02]  /*2620*/  @P3 HADD2.F32 R126, -RZ, R80.H1_H1 ;  /* 0x30000050ff7e3230 */ /* 0x000fe40000004100 */
[----:B------:R-:W-:-:S03]  /*2630*/  @P3 HADD2.F32 R124, -RZ, R92.H1_H1 ;  /* 0x3000005cff7c3230 */ /* 0x000fc60000004100 */
[-C--:B------:R-:W-:Y:S02]  /*2640*/  @P3 FMUL.FTZ R103, R126, R101.reuse ;  /* 0x000000657e673220 */ /* 0x080fe40000410000 */
[----:B------:R-:W-:-:S03]  /*2650*/  @P3 FMUL.FTZ R102, R124, R101 ;  /* 0x000000657c663220 */ /* 0x000fc60000410000 */
[----:B------:R-:W-:Y:S01]  /*2660*/  F2FP.F16.F32.PACK_AB R103, RZ, R103 ;  /* 0x00000067ff67723e */ /* 0x000fe200000000ff */
[----:B------:R-:W-:-:S03]  /*2670*/  FADD.FTZ R37, R37, R102 ;  /* 0x0000006625257221 */ /* 0x000fc60000010000 */
[----:B------:R-:W-:-:S07]  /*2680*/  PRMT R96, R96, 0x5410, R103 ;  /* 0x0000541060607816 */ /* 0x000fce0000000067 */
.L_x_1599:
[----:B------:R-:W-:Y:S05]  /*2690*/  BSYNC.RECONVERGENT B3 ;  /* 0x0000000000037941 */ /* 0x000fea0003800200 */
.L_x_1598:
[-CC-:B------:R-:W-:Y:S01]  /*26a0*/  FFMA.FTZ R102, R18, R9.reuse, R128.reuse ;  /* 0x0000000912667223 */ /* 0x180fe20000010080 */
[-CC-:B------:R-:W-:Y:S01]  /*26b0*/  FFMA.FTZ R127, R17, R9.reuse, R128.reuse ;  /* 0x00000009117f7223 */ /* 0x180fe20000010080 */
[----:B------:R-:W-:Y:S01]  /*26c0*/  FADD.FTZ R101, R16, -R125 ;  /* 0x8000007d10657221 */ /* 0x000fe20000010000 */
[-C--:B------:R-:W-:Y:S01]  /*26d0*/  FFMA.FTZ R124, R114, R9.reuse, R128 ;  /* 0x00000009727c7223 */ /* 0x080fe20000010080 */
[----:B------:R-:W-:Y:S01]  /*26e0*/  FADD.FTZ R103, R15, -R102 ;  /* 0x800000660f677221 */ /* 0x000fe20000010000 */
[-CC-:B------:R-:W-:Y:S01]  /*26f0*/  FFMA.FTZ R126, R115, R9.reuse, R128.reuse ;  /* 0x00000009737e7223 */ /* 0x180fe20000010080 */
[----:B------:R-:W-:Y:S01]  /*2700*/  FFMA.FTZ R141, R118, R9, R128 ;  /* 0x00000009768d7223 */ /* 0x000fe20000010080 */
[----:B------:R-:W-:Y:S01]  /*2710*/  FADD.FTZ R125, R112, -R127 ;  /* 0x8000007f707d7221 */ /* 0x000fe20000010000 */
[C---:B------:R-:W-:Y:S01]  /*2720*/  FMUL.FTZ R101, R8.reuse, R101 ;  /* 0x0000006508657220 */ /* 0x040fe20000410000 */
[----:B------:R-:W-:Y:S01]  /*2730*/  FMUL.FTZ R103, R8, R103 ;  /* 0x0000006708677220 */ /* 0x000fe20000410000 */
[----:B------:R-:W-:Y:S01]  /*2740*/  FADD.FTZ R127, R19, -R124 ;  /* 0x8000007c137f7221 */ /* 0x000fe20000010000 */
[----:B-1----:R-:W-:Y:S01]  /*2750*/  FADD.FTZ R131, R113, -R126 ;  /* 0x8000007e71837221 */ /* 0x002fe20000010000 */
[----:B------:R-:W-:Y:S01]  /*2760*/  FADD.FTZ R141, R116, -R141 ;  /* 0x8000008d748d7221 */ /* 0x000fe20000010000 */
[----:B------:R-:W-:Y:S01]  /*2770*/  BSSY.RECONVERGENT B3, `(.L_x_1600) ;  /* 0x0000013000037945 */ /* 0x000fe20003800200 */
[C---:B------:R-:W-:Y:S01]  /*2780*/  FMUL.FTZ R125, R8.reuse, R125 ;  /* 0x0000007d087d7220 */ /* 0x040fe20000410000 */
[C---:B------:R-:W-:Y:S01]  /*2790*/  FMUL.FTZ R127, R8.reuse, R127 ;  /* 0x0000007f087f7220 */ /* 0x040fe20000410000 */
[C---:B------:R-:W-:Y:S01]  /*27a0*/  FMUL.FTZ R131, R8.reuse, R131 ;  /* 0x0000008308837220 */ /* 0x040fe20000410000 */
[----:B------:R-:W-:Y:S01]  /*27b0*/  FMUL.FTZ R141, R8, R141 ;  /* 0x0000008d088d7220 */ /* 0x000fe20000410000 */
[----:B------:R-:W-:-:S02]  /*27c0*/  FSEL R143, R103, RZ, P0 ;  /* 0x000000ff678f7208 */ /* 0x000fc40000000000 */
[----:B------:R-:W-:Y:S01]  /*27d0*/  FSEL R124, R101, RZ, P0 ;  /* 0x000000ff657c7208 */ /* 0x000fe20000000000 */
[----:B------:R-:W-:Y:S06]  /*27e0*/  @!P1 BRA `(.L_x_1601) ;  /* 0x00000000002c9947 */ /* 0x000fec0003800000 */
[----:B-----5:R-:W-:Y:S01]  /*27f0*/  LOP3.LUT P3, RZ, R120, 0xff0000, RZ, 0xc0, !PT ;  /* 0x00ff000078ff7812 */ /* 0x020fe2000786c0ff */
[----:B------:R-:W-:Y:S01]  /*2800*/  FMUL.FTZ R101, R124, UR13 ;  /* 0x0000000d7c657c20 */ /* 0x000fe20008410000 */
[----:B------:R-:W-:-:S03]  /*2810*/  CS2R R102, SRZ ;  /* 0x0000000000667805 */ /* 0x000fc6000001ff00 */
[----:B------:R-:W-:-:S08]  /*2820*/  FMUL.FTZ R101, R101, UR12 ;  /* 0x0000000c65657c20 */ /* 0x000fd00008410000 */
[----:B------:R-:W-:Y:S02]  /*2830*/  @P3 HADD2.F32 R130, -RZ, R81.H0_H0 ;  /* 0x20000051ff823230 */ /* 0x000fe40000004100 */
[----:B------:R-:W-:-:S03]  /*2840*/  @P3 HADD2.F32 R126, -RZ, R93.H0_H0 ;  /* 0x2000005dff7e3230 */ /* 0x000fc60000004100 */
[-C--:B------:R-:W-:Y:S02]  /*2850*/  @P3 FMUL.FTZ R102, R130, R101.reuse ;  /* 0x0000006582663220 */ /* 0x080fe40000410000 */
[----:B------:R-:W-:-:S03]  /*2860*/  @P3 FMUL.FTZ R103, R126, R101 ;  /* 0x000000657e673220 */ /* 0x000fc60000410000 */
[----:B------:R-:W-:Y:S01]  /*2870*/  F2FP.F16.F32.PACK_AB R102, RZ, R102 ;  /* 0x00000066ff66723e */ /* 0x000fe200000000ff */
[----:B------:R-:W-:-:S03]  /*2880*/  FADD.FTZ R38, R38, R103 ;  /* 0x0000006726267221 */ /* 0x000fc60000010000 */
[----:B------:R-:W-:-:S07]  /*2890*/  PRMT R97, R102, 0x7610, R97 ;  /* 0x0000761066617816 */ /* 0x000fce0000000061 */
.L_x_1601:
[----:B------:R-:W-:Y:S05]  /*28a0*/  BSYNC.RECONVERGENT B3 ;  /* 0x0000000000037941 */ /* 0x000fea0003800200 */
.L_x_1600:
        /* <DEDUP_REMOVED lines=13> */
.L_x_1603:
[----:B------:R-:W-:Y:S05]  /*2980*/  BSYNC.RECONVERGENT B3 ;  /* 0x0000000000037941 */ /* 0x000fea0003800200 */
.L_x_1602:
[----:B------:R-:W-:Y:S01]  /*2990*/  BSSY.RECONVERGENT B3, `(.L_x_1604) ;  /* 0x0000013000037945 */ /* 0x000fe20003800200 */
[----:B------:R-:W-:Y:S02]  /*29a0*/  F2FP.F16.F32.PACK_AB R101, R143, R124 ;  /* 0x0000007c8f65723e */ /* 0x000fe400000000ff */
[----:B------:R-:W-:Y:S02]  /*29b0*/  FSEL R126, R127, RZ, P0 ;  /* 0x000000ff7f7e7208 */ /* 0x000fe40000000000 */
[----:B------:R-:W-:Y:S02]  /*29c0*/  FSEL R131, R131, RZ, P0 ;  /* 0x000000ff83837208 */ /* 0x000fe40000000000 */
[----:B------:R-:W-:Y:S02]  /*29d0*/  FSEL R130, R141, RZ, P0 ;  /* 0x000000ff8d827208 */ /* 0x000fe40000000000 */
[----:B------:R-:W-:Y:S01]  /*29e0*/  FSEL R125, R125, RZ, P0 ;  /* 0x000000ff7d7d7208 */ /* 0x000fe20000000000 */
[----:B------:R-:W-:Y:S06]  /*29f0*/  @!P1 BRA `(.L_x_1605) ;  /* 0x0000000000309947 */ /* 0x000fec0003800000 */
[----:B-----5:R-:W-:Y:S01]  /*2a00*/  LOP3.LUT P0, RZ, R121, 0xff, RZ, 0xc0, !PT ;  /* 0x000000ff79ff7812 */ /* 0x020fe2000780c0ff */
[----:B------:R-:W-:Y:S01]  /*2a10*/  FMUL.FTZ R102, R125, UR13 ;  /* 0x0000000d7d667c20 */ /* 0x000fe20008410000 */
[----:B------:R-:W-:Y:S01]  /*2a20*/  HFMA2 R124, -RZ, RZ, 0, 0 ;  /* 0x00000000ff7c7431 */ /* 0x000fe200000001ff */
[----:B------:R-:W-:Y:S02]  /*2a30*/  MOV R103, RZ ;  /* 0x000000ff00677202 */ /* 0x000fe40000000f00 */
        /* <DEDUP_REMOVED lines=8> */
.L_x_1605:
[----:B------:R-:W-:Y:S05]  /*2ac0*/  BSYNC.RECONVERGENT B3 ;  /* 0x0000000000037941 */ /* 0x000fea0003800200 */
.L_x_1604:
[----:B------:R-:W-:Y:S04]  /*2ad0*/  BSSY.RECONVERGENT B3, `(.L_x_1606) ;  /* 0x000000e000037945 */ /* 0x000fe80003800200 */
[----:B------:R-:W-:Y:S05]  /*2ae0*/  @!P1 BRA `(.L_x_1607) ;  /* 0x0000000000309947 */ /* 0x000fea0003800000 */
[----:B-----5:R-:W-:Y:S01]  /*2af0*/  LOP3.LUT P0, RZ, R121, 0xff00, RZ, 0xc0, !PT ;  /* 0x0000ff0079ff7812 */ /* 0x020fe2000780c0ff */
[----:B------:R-:W-:Y:S01]  /*2b00*/  FMUL.FTZ R102, R126, UR13 ;  /* 0x0000000d7e667c20 */ /* 0x000fe20008410000 */
[----:B------:R-:W-:Y:S01]  /*2b10*/  HFMA2 R103, -RZ, RZ, 0, 0 ;  /* 0x00000000ff677431 */ /* 0x000fe200000001ff */
[----:B------:R-:W-:Y:S02]  /*2b20*/  MOV R124, RZ ;  /* 0x000000ff007c7202 */ /* 0x000fe40000000f00 */
        /* <DEDUP_REMOVED lines=8> */
.L_x_1607:
[----:B------:R-:W-:Y:S05]  /*2bb0*/  BSYNC.RECONVERGENT B3 ;  /* 0x0000000000037941 */ /* 0x000fea0003800200 */
.L_x_1606:
[----:B------:R-:W-:Y:S04]  /*2bc0*/  BSSY.RECONVERGENT B3, `(.L_x_1608) ;  /* 0x000000e000037945 */ /* 0x000fe80003800200 */
[----:B------:R-:W-:Y:S05]  /*2bd0*/  @!P1 BRA `(.L_x_1609) ;  /* 0x0000000000309947 */ /* 0x000fea0003800000 */
        /* <DEDUP_REMOVED lines=12> */
.L_x_1609:
[----:B------:R-:W-:Y:S05]  /*2ca0*/  BSYNC.RECONVERGENT B3 ;  /* 0x0000000000037941 */ /* 0x000fea0003800200 */
.L_x_1608:
[----:B------:R-:W-:Y:S02]  /*2cb0*/  F2FP.F16.F32.PACK_AB R102, R126, R125 ;  /* 0x0000007d7e66723e */ /* 0x000fe400000000ff */
[----:B------:R-:W-:Y:S01]  /*2cc0*/  F2FP.F16.F32.PACK_AB R103, R130, R131 ;  /* 0x000000838267723e */ /* 0x000fe200000000ff */
[----:B------:R-:W-:Y:S06]  /*2cd0*/  @!P1 BRA `(.L_x_1595) ;  /* 0x00000014001c9947 */ /* 0x000fec0003800000 */
[----:B-----5:R-:W-:Y:S01]  /*2ce0*/  ISETP.GE.U32.AND P0, PT, R120, RZ, PT ;  /* 0x000000ff7800720c */ /* 0x020fe20003f06070 */
[----:B------:R-:W-:-:S03]  /*2cf0*/  FMUL.FTZ R124, R130, UR13 ;  /* 0x0000000d827c7c20 */ /* 0x000fc60008410000 */
[----:B------:R-:W-:Y:S01]  /*2d00*/  ISETP.GE.U32.AND.EX P0, PT, R121, 0x1000000, PT, P0 ;  /* 0x010000007900780c */ /* 0x000fe20003f06100 */
[----:B------:R-:W-:Y:S01]  /*2d10*/  FMUL.FTZ R126, R124, UR12 ;  /* 0x0000000c7c7e7c20 */ /* 0x000fe20008410000 */
[----:B------:R-:W-:-:S11]  /*2d20*/  CS2R R124, SRZ ;  /* 0x00000000007c7805 */ /* 0x000fd6000001ff00 */
[----:B------:R-:W-:Y:S02]  /*2d30*/  @P0 HADD2.F32 R131, -RZ, R83.H1_H1 ;  /* 0x30000053ff830230 */ /* 0x000fe40000004100 */
[----:B------:R-:W-:-:S03]  /*2d40*/  @P0 HADD2.F32 R127, -RZ, R95.H1_H1 ;  /* 0x3000005fff7f0230 */ /* 0x000fc60000004100 */
[-C--:B------:R-:W-:Y:S02]  /*2d50*/  @P0 FMUL.FTZ R125, R131, R126.reuse ;  /* 0x0000007e837d0220 */ /* 0x080fe40000410000 */
[----:B------:R-:W-:-:S03]  /*2d60*/  @P0 FMUL.FTZ R124, R127, R126 ;  /* 0x0000007e7f7c0220 */ /* 0x000fc60000410000 */
[----:B------:R-:W-:Y:S01]  /*2d70*/  F2FP.F16.F32.PACK_AB R125, RZ, R125 ;  /* 0x0000007dff7d723e */ /* 0x000fe200000000ff */
[----:B------:R-:W-:-:S03]  /*2d80*/  FADD.FTZ R35, R35, R124 ;  /* 0x0000007c23237221 */ /* 0x000fc60000010000 */
[----:B------:R-:W-:Y:S01]  /*2d90*/  PRMT R99, R99, 0x5410, R125 ;  /* 0x0000541063637816 */ /* 0x000fe2000000007d */
[----:B------:R-:W-:Y:S06]  /*2da0*/  BRA `(.L_x_1595) ;  /* 0x0000001000e87947 */ /* 0x000fec0003800000 */
.L_x_1579:
        /* <DEDUP_REMOVED lines=9> */
[----:B-----5:R-:W-:Y:S01]  /*2e40*/  LOP3.LUT P0, RZ, R120, 0xff, RZ, 0xc0, !PT ;  /* 0x000000ff78ff7812 */ /* 0x020fe2000780c0ff */
[----:B------:R-:W-:Y:S02]  /*2e50*/  HADD2.F32 R125, -RZ, R20.H0_H0 ;  /* 0x20000014ff7d7230 */ /* 0x000fe40000004100 */
[----:B------:R-:W-:Y:S02]  /*2e60*/  HFMA2 R124, -RZ, RZ, 0, 0 ;  /* 0x00000000ff7c7431 */ /* 0x000fe400000001ff */
[----:B------:R-:W-:-:S04]  /*2e70*/  @P3 FADD.FTZ R127, R12, -R127 ;  /* 0x8000007f0c7f3221 */ /* 0x000fc80000010000 */
[----:B------:R-:W-:Y:S01]  /*2e80*/  @P3 FFMA.FTZ R125, R8, R127, R125 ;  /* 0x0000007f087d3223 */ /* 0x000fe2000001007d */
[----:B------:R-:W-:-:S03]  /*2e90*/  MOV R127, RZ ;  /* 0x000000ff007f7202 */ /* 0x000fc60000000f00 */
[----:B------:R-:W-:Y:S01]  /*2ea0*/  FMUL.FTZ R125, R125, UR13 ;  /* 0x0000000d7d7d7c20 */ /* 0x000fe20008410000 */
[----:B-1----:R-:W-:-:S03]  /*2eb0*/  @P0 HADD2.F32 R130, -RZ, R80.H0_H0 ;  /* 0x20000050ff820230 */ /* 0x002fc60000004100 */
[----:B------:R-:W-:Y:S01]  /*2ec0*/  FMUL.FTZ R125, R125, UR12 ;  /* 0x0000000c7d7d7c20 */ /* 0x000fe20008410000 */
[----:B------:R-:W-:-:S03]  /*2ed0*/  @P0 HADD2.F32 R126, -RZ, R92.H0_H0 ;  /* 0x2000005cff7e0230 */ /* 0x000fc60000004100 */
[-C--:B------:R-:W-:Y:S02]  /*2ee0*/  @P0 FMUL.FTZ R124, R130, R125.reuse ;  /* 0x0000007d827c0220 */ /* 0x080fe40000410000 */
[----:B------:R-:W-:-:S03]  /*2ef0*/  @P0 FMUL.FTZ R127, R126, R125 ;  /* 0x0000007d7e7f0220 */ /* 0x000fc60000410000 */
[----:B------:R-:W-:Y:S01]  /*2f00*/  F2FP.F16.F32.PACK_AB R124, RZ, R124 ;  /* 0x0000007cff7c723e */ /* 0x000fe200000000ff */
[----:B------:R-:W-:-:S03]  /*2f10*/  FADD.FTZ R36, R36, R127 ;  /* 0x0000007f24247221 */ /* 0x000fc60000010000 */
[----:B------:R-:W-:-:S07]  /*2f20*/  PRMT R96, R124, 0x7610, R96 ;  /* 0x000076107c607816 */ /* 0x000fce0000000060 */
.L_x_1612:
[----:B------:R-:W-:Y:S05]  /*2f30*/  BSYNC.RECONVERGENT B3 ;  /* 0x0000000000037941 */ /* 0x000fea0003800200 */
.L_x_1611:
[----:B------:R-:W-:Y:S04]  /*2f40*/  BSSY.RECONVERGENT B3, `(.L_x_1613) ;  /* 0x0000012000037945 */ /* 0x000fe80003800200 */
[----:B------:R-:W-:Y:S05]  /*2f50*/  @!P1 BRA `(.L_x_1614) ;  /* 0x0000000000409947 */ /* 0x000fea0003800000 */
[----:B------:R-:W-:Y:S01]  /*2f60*/  @P3 FFMA.FTZ R124, R14, R9, R128 ;  /* 0x000000090e7c3223 */ /* 0x000fe20000010080 */
[----:B-----5:R-:W-:Y:S01]  /*2f70*/  LOP3.LUT P0, RZ, R120, 0xff00, RZ, 0xc0, !PT ;  /* 0x0000ff0078ff7812 */ /* 0x020fe2000780c0ff */
[----:B------:R-:W-:Y:S02]  /*2f80*/  HADD2.F32 R125, -RZ, R20.H1_H1 ;  /* 0x30000014ff7d7230 */ /* 0x000fe40000004100 */
[----:B------:R-:W-:Y:S02]  /*2f90*/  HFMA2 R126, -RZ, RZ, 0, 0 ;  /* 0x00000000ff7e7431 */ /* 0x000fe400000001ff */
[----:B------:R-:W-:-:S04]  /*2fa0*/  @P3 FADD.FTZ R124, R11, -R124 ;  /* 0x8000007c0b7c3221 */ /* 0x000fc80000010000 */
[----:B------:R-:W-:Y:S01]  /*2fb0*/  @P3 FFMA.FTZ R125, R8, R124, R125 ;  /* 0x0000007c087d3223 */ /* 0x000fe2000001007d */
[----:B------:R-:W-:-:S03]  /*2fc0*/  MOV R124, RZ ;  /* 0x000000ff007c7202 */ /* 0x000fc60000000f00 */
[----:B------:R-:W-:Y:S01]  /*2fd0*/  FMUL.FTZ R125, R125, UR13 ;  /* 0x0000000d7d7d7c20 */ /* 0x000fe20008410000 */
[----:B------:R-:W-:-:S03]  /*2fe0*/  @P0 HADD2.F32 R140, -RZ, R80.H1_H1 ;  /* 0x30000050ff8c0230 */ /* 0x000fc60000004100 */
[----:B------:R-:W-:Y:S01]  /*2ff0*/  FMUL.FTZ R125, R125, UR12 ;  /* 0x0000000c7d7d7c20 */ /* 0x000fe20008410000 */
[----:B-1----:R-:W-:-:S03]  /*3000*/  @P0 HADD2.F32 R130, -RZ, R92.H1_H1 ;  /* 0x3000005cff820230 */ /* 0x002fc60000004100 */
[-C--:B------:R-:W-:Y:S02]  /*3010*/  @P0 FMUL.FTZ R126, R140, R125.reuse ;  /* 0x0000007d8c7e0220 */ /* 0x080fe40000410000 */
[----:B------:R-:W-:-:S03]  /*3020*/  @P0 FMUL.FTZ R124, R130, R125 ;  /* 0x0000007d827c0220 */ /* 0x000fc60000410000 */
[----:B------:R-:W-:Y:S01]  /*3030*/  F2FP.F16.F32.PACK_AB R126, RZ, R126 ;  /* 0x0000007eff7e723e */ /* 0x000fe200000000ff */
[----:B------:R-:W-:-:S03]  /*3040*/  FADD.FTZ R37, R37, R124 ;  /* 0x0000007c25257221 */ /* 0x000fc60000010000 */
[----:B------:R-:W-:-:S07]  /*3050*/  PRMT R96, R96, 0x5410, R126 ;  /* 0x0000541060607816 */ /* 0x000fce000000007e */
.L_x_1614:
[----:B------:R-:W-:Y:S05]  /*3060*/  BSYNC.RECONVERGENT B3 ;  /* 0x0000000000037941 */ /* 0x000fea0003800200 */
.L_x_1613:
[----:B------:R-:W-:Y:S04]  /*3070*/  BSSY.RECONVERGENT B3, `(.L_x_1615) ;  /* 0x0000012000037945 */ /* 0x000fe80003800200 */
[----:B------:R-:W-:Y:S05]  /*3080*/  @!P1 BRA `(.L_x_1616) ;  /* 0x0000000000409947 */ /* 0x000fea0003800000 */
        /* <DEDUP_REMOVED lines=16> */
.L_x_1616:
[----:B------:R-:W-:Y:S05]  /*3190*/  BSYNC.RECONVERGENT B3 ;  /* 0x0000000000037941 */ /* 0x000fea0003800200 */
.L_x_1615:
        /* <DEDUP_REMOVED lines=18> */
.L_x_1618:
[----:B------:R-:W-:Y:S05]  /*32c0*/  BSYNC.RECONVERGENT B3 ;  /* 0x0000000000037941 */ /* 0x000fea0003800200 */
.L_x_1617:
        /* <DEDUP_REMOVED lines=18> */
.L_x_1620:
[----:B------:R-:W-:Y:S05]  /*33f0*/  BSYNC.RECONVERGENT B3 ;  /* 0x0000000000037941 */ /* 0x000fea0003800200 */
.L_x_1619:
        /* <DEDUP_REMOVED lines=18> */
.L_x_1622:
[----:B------:R-:W-:Y:S05]  /*3520*/  BSYNC.RECONVERGENT B3 ;  /* 0x0000000000037941 */ /* 0x000fea0003800200 */
.L_x_1621:
[----:B------:R-:W-:Y:S04]  /*3530*/  BSSY.RECONVERGENT B3, `(.L_x_1623) ;  /* 0x0000012000037945 */ /* 0x000fe80003800200 */
[----:B------:R-:W-:Y:S05]  /*3540*/  @!P1 BRA `(.L_x_1624) ;  /* 0x0000000000409947 */ /* 0x000fea0003800000 */
[----:B------:R-:W-:Y:S01]  /*3550*/  @P3 FFMA.FTZ R124, R115, R9, R128 ;  /* 0x00000009737c3223 */ /* 0x000fe20000010080 */
[----:B-----5:R-:W-:Y:S01]  /*3560*/  LOP3.LUT P0, RZ, R121, 0xff0000, RZ, 0xc0, !PT ;  /* 0x00ff000079ff7812 */ /* 0x020fe2000780c0ff */
[----:B------:R-:W-:Y:S01]  /*3570*/  HADD2.F32 R125, -RZ, R23.H0_H0 ;  /* 0x20000017ff7d7230 */ /* 0x000fe20000004100 */
[----:B------:R-:W-:Y:S01]  /*3580*/  MOV R127, RZ ;  /* 0x000000ff007f7202 */ /* 0x000fe20000000f00 */
[----:B------:R-:W-:-:S04]  /*3590*/  @P3 FADD.FTZ R124, R113, -R124 ;  /* 0x8000007c717c3221 */ /* 0x000fc80000010000 */
[----:B------:R-:W-:Y:S01]  /*35a0*/  @P3 FFMA.FTZ R125, R8, R124, R125 ;  /* 0x0000007c087d3223 */ /* 0x000fe2000001007d */
[----:B------:R-:W-:-:S03]  /*35b0*/  HFMA2 R124, -RZ, RZ, 0, 0 ;  /* 0x00000000ff7c7431 */ /* 0x000fc600000001ff */
[----:B------:R-:W-:Y:S02]  /*35c0*/  FMUL.FTZ R125, R125, UR13 ;  /* 0x0000000d7d7d7c20 */ /* 0x000fe40008410000 */
[----:B-1----:R-:W-:Y:S02]  /*35d0*/  @P0 HADD2.F32 R130, -RZ, R83.H0_H0 ;  /* 0x20000053ff820230 */ /* 0x002fe40000004100 */
[----:B------:R-:W-:Y:S01]  /*35e0*/  FMUL.FTZ R125, R125, UR12 ;  /* 0x0000000c7d7d7c20 */ /* 0x000fe20008410000 */
[----:B------:R-:W-:-:S03]  /*35f0*/  @P0 HADD2.F32 R126, -RZ, R95.H0_H0 ;  /* 0x2000005fff7e0230 */ /* 0x000fc60000004100 */
[-C--:B------:R-:W-:Y:S02]  /*3600*/  @P0 FMUL.FTZ R124, R130, R125.reuse ;  /* 0x0000007d827c0220 */ /* 0x080fe40000410000 */
[----:B------:R-:W-:-:S03]  /*3610*/  @P0 FMUL.FTZ R127, R126, R125 ;  /* 0x0000007d7e7f0220 */ /* 0x000fc60000410000 */
[----:B------:R-:W-:Y:S01]  /*3620*/  F2FP.F16.F32.PACK_AB R124, RZ, R124 ;  /* 0x0000007cff7c723e */ /* 0x000fe200000000ff */
[----:B------:R-:W-:-:S03]  /*3630*/  FADD.FTZ R34, R34, R127 ;  /* 0x0000007f22227221 */ /* 0x000fc60000010000 */
[----:B------:R-:W-:-:S07]  /*3640*/  PRMT R99, R124, 0x7610, R99 ;  /* 0x000076107c637816 */ /* 0x000fce0000000063 */
.L_x_1624:
[----:B------:R-:W-:Y:S05]  /*3650*/  BSYNC.RECONVERGENT B3 ;  /* 0x0000000000037941 */ /* 0x000fea0003800200 */
.L_x_1623:
[----:B------:R-:W-:Y:S05]  /*3660*/  @!P1 BRA `(.L_x_1595) ;  /* 0x0000000800b89947 */ /* 0x000fea0003800000 */
[----:B-----5:R-:W-:Y:S01]  /*3670*/  ISETP.GE.U32.AND P0, PT, R120, RZ, PT ;  /* 0x000000ff7800720c */ /* 0x020fe20003f06070 */
[----:B------:R-:W-:Y:S01]  /*3680*/  @P3 FFMA.FTZ R127, R118, R9, R128 ;  /* 0x00000009767f3223 */ /* 0x000fe20000010080 */
[----:B------:R-:W-:Y:S01]  /*3690*/  HADD2.F32 R125, -RZ, R23.H1_H1 ;  /* 0x30000017ff7d7230 */ /* 0x000fe20000004100 */
[----:B------:R-:W-:Y:S01]  /*36a0*/  MOV R126, RZ ;  /* 0x000000ff007e7202 */ /* 0x000fe20000000f00 */
[----:B------:R-:W-:Y:S01]  /*36b0*/  HFMA2 R124, -RZ, RZ, 0, 0 ;  /* 0x00000000ff7c7431 */ /* 0x000fe200000001ff */
[----:B------:R-:W-:Y:S01]  /*36c0*/  ISETP.GE.U32.AND.EX P0, PT, R121, 0x1000000, PT, P0 ;  /* 0x010000007900780c */ /* 0x000fe20003f06100 */
[----:B------:R-:W-:-:S04]  /*36d0*/  @P3 FADD.FTZ R127, R116, -R127 ;  /* 0x8000007f747f3221 */ /* 0x000fc80000010000 */
[----:B------:R-:W-:-:S04]  /*36e0*/  @P3 FFMA.FTZ R125, R8, R127, R125 ;  /* 0x0000007f087d3223 */ /* 0x000fc8000001007d */
[----:B------:R-:W-:-:S04]  /*36f0*/  FMUL.FTZ R125, R125, UR13 ;  /* 0x0000000d7d7d7c20 */ /* 0x000fc80008410000 */
[----:B------:R-:W-:Y:S02]  /*3700*/  @P0 HADD2.F32 R140, -RZ, R83.H1_H1 ;  /* 0x30000053ff8c0230 */ /* 0x000fe40000004100 */
[----:B------:R-:W-:Y:S01]  /*3710*/  FMUL.FTZ R125, R125, UR12 ;  /* 0x0000000c7d7d7c20 */ /* 0x000fe20008410000 */
[----:B-1----:R-:W-:-:S03]  /*3720*/  @P0 HADD2.F32 R130, -RZ, R95.H1_H1 ;  /* 0x3000005fff820230 */ /* 0x002fc60000004100 */
[-C--:B------:R-:W-:Y:S02]  /*3730*/  @P0 FMUL.FTZ R126, R140, R125.reuse ;  /* 0x0000007d8c7e0220 */ /* 0x080fe40000410000 */
[----:B------:R-:W-:-:S03]  /*3740*/  @P0 FMUL.FTZ R124, R130, R125 ;  /* 0x0000007d827c0220 */ /* 0x000fc60000410000 */
[----:B------:R-:W-:Y:S01]  /*3750*/  F2FP.F16.F32.PACK_AB R126, RZ, R126 ;  /* 0x0000007eff7e723e */ /* 0x000fe200000000ff */
[----:B------:R-:W-:-:S03]  /*3760*/  FADD.FTZ R35, R35, R124 ;  /* 0x0000007c23237221 */ /* 0x000fc60000010000 */
[----:B------:R-:W-:Y:S01]  /*3770*/  PRMT R99, R99, 0x5410, R126 ;  /* 0x0000541063637816 */ /* 0x000fe2000000007e */
[----:B------:R-:W-:Y:S06]  /*3780*/  BRA `(.L_x_1595) ;  /* 0x0000000800707947 */ /* 0x000fec0003800000 */
.L_x_1610:
[----:B------:R-:W-:Y:S01]  /*3790*/  ISETP.GT.AND P0, PT, R7, RZ, PT ;  /* 0x000000ff0700720c */ /* 0x000fe20003f04270 */
[----:B------:R-:W-:Y:S01]  /*37a0*/  @P3 FFMA.FTZ R101, R3, R9, R128 ;  /* 0x0000000903653223 */ /* 0x000fe20000010080 */
[--C-:B-----5:R-:W-:Y:S01]  /*37b0*/  HADD2.F32 R141, -RZ, R20.reuse.H0_H0 ;  /* 0x20000014ff8d7230 */ /* 0x120fe20000004100 */
[----:B------:R-:W-:Y:S01]  /*37c0*/  BSSY.RECONVERGENT B3, `(.L_x_1625) ;  /* 0x000002e000037945 */ /* 0x000fe20003800200 */
[--C-:B------:R-:W-:Y:S02]  /*37d0*/  HADD2.F32 R124, -RZ, R21.reuse.H0_H0 ;  /* 0x20000015ff7c7230 */ /* 0x100fe40000004100 */
[----:B------:R-:W-:Y:S01]  /*37e0*/  @P3 FADD.FTZ R101, R12, -R101 ;  /* 0x800000650c653221 */ /* 0x000fe20000010000 */
[----:B-1----:R-:W-:Y:S02]  /*37f0*/  HADD2.F32 R130, -RZ, R20.H1_H1 ;  /* 0x30000014ff827230 */ /* 0x002fe40000004100 */
[----:B------:R-:W-:Y:S02]  /*3800*/  HADD2.F32 R131, -RZ, R21.H1_H1 ;  /* 0x30000015ff837230 */ /* 0x000fe40000004100 */
[----:B------:R-:W-:Y:S01]  /*3810*/  @P3 FFMA.FTZ R141, R8, R101, R141 ;  /* 0x00000065088d3223 */ /* 0x000fe2000001008d */
[----:B------:R-:W-:-:S02]  /*3820*/  HADD2.F32 R127, -RZ, R22.H0_H0 ;  /* 0x20000016ff7f7230 */ /* 0x000fc40000004100 */
[-CC-:B------:R-:W-:Y:S01]  /*3830*/  @P0 FFMA.FTZ R100, R14, R9.reuse, R128.reuse ;  /* 0x000000090e640223 */ /* 0x180fe20000010080 */
[-CC-:B------:R-:W-:Y:S01]  /*3840*/  @P0 FFMA.FTZ R125, R13, R9.reuse, R128.reuse ;  /* 0x000000090d7d0223 */ /* 0x180fe20000010080 */
[-CC-:B------:R-:W-:Y:S01]  /*3850*/  @P0 FFMA.FTZ R102, R18, R9.reuse, R128.reuse ;  /* 0x0000000912660223 */ /* 0x180fe20000010080 */
[-C--:B------:R-:W-:Y:S01]  /*3860*/  @P0 FFMA.FTZ R101, R17, R9.reuse, R128 ;  /* 0x0000000911650223 */ /* 0x080fe20000010080 */
[----:B------:R-:W-:Y:S01]  /*3870*/  @P0 FADD.FTZ R103, R11, -R100 ;  /* 0x800000640b670221 */ /* 0x000fe20000010000 */
[----:B------:R-:W-:Y:S01]  /*3880*/  @P0 FADD.FTZ R125, R16, -R125 ;  /* 0x8000007d107d0221 */ /* 0x000fe20000010000 */
[----:B------:R-:W-:Y:S01]  /*3890*/  @P0 FADD.FTZ R102, R15, -R102 ;  /* 0x800000660f660221 */ /* 0x000fe20000010000 */
[-CC-:B------:R-:W-:Y:S01]  /*38a0*/  @P0 FFMA.FTZ R100, R114, R9.reuse, R128.reuse ;  /* 0x0000000972640223 */ /* 0x180fe20000010080 */
[-CC-:B------:R-:W-:Y:S01]  /*38b0*/  @P0 FFMA.FTZ R145, R118, R9.reuse, R128.reuse ;  /* 0x0000000976910223 */ /* 0x180fe20000010080 */
[----:B------:R-:W-:Y:S01]  /*38c0*/  @P0 FFMA.FTZ R126, R115, R9, R128 ;  /* 0x00000009737e0223 */ /* 0x000fe20000010080 */
[C---:B------:R-:W-:Y:S01]  /*38d0*/  @P0 FFMA.FTZ R124, R8.reuse, R125, R124 ;  /* 0x0000007d087c0223 */ /* 0x040fe2000001007c */
[C---:B------:R-:W-:Y:S01]  /*38e0*/  @P0 FFMA.FTZ R130, R8.reuse, R103, R130 ;  /* 0x0000006708820223 */ /* 0x040fe20000010082 */
[----:B------:R-:W-:Y:S01]  /*38f0*/  @P0 FFMA.FTZ R131, R8, R102, R131 ;  /* 0x0000006608830223 */ /* 0x000fe20000010083 */
[----:B------:R-:W-:-:S02]  /*3900*/  HADD2.F32 R125, -RZ, R23.H1_H1 ;  /* 0x30000017ff7d7230 */ /* 0x000fc40000004100 */
[----:B------:R-:W-:Y:S01]  /*3910*/  @P0 FADD.FTZ R143, R19, -R100 ;  /* 0x80000064138f0221 */ /* 0x000fe20000010000 */
[----:B------:R-:W-:Y:S02]  /*3920*/  HADD2.F32 R102, -RZ, R22.H1_H1 ;  /* 0x30000016ff667230 */ /* 0x000fe40000004100 */
[----:B------:R-:W-:Y:S01]  /*3930*/  @P0 FADD.FTZ R101, R112, -R101 ;  /* 0x8000006570650221 */ /* 0x000fe20000010000 */
[----:B------:R-:W-:Y:S02]  /*3940*/  HADD2.F32 R103, -RZ, R23.H0_H0 ;  /* 0x20000017ff677230 */ /* 0x000fe40000004100 */
[----:B------:R-:W-:Y:S01]  /*3950*/  @P0 FADD.FTZ R100, R116, -R145 ;  /* 0x8000009174640221 */ /* 0x000fe20000010000 */
[----:B------:R-:W-:Y:S01]  /*3960*/  @P0 FADD.FTZ R126, R113, -R126 ;  /* 0x8000007e717e0221 */ /* 0x000fe20000010000 */
[C---:B------:R-:W-:Y:S01]  /*3970*/  @P0 FFMA.FTZ R127, R8.reuse, R101, R127 ;  /* 0x00000065087f0223 */ /* 0x040fe2000001007f */
[C---:B------:R-:W-:Y:S01]  /*3980*/  @P0 FFMA.FTZ R102, R8.reuse, R143, R102 ;  /* 0x0000008f08660223 */ /* 0x040fe20000010066 */
[C---:B------:R-:W-:Y:S01]  /*3990*/  @P0 FFMA.FTZ R125, R8.reuse, R100, R125 ;  /* 0x00000064087d0223 */ /* 0x040fe2000001007d */
[----:B------:R-:W-:Y:S01]  /*39a0*/  @P0 FFMA.FTZ R103, R8, R126, R103 ;  /* 0x0000007e08670223 */ /* 0x000fe20000010067 */
[----:B------:R-:W-:-:S02]  /*39b0*/  F2FP.F16.F32.PACK_AB R100, R130, R141 ;  /* 0x0000008d8264723e */ /* 0x000fc400000000ff */
[----:B------:R-:W-:Y:S01]  /*39c0*/  F2FP.F16.F32.PACK_AB R101, R131, R124 ;  /* 0x0000007c8365723e */ /* 0x000fe200000000ff */
[----:B------:R-:W-:Y:S06]  /*39d0*/  @!P1 BRA `(.L_x_1626) ;  /* 0x0000000000309947 */ /* 0x000fec0003800000 */
[----:B------:R-:W-:Y:S01]  /*39e0*/  LOP3.LUT P0, RZ, R120, 0xff, RZ, 0xc0, !PT ;  /* 0x000000ff78ff7812 */ /* 0x000fe2000780c0ff */
        /* <DEDUP_REMOVED lines=11> */
.L_x_1626:
[----:B------:R-:W-:Y:S05]  /*3aa0*/  BSYNC.RECONVERGENT B3 ;  /* 0x0000000000037941 */ /* 0x000fea0003800200 */
.L_x_1625:
[----:B------:R-:W-:Y:S04]  /*3ab0*/  BSSY.RECONVERGENT B3, `(.L_x_1627) ;  /* 0x000000e000037945 */ /* 0x000fe80003800200 */
[----:B------:R-:W-:Y:S05]  /*3ac0*/  @!P1 BRA `(.L_x_1628) ;  /* 0x0000000000309947 */ /* 0x000fea0003800000 */
[----:B------:R-:W-:Y:S01]  /*3ad0*/  LOP3.LUT P0, RZ, R120, 0xff00, RZ, 0xc0, !PT ;  /* 0x0000ff0078ff7812 */ /* 0x000fe2000780c0ff */
        /* <DEDUP_REMOVED lines=11> */
.L_x_1628:
[----:B------:R-:W-:Y:S05]  /*3b90*/  BSYNC.RECONVERGENT B3 ;  /* 0x0000000000037941 */ /* 0x000fea0003800200 */
.L_x_1627:
[----:B------:R-:W-:Y:S04]  /*3ba0*/  BSSY.RECONVERGENT B3, `(.L_x_1629) ;  /* 0x000000e000037945 */ /* 0x000fe80003800200 */
[----:B------:R-:W-:Y:S05]  /*3bb0*/  @!P1 BRA `(.L_x_1630) ;  /* 0x0000000000309947 */ /* 0x000fea0003800000 */
        /* <DEDUP_REMOVED lines=12> */
.L_x_1630:
[----:B------:R-:W-:Y:S05]  /*3c80*/  BSYNC.RECONVERGENT B3 ;  /* 0x0000000000037941 */ /* 0x000fea0003800200 */
.L_x_1629:
        /* <DEDUP_REMOVED lines=14> */
.L_x_1632:
[----:B------:R-:W-:Y:S05]  /*3d70*/  BSYNC.RECONVERGENT B3 ;  /* 0x0000000000037941 */ /* 0x000fea0003800200 */
.L_x_1631:
        /* <DEDUP_REMOVED lines=14> */
.L_x_1634:
[----:B------:R-:W-:Y:S05]  /*3e60*/  BSYNC.RECONVERGENT B3 ;  /* 0x0000000000037941 */ /* 0x000fea0003800200 */
.L_x_1633:
        /* <DEDUP_REMOVED lines=14> */
.L_x_1636:
[----:B------:R-:W-:Y:S05]  /*3f50*/  BSYNC.RECONVERGENT B3 ;  /* 0x0000000000037941 */ /* 0x000fea0003800200 */
.L_x_1635:
        /* <DEDUP_REMOVED lines=14> */
.L_x_1638:
[----:B------:R-:W-:Y:S05]  /*4040*/  BSYNC.RECONVERGENT B3 ;  /* 0x0000000000037941 */ /* 0x000fea0003800200 */
.L_x_1637:
[----:B------:R-:W-:Y:S02]  /*4050*/  F2FP.F16.F32.PACK_AB R102, R102, R127 ;  /* 0x0000007f6666723e */ /* 0x000fe400000000ff */
[----:B------:R-:W-:Y:S01]  /*4060*/  F2FP.F16.F32.PACK_AB R103, R125, R103 ;  /* 0x000000677d67723e */ /* 0x000fe200000000ff */
[----:B------:R-:W-:Y:S06]  /*4070*/  @!P1 BRA `(.L_x_1595) ;  /* 0x0000000000349947 */ /* 0x000fec0003800000 */
[----:B------:R-:W-:Y:S01]  /*4080*/  ISETP.GE.U32.AND P0, PT, R120, RZ, PT ;  /* 0x000000ff7800720c */ /* 0x000fe20003f06070 */
[----:B------:R-:W-:Y:S01]  /*4090*/  FMUL.FTZ R125, R125, UR13 ;  /* 0x0000000d7d7d7c20 */ /* 0x000fe20008410000 */
[----:B------:R-:W-:Y:S01]  /*40a0*/  HFMA2 R126, -RZ, RZ, 0, 0 ;  /* 0x00000000ff7e7431 */ /* 0x000fe200000001ff */
[----:B------:R-:W-:Y:S02]  /*40b0*/  MOV R124, RZ ;  /* 0x000000ff007c7202 */ /* 0x000fe40000000f00 */
[----:B------:R-:W-:Y:S01]  /*40c0*/  ISETP.GE.U32.AND.EX P0, PT, R121, 0x1000000, PT, P0 ;  /* 0x010000007900780c */ /* 0x000fe20003f06100 */
[----:B------:R-:W-:-:S12]  /*40d0*/  FMUL.FTZ R125, R125, UR12 ;  /* 0x0000000c7d7d7c20 */ /* 0x000fd80008410000 */
[----:B------:R-:W-:Y:S02]  /*40e0*/  @P0 HADD2.F32 R140, -RZ, R83.H1_H1 ;  /* 0x30000053ff8c0230 */ /* 0x000fe40000004100 */
[----:B------:R-:W-:-:S03]  /*40f0*/  @P0 HADD2.F32 R130, -RZ, R95.H1_H1 ;  /* 0x3000005fff820230 */ /* 0x000fc60000004100 */
[-C--:B------:R-:W-:Y:S02]  /*4100*/  @P0 FMUL.FTZ R126, R140, R125.reuse ;  /* 0x0000007d8c7e0220 */ /* 0x080fe40000410000 */
[----:B------:R-:W-:-:S03]  /*4110*/  @P0 FMUL.FTZ R124, R130, R125 ;  /* 0x0000007d827c0220 */ /* 0x000fc60000410000 */
[----:B------:R-:W-:Y:S01]  /*4120*/  F2FP.F16.F32.PACK_AB R126, RZ, R126 ;  /* 0x0000007eff7e723e */ /* 0x000fe200000000ff */
[----:B------:R-:W-:-:S03]  /*4130*/  FADD.FTZ R35, R35, R124 ;  /* 0x0000007c23237221 */ /* 0x000fc60000010000 */
[----:B------:R-:W-:-:S07]  /*4140*/  PRMT R99, R99, 0x5410, R126 ;  /* 0x0000541063637816 */ /* 0x000fce000000007e */
.L_x_1595:
[----:B------:R-:W-:Y:S05]  /*4150*/  BSYNC.RECONVERGENT B2 ;  /* 0x0000000000027941 */ /* 0x000fea0003800200 */
.L_x_1578:
[----:B------:R-:W-:Y:S01]  /*4160*/  ISETP.NE.U32.AND P0, PT, R137, RZ, PT ;  /* 0x000000ff8900720c */ /* 0x000fe20003f05070 */
[----:B------:R-:W0:Y:S03]  /*4170*/  @P1 LDC.64 R124, c[0x0][0x468] ;  /* 0x00011a00ff7c1b82 */ /* 0x000e260000000a00 */
[----:B------:R-:W-:-:S13]  /*4180*/  ISETP.NE.AND.EX P0, PT, R139, RZ, PT, P0 ;  /* 0x000000ff8b00720c */ /* 0x000fda0003f05300 */
[----:B------:R-:W2:Y:S01]  /*4190*/  @P0 LDC.64 R126, c[0x0][0x478] ;  /* 0x00011e00ff7e0b82 */ /* 0x000ea20000000a00 */
[C---:B0-----:R-:W-:Y:S01]  /*41a0*/  @P1 IMAD.WIDE.U32 R124, R129.reuse, 0x10, R124 ;  /* 0x00000010817c1825 */ /* 0x041fe200078e007c */
[----:B------:R-:W-:-:S03]  /*41b0*/  IADD3 R129, PT, PT, R129, 0x20, RZ ;  /* 0x0000002081817810 */ /* 0x000fc60007ffe0ff */
[C---:B--2---:R-:W-:Y:S01]  /*41c0*/  @P0 IMAD.WIDE.U32 R126, R10.reuse, 0x10, R126 ;  /* 0x000000100a7e0825 */ /* 0x044fe200078e007e */
[----:B------:R-:W-:-:S04]  /*41d0*/  IADD3 R10, PT, PT, R10, 0x20, RZ ;  /* 0x000000200a0a7810 */ /* 0x000fc80007ffe0ff */
[----:B------:R0:W-:Y:S04]  /*41e0*/  @P0 STG.E.128 desc[UR6][R126.64], R100 ;  /* 0x000000647e000986 */ /* 0x0001e8000c101d06 */
[----:B------:R0:W-:Y:S02]  /*41f0*/  @P1 STG.E.128 desc[UR6][R124.64], R96 ;  /* 0x000000607c001986 */ /* 0x0001e4000c101d06 */
.L_x_1575:
[----:B------:R-:W-:Y:S05]  /*4200*/  BSYNC.RECONVERGENT B1 ;  /* 0x0000000000017941 */ /* 0x000fea0003800200 */
.L_x_1574:
[----:B------:R-:W-:Y:S04]  /*4210*/  BSSY.RECONVERGENT B1, `(.L_x_1639) ;  /* 0x000027c000017945 */ /* 0x000fe80003800200 */
[----:B------:R-:W-:Y:S05]  /*4220*/  @!P2 BRA `(.L_x_1640) ;  /* 0x0000002400e8a947 */ /* 0x000fea0003800000 */
[----:B------:R-:W-:Y:S04]  /*4230*/  BSSY.RECONVERGENT B2, `(.L_x_1641) ;  /* 0x0000005000027945 */ /* 0x000fe80003800200 */
[----:B------:R-:W-:Y:S05]  /*4240*/  @!P1 BRA `(.L_x_1642) ;  /* 0x00000000000c9947 */ /* 0x000fea0003800000 */
[----:B-----5:R-:W2:Y:S02]  /*4250*/  LDC.64 R92, c[0x0][0x390] ;  /* 0x0000e400ff5c7b82 */ /* 0x020ea40000000a00 */
[----:B--2---:R-:W-:-:S06]  /*4260*/  IMAD.WIDE.U32 R92, R129, 0x10, R92 ;  /* 0x00000010815c7825 */ /* 0x004fcc00078e005c */
[----:B------:R-:W5:Y:S02]  /*4270*/  LDG.E.128 R92, desc[UR6][R92.64] ;  /* 0x000000065c5c7981 */ /* 0x000f64000c1e1d00 */
.L_x_1642:
[----:B------:R-:W-:Y:S05]  /*4280*/  BSYNC.RECONVERGENT B2 ;  /* 0x0000000000027941 */ /* 0x000fea0003800200 */
.L_x_1641:
        /* <DEDUP_REMOVED lines=9> */
[--C-:B0----5:R-:W-:Y:S01]  /*4320*/  HADD2.F32 R127, -RZ, R88.reuse.H0_H0 ;  /* 0x20000058ff7f7230 */ /* 0x121fe20000004100 */
[----:B------:R-:W-:Y:S01]  /*4330*/  BSSY.RECONVERGENT B3, `(.L_x_1646) ;  /* 0x000002f000037945 */ /* 0x000fe20003800200 */
[----:B------:R-:W-:Y:S02]  /*4340*/  HADD2.F32 R125, -RZ, R89.H1_H1 ;  /* 0x30000059ff7d7230 */ /* 0x000fe40000004100 */
[----:B------:R-:W-:Y:S02]  /*4350*/  HADD2.F32 R126, -RZ, R88.H1_H1 ;  /* 0x30000058ff7e7230 */ /* 0x000fe40000004100 */
[----:B------:R-:W-:-:S06]  /*4360*/  HADD2.F32 R103, -RZ, R91.H0_H0 ;  /* 0x2000005bff677230 */ /* 0x000fcc0000004100 */
[-CC-:B------:R-:W-:Y:S01]  /*4370*/  @P0 FFMA.FTZ R7, R105, R9.reuse, R128.reuse ;  /* 0x0000000969070223 */ /* 0x180fe20000010080 */
[-CC-:B------:R-:W-:Y:S01]  /*4380*/  @P0 FFMA.FTZ R102, R110, R9.reuse, R128.reuse ;  /* 0x000000096e660223 */ /* 0x180fe20000010080 */
[-CC-:B------:R-:W-:Y:S01]  /*4390*/  @P0 FFMA.FTZ R100, R106, R9.reuse, R128.reuse ;  /* 0x000000096a640223 */ /* 0x180fe20000010080 */
[-CC-:B------:R-:W-:Y:S01]  /*43a0*/  @P0 FFMA.FTZ R101, R109, R9.reuse, R128.reuse ;  /* 0x000000096d650223 */ /* 0x180fe20000010080 */
[-CC-:B-1----:R-:W-:Y:S01]  /*43b0*/  @P0 FFMA.FTZ R131, R117, R9.reuse, R128.reuse ;  /* 0x0000000975830223 */ /* 0x182fe20000010080 */
[-CC-:B------:R-:W-:Y:S01]  /*43c0*/  @P0 FFMA.FTZ R124, R134, R9.reuse, R128.reuse ;  /* 0x00000009867c0223 */ /* 0x180fe20000010080 */
[-CC-:B------:R-:W-:Y:S01]  /*43d0*/  @P0 FFMA.FTZ R130, R135, R9.reuse, R128.reuse ;  /* 0x0000000987820223 */ /* 0x180fe20000010080 */
[----:B------:R-:W-:Y:S01]  /*43e0*/  @P0 FFMA.FTZ R137, R138, R9, R128 ;  /* 0x000000098a890223 */ /* 0x000fe20000010080 */
[----:B------:R-:W-:Y:S02]  /*43f0*/  HADD2.F32 R128, -RZ, R89.H0_H0 ;  /* 0x20000059ff807230 */ /* 0x000fe40000004100 */
[----:B------:R-:W-:Y:S01]  /*4400*/  @P0 FADD.FTZ R7, R104, -R7 ;  /* 0x8000000768070221 */ /* 0x000fe20000010000 */
[----:B------:R-:W-:Y:S01]  /*4410*/  @P0 FADD.FTZ R102, R111, -R102 ;  /* 0x800000666f660221 */ /* 0x000fe20000010000 */
[----:B------:R-:W-:Y:S01]  /*4420*/  @P0 FADD.FTZ R9, R107, -R100 ;  /* 0x800000646b090221 */ /* 0x000fe20000010000 */
[----:B------:R-:W-:Y:S01]  /*4430*/  @P0 FADD.FTZ R101, R108, -R101 ;  /* 0x800000656c650221 */ /* 0x000fe20000010000 */
[C---:B------:R-:W-:Y:S01]  /*4440*/  @P0 FFMA.FTZ R127, R8.reuse, R7, R127 ;  /* 0x00000007087f0223 */ /* 0x040fe2000001007f */
        /* <DEDUP_REMOVED lines=24> */
[----:B------:R-:W-:Y:S02]  /*45d0*/  @P0 FMUL.FTZ R8, R127, R124 ;  /* 0x0000007c7f080220 */ /* 0x000fe40000410000 */
[----:B------:R-:W-:-:S03]  /*45e0*/  @P0 FMUL.FTZ R131, R130, R127 ;  /* 0x0000007f82830220 */ /* 0x000fc60000410000 */
[----:B------:R-:W-:Y:S01]  /*45f0*/  F2FP.F16.F32.PACK_AB R8, RZ, R8 ;  /* 0x00000008ff08723e */ /* 0x000fe200000000ff */
[----:B------:R-:W-:-:S03]  /*4600*/  FADD.FTZ R28, R28, R131 ;  /* 0x000000831c1c7221 */ /* 0x000fc60000010000 */
[----:B------:R-:W-:-:S07]  /*4610*/  PRMT R96, R8, 0x7610, R96 ;  /* 0x0000761008607816 */ /* 0x000fce0000000060 */
.L_x_1647:
[----:B------:R-:W-:Y:S05]  /*4620*/  BSYNC.RECONVERGENT B3 ;  /* 0x0000000000037941 */ /* 0x000fea0003800200 */
.L_x_1646:
        /* <DEDUP_REMOVED lines=9> */
[----:B------:R-:W-:Y:S02]  /*46c0*/  @P0 FMUL.FTZ R124, R126, R127 ;  /* 0x0000007f7e7c0220 */ /* 0x000fe40000410000 */
[----:B------:R-:W-:-:S03]  /*46d0*/  @P0 FMUL.FTZ R8, R131, R126 ;  /* 0x0000007e83080220 */ /* 0x000fc60000410000 */
[----:B------:R-:W-:Y:S01]  /*46e0*/  F2FP.F16.F32.PACK_AB R124, RZ, R124 ;  /* 0x0000007cff7c723e */ /* 0x000fe200000000ff */
[----:B------:R-:W-:-:S03]  /*46f0*/  FADD.FTZ R29, R29, R8 ;  /* 0x000000081d1d7221 */ /* 0x000fc60000010000 */
[----:B------:R-:W-:-:S07]  /*4700*/  PRMT R96, R96, 0x5410, R124 ;  /* 0x0000541060607816 */ /* 0x000fce000000007c */
.L_x_1649:
[----:B------:R-:W-:Y:S05]  /*4710*/  BSYNC.RECONVERGENT B3 ;  /* 0x0000000000037941 */ /* 0x000fea0003800200 */
.L_x_1648:
        /* <DEDUP_REMOVED lines=14> */
.L_x_1651:
[----:B------:R-:W-:Y:S05]  /*4800*/  BSYNC.RECONVERGENT B3 ;  /* 0x0000000000037941 */ /* 0x000fea0003800200 */
.L_x_1650:
        /* <DEDUP_REMOVED lines=14> */
.L_x_1653:
[----:B------:R-:W-:Y:S05]  /*48f0*/  BSYNC.RECONVERGENT B3 ;  /* 0x0000000000037941 */ /* 0x000fea0003800200 */
.L_x_1652:
[----:B------:R-:W-:Y:S04]  /*4900*/  BSSY.RECONVERGENT B3, `(.L_x_1654) ;  /* 0x000000d000037945 */ /* 0x000fe80003800200 */
[----:B------:R-:W-:Y:S05]  /*4910*/  @!P1 BRA `(.L_x_1655) ;  /* 0x00000000002c9947 */ /* 0x000fea0003800000 */
[----:B------:R-:W-:Y:S01]  /*4920*/  LOP3.LUT P0, RZ, R123, 0xff, RZ, 0xc0, !PT ;  /* 0x000000ff7bff7812 */ /* 0x000fe2000780c0ff */
[----:B------:R-:W-:Y:S01]  /*4930*/  FMUL.FTZ R8, R9, UR13 ;  /* 0x0000000d09087c20 */ /* 0x000fe20008410000 */
[----:B------:R-:W-:-:S03]  /*4940*/  CS2R R124, SRZ ;  /* 0x00000000007c7805 */ /* 0x000fc6000001ff00 */
        /* <DEDUP_REMOVED lines=8> */
.L_x_1655:
[----:B------:R-:W-:Y:S05]  /*49d0*/  BSYNC.RECONVERGENT B3 ;  /* 0x0000000000037941 */ /* 0x000fea0003800200 */
.L_x_1654:
[----:B------:R-:W-:Y:S04]  /*49e0*/  BSSY.RECONVERGENT B3, `(.L_x_1656) ;  /* 0x000000d000037945 */ /* 0x000fe80003800200 */
[----:B------:R-:W-:Y:S05]  /*49f0*/  @!P1 BRA `(.L_x_1657) ;  /* 0x00000000002c9947 */ /* 0x000fea0003800000 */
[----:B------:R-:W-:Y:S01]  /*4a00*/  LOP3.LUT P0, RZ, R123, 0xff00, RZ, 0xc0, !PT ;  /* 0x0000ff007bff7812 */ /* 0x000fe2000780c0ff */
[----:B------:R-:W-:Y:S01]  /*4a10*/  FMUL.FTZ R8, R102, UR13 ;  /* 0x0000000d66087c20 */ /* 0x000fe20008410000 */
[----:B------:R-:W-:-:S03]  /*4a20*/  CS2R R124, SRZ ;  /* 0x00000000007c7805 */ /* 0x000fc6000001ff00 */
        /* <DEDUP_REMOVED lines=8> */
.L_x_1657:
[----:B------:R-:W-:Y:S05]  /*4ab0*/  BSYNC.RECONVERGENT B3 ;  /* 0x0000000000037941 */ /* 0x000fea0003800200 */
.L_x_1656:
        /* <DEDUP_REMOVED lines=13> */
.L_x_1659:
[----:B------:R-:W-:Y:S05]  /*4b90*/  BSYNC.RECONVERGENT B3 ;  /* 0x0000000000037941 */ /* 0x000fea0003800200 */
.L_x_1658:
[----:B------:R-:W-:Y:S02]  /*4ba0*/  F2FP.F16.F32.PACK_AB R102, R102, R9 ;  /* 0x000000096666723e */ /* 0x000fe400000000ff */
[----:B------:R-:W-:Y:S01]  /*4bb0*/  F2FP.F16.F32.PACK_AB R103, R7, R103 ;  /* 0x000000670767723e */ /* 0x000fe200000000ff */
[----:B------:R-:W-:Y:S06]  /*4bc0*/  @!P1 BRA `(.L_x_1660) ;  /* 0x0000001c00649947 */ /* 0x000fec0003800000 */
[----:B------:R-:W-:Y:S01]  /*4bd0*/  ISETP.GE.U32.AND P0, PT, R122, RZ, PT ;  /* 0x000000ff7a00720c */ /* 0x000fe20003f06070 */
[----:B------:R-:W-:Y:S01]  /*4be0*/  FMUL.FTZ R7, R7, UR13 ;  /* 0x0000000d07077c20 */ /* 0x000fe20008410000 */
[----:B------:R-:W-:Y:S02]  /*4bf0*/  CS2R R8, SRZ ;  /* 0x0000000000087805 */ /* 0x000fe4000001ff00 */
[----:B------:R-:W-:Y:S01]  /*4c00*/  ISETP.GE.U32.AND.EX P0, PT, R123, 0x1000000, PT, P0 ;  /* 0x010000007b00780c */ /* 0x000fe20003f06100 */
[----:B------:R-:W-:-:S12]  /*4c10*/  FMUL.FTZ R7, R7, UR12 ;  /* 0x0000000c07077c20 */ /* 0x000fd80008410000 */
[----:B------:R-:W-:Y:S02]  /*4c20*/  @P0 HADD2.F32 R124, -RZ, R75.H1_H1 ;  /* 0x3000004bff7c0230 */ /* 0x000fe40000004100 */
[----:B------:R-:W-:-:S03]  /*4c30*/  @P0 HADD2.F32 R126, -RZ, R95.H1_H1 ;  /* 0x3000005fff7e0230 */ /* 0x000fc60000004100 */
[----:B------:R-:W-:Y:S02]  /*4c40*/  @P0 FMUL.FTZ R9, R7, R124 ;  /* 0x0000007c07090220 */ /* 0x000fe40000410000 */
[----:B------:R-:W-:-:S03]  /*4c50*/  @P0 FMUL.FTZ R8, R126, R7 ;  /* 0x000000077e080220 */ /* 0x000fc60000410000 */
[----:B------:R-:W-:Y:S01]  /*4c60*/  F2FP.F16.F32.PACK_AB R9, RZ, R9 ;  /* 0x00000009ff09723e */ /* 0x000fe200000000ff */
[----:B------:R-:W-:-:S03]  /*4c70*/  FADD.FTZ R27, R27, R8 ;  /* 0x000000081b1b7221 */ /* 0x000fc60000010000 */
[----:B------:R-:W-:Y:S01]  /*4c80*/  PRMT R99, R99, 0x5410, R9 ;  /* 0x0000541063637816 */ /* 0x000fe20000000009 */
[----:B------:R-:W-:Y:S06]  /*4c90*/  BRA `(.L_x_1660) ;  /* 0x0000001c00307947 */ /* 0x000fec0003800000 */
.L_x_1645:
[----:B------:R-:W-:Y:S01]  /*4ca0*/  BSSY.RECONVERGENT B3, `(.L_x_1661) ;  /* 0x0000012000037945 */ /* 0x000fe20003800200 */
[----:B------:R-:W-:-:S03]  /*4cb0*/  ISETP.GT.AND P3, PT, R7, RZ, PT ;  /* 0x000000ff0700720c */ /* 0x000fc60003f64270 */
[----:B------:R-:W-:Y:S10]  /*4cc0*/  @!P1 BRA `(.L_x_1662) ;  /* 0x00000000003c9947 */ /* 0x000ff40003800000 */
[----:B0-----:R-:W-:Y:S01]  /*4cd0*/  @P3 FFMA.FTZ R125, R105, R9, R128 ;  /* 0x00000009697d3223 */ /* 0x001fe20000010080 */
[----:B-----5:R-:W-:Y:S01]  /*4ce0*/  LOP3.LUT P0, RZ, R122, 0xff, RZ, 0xc0, !PT ;  /* 0x000000ff7aff7812 */ /* 0x020fe2000780c0ff */
[----:B------:R-:W-:Y:S02]  /*4cf0*/  HADD2.F32 R7, -RZ, R88.H0_H0 ;  /* 0x20000058ff077230 */ /* 0x000fe40000004100 */
[----:B------:R-:W-:-:S04]  /*4d00*/  @P3 FADD.FTZ R125, R104, -R125 ;  /* 0x8000007d687d3221 */ /* 0x000fc80000010000 */
[----:B------:R-:W-:Y:S01]  /*4d10*/  @P3 FFMA.FTZ R7, R8, R125, R7 ;  /* 0x0000007d08073223 */ /* 0x000fe20000010007 */
[----:B------:R-:W-:-:S03]  /*4d20*/  CS2R R124, SRZ ;  /* 0x00000000007c7805 */ /* 0x000fc6000001ff00 */
        /* <DEDUP_REMOVED lines=9> */
.L_x_1662:
[----:B------:R-:W-:Y:S05]  /*4dc0*/  BSYNC.RECONVERGENT B3 ;  /* 0x0000000000037941 */ /* 0x000fea0003800200 */
.L_x_1661:
[----:B------:R-:W-:Y:S04]  /*4dd0*/  BSSY.RECONVERGENT B3, `(.L_x_1663) ;  /* 0x0000011000037945 */ /* 0x000fe80003800200 */
[----:B------:R-:W-:Y:S05]  /*4de0*/  @!P1 BRA `(.L_x_1664) ;  /* 0x00000000003c9947 */ /* 0x000fea0003800000 */
[----:B0-----:R-:W-:Y:S01]  /*4df0*/  @P3 FFMA.FTZ R124, R106, R9, R128 ;  /* 0x000000096a7c3223 */ /* 0x001fe20000010080 */
[----:B-----5:R-:W-:Y:S01]  /*4e00*/  LOP3.LUT P0, RZ, R122, 0xff00, RZ, 0xc0, !PT ;  /* 0x0000ff007aff7812 */ /* 0x020fe2000780c0ff */
[----:B------:R-:W-:Y:S02]  /*4e10*/  HADD2.F32 R7, -RZ, R88.H1_H1 ;  /* 0x30000058ff077230 */ /* 0x000fe40000004100 */
[----:B------:R-:W-:-:S04]  /*4e20*/  @P3 FADD.FTZ R124, R107, -R124 ;  /* 0x8000007c6b7c3221 */ /* 0x000fc80000010000 */
[----:B------:R-:W-:Y:S01]  /*4e30*/  @P3 FFMA.FTZ R7, R8, R124, R7 ;  /* 0x0000007c08073223 */ /* 0x000fe20000010007 */
[----:B------:R-:W-:-:S03]  /*4e40*/  CS2R R124, SRZ ;  /* 0x00000000007c7805 */ /* 0x000fc6000001ff00 */
[----:B------:R-:W-:Y:S02]  /*4e50*/  FMUL.FTZ R7, R7, UR13 ;  /* 0x0000000d07077c20 */ /* 0x000fe40008410000 */
[----:B-1----:R-:W-:Y:S02]  /*4e60*/  @P0 HADD2.F32 R130, -RZ, R72.H1_H1 ;  /* 0x30000048ff820230 */ /* 0x002fe40000004100 */
[----:B------:R-:W-:Y:S01]  /*4e70*/  FMUL.FTZ R7, R7, UR12 ;  /* 0x0000000c07077c20 */ /* 0x000fe20008410000 */
[----:B------:R-:W-:-:S03]  /*4e80*/  @P0 HADD2.F32 R126, -RZ, R92.H1_H1 ;  /* 0x3000005cff7e0230 */ /* 0x000fc60000004100 */
[-C--:B------:R-:W-:Y:S02]  /*4e90*/  @P0 FMUL.FTZ R125, R130, R7.reuse ;  /* 0x00000007827d0220 */ /* 0x080fe40000410000 */
[----:B------:R-:W-:-:S03]  /*4ea0*/  @P0 FMUL.FTZ R124, R126, R7 ;  /* 0x000000077e7c0220 */ /* 0x000fc60000410000 */
[----:B------:R-:W-:Y:S01]  /*4eb0*/  F2FP.F16.F32.PACK_AB R125, RZ, R125 ;  /* 0x0000007dff7d723e */ /* 0x000fe200000000ff */
[----:B------:R-:W-:-:S03]  /*4ec0*/  FADD.FTZ R29, R29, R124 ;  /* 0x0000007c1d1d7221 */ /* 0x000fc60000010000 */
[----:B------:R-:W-:-:S07]  /*4ed0*/  PRMT R96, R96, 0x5410, R125 ;  /* 0x0000541060607816 */ /* 0x000fce000000007d */
.L_x_1664:
[----:B------:R-:W-:Y:S05]  /*4ee0*/  BSYNC.RECONVERGENT B3 ;  /* 0x0000000000037941 */ /* 0x000fea0003800200 */
.L_x_1663:
[----:B------:R-:W-:Y:S04]  /*4ef0*/  BSSY.RECONVERGENT B3, `(.L_x_1665) ;  /* 0x0000011000037945 */ /* 0x000fe80003800200 */
[----:B------:R-:W-:Y:S05]  /*4f00*/  @!P1 BRA `(.L_x_1666) ;  /* 0x00000000003c9947 */ /* 0x000fea0003800000 */
        /* <DEDUP_REMOVED lines=15> */
.L_x_1666:
[----:B------:R-:W-:Y:S05]  /*5000*/  BSYNC.RECONVERGENT B3 ;  /* 0x0000000000037941 */ /* 0x000fea0003800200 */
.L_x_1665:
        /* <DEDUP_REMOVED lines=17> */
.L_x_1668:
[----:B------:R-:W-:Y:S05]  /*5120*/  BSYNC.RECONVERGENT B3 ;  /* 0x0000000000037941 */ /* 0x000fea0003800200 */
.L_x_1667:
        /* <DEDUP_REMOVED lines=17> */
.L_x_1670:
[----:B------:R-:W-:Y:S05]  /*5240*/  BSYNC.RECONVERGENT B3 ;  /* 0x0000000000037941 */ /* 0x000fea0003800200 */
.L_x_1669:
        /* <DEDUP_REMOVED lines=17> */
.L_x_1672:
[----:B------:R-:W-:Y:S05]  /*5360*/  BSYNC.RECONVERGENT B3 ;  /* 0x0000000000037941 */ /* 0x000fea0003800200 */
.L_x_1671:
        /* <DEDUP_REMOVED lines=17> */
.L_x_1674:
[----:B------:R-:W-:Y:S05]  /*5480*/  BSYNC.RECONVERGENT B3 ;  /* 0x0000000000037941 */ /* 0x000fea0003800200 */
.L_x_1673:
[----:B------:R-:W-:Y:S05]  /*5490*/  @!P1 BRA `(.L_x_1660) ;  /* 0x0000001400309947 */ /* 0x000fea0003800000 */
[----:B-----5:R-:W-:Y:S01]  /*54a0*/  ISETP.GE.U32.AND P0, PT, R122, RZ, PT ;  /* 0x000000ff7a00720c */ /* 0x020fe20003f06070 */
[----:B------:R-:W-:Y:S01]  /*54b0*/  @P3 FFMA.FTZ R9, R138, R9, R128 ;  /* 0x000000098a093223 */ /* 0x000fe20000010080 */
[----:B------:R-:W-:Y:S02]  /*54c0*/  HADD2.F32 R7, -RZ, R91.H1_H1 ;  /* 0x3000005bff077230 */ /* 0x000fe40000004100 */
[----:B------:R-:W-:Y:S01]  /*54d0*/  ISETP.GE.U32.AND.EX P0, PT, R123, 0x1000000, PT, P0 ;  /* 0x010000007b00780c */ /* 0x000fe20003f06100 */
[----:B------:R-:W-:-:S04]  /*54e0*/  @P3 FADD.FTZ R9, R136, -R9 ;  /* 0x8000000988093221 */ /* 0x000fc80000010000 */
[----:B------:R-:W-:Y:S01]  /*54f0*/  @P3 FFMA.FTZ R7, R8, R9, R7 ;  /* 0x0000000908073223 */ /* 0x000fe20000010007 */
[----:B------:R-:W-:-:S03]  /*5500*/  CS2R R8, SRZ ;  /* 0x0000000000087805 */ /* 0x000fc6000001ff00 */
[----:B------:R-:W-:-:S04]  /*5510*/  FMUL.FTZ R7, R7, UR13 ;  /* 0x0000000d07077c20 */ /* 0x000fc80008410000 */
[----:B0-----:R-:W-:Y:S02]  /*5520*/  @P0 HADD2.F32 R126, -RZ, R75.H1_H1 ;  /* 0x3000004bff7e0230 */ /* 0x001fe40000004100 */
[----:B------:R-:W-:Y:S01]  /*5530*/  FMUL.FTZ R7, R7, UR12 ;  /* 0x0000000c07077c20 */ /* 0x000fe20008410000 */
[----:B------:R-:W-:-:S03]  /*5540*/  @P0 HADD2.F32 R124, -RZ, R95.H1_H1 ;  /* 0x3000005fff7c0230 */ /* 0x000fc60000004100 */
[-C--:B------:R-:W-:Y:S02]  /*5550*/  @P0 FMUL.FTZ R9, R126, R7.reuse ;  /* 0x000000077e090220 */ /* 0x080fe40000410000 */
[----:B------:R-:W-:-:S03]  /*5560*/  @P0 FMUL.FTZ R8, R124, R7 ;  /* 0x000000077c080220 */ /* 0x000fc60000410000 */
[----:B------:R-:W-:Y:S01]  /*5570*/  F2FP.F16.F32.PACK_AB R9, RZ, R9 ;  /* 0x00000009ff09723e */ /* 0x000fe200000000ff */
[----:B------:R-:W-:-:S03]  /*5580*/  FADD.FTZ R27, R27, R8 ;  /* 0x000000081b1b7221 */ /* 0x000fc60000010000 */
[----:B------:R-:W-:Y:S01]  /*5590*/  PRMT R99, R99, 0x5410, R9 ;  /* 0x0000541063637816 */ /* 0x000fe20000000009 */
[----:B------:R-:W-:Y:S06]  /*55a0*/  BRA `(.L_x_1660) ;  /* 0x0000001000ec7947 */ /* 0x000fec0003800000 */
.L_x_1644:
[----:B------:R-:W-:-:S04]  /*55b0*/  UISETP.NE.U32.AND UP0, UPT, UR22, URZ, UPT ;  /* 0x000000ff1600728c */ /* 0x000fc8000bf05070 */
[----:B------:R-:W-:-:S06]  /*55c0*/  UISETP.NE.AND.EX UP0, UPT, UR23, URZ, UPT, UP0 ;  /* 0x000000ff1700728c */ /* 0x000fcc000bf05300 */
[----:B------:R-:W-:-:S13]  /*55d0*/  PLOP3.LUT P2, PT, PT, PT, UP0, 0x80, 0x8 ;  /* 0x000000000008781c */ /* 0x000fda0003f4f008 */
[----:B------:R-:W-:Y:S05]  /*55e0*/  @!P2 BRA `(.L_x_1675) ;  /* 0x000000080064a947 */ /* 0x000fea0003800000 */
[----:B------:R-:W-:Y:S01]  /*55f0*/  ISETP.GT.AND P0, PT, R7, RZ, PT ;  /* 0x000000ff0700720c */ /* 0x000fe20003f04270 */
[-CC-:B------:R-:W-:Y:S01]  /*5600*/  FFMA.FTZ R7, R105, R9.reuse, R128.reuse ;  /* 0x0000000969077223 */ /* 0x180fe20000010080 */
[-CC-:B0-----:R-:W-:Y:S01]  /*5610*/  FFMA.FTZ R100, R106, R9.reuse, R128.reuse ;  /* 0x000000096a647223 */ /* 0x181fe20000010080 */
        /* <DEDUP_REMOVED lines=11> */
[----:B-1----:R-:W-:Y:S01]  /*56d0*/  FADD.FTZ R131, R119, -R124 ;  /* 0x8000007c77837221 */ /* 0x002fe20000010000 */
[----:B------:R-:W-:Y:S01]  /*56e0*/  FADD.FTZ R137, R133, -R126 ;  /* 0x8000007e85897221 */ /* 0x000fe20000010000 */
[C---:B------:R-:W-:Y:S01]  /*56f0*/  FMUL.FTZ R100, R8.reuse, R7 ;  /* 0x0000000708647220 */ /* 0x040fe20000410000 */
[----:B------:R-:W-:Y:S01]  /*5700*/  FMUL.FTZ R101, R8, R101 ;  /* 0x0000006508657220 */ /* 0x000fe20000410000 */
        /* <DEDUP_REMOVED lines=23> */
.L_x_1677:
[----:B------:R-:W-:Y:S05]  /*5880*/  BSYNC.RECONVERGENT B3 ;  /* 0x0000000000037941 */ /* 0x000fea0003800200 */
.L_x_1676:
        /* <DEDUP_REMOVED lines=14> */
.L_x_1679:
[----:B------:R-:W-:Y:S05]  /*5970*/  BSYNC.RECONVERGENT B3 ;  /* 0x0000000000037941 */ /* 0x000fea0003800200 */
.L_x_1678:
[----:B------:R-:W-:Y:S01]  /*5980*/  BSSY.RECONVERGENT B3, `(.L_x_1680) ;  /* 0x0000011000037945 */ /* 0x000fe20003800200 */
[----:B------:R-:W-:Y:S02]  /*5990*/  F2FP.F16.F32.PACK_AB R100, R128, R127 ;  /* 0x0000007f8064723e */ /* 0x000fe400000000ff */
        /* <DEDUP_REMOVED lines=15> */
.L_x_1681:
[----:B------:R-:W-:Y:S05]  /*5a90*/  BSYNC.RECONVERGENT B3 ;  /* 0x0000000000037941 */ /* 0x000fea0003800200 */
.L_x_1680:
        /* <DEDUP_REMOVED lines=14> */
.L_x_1683:
[----:B------:R-:W-:Y:S05]  /*5b80*/  BSYNC.RECONVERGENT B3 ;  /* 0x0000000000037941 */ /* 0x000fea0003800200 */
.L_x_1682:
        /* <DEDUP_REMOVED lines=18> */
.L_x_1685:
[----:B------:R-:W-:Y:S05]  /*5cb0*/  BSYNC.RECONVERGENT B3 ;  /* 0x0000000000037941 */ /* 0x000fea0003800200 */
.L_x_1684:
        /* <DEDUP_REMOVED lines=13> */
.L_x_1687:
[----:B------:R-:W-:Y:S05]  /*5d90*/  BSYNC.RECONVERGENT B3 ;  /* 0x0000000000037941 */ /* 0x000fea0003800200 */
.L_x_1686:
[----:B------:R-:W-:Y:S04]  /*5da0*/  BSSY.RECONVERGENT B3, `(.L_x_1688) ;  /* 0x000000d000037945 */ /* 0x000fe80003800200 */
[----:B------:R-:W-:Y:S05]  /*5db0*/  @!P1 BRA `(.L_x_1689) ;  /* 0x00000000002c9947 */ /* 0x000fea0003800000 */
        /* <DEDUP_REMOVED lines=11> */
.L_x_1689:
[----:B------:R-:W-:Y:S05]  /*5e70*/  BSYNC.RECONVERGENT B3 ;  /* 0x0000000000037941 */ /* 0x000fea0003800200 */
.L_x_1688:
[----:B------:R-:W-:Y:S02]  /*5e80*/  F2FP.F16.F32.PACK_AB R102, R103, R102 ;  /* 0x000000666766723e */ /* 0x000fe400000000ff */
[----:B------:R-:W-:Y:S01]  /*5e90*/  F2FP.F16.F32.PACK_AB R103, R125, R124 ;  /* 0x0000007c7d67723e */ /* 0x000fe200000000ff */
[----:B------:R-:W-:Y:S06]  /*5ea0*/  @!P1 BRA `(.L_x_1660) ;  /* 0x0000000800ac9947 */ /* 0x000fec0003800000 */
[----:B-----5:R-:W-:Y:S01]  /*5eb0*/  ISETP.GE.U32.AND P0, PT, R122, RZ, PT ;  /* 0x000000ff7a00720c */ /* 0x020fe20003f06070 */
[----:B------:R-:W-:Y:S01]  /*5ec0*/  FMUL.FTZ R7, R125, UR13 ;  /* 0x0000000d7d077c20 */ /* 0x000fe20008410000 */
[----:B------:R-:W-:Y:S02]  /*5ed0*/  CS2R R8, SRZ ;  /* 0x0000000000087805 */ /* 0x000fe4000001ff00 */
        /* <DEDUP_REMOVED lines=10> */
.L_x_1675:
[----:B------:R-:W-:Y:S04]  /*5f80*/  BSSY.RECONVERGENT B3, `(.L_x_1690) ;  /* 0x0000013000037945 */ /* 0x000fe80003800200 */
[----:B------:R-:W-:Y:S05]  /*5f90*/  @!P1 BRA `(.L_x_1691) ;  /* 0x0000000000449947 */ /* 0x000fea0003800000 */
[----:B0-----:R-:W-:Y:S01]  /*5fa0*/  FFMA.FTZ R125, R105, R9, R128 ;  /* 0x00000009697d7223 */ /* 0x001fe20000010080 */
[----:B-----5:R-:W-:Y:S01]  /*5fb0*/  LOP3.LUT P3, RZ, R122, 0xff, RZ, 0xc0, !PT ;  /* 0x000000ff7aff7812 */ /* 0x020fe2000786c0ff */
[----:B------:R-:W-:Y:S01]  /*5fc0*/  HFMA2 R124, -RZ, RZ, 0, 0 ;  /* 0x00000000ff7c7431 */ /* 0x000fe200000001ff */
[----:B------:R-:W-:Y:S01]  /*5fd0*/  ISETP.GT.AND P0, PT, R7, RZ, PT ;  /* 0x000000ff0700720c */ /* 0x000fe20003f04270 */
[----:B------:R-:W-:Y:S01]  /*5fe0*/  FADD.FTZ R125, R104, -R125 ;  /* 0x8000007d687d7221 */ /* 0x000fe20000010000 */
[----:B------:R-:W-:-:S03]  /*5ff0*/  MOV R127, RZ ;  /* 0x000000ff007f7202 */ /* 0x000fc60000000f00 */
[----:B------:R-:W-:-:S05]  /*6000*/  FMUL.FTZ R125, R8, R125 ;  /* 0x0000007d087d7220 */ /* 0x000fca0000410000 */
[----:B------:R-:W-:Y:S01]  /*6010*/  FSEL R125, R125, RZ, P0 ;  /* 0x000000ff7d7d7208 */ /* 0x000fe20000000000 */
[----:B-1----:R-:W-:Y:S02]  /*6020*/  @P3 HADD2.F32 R130, -RZ, R72.H0_H0 ;  /* 0x20000048ff823230 */ /* 0x002fe40000004100 */
[----:B------:R-:W-:Y:S02]  /*6030*/  @P3 HADD2.F32 R126, -RZ, R92.H0_H0 ;  /* 0x2000005cff7e3230 */ /* 0x000fe40000004100 */
[----:B------:R-:W-:-:S04]  /*6040*/  FMUL.FTZ R125, R125, UR13 ;  /* 0x0000000d7d7d7c20 */ /* 0x000fc80008410000 */
[----:B------:R-:W-:-:S04]  /*6050*/  FMUL.FTZ R125, R125, UR12 ;  /* 0x0000000c7d7d7c20 */ /* 0x000fc80008410000 */
[-C--:B------:R-:W-:Y:S01]  /*6060*/  @P3 FMUL.FTZ R124, R130, R125.reuse ;  /* 0x0000007d827c3220 */ /* 0x080fe20000410000 */
[----:B------:R-:W-:-:S04]  /*6070*/  @P3 FMUL.FTZ R127, R126, R125 ;  /* 0x0000007d7e7f3220 */ /* 0x000fc80000410000 */
[----:B------:R-:W-:Y:S01]  /*6080*/  F2FP.F16.F32.PACK_AB R124, RZ, R124 ;  /* 0x0000007cff7c723e */ /* 0x000fe200000000ff */
[----:B------:R-:W-:-:S03]  /*6090*/  FADD.FTZ R28, R28, R127 ;  /* 0x0000007f1c1c7221 */ /* 0x000fc60000010000 */
[----:B------:R-:W-:-:S07]  /*60a0*/  PRMT R96, R124, 0x7610, R96 ;  /* 0x000076107c607816 */ /* 0x000fce0000000060 */
.L_x_1691:
[----:B------:R-:W-:Y:S05]  /*60b0*/  BSYNC.RECONVERGENT B3 ;  /* 0x0000000000037941 */ /* 0x000fea0003800200 */
.L_x_1690:
        /* <DEDUP_REMOVED lines=10> */
[----:B------:R-:W-:Y:S02]  /*6160*/  @P3 HADD2.F32 R140, -RZ, R72.H1_H1 ;  /* 0x30000048ff8c3230 */ /* 0x000fe40000004100 */
[----:B-1----:R-:W-:Y:S02]  /*6170*/  @P3 HADD2.F32 R130, -RZ, R92.H1_H1 ;  /* 0x3000005cff823230 */ /* 0x002fe40000004100 */
[----:B------:R-:W-:-:S04]  /*6180*/  FMUL.FTZ R125, R125, UR13 ;  /* 0x0000000d7d7d7c20 */ /* 0x000fc80008410000 */
[----:B------:R-:W-:-:S04]  /*6190*/  FMUL.FTZ R125, R125, UR12 ;  /* 0x0000000c7d7d7c20 */ /* 0x000fc80008410000 */
[-C--:B------:R-:W-:Y:S01]  /*61a0*/  @P3 FMUL.FTZ R126, R140, R125.reuse ;  /* 0x0000007d8c7e3220 */ /* 0x080fe20000410000 */
[----:B------:R-:W-:-:S04]  /*61b0*/  @P3 FMUL.FTZ R124, R130, R125 ;  /* 0x0000007d827c3220 */ /* 0x000fc80000410000 */
[----:B------:R-:W-:Y:S01]  /*61c0*/  F2FP.F16.F32.PACK_AB R126, RZ, R126 ;  /* 0x0000007eff7e723e */ /* 0x000fe200000000ff */
[----:B------:R-:W-:-:S03]  /*61d0*/  FADD.FTZ R29, R29, R124 ;  /* 0x0000007c1d1d7221 */ /* 0x000fc60000010000 */
[----:B------:R-:W-:-:S07]  /*61e0*/  PRMT R96, R96, 0x5410, R126 ;  /* 0x0000541060607816 */ /* 0x000fce000000007e */
.L_x_1693:
[----:B------:R-:W-:Y:S05]  /*61f0*/  BSYNC.RECONVERGENT B3 ;  /* 0x0000000000037941 */ /* 0x000fea0003800200 */
.L_x_1692:
        /* <DEDUP_REMOVED lines=19> */
.L_x_1695:
[----:B------:R-:W-:Y:S05]  /*6330*/  BSYNC.RECONVERGENT B3 ;  /* 0x0000000000037941 */ /* 0x000fea0003800200 */
.L_x_1694:
        /* <DEDUP_REMOVED lines=19> */
.L_x_1697:
[----:B------:R-:W-:Y:S05]  /*6470*/  BSYNC.RECONVERGENT B3 ;  /* 0x0000000000037941 */ /* 0x000fea0003800200 */
.L_x_1696:
        /* <DEDUP_REMOVED lines=19> */
.L_x_1699:
[----:B------:R-:W-:Y:S05]  /*65b0*/  BSYNC.RECONVERGENT B3 ;  /* 0x0000000000037941 */ /* 0x000fea0003800200 */
.L_x_1698:
        /* <DEDUP_REMOVED lines=19> */
.L_x_1701:
[----:B------:R-:W-:Y:S05]  /*66f0*/  BSYNC.RECONVERGENT B3 ;  /* 0x0000000000037941 */ /* 0x000fea0003800200 */
.L_x_1700:
[----:B------:R-:W-:Y:S04]  /*6700*/  BSSY.RECONVERGENT B3, `(.L_x_1702) ;  /* 0x0000013000037945 */ /* 0x000fe80003800200 */
[----:B------:R-:W-:Y:S05]  /*6710*/  @!P1 BRA `(.L_x_1703) ;  /* 0x0000000000449947 */ /* 0x000fea0003800000 */
[----:B0-----:R-:W-:Y:S01]  /*6720*/  FFMA.FTZ R124, R135, R9, R128 ;  /* 0x00000009877c7223 */ /* 0x001fe20000010080 */
[----:B-----5:R-:W-:Y:S02]  /*6730*/  LOP3.LUT P3, RZ, R123, 0xff0000, RZ, 0xc0, !PT ;  /* 0x00ff00007bff7812 */ /* 0x020fe4000786c0ff */
[----:B------:R-:W-:Y:S01]  /*6740*/  ISETP.GT.AND P0, PT, R7, RZ, PT ;  /* 0x000000ff0700720c */ /* 0x000fe20003f04270 */
[----:B------:R-:W-:Y:S01]  /*6750*/  FADD.FTZ R125, R133, -R124 ;  /* 0x8000007c857d7221 */ /* 0x000fe20000010000 */
[----:B------:R-:W-:Y:S01]  /*6760*/  HFMA2 R124, -RZ, RZ, 0, 0 ;  /* 0x00000000ff7c7431 */ /* 0x000fe200000001ff */
[----:B------:R-:W-:Y:S02]  /*6770*/  MOV R127, RZ ;  /* 0x000000ff007f7202 */ /* 0x000fe40000000f00 */
        /* <DEDUP_REMOVED lines=11> */
.L_x_1703:
[----:B------:R-:W-:Y:S05]  /*6830*/  BSYNC.RECONVERGENT B3 ;  /* 0x0000000000037941 */ /* 0x000fea0003800200 */
.L_x_1702:
[----:B------:R-:W-:Y:S05]  /*6840*/  @!P1 BRA `(.L_x_1660) ;  /* 0x0000000000449947 */ /* 0x000fea0003800000 */
[----:B------:R-:W-:Y:S01]  /*6850*/  FFMA.FTZ R9, R138, R9, R128 ;  /* 0x000000098a097223 */ /* 0x000fe20000010080 */
[----:B-----5:R-:W-:Y:S02]  /*6860*/  ISETP.GE.U32.AND P0, PT, R122, RZ, PT ;  /* 0x000000ff7a00720c */ /* 0x020fe40003f06070 */
[----:B------:R-:W-:Y:S01]  /*6870*/  ISETP.GT.AND P3, PT, R7, RZ, PT ;  /* 0x000000ff0700720c */ /* 0x000fe20003f64270 */
[----:B------:R-:W-:Y:S01]  /*6880*/  FADD.FTZ R9, R136, -R9 ;  /* 0x8000000988097221 */ /* 0x000fe20000010000 */
[----:B------:R-:W-:-:S03]  /*6890*/  ISETP.GE.U32.AND.EX P0, PT, R123, 0x1000000, PT, P0 ;  /* 0x010000007b00780c */ /* 0x000fc60003f06100 */
[----:B------:R-:W-:-:S05]  /*68a0*/  FMUL.FTZ R9, R8, R9 ;  /* 0x0000000908097220 */ /* 0x000fca0000410000 */
[----:B------:R-:W-:Y:S02]  /*68b0*/  FSEL R7, R9, RZ, P3 ;  /* 0x000000ff09077208 */ /* 0x000fe40001800000 */
[----:B------:R-:W-:-:S03]  /*68c0*/  CS2R R8, SRZ ;  /* 0x0000000000087805 */ /* 0x000fc6000001ff00 */
[----:B------:R-:W-:Y:S01]  /*68d0*/  FMUL.FTZ R7, R7, UR13 ;  /* 0x0000000d07077c20 */ /* 0x000fe20008410000 */
[----:B0-----:R-:W-:Y:S02]  /*68e0*/  @P0 HADD2.F32 R126, -RZ, R75.H1_H1 ;  /* 0x3000004bff7e0230 */ /* 0x001fe40000004100 */
[----:B------:R-:W-:Y:S02]  /*68f0*/  @P0 HADD2.F32 R124, -RZ, R95.H1_H1 ;  /* 0x3000005fff7c0230 */ /* 0x000fe40000004100 */
[----:B------:R-:W-:-:S04]  /*6900*/  FMUL.FTZ R7, R7, UR12 ;  /* 0x0000000c07077c20 */ /* 0x000fc80008410000 */
[-C--:B------:R-:W-:Y:S01]  /*6910*/  @P0 FMUL.FTZ R9, R126, R7.reuse ;  /* 0x000000077e090220 */ /* 0x080fe20000410000 */
[----:B------:R-:W-:-:S04]  /*6920*/  @P0 FMUL.FTZ R8, R124, R7 ;  /* 0x000000077c080220 */ /* 0x000fc80000410000 */
[----:B------:R-:W-:Y:S01]  /*6930*/  F2FP.F16.F32.PACK_AB R9, RZ, R9 ;  /* 0x00000009ff09723e */ /* 0x000fe200000000ff */
[----:B------:R-:W-:-:S03]  /*6940*/  FADD.FTZ R27, R27, R8 ;  /* 0x000000081b1b7221 */ /* 0x000fc60000010000 */
[----:B------:R-:W-:-:S07]  /*6950*/  PRMT R99, R99, 0x5410, R9 ;  /* 0x0000541063637816 */ /* 0x000fce0000000009 */
.L_x_1660:
[----:B------:R-:W-:Y:S05]  /*6960*/  BSYNC.RECONVERGENT B2 ;  /* 0x0000000000027941 */ /* 0x000fea0003800200 */
.L_x_1643:
[----:B0-----:R-:W0:Y:S08]  /*6970*/  @P2 LDC.64 R124, c[0x0][0x478] ;  /* 0x00011e00ff7c2b82 */ /* 0x001e300000000a00 */
[----:B------:R-:W2:Y:S01]  /*6980*/  @P1 LDC.64 R8, c[0x0][0x468] ;  /* 0x00011a00ff081b82 */ /* 0x000ea20000000a00 */
[----:B0-----:R-:W-:-:S05]  /*6990*/  @P2 IMAD.WIDE.U32 R124, R10, 0x10, R124 ;  /* 0x000000100a7c2825 */ /* 0x001fca00078e007c */
[----:B------:R3:W-:Y:S01]  /*69a0*/  @P2 STG.E.128 desc[UR6][R124.64], R100 ;  /* 0x000000647c002986 */ /* 0x0007e2000c101d06 */
[----:B--2---:R-:W-:-:S05]  /*69b0*/  @P1 IMAD.WIDE.U32 R8, R129, 0x10, R8 ;  /* 0x0000001081081825 */ /* 0x004fca00078e0008 */
[----:B------:R3:W-:Y:S02]  /*69c0*/  @P1 STG.E.128 desc[UR6][R8.64], R96 ;  /* 0x0000006008001986 */ /* 0x0007e4000c101d06 */
.L_x_1640:
[----:B------:R-:W-:Y:S05]  /*69d0*/  BSYNC.RECONVERGENT B1 ;  /* 0x0000000000017941 */ /* 0x000fea0003800200 */
.L_x_1639:
[----:B---3--:R-:W2:Y:S02]  /*69e0*/  LDC.64 R8, c[0x0][0x380] ;  /* 0x0000e000ff087b82 */ /* 0x008ea40000000a00 */
[----:B--2---:R-:W-:-:S04]  /*69f0*/  LEA R5, R8, R5, 0x2 ;  /* 0x0000000508057211 */ /* 0x004fc800078e10ff */
[----:B------:R-:W-:-:S13]  /*6a00*/  ISETP.GE.AND P0, PT, R5, R9, PT ;  /* 0x000000090500720c */ /* 0x000fda0003f06270 */
[----:B------:R-:W-:Y:S05]  /*6a10*/  @!P0 BRA `(.L_x_1704) ;  /* 0xffffff9800d88947 */ /* 0x000fea000383ffff */
.L_x_1564:
[----:B------:R-:W-:Y:S05]  /*6a20*/  BSYNC B0 ;  /* 0x0000000000007941 */ /* 0x000fea0003800000 */
.L_x_1563:
[----:B------:R-:W2:Y:S01]  /*6a30*/  S2R R7, SR_TID.X ;  /* 0x0000000000077919 */ /* 0x000ea20000002100 */
[----:B------:R-:W-:Y:S01]  /*6a40*/  MOV R2, 0x400 ;  /* 0x0000040000027802 */ /* 0x000fe20000000f00 */
[----:B------:R-:W-:Y:S01]  /*6a50*/  IMAD R6, R0, UR5, RZ ;  /* 0x0000000500067c24 */ /* 0x000fe2000f8e02ff */
[----:B------:R-:W-:Y:S05]  /*6a60*/  WARPSYNC.ALL ;  /* 0x0000000000007948 */ /* 0x000fea0003800000 */
[----:B------:R-:W3:Y:S01]  /*6a70*/  S2R R5, SR_CgaCtaId ;  /* 0x0000000000057919 */ /* 0x000ee20000008800 */
[----:B------:R-:W4:Y:S01]  /*6a80*/  LDCU.128 UR16, c[0x0][0x440] ;  /* 0x00008800ff1077ac */ /* 0x000f220008000c00 */
[----:B------:R-:W-:Y:S01]  /*6a90*/  BSSY.RECONVERGENT B0, `(.L_x_1705) ;  /* 0x0000095000007945 */ /* 0x000fe20003800200 */
[----:B------:R-:W0:Y:S01]  /*6aa0*/  LDCU.64 UR14, c[0x0][0x460] ;  /* 0x00008c00ff0e77ac */ /* 0x000e220008000a00 */
[----:B--2---:R-:W-:-:S02]  /*6ab0*/  SHF.R.U32.HI R9, RZ, 0x5, R7 ;  /* 0x00000005ff097819 */ /* 0x004fc40000011607 */
[----:B------:R-:W-:Y:S02]  /*6ac0*/  LOP3.LUT R3, R7, 0x7f, RZ, 0x3c, !PT ;  /* 0x0000007f07037812 */ /* 0x000fe400078e3cff */
[----:B------:R-:W-:Y:S02]  /*6ad0*/  IADD3 R19, P4, PT, R6, R7, RZ ;  /* 0x0000000706137210 */ /* 0x000fe40007f9e0ff */
[----:B------:R-:W-:Y:S02]  /*6ae0*/  IADD3 R3, PT, PT, R3, R0, RZ ;  /* 0x0000000003037210 */ /* 0x000fe40007ffe0ff */
[----:B---3--:R-:W-:Y:S02]  /*6af0*/  LEA R2, R5, R2, 0x18 ;  /* 0x0000000205027211 */ /* 0x008fe400078ec0ff */
        /* <DEDUP_REMOVED lines=8> */
[----:B------:R3:W-:Y:S01]  /*6b80*/  STS.128 [R2+0x10], R48 ;  /* 0x0000103002007388 */ /* 0x0007e20000000c00 */
[----:B-----5:R-:W-:-:S03]  /*6b90*/  IADD3.X R72, PT, PT, RZ, RZ, RZ, P4, !PT ;  /* 0x000000ffff487210 */ /* 0x020fc600027fe4ff */
[----:B------:R-:W-:Y:S01]  /*6ba0*/  STS.128 [R2+0x400], R44 ;  /* 0x0004002c02007388 */ /* 0x000fe20000000c00 */
[----:B------:R-:W-:-:S03]  /*6bb0*/  SHF.L.U64.HI R72, R19, 0x2, R72 ;  /* 0x0000000213487819 */ /* 0x000fc60000010248 */
[----:B------:R-:W-:Y:S01]  /*6bc0*/  STS.128 [R2+0x410], R40 ;  /* 0x0004102802007388 */ /* 0x000fe20000000c00 */
[----:B------:R-:W-:Y:S01]  /*6bd0*/  BAR.SYNC.DEFER_BLOCKING 0x0 ;  /* 0x0000000000007b1d */ /* 0x000fe20000010000 */
[----:B--2---:R-:W-:-:S04]  /*6be0*/  SHF.L.U32 R55, R19, 0x2, RZ ;  /* 0x0000000213377819 */ /* 0x004fc800000006ff */
[C---:B----4-:R-:W-:Y:S02]  /*6bf0*/  IADD3 R53, P4, PT, R55.reuse, UR18, RZ ;  /* 0x0000001237357c10 */ /* 0x050fe4000ff9e0ff */
[----:B---3--:R-:W-:Y:S02]  /*6c00*/  IADD3 R51, P5, PT, R55, UR16, RZ ;  /* 0x0000001037337c10 */ /* 0x008fe4000ffbe0ff */
[C---:B------:R-:W-:Y:S02]  /*6c10*/  IADD3.X R54, PT, PT, R72.reuse, UR19, RZ, P4, !PT ;  /* 0x0000001348367c10 */ /* 0x040fe4000a7fe4ff */
[----:B------:R-:W-:Y:S01]  /*6c20*/  IADD3.X R52, PT, PT, R72, UR17, RZ, P5, !PT ;  /* 0x0000001148347c10 */ /* 0x000fe2000affe4ff */
[----:B------:R-:W2:Y:S04]  /*6c30*/  LDS R3, [R0] ;  /* 0x0000000000037984 */ /* 0x000ea80000000800 */
[----:B------:R-:W3:Y:S04]  /*6c40*/  LDS R8, [R0+0x800] ;  /* 0x0008000000087984 */ /* 0x000ee80000000800 */
[----:B------:R-:W4:Y:S04]  /*6c50*/  LDS R4, [R0+0x200] ;  /* 0x0002000000047984 */ /* 0x000f280000000800 */
[----:B------:R-:W1:Y:S04]  /*6c60*/  LDS R7, [R0+0xa00] ;  /* 0x000a000000077984 */ /* 0x000e680000000800 */
[----:B------:R-:W0:Y:S04]  /*6c70*/  LDS R5, [R0+0x400] ;  /* 0x0004000000057984 */ /* 0x000e280000000800 */
[----:B------:R-:W0:Y:S04]  /*6c80*/  LDS R10, [R0+0xc00] ;  /* 0x000c0000000a7984 */ /* 0x000e280000000800 */
[----:B------:R-:W0:Y:S04]  /*6c90*/  LDS R6, [R0+0x600] ;  /* 0x0006000000067984 */ /* 0x000e280000000800 */
[----:B------:R-:W0:Y:S04]  /*6ca0*/  LDS R9, [R0+0xe00] ;  /* 0x000e000000097984 */ /* 0x000e280000000800 */
[----:B------:R-:W0:Y:S04]  /*6cb0*/  LDS R12, [R0+0x1000] ;  /* 0x00100000000c7984 */ /* 0x000e280000000800 */
[----:B------:R-:W0:Y:S04]  /*6cc0*/  LDS R11, [R0+0x1200] ;  /* 0x00120000000b7984 */ /* 0x000e280000000800 */
[----:B------:R-:W0:Y:S01]  /*6cd0*/  LDS R14, [R0+0x1400] ;  /* 0x00140000000e7984 */ /* 0x000e220000000800 */
[----:B--2---:R-:W-:-:S03]  /*6ce0*/  FADD.FTZ R3, RZ, R3 ;  /* 0x00000003ff037221 */ /* 0x004fc60000010000 */
[----:B------:R-:W2:Y:S01]  /*6cf0*/  LDS R13, [R0+0x1600] ;  /* 0x00160000000d7984 */ /* 0x000ea20000000800 */
[----:B---3--:R-:W-:-:S03]  /*6d00*/  FADD.FTZ R3, R3, R8 ;  /* 0x0000000803037221 */ /* 0x008fc60000010000 */
[----:B------:R-:W3:Y:S01]  /*6d10*/  LDS R16, [R0+0x1800] ;  /* 0x0018000000107984 */ /* 0x000ee20000000800 */
[----:B----4-:R-:W-:-:S03]  /*6d20*/  FADD.FTZ R4, RZ, R4 ;  /* 0x00000004ff047221 */ /* 0x010fc60000010000 */
[----:B------:R-:W4:Y:S01]  /*6d30*/  LDS R15, [R0+0x1a00] ;  /* 0x001a0000000f7984 */ /* 0x000f220000000800 */
[----:B-1----:R-:W-:-:S03]  /*6d40*/  FADD.FTZ R4, R4, R7 ;  /* 0x0000000704047221 */ /* 0x002fc60000010000 */
[----:B------:R-:W1:Y:S01]  /*6d50*/  LDS R18, [R0+0x1c00] ;  /* 0x001c000000127984 */ /* 0x000e620000000800 */
        /* <DEDUP_REMOVED lines=15> */
[----:B-1----:R-:W-:-:S03]  /*6e50*/  FADD.FTZ R11, R5, R18 ;  /* 0x00000012050b7221 */ /* 0x002fc60000010000 */
        /* <DEDUP_REMOVED lines=57> */
[----:B------:R-:W2:Y:S01]  /*71f0*/  LDS R13, [R0+0x1a00] ;  /* 0x001a0000000d7984 */ /* 0x000ea20000000800 */
[----:B---3--:R-:W-:-:S03]  /*7200*/  FADD.FTZ R10, RZ, R10 ;  /* 0x0000000aff0a7221 */ /* 0x008fc60000010000 */
[----:B------:R-:W3:Y:S01]  /*7210*/  LDS R23, [R0+0x1c00] ;  /* 0x001c000000177984 */ /* 0x000ee20000000800 */
[----:B----4-:R-:W-:-:S03]  /*7220*/  FADD.FTZ R2, R2, R25 ;  /* 0x0000001902027221 */ /* 0x010fc60000010000 */
[----:B------:R4:W2:Y:S01]  /*7230*/  LDS R39, [R0+0x1e00] ;  /* 0x001e000000277984 */ /* 0x0008a20000000800 */
[----:B------:R-:W-:Y:S01]  /*7240*/  FADD.FTZ R7, R7, R12 ;  /* 0x0000000c07077221 */ /* 0x000fe20000010000 */
[----:B------:R-:W-:Y:S01]  /*7250*/  FADD.FTZ R8, R8, R27 ;  /* 0x0000001b08087221 */ /* 0x000fe20000010000 */
[----:B----4-:R-:W-:Y:S01]  /*7260*/  IADD3 R0, P4, PT, R55, UR14, RZ ;  /* 0x0000000e37007c10 */ /* 0x010fe2000ff9e0ff */
[----:B------:R-:W-:Y:S01]  /*7270*/  FADD.FTZ R10, R10, R29 ;  /* 0x0000001d0a0a7221 */ /* 0x000fe20000010000 */
[----:B------:R-:W-:Y:S02]  /*7280*/  FADD.FTZ R2, R2, R31 ;  /* 0x0000001f02027221 */ /* 0x000fe40000010000 */
[----:B------:R-:W-:Y:S01]  /*7290*/  IADD3.X R25, PT, PT, R72, UR15, RZ, P4, !PT ;  /* 0x0000000f48197c10 */ /* 0x000fe2000a7fe4ff */
[----:B------:R-:W-:Y:S01]  /*72a0*/  FADD.FTZ R24, R7, R24 ;  /* 0x0000001807187221 */ /* 0x000fe20000010000 */
[----:B------:R-:W-:Y:S01]  /*72b0*/  FADD.FTZ R8, R8, R33 ;  /* 0x0000002108087221 */ /* 0x000fe20000010000 */
[----:B0-----:R-:W-:Y:S01]  /*72c0*/  FADD.FTZ R10, R10, R35 ;  /* 0x000000230a0a7221 */ /* 0x001fe20000010000 */
[----:B-1----:R-:W-:Y:S01]  /*72d0*/  FADD.FTZ R37, R2, R37 ;  /* 0x0000002502257221 */ /* 0x002fe20000010000 */
[----:B------:R-:W-:Y:S06]  /*72e0*/  @!P3 BRA `(.L_x_1706) ;  /* 0x00000000003cb947 */ /* 0x000fec0003800000 */
[----:B------:R-:W-:Y:S02]  /*72f0*/  MOV R2, R53 ;  /* 0x0000003500027202 */ /* 0x000fe40000000f00 */
        /* <DEDUP_REMOVED lines=14> */
.L_x_1706:
[----:B------:R-:W-:Y:S05]  /*73e0*/  BSYNC.RECONVERGENT B0 ;  /* 0x0000000000007941 */ /* 0x000fea0003800200 */
.L_x_1705:
        /* <DEDUP_REMOVED lines=18> */
.L_x_1708:
[----:B------:R-:W-:Y:S05]  /*7510*/  BSYNC.RECONVERGENT B0 ;  /* 0x0000000000007941 */ /* 0x000fea0003800200 */
.L_x_1707:
[----:B------:R-:W-:Y:S01]  /*7520*/  BSSY.RECONVERGENT B0, `(.L_x_1709) ;  /* 0x0000012000007945 */ /* 0x000fe20003800200 */
[----:B---3--:R-:W-:-:S03]  /*7530*/  FADD.FTZ R23, R8, R23 ;  /* 0x0000001708177221 */ /* 0x008fc60000010000 */
        /* <DEDUP_REMOVED lines=16> */
.L_x_1710:
[----:B------:R-:W-:Y:S05]  /*7640*/  BSYNC.RECONVERGENT B0 ;  /* 0x0000000000007941 */ /* 0x000fea0003800200 */
.L_x_1709:
[----:B------:R-:W-:Y:S01]  /*7650*/  FADD.FTZ R39, R10, R39 ;  /* 0x000000270a277221 */ /* 0x000fe20000010000 */
        /* <DEDUP_REMOVED lines=11> */
.L_x_1573:
[----:B------:R-:W-:Y:S01]  /*7710*/  HFMA2 R143, -RZ, RZ, 0, 5.9604644775390625e-08 ;  /* 0x00000001ff8f7431 */ /* 0x000fe200000001ff */
[----:B------:R-:W-:Y:S01]  /*7720*/  BSSY B1, `(.L_x_1711) ;  /* 0x0000007000017945 */ /* 0x000fe20003800000 */
[----:B------:R-:W-:Y:S02]  /*7730*/  MOV R142, R137 ;  /* 0x00000089008e7202 */ /* 0x000fe40000000f00 */
[----:B------:R-:W-:Y:S02]  /*7740*/  MOV R144, 0x1f ;  /* 0x0000001f00907802 */ /* 0x000fe40000000f00 */
[----:B------:R-:W-:-:S07]  /*7750*/  MOV R139, 0xffffffff ;  /* 0xffffffff008b7802 */ /* 0x000fce0000000f00 */
[----:B01---5:R-:W-:Y:S05]  /*7760*/  WARPSYNC.COLLECTIVE R139, `(.L_x_1712) ;  /* 0x000000008b087348 */ /* 0x023fea0003c00000 */
[----:B------:R2:W3:Y:S02]  /*7770*/  SHFL.BFLY P0, R141, R142, R143, R144 ;  /* 0x0c00008f8e8d7389 */ /* 0x0004e40000000090 */
[----:B0123-5:R-:W-:Y:S05]  /*7780*/  ENDCOLLECTIVE ;  /* 0x000000000000791b */ /* 0x02ffea0003800000 */
.L_x_1712:
[----:B------:R-:W-:Y:S05]  /*7790*/  BSYNC B1 ;  /* 0x0000000000017941 */ /* 0x000fea0003800000 */
.L_x_1711:
        /* <DEDUP_REMOVED lines=8> */
.L_x_1713:
[----:B------:R-:W-:Y:S01]  /*7820*/  FADD.FTZ R124, R124, R137 ;  /* 0x000000897c7c7221 */ /* 0x000fe20000010000 */
[----:B------:R-:W-:-:S04]  /*7830*/  HFMA2 R143, -RZ, RZ, 0, 1.1920928955078125e-07 ;  /* 0x00000002ff8f7431 */ /* 0x000fc800000001ff */
[----:B------:R-:W-:Y:S02]  /*7840*/  MOV R142, R124 ;  /* 0x0000007c008e7202 */ /* 0x000fe40000000f00 */
[----:B------:R-:W-:-:S07]  /*7850*/  MOV R125, R141 ;  /* 0x0000008d007d7202 */ /* 0x000fce0000000f00 */
[----:B------:R-:W-:Y:S05]  /*7860*/  WARPSYNC.COLLECTIVE R139, `(.L_x_1714) ;  /* 0x000000008b087348 */ /* 0x000fea0003c00000 */
[----:B------:R0:W1:Y:S02]  /*7870*/  SHFL.BFLY P0, R141, R142, R143, R144 ;  /* 0x0c00008f8e8d7389 */ /* 0x0000640000000090 */
[----:B01----:R-:W-:Y:S05]  /*7880*/  ENDCOLLECTIVE ;  /* 0x000000000000791b */ /* 0x003fea0003800000 */
.L_x_1714:
[----:B------:R-:W-:-:S05]  /*7890*/  FADD.FTZ R125, R125, R140 ;  /* 0x0000008c7d7d7221 */ /* 0x000fca0000010000 */
[----:B------:R-:W-:Y:S02]  /*78a0*/  MOV R142, R125 ;  /* 0x0000007d008e7202 */ /* 0x000fe40000000f00 */
[----:B------:R-:W-:-:S07]  /*78b0*/  MOV R127, R141 ;  /* 0x0000008d007f7202 */ /* 0x000fce0000000f00 */
[----:B------:R-:W-:Y:S05]  /*78c0*/  WARPSYNC.COLLECTIVE R139, `(.L_x_1715) ;  /* 0x000000008b087348 */ /* 0x000fea0003c00000 */
[----:B------:R0:W1:Y:S02]  /*78d0*/  SHFL.BFLY P0, R141, R142, R143, R144 ;  /* 0x0c00008f8e8d7389 */ /* 0x0000640000000090 */
[----:B01----:R-:W-:Y:S05]  /*78e0*/  ENDCOLLECTIVE ;  /* 0x000000000000791b */ /* 0x003fea0003800000 */
.L_x_1715:
[----:B------:R-:W-:Y:S01]  /*78f0*/  FADD.FTZ R127, R124, R127 ;  /* 0x0000007f7c7f7221 */ /* 0x000fe20000010000 */
[----:B------:R-:W-:-:S04]  /*7900*/  HFMA2 R143, -RZ, RZ, 0, 2.384185791015625e-07 ;  /* 0x00000004ff8f7431 */ /* 0x000fc800000001ff */
[----:B------:R-:W-:Y:S02]  /*7910*/  MOV R142, R127 ;  /* 0x0000007f008e7202 */ /* 0x000fe40000000f00 */
[----:B------:R-:W-:-:S07]  /*7920*/  MOV R126, R141 ;  /* 0x0000008d007e7202 */ /* 0x000fce0000000f00 */
[----:B------:R-:W-:Y:S05]  /*7930*/  WARPSYNC.COLLECTIVE R139, `(.L_x_1716) ;  /* 0x000000008b087348 */ /* 0x000fea0003c00000 */
[----:B------:R0:W1:Y:S02]  /*7940*/  SHFL.BFLY P0, R141, R142, R143, R144 ;  /* 0x0c00008f8e8d7389 */ /* 0x0000640000000090 */
[----:B01----:R-:W-:Y:S05]  /*7950*/  ENDCOLLECTIVE ;  /* 0x000000000000791b */ /* 0x003fea0003800000 */
.L_x_1716:
[----:B------:R-:W-:-:S05]  /*7960*/  FADD.FTZ R126, R125, R126 ;  /* 0x0000007e7d7e7221 */ /* 0x000fca0000010000 */
[----:B------:R-:W-:Y:S02]  /*7970*/  MOV R142, R126 ;  /* 0x0000007e008e7202 */ /* 0x000fe40000000f00 */
[----:B------:R-:W-:-:S07]  /*7980*/  MOV R128, R141 ;  /* 0x0000008d00807202 */ /* 0x000fce0000000f00 */
[----:B------:R-:W-:Y:S05]  /*7990*/  WARPSYNC.COLLECTIVE R139, `(.L_x_1717) ;  /* 0x000000008b087348 */ /* 0x000fea0003c00000 */
[----:B------:R0:W1:Y:S02]  /*79a0*/  SHFL.BFLY P0, R141, R142, R143, R144 ;  /* 0x0c00008f8e8d7389 */ /* 0x0000640000000090 */
[----:B01----:R-:W-:Y:S05]  /*79b0*/  ENDCOLLECTIVE ;  /* 0x000000000000791b */ /* 0x003fea0003800000 */
.L_x_1717:
[----:B------:R-:W-:Y:S01]  /*79c0*/  FADD.FTZ R128, R127, R128 ;  /* 0x000000807f807221 */ /* 0x000fe20000010000 */
[----:B------:R-:W-:-:S04]  /*79d0*/  HFMA2 R143, -RZ, RZ, 0, 4.76837158203125e-07 ;  /* 0x00000008ff8f7431 */ /* 0x000fc800000001ff */
[----:B------:R-:W-:Y:S02]  /*79e0*/  MOV R142, R128 ;  /* 0x00000080008e7202 */ /* 0x000fe40000000f00 */
[----:B------:R-:W-:-:S07]  /*79f0*/  MOV R129, R141 ;  /* 0x0000008d00817202 */ /* 0x000fce0000000f00 */
[----:B------:R-:W-:Y:S05]  /*7a00*/  WARPSYNC.COLLECTIVE R139, `(.L_x_1718) ;  /* 0x000000008b087348 */ /* 0x000fea0003c00000 */
[----:B------:R0:W1:Y:S02]  /*7a10*/  SHFL.BFLY P0, R141, R142, R143, R144 ;  /* 0x0c00008f8e8d7389 */ /* 0x0000640000000090 */
[----:B01----:R-:W-:Y:S05]  /*7a20*/  ENDCOLLECTIVE ;  /* 0x000000000000791b */ /* 0x003fea0003800000 */
.L_x_1718:
[----:B------:R-:W-:-:S05]  /*7a30*/  FADD.FTZ R129, R126, R129 ;  /* 0x000000817e817221 */ /* 0x000fca0000010000 */
[----:B------:R-:W-:Y:S02]  /*7a40*/  MOV R142, R129 ;  /* 0x00000081008e7202 */ /* 0x000fe40000000f00 */
[----:B------:R-:W-:-:S07]  /*7a50*/  MOV R131, R141 ;  /* 0x0000008d00837202 */ /* 0x000fce0000000f00 */
[----:B------:R-:W-:Y:S05]  /*7a60*/  WARPSYNC.COLLECTIVE R139, `(.L_x_1719) ;  /* 0x000000008b087348 */ /* 0x000fea0003c00000 */
[----:B------:R0:W1:Y:S02]  /*7a70*/  SHFL.BFLY P0, R141, R142, R143, R144 ;  /* 0x0c00008f8e8d7389 */ /* 0x0000640000000090 */
[----:B01----:R-:W-:Y:S05]  /*7a80*/  ENDCOLLECTIVE ;  /* 0x000000000000791b */ /* 0x003fea0003800000 */
.L_x_1719:
[----:B------:R-:W-:Y:S01]  /*7a90*/  FADD.FTZ R131, R128, R131 ;  /* 0x0000008380837221 */ /* 0x000fe20000010000 */
[----:B------:R-:W-:-:S04]  /*7aa0*/  HFMA2 R143, -RZ, RZ, 0, 9.5367431640625e-07 ;  /* 0x00000010ff8f7431 */ /* 0x000fc800000001ff */
[----:B------:R-:W-:Y:S02]  /*7ab0*/  MOV R142, R131 ;  /* 0x00000083008e7202 */ /* 0x000fe40000000f00 */
[----:B------:R-:W-:-:S07]  /*7ac0*/  MOV R130, R141 ;  /* 0x0000008d00827202 */ /* 0x000fce0000000f00 */
[----:B------:R-:W-:Y:S05]  /*7ad0*/  WARPSYNC.COLLECTIVE R139, `(.L_x_1720) ;  /* 0x000000008b087348 */ /* 0x000fea0003c00000 */
[----:B------:R0:W1:Y:S02]  /*7ae0*/  SHFL.BFLY P0, R141, R142, R143, R144 ;  /* 0x0c00008f8e8d7389 */ /* 0x0000640000000090 */
[----:B01----:R-:W-:Y:S05]  /*7af0*/  ENDCOLLECTIVE ;  /* 0x000000000000791b */ /* 0x003fea0003800000 */
.L_x_1720:
[----:B------:R-:W-:-:S05]  /*7b00*/  FADD.FTZ R130, R129, R130 ;  /* 0x0000008281827221 */ /* 0x000fca0000010000 */
[----:B------:R-:W-:Y:S02]  /*7b10*/  MOV R142, R130 ;  /* 0x00000082008e7202 */ /* 0x000fe40000000f00 */
[----:B------:R-:W-:-:S07]  /*7b20*/  MOV R124, R141 ;  /* 0x0000008d007c7202 */ /* 0x000fce0000000f00 */
[----:B------:R-:W-:Y:S05]  /*7b30*/  WARPSYNC.COLLECTIVE R139, `(.L_x_1721) ;  /* 0x000000008b087348 */ /* 0x000fea0003c00000 */
[----:B------:R0:W1:Y:S02]  /*7b40*/  SHFL.BFLY P0, R141, R142, R143, R144 ;  /* 0x0c00008f8e8d7389 */ /* 0x0000640000000090 */
[----:B01----:R-:W-:Y:S05]  /*7b50*/  ENDCOLLECTIVE ;  /* 0x000000000000791b */ /* 0x003fea0003800000 */
.L_x_1721:
[----:B------:R-:W-:Y:S01]  /*7b60*/  MOV R125, R141 ;  /* 0x0000008d007d7202 */ /* 0x000fe20000000f00 */
[----:B------:R-:W-:Y:S06]  /*7b70*/  BRA `(.L_x_1722) ;  /* 0xffffff9c00487947 */ /* 0x000fec000383ffff */
.L_x_1723:
        /* <DEDUP_REMOVED lines=16> */
.L_x_11185:


//--------------------- .text._ZN10layer_norm22ln_bwd_finalize_kernelINS_22Kernel_traits_finalizeILj512E6__halfS2_S2_S2_fjLb1ELj1024ELj4ENS_18Kernel_traits_baseILj512ES2_S2_S2_S2_fjLj1024EEEEELb1ELb1EEEvNS_9BwdParamsE --------------------------
	.section	.text._ZN10layer_norm22ln_bwd_finalize_kernelINS_22Kernel_traits_finalizeILj512E6__halfS2_S2_S2_fjLb1ELj1024ELj4ENS_18Kernel_traits_baseILj512ES2_S2_S2_S2_fjLj1024EEEEELb1ELb1EEEvNS_9BwdParamsE,"ax",@progbits
	.align	128
        .global         _ZN10layer_norm22ln_bwd_finalize_kernelINS_22Kernel_traits_finalizeILj512E6__halfS2_S2_S2_fjLb1ELj1024ELj4ENS_18Kernel_traits_baseILj512ES2_S2_S2_S2_fjLj1024EEEEELb1ELb1EEEvNS_9BwdParamsE
        .type           _ZN10layer_norm22ln_bwd_finalize_kernelINS_22Kernel_traits_finalizeILj512E6__halfS2_S2_S2_fjLb1ELj1024ELj4ENS_18Kernel_traits_baseILj512ES2_S2_S2_S2_fjLj1024EEEEELb1ELb1EEEvNS_9BwdParamsE,@function
        .size           _ZN10layer_norm22ln_bwd_finalize_kernelINS_22Kernel_traits_finalizeILj512E6__halfS2_S2_S2_fjLb1ELj1024ELj4ENS_18Kernel_traits_baseILj512ES2_S2_S2_S2_fjLj1024EEEEELb1ELb1EEEvNS_9BwdParamsE,(.L_x_11186 - _ZN10layer_norm22ln_bwd_finalize_kernelINS_22Kernel_traits_finalizeILj512E6__halfS2_S2_S2_fjLb1ELj1024ELj4ENS_18Kernel_traits_baseILj512ES2_S2_S2_S2_fjLj1024EEEEELb1ELb1EEEvNS_9BwdParamsE)
        .other          _ZN10layer_norm22ln_bwd_finalize_kernelINS_22Kernel_traits_finalizeILj512E6__halfS2_S2_S2_fjLb1ELj1024ELj4ENS_18Kernel_traits_baseILj512ES2_S2_S2_S2_fjLj1024EEEEELb1ELb1EEEvNS_9BwdParamsE,@"STO_CUDA_ENTRY STV_DEFAULT"
_ZN10layer_norm22ln_bwd_finalize_kernelINS_22Kernel_traits_finalizeILj512E6__halfS2_S2_S2_fjLb1ELj1024ELj4ENS_18Kernel_traits_baseILj512ES2_S2_S2_S2_fjLj1024EEEEELb1ELb1EEEvNS_9BwdParamsE:
.text._ZN10layer_norm22ln_bwd_finalize_kernelINS_22Kernel_traits_finalizeILj512E6__halfS2_S2_S2_fjLb1ELj1024ELj4ENS_18Kernel_traits_baseILj512ES2_S2_S2_S2_fjLj1024EEEEELb1ELb1EEEvNS_9BwdParamsE:
        /* <DEDUP_REMOVED lines=56> */
.L_x_1728:
        /* <DEDUP_REMOVED lines=87> */
.L_x_1727:
[----:B------:R-:W-:Y:S05]  /*08f0*/  BSYNC.RECONVERGENT B1 ;  /* 0x0000000000017941 */ /* 0x000fea0003800200 */
.L_x_1726:
        /* <DEDUP_REMOVED lines=51> */
.L_x_1730:
[----:B------:R-:W-:Y:S05]  /*0c30*/  BSYNC.RECONVERGENT B1 ;  /* 0x0000000000017941 */ /* 0x000fea0003800200 */
.L_x_1729:
        /* <DEDUP_REMOVED lines=30> */
.L_x_1732:
[----:B------:R-:W-:Y:S05]  /*0e20*/  BSYNC.RECONVERGENT B1 ;  /* 0x0000000000017941 */ /* 0x000fea0003800200 */
.L_x_1731:
        /* <DEDUP_REMOVED lines=15> */
.L_x_1725:
[----:B------:R-:W-:Y:S05]  /*0f20*/  BSYNC.RECONVERGENT B0 ;  /* 0x0000000000007941 */ /* 0x000fea0003800200 */
.L_x_1724:
        /* <DEDUP_REMOVED lines=68> */
[----:B-1----:R-:W-:Y:S02]  /*1370*/  F2FP.F16.F32.PACK_AB R13, R13, R12 ;  /* 0x0000000c0d0d723e */ /* 0x002fe400000000ff */
[----:B--2---:R-:W-:-:S03]  /*1380*/  F2FP.F16.F32.PACK_AB R15, R15, R14 ;  /* 0x0000000e0f0f723e */ /* 0x004fc600000000ff */
[----:B------:R-:W-:Y:S01]  /*1390*/  STG.E desc[UR6][R4.64], R13 ;  /* 0x0000000d04007986 */ /* 0x000fe2000c101906 */
[----:B----4-:R-:W-:-:S03]  /*13a0*/  F2FP.F16.F32.PACK_AB R17, R17, R16 ;  /* 0x000000101111723e */ /* 0x010fc600000000ff */
[----:B------:R-:W-:Y:S04]  /*13b0*/  STG.E desc[UR6][R6.64], R15 ;  /* 0x0000000f06007986 */ /* 0x000fe8000c101906 */
[----:B------:R-:W-:Y:S01]  /*13c0*/  STG.E desc[UR6][R2.64], R17 ;  /* 0x0000001102007986 */ /* 0x000fe2000c101906 */
[----:B------:R-:W-:Y:S05]  /*13d0*/  EXIT ;  /* 0x000000000000794d */ /* 0x000fea0003800000 */
.L_x_1733:
        /* <DEDUP_REMOVED lines=10> */
.L_x_11186:


//--------------------- .text._ZN10layer_norm13ln_bwd_kernelINS_13Kernel_traitsI6__halfS2_S2_S2_fjLj512ELj1ELj4ELj1ELj16ENS_18Kernel_traits_baseILj512ES2_S2_S2_S2_fjLj128EEEEELb1ELb1ELb1ELb1EEEvNS_9BwdParamsE --------------------------
	.section	.text._ZN10layer_norm13ln_bwd_kernelINS_13Kernel_traitsI6__halfS2_S2_S2_fjLj512ELj1ELj4ELj1ELj16ENS_18Kernel_traits_baseILj512ES2_S2_S2_S2_fjLj128EEEEELb1ELb1ELb1ELb1EEEvNS_9BwdParamsE,"ax",@progbits
	.align	128
        .global         _ZN10layer_norm13ln_bwd_kernelINS_13Kernel_traitsI6__halfS2_S2_S2_fjLj512ELj1ELj4ELj1ELj16ENS_18Kernel_traits_baseILj512ES2_S2_S2_S2_fjLj128EEEEELb1ELb1ELb1ELb1EEEvNS_9BwdParamsE
        .type           _ZN10layer_norm13ln_bwd_kernelINS_13Kernel_traitsI6__halfS2_S2_S2_fjLj512ELj1ELj4ELj1ELj16ENS_18Kernel_traits_baseILj512ES2_S2_S2_S2_fjLj128EEEEELb1ELb1ELb1ELb1EEEvNS_9BwdParamsE,@function
        .size           _ZN10layer_norm13ln_bwd_kernelINS_13Kernel_traitsI6__halfS2_S2_S2_fjLj512ELj1ELj4ELj1ELj16ENS_18Kernel_traits_baseILj512ES2_S2_S2_S2_fjLj128EEEEELb1ELb1ELb1ELb1EEEvNS_9BwdParamsE,(.L_x_11187 - _ZN10layer_norm13ln_bwd_kernelINS_13Kernel_traitsI6__halfS2_S2_S2_fjLj512ELj1ELj4ELj1ELj16ENS_18Kernel_traits_baseILj512ES2_S2_S2_S2_fjLj128EEEEELb1ELb1ELb1ELb1EEEvNS_9BwdParamsE)
        .other          _ZN10layer_norm13ln_bwd_kernelINS_13Kernel_traitsI6__halfS2_S2_S2_fjLj512ELj1ELj4ELj1ELj16ENS_18Kernel_traits_baseILj512ES2_S2_S2_S2_fjLj128EEEEELb1ELb1ELb1ELb1EEEvNS_9BwdParamsE,@"STO_CUDA_ENTRY STV_DEFAULT"
_ZN10layer_norm13ln_bwd_kernelINS_13Kernel_traitsI6__halfS2_S2_S2_fjLj512ELj1ELj4ELj1ELj16ENS_18Kernel_traits_baseILj512ES2_S2_S2_S2_fjLj128EEEEELb1ELb1ELb1ELb1EEEvNS_9BwdParamsE:
.text._ZN10layer_norm13ln_bwd_kernelINS_13Kernel_traitsI6__halfS2_S2_S2_fjLj512ELj1ELj4ELj1ELj16ENS_18Kernel_traits_baseILj512ES2_S2_S2_S2_fjLj128EEEEELb1ELb1ELb1ELb1EEEvNS_9BwdParamsE:
        /* <DEDUP_REMOVED lines=51> */
.L_x_1864:
[----:B------:R-:W1:Y:S08]  /*0330*/  LDC.64 R86, c[0x0][0x3f8] ;  /* 0x0000fe00ff567b82 */ /* 0x000e700000000a00 */
[----:B------:R-:W2:Y:S08]  /*0340*/  LDC.64 R102, c[0x0][0x3c8] ;  /* 0x0000f200ff667b82 */ /* 0x000eb00000000a00 */
[----:B------:R-:W3:Y:S01]  /*0350*/  LDC.64 R84, c[0x0][0x3f0] ;  /* 0x0000fc00ff547b82 */ /* 0x000ee20000000a00 */
[----:B-1----:R-:W-:-:S05]  /*0360*/  IMAD.WIDE R86, R100, 0x4, R86 ;  /* 0x0000000464567825 */ /* 0x002fca00078e0256 */
[----:B------:R-:W4:Y:S01]  /*0370*/  LDG.E R101, desc[UR6][R86.64] ;  /* 0x0000000656657981 */ /* 0x000f22000c1e1900 */
[----:B--2---:R-:W-:-:S06]  /*0380*/  IMAD.WIDE R102, R100, 0x4, R102 ;  /* 0x0000000464667825 */ /* 0x004fcc00078e0266 */
[----:B-----5:R1:W5:Y:S01]  /*0390*/  LDG.E R102, desc[UR6][R102.64] ;  /* 0x0000000666667981 */ /* 0x020362000c1e1900 */
[----:B---3--:R-:W-:Y:S02]  /*03a0*/  IMAD.WIDE R88, R100, 0x4, R84 ;  /* 0x0000000464587825 */ /* 0x008fe400078e0254 */
[----:B------:R-:W2:Y:S03]  /*03b0*/  LDC.64 R84, c[0x0][0x3c0] ;  /* 0x0000f000ff547b82 */ /* 0x000ea60000000a00 */
[----:B------:R1:W5:Y:S01]  /*03c0*/  LDG.E R135, desc[UR6][R88.64] ;  /* 0x0000000658877981 */ /* 0x000362000c1e1900 */
[----:B------:R-:W-:Y:S01]  /*03d0*/  BSSY.RECONVERGENT B1, `(.L_x_1736) ;  /* 0x00000f7000017945 */ /* 0x000fe20003800200 */
[----:B----4-:R-:W-:-:S13]  /*03e0*/  ISETP.GE.AND P2, PT, R101, 0x1, PT ;  /* 0x000000016500780c */ /* 0x010fda0003f46270 */
[----:B012---:R-:W-:Y:S05]  /*03f0*/  @!P2 BRA `(.L_x_1737) ;  /* 0x0000000c0044a947 */ /* 0x007fea0003800000 */
        /* <DEDUP_REMOVED lines=10> */
[----:B------:R-:W-:Y:S02]  /*04a0*/  IADD3 R119, PT, PT, R105, 0x20, RZ ;  /* 0x0000002069777810 */ /* 0x000fe40007ffe0ff */
[----:B------:R-:W-:Y:S01]  /*04b0*/  LEA.HI.SX32 R87, R87, R0, 0x1d ;  /* 0x0000000057577211 */ /* 0x000fe200078feaff */
[----:B------:R-:W-:-:S04]  /*04c0*/  IMAD.WIDE R84, R100, 0x4, R84 ;  /* 0x0000000464547825 */ /* 0x000fc800078e0254 */
[--C-:B-1----:R-:W-:Y:S01]  /*04d0*/  IMAD.WIDE.U32 R112, R105, 0x10, R92.reuse ;  /* 0x0000001069707825 */ /* 0x102fe200078e005c */
[----:B------:R-:W-:Y:S01]  /*04e0*/  IADD3 R3, PT, PT, R87, 0x20, RZ ;  /* 0x0000002057037810 */ /* 0x000fe20007ffe0ff */
[----:B------:R1:W3:Y:S02]  /*04f0*/  LDG.E R125, desc[UR6][R84.64] ;  /* 0x00000006547d7981 */ /* 0x0002e4000c1e1900 */
[----:B------:R-:W-:Y:S02]  /*0500*/  IMAD.WIDE.U32 R92, R119, 0x10, R92 ;  /* 0x00000010775c7825 */ /* 0x000fe400078e005c */
[----:B------:R-:W4:Y:S02]  /*0510*/  LDG.E.128 R112, desc[UR6][R112.64] ;  /* 0x0000000670707981 */ /* 0x000f24000c1e1d00 */
[--C-:B--2---:R-:W-:Y:S02]  /*0520*/  IMAD.WIDE.U32 R108, R87, 0x10, R88.reuse ;  /* 0x00000010576c7825 */ /* 0x104fe400078e0058 */
[----:B------:R-:W2:Y:S02]  /*0530*/  LDG.E.128 R92, desc[UR6][R92.64] ;  /* 0x000000065c5c7981 */ /* 0x000ea4000c1e1d00 */
[----:B------:R-:W-:Y:S01]  /*0540*/  IMAD.WIDE.U32 R88, R3, 0x10, R88 ;  /* 0x0000001003587825 */ /* 0x000fe200078e0058 */
[C---:B-----5:R-:W-:Y:S01]  /*0550*/  ISETP.GE.AND P1, PT, R135.reuse, 0x1, PT ;  /* 0x000000018700780c */ /* 0x060fe20003f26270 */
[----:B------:R-:W2:Y:S01]  /*0560*/  LDG.E.128 R108, desc[UR6][R108.64] ;  /* 0x000000066c6c7981 */ /* 0x000ea2000c1e1d00 */
[----:B-1----:R-:W1:Y:S03]  /*0570*/  LDC.64 R84, c[0x0][0x3b0] ;  /* 0x0000ec00ff547b82 */ /* 0x002e660000000a00 */
[----:B------:R-:W2:Y:S08]  /*0580*/  LDG.E.128 R88, desc[UR6][R88.64] ;  /* 0x0000000658587981 */ /* 0x000eb0000c1e1d00 */
[----:B------:R-:W-:-:S05]  /*0590*/  @P1 IADD3 R3, PT, PT, R135, -0x1, RZ ;  /* 0xffffffff87031810 */ /* 0x000fca0007ffe0ff */
[----:B------:R-:W-:-:S05]  /*05a0*/  @P1 IMAD R3, R3, UR9, RZ ;  /* 0x0000000903031c24 */ /* 0x000fca000f8e02ff */
[----:B------:R-:W-:-:S04]  /*05b0*/  @P1 SHF.R.S32.HI R86, RZ, 0x1f, R3 ;  /* 0x0000001fff561819 */ /* 0x000fc80000011403 */
[----:B------:R-:W-:Y:S02]  /*05c0*/  @P1 LEA.HI R3, R86, R3, RZ, 0x3 ;  /* 0x0000000356031211 */ /* 0x000fe400078f18ff */
[----:B------:R-:W-:Y:S02]  /*05d0*/  MOV R87, RZ ;  /* 0x000000ff00577202 */ /* 0x000fe40000000f00 */
[----:B------:R-:W-:-:S04]  /*05e0*/  @P1 LEA.HI.SX32 R87, R3, R0, 0x1d ;  /* 0x0000000003571211 */ /* 0x000fc800078feaff */
[C---:B------:R-:W-:Y:S01]  /*05f0*/  IADD3 R3, PT, PT, R87.reuse, 0x20, RZ ;  /* 0x0000002057037810 */ /* 0x040fe20007ffe0ff */
[----:B-1----:R-:W-:-:S04]  /*0600*/  IMAD.WIDE.U32 R86, R87, 0x8, R84 ;  /* 0x0000000857567825 */ /* 0x002fc800078e0054 */
[----:B------:R-:W-:Y:S02]  /*0610*/  IMAD.WIDE.U32 R84, R3, 0x8, R84 ;  /* 0x0000000803547825 */ /* 0x000fe400078e0054 */
[----:B------:R-:W5:Y:S04]  /*0620*/  LDG.E.64 R86, desc[UR6][R86.64] ;  /* 0x0000000656567981 */ /* 0x000f68000c1e1b00 */
[----:B------:R-:W5:Y:S01]  /*0630*/  LDG.E.64 R84, desc[UR6][R84.64] ;  /* 0x0000000654547981 */ /* 0x000f62000c1e1b00 */
[----:B------:R-:W-:Y:S02]  /*0640*/  MOV R104, UR20 ;  /* 0x0000001400687c02 */ /* 0x000fe40008000f00 */
[----:B------:R-:W-:Y:S02]  /*0650*/  MOV R103, UR21 ;  /* 0x0000001500677c02 */ /* 0x000fe40008000f00 */
[----:B------:R-:W-:-:S04]  /*0660*/  ISETP.NE.U32.AND P0, PT, R104, RZ, PT ;  /* 0x000000ff6800720c */ /* 0x000fc80003f05070 */
[----:B------:R-:W-:-:S13]  /*0670*/  ISETP.NE.AND.EX P0, PT, R103, RZ, PT, P0 ;  /* 0x000000ff6700720c */ /* 0x000fda0003f05300 */
[----:B------:R-:W1:Y:S08]  /*0680*/  @P0 LDC.64 R106, c[0x0][0x438] ;  /* 0x00010e00ff6a0b82 */ /* 0x000e700000000a00 */
[----:B------:R-:W0:Y:S01]  /*0690*/  @P0 LDC.64 R116, c[0x0][0x438] ;  /* 0x00010e00ff740b82 */ /* 0x000e220000000a00 */
[----:B-1----:R-:W-:-:S05]  /*06a0*/  @P0 IMAD.WIDE.U32 R106, R105, 0x10, R106 ;  /* 0x00000010696a0825 */ /* 0x002fca00078e006a */
[----:B0-----:R-:W5:Y:S01]  /*06b0*/  @P0 LDG.E.128 R64, desc[UR6][R106.64] ;  /* 0x000000066a400981 */ /* 0x001f62000c1e1d00 */
[----:B------:R-:W-:-:S05]  /*06c0*/  @P0 IMAD.WIDE.U32 R116, R119, 0x10, R116 ;  /* 0x0000001077740825 */ /* 0x000fca00078e0074 */
[----:B------:R0:W5:Y:S01]  /*06d0*/  @P0 LDG.E.128 R68, desc[UR6][R116.64] ;  /* 0x0000000674440981 */ /* 0x000162000c1e1d00 */
[----:B------:R-:W-:Y:S01]  /*06e0*/  ISETP.NE.AND P0, PT, R2, RZ, PT ;  /* 0x000000ff0200720c */ /* 0x000fe20003f05270 */
[----:B------:R-:W-:-:S03]  /*06f0*/  HADD2.F32 R134, -RZ, R99.H0_H0 ;  /* 0x20000063ff867230 */ /* 0x000fc60000004100 */
[----:B---3--:R-:W-:Y:S01]  /*0700*/  FSEL R126, R125, RZ, !P0 ;  /* 0x000000ff7d7e7208 */ /* 0x008fe20004000000 */
[--C-:B----4-:R-:W-:Y:S02]  /*0710*/  HADD2.F32 R119, -RZ, R113.reuse.H0_H0 ;  /* 0x20000071ff777230 */ /* 0x110fe40000004100 */
[----:B------:R-:W-:Y:S02]  /*0720*/  HADD2.F32 R120, -RZ, R113.H1_H1 ;  /* 0x30000071ff787230 */ /* 0x000fe40000004100 */
[----:B------:R-:W-:Y:S02]  /*0730*/  HADD2.F32 R3, -RZ, R112.H0_H0 ;  /* 0x20000070ff037230 */ /* 0x000fe40000004100 */
[----:B------:R-:W-:Y:S02]  /*0740*/  HADD2.F32 R121, -RZ, R114.H0_H0 ;  /* 0x20000072ff797230 */ /* 0x000fe40000004100 */
[--C-:B--2---:R-:W-:Y:S02]  /*0750*/  HADD2.F32 R105, -RZ, R108.reuse.H0_H0 ;  /* 0x2000006cff697230 */ /* 0x104fe40000004100 */
[----:B0-----:R-:W-:-:S02]  /*0760*/  HADD2.F32 R116, -RZ, R108.H1_H1 ;  /* 0x3000006cff747230 */ /* 0x001fc40000004100 */
[--C-:B------:R-:W-:Y:S02]  /*0770*/  HADD2.F32 R113, -RZ, R110.reuse.H0_H0 ;  /* 0x2000006eff717230 */ /* 0x100fe40000004100 */
[----:B------:R-:W-:Y:S02]  /*0780*/  HADD2.F32 R118, -RZ, R110.H1_H1 ;  /* 0x3000006eff767230 */ /* 0x000fe40000004100 */
[----:B------:R-:W-:Y:S02]  /*0790*/  HADD2.F32 R123, -RZ, R114.H1_H1 ;  /* 0x30000072ff7b7230 */ /* 0x000fe40000004100 */
[----:B------:R-:W-:Y:S02]  /*07a0*/  HADD2.F32 R108, -RZ, R92.H0_H0 ;  /* 0x2000005cff6c7230 */ /* 0x000fe40000004100 */
[--C-:B------:R-:W-:Y:S02]  /*07b0*/  HADD2.F32 R110, -RZ, R93.reuse.H0_H0 ;  /* 0x2000005dff6e7230 */ /* 0x100fe40000004100 */
[----:B------:R-:W-:-:S02]  /*07c0*/  HADD2.F32 R125, -RZ, R93.H1_H1 ;  /* 0x3000005dff7d7230 */ /* 0x000fc40000004100 */
[----:B------:R-:W-:Y:S02]  /*07d0*/  HADD2.F32 R127, -RZ, R94.H0_H0 ;  /* 0x2000005eff7f7230 */ /* 0x000fe40000004100 */
[----:B------:R-:W-:Y:S02]  /*07e0*/  HADD2.F32 R112, -RZ, R112.H1_H1 ;  /* 0x30000070ff707230 */ /* 0x000fe40000004100 */
[--C-:B------:R-:W-:Y:S02]  /*07f0*/  HADD2.F32 R124, -RZ, R115.reuse.H0_H0 ;  /* 0x20000073ff7c7230 */ /* 0x100fe40000004100 */
[----:B------:R-:W-:Y:S02]  /*0800*/  HADD2.F32 R106, -RZ, R115.H1_H1 ;  /* 0x30000073ff6a7230 */ /* 0x000fe40000004100 */
[----:B------:R-:W-:Y:S02]  /*0810*/  HADD2.F32 R92, -RZ, R92.H1_H1 ;  /* 0x3000005cff5c7230 */ /* 0x000fe40000004100 */
[----:B------:R-:W-:-:S02]  /*0820*/  HADD2.F32 R94, -RZ, R94.H1_H1 ;  /* 0x3000005eff5e7230 */ /* 0x000fc40000004100 */
[--C-:B------:R-:W-:Y:S02]  /*0830*/  HADD2.F32 R131, -RZ, R95.reuse.H0_H0 ;  /* 0x2000005fff837230 */ /* 0x100fe40000004100 */
[----:B------:R-:W-:Y:S02]  /*0840*/  HADD2.F32 R93, -RZ, R95.H1_H1 ;  /* 0x3000005fff5d7230 */ /* 0x000fe40000004100 */
[C---:B------:R-:W-:Y:S01]  /*0850*/  FADD.FTZ R3, -R126.reuse, R3 ;  /* 0x000000037e037221 */ /* 0x040fe20000010100 */
[--C-:B------:R-:W-:Y:S02]  /*0860*/  HADD2.F32 R115, -RZ, R109.reuse.H0_H0 ;  /* 0x2000006dff737230 */ /* 0x100fe40000004100 */
[C---:B------:R-:W-:Y:S01]  /*0870*/  FADD.FTZ R137, -R126.reuse, R121 ;  /* 0x000000797e897221 */ /* 0x040fe20000010100 */
[----:B------:R-:W-:Y:S02]  /*0880*/  HADD2.F32 R114, -RZ, R109.H1_H1 ;  /* 0x3000006dff727230 */ /* 0x000fe40000004100 */
[----:B------:R-:W-:Y:S01]  /*0890*/  FADD.FTZ R109, -R126, R119 ;  /* 0x000000777e6d7221 */ /* 0x000fe20000010100 */
[----:B------:R-:W-:-:S02]  /*08a0*/  HADD2.F32 R117, -RZ, R111.H0_H0 ;  /* 0x2000006fff757230 */ /* 0x000fc40000004100 */
[C---:B------:R-:W-:Y:S01]  /*08b0*/  FADD.FTZ R139, -R126.reuse, R123 ;  /* 0x0000007b7e8b7221 */ /* 0x040fe20000010100 */
        /* <DEDUP_REMOVED lines=17> */
[----:B------:R-:W-:Y:S01]  /*09d0*/  FMUL.FTZ R3, R102, R3 ;  /* 0x0000000366037220 */ /* 0x000fe20000410000 */
[----:B------:R-:W-:Y:S02]  /*09e0*/  HADD2.F32 R106, -RZ, R12.H0_H0 ;  /* 0x2000000cff6a7230 */ /* 0x000fe40000004100 */
[--C-:B------:R-:W-:Y:S02]  /*09f0*/  HADD2.F32 R89, -RZ, R91.reuse.H0_H0 ;  /* 0x2000005bff597230 */ /* 0x100fe40000004100 */
[----:B------:R-:W-:-:S02]  /*0a00*/  HADD2.F32 R88, -RZ, R91.H1_H1 ;  /* 0x3000005bff587230 */ /* 0x000fc40000004100 */
[----:B------:R-:W-:Y:S02]  /*0a10*/  HADD2.F32 R91, -RZ, R12.H1_H1 ;  /* 0x3000000cff5b7230 */ /* 0x000fe40000004100 */
[C---:B------:R-:W-:Y:S01]  /*0a20*/  FMUL.FTZ R108, R102.reuse, R107 ;  /* 0x0000006b666c7220 */ /* 0x040fe20000410000 */
[----:B------:R-:W-:Y:S01]  /*0a30*/  FMUL.FTZ R107, R102, R109 ;  /* 0x0000006d666b7220 */ /* 0x000fe20000410000 */
[-C--:B------:R-:W-:Y:S01]  /*0a40*/  FMUL.FTZ R106, R106, R105.reuse ;  /* 0x000000696a6a7220 */ /* 0x080fe20000410000 */
[----:B------:R-:W-:Y:S01]  /*0a50*/  FADD.FTZ R60, R60, R105 ;  /* 0x000000693c3c7221 */ /* 0x000fe20000010000 */
[----:B------:R-:W-:Y:S01]  /*0a60*/  FFMA.FTZ R16, R3, R105, R16 ;  /* 0x0000006903107223 */ /* 0x000fe20000010010 */
[----:B------:R-:W-:Y:S02]  /*0a70*/  HADD2.F32 R109, -RZ, R13.H1_H1 ;  /* 0x3000000dff6d7230 */ /* 0x000fe40000004100 */
[----:B------:R-:W-:Y:S01]  /*0a80*/  FMUL.FTZ R105, R91, R116 ;  /* 0x000000745b697220 */ /* 0x000fe20000410000 */
[----:B------:R-:W-:Y:S01]  /*0a90*/  FMUL.FTZ R112, R102, R111 ;  /* 0x0000006f66707220 */ /* 0x000fe20000410000 */
[----:B------:R-:W-:-:S02]  /*0aa0*/  HADD2.F32 R94, -RZ, R14.H0_H0 ;  /* 0x2000000eff5e7230 */ /* 0x000fc40000004100 */
[----:B------:R-:W-:Y:S01]  /*0ab0*/  FMUL.FTZ R111, R102, R137 ;  /* 0x00000089666f7220 */ /* 0x000fe20000410000 */
[----:B------:R-:W-:Y:S02]  /*0ac0*/  HADD2.F32 R110, -RZ, R13.H0_H0 ;  /* 0x2000000dff6e7230 */ /* 0x000fe40000004100 */
[----:B------:R-:W-:Y:S02]  /*0ad0*/  HADD2.F32 R91, -RZ, R14.H1_H1 ;  /* 0x3000000eff5b7230 */ /* 0x000fe40000004100 */
        /* <DEDUP_REMOVED lines=11> */
[----:B------:R-:W-:Y:S01]  /*0b90*/  FMUL.FTZ R116, R102, R139 ;  /* 0x0000008b66747220 */ /* 0x000fe20000410000 */
[----:B------:R-:W-:-:S02]  /*0ba0*/  HADD2.F32 R94, -RZ, R15.H0_H0 ;  /* 0x2000000fff5e7230 */ /* 0x000fc40000004100 */
[-C--:B------:R-:W-:Y:S01]  /*0bb0*/  FMUL.FTZ R113, R91, R118.reuse ;  /* 0x000000765b717220 */ /* 0x080fe20000410000 */
[----:B------:R-:W-:Y:S01]  /*0bc0*/  FMUL.FTZ R115, R102, R141 ;  /* 0x0000008d66737220 */ /* 0x000fe20000410000 */
[----:B------:R-:W-:Y:S02]  /*0bd0*/  HADD2.F32 R91, -RZ, R15.H1_H1 ;  /* 0x3000000fff5b7230 */ /* 0x000fe40000004100 */
[----:B------:R-:W-:Y:S01]  /*0be0*/  FADD.FTZ R57, R57, R118 ;  /* 0x0000007639397221 */ /* 0x000fe20000010000 */
[----:B------:R-:W-:Y:S01]  /*0bf0*/  FFMA.FTZ R21, R116, R118, R21 ;  /* 0x0000007674157223 */ /* 0x000fe20000010015 */
[-C--:B------:R-:W-:Y:S01]  /*0c00*/  FMUL.FTZ R118, R94, R117.reuse ;  /* 0x000000755e767220 */ /* 0x080fe20000410000 */
[----:B------:R-:W-:Y:S01]  /*0c10*/  FADD.FTZ R58, R58, R117 ;  /* 0x000000753a3a7221 */ /* 0x000fe20000010000 */
[----:B------:R-:W-:Y:S01]  /*0c20*/  FFMA.FTZ R22, R115, R117, R22 ;  /* 0x0000007573167223 */ /* 0x000fe20000010016 */
[----:B------:R-:W-:Y:S01]  /*0c30*/  FMUL.FTZ R120, R102, R143 ;  /* 0x0000008f66787220 */ /* 0x000fe20000410000 */
[----:B------:R-:W-:Y:S01]  /*0c40*/  FMUL.FTZ R117, R91, R122 ;  /* 0x0000007a5b757220 */ /* 0x000fe20000410000 */
[----:B------:R-:W-:-:S02]  /*0c50*/  HADD2.F32 R91, -RZ, R96.H1_H1 ;  /* 0x30000060ff5b7230 */ /* 0x000fc40000004100 */
[----:B------:R-:W-:Y:S01]  /*0c60*/  FADD.FTZ R59, R59, R122 ;  /* 0x0000007a3b3b7221 */ /* 0x000fe20000010000 */
[----:B------:R-:W-:Y:S01]  /*0c70*/  FFMA.FTZ R23, R120, R122, R23 ;  /* 0x0000007a78177223 */ /* 0x000fe20000010017 */
[----:B------:R-:W-:Y:S01]  /*0c80*/  FMUL.FTZ R122, R102, R121 ;  /* 0x00000079667a7220 */ /* 0x000fe20000410000 */
[----:B------:R-:W-:Y:S01]  /*0c90*/  FADD.FTZ R94, RZ, R106 ;  /* 0x0000006aff5e7221 */ /* 0x000fe20000010000 */
[----:B------:R-:W-:Y:S01]  /*0ca0*/  FMUL.FTZ R121, R91, R126 ;  /* 0x0000007e5b797220 */ /* 0x000fe20000410000 */
[----:B------:R-:W-:Y:S01]  /*0cb0*/  FFMA.FTZ R91, R3, R106, RZ ;  /* 0x0000006a035b7223 */ /* 0x000fe200000100ff */
[----:B------:R-:W-:Y:S01]  /*0cc0*/  FADD.FTZ R53, R53, R126 ;  /* 0x0000007e35357221 */ /* 0x000fe20000010000 */
        /* <DEDUP_REMOVED lines=24> */
[----:B------:R-:W-:Y:S01]  /*0e50*/  FMUL.FTZ R119, R102, R119 ;  /* 0x0000007766777220 */ /* 0x000fe20000410000 */
[----:B------:R-:W-:Y:S01]  /*0e60*/  FMUL.FTZ R124, R124, R145 ;  /* 0x000000917c7c7220 */ /* 0x000fe20000410000 */
[----:B------:R-:W-:Y:S01]  /*0e70*/  FADD.FTZ R133, R94, R117 ;  /* 0x000000755e857221 */ /* 0x000fe20000010000 */
[----:B------:R-:W-:Y:S01]  /*0e80*/  FFMA.FTZ R94, R120, R117, R91 ;  /* 0x00000075785e7223 */ /* 0x000fe2000001005b */
[----:B------:R-:W-:Y:S02]  /*0e90*/  HADD2.F32 R129, -RZ, R90.H0_H0 ;  /* 0x2000005aff817230 */ /* 0x000fe40000004100 */
[----:B------:R-:W-:Y:S01]  /*0ea0*/  FADD.FTZ R92, R133, R124 ;  /* 0x0000007c855c7221 */ /* 0x000fe20000010000 */
[----:B------:R-:W-:Y:S02]  /*0eb0*/  HADD2.F32 R130, -RZ, R98.H0_H0 ;  /* 0x20000062ff827230 */ /* 0x000fe40000004100 */
[----:B------:R-:W-:Y:S01]  /*0ec0*/  FFMA.FTZ R91, R119, R124, R94 ;  /* 0x0000007c775b7223 */ /* 0x000fe2000001005e */
[----:B------:R-:W-:-:S02]  /*0ed0*/  HADD2.F32 R90, -RZ, R90.H1_H1 ;  /* 0x3000005aff5a7230 */ /* 0x000fc40000004100 */
        /* <DEDUP_REMOVED lines=15> */
[----:B------:R-:W-:Y:S02]  /*0fd0*/  FMUL.FTZ R131, R102, R131 ;  /* 0x0000008366837220 */ /* 0x000fe40000410000 */
        /* <DEDUP_REMOVED lines=19> */
.L_x_1737:
        /* <DEDUP_REMOVED lines=22> */
[----:B------:R1:W5:Y:S03]  /*1270*/  LDG.E.64 R86, desc[UR6][R92.64] ;  /* 0x000000065c567981 */ /* 0x000366000c1e1b00 */
[C---:B------:R-:W-:Y:S01]  /*1280*/  @P0 IADD3 R95, PT, PT, R91.reuse, 0x20, RZ ;  /* 0x000000205b5f0810 */ /* 0x040fe20007ffe0ff */
[----:B------:R-:W3:Y:S01]  /*1290*/  LDG.E.64 R88, desc[UR6][R88.64] ;  /* 0x0000000658587981 */ /* 0x000ee2000c1e1b00 */
[----:B--2---:R-:W-:-:S04]  /*12a0*/  @P0 IMAD.WIDE.U32 R90, R91, 0x10, R84 ;  /* 0x000000105b5a0825 */ /* 0x004fc800078e0054 */
[----:B------:R-:W-:Y:S01]  /*12b0*/  @P0 IMAD.WIDE.U32 R94, R95, 0x10, R84 ;  /* 0x000000105f5e0825 */ /* 0x000fe200078e0054 */
[----:B0-----:R0:W5:Y:S04]  /*12c0*/  @P0 LDG.E.128 R64, desc[UR6][R90.64] ;  /* 0x000000065a400981 */ /* 0x001168000c1e1d00 */
[----:B------:R0:W5:Y:S01]  /*12d0*/  @P0 LDG.E.128 R68, desc[UR6][R94.64] ;  /* 0x000000065e440981 */ /* 0x000162000c1e1d00 */
[----:B-1----:R-:W-:Y:S01]  /*12e0*/  HFMA2 R92, -RZ, RZ, 0, 0 ;  /* 0x00000000ff5c7431 */ /* 0x002fe200000001ff */
[-C--:B---3--:R-:W-:Y:S02]  /*12f0*/  @!P0 MOV R84, R88.reuse ;  /* 0x0000005800548202 */ /* 0x088fe40000000f00 */
[----:B------:R-:W-:Y:S02]  /*1300*/  @!P0 MOV R85, R89 ;  /* 0x0000005900558202 */ /* 0x000fe40000000f00 */
[----:B------:R-:W-:-:S02]  /*1310*/  @P0 MOV R84, R88 ;  /* 0x0000005800540202 */ /* 0x000fc40000000f00 */
[----:B------:R-:W-:Y:S02]  /*1320*/  @P0 MOV R85, R89 ;  /* 0x0000005900550202 */ /* 0x000fe40000000f00 */
[----:B0-----:R-:W-:-:S07]  /*1330*/  MOV R88, RZ ;  /* 0x000000ff00587202 */ /* 0x001fce0000000f00 */
.L_x_1738:
[----:B------:R-:W-:Y:S05]  /*1340*/  BSYNC.RECONVERGENT B1 ;  /* 0x0000000000017941 */ /* 0x000fea0003800200 */
.L_x_1736:
        /* <DEDUP_REMOVED lines=20> */
.L_x_1876:
[----:B------:R-:W3:Y:S01]  /*1490*/  @P1 LDC.64 R88, c[0x0][0x390] ;  /* 0x0000e400ff581b82 */ /* 0x000ee20000000a00 */
[----:B------:R-:W-:Y:S01]  /*14a0*/  @P1 IADD3 R135, PT, PT, R135, -0x1, RZ ;  /* 0xffffffff87871810 */ /* 0x000fe20007ffe0ff */
[----:B------:R-:W-:-:S04]  /*14b0*/  HFMA2 R93, -RZ, RZ, 0, 0 ;  /* 0x00000000ff5d7431 */ /* 0x000fc800000001ff */
[----:B------:R-:W-:-:S05]  /*14c0*/  @P1 IMAD R135, R135, UR9, RZ ;  /* 0x0000000987871c24 */ /* 0x000fca000f8e02ff */
[----:B------:R-:W-:-:S04]  /*14d0*/  @P1 SHF.R.S32.HI R90, RZ, 0x1f, R135 ;  /* 0x0000001fff5a1819 */ /* 0x000fc80000011487 */
[----:B------:R-:W-:-:S04]  /*14e0*/  @P1 LEA.HI R135, R90, R135, RZ, 0x3 ;  /* 0x000000875a871211 */ /* 0x000fc800078f18ff */
[----:B------:R-:W-:-:S05]  /*14f0*/  @P1 LEA.HI.SX32 R93, R135, R0, 0x1d ;  /* 0x00000000875d1211 */ /* 0x000fca00078feaff */
[----:B---3--:R-:W-:-:S05]  /*1500*/  @P1 IMAD.WIDE.U32 R88, R93, 0x10, R88 ;  /* 0x000000105d581825 */ /* 0x008fca00078e0058 */
[----:B------:R3:W5:Y:S01]  /*1510*/  @P1 LDG.E.128 R72, desc[UR6][R88.64] ;  /* 0x0000000658481981 */ /* 0x000762000c1e1d00 */
[----:B------:R-:W-:Y:S01]  /*1520*/  ISETP.NE.U32.AND P0, PT, R104, RZ, PT ;  /* 0x000000ff6800720c */ /* 0x000fe20003f05070 */
[----:B------:R-:W-:Y:S02]  /*1530*/  IMAD R94, R100, UR9, RZ ;  /* 0x00000009645e7c24 */ /* 0x000fe4000f8e02ff */
[----:B-1----:R-:W-:Y:S01]  /*1540*/  FADD.FTZ R95, R137, R138 ;  /* 0x0000008a895f7221 */ /* 0x002fe20000010000 */
[----:B--2---:R-:W-:Y:S01]  /*1550*/  FADD.FTZ R90, R92, R91 ;  /* 0x0000005b5c5a7221 */ /* 0x004fe20000010000 */
        /* <DEDUP_REMOVED lines=9> */
[----:B---3--:R-:W-:Y:S05]  /*15f0*/  @P0 BRA `(.L_x_1741) ;  /* 0x0000001000f40947 */ /* 0x008fea0003800000 */
        /* <DEDUP_REMOVED lines=8> */
[----:B-----5:R-:W-:Y:S01]  /*1680*/  LOP3.LUT P2, RZ, R86, 0xff, RZ, 0xc0, !PT ;  /* 0x000000ff56ff7812 */ /* 0x020fe2000784c0ff */
[----:B0-----:R-:W-:Y:S01]  /*1690*/  HFMA2 R92, -RZ, RZ, 0, 0 ;  /* 0x00000000ff5c7431 */ /* 0x001fe200000001ff */
[----:B------:R-:W-:Y:S01]  /*16a0*/  ISETP.GT.AND P0, PT, R101, RZ, PT ;  /* 0x000000ff6500720c */ /* 0x000fe20003f04270 */
[----:B------:R-:W-:Y:S01]  /*16b0*/  FADD.FTZ R89, R106, -R89 ;  /* 0x800000596a597221 */ /* 0x000fe20000010000 */
[----:B------:R-:W-:-:S03]  /*16c0*/  MOV R135, RZ ;  /* 0x000000ff00877202 */ /* 0x000fc60000000f00 */
[----:B------:R-:W-:-:S05]  /*16d0*/  FMUL.FTZ R89, R102, R89 ;  /* 0x0000005966597220 */ /* 0x000fca0000410000 */
[----:B------:R-:W-:Y:S01]  /*16e0*/  FSEL R89, R89, RZ, P0 ;  /* 0x000000ff59597208 */ /* 0x000fe20000000000 */
[----:B------:R-:W-:Y:S02]  /*16f0*/  @P2 HADD2.F32 R94, -RZ, R4.H0_H0 ;  /* 0x20000004ff5e2230 */ /* 0x000fe40000004100 */
        /* <DEDUP_REMOVED lines=8> */
.L_x_1744:
[----:B------:R-:W-:Y:S05]  /*1780*/  BSYNC.RECONVERGENT B2 ;  /* 0x0000000000027941 */ /* 0x000fea0003800200 */
.L_x_1743:
        /* <DEDUP_REMOVED lines=10> */
[----:B------:R-:W-:-:S04]  /*1830*/  @P0 HADD2.F32 R94, -RZ, R4.H1_H1 ;  /* 0x30000004ff5e0230 */ /* 0x000fc80000004100 */
[----:B------:R-:W-:-:S04]  /*1840*/  FMUL.FTZ R89, R89, UR13 ;  /* 0x0000000d59597c20 */ /* 0x000fc80008410000 */
[----:B------:R-:W-:Y:S01]  /*1850*/  FMUL.FTZ R135, R89, UR12 ;  /* 0x0000000c59877c20 */ /* 0x000fe20008410000 */
[----:B------:R-:W-:-:S03]  /*1860*/  @P0 HADD2.F32 R89, -RZ, R72.H1_H1 ;  /* 0x30000048ff590230 */ /* 0x000fc60000004100 */
[C---:B------:R-:W-:Y:S02]  /*1870*/  @P0 FMUL.FTZ R92, R135.reuse, R94 ;  /* 0x0000005e875c0220 */ /* 0x040fe40000410000 */
[----:B------:R-:W-:-:S03]  /*1880*/  @P0 FMUL.FTZ R88, R135, R89 ;  /* 0x0000005987580220 */ /* 0x000fc60000410000 */
[----:B------:R-:W-:Y:S01]  /*1890*/  F2FP.F16.F32.PACK_AB R92, RZ, R92 ;  /* 0x0000005cff5c723e */ /* 0x000fe200000000ff */
[----:B------:R-:W-:-:S03]  /*18a0*/  FADD.FTZ R45, R45, R88 ;  /* 0x000000582d2d7221 */ /* 0x000fc60000010000 */
[----:B------:R-:W-:-:S07]  /*18b0*/  PRMT R76, R76, 0x5410, R92 ;  /* 0x000054104c4c7816 */ /* 0x000fce000000005c */
.L_x_1746:
[----:B------:R-:W-:Y:S05]  /*18c0*/  BSYNC.RECONVERGENT B2 ;  /* 0x0000000000027941 */ /* 0x000fea0003800200 */
.L_x_1745:
        /* <DEDUP_REMOVED lines=19> */
.L_x_1748:
[----:B------:R-:W-:Y:S05]  /*1a00*/  BSYNC.RECONVERGENT B2 ;  /* 0x0000000000027941 */ /* 0x000fea0003800200 */
.L_x_1747:
        /* <DEDUP_REMOVED lines=19> */
.L_x_1750:
[----:B------:R-:W-:Y:S05]  /*1b40*/  BSYNC.RECONVERGENT B2 ;  /* 0x0000000000027941 */ /* 0x000fea0003800200 */
.L_x_1749:
        /* <DEDUP_REMOVED lines=19> */
.L_x_1752:
[----:B------:R-:W-:Y:S05]  /*1c80*/  BSYNC.RECONVERGENT B2 ;  /* 0x0000000000027941 */ /* 0x000fea0003800200 */
.L_x_1751:
        /* <DEDUP_REMOVED lines=19> */
.L_x_1754:
[----:B------:R-:W-:Y:S05]  /*1dc0*/  BSYNC.RECONVERGENT B2 ;  /* 0x0000000000027941 */ /* 0x000fea0003800200 */
.L_x_1753:
        /* <DEDUP_REMOVED lines=19> */
.L_x_1756:
[----:B------:R-:W-:Y:S05]  /*1f00*/  BSYNC.RECONVERGENT B2 ;  /* 0x0000000000027941 */ /* 0x000fea0003800200 */
.L_x_1755:
        /* <DEDUP_REMOVED lines=11> */
[----:B0-----:R-:W-:Y:S02]  /*1fc0*/  @P0 HADD2.F32 R92, -RZ, R7.H1_H1 ;  /* 0x30000007ff5c0230 */ /* 0x001fe40000004100 */
[----:B------:R-:W-:Y:S02]  /*1fd0*/  @P0 HADD2.F32 R87, -RZ, R75.H1_H1 ;  /* 0x3000004bff570230 */ /* 0x000fe40000004100 */
[----:B------:R-:W-:-:S04]  /*1fe0*/  FMUL.FTZ R89, R89, UR12 ;  /* 0x0000000c59597c20 */ /* 0x000fc80008410000 */
[C---:B------:R-:W-:Y:S01]  /*1ff0*/  @P0 FMUL.FTZ R88, R89.reuse, R92 ;  /* 0x0000005c59580220 */ /* 0x040fe20000410000 */
[----:B------:R-:W-:-:S04]  /*2000*/  @P0 FMUL.FTZ R86, R89, R87 ;  /* 0x0000005759560220 */ /* 0x000fc80000410000 */
[----:B------:R-:W-:Y:S01]  /*2010*/  F2FP.F16.F32.PACK_AB R88, RZ, R88 ;  /* 0x00000058ff58723e */ /* 0x000fe200000000ff */
[----:B------:R-:W-:-:S03]  /*2020*/  FADD.FTZ R43, R43, R86 ;  /* 0x000000562b2b7221 */ /* 0x000fc60000010000 */
[----:B------:R-:W-:Y:S01]  /*2030*/  PRMT R79, R79, 0x5410, R88 ;  /* 0x000054104f4f7816 */ /* 0x000fe20000000058 */
[----:B------:R-:W-:Y:S06]  /*2040*/  BRA `(.L_x_1757) ;  /* 0x0000001c00447947 */ /* 0x000fec0003800000 */
.L_x_1742:
        /* <DEDUP_REMOVED lines=17> */
[----:B------:R-:W-:Y:S02]  /*2160*/  @P2 HADD2.F32 R94, -RZ, R4.H0_H0 ;  /* 0x20000004ff5e2230 */ /* 0x000fe40000004100 */
[----:B0-----:R-:W-:-:S03]  /*2170*/  @P2 HADD2.F32 R92, -RZ, R72.H0_H0 ;  /* 0x20000048ff5c2230 */ /* 0x001fc60000004100 */
[-C--:B------:R-:W-:Y:S02]  /*2180*/  @P2 FMUL.FTZ R82, R94, R81.reuse ;  /* 0x000000515e522220 */ /* 0x080fe40000410000 */
[----:B------:R-:W-:-:S03]  /*2190*/  @P2 FMUL.FTZ R83, R92, R81 ;  /* 0x000000515c532220 */ /* 0x000fc60000410000 */
[----:B------:R-:W-:Y:S01]  /*21a0*/  F2FP.F16.F32.PACK_AB R82, RZ, R82 ;  /* 0x00000052ff52723e */ /* 0x000fe200000000ff */
[----:B------:R-:W-:-:S03]  /*21b0*/  FADD.FTZ R44, R44, R83 ;  /* 0x000000532c2c7221 */ /* 0x000fc60000010000 */
[----:B------:R-:W-:-:S07]  /*21c0*/  PRMT R76, R82, 0x7610, R76 ;  /* 0x00007610524c7816 */ /* 0x000fce000000004c */
.L_x_1759:
[----:B------:R-:W-:Y:S05]  /*21d0*/  BSYNC.RECONVERGENT B2 ;  /* 0x0000000000027941 */ /* 0x000fea0003800200 */
.L_x_1758:
[----:B------:R-:W-:Y:S04]  /*21e0*/  BSSY.RECONVERGENT B2, `(.L_x_1760) ;  /* 0x000000d000027945 */ /* 0x000fe80003800200 */
[----:B------:R-:W-:Y:S05]  /*21f0*/  @!P1 BRA `(.L_x_1761) ;  /* 0x00000000002c9947 */ /* 0x000fea0003800000 */
[----:B-----5:R-:W-:Y:S01]  /*2200*/  LOP3.LUT P2, RZ, R86, 0xff00, RZ, 0xc0, !PT ;  /* 0x0000ff0056ff7812 */ /* 0x020fe2000784c0ff */
[----:B------:R-:W-:Y:S01]  /*2210*/  FMUL.FTZ R81, R88, UR13 ;  /* 0x0000000d58517c20 */ /* 0x000fe20008410000 */
[----:B------:R-:W-:-:S03]  /*2220*/  CS2R R82, SRZ ;  /* 0x0000000000527805 */ /* 0x000fc6000001ff00 */
[----:B------:R-:W-:-:S08]  /*2230*/  FMUL.FTZ R81, R81, UR12 ;  /* 0x0000000c51517c20 */ /* 0x000fd00008410000 */
[----:B0-----:R-:W-:Y:S02]  /*2240*/  @P2 HADD2.F32 R92, -RZ, R4.H1_H1 ;  /* 0x30000004ff5c2230 */ /* 0x001fe40000004100 */
[----:B------:R-:W-:-:S03]  /*2250*/  @P2 HADD2.F32 R88, -RZ, R72.H1_H1 ;  /* 0x30000048ff582230 */ /* 0x000fc60000004100 */
[-C--:B------:R-:W-:Y:S02]  /*2260*/  @P2 FMUL.FTZ R83, R92, R81.reuse ;  /* 0x000000515c532220 */ /* 0x080fe40000410000 */
[----:B------:R-:W-:-:S03]  /*2270*/  @P2 FMUL.FTZ R82, R88, R81 ;  /* 0x0000005158522220 */ /* 0x000fc60000410000 */
[----:B------:R-:W-:Y:S01]  /*2280*/  F2FP.F16.F32.PACK_AB R83, RZ, R83 ;  /* 0x00000053ff53723e */ /* 0x000fe200000000ff */
[----:B------:R-:W-:-:S03]  /*2290*/  FADD.FTZ R45, R45, R82 ;  /* 0x000000522d2d7221 */ /* 0x000fc60000010000 */
[----:B------:R-:W-:-:S07]  /*22a0*/  PRMT R76, R76, 0x5410, R83 ;  /* 0x000054104c4c7816 */ /* 0x000fce0000000053 */
.L_x_1761:
[----:B------:R-:W-:Y:S05]  /*22b0*/  BSYNC.RECONVERGENT B2 ;  /* 0x0000000000027941 */ /* 0x000fea0003800200 */
.L_x_1760:
[-CC-:B------:R-:W-:Y:S01]  /*22c0*/  FFMA.FTZ R82, R112, R90.reuse, R95.reuse ;  /* 0x0000005a70527223 */ /* 0x180fe2000001005f */
[-C--:B------:R-:W-:Y:S01]  /*22d0*/  FFMA.FTZ R135, R111, R90.reuse, R95 ;  /* 0x0000005a6f877223 */ /* 0x080fe2000001005f */
[----:B------:R-:W-:Y:S01]  /*22e0*/  FADD.FTZ R81, R110, -R89 ;  /* 0x800000596e517221 */ /* 0x000fe20000010000 */
[-CC-:B------:R-:W-:Y:S01]  /*22f0*/  FFMA.FTZ R88, R116, R90.reuse, R95.reuse ;  /* 0x0000005a74587223 */ /* 0x180fe2000001005f */
[----:B------:R-:W-:Y:S01]  /*2300*/  FADD.FTZ R83, R109, -R82 ;  /* 0x800000526d537221 */ /* 0x000fe20000010000 */
[-CC-:B0-----:R-:W-:Y:S01]  /*2310*/  FFMA.FTZ R137, R115, R90.reuse, R95.reuse ;  /* 0x0000005a73897223 */ /* 0x181fe2000001005f */
[----:B------:R-:W-:Y:S01]  /*2320*/  FFMA.FTZ R92, R120, R90, R95 ;  /* 0x0000005a785c7223 */ /* 0x000fe2000001005f */
[----:B------:R-:W-:Y:S01]  /*2330*/  FADD.FTZ R89, R114, -R135 ;  /* 0x8000008772597221 */ /* 0x000fe20000010000 */
[C---:B------:R-:W-:Y:S01]  /*2340*/  FMUL.FTZ R81, R102.reuse, R81 ;  /* 0x0000005166517220 */ /* 0x040fe20000410000 */
[----:B------:R-:W-:Y:S01]  /*2350*/  FMUL.FTZ R83, R102, R83 ;  /* 0x0000005366537220 */ /* 0x000fe20000410000 */
[----:B------:R-:W-:Y:S01]  /*2360*/  FADD.FTZ R135, R113, -R88 ;  /* 0x8000005871877221 */ /* 0x000fe20000010000 */
[----:B------:R-:W-:Y:S01]  /*2370*/  FADD.FTZ R137, R118, -R137 ;  /* 0x8000008976897221 */ /* 0x000fe20000010000 */
        /* <DEDUP_REMOVED lines=20> */
.L_x_1763:
[----:B------:R-:W-:Y:S05]  /*24c0*/  BSYNC.RECONVERGENT B2 ;  /* 0x0000000000027941 */ /* 0x000fea0003800200 */
.L_x_1762:
        /* <DEDUP_REMOVED lines=13> */
.L_x_1765:
[----:B------:R-:W-:Y:S05]  /*25a0*/  BSYNC.RECONVERGENT B2 ;  /* 0x0000000000027941 */ /* 0x000fea0003800200 */
.L_x_1764:
        /* <DEDUP_REMOVED lines=19> */
.L_x_1767:
[----:B------:R-:W-:Y:S05]  /*26e0*/  BSYNC.RECONVERGENT B2 ;  /* 0x0000000000027941 */ /* 0x000fea0003800200 */
.L_x_1766:
        /* <DEDUP_REMOVED lines=14> */
.L_x_1769:
[----:B------:R-:W-:Y:S05]  /*27d0*/  BSYNC.RECONVERGENT B2 ;  /* 0x0000000000027941 */ /* 0x000fea0003800200 */
.L_x_1768:
        /* <DEDUP_REMOVED lines=14> */
.L_x_1771:
[----:B------:R-:W-:Y:S05]  /*28c0*/  BSYNC.RECONVERGENT B2 ;  /* 0x0000000000027941 */ /* 0x000fea0003800200 */
.L_x_1770:
        /* <DEDUP_REMOVED lines=16> */
.L_x_1741:
        /* <DEDUP_REMOVED lines=16> */
[----:B------:R-:W-:-:S03]  /*2ad0*/  @P0 HADD2.F32 R94, -RZ, R4.H0_H0 ;  /* 0x20000004ff5e0230 */ /* 0x000fc60000004100 */
[----:B------:R-:W-:Y:S01]  /*2ae0*/  FMUL.FTZ R89, R89, UR12 ;  /* 0x0000000c59597c20 */ /* 0x000fe20008410000 */
[----:B0-----:R-:W-:-:S03]  /*2af0*/  @P0 HADD2.F32 R92, -RZ, R72.H0_H0 ;  /* 0x20000048ff5c0230 */ /* 0x001fc60000004100 */
[-C--:B------:R-:W-:Y:S02]  /*2b00*/  @P0 FMUL.FTZ R88, R94, R89.reuse ;  /* 0x000000595e580220 */ /* 0x080fe40000410000 */
[----:B------:R-:W-:-:S03]  /*2b10*/  @P0 FMUL.FTZ R135, R92, R89 ;  /* 0x000000595c870220 */ /* 0x000fc60000410000 */
[----:B------:R-:W-:Y:S01]  /*2b20*/  F2FP.F16.F32.PACK_AB R88, RZ, R88 ;  /* 0x00000058ff58723e */ /* 0x000fe200000000ff */
[----:B------:R-:W-:-:S03]  /*2b30*/  FADD.FTZ R44, R44, R135 ;  /* 0x000000872c2c7221 */ /* 0x000fc60000010000 */
[----:B------:R-:W-:-:S07]  /*2b40*/  PRMT R76, R88, 0x7610, R76 ;  /* 0x00007610584c7816 */ /* 0x000fce000000004c */
.L_x_1774:
[----:B------:R-:W-:Y:S05]  /*2b50*/  BSYNC.RECONVERGENT B2 ;  /* 0x0000000000027941 */ /* 0x000fea0003800200 */
.L_x_1773:
[----:B------:R-:W-:Y:S04]  /*2b60*/  BSSY.RECONVERGENT B2, `(.L_x_1775) ;  /* 0x0000012000027945 */ /* 0x000fe80003800200 */
[----:B------:R-:W-:Y:S05]  /*2b70*/  @!P1 BRA `(.L_x_1776) ;  /* 0x0000000000409947 */ /* 0x000fea0003800000 */
[----:B------:R-:W-:Y:S01]  /*2b80*/  @P2 FFMA.FTZ R88, R108, R90, R95 ;  /* 0x0000005a6c582223 */ /* 0x000fe2000001005f */
[----:B-----5:R-:W-:Y:S01]  /*2b90*/  LOP3.LUT P0, RZ, R86, 0xff00, RZ, 0xc0, !PT ;  /* 0x0000ff0056ff7812 */ /* 0x020fe2000780c0ff */
[----:B------:R-:W-:Y:S02]  /*2ba0*/  HADD2.F32 R89, -RZ, R64.H1_H1 ;  /* 0x30000040ff597230 */ /* 0x000fe40000004100 */
[----:B0-----:R-:W-:Y:S02]  /*2bb0*/  HFMA2 R92, -RZ, RZ, 0, 0 ;  /* 0x00000000ff5c7431 */ /* 0x001fe400000001ff */
[----:B------:R-:W-:-:S04]  /*2bc0*/  @P2 FADD.FTZ R88, R105, -R88 ;  /* 0x8000005869582221 */ /* 0x000fc80000010000 */
[----:B------:R-:W-:Y:S01]  /*2bd0*/  @P2 FFMA.FTZ R89, R102, R88, R89 ;  /* 0x0000005866592223 */ /* 0x000fe20000010059 */
[----:B------:R-:W-:-:S03]  /*2be0*/  MOV R88, RZ ;  /* 0x000000ff00587202 */ /* 0x000fc60000000f00 */
[----:B------:R-:W-:Y:S01]  /*2bf0*/  FMUL.FTZ R89, R89, UR13 ;  /* 0x0000000d59597c20 */ /* 0x000fe20008410000 */
[----:B------:R-:W-:-:S03]  /*2c00*/  @P0 HADD2.F32 R140, -RZ, R4.H1_H1 ;  /* 0x30000004ff8c0230 */ /* 0x000fc60000004100 */
[----:B------:R-:W-:Y:S01]  /*2c10*/  FMUL.FTZ R89, R89, UR12 ;  /* 0x0000000c59597c20 */ /* 0x000fe20008410000 */
[----:B------:R-:W-:-:S03]  /*2c20*/  @P0 HADD2.F32 R94, -RZ, R72.H1_H1 ;  /* 0x30000048ff5e0230 */ /* 0x000fc60000004100 */
[-C--:B------:R-:W-:Y:S02]  /*2c30*/  @P0 FMUL.FTZ R92, R140, R89.reuse ;  /* 0x000000598c5c0220 */ /* 0x080fe40000410000 */
[----:B------:R-:W-:-:S03]  /*2c40*/  @P0 FMUL.FTZ R88, R94, R89 ;  /* 0x000000595e580220 */ /* 0x000fc60000410000 */
[----:B------:R-:W-:Y:S01]  /*2c50*/  F2FP.F16.F32.PACK_AB R92, RZ, R92 ;  /* 0x0000005cff5c723e */ /* 0x000fe200000000ff */
[----:B------:R-:W-:-:S03]  /*2c60*/  FADD.FTZ R45, R45, R88 ;  /* 0x000000582d2d7221 */ /* 0x000fc60000010000 */
[----:B------:R-:W-:-:S07]  /*2c70*/  PRMT R76, R76, 0x5410, R92 ;  /* 0x000054104c4c7816 */ /* 0x000fce000000005c */
.L_x_1776:
[----:B------:R-:W-:Y:S05]  /*2c80*/  BSYNC.RECONVERGENT B2 ;  /* 0x0000000000027941 */ /* 0x000fea0003800200 */
.L_x_1775:
        /* <DEDUP_REMOVED lines=18> */
.L_x_1778:
[----:B------:R-:W-:Y:S05]  /*2db0*/  BSYNC.RECONVERGENT B2 ;  /* 0x0000000000027941 */ /* 0x000fea0003800200 */
.L_x_1777:
        /* <DEDUP_REMOVED lines=18> */
.L_x_1780:
[----:B------:R-:W-:Y:S05]  /*2ee0*/  BSYNC.RECONVERGENT B2 ;  /* 0x0000000000027941 */ /* 0x000fea0003800200 */
.L_x_1779:
        /* <DEDUP_REMOVED lines=18> */
.L_x_1782:
[----:B------:R-:W-:Y:S05]  /*3010*/  BSYNC.RECONVERGENT B2 ;  /* 0x0000000000027941 */ /* 0x000fea0003800200 */
.L_x_1781:
        /* <DEDUP_REMOVED lines=18> */
.L_x_1784:
[----:B------:R-:W-:Y:S05]  /*3140*/  BSYNC.RECONVERGENT B2 ;  /* 0x0000000000027941 */ /* 0x000fea0003800200 */
.L_x_1783:
        /* <DEDUP_REMOVED lines=18> */
.L_x_1786:
[----:B------:R-:W-:Y:S05]  /*3270*/  BSYNC.RECONVERGENT B2 ;  /* 0x0000000000027941 */ /* 0x000fea0003800200 */
.L_x_1785:
[----:B------:R-:W-:Y:S05]  /*3280*/  @!P1 BRA `(.L_x_1757) ;  /* 0x0000000800b49947 */ /* 0x000fea0003800000 */
[----:B-----5:R-:W-:Y:S01]  /*3290*/  ISETP.GE.U32.AND P0, PT, R86, RZ, PT ;  /* 0x000000ff5600720c */ /* 0x020fe20003f06070 */
[----:B------:R-:W-:Y:S01]  /*32a0*/  @P2 FFMA.FTZ R86, R120, R90, R95 ;  /* 0x0000005a78562223 */ /* 0x000fe2000001005f */
[----:B------:R-:W-:Y:S02]  /*32b0*/  MOV R88, RZ ;  /* 0x000000ff00587202 */ /* 0x000fe40000000f00 */
[----:B------:R-:W-:Y:S01]  /*32c0*/  ISETP.GE.U32.AND.EX P0, PT, R87, 0x1000000, PT, P0 ;  /* 0x010000005700780c */ /* 0x000fe20003f06100 */
[----:B------:R-:W-:Y:S02]  /*32d0*/  HADD2.F32 R87, -RZ, R67.H1_H1 ;  /* 0x30000043ff577230 */ /* 0x000fe40000004100 */
[----:B------:R-:W-:-:S04]  /*32e0*/  @P2 FADD.FTZ R86, R117, -R86 ;  /* 0x8000005675562221 */ /* 0x000fc80000010000 */
[----:B------:R-:W-:Y:S01]  /*32f0*/  @P2 FFMA.FTZ R87, R102, R86, R87 ;  /* 0x0000005666572223 */ /* 0x000fe20000010057 */
[----:B------:R-:W-:-:S03]  /*3300*/  HFMA2 R86, -RZ, RZ, 0, 0 ;  /* 0x00000000ff567431 */ /* 0x000fc600000001ff */
[----:B------:R-:W-:Y:S02]  /*3310*/  FMUL.FTZ R87, R87, UR13 ;  /* 0x0000000d57577c20 */ /* 0x000fe40008410000 */
[----:B------:R-:W-:Y:S02]  /*3320*/  @P0 HADD2.F32 R94, -RZ, R7.H1_H1 ;  /* 0x30000007ff5e0230 */ /* 0x000fe40000004100 */
[----:B------:R-:W-:Y:S01]  /*3330*/  FMUL.FTZ R87, R87, UR12 ;  /* 0x0000000c57577c20 */ /* 0x000fe20008410000 */
[----:B0-----:R-:W-:-:S03]  /*3340*/  @P0 HADD2.F32 R92, -RZ, R75.H1_H1 ;  /* 0x3000004bff5c0230 */ /* 0x001fc60000004100 */
[-C--:B------:R-:W-:Y:S02]  /*3350*/  @P0 FMUL.FTZ R88, R94, R87.reuse ;  /* 0x000000575e580220 */ /* 0x080fe40000410000 */
[----:B------:R-:W-:-:S03]  /*3360*/  @P0 FMUL.FTZ R86, R92, R87 ;  /* 0x000000575c560220 */ /* 0x000fc60000410000 */
[----:B------:R-:W-:Y:S01]  /*3370*/  F2FP.F16.F32.PACK_AB R88, RZ, R88 ;  /* 0x00000058ff58723e */ /* 0x000fe200000000ff */
[----:B------:R-:W-:-:S03]  /*3380*/  FADD.FTZ R43, R43, R86 ;  /* 0x000000562b2b7221 */ /* 0x000fc60000010000 */
[----:B------:R-:W-:Y:S01]  /*3390*/  PRMT R79, R79, 0x5410, R88 ;  /* 0x000054104f4f7816 */ /* 0x000fe20000000058 */
[----:B------:R-:W-:Y:S06]  /*33a0*/  BRA `(.L_x_1757) ;  /* 0x00000008006c7947 */ /* 0x000fec0003800000 */
.L_x_1772:
[----:B------:R-:W-:Y:S01]  /*33b0*/  ISETP.GT.AND P0, PT, R101, RZ, PT ;  /* 0x000000ff6500720c */ /* 0x000fe20003f04270 */
[----:B------:R-:W-:Y:S01]  /*33c0*/  @P2 FFMA.FTZ R81, R3, R90, R95 ;  /* 0x0000005a03512223 */ /* 0x000fe2000001005f */
[--C-:B-----5:R-:W-:Y:S01]  /*33d0*/  HADD2.F32 R141, -RZ, R64.reuse.H0_H0 ;  /* 0x20000040ff8d7230 */ /* 0x120fe20000004100 */
[----:B------:R-:W-:Y:S01]  /*33e0*/  BSSY.RECONVERGENT B2, `(.L_x_1787) ;  /* 0x000002e000027945 */ /* 0x000fe20003800200 */
[----:B------:R-:W-:Y:S02]  /*33f0*/  HADD2.F32 R94, -RZ, R64.H1_H1 ;  /* 0x30000040ff5e7230 */ /* 0x000fe40000004100 */
[----:B------:R-:W-:Y:S01]  /*3400*/  @P2 FADD.FTZ R81, R106, -R81 ;  /* 0x800000516a512221 */ /* 0x000fe20000010000 */
[--C-:B------:R-:W-:Y:S02]  /*3410*/  HADD2.F32 R88, -RZ, R65.reuse.H0_H0 ;  /* 0x20000041ff587230 */ /* 0x100fe40000004100 */
[----:B0-----:R-:W-:Y:S02]  /*3420*/  HADD2.F32 R137, -RZ, R65.H1_H1 ;  /* 0x30000041ff897230 */ /* 0x001fe40000004100 */
        /* <DEDUP_REMOVED lines=15> */
[----:B------:R-:W-:-:S02]  /*3520*/  HADD2.F32 R83, -RZ, R67.H0_H0 ;  /* 0x20000043ff537230 */ /* 0x000fc40000004100 */
[----:B------:R-:W-:Y:S01]  /*3530*/  @P0 FADD.FTZ R143, R113, -R80 ;  /* 0x80000050718f0221 */ /* 0x000fe20000010000 */
[----:B------:R-:W-:Y:S02]  /*3540*/  HADD2.F32 R82, -RZ, R66.H1_H1 ;  /* 0x30000042ff527230 */ /* 0x000fe40000004100 */
[----:B------:R-:W-:Y:S01]  /*3550*/  @P0 FADD.FTZ R81, R114, -R81 ;  /* 0x8000005172510221 */ /* 0x000fe20000010000 */
[----:B------:R-:W-:Y:S02]  /*3560*/  HADD2.F32 R89, -RZ, R67.H1_H1 ;  /* 0x30000043ff597230 */ /* 0x000fe40000004100 */
        /* <DEDUP_REMOVED lines=21> */
.L_x_1788:
[----:B------:R-:W-:Y:S05]  /*36c0*/  BSYNC.RECONVERGENT B2 ;  /* 0x0000000000027941 */ /* 0x000fea0003800200 */
.L_x_1787:
        /* <DEDUP_REMOVED lines=14> */
.L_x_1790:
[----:B------:R-:W-:Y:S05]  /*37b0*/  BSYNC.RECONVERGENT B2 ;  /* 0x0000000000027941 */ /* 0x000fea0003800200 */
.L_x_1789:
        /* <DEDUP_REMOVED lines=14> */
.L_x_1792:
[----:B------:R-:W-:Y:S05]  /*38a0*/  BSYNC.RECONVERGENT B2 ;  /* 0x0000000000027941 */ /* 0x000fea0003800200 */
.L_x_1791:
        /* <DEDUP_REMOVED lines=14> */
.L_x_1794:
[----:B------:R-:W-:Y:S05]  /*3990*/  BSYNC.RECONVERGENT B2 ;  /* 0x0000000000027941 */ /* 0x000fea0003800200 */
.L_x_1793:
        /* <DEDUP_REMOVED lines=14> */
.L_x_1796:
[----:B------:R-:W-:Y:S05]  /*3a80*/  BSYNC.RECONVERGENT B2 ;  /* 0x0000000000027941 */ /* 0x000fea0003800200 */
.L_x_1795:
        /* <DEDUP_REMOVED lines=14> */
.L_x_1798:
[----:B------:R-:W-:Y:S05]  /*3b70*/  BSYNC.RECONVERGENT B2 ;  /* 0x0000000000027941 */ /* 0x000fea0003800200 */
.L_x_1797:
        /* <DEDUP_REMOVED lines=14> */
.L_x_1800:
[----:B------:R-:W-:Y:S05]  /*3c60*/  BSYNC.RECONVERGENT B2 ;  /* 0x0000000000027941 */ /* 0x000fea0003800200 */
.L_x_1799:
[----:B------:R-:W-:Y:S02]  /*3c70*/  F2FP.F16.F32.PACK_AB R82, R82, R135 ;  /* 0x000000875252723e */ /* 0x000fe400000000ff */
[----:B------:R-:W-:Y:S01]  /*3c80*/  F2FP.F16.F32.PACK_AB R83, R89, R83 ;  /* 0x000000535953723e */ /* 0x000fe200000000ff */
[----:B------:R-:W-:Y:S06]  /*3c90*/  @!P1 BRA `(.L_x_1757) ;  /* 0x0000000000309947 */ /* 0x000fec0003800000 */
[----:B------:R-:W-:Y:S01]  /*3ca0*/  ISETP.GE.U32.AND P0, PT, R86, RZ, PT ;  /* 0x000000ff5600720c */ /* 0x000fe20003f06070 */
        /* <DEDUP_REMOVED lines=10> */
[----:B------:R-:W-:-:S07]  /*3d50*/  PRMT R79, R79, 0x5410, R87 ;  /* 0x000054104f4f7816 */ /* 0x000fce0000000057 */
.L_x_1757:
[----:B------:R-:W-:Y:S05]  /*3d60*/  BSYNC.RECONVERGENT B1 ;  /* 0x0000000000017941 */ /* 0x000fea0003800200 */
.L_x_1740:
[----:B------:R-:W-:Y:S01]  /*3d70*/  ISETP.NE.U32.AND P0, PT, R138, RZ, PT ;  /* 0x000000ff8a00720c */ /* 0x000fe20003f05070 */
[----:B-----5:R-:W1:Y:S01]  /*3d80*/  @P1 LDC.64 R86, c[0x0][0x468] ;  /* 0x00011a00ff561b82 */ /* 0x020e620000000a00 */
[----:B------:R-:W-:Y:S01]  /*3d90*/  ISETP.NE.U32.AND P2, PT, R104, RZ, PT ;  /* 0x000000ff6800720c */ /* 0x000fe20003f45070 */
[----:B------:R-:W-:Y:S01]  /*3da0*/  BSSY.RECONVERGENT B1, `(.L_x_1801) ;  /* 0x000000d000017945 */ /* 0x000fe20003800200 */
[----:B------:R-:W-:Y:S02]  /*3db0*/  ISETP.NE.AND.EX P0, PT, R139, RZ, PT, P0 ;  /* 0x000000ff8b00720c */ /* 0x000fe40003f05300 */
[----:B------:R-:W-:-:S11]  /*3dc0*/  ISETP.NE.AND.EX P2, PT, R103, RZ, PT, P2 ;  /* 0x000000ff6700720c */ /* 0x000fd60003f45320 */
[----:B------:R-:W2:Y:S01]  /*3dd0*/  @P0 LDC.64 R88, c[0x0][0x478] ;  /* 0x00011e00ff580b82 */ /* 0x000ea20000000a00 */
[C---:B-1----:R-:W-:Y:S01]  /*3de0*/  @P1 IMAD.WIDE.U32 R86, R93.reuse, 0x10, R86 ;  /* 0x000000105d561825 */ /* 0x042fe200078e0056 */
[----:B------:R-:W-:-:S03]  /*3df0*/  IADD3 R93, PT, PT, R93, 0x20, RZ ;  /* 0x000000205d5d7810 */ /* 0x000fc60007ffe0ff */
[----:B--2---:R-:W-:-:S05]  /*3e00*/  @P0 IMAD.WIDE.U32 R88, R91, 0x10, R88 ;  /* 0x000000105b580825 */ /* 0x004fca00078e0058 */
[----:B------:R1:W-:Y:S04]  /*3e10*/  @P0 STG.E.128 desc[UR6][R88.64], R80 ;  /* 0x0000005058000986 */ /* 0x0003e8000c101d06 */
[----:B------:R1:W-:Y:S01]  /*3e20*/  @P1 STG.E.128 desc[UR6][R86.64], R76 ;  /* 0x0000004c56001986 */ /* 0x0003e2000c101d06 */
[----:B------:R-:W-:Y:S05]  /*3e30*/  @!P1 BRA `(.L_x_1802) ;  /* 0x00000000000c9947 */ /* 0x000fea0003800000 */
[----:B------:R-:W2:Y:S02]  /*3e40*/  LDC.64 R72, c[0x0][0x390] ;  /* 0x0000e400ff487b82 */ /* 0x000ea40000000a00 */
[----:B--2---:R-:W-:-:S06]  /*3e50*/  IMAD.WIDE.U32 R72, R93, 0x10, R72 ;  /* 0x000000105d487825 */ /* 0x004fcc00078e0048 */
[----:B------:R-:W5:Y:S02]  /*3e60*/  LDG.E.128 R72, desc[UR6][R72.64] ;  /* 0x0000000648487981 */ /* 0x000f64000c1e1d00 */
.L_x_1802:
[----:B------:R-:W-:Y:S05]  /*3e70*/  BSYNC.RECONVERGENT B1 ;  /* 0x0000000000017941 */ /* 0x000fea0003800200 */
.L_x_1801:
[----:B------:R-:W-:Y:S04]  /*3e80*/  BSSY.RECONVERGENT B1, `(.L_x_1803) ;  /* 0x0000274000017945 */ /* 0x000fe80003800200 */
[----:B------:R-:W-:Y:S05]  /*3e90*/  @!P2 BRA `(.L_x_1804) ;  /* 0x0000001000d8a947 */ /* 0x000fea0003800000 */
[----:B------:R-:W-:Y:S05]  /*3ea0*/  @!P0 BRA `(.L_x_1805) ;  /* 0x0000000800708947 */ /* 0x000fea0003800000 */
[----:B------:R-:W-:Y:S01]  /*3eb0*/  ISETP.GT.AND P2, PT, R101, RZ, PT ;  /* 0x000000ff6500720c */ /* 0x000fe20003f44270 */
[--C-:B-1----:R-:W-:Y:S01]  /*3ec0*/  HADD2.F32 R88, -RZ, R68.reuse.H1_H1 ;  /* 0x30000044ff587230 */ /* 0x102fe20000004100 */
[----:B------:R-:W-:Y:S01]  /*3ed0*/  BSSY.RECONVERGENT B2, `(.L_x_1806) ;  /* 0x000002f000027945 */ /* 0x000fe20003800200 */
[--C-:B0-----:R-:W-:Y:S02]  /*3ee0*/  HADD2.F32 R92, -RZ, R69.reuse.H0_H0 ;  /* 0x20000045ff5c7230 */ /* 0x101fe40000004100 */
[----:B------:R-:W-:Y:S02]  /*3ef0*/  HADD2.F32 R103, -RZ, R68.H0_H0 ;  /* 0x20000044ff677230 */ /* 0x000fe40000004100 */
[----:B------:R-:W-:Y:S02]  /*3f00*/  HADD2.F32 R101, -RZ, R69.H1_H1 ;  /* 0x30000045ff657230 */ /* 0x000fe40000004100 */
[----:B------:R-:W-:-:S04]  /*3f10*/  HADD2.F32 R89, -RZ, R70.H1_H1 ;  /* 0x30000046ff597230 */ /* 0x000fc80000004100 */
[-CC-:B------:R-:W-:Y:S01]  /*3f20*/  @P2 FFMA.FTZ R80, R122, R90.reuse, R95.reuse ;  /* 0x0000005a7a502223 */ /* 0x180fe2000001005f */
[-CC-:B------:R-:W-:Y:S01]  /*3f30*/  @P2 FFMA.FTZ R87, R123, R90.reuse, R95.reuse ;  /* 0x0000005a7b572223 */ /* 0x180fe2000001005f */
[-CC-:B------:R-:W-:Y:S01]  /*3f40*/  @P2 FFMA.FTZ R81, R119, R90.reuse, R95.reuse ;  /* 0x0000005a77512223 */ /* 0x180fe2000001005f */
[-C--:B------:R-:W-:Y:S01]  /*3f50*/  @P2 FFMA.FTZ R82, R128, R90.reuse, R95 ;  /* 0x0000005a80522223 */ /* 0x080fe2000001005f */
[----:B------:R-:W-:Y:S01]  /*3f60*/  @P2 FADD.FTZ R83, R121, -R80 ;  /* 0x8000005079532221 */ /* 0x000fe20000010000 */
[----:B------:R-:W-:Y:S01]  /*3f70*/  @P2 FADD.FTZ R87, R126, -R87 ;  /* 0x800000577e572221 */ /* 0x000fe20000010000 */
[-CC-:B------:R-:W-:Y:S01]  /*3f80*/  @P2 FFMA.FTZ R135, R127, R90.reuse, R95.reuse ;  /* 0x0000005a7f872223 */ /* 0x180fe2000001005f */
[-CC-:B------:R-:W-:Y:S01]  /*3f90*/  @P2 FFMA.FTZ R86, R132, R90.reuse, R95.reuse ;  /* 0x0000005a84562223 */ /* 0x180fe2000001005f */
[-C--:B------:R-:W-:Y:S01]  /*3fa0*/  @P2 FFMA.FTZ R137, R131, R90.reuse, R95 ;  /* 0x0000005a83892223 */ /* 0x080fe2000001005f */
[----:B------:R-:W-:Y:S01]  /*3fb0*/  @P2 FADD.FTZ R81, R124, -R81 ;  /* 0x800000517c512221 */ /* 0x000fe20000010000 */
[----:B------:R-:W-:Y:S01]  /*3fc0*/  @P2 FADD.FTZ R82, R125, -R82 ;  /* 0x800000527d522221 */ /* 0x000fe20000010000 */
[----:B------:R-:W-:Y:S01]  /*3fd0*/  @P2 FFMA.FTZ R90, R136, R90, R95 ;  /* 0x0000005a885a2223 */ /* 0x000fe2000001005f */
[C---:B------:R-:W-:Y:S01]  /*3fe0*/  @P2 FFMA.FTZ R88, R102.reuse, R83, R88 ;  /* 0x0000005366582223 */ /* 0x040fe20000010058 */
[----:B------:R-:W-:Y:S01]  /*3ff0*/  @P2 FFMA.FTZ R92, R102, R87, R92 ;  /* 0x00000057665c2223 */ /* 0x000fe2000001005c */
[----:B------:R-:W-:-:S02]  /*4000*/  HADD2.F32 R83, -RZ, R71.H0_H0 ;  /* 0x20000047ff537230 */ /* 0x000fc40000004100 */
[C---:B------:R-:W-:Y:S01]  /*4010*/  @P2 FFMA.FTZ R103, R102.reuse, R81, R103 ;  /* 0x0000005166672223 */ /* 0x040fe20000010067 */
[----:B------:R-:W-:Y:S01]  /*4020*/  @P2 FFMA.FTZ R101, R102, R82, R101 ;  /* 0x0000005266652223 */ /* 0x000fe20000010065 */
[----:B------:R-:W-:Y:S02]  /*4030*/  HADD2.F32 R95, -RZ, R70.H0_H0 ;  /* 0x20000046ff5f7230 */ /* 0x000fe40000004100 */
[----:B------:R-:W-:Y:S01]  /*4040*/  @P2 FADD.FTZ R80, R134, -R137 ;  /* 0x8000008986502221 */ /* 0x000fe20000010000 */
[----:B------:R-:W-:Y:S02]  /*4050*/  HADD2.F32 R87, -RZ, R71.H1_H1 ;  /* 0x30000047ff577230 */ /* 0x000fe40000004100 */
[----:B------:R-:W-:Y:S01]  /*4060*/  @P2 FADD.FTZ R135, R130, -R135 ;  /* 0x8000008782872221 */ /* 0x000fe20000010000 */
        /* <DEDUP_REMOVED lines=15> */
[----:B-----5:R-:W-:-:S03]  /*4160*/  @P2 HADD2.F32 R90, -RZ, R72.H0_H0 ;  /* 0x20000048ff5a2230 */ /* 0x020fc60000004100 */
[----:B------:R-:W-:Y:S02]  /*4170*/  @P2 FMUL.FTZ R82, R103, R86 ;  /* 0x0000005667522220 */ /* 0x000fe40000410000 */
[----:B------:R-:W-:-:S03]  /*4180*/  @P2 FMUL.FTZ R135, R90, R103 ;  /* 0x000000675a872220 */ /* 0x000fc60000410000 */
[----:B------:R-:W-:Y:S01]  /*4190*/  F2FP.F16.F32.PACK_AB R82, RZ, R82 ;  /* 0x00000052ff52723e */ /* 0x000fe200000000ff */
[----:B------:R-:W-:-:S03]  /*41a0*/  FADD.FTZ R36, R36, R135 ;  /* 0x0000008724247221 */ /* 0x000fc60000010000 */
[----:B------:R-:W-:-:S07]  /*41b0*/  PRMT R76, R82, 0x7610, R76 ;  /* 0x00007610524c7816 */ /* 0x000fce000000004c */
.L_x_1807:
[----:B------:R-:W-:Y:S05]  /*41c0*/  BSYNC.RECONVERGENT B2 ;  /* 0x0000000000027941 */ /* 0x000fea0003800200 */
.L_x_1806:
        /* <DEDUP_REMOVED lines=8> */
[----:B-----5:R-:W-:-:S03]  /*4250*/  @P2 HADD2.F32 R88, -RZ, R72.H1_H1 ;  /* 0x30000048ff582230 */ /* 0x020fc60000004100 */
[----:B------:R-:W-:Y:S02]  /*4260*/  @P2 FMUL.FTZ R86, R103, R90 ;  /* 0x0000005a67562220 */ /* 0x000fe40000410000 */
[----:B------:R-:W-:-:S03]  /*4270*/  @P2 FMUL.FTZ R82, R88, R103 ;  /* 0x0000006758522220 */ /* 0x000fc60000410000 */
[----:B------:R-:W-:Y:S01]  /*4280*/  F2FP.F16.F32.PACK_AB R86, RZ, R86 ;  /* 0x00000056ff56723e */ /* 0x000fe200000000ff */
[----:B------:R-:W-:-:S03]  /*4290*/  FADD.FTZ R37, R37, R82 ;  /* 0x0000005225257221 */ /* 0x000fc60000010000 */
[----:B------:R-:W-:-:S07]  /*42a0*/  PRMT R76, R76, 0x5410, R86 ;  /* 0x000054104c4c7816 */ /* 0x000fce0000000056 */
.L_x_1809:
[----:B------:R-:W-:Y:S05]  /*42b0*/  BSYNC.RECONVERGENT B2 ;  /* 0x0000000000027941 */ /* 0x000fea0003800200 */
.L_x_1808:
        /* <DEDUP_REMOVED lines=14> */
.L_x_1811:
[----:B------:R-:W-:Y:S05]  /*43a0*/  BSYNC.RECONVERGENT B2 ;  /* 0x0000000000027941 */ /* 0x000fea0003800200 */
.L_x_1810:
        /* <DEDUP_REMOVED lines=14> */
.L_x_1813:
[----:B------:R-:W-:Y:S05]  /*4490*/  BSYNC.RECONVERGENT B2 ;  /* 0x0000000000027941 */ /* 0x000fea0003800200 */
.L_x_1812:
        /* <DEDUP_REMOVED lines=14> */
.L_x_1815:
[----:B------:R-:W-:Y:S05]  /*4580*/  BSYNC.RECONVERGENT B2 ;  /* 0x0000000000027941 */ /* 0x000fea0003800200 */
.L_x_1814:
        /* <DEDUP_REMOVED lines=14> */
.L_x_1817:
[----:B------:R-:W-:Y:S05]  /*4670*/  BSYNC.RECONVERGENT B2 ;  /* 0x0000000000027941 */ /* 0x000fea0003800200 */
.L_x_1816:
        /* <DEDUP_REMOVED lines=14> */
.L_x_1819:
[----:B------:R-:W-:Y:S05]  /*4760*/  BSYNC.RECONVERGENT B2 ;  /* 0x0000000000027941 */ /* 0x000fea0003800200 */
.L_x_1818:
        /* <DEDUP_REMOVED lines=9> */
[----:B-----5:R-:W-:-:S03]  /*4800*/  @P2 HADD2.F32 R88, -RZ, R75.H1_H1 ;  /* 0x3000004bff582230 */ /* 0x020fc60000004100 */
[----:B------:R-:W-:Y:S02]  /*4810*/  @P2 FMUL.FTZ R85, R87, R86 ;  /* 0x0000005657552220 */ /* 0x000fe40000410000 */
[----:B------:R-:W-:-:S03]  /*4820*/  @P2 FMUL.FTZ R84, R88, R87 ;  /* 0x0000005758542220 */ /* 0x000fc60000410000 */
[----:B------:R-:W-:Y:S01]  /*4830*/  F2FP.F16.F32.PACK_AB R85, RZ, R85 ;  /* 0x00000055ff55723e */ /* 0x000fe200000000ff */
[----:B------:R-:W-:-:S03]  /*4840*/  FADD.FTZ R35, R35, R84 ;  /* 0x0000005423237221 */ /* 0x000fc60000010000 */
[----:B------:R-:W-:Y:S01]  /*4850*/  PRMT R79, R79, 0x5410, R85 ;  /* 0x000054104f4f7816 */ /* 0x000fe20000000055 */
[----:B------:R-:W-:Y:S06]  /*4860*/  BRA `(.L_x_1820) ;  /* 0x0000001c00547947 */ /* 0x000fec0003800000 */
.L_x_1805:
[----:B------:R-:W-:Y:S01]  /*4870*/  BSSY.RECONVERGENT B2, `(.L_x_1821) ;  /* 0x0000013000027945 */ /* 0x000fe20003800200 */
[----:B------:R-:W-:-:S03]  /*4880*/  ISETP.GT.AND P3, PT, R101, RZ, PT ;  /* 0x000000ff6500720c */ /* 0x000fc60003f64270 */
[----:B------:R-:W-:Y:S10]  /*4890*/  @!P1 BRA `(.L_x_1822) ;  /* 0x0000000000409947 */ /* 0x000ff40003800000 */
[----:B-1----:R-:W-:Y:S01]  /*48a0*/  @P3 FFMA.FTZ R89, R119, R90, R95 ;  /* 0x0000005a77593223 */ /* 0x002fe2000001005f */
[----:B------:R-:W-:Y:S01]  /*48b0*/  LOP3.LUT P2, RZ, R84, 0xff, RZ, 0xc0, !PT ;  /* 0x000000ff54ff7812 */ /* 0x000fe2000784c0ff */
[----:B------:R-:W-:Y:S02]  /*48c0*/  HADD2.F32 R87, -RZ, R68.H0_H0 ;  /* 0x20000044ff577230 */ /* 0x000fe40000004100 */
[----:B------:R-:W-:Y:S02]  /*48d0*/  HFMA2 R86, -RZ, RZ, 0, 0 ;  /* 0x00000000ff567431 */ /* 0x000fe400000001ff */
[----:B------:R-:W-:-:S04]  /*48e0*/  @P3 FADD.FTZ R89, R124, -R89 ;  /* 0x800000597c593221 */ /* 0x000fc80000010000 */
[----:B------:R-:W-:Y:S01]  /*48f0*/  @P3 FFMA.FTZ R87, R102, R89, R87 ;  /* 0x0000005966573223 */ /* 0x000fe20000010057 */
[----:B------:R-:W-:-:S03]  /*4900*/  MOV R89, RZ ;  /* 0x000000ff00597202 */ /* 0x000fc60000000f00 */
[----:B------:R-:W-:Y:S01]  /*4910*/  FMUL.FTZ R87, R87, UR13 ;  /* 0x0000000d57577c20 */ /* 0x000fe20008410000 */
[----:B0-----:R-:W-:-:S03]  /*4920*/  @P2 HADD2.F32 R92, -RZ, R8.H0_H0 ;  /* 0x20000008ff5c2230 */ /* 0x001fc60000004100 */
[----:B------:R-:W-:Y:S01]  /*4930*/  FMUL.FTZ R87, R87, UR12 ;  /* 0x0000000c57577c20 */ /* 0x000fe20008410000 */
[----:B-----5:R-:W-:-:S03]  /*4940*/  @P2 HADD2.F32 R88, -RZ, R72.H0_H0 ;  /* 0x20000048ff582230 */ /* 0x020fc60000004100 */
[-C--:B------:R-:W-:Y:S02]  /*4950*/  @P2 FMUL.FTZ R86, R92, R87.reuse ;  /* 0x000000575c562220 */ /* 0x080fe40000410000 */
[----:B------:R-:W-:-:S03]  /*4960*/  @P2 FMUL.FTZ R89, R88, R87 ;  /* 0x0000005758592220 */ /* 0x000fc60000410000 */
[----:B------:R-:W-:Y:S01]  /*4970*/  F2FP.F16.F32.PACK_AB R86, RZ, R86 ;  /* 0x00000056ff56723e */ /* 0x000fe200000000ff */
[----:B------:R-:W-:-:S03]  /*4980*/  FADD.FTZ R36, R36, R89 ;  /* 0x0000005924247221 */ /* 0x000fc60000010000 */
[----:B------:R-:W-:-:S07]  /*4990*/  PRMT R76, R86, 0x7610, R76 ;  /* 0x00007610564c7816 */ /* 0x000fce000000004c */
.L_x_1822:
[----:B------:R-:W-:Y:S05]  /*49a0*/  BSYNC.RECONVERGENT B2 ;  /* 0x0000000000027941 */ /* 0x000fea0003800200 */
.L_x_1821:
[----:B------:R-:W-:Y:S04]  /*49b0*/  BSSY.RECONVERGENT B2, `(.L_x_1823) ;  /* 0x0000012000027945 */ /* 0x000fe80003800200 */
[----:B------:R-:W-:Y:S05]  /*49c0*/  @!P1 BRA `(.L_x_1824) ;  /* 0x0000000000409947 */ /* 0x000fea0003800000 */
[----:B-1----:R-:W-:Y:S01]  /*49d0*/  @P3 FFMA.FTZ R86, R122, R90, R95 ;  /* 0x0000005a7a563223 */ /* 0x002fe2000001005f */
[----:B------:R-:W-:Y:S01]  /*49e0*/  LOP3.LUT P2, RZ, R84, 0xff00, RZ, 0xc0, !PT ;  /* 0x0000ff0054ff7812 */ /* 0x000fe2000784c0ff */
        /* <DEDUP_REMOVED lines=8> */
[----:B0----5:R-:W-:-:S03]  /*4a70*/  @P2 HADD2.F32 R92, -RZ, R72.H1_H1 ;  /* 0x30000048ff5c2230 */ /* 0x021fc60000004100 */
[-C--:B------:R-:W-:Y:S02]  /*4a80*/  @P2 FMUL.FTZ R88, R94, R87.reuse ;  /* 0x000000575e582220 */ /* 0x080fe40000410000 */
[----:B------:R-:W-:-:S03]  /*4a90*/  @P2 FMUL.FTZ R86, R92, R87 ;  /* 0x000000575c562220 */ /* 0x000fc60000410000 */
[----:B------:R-:W-:Y:S01]  /*4aa0*/  F2FP.F16.F32.PACK_AB R88, RZ, R88 ;  /* 0x00000058ff58723e */ /* 0x000fe200000000ff */
[----:B------:R-:W-:-:S03]  /*4ab0*/  FADD.FTZ R37, R37, R86 ;  /* 0x0000005625257221 */ /* 0x000fc60000010000 */
[----:B------:R-:W-:-:S07]  /*4ac0*/  PRMT R76, R76, 0x5410, R88 ;  /* 0x000054104c4c7816 */ /* 0x000fce0000000058 */
.L_x_1824:
[----:B------:R-:W-:Y:S05]  /*4ad0*/  BSYNC.RECONVERGENT B2 ;  /* 0x0000000000027941 */ /* 0x000fea0003800200 */
.L_x_1823:
[----:B------:R-:W-:Y:S04]  /*4ae0*/  BSSY.RECONVERGENT B2, `(.L_x_1825) ;  /* 0x0000012000027945 */ /* 0x000fe80003800200 */
[----:B------:R-:W-:Y:S05]  /*4af0*/  @!P1 BRA `(.L_x_1826) ;  /* 0x0000000000409947 */ /* 0x000fea0003800000 */
        /* <DEDUP_REMOVED lines=16> */
.L_x_1826:
[----:B------:R-:W-:Y:S05]  /*4c00*/  BSYNC.RECONVERGENT B2 ;  /* 0x0000000000027941 */ /* 0x000fea0003800200 */
.L_x_1825:
        /* <DEDUP_REMOVED lines=18> */
.L_x_1828:
[----:B------:R-:W-:Y:S05]  /*4d30*/  BSYNC.RECONVERGENT B2 ;  /* 0x0000000000027941 */ /* 0x000fea0003800200 */
.L_x_1827:
        /* <DEDUP_REMOVED lines=18> */
.L_x_1830:
[----:B------:R-:W-:Y:S05]  /*4e60*/  BSYNC.RECONVERGENT B2 ;  /* 0x0000000000027941 */ /* 0x000fea0003800200 */
.L_x_1829:
        /* <DEDUP_REMOVED lines=18> */
.L_x_1832:
[----:B------:R-:W-:Y:S05]  /*4f90*/  BSYNC.RECONVERGENT B2 ;  /* 0x0000000000027941 */ /* 0x000fea0003800200 */
.L_x_1831:
        /* <DEDUP_REMOVED lines=18> */
.L_x_1834:
[----:B------:R-:W-:Y:S05]  /*50c0*/  BSYNC.RECONVERGENT B2 ;  /* 0x0000000000027941 */ /* 0x000fea0003800200 */
.L_x_1833:
[----:B------:R-:W-:Y:S05]  /*50d0*/  @!P1 BRA `(.L_x_1820) ;  /* 0x0000001400389947 */ /* 0x000fea0003800000 */
[----:B------:R-:W-:Y:S01]  /*50e0*/  ISETP.GE.U32.AND P2, PT, R84, RZ, PT ;  /* 0x000000ff5400720c */ /* 0x000fe20003f46070 */
[----:B------:R-:W-:Y:S01]  /*50f0*/  @P3 FFMA.FTZ R90, R136, R90, R95 ;  /* 0x0000005a885a3223 */ /* 0x000fe2000001005f */
[----:B-1----:R-:W-:Y:S01]  /*5100*/  MOV R86, RZ ;  /* 0x000000ff00567202 */ /* 0x002fe20000000f00 */
[----:B------:R-:W-:Y:S01]  /*5110*/  HFMA2 R84, -RZ, RZ, 0, 0 ;  /* 0x00000000ff547431 */ /* 0x000fe200000001ff */
[----:B------:R-:W-:Y:S01]  /*5120*/  ISETP.GE.U32.AND.EX P2, PT, R85, 0x1000000, PT, P2 ;  /* 0x010000005500780c */ /* 0x000fe20003f46120 */
[----:B------:R-:W-:Y:S02]  /*5130*/  HADD2.F32 R85, -RZ, R71.H1_H1 ;  /* 0x30000047ff557230 */ /* 0x000fe40000004100 */
[----:B------:R-:W-:-:S04]  /*5140*/  @P3 FADD.FTZ R90, R133, -R90 ;  /* 0x8000005a855a3221 */ /* 0x000fc80000010000 */
[----:B------:R-:W-:-:S04]  /*5150*/  @P3 FFMA.FTZ R85, R102, R90, R85 ;  /* 0x0000005a66553223 */ /* 0x000fc80000010055 */
[----:B------:R-:W-:Y:S02]  /*5160*/  FMUL.FTZ R85, R85, UR13 ;  /* 0x0000000d55557c20 */ /* 0x000fe40008410000 */
[----:B------:R-:W-:Y:S02]  /*5170*/  @P2 HADD2.F32 R90, -RZ, R11.H1_H1 ;  /* 0x3000000bff5a2230 */ /* 0x000fe40000004100 */
[----:B------:R-:W-:Y:S01]  /*5180*/  FMUL.FTZ R85, R85, UR12 ;  /* 0x0000000c55557c20 */ /* 0x000fe20008410000 */
[----:B-----5:R-:W-:-:S03]  /*5190*/  @P2 HADD2.F32 R88, -RZ, R75.H1_H1 ;  /* 0x3000004bff582230 */ /* 0x020fc60000004100 */
[-C--:B------:R-:W-:Y:S02]  /*51a0*/  @P2 FMUL.FTZ R86, R90, R85.reuse ;  /* 0x000000555a562220 */ /* 0x080fe40000410000 */
[----:B------:R-:W-:-:S03]  /*51b0*/  @P2 FMUL.FTZ R84, R88, R85 ;  /* 0x0000005558542220 */ /* 0x000fc60000410000 */
[----:B------:R-:W-:Y:S01]  /*51c0*/  F2FP.F16.F32.PACK_AB R86, RZ, R86 ;  /* 0x00000056ff56723e */ /* 0x000fe200000000ff */
[----:B------:R-:W-:-:S03]  /*51d0*/  FADD.FTZ R35, R35, R84 ;  /* 0x0000005423237221 */ /* 0x000fc60000010000 */
[----:B------:R-:W-:Y:S01]  /*51e0*/  PRMT R79, R79, 0x5410, R86 ;  /* 0x000054104f4f7816 */ /* 0x000fe20000000056 */
[----:B------:R-:W-:Y:S06]  /*51f0*/  BRA `(.L_x_1820) ;  /* 0x0000001000f07947 */ /* 0x000fec0003800000 */
.L_x_1804:
[----:B------:R-:W-:Y:S05]  /*5200*/  @!P0 BRA `(.L_x_1835) ;  /* 0x0000000800708947 */ /* 0x000fea0003800000 */
[-CC-:B-1----:R-:W-:Y:S01]  /*5210*/  FFMA.FTZ R81, R119, R90.reuse, R95.reuse ;  /* 0x0000005a77517223 */ /* 0x182fe2000001005f */
[-CC-:B------:R-:W-:Y:S01]  /*5220*/  FFMA.FTZ R80, R122, R90.reuse, R95.reuse ;  /* 0x0000005a7a507223 */ /* 0x180fe2000001005f */
[----:B------:R-:W-:Y:S01]  /*5230*/  ISETP.GT.AND P2, PT, R101, RZ, PT ;  /* 0x000000ff6500720c */ /* 0x000fe20003f44270 */
[-C--:B------:R-:W-:Y:S01]  /*5240*/  FFMA.FTZ R82, R128, R90.reuse, R95 ;  /* 0x0000005a80527223 */ /* 0x080fe2000001005f */
[----:B------:R-:W-:Y:S01]  /*5250*/  FADD.FTZ R81, R124, -R81 ;  /* 0x800000517c517221 */ /* 0x000fe20000010000 */
[-CC-:B------:R-:W-:Y:S01]  /*5260*/  FFMA.FTZ R87, R123, R90.reuse, R95.reuse ;  /* 0x0000005a7b577223 */ /* 0x180fe2000001005f */
        /* <DEDUP_REMOVED lines=21> */
[----:B0-----:R-:W-:Y:S01]  /*53c0*/  FSEL R92, R80, RZ, P2 ;  /* 0x000000ff505c7208 */ /* 0x001fe20001000000 */
        /* <DEDUP_REMOVED lines=8> */
[-C--:B------:R-:W-:Y:S02]  /*5450*/  @P3 FMUL.FTZ R83, R103, R80.reuse ;  /* 0x0000005067533220 */ /* 0x080fe40000410000 */
[----:B------:R-:W-:-:S03]  /*5460*/  @P3 FMUL.FTZ R81, R101, R80 ;  /* 0x0000005065513220 */ /* 0x000fc60000410000 */
[----:B------:R-:W-:Y:S01]  /*5470*/  F2FP.F16.F32.PACK_AB R83, RZ, R83 ;  /* 0x00000053ff53723e */ /* 0x000fe200000000ff */
[----:B------:R-:W-:-:S03]  /*5480*/  FADD.FTZ R36, R36, R81 ;  /* 0x0000005124247221 */ /* 0x000fc60000010000 */
[----:B------:R-:W-:-:S07]  /*5490*/  PRMT R76, R83, 0x7610, R76 ;  /* 0x00007610534c7816 */ /* 0x000fce000000004c */
.L_x_1837:
[----:B------:R-:W-:Y:S05]  /*54a0*/  BSYNC.RECONVERGENT B2 ;  /* 0x0000000000027941 */ /* 0x000fea0003800200 */
.L_x_1836:
        /* <DEDUP_REMOVED lines=9> */
[-C--:B------:R-:W-:Y:S02]  /*5540*/  @P3 FMUL.FTZ R81, R101, R80.reuse ;  /* 0x0000005065513220 */ /* 0x080fe40000410000 */
[----:B------:R-:W-:-:S03]  /*5550*/  @P3 FMUL.FTZ R86, R83, R80 ;  /* 0x0000005053563220 */ /* 0x000fc60000410000 */
[----:B------:R-:W-:Y:S01]  /*5560*/  F2FP.F16.F32.PACK_AB R81, RZ, R81 ;  /* 0x00000051ff51723e */ /* 0x000fe200000000ff */
[----:B------:R-:W-:-:S03]  /*5570*/  FADD.FTZ R37, R37, R86 ;  /* 0x0000005625257221 */ /* 0x000fc60000010000 */
[----:B------:R-:W-:-:S07]  /*5580*/  PRMT R76, R76, 0x5410, R81 ;  /* 0x000054104c4c7816 */ /* 0x000fce0000000051 */
.L_x_1839:
[----:B------:R-:W-:Y:S05]  /*5590*/  BSYNC.RECONVERGENT B2 ;  /* 0x0000000000027941 */ /* 0x000fea0003800200 */
.L_x_1838:
[----:B------:R-:W-:Y:S01]  /*55a0*/  BSSY.RECONVERGENT B2, `(.L_x_1840) ;  /* 0x0000011000027945 */ /* 0x000fe20003800200 */
[----:B------:R-:W-:Y:S02]  /*55b0*/  F2FP.F16.F32.PACK_AB R80, R95, R92 ;  /* 0x0000005c5f50723e */ /* 0x000fe400000000ff */
        /* <DEDUP_REMOVED lines=15> */
.L_x_1841:
[----:B------:R-:W-:Y:S05]  /*56b0*/  BSYNC.RECONVERGENT B2 ;  /* 0x0000000000027941 */ /* 0x000fea0003800200 */
.L_x_1840:
        /* <DEDUP_REMOVED lines=14> */
.L_x_1843:
[----:B------:R-:W-:Y:S05]  /*57a0*/  BSYNC.RECONVERGENT B2 ;  /* 0x0000000000027941 */ /* 0x000fea0003800200 */
.L_x_1842:
[----:B------:R-:W-:Y:S01]  /*57b0*/  BSSY.RECONVERGENT B2, `(.L_x_1844) ;  /* 0x0000013000027945 */ /* 0x000fe20003800200 */
[----:B------:R-:W-:Y:S02]  /*57c0*/  F2FP.F16.F32.PACK_AB R81, R88, R87 ;  /* 0x000000575851723e */ /* 0x000fe400000000ff */
[----:B------:R-:W-:Y:S02]  /*57d0*/  FSEL R88, R89, RZ, P2 ;  /* 0x000000ff59587208 */ /* 0x000fe40001000000 */
[----:B------:R-:W-:Y:S02]  /*57e0*/  FSEL R90, R90, RZ, P2 ;  /* 0x000000ff5a5a7208 */ /* 0x000fe40001000000 */
        /* <DEDUP_REMOVED lines=15> */
.L_x_1845:
[----:B------:R-:W-:Y:S05]  /*58e0*/  BSYNC.RECONVERGENT B2 ;  /* 0x0000000000027941 */ /* 0x000fea0003800200 */
.L_x_1844:
        /* <DEDUP_REMOVED lines=14> */
.L_x_1847:
[----:B------:R-:W-:Y:S05]  /*59d0*/  BSYNC.RECONVERGENT B2 ;  /* 0x0000000000027941 */ /* 0x000fea0003800200 */
.L_x_1846:
        /* <DEDUP_REMOVED lines=14> */
.L_x_1849:
[----:B------:R-:W-:Y:S05]  /*5ac0*/  BSYNC.RECONVERGENT B2 ;  /* 0x0000000000027941 */ /* 0x000fea0003800200 */
.L_x_1848:
        /* <DEDUP_REMOVED lines=10> */
[-C--:B------:R-:W-:Y:S02]  /*5b70*/  @P2 FMUL.FTZ R85, R89, R86.reuse ;  /* 0x0000005659552220 */ /* 0x080fe40000410000 */
[----:B------:R-:W-:-:S03]  /*5b80*/  @P2 FMUL.FTZ R84, R87, R86 ;  /* 0x0000005657542220 */ /* 0x000fc60000410000 */
[----:B------:R-:W-:Y:S01]  /*5b90*/  F2FP.F16.F32.PACK_AB R85, RZ, R85 ;  /* 0x00000055ff55723e */ /* 0x000fe200000000ff */
[----:B------:R-:W-:-:S03]  /*5ba0*/  FADD.FTZ R35, R35, R84 ;  /* 0x0000005423237221 */ /* 0x000fc60000010000 */
[----:B------:R-:W-:Y:S01]  /*5bb0*/  PRMT R79, R79, 0x5410, R85 ;  /* 0x000054104f4f7816 */ /* 0x000fe20000000055 */
[----:B------:R-:W-:Y:S06]  /*5bc0*/  BRA `(.L_x_1820) ;  /* 0x00000008007c7947 */ /* 0x000fec0003800000 */
.L_x_1835:
[----:B------:R-:W-:Y:S04]  /*5bd0*/  BSSY.RECONVERGENT B2, `(.L_x_1850) ;  /* 0x0000013000027945 */ /* 0x000fe80003800200 */
[----:B------:R-:W-:Y:S05]  /*5be0*/  @!P1 BRA `(.L_x_1851) ;  /* 0x0000000000449947 */ /* 0x000fea0003800000 */
[----:B-1----:R-:W-:Y:S01]  /*5bf0*/  FFMA.FTZ R87, R119, R90, R95 ;  /* 0x0000005a77577223 */ /* 0x002fe2000001005f */
[----:B------:R-:W-:Y:S01]  /*5c00*/  LOP3.LUT P3, RZ, R84, 0xff, RZ, 0xc0, !PT ;  /* 0x000000ff54ff7812 */ /* 0x000fe2000786c0ff */
[----:B------:R-:W-:Y:S01]  /*5c10*/  HFMA2 R86, -RZ, RZ, 0, 0 ;  /* 0x00000000ff567431 */ /* 0x000fe200000001ff */
[----:B------:R-:W-:Y:S01]  /*5c20*/  ISETP.GT.AND P2, PT, R101, RZ, PT ;  /* 0x000000ff6500720c */ /* 0x000fe20003f44270 */
[----:B------:R-:W-:Y:S01]  /*5c30*/  FADD.FTZ R87, R124, -R87 ;  /* 0x800000577c577221 */ /* 0x000fe20000010000 */
[----:B------:R-:W-:-:S03]  /*5c40*/  MOV R89, RZ ;  /* 0x000000ff00597202 */ /* 0x000fc60000000f00 */
[----:B------:R-:W-:-:S05]  /*5c50*/  FMUL.FTZ R87, R102, R87 ;  /* 0x0000005766577220 */ /* 0x000fca0000410000 */
[----:B------:R-:W-:Y:S01]  /*5c60*/  FSEL R87, R87, RZ, P2 ;  /* 0x000000ff57577208 */ /* 0x000fe20001000000 */
[----:B0-----:R-:W-:Y:S02]  /*5c70*/  @P3 HADD2.F32 R92, -RZ, R8.H0_H0 ;  /* 0x20000008ff5c3230 */ /* 0x001fe40000004100 */
[----:B-----5:R-:W-:Y:S02]  /*5c80*/  @P3 HADD2.F32 R88, -RZ, R72.H0_H0 ;  /* 0x20000048ff583230 */ /* 0x020fe40000004100 */
[----:B------:R-:W-:-:S04]  /*5c90*/  FMUL.FTZ R87, R87, UR13 ;  /* 0x0000000d57577c20 */ /* 0x000fc80008410000 */
[----:B------:R-:W-:-:S04]  /*5ca0*/  FMUL.FTZ R87, R87, UR12 ;  /* 0x0000000c57577c20 */ /* 0x000fc80008410000 */
[-C--:B------:R-:W-:Y:S01]  /*5cb0*/  @P3 FMUL.FTZ R86, R92, R87.reuse ;  /* 0x000000575c563220 */ /* 0x080fe20000410000 */
[----:B------:R-:W-:-:S04]  /*5cc0*/  @P3 FMUL.FTZ R89, R88, R87 ;  /* 0x0000005758593220 */ /* 0x000fc80000410000 */
[----:B------:R-:W-:Y:S01]  /*5cd0*/  F2FP.F16.F32.PACK_AB R86, RZ, R86 ;  /* 0x00000056ff56723e */ /* 0x000fe200000000ff */
[----:B------:R-:W-:-:S03]  /*5ce0*/  FADD.FTZ R36, R36, R89 ;  /* 0x0000005924247221 */ /* 0x000fc60000010000 */
[----:B------:R-:W-:-:S07]  /*5cf0*/  PRMT R76, R86, 0x7610, R76 ;  /* 0x00007610564c7816 */ /* 0x000fce000000004c */
.L_x_1851:
[----:B------:R-:W-:Y:S05]  /*5d00*/  BSYNC.RECONVERGENT B2 ;  /* 0x0000000000027941 */ /* 0x000fea0003800200 */
.L_x_1850:
        /* <DEDUP_REMOVED lines=10> */
[----:B------:R-:W-:Y:S02]  /*5db0*/  @P3 HADD2.F32 R94, -RZ, R8.H1_H1 ;  /* 0x30000008ff5e3230 */ /* 0x000fe40000004100 */
[----:B0----5:R-:W-:Y:S02]  /*5dc0*/  @P3 HADD2.F32 R92, -RZ, R72.H1_H1 ;  /* 0x30000048ff5c3230 */ /* 0x021fe40000004100 */
[----:B------:R-:W-:-:S04]  /*5dd0*/  FMUL.FTZ R87, R87, UR13 ;  /* 0x0000000d57577c20 */ /* 0x000fc80008410000 */
[----:B------:R-:W-:-:S04]  /*5de0*/  FMUL.FTZ R87, R87, UR12 ;  /* 0x0000000c57577c20 */ /* 0x000fc80008410000 */
[-C--:B------:R-:W-:Y:S01]  /*5df0*/  @P3 FMUL.FTZ R88, R94, R87.reuse ;  /* 0x000000575e583220 */ /* 0x080fe20000410000 */
[----:B------:R-:W-:-:S04]  /*5e00*/  @P3 FMUL.FTZ R86, R92, R87 ;  /* 0x000000575c563220 */ /* 0x000fc80000410000 */
[----:B------:R-:W-:Y:S01]  /*5e10*/  F2FP.F16.F32.PACK_AB R88, RZ, R88 ;  /* 0x00000058ff58723e */ /* 0x000fe200000000ff */
[----:B------:R-:W-:-:S03]  /*5e20*/  FADD.FTZ R37, R37, R86 ;  /* 0x0000005625257221 */ /* 0x000fc60000010000 */
[----:B------:R-:W-:-:S07]  /*5e30*/  PRMT R76, R76, 0x5410, R88 ;  /* 0x000054104c4c7816 */ /* 0x000fce0000000058 */
.L_x_1853:
[----:B------:R-:W-:Y:S05]  /*5e40*/  BSYNC.RECONVERGENT B2 ;  /* 0x0000000000027941 */ /* 0x000fea0003800200 */
.L_x_1852:
        /* <DEDUP_REMOVED lines=19> */
.L_x_1855:
[----:B------:R-:W-:Y:S05]  /*5f80*/  BSYNC.RECONVERGENT B2 ;  /* 0x0000000000027941 */ /* 0x000fea0003800200 */
.L_x_1854:
        /* <DEDUP_REMOVED lines=19> */
.L_x_1857:
[----:B------:R-:W-:Y:S05]  /*60c0*/  BSYNC.RECONVERGENT B2 ;  /* 0x0000000000027941 */ /* 0x000fea0003800200 */
.L_x_1856:
        /* <DEDUP_REMOVED lines=19> */
.L_x_1859:
[----:B------:R-:W-:Y:S05]  /*6200*/  BSYNC.RECONVERGENT B2 ;  /* 0x0000000000027941 */ /* 0x000fea0003800200 */
.L_x_1858:
        /* <DEDUP_REMOVED lines=19> */
.L_x_1861:
[----:B------:R-:W-:Y:S05]  /*6340*/  BSYNC.RECONVERGENT B2 ;  /* 0x0000000000027941 */ /* 0x000fea0003800200 */
.L_x_1860:
        /* <DEDUP_REMOVED lines=19> */
.L_x_1863:
[----:B------:R-:W-:Y:S05]  /*6480*/  BSYNC.RECONVERGENT B2 ;  /* 0x0000000000027941 */ /* 0x000fea0003800200 */
.L_x_1862:
[----:B------:R-:W-:Y:S05]  /*6490*/  @!P1 BRA `(.L_x_1820) ;  /* 0x0000000000489947 */ /* 0x000fea0003800000 */
[----:B------:R-:W-:Y:S01]  /*64a0*/  FFMA.FTZ R90, R136, R90, R95 ;  /* 0x0000005a885a7223 */ /* 0x000fe2000001005f */
[----:B------:R-:W-:Y:S02]  /*64b0*/  ISETP.GE.U32.AND P2, PT, R84, RZ, PT ;  /* 0x000000ff5400720c */ /* 0x000fe40003f46070 */
[----:B------:R-:W-:Y:S01]  /*64c0*/  ISETP.GT.AND P3, PT, R101, RZ, PT ;  /* 0x000000ff6500720c */ /* 0x000fe20003f64270 */
[----:B-1----:R-:W-:Y:S01]  /*64d0*/  FADD.FTZ R87, R133, -R90 ;  /* 0x8000005a85577221 */ /* 0x002fe20000010000 */
[----:B------:R-:W-:Y:S01]  /*64e0*/  ISETP.GE.U32.AND.EX P2, PT, R85, 0x1000000, PT, P2 ;  /* 0x010000005500780c */ /* 0x000fe20003f46120 */
[----:B------:R-:W-:Y:S01]  /*64f0*/  HFMA2 R85, -RZ, RZ, 0, 0 ;  /* 0x00000000ff557431 */ /* 0x000fe200000001ff */
[----:B------:R-:W-:Y:S01]  /*6500*/  MOV R86, RZ ;  /* 0x000000ff00567202 */ /* 0x000fe20000000f00 */
[----:B------:R-:W-:-:S05]  /*6510*/  FMUL.FTZ R84, R102, R87 ;  /* 0x0000005766547220 */ /* 0x000fca0000410000 */
[----:B------:R-:W-:-:S05]  /*6520*/  FSEL R84, R84, RZ, P3 ;  /* 0x000000ff54547208 */ /* 0x000fca0001800000 */
[----:B------:R-:W-:Y:S01]  /*6530*/  FMUL.FTZ R84, R84, UR13 ;  /* 0x0000000d54547c20 */ /* 0x000fe20008410000 */
[----:B------:R-:W-:Y:S02]  /*6540*/  @P2 HADD2.F32 R89, -RZ, R11.H1_H1 ;  /* 0x3000000bff592230 */ /* 0x000fe40000004100 */
[----:B-----5:R-:W-:Y:S02]  /*6550*/  @P2 HADD2.F32 R87, -RZ, R75.H1_H1 ;  /* 0x3000004bff572230 */ /* 0x020fe40000004100 */
[----:B------:R-:W-:-:S04]  /*6560*/  FMUL.FTZ R84, R84, UR12 ;  /* 0x0000000c54547c20 */ /* 0x000fc80008410000 */
[-C--:B------:R-:W-:Y:S01]  /*6570*/  @P2 FMUL.FTZ R85, R89, R84.reuse ;  /* 0x0000005459552220 */ /* 0x080fe20000410000 */
[----:B------:R-:W-:-:S04]  /*6580*/  @P2 FMUL.FTZ R86, R87, R84 ;  /* 0x0000005457562220 */ /* 0x000fc80000410000 */
[----:B------:R-:W-:Y:S01]  /*6590*/  F2FP.F16.F32.PACK_AB R85, RZ, R85 ;  /* 0x00000055ff55723e */ /* 0x000fe200000000ff */
[----:B------:R-:W-:-:S03]  /*65a0*/  FADD.FTZ R35, R35, R86 ;  /* 0x0000005623237221 */ /* 0x000fc60000010000 */
[----:B------:R-:W-:-:S07]  /*65b0*/  PRMT R79, R79, 0x5410, R85 ;  /* 0x000054104f4f7816 */ /* 0x000fce0000000055 */
.L_x_1820:
[----:B------:R-:W-:Y:S05]  /*65c0*/  BSYNC.RECONVERGENT B1 ;  /* 0x0000000000017941 */ /* 0x000fea0003800200 */
.L_x_1803:
[----:B-1----:R-:W1:Y:S01]  /*65d0*/  @P0 LDC.64 R88, c[0x0][0x478] ;  /* 0x00011e00ff580b82 */ /* 0x002e620000000a00 */
        /* <DEDUP_REMOVED lines=10> */
.L_x_1735:
[----:B------:R-:W-:Y:S05]  /*6680*/  BSYNC B0 ;  /* 0x0000000000007941 */ /* 0x000fea0003800000 */
.L_x_1734:
[----:B------:R-:W1:Y:S01]  /*6690*/  S2R R65, SR_TID.X ;  /* 0x0000000000417919 */ /* 0x000e620000002100 */
[----:B------:R-:W-:Y:S01]  /*66a0*/  MOV R2, 0x400 ;  /* 0x0000040000027802 */ /* 0x000fe20000000f00 */
[----:B------:R-:W-:Y:S05]  /*66b0*/  WARPSYNC.ALL ;  /* 0x0000000000007948 */ /* 0x000fea0003800000 */
[----:B------:R-:W2:Y:S01]  /*66c0*/  S2R R3, SR_CgaCtaId ;  /* 0x0000000000037919 */ /* 0x000ea20000008800 */
[----:B------:R-:W3:Y:S01]  /*66d0*/  LDCU.128 UR16, c[0x0][0x440] ;  /* 0x00008800ff1077ac */ /* 0x000ee20008000c00 */
[----:B------:R-:W4:Y:S01]  /*66e0*/  LDCU.64 UR14, c[0x0][0x460] ;  /* 0x00008c00ff0e77ac */ /* 0x000f220008000a00 */
[----:B-1----:R-:W-:-:S02]  /*66f0*/  SHF.R.U32.HI R5, RZ, 0x5, R65 ;  /* 0x00000005ff057819 */ /* 0x002fc40000011641 */
[----:B--2---:R-:W-:Y:S02]  /*6700*/  LEA R2, R3, R2, 0x18 ;  /* 0x0000000203027211 */ /* 0x004fe400078ec0ff */
        /* <DEDUP_REMOVED lines=8> */
[----:B------:R-:W1:Y:S04]  /*6790*/  LDS R2, [R4] ;  /* 0x0000000004027984 */ /* 0x000e680000000800 */
[----:B------:R-:W2:Y:S04]  /*67a0*/  LDS R3, [R4+0x200] ;  /* 0x0002000004037984 */ /* 0x000ea80000000800 */
[----:B------:R-:W0:Y:S04]  /*67b0*/  LDS R7, [R4+0x800] ;  /* 0x0008000004077984 */ /* 0x000e280000000800 */
        /* <DEDUP_REMOVED lines=8> */
[----:B-1----:R-:W-:-:S03]  /*6840*/  FADD.FTZ R2, RZ, R2 ;  /* 0x00000002ff027221 */ /* 0x002fc60000010000 */
[----:B------:R-:W1:Y:S01]  /*6850*/  LDS R13, [R4+0x1600] ;  /* 0x00160000040d7984 */ /* 0x000e620000000800 */
[----:B--2---:R-:W-:-:S03]  /*6860*/  FADD.FTZ R3, RZ, R3 ;  /* 0x00000003ff037221 */ /* 0x004fc60000010000 */
[----:B------:R-:W2:Y:S01]  /*6870*/  LDS R15, [R4+0x1800] ;  /* 0x00180000040f7984 */ /* 0x000ea20000000800 */
[----:B0-----:R-:W-:-:S03]  /*6880*/  FADD.FTZ R2, R2, R7 ;  /* 0x0000000702027221 */ /* 0x001fc60000010000 */
[----:B------:R-:W0:Y:S01]  /*6890*/  LDS R48, [R4+0x1a00] ;  /* 0x001a000004307984 */ /* 0x000e220000000800 */
[----:B---3--:R-:W-:-:S03]  /*68a0*/  FADD.FTZ R3, R3, R8 ;  /* 0x0000000803037221 */ /* 0x008fc60000010000 */
[----:B------:R-:W3:Y:S01]  /*68b0*/  LDS R50, [R4+0x1c00] ;  /* 0x001c000004327984 */ /* 0x000ee20000000800 */
[----:B----4-:R-:W-:-:S03]  /*68c0*/  FADD.FTZ R5, RZ, R5 ;  /* 0x00000005ff057221 */ /* 0x010fc60000010000 */
[----:B------:R-:W4:Y:S01]  /*68d0*/  LDS R49, [R4+0x1e00] ;  /* 0x001e000004317984 */ /* 0x000f220000000800 */
[----:B------:R-:W-:Y:S01]  /*68e0*/  FADD.FTZ R6, RZ, R6 ;  /* 0x00000006ff067221 */ /* 0x000fe20000010000 */
        /* <DEDUP_REMOVED lines=8> */
[----:B--2---:R-:W-:-:S02]  /*6970*/  FADD.FTZ R15, R2, R15 ;  /* 0x0000000f020f7221 */ /* 0x004fc40000010000 */
[----:B------:R-:W1:Y:S01]  /*6980*/  LDC R2, c[0x0][0x388] ;  /* 0x0000e200ff027b82 */ /* 0x000e620000000800 */
[----:B------:R-:W-:Y:S01]  /*6990*/  STS.128 [R0+0x10], R20 ;  /* 0x0000101400007388 */ /* 0x000fe20000000c00 */
[----:B0-----:R-:W-:-:S03]  /*69a0*/  FADD.FTZ R9, R3, R48 ;  /* 0x0000003003097221 */ /* 0x001fc60000010000 */
[----:B------:R-:W-:Y:S01]  /*69b0*/  STS.128 [R0+0x400], R24 ;  /* 0x0004001800007388 */ /* 0x000fe20000000c00 */
[----:B---3--:R-:W-:-:S03]  /*69c0*/  FADD.FTZ R11, R5, R50 ;  /* 0x00000032050b7221 */ /* 0x008fc60000010000 */
[----:B------:R-:W-:Y:S01]  /*69d0*/  STS.128 [R0+0x410], R28 ;  /* 0x0004101c00007388 */ /* 0x000fe20000000c00 */
[----:B----4-:R-:W-:Y:S01]  /*69e0*/  FADD.FTZ R49, R6, R49 ;  /* 0x0000003106317221 */ /* 0x010fe20000010000 */
[----:B------:R-:W-:Y:S01]  /*69f0*/  BAR.SYNC.DEFER_BLOCKING 0x0 ;  /* 0x0000000000007b1d */ /* 0x000fe20000010000 */
[----:B-1----:R-:W-:-:S05]  /*6a00*/  IMAD R2, R2, UR5, RZ ;  /* 0x0000000502027c24 */ /* 0x002fca000f8e02ff */
[----:B------:R-:W-:-:S04]  /*6a10*/  IADD3 R2, P0, PT, R2, R65, RZ ;  /* 0x0000004102027210 */ /* 0x000fc80007f1e0ff */
[----:B------:R-:W-:Y:S01]  /*6a20*/  SHF.L.U32 R6, R2, 0x2, RZ ;  /* 0x0000000202067819 */ /* 0x000fe200000006ff */
        /* <DEDUP_REMOVED lines=21> */
[----:B------:R-:W-:Y:S01]  /*6b80*/  FADD.FTZ R8, RZ, R8 ;  /* 0x00000008ff087221 */ /* 0x000fe20000010000 */
        /* <DEDUP_REMOVED lines=41> */
[----:B------:R-:W-:Y:S01]  /*6e20*/  FADD.FTZ R0, R0, R29 ;  /* 0x0000001d00007221 */ /* 0x000fe20000010000 */
        /* <DEDUP_REMOVED lines=27> */
.L_x_1739:
        /* <DEDUP_REMOVED lines=8> */
.L_x_1866:
[----:B------:R-:W-:Y:S05]  /*7060*/  BSYNC B1 ;  /* 0x0000000000017941 */ /* 0x000fea0003800000 */
.L_x_1865:
        /* <DEDUP_REMOVED lines=8> */
.L_x_1867:
[----:B------:R-:W-:Y:S01]  /*70f0*/  FADD.FTZ R89, R89, R92 ;  /* 0x0000005c59597221 */ /* 0x000fe20000010000 */
[----:B------:R-:W-:-:S04]  /*7100*/  HFMA2 R141, -RZ, RZ, 0, 1.1920928955078125e-07 ;  /* 0x00000002ff8d7431 */ /* 0x000fc800000001ff */
[----:B------:R-:W-:Y:S02]  /*7110*/  MOV R142, R89 ;  /* 0x00000059008e7202 */ /* 0x000fe40000000f00 */
[----:B------:R-:W-:-:S07]  /*7120*/  MOV R91, R140 ;  /* 0x0000008c005b7202 */ /* 0x000fce0000000f00 */
[----:B------:R-:W-:Y:S05]  /*7130*/  WARPSYNC.COLLECTIVE R139, `(.L_x_1868) ;  /* 0x000000008b087348 */ /* 0x000fea0003c00000 */
[----:B------:R0:W1:Y:S02]  /*7140*/  SHFL.BFLY P0, R140, R142, R141, R144 ;  /* 0x0c00008d8e8c7389 */ /* 0x0000640000000090 */
[----:B01----:R-:W-:Y:S05]  /*7150*/  ENDCOLLECTIVE ;  /* 0x000000000000791b */ /* 0x003fea0003800000 */
.L_x_1868:
[----:B------:R-:W-:-:S05]  /*7160*/  FADD.FTZ R91, R91, R88 ;  /* 0x000000585b5b7221 */ /* 0x000fca0000010000 */
[----:B------:R-:W-:Y:S02]  /*7170*/  MOV R142, R91 ;  /* 0x0000005b008e7202 */ /* 0x000fe40000000f00 */
[----:B------:R-:W-:-:S07]  /*7180*/  MOV R90, R140 ;  /* 0x0000008c005a7202 */ /* 0x000fce0000000f00 */
[----:B------:R-:W-:Y:S05]  /*7190*/  WARPSYNC.COLLECTIVE R139, `(.L_x_1869) ;  /* 0x000000008b087348 */ /* 0x000fea0003c00000 */
[----:B------:R0:W1:Y:S02]  /*71a0*/  SHFL.BFLY P0, R140, R142, R141, R144 ;  /* 0x0c00008d8e8c7389 */ /* 0x0000640000000090 */
[----:B01----:R-:W-:Y:S05]  /*71b0*/  ENDCOLLECTIVE ;  /* 0x000000000000791b */ /* 0x003fea0003800000 */
.L_x_1869:
[----:B------:R-:W-:Y:S01]  /*71c0*/  FADD.FTZ R90, R89, R90 ;  /* 0x0000005a595a7221 */ /* 0x000fe20000010000 */
[----:B------:R-:W-:-:S04]  /*71d0*/  HFMA2 R141, -RZ, RZ, 0, 2.384185791015625e-07 ;  /* 0x00000004ff8d7431 */ /* 0x000fc800000001ff */
[----:B------:R-:W-:Y:S02]  /*71e0*/  MOV R142, R90 ;  /* 0x0000005a008e7202 */ /* 0x000fe40000000f00 */
[----:B------:R-:W-:-:S07]  /*71f0*/  MOV R94, R140 ;  /* 0x0000008c005e7202 */ /* 0x000fce0000000f00 */
[----:B------:R-:W-:Y:S05]  /*7200*/  WARPSYNC.COLLECTIVE R139, `(.L_x_1870) ;  /* 0x000000008b087348 */ /* 0x000fea0003c00000 */
[----:B------:R0:W1:Y:S02]  /*7210*/  SHFL.BFLY P0, R140, R142, R141, R144 ;  /* 0x0c00008d8e8c7389 */ /* 0x0000640000000090 */
[----:B01----:R-:W-:Y:S05]  /*7220*/  ENDCOLLECTIVE ;  /* 0x000000000000791b */ /* 0x003fea0003800000 */
.L_x_1870:
[----:B------:R-:W-:-:S05]  /*7230*/  FADD.FTZ R94, R91, R94 ;  /* 0x0000005e5b5e7221 */ /* 0x000fca0000010000 */
[----:B------:R-:W-:Y:S02]  /*7240*/  MOV R142, R94 ;  /* 0x0000005e008e7202 */ /* 0x000fe40000000f00 */
[----:B------:R-:W-:-:S07]  /*7250*/  MOV R93, R140 ;  /* 0x0000008c005d7202 */ /* 0x000fce0000000f00 */
[----:B------:R-:W-:Y:S05]  /*7260*/  WARPSYNC.COLLECTIVE R139, `(.L_x_1871) ;  /* 0x000000008b087348 */ /* 0x000fea0003c00000 */
[----:B------:R0:W1:Y:S02]  /*7270*/  SHFL.BFLY P0, R140, R142, R141, R144 ;  /* 0x0c00008d8e8c7389 */ /* 0x0000640000000090 */
[----:B01----:R-:W-:Y:S05]  /*7280*/  ENDCOLLECTIVE ;  /* 0x000000000000791b */ /* 0x003fea0003800000 */
.L_x_1871:
[----:B------:R-:W-:Y:S01]  /*7290*/  FADD.FTZ R93, R90, R93 ;  /* 0x0000005d5a5d7221 */ /* 0x000fe20000010000 */
[----:B------:R-:W-:-:S04]  /*72a0*/  HFMA2 R141, -RZ, RZ, 0, 4.76837158203125e-07 ;  /* 0x00000008ff8d7431 */ /* 0x000fc800000001ff */
[----:B------:R-:W-:Y:S02]  /*72b0*/  MOV R142, R93 ;  /* 0x0000005d008e7202 */ /* 0x000fe40000000f00 */
[----:B------:R-:W-:-:S07]  /*72c0*/  MOV R95, R140 ;  /* 0x0000008c005f7202 */ /* 0x000fce0000000f00 */
[----:B------:R-:W-:Y:S05]  /*72d0*/  WARPSYNC.COLLECTIVE R139, `(.L_x_1872) ;  /* 0x000000008b087348 */ /* 0x000fea0003c00000 */
[----:B------:R0:W1:Y:S02]  /*72e0*/  SHFL.BFLY P0, R140, R142, R141, R144 ;  /* 0x0c00008d8e8c7389 */ /* 0x0000640000000090 */
[----:B01----:R-:W-:Y:S05]  /*72f0*/  ENDCOLLECTIVE ;  /* 0x000000000000791b */ /* 0x003fea0003800000 */
.L_x_1872:
[----:B------:R-:W-:-:S05]  /*7300*/  FADD.FTZ R95, R94, R95 ;  /* 0x0000005f5e5f7221 */ /* 0x000fca0000010000 */
[----:B------:R-:W-:Y:S02]  /*7310*/  MOV R142, R95 ;  /* 0x0000005f008e7202 */ /* 0x000fe40000000f00 */
[----:B------:R-:W-:-:S07]  /*7320*/  MOV R88, R140 ;  /* 0x0000008c00587202 */ /* 0x000fce0000000f00 */
[----:B------:R-:W-:Y:S05]  /*7330*/  WARPSYNC.COLLECTIVE R139, `(.L_x_1873) ;  /* 0x000000008b087348 */ /* 0x000fea0003c00000 */
[----:B------:R0:W1:Y:S02]  /*7340*/  SHFL.BFLY P0, R140, R142, R141, R144 ;  /* 0x0c00008d8e8c7389 */ /* 0x0000640000000090 */
[----:B01----:R-:W-:Y:S05]  /*7350*/  ENDCOLLECTIVE ;  /* 0x000000000000791b */ /* 0x003fea0003800000 */
.L_x_1873:
[----:B------:R-:W-:Y:S01]  /*7360*/  FADD.FTZ R137, R93, R88 ;  /* 0x000000585d897221 */ /* 0x000fe20000010000 */
[----:B------:R-:W-:-:S04]  /*7370*/  HFMA2 R141, -RZ, RZ, 0, 9.5367431640625e-07 ;  /* 0x00000010ff8d7431 */ /* 0x000fc800000001ff */
[----:B------:R-:W-:Y:S02]  /*7380*/  MOV R142, R137 ;  /* 0x00000089008e7202 */ /* 0x000fe40000000f00 */
[----:B------:R-:W-:-:S07]  /*7390*/  MOV R92, R140 ;  /* 0x0000008c005c7202 */ /* 0x000fce0000000f00 */
[----:B------:R-:W-:Y:S05]  /*73a0*/  WARPSYNC.COLLECTIVE R139, `(.L_x_1874) ;  /* 0x000000008b087348 */ /* 0x000fea0003c00000 */
[----:B------:R0:W1:Y:S02]  /*73b0*/  SHFL.BFLY P0, R140, R142, R141, R144 ;  /* 0x0c00008d8e8c7389 */ /* 0x0000640000000090 */
[----:B01----:R-:W-:Y:S05]  /*73c0*/  ENDCOLLECTIVE ;  /* 0x000000000000791b */ /* 0x003fea0003800000 */
.L_x_1874:
[----:B------:R-:W-:-:S05]  /*73d0*/  FADD.FTZ R92, R95, R92 ;  /* 0x0000005c5f5c7221 */ /* 0x000fca0000010000 */
[----:B------:R-:W-:Y:S02]  /*73e0*/  MOV R142, R92 ;  /* 0x0000005c008e7202 */ /* 0x000fe40000000f00 */
[----:B------:R-:W-:-:S07]  /*73f0*/  MOV R138, R140 ;  /* 0x0000008c008a7202 */ /* 0x000fce0000000f00 */
[----:B------:R-:W-:Y:S05]  /*7400*/  WARPSYNC.COLLECTIVE R139, `(.L_x_1875) ;  /* 0x000000008b087348 */ /* 0x000fea0003c00000 */
[----:B------:R0:W1:Y:S02]  /*7410*/  SHFL.BFLY P0, R140, R142, R141, R144 ;  /* 0x0c00008d8e8c7389 */ /* 0x0000640000000090 */
[----:B01----:R-:W-:Y:S05]  /*7420*/  ENDCOLLECTIVE ;  /* 0x000000000000791b */ /* 0x003fea0003800000 */
.L_x_1875:
[----:B------:R-:W-:Y:S01]  /*7430*/  MOV R91, R140 ;  /* 0x0000008c005b7202 */ /* 0x000fe20000000f00 */
[----:B------:R-:W-:Y:S06]  /*7440*/  BRA `(.L_x_1876) ;  /* 0xffffffa000107947 */ /* 0x000fec000383ffff */
.L_x_1877:
        /* <DEDUP_REMOVED lines=11> */
.L_x_11187:


//--------------------- .text._ZN10layer_norm13ln_bwd_kernelINS_13Kernel_traitsIf13__nv_bfloat16S2_S2_fjLj512ELj1ELj4ELj1ELj16ENS_18Kernel_traits_baseILj512EfS2_S2_S2_fjLj128EEEEELb0ELb0ELb0ELb0EEEvNS_9BwdParamsE --------------------------
	.section	.text._ZN10layer_norm13ln_bwd_kernelINS_13Kernel_traitsIf13__nv_bfloat16S2_S2_fjLj512ELj1ELj4ELj1ELj16ENS_18Kernel_traits_baseILj512EfS2_S2_S2_fjLj128EEEEELb0ELb0ELb0ELb0EEEvNS_9BwdParamsE,"ax",@progbits
	.align	128
        .global         _ZN10layer_norm13ln_bwd_kernelINS_13Kernel_traitsIf13__nv_bfloat16S2_S2_fjLj512ELj1ELj4ELj1ELj16ENS_18Kernel_traits_baseILj512EfS2_S2_S2_fjLj128EEEEELb0ELb0ELb0ELb0EEEvNS_9BwdParamsE
        .type           _ZN10layer_norm13ln_bwd_kernelINS_13Kernel_traitsIf13__nv_bfloat16S2_S2_fjLj512ELj1ELj4ELj1ELj16ENS_18Kernel_traits_baseILj512EfS2_S2_S2_fjLj128EEEEELb0ELb0ELb0ELb0EEEvNS_9BwdParamsE,@function
        .size           _ZN10layer_norm13ln_bwd_kernelINS_13Kernel_traitsIf13__nv_bfloat16S2_S2_fjLj512ELj1ELj4ELj1ELj16ENS_18Kernel_traits_baseILj512EfS2_S2_S2_fjLj128EEEEELb0ELb0ELb0ELb0EEEvNS_9BwdParamsE,(.L_x_11188 - _ZN10layer_norm13ln_bwd_kernelINS_13Kernel_traitsIf13__nv_bfloat16S2_S2_fjLj512ELj1ELj4ELj1ELj16ENS_18Kernel_traits_baseILj512EfS2_S2_S2_fjLj128EEEEELb0ELb0ELb0ELb0EEEvNS_9BwdParamsE)
        .other          _ZN10layer_norm13ln_bwd_kernelINS_13Kernel_traitsIf13__nv_bfloat16S2_S2_fjLj512ELj1ELj4ELj1ELj16ENS_18Kernel_traits_baseILj512EfS2_S2_S2_fjLj128EEEEELb0ELb0ELb0ELb0EEEvNS_9BwdParamsE,@"STO_CUDA_ENTRY STV_DEFAULT"
_ZN10layer_norm13ln_bwd_kernelINS_13Kernel_traitsIf13__nv_bfloat16S2_S2_fjLj512ELj1ELj4ELj1ELj16ENS_18Kernel_traits_baseILj512EfS2_S2_S2_fjLj128EEEEELb0ELb0ELb0ELb0EEEvNS_9BwdParamsE:
.text._ZN10layer_norm13ln_bwd_kernelINS_13Kernel_traitsIf13__nv_bfloat16S2_S2_fjLj512ELj1ELj4ELj1ELj16ENS_18Kernel_traits_baseILj512EfS2_S2_S2_fjLj128EEEEELb0ELb0ELb0ELb0EEEvNS_9BwdParamsE:
        /* <DEDUP_REMOVED lines=23> */
[----:B------:R-:W-:Y:S01]  /*0170*/  SHF.R.U32.HI R0, RZ, 0x5, R4 ;  /* 0x00000005ff007819 */ /* 0x000fe20000011604 */
[----:B--2---:R2:W5:Y:S01]  /*0180*/  @P0 LDG.E.128 R20, desc[UR6][R6.64] ;  /* 0x0000000606140981 */ /* 0x004562000c1e1d00 */
[----:B---3--:R-:W-:-:S03]  /*0190*/  @P1 IMAD.WIDE.U32 R8, R11, 0x20, R8 ;  /* 0x000000200b081825 */ /* 0x008fc600078e0008 */
[----:B------:R2:W5:Y:S04]  /*01a0*/  @P0 LDG.E.128 R24, desc[UR6][R6.64+0x10] ;  /* 0x0000100606180981 */ /* 0x000568000c1e1d00 */
[----:B------:R2:W5:Y:S04]  /*01b0*/  @P1 LDG.E.128 R28, desc[UR6][R8.64] ;  /* 0x00000006081c1981 */ /* 0x000568000c1e1d00 */
[----:B------:R2:W5:Y:S01]  /*01c0*/  @P1 LDG.E.128 R32, desc[UR6][R8.64+0x10] ;  /* 0x0000100608201981 */ /* 0x000562000c1e1d00 */
        /* <DEDUP_REMOVED lines=40> */
.L_x_1902:
[----:B------:R-:W0:Y:S08]  /*0450*/  @P0 LDC.64 R76, c[0x0][0x3e0] ;  /* 0x0000f800ff4c0b82 */ /* 0x000e300000000a00 */
[----:B-----5:R-:W1:Y:S08]  /*0460*/  LDC.64 R90, c[0x0][0x3c0] ;  /* 0x0000f000ff5a7b82 */ /* 0x020e700000000a00 */
        /* <DEDUP_REMOVED lines=8> */
[----:B------:R-:W-:Y:S02]  /*04f0*/  MOV R3, UR14 ;  /* 0x0000000e00037c02 */ /* 0x000fe40008000f00 */
[----:B------:R-:W-:-:S03]  /*0500*/  ISETP.NE.U32.AND P1, PT, RZ, UR10, PT ;  /* 0x0000000aff007c0c */ /* 0x000fc6000bf25070 */
[----:B------:R-:W-:Y:S01]  /*0510*/  IMAD R89, R0, R3, RZ ;  /* 0x0000000300597224 */ /* 0x000fe200078e02ff */
[----:B------:R-:W-:Y:S01]  /*0520*/  ISETP.NE.AND.EX P1, PT, RZ, UR11, PT, P1 ;  /* 0x0000000bff007c0c */ /* 0x000fe2000bf25310 */
[----:B------:R-:W-:-:S03]  /*0530*/  HFMA2 R91, -RZ, RZ, 1.875, 0 ;  /* 0x3f800000ff5b7431 */ /* 0x000fc600000001ff */
[----:B------:R-:W-:Y:S01]  /*0540*/  SHF.R.S32.HI R106, RZ, 0x1f, R89 ;  /* 0x0000001fff6a7819 */ /* 0x000fe20000011459 */
[----:B------:R-:W-:Y:S01]  /*0550*/  BSSY.RECONVERGENT B1, `(.L_x_1880) ;  /* 0x0000179000017945 */ /* 0x000fe20003800200 */
[----:B------:R-:W-:Y:S02]  /*0560*/  ISETP.NE.AND P3, PT, RZ, UR8, PT ;  /* 0x00000008ff007c0c */ /* 0x000fe4000bf65270 */
[----:B------:R-:W-:Y:S02]  /*0570*/  LEA.HI R89, R106, R89, RZ, 0x3 ;  /* 0x000000596a597211 */ /* 0x000fe400078f18ff */
        /* <DEDUP_REMOVED lines=8> */
[----:B------:R-:W-:Y:S02]  /*0600*/  CS2R R76, SRZ ;  /* 0x00000000004c7805 */ /* 0x000fe4000001ff00 */
[----:B------:R-:W-:-:S07]  /*0610*/  MOV R79, R89 ;  /* 0x00000059004f7202 */ /* 0x000fce0000000f00 */
[----:B------:R-:W-:Y:S05]  /*0620*/  @!P4 BRA `(.L_x_1883) ;  /* 0x00000004005cc947 */ /* 0x000fea0003800000 */
[----:B------:R-:W0:Y:S08]  /*0630*/  LDC.64 R76, c[0x0][0x3a8] ;  /* 0x0000ea00ff4c7b82 */ /* 0x000e300000000a00 */
[----:B------:R-:W1:Y:S01]  /*0640*/  LDC.64 R80, c[0x0][0x428] ;  /* 0x00010a00ff507b82 */ /* 0x000e620000000a00 */
[----:B0-----:R-:W-:-:S06]  /*0650*/  IMAD.WIDE.U32 R76, R89, 0x10, R76 ;  /* 0x00000010594c7825 */ /* 0x001fcc00078e004c */
[----:B------:R-:W2:Y:S01]  /*0660*/  LDG.E.128 R76, desc[UR6][R76.64] ;  /* 0x000000064c4c7981 */ /* 0x000ea2000c1e1d00 */
[----:B-1----:R-:W-:-:S06]  /*0670*/  IMAD.WIDE.U32 R80, R89, 0x10, R80 ;  /* 0x0000001059507825 */ /* 0x002fcc00078e0050 */
[----:B------:R-:W3:Y:S01]  /*0680*/  LDG.E.128 R80, desc[UR6][R80.64] ;  /* 0x0000000650507981 */ /* 0x000ee2000c1e1d00 */
[C---:B--2---:R-:W-:Y:S02]  /*0690*/  PRMT R92, R76.reuse, 0x7632, R92 ;  /* 0x000076324c5c7816 */ /* 0x044fe4000000005c */
        /* <DEDUP_REMOVED lines=9> */
[----:B-----5:R-:W-:Y:S01]  /*0730*/  FMUL.FTZ R103, R90, R93 ;  /* 0x0000005d5a677220 */ /* 0x020fe20000410000 */
[----:B------:R-:W-:Y:S01]  /*0740*/  PRMT R94, R77, 0x7632, R94 ;  /* 0x000076324d5e7816 */ /* 0x000fe2000000005e */
[----:B------:R-:W-:Y:S01]  /*0750*/  FADD.FTZ R109, -R104, R99 ;  /* 0x00000063686d7221 */ /* 0x000fe20000010100 */
[----:B---3--:R-:W-:Y:S01]  /*0760*/  PRMT R76, R80, 0x7632, R76 ;  /* 0x00007632504c7816 */ /* 0x008fe2000000004c */
[----:B------:R-:W-:Y:S01]  /*0770*/  FADD.FTZ R79, -R104, R79 ;  /* 0x0000004f684f7221 */ /* 0x000fe20000010100 */
[----:B------:R-:W-:Y:S01]  /*0780*/  SHF.L.U32 R101, R80, 0x10, RZ ;  /* 0x0000001050657819 */ /* 0x000fe200000006ff */
[----:B------:R-:W-:Y:S01]  /*0790*/  FMUL.FTZ R99, R90, R95 ;  /* 0x0000005f5a637220 */ /* 0x000fe20000410000 */
[----:B------:R-:W-:Y:S01]  /*07a0*/  PRMT R80, R82, 0x7632, R80 ;  /* 0x0000763252507816 */ /* 0x000fe20000000050 */
[----:B------:R-:W-:Y:S01]  /*07b0*/  FMUL.FTZ R95, R90, R97 ;  /* 0x000000615a5f7220 */ /* 0x000fe20000410000 */
[----:B------:R-:W-:Y:S01]  /*07c0*/  SHF.L.U32 R105, R82, 0x10, RZ ;  /* 0x0000001052697819 */ /* 0x000fe200000006ff */
[----:B------:R-:W-:Y:S01]  /*07d0*/  FADD.FTZ R36, R36, R101 ;  /* 0x0000006524247221 */ /* 0x000fe20000010000 */
        /* <DEDUP_REMOVED lines=8> */
[----:B------:R-:W-:Y:S01]  /*0860*/  PRMT R96, R78, 0x7632, R96 ;  /* 0x000076324e607816 */ /* 0x000fe20000000060 */
[-C--:B------:R-:W-:Y:S01]  /*0870*/  FFMA.FTZ R56, R95, R105.reuse, R56 ;  /* 0x000000695f387223 */ /* 0x080fe20000010038 */
[C---:B------:R-:W-:Y:S01]  /*0880*/  PRMT R78, R81.reuse, 0x7632, R78 ;  /* 0x00007632514e7816 */ /* 0x040fe2000000004e */
[----:B------:R-:W-:Y:S01]  /*0890*/  FMUL.FTZ R93, R24, R105 ;  /* 0x00000069185d7220 */ /* 0x000fe20000410000 */
[----:B------:R-:W-:Y:S01]  /*08a0*/  SHF.L.U32 R81, R81, 0x10, RZ ;  /* 0x0000001051517819 */ /* 0x000fe200000006ff */
[----:B------:R-:W-:Y:S01]  /*08b0*/  FADD.FTZ R105, -R104, R83 ;  /* 0x0000005368697221 */ /* 0x000fe20000010100 */
[----:B------:R-:W-:Y:S01]  /*08c0*/  FADD.FTZ R37, R37, R100 ;  /* 0x0000006425257221 */ /* 0x000fe20000010000 */
[-C--:B------:R-:W-:Y:S01]  /*08d0*/  FFMA.FTZ R53, R102, R100.reuse, R53 ;  /* 0x0000006466357223 */ /* 0x080fe20000010035 */
[----:B------:R-:W-:Y:S01]  /*08e0*/  FMUL.FTZ R100, R21, R100 ;  /* 0x0000006415647220 */ /* 0x000fe20000410000 */
[----:B------:R-:W-:Y:S01]  /*08f0*/  FADD.FTZ R79, RZ, R101 ;  /* 0x00000065ff4f7221 */ /* 0x000fe20000010000 */
[----:B------:R-:W-:Y:S01]  /*0900*/  SHF.L.U32 R107, R96, 0x10, RZ ;  /* 0x00000010606b7819 */ /* 0x000fe200000006ff */
[----:B------:R-:W-:Y:S01]  /*0910*/  FFMA.FTZ R83, R103, R101, RZ ;  /* 0x0000006567537223 */ /* 0x000fe200000100ff */
[----:B------:R-:W-:Y:S01]  /*0920*/  SHF.L.U32 R77, R98, 0x10, RZ ;  /* 0x00000010624d7819 */ /* 0x000fe200000006ff */
[----:B------:R-:W-:Y:S01]  /*0930*/  FMUL.FTZ R98, R90, R105 ;  /* 0x000000695a627220 */ /* 0x000fe20000410000 */
        /* <DEDUP_REMOVED lines=9> */
[----:B------:R-:W-:Y:S01]  /*09d0*/  FFMA.FTZ R83, R99, R97, R82 ;  /* 0x0000006163537223 */ /* 0x000fe20000010052 */
[----:B------:R-:W-:Y:S01]  /*09e0*/  SHF.L.U32 R94, R80, 0x10, RZ ;  /* 0x00000010505e7819 */ /* 0x000fe200000006ff */
[----:B------:R-:W-:Y:S01]  /*09f0*/  FADD.FTZ R107, -R104, R107 ;  /* 0x0000006b686b7221 */ /* 0x000fe20000010100 */
[----:B------:R-:W-:Y:S01]  /*0a00*/  FADD.FTZ R78, R79, R96 ;  /* 0x000000604f4e7221 */ /* 0x000fe20000010000 */
[----:B------:R-:W-:Y:S01]  /*0a10*/  FFMA.FTZ R92, R98, R96, R83 ;  /* 0x00000060625c7223 */ /* 0x000fe20000010053 */
[----:B------:R-:W-:Y:S01]  /*0a20*/  FADD.FTZ R105, -R104, R77 ;  /* 0x0000004d68697221 */ /* 0x000fe20000010100 */
[-C--:B------:R-:W-:Y:S01]  /*0a30*/  FMUL.FTZ R83, R25, R94.reuse ;  /* 0x0000005e19537220 */ /* 0x080fe20000410000 */
[----:B------:R-:W-:Y:S01]  /*0a40*/  FADD.FTZ R78, R78, R93 ;  /* 0x0000005d4e4e7221 */ /* 0x000fe20000010000 */
[----:B------:R-:W-:Y:S01]  /*0a50*/  FMUL.FTZ R82, R90, R107 ;  /* 0x0000006b5a527220 */ /* 0x000fe20000410000 */
[----:B------:R-:W-:Y:S01]  /*0a60*/  FFMA.FTZ R79, R95, R93, R92 ;  /* 0x0000005d5f4f7223 */ /* 0x000fe2000001005c */
[----:B------:R-:W-:Y:S01]  /*0a70*/  FADD.FTZ R38, R38, R81 ;  /* 0x0000005126267221 */ /* 0x000fe20000010000 */
[----:B------:R-:W-:Y:S01]  /*0a80*/  FFMA.FTZ R54, R99, R81, R54 ;  /* 0x0000005163367223 */ /* 0x000fe20000010036 */
[----:B------:R-:W-:Y:S01]  /*0a90*/  FADD.FTZ R77, R78, R83 ;  /* 0x000000534e4d7221 */ /* 0x000fe20000010000 */
[----:B------:R-:W-:Y:S01]  /*0aa0*/  FMUL.FTZ R81, R90, R109 ;  /* 0x0000006d5a517220 */ /* 0x000fe20000410000 */
[----:B------:R-:W-:Y:S01]  /*0ab0*/  FMUL.FTZ R80, R26, R111 ;  /* 0x0000006f1a507220 */ /* 0x000fe20000410000 */
        /* <DEDUP_REMOVED lines=14> */
.L_x_1883:
[----:B------:R-:W-:Y:S05]  /*0ba0*/  BSYNC.RECONVERGENT B2 ;  /* 0x0000000000027941 */ /* 0x000fea0003800200 */
.L_x_1882:
        /* <DEDUP_REMOVED lines=9> */
[----:B------:R-:W-:Y:S02]  /*0c40*/  PRMT R5, R12, 0x7632, R5 ;  /* 0x000076320c057816 */ /* 0x000fe40000000005 */
[----:B------:R-:W-:Y:S01]  /*0c50*/  SHF.L.U32 R13, R6, 0x10, RZ ;  /* 0x00000010060d7819 */ /* 0x000fe200000006ff */
[----:B------:R-:W-:Y:S01]  /*0c60*/  FADD.FTZ R105, -R104, R79 ;  /* 0x0000004f68697221 */ /* 0x000fe20000010100 */
[----:B------:R-:W-:Y:S02]  /*0c70*/  SHF.L.U32 R7, R12, 0x10, RZ ;  /* 0x000000100c077819 */ /* 0x000fe400000006ff */
        /* <DEDUP_REMOVED lines=8> */
[----:B---3--:R-:W-:Y:S01]  /*0d00*/  PRMT R6, R8, 0x7632, R6 ;  /* 0x0000763208067816 */ /* 0x008fe20000000006 */
[----:B------:R-:W-:Y:S01]  /*0d10*/  FADD.FTZ R115, -R104, R15 ;  /* 0x0000000f68737221 */ /* 0x000fe20000010100 */
[----:B------:R-:W-:Y:S01]  /*0d20*/  SHF.L.U32 R13, R8, 0x10, RZ ;  /* 0x00000010080d7819 */ /* 0x000fe200000006ff */
[----:B------:R-:W-:Y:S01]  /*0d30*/  FADD.FTZ R15, -R104, R5 ;  /* 0x00000005680f7221 */ /* 0x000fe20000010100 */
[----:B------:R-:W-:Y:S01]  /*0d40*/  SHF.L.U32 R85, R78, 0x10, RZ ;  /* 0x000000104e557819 */ /* 0x000fe200000006ff */
[----:B-----5:R-:W-:Y:S01]  /*0d50*/  FMUL.FTZ R5, R90, R7 ;  /* 0x000000075a057220 */ /* 0x020fe20000410000 */
[----:B------:R-:W-:Y:S01]  /*0d60*/  SHF.L.U32 R79, R14, 0x10, RZ ;  /* 0x000000100e4f7819 */ /* 0x000fe200000006ff */
[----:B------:R-:W-:Y:S01]  /*0d70*/  FADD.FTZ R60, R60, R13 ;  /* 0x0000000d3c3c7221 */ /* 0x000fe20000010000 */
[----:B------:R-:W-:Y:S01]  /*0d80*/  PRMT R12, R10, 0x7632, R12 ;  /* 0x000076320a0c7816 */ /* 0x000fe2000000000c */
[C---:B------:R-:W-:Y:S01]  /*0d90*/  FADD.FTZ R85, -R104.reuse, R85 ;  /* 0x0000005568557221 */ /* 0x040fe20000010100 */
[----:B------:R-:W-:Y:S01]  /*0da0*/  PRMT R78, R11, 0x7632, R78 ;  /* 0x000076320b4e7816 */ /* 0x000fe2000000004e */
[----:B------:R-:W-:Y:S01]  /*0db0*/  FADD.FTZ R79, -R104, R79 ;  /* 0x0000004f684f7221 */ /* 0x000fe20000010100 */
[----:B------:R-:W-:Y:S01]  /*0dc0*/  SHF.L.U32 R14, R6, 0x10, RZ ;  /* 0x00000010060e7819 */ /* 0x000fe200000006ff */
[-C--:B------:R-:W-:Y:S01]  /*0dd0*/  FMUL.FTZ R6, R28, R13.reuse ;  /* 0x0000000d1c067220 */ /* 0x080fe20000410000 */
        /* <DEDUP_REMOVED lines=15> */
[----:B------:R-:W-:Y:S01]  /*0ed0*/  FADD.FTZ R61, R61, R14 ;  /* 0x0000000e3d3d7221 */ /* 0x000fe20000010000 */
[----:B------:R-:W-:Y:S01]  /*0ee0*/  FFMA.FTZ R45, R12, R14, R45 ;  /* 0x0000000e0c2d7223 */ /* 0x000fe2000001002d */
[----:B------:R-:W-:Y:S01]  /*0ef0*/  FADD.FTZ R78, R77, R8 ;  /* 0x000000084d4e7221 */ /* 0x000fe20000010000 */
[C---:B------:R-:W-:Y:S01]  /*0f00*/  FMUL.FTZ R14, R90.reuse, R109 ;  /* 0x0000006d5a0e7220 */ /* 0x040fe20000410000 */
[----:B------:R-:W-:Y:S01]  /*0f10*/  FMUL.FTZ R15, R31, R84 ;  /* 0x000000541f0f7220 */ /* 0x000fe20000410000 */
        /* <DEDUP_REMOVED lines=8> */
[C---:B------:R-:W-:Y:S01]  /*0fa0*/  FMUL.FTZ R84, R90.reuse, R85 ;  /* 0x000000555a547220 */ /* 0x040fe20000410000 */
[----:B------:R-:W-:Y:S01]  /*0fb0*/  FMUL.FTZ R85, R33, R86 ;  /* 0x0000005621557220 */ /* 0x000fe20000410000 */
        /* <DEDUP_REMOVED lines=23> */
.L_x_1881:
        /* <DEDUP_REMOVED lines=15> */
[C---:B--2---:R-:W-:Y:S02]  /*1220*/  PRMT R92, R76.reuse, 0x7632, R92 ;  /* 0x000076324c5c7816 */ /* 0x044fe4000000005c */
[----:B------:R-:W-:Y:S02]  /*1230*/  SHF.L.U32 R93, R76, 0x10, RZ ;  /* 0x000000104c5d7819 */ /* 0x000fe400000006ff */
[C---:B------:R-:W-:Y:S02]  /*1240*/  PRMT R94, R77.reuse, 0x7632, R94 ;  /* 0x000076324d5e7816 */ /* 0x040fe4000000005e */
[----:B------:R-:W-:Y:S01]  /*1250*/  SHF.L.U32 R95, R77, 0x10, RZ ;  /* 0x000000104d5f7819 */ /* 0x000fe200000006ff */
[----:B------:R-:W-:Y:S01]  /*1260*/  FADD.FTZ R93, -R104, R93 ;  /* 0x0000005d685d7221 */ /* 0x000fe20000010100 */
[----:B------:R-:W-:Y:S02]  /*1270*/  SHF.L.U32 R77, R78, 0x10, RZ ;  /* 0x000000104e4d7819 */ /* 0x000fe400000006ff */
[C---:B------:R-:W-:Y:S01]  /*1280*/  PRMT R98, R79.reuse, 0x7632, R98 ;  /* 0x000076324f627816 */ /* 0x040fe20000000062 */
[C---:B------:R-:W-:Y:S01]  /*1290*/  FADD.FTZ R95, -R104.reuse, R95 ;  /* 0x0000005f685f7221 */ /* 0x040fe20000010100 */
        /* <DEDUP_REMOVED lines=11> */
[----:B------:R-:W-:Y:S01]  /*1350*/  FMUL.FTZ R95, R90, R97 ;  /* 0x000000615a5f7220 */ /* 0x000fe20000410000 */
[C---:B------:R-:W-:Y:S01]  /*1360*/  PRMT R82, R83.reuse, 0x7632, R82 ;  /* 0x0000763253527816 */ /* 0x040fe20000000052 */
[----:B------:R-:W-:Y:S01]  /*1370*/  FADD.FTZ R36, R36, R101 ;  /* 0x0000006524247221 */ /* 0x000fe20000010000 */
[----:B------:R-:W-:Y:S01]  /*1380*/  SHF.L.U32 R111, R83, 0x10, RZ ;  /* 0x00000010536f7819 */ /* 0x000fe200000006ff */
[----:B------:R-:W-:Y:S01]  /*1390*/  FFMA.FTZ R52, R103, R101, R52 ;  /* 0x0000006567347223 */ /* 0x000fe20000010034 */
[----:B------:R-:W-:Y:S01]  /*13a0*/  SHF.L.U32 R83, R94, 0x10, RZ ;  /* 0x000000105e537819 */ /* 0x000fe200000006ff */
[----:B------:R-:W-:Y:S01]  /*13b0*/  FMUL.FTZ R102, R90, R79 ;  /* 0x0000004f5a667220 */ /* 0x000fe20000410000 */
[----:B------:R-:W-:Y:S01]  /*13c0*/  SHF.L.U32 R100, R76, 0x10, RZ ;  /* 0x000000104c647819 */ /* 0x000fe200000006ff */
[----:B------:R-:W-:Y:S01]  /*13d0*/  FMUL.FTZ R101, R20, R101 ;  /* 0x0000006514657220 */ /* 0x000fe20000410000 */
[----:B------:R-:W-:Y:S01]  /*13e0*/  PRMT R96, R78, 0x7632, R96 ;  /* 0x000076324e607816 */ /* 0x000fe20000000060 */
[----:B------:R-:W-:Y:S01]  /*13f0*/  FADD.FTZ R40, R40, R105 ;  /* 0x0000006928287221 */ /* 0x000fe20000010000 */
[----:B------:R-:W-:Y:S01]  /*1400*/  PRMT R78, R81, 0x7632, R78 ;  /* 0x00007632514e7816 */ /* 0x000fe2000000004e */
[-C--:B------:R-:W-:Y:S01]  /*1410*/  FFMA.FTZ R56, R95, R105.reuse, R56 ;  /* 0x000000695f387223 */ /* 0x080fe20000010038 */
        /* <DEDUP_REMOVED lines=49> */
.L_x_1886:
[----:B------:R-:W-:Y:S05]  /*1730*/  BSYNC.RECONVERGENT B2 ;  /* 0x0000000000027941 */ /* 0x000fea0003800200 */
.L_x_1885:
        /* <DEDUP_REMOVED lines=10> */
[C---:B---3--:R-:W-:Y:S02]  /*17e0*/  PRMT R6, R13.reuse, 0x7632, R6 ;  /* 0x000076320d067816 */ /* 0x048fe40000000006 */
[----:B------:R-:W-:Y:S02]  /*17f0*/  SHF.L.U32 R79, R13, 0x10, RZ ;  /* 0x000000100d4f7819 */ /* 0x000fe400000006ff */
[----:B------:R-:W-:Y:S02]  /*1800*/  PRMT R5, R12, 0x7632, R5 ;  /* 0x000076320c057816 */ /* 0x000fe40000000005 */
[----:B------:R-:W-:Y:S01]  /*1810*/  SHF.L.U32 R13, R6, 0x10, RZ ;  /* 0x00000010060d7819 */ /* 0x000fe200000006ff */
[----:B------:R-:W-:Y:S01]  /*1820*/  FADD.FTZ R105, -R104, R79 ;  /* 0x0000004f68697221 */ /* 0x000fe20000010100 */
[----:B------:R-:W-:Y:S02]  /*1830*/  SHF.L.U32 R7, R12, 0x10, RZ ;  /* 0x000000100c077819 */ /* 0x000fe400000006ff */
[----:B------:R-:W-:Y:S01]  /*1840*/  SHF.L.U32 R85, R14, 0x10, RZ ;  /* 0x000000100e557819 */ /* 0x000fe200000006ff */
[C---:B------:R-:W-:Y:S01]  /*1850*/  FADD.FTZ R109, -R104.reuse, R13 ;  /* 0x0000000d686d7221 */ /* 0x040fe20000010100 */
[C---:B------:R-:W-:Y:S01]  /*1860*/  PRMT R12, R15.reuse, 0x7632, R12 ;  /* 0x000076320f0c7816 */ /* 0x040fe2000000000c */
[C---:B------:R-:W-:Y:S01]  /*1870*/  FADD.FTZ R7, -R104.reuse, R7 ;  /* 0x0000000768077221 */ /* 0x040fe20000010100 */
[----:B------:R-:W-:Y:S01]  /*1880*/  SHF.L.U32 R15, R15, 0x10, RZ ;  /* 0x000000100f0f7819 */ /* 0x000fe200000006ff */
[----:B------:R-:W-:Y:S01]  /*1890*/  FADD.FTZ R111, -R104, R85 ;  /* 0x00000055686f7221 */ /* 0x000fe20000010100 */
[----:B------:R-:W-:-:S02]  /*18a0*/  PRMT R78, R14, 0x7632, R78 ;  /* 0x000076320e4e7816 */ /* 0x000fc4000000004e */
[----:B------:R-:W-:Y:S01]  /*18b0*/  SHF.L.U32 R5, R5, 0x10, RZ ;  /* 0x0000001005057819 */ /* 0x000fe200000006ff */
[----:B------:R-:W-:Y:S01]  /*18c0*/  FADD.FTZ R115, -R104, R15 ;  /* 0x0000000f68737221 */ /* 0x000fe20000010100 */
[C---:B----4-:R-:W-:Y:S02]  /*18d0*/  PRMT R6, R8.reuse, 0x7632, R6 ;  /* 0x0000763208067816 */ /* 0x050fe40000000006 */
        /* <DEDUP_REMOVED lines=64> */
.L_x_1884:
[----:B------:R-:W-:Y:S05]  /*1ce0*/  BSYNC.RECONVERGENT B1 ;  /* 0x0000000000017941 */ /* 0x000fea0003800200 */
.L_x_1880:
        /* <DEDUP_REMOVED lines=20> */
.L_x_1914:
        /* <DEDUP_REMOVED lines=12> */
[-CC-:B0-----:R-:W-:Y:S01]  /*1ef0*/  FFMA.FTZ R76, R103, R108.reuse, R109.reuse ;  /* 0x0000006c674c7223 */ /* 0x181fe2000001006d */
        /* <DEDUP_REMOVED lines=36> */
.L_x_1892:
        /* <DEDUP_REMOVED lines=25> */
[----:B------:R-:W-:Y:S01]  /*22d0*/  F2FP.BF16.F32.PACK_AB R71, R113, R78 ;  /* 0x0000004e7147723e */ /* 0x000fe200000010ff */
[-C--:B------:R-:W-:Y:S01]  /*22e0*/  FMUL.FTZ R78, R70, R91.reuse ;  /* 0x0000005b464e7220 */ /* 0x080fe20000410000 */
[C---:B------:R-:W-:Y:S01]  /*22f0*/  F2FP.BF16.F32.PACK_AB R70, R107.reuse, R70 ;  /* 0x000000466b46723e */ /* 0x040fe200000010ff */
[-C--:B------:R-:W-:Y:S01]  /*2300*/  FMUL.FTZ R111, R107, R91.reuse ;  /* 0x0000005b6b6f7220 */ /* 0x080fe20000410000 */
[-C--:B------:R-:W-:Y:S01]  /*2310*/  FMUL.FTZ R104, R76, R91.reuse ;  /* 0x0000005b4c687220 */ /* 0x080fe20000410000 */
[----:B------:R-:W-:Y:S01]  /*2320*/  F2FP.BF16.F32.PACK_AB R69, R79, R76 ;  /* 0x0000004c4f45723e */ /* 0x000fe200000010ff */
[-C--:B------:R-:W-:Y:S01]  /*2330*/  FMUL.FTZ R113, R113, R91.reuse ;  /* 0x0000005b71717220 */ /* 0x080fe20000410000 */
[-C--:B------:R-:W-:Y:S01]  /*2340*/  FMUL.FTZ R107, R79, R91.reuse ;  /* 0x0000005b4f6b7220 */ /* 0x080fe20000410000 */
[-C--:B------:R-:W-:Y:S01]  /*2350*/  FMUL.FTZ R76, R68, R91.reuse ;  /* 0x0000005b444c7220 */ /* 0x080fe20000410000 */
[C---:B------:R-:W-:Y:S01]  /*2360*/  FMUL.FTZ R105, R77.reuse, R91 ;  /* 0x0000005b4d697220 */ /* 0x040fe20000410000 */
[----:B------:R-:W-:-:S02]  /*2370*/  F2FP.BF16.F32.PACK_AB R68, R77, R68 ;  /* 0x000000444d44723e */ /* 0x000fc400000010ff */
[----:B------:R-:W-:Y:S02]  /*2380*/  F2FP.BF16.F32.PACK_AB R79, R113, R106 ;  /* 0x0000006a714f723e */ /* 0x000fe400000010ff */
[----:B------:R-:W-:Y:S02]  /*2390*/  F2FP.BF16.F32.PACK_AB R78, R111, R78 ;  /* 0x0000004e6f4e723e */ /* 0x000fe400000010ff */
[----:B------:R-:W-:Y:S02]  /*23a0*/  F2FP.BF16.F32.PACK_AB R77, R107, R104 ;  /* 0x000000686b4d723e */ /* 0x000fe400000010ff */
[----:B------:R-:W-:-:S07]  /*23b0*/  F2FP.BF16.F32.PACK_AB R76, R105, R76 ;  /* 0x0000004c694c723e */ /* 0x000fce00000010ff */
.L_x_1893:
[----:B------:R-:W0:Y:S08]  /*23c0*/  @P1 LDC.64 R106, c[0x0][0x478] ;  /* 0x00011e00ff6a1b82 */ /* 0x000e300000000a00 */
[----:B------:R-:W1:Y:S01]  /*23d0*/  LDC.64 R104, c[0x0][0x468] ;  /* 0x00011a00ff687b82 */ /* 0x000e620000000a00 */
[----:B0-----:R-:W-:-:S05]  /*23e0*/  @P1 IMAD.WIDE.U32 R106, R89, 0x10, R106 ;  /* 0x00000010596a1825 */ /* 0x001fca00078e006a */
[----:B------:R2:W-:Y:S01]  /*23f0*/  @P1 STG.E.128 desc[UR6][R106.64], R68 ;  /* 0x000000446a001986 */ /* 0x0005e2000c101d06 */
[C---:B-1----:R-:W-:Y:S01]  /*2400*/  IMAD.WIDE.U32 R104, R89.reuse, 0x10, R104 ;  /* 0x0000001059687825 */ /* 0x042fe200078e0068 */
[----:B------:R-:W-:-:S04]  /*2410*/  IADD3 R89, PT, PT, R89, 0x20, RZ ;  /* 0x0000002059597810 */ /* 0x000fc80007ffe0ff */
[----:B------:R2:W-:Y:S03]  /*2420*/  STG.E.128 desc[UR6][R104.64], R76 ;  /* 0x0000004c68007986 */ /* 0x0005e6000c101d06 */
.L_x_1891:
[----:B------:R-:W-:Y:S05]  /*2430*/  BSYNC.RECONVERGENT B2 ;  /* 0x0000000000027941 */ /* 0x000fea0003800200 */
.L_x_1890:
[----:B------:R-:W-:Y:S05]  /*2440*/  @!P2 BRA `(.L_x_1894) ;  /* 0x000000140000a947 */ /* 0x000fea0003800000 */
[----:B------:R-:W-:-:S04]  /*2450*/  ISETP.NE.U32.AND P1, PT, RZ, UR12, PT ;  /* 0x0000000cff007c0c */ /* 0x000fc8000bf25070 */
[----:B------:R-:W-:-:S13]  /*2460*/  ISETP.NE.AND.EX P1, PT, RZ, UR13, PT, P1 ;  /* 0x0000000dff007c0c */ /* 0x000fda000bf25310 */
[----:B------:R-:W-:Y:S05]  /*2470*/  @!P1 BRA `(.L_x_1895) ;  /* 0x0000000000a49947 */ /* 0x000fea0003800000 */
[-CC-:B0-2---:R-:W-:Y:S01]  /*2480*/  FFMA.FTZ R77, R7, R108.reuse, R109.reuse ;  /* 0x0000006c074d7223 */ /* 0x185fe2000001006d */
        /* <DEDUP_REMOVED lines=26> */
[-C--:B------:R-:W-:Y:S01]  /*2630*/  FMUL.FTZ R77, R71, R91.reuse ;  /* 0x0000005b474d7220 */ /* 0x080fe20000410000 */
[-C--:B------:R-:W-:Y:S01]  /*2640*/  FMUL.FTZ R90, R104, R91.reuse ;  /* 0x0000005b685a7220 */ /* 0x080fe20000410000 */
[----:B------:R-:W-:Y:S01]  /*2650*/  F2FP.BF16.F32.PACK_AB R70, R107, R104 ;  /* 0x000000686b46723e */ /* 0x000fe200000010ff */
        /* <DEDUP_REMOVED lines=11> */
.L_x_1895:
        /* <DEDUP_REMOVED lines=36> */
.L_x_1896:
[----:B------:R-:W0:Y:S08]  /*2950*/  @P1 LDC.64 R104, c[0x0][0x478] ;  /* 0x00011e00ff681b82 */ /* 0x000e300000000a00 */
[----:B------:R-:W1:Y:S01]  /*2960*/  LDC.64 R90, c[0x0][0x468] ;  /* 0x00011a00ff5a7b82 */ /* 0x000e620000000a00 */
[----:B0-----:R-:W-:-:S05]  /*2970*/  @P1 IMAD.WIDE.U32 R104, R89, 0x10, R104 ;  /* 0x0000001059681825 */ /* 0x001fca00078e0068 */
[----:B------:R3:W-:Y:S01]  /*2980*/  @P1 STG.E.128 desc[UR6][R104.64], R68 ;  /* 0x0000004468001986 */ /* 0x0007e2000c101d06 */
[----:B-1----:R-:W-:-:S05]  /*2990*/  IMAD.WIDE.U32 R90, R89, 0x10, R90 ;  /* 0x00000010595a7825 */ /* 0x002fca00078e005a */
[----:B------:R3:W-:Y:S01]  /*29a0*/  STG.E.128 desc[UR6][R90.64], R76 ;  /* 0x0000004c5a007986 */ /* 0x0007e2000c101d06 */
[----:B------:R-:W-:Y:S05]  /*29b0*/  BRA `(.L_x_1894) ;  /* 0x0000000c00a47947 */ /* 0x000fea0003800000 */
.L_x_1889:
[----:B------:R-:W-:-:S04]  /*29c0*/  UISETP.NE.U32.AND UP0, UPT, UR12, URZ, UPT ;  /* 0x000000ff0c00728c */ /* 0x000fc8000bf05070 */
[----:B------:R-:W-:-:S09]  /*29d0*/  UISETP.NE.AND.EX UP0, UPT, UR13, URZ, UPT, UP0 ;  /* 0x000000ff0d00728c */ /* 0x000fd2000bf05300 */
[----:B------:R-:W-:Y:S05]  /*29e0*/  BRA.U UP0, `(.L_x_1897) ;  /* 0x0000000500b47547 */ /* 0x000fea000b800000 */
[----:B------:R-:W-:Y:S01]  /*29f0*/  ISETP.GT.U32.AND P1, PT, R2, 0x1f, PT ;  /* 0x0000001f0200780c */ /* 0x000fe20003f24070 */
[----:B------:R-:W-:-:S12]  /*2a00*/  BSSY.RECONVERGENT B2, `(.L_x_1898) ;  /* 0x0000036000027945 */ /* 0x000fd80003800200 */
[----:B------:R-:W-:Y:S05]  /*2a10*/  @!P1 BRA `(.L_x_1899) ;  /* 0x0000000000d09947 */ /* 0x000fea0003800000 */
[-CC-:B------:R-:W-:Y:S01]  /*2a20*/  FFMA.FTZ R79, R81, R108.reuse, R109.reuse ;  /* 0x0000006c514f7223 */ /* 0x180fe2000001006d */
[-CC-:B------:R-:W-:Y:S01]  /*2a30*/  FFMA.FTZ R105, R94, R108.reuse, R109.reuse ;  /* 0x0000006c5e697223 */ /* 0x180fe2000001006d */
[C---:B0-----:R-:W-:Y:S01]  /*2a40*/  SHF.L.U32 R77, R19.reuse, 0x10, RZ ;  /* 0x00000010134d7819 */ /* 0x041fe200000006ff */
[----:B------:R-:W-:Y:S01]  /*2a50*/  FFMA.FTZ R112, R82, R108, R109 ;  /* 0x0000006c52707223 */ /* 0x000fe2000001006d */
[----:B------:R-:W-:Y:S01]  /*2a60*/  PRMT R78, R18, 0x7632, R78 ;  /* 0x00007632124e7816 */ /* 0x000fe2000000004e */
[----:B------:R-:W-:Y:S01]  /*2a70*/  FADD.FTZ R76, R80, -R79 ;  /* 0x8000004f504c7221 */ /* 0x000fe20000010000 */
[----:B------:R-:W-:Y:S01]  /*2a80*/  FADD.FTZ R113, R92, -R105 ;  /* 0x800000695c717221 */ /* 0x000fe20000010000 */
[----:B------:R-:W-:Y:S01]  /*2a90*/  PRMT R104, R19, 0x7632, R104 ;  /* 0x0000763213687816 */ /* 0x000fe20000000068 */
[----:B------:R-:W-:Y:S01]  /*2aa0*/  FADD.FTZ R112, R83, -R112 ;  /* 0x8000007053707221 */ /* 0x000fe20000010000 */
[----:B------:R-:W-:Y:S01]  /*2ab0*/  SHF.L.U32 R105, R78, 0x10, RZ ;  /* 0x000000104e697819 */ /* 0x000fe200000006ff */
[--C-:B-----5:R-:W-:Y:S01]  /*2ac0*/  FFMA.FTZ R76, R90, R76, R77.reuse ;  /* 0x0000004c5a4c7223 */ /* 0x120fe2000001004d */
[----:B------:R-:W-:Y:S01]  /*2ad0*/  PRMT R77, R17, 0x7632, R77 ;  /* 0x00007632114d7816 */ /* 0x000fe2000000004d */
[----:B------:R-:W-:Y:S01]  /*2ae0*/  FFMA.FTZ R111, R98, R108, R109 ;  /* 0x0000006c626f7223 */ /* 0x000fe2000001006d */
[----:B------:R-:W-:Y:S01]  /*2af0*/  SHF.L.U32 R107, R104, 0x10, RZ ;  /* 0x00000010686b7819 */ /* 0x000fe200000006ff */
[----:B------:R-:W-:Y:S01]  /*2b00*/  FFMA.FTZ R112, R90, R112, R105 ;  /* 0x000000705a707223 */ /* 0x000fe20000010069 */
[----:B------:R-:W-:Y:S01]  /*2b10*/  SHF.L.U32 R77, R77, 0x10, RZ ;  /* 0x000000104d4d7819 */ /* 0x000fe200000006ff */
[----:B------:R-:W0:Y:S01]  /*2b20*/  LDC.64 R104, c[0x0][0x468] ;  /* 0x00011a00ff687b82 */ /* 0x000e220000000a00 */
[-C--:B------:R-:W-:Y:S01]  /*2b30*/  FFMA.FTZ R106, R95, R108.reuse, R109 ;  /* 0x0000006c5f6a7223 */ /* 0x080fe2000001006d */
[----:B------:R-:W-:Y:S01]  /*2b40*/  FADD.FTZ R78, R96, -R111 ;  /* 0x8000006f604e7221 */ /* 0x000fe20000010000 */
[----:B------:R-:W-:Y:S01]  /*2b50*/  SHF.L.U32 R79, R18, 0x10, RZ ;  /* 0x00000010124f7819 */ /* 0x000fe200000006ff */
[----:B------:R-:W-:Y:S01]  /*2b60*/  FFMA.FTZ R116, R99, R108, R109 ;  /* 0x0000006c63747223 */ /* 0x000fe2000001006d */
[----:B------:R-:W-:Y:S01]  /*2b70*/  FADD.FTZ R110, R93, -R106 ;  /* 0x8000006a5d6e7221 */ /* 0x000fe20000010000 */
[--C-:B------:R-:W-:Y:S01]  /*2b80*/  FFMA.FTZ R78, R90, R78, R77.reuse ;  /* 0x0000004e5a4e7223 */ /* 0x100fe2000001004d */
[----:B------:R-:W-:Y:S01]  /*2b90*/  PRMT R77, R16, 0x7632, R77 ;  /* 0x00007632104d7816 */ /* 0x000fe2000000004d */
[-CC-:B------:R-:W-:Y:S01]  /*2ba0*/  FFMA.FTZ R114, R103, R108.reuse, R109.reuse ;  /* 0x0000006c67727223 */ /* 0x180fe2000001006d */
[----:B------:R-:W-:Y:S01]  /*2bb0*/  FFMA.FTZ R111, R102, R108, R109 ;  /* 0x0000006c666f7223 */ /* 0x000fe2000001006d */
        /* <DEDUP_REMOVED lines=26> */
.L_x_1899:
[----:B------:R-:W-:Y:S05]  /*2d60*/  BSYNC.RECONVERGENT B2 ;  /* 0x0000000000027941 */ /* 0x000fea0003800200 */
.L_x_1898:
[----:B------:R-:W-:Y:S05]  /*2d70*/  @!P2 BRA `(.L_x_1894) ;  /* 0x0000000800b4a947 */ /* 0x000fea0003800000 */
[----:B01----:R-:W-:Y:S01]  /*2d80*/  PRMT R76, R75, 0x7632, R76 ;  /* 0x000076324b4c7816 */ /* 0x003fe2000000004c */
[-CC-:B------:R-:W-:Y:S01]  /*2d90*/  FFMA.FTZ R78, R88, R108.reuse, R109.reuse ;  /* 0x0000006c584e7223 */ /* 0x180fe2000001006d */
[-CC-:B------:R-:W-:Y:S01]  /*2da0*/  FFMA.FTZ R105, R5, R108.reuse, R109.reuse ;  /* 0x0000006c05697223 */ /* 0x180fe2000001006d */
[-CC-:B------:R-:W-:Y:S01]  /*2db0*/  FFMA.FTZ R104, R12, R108.reuse, R109.reuse ;  /* 0x0000006c0c687223 */ /* 0x180fe2000001006d */
[----:B------:R-:W-:Y:S01]  /*2dc0*/  SHF.L.U32 R77, R76, 0x10, RZ ;  /* 0x000000104c4d7819 */ /* 0x000fe200000006ff */
[----:B------:R-:W-:Y:S01]  /*2dd0*/  FADD.FTZ R78, R87, -R78 ;  /* 0x8000004e574e7221 */ /* 0x000fe20000010000 */
[-CC-:B------:R-:W-:Y:S01]  /*2de0*/  FFMA.FTZ R111, R7, R108.reuse, R109.reuse ;  /* 0x0000006c076f7223 */ /* 0x180fe2000001006d */
[-CC-:B------:R-:W-:Y:S01]  /*2df0*/  FFMA.FTZ R110, R14, R108.reuse, R109.reuse ;  /* 0x0000006c0e6e7223 */ /* 0x180fe2000001006d */
[-CC-:B------:R-:W-:Y:S01]  /*2e00*/  FFMA.FTZ R79, R9, R108.reuse, R109.reuse ;  /* 0x0000006c094f7223 */ /* 0x180fe2000001006d */
[----:B------:R-:W-:Y:S01]  /*2e10*/  FFMA.FTZ R106, R84, R108, R109 ;  /* 0x0000006c546a7223 */ /* 0x000fe2000001006d */
[----:B------:R-:W-:Y:S01]  /*2e20*/  PRMT R76, R72, 0x7632, R76 ;  /* 0x00007632484c7816 */ /* 0x000fe2000000004c */
[----:B-----5:R-:W-:Y:S01]  /*2e30*/  FFMA.FTZ R78, R90, R78, R77 ;  /* 0x0000004e5a4e7223 */ /* 0x020fe2000001004d */
[----:B------:R-:W-:Y:S01]  /*2e40*/  FFMA.FTZ R109, R11, R108, R109 ;  /* 0x0000006c0b6d7223 */ /* 0x000fe2000001006d */
[----:B------:R-:W-:Y:S01]  /*2e50*/  SHF.L.U32 R77, R72, 0x10, RZ ;  /* 0x00000010484d7819 */ /* 0x000fe200000006ff */
[----:B------:R-:W-:Y:S01]  /*2e60*/  FADD.FTZ R108, R6, -R105 ;  /* 0x80000069066c7221 */ /* 0x000fe20000010000 */
[----:B------:R-:W-:Y:S01]  /*2e70*/  SHF.L.U32 R105, R76, 0x10, RZ ;  /* 0x000000104c697819 */ /* 0x000fe200000006ff */
[----:B------:R-:W-:Y:S01]  /*2e80*/  FADD.FTZ R104, R13, -R104 ;  /* 0x800000680d687221 */ /* 0x000fe20000010000 */
[C---:B------:R-:W-:Y:S01]  /*2e90*/  SHF.L.U32 R107, R73.reuse, 0x10, RZ ;  /* 0x00000010496b7819 */ /* 0x040fe200000006ff */
[----:B------:R-:W-:Y:S01]  /*2ea0*/  FFMA.FTZ R108, R90, R108, R77 ;  /* 0x0000006c5a6c7223 */ /* 0x000fe2000001004d */
[----:B------:R-:W-:Y:S01]  /*2eb0*/  FADD.FTZ R112, R8, -R111 ;  /* 0x8000006f08707221 */ /* 0x000fe20000010000 */
[----:B------:R-:W0:Y:S01]  /*2ec0*/  LDC.64 R76, c[0x0][0x468] ;  /* 0x00011a00ff4c7b82 */ /* 0x000e220000000a00 */
[C-C-:B------:R-:W-:Y:S01]  /*2ed0*/  FFMA.FTZ R104, R90.reuse, R104, R105.reuse ;  /* 0x000000685a687223 */ /* 0x140fe20000010069 */
[----:B------:R-:W-:Y:S01]  /*2ee0*/  PRMT R105, R73, 0x7632, R105 ;  /* 0x0000763249697816 */ /* 0x000fe20000000069 */
        /* <DEDUP_REMOVED lines=29> */
.L_x_1897:
[----:B------:R-:W-:Y:S04]  /*30c0*/  BSSY.RECONVERGENT B2, `(.L_x_1900) ;  /* 0x000003d000027945 */ /* 0x000fe80003800200 */
[----:B------:R-:W-:Y:S05]  /*30d0*/  @!P4 BRA `(.L_x_1901) ;  /* 0x0000000000ecc947 */ /* 0x000fea0003800000 */
[-CC-:B------:R-:W-:Y:S01]  /*30e0*/  FFMA.FTZ R68, R103, R108.reuse, R109.reuse ;  /* 0x0000006c67447223 */ /* 0x180fe2000001006d */
[----:B------:R-:W-:Y:S01]  /*30f0*/  PRMT R70, R16, 0x7632, R70 ;  /* 0x0000763210467816 */ /* 0x000fe20000000046 */
[-CC-:B0-----:R-:W-:Y:S01]  /*3100*/  FFMA.FTZ R77, R102, R108.reuse, R109.reuse ;  /* 0x0000006c664d7223 */ /* 0x181fe2000001006d */
[-CC-:B------:R-:W-:Y:S01]  /*3110*/  FFMA.FTZ R105, R98, R108.reuse, R109.reuse ;  /* 0x0000006c62697223 */ /* 0x180fe2000001006d */
[----:B------:R-:W-:Y:S01]  /*3120*/  PRMT R78, R17, 0x7632, R78 ;  /* 0x00007632114e7816 */ /* 0x000fe2000000004e */
[-C--:B------:R-:W-:Y:S01]  /*3130*/  FFMA.FTZ R76, R99, R108.reuse, R109 ;  /* 0x0000006c634c7223 */ /* 0x080fe2000001006d */
        /* <DEDUP_REMOVED lines=10> */
[----:B------:R-:W0:Y:S01]  /*31e0*/  LDC.64 R106, c[0x0][0x478] ;  /* 0x00011e00ff6a7b82 */ /* 0x000e220000000a00 */
[C---:B------:R-:W-:Y:S01]  /*31f0*/  FFMA.FTZ R70, R90.reuse, R79, R104 ;  /* 0x0000004f5a467223 */ /* 0x040fe20000010068 */
[--C-:B------:R-:W-:Y:S01]  /*3200*/  FFMA.FTZ R71, R90, R105, R78.reuse ;  /* 0x000000695a477223 */ /* 0x100fe2000001004e */
[-CC-:B------:R-:W-:Y:S01]  /*3210*/  FFMA.FTZ R76, R95, R108.reuse, R109.reuse ;  /* 0x0000006c5f4c7223 */ /* 0x180fe2000001006d */
[----:B------:R-:W-:Y:S01]  /*3220*/  PRMT R78, R18, 0x7632, R78 ;  /* 0x00007632124e7816 */ /* 0x000fe2000000004e */
[-CC-:B------:R-:W-:Y:S01]  /*3230*/  FFMA.FTZ R110, R82, R108.reuse, R109.reuse ;  /* 0x0000006c526e7223 */ /* 0x180fe2000001006d */
[----:B------:R-:W-:Y:S01]  /*3240*/  PRMT R112, R19, 0x7632, R112 ;  /* 0x0000763213707816 */ /* 0x000fe20000000070 */
[-CC-:B------:R-:W-:Y:S01]  /*3250*/  FFMA.FTZ R113, R81, R108.reuse, R109.reuse ;  /* 0x0000006c51717223 */ /* 0x180fe2000001006d */
[----:B------:R-:W1:Y:S01]  /*3260*/  LDC.64 R104, c[0x0][0x468] ;  /* 0x00011a00ff687b82 */ /* 0x000e620000000a00 */
[----:B------:R-:W-:Y:S01]  /*3270*/  FFMA.FTZ R115, R94, R108, R109 ;  /* 0x0000006c5e737223 */ /* 0x000fe2000001006d */
        /* <DEDUP_REMOVED lines=10> */
[C---:B------:R-:W-:Y:S01]  /*3320*/  FFMA.FTZ R112, R90.reuse, R111, R78 ;  /* 0x0000006f5a707223 */ /* 0x040fe2000001004e */
[C---:B------:R-:W-:Y:S01]  /*3330*/  FMUL.FTZ R77, R69.reuse, R91 ;  /* 0x0000005b454d7220 */ /* 0x040fe20000410000 */
[----:B------:R-:W-:Y:S01]  /*3340*/  FFMA.FTZ R115, R90, R115, R76 ;  /* 0x000000735a737223 */ /* 0x000fe2000001004c */
[-C--:B------:R-:W-:Y:S01]  /*3350*/  FMUL.FTZ R76, R68, R91.reuse ;  /* 0x0000005b444c7220 */ /* 0x080fe20000410000 */
[----:B------:R-:W-:Y:S01]  /*3360*/  F2FP.BF16.F32.PACK_AB R68, R69, R68 ;  /* 0x000000444544723e */ /* 0x000fe200000010ff */
        /* <DEDUP_REMOVED lines=13> */
[----:B-1----:R-:W-:Y:S01]  /*3440*/  IMAD.WIDE.U32 R104, R89, 0x10, R104 ;  /* 0x0000001059687825 */ /* 0x002fe200078e0068 */
[----:B------:R-:W-:Y:S01]  /*3450*/  F2FP.BF16.F32.PACK_AB R79, R115, R110 ;  /* 0x0000006e734f723e */ /* 0x000fe200000010ff */
[----:B------:R1:W-:Y:S01]  /*3460*/  STG.E.128 desc[UR6][R106.64], R68 ;  /* 0x000000446a007986 */ /* 0x0003e2000c101d06 */
[----:B------:R-:W-:-:S03]  /*3470*/  IADD3 R89, PT, PT, R89, 0x20, RZ ;  /* 0x0000002059597810 */ /* 0x000fc60007ffe0ff */
[----:B------:R1:W-:Y:S04]  /*3480*/  STG.E.128 desc[UR6][R104.64], R76 ;  /* 0x0000004c68007986 */ /* 0x0003e8000c101d06 */
.L_x_1901:
[----:B------:R-:W-:Y:S05]  /*3490*/  BSYNC.RECONVERGENT B2 ;  /* 0x0000000000027941 */ /* 0x000fea0003800200 */
.L_x_1900:
[----:B------:R-:W-:Y:S05]  /*34a0*/  @!P2 BRA `(.L_x_1894) ;  /* 0x0000000000e8a947 */ /* 0x000fea0003800000 */
[-CC-:B-1----:R-:W-:Y:S01]  /*34b0*/  FFMA.FTZ R71, R5, R108.reuse, R109.reuse ;  /* 0x0000006c05477223 */ /* 0x182fe2000001006d */
[-CC-:B0-----:R-:W-:Y:S01]  /*34c0*/  FFMA.FTZ R76, R12, R108.reuse, R109.reuse ;  /* 0x0000006c0c4c7223 */ /* 0x181fe2000001006d */
[-CC-:B------:R-:W-:Y:S01]  /*34d0*/  FFMA.FTZ R111, R7, R108.reuse, R109.reuse ;  /* 0x0000006c076f7223 */ /* 0x180fe2000001006d */
[-CC-:B------:R-:W-:Y:S01]  /*34e0*/  FFMA.FTZ R110, R14, R108.reuse, R109.reuse ;  /* 0x0000006c0e6e7223 */ /* 0x180fe2000001006d */
[-CC-:B------:R-:W-:Y:S01]  /*34f0*/  FFMA.FTZ R77, R9, R108.reuse, R109.reuse ;  /* 0x0000006c094d7223 */ /* 0x180fe2000001006d */
[-CC-:B------:R-:W-:Y:S01]  /*3500*/  FFMA.FTZ R78, R84, R108.reuse, R109.reuse ;  /* 0x0000006c544e7223 */ /* 0x180fe2000001006d */
[-CC-:B------:R-:W-:Y:S01]  /*3510*/  FFMA.FTZ R69, R11, R108.reuse, R109.reuse ;  /* 0x0000006c0b457223 */ /* 0x180fe2000001006d */
[----:B------:R-:W0:Y:S01]  /*3520*/  LDC.64 R104, c[0x0][0x478] ;  /* 0x00011e00ff687b82 */ /* 0x000e220000000a00 */
[----:B------:R-:W-:Y:S01]  /*3530*/  FFMA.FTZ R108, R88, R108, R109 ;  /* 0x0000006c586c7223 */ /* 0x000fe2000001006d */
[----:B------:R-:W-:Y:S01]  /*3540*/  PRMT R79, R75, 0x7632, R79 ;  /* 0x000076324b4f7816 */ /* 0x000fe2000000004f */
[----:B------:R-:W-:Y:S01]  /*3550*/  FADD.FTZ R71, R6, -R71 ;  /* 0x8000004706477221 */ /* 0x000fe20000010000 */
[C---:B------:R-:W-:Y:S01]  /*3560*/  PRMT R68, R72.reuse, 0x7632, R68 ;  /* 0x0000763248447816 */ /* 0x040fe20000000044 */
[----:B------:R-:W-:Y:S01]  /*3570*/  FADD.FTZ R109, R87, -R108 ;  /* 0x8000006c576d7221 */ /* 0x000fe20000010000 */
[----:B------:R-:W-:Y:S01]  /*3580*/  SHF.L.U32 R70, R72, 0x10, RZ ;  /* 0x0000001048467819 */ /* 0x000fe200000006ff */
[----:B------:R-:W-:Y:S01]  /*3590*/  FADD.FTZ R111, R8, -R111 ;  /* 0x8000006f086f7221 */ /* 0x000fe20000010000 */
[----:B------:R-:W1:Y:S01]  /*35a0*/  LDC.64 R106, c[0x0][0x468] ;  /* 0x00011a00ff6a7b82 */ /* 0x000e620000000a00 */
[----:B------:R-:W-:Y:S01]  /*35b0*/  SHF.L.U32 R113, R79, 0x10, RZ ;  /* 0x000000104f717819 */ /* 0x000fe200000006ff */
[----:B------:R-:W-:Y:S01]  /*35c0*/  FADD.FTZ R79, R13, -R76 ;  /* 0x8000004c0d4f7221 */ /* 0x000fe20000010000 */
[----:B------:R-:W-:Y:S01]  /*35d0*/  SHF.L.U32 R108, R68, 0x10, RZ ;  /* 0x00000010446c7819 */ /* 0x000fe200000006ff */
[C---:B-----5:R-:W-:Y:S01]  /*35e0*/  FFMA.FTZ R68, R90.reuse, R71, R70 ;  /* 0x000000475a447223 */ /* 0x060fe20000010046 */
[----:B------:R-:W-:Y:S01]  /*35f0*/  SHF.L.U32 R112, R73, 0x10, RZ ;  /* 0x0000001049707819 */ /* 0x000fe200000006ff */
[C---:B------:R-:W-:Y:S01]  /*3600*/  FFMA.FTZ R76, R90.reuse, R109, R113 ;  /* 0x0000006d5a4c7223 */ /* 0x040fe20000010071 */
[----:B------:R-:W-:Y:S01]  /*3610*/  SHF.L.U32 R114, R75, 0x10, RZ ;  /* 0x000000104b727819 */ /* 0x000fe200000006ff */
[C---:B------:R-:W-:Y:S01]  /*3620*/  FFMA.FTZ R71, R90.reuse, R79, R108 ;  /* 0x0000004f5a477223 */ /* 0x040fe2000001006c */
[----:B------:R-:W-:Y:S01]  /*3630*/  PRMT R79, R73, 0x7632, R79 ;  /* 0x00007632494f7816 */ /* 0x000fe2000000004f */
[----:B------:R-:W-:Y:S01]  /*3640*/  FFMA.FTZ R70, R90, R111, R112 ;  /* 0x0000006f5a467223 */ /* 0x000fe20000010070 */
[C---:B------:R-:W-:Y:S01]  /*3650*/  PRMT R108, R74.reuse, 0x7632, R108 ;  /* 0x000076324a6c7816 */ /* 0x040fe2000000006c */
        /* <DEDUP_REMOVED lines=15> */
[----:B-1----:R-:W-:-:S04]  /*3750*/  IMAD.WIDE.U32 R106, R89, 0x10, R106 ;  /* 0x00000010596a7825 */ /* 0x002fc800078e006a */
[-C--:B------:R-:W-:Y:S01]  /*3760*/  FMUL.FTZ R89, R68, R91.reuse ;  /* 0x0000005b44597220 */ /* 0x080fe20000410000 */
[-C--:B------:R-:W-:Y:S01]  /*3770*/  FMUL.FTZ R78, R112, R91.reuse ;  /* 0x0000005b704e7220 */ /* 0x080fe20000410000 */
[-C--:B------:R-:W-:Y:S01]  /*3780*/  FMUL.FTZ R79, R113, R91.reuse ;  /* 0x0000005b714f7220 */ /* 0x080fe20000410000 */
[CC--:B------:R-:W-:Y:S01]  /*3790*/  FMUL.FTZ R110, R76.reuse, R91.reuse ;  /* 0x0000005b4c6e7220 */ /* 0x0c0fe20000410000 */
[----:B------:R-:W-:Y:S01]  /*37a0*/  FMUL.FTZ R91, R111, R91 ;  /* 0x0000005b6f5b7220 */ /* 0x000fe20000410000 */
[----:B------:R-:W-:Y:S02]  /*37b0*/  F2FP.BF16.F32.PACK_AB R68, R71, R68 ;  /* 0x000000444744723e */ /* 0x000fe400000010ff */
[----:B------:R-:W-:Y:S02]  /*37c0*/  F2FP.BF16.F32.PACK_AB R69, R69, R70 ;  /* 0x000000464545723e */ /* 0x000fe400000010ff */
[----:B------:R-:W-:Y:S02]  /*37d0*/  F2FP.BF16.F32.PACK_AB R70, R111, R112 ;  /* 0x000000706f46723e */ /* 0x000fe400000010ff */
[----:B------:R-:W-:-:S02]  /*37e0*/  F2FP.BF16.F32.PACK_AB R71, R76, R113 ;  /* 0x000000714c47723e */ /* 0x000fc400000010ff */
[----:B------:R-:W-:Y:S02]  /*37f0*/  F2FP.BF16.F32.PACK_AB R79, R110, R79 ;  /* 0x0000004f6e4f723e */ /* 0x000fe400000010ff */
[----:B------:R-:W-:Y:S01]  /*3800*/  F2FP.BF16.F32.PACK_AB R78, R91, R78 ;  /* 0x0000004e5b4e723e */ /* 0x000fe200000010ff */
[----:B------:R4:W-:Y:S01]  /*3810*/  STG.E.128 desc[UR6][R104.64], R68 ;  /* 0x0000004468007986 */ /* 0x0009e2000c101d06 */
[----:B------:R-:W-:Y:S02]  /*3820*/  F2FP.BF16.F32.PACK_AB R77, R108, R77 ;  /* 0x0000004d6c4d723e */ /* 0x000fe400000010ff */
[----:B------:R-:W-:-:S05]  /*3830*/  F2FP.BF16.F32.PACK_AB R76, R90, R89 ;  /* 0x000000595a4c723e */ /* 0x000fca00000010ff */
[----:B------:R4:W-:Y:S02]  /*3840*/  STG.E.128 desc[UR6][R106.64], R76 ;  /* 0x0000004c6a007986 */ /* 0x0009e4000c101d06 */
.L_x_1894:
[----:B------:R-:W-:Y:S05]  /*3850*/  BSYNC.RECONVERGENT B1 ;  /* 0x0000000000017941 */ /* 0x000fea0003800200 */
.L_x_1888:
[----:B01234-:R-:W0:Y:S02]  /*3860*/  LDC.64 R76, c[0x0][0x380] ;  /* 0x0000e000ff4c7b82 */ /* 0x01fe240000000a00 */
[----:B0-----:R-:W-:-:S04]  /*3870*/  LEA R0, R76, R0, 0x2 ;  /* 0x000000004c007211 */ /* 0x001fc800078e10ff */
[----:B------:R-:W-:-:S13]  /*3880*/  ISETP.GE.AND P1, PT, R0, R77, PT ;  /* 0x0000004d0000720c */ /* 0x000fda0003f26270 */
[----:B------:R-:W-:Y:S05]  /*3890*/  @!P1 BRA `(.L_x_1902) ;  /* 0xffffffc800ec9947 */ /* 0x000fea000383ffff */
.L_x_1879:
[----:B------:R-:W-:Y:S05]  /*38a0*/  BSYNC B0 ;  /* 0x0000000000007941 */ /* 0x000fea0003800000 */
.L_x_1878:
[----:B------:R-:W0:Y:S01]  /*38b0*/  S2R R7, SR_CgaCtaId ;  /* 0x0000000000077919 */ /* 0x000e220000008800 */
[C---:B------:R-:W-:Y:S01]  /*38c0*/  SHF.L.U32 R2, R4.reuse, 0x6, RZ ;  /* 0x0000000604027819 */ /* 0x040fe200000006ff */
[----:B------:R-:W-:Y:S05]  /*38d0*/  WARPSYNC.ALL ;  /* 0x0000000000007948 */ /* 0x000fea0003800000 */
[----:B------:R-:W-:Y:S01]  /*38e0*/  SHF.L.U32 R0, R4, 0x5, RZ ;  /* 0x0000000504007819 */ /* 0x000fe200000006ff */
[----:B------:R-:W1:Y:S01]  /*38f0*/  S2UR UR4, SR_CTAID.X ;  /* 0x00000000000479c3 */ /* 0x000e620000002500 */
[----:B------:R-:W-:Y:S01]  /*3900*/  MOV R6, 0x400 ;  /* 0x0000040000067802 */ /* 0x000fe20000000f00 */
[----:B------:R-:W2:Y:S01]  /*3910*/  LDCU.128 UR16, c[0x0][0x440] ;  /* 0x00008800ff1077ac */ /* 0x000ea20008000c00 */
[----:B------:R-:W-:-:S02]  /*3920*/  LOP3.LUT R5, R2, 0x1800, RZ, 0xc0, !PT ;  /* 0x0000180002057812 */ /* 0x000fc400078ec0ff */
[----:B------:R-:W-:Y:S02]  /*3930*/  LOP3.LUT R18, R4, 0x7f, RZ, 0x3c, !PT ;  /* 0x0000007f04127812 */ /* 0x000fe400078e3cff */
[----:B------:R-:W-:Y:S02]  /*3940*/  LOP3.LUT R0, R5, 0x3e0, R0, 0xf8, !PT ;  /* 0x000003e005007812 */ /* 0x000fe400078ef800 */
[----:B------:R-:W-:-:S04]  /*3950*/  IADD3 R18, PT, PT, R18, R3, RZ ;  /* 0x0000000312127210 */ /* 0x000fc80007ffe0ff */
[C---:B------:R-:W-:Y:S02]  /*3960*/  ISETP.GE.U32.AND P2, PT, R18.reuse, 0x80, PT ;  /* 0x000000801200780c */ /* 0x040fe40003f46070 */
[C---:B------:R-:W-:Y:S02]  /*3970*/  ISETP.GE.U32.AND P1, PT, R18.reuse, 0x100, PT ;  /* 0x000001001200780c */ /* 0x040fe40003f26070 */
[----:B------:R-:W-:Y:S02]  /*3980*/  ISETP.GE.U32.AND P0, PT, R18, 0x180, PT ;  /* 0x000001801200780c */ /* 0x000fe40003f06070 */
[----:B0-----:R-:W-:Y:S01]  /*3990*/  LEA R7, R7, R6, 0x18 ;  /* 0x0000000607077211 */ /* 0x001fe200078ec0ff */
[----:B-1---5:R-:W-:-:S03]  /*39a0*/  IMAD R29, R3, UR4, RZ ;  /* 0x00000004031d7c24 */ /* 0x022fc6000f8e02ff */
[-C--:B------:R-:W-:Y:S02]  /*39b0*/  IADD3 R0, PT, PT, R0, R7.reuse, RZ ;  /* 0x0000000700007210 */ /* 0x080fe40007ffe0ff */
[----:B------:R-:W-:Y:S02]  /*39c0*/  LEA R7, R4, R7, 0x2 ;  /* 0x0000000704077211 */ /* 0x000fe400078e10ff */
[----:B------:R-:W-:Y:S01]  /*39d0*/  IADD3 R4, P3, PT, R29, R4, RZ ;  /* 0x000000041d047210 */ /* 0x000fe20007f7e0ff */
[----:B------:R0:W-:Y:S03]  /*39e0*/  STS.128 [R0], R36 ;  /* 0x0000002400007388 */ /* 0x0001e60000000c00 */
[----:B------:R-:W-:Y:S01]  /*39f0*/  SHF.L.U32 R24, R4, 0x2, RZ ;  /* 0x0000000204187819 */ /* 0x000fe200000006ff */
[----:B------:R1:W-:Y:S03]  /*3a00*/  STS.128 [R0+0x10], R40 ;  /* 0x0000102800007388 */ /* 0x0003e60000000c00 */
[C---:B--2---:R-:W-:Y:S01]  /*3a10*/  IADD3 R26, P4, PT, R24.reuse, UR18, RZ ;  /* 0x00000012181a7c10 */ /* 0x044fe2000ff9e0ff */
[----:B------:R-:W-:Y:S01]  /*3a20*/  STS.128 [R0+0x400], R60 ;  /* 0x0004003c00007388 */ /* 0x000fe20000000c00 */
[----:B------:R-:W-:-:S03]  /*3a30*/  IADD3 R24, P5, PT, R24, UR16, RZ ;  /* 0x0000001018187c10 */ /* 0x000fc6000ffbe0ff */
[----:B------:R-:W-:Y:S01]  /*3a40*/  STS.128 [R0+0x410], R64 ;  /* 0x0004104000007388 */ /* 0x000fe20000000c00 */
[----:B------:R-:W-:Y:S01]  /*3a50*/  BAR.SYNC.DEFER_BLOCKING 0x0 ;  /* 0x0000000000007b1d */ /* 0x000fe20000010000 */
[----:B0-----:R-:W-:Y:S02]  /*3a60*/  IADD3.X R39, PT, PT, RZ, RZ, RZ, P3, !PT ;  /* 0x000000ffff277210 */ /* 0x001fe40001ffe4ff */
[----:B------:R-:W-:Y:S02]  /*3a70*/  ISETP.GE.U32.AND P3, PT, R18, 0x200, PT ;  /* 0x000002001200780c */ /* 0x000fe40003f66070 */
[----:B------:R-:W-:-:S04]  /*3a80*/  SHF.L.U64.HI R39, R4, 0x2, R39 ;  /* 0x0000000204277819 */ /* 0x000fc80000010227 */
        /* <DEDUP_REMOVED lines=32> */
[----:B-1----:R-:W-:Y:S01]  /*3c90*/  FADD.FTZ R21, R2, R21 ;  /* 0x0000001502157221 */ /* 0x002fe20000010000 */
[----:B------:R-:W-:Y:S02]  /*3ca0*/  @P2 MOV R2, R26 ;  /* 0x0000001a00022202 */ /* 0x000fe40000000f00 */
[----:B------:R-:W-:Y:S01]  /*3cb0*/  STS.128 [R0+0x10], R56 ;  /* 0x0000103800007388 */ /* 0x000fe20000000c00 */
[----:B--2---:R-:W-:Y:S01]  /*3cc0*/  FADD.FTZ R9, R5, R14 ;  /* 0x0000000e05097221 */ /* 0x004fe20000010000 */
[----:B------:R-:W-:-:S02]  /*3cd0*/  @P2 IADD3 R26, P4, PT, R26, 0x200, RZ ;  /* 0x000002001a1a2810 */ /* 0x000fc40007f9e0ff */
        /* <DEDUP_REMOVED lines=73> */
.L_x_1887:
        /* <DEDUP_REMOVED lines=8> */
.L_x_1904:
[----:B------:R-:W-:Y:S05]  /*41f0*/  BSYNC B1 ;  /* 0x0000000000017941 */ /* 0x000fea0003800000 */
.L_x_1903:
        /* <DEDUP_REMOVED lines=8> */
.L_x_1905:
[----:B------:R-:W-:Y:S01]  /*4280*/  FADD.FTZ R78, R78, R77 ;  /* 0x0000004d4e4e7221 */ /* 0x000fe20000010000 */
[----:B------:R-:W-:-:S04]  /*4290*/  HFMA2 R110, -RZ, RZ, 0, 1.1920928955078125e-07 ;  /* 0x00000002ff6e7431 */ /* 0x000fc800000001ff */
[----:B------:R-:W-:Y:S02]  /*42a0*/  MOV R111, R78 ;  /* 0x0000004e006f7202 */ /* 0x000fe40000000f00 */
[----:B------:R-:W-:-:S07]  /*42b0*/  MOV R79, R109 ;  /* 0x0000006d004f7202 */ /* 0x000fce0000000f00 */
[----:B------:R-:W-:Y:S05]  /*42c0*/  WARPSYNC.COLLECTIVE R108, `(.L_x_1906) ;  /* 0x000000006c087348 */ /* 0x000fea0003c00000 */
[----:B------:R0:W1:Y:S02]  /*42d0*/  SHFL.BFLY P5, R109, R111, R110, R113 ;  /* 0x0c00006e6f6d7389 */ /* 0x00006400000a0071 */
[----:B01----:R-:W-:Y:S05]  /*42e0*/  ENDCOLLECTIVE ;  /* 0x000000000000791b */ /* 0x003fea0003800000 */
.L_x_1906:
[----:B------:R-:W-:-:S05]  /*42f0*/  FADD.FTZ R79, R79, R76 ;  /* 0x0000004c4f4f7221 */ /* 0x000fca0000010000 */
[----:B------:R-:W-:Y:S02]  /*4300*/  MOV R111, R79 ;  /* 0x0000004f006f7202 */ /* 0x000fe40000000f00 */
[----:B------:R-:W-:-:S07]  /*4310*/  MOV R105, R109 ;  /* 0x0000006d00697202 */ /* 0x000fce0000000f00 */
[----:B------:R-:W-:Y:S05]  /*4320*/  WARPSYNC.COLLECTIVE R108, `(.L_x_1907) ;  /* 0x000000006c087348 */ /* 0x000fea0003c00000 */
[----:B------:R0:W1:Y:S02]  /*4330*/  SHFL.BFLY P5, R109, R111, R110, R113 ;  /* 0x0c00006e6f6d7389 */ /* 0x00006400000a0071 */
[----:B01----:R-:W-:Y:S05]  /*4340*/  ENDCOLLECTIVE ;  /* 0x000000000000791b */ /* 0x003fea0003800000 */
.L_x_1907:
[----:B------:R-:W-:Y:S01]  /*4350*/  FADD.FTZ R105, R78, R105 ;  /* 0x000000694e697221 */ /* 0x000fe20000010000 */
[----:B------:R-:W-:-:S04]  /*4360*/  HFMA2 R110, -RZ, RZ, 0, 2.384185791015625e-07 ;  /* 0x00000004ff6e7431 */ /* 0x000fc800000001ff */
[----:B------:R-:W-:Y:S02]  /*4370*/  MOV R111, R105 ;  /* 0x00000069006f7202 */ /* 0x000fe40000000f00 */
[----:B------:R-:W-:-:S07]  /*4380*/  MOV R104, R109 ;  /* 0x0000006d00687202 */ /* 0x000fce0000000f00 */
[----:B------:R-:W-:Y:S05]  /*4390*/  WARPSYNC.COLLECTIVE R108, `(.L_x_1908) ;  /* 0x000000006c087348 */ /* 0x000fea0003c00000 */
[----:B------:R0:W1:Y:S02]  /*43a0*/  SHFL.BFLY P5, R109, R111, R110, R113 ;  /* 0x0c00006e6f6d7389 */ /* 0x00006400000a0071 */
[----:B01----:R-:W-:Y:S05]  /*43b0*/  ENDCOLLECTIVE ;  /* 0x000000000000791b */ /* 0x003fea0003800000 */
.L_x_1908:
[----:B------:R-:W-:-:S05]  /*43c0*/  FADD.FTZ R104, R79, R104 ;  /* 0x000000684f687221 */ /* 0x000fca0000010000 */
[----:B------:R-:W-:Y:S02]  /*43d0*/  MOV R111, R104 ;  /* 0x00000068006f7202 */ /* 0x000fe40000000f00 */
[----:B------:R-:W-:-:S07]  /*43e0*/  MOV R106, R109 ;  /* 0x0000006d006a7202 */ /* 0x000fce0000000f00 */
[----:B------:R-:W-:Y:S05]  /*43f0*/  WARPSYNC.COLLECTIVE R108, `(.L_x_1909) ;  /* 0x000000006c087348 */ /* 0x000fea0003c00000 */
[----:B------:R0:W1:Y:S02]  /*4400*/  SHFL.BFLY P5, R109, R111, R110, R113 ;  /* 0x0c00006e6f6d7389 */ /* 0x00006400000a0071 */
[----:B01----:R-:W-:Y:S05]  /*4410*/  ENDCOLLECTIVE ;  /* 0x000000000000791b */ /* 0x003fea0003800000 */
.L_x_1909:
[----:B------:R-:W-:Y:S01]  /*4420*/  FADD.FTZ R106, R105, R106 ;  /* 0x0000006a696a7221 */ /* 0x000fe20000010000 */
[----:B------:R-:W-:-:S04]  /*4430*/  HFMA2 R110, -RZ, RZ, 0, 4.76837158203125e-07 ;  /* 0x00000008ff6e7431 */ /* 0x000fc800000001ff */
[----:B------:R-:W-:Y:S02]  /*4440*/  MOV R111, R106 ;  /* 0x0000006a006f7202 */ /* 0x000fe40000000f00 */
[----:B------:R-:W-:-:S07]  /*4450*/  MOV R107, R109 ;  /* 0x0000006d006b7202 */ /* 0x000fce0000000f00 */
[----:B------:R-:W-:Y:S05]  /*4460*/  WARPSYNC.COLLECTIVE R108, `(.L_x_1910) ;  /* 0x000000006c087348 */ /* 0x000fea0003c00000 */
[----:B------:R0:W1:Y:S02]  /*4470*/  SHFL.BFLY P5, R109, R111, R110, R113 ;  /* 0x0c00006e6f6d7389 */ /* 0x00006400000a0071 */
[----:B01----:R-:W-:Y:S05]  /*4480*/  ENDCOLLECTIVE ;  /* 0x000000000000791b */ /* 0x003fea0003800000 */
.L_x_1910:
[----:B------:R-:W-:-:S05]  /*4490*/  FADD.FTZ R107, R104, R107 ;  /* 0x0000006b686b7221 */ /* 0x000fca0000010000 */
[----:B------:R-:W-:Y:S02]  /*44a0*/  MOV R111, R107 ;  /* 0x0000006b006f7202 */ /* 0x000fe40000000f00 */
[----:B------:R-:W-:-:S07]  /*44b0*/  MOV R77, R109 ;  /* 0x0000006d004d7202 */ /* 0x000fce0000000f00 */
[----:B------:R-:W-:Y:S05]  /*44c0*/  WARPSYNC.COLLECTIVE R108, `(.L_x_1911) ;  /* 0x000000006c087348 */ /* 0x000fea0003c00000 */
[----:B------:R0:W1:Y:S02]  /*44d0*/  SHFL.BFLY P5, R109, R111, R110, R113 ;  /* 0x0c00006e6f6d7389 */ /* 0x00006400000a0071 */
[----:B01----:R-:W-:Y:S05]  /*44e0*/  ENDCOLLECTIVE ;  /* 0x000000000000791b */ /* 0x003fea0003800000 */
.L_x_1911:
[----:B------:R-:W-:Y:S01]  /*44f0*/  FADD.FTZ R77, R106, R77 ;  /* 0x0000004d6a4d7221 */ /* 0x000fe20000010000 */
[----:B------:R-:W-:-:S04]  /*4500*/  HFMA2 R110, -RZ, RZ, 0, 9.5367431640625e-07 ;  /* 0x00000010ff6e7431 */ /* 0x000fc800000001ff */
[----:B------:R-:W-:Y:S02]  /*4510*/  MOV R111, R77 ;  /* 0x0000004d006f7202 */ /* 0x000fe40000000f00 */
[----:B------:R-:W-:-:S07]  /*4520*/  MOV R76, R109 ;  /* 0x0000006d004c7202 */ /* 0x000fce0000000f00 */
[----:B------:R-:W-:Y:S05]  /*4530*/  WARPSYNC.COLLECTIVE R108, `(.L_x_1912) ;  /* 0x000000006c087348 */ /* 0x000fea0003c00000 */
[----:B------:R0:W1:Y:S02]  /*4540*/  SHFL.BFLY P5, R109, R111, R110, R113 ;  /* 0x0c00006e6f6d7389 */ /* 0x00006400000a0071 */
[----:B01----:R-:W-:Y:S05]  /*4550*/  ENDCOLLECTIVE ;  /* 0x000000000000791b */ /* 0x003fea0003800000 */
.L_x_1912:
[----:B------:R-:W-:-:S05]  /*4560*/  FADD.FTZ R76, R107, R76 ;  /* 0x0000004c6b4c7221 */ /* 0x000fca0000010000 */
[----:B------:R-:W-:Y:S02]  /*4570*/  MOV R111, R76 ;  /* 0x0000004c006f7202 */ /* 0x000fe40000000f00 */
[----:B------:R-:W-:-:S07]  /*4580*/  MOV R78, R109 ;  /* 0x0000006d004e7202 */ /* 0x000fce0000000f00 */
[----:B------:R-:W-:Y:S05]  /*4590*/  WARPSYNC.COLLECTIVE R108, `(.L_x_1913) ;  /* 0x000000006c087348 */ /* 0x000fea0003c00000 */
[----:B------:R0:W1:Y:S02]  /*45a0*/  SHFL.BFLY P5, R109, R111, R110, R113 ;  /* 0x0c00006e6f6d7389 */ /* 0x00006400000a0071 */
[----:B01----:R-:W-:Y:S05]  /*45b0*/  ENDCOLLECTIVE ;  /* 0x000000000000791b */ /* 0x003fea0003800000 */
.L_x_1913:
[----:B------:R-:W-:Y:S01]  /*45c0*/  MOV R79, R109 ;  /* 0x0000006d004f7202 */ /* 0x000fe20000000f00 */
[----:B------:R-:W-:Y:S06]  /*45d0*/  BRA `(.L_x_1914) ;  /* 0xffffffd800147947 */ /* 0x000fec000383ffff */
.L_x_1915:
        /* <DEDUP_REMOVED lines=10> */
.L_x_11188:


//--------------------- .text._ZN10layer_norm13ln_bwd_kernelINS_13Kernel_traitsIf13__nv_bfloat16S2_S2_fjLj512ELj1ELj4ELj1ELj16ENS_18Kernel_traits_baseILj512EfS2_S2_S2_fjLj128EEEEELb0ELb0ELb0ELb1EEEvNS_9BwdParamsE --------------------------
	.section	.text._ZN10layer_norm13ln_bwd_kernelINS_13Kernel_traitsIf13__nv_bfloat16S2_S2_fjLj512ELj1ELj4ELj1ELj16ENS_18Kernel_traits_baseILj512EfS2_S2_S2_fjLj128EEEEELb0ELb0ELb0ELb1EEEvNS_9BwdParamsE,"ax",@progbits
	.align	128
        .global         _ZN10layer_norm13ln_bwd_kernelINS_13Kernel_traitsIf13__nv_bfloat16S2_S2_fjLj512ELj1ELj4ELj1ELj16ENS_18Kernel_traits_baseILj512EfS2_S2_S2_fjLj128EEEEELb0ELb0ELb0ELb1EEEvNS_9BwdParamsE
        .type           _ZN10layer_norm13ln_bwd_kernelINS_13Kernel_traitsIf13__nv_bfloat16S2_S2_fjLj512ELj1ELj4ELj1ELj16ENS_18Kernel_traits_baseILj512EfS2_S2_S2_fjLj128EEEEELb0ELb0ELb0ELb1EEEvNS_9BwdParamsE,@function
        .size           _ZN10layer_norm13ln_bwd_kernelINS_13Kernel_traitsIf13__nv_bfloat16S2_S2_fjLj512ELj1ELj4ELj1ELj16ENS_18Kernel_traits_baseILj512EfS2_S2_S2_fjLj128EEEEELb0ELb0ELb0ELb1EEEvNS_9BwdParamsE,(.L_x_11189 - _ZN10layer_norm13ln_bwd_kernelINS_13Kernel_traitsIf13__nv_bfloat16S2_S2_fjLj512ELj1ELj4ELj1ELj16ENS_18Kernel_traits_baseILj512EfS2_S2_S2_fjLj128EEEEELb0ELb0ELb0ELb1EEEvNS_9BwdParamsE)
        .other          _ZN10layer_norm13ln_bwd_kernelINS_13Kernel_traitsIf13__nv_bfloat16S2_S2_fjLj512ELj1ELj4ELj1ELj16ENS_18Kernel_traits_baseILj512EfS2_S2_S2_fjLj128EEEEELb0ELb0ELb0ELb1EEEvNS_9BwdParamsE,@"STO_CUDA_ENTRY STV_DEFAULT"
_ZN10layer_norm13ln_bwd_kernelINS_13Kernel_traitsIf13__nv_bfloat16S2_S2_fjLj512ELj1ELj4ELj1ELj16ENS_18Kernel_traits_baseILj512EfS2_S2_S2_fjLj128EEEEELb0ELb0ELb0ELb1EEEvNS_9BwdParamsE:
.text._ZN10layer_norm13ln_bwd_kernelINS_13Kernel_traitsIf13__nv_bfloat16S2_S2_fjLj512ELj1ELj4ELj1ELj16ENS_18Kernel_traits_baseILj512EfS2_S2_S2_fjLj128EEEEELb0ELb0ELb0ELb1EEEvNS_9BwdParamsE:
        /* <DEDUP_REMOVED lines=37> */
[----:B------:R-:W-:Y:S02]  /*0250*/  CS2R R72, SRZ ;  /* 0x0000000000487805 */ /* 0x000fe4000001ff00 */
[----:B------:R-:W-:Y:S02]  /*0260*/  MOV R71, RZ ;  /* 0x000000ff00477202 */ /* 0x000fe40000000f00 */
        /* <DEDUP_REMOVED lines=13> */
[----:B------:R-:W5:Y:S01]  /*0340*/  LDG.E.128 R12, desc[UR6][R2.64+0x400] ;  /* 0x00040006020c7981 */ /* 0x000f62000c1e1d00 */
[----:B------:R-:W-:Y:S02]  /*0350*/  CS2R R50, SRZ ;  /* 0x0000000000327805 */ /* 0x000fe4000001ff00 */
[----:B------:R-:W-:Y:S02]  /*0360*/  CS2R R48, SRZ ;  /* 0x0000000000307805 */ /* 0x000fe4000001ff00 */
[----:B------:R-:W-:Y:S01]  /*0370*/  CS2R R46, SRZ ;  /* 0x00000000002e7805 */ /* 0x000fe2000001ff00 */
[----:B------:R-:W5:Y:S01]  /*0380*/  LDG.E.128 R8, desc[UR6][R2.64+0x10] ;  /* 0x0000100602087981 */ /* 0x000f62000c1e1d00 */
[----:B------:R-:W-:-:S03]  /*0390*/  CS2R R44, SRZ ;  /* 0x00000000002c7805 */ /* 0x000fc6000001ff00 */
[----:B------:R0:W5:Y:S02]  /*03a0*/  LDG.E.128 R4, desc[UR6][R2.64] ;  /* 0x0000000602047981 */ /* 0x000164000c1e1d00 */
[----:B0-2---:R-:W-:-:S07]  /*03b0*/  CS2R R2, SRZ ;  /* 0x0000000000027805 */ /* 0x005fce000001ff00 */
.L_x_1926:
[----:B------:R-:W0:Y:S08]  /*03c0*/  @P0 LDC.64 R30, c[0x0][0x3e0] ;  /* 0x0000f800ff1e0b82 */ /* 0x000e300000000a00 */
[----:B------:R-:W1:Y:S08]  /*03d0*/  LDC.64 R28, c[0x0][0x3c0] ;  /* 0x0000f000ff1c7b82 */ /* 0x000e700000000a00 */
[----:B------:R-:W2:Y:S01]  /*03e0*/  LDC.64 R80, c[0x0][0x3c8] ;  /* 0x0000f200ff507b82 */ /* 0x000ea20000000a00 */
[----:B0-----:R-:W-:-:S06]  /*03f0*/  @P0 IMAD.WIDE R30, R76, 0x2, R30 ;  /* 0x000000024c1e0825 */ /* 0x001fcc00078e021e */
[----:B------:R-:W3:Y:S01]  /*0400*/  @P0 LDG.E.U16 R30, desc[UR6][R30.64] ;  /* 0x000000061e1e0981 */ /* 0x000ee2000c1e1500 */
[----:B-1----:R-:W-:-:S06]  /*0410*/  IMAD.WIDE R28, R76, 0x4, R28 ;  /* 0x000000044c1c7825 */ /* 0x002fcc00078e021c */
[----:B------:R-:W4:Y:S01]  /*0420*/  LDG.E R28, desc[UR6][R28.64] ;  /* 0x000000061c1c7981 */ /* 0x000f22000c1e1900 */
[----:B--2---:R-:W-:-:S06]  /*0430*/  IMAD.WIDE R80, R76, 0x4, R80 ;  /* 0x000000044c507825 */ /* 0x004fcc00078e0250 */
        /* <DEDUP_REMOVED lines=24> */
[----:B--2---:R-:W-:-:S02]  /*05c0*/  PRMT R82, R29, 0x7632, R82 ;  /* 0x000076321d527816 */ /* 0x004fc40000000052 */
[----:B------:R-:W-:Y:S02]  /*05d0*/  SHF.L.U32 R29, R29, 0x10, RZ ;  /* 0x000000101d1d7819 */ /* 0x000fe400000006ff */
[----:B---3--:R-:W-:Y:S02]  /*05e0*/  SHF.L.U32 R103, R35, 0x10, RZ ;  /* 0x0000001023677819 */ /* 0x008fe400000006ff */
[----:B------:R-:W-:Y:S01]  /*05f0*/  PRMT R81, R28, 0x7632, R81 ;  /* 0x000076321c517816 */ /* 0x000fe20000000051 */
[----:B------:R-:W-:Y:S01]  /*0600*/  FADD.FTZ R87, -R0, R29 ;  /* 0x0000001d00577221 */ /* 0x000fe20000010100 */
[----:B------:R-:W-:Y:S01]  /*0610*/  SHF.L.U32 R83, R28, 0x10, RZ ;  /* 0x000000101c537819 */ /* 0x000fe200000006ff */
[----:B------:R-:W-:Y:S01]  /*0620*/  FADD.FTZ R105, -R0, R103 ;  /* 0x0000006700697221 */ /* 0x000fe20000010100 */
[----:B------:R-:W-:Y:S02]  /*0630*/  SHF.L.U32 R29, R82, 0x10, RZ ;  /* 0x00000010521d7819 */ /* 0x000fe400000006ff */
[----:B------:R-:W-:Y:S01]  /*0640*/  PRMT R28, R30, 0x7632, R28 ;  /* 0x000076321e1c7816 */ /* 0x000fe2000000001c */
[----:B------:R-:W-:Y:S01]  /*0650*/  FADD.FTZ R85, -R0, R83 ;  /* 0x0000005300557221 */ /* 0x000fe20000010100 */
[----:B------:R-:W-:Y:S01]  /*0660*/  SHF.L.U32 R89, R30, 0x10, RZ ;  /* 0x000000101e597819 */ /* 0x000fe200000006ff */
[----:B------:R-:W-:Y:S01]  /*0670*/  FADD.FTZ R103, -R0, R29 ;  /* 0x0000001d00677221 */ /* 0x000fe20000010100 */
[----:B------:R-:W-:Y:S01]  /*0680*/  PRMT R84, R32, 0x7632, R84 ;  /* 0x0000763220547816 */ /* 0x000fe20000000054 */
[----:B-----5:R-:W-:Y:S01]  /*0690*/  FMUL.FTZ R90, R80, R105 ;  /* 0x00000069505a7220 */ /* 0x020fe20000410000 */
[----:B------:R-:W-:Y:S01]  /*06a0*/  SHF.L.U32 R93, R32, 0x10, RZ ;  /* 0x00000010205d7819 */ /* 0x000fe200000006ff */
[----:B------:R-:W-:Y:S01]  /*06b0*/  FADD.FTZ R89, -R0, R89 ;  /* 0x0000005900597221 */ /* 0x000fe20000010100 */
[----:B------:R-:W-:Y:S01]  /*06c0*/  PRMT R86, R34, 0x7632, R86 ;  /* 0x0000763222567816 */ /* 0x000fe20000000056 */
[----:B------:R-:W-:Y:S01]  /*06d0*/  FMUL.FTZ R103, R80, R103 ;  /* 0x0000006750677220 */ /* 0x000fe20000410000 */
[----:B------:R-:W-:Y:S01]  /*06e0*/  SHF.L.U32 R99, R34, 0x10, RZ ;  /* 0x0000001022637819 */ /* 0x000fe200000006ff */
[----:B------:R-:W-:Y:S01]  /*06f0*/  FADD.FTZ R95, -R0, R93 ;  /* 0x0000005d005f7221 */ /* 0x000fe20000010100 */
[----:B------:R-:W-:-:S02]  /*0700*/  PRMT R30, R31, 0x7632, R30 ;  /* 0x000076321f1e7816 */ /* 0x000fc4000000001e */
[----:B------:R-:W-:Y:S01]  /*0710*/  PRMT R32, R33, 0x7632, R32 ;  /* 0x0000763221207816 */ /* 0x000fe20000000020 */
[C---:B------:R-:W-:Y:S01]  /*0720*/  FADD.FTZ R99, -R0.reuse, R99 ;  /* 0x0000006300637221 */ /* 0x040fe20000010100 */
[----:B------:R-:W-:Y:S02]  /*0730*/  PRMT R34, R35, 0x7632, R34 ;  /* 0x0000763223227816 */ /* 0x000fe40000000022 */
        /* <DEDUP_REMOVED lines=16> */
[----:B----4-:R-:W-:Y:S01]  /*0840*/  PRMT R82, R36, 0x7632, R82 ;  /* 0x0000763224527816 */ /* 0x010fe20000000052 */
[----:B------:R-:W-:Y:S01]  /*0850*/  FADD.FTZ R119, -R0, R101 ;  /* 0x0000006500777221 */ /* 0x000fe20000010100 */
[----:B------:R-:W-:Y:S01]  /*0860*/  SHF.L.U32 R29, R36, 0x10, RZ ;  /* 0x00000010241d7819 */ /* 0x000fe200000006ff */
[----:B------:R-:W-:Y:S01]  /*0870*/  FADD.FTZ R121, -R0, R109 ;  /* 0x0000006d00797221 */ /* 0x000fe20000010100 */
[C---:B------:R-:W-:Y:S01]  /*0880*/  PRMT R98, R41.reuse, 0x7632, R98 ;  /* 0x0000763229627816 */ /* 0x040fe20000000062 */
[----:B------:R-:W-:Y:S01]  /*0890*/  FMUL.FTZ R0, R80, R85 ;  /* 0x0000005550007220 */ /* 0x000fe20000410000 */
[----:B------:R-:W-:Y:S01]  /*08a0*/  SHF.L.U32 R81, R41, 0x10, RZ ;  /* 0x0000001029517819 */ /* 0x000fe200000006ff */
[----:B------:R-:W-:Y:S01]  /*08b0*/  FMUL.FTZ R41, R4, R29 ;  /* 0x0000001d04297220 */ /* 0x000fe20000410000 */
[----:B------:R-:W-:Y:S01]  /*08c0*/  SHF.L.U32 R82, R82, 0x10, RZ ;  /* 0x0000001052527819 */ /* 0x000fe200000006ff */
[----:B------:R-:W-:Y:S01]  /*08d0*/  FMUL.FTZ R84, R80, R91 ;  /* 0x0000005b50547220 */ /* 0x000fe20000410000 */
[C---:B------:R-:W-:Y:S01]  /*08e0*/  PRMT R86, R37.reuse, 0x7632, R86 ;  /* 0x0000763225567816 */ /* 0x040fe20000000056 */
[----:B------:R-:W-:Y:S01]  /*08f0*/  FADD.FTZ R104, RZ, R41 ;  /* 0x00000029ff687221 */ /* 0x000fe20000010000 */
[----:B------:R-:W-:Y:S01]  /*0900*/  SHF.L.U32 R37, R37, 0x10, RZ ;  /* 0x0000001025257819 */ /* 0x000fe200000006ff */
[----:B------:R-:W-:Y:S01]  /*0910*/  FMUL.FTZ R91, R5, R82 ;  /* 0x00000052055b7220 */ /* 0x000fe20000410000 */
[----:B------:R-:W-:Y:S01]  /*0920*/  PRMT R96, R40, 0x7632, R96 ;  /* 0x0000763228607816 */ /* 0x000fe20000000060 */
[----:B------:R-:W-:Y:S01]  /*0930*/  FMUL.FTZ R93, R80, R93 ;  /* 0x0000005d505d7220 */ /* 0x000fe20000410000 */
[----:B------:R-:W-:Y:S01]  /*0940*/  SHF.L.U32 R33, R40, 0x10, RZ ;  /* 0x0000001028217819 */ /* 0x000fe200000006ff */
[----:B------:R-:W-:Y:S01]  /*0950*/  FFMA.FTZ R106, R0, R41, RZ ;  /* 0x00000029006a7223 */ /* 0x000fe200000100ff */
[----:B------:R-:W-:Y:S01]  /*0960*/  FMUL.FTZ R40, R80, R87 ;  /* 0x0000005750287220 */ /* 0x000fe20000410000 */
[----:B------:R-:W-:Y:S01]  /*0970*/  SHF.L.U32 R86, R86, 0x10, RZ ;  /* 0x0000001056567819 */ /* 0x000fe200000006ff */
[----:B------:R-:W-:Y:S01]  /*0980*/  FMUL.FTZ R87, R80, R97 ;  /* 0x0000006150577220 */ /* 0x000fe20000410000 */
[----:B------:R-:W-:Y:S01]  /*0990*/  FMUL.FTZ R36, R6, R37 ;  /* 0x0000002506247220 */ /* 0x000fe20000410000 */
        /* <DEDUP_REMOVED lines=8> */
[----:B------:R-:W-:Y:S01]  /*0a20*/  FMUL.FTZ R85, R80, R95 ;  /* 0x0000005f50557220 */ /* 0x000fe20000410000 */
[----:B------:R-:W-:Y:S01]  /*0a30*/  PRMT R100, R42, 0x7632, R100 ;  /* 0x000076322a647816 */ /* 0x000fe20000000064 */
[----:B------:R-:W-:Y:S01]  /*0a40*/  FMUL.FTZ R35, R8, R31 ;  /* 0x0000001f08237220 */ /* 0x000fe20000410000 */
[----:B------:R-:W-:Y:S01]  /*0a50*/  SHF.L.U32 R83, R42, 0x10, RZ ;  /* 0x000000102a537819 */ /* 0x000fe200000006ff */
[----:B------:R-:W-:Y:S01]  /*0a60*/  FADD.FTZ R108, R105, R94 ;  /* 0x0000005e696c7221 */ /* 0x000fe20000010000 */
[----:B------:R-:W-:Y:S01]  /*0a70*/  FMUL.FTZ R42, R80, R89 ;  /* 0x00000059502a7220 */ /* 0x000fe20000410000 */
[----:B------:R-:W-:Y:S01]  /*0a80*/  FFMA.FTZ R105, R103, R94, R106 ;  /* 0x0000005e67697223 */ /* 0x000fe2000001006a */
[----:B------:R-:W-:Y:S01]  /*0a90*/  PRMT R92, R39, 0x7632, R92 ;  /* 0x00007632275c7816 */ /* 0x000fe2000000005c */
[----:B------:R-:W-:Y:S01]  /*0aa0*/  FMUL.FTZ R95, R9, R88 ;  /* 0x00000058095f7220 */ /* 0x000fe20000410000 */
[----:B------:R-:W-:Y:S01]  /*0ab0*/  SHF.L.U32 R39, R39, 0x10, RZ ;  /* 0x0000001027277819 */ /* 0x000fe200000006ff */
[----:B------:R-:W-:Y:S01]  /*0ac0*/  FADD.FTZ R108, R108, R35 ;  /* 0x000000236c6c7221 */ /* 0x000fe20000010000 */
[----:B------:R-:W-:Y:S01]  /*0ad0*/  FMUL.FTZ R106, R80, R107 ;  /* 0x0000006b506a7220 */ /* 0x000fe20000410000 */
[----:B------:R-:W-:Y:S01]  /*0ae0*/  FFMA.FTZ R109, R42, R35, R105 ;  /* 0x000000232a6d7223 */ /* 0x000fe20000010069 */
[----:B------:R-:W-:Y:S01]  /*0af0*/  SHF.L.U32 R92, R92, 0x10, RZ ;  /* 0x000000105c5c7819 */ /* 0x000fe200000006ff */
        /* <DEDUP_REMOVED lines=28> */
[----:B------:R-:W-:Y:S01]  /*0cc0*/  PRMT R102, R43, 0x7632, R102 ;  /* 0x000076322b667816 */ /* 0x000fe20000000066 */
        /* <DEDUP_REMOVED lines=28> */
[C---:B------:R-:W-:Y:S01]  /*0e90*/  FMUL.FTZ R130, R111.reuse, R102 ;  /* 0x000000666f827220 */ /* 0x040fe20000410000 */
[----:B------:R-:W-:Y:S01]  /*0ea0*/  FADD.FTZ R112, R112, R105 ;  /* 0x0000006970707221 */ /* 0x000fe20000010000 */
[----:B------:R-:W-:Y:S01]  /*0eb0*/  FFMA.FTZ R113, R111, R105, R114 ;  /* 0x000000696f717223 */ /* 0x000fe20000010072 */
[----:B------:R-:W-:Y:S06]  /*0ec0*/  BRA `(.L_x_1920) ;  /* 0x0000000800807947 */ /* 0x000fec0003800000 */
.L_x_1919:
        /* <DEDUP_REMOVED lines=16> */
[C---:B--2---:R-:W-:Y:S02]  /*0fd0*/  PRMT R81, R28.reuse, 0x7632, R81 ;  /* 0x000076321c517816 */ /* 0x044fe40000000051 */
[----:B------:R-:W-:Y:S02]  /*0fe0*/  SHF.L.U32 R83, R28, 0x10, RZ ;  /* 0x000000101c537819 */ /* 0x000fe400000006ff */
[----:B------:R-:W-:-:S02]  /*0ff0*/  PRMT R28, R29, 0x7632, R28 ;  /* 0x000076321d1c7816 */ /* 0x000fc4000000001c */
[----:B------:R-:W-:Y:S01]  /*1000*/  SHF.L.U32 R29, R29, 0x10, RZ ;  /* 0x000000101d1d7819 */ /* 0x000fe200000006ff */
[----:B------:R-:W-:Y:S01]  /*1010*/  FADD.FTZ R85, -R0, R83 ;  /* 0x0000005300557221 */ /* 0x000fe20000010100 */
        /* <DEDUP_REMOVED lines=138> */
[----:B------:R-:W-:-:S07]  /*18c0*/  FFMA.FTZ R113, R111, R105, R114 ;  /* 0x000000696f717223 */ /* 0x000fce0000010072 */
.L_x_1920:
        /* <DEDUP_REMOVED lines=38> */
[----:B------:R-:W-:Y:S01]  /*1b30*/  PRMT R81, R21, 0x7632, R81 ;  /* 0x0000763215517816 */ /* 0x000fe20000000051 */
[----:B0-----:R-:W-:Y:S01]  /*1b40*/  FADD.FTZ R29, R29, R112 ;  /* 0x000000701d1d7221 */ /* 0x001fe20000010000 */
[----:B-1----:R-:W-:-:S04]  /*1b50*/  FADD.FTZ R82, R82, R113 ;  /* 0x0000007152527221 */ /* 0x002fc80000010000 */
        /* <DEDUP_REMOVED lines=14> */
[----:B------:R-:W-:Y:S01]  /*1c40*/  PRMT R33, R25, 0x7632, R33 ;  /* 0x0000763219217816 */ /* 0x000fe20000000021 */
[----:B-1----:R-:W-:-:S03]  /*1c50*/  FADD.FTZ R83, R88, R37 ;  /* 0x0000002558537221 */ /* 0x002fc60000010000 */
[----:B------:R0:W1:Y:S01]  /*1c60*/  SHFL.BFLY PT, R113, R92, 0x10, 0x1f ;  /* 0x0e001f005c717f89 */ /* 0x00006200000e0000 */
[----:B------:R-:W-:-:S03]  /*1c70*/  PRMT R37, R24, 0x7632, R37 ;  /* 0x0000763218257816 */ /* 0x000fc60000000025 */
[----:B------:R0:W2:Y:S04]  /*1c80*/  SHFL.BFLY PT, R86, R83, 0x10, 0x1f ;  /* 0x0e001f0053567f89 */ /* 0x0000a800000e0000 */
.L_x_1938:
        /* <DEDUP_REMOVED lines=14> */
[----:B------:R-:W-:Y:S01]  /*1d70*/  FADD.FTZ R37, -R37, R28 ;  /* 0x0000001c25257221 */ /* 0x000fe20000010100 */
[C-C-:B------:R-:W-:Y:S01]  /*1d80*/  FFMA.FTZ R0, R83.reuse, R0, R86.reuse ;  /* 0x0000000053007223 */ /* 0x140fe20000010056 */
        /* <DEDUP_REMOVED lines=71> */
.L_x_1923:
        /* <DEDUP_REMOVED lines=58> */
[----:B-1----:R-:W-:Y:S01]  /*25a0*/  IMAD.WIDE.U32 R84, R78, 0x10, R32 ;  /* 0x000000104e547825 */ /* 0x002fe200078e0020 */
[----:B------:R-:W-:-:S03]  /*25b0*/  F2FP.BF16.F32.PACK_AB R30, R95, R30 ;  /* 0x0000001e5f1e723e */ /* 0x000fc600000010ff */
[-C--:B------:R-:W-:Y:S01]  /*25c0*/  FMUL.FTZ R0, R103, R77.reuse ;  /* 0x0000004d67007220 */ /* 0x080fe20000410000 */
[----:B------:R-:W-:Y:S01]  /*25d0*/  FMUL.FTZ R95, R95, R77 ;  /* 0x0000004d5f5f7220 */ /* 0x000fe20000410000 */
[----:B------:R-:W-:-:S04]  /*25e0*/  IMAD.WIDE.U32 R78, R79, 0x10, R32 ;  /* 0x000000104f4e7825 */ /* 0x000fc800078e0020 */
[-C--:B------:R-:W-:Y:S01]  /*25f0*/  FMUL.FTZ R39, R34, R77.reuse ;  /* 0x0000004d22277220 */ /* 0x080fe20000410000 */
[C---:B------:R-:W-:Y:S01]  /*2600*/  F2FP.BF16.F32.PACK_AB R31, R99.reuse, R34 ;  /* 0x00000022631f723e */ /* 0x040fe200000010ff */
[-C--:B------:R-:W-:Y:S01]  /*2610*/  FMUL.FTZ R40, R99, R77.reuse ;  /* 0x0000004d63287220 */ /* 0x080fe20000410000 */
[-C--:B------:R-:W-:Y:S01]  /*2620*/  FMUL.FTZ R86, R42, R77.reuse ;  /* 0x0000004d2a567220 */ /* 0x080fe20000410000 */
[----:B------:R-:W-:Y:S01]  /*2630*/  F2FP.BF16.F32.PACK_AB R32, R109, R42 ;  /* 0x0000002a6d20723e */ /* 0x000fe200000010ff */
[-C--:B------:R-:W-:Y:S01]  /*2640*/  FMUL.FTZ R41, R88, R77.reuse ;  /* 0x0000004d58297220 */ /* 0x080fe20000410000 */
[----:B------:R-:W-:Y:S01]  /*2650*/  F2FP.BF16.F32.PACK_AB R33, R97, R88 ;  /* 0x000000586121723e */ /* 0x000fe200000010ff */
[-C--:B------:R-:W-:Y:S01]  /*2660*/  FMUL.FTZ R42, R90, R77.reuse ;  /* 0x0000004d5a2a7220 */ /* 0x080fe20000410000 */
[----:B------:R-:W-:Y:S01]  /*2670*/  F2FP.BF16.F32.PACK_AB R34, R101, R90 ;  /* 0x0000005a6522723e */ /* 0x000fe200000010ff */
[-C--:B------:R-:W-:Y:S01]  /*2680*/  FMUL.FTZ R109, R109, R77.reuse ;  /* 0x0000004d6d6d7220 */ /* 0x080fe20000410000 */
        /* <DEDUP_REMOVED lines=18> */
.L_x_1922:
[----:B------:R-:W-:-:S04]  /*27b0*/  UISETP.NE.U32.AND UP0, UPT, UR14, URZ, UPT ;  /* 0x000000ff0e00728c */ /* 0x000fc8000bf05070 */
[----:B------:R-:W-:-:S09]  /*27c0*/  UISETP.NE.AND.EX UP0, UPT, UR15, URZ, UPT, UP0 ;  /* 0x000000ff0f00728c */ /* 0x000fd2000bf05300 */
[----:B------:R-:W-:Y:S05]  /*27d0*/  BRA.U UP0, `(.L_x_1925) ;  /* 0x0000000500787547 */ /* 0x000fea000b800000 */
[C-C-:B------:R-:W-:Y:S01]  /*27e0*/  FFMA.FTZ R0, R83.reuse, R0, R86.reuse ;  /* 0x0000000053007223 */ /* 0x140fe20000010056 */
[C-C-:B------:R-:W-:Y:S01]  /*27f0*/  FFMA.FTZ R113, R83.reuse, R84, R86.reuse ;  /* 0x0000005453717223 */ /* 0x140fe20000010056 */
[C-C-:B------:R-:W-:Y:S01]  /*2800*/  FFMA.FTZ R88, R83.reuse, R93, R86.reuse ;  /* 0x0000005d53587223 */ /* 0x140fe20000010056 */
[--C-:B------:R-:W-:Y:S01]  /*2810*/  FFMA.FTZ R93, R83, R40, R86.reuse ;  /* 0x00000028535d7223 */ /* 0x100fe20000010056 */
[----:B------:R-:W-:Y:S01]  /*2820*/  FADD.FTZ R0, -R0, R41 ;  /* 0x0000002900007221 */ /* 0x000fe20000010100 */
[----:B------:R-:W-:Y:S01]  /*2830*/  SHF.L.U32 R41, R39, 0x10, RZ ;  /* 0x0000001027297819 */ /* 0x000fe200000006ff */
[----:B------:R-:W-:Y:S01]  /*2840*/  FFMA.FTZ R42, R83, R42, R86 ;  /* 0x0000002a532a7223 */ /* 0x000fe20000010056 */
[----:B------:R-:W-:Y:S01]  /*2850*/  SHF.L.U32 R39, R23, 0x10, RZ ;  /* 0x0000001017277819 */ /* 0x000fe200000006ff */
[----:B------:R-:W-:Y:S01]  /*2860*/  FADD.FTZ R40, -R113, R34 ;  /* 0x0000002271287221 */ /* 0x000fe20000010100 */
[----:B------:R-:W-:Y:S01]  /*2870*/  FADD.FTZ R93, -R93, R36 ;  /* 0x000000245d5d7221 */ /* 0x000fe20000010100 */
[----:B------:R-:W-:Y:S01]  /*2880*/  FADD.FTZ R36, -R42, R35 ;  /* 0x000000232a247221 */ /* 0x000fe20000010100 */
[C-C-:B------:R-:W-:Y:S01]  /*2890*/  FFMA.FTZ R89, R83.reuse, R89, R86.reuse ;  /* 0x0000005953597223 */ /* 0x140fe20000010056 */
[----:B------:R-:W-:Y:S01]  /*28a0*/  SHF.L.U32 R35, R82, 0x10, RZ ;  /* 0x0000001052237819 */ /* 0x000fe200000006ff */
[----:B------:R-:W-:Y:S01]  /*28b0*/  FFMA.FTZ R40, R80, R40, R39 ;  /* 0x0000002850287223 */ /* 0x000fe20000010027 */
[--C-:B------:R-:W-:Y:S01]  /*28c0*/  FFMA.FTZ R87, R83, R87, R86.reuse ;  /* 0x0000005753577223 */ /* 0x100fe20000010056 */
[----:B------:R-:W-:Y:S01]  /*28d0*/  FADD.FTZ R88, -R88, R91 ;  /* 0x0000005b58587221 */ /* 0x000fe20000010100 */
[----:B------:R-:W-:Y:S01]  /*28e0*/  SHF.L.U32 R39, R21, 0x10, RZ ;  /* 0x0000001015277819 */ /* 0x000fe200000006ff */
[C-C-:B------:R-:W-:Y:S01]  /*28f0*/  FFMA.FTZ R84, R83.reuse, R107, R86.reuse ;  /* 0x0000006b53547223 */ /* 0x140fe20000010056 */
[----:B------:R-:W-:Y:S01]  /*2900*/  FFMA.FTZ R107, R83, R90, R86 ;  /* 0x0000005a536b7223 */ /* 0x000fe20000010056 */
[----:B------:R-:W-:Y:S01]  /*2910*/  FADD.FTZ R96, -R89, R30 ;  /* 0x0000001e59607221 */ /* 0x000fe20000010100 */
[----:B------:R-:W-:Y:S01]  /*2920*/  FADD.FTZ R90, -R87, R32 ;  /* 0x00000020575a7221 */ /* 0x000fe20000010100 */
[----:B------:R-:W-:Y:S01]  /*2930*/  FFMA.FTZ R30, R80, R88, R35 ;  /* 0x00000058501e7223 */ /* 0x000fe20000010023 */
[----:B------:R-:W-:Y:S01]  /*2940*/  SHF.L.U32 R35, R22, 0x10, RZ ;  /* 0x0000001016237819 */ /* 0x000fe200000006ff */
[----:B------:R-:W-:Y:S01]  /*2950*/  FFMA.FTZ R32, R80, R93, R39 ;  /* 0x0000005d50207223 */ /* 0x000fe20000010027 */
[----:B------:R-:W-:Y:S01]  /*2960*/  FFMA.FTZ R110, R83, R110, R86 ;  /* 0x0000006e536e7223 */ /* 0x000fe20000010056 */
[----:B------:R-:W-:Y:S01]  /*2970*/  FADD.FTZ R98, -R107, R28 ;  /* 0x0000001c6b627221 */ /* 0x000fe20000010100 */
[----:B------:R-:W-:Y:S01]  /*2980*/  SHF.L.U32 R39, R29, 0x10, RZ ;  /* 0x000000101d277819 */ /* 0x000fe200000006ff */
[C-C-:B------:R-:W-:Y:S01]  /*2990*/  FFMA.FTZ R108, R83.reuse, R108, R86.reuse ;  /* 0x0000006c536c7223 */ /* 0x140fe20000010056 */
[----:B------:R-:W0:Y:S01]  /*29a0*/  LDC.64 R28, c[0x0][0x468] ;  /* 0x00011a00ff1c7b82 */ /* 0x000e220000000a00 */
[--C-:B------:R-:W-:Y:S01]  /*29b0*/  FFMA.FTZ R109, R83, R109, R86.reuse ;  /* 0x0000006d536d7223 */ /* 0x100fe20000010056 */
[----:B------:R-:W-:Y:S01]  /*29c0*/  SHF.L.U32 R31, R31, 0x10, RZ ;  /* 0x000000101f1f7819 */ /* 0x000fe200000006ff */
[----:B------:R-:W-:Y:S01]  /*29d0*/  FADD.FTZ R92, -R110, R101 ;  /* 0x000000656e5c7221 */ /* 0x000fe20000010100 */
        /* <DEDUP_REMOVED lines=8> */
[----:B------:R-:W-:Y:S01]  /*2a60*/  FADD.FTZ R84, -R109, R104 ;  /* 0x000000686d547221 */ /* 0x000fe20000010100 */
[C-C-:B------:R-:W-:Y:S01]  /*2a70*/  FFMA.FTZ R106, R83.reuse, R106, R86.reuse ;  /* 0x0000006a536a7223 */ /* 0x140fe20000010056 */
[----:B------:R-:W-:Y:S01]  /*2a80*/  FFMA.FTZ R100, R83, R111, R86 ;  /* 0x0000006f53647223 */ /* 0x000fe20000010056 */
[C---:B------:R-:W-:Y:S01]  /*2a90*/  FFMA.FTZ R92, R80.reuse, R92, R31 ;  /* 0x0000005c505c7223 */ /* 0x040fe2000001001f */
[----:B------:R-:W-:Y:S01]  /*2aa0*/  FFMA.FTZ R88, R80, R108, R33 ;  /* 0x0000006c50587223 */ /* 0x000fe20000010021 */
[----:B------:R-:W-:Y:S01]  /*2ab0*/  SHF.L.U32 R31, R24, 0x10, RZ ;  /* 0x00000010181f7819 */ /* 0x000fe200000006ff */
[----:B------:R-:W-:Y:S01]  /*2ac0*/  FADD.FTZ R86, -R85, R38 ;  /* 0x0000002655567221 */ /* 0x000fe20000010100 */
[C---:B------:R-:W-:Y:S01]  /*2ad0*/  FFMA.FTZ R0, R80.reuse, R0, R35 ;  /* 0x0000000050007223 */ /* 0x040fe20000010023 */
[----:B------:R-:W-:Y:S01]  /*2ae0*/  SHF.L.U32 R33, R25, 0x10, RZ ;  /* 0x0000001019217819 */ /* 0x000fe200000006ff */
[----:B------:R-:W-:Y:S01]  /*2af0*/  FADD.FTZ R103, -R103, R94 ;  /* 0x0000005e67677221 */ /* 0x000fe20000010100 */
[----:B------:R-:W-:Y:S01]  /*2b00*/  SHF.L.U32 R81, R81, 0x10, RZ ;  /* 0x0000001051517819 */ /* 0x000fe200000006ff */
[----:B------:R-:W-:Y:S01]  /*2b10*/  FFMA.FTZ R84, R80, R84, R37 ;  /* 0x0000005450547223 */ /* 0x000fe20000010025 */
[----:B------:R-:W-:Y:S01]  /*2b20*/  SHF.L.U32 R43, R43, 0x10, RZ ;  /* 0x000000102b2b7819 */ /* 0x000fe200000006ff */
[----:B------:R-:W-:Y:S01]  /*2b30*/  FADD.FTZ R106, -R106, R95 ;  /* 0x0000005f6a6a7221 */ /* 0x000fe20000010100 */
[----:B------:R-:W-:Y:S01]  /*2b40*/  SHF.L.U32 R35, R26, 0x10, RZ ;  /* 0x000000101a237819 */ /* 0x000fe200000006ff */
[----:B------:R-:W-:Y:S01]  /*2b50*/  FADD.FTZ R94, -R100, R105 ;  /* 0x00000069645e7221 */ /* 0x000fe20000010100 */
[----:B------:R-:W-:Y:S01]  /*2b60*/  SHF.L.U32 R37, R27, 0x10, RZ ;  /* 0x000000101b257819 */ /* 0x000fe200000006ff */
[C---:B------:R-:W-:Y:S01]  /*2b70*/  FFMA.FTZ R82, R80.reuse, R86, R31 ;  /* 0x0000005650527223 */ /* 0x040fe2000001001f */
[C---:B------:R-:W-:Y:S01]  /*2b80*/  FFMA.FTZ R86, R80.reuse, R90, R33 ;  /* 0x0000005a50567223 */ /* 0x040fe20000010021 */
        /* <DEDUP_REMOVED lines=35> */
.L_x_1925:
[C-C-:B------:R-:W-:Y:S01]  /*2dc0*/  FFMA.FTZ R88, R83.reuse, R93, R86.reuse ;  /* 0x0000005d53587223 */ /* 0x140fe20000010056 */
[C-C-:B------:R-:W-:Y:S01]  /*2dd0*/  FFMA.FTZ R42, R83.reuse, R42, R86.reuse ;  /* 0x0000002a532a7223 */ /* 0x140fe20000010056 */
[C-C-:B------:R-:W-:Y:S01]  /*2de0*/  FFMA.FTZ R93, R83.reuse, R40, R86.reuse ;  /* 0x00000028535d7223 */ /* 0x140fe20000010056 */
[C-C-:B------:R-:W-:Y:S01]  /*2df0*/  FFMA.FTZ R40, R83.reuse, R107, R86.reuse ;  /* 0x0000006b53287223 */ /* 0x140fe20000010056 */
[C-C-:B------:R-:W-:Y:S01]  /*2e00*/  FFMA.FTZ R107, R83.reuse, R85, R86.reuse ;  /* 0x00000055536b7223 */ /* 0x140fe20000010056 */
[C-C-:B------:R-:W-:Y:S01]  /*2e10*/  FFMA.FTZ R115, R83.reuse, R90, R86.reuse ;  /* 0x0000005a53737223 */ /* 0x140fe20000010056 */
[----:B------:R-:W-:Y:S01]  /*2e20*/  FADD.FTZ R85, -R42, R35 ;  /* 0x000000232a557221 */ /* 0x000fe20000010100 */
[C-C-:B------:R-:W-:Y:S01]  /*2e30*/  FFMA.FTZ R106, R83.reuse, R106, R86.reuse ;  /* 0x0000006a536a7223 */ /* 0x140fe20000010056 */
[----:B------:R-:W-:Y:S01]  /*2e40*/  SHF.L.U32 R35, R82, 0x10, RZ ;  /* 0x0000001052237819 */ /* 0x000fe200000006ff */
[----:B------:R-:W-:Y:S01]  /*2e50*/  FFMA.FTZ R113, R83, R84, R86 ;  /* 0x0000005453717223 */ /* 0x000fe20000010056 */
[----:B------:R-:W-:Y:S01]  /*2e60*/  FADD.FTZ R91, -R88, R91 ;  /* 0x0000005b585b7221 */ /* 0x000fe20000010100 */
[----:B------:R-:W-:Y:S01]  /*2e70*/  FADD.FTZ R115, -R115, R28 ;  /* 0x0000001c73737221 */ /* 0x000fe20000010100 */
[C-C-:B------:R-:W-:Y:S01]  /*2e80*/  FFMA.FTZ R0, R83.reuse, R0, R86.reuse ;  /* 0x0000000053007223 */ /* 0x140fe20000010056 */
[C-C-:B------:R-:W-:Y:S01]  /*2e90*/  FFMA.FTZ R103, R83.reuse, R103, R86.reuse ;  /* 0x0000006753677223 */ /* 0x140fe20000010056 */
[C-C-:B------:R-:W-:Y:S01]  /*2ea0*/  FFMA.FTZ R109, R83.reuse, R109, R86.reuse ;  /* 0x0000006d536d7223 */ /* 0x140fe20000010056 */
[C-C-:B------:R-:W-:Y:S01]  /*2eb0*/  FFMA.FTZ R87, R83.reuse, R87, R86.reuse ;  /* 0x0000005753577223 */ /* 0x140fe20000010056 */
[C-C-:B------:R-:W-:Y:S01]  /*2ec0*/  FFMA.FTZ R108, R83.reuse, R108, R86.reuse ;  /* 0x0000006c536c7223 */ /* 0x140fe20000010056 */
[C-C-:B------:R-:W-:Y:S01]  /*2ed0*/  FFMA.FTZ R89, R83.reuse, R89, R86.reuse ;  /* 0x0000005953597223 */ /* 0x140fe20000010056 */
[--C-:B------:R-:W-:Y:S01]  /*2ee0*/  FFMA.FTZ R110, R83, R110, R86.reuse ;  /* 0x0000006e536e7223 */ /* 0x100fe20000010056 */
[----:B------:R-:W-:Y:S01]  /*2ef0*/  SHF.L.U32 R28, R43, 0x10, RZ ;  /* 0x000000102b1c7819 */ /* 0x000fe200000006ff */
[----:B------:R-:W-:Y:S01]  /*2f00*/  FFMA.FTZ R86, R83, R111, R86 ;  /* 0x0000006f53567223 */ /* 0x000fe20000010056 */
[----:B------:R-:W-:Y:S01]  /*2f10*/  FADD.FTZ R95, -R106, R95 ;  /* 0x0000005f6a5f7221 */ /* 0x000fe20000010100 */
[----:B------:R-:W-:Y:S01]  /*2f20*/  FADD.FTZ R113, -R113, R34 ;  /* 0x0000002271717221 */ /* 0x000fe20000010100 */
[C---:B------:R-:W-:Y:S01]  /*2f30*/  FFMA.FTZ R91, R80.reuse, R91, R35 ;  /* 0x0000005b505b7223 */ /* 0x040fe20000010023 */
[----:B------:R-:W0:Y:S01]  /*2f40*/  LDC.64 R82, c[0x0][0x478] ;  /* 0x00011e00ff527b82 */ /* 0x000e220000000a00 */
[----:B------:R-:W-:Y:S01]  /*2f50*/  FADD.FTZ R89, -R89, R30 ;  /* 0x0000001e59597221 */ /* 0x000fe20000010100 */
[----:B------:R-:W-:Y:S01]  /*2f60*/  SHF.L.U32 R30, R39, 0x10, RZ ;  /* 0x00000010271e7819 */ /* 0x000fe200000006ff */
[----:B------:R-:W-:Y:S01]  /*2f70*/  FFMA.FTZ R95, R80, R95, R28 ;  /* 0x0000005f505f7223 */ /* 0x000fe2000001001c */
[----:B------:R-:W-:Y:S01]  /*2f80*/  FADD.FTZ R99, -R40, R99 ;  /* 0x0000006328637221 */ /* 0x000fe20000010100 */
[----:B------:R-:W-:Y:S01]  /*2f90*/  SHF.L.U32 R28, R21, 0x10, RZ ;  /* 0x00000010151c7819 */ /* 0x000fe200000006ff */
[----:B------:R-:W-:Y:S01]  /*2fa0*/  FADD.FTZ R93, -R93, R36 ;  /* 0x000000245d5d7221 */ /* 0x000fe20000010100 */
[----:B------:R-:W-:Y:S01]  /*2fb0*/  FADD.FTZ R41, -R0, R41 ;  /* 0x0000002900297221 */ /* 0x000fe20000010100 */
[----:B------:R-:W1:Y:S01]  /*2fc0*/  LDC.64 R34, c[0x0][0x468] ;  /* 0x00011a00ff227b82 */ /* 0x000e620000000a00 */
        /* <DEDUP_REMOVED lines=12> */
[----:B------:R-:W-:Y:S01]  /*3090*/  FFMA.FTZ R40, R80, R113, R28 ;  /* 0x0000007150287223 */ /* 0x000fe2000001001c */
[----:B------:R-:W-:Y:S01]  /*30a0*/  SHF.L.U32 R39, R22, 0x10, RZ ;  /* 0x0000001016277819 */ /* 0x000fe200000006ff */
[----:B------:R-:W-:Y:S01]  /*30b0*/  FADD.FTZ R101, -R110, R101 ;  /* 0x000000656e657221 */ /* 0x000fe20000010100 */
[----:B------:R-:W-:Y:S01]  /*30c0*/  SHF.L.U32 R42, R31, 0x10, RZ ;  /* 0x000000101f2a7819 */ /* 0x000fe200000006ff */
[C---:B------:R-:W-:Y:S01]  /*30d0*/  FFMA.FTZ R109, R80.reuse, R109, R36 ;  /* 0x0000006d506d7223 */ /* 0x040fe20000010024 */
[----:B------:R-:W-:Y:S01]  /*30e0*/  FFMA.FTZ R97, R80, R97, R38 ;  /* 0x0000006150617223 */ /* 0x000fe20000010026 */
        /* <DEDUP_REMOVED lines=8> */
[----:B------:R-:W-:Y:S01]  /*3170*/  SHF.L.U32 R84, R27, 0x10, RZ ;  /* 0x000000101b547819 */ /* 0x000fe200000006ff */
[C---:B------:R-:W-:Y:S01]  /*3180*/  FFMA.FTZ R101, R80.reuse, R101, R42 ;  /* 0x0000006550657223 */ /* 0x040fe2000001002a */
[C---:B------:R-:W-:Y:S01]  /*3190*/  FFMA.FTZ R42, R80.reuse, R107, R28 ;  /* 0x0000006b502a7223 */ /* 0x040fe2000001001c */
[C---:B------:R-:W-:Y:S01]  /*31a0*/  FFMA.FTZ R88, R80.reuse, R87, R36 ;  /* 0x0000005750587223 */ /* 0x040fe20000010024 */
[C---:B------:R-:W-:Y:S01]  /*31b0*/  FFMA.FTZ R90, R80.reuse, R89, R38 ;  /* 0x00000059505a7223 */ /* 0x040fe20000010026 */
[C---:B------:R-:W-:Y:S01]  /*31c0*/  FFMA.FTZ R105, R80.reuse, R105, R29 ;  /* 0x0000006950697223 */ /* 0x040fe2000001001d */
[----:B------:R-:W-:Y:S01]  /*31d0*/  FFMA.FTZ R92, R80, R115, R84 ;  /* 0x00000073505c7223 */ /* 0x000fe20000010054 */
[----:B0-----:R-:W-:-:S04]  /*31e0*/  IMAD.WIDE.U32 R80, R78, 0x10, R82 ;  /* 0x000000104e507825 */ /* 0x001fc800078e0052 */
[-C--:B------:R-:W-:Y:S01]  /*31f0*/  FMUL.FTZ R37, R30, R77.reuse ;  /* 0x0000004d1e257220 */ /* 0x080fe20000410000 */
[----:B------:R-:W-:Y:S01]  /*3200*/  F2FP.BF16.F32.PACK_AB R29, R103, R30 ;  /* 0x0000001e671d723e */ /* 0x000fe200000010ff */
[----:B------:R-:W-:Y:S01]  /*3210*/  FMUL.FTZ R36, R0, R77 ;  /* 0x0000004d00247220 */ /* 0x000fe20000410000 */
[----:B------:R-:W-:Y:S01]  /*3220*/  IMAD.WIDE.U32 R82, R79, 0x10, R82 ;  /* 0x000000104f527825 */ /* 0x000fe200078e0052 */
[----:B------:R-:W-:-:S03]  /*3230*/  F2FP.BF16.F32.PACK_AB R28, R91, R0 ;  /* 0x000000005b1c723e */ /* 0x000fc600000010ff */
[----:B------:R-:W-:Y:S01]  /*3240*/  FMUL.FTZ R38, R32, R77 ;  /* 0x0000004d20267220 */ /* 0x000fe20000410000 */
[----:B------:R-:W-:Y:S01]  /*3250*/  F2FP.BF16.F32.PACK_AB R30, R95, R32 ;  /* 0x000000205f1e723e */ /* 0x000fe200000010ff */
[----:B-1----:R-:W-:-:S04]  /*3260*/  IMAD.WIDE.U32 R84, R78, 0x10, R34 ;  /* 0x000000104e547825 */ /* 0x002fc800078e0022 */
[-C--:B------:R-:W-:Y:S01]  /*3270*/  FMUL.FTZ R39, R40, R77.reuse ;  /* 0x0000004d28277220 */ /* 0x080fe20000410000 */
[----:B------:R-:W-:Y:S01]  /*3280*/  F2FP.BF16.F32.PACK_AB R31, R99, R40 ;  /* 0x00000028631f723e */ /* 0x000fe200000010ff */
[----:B------:R-:W-:Y:S01]  /*3290*/  FMUL.FTZ R91, R91, R77 ;  /* 0x0000004d5b5b7220 */ /* 0x000fe20000410000 */
[----:B------:R-:W-:-:S04]  /*32a0*/  IMAD.WIDE.U32 R78, R79, 0x10, R34 ;  /* 0x000000104f4e7825 */ /* 0x000fc800078e0022 */
[-C--:B------:R-:W-:Y:S01]  /*32b0*/  FMUL.FTZ R0, R103, R77.reuse ;  /* 0x0000004d67007220 */ /* 0x080fe20000410000 */
[-C--:B------:R-:W-:Y:S01]  /*32c0*/  FMUL.FTZ R95, R95, R77.reuse ;  /* 0x0000004d5f5f7220 */ /* 0x080fe20000410000 */
        /* <DEDUP_REMOVED lines=25> */
.L_x_1924:
[----:B0123--:R-:W0:Y:S02]  /*3460*/  LDC.64 R28, c[0x0][0x380] ;  /* 0x0000e000ff1c7b82 */ /* 0x00fe240000000a00 */
[----:B0-----:R-:W-:-:S04]  /*3470*/  LEA R76, R28, R76, 0x2 ;  /* 0x0000004c1c4c7211 */ /* 0x001fc800078e10ff */
[----:B------:R-:W-:-:S13]  /*3480*/  ISETP.GE.AND P1, PT, R76, R29, PT ;  /* 0x0000001d4c00720c */ /* 0x000fda0003f26270 */
[----:B------:R-:W-:Y:S05]  /*3490*/  @!P1 BRA `(.L_x_1926) ;  /* 0xffffffcc00c89947 */ /* 0x000fea000383ffff */
[----:B------:R-:W-:Y:S05]  /*34a0*/  BSYNC B1 ;  /* 0x0000000000017941 */ /* 0x000fea0003800000 */
.L_x_1918:
        /* <DEDUP_REMOVED lines=32> */
.L_x_1917:
[----:B------:R-:W-:Y:S05]  /*36b0*/  BSYNC B0 ;  /* 0x0000000000007941 */ /* 0x000fea0003800000 */
.L_x_1916:
        /* <DEDUP_REMOVED lines=62> */
[----:B------:R-:W-:Y:S02]  /*3aa0*/  IADD3.X R5, PT, PT, RZ, RZ, RZ, P0, !PT ;  /* 0x000000ffff057210 */ /* 0x000fe400007fe4ff */
[----:B------:R-:W5:Y:S01]  /*3ab0*/  LDS R0, [R3+0x600] ;  /* 0x0006000003007984 */ /* 0x000f620000000800 */
[C---:B------:R-:W-:Y:S02]  /*3ac0*/  SHF.L.U32 R4, R70.reuse, 0x2, RZ ;  /* 0x0000000246047819 */ /* 0x040fe400000006ff */
[----:B------:R-:W-:Y:S01]  /*3ad0*/  SHF.L.U64.HI R5, R70, 0x2, R5 ;  /* 0x0000000246057819 */ /* 0x000fe20000010205 */
[----:B------:R-:W5:Y:S01]  /*3ae0*/  LDS R43, [R3+0x1000] ;  /* 0x00100000032b7984 */ /* 0x000f620000000800 */
[----:B------:R-:W-:-:S02]  /*3af0*/  IADD3 R2, P0, PT, R4, UR18, RZ ;  /* 0x0000001204027c10 */ /* 0x000fc4000ff1e0ff */
[----:B------:R-:W-:Y:S01]  /*3b00*/  IADD3 R4, P1, PT, R4, UR16, RZ ;  /* 0x0000001004047c10 */ /* 0x000fe2000ff3e0ff */
        /* <DEDUP_REMOVED lines=16> */
[----:B------:R-:W-:Y:S01]  /*3c10*/  FADD.FTZ R13, R30, R13 ;  /* 0x0000000d1e0d7221 */ /* 0x000fe20000010000 */
[C---:B----4-:R-:W-:Y:S02]  /*3c20*/  IADD3.X R3, PT, PT, R5.reuse, UR19, RZ, P0, !PT ;  /* 0x0000001305037c10 */ /* 0x050fe400087fe4ff */
[----:B------:R-:W-:Y:S01]  /*3c30*/  IADD3.X R5, PT, PT, R5, UR17, RZ, P1, !PT ;  /* 0x0000001105057c10 */ /* 0x000fe20008ffe4ff */
[----:B------:R-:W-:Y:S01]  /*3c40*/  FADD.FTZ R28, R28, R45 ;  /* 0x0000002d1c1c7221 */ /* 0x000fe20000010000 */
[----:B------:R-:W-:Y:S01]  /*3c50*/  FADD.FTZ R0, R0, R15 ;  /* 0x0000000f00007221 */ /* 0x000fe20000010000 */
        /* <DEDUP_REMOVED lines=15> */
.L_x_1921:
        /* <DEDUP_REMOVED lines=8> */
.L_x_1928:
[----:B------:R-:W-:Y:S05]  /*3dd0*/  BSYNC B2 ;  /* 0x0000000000027941 */ /* 0x000fea0003800000 */
.L_x_1927:
        /* <DEDUP_REMOVED lines=9> */
.L_x_1929:
[----:B------:R-:W-:Y:S01]  /*3e70*/  FADD.FTZ R29, R29, R112 ;  /* 0x000000701d1d7221 */ /* 0x000fe20000010000 */
[----:B------:R-:W-:-:S04]  /*3e80*/  HFMA2 R43, -RZ, RZ, 0, 1.1920928955078125e-07 ;  /* 0x00000002ff2b7431 */ /* 0x000fc800000001ff */
[----:B------:R-:W-:Y:S02]  /*3e90*/  MOV R96, R29 ;  /* 0x0000001d00607202 */ /* 0x000fe40000000f00 */
[----:B------:R-:W-:-:S07]  /*3ea0*/  MOV R82, R37 ;  /* 0x0000002500527202 */ /* 0x000fce0000000f00 */
[----:B------:R-:W-:Y:S05]  /*3eb0*/  WARPSYNC.COLLECTIVE R39, `(.L_x_1930) ;  /* 0x0000000027087348 */ /* 0x000fea0003c00000 */
[----:B------:R0:W1:Y:S02]  /*3ec0*/  SHFL.BFLY P3, R37, R96, R43, R98 ;  /* 0x0c00002b60257389 */ /* 0x0000640000060062 */
[----:B01----:R-:W-:Y:S05]  /*3ed0*/  ENDCOLLECTIVE ;  /* 0x000000000000791b */ /* 0x003fea0003800000 */
.L_x_1930:
[----:B------:R-:W-:-:S05]  /*3ee0*/  FADD.FTZ R82, R82, R113 ;  /* 0x0000007152527221 */ /* 0x000fca0000010000 */
[----:B------:R-:W-:Y:S02]  /*3ef0*/  MOV R96, R82 ;  /* 0x0000005200607202 */ /* 0x000fe40000000f00 */
[----:B------:R-:W-:-:S07]  /*3f00*/  MOV R86, R37 ;  /* 0x0000002500567202 */ /* 0x000fce0000000f00 */
[----:B------:R-:W-:Y:S05]  /*3f10*/  WARPSYNC.COLLECTIVE R39, `(.L_x_1931) ;  /* 0x0000000027087348 */ /* 0x000fea0003c00000 */
[----:B------:R0:W1:Y:S02]  /*3f20*/  SHFL.BFLY P3, R37, R96, R43, R98 ;  /* 0x0c00002b60257389 */ /* 0x0000640000060062 */
[----:B01----:R-:W-:Y:S05]  /*3f30*/  ENDCOLLECTIVE ;  /* 0x000000000000791b */ /* 0x003fea0003800000 */
.L_x_1931:
        /* <DEDUP_REMOVED lines=8> */
.L_x_1932:
[----:B------:R-:W-:Y:S01]  /*3fc0*/  FADD.FTZ R31, R82, R31 ;  /* 0x0000001f521f7221 */ /* 0x000fe20000010000 */
[----:B------:R-:W-:-:S04]  /*3fd0*/  PRMT R82, R20, 0x7632, R82 ;  /* 0x0000763214527816 */ /* 0x000fc80000000052 */
[----:B------:R-:W-:Y:S02]  /*3fe0*/  MOV R96, R31 ;  /* 0x0000001f00607202 */ /* 0x000fe40000000f00 */
[----:B------:R-:W-:-:S07]  /*3ff0*/  MOV R33, R37 ;  /* 0x0000002500217202 */ /* 0x000fce0000000f00 */
[----:B------:R-:W-:Y:S05]  /*4000*/  WARPSYNC.COLLECTIVE R39, `(.L_x_1933) ;  /* 0x0000000027087348 */ /* 0x000fea0003c00000 */
[----:B------:R0:W1:Y:S02]  /*4010*/  SHFL.BFLY P3, R37, R96, R43, R98 ;  /* 0x0c00002b60257389 */ /* 0x0000640000060062 */
[----:B01----:R-:W-:Y:S05]  /*4020*/  ENDCOLLECTIVE ;  /* 0x000000000000791b */ /* 0x003fea0003800000 */
.L_x_1933:
[----:B------:R-:W-:Y:S01]  /*4030*/  FADD.FTZ R33, R86, R33 ;  /* 0x0000002156217221 */ /* 0x000fe20000010000 */
[----:B------:R-:W-:-:S04]  /*4040*/  HFMA2 R43, -RZ, RZ, 0, 4.76837158203125e-07 ;  /* 0x00000008ff2b7431 */ /* 0x000fc800000001ff */
[----:B------:R-:W-:Y:S02]  /*4050*/  MOV R96, R33 ;  /* 0x0000002100607202 */ /* 0x000fe40000000f00 */
[----:B------:R-:W-:-:S07]  /*4060*/  MOV R88, R37 ;  /* 0x0000002500587202 */ /* 0x000fce0000000f00 */
[----:B------:R-:W-:Y:S05]  /*4070*/  WARPSYNC.COLLECTIVE R39, `(.L_x_1934) ;  /* 0x0000000027087348 */ /* 0x000fea0003c00000 */
[----:B------:R0:W1:Y:S02]  /*4080*/  SHFL.BFLY P3, R37, R96, R43, R98 ;  /* 0x0c00002b60257389 */ /* 0x0000640000060062 */
[----:B01----:R-:W-:Y:S05]  /*4090*/  ENDCOLLECTIVE ;  /* 0x000000000000791b */ /* 0x003fea0003800000 */
.L_x_1934:
[----:B------:R-:W-:Y:S01]  /*40a0*/  FADD.FTZ R88, R31, R88 ;  /* 0x000000581f587221 */ /* 0x000fe20000010000 */
[----:B------:R-:W-:-:S04]  /*40b0*/  PRMT R31, R26, 0x7632, R31 ;  /* 0x000076321a1f7816 */ /* 0x000fc8000000001f */
[----:B------:R-:W-:Y:S02]  /*40c0*/  MOV R96, R88 ;  /* 0x0000005800607202 */ /* 0x000fe40000000f00 */
[----:B------:R-:W-:-:S07]  /*40d0*/  MOV R92, R37 ;  /* 0x00000025005c7202 */ /* 0x000fce0000000f00 */
[----:B------:R-:W-:Y:S05]  /*40e0*/  WARPSYNC.COLLECTIVE R39, `(.L_x_1935) ;  /* 0x0000000027087348 */ /* 0x000fea0003c00000 */
[----:B------:R0:W1:Y:S02]  /*40f0*/  SHFL.BFLY P3, R37, R96, R43, R98 ;  /* 0x0c00002b60257389 */ /* 0x0000640000060062 */
[----:B01----:R-:W-:Y:S05]  /*4100*/  ENDCOLLECTIVE ;  /* 0x000000000000791b */ /* 0x003fea0003800000 */
.L_x_1935:
[----:B------:R-:W-:Y:S01]  /*4110*/  FADD.FTZ R92, R33, R92 ;  /* 0x0000005c215c7221 */ /* 0x000fe20000010000 */
[----:B------:R-:W-:Y:S01]  /*4120*/  PRMT R33, R25, 0x7632, R33 ;  /* 0x0000763219217816 */ /* 0x000fe20000000021 */
[----:B------:R-:W-:-:S03]  /*4130*/  HFMA2 R43, -RZ, RZ, 0, 9.5367431640625e-07 ;  /* 0x00000010ff2b7431 */ /* 0x000fc600000001ff */
[----:B------:R-:W-:Y:S01]  /*4140*/  MOV R96, R92 ;  /* 0x0000005c00607202 */ /* 0x000fe20000000f00 */
[----:B------:R-:W-:-:S07]  /*4150*/  FADD.FTZ R83, R88, R37 ;  /* 0x0000002558537221 */ /* 0x000fce0000010000 */
[----:B------:R-:W-:Y:S05]  /*4160*/  WARPSYNC.COLLECTIVE R39, `(.L_x_1936) ;  /* 0x0000000027087348 */ /* 0x000fea0003c00000 */
[----:B------:R0:W1:Y:S02]  /*4170*/  SHFL.BFLY P3, R37, R96, R43, R98 ;  /* 0x0c00002b60257389 */ /* 0x0000640000060062 */
[----:B01----:R-:W-:Y:S05]  /*4180*/  ENDCOLLECTIVE ;  /* 0x000000000000791b */ /* 0x003fea0003800000 */
.L_x_1936:
[----:B------:R-:W-:Y:S02]  /*4190*/  MOV R96, R83 ;  /* 0x0000005300607202 */ /* 0x000fe40000000f00 */
[----:B------:R-:W-:-:S07]  /*41a0*/  MOV R113, R37 ;  /* 0x0000002500717202 */ /* 0x000fce0000000f00 */
[----:B------:R-:W-:Y:S05]  /*41b0*/  WARPSYNC.COLLECTIVE R39, `(.L_x_1937) ;  /* 0x0000000027087348 */ /* 0x000fea0003c00000 */
[----:B------:R0:W1:Y:S02]  /*41c0*/  SHFL.BFLY P3, R37, R96, R43, R98 ;  /* 0x0c00002b60257389 */ /* 0x0000640000060062 */
[----:B01----:R-:W-:Y:S05]  /*41d0*/  ENDCOLLECTIVE ;  /* 0x000000000000791b */ /* 0x003fea0003800000 */
.L_x_1937:
[----:B------:R-:W-:Y:S02]  /*41e0*/  PRMT R39, R23, 0x7632, R39 ;  /* 0x0000763217277816 */ /* 0x000fe40000000027 */
[----:B------:R-:W-:Y:S02]  /*41f0*/  PRMT R43, R22, 0x7632, R43 ;  /* 0x00007632162b7816 */ /* 0x000fe4000000002b */
[----:B------:R-:W-:Y:S02]  /*4200*/  MOV R86, R37 ;  /* 0x0000002500567202 */ /* 0x000fe40000000f00 */
[----:B------:R-:W-:Y:S01]  /*4210*/  PRMT R37, R24, 0x7632, R37 ;  /* 0x0000763218257816 */ /* 0x000fe20000000025 */
[----:B------:R-:W-:Y:S06]  /*4220*/  BRA `(.L_x_1938) ;  /* 0xffffffd800987947 */ /* 0x000fec000383ffff */
.L_x_1939:
        /* <DEDUP_REMOVED lines=13> */
.L_x_11189:


//--------------------- .text._ZN10layer_norm13ln_bwd_kernelINS_13Kernel_traitsIf13__nv_bfloat16S2_S2_fjLj512ELj1ELj4ELj1ELj16ENS_18Kernel_traits_baseILj512EfS2_S2_S2_fjLj128EEEEELb0ELb0ELb1ELb0EEEvNS_9BwdParamsE --------------------------
	.section	.text._ZN10layer_norm13ln_bwd_kernelINS_13Kernel_traitsIf13__nv_bfloat16S2_S2_fjLj512ELj1ELj4ELj1ELj16ENS_18Kernel_traits_baseILj512EfS2_S2_S2_fjLj128EEEEELb0ELb0ELb1ELb0EEEvNS_9BwdParamsE,"ax",@progbits
	.align	128
        .global         _ZN10layer_norm13ln_bwd_kernelINS_13Kernel_traitsIf13__nv_bfloat16S2_S2_fjLj512ELj1ELj4ELj1ELj16ENS_18Kernel_traits_baseILj512EfS2_S2_S2_fjLj128EEEEELb0ELb0ELb1ELb0EEEvNS_9BwdParamsE
        .type           _ZN10layer_norm13ln_bwd_kernelINS_13Kernel_traitsIf13__nv_bfloat16S2_S2_fjLj512ELj1ELj4ELj1ELj16ENS_18Kernel_traits_baseILj512EfS2_S2_S2_fjLj128EEEEELb0ELb0ELb1ELb0EEEvNS_9BwdParamsE,@function
        .size           _ZN10layer_norm13ln_bwd_kernelINS_13Kernel_traitsIf13__nv_bfloat16S2_S2_fjLj512ELj1ELj4ELj1ELj16ENS_18Kernel_traits_baseILj512EfS2_S2_S2_fjLj128EEEEELb0ELb0ELb1ELb0EEEvNS_9BwdParamsE,(.L_x_11190 - _ZN10layer_norm13ln_bwd_kernelINS_13Kernel_traitsIf13__nv_bfloat16S2_S2_fjLj512ELj1ELj4ELj1ELj16ENS_18Kernel_traits_baseILj512EfS2_S2_S2_fjLj128EEEEELb0ELb0ELb1ELb0EEEvNS_9BwdParamsE)
        .other          _ZN10layer_norm13ln_bwd_kernelINS_13Kernel_traitsIf13__nv_bfloat16S2_S2_fjLj512ELj1ELj4ELj1ELj16ENS_18Kernel_traits_baseILj512EfS2_S2_S2_fjLj128EEEEELb0ELb0ELb1ELb0EEEvNS_9BwdParamsE,@"STO_CUDA_ENTRY STV_DEFAULT"
_ZN10layer_norm13ln_bwd_kernelINS_13Kernel_traitsIf13__nv_bfloat16S2_S2_fjLj512ELj1ELj4ELj1ELj16ENS_18Kernel_traits_baseILj512EfS2_S2_S2_fjLj128EEEEELb0ELb0ELb1ELb0EEEvNS_9BwdParamsE:
.text._ZN10layer_norm13ln_bwd_kernelINS_13Kernel_traitsIf13__nv_bfloat16S2_S2_fjLj512ELj1ELj4ELj1ELj16ENS_18Kernel_traits_baseILj512EfS2_S2_S2_fjLj128EEEEELb0ELb0ELb1ELb0EEEvNS_9BwdParamsE:
        /* <DEDUP_REMOVED lines=16> */
[----:B------:R-:W0:Y:S03]  /*0100*/  LDCU.64 UR10, c[0x0][0x3c0] ;  /* 0x00007800ff0a77ac */ /* 0x000e260008000a00 */
[----:B------:R-:W-:-:S02]  /*0110*/  LEA.HI.SX32 R2, R0, R3, 0x1d ;  /* 0x0000000300027211 */ /* 0x000fc400078feaff */
[----:B------:R-:W-:Y:S02]  /*0120*/  MOV R3, R107 ;  /* 0x0000006b00037202 */ /* 0x000fe40000000f00 */
        /* <DEDUP_REMOVED lines=9> */
[----:B---3--:R-:W-:-:S03]  /*01c0*/  @P1 IMAD.WIDE.U32 R8, R3, 0x20, R8 ;  /* 0x0000002003081825 */ /* 0x008fc600078e0008 */
[----:B------:R3:W5:Y:S04]  /*01d0*/  @P0 LDG.E.128 R60, desc[UR6][R6.64+0x10] ;  /* 0x00001006063c0981 */ /* 0x000768000c1e1d00 */
[----:B------:R3:W5:Y:S04]  /*01e0*/  @P1 LDG.E.128 R56, desc[UR6][R8.64] ;  /* 0x0000000608381981 */ /* 0x000768000c1e1d00 */
        /* <DEDUP_REMOVED lines=38> */
.L_x_1962:
[----:B0-----:R-:W0:Y:S08]  /*0450*/  LDC.64 R6, c[0x0][0x3f8] ;  /* 0x0000fe00ff067b82 */ /* 0x001e300000000a00 */
[----:B------:R-:W1:Y:S08]  /*0460*/  LDC.64 R4, c[0x0][0x3c8] ;  /* 0x0000f200ff047b82 */ /* 0x000e700000000a00 */
[----:B------:R-:W2:Y:S01]  /*0470*/  LDC.64 R86, c[0x0][0x3f0] ;  /* 0x0000fc00ff567b82 */ /* 0x000ea20000000a00 */
[----:B0-----:R-:W-:-:S06]  /*0480*/  IMAD.WIDE R6, R0, 0x4, R6 ;  /* 0x0000000400067825 */ /* 0x001fcc00078e0206 */
        /* <DEDUP_REMOVED lines=27> */
[----:B0-----:R-:W-:Y:S01]  /*0640*/  LEA.HI.SX32 R87, R110, R107, 0x1d ;  /* 0x0000006b6e577211 */ /* 0x001fe200078feaff */
[----:B------:R-:W-:Y:S01]  /*0650*/  IMAD.MOV.U32 R110, RZ, RZ, RZ ;  /* 0x000000ffff6e7224 */ /* 0x000fe200078e00ff */
[----:B------:R-:W-:-:S02]  /*0660*/  MOV R109, RZ ;  /* 0x000000ff006d7202 */ /* 0x000fc40000000f00 */
        /* <DEDUP_REMOVED lines=14> */
[----:B------:R-:W-:Y:S02]  /*0750*/  IADD3 R87, PT, PT, R87, 0x20, RZ ;  /* 0x0000002057577810 */ /* 0x000fe40007ffe0ff */
[----:B------:R-:W-:Y:S02]  /*0760*/  IADD3 R111, PT, PT, R111, 0x20, RZ ;  /* 0x000000206f6f7810 */ /* 0x000fe40007ffe0ff */
[C---:B--2---:R-:W-:Y:S02]  /*0770*/  SHF.L.U32 R86, R12.reuse, 0x10, RZ ;  /* 0x000000100c567819 */ /* 0x044fe400000006ff */
[----:B------:R-:W-:Y:S02]  /*0780*/  SHF.L.U32 R94, R13, 0x10, RZ ;  /* 0x000000100d5e7819 */ /* 0x000fe400000006ff */
[----:B------:R-:W-:Y:S01]  /*0790*/  PRMT R3, R12, 0x7632, R3 ;  /* 0x000076320c037816 */ /* 0x000fe20000000003 */
[C---:B------:R-:W-:Y:S01]  /*07a0*/  FADD.FTZ R9, -R107.reuse, R86 ;  /* 0x000000566b097221 */ /* 0x040fe20000010100 */
[----:B------:R-:W-:Y:S01]  /*07b0*/  PRMT R93, R14, 0x7632, R93 ;  /* 0x000076320e5d7816 */ /* 0x000fe2000000005d */
[----:B0-----:R-:W-:Y:S01]  /*07c0*/  FADD.FTZ R11, -R107, R94 ;  /* 0x0000005e6b0b7221 */ /* 0x001fe20000010100 */
[----:B------:R-:W-:-:S02]  /*07d0*/  SHF.L.U32 R110, R15, 0x10, RZ ;  /* 0x000000100f6e7819 */ /* 0x000fc400000006ff */
[----:B------:R-:W-:Y:S02]  /*07e0*/  PRMT R92, R13, 0x7632, R92 ;  /* 0x000076320d5c7816 */ /* 0x000fe4000000005c */
[----:B------:R-:W-:Y:S02]  /*07f0*/  SHF.L.U32 R96, R14, 0x10, RZ ;  /* 0x000000100e607819 */ /* 0x000fe400000006ff */
[C---:B---3--:R-:W-:Y:S02]  /*0800*/  PRMT R12, R88.reuse, 0x7632, R12 ;  /* 0x00007632580c7816 */ /* 0x048fe4000000000c */
[----:B------:R-:W-:Y:S02]  /*0810*/  SHF.L.U32 R13, R88, 0x10, RZ ;  /* 0x00000010580d7819 */ /* 0x000fe400000006ff */
[----:B------:R-:W-:Y:S01]  /*0820*/  SHF.L.U32 R88, R3, 0x10, RZ ;  /* 0x0000001003587819 */ /* 0x000fe200000006ff */
[----:B-----5:R-:W-:Y:S01]  /*0830*/  FMUL.FTZ R3, R4, R9 ;  /* 0x0000000904037220 */ /* 0x020fe20000410000 */
[----:B------:R-:W-:Y:S01]  /*0840*/  SHF.L.U32 R94, R93, 0x10, RZ ;  /* 0x000000105d5e7819 */ /* 0x000fe200000006ff */
[----:B------:R-:W-:Y:S01]  /*0850*/  FADD.FTZ R93, -R107, R110 ;  /* 0x0000006e6b5d7221 */ /* 0x000fe20000010100 */
[----:B------:R-:W-:Y:S01]  /*0860*/  PRMT R98, R15, 0x7632, R98 ;  /* 0x000076320f627816 */ /* 0x000fe20000000062 */
[----:B------:R-:W-:Y:S01]  /*0870*/  FADD.FTZ R15, -R107, R96 ;  /* 0x000000606b0f7221 */ /* 0x000fe20000010100 */
[----:B------:R-:W-:Y:S01]  /*0880*/  PRMT R112, R91, 0x7632, R112 ;  /* 0x000076325b707816 */ /* 0x000fe20000000070 */
[----:B------:R-:W-:Y:S01]  /*0890*/  FADD.FTZ R32, R32, R13 ;  /* 0x0000000d20207221 */ /* 0x000fe20000010000 */
[C---:B------:R-:W-:Y:S01]  /*08a0*/  PRMT R99, R90.reuse, 0x7632, R99 ;  /* 0x000076325a637816 */ /* 0x040fe20000000063 */
[-C--:B------:R-:W-:Y:S01]  /*08b0*/  FFMA.FTZ R48, R3, R13.reuse, R48 ;  /* 0x0000000d03307223 */ /* 0x080fe20000010030 */
[----:B------:R-:W-:Y:S01]  /*08c0*/  SHF.L.U32 R109, R90, 0x10, RZ ;  /* 0x000000105a6d7819 */ /* 0x000fe200000006ff */
[----:B------:R-:W-:Y:S01]  /*08d0*/  FMUL.FTZ R10, R64, R13 ;  /* 0x0000000d400a7220 */ /* 0x000fe20000410000 */
[----:B------:R-:W-:Y:S01]  /*08e0*/  SHF.L.U32 R91, R91, 0x10, RZ ;  /* 0x000000105b5b7819 */ /* 0x000fe200000006ff */
[----:B------:R-:W-:Y:S01]  /*08f0*/  FMUL.FTZ R9, R4, R11 ;  /* 0x0000000b04097220 */ /* 0x000fe20000410000 */
[----:B------:R-:W-:Y:S01]  /*0900*/  SHF.L.U32 R90, R92, 0x10, RZ ;  /* 0x000000105c5a7819 */ /* 0x000fe200000006ff */
[C---:B------:R-:W-:Y:S01]  /*0910*/  FMUL.FTZ R13, R4.reuse, R93 ;  /* 0x0000005d040d7220 */ /* 0x040fe20000410000 */
[----:B------:R-:W-:Y:S01]  /*0920*/  FMUL.FTZ R11, R4, R15 ;  /* 0x0000000f040b7220 */ /* 0x000fe20000410000 */
[----:B------:R-:W-:Y:S01]  /*0930*/  FADD.FTZ R15, -R107, R88 ;  /* 0x000000586b0f7221 */ /* 0x000fe20000010100 */
[C---:B------:R-:W-:Y:S01]  /*0940*/  PRMT R14, R89.reuse, 0x7632, R14 ;  /* 0x00007632590e7816 */ /* 0x040fe2000000000e */
[----:B------:R-:W-:-:S02]  /*0950*/  IMAD.U32 R89, R89, 0x10000, RZ ;  /* 0x0001000059597824 */ /* 0x000fc400078e00ff */
[----:B------:R-:W-:Y:S01]  /*0960*/  FADD.FTZ R30, R30, R91 ;  /* 0x0000005b1e1e7221 */ /* 0x000fe20000010000 */
[----:B------:R-:W-:Y:S02]  /*0970*/  IMAD.U32 R92, R12, 0x10000, RZ ;  /* 0x000100000c5c7824 */ /* 0x000fe400078e00ff */
[-C--:B------:R-:W-:Y:S01]  /*0980*/  FFMA.FTZ R46, R13, R91.reuse, R46 ;  /* 0x0000005b0d2e7223 */ /* 0x080fe2000001002e */
[----:B------:R-:W-:Y:S01]  /*0990*/  FMUL.FTZ R88, R62, R91 ;  /* 0x0000005b3e587220 */ /* 0x000fe20000410000 */
[C---:B------:R-:W-:Y:S01]  /*09a0*/  FADD.FTZ R91, -R107.reuse, R90 ;  /* 0x0000005a6b5b7221 */ /* 0x040fe20000010100 */
[----:B------:R-:W-:Y:S01]  /*09b0*/  FMUL.FTZ R90, R4, R15 ;  /* 0x0000000f045a7220 */ /* 0x000fe20000410000 */
[----:B------:R-:W-:Y:S01]  /*09c0*/  FADD.FTZ R93, -R107, R94 ;  /* 0x0000005e6b5d7221 */ /* 0x000fe20000010100 */
[----:B------:R-:W-:Y:S01]  /*09d0*/  FADD.FTZ R34, R34, R89 ;  /* 0x0000005922227221 */ /* 0x000fe20000010000 */
[-C--:B------:R-:W-:Y:S01]  /*09e0*/  FFMA.FTZ R50, R9, R89.reuse, R50 ;  /* 0x0000005909327223 */ /* 0x080fe20000010032 */
[----:B------:R-:W-:Y:S01]  /*09f0*/  FMUL.FTZ R12, R66, R89 ;  /* 0x00000059420c7220 */ /* 0x000fe20000410000 */
[----:B------:R-:W-:Y:S01]  /*0a00*/  FMUL.FTZ R15, R65, R92 ;  /* 0x0000005c410f7220 */ /* 0x000fe20000410000 */
[----:B------:R-:W-:Y:S01]  /*0a10*/  FADD.FTZ R94, RZ, R10 ;  /* 0x0000000aff5e7221 */ /* 0x000fe20000010000 */
[----:B------:R-:W-:Y:S01]  /*0a20*/  SHF.L.U32 R110, R98, 0x10, RZ ;  /* 0x00000010626e7819 */ /* 0x000fe200000006ff */
[----:B------:R-:W-:Y:S01]  /*0a30*/  FFMA.FTZ R89, R3, R10, RZ ;  /* 0x0000000a03597223 */ /* 0x000fe200000100ff */
[----:B------:R-:W-:Y:S01]  /*0a40*/  SHF.L.U32 R98, R14, 0x10, RZ ;  /* 0x000000100e627819 */ /* 0x000fe200000006ff */
[----:B------:R-:W-:Y:S01]  /*0a50*/  FADD.FTZ R33, R33, R92 ;  /* 0x0000005c21217221 */ /* 0x000fe20000010000 */
[----:B------:R-:W-:Y:S01]  /*0a60*/  FFMA.FTZ R49, R90, R92, R49 ;  /* 0x0000005c5a317223 */ /* 0x000fe20000010031 */
[----:B------:R-:W-:Y:S01]  /*0a70*/  FMUL.FTZ R92, R4, R91 ;  /* 0x0000005b045c7220 */ /* 0x000fe20000410000 */
        /* <DEDUP_REMOVED lines=12> */
[----:B------:R-:W-:Y:S01]  /*0b40*/  FADD.FTZ R99, -R107, R110 ;  /* 0x0000006e6b637221 */ /* 0x000fe20000010100 */
[----:B------:R-:W-:Y:S01]  /*0b50*/  FMUL.FTZ R91, R61, R96 ;  /* 0x000000603d5b7220 */ /* 0x000fe20000410000 */
[----:B------:R-:W-:Y:S01]  /*0b60*/  FADD.FTZ R110, R93, R14 ;  /* 0x0000000e5d6e7221 */ /* 0x000fe20000010000 */
[----:B------:R-:W-:Y:S01]  /*0b70*/  FFMA.FTZ R93, R11, R14, R98 ;  /* 0x0000000e0b5d7223 */ /* 0x000fe20000010062 */
        /* <DEDUP_REMOVED lines=11> */
[----:B------:R-:W-:Y:S01]  /*0c30*/  FADD.FTZ R28, R28, R109 ;  /* 0x0000006d1c1c7221 */ /* 0x000fe20000010000 */
[----:B------:R-:W-:Y:S01]  /*0c40*/  FFMA.FTZ R44, R11, R109, R44 ;  /* 0x0000006d0b2c7223 */ /* 0x000fe2000001002c */
[----:B------:R-:W-:Y:S01]  /*0c50*/  FADD.FTZ R109, R86, R93 ;  /* 0x0000005d566d7221 */ /* 0x000fe20000010000 */
[----:B------:R-:W-:-:S07]  /*0c60*/  FFMA.FTZ R110, R96, R93, R99 ;  /* 0x0000005d606e7223 */ /* 0x000fce0000010063 */
.L_x_1945:
[----:B------:R-:W-:Y:S05]  /*0c70*/  BSYNC.RECONVERGENT B2 ;  /* 0x0000000000027941 */ /* 0x000fea0003800200 */
.L_x_1944:
        /* <DEDUP_REMOVED lines=12> */
[----:B--2---:R-:W-:Y:S01]  /*0d40*/  PRMT R95, R80, 0x7632, R95 ;  /* 0x00007632505f7816 */ /* 0x004fe2000000005f */
[----:B------:R-:W-:Y:S01]  /*0d50*/  IMAD.U32 R104, R82, 0x10000, RZ ;  /* 0x0001000052687824 */ /* 0x000fe200078e00ff */
[----:B------:R-:W-:Y:S02]  /*0d60*/  SHF.L.U32 R100, R80, 0x10, RZ ;  /* 0x0000001050647819 */ /* 0x000fe400000006ff */
[----:B------:R-:W-:Y:S01]  /*0d70*/  SHF.L.U32 R80, R95, 0x10, RZ ;  /* 0x000000105f507819 */ /* 0x000fe200000006ff */
[----:B------:R-:W-:Y:S01]  /*0d80*/  FADD.FTZ R105, -R107, R104 ;  /* 0x000000686b697221 */ /* 0x000fe20000010100 */
[C---:B------:R-:W-:Y:S02]  /*0d90*/  PRMT R97, R81.reuse, 0x7632, R97 ;  /* 0x0000763251617816 */ /* 0x040fe40000000061 */
[----:B------:R-:W-:Y:S01]  /*0da0*/  SHF.L.U32 R102, R81, 0x10, RZ ;  /* 0x0000001051667819 */ /* 0x000fe200000006ff */
[C---:B------:R-:W-:Y:S01]  /*0db0*/  FADD.FTZ R81, -R107.reuse, R100 ;  /* 0x000000646b517221 */ /* 0x040fe20000010100 */
[----:B------:R-:W-:Y:S01]  /*0dc0*/  PRMT R101, R82, 0x7632, R101 ;  /* 0x0000763252657816 */ /* 0x000fe20000000065 */
[----:B------:R-:W-:Y:S01]  /*0dd0*/  FADD.FTZ R95, -R107, R80 ;  /* 0x000000506b5f7221 */ /* 0x000fe20000010100 */
[C---:B------:R-:W-:Y:S01]  /*0de0*/  PRMT R106, R83.reuse, 0x7632, R106 ;  /* 0x00007632536a7816 */ /* 0x040fe2000000006a */
[C---:B-----5:R-:W-:Y:S01]  /*0df0*/  FMUL.FTZ R81, R4.reuse, R81 ;  /* 0x0000005104517220 */ /* 0x060fe20000410000 */
[----:B------:R-:W-:Y:S01]  /*0e00*/  SHF.L.U32 R108, R83, 0x10, RZ ;  /* 0x00000010536c7819 */ /* 0x000fe200000006ff */
[----:B------:R-:W-:Y:S01]  /*0e10*/  FADD.FTZ R103, -R107, R102 ;  /* 0x000000666b677221 */ /* 0x000fe20000010100 */
[----:B------:R-:W-:Y:S01]  /*0e20*/  SHF.L.U32 R82, R97, 0x10, RZ ;  /* 0x0000001061527819 */ /* 0x000fe200000006ff */
[----:B------:R-:W-:Y:S01]  /*0e30*/  FMUL.FTZ R100, R4, R95 ;  /* 0x0000005f04647220 */ /* 0x000fe20000410000 */
[C---:B---3--:R-:W-:Y:S01]  /*0e40*/  PRMT R80, R84.reuse, 0x7632, R80 ;  /* 0x0000763254507816 */ /* 0x048fe20000000050 */
[----:B------:R-:W-:Y:S01]  /*0e50*/  FADD.FTZ R113, -R107, R108 ;  /* 0x0000006c6b717221 */ /* 0x000fe20000010100 */
[----:B------:R-:W-:Y:S01]  /*0e60*/  SHF.L.U32 R83, R84, 0x10, RZ ;  /* 0x0000001054537819 */ /* 0x000fe200000006ff */
[----:B------:R-:W-:Y:S01]  /*0e70*/  IMAD.U32 R111, R86, 0x10000, RZ ;  /* 0x00010000566f7824 */ /* 0x000fe200078e00ff */
[----:B0-----:R-:W-:Y:S01]  /*0e80*/  SHF.L.U32 R98, R101, 0x10, RZ ;  /* 0x0000001065627819 */ /* 0x001fe200000006ff */
[--C-:B------:R-:W-:Y:S01]  /*0e90*/  FADD.FTZ R101, -R107, R82.reuse ;  /* 0x000000526b657221 */ /* 0x100fe20000010100 */
[----:B------:R-:W-:Y:S01]  /*0ea0*/  SHF.L.U32 R102, R80, 0x10, RZ ;  /* 0x0000001050667819 */ /* 0x000fe200000006ff */
[----:B------:R-:W-:Y:S01]  /*0eb0*/  FADD.FTZ R24, R24, R83 ;  /* 0x0000005318187221 */ /* 0x000fe20000010000 */
[----:B------:R-:W-:Y:S01]  /*0ec0*/  PRMT R82, R85, 0x7632, R82 ;  /* 0x0000763255527816 */ /* 0x000fe20000000052 */
[-C--:B------:R-:W-:Y:S01]  /*0ed0*/  FFMA.FTZ R40, R81, R83.reuse, R40 ;  /* 0x0000005351287223 */ /* 0x080fe20000010028 */
[----:B------:R-:W-:Y:S01]  /*0ee0*/  SHF.L.U32 R97, R85, 0x10, RZ ;  /* 0x0000001055617819 */ /* 0x000fe200000006ff */
[----:B------:R-:W-:Y:S01]  /*0ef0*/  FMUL.FTZ R80, R56, R83 ;  /* 0x0000005338507220 */ /* 0x000fe20000410000 */
[----:B------:R-:W-:Y:S01]  /*0f00*/  FMUL.FTZ R83, R4, R103 ;  /* 0x0000006704537220 */ /* 0x000fe20000410000 */
[----:B------:R-:W-:Y:S01]  /*0f10*/  SHF.L.U32 R104, R82, 0x10, RZ ;  /* 0x0000001052687819 */ /* 0x000fe200000006ff */
[----:B------:R-:W-:Y:S01]  /*0f20*/  FADD.FTZ R99, -R107, R98 ;  /* 0x000000626b637221 */ /* 0x000fe20000010100 */
[----:B------:R-:W-:Y:S01]  /*0f30*/  FADD.FTZ R26, R26, R97 ;  /* 0x000000611a1a7221 */ /* 0x000fe20000010000 */
[-C--:B------:R-:W-:Y:S01]  /*0f40*/  FFMA.FTZ R42, R83, R97.reuse, R42 ;  /* 0x00000061532a7223 */ /* 0x080fe2000001002a */
[----:B------:R-:W-:Y:S01]  /*0f50*/  FMUL.FTZ R82, R58, R97 ;  /* 0x000000613a527220 */ /* 0x000fe20000410000 */
[----:B------:R-:W-:Y:S01]  /*0f60*/  FADD.FTZ R98, R109, R80 ;  /* 0x000000506d627221 */ /* 0x000fe20000010000 */
[----:B------:R-:W-:Y:S01]  /*0f70*/  FMUL.FTZ R97, R57, R102 ;  /* 0x0000006639617220 */ /* 0x000fe20000410000 */
[----:B------:R-:W-:Y:S01]  /*0f80*/  FFMA.FTZ R103, R81, R80, R110 ;  /* 0x0000005051677223 */ /* 0x000fe2000001006e */
[----:B------:R-:W-:Y:S01]  /*0f90*/  SHF.L.U32 R106, R106, 0x10, RZ ;  /* 0x000000106a6a7819 */ /* 0x000fe200000006ff */
[----:B------:R-:W-:Y:S01]  /*0fa0*/  FMUL.FTZ R85, R4, R105 ;  /* 0x0000006904557220 */ /* 0x000fe20000410000 */
[----:B------:R-:W-:Y:S01]  /*0fb0*/  FADD.FTZ R105, R98, R97 ;  /* 0x0000006162697221 */ /* 0x000fe20000010000 */
[----:B------:R-:W-:Y:S01]  /*0fc0*/  FADD.FTZ R25, R25, R102 ;  /* 0x0000006619197221 */ /* 0x000fe20000010000 */
[C---:B------:R-:W-:Y:S01]  /*0fd0*/  FFMA.FTZ R41, R100.reuse, R102, R41 ;  /* 0x0000006664297223 */ /* 0x040fe20000010029 */
[----:B------:R-:W-:Y:S01]  /*0fe0*/  FFMA.FTZ R98, R100, R97, R103 ;  /* 0x0000006164627223 */ /* 0x000fe20000010067 */
[----:B------:R-:W-:Y:S01]  /*0ff0*/  PRMT R84, R86, 0x7632, R84 ;  /* 0x0000763256547816 */ /* 0x000fe20000000054 */
[----:B------:R-:W-:Y:S01]  /*1000*/  FMUL.FTZ R102, R4, R101 ;  /* 0x0000006504667220 */ /* 0x000fe20000410000 */
        /* <DEDUP_REMOVED lines=8> */
[----:B------:R-:W-:Y:S01]  /*1090*/  FMUL.FTZ R84, R52, R111 ;  /* 0x0000006f34547220 */ /* 0x000fe20000410000 */
[----:B------:R-:W-:Y:S01]  /*10a0*/  FADD.FTZ R99, R106, R101 ;  /* 0x000000656a637221 */ /* 0x000fe20000010000 */
[C---:B------:R-:W-:Y:S01]  /*10b0*/  PRMT R86, R87.reuse, 0x7632, R86 ;  /* 0x0000763257567816 */ /* 0x040fe20000000056 */
[----:B------:R-:W-:Y:S01]  /*10c0*/  FFMA.FTZ R98, R102, R101, R103 ;  /* 0x0000006566627223 */ /* 0x000fe20000010067 */
[----:B------:R-:W-:Y:S01]  /*10d0*/  SHF.L.U32 R87, R87, 0x10, RZ ;  /* 0x0000001057577819 */ /* 0x000fe200000006ff */
[----:B------:R-:W-:Y:S01]  /*10e0*/  FMUL.FTZ R95, R4, R113 ;  /* 0x00000071045f7220 */ /* 0x000fe20000410000 */
[----:B------:R-:W-:Y:S01]  /*10f0*/  FADD.FTZ R21, R21, R108 ;  /* 0x0000006c15157221 */ /* 0x000fe20000010000 */
[-C--:B------:R-:W-:Y:S01]  /*1100*/  FFMA.FTZ R37, R104, R108.reuse, R37 ;  /* 0x0000006c68257223 */ /* 0x080fe20000010025 */
[----:B------:R-:W-:Y:S01]  /*1110*/  FMUL.FTZ R103, R53, R108 ;  /* 0x0000006c35677220 */ /* 0x000fe20000410000 */
[----:B------:R-:W-:Y:S01]  /*1120*/  FADD.FTZ R108, R99, R84 ;  /* 0x00000054636c7221 */ /* 0x000fe20000010000 */
[----:B------:R-:W-:Y:S01]  /*1130*/  FFMA.FTZ R99, R85, R84, R98 ;  /* 0x0000005455637223 */ /* 0x000fe20000010062 */
[----:B------:R-:W-:Y:S01]  /*1140*/  SHF.L.U32 R86, R86, 0x10, RZ ;  /* 0x0000001056567819 */ /* 0x000fe200000006ff */
[----:B------:R-:W-:Y:S01]  /*1150*/  FADD.FTZ R22, R22, R87 ;  /* 0x0000005716167221 */ /* 0x000fe20000010000 */
[-C--:B------:R-:W-:Y:S01]  /*1160*/  FFMA.FTZ R38, R95, R87.reuse, R38 ;  /* 0x000000575f267223 */ /* 0x080fe20000010026 */
        /* <DEDUP_REMOVED lines=11> */
[C---:B------:R-:W-:Y:S01]  /*1220*/  FFMA.FTZ R39, R108.reuse, R86, R39 ;  /* 0x000000566c277223 */ /* 0x040fe20000010027 */
[----:B------:R-:W-:Y:S01]  /*1230*/  FFMA.FTZ R110, R108, R105, R98 ;  /* 0x000000696c6e7223 */ /* 0x000fe20000010062 */
[----:B------:R-:W-:Y:S06]  /*1240*/  BRA `(.L_x_1946) ;  /* 0x0000000000487947 */ /* 0x000fec0003800000 */
.L_x_1943:
        /* <DEDUP_REMOVED lines=13> */
[----:B0-----:R-:W-:-:S04]  /*1320*/  @P0 IMAD.WIDE.U32 R98, R107, 0x10, R98 ;  /* 0x000000106b620825 */ /* 0x001fc800078e0062 */
[----:B------:R-:W-:Y:S01]  /*1330*/  @P0 VIADD R107, R107, 0x20 ;  /* 0x000000206b6b0836 */ /* 0x000fe20000000000 */
[----:B------:R0:W5:Y:S03]  /*1340*/  @P0 LDG.E.128 R16, desc[UR6][R98.64] ;  /* 0x0000000662100981 */ /* 0x000166000c1e1d00 */
[----:B-1----:R-:W-:-:S05]  /*1350*/  @P2 IMAD.WIDE.U32 R86, R107, 0x10, R86 ;  /* 0x000000106b562825 */ /* 0x002fca00078e0056 */
[----:B------:R0:W5:Y:S02]  /*1360*/  @P2 LDG.E.128 R68, desc[UR6][R86.64] ;  /* 0x0000000656442981 */ /* 0x000164000c1e1d00 */
.L_x_1946:
[----:B------:R-:W-:Y:S05]  /*1370*/  BSYNC.RECONVERGENT B1 ;  /* 0x0000000000017941 */ /* 0x000fea0003800200 */
.L_x_1942:
        /* <DEDUP_REMOVED lines=21> */
.L_x_1974:
[----:B------:R-:W3:Y:S01]  /*14d0*/  S2R R109, SR_TID.X ;  /* 0x00000000006d7919 */ /* 0x000ee20000002100 */
[----:B------:R-:W-:Y:S01]  /*14e0*/  @P2 IADD3 R8, PT, PT, R8, -0x1, RZ ;  /* 0xffffffff08082810 */ /* 0x000fe20007ffe0ff */
[----:B-1----:R-:W-:Y:S01]  /*14f0*/  FADD.FTZ R86, R111, R86 ;  /* 0x000000566f567221 */ /* 0x002fe20000010000 */
[----:B------:R-:W-:Y:S01]  /*1500*/  ISETP.GE.U32.AND P3, PT, R2, 0x20, PT ;  /* 0x000000200200780c */ /* 0x000fe20003f66070 */
[----:B0-----:R-:W-:Y:S02]  /*1510*/  HFMA2 R111, -RZ, RZ, 0, 0 ;  /* 0x00000000ff6f7431 */ /* 0x001fe400000001ff */
[----:B--2---:R-:W-:Y:S01]  /*1520*/  FADD.FTZ R87, R110, R87 ;  /* 0x000000576e577221 */ /* 0x004fe20000010000 */
[----:B------:R-:W-:Y:S02]  /*1530*/  @P2 IMAD R8, R8, R5, RZ ;  /* 0x0000000508082224 */ /* 0x000fe400078e02ff */
[----:B------:R-:W-:Y:S01]  /*1540*/  FMUL.FTZ R86, R86, UR9 ;  /* 0x0000000956567c20 */ /* 0x000fe20008410000 */
[----:B------:R-:W-:Y:S01]  /*1550*/  ISETP.NE.AND P0, PT, RZ, UR8, PT ;  /* 0x00000008ff007c0c */ /* 0x000fe2000bf05270 */
[----:B------:R-:W-:Y:S01]  /*1560*/  BSSY.RECONVERGENT B1, `(.L_x_1948) ;  /* 0x0000143000017945 */ /* 0x000fe20003800200 */
[----:B------:R-:W-:Y:S01]  /*1570*/  MOV R113, R7 ;  /* 0x0000000700717202 */ /* 0x000fe20000000f00 */
[----:B------:R-:W-:Y:S01]  /*1580*/  FMUL.FTZ R7, R87, UR9 ;  /* 0x0000000957077c20 */ /* 0x000fe20008410000 */
[----:B------:R-:W-:-:S04]  /*1590*/  @P2 SHF.R.S32.HI R99, RZ, 0x1f, R8 ;  /* 0x0000001fff632819 */ /* 0x000fc80000011408 */
[----:B------:R-:W-:Y:S02]  /*15a0*/  @P2 LEA.HI R8, R99, R8, RZ, 0x3 ;  /* 0x0000000863082211 */ /* 0x000fe400078f18ff */
[----:B---3--:R-:W-:-:S04]  /*15b0*/  LOP3.LUT R107, R109, 0x1f, RZ, 0xc0, !PT ;  /* 0x0000001f6d6b7812 */ /* 0x008fc800078ec0ff */
[----:B------:R-:W-:Y:S02]  /*15c0*/  @P2 LEA.HI.SX32 R111, R8, R107, 0x1d ;  /* 0x0000006b086f2211 */ /* 0x000fe400078feaff */
[----:B------:R-:W-:Y:S01]  /*15d0*/  FSEL R8, R86, RZ, !P0 ;  /* 0x000000ff56087208 */ /* 0x000fe20004000000 */
        /* <DEDUP_REMOVED lines=84> */
.L_x_1952:
        /* <DEDUP_REMOVED lines=13> */
[--C-:B------:R-:W-:Y:S01]  /*1bf0*/  FFMA.FTZ R118, R94, R7, R8.reuse ;  /* 0x000000075e767223 */ /* 0x100fe20000010008 */
[----:B------:R-:W-:Y:S01]  /*1c00*/  FSEL R76, R76, RZ, P0 ;  /* 0x000000ff4c4c7208 */ /* 0x000fe20000000000 */
[C---:B------:R-:W-:Y:S01]  /*1c10*/  FMUL.FTZ R99, R4.reuse, R79 ;  /* 0x0000004f04637220 */ /* 0x040fe20000410000 */
[----:B------:R-:W2:Y:S01]  /*1c20*/  @P2 LDC R87, c[0x0][0x40c] ;  /* 0x00010300ff572b82 */ /* 0x000ea20000000800 */
[----:B------:R-:W-:Y:S01]  /*1c30*/  FSEL R77, R77, RZ, P0 ;  /* 0x000000ff4d4d7208 */ /* 0x000fe20000000000 */
[----:B------:R-:W-:Y:S01]  /*1c40*/  FMUL.FTZ R115, R4, R115 ;  /* 0x0000007304737220 */ /* 0x000fe20000410000 */
[----:B------:R-:W-:-:S04]  /*1c50*/  FFMA.FTZ R119, R13, R7, R8 ;  /* 0x000000070d777223 */ /* 0x000fc80000010008 */
[----:B------:R-:W-:Y:S01]  /*1c60*/  FSEL R116, R115, RZ, P0 ;  /* 0x000000ff73747208 */ /* 0x000fe20000000000 */
[----:B------:R-:W3:Y:S01]  /*1c70*/  @P2 LDC R98, c[0x0][0x40c] ;  /* 0x00010300ff622b82 */ /* 0x000ee20000000800 */
[----:B0-----:R-:W-:Y:S01]  /*1c80*/  @P2 FMUL.FTZ R86, R76, R117 ;  /* 0x000000754c562220 */ /* 0x001fe20000410000 */
[----:B------:R-:W-:Y:S01]  /*1c90*/  FSEL R117, R99, RZ, P0 ;  /* 0x000000ff63757208 */ /* 0x000fe20000000000 */
[----:B------:R-:W-:Y:S01]  /*1ca0*/  FFMA.FTZ R99, R11, R7, R8 ;  /* 0x000000070b637223 */ /* 0x000fe20000010008 */
[C---:B------:R-:W-:Y:S01]  /*1cb0*/  F2FP.BF16.F32.PACK_AB R76, R77.reuse, R76 ;  /* 0x0000004c4d4c723e */ /* 0x040fe200000010ff */
[----:B------:R-:W-:Y:S01]  /*1cc0*/  FADD.FTZ R119, R88, -R119 ;  /* 0x8000007758777221 */ /* 0x000fe20000010000 */
[----:B------:R-:W-:Y:S01]  /*1cd0*/  @P2 F2FP.BF16.F32.PACK_AB R86, RZ, R86 ;  /* 0x00000056ff56223e */ /* 0x000fe200000010ff */
[----:B------:R-:W-:Y:S01]  /*1ce0*/  FADD.FTZ R115, R14, -R99 ;  /* 0x800000630e737221 */ /* 0x000fe20000010000 */
[----:B-1----:R-:W-:Y:S01]  /*1cf0*/  @P2 FMUL.FTZ R79, R77, R78 ;  /* 0x0000004e4d4f2220 */ /* 0x002fe20000410000 */
[----:B------:R-:W-:Y:S01]  /*1d00*/  F2FP.BF16.F32.PACK_AB R77, R116, R117 ;  /* 0x00000075744d723e */ /* 0x000fe200000010ff */
[----:B------:R-:W0:Y:S01]  /*1d10*/  @P2 LDC R78, c[0x0][0x40c] ;  /* 0x00010300ff4e2b82 */ /* 0x000e220000000800 */
[C---:B------:R-:W-:Y:S01]  /*1d20*/  FMUL.FTZ R115, R4.reuse, R115 ;  /* 0x0000007304737220 */ /* 0x040fe20000410000 */
[----:B------:R-:W-:Y:S01]  /*1d30*/  FMUL.FTZ R119, R4, R119 ;  /* 0x0000007704777220 */ /* 0x000fe20000410000 */
[----:B------:R-:W-:Y:S01]  /*1d40*/  @P2 PRMT R72, R86, 0x7610, R72 ;  /* 0x0000761056482816 */ /* 0x000fe20000000048 */
[----:B------:R-:W-:Y:S01]  /*1d50*/  FFMA.FTZ R86, R96, R7, R8 ;  /* 0x0000000760567223 */ /* 0x000fe20000010008 */
[----:B------:R-:W-:Y:S01]  /*1d60*/  @P2 F2FP.BF16.F32.PACK_AB R79, RZ, R79 ;  /* 0x0000004fff4f223e */ /* 0x000fe200000010ff */
[----:B--2---:R-:W-:Y:S01]  /*1d70*/  @P2 FMUL.FTZ R99, R116, R87 ;  /* 0x0000005774632220 */ /* 0x004fe20000410000 */
[----:B------:R-:W-:Y:S01]  /*1d80*/  FSEL R115, R115, RZ, P0 ;  /* 0x000000ff73737208 */ /* 0x000fe20000000000 */
[----:B------:R-:W1:Y:S01]  /*1d90*/  @P2 LDC R110, c[0x0][0x40c] ;  /* 0x00010300ff6e2b82 */ /* 0x000e620000000800 */
[----:B------:R-:W-:-:S02]  /*1da0*/  FSEL R119, R119, RZ, P0 ;  /* 0x000000ff77777208 */ /* 0x000fc40000000000 */
[----:B------:R-:W-:Y:S01]  /*1db0*/  @P2 PRMT R72, R72, 0x5410, R79 ;  /* 0x0000541048482816 */ /* 0x000fe2000000004f */
[----:B---3--:R-:W-:Y:S01]  /*1dc0*/  @P2 FMUL.FTZ R98, R117, R98 ;  /* 0x0000006275622220 */ /* 0x008fe20000410000 */
[----:B------:R-:W-:-:S03]  /*1dd0*/  FADD.FTZ R117, R91, -R118 ;  /* 0x800000765b757221 */ /* 0x000fc60000010000 */
[----:B------:R-:W2:Y:S01]  /*1de0*/  @P2 LDC R116, c[0x0][0x40c] ;  /* 0x00010300ff742b82 */ /* 0x000ea20000000800 */
[----:B------:R-:W-:Y:S01]  /*1df0*/  FMUL.FTZ R117, R4, R117 ;  /* 0x0000007504757220 */ /* 0x000fe20000410000 */
[----:B------:R-:W-:Y:S02]  /*1e00*/  @P2 F2FP.BF16.F32.PACK_AB R87, RZ, R98 ;  /* 0x00000062ff57223e */ /* 0x000fe400000010ff */
[----:B------:R-:W-:Y:S02]  /*1e10*/  @P2 F2FP.BF16.F32.PACK_AB R98, RZ, R99 ;  /* 0x00000063ff62223e */ /* 0x000fe400000010ff */
[----:B------:R-:W-:Y:S01]  /*1e20*/  FSEL R117, R117, RZ, P0 ;  /* 0x000000ff75757208 */ /* 0x000fe20000000000 */
[----:B0-----:R-:W-:Y:S01]  /*1e30*/  @P2 FMUL.FTZ R99, R115, R78 ;  /* 0x0000004e73632220 */ /* 0x001fe20000410000 */
[----:B------:R-:W-:Y:S02]  /*1e40*/  @P2 PRMT R73, R87, 0x7610, R73 ;  /* 0x0000761057492816 */ /* 0x000fe40000000049 */
[----:B------:R-:W-:Y:S01]  /*1e50*/  F2FP.BF16.F32.PACK_AB R78, R117, R115 ;  /* 0x00000073754e723e */ /* 0x000fe200000010ff */
[----:B------:R-:W-:Y:S01]  /*1e60*/  FADD.FTZ R115, R93, -R86 ;  /* 0x800000565d737221 */ /* 0x000fe20000010000 */
[----:B------:R-:W-:Y:S01]  /*1e70*/  @P2 F2FP.BF16.F32.PACK_AB R99, RZ, R99 ;  /* 0x00000063ff63223e */ /* 0x000fe200000010ff */
[----:B-1----:R-:W-:-:S02]  /*1e80*/  @P2 FMUL.FTZ R110, R117, R110 ;  /* 0x0000006e756e2220 */ /* 0x002fc40000410000 */
[----:B------:R-:W-:Y:S01]  /*1e90*/  FMUL.FTZ R115, R4, R115 ;  /* 0x0000007304737220 */ /* 0x000fe20000410000 */
[----:B------:R-:W-:Y:S02]  /*1ea0*/  @P2 PRMT R74, R99, 0x7610, R74 ;  /* 0x00007610634a2816 */ /* 0x000fe4000000004a */
[----:B------:R-:W-:Y:S02]  /*1eb0*/  @P2 PRMT R73, R73, 0x5410, R98 ;  /* 0x0000541049492816 */ /* 0x000fe40000000062 */
[----:B------:R-:W-:Y:S01]  /*1ec0*/  @P2 F2FP.BF16.F32.PACK_AB R110, RZ, R110 ;  /* 0x0000006eff6e223e */ /* 0x000fe200000010ff */
[----:B--2---:R-:W-:Y:S01]  /*1ed0*/  @P2 FMUL.FTZ R116, R119, R116 ;  /* 0x0000007477742220 */ /* 0x004fe20000410000 */
[----:B------:R-:W-:Y:S02]  /*1ee0*/  FSEL R86, R115, RZ, P0 ;  /* 0x000000ff73567208 */ /* 0x000fe40000000000 */
[----:B------:R-:W-:Y:S02]  /*1ef0*/  @P2 PRMT R74, R74, 0x5410, R110 ;  /* 0x000054104a4a2816 */ /* 0x000fe4000000006e */
[----:B------:R-:W-:-:S02]  /*1f00*/  @P2 F2FP.BF16.F32.PACK_AB R116, RZ, R116 ;  /* 0x00000074ff74223e */ /* 0x000fc400000010ff */
[----:B------:R-:W-:Y:S02]  /*1f10*/  F2FP.BF16.F32.PACK_AB R79, R86, R119 ;  /* 0x00000077564f723e */ /* 0x000fe400000010ff */
[----:B------:R-:W-:Y:S01]  /*1f20*/  @P2 PRMT R75, R116, 0x7610, R75 ;  /* 0x00007610744b2816 */ /* 0x000fe2000000004b */
[----:B------:R-:W-:Y:S06]  /*1f30*/  @!P2 BRA `(.L_x_1953) ;  /* 0x000000080068a947 */ /* 0x000fec0003800000 */
[----:B------:R-:W-:-:S05]  /*1f40*/  FMUL.FTZ R86, R86, UR14 ;  /* 0x0000000e56567c20 */ /* 0x000fca0008410000 */
[----:B------:R-:W-:-:S04]  /*1f50*/  F2FP.BF16.F32.PACK_AB R86, RZ, R86 ;  /* 0x00000056ff56723e */ /* 0x000fc800000010ff */
[----:B------:R-:W-:Y:S01]  /*1f60*/  PRMT R75, R75, 0x5410, R86 ;  /* 0x000054104b4b7816 */ /* 0x000fe20000000056 */
[----:B------:R-:W-:Y:S06]  /*1f70*/  BRA `(.L_x_1953) ;  /* 0x0000000800587947 */ /* 0x000fec0003800000 */
.L_x_1951:
        /* <DEDUP_REMOVED lines=30> */
[----:B------:R-:W-:Y:S01]  /*2160*/  SHF.L.U32 R99, R18, 0x10, RZ ;  /* 0x0000001012637819 */ /* 0x000fe200000006ff */
[----:B0-----:R-:W-:Y:S01]  /*2170*/  @P2 FMUL.FTZ R119, R119, R98 ;  /* 0x0000006277772220 */ /* 0x001fe20000410000 */
[----:B------:R-:W-:Y:S01]  /*2180*/  SHF.L.U32 R87, R87, 0x10, RZ ;  /* 0x0000001057577819 */ /* 0x000fe200000006ff */
[----:B------:R-:W-:Y:S01]  /*2190*/  @P0 FADD.FTZ R116, R91, -R116 ;  /* 0x800000745b740221 */ /* 0x000fe20000010000 */
[----:B------:R-:W0:Y:S01]  /*21a0*/  @P2 LDC R98, c[0x0][0x40c] ;  /* 0x00010300ff622b82 */ /* 0x000e220000000800 */
[C---:B------:R-:W-:Y:S01]  /*21b0*/  @P0 FFMA.FTZ R99, R4.reuse, R110, R99 ;  /* 0x0000006e04630223 */ /* 0x040fe20000010063 */
[----:B------:R-:W-:Y:S01]  /*21c0*/  @P2 F2FP.BF16.F32.PACK_AB R118, RZ, R119 ;  /* 0x00000077ff76223e */ /* 0x000fe200000010ff */
[----:B------:R-:W-:Y:S01]  /*21d0*/  @P0 FFMA.FTZ R87, R4, R116, R87 ;  /* 0x0000007404570223 */ /* 0x000fe20000010057 */
[----:B------:R-:W-:Y:S01]  /*21e0*/  @P0 FFMA.FTZ R119, R13, R7, R8 ;  /* 0x000000070d770223 */ /* 0x000fe20000010008 */
[----:B-1----:R-:W-:Y:S01]  /*21f0*/  @P2 FMUL.FTZ R117, R117, R120 ;  /* 0x0000007875752220 */ /* 0x002fe20000410000 */
[----:B------:R-:W-:-:S02]  /*2200*/  @P2 PRMT R72, R118, 0x7610, R72 ;  /* 0x0000761076482816 */ /* 0x000fc40000000048 */
[----:B------:R-:W1:Y:S01]  /*2210*/  @P2 LDC R110, c[0x0][0x40c] ;  /* 0x00010300ff6e2b82 */ /* 0x000e620000000800 */
[----:B------:R-:W-:Y:S01]  /*2220*/  @P0 FADD.FTZ R122, R88, -R119 ;  /* 0x80000077587a0221 */ /* 0x000fe20000010000 */
[----:B------:R-:W-:Y:S02]  /*2230*/  SHF.L.U32 R119, R19, 0x10, RZ ;  /* 0x0000001013777819 */ /* 0x000fe400000006ff */
[----:B------:R-:W-:Y:S01]  /*2240*/  @P2 F2FP.BF16.F32.PACK_AB R117, RZ, R117 ;  /* 0x00000075ff75223e */ /* 0x000fe200000010ff */
[----:B--2---:R-:W-:Y:S02]  /*2250*/  @P2 FMUL.FTZ R121, R121, R86 ;  /* 0x0000005679792220 */ /* 0x004fe40000410000 */
[----:B------:R-:W-:Y:S01]  /*2260*/  @P0 FFMA.FTZ R119, R4, R122, R119 ;  /* 0x0000007a04770223 */ /* 0x000fe20000010077 */
[----:B------:R-:W2:Y:S01]  /*2270*/  @P2 LDC R116, c[0x0][0x40c] ;  /* 0x00010300ff742b82 */ /* 0x000ea20000000800 */
[----:B------:R-:W-:Y:S02]  /*2280*/  @P2 PRMT R73, R117, 0x7610, R73 ;  /* 0x0000761075492816 */ /* 0x000fe40000000049 */
[----:B------:R-:W-:-:S04]  /*2290*/  @P2 F2FP.BF16.F32.PACK_AB R121, RZ, R121 ;  /* 0x00000079ff79223e */ /* 0x000fc800000010ff */
[----:B------:R-:W-:Y:S01]  /*22a0*/  @P2 PRMT R72, R72, 0x5410, R121 ;  /* 0x0000541048482816 */ /* 0x000fe20000000079 */
[----:B------:R-:W3:Y:S01]  /*22b0*/  @P2 LDC R86, c[0x0][0x40c] ;  /* 0x00010300ff562b82 */ /* 0x000ee20000000800 */
[----:B0-----:R-:W-:-:S05]  /*22c0*/  @P2 FMUL.FTZ R98, R87, R98 ;  /* 0x0000006257622220 */ /* 0x001fca0000410000 */
        /* <DEDUP_REMOVED lines=21> */
.L_x_1954:
[----:B------:R-:W-:Y:S01]  /*2420*/  ISETP.GT.AND P0, PT, R6, RZ, PT ;  /* 0x000000ff0600720c */ /* 0x000fe20003f04270 */
[----:B------:R-:W-:Y:S01]  /*2430*/  @P1 FFMA.FTZ R77, R3, R7, R8 ;  /* 0x00000007034d1223 */ /* 0x000fe20000010008 */
[----:B------:R-:W-:Y:S01]  /*2440*/  IMAD.U32 R99, R16, 0x10000, RZ ;  /* 0x0001000010637824 */ /* 0x000fe200078e00ff */
[----:B------:R-:W-:Y:S01]  /*2450*/  SHF.L.U32 R87, R87, 0x10, RZ ;  /* 0x0000001057577819 */ /* 0x000fe200000006ff */
[----:B------:R-:W0:Y:S01]  /*2460*/  @P2 LDC R98, c[0x0][0x40c] ;  /* 0x00010300ff622b82 */ /* 0x000e220000000800 */
[----:B------:R-:W-:Y:S01]  /*2470*/  @P1 FADD.FTZ R77, R10, -R77 ;  /* 0x8000004d0a4d1221 */ /* 0x000fe20000010000 */
[C---:B------:R-:W-:Y:S02]  /*2480*/  PRMT R119, R17.reuse, 0x7632, R119 ;  /* 0x0000763211777816 */ /* 0x040fe40000000077 */
[----:B------:R-:W-:Y:S01]  /*2490*/  PRMT R117, R18, 0x7632, R117 ;  /* 0x0000763212757816 */ /* 0x000fe20000000075 */
[----:B------:R-:W-:Y:S01]  /*24a0*/  @P1 FFMA.FTZ R99, R4, R77, R99 ;  /* 0x0000004d04631223 */ /* 0x000fe20000010063 */
        /* <DEDUP_REMOVED lines=25> */
[----:B------:R-:W1:Y:S01]  /*2640*/  @P2 LDC R86, c[0x0][0x40c] ;  /* 0x00010300ff562b82 */ /* 0x000e620000000800 */
[----:B------:R-:W-:Y:S01]  /*2650*/  SHF.L.U32 R79, R19, 0x10, RZ ;  /* 0x00000010134f7819 */ /* 0x000fe200000006ff */
[----:B------:R-:W-:Y:S01]  /*2660*/  @P0 FFMA.FTZ R115, R4, R110, R115 ;  /* 0x0000006e04730223 */ /* 0x000fe20000010073 */
[----:B0-----:R-:W-:Y:S01]  /*2670*/  @P2 FMUL.FTZ R122, R99, R98 ;  /* 0x00000062637a2220 */ /* 0x001fe20000410000 */
[----:B------:R-:W-:-:S02]  /*2680*/  F2FP.BF16.F32.PACK_AB R98, RZ, R87 ;  /* 0x00000057ff62723e */ /* 0x000fc400000010ff */
[----:B------:R-:W-:Y:S01]  /*2690*/  @P0 FFMA.FTZ R79, R4, R76, R79 ;  /* 0x0000004c044f0223 */ /* 0x000fe2000001004f */
[----:B------:R-:W-:Y:S01]  /*26a0*/  F2FP.BF16.F32.PACK_AB R99, RZ, R99 ;  /* 0x00000063ff63723e */ /* 0x000fe200000010ff */
[----:B------:R-:W0:Y:S03]  /*26b0*/  @P2 LDC R118, c[0x0][0x40c] ;  /* 0x00010300ff762b82 */ /* 0x000e260000000800 */
[----:B------:R-:W-:-:S05]  /*26c0*/  PRMT R99, R99, 0x5410, R98 ;  /* 0x0000541063637816 */ /* 0x000fca0000000062 */
[----:B------:R-:W2:Y:S08]  /*26d0*/  @P2 LDC R116, c[0x0][0x40c] ;  /* 0x00010300ff742b82 */ /* 0x000eb00000000800 */
[----:B------:R-:W3:Y:S01]  /*26e0*/  @P2 LDC R121, c[0x0][0x40c] ;  /* 0x00010300ff792b82 */ /* 0x000ee20000000800 */
[----:B-1----:R-:W-:Y:S01]  /*26f0*/  @P2 FMUL.FTZ R86, R87, R86 ;  /* 0x0000005657562220 */ /* 0x002fe20000410000 */
[----:B------:R-:W-:-:S04]  /*2700*/  @P2 F2FP.BF16.F32.PACK_AB R87, RZ, R122 ;  /* 0x0000007aff57223e */ /* 0x000fc800000010ff */
[----:B------:R-:W-:Y:S02]  /*2710*/  @P2 F2FP.BF16.F32.PACK_AB R86, RZ, R86 ;  /* 0x00000056ff56223e */ /* 0x000fe400000010ff */
[----:B------:R-:W1:Y:S01]  /*2720*/  @P2 LDC R110, c[0x0][0x40c] ;  /* 0x00010300ff6e2b82 */ /* 0x000e620000000800 */
[----:B0-----:R-:W-:Y:S01]  /*2730*/  @P2 FMUL.FTZ R118, R119, R118 ;  /* 0x0000007677762220 */ /* 0x001fe20000410000 */
[----:B------:R-:W-:-:S04]  /*2740*/  @P2 PRMT R72, R87, 0x7610, R72 ;  /* 0x0000761057482816 */ /* 0x000fc80000000048 */
[----:B------:R-:W-:Y:S02]  /*2750*/  @P2 PRMT R72, R72, 0x5410, R86 ;  /* 0x0000541048482816 */ /* 0x000fe40000000056 */
[----:B------:R-:W0:Y:S01]  /*2760*/  @P2 LDC R120, c[0x0][0x40c] ;  /* 0x00010300ff782b82 */ /* 0x000e220000000800 */
[----:B--2---:R-:W-:Y:S01]  /*2770*/  @P2 FMUL.FTZ R116, R77, R116 ;  /* 0x000000744d742220 */ /* 0x004fe20000410000 */
[----:B------:R-:W-:-:S06]  /*2780*/  F2FP.BF16.F32.PACK_AB R77, R119, R77 ;  /* 0x0000004d774d723e */ /* 0x000fcc00000010ff */
[----:B------:R-:W2:Y:S01]  /*2790*/  @P2 LDC R76, c[0x0][0x40c] ;  /* 0x00010300ff4c2b82 */ /* 0x000ea20000000800 */
[----:B---3--:R-:W-:Y:S01]  /*27a0*/  @P2 FMUL.FTZ R122, R78, R121 ;  /* 0x000000794e7a2220 */ /* 0x008fe20000410000 */
[----:B------:R-:W-:Y:S02]  /*27b0*/  @P2 F2FP.BF16.F32.PACK_AB R121, RZ, R116 ;  /* 0x00000074ff79223e */ /* 0x000fe400000010ff */
[----:B------:R-:W-:Y:S02]  /*27c0*/  F2FP.BF16.F32.PACK_AB R78, R117, R78 ;  /* 0x0000004e754e723e */ /* 0x000fe400000010ff */
[----:B------:R-:W-:Y:S01]  /*27d0*/  @P2 PRMT R73, R121, 0x7610, R73 ;  /* 0x0000761079492816 */ /* 0x000fe20000000049 */
[----:B-1----:R-:W-:Y:S01]  /*27e0*/  @P2 FMUL.FTZ R110, R79, R110 ;  /* 0x0000006e4f6e2220 */ /* 0x002fe20000410000 */
[----:B------:R-:W-:-:S04]  /*27f0*/  F2FP.BF16.F32.PACK_AB R79, R115, R79 ;  /* 0x0000004f734f723e */ /* 0x000fc800000010ff */
[----:B------:R-:W-:Y:S01]  /*2800*/  @P2 F2FP.BF16.F32.PACK_AB R110, RZ, R110 ;  /* 0x0000006eff6e223e */ /* 0x000fe200000010ff */
[----:B0-----:R-:W-:Y:S01]  /*2810*/  @P2 FMUL.FTZ R123, R117, R120 ;  /* 0x00000078757b2220 */ /* 0x001fe20000410000 */
[----:B------:R-:W-:Y:S02]  /*2820*/  @P2 F2FP.BF16.F32.PACK_AB R120, RZ, R118 ;  /* 0x00000076ff78223e */ /* 0x000fe400000010ff */
[----:B------:R-:W-:Y:S02]  /*2830*/  @P2 F2FP.BF16.F32.PACK_AB R118, RZ, R122 ;  /* 0x0000007aff76223e */ /* 0x000fe400000010ff */
[----:B------:R-:W-:Y:S02]  /*2840*/  @P2 F2FP.BF16.F32.PACK_AB R116, RZ, R123 ;  /* 0x0000007bff74223e */ /* 0x000fe400000010ff */
[----:B------:R-:W-:Y:S01]  /*2850*/  @P2 PRMT R74, R118, 0x7610, R74 ;  /* 0x00007610764a2816 */ /* 0x000fe2000000004a */
[----:B--2---:R-:W-:Y:S01]  /*2860*/  @P2 FMUL.FTZ R115, R115, R76 ;  /* 0x0000004c73732220 */ /* 0x004fe20000410000 */
[----:B------:R-:W-:Y:S01]  /*2870*/  @P2 PRMT R75, R110, 0x7610, R75 ;  /* 0x000076106e4b2816 */ /* 0x000fe2000000004b */
[----:B------:R-:W-:Y:S01]  /*2880*/  IMAD.MOV.U32 R76, RZ, RZ, R99 ;  /* 0x000000ffff4c7224 */ /* 0x000fe200078e0063 */
[----:B------:R-:W-:-:S02]  /*2890*/  @P2 MOV R76, R99 ;  /* 0x00000063004c2202 */ /* 0x000fc40000000f00 */
[----:B------:R-:W-:Y:S02]  /*28a0*/  @P2 F2FP.BF16.F32.PACK_AB R115, RZ, R115 ;  /* 0x00000073ff73223e */ /* 0x000fe400000010ff */
[----:B------:R-:W-:Y:S02]  /*28b0*/  @P2 PRMT R73, R73, 0x5410, R120 ;  /* 0x0000541049492816 */ /* 0x000fe40000000078 */
[----:B------:R-:W-:Y:S02]  /*28c0*/  @P2 PRMT R74, R74, 0x5410, R116 ;  /* 0x000054104a4a2816 */ /* 0x000fe40000000074 */
[----:B------:R-:W-:-:S07]  /*28d0*/  @P2 PRMT R75, R75, 0x5410, R115 ;  /* 0x000054104b4b2816 */ /* 0x000fce0000000073 */
.L_x_1953:
[----:B------:R-:W-:Y:S05]  /*28e0*/  BSYNC.RECONVERGENT B2 ;  /* 0x0000000000027941 */ /* 0x000fea0003800200 */
.L_x_1950:
        /* <DEDUP_REMOVED lines=10> */
.L_x_1949:
[----:B------:R-:W-:Y:S05]  /*2990*/  BSYNC.RECONVERGENT B1 ;  /* 0x0000000000017941 */ /* 0x000fea0003800200 */
.L_x_1948:
        /* <DEDUP_REMOVED lines=13> */
[----:B------:R-:W-:Y:S02]  /*2a70*/  PRMT R76, R68, 0x7632, R76 ;  /* 0x00007632444c7816 */ /* 0x000fe4000000004c */
[----:B------:R-:W-:Y:S02]  /*2a80*/  SHF.L.U32 R77, R69, 0x10, RZ ;  /* 0x00000010454d7819 */ /* 0x000fe400000006ff */
[----:B------:R-:W-:Y:S02]  /*2a90*/  SHF.L.U32 R76, R76, 0x10, RZ ;  /* 0x000000104c4c7819 */ /* 0x000fe400000006ff */
[----:B------:R-:W-:Y:S01]  /*2aa0*/  SHF.L.U32 R79, R68, 0x10, RZ ;  /* 0x00000010444f7819 */ /* 0x000fe200000006ff */
[----:B------:R-:W1:Y:S01]  /*2ab0*/  @P2 LDC R112, c[0x0][0x40c] ;  /* 0x00010300ff702b82 */ /* 0x000e620000000800 */
[----:B------:R-:W-:-:S03]  /*2ac0*/  PRMT R78, R70, 0x7632, R78 ;  /* 0x00007632464e7816 */ /* 0x000fc6000000004e */
        /* <DEDUP_REMOVED lines=13> */
[----:B------:R-:W-:Y:S01]  /*2ba0*/  @P1 FFMA.FTZ R77, R4, R6, R77 ;  /* 0x00000006044d1223 */ /* 0x000fe2000001004d */
[----:B------:R-:W-:Y:S01]  /*2bb0*/  IMAD.U32 R99, R99, 0x10000, RZ ;  /* 0x0001000063637824 */ /* 0x000fe200078e00ff */
[----:B------:R-:W-:Y:S01]  /*2bc0*/  SHF.L.U32 R7, R70, 0x10, RZ ;  /* 0x0000001046077819 */ /* 0x000fe200000006ff */
[----:B------:R-:W-:Y:S01]  /*2bd0*/  @P1 FADD.FTZ R6, R84, -R119 ;  /* 0x8000007754061221 */ /* 0x000fe20000010000 */
[----:B------:R-:W-:Y:S01]  /*2be0*/  @P1 FADD.FTZ R87, R80, -R87 ;  /* 0x8000005750571221 */ /* 0x000fe20000010000 */
[C---:B------:R-:W-:Y:S01]  /*2bf0*/  @P1 FFMA.FTZ R99, R4.reuse, R98, R99 ;  /* 0x0000006204631223 */ /* 0x040fe20000010063 */
[----:B------:R-:W2:Y:S01]  /*2c00*/  @P2 LDC R117, c[0x0][0x40c] ;  /* 0x00010300ff752b82 */ /* 0x000ea20000000800 */
[C---:B------:R-:W-:Y:S01]  /*2c10*/  @P1 FFMA.FTZ R7, R4.reuse, R6, R7 ;  /* 0x0000000604071223 */ /* 0x040fe20000010007 */
[----:B------:R-:W-:Y:S01]  /*2c20*/  @P1 FFMA.FTZ R79, R4, R87, R79 ;  /* 0x00000057044f1223 */ /* 0x000fe2000001004f */
[----:B------:R-:W-:Y:S01]  /*2c30*/  SHF.L.U32 R78, R78, 0x10, RZ ;  /* 0x000000104e4e7819 */ /* 0x000fe200000006ff */
        /* <DEDUP_REMOVED lines=43> */
.L_x_1959:
        /* <DEDUP_REMOVED lines=19> */
[-C--:B------:R-:W-:Y:S01]  /*3020*/  @P1 FFMA.FTZ R110, R104, R7.reuse, R8 ;  /* 0x00000007686e1223 */ /* 0x080fe20000010008 */
[----:B------:R-:W2:Y:S01]  /*3030*/  @P2 LDC R86, c[0x0][0x40c] ;  /* 0x00010300ff562b82 */ /* 0x000ea20000000800 */
[----:B------:R-:W-:Y:S01]  /*3040*/  SHF.L.U32 R87, R87, 0x10, RZ ;  /* 0x0000001057577819 */ /* 0x000fe200000006ff */
[----:B------:R-:W-:Y:S01]  /*3050*/  @P1 FADD.FTZ R98, R101, -R98 ;  /* 0x8000006265621221 */ /* 0x000fe20000010000 */
[----:B------:R-:W-:Y:S01]  /*3060*/  @P1 FFMA.FTZ R121, R85, R7, R8 ;  /* 0x0000000755791223 */ /* 0x000fe20000010008 */
[----:B------:R-:W-:Y:S01]  /*3070*/  @P1 FADD.FTZ R110, R103, -R110 ;  /* 0x8000006e676e1221 */ /* 0x000fe20000010000 */
[----:B------:R-:W-:-:S02]  /*3080*/  IMAD.U32 R117, R117, 0x10000, RZ ;  /* 0x0001000075757824 */ /* 0x000fc400078e00ff */
        /* <DEDUP_REMOVED lines=44> */
.L_x_1958:
        /* <DEDUP_REMOVED lines=12> */
[----:B------:R-:W0:Y:S01]  /*3410*/  @P2 LDC R86, c[0x0][0x40c] ;  /* 0x00010300ff562b82 */ /* 0x000e220000000800 */
[----:B------:R-:W-:Y:S01]  /*3420*/  ISETP.GT.AND P1, PT, R6, RZ, PT ;  /* 0x000000ff0600720c */ /* 0x000fe20003f24270 */
[----:B------:R-:W-:Y:S01]  /*3430*/  FADD.FTZ R117, R97, -R76 ;  /* 0x8000004c61757221 */ /* 0x000fe20000010000 */
[----:B------:R-:W-:Y:S01]  /*3440*/  FADD.FTZ R121, R101, -R78 ;  /* 0x8000004e65797221 */ /* 0x000fe20000010000 */
[----:B------:R-:W-:Y:S01]  /*3450*/  FADD.FTZ R77, R80, -R77 ;  /* 0x8000004d504d7221 */ /* 0x000fe20000010000 */
        /* <DEDUP_REMOVED lines=10> */
[C---:B------:R-:W-:Y:S01]  /*3500*/  FMUL.FTZ R78, R4.reuse, R117 ;  /* 0x00000075044e7220 */ /* 0x040fe20000410000 */
[----:B------:R-:W2:Y:S01]  /*3510*/  @P2 LDC R7, c[0x0][0x40c] ;  /* 0x00010300ff072b82 */ /* 0x000ea20000000800 */
[C---:B------:R-:W-:Y:S01]  /*3520*/  FMUL.FTZ R114, R4.reuse, R99 ;  /* 0x0000006304727220 */ /* 0x040fe20000410000 */
        /* <DEDUP_REMOVED lines=10> */
[----:B------:R-:W-:Y:S01]  /*35d0*/  FSEL R117, R117, RZ, P1 ;  /* 0x000000ff75757208 */ /* 0x000fe20000800000 */
[----:B------:R-:W0:Y:S01]  /*35e0*/  @P2 LDC R6, c[0x0][0x40c] ;  /* 0x00010300ff062b82 */ /* 0x000e220000000800 */
[----:B-1----:R-:W-:Y:S01]  /*35f0*/  @P2 FMUL.FTZ R79, R98, R79 ;  /* 0x0000004f624f2220 */ /* 0x002fe20000410000 */
[----:B------:R-:W-:-:S02]  /*3600*/  @P2 F2FP.BF16.F32.PACK_AB R86, RZ, R86 ;  /* 0x00000056ff56223e */ /* 0x000fc400000010ff */
[----:B------:R-:W-:Y:S02]  /*3610*/  FSEL R4, R4, RZ, P1 ;  /* 0x000000ff04047208 */ /* 0x000fe40000800000 */
[----:B------:R-:W-:Y:S02]  /*3620*/  @P2 F2FP.BF16.F32.PACK_AB R79, RZ, R79 ;  /* 0x0000004fff4f223e */ /* 0x000fe400000010ff */
[----:B------:R-:W1:Y:S01]  /*3630*/  @P2 LDC R76, c[0x0][0x40c] ;  /* 0x00010300ff4c2b82 */ /* 0x000e620000000800 */
[----:B--2---:R-:W-:Y:S01]  /*3640*/  @P2 FMUL.FTZ R7, R110, R7 ;  /* 0x000000076e072220 */ /* 0x004fe20000410000 */
[----:B------:R-:W-:Y:S02]  /*3650*/  @P2 PRMT R72, R86, 0x7610, R72 ;  /* 0x0000761056482816 */ /* 0x000fe40000000048 */
[----:B------:R-:W-:Y:S02]  /*3660*/  @P2 PRMT R73, R79, 0x7610, R73 ;  /* 0x000076104f492816 */ /* 0x000fe40000000049 */
[----:B------:R-:W-:-:S02]  /*3670*/  @P2 F2FP.BF16.F32.PACK_AB R7, RZ, R7 ;  /* 0x00000007ff07223e */ /* 0x000fc400000010ff */
[----:B------:R-:W2:Y:S01]  /*3680*/  @P2 LDC R8, c[0x0][0x40c] ;  /* 0x00010300ff082b82 */ /* 0x000ea20000000800 */
[----:B---3--:R-:W-:Y:S01]  /*3690*/  @P2 FMUL.FTZ R87, R78, R87 ;  /* 0x000000574e572220 */ /* 0x008fe20000410000 */
[----:B------:R-:W-:Y:S02]  /*36a0*/  @P2 PRMT R74, R7, 0x7610, R74 ;  /* 0x00007610074a2816 */ /* 0x000fe4000000004a */
[----:B------:R-:W-:Y:S02]  /*36b0*/  F2FP.BF16.F32.PACK_AB R79, R4, R117 ;  /* 0x00000075044f723e */ /* 0x000fe400000010ff */
[----:B------:R-:W-:Y:S01]  /*36c0*/  @P2 F2FP.BF16.F32.PACK_AB R87, RZ, R87 ;  /* 0x00000057ff57223e */ /* 0x000fe200000010ff */
[----:B0-----:R-:W-:-:S03]  /*36d0*/  @P2 FMUL.FTZ R6, R99, R6 ;  /* 0x0000000663062220 */ /* 0x001fc60000410000 */
[----:B------:R-:W-:Y:S02]  /*36e0*/  @P2 PRMT R72, R72, 0x5410, R87 ;  /* 0x0000541048482816 */ /* 0x000fe40000000057 */
[----:B------:R-:W-:Y:S01]  /*36f0*/  @P2 F2FP.BF16.F32.PACK_AB R6, RZ, R6 ;  /* 0x00000006ff06223e */ /* 0x000fe200000010ff */
[----:B-1----:R-:W-:-:S03]  /*3700*/  @P2 FMUL.FTZ R76, R115, R76 ;  /* 0x0000004c734c2220 */ /* 0x002fc60000410000 */
[----:B------:R-:W-:Y:S01]  /*3710*/  @P2 PRMT R73, R73, 0x5410, R6 ;  /* 0x0000541049492816 */ /* 0x000fe20000000006 */
[----:B--2---:R-:W-:Y:S01]  /*3720*/  @P2 FMUL.FTZ R112, R117, R8 ;  /* 0x0000000875702220 */ /* 0x004fe20000410000 */
[----:B------:R-:W-:Y:S02]  /*3730*/  @P2 F2FP.BF16.F32.PACK_AB R8, RZ, R76 ;  /* 0x0000004cff08223e */ /* 0x000fe400000010ff */
[----:B------:R-:W-:Y:S02]  /*3740*/  F2FP.BF16.F32.PACK_AB R76, R78, R77 ;  /* 0x0000004d4e4c723e */ /* 0x000fe400000010ff */
[----:B------:R-:W-:Y:S02]  /*3750*/  @P2 F2FP.BF16.F32.PACK_AB R112, RZ, R112 ;  /* 0x00000070ff70223e */ /* 0x000fe400000010ff */
[----:B------:R-:W-:Y:S02]  /*3760*/  F2FP.BF16.F32.PACK_AB R77, R99, R98 ;  /* 0x00000062634d723e */ /* 0x000fe400000010ff */
[----:B------:R-:W-:-:S02]  /*3770*/  F2FP.BF16.F32.PACK_AB R78, R115, R110 ;  /* 0x0000006e734e723e */ /* 0x000fc400000010ff */
[----:B------:R-:W-:Y:S02]  /*3780*/  @P2 PRMT R74, R74, 0x5410, R8 ;  /* 0x000054104a4a2816 */ /* 0x000fe40000000008 */
[----:B------:R-:W-:Y:S01]  /*3790*/  @P2 PRMT R75, R112, 0x7610, R75 ;  /* 0x00007610704b2816 */ /* 0x000fe2000000004b */
[----:B------:R-:W-:Y:S06]  /*37a0*/  @!P2 BRA `(.L_x_1960) ;  /* 0x000000040014a947 */ /* 0x000fec0003800000 */
[----:B------:R-:W-:-:S05]  /*37b0*/  FMUL.FTZ R4, R4, UR14 ;  /* 0x0000000e04047c20 */ /* 0x000fca0008410000 */
[----:B------:R-:W-:-:S04]  /*37c0*/  F2FP.BF16.F32.PACK_AB R4, RZ, R4 ;  /* 0x00000004ff04723e */ /* 0x000fc800000010ff */
[----:B------:R-:W-:Y:S01]  /*37d0*/  PRMT R75, R75, 0x5410, R4 ;  /* 0x000054104b4b7816 */ /* 0x000fe20000000004 */
[----:B------:R-:W-:Y:S06]  /*37e0*/  BRA `(.L_x_1960) ;  /* 0x0000000400047947 */ /* 0x000fec0003800000 */
.L_x_1961:
        /* <DEDUP_REMOVED lines=8> */
[----:B------:R-:W-:Y:S01]  /*3870*/  FFMA.FTZ R125, R95, R7, R8 ;  /* 0x000000075f7d7223 */ /* 0x000fe20000010008 */
[----:B------:R-:W-:Y:S01]  /*3880*/  @P2 FMUL.FTZ R87, R4, R87 ;  /* 0x0000005704572220 */ /* 0x000fe20000410000 */
[----:B------:R-:W-:Y:S01]  /*3890*/  @P2 FADD.FTZ R123, R103, -R98 ;  /* 0x80000062677b2221 */ /* 0x000fe20000010000 */
[----:B------:R-:W1:Y:S01]  /*38a0*/  @P2 LDC R99, c[0x0][0x40c] ;  /* 0x00010300ff632b82 */ /* 0x000e620000000800 */
[----:B------:R-:W-:Y:S01]  /*38b0*/  @P2 FADD.FTZ R117, R82, -R117 ;  /* 0x8000007552752221 */ /* 0x000fe20000010000 */
[----:B------:R-:W-:Y:S01]  /*38c0*/  @P2 FADD.FTZ R121, R84, -R121 ;  /* 0x8000007954792221 */ /* 0x000fe20000010000 */
[----:B------:R-:W-:Y:S01]  /*38d0*/  @P2 FSEL R87, R87, RZ, P1 ;  /* 0x000000ff57572208 */ /* 0x000fe20000800000 */
[----:B------:R-:W-:Y:S01]  /*38e0*/  @P2 FADD.FTZ R125, R106, -R125 ;  /* 0x8000007d6a7d2221 */ /* 0x000fe20000010000 */
[C---:B------:R-:W-:Y:S01]  /*38f0*/  @P2 FMUL.FTZ R117, R4.reuse, R117 ;  /* 0x0000007504752220 */ /* 0x040fe20000410000 */
[C---:B------:R-:W-:Y:S01]  /*3900*/  @P2 FMUL.FTZ R114, R4.reuse, R121 ;  /* 0x0000007904722220 */ /* 0x040fe20000410000 */
[C---:B------:R-:W-:Y:S01]  /*3910*/  @P2 FMUL.FTZ R112, R4.reuse, R123 ;  /* 0x0000007b04702220 */ /* 0x040fe20000410000 */
[----:B------:R-:W2:Y:S01]  /*3920*/  @P2 LDC R98, c[0x0][0x40c] ;  /* 0x00010300ff622b82 */ /* 0x000ea20000000800 */
[----:B------:R-:W-:-:S03]  /*3930*/  @P2 FMUL.FTZ R110, R4, R125 ;  /* 0x0000007d046e2220 */ /* 0x000fc60000410000 */
[----:B------:R-:W-:Y:S01]  /*3940*/  @P2 FSEL R112, R112, RZ, P1 ;  /* 0x000000ff70702208 */ /* 0x000fe20000800000 */
[----:B0-----:R-:W-:Y:S01]  /*3950*/  @P2 FMUL.FTZ R115, R87, R86 ;  /* 0x0000005657732220 */ /* 0x001fe20000410000 */
[-C--:B------:R-:W-:Y:S01]  /*3960*/  FFMA.FTZ R86, R102, R7.reuse, R8 ;  /* 0x0000000766567223 */ /* 0x080fe20000010008 */
[----:B------:R-:W-:Y:S01]  /*3970*/  @P2 FADD.FTZ R87, R97, -R6 ;  /* 0x8000000661572221 */ /* 0x000fe20000010000 */
[----:B------:R-:W-:Y:S01]  /*3980*/  FFMA.FTZ R8, R108, R7, R8 ;  /* 0x000000076c087223 */ /* 0x000fe20000010008 */
[----:B------:R-:W0:Y:S01]  /*3990*/  @P2 LDC R6, c[0x0][0x40c] ;  /* 0x00010300ff062b82 */ /* 0x000e220000000800 */
[----:B------:R-:W-:Y:S01]  /*39a0*/  @P2 FADD.FTZ R119, R101, -R86 ;  /* 0x8000005665772221 */ /* 0x000fe20000010000 */
[C---:B------:R-:W-:Y:S01]  /*39b0*/  @P2 FMUL.FTZ R116, R4.reuse, R87 ;  /* 0x0000005704742220 */ /* 0x040fe20000410000 */
[----:B------:R-:W-:Y:S01]  /*39c0*/  FADD.FTZ R118, R105, -R8 ;  /* 0x8000000869767221 */ /* 0x000fe20000010000 */
[----:B------:R-:W-:Y:S01]  /*39d0*/  @P2 F2FP.BF16.F32.PACK_AB R115, RZ, R115 ;  /* 0x00000073ff73223e */ /* 0x000fe200000010ff */
[----:B------:R-:W-:-:S02]  /*39e0*/  @P2 FMUL.FTZ R119, R4, R119 ;  /* 0x0000007704772220 */ /* 0x000fc40000410000 */
[----:B------:R-:W-:Y:S01]  /*39f0*/  FMUL.FTZ R4, R4, R118 ;  /* 0x0000007604047220 */ /* 0x000fe20000410000 */
[----:B------:R-:W3:Y:S01]  /*3a00*/  @P2 LDC R7, c[0x0][0x40c] ;  /* 0x00010300ff072b82 */ /* 0x000ee20000000800 */
[----:B------:R-:W-:Y:S02]  /*3a10*/  @P2 PRMT R72, R115, 0x7610, R72 ;  /* 0x0000761073482816 */ /* 0x000fe40000000048 */
[----:B------:R-:W-:Y:S02]  /*3a20*/  @P2 FSEL R119, R119, RZ, P1 ;  /* 0x000000ff77772208 */ /* 0x000fe40000800000 */
[----:B------:R-:W-:Y:S02]  /*3a30*/  @P2 FSEL R118, R117, RZ, P1 ;  /* 0x000000ff75762208 */ /* 0x000fe40000800000 */
[----:B------:R-:W-:Y:S01]  /*3a40*/  @P2 FSEL R115, R114, RZ, P1 ;  /* 0x000000ff72732208 */ /* 0x000fe20000800000 */
[----:B------:R-:W4:Y:S01]  /*3a50*/  @P2 LDC R86, c[0x0][0x40c] ;  /* 0x00010300ff562b82 */ /* 0x000f220000000800 */
[----:B------:R-:W-:-:S02]  /*3a60*/  @P2 FSEL R117, R110, RZ, P1 ;  /* 0x000000ff6e752208 */ /* 0x000fc40000800000 */
[----:B------:R-:W-:Y:S01]  /*3a70*/  @P2 FSEL R116, R116, RZ, P1 ;  /* 0x000000ff74742208 */ /* 0x000fe20000800000 */
[----:B--2---:R-:W-:-:S04]  /*3a80*/  @P2 FMUL.FTZ R98, R115, R98 ;  /* 0x0000006273622220 */ /* 0x004fc80000410000 */
[----:B------:R-:W2:Y:S01]  /*3a90*/  @P2 LDC R87, c[0x0][0x40c] ;  /* 0x00010300ff572b82 */ /* 0x000ea20000000800 */
[----:B0-----:R-:W-:Y:S01]  /*3aa0*/  @P2 FMUL.FTZ R6, R119, R6 ;  /* 0x0000000677062220 */ /* 0x001fe20000410000 */
[----:B------:R-:W-:Y:S01]  /*3ab0*/  FSEL R119, R4, RZ, P1 ;  /* 0x000000ff04777208 */ /* 0x000fe20000800000 */
[----:B-1----:R-:W-:Y:S01]  /*3ac0*/  @P2 FMUL.FTZ R99, R116, R99 ;  /* 0x0000006374632220 */ /* 0x002fe20000410000 */
[----:B------:R-:W-:Y:S02]  /*3ad0*/  @P2 F2FP.BF16.F32.PACK_AB R98, RZ, R98 ;  /* 0x00000062ff62223e */ /* 0x000fe400000010ff */
[----:B------:R-:W-:Y:S02]  /*3ae0*/  @P2 F2FP.BF16.F32.PACK_AB R6, RZ, R6 ;  /* 0x00000006ff06223e */ /* 0x000fe400000010ff */
[----:B------:R-:W0:Y:S01]  /*3af0*/  @P2 LDC R8, c[0x0][0x40c] ;  /* 0x00010300ff082b82 */ /* 0x000e220000000800 */
[----:B---3--:R-:W-:Y:S01]  /*3b00*/  @P2 FMUL.FTZ R7, R118, R7 ;  /* 0x0000000776072220 */ /* 0x008fe20000410000 */
[----:B------:R-:W-:-:S02]  /*3b10*/  @P2 F2FP.BF16.F32.PACK_AB R99, RZ, R99 ;  /* 0x00000063ff63223e */ /* 0x000fc400000010ff */
[----:B------:R-:W-:Y:S02]  /*3b20*/  @P2 PRMT R74, R98, 0x7610, R74 ;  /* 0x00007610624a2816 */ /* 0x000fe4000000004a */
[----:B------:R-:W-:Y:S01]  /*3b30*/  @P2 F2FP.BF16.F32.PACK_AB R7, RZ, R7 ;  /* 0x00000007ff07223e */ /* 0x000fe200000010ff */
[----:B----4-:R-:W-:Y:S01]  /*3b40*/  @P2 FMUL.FTZ R86, R117, R86 ;  /* 0x0000005675562220 */ /* 0x010fe20000410000 */
[----:B------:R-:W-:Y:S02]  /*3b50*/  @P2 PRMT R72, R72, 0x5410, R99 ;  /* 0x0000541048482816 */ /* 0x000fe40000000063 */
[----:B------:R-:W-:Y:S02]  /*3b60*/  @P2 PRMT R73, R7, 0x7610, R73 ;  /* 0x0000761007492816 */ /* 0x000fe40000000049 */
[----:B------:R-:W-:Y:S02]  /*3b70*/  @P2 F2FP.BF16.F32.PACK_AB R86, RZ, R86 ;  /* 0x00000056ff56223e */ /* 0x000fe400000010ff */
[----:B------:R-:W-:Y:S01]  /*3b80*/  @P2 PRMT R73, R73, 0x5410, R6 ;  /* 0x0000541049492816 */ /* 0x000fe20000000006 */
[----:B--2---:R-:W-:Y:S01]  /*3b90*/  @P2 FMUL.FTZ R87, R112, R87 ;  /* 0x0000005770572220 */ /* 0x004fe20000410000 */
[----:B------:R-:W-:-:S04]  /*3ba0*/  @P2 PRMT R75, R86, 0x7610, R75 ;  /* 0x00007610564b2816 */ /* 0x000fc8000000004b */
[----:B------:R-:W-:Y:S01]  /*3bb0*/  @P2 F2FP.BF16.F32.PACK_AB R87, RZ, R87 ;  /* 0x00000057ff57223e */ /* 0x000fe200000010ff */
[----:B0-----:R-:W-:-:S03]  /*3bc0*/  @P2 FMUL.FTZ R8, R119, R8 ;  /* 0x0000000877082220 */ /* 0x001fc60000410000 */
[----:B------:R-:W-:Y:S02]  /*3bd0*/  @P2 PRMT R74, R74, 0x5410, R87 ;  /* 0x000054104a4a2816 */ /* 0x000fe40000000057 */
[----:B------:R-:W-:-:S04]  /*3be0*/  @P2 F2FP.BF16.F32.PACK_AB R8, RZ, R8 ;  /* 0x00000008ff08223e */ /* 0x000fc800000010ff */
[----:B------:R-:W-:-:S07]  /*3bf0*/  @P2 PRMT R75, R75, 0x5410, R8 ;  /* 0x000054104b4b2816 */ /* 0x000fce0000000008 */
.L_x_1960:
[----:B------:R-:W-:Y:S05]  /*3c00*/  BSYNC.RECONVERGENT B2 ;  /* 0x0000000000027941 */ /* 0x000fea0003800200 */
.L_x_1957:
[----:B------:R-:W0:Y:S08]  /*3c10*/  @P0 LDC.64 R86, c[0x0][0x478] ;  /* 0x00011e00ff560b82 */ /* 0x000e300000000a00 */
[----:B------:R-:W1:Y:S01]  /*3c20*/  @P2 LDC.64 R6, c[0x0][0x468] ;  /* 0x00011a00ff062b82 */ /* 0x000e620000000a00 */
[----:B0-----:R-:W-:-:S05]  /*3c30*/  @P0 IMAD.WIDE.U32 R86, R113, 0x10, R86 ;  /* 0x0000001071560825 */ /* 0x001fca00078e0056 */
[----:B------:R2:W-:Y:S01]  /*3c40*/  @P0 STG.E.128 desc[UR6][R86.64], R76 ;  /* 0x0000004c56000986 */ /* 0x0005e2000c101d06 */
[----:B-1----:R-:W-:-:S05]  /*3c50*/  @P2 IMAD.WIDE.U32 R6, R111, 0x10, R6 ;  /* 0x000000106f062825 */ /* 0x002fca00078e0006 */
[----:B------:R2:W-:Y:S02]  /*3c60*/  @P2 STG.E.128 desc[UR6][R6.64], R72 ;  /* 0x0000004806002986 */ /* 0x0005e4000c101d06 */
.L_x_1956:
[----:B------:R-:W-:Y:S05]  /*3c70*/  BSYNC.RECONVERGENT B1 ;  /* 0x0000000000017941 */ /* 0x000fea0003800200 */
.L_x_1955:
[----:B--2---:R-:W1:Y:S02]  /*3c80*/  LDC.64 R6, c[0x0][0x380] ;  /* 0x0000e000ff067b82 */ /* 0x004e640000000a00 */
[----:B-1----:R-:W-:-:S04]  /*3c90*/  LEA R0, R6, R0, 0x2 ;  /* 0x0000000006007211 */ /* 0x002fc800078e10ff */
[----:B------:R-:W-:-:S13]  /*3ca0*/  ISETP.GE.AND P0, PT, R0, R7, PT ;  /* 0x000000070000720c */ /* 0x000fda0003f06270 */
[----:B------:R-:W-:Y:S05]  /*3cb0*/  @!P0 BRA `(.L_x_1962) ;  /* 0xffffffc400e48947 */ /* 0x000fea000383ffff */
.L_x_1941:
[----:B------:R-:W-:Y:S05]  /*3cc0*/  BSYNC B0 ;  /* 0x0000000000007941 */ /* 0x000fea0003800000 */
.L_x_1940:
        /* <DEDUP_REMOVED lines=10> */
[----:B------:R-:W-:Y:S01]  /*3d70*/  IADD3 R0, PT, PT, R0, R4, RZ ;  /* 0x0000000400007210 */ /* 0x000fe20007ffe0ff */
[----:B------:R-:W-:-:S04]  /*3d80*/  IMAD R4, R109, 0x4, R4 ;  /* 0x000000046d047824 */ /* 0x000fc800078e0204 */
[----:B------:R-:W-:Y:S04]  /*3d90*/  STS.128 [R0], R32 ;  /* 0x0000002000007388 */ /* 0x000fe80000000c00 */
[----:B------:R-:W-:Y:S04]  /*3da0*/  STS.128 [R0+0x10], R28 ;  /* 0x0000101c00007388 */ /* 0x000fe80000000c00 */
[----:B------:R2:W-:Y:S04]  /*3db0*/  STS.128 [R0+0x400], R24 ;  /* 0x0004001800007388 */ /* 0x0005e80000000c00 */
[----:B------:R1:W-:Y:S01]  /*3dc0*/  STS.128 [R0+0x410], R20 ;  /* 0x0004101400007388 */ /* 0x0003e20000000c00 */
[----:B------:R-:W-:Y:S01]  /*3dd0*/  BAR.SYNC.DEFER_BLOCKING 0x0 ;  /* 0x0000000000007b1d */ /* 0x000fe20000010000 */
[----:B--2---:R-:W-:Y:S01]  /*3de0*/  IMAD R24, R5, UR4, RZ ;  /* 0x0000000405187c24 */ /* 0x004fe2000f8e02ff */
[----:B-1----:R-:W-:-:S04]  /*3df0*/  LOP3.LUT R22, R109, 0x7f, RZ, 0x3c, !PT ;  /* 0x0000007f6d167812 */ /* 0x002fc800078e3cff */
[----:B------:R-:W-:Y:S02]  /*3e00*/  IADD3 R109, P3, PT, R24, R109, RZ ;  /* 0x0000006d186d7210 */ /* 0x000fe40007f7e0ff */
[----:B------:R-:W-:Y:S02]  /*3e10*/  IADD3 R22, PT, PT, R22, R5, RZ ;  /* 0x0000000516167210 */ /* 0x000fe40007ffe0ff */
[----:B------:R-:W-:Y:S02]  /*3e20*/  IADD3.X R26, PT, PT, RZ, RZ, RZ, P3, !PT ;  /* 0x000000ffff1a7210 */ /* 0x000fe40001ffe4ff */
[C---:B------:R-:W-:Y:S02]  /*3e30*/  ISETP.GE.U32.AND P2, PT, R22.reuse, 0x80, PT ;  /* 0x000000801600780c */ /* 0x040fe40003f46070 */
[C---:B------:R-:W-:Y:S01]  /*3e40*/  ISETP.GE.U32.AND P1, PT, R22.reuse, 0x100, PT ;  /* 0x000001001600780c */ /* 0x040fe20003f26070 */
[----:B------:R-:W1:Y:S01]  /*3e50*/  LDS R2, [R4] ;  /* 0x0000000004027984 */ /* 0x000e620000000800 */
[----:B------:R-:W-:-:S02]  /*3e60*/  ISETP.GE.U32.AND P0, PT, R22, 0x180, PT ;  /* 0x000001801600780c */ /* 0x000fc40003f06070 */
[----:B------:R-:W-:Y:S01]  /*3e70*/  ISETP.GE.U32.AND P3, PT, R22, 0x200, PT ;  /* 0x000002001600780c */ /* 0x000fe20003f66070 */
[----:B------:R-:W2:Y:S01]  /*3e80*/  LDS R9, [R4+0x800] ;  /* 0x0008000004097984 */ /* 0x000ea20000000800 */
[----:B------:R-:W-:-:S03]  /*3e90*/  SHF.L.U32 R24, R109, 0x2, RZ ;  /* 0x000000026d187819 */ /* 0x000fc600000006ff */
[----:B------:R-:W4:Y:S04]  /*3ea0*/  LDS R3, [R4+0x200] ;  /* 0x0002000004037984 */ /* 0x000f280000000800 */
[----:B------:R-:W0:Y:S04]  /*3eb0*/  LDS R8, [R4+0xa00] ;  /* 0x000a000004087984 */ /* 0x000e280000000800 */
[----:B------:R-:W3:Y:S04]  /*3ec0*/  LDS R6, [R4+0x400] ;  /* 0x0004000004067984 */ /* 0x000ee80000000800 */
[----:B------:R-:W3:Y:S04]  /*3ed0*/  LDS R11, [R4+0xc00] ;  /* 0x000c0000040b7984 */ /* 0x000ee80000000800 */
[----:B------:R-:W3:Y:S04]  /*3ee0*/  LDS R7, [R4+0x600] ;  /* 0x0006000004077984 */ /* 0x000ee80000000800 */
[----:B------:R-:W3:Y:S04]  /*3ef0*/  LDS R10, [R4+0xe00] ;  /* 0x000e0000040a7984 */ /* 0x000ee80000000800 */
[----:B------:R-:W3:Y:S04]  /*3f00*/  LDS R13, [R4+0x1000] ;  /* 0x00100000040d7984 */ /* 0x000ee80000000800 */
[----:B------:R-:W3:Y:S04]  /*3f10*/  LDS R12, [R4+0x1200] ;  /* 0x00120000040c7984 */ /* 0x000ee80000000800 */
[----:B------:R-:W3:Y:S01]  /*3f20*/  LDS R15, [R4+0x1400] ;  /* 0x00140000040f7984 */ /* 0x000ee20000000800 */
[----:B-1----:R-:W-:-:S03]  /*3f30*/  FADD.FTZ R2, RZ, R2 ;  /* 0x00000002ff027221 */ /* 0x002fc60000010000 */
[----:B------:R-:W1:Y:S01]  /*3f40*/  LDS R14, [R4+0x1600] ;  /* 0x00160000040e7984 */ /* 0x000e620000000800 */
[----:B--2---:R-:W-:-:S03]  /*3f50*/  FADD.FTZ R2, R2, R9 ;  /* 0x0000000902027221 */ /* 0x004fc60000010000 */
[----:B------:R-:W2:Y:S01]  /*3f60*/  LDS R17, [R4+0x1800] ;  /* 0x0018000004117984 */ /* 0x000ea20000000800 */
[----:B----4-:R-:W-:-:S03]  /*3f70*/  FADD.FTZ R3, RZ, R3 ;  /* 0x00000003ff037221 */ /* 0x010fc60000010000 */
[----:B------:R-:W4:Y:S01]  /*3f80*/  LDS R16, [R4+0x1a00] ;  /* 0x001a000004107984 */ /* 0x000f220000000800 */
[----:B0-----:R-:W-:-:S03]  /*3f90*/  FADD.FTZ R3, R3, R8 ;  /* 0x0000000803037221 */ /* 0x001fc60000010000 */
[----:B------:R-:W0:Y:S01]  /*3fa0*/  LDS R19, [R4+0x1c00] ;  /* 0x001c000004137984 */ /* 0x000e220000000800 */
        /* <DEDUP_REMOVED lines=13> */
[----:B----4-:R-:W-:-:S03]  /*4080*/  FADD.FTZ R9, R3, R16 ;  /* 0x0000001003097221 */ /* 0x010fc60000010000 */
[----:B------:R-:W-:Y:S01]  /*4090*/  STS.128 [R0+0x400], R40 ;  /* 0x0004002800007388 */ /* 0x000fe20000000c00 */
[----:B0-----:R-:W-:-:S03]  /*40a0*/  FADD.FTZ R19, R6, R19 ;  /* 0x0000001306137221 */ /* 0x001fc60000010000 */
[----:B------:R0:W-:Y:S01]  /*40b0*/  STS.128 [R0+0x410], R36 ;  /* 0x0004102400007388 */ /* 0x0001e20000000c00 */
[----:B---3--:R-:W-:Y:S01]  /*40c0*/  FADD.FTZ R11, R7, R18 ;  /* 0x00000012070b7221 */ /* 0x008fe20000010000 */
[----:B------:R-:W-:Y:S01]  /*40d0*/  BAR.SYNC.DEFER_BLOCKING 0x0 ;  /* 0x0000000000007b1d */ /* 0x000fe20000010000 */
[----:B0-----:R-:W-:Y:S02]  /*40e0*/  SHF.L.U64.HI R39, R109, 0x2, R26 ;  /* 0x000000026d277819 */ /* 0x001fe4000001021a */
[C---:B------:R-:W-:Y:S02]  /*40f0*/  IADD3 R26, P4, PT, R24.reuse, UR18, RZ ;  /* 0x00000012181a7c10 */ /* 0x040fe4000ff9e0ff */
[----:B------:R-:W-:Y:S02]  /*4100*/  IADD3 R24, P5, PT, R24, UR16, RZ ;  /* 0x0000001018187c10 */ /* 0x000fe4000ffbe0ff */
[----:B------:R-:W-:Y:S02]  /*4110*/  IADD3.X R41, PT, PT, R39, UR19, RZ, P4, !PT ;  /* 0x0000001327297c10 */ /* 0x000fe4000a7fe4ff */
[----:B------:R-:W-:-:S02]  /*4120*/  @P2 MOV R2, R26 ;  /* 0x0000001a00022202 */ /* 0x000fc40000000f00 */
[----:B------:R-:W-:Y:S01]  /*4130*/  @P2 MOV R3, R41 ;  /* 0x0000002900032202 */ /* 0x000fe20000000f00 */
[----:B------:R-:W0:Y:S01]  /*4140*/  LDS R20, [R4] ;  /* 0x0000000004147984 */ /* 0x000e220000000800 */
[----:B------:R-:W-:Y:S02]  /*4150*/  IADD3.X R39, PT, PT, R39, UR17, RZ, P5, !PT ;  /* 0x0000001127277c10 */ /* 0x000fe4000affe4ff */
[----:B------:R-:W-:Y:S01]  /*4160*/  @P2 IADD3 R26, P4, PT, R26, 0x200, RZ ;  /* 0x000002001a1a2810 */ /* 0x000fe20007f9e0ff */
[----:B------:R-:W1:Y:S04]  /*4170*/  LDS R23, [R4+0x800] ;  /* 0x0008000004177984 */ /* 0x000e680000000800 */
[----:B------:R-:W2:Y:S01]  /*4180*/  LDS R27, [R4+0x1000] ;  /* 0x00100000041b7984 */ /* 0x000ea20000000800 */
[----:B------:R-:W-:-:S03]  /*4190*/  @P2 IMAD.X R41, RZ, RZ, R41, P4 ;  /* 0x000000ffff292224 */ /* 0x000fc600020e0629 */
        /* <DEDUP_REMOVED lines=48> */
[----:B------:R-:W-:Y:S01]  /*44a0*/  @P0 IADD3.X R39, PT, PT, RZ, R39, RZ, P4, !PT ;  /* 0x00000027ff270210 */ /* 0x000fe200027fe4ff */
[----:B0-----:R-:W-:Y:S01]  /*44b0*/  @P0 IMAD.MOV.U32 R2, RZ, RZ, R26 ;  /* 0x000000ffff020224 */ /* 0x001fe200078e001a */
[----:B------:R-:W-:Y:S02]  /*44c0*/  @P0 MOV R3, R41 ;  /* 0x0000002900030202 */ /* 0x000fe40000000f00 */
[----:B------:R-:W-:Y:S01]  /*44d0*/  @P0 IADD3 R26, P2, PT, R26, 0x200, RZ ;  /* 0x000002001a1a0810 */ /* 0x000fe20007f5e0ff */
[----:B-1----:R-:W-:Y:S01]  /*44e0*/  IMAD.MOV.U32 R4, RZ, RZ, R24 ;  /* 0x000000ffff047224 */ /* 0x002fe200078e0018 */
[----:B------:R-:W-:Y:S01]  /*44f0*/  MOV R5, R39 ;  /* 0x0000002700057202 */ /* 0x000fe20000000f00 */
[----:B------:R0:W-:Y:S01]  /*4500*/  @P0 STG.E desc[UR6][R2.64], R37 ;  /* 0x0000002502000986 */ /* 0x0001e2000c101906 */
[----:B------:R-:W-:-:S03]  /*4510*/  @P0 IADD3.X R41, PT, PT, RZ, R41, RZ, P2, !PT ;  /* 0x00000029ff290210 */ /* 0x000fc600017fe4ff */
[----:B------:R1:W-:Y:S01]  /*4520*/  @P0 STG.E desc[UR6][R6.64], R19 ;  /* 0x0000001306000986 */ /* 0x0003e2000c101906 */
[----:B0-----:R-:W-:Y:S02]  /*4530*/  MOV R2, R26 ;  /* 0x0000001a00027202 */ /* 0x001fe40000000f00 */
[----:B------:R-:W-:Y:S01]  /*4540*/  MOV R3, R41 ;  /* 0x0000002900037202 */ /* 0x000fe20000000f00 */
[----:B------:R-:W-:Y:S06]  /*4550*/  @!P3 EXIT ;  /* 0x000000000000b94d */ /* 0x000fec0003800000 */
[----:B------:R-:W-:Y:S04]  /*4560*/  STG.E desc[UR6][R2.64], R15 ;  /* 0x0000000f02007986 */ /* 0x000fe8000c101906 */
[----:B------:R-:W-:Y:S01]  /*4570*/  STG.E desc[UR6][R4.64], R11 ;  /* 0x0000000b04007986 */ /* 0x000fe2000c101906 */
[----:B------:R-:W-:Y:S05]  /*4580*/  EXIT ;  /* 0x000000000000794d */ /* 0x000fea0003800000 */
.L_x_1947:
        /* <DEDUP_REMOVED lines=8> */
.L_x_1964:
[----:B------:R-:W-:Y:S05]  /*4610*/  BSYNC B1 ;  /* 0x0000000000017941 */ /* 0x000fea0003800000 */
.L_x_1963:
        /* <DEDUP_REMOVED lines=8> */
.L_x_1965:
[----:B------:R-:W-:Y:S01]  /*46a0*/  FADD.FTZ R86, R86, R109 ;  /* 0x0000006d56567221 */ /* 0x000fe20000010000 */
[----:B------:R-:W-:-:S04]  /*46b0*/  HFMA2 R115, -RZ, RZ, 0, 1.1920928955078125e-07 ;  /* 0x00000002ff737431 */ /* 0x000fc800000001ff */
[----:B------:R-:W-:Y:S02]  /*46c0*/  MOV R116, R86 ;  /* 0x0000005600747202 */ /* 0x000fe40000000f00 */
[----:B------:R-:W-:-:S07]  /*46d0*/  MOV R87, R114 ;  /* 0x0000007200577202 */ /* 0x000fce0000000f00 */
[----:B------:R-:W-:Y:S05]  /*46e0*/  WARPSYNC.COLLECTIVE R113, `(.L_x_1966) ;  /* 0x0000000071087348 */ /* 0x000fea0003c00000 */
[----:B------:R0:W1:Y:S02]  /*46f0*/  SHFL.BFLY P0, R114, R116, R115, R118 ;  /* 0x0c00007374727389 */ /* 0x0000640000000076 */
[----:B01----:R-:W-:Y:S05]  /*4700*/  ENDCOLLECTIVE ;  /* 0x000000000000791b */ /* 0x003fea0003800000 */
.L_x_1966:
[----:B------:R-:W-:-:S05]  /*4710*/  FADD.FTZ R87, R87, R110 ;  /* 0x0000006e57577221 */ /* 0x000fca0000010000 */
[----:B------:R-:W-:Y:S02]  /*4720*/  MOV R116, R87 ;  /* 0x0000005700747202 */ /* 0x000fe40000000f00 */
[----:B------:R-:W-:-:S07]  /*4730*/  MOV R99, R114 ;  /* 0x0000007200637202 */ /* 0x000fce0000000f00 */
[----:B------:R-:W-:Y:S05]  /*4740*/  WARPSYNC.COLLECTIVE R113, `(.L_x_1967) ;  /* 0x0000000071087348 */ /* 0x000fea0003c00000 */
[----:B------:R0:W1:Y:S02]  /*4750*/  SHFL.BFLY P0, R114, R116, R115, R118 ;  /* 0x0c00007374727389 */ /* 0x0000640000000076 */
[----:B01----:R-:W-:Y:S05]  /*4760*/  ENDCOLLECTIVE ;  /* 0x000000000000791b */ /* 0x003fea0003800000 */
.L_x_1967:
[----:B------:R-:W-:Y:S01]  /*4770*/  FADD.FTZ R99, R86, R99 ;  /* 0x0000006356637221 */ /* 0x000fe20000010000 */
[----:B------:R-:W-:-:S04]  /*4780*/  HFMA2 R115, -RZ, RZ, 0, 2.384185791015625e-07 ;  /* 0x00000004ff737431 */ /* 0x000fc800000001ff */
[----:B------:R-:W-:Y:S01]  /*4790*/  MOV R116, R99 ;  /* 0x0000006300747202 */ /* 0x000fe20000000f00 */
[----:B------:R-:W-:-:S07]  /*47a0*/  IMAD.MOV.U32 R98, RZ, RZ, R114 ;  /* 0x000000ffff627224 */ /* 0x000fce00078e0072 */
[----:B------:R-:W-:Y:S05]  /*47b0*/  WARPSYNC.COLLECTIVE R113, `(.L_x_1968) ;  /* 0x0000000071087348 */ /* 0x000fea0003c00000 */
[----:B------:R0:W1:Y:S02]  /*47c0*/  SHFL.BFLY P0, R114, R116, R115, R118 ;  /* 0x0c00007374727389 */ /* 0x0000640000000076 */
[----:B01----:R-:W-:Y:S05]  /*47d0*/  ENDCOLLECTIVE ;  /* 0x000000000000791b */ /* 0x003fea0003800000 */
.L_x_1968:
[----:B------:R-:W-:-:S05]  /*47e0*/  FADD.FTZ R98, R87, R98 ;  /* 0x0000006257627221 */ /* 0x000fca0000010000 */
[----:B------:R-:W-:Y:S02]  /*47f0*/  MOV R116, R98 ;  /* 0x0000006200747202 */ /* 0x000fe40000000f00 */
[----:B------:R-:W-:-:S07]  /*4800*/  MOV R112, R114 ;  /* 0x0000007200707202 */ /* 0x000fce0000000f00 */
[----:B------:R-:W-:Y:S05]  /*4810*/  WARPSYNC.COLLECTIVE R113, `(.L_x_1969) ;  /* 0x0000000071087348 */ /* 0x000fea0003c00000 */
[----:B------:R0:W1:Y:S02]  /*4820*/  SHFL.BFLY P0, R114, R116, R115, R118 ;  /* 0x0c00007374727389 */ /* 0x0000640000000076 */
[----:B01----:R-:W-:Y:S05]  /*4830*/  ENDCOLLECTIVE ;  /* 0x000000000000791b */ /* 0x003fea0003800000 */
.L_x_1969:
[----:B------:R-:W-:Y:S01]  /*4840*/  FADD.FTZ R112, R99, R112 ;  /* 0x0000007063707221 */ /* 0x000fe20000010000 */
[----:B------:R-:W-:-:S04]  /*4850*/  HFMA2 R115, -RZ, RZ, 0, 4.76837158203125e-07 ;  /* 0x00000008ff737431 */ /* 0x000fc800000001ff */
[----:B------:R-:W-:Y:S02]  /*4860*/  MOV R116, R112 ;  /* 0x0000007000747202 */ /* 0x000fe40000000f00 */
[----:B------:R-:W-:-:S07]  /*4870*/  MOV R107, R114 ;  /* 0x00000072006b7202 */ /* 0x000fce0000000f00 */
[----:B------:R-:W-:Y:S05]  /*4880*/  WARPSYNC.COLLECTIVE R113, `(.L_x_1970) ;  /* 0x0000000071087348 */ /* 0x000fea0003c00000 */
[----:B------:R0:W1:Y:S02]  /*4890*/  SHFL.BFLY P0, R114, R116, R115, R118 ;  /* 0x0c00007374727389 */ /* 0x0000640000000076 */
[----:B01----:R-:W-:Y:S05]  /*48a0*/  ENDCOLLECTIVE ;  /* 0x000000000000791b */ /* 0x003fea0003800000 */
.L_x_1970:
[----:B------:R-:W-:-:S05]  /*48b0*/  FADD.FTZ R107, R98, R107 ;  /* 0x0000006b626b7221 */ /* 0x000fca0000010000 */
[----:B------:R-:W-:Y:S01]  /*48c0*/  MOV R116, R107 ;  /* 0x0000006b00747202 */ /* 0x000fe20000000f00 */
[----:B------:R-:W-:-:S07]  /*48d0*/  IMAD.MOV.U32 R109, RZ, RZ, R114 ;  /* 0x000000ffff6d7224 */ /* 0x000fce00078e0072 */
[----:B------:R-:W-:Y:S05]  /*48e0*/  WARPSYNC.COLLECTIVE R113, `(.L_x_1971) ;  /* 0x0000000071087348 */ /* 0x000fea0003c00000 */
[----:B------:R0:W1:Y:S02]  /*48f0*/  SHFL.BFLY P0, R114, R116, R115, R118 ;  /* 0x0c00007374727389 */ /* 0x0000640000000076 */
[----:B01----:R-:W-:Y:S05]  /*4900*/  ENDCOLLECTIVE ;  /* 0x000000000000791b */ /* 0x003fea0003800000 */
.L_x_1971:
[----:B------:R-:W-:Y:S01]  /*4910*/  FADD.FTZ R111, R112, R109 ;  /* 0x0000006d706f7221 */ /* 0x000fe20000010000 */
[----:B------:R-:W-:-:S04]  /*4920*/  HFMA2 R115, -RZ, RZ, 0, 9.5367431640625e-07 ;  /* 0x00000010ff737431 */ /* 0x000fc800000001ff */
[----:B------:R-:W-:Y:S02]  /*4930*/  MOV R116, R111 ;  /* 0x0000006f00747202 */ /* 0x000fe40000000f00 */
[----:B------:R-:W-:-:S07]  /*4940*/  MOV R110, R114 ;  /* 0x00000072006e7202 */ /* 0x000fce0000000f00 */
[----:B------:R-:W-:Y:S05]  /*4950*/  WARPSYNC.COLLECTIVE R113, `(.L_x_1972) ;  /* 0x0000000071087348 */ /* 0x000fea0003c00000 */
[----:B------:R0:W1:Y:S02]  /*4960*/  SHFL.BFLY P0, R114, R116, R115, R118 ;  /* 0x0c00007374727389 */ /* 0x0000640000000076 */
[----:B01----:R-:W-:Y:S05]  /*4970*/  ENDCOLLECTIVE ;  /* 0x000000000000791b */ /* 0x003fea0003800000 */
.L_x_1972:
[----:B------:R-:W-:-:S05]  /*4980*/  FADD.FTZ R110, R107, R110 ;  /* 0x0000006e6b6e7221 */ /* 0x000fca0000010000 */
[----:B------:R-:W-:Y:S02]  /*4990*/  MOV R116, R110 ;  /* 0x0000006e00747202 */ /* 0x000fe40000000f00 */
[----:B------:R-:W-:-:S07]  /*49a0*/  MOV R86, R114 ;  /* 0x0000007200567202 */ /* 0x000fce0000000f00 */
[----:B------:R-:W-:Y:S05]  /*49b0*/  WARPSYNC.COLLECTIVE R113, `(.L_x_1973) ;  /* 0x0000000071087348 */ /* 0x000fea0003c00000 */
[----:B------:R0:W1:Y:S02]  /*49c0*/  SHFL.BFLY P0, R114, R116, R115, R118 ;  /* 0x0c00007374727389 */ /* 0x0000640000000076 */
[----:B01----:R-:W-:Y:S05]  /*49d0*/  ENDCOLLECTIVE ;  /* 0x000000000000791b */ /* 0x003fea0003800000 */
.L_x_1973:
[----:B------:R-:W-:Y:S01]  /*49e0*/  MOV R87, R114 ;  /* 0x0000007200577202 */ /* 0x000fe20000000f00 */
[----:B------:R-:W-:Y:S06]  /*49f0*/  BRA `(.L_x_1974) ;  /* 0xffffffc800b47947 */ /* 0x000fec000383ffff */
.L_x_1975:
        /* <DEDUP_REMOVED lines=16> */
.L_x_11190:


//--------------------- .text._ZN10layer_norm13ln_bwd_kernelINS_13Kernel_traitsIf13__nv_bfloat16S2_S2_fjLj512ELj1ELj4ELj1ELj16ENS_18Kernel_traits_baseILj512EfS2_S2_S2_fjLj128EEEEELb0ELb0ELb1ELb1EEEvNS_9BwdParamsE --------------------------
	.section	.text._ZN10layer_norm13ln_bwd_kernelINS_13Kernel_traitsIf13__nv_bfloat16S2_S2_fjLj512ELj1ELj4ELj1ELj16ENS_18Kernel_traits_baseILj512EfS2_S2_S2_fjLj128EEEEELb0ELb0ELb1ELb1EEEvNS_9BwdParamsE,"ax",@progbits
	.align	128
        .global         _ZN10layer_norm13ln_bwd_kernelINS_13Kernel_traitsIf13__nv_bfloat16S2_S2_fjLj512ELj1ELj4ELj1ELj16ENS_18Kernel_traits_baseILj512EfS2_S2_S2_fjLj128EEEEELb0ELb0ELb1ELb1EEEvNS_9BwdParamsE
        .type           _ZN10layer_norm13ln_bwd_kernelINS_13Kernel_traitsIf13__nv_bfloat16S2_S2_fjLj512ELj1ELj4ELj1ELj16ENS_18Kernel_traits_baseILj512EfS2_S2_S2_fjLj128EEEEELb0ELb0ELb1ELb1EEEvNS_9BwdParamsE,@function
        .size           _ZN10layer_norm13ln_bwd_kernelINS_13Kernel_traitsIf13__nv_bfloat16S2_S2_fjLj512ELj1ELj4ELj1ELj16ENS_18Kernel_traits_baseILj512EfS2_S2_S2_fjLj128EEEEELb0ELb0ELb1ELb1EEEvNS_9BwdParamsE,(.L_x_11191 - _ZN10layer_norm13ln_bwd_kernelINS_13Kernel_traitsIf13__nv_bfloat16S2_S2_fjLj512ELj1ELj4ELj1ELj16ENS_18Kernel_traits_baseILj512EfS2_S2_S2_fjLj128EEEEELb0ELb0ELb1ELb1EEEvNS_9BwdParamsE)
        .other          _ZN10layer_norm13ln_bwd_kernelINS_13Kernel_traitsIf13__nv_bfloat16S2_S2_fjLj512ELj1ELj4ELj1ELj16ENS_18Kernel_traits_baseILj512EfS2_S2_S2_fjLj128EEEEELb0ELb0ELb1ELb1EEEvNS_9BwdParamsE,@"STO_CUDA_ENTRY STV_DEFAULT"
_ZN10layer_norm13ln_bwd_kernelINS_13Kernel_traitsIf13__nv_bfloat16S2_S2_fjLj512ELj1ELj4ELj1ELj16ENS_18Kernel_traits_baseILj512EfS2_S2_S2_fjLj128EEEEELb0ELb0ELb1ELb1EEEvNS_9BwdParamsE:
.text._ZN10layer_norm13ln_bwd_kernelINS_13Kernel_traitsIf13__nv_bfloat16S2_S2_fjLj512ELj1ELj4ELj1ELj16ENS_18Kernel_traits_baseILj512EfS2_S2_S2_fjLj128EEEEELb0ELb0ELb1ELb1EEEvNS_9BwdParamsE:
        /* <DEDUP_REMOVED lines=38> */
[----:B------:R1:W5:Y:S04]  /*0260*/  LDG.E.128 R36, desc[UR6][R4.64+0x10] ;  /* 0x0000100604247981 */ /* 0x000368000c1e1d00 */
[----:B------:R1:W5:Y:S04]  /*0270*/  LDG.E.128 R32, desc[UR6][R4.64+0x400] ;  /* 0x0004000604207981 */ /* 0x000368000c1e1d00 */
[----:B------:R1:W5:Y:S01]  /*0280*/  LDG.E.128 R28, desc[UR6][R4.64+0x410] ;  /* 0x00041006041c7981 */ /* 0x000362000c1e1d00 */
[----:B------:R-:W-:-:S07]  /*0290*/  HFMA2 R72, -RZ, RZ, 0, 0 ;  /* 0x00000000ff487431 */ /* 0x000fce00000001ff */
.L_x_1992:
        /* <DEDUP_REMOVED lines=14> */
[----:B------:R-:W-:Y:S01]  /*0380*/  IMAD R3, R2, UR9, RZ ;  /* 0x0000000902037c24 */ /* 0x000fe2000f8e02ff */
[----:B------:R-:W-:-:S04]  /*0390*/  IADD3 R7, PT, PT, R96, -0x1, RZ ;  /* 0xffffffff60077810 */ /* 0x000fc80007ffe0ff */
[----:B------:R-:W-:Y:S01]  /*03a0*/  SHF.R.S32.HI R6, RZ, 0x1f, R3 ;  /* 0x0000001fff067819 */ /* 0x000fe20000011403 */
[----:B------:R-:W-:Y:S01]  /*03b0*/  IMAD R7, R7, UR9, RZ ;  /* 0x0000000907077c24 */ /* 0x000fe2000f8e02ff */
[----:B-1----:R-:W1:Y:S02]  /*03c0*/  LDC.64 R4, c[0x0][0x428] ;  /* 0x00010a00ff047b82 */ /* 0x002e640000000a00 */
[----:B------:R-:W-:Y:S02]  /*03d0*/  LEA.HI R3, R6, R3, RZ, 0x3 ;  /* 0x0000000306037211 */ /* 0x000fe400078f18ff */
[----:B------:R-:W-:Y:S02]  /*03e0*/  SHF.R.S32.HI R6, RZ, 0x1f, R7 ;  /* 0x0000001fff067819 */ /* 0x000fe40000011407 */
[----:B------:R-:W-:Y:S02]  /*03f0*/  LEA.HI.SX32 R91, R3, R0, 0x1d ;  /* 0x00000000035b7211 */ /* 0x000fe400078feaff */
[----:B------:R-:W-:-:S02]  /*0400*/  SHF.R.S32.HI R3, RZ, 0x1f, R2 ;  /* 0x0000001fff037819 */ /* 0x000fc40000011402 */
[----:B0-----:R-:W-:Y:S02]  /*0410*/  LEA R84, P0, R2, UR10, 0x2 ;  /* 0x0000000a02547c11 */ /* 0x001fe4000f8010ff */
[C---:B------:R-:W-:Y:S02]  /*0420*/  IADD3 R95, PT, PT, R91.reuse, 0x20, RZ ;  /* 0x000000205b5f7810 */ /* 0x040fe40007ffe0ff */
[----:B------:R-:W-:Y:S01]  /*0430*/  LEA.HI R7, R6, R7, RZ, 0x3 ;  /* 0x0000000706077211 */ /* 0x000fe200078f18ff */
[----:B--2---:R-:W-:Y:S01]  /*0440*/  IMAD.WIDE.U32 R16, R91, 0x10, R8 ;  /* 0x000000105b107825 */ /* 0x004fe200078e0008 */
[----:B------:R-:W-:Y:S02]  /*0450*/  LEA.HI.X R85, R2, UR11, R3, 0x2, P0 ;  /* 0x0000000b02557c11 */ /* 0x000fe400080f1403 */
[----:B------:R-:W-:Y:S01]  /*0460*/  LEA.HI.SX32 R7, R7, R0, 0x1d ;  /* 0x0000000007077211 */ /* 0x000fe200078feaff */
[----:B------:R-:W-:Y:S02]  /*0470*/  IMAD.WIDE.U32 R8, R95, 0x10, R8 ;  /* 0x000000105f087825 */ /* 0x000fe400078e0008 */
[----:B------:R-:W2:Y:S01]  /*0480*/  LDG.E.128 R16, desc[UR6][R16.64] ;  /* 0x0000000610107981 */ /* 0x000ea2000c1e1d00 */
[C---:B------:R-:W-:Y:S01]  /*0490*/  IADD3 R3, PT, PT, R7.reuse, 0x20, RZ ;  /* 0x0000002007037810 */ /* 0x040fe20007ffe0ff */
[----:B-1----:R-:W-:-:S02]  /*04a0*/  IMAD.WIDE.U32 R12, R7, 0x10, R4 ;  /* 0x00000010070c7825 */ /* 0x002fc400078e0004 */
[----:B------:R0:W3:Y:S04]  /*04b0*/  LDG.E R104, desc[UR6][R84.64] ;  /* 0x0000000654687981 */ /* 0x0000e8000c1e1900 */
[----:B------:R-:W4:Y:S01]  /*04c0*/  LDG.E.128 R8, desc[UR6][R8.64] ;  /* 0x0000000608087981 */ /* 0x000f22000c1e1d00 */
[----:B------:R-:W-:-:S03]  /*04d0*/  IMAD.WIDE.U32 R4, R3, 0x10, R4 ;  /* 0x0000001003047825 */ /* 0x000fc600078e0004 */
[----:B------:R-:W4:Y:S04]  /*04e0*/  LDG.E.128 R12, desc[UR6][R12.64] ;  /* 0x000000060c0c7981 */ /* 0x000f28000c1e1d00 */
[----:B------:R-:W4:Y:S01]  /*04f0*/  LDG.E.128 R4, desc[UR6][R4.64] ;  /* 0x0000000604047981 */ /* 0x000f22000c1e1d00 */
[----:B------:R-:W-:Y:S02]  /*0500*/  MOV R92, UR14 ;  /* 0x0000000e005c7c02 */ /* 0x000fe40008000f00 */
[----:B------:R-:W-:Y:S02]  /*0510*/  MOV R93, UR15 ;  /* 0x0000000f005d7c02 */ /* 0x000fe40008000f00 */
[----:B------:R-:W-:-:S04]  /*0520*/  ISETP.NE.U32.AND P0, PT, R92, RZ, PT ;  /* 0x000000ff5c00720c */ /* 0x000fc80003f05070 */
[----:B------:R-:W-:-:S13]  /*0530*/  ISETP.NE.AND.EX P0, PT, R93, RZ, PT, P0 ;  /* 0x000000ff5d00720c */ /* 0x000fda0003f05300 */
[----:B------:R-:W0:Y:S08]  /*0540*/  @P0 LDC.64 R86, c[0x0][0x438] ;  /* 0x00010e00ff560b82 */ /* 0x000e300000000a00 */
[----:B------:R-:W1:Y:S01]  /*0550*/  @P0 LDC.64 R88, c[0x0][0x438] ;  /* 0x00010e00ff580b82 */ /* 0x000e620000000a00 */
[----:B------:R-:W-:Y:S01]  /*0560*/  ISETP.NE.AND P1, PT, RZ, UR8, PT ;  /* 0x00000008ff007c0c */ /* 0x000fe2000bf25270 */
[----:B0-----:R-:W-:-:S05]  /*0570*/  @P0 IMAD.WIDE.U32 R84, R91, 0x10, R86 ;  /* 0x000000105b540825 */ /* 0x001fca00078e0056 */
[----:B------:R4:W5:Y:S01]  /*0580*/  @P0 LDG.E.128 R24, desc[UR6][R84.64] ;  /* 0x0000000654180981 */ /* 0x000962000c1e1d00 */
[----:B-1----:R-:W-:-:S05]  /*0590*/  @P0 IMAD.WIDE.U32 R86, R95, 0x10, R88 ;  /* 0x000000105f560825 */ /* 0x002fca00078e0058 */
[----:B------:R0:W5:Y:S01]  /*05a0*/  @P0 LDG.E.128 R20, desc[UR6][R86.64] ;  /* 0x0000000656140981 */ /* 0x000162000c1e1d00 */
[C---:B--2---:R-:W-:Y:S02]  /*05b0*/  SHF.L.U32 R3, R16.reuse, 0x10, RZ ;  /* 0x0000001010037819 */ /* 0x044fe400000006ff */
[----:B------:R-:W-:Y:S02]  /*05c0*/  PRMT R0, R16, 0x7632, R0 ;  /* 0x0000763210007816 */ /* 0x000fe40000000000 */
[----:B---3--:R-:W-:Y:S02]  /*05d0*/  FSEL R104, R104, RZ, !P1 ;  /* 0x000000ff68687208 */ /* 0x008fe40004800000 */
[----:B------:R-:W-:Y:S02]  /*05e0*/  PRMT R88, R17, 0x7632, R88 ;  /* 0x0000763211587816 */ /* 0x000fe40000000058 */
[C---:B----4-:R-:W-:Y:S02]  /*05f0*/  PRMT R84, R8.reuse, 0x7632, R84 ;  /* 0x0000763208547816 */ /* 0x050fe40000000054 */
[----:B------:R-:W-:Y:S01]  /*0600*/  SHF.L.U32 R97, R8, 0x10, RZ ;  /* 0x0000001008617819 */ /* 0x000fe200000006ff */
[----:B------:R-:W-:Y:S01]  /*0610*/  FADD.FTZ R8, -R104, R3 ;  /* 0x0000000368087221 */ /* 0x000fe20000010100 */
[----:B------:R-:W-:-:S02]  /*0620*/  PRMT R90, R18, 0x7632, R90 ;  /* 0x00007632125a7816 */ /* 0x000fc4000000005a */
[----:B------:R-:W-:Y:S02]  /*0630*/  SHF.L.U32 R91, R18, 0x10, RZ ;  /* 0x00000010125b7819 */ /* 0x000fe400000006ff */
[----:B------:R-:W-:Y:S02]  /*0640*/  SHF.L.U32 R89, R17, 0x10, RZ ;  /* 0x0000001011597819 */ /* 0x000fe400000006ff */
[----:B------:R-:W-:Y:S02]  /*0650*/  PRMT R18, R19, 0x7632, R18 ;  /* 0x0000763213127816 */ /* 0x000fe40000000012 */
[C---:B0-----:R-:W-:Y:S02]  /*0660*/  PRMT R86, R9.reuse, 0x7632, R86 ;  /* 0x0000763209567816 */ /* 0x041fe40000000056 */
[----:B------:R-:W-:Y:S02]  /*0670*/  SHF.L.U32 R99, R9, 0x10, RZ ;  /* 0x0000001009637819 */ /* 0x000fe400000006ff */
[----:B------:R-:W-:-:S02]  /*0680*/  SHF.L.U32 R3, R0, 0x10, RZ ;  /* 0x0000001000037819 */ /* 0x000fc400000006ff */
[----:B------:R-:W-:Y:S02]  /*0690*/  SHF.L.U32 R9, R88, 0x10, RZ ;  /* 0x0000001058097819 */ /* 0x000fe400000006ff */
[----:B------:R-:W-:Y:S02]  /*06a0*/  SHF.L.U32 R95, R19, 0x10, RZ ;  /* 0x00000010135f7819 */ /* 0x000fe400000006ff */
[C---:B------:R-:W-:Y:S02]  /*06b0*/  PRMT R100, R11.reuse, 0x7632, R100 ;  /* 0x000076320b647816 */ /* 0x040fe40000000064 */
[----:B------:R-:W-:Y:S02]  /*06c0*/  SHF.L.U32 R103, R11, 0x10, RZ ;  /* 0x000000100b677819 */ /* 0x000fe400000006ff */
[----:B------:R-:W-:Y:S01]  /*06d0*/  SHF.L.U32 R11, R90, 0x10, RZ ;  /* 0x000000105a0b7819 */ /* 0x000fe200000006ff */
[----:B------:R-:W-:Y:S01]  /*06e0*/  FADD.FTZ R116, -R104, R91 ;  /* 0x0000005b68747221 */ /* 0x000fe20000010100 */
[----:B------:R-:W-:-:S02]  /*06f0*/  PRMT R98, R10, 0x7632, R98 ;  /* 0x000076320a627816 */ /* 0x000fc40000000062 */
        /* <DEDUP_REMOVED lines=9> */
[C---:B------:R-:W-:Y:S01]  /*0790*/  FADD.FTZ R106, -R104.reuse, R99 ;  /* 0x00000063686a7221 */ /* 0x040fe20000010100 */
[C---:B------:R-:W-:Y:S01]  /*07a0*/  PRMT R12, R13.reuse, 0x7632, R12 ;  /* 0x000076320d0c7816 */ /* 0x040fe2000000000c */
[----:B------:R-:W-:Y:S01]  /*07b0*/  FADD.FTZ R112, -R104, R11 ;  /* 0x0000000b68707221 */ /* 0x000fe20000010100 */
[----:B------:R-:W-:-:S02]  /*07c0*/  SHF.L.U32 R19, R13, 0x10, RZ ;  /* 0x000000100d137819 */ /* 0x000fc400000006ff */
[----:B------:R-:W-:Y:S01]  /*07d0*/  SHF.L.U32 R9, R86, 0x10, RZ ;  /* 0x0000001056097819 */ /* 0x000fe200000006ff */
[----:B------:R-:W-:Y:S01]  /*07e0*/  FADD.FTZ R102, -R104, R101 ;  /* 0x0000006568667221 */ /* 0x000fe20000010100 */
[C---:B------:R-:W-:Y:S02]  /*07f0*/  PRMT R13, R14.reuse, 0x7632, R13 ;  /* 0x000076320e0d7816 */ /* 0x040fe4000000000d */
[----:B------:R-:W-:Y:S02]  /*0800*/  SHF.L.U32 R17, R14, 0x10, RZ ;  /* 0x000000100e117819 */ /* 0x000fe400000006ff */
[C---:B------:R-:W-:Y:S02]  /*0810*/  PRMT R86, R5.reuse, 0x7632, R86 ;  /* 0x0000763205567816 */ /* 0x040fe40000000056 */
[----:B------:R-:W-:Y:S01]  /*0820*/  SHF.L.U32 R99, R5, 0x10, RZ ;  /* 0x0000001005637819 */ /* 0x000fe200000006ff */
[----:B-----5:R-:W-:Y:S01]  /*0830*/  FMUL.FTZ R5, R105, R10 ;  /* 0x0000000a69057220 */ /* 0x020fe20000410000 */
[----:B------:R-:W-:-:S02]  /*0840*/  PRMT R91, R7, 0x7632, R91 ;  /* 0x00007632075b7816 */ /* 0x000fc4000000005b */
[----:B------:R-:W-:Y:S01]  /*0850*/  SHF.L.U32 R95, R7, 0x10, RZ ;  /* 0x00000010075f7819 */ /* 0x000fe200000006ff */
[----:B------:R-:W-:Y:S01]  /*0860*/  FMUL.FTZ R7, R105, R116 ;  /* 0x0000007469077220 */ /* 0x000fe20000410000 */
[----:B------:R-:W-:Y:S01]  /*0870*/  PRMT R14, R15, 0x7632, R14 ;  /* 0x000076320f0e7816 */ /* 0x000fe2000000000e */
[----:B------:R-:W-:Y:S01]  /*0880*/  FADD.FTZ R108, -R104, R97 ;  /* 0x00000061686c7221 */ /* 0x000fe20000010100 */
[----:B------:R-:W-:Y:S01]  /*0890*/  SHF.L.U32 R11, R98, 0x10, RZ ;  /* 0x00000010620b7819 */ /* 0x000fe200000006ff */
[----:B------:R-:W-:Y:S01]  /*08a0*/  FADD.FTZ R90, -R104, R3 ;  /* 0x00000003685a7221 */ /* 0x000fe20000010100 */
[C---:B------:R-:W-:Y:S02]  /*08b0*/  PRMT R0, R4.reuse, 0x7632, R0 ;  /* 0x0000763204007816 */ /* 0x040fe40000000000 */
[----:B------:R-:W-:Y:S01]  /*08c0*/  SHF.L.U32 R101, R4, 0x10, RZ ;  /* 0x0000001004657819 */ /* 0x000fe200000006ff */
[----:B------:R-:W-:Y:S01]  /*08d0*/  FMUL.FTZ R4, R40, R85 ;  /* 0x0000005528047220 */ /* 0x000fe20000410000 */
[----:B------:R-:W-:Y:S01]  /*08e0*/  SHF.L.U32 R116, R16, 0x10, RZ ;  /* 0x0000001010747819 */ /* 0x000fe200000006ff */
[----:B------:R-:W-:Y:S01]  /*08f0*/  FADD.FTZ R114, -R104, R87 ;  /* 0x0000005768727221 */ /* 0x000fe20000010100 */
[C---:B------:R-:W-:Y:S01]  /*0900*/  PRMT R88, R6.reuse, 0x7632, R88 ;  /* 0x0000763206587816 */ /* 0x040fe20000000058 */
[----:B------:R-:W-:Y:S01]  /*0910*/  FMUL.FTZ R3, R105, R8 ;  /* 0x0000000869037220 */ /* 0x000fe20000410000 */
[----:B------:R-:W-:Y:S01]  /*0920*/  SHF.L.U32 R97, R6, 0x10, RZ ;  /* 0x0000001006617819 */ /* 0x000fe200000006ff */
[----:B------:R-:W-:Y:S01]  /*0930*/  FADD.FTZ R84, -R104, R103 ;  /* 0x0000006768547221 */ /* 0x000fe20000010100 */
[----:B------:R-:W-:Y:S01]  /*0940*/  SHF.L.U32 R87, R100, 0x10, RZ ;  /* 0x0000001064577819 */ /* 0x000fe200000006ff */
[----:B------:R-:W-:Y:S01]  /*0950*/  FADD.FTZ R98, -R104, R9 ;  /* 0x0000000968627221 */ /* 0x000fe20000010100 */
[----:B------:R-:W-:Y:S01]  /*0960*/  FADD.FTZ R74, R74, R19 ;  /* 0x000000134a4a7221 */ /* 0x000fe20000010000 */
[-C--:B------:R-:W-:Y:S01]  /*0970*/  FFMA.FTZ R46, R5, R19.reuse, R46 ;  /* 0x00000013052e7223 */ /* 0x080fe2000001002e */
[----:B------:R-:W-:Y:S01]  /*0980*/  FMUL.FTZ R6, R42, R19 ;  /* 0x000000132a067220 */ /* 0x000fe20000410000 */
[----:B------:R-:W-:Y:S01]  /*0990*/  SHF.L.U32 R122, R14, 0x10, RZ ;  /* 0x000000100e7a7819 */ /* 0x000fe200000006ff */
[----:B------:R-:W-:Y:S01]  /*09a0*/  FADD.FTZ R100, -R104, R11 ;  /* 0x0000000b68647221 */ /* 0x000fe20000010100 */
[C---:B------:R-:W-:Y:S01]  /*09b0*/  FMUL.FTZ R9, R105.reuse, R118 ;  /* 0x0000007669097220 */ /* 0x040fe20000410000 */
[C---:B------:R-:W-:Y:S01]  /*09c0*/  FMUL.FTZ R14, R105.reuse, R110 ;  /* 0x0000006e690e7220 */ /* 0x040fe20000410000 */
[----:B------:R-:W-:Y:S01]  /*09d0*/  FMUL.FTZ R19, R105, R108 ;  /* 0x0000006c69137220 */ /* 0x000fe20000410000 */
[----:B------:R-:W-:Y:S01]  /*09e0*/  SHF.L.U32 R118, R12, 0x10, RZ ;  /* 0x000000100c767819 */ /* 0x000fe200000006ff */
[----:B------:R-:W-:Y:S01]  /*09f0*/  FMUL.FTZ R11, R41, R116 ;  /* 0x00000074290b7220 */ /* 0x000fe20000410000 */
[----:B------:R-:W-:Y:S01]  /*0a00*/  FADD.FTZ R110, RZ, R4 ;  /* 0x00000004ff6e7221 */ /* 0x000fe20000010000 */
[----:B------:R-:W-:Y:S01]  /*0a10*/  FMUL.FTZ R12, R105, R18 ;  /* 0x00000012690c7220 */ /* 0x000fe20000410000 */
[----:B------:R-:W-:Y:S01]  /*0a20*/  FFMA.FTZ R103, R3, R4, RZ ;  /* 0x0000000403677223 */ /* 0x000fe200000100ff */
[C---:B------:R-:W-:Y:S01]  /*0a30*/  FMUL.FTZ R89, R105.reuse, R84 ;  /* 0x0000005469597220 */ /* 0x040fe20000410000 */
[----:B------:R-:W-:Y:S01]  /*0a40*/  FMUL.FTZ R16, R105, R112 ;  /* 0x0000007069107220 */ /* 0x000fe20000410000 */
[----:B------:R-:W-:Y:S01]  /*0a50*/  FADD.FTZ R64, R64, R101 ;  /* 0x0000006540407221 */ /* 0x000fe20000010000 */
[-C--:B------:R-:W-:Y:S01]  /*0a60*/  FFMA.FTZ R52, R19, R101.reuse, R52 ;  /* 0x0000006513347223 */ /* 0x080fe20000010034 */
[----:B------:R-:W-:Y:S01]  /*0a70*/  FMUL.FTZ R84, R32, R101 ;  /* 0x0000006520547220 */ /* 0x000fe20000410000 */
[----:B------:R-:W-:Y:S01]  /*0a80*/  SHF.L.U32 R112, R0, 0x10, RZ ;  /* 0x0000001000707819 */ /* 0x000fe200000006ff */
[----:B------:R-:W-:Y:S01]  /*0a90*/  FADD.FTZ R101, R110, R11 ;  /* 0x0000000b6e657221 */ /* 0x000fe20000010000 */
[----:B------:R-:W-:Y:S01]  /*0aa0*/  FFMA.FTZ R0, R12, R11, R103 ;  /* 0x0000000b0c007223 */ /* 0x000fe20000010067 */
[----:B------:R-:W-:Y:S01]  /*0ab0*/  FADD.FTZ R104, -R104, R87 ;  /* 0x0000005768687221 */ /* 0x000fe20000010100 */
[----:B------:R-:W-:Y:S01]  /*0ac0*/  FADD.FTZ R72, R72, R85 ;  /* 0x0000005548487221 */ /* 0x000fe20000010000 */
[----:B------:R-:W-:Y:S01]  /*0ad0*/  FFMA.FTZ R44, R3, R85, R44 ;  /* 0x00000055032c7223 */ /* 0x000fe2000001002c */
[----:B------:R-:W-:Y:S01]  /*0ae0*/  SHF.L.U32 R120, R13, 0x10, RZ ;  /* 0x000000100d787819 */ /* 0x000fe200000006ff */
[C---:B------:R-:W-:Y:S01]  /*0af0*/  FMUL.FTZ R85, R105.reuse, R106 ;  /* 0x0000006a69557220 */ /* 0x040fe20000410000 */
[----:B------:R-:W-:Y:S01]  /*0b00*/  FMUL.FTZ R87, R105, R102 ;  /* 0x0000006669577220 */ /* 0x000fe20000410000 */
[----:B------:R-:W-:Y:S01]  /*0b10*/  FMUL.FTZ R13, R43, R118 ;  /* 0x000000762b0d7220 */ /* 0x000fe20000410000 */
[----:B------:R-:W-:Y:S01]  /*0b20*/  FADD.FTZ R102, R101, R6 ;  /* 0x0000000665667221 */ /* 0x000fe20000010000 */
[----:B------:R-:W-:Y:S01]  /*0b30*/  FFMA.FTZ R101, R5, R6, R0 ;  /* 0x0000000605657223 */ /* 0x000fe20000010000 */
[----:B------:R-:W-:Y:S01]  /*0b40*/  SHF.L.U32 R15, R15, 0x10, RZ ;  /* 0x000000100f0f7819 */ /* 0x000fe200000006ff */
[----:B------:R-:W-:Y:S01]  /*0b50*/  FADD.FTZ R66, R66, R99 ;  /* 0x0000006342427221 */ /* 0x000fe20000010000 */
[----:B------:R-:W-:Y:S01]  /*0b60*/  SHF.L.U32 R106, R86, 0x10, RZ ;  /* 0x00000010566a7819 */ /* 0x000fe200000006ff */
[-C--:B------:R-:W-:Y:S01]  /*0b70*/  FFMA.FTZ R54, R85, R99.reuse, R54 ;  /* 0x0000006355367223 */ /* 0x080fe20000010036 */
[----:B------:R-:W-:Y:S01]  /*0b80*/  FMUL.FTZ R86, R34, R99 ;  /* 0x0000006322567220 */ /* 0x000fe20000410000 */
[----:B------:R-:W-:Y:S01]  /*0b90*/  FMUL.FTZ R8, R36, R17 ;  /* 0x0000001124087220 */ /* 0x000fe20000410000 */
[----:B------:R-:W-:Y:S01]  /*0ba0*/  FADD.FTZ R99, R102, R13 ;  /* 0x0000000d66637221 */ /* 0x000fe20000010000 */
[----:B------:R-:W-:Y:S01]  /*0bb0*/  FFMA.FTZ R0, R14, R13, R101 ;  /* 0x0000000d0e007223 */ /* 0x000fe20000010065 */
[----:B------:R-:W-:Y:S01]  /*0bc0*/  FADD.FTZ R70, R70, R15 ;  /* 0x0000000f46467221 */ /* 0x000fe20000010000 */
[-C--:B------:R-:W-:Y:S01]  /*0bd0*/  FFMA.FTZ R50, R9, R15.reuse, R50 ;  /* 0x0000000f09327223 */ /* 0x080fe20000010032 */
[----:B------:R-:W-:Y:S01]  /*0be0*/  FMUL.FTZ R10, R38, R15 ;  /* 0x0000000f260a7220 */ /* 0x000fe20000410000 */
        /* <DEDUP_REMOVED lines=9> */
[----:B------:R-:W-:Y:S01]  /*0c80*/  FADD.FTZ R68, R68, R17 ;  /* 0x0000001144447221 */ /* 0x000fe20000010000 */
[----:B------:R-:W-:Y:S01]  /*0c90*/  FFMA.FTZ R48, R7, R17, R48 ;  /* 0x0000001107307223 */ /* 0x000fe20000010030 */
[----:B------:R-:W-:Y:S01]  /*0ca0*/  FMUL.FTZ R17, R39, R122 ;  /* 0x0000007a27117220 */ /* 0x000fe20000410000 */
[----:B------:R-:W-:Y:S01]  /*0cb0*/  SHF.L.U32 R0, R91, 0x10, RZ ;  /* 0x000000105b007819 */ /* 0x000fe200000006ff */
        /* <DEDUP_REMOVED lines=8> */
[----:B------:R-:W-:Y:S01]  /*0d40*/  FFMA.FTZ R97, R19, R84, R110 ;  /* 0x0000005413617223 */ /* 0x000fe2000001006e */
[----:B------:R-:W-:Y:S01]  /*0d50*/  FMUL.FTZ R98, R105, R98 ;  /* 0x0000006269627220 */ /* 0x000fe20000410000 */
[----:B------:R-:W-:Y:S02]  /*0d60*/  FADD.FTZ R101, R108, R91 ;  /* 0x0000005b6c657221 */ /* 0x000fe40000010000 */
[----:B------:R-:W-:Y:S01]  /*0d70*/  FFMA.FTZ R108, R90, R91, R97 ;  /* 0x0000005b5a6c7223 */ /* 0x000fe20000010061 */
[----:B------:R-:W-:Y:S01]  /*0d80*/  FADD.FTZ R67, R67, R106 ;  /* 0x0000006a43437221 */ /* 0x000fe20000010000 */
[-C--:B------:R-:W-:Y:S01]  /*0d90*/  FFMA.FTZ R55, R98, R106.reuse, R55 ;  /* 0x0000006a62377223 */ /* 0x080fe20000010037 */
        /* <DEDUP_REMOVED lines=35> */
.L_x_1979:
        /* <DEDUP_REMOVED lines=15> */
.L_x_1980:
[----:B0-----:R-:W-:Y:S05]  /*10c0*/  BSYNC.RECONVERGENT B1 ;  /* 0x0000000000017941 */ /* 0x001fea0003800200 */
.L_x_1978:
        /* <DEDUP_REMOVED lines=10> */
[----:B------:R-:W-:Y:S01]  /*1170*/  PRMT R95, R24, 0x7632, R95 ;  /* 0x00007632185f7816 */ /* 0x000fe2000000005f */
[----:B--2---:R-:W-:-:S03]  /*1180*/  FADD.FTZ R97, R0, R97 ;  /* 0x0000006100617221 */ /* 0x004fc60000010000 */
        /* <DEDUP_REMOVED lines=10> */
.L_x_2004:
[----:B------:R-:W4:Y:S01]  /*1230*/  S2R R106, SR_TID.X ;  /* 0x00000000006a7919 */ /* 0x000f220000002100 */
[----:B------:R-:W-:Y:S01]  /*1240*/  @P2 IADD3 R94, PT, PT, R94, -0x1, RZ ;  /* 0xffffffff5e5e2810 */ /* 0x000fe20007ffe0ff */
[----:B--2---:R-:W-:Y:S01]  /*1250*/  FADD.FTZ R108, R111, R0 ;  /* 0x000000006f6c7221 */ /* 0x004fe20000010000 */
[----:B------:R-:W-:Y:S01]  /*1260*/  ISETP.NE.U32.AND P1, PT, R92, RZ, PT ;  /* 0x000000ff5c00720c */ /* 0x000fe20003f25070 */
[----:B------:R-:W-:Y:S02]  /*1270*/  IMAD R92, R2, UR9, RZ ;  /* 0x00000009025c7c24 */ /* 0x000fe4000f8e02ff */
[----:B---3--:R-:W-:Y:S01]  /*1280*/  FADD.FTZ R97, R107, R112 ;  /* 0x000000706b617221 */ /* 0x008fe20000010000 */
        /* <DEDUP_REMOVED lines=37> */
[----:B------:R-:W3:Y:S01]  /*14e0*/  @P2 LDC R113, c[0x0][0x40c] ;  /* 0x00010300ff712b82 */ /* 0x000ee20000000800 */
        /* <DEDUP_REMOVED lines=13> */
[----:B--2---:R-:W-:Y:S01]  /*15c0*/  @P2 FMUL.FTZ R94, R94, R111 ;  /* 0x0000006f5e5e2220 */ /* 0x004fe20000410000 */
[----:B------:R-:W-:Y:S01]  /*15d0*/  @P2 PRMT R76, R93, 0x7610, R76 ;  /* 0x000076105d4c2816 */ /* 0x000fe2000000004c */
[--C-:B------:R-:W-:Y:S01]  /*15e0*/  FFMA.FTZ R111, R7, R97, R108.reuse ;  /* 0x00000061076f7223 */ /* 0x100fe2000001006c */
[----:B------:R-:W2:Y:S01]  /*15f0*/  @P2 LDC R93, c[0x0][0x40c] ;  /* 0x00010300ff5d2b82 */ /* 0x000ea20000000800 */
[----:B------:R-:W-:Y:S02]  /*1600*/  @P2 ISETP.GT.AND P5, PT, R96, RZ, PT ;  /* 0x000000ff6000220c */ /* 0x000fe40003fa4270 */
[----:B------:R-:W-:Y:S01]  /*1610*/  @P2 F2FP.BF16.F32.PACK_AB R94, RZ, R94 ;  /* 0x0000005eff5e223e */ /* 0x000fe200000010ff */
[----:B------:R-:W-:Y:S01]  /*1620*/  @P2 FADD.FTZ R114, R8, -R111 ;  /* 0x8000006f08722221 */ /* 0x000fe20000010000 */
[----:B---3--:R-:W-:Y:S01]  /*1630*/  @P2 FMUL.FTZ R92, R110, R113 ;  /* 0x000000716e5c2220 */ /* 0x008fe20000410000 */
[----:B------:R-:W-:Y:S01]  /*1640*/  FFMA.FTZ R113, R9, R97, R108 ;  /* 0x0000006109717223 */ /* 0x000fe2000001006c */
[----:B------:R-:W-:Y:S01]  /*1650*/  @P2 PRMT R76, R76, 0x5410, R94 ;  /* 0x000054104c4c2816 */ /* 0x000fe2000000005e */
[----:B------:R-:W3:Y:S01]  /*1660*/  @P2 LDC R110, c[0x0][0x40c] ;  /* 0x00010300ff6e2b82 */ /* 0x000ee20000000800 */
[----:B------:R-:W-:Y:S01]  /*1670*/  @P2 FMUL.FTZ R114, R105, R114 ;  /* 0x0000007269722220 */ /* 0x000fe20000410000 */
[----:B------:R-:W-:Y:S01]  /*1680*/  @P2 FADD.FTZ R120, R10, -R113 ;  /* 0x800000710a782221 */ /* 0x000fe20000010000 */
[----:B------:R-:W-:-:S02]  /*1690*/  @P2 FSEL R111, R112, RZ, P1 ;  /* 0x000000ff706f2208 */ /* 0x000fc40000800000 */
[----:B------:R-:W-:Y:S01]  /*16a0*/  @P2 FSEL R113, R118, RZ, P4 ;  /* 0x000000ff76712208 */ /* 0x000fe20002000000 */
[----:B------:R-:W-:Y:S01]  /*16b0*/  @P2 FMUL.FTZ R120, R105, R120 ;  /* 0x0000007869782220 */ /* 0x000fe20000410000 */
[----:B------:R-:W-:Y:S01]  /*16c0*/  @P2 FSEL R114, R114, RZ, P3 ;  /* 0x000000ff72722208 */ /* 0x000fe20001800000 */
[----:B------:R-:W4:Y:S01]  /*16d0*/  @P2 LDC R94, c[0x0][0x40c] ;  /* 0x00010300ff5e2b82 */ /* 0x000f220000000800 */
[----:B------:R-:W-:Y:S02]  /*16e0*/  @P2 F2FP.BF16.F32.PACK_AB R92, RZ, R92 ;  /* 0x0000005cff5c223e */ /* 0x000fe400000010ff */
[----:B------:R-:W-:Y:S01]  /*16f0*/  @P2 FSEL R120, R120, RZ, P5 ;  /* 0x000000ff78782208 */ /* 0x000fe20002800000 */
[----:B0-----:R-:W-:Y:S01]  /*1700*/  @P2 FMUL.FTZ R95, R114, R95 ;  /* 0x0000005f725f2220 */ /* 0x001fe20000410000 */
[----:B------:R-:W-:-:S03]  /*1710*/  @P2 PRMT R77, R92, 0x7610, R77 ;  /* 0x000076105c4d2816 */ /* 0x000fc6000000004d */
[----:B--2---:R-:W-:Y:S01]  /*1720*/  @P2 FMUL.FTZ R93, R120, R93 ;  /* 0x0000005d785d2220 */ /* 0x004fe20000410000 */
[----:B------:R-:W-:-:S04]  /*1730*/  @P2 F2FP.BF16.F32.PACK_AB R95, RZ, R95 ;  /* 0x0000005fff5f223e */ /* 0x000fc800000010ff */
[----:B------:R-:W-:Y:S02]  /*1740*/  @P2 F2FP.BF16.F32.PACK_AB R93, RZ, R93 ;  /* 0x0000005dff5d223e */ /* 0x000fe400000010ff */
[----:B------:R-:W-:Y:S01]  /*1750*/  @P2 PRMT R78, R95, 0x7610, R78 ;  /* 0x000076105f4e2816 */ /* 0x000fe2000000004e */
[----:B---3--:R-:W-:Y:S01]  /*1760*/  @P2 FMUL.FTZ R110, R111, R110 ;  /* 0x0000006e6f6e2220 */ /* 0x008fe20000410000 */
[----:B------:R-:W-:-:S04]  /*1770*/  @P2 PRMT R79, R93, 0x7610, R79 ;  /* 0x000076105d4f2816 */ /* 0x000fc8000000004f */
[----:B------:R-:W-:Y:S01]  /*1780*/  @P2 F2FP.BF16.F32.PACK_AB R110, RZ, R110 ;  /* 0x0000006eff6e223e */ /* 0x000fe200000010ff */
[----:B----4-:R-:W-:-:S03]  /*1790*/  @P2 FMUL.FTZ R94, R113, R94 ;  /* 0x0000005e715e2220 */ /* 0x010fc60000410000 */
        /* <DEDUP_REMOVED lines=13> */
.L_x_1984:
        /* <DEDUP_REMOVED lines=8> */
[----:B------:R-:W2:Y:S01]  /*18f0*/  @P2 LDC R110, c[0x0][0x40c] ;  /* 0x00010300ff6e2b82 */ /* 0x000ea20000000800 */
[----:B------:R-:W-:Y:S01]  /*1900*/  FMUL.FTZ R81, R105, R82 ;  /* 0x0000005269517220 */ /* 0x000fe20000410000 */
[----:B------:R-:W-:Y:S01]  /*1910*/  FADD.FTZ R82, R6, -R93 ;  /* 0x8000005d06527221 */ /* 0x000fe20000010000 */
[----:B------:R-:W-:Y:S01]  /*1920*/  FADD.FTZ R92, R13, -R92 ;  /* 0x8000005c0d5c7221 */ /* 0x000fe20000010000 */
[-CC-:B------:R-:W-:Y:S01]  /*1930*/  FFMA.FTZ R113, R7, R97.reuse, R108.reuse ;  /* 0x0000006107717223 */ /* 0x180fe2000001006c */
[-C--:B------:R-:W-:Y:S01]  /*1940*/  FFMA.FTZ R118, R16, R97.reuse, R108 ;  /* 0x0000006110767223 */ /* 0x080fe2000001006c */
[C---:B------:R-:W-:Y:S01]  /*1950*/  FMUL.FTZ R82, R105.reuse, R82 ;  /* 0x0000005269527220 */ /* 0x040fe20000410000 */
[----:B------:R-:W-:Y:S01]  /*1960*/  FMUL.FTZ R93, R105, R92 ;  /* 0x0000005c695d7220 */ /* 0x000fe20000410000 */
[----:B------:R-:W3:Y:S01]  /*1970*/  @P2 LDC R94, c[0x0][0x40c] ;  /* 0x00010300ff5e2b82 */ /* 0x000ee20000000800 */
        /* <DEDUP_REMOVED lines=13> */
[----:B--2---:R-:W-:Y:S01]  /*1a50*/  @P2 FMUL.FTZ R112, R93, R110 ;  /* 0x0000006e5d702220 */ /* 0x004fe20000410000 */
[----:B------:R-:W2:Y:S01]  /*1a60*/  @P2 LDC R95, c[0x0][0x40c] ;  /* 0x00010300ff5f2b82 */ /* 0x000ea20000000800 */
[----:B------:R-:W-:Y:S02]  /*1a70*/  @P2 F2FP.BF16.F32.PACK_AB R110, RZ, R111 ;  /* 0x0000006fff6e223e */ /* 0x000fe400000010ff */
[----:B------:R-:W-:Y:S01]  /*1a80*/  FSEL R117, R118, RZ, P1 ;  /* 0x000000ff76757208 */ /* 0x000fe20000800000 */
[----:B------:R-:W-:Y:S01]  /*1a90*/  FFMA.FTZ R118, R18, R97, R108 ;  /* 0x0000006112767223 */ /* 0x000fe2000001006c */
[----:B------:R-:W-:Y:S01]  /*1aa0*/  @P2 F2FP.BF16.F32.PACK_AB R111, RZ, R112 ;  /* 0x00000070ff6f223e */ /* 0x000fe200000010ff */
[----:B------:R-:W-:Y:S01]  /*1ab0*/  FMUL.FTZ R112, R105, R114 ;  /* 0x0000007269707220 */ /* 0x000fe20000410000 */
[----:B---3--:R-:W-:Y:S01]  /*1ac0*/  @P2 FMUL.FTZ R92, R81, R94 ;  /* 0x0000005e515c2220 */ /* 0x008fe20000410000 */
[----:B------:R-:W3:Y:S01]  /*1ad0*/  @P2 LDC R114, c[0x0][0x40c] ;  /* 0x00010300ff722b82 */ /* 0x000ee20000000800 */
[----:B------:R-:W-:Y:S01]  /*1ae0*/  FSEL R113, R113, RZ, P1 ;  /* 0x000000ff71717208 */ /* 0x000fe20000800000 */
[----:B------:R-:W-:Y:S01]  /*1af0*/  FADD.FTZ R118, R17, -R118 ;  /* 0x8000007611767221 */ /* 0x000fe20000010000 */
[----:B------:R-:W-:-:S02]  /*1b00*/  FSEL R112, R112, RZ, P1 ;  /* 0x000000ff70707208 */ /* 0x000fc40000800000 */
[----:B------:R-:W-:Y:S01]  /*1b10*/  @P2 F2FP.BF16.F32.PACK_AB R92, RZ, R92 ;  /* 0x0000005cff5c223e */ /* 0x000fe200000010ff */
[----:B------:R-:W-:Y:S01]  /*1b20*/  FMUL.FTZ R118, R105, R118 ;  /* 0x0000007669767220 */ /* 0x000fe20000410000 */
[----:B------:R-:W-:Y:S01]  /*1b30*/  @P2 PRMT R77, R110, 0x7610, R77 ;  /* 0x000076106e4d2816 */ /* 0x000fe2000000004d */
[----:B------:R-:W4:Y:S01]  /*1b40*/  @P2 LDC R94, c[0x0][0x40c] ;  /* 0x00010300ff5e2b82 */ /* 0x000f220000000800 */
[----:B0-----:R-:W-:Y:S01]  /*1b50*/  @P2 FMUL.FTZ R83, R80, R83 ;  /* 0x0000005350532220 */ /* 0x001fe20000410000 */
[----:B------:R-:W-:Y:S02]  /*1b60*/  F2FP.BF16.F32.PACK_AB R80, R81, R80 ;  /* 0x000000505150723e */ /* 0x000fe400000010ff */
[----:B------:R-:W-:Y:S02]  /*1b70*/  FSEL R118, R118, RZ, P1 ;  /* 0x000000ff76767208 */ /* 0x000fe40000800000 */
[----:B------:R-:W-:Y:S01]  /*1b80*/  @P2 F2FP.BF16.F32.PACK_AB R83, RZ, R83 ;  /* 0x00000053ff53223e */ /* 0x000fe200000010ff */
[----:B--2---:R-:W-:Y:S01]  /*1b90*/  @P2 FMUL.FTZ R95, R112, R95 ;  /* 0x0000005f705f2220 */ /* 0x004fe20000410000 */
[----:B------:R-:W-:-:S02]  /*1ba0*/  F2FP.BF16.F32.PACK_AB R81, R93, R82 ;  /* 0x000000525d51723e */ /* 0x000fc400000010ff */
[----:B------:R-:W-:Y:S02]  /*1bb0*/  @P2 PRMT R76, R83, 0x7610, R76 ;  /* 0x00007610534c2816 */ /* 0x000fe4000000004c */
[----:B------:R-:W-:Y:S02]  /*1bc0*/  @P2 F2FP.BF16.F32.PACK_AB R95, RZ, R95 ;  /* 0x0000005fff5f223e */ /* 0x000fe400000010ff */
[----:B------:R-:W-:Y:S01]  /*1bd0*/  F2FP.BF16.F32.PACK_AB R82, R113, R112 ;  /* 0x000000707152723e */ /* 0x000fe200000010ff */
[----:B---3--:R-:W-:Y:S01]  /*1be0*/  @P2 FMUL.FTZ R114, R117, R114 ;  /* 0x0000007275722220 */ /* 0x008fe20000410000 */
[----:B------:R-:W-:Y:S02]  /*1bf0*/  @P2 PRMT R78, R95, 0x7610, R78 ;  /* 0x000076105f4e2816 */ /* 0x000fe4000000004e */
[----:B------:R-:W-:Y:S02]  /*1c00*/  @P2 PRMT R76, R76, 0x5410, R92 ;  /* 0x000054104c4c2816 */ /* 0x000fe4000000005c */
[----:B------:R-:W-:-:S02]  /*1c10*/  @P2 F2FP.BF16.F32.PACK_AB R114, RZ, R114 ;  /* 0x00000072ff72223e */ /* 0x000fc400000010ff */
[----:B------:R-:W-:Y:S01]  /*1c20*/  @P2 PRMT R77, R77, 0x5410, R111 ;  /* 0x000054104d4d2816 */ /* 0x000fe2000000006f */
[----:B----4-:R-:W-:Y:S01]  /*1c30*/  @P2 FMUL.FTZ R94, R113, R94 ;  /* 0x0000005e715e2220 */ /* 0x010fe20000410000 */
        /* <DEDUP_REMOVED lines=9> */
.L_x_1983:
        /* <DEDUP_REMOVED lines=22> */
[----:B------:R-:W2:Y:S01]  /*1e30*/  @P2 LDC R93, c[0x0][0x40c] ;  /* 0x00010300ff5d2b82 */ /* 0x000ea20000000800 */
[----:B------:R-:W-:Y:S01]  /*1e40*/  @P1 FADD.FTZ R94, R6, -R95 ;  /* 0x8000005f065e1221 */ /* 0x000fe20000010000 */
[C---:B------:R-:W-:Y:S01]  /*1e50*/  SHF.L.U32 R114, R26.reuse, 0x10, RZ ;  /* 0x000000101a727819 */ /* 0x040fe200000006ff */
[----:B------:R-:W-:Y:S01]  /*1e60*/  @P1 FADD.FTZ R113, R15, -R120 ;  /* 0x800000780f711221 */ /* 0x000fe20000010000 */
[----:B------:R-:W-:Y:S01]  /*1e70*/  @P1 FFMA.FTZ R92, R105, R111, R92 ;  /* 0x0000006f695c1223 */ /* 0x000fe2000001005c */
[-C--:B------:R-:W-:Y:S01]  /*1e80*/  @P1 FFMA.FTZ R111, R7, R97.reuse, R108 ;  /* 0x00000061076f1223 */ /* 0x080fe2000001006c */
[----:B------:R-:W-:Y:S01]  /*1e90*/  @P1 FFMA.FTZ R110, R105, R94, R110 ;  /* 0x0000005e696e1223 */ /* 0x000fe2000001006e */
[----:B------:R-:W-:Y:S01]  /*1ea0*/  PRMT R94, R26, 0x7632, R94 ;  /* 0x000076321a5e7816 */ /* 0x000fe2000000005e */
[----:B------:R-:W3:Y:S01]  /*1eb0*/  @P2 LDC R95, c[0x0][0x40c] ;  /* 0x00010300ff5f2b82 */ /* 0x000ee20000000800 */
[----:B------:R-:W-:Y:S01]  /*1ec0*/  @P1 FADD.FTZ R111, R8, -R111 ;  /* 0x8000006f086f1221 */ /* 0x000fe20000010000 */
[----:B------:R-:W-:Y:S01]  /*1ed0*/  @P1 FFMA.FTZ R119, R9, R97, R108 ;  /* 0x0000006109771223 */ /* 0x000fe2000001006c */
[----:B------:R-:W-:-:S02]  /*1ee0*/  SHF.L.U32 R94, R94, 0x10, RZ ;  /* 0x000000105e5e7819 */ /* 0x000fc400000006ff */
[----:B------:R-:W-:Y:S01]  /*1ef0*/  @P1 FFMA.FTZ R114, R105, R111, R114 ;  /* 0x0000006f69721223 */ /* 0x000fe20000010072 */
[----:B------:R-:W-:Y:S01]  /*1f00*/  SHF.L.U32 R120, R27, 0x10, RZ ;  /* 0x000000101b787819 */ /* 0x000fe200000006ff */
[----:B------:R-:W-:Y:S01]  /*1f10*/  @P1 FADD.FTZ R119, R10, -R119 ;  /* 0x800000770a771221 */ /* 0x000fe20000010000 */
[----:B------:R-:W4:Y:S01]  /*1f20*/  @P2 LDC R111, c[0x0][0x40c] ;  /* 0x00010300ff6f2b82 */ /* 0x000f220000000800 */
[C---:B------:R-:W-:Y:S01]  /*1f30*/  @P1 FFMA.FTZ R94, R105.reuse, R113, R94 ;  /* 0x00000071695e1223 */ /* 0x040fe2000001005e */
[----:B0-----:R-:W-:Y:S01]  /*1f40*/  @P2 FMUL.FTZ R114, R114, R117 ;  /* 0x0000007572722220 */ /* 0x001fe20000410000 */
[----:B------:R-:W-:-:S04]  /*1f50*/  @P1 FFMA.FTZ R120, R105, R119, R120 ;  /* 0x0000007769781223 */ /* 0x000fc80000010078 */
[----:B------:R-:W-:Y:S01]  /*1f60*/  @P2 F2FP.BF16.F32.PACK_AB R114, RZ, R114 ;  /* 0x00000072ff72223e */ /* 0x000fe200000010ff */
[----:B--2---:R-:W-:Y:S01]  /*1f70*/  @P2 FMUL.FTZ R112, R112, R93 ;  /* 0x0000005d70702220 */ /* 0x004fe20000410000 */
[----:B------:R-:W0:Y:S02]  /*1f80*/  @P2 LDC R113, c[0x0][0x40c] ;  /* 0x00010300ff712b82 */ /* 0x000e240000000800 */
[----:B------:R-:W-:Y:S02]  /*1f90*/  @P2 PRMT R78, R114, 0x7610, R78 ;  /* 0x00007610724e2816 */ /* 0x000fe4000000004e */
[----:B------:R-:W-:Y:S01]  /*1fa0*/  @P2 F2FP.BF16.F32.PACK_AB R112, RZ, R112 ;  /* 0x00000070ff70223e */ /* 0x000fe200000010ff */
[----:B---3--:R-:W-:-:S03]  /*1fb0*/  @P2 FMUL.FTZ R118, R118, R95 ;  /* 0x0000005f76762220 */ /* 0x008fc60000410000 */
[----:B------:R-:W2:Y:S01]  /*1fc0*/  @P2 LDC R93, c[0x0][0x40c] ;  /* 0x00010300ff5d2b82 */ /* 0x000ea20000000800 */
[----:B------:R-:W-:Y:S02]  /*1fd0*/  @P2 PRMT R76, R112, 0x7610, R76 ;  /* 0x00007610704c2816 */ /* 0x000fe4000000004c */
[----:B------:R-:W-:Y:S01]  /*1fe0*/  @P2 F2FP.BF16.F32.PACK_AB R118, RZ, R118 ;  /* 0x00000076ff76223e */ /* 0x000fe200000010ff */
[----:B----4-:R-:W-:-:S04]  /*1ff0*/  @P2 FMUL.FTZ R110, R110, R111 ;  /* 0x0000006f6e6e2220 */ /* 0x010fc80000410000 */
[----:B------:R-:W3:Y:S01]  /*2000*/  @P2 LDC R95, c[0x0][0x40c] ;  /* 0x00010300ff5f2b82 */ /* 0x000ee20000000800 */
[----:B------:R-:W-:Y:S02]  /*2010*/  @P2 PRMT R76, R76, 0x5410, R118 ;  /* 0x000054104c4c2816 */ /* 0x000fe40000000076 */
[----:B------:R-:W-:Y:S01]  /*2020*/  @P2 F2FP.BF16.F32.PACK_AB R110, RZ, R110 ;  /* 0x0000006eff6e223e */ /* 0x000fe200000010ff */
[----:B0-----:R-:W-:-:S03]  /*2030*/  @P2 FMUL.FTZ R92, R92, R113 ;  /* 0x000000715c5c2220 */ /* 0x001fc60000410000 */
[----:B------:R-:W-:Y:S02]  /*2040*/  @P2 PRMT R77, R110, 0x7610, R77 ;  /* 0x000076106e4d2816 */ /* 0x000fe4000000004d */
[----:B------:R-:W-:Y:S01]  /*2050*/  @P2 F2FP.BF16.F32.PACK_AB R92, RZ, R92 ;  /* 0x0000005cff5c223e */ /* 0x000fe200000010ff */
[----:B--2---:R-:W-:-:S03]  /*2060*/  @P2 FMUL.FTZ R93, R120, R93 ;  /* 0x0000005d785d2220 */ /* 0x004fc60000410000 */
[----:B------:R-:W-:Y:S02]  /*2070*/  @P2 PRMT R77, R77, 0x5410, R92 ;  /* 0x000054104d4d2816 */ /* 0x000fe4000000005c */
[----:B------:R-:W-:Y:S01]  /*2080*/  @P2 F2FP.BF16.F32.PACK_AB R93, RZ, R93 ;  /* 0x0000005dff5d223e */ /* 0x000fe200000010ff */
[----:B---3--:R-:W-:-:S03]  /*2090*/  @P2 FMUL.FTZ R95, R94, R95 ;  /* 0x0000005f5e5f2220 */ /* 0x008fc60000410000 */
        /* <DEDUP_REMOVED lines=13> */
.L_x_1986:
        /* <DEDUP_REMOVED lines=10> */
[----:B------:R-:W2:Y:S01]  /*2210*/  @P2 LDC R120, c[0x0][0x40c] ;  /* 0x00010300ff782b82 */ /* 0x000ea20000000800 */
        /* <DEDUP_REMOVED lines=8> */
[----:B------:R-:W3:Y:S01]  /*22a0*/  @P2 LDC R113, c[0x0][0x40c] ;  /* 0x00010300ff712b82 */ /* 0x000ee20000000800 */
        /* <DEDUP_REMOVED lines=8> */
[----:B------:R-:W4:Y:S01]  /*2330*/  @P2 LDC R93, c[0x0][0x40c] ;  /* 0x00010300ff5d2b82 */ /* 0x000f220000000800 */
[C---:B------:R-:W-:Y:S01]  /*2340*/  @P1 FFMA.FTZ R110, R105.reuse, R95, R110 ;  /* 0x0000005f696e1223 */ /* 0x040fe2000001006e */
[C---:B------:R-:W-:Y:S01]  /*2350*/  @P1 FFMA.FTZ R83, R105.reuse, R92, R83 ;  /* 0x0000005c69531223 */ /* 0x040fe20000010053 */
[----:B------:R-:W-:Y:S01]  /*2360*/  @P1 FFMA.FTZ R82, R105, R111, R82 ;  /* 0x0000006f69521223 */ /* 0x000fe20000010052 */
[C---:B------:R-:W-:Y:S01]  /*2370*/  PRMT R92, R27.reuse, 0x7632, R92 ;  /* 0x000076321b5c7816 */ /* 0x040fe2000000005c */
[----:B------:R-:W-:Y:S01]  /*2380*/  @P1 FADD.FTZ R121, R10, -R121 ;  /* 0x800000790a791221 */ /* 0x000fe20000010000 */
[----:B------:R-:W-:Y:S01]  /*2390*/  SHF.L.U32 R94, R27, 0x10, RZ ;  /* 0x000000101b5e7819 */ /* 0x000fe200000006ff */
[----:B------:R-:W-:Y:S01]  /*23a0*/  @P1 FFMA.FTZ R114, R18, R97, R108 ;  /* 0x0000006112721223 */ /* 0x000fe2000001006c */
[----:B------:R-:W5:Y:S01]  /*23b0*/  @P2 LDC R95, c[0x0][0x40c] ;  /* 0x00010300ff5f2b82 */ /* 0x000f620000000800 */
[----:B------:R-:W-:Y:S01]  /*23c0*/  SHF.L.U32 R92, R92, 0x10, RZ ;  /* 0x000000105c5c7819 */ /* 0x000fe200000006ff */
[----:B--2---:R-:W-:Y:S01]  /*23d0*/  @P2 FMUL.FTZ R120, R83, R120 ;  /* 0x0000007853782220 */ /* 0x004fe20000410000 */
[----:B------:R-:W-:Y:S01]  /*23e0*/  @P1 FADD.FTZ R123, R17, -R114 ;  /* 0x80000072117b1221 */ /* 0x000fe20000010000 */
[----:B------:R-:W-:Y:S01]  /*23f0*/  @P1 FFMA.FTZ R94, R105, R121, R94 ;  /* 0x00000079695e1223 */ /* 0x000fe2000001005e */
[----:B0-----:R-:W-:Y:S01]  /*2400*/  @P2 FMUL.FTZ R114, R80, R119 ;  /* 0x0000007750722220 */ /* 0x001fe20000410000 */
[----:B------:R-:W-:Y:S01]  /*2410*/  F2FP.BF16.F32.PACK_AB R80, R81, R80 ;  /* 0x000000505150723e */ /* 0x000fe200000010ff */
[----:B------:R-:W-:Y:S01]  /*2420*/  @P1 FFMA.FTZ R92, R105, R123, R92 ;  /* 0x0000007b695c1223 */ /* 0x000fe2000001005c */
[----:B------:R-:W0:Y:S01]  /*2430*/  @P2 LDC R118, c[0x0][0x40c] ;  /* 0x00010300ff762b82 */ /* 0x000e220000000800 */
[----:B---3--:R-:W-:-:S05]  /*2440*/  @P2 FMUL.FTZ R113, R94, R113 ;  /* 0x000000715e712220 */ /* 0x008fca0000410000 */
[----:B------:R-:W-:Y:S02]  /*2450*/  @P2 F2FP.BF16.F32.PACK_AB R113, RZ, R113 ;  /* 0x00000071ff71223e */ /* 0x000fe400000010ff */
[----:B------:R-:W2:Y:S01]  /*2460*/  @P2 LDC R117, c[0x0][0x40c] ;  /* 0x00010300ff752b82 */ /* 0x000ea20000000800 */
[----:B----4-:R-:W-:Y:S01]  /*2470*/  @P2 FMUL.FTZ R121, R110, R93 ;  /* 0x0000005d6e792220 */ /* 0x010fe20000410000 */
[----:B------:R-:W-:Y:S02]  /*2480*/  @P2 F2FP.BF16.F32.PACK_AB R93, RZ, R114 ;  /* 0x00000072ff5d223e */ /* 0x000fe400000010ff */
[----:B------:R-:W-:Y:S02]  /*2490*/  @P2 PRMT R79, R113, 0x7610, R79 ;  /* 0x00007610714f2816 */ /* 0x000fe4000000004f */
[----:B------:R-:W-:Y:S02]  /*24a0*/  @P2 PRMT R76, R93, 0x7610, R76 ;  /* 0x000076105d4c2816 */ /* 0x000fe4000000004c */
[----:B------:R-:W3:Y:S01]  /*24b0*/  @P2 LDC R111, c[0x0][0x40c] ;  /* 0x00010300ff6f2b82 */ /* 0x000ee20000000800 */
[----:B-----5:R-:W-:-:S05]  /*24c0*/  @P2 FMUL.FTZ R119, R112, R95 ;  /* 0x0000005f70772220 */ /* 0x020fca0000410000 */
[----:B------:R-:W-:Y:S01]  /*24d0*/  @P2 F2FP.BF16.F32.PACK_AB R114, RZ, R119 ;  /* 0x00000077ff72223e */ /* 0x000fe200000010ff */
[----:B0-----:R-:W-:Y:S01]  /*24e0*/  @P2 FMUL.FTZ R118, R81, R118 ;  /* 0x0000007651762220 */ /* 0x001fe20000410000 */
[----:B------:R-:W-:Y:S02]  /*24f0*/  F2FP.BF16.F32.PACK_AB R81, R110, R112 ;  /* 0x000000706e51723e */ /* 0x000fe400000010ff */
[----:B------:R-:W-:Y:S02]  /*2500*/  @P2 PRMT R77, R114, 0x7610, R77 ;  /* 0x00007610724d2816 */ /* 0x000fe4000000004d */
[----:B------:R-:W-:Y:S02]  /*2510*/  @P2 F2FP.BF16.F32.PACK_AB R95, RZ, R118 ;  /* 0x00000076ff5f223e */ /* 0x000fe400000010ff */
[----:B------:R-:W-:Y:S01]  /*2520*/  @P2 F2FP.BF16.F32.PACK_AB R118, RZ, R121 ;  /* 0x00000079ff76223e */ /* 0x000fe200000010ff */
[C---:B--2---:R-:W-:Y:S01]  /*2530*/  @P2 FMUL.FTZ R117, R82.reuse, R117 ;  /* 0x0000007552752220 */ /* 0x044fe20000410000 */
[----:B------:R-:W-:-:S02]  /*2540*/  F2FP.BF16.F32.PACK_AB R82, R82, R83 ;  /* 0x000000535252723e */ /* 0x000fc400000010ff */
[----:B------:R-:W-:Y:S02]  /*2550*/  F2FP.BF16.F32.PACK_AB R83, R92, R94 ;  /* 0x0000005e5c53723e */ /* 0x000fe400000010ff */
[----:B------:R-:W-:Y:S02]  /*2560*/  @P2 F2FP.BF16.F32.PACK_AB R117, RZ, R117 ;  /* 0x00000075ff75223e */ /* 0x000fe400000010ff */
[----:B------:R-:W-:Y:S01]  /*2570*/  @P2 PRMT R76, R76, 0x5410, R95 ;  /* 0x000054104c4c2816 */ /* 0x000fe2000000005f */
[----:B---3--:R-:W-:Y:S01]  /*2580*/  @P2 FMUL.FTZ R119, R92, R111 ;  /* 0x0000006f5c772220 */ /* 0x008fe20000410000 */
[----:B------:R-:W-:Y:S02]  /*2590*/  @P2 F2FP.BF16.F32.PACK_AB R111, RZ, R120 ;  /* 0x00000078ff6f223e */ /* 0x000fe400000010ff */
[----:B------:R-:W-:Y:S02]  /*25a0*/  @P2 PRMT R77, R77, 0x5410, R118 ;  /* 0x000054104d4d2816 */ /* 0x000fe40000000076 */
[----:B------:R-:W-:-:S02]  /*25b0*/  @P2 F2FP.BF16.F32.PACK_AB R119, RZ, R119 ;  /* 0x00000077ff77223e */ /* 0x000fc400000010ff */
[----:B------:R-:W-:Y:S02]  /*25c0*/  @P2 PRMT R78, R111, 0x7610, R78 ;  /* 0x000076106f4e2816 */ /* 0x000fe4000000004e */
[----:B------:R-:W-:Y:S02]  /*25d0*/  @P2 PRMT R79, R79, 0x5410, R119 ;  /* 0x000054104f4f2816 */ /* 0x000fe40000000077 */
[----:B------:R-:W-:-:S07]  /*25e0*/  @P2 PRMT R78, R78, 0x5410, R117 ;  /* 0x000054104e4e2816 */ /* 0x000fce0000000075 */
.L_x_1985:
[----:B------:R-:W-:Y:S05]  /*25f0*/  BSYNC.RECONVERGENT B1 ;  /* 0x0000000000017941 */ /* 0x000fea0003800200 */
.L_x_1982:
        /* <DEDUP_REMOVED lines=36> */
[----:B------:R-:W3:Y:S01]  /*2840*/  @P2 LDC R97, c[0x0][0x40c] ;  /* 0x00010300ff612b82 */ /* 0x000ee20000000800 */
[----:B------:R-:W-:Y:S01]  /*2850*/  @P0 FFMA.FTZ R82, R105, R93, R82 ;  /* 0x0000005d69520223 */ /* 0x000fe20000010052 */
[----:B------:R-:W-:Y:S01]  /*2860*/  @P0 FADD.FTZ R110, R101, -R110 ;  /* 0x8000006e656e0221 */ /* 0x000fe20000010000 */
[C---:B------:R-:W-:Y:S01]  /*2870*/  @P0 FFMA.FTZ R94, R105.reuse, R95, R94 ;  /* 0x0000005f695e0223 */ /* 0x040fe2000001005e */
[----:B------:R-:W-:Y:S01]  /*2880*/  @P0 FFMA.FTZ R81, R105, R96, R81 ;  /* 0x0000006069510223 */ /* 0x000fe20000010051 */
[----:B------:R-:W-:Y:S01]  /*2890*/  PRMT R96, R22, 0x7632, R96 ;  /* 0x0000763216607816 */ /* 0x000fe20000000060 */
[----:B------:R-:W-:Y:S01]  /*28a0*/  @P0 FADD.FTZ R116, R102, -R83 ;  /* 0x8000005366740221 */ /* 0x000fe20000010000 */
[----:B------:R-:W-:Y:S01]  /*28b0*/  SHF.L.U32 R83, R23, 0x10, RZ ;  /* 0x0000001017537819 */ /* 0x000fe200000006ff */
[----:B------:R-:W4:Y:S01]  /*28c0*/  @P2 LDC R95, c[0x0][0x40c] ;  /* 0x00010300ff5f2b82 */ /* 0x000f220000000800 */
        /* <DEDUP_REMOVED lines=9> */
[----:B------:R-:W5:Y:S01]  /*2960*/  @P2 LDC R93, c[0x0][0x40c] ;  /* 0x00010300ff5d2b82 */ /* 0x000f620000000800 */
[----:B------:R-:W-:Y:S01]  /*2970*/  @P0 FFMA.FTZ R110, R105, R111, R110 ;  /* 0x0000006f696e0223 */ /* 0x000fe2000001006e */
[----:B---3--:R-:W-:Y:S01]  /*2980*/  @P2 FMUL.FTZ R97, R80, R97 ;  /* 0x0000006150612220 */ /* 0x008fe20000410000 */
[----:B--2---:R-:W-:Y:S01]  /*2990*/  @P2 FMUL.FTZ R105, R82, R115 ;  /* 0x0000007352692220 */ /* 0x004fe20000410000 */
[----:B------:R-:W-:-:S03]  /*29a0*/  F2FP.BF16.F32.PACK_AB R80, R92, R80 ;  /* 0x000000505c50723e */ /* 0x000fc600000010ff */
[----:B------:R-:W-:Y:S01]  /*29b0*/  @P2 F2FP.BF16.F32.PACK_AB R97, RZ, R97 ;  /* 0x00000061ff61223e */ /* 0x000fe200000010ff */
[----:B------:R-:W2:Y:S01]  /*29c0*/  @P2 LDC R114, c[0x0][0x40c] ;  /* 0x00010300ff722b82 */ /* 0x000ea20000000800 */
[----:B----4-:R-:W-:Y:S01]  /*29d0*/  @P2 FMUL.FTZ R95, R94, R95 ;  /* 0x0000005f5e5f2220 */ /* 0x010fe20000410000 */
        /* <DEDUP_REMOVED lines=8> */
[C---:B-----5:R-:W-:Y:S01]  /*2a60*/  @P2 FMUL.FTZ R93, R96.reuse, R93 ;  /* 0x0000005d605d2220 */ /* 0x060fe20000410000 */
[----:B------:R-:W-:Y:S02]  /*2a70*/  F2FP.BF16.F32.PACK_AB R82, R96, R94 ;  /* 0x0000005e6052723e */ /* 0x000fe400000010ff */
[----:B------:R-:W-:Y:S02]  /*2a80*/  @P2 PRMT R76, R76, 0x5410, R108 ;  /* 0x000054104c4c2816 */ /* 0x000fe4000000006c */
[----:B------:R-:W-:Y:S02]  /*2a90*/  @P2 F2FP.BF16.F32.PACK_AB R93, RZ, R93 ;  /* 0x0000005dff5d223e */ /* 0x000fe400000010ff */
[----:B------:R-:W-:Y:S01]  /*2aa0*/  @P2 PRMT R77, R77, 0x5410, R112 ;  /* 0x000054104d4d2816 */ /* 0x000fe20000000070 */
[----:B--2---:R-:W-:Y:S01]  /*2ab0*/  @P2 FMUL.FTZ R114, R83, R114 ;  /* 0x0000007253722220 */ /* 0x004fe20000410000 */
        /* <DEDUP_REMOVED lines=9> */
.L_x_1989:
[----:B------:R-:W-:Y:S01]  /*2b50*/  ISETP.GT.AND P0, PT, R96, RZ, PT ;  /* 0x000000ff6000720c */ /* 0x000fe20003f04270 */
[----:B0-----:R-:W0:Y:S01]  /*2b60*/  @P2 LDC R95, c[0x0][0x40c] ;  /* 0x00010300ff5f2b82 */ /* 0x001e220000000800 */
[----:B------:R-:W-:Y:S02]  /*2b70*/  PRMT R94, R20, 0x7632, R94 ;  /* 0x00007632145e7816 */ /* 0x000fe4000000005e */
[C---:B------:R-:W-:Y:S02]  /*2b80*/  SHF.L.U32 R92, R21.reuse, 0x10, RZ ;  /* 0x00000010155c7819 */ /* 0x040fe400000006ff */
[----:B------:R-:W-:Y:S02]  /*2b90*/  PRMT R110, R21, 0x7632, R110 ;  /* 0x00007632156e7816 */ /* 0x000fe4000000006e */
[----:B------:R-:W-:Y:S01]  /*2ba0*/  SHF.L.U32 R114, R94, 0x10, RZ ;  /* 0x000000105e727819 */ /* 0x000fe200000006ff */
[----:B------:R-:W2:Y:S01]  /*2bb0*/  @P2 LDC R115, c[0x0][0x40c] ;  /* 0x00010300ff732b82 */ /* 0x000ea20000000800 */
        /* <DEDUP_REMOVED lines=22> */
[----:B------:R-:W3:Y:S01]  /*2d20*/  @P2 LDC R111, c[0x0][0x40c] ;  /* 0x00010300ff6f2b82 */ /* 0x000ee20000000800 */
[----:B------:R-:W-:Y:S01]  /*2d30*/  @P0 FFMA.FTZ R110, R105, R113, R110 ;  /* 0x00000071696e0223 */ /* 0x000fe2000001006e */
[----:B------:R-:W-:Y:S01]  /*2d40*/  @P0 FFMA.FTZ R119, R89, R97, R108 ;  /* 0x0000006159770223 */ /* 0x000fe2000001006c */
[----:B0-----:R-:W-:Y:S01]  /*2d50*/  @P2 FMUL.FTZ R95, R96, R95 ;  /* 0x0000005f605f2220 */ /* 0x001fe20000410000 */
[----:B------:R-:W-:Y:S01]  /*2d60*/  SHF.L.U32 R96, R23, 0x10, RZ ;  /* 0x0000001017607819 */ /* 0x000fe200000006ff */
[----:B--2---:R-:W-:Y:S01]  /*2d70*/  @P2 FMUL.FTZ R112, R112, R115 ;  /* 0x0000007370702220 */ /* 0x004fe20000410000 */
[----:B------:R-:W-:-:S02]  /*2d80*/  @P0 FADD.FTZ R119, R102, -R119 ;  /* 0x8000007766770221 */ /* 0x000fc40000010000 */
[----:B------:R-:W0:Y:S01]  /*2d90*/  @P2 LDC R93, c[0x0][0x40c] ;  /* 0x00010300ff5d2b82 */ /* 0x000e220000000800 */
[----:B------:R-:W-:Y:S01]  /*2da0*/  @P2 F2FP.BF16.F32.PACK_AB R95, RZ, R95 ;  /* 0x0000005fff5f223e */ /* 0x000fe200000010ff */
[----:B------:R-:W-:Y:S01]  /*2db0*/  @P0 FFMA.FTZ R96, R105, R119, R96 ;  /* 0x0000007769600223 */ /* 0x000fe20000010060 */
[----:B------:R-:W-:Y:S02]  /*2dc0*/  @P2 F2FP.BF16.F32.PACK_AB R112, RZ, R112 ;  /* 0x00000070ff70223e */ /* 0x000fe400000010ff */
[----:B------:R-:W-:Y:S02]  /*2dd0*/  @P2 PRMT R76, R95, 0x7610, R76 ;  /* 0x000076105f4c2816 */ /* 0x000fe4000000004c */
[----:B------:R-:W-:Y:S01]  /*2de0*/  @P2 PRMT R78, R112, 0x7610, R78 ;  /* 0x00007610704e2816 */ /* 0x000fe2000000004e */
[----:B------:R-:W2:Y:S08]  /*2df0*/  @P2 LDC R113, c[0x0][0x40c] ;  /* 0x00010300ff712b82 */ /* 0x000eb00000000800 */
[----:B------:R-:W4:Y:S01]  /*2e00*/  @P2 LDC R117, c[0x0][0x40c] ;  /* 0x00010300ff752b82 */ /* 0x000f220000000800 */
[----:B---3--:R-:W-:-:S05]  /*2e10*/  @P2 FMUL.FTZ R92, R92, R111 ;  /* 0x0000006f5c5c2220 */ /* 0x008fca0000410000 */
[----:B------:R-:W-:Y:S02]  /*2e20*/  @P2 F2FP.BF16.F32.PACK_AB R92, RZ, R92 ;  /* 0x0000005cff5c223e */ /* 0x000fe400000010ff */
[----:B------:R-:W3:Y:S01]  /*2e30*/  @P2 LDC R121, c[0x0][0x40c] ;  /* 0x00010300ff792b82 */ /* 0x000ee20000000800 */
[----:B0-----:R-:W-:Y:S01]  /*2e40*/  @P2 FMUL.FTZ R93, R114, R93 ;  /* 0x0000005d725d2220 */ /* 0x001fe20000410000 */
[----:B------:R-:W-:-:S04]  /*2e50*/  @P2 PRMT R77, R92, 0x7610, R77 ;  /* 0x000076105c4d2816 */ /* 0x000fc8000000004d */
[----:B------:R-:W-:Y:S01]  /*2e60*/  @P2 F2FP.BF16.F32.PACK_AB R93, RZ, R93 ;  /* 0x0000005dff5d223e */ /* 0x000fe200000010ff */
[----:B--2---:R-:W-:-:S03]  /*2e70*/  @P2 FMUL.FTZ R94, R94, R113 ;  /* 0x000000715e5e2220 */ /* 0x004fc60000410000 */
[----:B------:R-:W-:Y:S02]  /*2e80*/  @P2 PRMT R76, R76, 0x5410, R93 ;  /* 0x000054104c4c2816 */ /* 0x000fe4000000005d */
[----:B------:R-:W-:Y:S01]  /*2e90*/  @P2 F2FP.BF16.F32.PACK_AB R94, RZ, R94 ;  /* 0x0000005eff5e223e */ /* 0x000fe200000010ff */
[----:B----4-:R-:W-:-:S03]  /*2ea0*/  @P2 FMUL.FTZ R110, R110, R117 ;  /* 0x000000756e6e2220 */ /* 0x010fc60000410000 */
        /* <DEDUP_REMOVED lines=16> */
.L_x_1988:
        /* <DEDUP_REMOVED lines=9> */
[----:B------:R-:W2:Y:S01]  /*3040*/  @P2 LDC R92, c[0x0][0x40c] ;  /* 0x00010300ff5c2b82 */ /* 0x000ea20000000800 */
[-CC-:B------:R-:W-:Y:S01]  /*3050*/  FFMA.FTZ R115, R89, R97.reuse, R108.reuse ;  /* 0x0000006159737223 */ /* 0x180fe2000001006c */
[----:B------:R-:W-:Y:S01]  /*3060*/  FFMA.FTZ R120, R104, R97, R108 ;  /* 0x0000006168787223 */ /* 0x000fe2000001006c */
[----:B------:R-:W-:Y:S01]  /*3070*/  FADD.FTZ R80, R84, -R81 ;  /* 0x8000005154507221 */ /* 0x000fe20000010000 */
[----:B------:R-:W-:Y:S01]  /*3080*/  FADD.FTZ R94, R91, -R94 ;  /* 0x8000005e5b5e7221 */ /* 0x000fe20000010000 */
[----:B------:R-:W-:Y:S01]  /*3090*/  FADD.FTZ R110, R86, -R95 ;  /* 0x8000005f566e7221 */ /* 0x000fe20000010000 */
[----:B------:R-:W-:Y:S01]  /*30a0*/  FADD.FTZ R114, R88, -R111 ;  /* 0x8000006f58727221 */ /* 0x000fe20000010000 */
[C---:B------:R-:W-:Y:S01]  /*30b0*/  FMUL.FTZ R80, R105.reuse, R80 ;  /* 0x0000005069507220 */ /* 0x040fe20000410000 */
[----:B------:R-:W3:Y:S01]  /*30c0*/  @P2 LDC R113, c[0x0][0x40c] ;  /* 0x00010300ff712b82 */ /* 0x000ee20000000800 */
[----:B------:R-:W-:Y:S01]  /*30d0*/  FMUL.FTZ R81, R105, R94 ;  /* 0x0000005e69517220 */ /* 0x000fe20000410000 */
[----:B------:R-:W-:Y:S01]  /*30e0*/  FADD.FTZ R112, R99, -R112 ;  /* 0x8000007063707221 */ /* 0x000fe20000010000 */
[----:B------:R-:W-:Y:S01]  /*30f0*/  FADD.FTZ R116, R101, -R116 ;  /* 0x8000007465747221 */ /* 0x000fe20000010000 */
[----:B------:R-:W-:Y:S01]  /*3100*/  FADD.FTZ R118, R102, -R115 ;  /* 0x8000007366767221 */ /* 0x000fe20000010000 */
[----:B------:R-:W-:Y:S01]  /*3110*/  FSEL R80, R80, RZ, P0 ;  /* 0x000000ff50507208 */ /* 0x000fe20000000000 */
[C---:B------:R-:W-:Y:S01]  /*3120*/  FMUL.FTZ R94, R105.reuse, R110 ;  /* 0x0000006e695e7220 */ /* 0x040fe20000410000 */
[----:B------:R-:W-:Y:S01]  /*3130*/  FMUL.FTZ R97, R105, R114 ;  /* 0x0000007269617220 */ /* 0x000fe20000410000 */
[----:B------:R-:W4:Y:S01]  /*3140*/  @P2 LDC R96, c[0x0][0x40c] ;  /* 0x00010300ff602b82 */ /* 0x000f220000000800 */
        /* <DEDUP_REMOVED lines=9> */
[----:B--2---:R-:W-:Y:S01]  /*31e0*/  @P2 FMUL.FTZ R92, R81, R92 ;  /* 0x0000005c515c2220 */ /* 0x004fe20000410000 */
[----:B------:R-:W-:Y:S01]  /*31f0*/  FSEL R95, R95, RZ, P0 ;  /* 0x000000ff5f5f7208 */ /* 0x000fe20000000000 */
[----:B------:R-:W-:Y:S01]  /*3200*/  FMUL.FTZ R105, R105, R120 ;  /* 0x0000007869697220 */ /* 0x000fe20000410000 */
[----:B------:R-:W-:-:S02]  /*3210*/  FSEL R112, R110, RZ, P0 ;  /* 0x000000ff6e707208 */ /* 0x000fc40000000000 */
[----:B------:R-:W-:Y:S01]  /*3220*/  FSEL R111, R111, RZ, P0 ;  /* 0x000000ff6f6f7208 */ /* 0x000fe20000000000 */
[----:B------:R-:W2:Y:S01]  /*3230*/  @P2 LDC R93, c[0x0][0x40c] ;  /* 0x00010300ff5d2b82 */ /* 0x000ea20000000800 */
[----:B------:R-:W-:Y:S01]  /*3240*/  @P2 F2FP.BF16.F32.PACK_AB R83, RZ, R83 ;  /* 0x00000053ff53223e */ /* 0x000fe200000010ff */
[----:B---3--:R-:W-:Y:S01]  /*3250*/  @P2 FMUL.FTZ R113, R94, R113 ;  /* 0x000000715e712220 */ /* 0x008fe20000410000 */
[----:B------:R-:W-:Y:S02]  /*3260*/  @P2 F2FP.BF16.F32.PACK_AB R92, RZ, R92 ;  /* 0x0000005cff5c223e */ /* 0x000fe400000010ff */
[----:B------:R-:W-:Y:S02]  /*3270*/  @P2 PRMT R76, R83, 0x7610, R76 ;  /* 0x00007610534c2816 */ /* 0x000fe4000000004c */
[----:B------:R-:W-:Y:S01]  /*3280*/  @P2 F2FP.BF16.F32.PACK_AB R113, RZ, R113 ;  /* 0x00000071ff71223e */ /* 0x000fe200000010ff */
[----:B------:R-:W3:Y:S01]  /*3290*/  @P2 LDC R82, c[0x0][0x40c] ;  /* 0x00010300ff522b82 */ /* 0x000ee20000000800 */
[----:B----4-:R-:W-:Y:S01]  /*32a0*/  @P2 FMUL.FTZ R96, R97, R96 ;  /* 0x0000006061602220 */ /* 0x010fe20000410000 */
        /* <DEDUP_REMOVED lines=8> */
[----:B--2---:R-:W-:Y:S01]  /*3330*/  @P2 FMUL.FTZ R93, R112, R93 ;  /* 0x0000005d705d2220 */ /* 0x004fe20000410000 */
[----:B------:R-:W-:-:S02]  /*3340*/  F2FP.BF16.F32.PACK_AB R81, R95, R94 ;  /* 0x0000005e5f51723e */ /* 0x000fc400000010ff */
[----:B------:R-:W-:Y:S02]  /*3350*/  @P2 PRMT R77, R77, 0x5410, R108 ;  /* 0x000054104d4d2816 */ /* 0x000fe4000000006c */
[----:B------:R-:W-:Y:S02]  /*3360*/  @P2 F2FP.BF16.F32.PACK_AB R93, RZ, R93 ;  /* 0x0000005dff5d223e */ /* 0x000fe400000010ff */
[----:B------:R-:W-:Y:S01]  /*3370*/  F2FP.BF16.F32.PACK_AB R83, R92, R111 ;  /* 0x0000006f5c53723e */ /* 0x000fe200000010ff */
[----:B---3--:R-:W-:Y:S01]  /*3380*/  @P2 FMUL.FTZ R82, R111, R82 ;  /* 0x000000526f522220 */ /* 0x008fe20000410000 */
        /* <DEDUP_REMOVED lines=9> */
.L_x_1991:
        /* <DEDUP_REMOVED lines=18> */
[----:B------:R-:W2:Y:S01]  /*3540*/  @P2 LDC R97, c[0x0][0x40c] ;  /* 0x00010300ff612b82 */ /* 0x000ea20000000800 */
        /* <DEDUP_REMOVED lines=14> */
[----:B------:R-:W3:Y:S01]  /*3630*/  @P2 LDC R94, c[0x0][0x40c] ;  /* 0x00010300ff5e2b82 */ /* 0x000ee20000000800 */
[----:B------:R-:W-:Y:S02]  /*3640*/  @P2 FSEL R110, R113, RZ, P0 ;  /* 0x000000ff716e2208 */ /* 0x000fe40000000000 */
[----:B------:R-:W-:Y:S02]  /*3650*/  @P2 FSEL R105, R114, RZ, P0 ;  /* 0x000000ff72692208 */ /* 0x000fe40000000000 */
[----:B------:R-:W-:Y:S02]  /*3660*/  @P2 FSEL R113, R112, RZ, P0 ;  /* 0x000000ff70712208 */ /* 0x000fe40000000000 */
[----:B------:R-:W-:Y:S01]  /*3670*/  @P2 FSEL R115, R115, RZ, P0 ;  /* 0x000000ff73732208 */ /* 0x000fe20000000000 */
[----:B------:R-:W4:Y:S01]  /*3680*/  @P2 LDC R108, c[0x0][0x40c] ;  /* 0x00010300ff6c2b82 */ /* 0x000f220000000800 */
[----:B------:R-:W-:Y:S01]  /*3690*/  @P2 FSEL R111, R111, RZ, P0 ;  /* 0x000000ff6f6f2208 */ /* 0x000fe20000000000 */
[----:B--2---:R-:W-:Y:S01]  /*36a0*/  @P2 FMUL.FTZ R97, R116, R97 ;  /* 0x0000006174612220 */ /* 0x004fe20000410000 */
[----:B------:R-:W-:-:S04]  /*36b0*/  FSEL R112, R122, RZ, P0 ;  /* 0x000000ff7a707208 */ /* 0x000fc80000000000 */
[----:B------:R-:W-:Y:S01]  /*36c0*/  @P2 F2FP.BF16.F32.PACK_AB R97, RZ, R97 ;  /* 0x00000061ff61223e */ /* 0x000fe200000010ff */
[----:B------:R-:W2:Y:S01]  /*36d0*/  @P2 LDC R92, c[0x0][0x40c] ;  /* 0x00010300ff5c2b82 */ /* 0x000ea20000000800 */
[----:B0-----:R-:W-:Y:S02]  /*36e0*/  @P2 FMUL.FTZ R96, R105, R96 ;  /* 0x0000006069602220 */ /* 0x001fe40000410000 */
[----:B------:R-:W-:-:S03]  /*36f0*/  @P2 PRMT R77, R97, 0x7610, R77 ;  /* 0x00007610614d2816 */ /* 0x000fc6000000004d */
[----:B------:R-:W-:Y:S02]  /*3700*/  @P2 F2FP.BF16.F32.PACK_AB R96, RZ, R96 ;  /* 0x00000060ff60223e */ /* 0x000fe400000010ff */
[----:B------:R-:W0:Y:S01]  /*3710*/  @P2 LDC R95, c[0x0][0x40c] ;  /* 0x00010300ff5f2b82 */ /* 0x000e220000000800 */
[----:B---3--:R-:W-:Y:S01]  /*3720*/  @P2 FMUL.FTZ R94, R113, R94 ;  /* 0x0000005e715e2220 */ /* 0x008fe20000410000 */
[----:B------:R-:W-:-:S04]  /*3730*/  @P2 PRMT R78, R96, 0x7610, R78 ;  /* 0x00007610604e2816 */ /* 0x000fc8000000004e */
[----:B------:R-:W-:Y:S02]  /*3740*/  @P2 F2FP.BF16.F32.PACK_AB R94, RZ, R94 ;  /* 0x0000005eff5e223e */ /* 0x000fe400000010ff */
[----:B------:R-:W3:Y:S01]  /*3750*/  @P2 LDC R93, c[0x0][0x40c] ;  /* 0x00010300ff5d2b82 */ /* 0x000ee20000000800 */
[----:B----4-:R-:W-:Y:S01]  /*3760*/  @P2 FMUL.FTZ R108, R115, R108 ;  /* 0x0000006c736c2220 */ /* 0x010fe20000410000 */
[----:B------:R-:W-:-:S04]  /*3770*/  @P2 PRMT R79, R94, 0x7610, R79 ;  /* 0x000076105e4f2816 */ /* 0x000fc8000000004f */
[----:B------:R-:W-:Y:S01]  /*3780*/  @P2 F2FP.BF16.F32.PACK_AB R108, RZ, R108 ;  /* 0x0000006cff6c223e */ /* 0x000fe200000010ff */
[----:B--2---:R-:W-:-:S03]  /*3790*/  @P2 FMUL.FTZ R92, R111, R92 ;  /* 0x0000005c6f5c2220 */ /* 0x004fc60000410000 */
[----:B------:R-:W-:Y:S02]  /*37a0*/  @P2 PRMT R76, R76, 0x5410, R108 ;  /* 0x000054104c4c2816 */ /* 0x000fe4000000006c */
[----:B------:R-:W-:Y:S01]  /*37b0*/  @P2 F2FP.BF16.F32.PACK_AB R92, RZ, R92 ;  /* 0x0000005cff5c223e */ /* 0x000fe200000010ff */
[----:B0-----:R-:W-:-:S03]  /*37c0*/  @P2 FMUL.FTZ R95, R110, R95 ;  /* 0x0000005f6e5f2220 */ /* 0x001fc60000410000 */
[----:B------:R-:W-:Y:S02]  /*37d0*/  @P2 PRMT R77, R77, 0x5410, R92 ;  /* 0x000054104d4d2816 */ /* 0x000fe4000000005c */
[----:B------:R-:W-:Y:S01]  /*37e0*/  @P2 F2FP.BF16.F32.PACK_AB R95, RZ, R95 ;  /* 0x0000005fff5f223e */ /* 0x000fe200000010ff */
[----:B---3--:R-:W-:-:S03]  /*37f0*/  @P2 FMUL.FTZ R93, R112, R93 ;  /* 0x0000005d705d2220 */ /* 0x008fc60000410000 */
[----:B------:R-:W-:Y:S02]  /*3800*/  @P2 PRMT R78, R78, 0x5410, R95 ;  /* 0x000054104e4e2816 */ /* 0x000fe4000000005f */
[----:B------:R-:W-:-:S04]  /*3810*/  @P2 F2FP.BF16.F32.PACK_AB R93, RZ, R93 ;  /* 0x0000005dff5d223e */ /* 0x000fc800000010ff */
[----:B------:R-:W-:-:S07]  /*3820*/  @P2 PRMT R79, R79, 0x5410, R93 ;  /* 0x000054104f4f2816 */ /* 0x000fce000000005d */
.L_x_1990:
[----:B------:R-:W-:Y:S05]  /*3830*/  BSYNC.RECONVERGENT B1 ;  /* 0x0000000000017941 */ /* 0x000fea0003800200 */
.L_x_1987:
        /* <DEDUP_REMOVED lines=12> */
.L_x_1977:
[----:B0-----:R-:W-:Y:S05]  /*3900*/  BSYNC B0 ;  /* 0x0000000000007941 */ /* 0x001fea0003800000 */
.L_x_1976:
[----:B-1----:R-:W0:Y:S01]  /*3910*/  S2R R5, SR_CgaCtaId ;  /* 0x0000000000057919 */ /* 0x002e220000008800 */
        /* <DEDUP_REMOVED lines=105> */
.L_x_1981:
        /* <DEDUP_REMOVED lines=8> */
.L_x_1994:
[----:B------:R-:W-:Y:S05]  /*4030*/  BSYNC B1 ;  /* 0x0000000000017941 */ /* 0x000fea0003800000 */
.L_x_1993:
        /* <DEDUP_REMOVED lines=8> */
.L_x_1995:
[----:B------:R-:W-:Y:S01]  /*40c0*/  FADD.FTZ R95, R95, R106 ;  /* 0x0000006a5f5f7221 */ /* 0x000fe20000010000 */
[----:B------:R-:W-:-:S04]  /*40d0*/  HFMA2 R115, -RZ, RZ, 0, 1.1920928955078125e-07 ;  /* 0x00000002ff737431 */ /* 0x000fc800000001ff */
[----:B------:R-:W-:Y:S02]  /*40e0*/  MOV R114, R95 ;  /* 0x0000005f00727202 */ /* 0x000fe40000000f00 */
[----:B------:R-:W-:-:S07]  /*40f0*/  MOV R0, R112 ;  /* 0x0000007000007202 */ /* 0x000fce0000000f00 */
[----:B------:R-:W-:Y:S05]  /*4100*/  WARPSYNC.COLLECTIVE R113, `(.L_x_1996) ;  /* 0x0000000071087348 */ /* 0x000fea0003c00000 */
[----:B------:R0:W1:Y:S02]  /*4110*/  SHFL.BFLY P1, R112, R114, R115, R116 ;  /* 0x0c00007372707389 */ /* 0x0000640000020074 */
[----:B01----:R-:W-:Y:S05]  /*4120*/  ENDCOLLECTIVE ;  /* 0x000000000000791b */ /* 0x003fea0003800000 */
.L_x_1996:
[----:B------:R-:W-:-:S05]  /*4130*/  FADD.FTZ R0, R0, R107 ;  /* 0x0000006b00007221 */ /* 0x000fca0000010000 */
[----:B------:R-:W-:Y:S02]  /*4140*/  MOV R114, R0 ;  /* 0x0000000000727202 */ /* 0x000fe40000000f00 */
[----:B------:R-:W-:-:S07]  /*4150*/  MOV R108, R112 ;  /* 0x00000070006c7202 */ /* 0x000fce0000000f00 */
[----:B------:R-:W-:Y:S05]  /*4160*/  WARPSYNC.COLLECTIVE R113, `(.L_x_1997) ;  /* 0x0000000071087348 */ /* 0x000fea0003c00000 */
[----:B------:R0:W1:Y:S02]  /*4170*/  SHFL.BFLY P1, R112, R114, R115, R116 ;  /* 0x0c00007372707389 */ /* 0x0000640000020074 */
[----:B01----:R-:W-:Y:S05]  /*4180*/  ENDCOLLECTIVE ;  /* 0x000000000000791b */ /* 0x003fea0003800000 */
.L_x_1997:
        /* <DEDUP_REMOVED lines=8> */
.L_x_1998:
[----:B------:R-:W-:-:S05]  /*4210*/  FADD.FTZ R97, R0, R97 ;  /* 0x0000006100617221 */ /* 0x000fca0000010000 */
[----:B------:R-:W-:Y:S02]  /*4220*/  MOV R114, R97 ;  /* 0x0000006100727202 */ /* 0x000fe40000000f00 */
[----:B------:R-:W-:-:S07]  /*4230*/  MOV R109, R112 ;  /* 0x00000070006d7202 */ /* 0x000fce0000000f00 */
[----:B------:R-:W-:Y:S05]  /*4240*/  WARPSYNC.COLLECTIVE R113, `(.L_x_1999) ;  /* 0x0000000071087348 */ /* 0x000fea0003c00000 */
[----:B------:R0:W1:Y:S02]  /*4250*/  SHFL.BFLY P1, R112, R114, R115, R116 ;  /* 0x0c00007372707389 */ /* 0x0000640000020074 */
[----:B01----:R-:W-:Y:S05]  /*4260*/  ENDCOLLECTIVE ;  /* 0x000000000000791b */ /* 0x003fea0003800000 */
.L_x_1999:
[----:B------:R-:W-:Y:S01]  /*4270*/  FADD.FTZ R109, R108, R109 ;  /* 0x0000006d6c6d7221 */ /* 0x000fe20000010000 */
[----:B------:R-:W-:-:S04]  /*4280*/  HFMA2 R115, -RZ, RZ, 0, 4.76837158203125e-07 ;  /* 0x00000008ff737431 */ /* 0x000fc800000001ff */
[----:B------:R-:W-:Y:S02]  /*4290*/  MOV R114, R109 ;  /* 0x0000006d00727202 */ /* 0x000fe40000000f00 */
[----:B------:R-:W-:-:S07]  /*42a0*/  MOV R110, R112 ;  /* 0x00000070006e7202 */ /* 0x000fce0000000f00 */
[----:B------:R-:W-:Y:S05]  /*42b0*/  WARPSYNC.COLLECTIVE R113, `(.L_x_2000) ;  /* 0x0000000071087348 */ /* 0x000fea0003c00000 */
[----:B------:R0:W1:Y:S02]  /*42c0*/  SHFL.BFLY P1, R112, R114, R115, R116 ;  /* 0x0c00007372707389 */ /* 0x0000640000020074 */
[----:B01----:R-:W-:Y:S05]  /*42d0*/  ENDCOLLECTIVE ;  /* 0x000000000000791b */ /* 0x003fea0003800000 */
.L_x_2000:
[----:B------:R-:W-:-:S05]  /*42e0*/  FADD.FTZ R110, R97, R110 ;  /* 0x0000006e616e7221 */ /* 0x000fca0000010000 */
[----:B------:R-:W-:Y:S02]  /*42f0*/  MOV R114, R110 ;  /* 0x0000006e00727202 */ /* 0x000fe40000000f00 */
[----:B------:R-:W-:-:S07]  /*4300*/  MOV R106, R112 ;  /* 0x00000070006a7202 */ /* 0x000fce0000000f00 */
[----:B------:R-:W-:Y:S05]  /*4310*/  WARPSYNC.COLLECTIVE R113, `(.L_x_2001) ;  /* 0x0000000071087348 */ /* 0x000fea0003c00000 */
[----:B------:R0:W1:Y:S02]  /*4320*/  SHFL.BFLY P1, R112, R114, R115, R116 ;  /* 0x0c00007372707389 */ /* 0x0000640000020074 */
[----:B01----:R-:W-:Y:S05]  /*4330*/  ENDCOLLECTIVE ;  /* 0x000000000000791b */ /* 0x003fea0003800000 */
.L_x_2001:
[----:B------:R-:W-:Y:S01]  /*4340*/  FADD.FTZ R111, R109, R106 ;  /* 0x0000006a6d6f7221 */ /* 0x000fe20000010000 */
[----:B------:R-:W-:-:S04]  /*4350*/  HFMA2 R115, -RZ, RZ, 0, 9.5367431640625e-07 ;  /* 0x00000010ff737431 */ /* 0x000fc800000001ff */
[----:B------:R-:W-:Y:S02]  /*4360*/  MOV R114, R111 ;  /* 0x0000006f00727202 */ /* 0x000fe40000000f00 */
[----:B------:R-:W-:-:S07]  /*4370*/  MOV R107, R112 ;  /* 0x00000070006b7202 */ /* 0x000fce0000000f00 */
[----:B------:R-:W-:Y:S05]  /*4380*/  WARPSYNC.COLLECTIVE R113, `(.L_x_2002) ;  /* 0x0000000071087348 */ /* 0x000fea0003c00000 */
[----:B------:R0:W1:Y:S02]  /*4390*/  SHFL.BFLY P1, R112, R114, R115, R116 ;  /* 0x0c00007372707389 */ /* 0x0000640000020074 */
[----:B01----:R-:W-:Y:S05]  /*43a0*/  ENDCOLLECTIVE ;  /* 0x000000000000791b */ /* 0x003fea0003800000 */
.L_x_2002:
[----:B------:R-:W-:-:S05]  /*43b0*/  FADD.FTZ R107, R110, R107 ;  /* 0x0000006b6e6b7221 */ /* 0x000fca0000010000 */
[----:B------:R-:W-:Y:S02]  /*43c0*/  MOV R114, R107 ;  /* 0x0000006b00727202 */ /* 0x000fe40000000f00 */
[----:B------:R-:W-:-:S07]  /*43d0*/  MOV R0, R112 ;  /* 0x0000007000007202 */ /* 0x000fce0000000f00 */
[----:B------:R-:W-:Y:S05]  /*43e0*/  WARPSYNC.COLLECTIVE R113, `(.L_x_2003) ;  /* 0x0000000071087348 */ /* 0x000fea0003c00000 */
[----:B------:R0:W1:Y:S02]  /*43f0*/  SHFL.BFLY P1, R112, R114, R115, R116 ;  /* 0x0c00007372707389 */ /* 0x0000640000020074 */
[----:B01----:R-:W-:Y:S05]  /*4400*/  ENDCOLLECTIVE ;  /* 0x000000000000791b */ /* 0x003fea0003800000 */
.L_x_2003:
[----:B------:R-:W-:Y:S05]  /*4410*/  BRA `(.L_x_2004) ;  /* 0xffffffcc00847947 */ /* 0x000fea000383ffff */
.L_x_2005:
        /* <DEDUP_REMOVED lines=14> */
.L_x_11191:


//--------------------- .text._ZN10layer_norm13ln_bwd_kernelINS_13Kernel_traitsIf13__nv_bfloat16S2_S2_fjLj512ELj1ELj4ELj1ELj16ENS_18Kernel_traits_baseILj512EfS2_S2_S2_fjLj128EEEEELb0ELb1ELb0ELb0EEEvNS_9BwdParamsE --------------------------
	.section	.text._ZN10layer_norm13ln_bwd_kernelINS_13Kernel_traitsIf13__nv_bfloat16S2_S2_fjLj512ELj1ELj4ELj1ELj16ENS_18Kernel_traits_baseILj512EfS2_S2_S2_fjLj128EEEEELb0ELb1ELb0ELb0EEEvNS_9BwdParamsE,"ax",@progbits
	.align	128
        .global         _ZN10layer_norm13ln_bwd_kernelINS_13Kernel_traitsIf13__nv_bfloat16S2_S2_fjLj512ELj1ELj4ELj1ELj16ENS_18Kernel_traits_baseILj512EfS2_S2_S2_fjLj128EEEEELb0ELb1ELb0ELb0EEEvNS_9BwdParamsE
        .type           _ZN10layer_norm13ln_bwd_kernelINS_13Kernel_traitsIf13__nv_bfloat16S2_S2_fjLj512ELj1ELj4ELj1ELj16ENS_18Kernel_traits_baseILj512EfS2_S2_S2_fjLj128EEEEELb0ELb1ELb0ELb0EEEvNS_9BwdParamsE,@function
        .size           _ZN10layer_norm13ln_bwd_kernelINS_13Kernel_traitsIf13__nv_bfloat16S2_S2_fjLj512ELj1ELj4ELj1ELj16ENS_18Kernel_traits_baseILj512EfS2_S2_S2_fjLj128EEEEELb0ELb1ELb0ELb0EEEvNS_9BwdParamsE,(.L_x_11192 - _ZN10layer_norm13ln_bwd_kernelINS_13Kernel_traitsIf13__nv_bfloat16S2_S2_fjLj512ELj1ELj4ELj1ELj16ENS_18Kernel_traits_baseILj512EfS2_S2_S2_fjLj128EEEEELb0ELb1ELb0ELb0EEEvNS_9BwdParamsE)
        .other          _ZN10layer_norm13ln_bwd_kernelINS_13Kernel_traitsIf13__nv_bfloat16S2_S2_fjLj512ELj1ELj4ELj1ELj16ENS_18Kernel_traits_baseILj512EfS2_S2_S2_fjLj128EEEEELb0ELb1ELb0ELb0EEEvNS_9BwdParamsE,@"STO_CUDA_ENTRY STV_DEFAULT"
_ZN10layer_norm13ln_bwd_kernelINS_13Kernel_traitsIf13__nv_bfloat16S2_S2_fjLj512ELj1ELj4ELj1ELj16ENS_18Kernel_traits_baseILj512EfS2_S2_S2_fjLj128EEEEELb0ELb1ELb0ELb0EEEvNS_9BwdParamsE:
.text._ZN10layer_norm13ln_bwd_kernelINS_13Kernel_traitsIf13__nv_bfloat16S2_S2_fjLj512ELj1ELj4ELj1ELj16ENS_18Kernel_traits_baseILj512EfS2_S2_S2_fjLj128EEEEELb0ELb1ELb0ELb0EEEvNS_9BwdParamsE:
        /* <DEDUP_REMOVED lines=27> */
[----:B------:R-:W2:Y:S01]  /*01b0*/  S2UR UR4, SR_CTAID.X ;  /* 0x00000000000479c3 */ /* 0x000ea20000002500 */
[----:B------:R0:W5:Y:S04]  /*01c0*/  @P0 LDG.E.128 R24, desc[UR6][R6.64+0x10] ;  /* 0x0000100606180981 */ /* 0x000168000c1e1d00 */
[----:B------:R0:W5:Y:S01]  /*01d0*/  @P0 LDG.E.128 R28, desc[UR6][R8.64] ;  /* 0x00000006081c0981 */ /* 0x000162000c1e1d00 */
[----:B----4-:R-:W-:-:S03]  /*01e0*/  @P1 IMAD.WIDE.U32 R10, R15, 0x20, R10 ;  /* 0x000000200f0a1825 */ /* 0x010fc600078e000a */
[----:B------:R0:W5:Y:S04]  /*01f0*/  @P0 LDG.E.128 R32, desc[UR6][R8.64+0x10] ;  /* 0x0000100608200981 */ /* 0x000168000c1e1d00 */
[----:B------:R0:W5:Y:S01]  /*0200*/  @P1 LDG.E.128 R36, desc[UR6][R10.64] ;  /* 0x000000060a241981 */ /* 0x000162000c1e1d00 */
[----:B-1----:R-:W-:-:S03]  /*0210*/  @P1 IMAD.WIDE.U32 R12, R15, 0x20, R12 ;  /* 0x000000200f0c1825 */ /* 0x002fc600078e000c */
[----:B------:R0:W5:Y:S04]  /*0220*/  @P1 LDG.E.128 R40, desc[UR6][R10.64+0x10] ;  /* 0x000010060a281981 */ /* 0x000168000c1e1d00 */
[----:B------:R0:W5:Y:S04]  /*0230*/  @P1 LDG.E.128 R44, desc[UR6][R12.64] ;  /* 0x000000060c2c1981 */ /* 0x000168000c1e1d00 */
        /* <DEDUP_REMOVED lines=56> */
.L_x_2030:
[----:B------:R-:W0:Y:S08]  /*05c0*/  @P0 LDC.64 R4, c[0x0][0x3e0] ;  /* 0x0000f800ff040b82 */ /* 0x000e300000000a00 */
        /* <DEDUP_REMOVED lines=38> */
[C---:B------:R-:W-:Y:S01]  /*0830*/  PRMT R132, R111.reuse, 0x7632, R132 ;  /* 0x000076326f847816 */ /* 0x040fe20000000084 */
[----:B------:R-:W-:Y:S01]  /*0840*/  FADD.FTZ R108, -R136, R125 ;  /* 0x0000007d886c7221 */ /* 0x000fe20000010100 */
[----:B------:R-:W-:Y:S02]  /*0850*/  SHF.L.U32 R135, R111, 0x10, RZ ;  /* 0x000000106f877819 */ /* 0x000fe400000006ff */
[----:B---3--:R-:W-:-:S02]  /*0860*/  PRMT R134, R115, 0x7632, R134 ;  /* 0x0000763273867816 */ /* 0x008fc40000000086 */
[----:B------:R-:W-:Y:S02]  /*0870*/  SHF.L.U32 R111, R124, 0x10, RZ ;  /* 0x000000107c6f7819 */ /* 0x000fe400000006ff */
[----:B------:R-:W-:Y:S02]  /*0880*/  SHF.L.U32 R127, R109, 0x10, RZ ;  /* 0x000000106d7f7819 */ /* 0x000fe400000006ff */
[----:B------:R-:W-:Y:S01]  /*0890*/  SHF.L.U32 R125, R126, 0x10, RZ ;  /* 0x000000107e7d7819 */ /* 0x000fe200000006ff */
[----:B------:R-:W-:Y:S01]  /*08a0*/  FADD.FTZ R126, -R136, R135 ;  /* 0x00000087887e7221 */ /* 0x000fe20000010100 */
[C---:B------:R-:W-:Y:S01]  /*08b0*/  PRMT R109, R112.reuse, 0x7632, R109 ;  /* 0x00007632706d7816 */ /* 0x040fe2000000006d */
[----:B-----5:R-:W-:Y:S01]  /*08c0*/  FMUL.FTZ R135, R121, R108 ;  /* 0x0000006c79877220 */ /* 0x020fe20000410000 */
[----:B------:R-:W-:Y:S02]  /*08d0*/  SHF.L.U32 R133, R112, 0x10, RZ ;  /* 0x0000001070857819 */ /* 0x000fe400000006ff */
[----:B------:R-:W-:Y:S01]  /*08e0*/  SHF.L.U32 R138, R134, 0x10, RZ ;  /* 0x00000010868a7819 */ /* 0x000fe200000006ff */
[----:B------:R-:W-:Y:S01]  /*08f0*/  FADD.FTZ R134, -R136, R111 ;  /* 0x0000006f88867221 */ /* 0x000fe20000010100 */
[----:B------:R-:W-:Y:S01]  /*0900*/  SHF.L.U32 R131, R110, 0x10, RZ ;  /* 0x000000106e837819 */ /* 0x000fe200000006ff */
[----:B------:R-:W-:Y:S01]  /*0910*/  FADD.FTZ R52, R52, R133 ;  /* 0x0000008534347221 */ /* 0x000fe20000010000 */
[----:B------:R-:W-:Y:S01]  /*0920*/  SHF.L.U32 R141, R132, 0x10, RZ ;  /* 0x00000010848d7819 */ /* 0x000fe200000006ff */
[-C--:B------:R-:W-:Y:S01]  /*0930*/  FFMA.FTZ R68, R135, R133.reuse, R68 ;  /* 0x0000008587447223 */ /* 0x080fe20000010044 */
[----:B------:R-:W-:Y:S01]  /*0940*/  PRMT R128, R110, 0x7632, R128 ;  /* 0x000076326e807816 */ /* 0x000fe20000000080 */
[----:B------:R-:W-:Y:S01]  /*0950*/  FADD.FTZ R110, -R136, R127 ;  /* 0x0000007f886e7221 */ /* 0x000fe20000010100 */
[----:B------:R-:W-:Y:S01]  /*0960*/  SHF.L.U32 R132, R109, 0x10, RZ ;  /* 0x000000106d847819 */ /* 0x000fe200000006ff */
[----:B------:R-:W-:Y:S01]  /*0970*/  FMUL.FTZ R134, R121, R134 ;  /* 0x0000008679867220 */ /* 0x000fe20000410000 */
[----:B------:R-:W-:Y:S01]  /*0980*/  FMUL.FTZ R133, R20, R133 ;  /* 0x0000008514857220 */ /* 0x000fe20000410000 */
[C---:B------:R-:W-:Y:S01]  /*0990*/  PRMT R130, R114.reuse, 0x7632, R130 ;  /* 0x0000763272827816 */ /* 0x040fe20000000082 */
[----:B------:R-:W-:Y:S01]  /*09a0*/  FADD.FTZ R59, R59, R138 ;  /* 0x0000008a3b3b7221 */ /* 0x000fe20000010000 */
[----:B------:R-:W-:Y:S01]  /*09b0*/  SHF.L.U32 R137, R114, 0x10, RZ ;  /* 0x0000001072897819 */ /* 0x000fe200000006ff */
[----:B------:R-:W-:Y:S01]  /*09c0*/  FADD.FTZ R114, -R136, R131 ;  /* 0x0000008388727221 */ /* 0x000fe20000010100 */
[----:B------:R-:W-:Y:S01]  /*09d0*/  SHF.L.U32 R129, R113, 0x10, RZ ;  /* 0x0000001071817819 */ /* 0x000fe200000006ff */
[----:B------:R-:W-:Y:S01]  /*09e0*/  FMUL.FTZ R131, R121, R110 ;  /* 0x0000006e79837220 */ /* 0x000fe20000410000 */
[----:B------:R-:W-:Y:S01]  /*09f0*/  PRMT R112, R113, 0x7632, R112 ;  /* 0x0000763271707816 */ /* 0x000fe20000000070 */
[----:B------:R-:W-:Y:S01]  /*0a00*/  FADD.FTZ R53, R53, R132 ;  /* 0x0000008435357221 */ /* 0x000fe20000010000 */
[-C--:B------:R-:W-:Y:S01]  /*0a10*/  FFMA.FTZ R69, R134, R132.reuse, R69 ;  /* 0x0000008486457223 */ /* 0x080fe20000010045 */
[----:B------:R-:W-:Y:S01]  /*0a20*/  FMUL.FTZ R132, R21, R132 ;  /* 0x0000008415847220 */ /* 0x000fe20000410000 */
[----:B------:R-:W-:Y:S01]  /*0a30*/  FADD.FTZ R109, RZ, R133 ;  /* 0x00000085ff6d7221 */ /* 0x000fe20000010000 */
[----:B------:R-:W-:Y:S01]  /*0a40*/  FFMA.FTZ R111, R135, R133, RZ ;  /* 0x00000085876f7223 */ /* 0x000fe200000100ff */
[----:B------:R-:W-:Y:S01]  /*0a50*/  SHF.L.U32 R127, R128, 0x10, RZ ;  /* 0x00000010807f7819 */ /* 0x000fe200000006ff */
[----:B------:R-:W-:Y:S01]  /*0a60*/  FADD.FTZ R54, R54, R129 ;  /* 0x0000008136367221 */ /* 0x000fe20000010000 */
[----:B------:R-:W-:Y:S01]  /*0a70*/  SHF.L.U32 R124, R112, 0x10, RZ ;  /* 0x00000010707c7819 */ /* 0x000fe200000006ff */
[-C--:B------:R-:W-:Y:S01]  /*0a80*/  FFMA.FTZ R70, R131, R129.reuse, R70 ;  /* 0x0000008183467223 */ /* 0x080fe20000010046 */
[----:B------:R-:W-:Y:S01]  /*0a90*/  FMUL.FTZ R129, R22, R129 ;  /* 0x0000008116817220 */ /* 0x000fe20000410000 */
[----:B------:R-:W-:Y:S01]  /*0aa0*/  SHF.L.U32 R128, R130, 0x10, RZ ;  /* 0x0000001082807819 */ /* 0x000fe200000006ff */
[----:B------:R-:W-:Y:S01]  /*0ab0*/  FADD.FTZ R108, R109, R132 ;  /* 0x000000846d6c7221 */ /* 0x000fe20000010000 */
[----:B------:R-:W-:Y:S01]  /*0ac0*/  SHF.L.U32 R139, R115, 0x10, RZ ;  /* 0x00000010738b7819 */ /* 0x000fe200000006ff */
[----:B------:R-:W-:Y:S01]  /*0ad0*/  FADD.FTZ R130, -R136, R125 ;  /* 0x0000007d88827221 */ /* 0x000fe20000010100 */
[----:B------:R-:W-:Y:S01]  /*0ae0*/  FFMA.FTZ R110, R134, R132, R111 ;  /* 0x00000084866e7223 */ /* 0x000fe2000001006f */
[----:B------:R-:W-:Y:S01]  /*0af0*/  FMUL.FTZ R115, R121, R126 ;  /* 0x0000007e79737220 */ /* 0x000fe20000410000 */
[----:B------:R-:W-:Y:S01]  /*0b00*/  FADD.FTZ R126, -R136, R127 ;  /* 0x0000007f887e7221 */ /* 0x000fe20000010100 */
[----:B------:R-:W-:Y:S01]  /*0b10*/  FMUL.FTZ R127, R23, R124 ;  /* 0x0000007c177f7220 */ /* 0x000fe20000410000 */
[----:B------:R-:W-:Y:S01]  /*0b20*/  FADD.FTZ R108, R108, R129 ;  /* 0x000000816c6c7221 */ /* 0x000fe20000010000 */
[----:B------:R-:W-:Y:S01]  /*0b30*/  FMUL.FTZ R130, R121, R130 ;  /* 0x0000008279827220 */ /* 0x000fe20000410000 */
[----:B------:R-:W-:Y:S01]  /*0b40*/  FFMA.FTZ R109, R131, R129, R110 ;  /* 0x00000081836d7223 */ /* 0x000fe2000001006e */
[----:B------:R-:W-:Y:S01]  /*0b50*/  FMUL.FTZ R113, R121, R114 ;  /* 0x0000007279717220 */ /* 0x000fe20000410000 */
[----:B------:R-:W-:Y:S01]  /*0b60*/  FADD.FTZ R111, R108, R127 ;  /* 0x0000007f6c6f7221 */ /* 0x000fe20000010000 */
        /* <DEDUP_REMOVED lines=10> */
[----:B------:R-:W-:Y:S01]  /*0c10*/  FMUL.FTZ R114, R26, R139 ;  /* 0x0000008b1a727220 */ /* 0x000fe20000410000 */
        /* <DEDUP_REMOVED lines=11> */
[----:B------:R-:W-:Y:S01]  /*0cd0*/  FFMA.FTZ R75, R128, R138, R75 ;  /* 0x0000008a804b7223 */ /* 0x000fe2000001004b */
[----:B------:R-:W-:Y:S01]  /*0ce0*/  IADD3 R111, PT, PT, R0, 0x20, RZ ;  /* 0x00000020006f7810 */ /* 0x000fe20007ffe0ff */
[----:B------:R-:W-:Y:S01]  /*0cf0*/  FADD.FTZ R109, R109, R126 ;  /* 0x0000007e6d6d7221 */ /* 0x000fe20000010000 */
[----:B------:R-:W-:-:S07]  /*0d00*/  FFMA.FTZ R108, R128, R126, R137 ;  /* 0x0000007e806c7223 */ /* 0x000fce0000010089 */
.L_x_2010:
[----:B------:R-:W-:Y:S05]  /*0d10*/  BSYNC.RECONVERGENT B1 ;  /* 0x0000000000017941 */ /* 0x000fea0003800200 */
.L_x_2009:
        /* <DEDUP_REMOVED lines=10> */
[----:B------:R-:W-:Y:S02]  /*0dc0*/  PRMT R116, R14, 0x7632, R116 ;  /* 0x000076320e747816 */ /* 0x000fe40000000074 */
[----:B------:R-:W-:Y:S01]  /*0dd0*/  SHF.L.U32 R13, R110, 0x10, RZ ;  /* 0x000000106e0d7819 */ /* 0x000fe200000006ff */
[----:B------:R-:W-:Y:S01]  /*0de0*/  FADD.FTZ R118, -R136, R111 ;  /* 0x0000006f88767221 */ /* 0x000fe20000010100 */
        /* <DEDUP_REMOVED lines=9> */
[----:B------:R-:W-:Y:S01]  /*0e80*/  FADD.FTZ R140, -R136, R119 ;  /* 0x00000077888c7221 */ /* 0x000fe20000010100 */
[----:B---3--:R-:W-:Y:S01]  /*0e90*/  PRMT R6, R8, 0x7632, R6 ;  /* 0x0000763208067816 */ /* 0x008fe20000000006 */
[----:B------:R-:W-:Y:S01]  /*0ea0*/  FADD.FTZ R138, -R136, R15 ;  /* 0x0000000f888a7221 */ /* 0x000fe20000010100 */
[----:B------:R-:W-:Y:S02]  /*0eb0*/  SHF.L.U32 R13, R8, 0x10, RZ ;  /* 0x00000010080d7819 */ /* 0x000fe400000006ff */
[----:B------:R-:W-:Y:S01]  /*0ec0*/  SHF.L.U32 R111, R14, 0x10, RZ ;  /* 0x000000100e6f7819 */ /* 0x000fe200000006ff */
[----:B------:R-:W-:Y:S01]  /*0ed0*/  FADD.FTZ R14, -R136, R7 ;  /* 0x00000007880e7221 */ /* 0x000fe20000010100 */
[----:B------:R-:W-:Y:S01]  /*0ee0*/  PRMT R8, R9, 0x7632, R8 ;  /* 0x0000763209087816 */ /* 0x000fe20000000008 */
[----:B-----5:R-:W-:Y:S01]  /*0ef0*/  FMUL.FTZ R7, R121, R12 ;  /* 0x0000000c79077220 */ /* 0x020fe20000410000 */
[----:B------:R-:W-:Y:S01]  /*0f00*/  SHF.L.U32 R15, R9, 0x10, RZ ;  /* 0x00000010090f7819 */ /* 0x000fe200000006ff */
[----:B------:R-:W-:Y:S01]  /*0f10*/  FMUL.FTZ R9, R121, R118 ;  /* 0x0000007679097220 */ /* 0x000fe20000410000 */
[----:B------:R-:W-:Y:S01]  /*0f20*/  SHF.L.U32 R116, R6, 0x10, RZ ;  /* 0x0000001006747819 */ /* 0x000fe200000006ff */
[----:B------:R-:W-:Y:S01]  /*0f30*/  FMUL.FTZ R6, R36, R13 ;  /* 0x0000000d24067220 */ /* 0x000fe20000410000 */
[C---:B------:R-:W-:Y:S01]  /*0f40*/  PRMT R119, R11.reuse, 0x7632, R119 ;  /* 0x000076320b777816 */ /* 0x040fe20000000077 */
[----:B------:R-:W-:Y:S01]  /*0f50*/  FADD.FTZ R122, -R136, R111 ;  /* 0x0000006f887a7221 */ /* 0x000fe20000010100 */
[----:B------:R-:W-:Y:S01]  /*0f60*/  SHF.L.U32 R137, R11, 0x10, RZ ;  /* 0x000000100b897819 */ /* 0x000fe200000006ff */
[----:B------:R-:W-:Y:S01]  /*0f70*/  FMUL.FTZ R11, R121, R110 ;  /* 0x0000006e790b7220 */ /* 0x000fe20000410000 */
[----:B------:R-:W-:Y:S01]  /*0f80*/  SHF.L.U32 R118, R8, 0x10, RZ ;  /* 0x0000001008767819 */ /* 0x000fe200000006ff */
[----:B------:R-:W-:Y:S01]  /*0f90*/  FADD.FTZ R78, R78, R15 ;  /* 0x0000000f4e4e7221 */ /* 0x000fe20000010000 */
[----:B------:R-:W-:Y:S01]  /*0fa0*/  PRMT R111, R10, 0x7632, R111 ;  /* 0x000076320a6f7816 */ /* 0x000fe2000000006f */
[-C--:B------:R-:W-:Y:S01]  /*0fb0*/  FFMA.FTZ R62, R9, R15.reuse, R62 ;  /* 0x0000000f093e7223 */ /* 0x080fe2000001003e */
[----:B------:R-:W-:Y:S01]  /*0fc0*/  FMUL.FTZ R8, R38, R15 ;  /* 0x0000000f26087220 */ /* 0x000fe20000410000 */
[----:B------:R-:W-:Y:S01]  /*0fd0*/  FADD.FTZ R110, R109, R6 ;  /* 0x000000066d6e7221 */ /* 0x000fe20000010000 */
[----:B------:R-:W-:Y:S01]  /*0fe0*/  FMUL.FTZ R12, R121, R14 ;  /* 0x0000000e790c7220 */ /* 0x000fe20000410000 */
[----:B------:R-:W-:Y:S01]  /*0ff0*/  FMUL.FTZ R15, R37, R116 ;  /* 0x00000074250f7220 */ /* 0x000fe20000410000 */
        /* <DEDUP_REMOVED lines=42> */
.L_x_2008:
        /* <DEDUP_REMOVED lines=96> */
.L_x_2013:
[----:B------:R-:W-:Y:S05]  /*18a0*/  BSYNC.RECONVERGENT B1 ;  /* 0x0000000000017941 */ /* 0x000fea0003800200 */
.L_x_2012:
        /* <DEDUP_REMOVED lines=26> */
[----:B----4-:R-:W-:Y:S01]  /*1a50*/  PRMT R6, R8, 0x7632, R6 ;  /* 0x0000763208067816 */ /* 0x010fe20000000006 */
        /* <DEDUP_REMOVED lines=63> */
.L_x_2011:
[----:B------:R-:W-:Y:S05]  /*1e50*/  BSYNC.RECONVERGENT B0 ;  /* 0x0000000000007941 */ /* 0x000fea0003800200 */
.L_x_2007:
        /* <DEDUP_REMOVED lines=20> */
.L_x_2048:
        /* <DEDUP_REMOVED lines=16> */
[-CC-:B------:R-:W-:Y:S01]  /*20a0*/  FFMA.FTZ R141, R128, R136.reuse, R137.reuse ;  /* 0x00000088808d7223 */ /* 0x180fe20000010089 */
[----:B------:R-:W-:Y:S01]  /*20b0*/  FFMA.FTZ R144, R124, R136, R137 ;  /* 0x000000887c907223 */ /* 0x000fe20000010089 */
[----:B-----5:R-:W-:Y:S01]  /*20c0*/  SHF.L.U32 R143, R110, 0x10, RZ ;  /* 0x000000106e8f7819 */ /* 0x020fe200000006ff */
[----:B------:R-:W-:Y:S01]  /*20d0*/  FADD.FTZ R138, R114, -R139 ;  /* 0x8000008b728a7221 */ /* 0x000fe20000010000 */
[----:B------:R-:W-:Y:S01]  /*20e0*/  FADD.FTZ R140, R126, -R141 ;  /* 0x8000008d7e8c7221 */ /* 0x000fe20000010000 */
[----:B------:R-:W-:Y:S01]  /*20f0*/  PRMT R139, R111, 0x7632, R139 ;  /* 0x000076326f8b7816 */ /* 0x000fe2000000008b */
[----:B------:R-:W-:Y:S01]  /*2100*/  FADD.FTZ R144, R125, -R144 ;  /* 0x800000907d907221 */ /* 0x000fe20000010000 */
[C---:B------:R-:W-:Y:S01]  /*2110*/  FMUL.FTZ R138, R121.reuse, R138 ;  /* 0x0000008a798a7220 */ /* 0x040fe20000410000 */
[----:B------:R-:W-:Y:S01]  /*2120*/  FMUL.FTZ R142, R121, R140 ;  /* 0x0000008c798e7220 */ /* 0x000fe20000410000 */
[----:B------:R-:W-:-:S02]  /*2130*/  SHF.L.U32 R140, R111, 0x10, RZ ;  /* 0x000000106f8c7819 */ /* 0x000fc400000006ff */
[-C--:B------:R-:W-:Y:S01]  /*2140*/  FMUL.FTZ R111, R138, R123.reuse ;  /* 0x0000007b8a6f7220 */ /* 0x080fe20000410000 */
[----:B------:R-:W-:Y:S01]  /*2150*/  SHF.L.U32 R141, R139, 0x10, RZ ;  /* 0x000000108b8d7819 */ /* 0x000fe200000006ff */
[--C-:B------:R-:W-:Y:S01]  /*2160*/  FFMA.FTZ R139, R113, R136, R137.reuse ;  /* 0x00000088718b7223 */ /* 0x100fe20000010089 */
[----:B------:R-:W-:Y:S01]  /*2170*/  FMUL.FTZ R138, R142, R123 ;  /* 0x0000007b8e8a7220 */ /* 0x000fe20000410000 */
[----:B------:R-:W-:Y:S01]  /*2180*/  FFMA.FTZ R90, R111, R140, R90 ;  /* 0x0000008c6f5a7223 */ /* 0x000fe2000001005a */
[----:B------:R-:W-:Y:S01]  /*2190*/  FFMA.FTZ R140, R131, R136, R137 ;  /* 0x00000088838c7223 */ /* 0x000fe20000010089 */
[----:B------:R-:W-:Y:S01]  /*21a0*/  FADD.FTZ R142, R112, -R139 ;  /* 0x8000008b708e7221 */ /* 0x000fe20000010000 */
[----:B------:R-:W-:Y:S01]  /*21b0*/  FFMA.FTZ R91, R138, R141, R91 ;  /* 0x0000008d8a5b7223 */ /* 0x000fe2000001005b */
[----:B------:R-:W-:Y:S01]  /*21c0*/  PRMT R141, R110, 0x7632, R141 ;  /* 0x000076326e8d7816 */ /* 0x000fe2000000008d */
[----:B------:R-:W-:Y:S01]  /*21d0*/  FADD.FTZ R140, R129, -R140 ;  /* 0x8000008c818c7221 */ /* 0x000fe20000010000 */
[C---:B------:R-:W-:Y:S01]  /*21e0*/  FMUL.FTZ R142, R121.reuse, R142 ;  /* 0x0000008e798e7220 */ /* 0x040fe20000410000 */
[----:B------:R-:W-:Y:S01]  /*21f0*/  FMUL.FTZ R110, R121, R144 ;  /* 0x00000090796e7220 */ /* 0x000fe20000410000 */
[----:B------:R-:W-:Y:S01]  /*2200*/  SHF.L.U32 R144, R141, 0x10, RZ ;  /* 0x000000108d907819 */ /* 0x000fe200000006ff */
[----:B------:R-:W-:Y:S01]  /*2210*/  FMUL.FTZ R140, R121, R140 ;  /* 0x0000008c798c7220 */ /* 0x000fe20000410000 */
[-C--:B------:R-:W-:Y:S01]  /*2220*/  FMUL.FTZ R139, R142, R123.reuse ;  /* 0x0000007b8e8b7220 */ /* 0x080fe20000410000 */
[----:B------:R-:W-:Y:S01]  /*2230*/  SHF.L.U32 R142, R109, 0x10, RZ ;  /* 0x000000106d8e7819 */ /* 0x000fe200000006ff */
[-C--:B------:R-:W-:Y:S01]  /*2240*/  FMUL.FTZ R110, R110, R123.reuse ;  /* 0x0000007b6e6e7220 */ /* 0x080fe20000410000 */
[----:B------:R-:W-:Y:S01]  /*2250*/  FMUL.FTZ R141, R140, R123 ;  /* 0x0000007b8c8d7220 */ /* 0x000fe20000410000 */
[----:B------:R-:W-:Y:S01]  /*2260*/  FFMA.FTZ R140, R135, R136, R137 ;  /* 0x00000088878c7223 */ /* 0x000fe20000010089 */
[----:B------:R-:W-:Y:S01]  /*2270*/  FFMA.FTZ R88, R139, R143, R88 ;  /* 0x0000008f8b587223 */ /* 0x000fe20000010058 */
[----:B------:R-:W-:Y:S01]  /*2280*/  FFMA.FTZ R89, R110, R144, R89 ;  /* 0x000000906e597223 */ /* 0x000fe20000010059 */
[--C-:B------:R-:W-:Y:S01]  /*2290*/  FFMA.FTZ R142, R141, R142, R86.reuse ;  /* 0x0000008e8d8e7223 */ /* 0x100fe20000010056 */
[-CC-:B------:R-:W-:Y:S01]  /*22a0*/  FFMA.FTZ R144, R130, R136.reuse, R137.reuse ;  /* 0x0000008882907223 */ /* 0x180fe20000010089 */
[----:B------:R-:W-:Y:S01]  /*22b0*/  PRMT R86, R109, 0x7632, R86 ;  /* 0x000076326d567816 */ /* 0x000fe20000000056 */
[----:B------:R-:W-:Y:S01]  /*22c0*/  FFMA.FTZ R109, R134, R136, R137 ;  /* 0x00000088866d7223 */ /* 0x000fe20000010089 */
[----:B------:R-:W-:Y:S01]  /*22d0*/  FADD.FTZ R140, R133, -R140 ;  /* 0x8000008c858c7221 */ /* 0x000fe20000010000 */
[----:B------:R-:W-:Y:S01]  /*22e0*/  FADD.FTZ R146, R127, -R144 ;  /* 0x800000907f927221 */ /* 0x000fe20000010000 */
[----:B------:R-:W-:Y:S01]  /*22f0*/  SHF.L.U32 R143, R86, 0x10, RZ ;  /* 0x00000010568f7819 */ /* 0x000fe200000006ff */
[----:B------:R-:W-:Y:S01]  /*2300*/  FADD.FTZ R86, R132, -R109 ;  /* 0x8000006d84567221 */ /* 0x000fe20000010000 */
[C---:B------:R-:W-:Y:S01]  /*2310*/  FMUL.FTZ R140, R121.reuse, R140 ;  /* 0x0000008c798c7220 */ /* 0x040fe20000410000 */
[C---:B------:R-:W-:Y:S01]  /*2320*/  FMUL.FTZ R146, R121.reuse, R146 ;  /* 0x0000009279927220 */ /* 0x040fe20000410000 */
[C---:B------:R-:W-:Y:S01]  /*2330*/  SHF.L.U32 R144, R108.reuse, 0x10, RZ ;  /* 0x000000106c907819 */ /* 0x040fe200000006ff */
[----:B------:R-:W-:Y:S01]  /*2340*/  FMUL.FTZ R86, R121, R86 ;  /* 0x0000005679567220 */ /* 0x000fe20000410000 */
[----:B------:R-:W-:Y:S01]  /*2350*/  PRMT R108, R108, 0x7632, R108 ;  /* 0x000076326c6c7816 */ /* 0x000fe2000000006c */
[-C--:B------:R-:W-:Y:S01]  /*2360*/  FMUL.FTZ R146, R146, R123.reuse ;  /* 0x0000007b92927220 */ /* 0x080fe20000410000 */
[-C--:B------:R-:W-:Y:S01]  /*2370*/  FMUL.FTZ R109, R140, R123.reuse ;  /* 0x0000007b8c6d7220 */ /* 0x080fe20000410000 */
[----:B------:R-:W-:Y:S01]  /*2380*/  FMUL.FTZ R86, R86, R123 ;  /* 0x0000007b56567220 */ /* 0x000fe20000410000 */
[----:B------:R-:W-:Y:S01]  /*2390*/  SHF.L.U32 R145, R108, 0x10, RZ ;  /* 0x000000106c917819 */ /* 0x000fe200000006ff */
        /* <DEDUP_REMOVED lines=10> */
[----:B------:R-:W-:Y:S01]  /*2440*/  FFMA.FTZ R145, R86, R145, R85 ;  /* 0x0000009156917223 */ /* 0x000fe20000010055 */
[----:B------:R-:W-:-:S02]  /*2450*/  F2FP.BF16.F32.PACK_AB R111, R138, R111 ;  /* 0x0000006f8a6f723e */ /* 0x000fc400000010ff */
[----:B------:R-:W-:Y:S02]  /*2460*/  F2FP.BF16.F32.PACK_AB R110, R110, R139 ;  /* 0x0000008b6e6e723e */ /* 0x000fe400000010ff */
[----:B------:R-:W-:Y:S02]  /*2470*/  F2FP.BF16.F32.PACK_AB R109, R146, R141 ;  /* 0x0000008d926d723e */ /* 0x000fe400000010ff */
[----:B------:R-:W-:Y:S01]  /*2480*/  F2FP.BF16.F32.PACK_AB R108, R87, R108 ;  /* 0x0000006c576c723e */ /* 0x000fe200000010ff */
[----:B------:R-:W-:Y:S06]  /*2490*/  BRA `(.L_x_2020) ;  /* 0x0000000400107947 */ /* 0x000fec0003800000 */
.L_x_2019:
[----:B-----5:R-:W-:Y:S01]  /*24a0*/  PRMT R100, R111, 0x7632, R100 ;  /* 0x000076326f647816 */ /* 0x020fe20000000064 */
[-CC-:B------:R-:W-:Y:S01]  /*24b0*/  FFMA.FTZ R103, R115, R136.reuse, R137.reuse ;  /* 0x0000008873677223 */ /* 0x180fe20000010089 */
[----:B------:R-:W-:Y:S01]  /*24c0*/  SHF.L.U32 R142, R111, 0x10, RZ ;  /* 0x000000106f8e7819 */ /* 0x000fe200000006ff */
[-CC-:B------:R-:W-:Y:S01]  /*24d0*/  FFMA.FTZ R111, R128, R136.reuse, R137.reuse ;  /* 0x00000088806f7223 */ /* 0x180fe20000010089 */
[C---:B------:R-:W-:Y:S01]  /*24e0*/  PRMT R102, R110.reuse, 0x7632, R102 ;  /* 0x000076326e667816 */ /* 0x040fe20000000066 */
[-CC-:B------:R-:W-:Y:S01]  /*24f0*/  FFMA.FTZ R101, R113, R136.reuse, R137.reuse ;  /* 0x0000008871657223 */ /* 0x180fe20000010089 */
[----:B------:R-:W-:Y:S01]  /*2500*/  SHF.L.U32 R140, R110, 0x10, RZ ;  /* 0x000000106e8c7819 */ /* 0x000fe200000006ff */
[----:B------:R-:W-:Y:S01]  /*2510*/  FFMA.FTZ R110, R124, R136, R137 ;  /* 0x000000887c6e7223 */ /* 0x000fe20000010089 */
[----:B------:R-:W-:Y:S01]  /*2520*/  FADD.FTZ R138, R114, -R103 ;  /* 0x80000067728a7221 */ /* 0x000fe20000010000 */
[----:B------:R-:W-:Y:S01]  /*2530*/  SHF.L.U32 R143, R100, 0x10, RZ ;  /* 0x00000010648f7819 */ /* 0x000fe200000006ff */
[----:B------:R-:W-:Y:S01]  /*2540*/  FADD.FTZ R144, R126, -R111 ;  /* 0x8000006f7e907221 */ /* 0x000fe20000010000 */
[----:B------:R-:W-:Y:S01]  /*2550*/  FADD.FTZ R100, R112, -R101 ;  /* 0x8000006570647221 */ /* 0x000fe20000010000 */
[----:B------:R-:W-:Y:S01]  /*2560*/  SHF.L.U32 R141, R102, 0x10, RZ ;  /* 0x00000010668d7819 */ /* 0x000fe200000006ff */
[----:B------:R-:W-:Y:S01]  /*2570*/  FADD.FTZ R102, R125, -R110 ;  /* 0x8000006e7d667221 */ /* 0x000fe20000010000 */
        /* <DEDUP_REMOVED lines=8> */
[----:B------:R-:W-:Y:S01]  /*2600*/  SHF.L.U32 R147, R109, 0x10, RZ ;  /* 0x000000106d937819 */ /* 0x000fe200000006ff */
[----:B------:R-:W-:Y:S01]  /*2610*/  FFMA.FTZ R91, R100, R143, R91 ;  /* 0x0000008f645b7223 */ /* 0x000fe2000001005b */
[----:B------:R-:W-:Y:S01]  /*2620*/  FFMA.FTZ R88, R111, R140, R88 ;  /* 0x0000008c6f587223 */ /* 0x000fe20000010058 */
[----:B------:R-:W-:Y:S01]  /*2630*/  PRMT R143, R109, 0x7632, R143 ;  /* 0x000076326d8f7816 */ /* 0x000fe2000000008f */
[----:B------:R-:W-:Y:S01]  /*2640*/  FFMA.FTZ R89, R110, R141, R89 ;  /* 0x0000008d6e597223 */ /* 0x000fe20000010059 */
[C---:B------:R-:W-:Y:S01]  /*2650*/  PRMT R109, R108.reuse, 0x7632, R109 ;  /* 0x000076326c6d7816 */ /* 0x040fe2000000006d */
[-CC-:B------:R-:W-:Y:S01]  /*2660*/  FFMA.FTZ R140, R131, R136.reuse, R137.reuse ;  /* 0x00000088838c7223 */ /* 0x180fe20000010089 */
[----:B------:R-:W-:Y:S01]  /*2670*/  SHF.L.U32 R144, R108, 0x10, RZ ;  /* 0x000000106c907819 */ /* 0x000fe200000006ff */
[-CC-:B------:R-:W-:Y:S01]  /*2680*/  FFMA.FTZ R146, R130, R136.reuse, R137.reuse ;  /* 0x0000008882927223 */ /* 0x180fe20000010089 */
[-CC-:B------:R-:W-:Y:S01]  /*2690*/  FFMA.FTZ R108, R135, R136.reuse, R137.reuse ;  /* 0x00000088876c7223 */ /* 0x180fe20000010089 */
[----:B------:R-:W-:Y:S01]  /*26a0*/  FFMA.FTZ R141, R134, R136, R137 ;  /* 0x00000088868d7223 */ /* 0x000fe20000010089 */
[----:B------:R-:W-:Y:S01]  /*26b0*/  FFMA.FTZ R90, R139, R142, R90 ;  /* 0x0000008e8b5a7223 */ /* 0x000fe2000001005a */
[----:B------:R-:W-:Y:S01]  /*26c0*/  FADD.FTZ R142, R129, -R140 ;  /* 0x8000008c818e7221 */ /* 0x000fe20000010000 */
[----:B------:R-:W-:Y:S01]  /*26d0*/  FADD.FTZ R146, R127, -R146 ;  /* 0x800000927f927221 */ /* 0x000fe20000010000 */
[----:B------:R-:W-:Y:S01]  /*26e0*/  FADD.FTZ R108, R133, -R108 ;  /* 0x8000006c856c7221 */ /* 0x000fe20000010000 */
[----:B------:R-:W-:Y:S01]  /*26f0*/  FADD.FTZ R140, R132, -R141 ;  /* 0x8000008d848c7221 */ /* 0x000fe20000010000 */
[C---:B------:R-:W-:Y:S01]  /*2700*/  FMUL.FTZ R148, R121.reuse, R142 ;  /* 0x0000008e79947220 */ /* 0x040fe20000410000 */
[C---:B------:R-:W-:Y:S01]  /*2710*/  FMUL.FTZ R149, R121.reuse, R146 ;  /* 0x0000009279957220 */ /* 0x040fe20000410000 */
[C---:B------:R-:W-:Y:S01]  /*2720*/  FMUL.FTZ R108, R121.reuse, R108 ;  /* 0x0000006c796c7220 */ /* 0x040fe20000410000 */
[----:B------:R-:W-:Y:S01]  /*2730*/  FMUL.FTZ R140, R121, R140 ;  /* 0x0000008c798c7220 */ /* 0x000fe20000410000 */
[----:B------:R-:W-:Y:S01]  /*2740*/  SHF.L.U32 R143, R143, 0x10, RZ ;  /* 0x000000108f8f7819 */ /* 0x000fe200000006ff */
[-C--:B------:R-:W-:Y:S01]  /*2750*/  FMUL.FTZ R141, R148, R123.reuse ;  /* 0x0000007b948d7220 */ /* 0x080fe20000410000 */
[----:B------:R-:W-:Y:S01]  /*2760*/  SHF.L.U32 R145, R109, 0x10, RZ ;  /* 0x000000106d917819 */ /* 0x000fe200000006ff */
[-C--:B------:R-:W-:Y:S01]  /*2770*/  FMUL.FTZ R150, R149, R123.reuse ;  /* 0x0000007b95967220 */ /* 0x080fe20000410000 */
[-C--:B------:R-:W-:Y:S01]  /*2780*/  FMUL.FTZ R109, R108, R123.reuse ;  /* 0x0000007b6c6d7220 */ /* 0x080fe20000410000 */
[----:B------:R-:W-:Y:S01]  /*2790*/  FMUL.FTZ R146, R140, R123 ;  /* 0x0000007b8c927220 */ /* 0x000fe20000410000 */
[----:B------:R-:W-:Y:S01]  /*27a0*/  FFMA.FTZ R142, R141, R147, R86 ;  /* 0x000000938d8e7223 */ /* 0x000fe20000010056 */
[----:B------:R-:W-:Y:S01]  /*27b0*/  FFMA.FTZ R143, R150, R143, R87 ;  /* 0x0000008f968f7223 */ /* 0x000fe20000010057 */
[----:B------:R-:W-:Y:S01]  /*27c0*/  FFMA.FTZ R144, R109, R144, R84 ;  /* 0x000000906d907223 */ /* 0x000fe20000010054 */
[----:B------:R-:W-:Y:S01]  /*27d0*/  FFMA.FTZ R145, R146, R145, R85 ;  /* 0x0000009192917223 */ /* 0x000fe20000010055 */
[----:B------:R-:W-:Y:S01]  /*27e0*/  F2FP.BF16.F32.PACK_AB R103, R138, R103 ;  /* 0x000000678a67723e */ /* 0x000fe200000010ff */
        /* <DEDUP_REMOVED lines=15> */
.L_x_2020:
        /* <DEDUP_REMOVED lines=11> */
.L_x_2018:
[----:B------:R-:W-:Y:S05]  /*2990*/  BSYNC.RECONVERGENT B1 ;  /* 0x0000000000017941 */ /* 0x000fea0003800200 */
.L_x_2017:
[----:B------:R-:W-:Y:S05]  /*29a0*/  @!P2 BRA `(.L_x_2021) ;  /* 0x0000001c00cca947 */ /* 0x000fea0003800000 */
[----:B0-2---:R-:W0:Y:S02]  /*29b0*/  LDC.64 R108, c[0x0][0x390] ;  /* 0x0000e400ff6c7b82 */ /* 0x005e240000000a00 */
[----:B0-----:R-:W-:-:S06]  /*29c0*/  IMAD.WIDE.U32 R108, R0, 0x10, R108 ;  /* 0x00000010006c7825 */ /* 0x001fcc00078e006c */
        /* <DEDUP_REMOVED lines=12> */
[----:B------:R-:W-:Y:S01]  /*2a90*/  FFMA.FTZ R103, R122, R136, R137 ;  /* 0x000000887a677223 */ /* 0x000fe20000010089 */
[----:B------:R-:W-:Y:S01]  /*2aa0*/  FADD.FTZ R144, R8, -R141 ;  /* 0x8000008d08907221 */ /* 0x000fe20000010000 */
[C---:B-----5:R-:W-:Y:S01]  /*2ab0*/  PRMT R136, R108.reuse, 0x7632, R136 ;  /* 0x000076326c887816 */ /* 0x060fe20000000088 */
[----:B------:R-:W-:Y:S01]  /*2ac0*/  FMUL.FTZ R100, R121, R100 ;  /* 0x0000006479647220 */ /* 0x000fe20000410000 */
[----:B------:R-:W-:Y:S01]  /*2ad0*/  SHF.L.U32 R143, R108, 0x10, RZ ;  /* 0x000000106c8f7819 */ /* 0x000fe200000006ff */
[----:B------:R-:W-:Y:S01]  /*2ae0*/  FADD.FTZ R108, R15, -R138 ;  /* 0x8000008a0f6c7221 */ /* 0x000fe20000010000 */
[----:B------:R-:W-:Y:S01]  /*2af0*/  PRMT R137, R109, 0x7632, R137 ;  /* 0x000076326d897816 */ /* 0x000fe20000000089 */
[----:B------:R-:W-:Y:S01]  /*2b00*/  FADD.FTZ R138, R117, -R142 ;  /* 0x8000008e758a7221 */ /* 0x000fe20000010000 */
[C---:B------:R-:W-:Y:S01]  /*2b10*/  FMUL.FTZ R144, R121.reuse, R144 ;  /* 0x0000009079907220 */ /* 0x040fe20000410000 */
[----:B------:R-:W-:Y:S01]  /*2b20*/  FMUL.FTZ R108, R121, R108 ;  /* 0x0000006c796c7220 */ /* 0x000fe20000410000 */
[----:B------:R-:W-:Y:S01]  /*2b30*/  SHF.L.U32 R146, R137, 0x10, RZ ;  /* 0x0000001089927819 */ /* 0x000fe200000006ff */
[-C--:B------:R-:W-:Y:S01]  /*2b40*/  FMUL.FTZ R137, R100, R123.reuse ;  /* 0x0000007b64897220 */ /* 0x080fe20000410000 */
[----:B------:R-:W-:Y:S01]  /*2b50*/  SHF.L.U32 R140, R109, 0x10, RZ ;  /* 0x000000106d8c7819 */ /* 0x000fe200000006ff */
[----:B------:R-:W-:Y:S01]  /*2b60*/  FMUL.FTZ R139, R121, R138 ;  /* 0x0000008a798b7220 */ /* 0x000fe20000410000 */
[-C--:B------:R-:W-:Y:S01]  /*2b70*/  FMUL.FTZ R109, R144, R123.reuse ;  /* 0x0000007b906d7220 */ /* 0x080fe20000410000 */
[----:B------:R-:W-:Y:S01]  /*2b80*/  SHF.L.U32 R142, R136, 0x10, RZ ;  /* 0x00000010888e7819 */ /* 0x000fe200000006ff */
[----:B------:R-:W-:Y:S01]  /*2b90*/  FMUL.FTZ R136, R108, R123 ;  /* 0x0000007b6c887220 */ /* 0x000fe20000410000 */
[----:B------:R-:W-:Y:S01]  /*2ba0*/  FFMA.FTZ R143, R137, R143, R92 ;  /* 0x0000008f898f7223 */ /* 0x000fe2000001005c */
[----:B------:R-:W-:Y:S01]  /*2bb0*/  FMUL.FTZ R138, R139, R123 ;  /* 0x0000007b8b8a7220 */ /* 0x000fe20000410000 */
[----:B------:R-:W-:Y:S01]  /*2bc0*/  FFMA.FTZ R141, R109, R140, R94 ;  /* 0x0000008c6d8d7223 */ /* 0x000fe2000001005e */
[----:B------:R-:W-:Y:S01]  /*2bd0*/  FADD.FTZ R92, R10, -R145 ;  /* 0x800000910a5c7221 */ /* 0x000fe20000010000 */
[----:B------:R-:W-:Y:S01]  /*2be0*/  FADD.FTZ R94, R118, -R101 ;  /* 0x80000065765e7221 */ /* 0x000fe20000010000 */
[----:B------:R-:W-:Y:S01]  /*2bf0*/  FADD.FTZ R150, R120, -R103 ;  /* 0x8000006778967221 */ /* 0x000fe20000010000 */
[--C-:B------:R-:W-:Y:S01]  /*2c00*/  FFMA.FTZ R142, R136, R142, R93.reuse ;  /* 0x0000008e888e7223 */ /* 0x100fe2000001005d */
[----:B------:R-:W-:Y:S01]  /*2c10*/  FADD.FTZ R102, R119, -R102 ;  /* 0x8000006677667221 */ /* 0x000fe20000010000 */
[----:B------:R-:W-:Y:S01]  /*2c20*/  PRMT R93, R110, 0x7632, R93 ;  /* 0x000076326e5d7816 */ /* 0x000fe2000000005d */
[----:B------:R-:W-:Y:S01]  /*2c30*/  FFMA.FTZ R140, R138, R146, R95 ;  /* 0x000000928a8c7223 */ /* 0x000fe2000001005f */
[----:B------:R-:W-:Y:S01]  /*2c40*/  PRMT R147, R111, 0x7632, R147 ;  /* 0x000076326f937816 */ /* 0x000fe20000000093 */
[C---:B------:R-:W-:Y:S01]  /*2c50*/  FMUL.FTZ R92, R121.reuse, R92 ;  /* 0x0000005c795c7220 */ /* 0x040fe20000410000 */
[C---:B------:R-:W-:Y:S01]  /*2c60*/  FMUL.FTZ R146, R121.reuse, R94 ;  /* 0x0000005e79927220 */ /* 0x040fe20000410000 */
        /* <DEDUP_REMOVED lines=9> */
[-C--:B------:R-:W-:Y:S01]  /*2d00*/  FMUL.FTZ R150, R103, R123.reuse ;  /* 0x0000007b67967220 */ /* 0x080fe20000410000 */
[----:B------:R-:W-:Y:S01]  /*2d10*/  FMUL.FTZ R94, R102, R123 ;  /* 0x0000007b665e7220 */ /* 0x000fe20000410000 */
[----:B------:R-:W-:Y:S01]  /*2d20*/  FFMA.FTZ R96, R93, R110, R96 ;  /* 0x0000006e5d607223 */ /* 0x000fe20000010060 */
[----:B------:R-:W-:Y:S01]  /*2d30*/  FFMA.FTZ R98, R111, R148, R98 ;  /* 0x000000946f627223 */ /* 0x000fe20000010062 */
        /* <DEDUP_REMOVED lines=8> */
[----:B------:R-:W-:Y:S01]  /*2dc0*/  F2FP.BF16.F32.PACK_AB R100, R108, R100 ;  /* 0x000000646c64723e */ /* 0x000fe200000010ff */
[----:B------:R-:W-:Y:S01]  /*2dd0*/  FFMA.FTZ R97, R94, R95, R97 ;  /* 0x0000005f5e617223 */ /* 0x000fe20000010061 */
[----:B------:R-:W-:-:S02]  /*2de0*/  F2FP.BF16.F32.PACK_AB R103, R103, R146 ;  /* 0x000000926767723e */ /* 0x000fc400000010ff */
[----:B------:R-:W-:Y:S02]  /*2df0*/  F2FP.BF16.F32.PACK_AB R102, R102, R92 ;  /* 0x0000005c6666723e */ /* 0x000fe400000010ff */
[----:B------:R-:W-:Y:S02]  /*2e00*/  F2FP.BF16.F32.PACK_AB R101, R139, R144 ;  /* 0x000000908b65723e */ /* 0x000fe400000010ff */
[----:B------:R-:W-:Y:S02]  /*2e10*/  F2FP.BF16.F32.PACK_AB R111, R150, R111 ;  /* 0x0000006f966f723e */ /* 0x000fe400000010ff */
[----:B------:R-:W-:Y:S02]  /*2e20*/  F2FP.BF16.F32.PACK_AB R110, R93, R110 ;  /* 0x0000006e5d6e723e */ /* 0x000fe400000010ff */
[----:B------:R-:W-:Y:S02]  /*2e30*/  F2FP.BF16.F32.PACK_AB R109, R138, R109 ;  /* 0x0000006d8a6d723e */ /* 0x000fe400000010ff */
[----:B------:R-:W-:Y:S01]  /*2e40*/  F2FP.BF16.F32.PACK_AB R108, R136, R137 ;  /* 0x00000089886c723e */ /* 0x000fe200000010ff */
[----:B------:R-:W-:Y:S06]  /*2e50*/  BRA `(.L_x_2023) ;  /* 0x0000000400007947 */ /* 0x000fec0003800000 */
.L_x_2022:
[-CC-:B------:R-:W-:Y:S01]  /*2e60*/  FFMA.FTZ R139, R7, R136.reuse, R137.reuse ;  /* 0x00000088078b7223 */ /* 0x180fe20000010089 */
[-CC-:B------:R-:W-:Y:S01]  /*2e70*/  FFMA.FTZ R140, R12, R136.reuse, R137.reuse ;  /* 0x000000880c8c7223 */ /* 0x180fe20000010089 */
[-CC-:B------:R-:W-:Y:S01]  /*2e80*/  FFMA.FTZ R145, R9, R136.reuse, R137.reuse ;  /* 0x0000008809917223 */ /* 0x180fe20000010089 */
[-CC-:B------:R-:W-:Y:S01]  /*2e90*/  FFMA.FTZ R144, R14, R136.reuse, R137.reuse ;  /* 0x000000880e907223 */ /* 0x180fe20000010089 */
[-CC-:B------:R-:W-:Y:S01]  /*2ea0*/  FFMA.FTZ R147, R11, R136.reuse, R137.reuse ;  /* 0x000000880b937223 */ /* 0x180fe20000010089 */
[-CC-:B------:R-:W-:Y:S01]  /*2eb0*/  FFMA.FTZ R150, R116, R136.reuse, R137.reuse ;  /* 0x0000008874967223 */ /* 0x180fe20000010089 */
[-CC-:B------:R-:W-:Y:S01]  /*2ec0*/  FFMA.FTZ R149, R13, R136.reuse, R137.reuse ;  /* 0x000000880d957223 */ /* 0x180fe20000010089 */
[--C-:B------:R-:W-:Y:S01]  /*2ed0*/  FFMA.FTZ R151, R122, R136, R137.reuse ;  /* 0x000000887a977223 */ /* 0x100fe20000010089 */
[----:B-----5:R-:W-:Y:S01]  /*2ee0*/  PRMT R137, R109, 0x7632, R137 ;  /* 0x000076326d897816 */ /* 0x020fe20000000089 */
[----:B------:R-:W-:Y:S01]  /*2ef0*/  FADD.FTZ R140, R15, -R140 ;  /* 0x8000008c0f8c7221 */ /* 0x000fe20000010000 */
        /* <DEDUP_REMOVED lines=9> */
[----:B------:R-:W-:Y:S01]  /*2f90*/  FADD.FTZ R154, R120, -R151 ;  /* 0x80000097789a7221 */ /* 0x000fe20000010000 */
[C---:B------:R-:W-:Y:S01]  /*2fa0*/  PRMT R138, R108.reuse, 0x7632, R138 ;  /* 0x000076326c8a7816 */ /* 0x040fe2000000008a */
[C---:B------:R-:W-:Y:S01]  /*2fb0*/  FMUL.FTZ R110, R121.reuse, R110 ;  /* 0x0000006e796e7220 */ /* 0x040fe20000410000 */
[C---:B------:R-:W-:Y:S01]  /*2fc0*/  FMUL.FTZ R140, R121.reuse, R140 ;  /* 0x0000008c798c7220 */ /* 0x040fe20000410000 */
[C---:B------:R-:W-:Y:S01]  /*2fd0*/  FMUL.FTZ R144, R121.reuse, R142 ;  /* 0x0000008e79907220 */ /* 0x040fe20000410000 */
[C---:B------:R-:W-:Y:S01]  /*2fe0*/  FMUL.FTZ R146, R121.reuse, R146 ;  /* 0x0000009279927220 */ /* 0x040fe20000410000 */
[C---:B------:R-:W-:Y:S01]  /*2ff0*/  FMUL.FTZ R148, R121.reuse, R148 ;  /* 0x0000009479947220 */ /* 0x040fe20000410000 */
[C---:B------:R-:W-:Y:S01]  /*3000*/  FMUL.FTZ R150, R121.reuse, R150 ;  /* 0x0000009679967220 */ /* 0x040fe20000410000 */
[C---:B------:R-:W-:Y:S01]  /*3010*/  FMUL.FTZ R152, R121.reuse, R152 ;  /* 0x0000009879987220 */ /* 0x040fe20000410000 */
[----:B------:R-:W-:Y:S01]  /*3020*/  SHF.L.U32 R143, R108, 0x10, RZ ;  /* 0x000000106c8f7819 */ /* 0x000fe200000006ff */
[----:B------:R-:W-:Y:S01]  /*3030*/  FMUL.FTZ R154, R121, R154 ;  /* 0x0000009a799a7220 */ /* 0x000fe20000410000 */
[C---:B------:R-:W-:Y:S01]  /*3040*/  PRMT R108, R111.reuse, 0x7632, R108 ;  /* 0x000076326f6c7816 */ /* 0x040fe2000000006c */
[-C--:B------:R-:W-:Y:S01]  /*3050*/  FMUL.FTZ R121, R110, R123.reuse ;  /* 0x0000007b6e797220 */ /* 0x080fe20000410000 */
[----:B------:R-:W-:Y:S01]  /*3060*/  SHF.L.U32 R111, R111, 0x10, RZ ;  /* 0x000000106f6f7819 */ /* 0x000fe200000006ff */
[-C--:B------:R-:W-:Y:S01]  /*3070*/  FMUL.FTZ R110, R140, R123.reuse ;  /* 0x0000007b8c6e7220 */ /* 0x080fe20000410000 */
[----:B------:R-:W-:Y:S01]  /*3080*/  SHF.L.U32 R142, R138, 0x10, RZ ;  /* 0x000000108a8e7819 */ /* 0x000fe200000006ff */
[-C--:B------:R-:W-:Y:S01]  /*3090*/  FMUL.FTZ R139, R144, R123.reuse ;  /* 0x0000007b908b7220 */ /* 0x080fe20000410000 */
[----:B------:R-:W-:Y:S01]  /*30a0*/  SHF.L.U32 R137, R137, 0x10, RZ ;  /* 0x0000001089897819 */ /* 0x000fe200000006ff */
[-C--:B------:R-:W-:Y:S01]  /*30b0*/  FMUL.FTZ R138, R146, R123.reuse ;  /* 0x0000007b928a7220 */ /* 0x080fe20000410000 */
[----:B------:R-:W-:Y:S01]  /*30c0*/  SHF.L.U32 R136, R136, 0x10, RZ ;  /* 0x0000001088887819 */ /* 0x000fe200000006ff */
[-C--:B------:R-:W-:Y:S01]  /*30d0*/  FMUL.FTZ R145, R148, R123.reuse ;  /* 0x0000007b94917220 */ /* 0x080fe20000410000 */
[-C--:B------:R-:W-:Y:S01]  /*30e0*/  FMUL.FTZ R150, R150, R123.reuse ;  /* 0x0000007b96967220 */ /* 0x080fe20000410000 */
[-C--:B------:R-:W-:Y:S01]  /*30f0*/  FMUL.FTZ R147, R152, R123.reuse ;  /* 0x0000007b98937220 */ /* 0x080fe20000410000 */
[----:B------:R-:W-:Y:S01]  /*3100*/  FMUL.FTZ R154, R154, R123 ;  /* 0x0000007b9a9a7220 */ /* 0x000fe20000410000 */
[----:B------:R-:W-:Y:S01]  /*3110*/  FFMA.FTZ R143, R121, R143, R92 ;  /* 0x0000008f798f7223 */ /* 0x000fe2000001005c */
[----:B------:R-:W-:Y:S01]  /*3120*/  FFMA.FTZ R142, R110, R142, R93 ;  /* 0x0000008e6e8e7223 */ /* 0x000fe2000001005d */
[----:B------:R-:W-:Y:S01]  /*3130*/  FFMA.FTZ R141, R139, R141, R94 ;  /* 0x0000008d8b8d7223 */ /* 0x000fe2000001005e */
[----:B------:R-:W-:Y:S01]  /*3140*/  FFMA.FTZ R140, R138, R137, R95 ;  /* 0x000000898a8c7223 */ /* 0x000fe2000001005f */
[----:B------:R-:W-:Y:S01]  /*3150*/  FFMA.FTZ R96, R145, R109, R96 ;  /* 0x0000006d91607223 */ /* 0x000fe20000010060 */
[----:B------:R-:W-:Y:S01]  /*3160*/  FFMA.FTZ R97, R150, R136, R97 ;  /* 0x0000008896617223 */ /* 0x000fe20000010061 */
[----:B------:R-:W-:Y:S01]  /*3170*/  FFMA.FTZ R98, R147, R111, R98 ;  /* 0x0000006f93627223 */ /* 0x000fe20000010062 */
[----:B------:R-:W-:Y:S01]  /*3180*/  SHF.L.U32 R92, R108, 0x10, RZ ;  /* 0x000000106c5c7819 */ /* 0x000fe200000006ff */
        /* <DEDUP_REMOVED lines=9> */
[----:B------:R-:W-:-:S02]  /*3220*/  F2FP.BF16.F32.PACK_AB R111, R94, R111 ;  /* 0x0000006f5e6f723e */ /* 0x000fc400000010ff */
[----:B------:R-:W-:Y:S02]  /*3230*/  F2FP.BF16.F32.PACK_AB R110, R150, R145 ;  /* 0x00000091966e723e */ /* 0x000fe400000010ff */
[----:B------:R-:W-:Y:S02]  /*3240*/  F2FP.BF16.F32.PACK_AB R109, R138, R109 ;  /* 0x0000006d8a6d723e */ /* 0x000fe400000010ff */
[----:B------:R-:W-:-:S07]  /*3250*/  F2FP.BF16.F32.PACK_AB R108, R93, R108 ;  /* 0x0000006c5d6c723e */ /* 0x000fce00000010ff */
.L_x_2023:
        /* <DEDUP_REMOVED lines=11> */
.L_x_2016:
[----:B------:R-:W-:Y:S04]  /*3310*/  BSSY.RECONVERGENT B1, `(.L_x_2024) ;  /* 0x00000ae000017945 */ /* 0x000fe80003800200 */
[----:B------:R-:W-:Y:S05]  /*3320*/  @!P4 BRA `(.L_x_2025) ;  /* 0x0000000800b0c947 */ /* 0x000fea0003800000 */
[----:B0-----:R-:W0:Y:S02]  /*3330*/  LDC.64 R108, c[0x0][0x390] ;  /* 0x0000e400ff6c7b82 */ /* 0x001e240000000a00 */
[----:B0-----:R-:W-:-:S06]  /*3340*/  IMAD.WIDE.U32 R108, R0, 0x10, R108 ;  /* 0x00000010006c7825 */ /* 0x001fcc00078e006c */
[----:B------:R-:W5:Y:S01]  /*3350*/  LDG.E.128 R108, desc[UR6][R108.64] ;  /* 0x000000066c6c7981 */ /* 0x000f62000c1e1d00 */
[----:B------:R-:W-:-:S04]  /*3360*/  UISETP.NE.U32.AND UP0, UPT, UR12, URZ, UPT ;  /* 0x000000ff0c00728c */ /* 0x000fc8000bf05070 */
[----:B------:R-:W-:-:S09]  /*3370*/  UISETP.NE.AND.EX UP0, UPT, UR13, URZ, UPT, UP0 ;  /* 0x000000ff0d00728c */ /* 0x000fd2000bf05300 */
[----:B------:R-:W-:Y:S05]  /*3380*/  BRA.U UP0, `(.L_x_2026) ;  /* 0x0000000500347547 */ /* 0x000fea000b800000 */
[-CC-:B------:R-:W-:Y:S01]  /*3390*/  FFMA.FTZ R140, R135, R136.reuse, R137.reuse ;  /* 0x00000088878c7223 */ /* 0x180fe20000010089 */
[----:B------:R-:W-:Y:S01]  /*33a0*/  PRMT R138, R16, 0x7632, R138 ;  /* 0x00007632108a7816 */ /* 0x000fe2000000008a */
[-C--:B------:R-:W-:Y:S01]  /*33b0*/  FFMA.FTZ R143, R134, R136.reuse, R137 ;  /* 0x00000088868f7223 */ /* 0x080fe20000010089 */
[----:B------:R-:W-:Y:S01]  /*33c0*/  PRMT R139, R17, 0x7632, R139 ;  /* 0x00007632118b7816 */ /* 0x000fe2000000008b */
[-CC-:B------:R-:W-:Y:S01]  /*33d0*/  FFMA.FTZ R142, R131, R136.reuse, R137.reuse ;  /* 0x00000088838e7223 */ /* 0x180fe20000010089 */
[-C--:B------:R-:W-:Y:S01]  /*33e0*/  FFMA.FTZ R144, R130, R136.reuse, R137 ;  /* 0x0000008882907223 */ /* 0x080fe20000010089 */
        /* <DEDUP_REMOVED lines=8> */
[C---:B-----5:R-:W-:Y:S01]  /*3470*/  FFMA.FTZ R150, R121.reuse, R143, R138 ;  /* 0x0000008f79967223 */ /* 0x060fe2000001008a */
[C---:B------:R-:W-:Y:S01]  /*3480*/  FFMA.FTZ R152, R121.reuse, R145, R152 ;  /* 0x0000009179987223 */ /* 0x040fe20000010098 */
[----:B------:R-:W-:Y:S01]  /*3490*/  FFMA.FTZ R140, R121, R139, R140 ;  /* 0x0000008b798c7223 */ /* 0x000fe2000001008c */
[----:B------:R-:W-:Y:S01]  /*34a0*/  PRMT R138, R18, 0x7632, R138 ;  /* 0x00007632128a7816 */ /* 0x000fe2000000008a */
[-CC-:B------:R-:W-:Y:S01]  /*34b0*/  FFMA.FTZ R144, R124, R136.reuse, R137.reuse ;  /* 0x000000887c907223 */ /* 0x180fe20000010089 */
[-C--:B------:R-:W-:Y:S01]  /*34c0*/  FFMA.FTZ R145, R115, R136.reuse, R137 ;  /* 0x0000008873917223 */ /* 0x080fe20000010089 */
[----:B------:R-:W-:Y:S01]  /*34d0*/  PRMT R139, R19, 0x7632, R139 ;  /* 0x00007632138b7816 */ /* 0x000fe2000000008b */
[----:B------:R-:W-:Y:S01]  /*34e0*/  FFMA.FTZ R148, R121, R141, R148 ;  /* 0x0000008d79947223 */ /* 0x000fe20000010094 */
[-CC-:B------:R-:W-:Y:S01]  /*34f0*/  FFMA.FTZ R141, R113, R136.reuse, R137.reuse ;  /* 0x00000088718d7223 */ /* 0x180fe20000010089 */
[----:B------:R-:W-:Y:S01]  /*3500*/  SHF.L.U32 R146, R19, 0x10, RZ ;  /* 0x0000001013927819 */ /* 0x000fe200000006ff */
[----:B------:R-:W-:Y:S01]  /*3510*/  FFMA.FTZ R147, R128, R136, R137 ;  /* 0x0000008880937223 */ /* 0x000fe20000010089 */
[----:B------:R-:W-:Y:S01]  /*3520*/  SHF.L.U32 R138, R138, 0x10, RZ ;  /* 0x000000108a8a7819 */ /* 0x000fe200000006ff */
[----:B------:R-:W-:Y:S01]  /*3530*/  FADD.FTZ R143, R125, -R144 ;  /* 0x800000907d8f7221 */ /* 0x000fe20000010000 */
[----:B------:R-:W-:Y:S01]  /*3540*/  FADD.FTZ R145, R114, -R145 ;  /* 0x8000009172917221 */ /* 0x000fe20000010000 */
[----:B------:R-:W-:Y:S01]  /*3550*/  SHF.L.U32 R154, R139, 0x10, RZ ;  /* 0x000000108b9a7819 */ /* 0x000fe200000006ff */
[----:B------:R-:W-:Y:S01]  /*3560*/  FADD.FTZ R141, R112, -R141 ;  /* 0x8000008d708d7221 */ /* 0x000fe20000010000 */
[----:B------:R-:W-:Y:S01]  /*3570*/  SHF.L.U32 R142, R18, 0x10, RZ ;  /* 0x00000010128e7819 */ /* 0x000fe200000006ff */
[----:B------:R-:W-:Y:S01]  /*3580*/  FADD.FTZ R147, R126, -R147 ;  /* 0x800000937e937221 */ /* 0x000fe20000010000 */
[----:B------:R-:W-:Y:S01]  /*3590*/  PRMT R139, R108, 0x7632, R139 ;  /* 0x000076326c8b7816 */ /* 0x000fe2000000008b */
[C---:B------:R-:W-:Y:S01]  /*35a0*/  FFMA.FTZ R144, R121.reuse, R143, R138 ;  /* 0x0000008f79907223 */ /* 0x040fe2000001008a */
[C---:B------:R-:W-:Y:S01]  /*35b0*/  FFMA.FTZ R146, R121.reuse, R145, R146 ;  /* 0x0000009179927223 */ /* 0x040fe20000010092 */
[C---:B------:R-:W-:Y:S01]  /*35c0*/  PRMT R149, R110.reuse, 0x7632, R149 ;  /* 0x000076326e957816 */ /* 0x040fe20000000095 */
[C---:B------:R-:W-:Y:S01]  /*35d0*/  FFMA.FTZ R142, R121.reuse, R141, R142 ;  /* 0x0000008d798e7223 */ /* 0x040fe2000001008e */
[----:B------:R-:W-:Y:S01]  /*35e0*/  SHF.L.U32 R151, R110, 0x10, RZ ;  /* 0x000000106e977819 */ /* 0x000fe200000006ff */
[----:B------:R-:W-:Y:S01]  /*35f0*/  FFMA.FTZ R138, R121, R147, R154 ;  /* 0x00000093798a7223 */ /* 0x000fe2000001009a */
[----:B------:R-:W-:Y:S01]  /*3600*/  SHF.L.U32 R143, R108, 0x10, RZ ;  /* 0x000000106c8f7819 */ /* 0x000fe200000006ff */
[-C--:B------:R-:W-:Y:S01]  /*3610*/  FMUL.FTZ R108, R150, R123.reuse ;  /* 0x0000007b966c7220 */ /* 0x080fe20000410000 */
[----:B------:R-:W-:Y:S01]  /*3620*/  PRMT R145, R109, 0x7632, R145 ;  /* 0x000076326d917816 */ /* 0x000fe20000000091 */
[-C--:B------:R-:W-:Y:S01]  /*3630*/  FMUL.FTZ R141, R152, R123.reuse ;  /* 0x0000007b988d7220 */ /* 0x080fe20000410000 */
[----:B------:R-:W-:Y:S01]  /*3640*/  SHF.L.U32 R110, R139, 0x10, RZ ;  /* 0x000000108b6e7819 */ /* 0x000fe200000006ff */
[-C--:B------:R-:W-:Y:S01]  /*3650*/  FMUL.FTZ R139, R148, R123.reuse ;  /* 0x0000007b948b7220 */ /* 0x080fe20000410000 */
[----:B------:R-:W-:Y:S01]  /*3660*/  SHF.L.U32 R147, R109, 0x10, RZ ;  /* 0x000000106d937819 */ /* 0x000fe200000006ff */
[----:B------:R-:W-:Y:S01]  /*3670*/  FMUL.FTZ R140, R140, R123 ;  /* 0x0000007b8c8c7220 */ /* 0x000fe20000410000 */
[----:B------:R-:W-:Y:S01]  /*3680*/  PRMT R109, R111, 0x7632, R109 ;  /* 0x000076326f6d7816 */ /* 0x000fe2000000006d */
[----:B------:R-:W-:Y:S01]  /*3690*/  FFMA.FTZ R84, R139, R143, R84 ;  /* 0x0000008f8b547223 */ /* 0x000fe20000010054 */
[----:B------:R-:W-:Y:S01]  /*36a0*/  SHF.L.U32 R148, R111, 0x10, RZ ;  /* 0x000000106f947819 */ /* 0x000fe200000006ff */
[-C--:B------:R-:W-:Y:S01]  /*36b0*/  FMUL.FTZ R111, R142, R123.reuse ;  /* 0x0000007b8e6f7220 */ /* 0x080fe20000410000 */
[----:B------:R-:W-:Y:S01]  /*36c0*/  SHF.L.U32 R145, R145, 0x10, RZ ;  /* 0x0000001091917819 */ /* 0x000fe200000006ff */
[-C--:B------:R-:W-:Y:S01]  /*36d0*/  FMUL.FTZ R144, R144, R123.reuse ;  /* 0x0000007b90907220 */ /* 0x080fe20000410000 */
[-C--:B------:R-:W-:Y:S01]  /*36e0*/  FMUL.FTZ R143, R146, R123.reuse ;  /* 0x0000007b928f7220 */ /* 0x080fe20000410000 */
[----:B------:R-:W-:Y:S01]  /*36f0*/  FMUL.FTZ R138, R138, R123 ;  /* 0x0000007b8a8a7220 */ /* 0x000fe20000410000 */
[----:B------:R-:W-:Y:S01]  /*3700*/  FFMA.FTZ R85, R108, R110, R85 ;  /* 0x0000006e6c557223 */ /* 0x000fe20000010055 */
[----:B------:R-:W-:Y:S01]  /*3710*/  SHF.L.U32 R142, R109, 0x10, RZ ;  /* 0x000000106d8e7819 */ /* 0x000fe200000006ff */
[----:B------:R-:W-:Y:S01]  /*3720*/  FFMA.FTZ R86, R141, R147, R86 ;  /* 0x000000938d567223 */ /* 0x000fe20000010056 */
[----:B------:R-:W-:Y:S01]  /*3730*/  FFMA.FTZ R87, R140, R145, R87 ;  /* 0x000000918c577223 */ /* 0x000fe20000010057 */
[----:B------:R-:W-:Y:S01]  /*3740*/  FFMA.FTZ R88, R111, R151, R88 ;  /* 0x000000976f587223 */ /* 0x000fe20000010058 */
[----:B------:R-:W-:Y:S01]  /*3750*/  FMUL.FTZ R109, R30, R141 ;  /* 0x0000008d1e6d7220 */ /* 0x000fe20000410000 */
        /* <DEDUP_REMOVED lines=10> */
[----:B------:R-:W-:Y:S01]  /*3800*/  FFMA.FTZ R91, R138, R142, R91 ;  /* 0x0000008e8a5b7223 */ /* 0x000fe2000001005b */
[----:B------:R-:W-:-:S02]  /*3810*/  F2FP.BF16.F32.PACK_AB R111, R146, R111 ;  /* 0x0000006f926f723e */ /* 0x000fc400000010ff */
[----:B------:R-:W-:Y:S02]  /*3820*/  F2FP.BF16.F32.PACK_AB R110, R141, R110 ;  /* 0x0000006e8d6e723e */ /* 0x000fe400000010ff */
[----:B------:R-:W-:Y:S02]  /*3830*/  F2FP.BF16.F32.PACK_AB R109, R140, R109 ;  /* 0x0000006d8c6d723e */ /* 0x000fe400000010ff */
[----:B------:R-:W-:Y:S01]  /*3840*/  F2FP.BF16.F32.PACK_AB R108, R108, R139 ;  /* 0x0000008b6c6c723e */ /* 0x000fe200000010ff */
[----:B------:R-:W-:Y:S06]  /*3850*/  BRA `(.L_x_2027) ;  /* 0x0000000400407947 */ /* 0x000fec0003800000 */
.L_x_2026:
[-CC-:B------:R-:W-:Y:S01]  /*3860*/  FFMA.FTZ R149, R128, R136.reuse, R137.reuse ;  /* 0x0000008880957223 */ /* 0x180fe20000010089 */
[----:B-----5:R-:W-:Y:S01]  /*3870*/  PRMT R142, R111, 0x7632, R142 ;  /* 0x000076326f8e7816 */ /* 0x020fe2000000008e */
[-CC-:B------:R-:W-:Y:S01]  /*3880*/  FFMA.FTZ R103, R115, R136.reuse, R137.reuse ;  /* 0x0000008873677223 */ /* 0x180fe20000010089 */
[----:B------:R-:W-:Y:S01]  /*3890*/  SHF.L.U32 R145, R111, 0x10, RZ ;  /* 0x000000106f917819 */ /* 0x000fe200000006ff */
[-C--:B------:R-:W-:Y:S01]  /*38a0*/  FFMA.FTZ R101, R113, R136.reuse, R137 ;  /* 0x0000008871657223 */ /* 0x080fe20000010089 */
[----:B------:R-:W-:Y:S01]  /*38b0*/  PRMT R100, R19, 0x7632, R100 ;  /* 0x0000763213647816 */ /* 0x000fe20000000064 */
[----:B------:R-:W-:Y:S01]  /*38c0*/  FADD.FTZ R140, R126, -R149 ;  /* 0x800000957e8c7221 */ /* 0x000fe20000010000 */
[C---:B------:R-:W-:Y:S01]  /*38d0*/  PRMT R139, R109.reuse, 0x7632, R139 ;  /* 0x000076326d8b7816 */ /* 0x040fe2000000008b */
[-C--:B------:R-:W-:Y:S01]  /*38e0*/  FFMA.FTZ R150, R130, R136.reuse, R137 ;  /* 0x0000008882967223 */ /* 0x080fe20000010089 */
[----:B------:R-:W-:Y:S02]  /*38f0*/  SHF.L.U32 R111, R109, 0x10, RZ ;  /* 0x000000106d6f7819 */ /* 0x000fe400000006ff */
[C---:B------:R-:W-:Y:S01]  /*3900*/  PRMT R141, R108.reuse, 0x7632, R141 ;  /* 0x000076326c8d7816 */ /* 0x040fe2000000008d */
[----:B------:R-:W-:Y:S01]  /*3910*/  FADD.FTZ R150, R127, -R150 ;  /* 0x800000967f967221 */ /* 0x000fe20000010000 */
[----:B------:R-:W-:Y:S01]  /*3920*/  SHF.L.U32 R109, R108, 0x10, RZ ;  /* 0x000000106c6d7819 */ /* 0x000fe200000006ff */
[----:B------:R-:W-:Y:S01]  /*3930*/  FFMA.FTZ R108, R124, R136, R137 ;  /* 0x000000887c6c7223 */ /* 0x000fe20000010089 */
[----:B------:R-:W-:-:S02]  /*3940*/  PRMT R102, R18, 0x7632, R102 ;  /* 0x0000763212667816 */ /* 0x000fc40000000066 */
[C---:B------:R-:W-:Y:S02]  /*3950*/  PRMT R144, R110.reuse, 0x7632, R144 ;  /* 0x000076326e907816 */ /* 0x040fe40000000090 */
[----:B------:R-:W-:Y:S01]  /*3960*/  SHF.L.U32 R143, R110, 0x10, RZ ;  /* 0x000000106e8f7819 */ /* 0x000fe200000006ff */
[----:B------:R-:W-:Y:S01]  /*3970*/  FADD.FTZ R110, R114, -R103 ;  /* 0x80000067726e7221 */ /* 0x000fe20000010000 */
[----:B------:R-:W-:Y:S02]  /*3980*/  SHF.L.U32 R138, R19, 0x10, RZ ;  /* 0x00000010138a7819 */ /* 0x000fe400000006ff */
[----:B------:R-:W-:Y:S01]  /*3990*/  SHF.L.U32 R149, R100, 0x10, RZ ;  /* 0x0000001064957819 */ /* 0x000fe200000006ff */
[----:B------:R-:W-:Y:S01]  /*39a0*/  FADD.FTZ R100, R112, -R101 ;  /* 0x8000006570647221 */ /* 0x000fe20000010000 */
[----:B------:R-:W-:Y:S01]  /*39b0*/  SHF.L.U32 R101, R102, 0x10, RZ ;  /* 0x0000001066657819 */ /* 0x000fe200000006ff */
[----:B------:R-:W-:Y:S01]  /*39c0*/  FADD.FTZ R102, R125, -R108 ;  /* 0x8000006c7d667221 */ /* 0x000fe20000010000 */
[----:B------:R-:W-:Y:S01]  /*39d0*/  SHF.L.U32 R147, R18, 0x10, RZ ;  /* 0x0000001012937819 */ /* 0x000fe200000006ff */
[----:B------:R-:W-:Y:S01]  /*39e0*/  FFMA.FTZ R103, R121, R110, R138 ;  /* 0x0000006e79677223 */ /* 0x000fe2000001008a */
[----:B------:R-:W-:Y:S01]  /*39f0*/  FFMA.FTZ R138, R131, R136, R137 ;  /* 0x00000088838a7223 */ /* 0x000fe20000010089 */
[C---:B------:R-:W-:Y:S01]  /*3a00*/  FFMA.FTZ R108, R121.reuse, R140, R149 ;  /* 0x0000008c796c7223 */ /* 0x040fe20000010095 */
[----:B------:R-:W-:Y:S01]  /*3a10*/  FFMA.FTZ R102, R121, R102, R101 ;  /* 0x0000006679667223 */ /* 0x000fe20000010065 */
[----:B------:R-:W-:Y:S01]  /*3a20*/  FFMA.FTZ R110, R135, R136, R137 ;  /* 0x00000088876e7223 */ /* 0x000fe20000010089 */
[----:B------:R-:W-:Y:S01]  /*3a30*/  PRMT R140, R17, 0x7632, R140 ;  /* 0x00007632118c7816 */ /* 0x000fe2000000008c */
[----:B------:R-:W-:Y:S01]  /*3a40*/  FFMA.FTZ R100, R121, R100, R147 ;  /* 0x0000006479647223 */ /* 0x000fe20000010093 */
[----:B------:R-:W-:Y:S01]  /*3a50*/  PRMT R101, R16, 0x7632, R101 ;  /* 0x0000763210657816 */ /* 0x000fe20000000065 */
        /* <DEDUP_REMOVED lines=9> */
[----:B------:R-:W-:Y:S01]  /*3af0*/  FFMA.FTZ R138, R121, R138, R147 ;  /* 0x0000008a798a7223 */ /* 0x000fe20000010093 */
[----:B------:R-:W-:Y:S01]  /*3b00*/  SHF.L.U32 R148, R142, 0x10, RZ ;  /* 0x000000108e947819 */ /* 0x000fe200000006ff */
[-C--:B------:R-:W-:Y:S01]  /*3b10*/  FMUL.FTZ R149, R103, R123.reuse ;  /* 0x0000007b67957220 */ /* 0x080fe20000410000 */
[----:B------:R-:W-:Y:S01]  /*3b20*/  SHF.L.U32 R146, R144, 0x10, RZ ;  /* 0x0000001090927819 */ /* 0x000fe200000006ff */
[-C--:B------:R-:W-:Y:S01]  /*3b30*/  FMUL.FTZ R144, R108, R123.reuse ;  /* 0x0000007b6c907220 */ /* 0x080fe20000410000 */
[-C--:B------:R-:W-:Y:S01]  /*3b40*/  FMUL.FTZ R147, R100, R123.reuse ;  /* 0x0000007b64937220 */ /* 0x080fe20000410000 */
[----:B------:R-:W-:Y:S01]  /*3b50*/  FMUL.FTZ R142, R102, R123 ;  /* 0x0000007b668e7220 */ /* 0x000fe20000410000 */
[C---:B------:R-:W-:Y:S01]  /*3b60*/  FFMA.FTZ R110, R121.reuse, R150, R153 ;  /* 0x00000096796e7223 */ /* 0x040fe20000010099 */
[----:B------:R-:W-:Y:S01]  /*3b70*/  FFMA.FTZ R140, R121, R140, R151 ;  /* 0x0000008c798c7223 */ /* 0x000fe20000010097 */
[----:B------:R-:W-:Y:S01]  /*3b80*/  FFMA.FTZ R90, R149, R145, R90 ;  /* 0x00000091955a7223 */ /* 0x000fe2000001005a */
[----:B------:R-:W-:Y:S01]  /*3b90*/  FFMA.FTZ R91, R144, R148, R91 ;  /* 0x00000094905b7223 */ /* 0x000fe2000001005b */
[----:B------:R-:W-:Y:S01]  /*3ba0*/  FFMA.FTZ R88, R147, R143, R88 ;  /* 0x0000008f93587223 */ /* 0x000fe20000010058 */
[----:B------:R-:W-:Y:S01]  /*3bb0*/  FFMA.FTZ R89, R142, R146, R89 ;  /* 0x000000928e597223 */ /* 0x000fe20000010059 */
[----:B------:R-:W-:Y:S01]  /*3bc0*/  SHF.L.U32 R145, R139, 0x10, RZ ;  /* 0x000000108b917819 */ /* 0x000fe200000006ff */
[-C--:B------:R-:W-:Y:S01]  /*3bd0*/  FMUL.FTZ R143, R101, R123.reuse ;  /* 0x0000007b658f7220 */ /* 0x080fe20000410000 */
[----:B------:R-:W-:Y:S01]  /*3be0*/  SHF.L.U32 R141, R141, 0x10, RZ ;  /* 0x000000108d8d7819 */ /* 0x000fe200000006ff */
[-C--:B------:R-:W-:Y:S01]  /*3bf0*/  FMUL.FTZ R148, R110, R123.reuse ;  /* 0x0000007b6e947220 */ /* 0x080fe20000410000 */
[-C--:B------:R-:W-:Y:S01]  /*3c00*/  FMUL.FTZ R139, R138, R123.reuse ;  /* 0x0000007b8a8b7220 */ /* 0x080fe20000410000 */
[----:B------:R-:W-:Y:S01]  /*3c10*/  FMUL.FTZ R146, R140, R123 ;  /* 0x0000007b8c927220 */ /* 0x000fe20000410000 */
[----:B------:R-:W-:Y:S01]  /*3c20*/  F2FP.BF16.F32.PACK_AB R103, R108, R103 ;  /* 0x000000676c67723e */ /* 0x000fe200000010ff */
        /* <DEDUP_REMOVED lines=18> */
[----:B------:R-:W-:-:S07]  /*3d50*/  F2FP.BF16.F32.PACK_AB R108, R139, R108 ;  /* 0x0000006c8b6c723e */ /* 0x000fce00000010ff */
.L_x_2027:
        /* <DEDUP_REMOVED lines=9> */
.L_x_2025:
[----:B------:R-:W-:Y:S05]  /*3df0*/  BSYNC.RECONVERGENT B1 ;  /* 0x0000000000017941 */ /* 0x000fea0003800200 */
.L_x_2024:
[----:B------:R-:W-:Y:S05]  /*3e00*/  @!P2 BRA `(.L_x_2021) ;  /* 0x0000000800b4a947 */ /* 0x000fea0003800000 */
[----:B01----:R-:W0:Y:S02]  /*3e10*/  LDC.64 R108, c[0x0][0x390] ;  /* 0x0000e400ff6c7b82 */ /* 0x003e240000000a00 */
[----:B0-----:R-:W-:-:S06]  /*3e20*/  IMAD.WIDE.U32 R108, R0, 0x10, R108 ;  /* 0x00000010006c7825 */ /* 0x001fcc00078e006c */
[----:B------:R-:W5:Y:S01]  /*3e30*/  LDG.E.128 R108, desc[UR6][R108.64] ;  /* 0x000000066c6c7981 */ /* 0x000f62000c1e1d00 */
[----:B------:R-:W-:-:S04]  /*3e40*/  ISETP.NE.U32.AND P1, PT, RZ, UR12, PT ;  /* 0x0000000cff007c0c */ /* 0x000fc8000bf25070 */
[----:B------:R-:W-:-:S13]  /*3e50*/  ISETP.NE.AND.EX P1, PT, RZ, UR13, PT, P1 ;  /* 0x0000000dff007c0c */ /* 0x000fda000bf25310 */
[----:B------:R-:W-:Y:S05]  /*3e60*/  @!P1 BRA `(.L_x_2028) ;  /* 0x0000000400449947 */ /* 0x000fea0003800000 */
[-CC-:B------:R-:W-:Y:S01]  /*3e70*/  FFMA.FTZ R145, R7, R136.reuse, R137.reuse ;  /* 0x0000008807917223 */ /* 0x180fe20000010089 */
[-CC-:B------:R-:W-:Y:S01]  /*3e80*/  FFMA.FTZ R147, R122, R136.reuse, R137.reuse ;  /* 0x000000887a937223 */ /* 0x180fe20000010089 */
[----:B------:R-:W-:Y:S01]  /*3e90*/  PRMT R100, R104, 0x7632, R100 ;  /* 0x0000763268647816 */ /* 0x000fe20000000064 */
[-CC-:B------:R-:W-:Y:S01]  /*3ea0*/  FFMA.FTZ R146, R12, R136.reuse, R137.reuse ;  /* 0x000000880c927223 */ /* 0x180fe20000010089 */
[-CC-:B------:R-:W-:Y:S01]  /*3eb0*/  FFMA.FTZ R149, R9, R136.reuse, R137.reuse ;  /* 0x0000008809957223 */ /* 0x180fe20000010089 */
[----:B-----5:R-:W-:Y:S01]  /*3ec0*/  PRMT R138, R108, 0x7632, R138 ;  /* 0x000076326c8a7816 */ /* 0x020fe2000000008a */
[-CC-:B------:R-:W-:Y:S01]  /*3ed0*/  FFMA.FTZ R144, R14, R136.reuse, R137.reuse ;  /* 0x000000880e907223 */ /* 0x180fe20000010089 */
[----:B------:R-:W-:Y:S01]  /*3ee0*/  SHF.L.U32 R139, R108, 0x10, RZ ;  /* 0x000000106c8b7819 */ /* 0x000fe200000006ff */
[-C--:B------:R-:W-:Y:S01]  /*3ef0*/  FFMA.FTZ R143, R11, R136.reuse, R137 ;  /* 0x000000880b8f7223 */ /* 0x080fe20000010089 */
[----:B------:R-:W-:Y:S01]  /*3f00*/  PRMT R101, R110, 0x7632, R101 ;  /* 0x000076326e657816 */ /* 0x000fe20000000065 */
        /* <DEDUP_REMOVED lines=13> */
[----:B------:R-:W-:Y:S01]  /*3fe0*/  FFMA.FTZ R110, R121, R149, R136 ;  /* 0x00000095796e7223 */ /* 0x000fe20000010088 */
[----:B------:R-:W-:Y:S01]  /*3ff0*/  SHF.L.U32 R102, R102, 0x10, RZ ;  /* 0x0000001066667819 */ /* 0x000fe200000006ff */
[----:B------:R-:W-:Y:S01]  /*4000*/  FADD.FTZ R147, R117, -R144 ;  /* 0x8000009075937221 */ /* 0x000fe20000010000 */
[----:B------:R-:W-:Y:S01]  /*4010*/  PRMT R136, R105, 0x7632, R136 ;  /* 0x0000763269887816 */ /* 0x000fe20000000088 */
[----:B------:R-:W-:Y:S01]  /*4020*/  FADD.FTZ R143, R10, -R143 ;  /* 0x8000008f0a8f7221 */ /* 0x000fe20000010000 */
[C---:B------:R-:W-:Y:S01]  /*4030*/  PRMT R145, R106.reuse, 0x7632, R145 ;  /* 0x000076326a917816 */ /* 0x040fe20000000091 */
[----:B------:R-:W-:Y:S01]  /*4040*/  FFMA.FTZ R102, R121, R148, R102 ;  /* 0x0000009479667223 */ /* 0x000fe20000010066 */
[----:B------:R-:W-:Y:S01]  /*4050*/  SHF.L.U32 R146, R106, 0x10, RZ ;  /* 0x000000106a927819 */ /* 0x000fe200000006ff */
[----:B------:R-:W-:Y:S01]  /*4060*/  FADD.FTZ R141, R118, -R141 ;  /* 0x8000008d768d7221 */ /* 0x000fe20000010000 */
[----:B------:R-:W-:-:S02]  /*4070*/  SHF.L.U32 R136, R136, 0x10, RZ ;  /* 0x0000001088887819 */ /* 0x000fc400000006ff */
[----:B------:R-:W-:Y:S01]  /*4080*/  SHF.L.U32 R144, R145, 0x10, RZ ;  /* 0x0000001091907819 */ /* 0x000fe200000006ff */
[----:B------:R-:W-:Y:S01]  /*4090*/  FADD.FTZ R145, R119, -R142 ;  /* 0x8000008e77917221 */ /* 0x000fe20000010000 */
[----:B------:R-:W-:Y:S01]  /*40a0*/  SHF.L.U32 R148, R107, 0x10, RZ ;  /* 0x000000106b947819 */ /* 0x000fe200000006ff */
[----:B------:R-:W-:Y:S01]  /*40b0*/  FFMA.FTZ R136, R121, R147, R136 ;  /* 0x0000009379887223 */ /* 0x000fe20000010088 */
[----:B------:R-:W-:Y:S01]  /*40c0*/  PRMT R140, R109, 0x7632, R140 ;  /* 0x000076326d8c7816 */ /* 0x000fe2000000008c */
[C---:B------:R-:W-:Y:S01]  /*40d0*/  FFMA.FTZ R146, R121.reuse, R143, R146 ;  /* 0x0000008f79927223 */ /* 0x040fe20000010092 */
[C---:B------:R-:W-:Y:S01]  /*40e0*/  FFMA.FTZ R143, R121.reuse, R145, R144 ;  /* 0x00000091798f7223 */ /* 0x040fe20000010090 */
[----:B------:R-:W-:Y:S01]  /*40f0*/  FFMA.FTZ R148, R121, R141, R148 ;  /* 0x0000008d79947223 */ /* 0x000fe20000010094 */
[-C--:B------:R-:W-:Y:S01]  /*4100*/  FMUL.FTZ R145, R100, R123.reuse ;  /* 0x0000007b64917220 */ /* 0x080fe20000410000 */
[----:B------:R-:W-:Y:S01]  /*4110*/  SHF.L.U32 R137, R109, 0x10, RZ ;  /* 0x000000106d897819 */ /* 0x000fe200000006ff */
        /* <DEDUP_REMOVED lines=8> */
[----:B------:R-:W-:Y:S01]  /*41a0*/  FMUL.FTZ R92, R143, R123 ;  /* 0x0000007b8f5c7220 */ /* 0x000fe20000410000 */
[----:B------:R-:W-:Y:S01]  /*41b0*/  SHF.L.U32 R111, R111, 0x10, RZ ;  /* 0x000000106f6f7819 */ /* 0x000fe200000006ff */
[----:B------:R-:W-:Y:S01]  /*41c0*/  FFMA.FTZ R121, R138, R121, R93 ;  /* 0x000000798a797223 */ /* 0x000fe2000001005d */
[----:B------:R-:W-:Y:S01]  /*41d0*/  FFMA.FTZ R142, R147, R137, R94 ;  /* 0x00000089938e7223 */ /* 0x000fe2000001005e */
[----:B------:R-:W-:Y:S01]  /*41e0*/  FFMA.FTZ R141, R144, R141, R95 ;  /* 0x0000008d908d7223 */ /* 0x000fe2000001005f */
[----:B------:R-:W-:Y:S01]  /*41f0*/  SHF.L.U32 R109, R109, 0x10, RZ ;  /* 0x000000106d6d7819 */ /* 0x000fe200000006ff */
[-C--:B------:R-:W-:Y:S01]  /*4200*/  FMUL.FTZ R93, R146, R123.reuse ;  /* 0x0000007b925d7220 */ /* 0x080fe20000410000 */
[-C--:B------:R-:W-:Y:S01]  /*4210*/  FMUL.FTZ R95, R148, R123.reuse ;  /* 0x0000007b945f7220 */ /* 0x080fe20000410000 */
[----:B------:R-:W-:Y:S01]  /*4220*/  FMUL.FTZ R94, R102, R123 ;  /* 0x0000007b665e7220 */ /* 0x000fe20000410000 */
[----:B------:R-:W-:Y:S01]  /*4230*/  FFMA.FTZ R97, R92, R101, R97 ;  /* 0x000000655c617223 */ /* 0x000fe20000010061 */
[----:B------:R-:W-:Y:S01]  /*4240*/  F2FP.BF16.F32.PACK_AB R101, R136, R110 ;  /* 0x0000006e8865723e */ /* 0x000fe200000010ff */
        /* <DEDUP_REMOVED lines=19> */
.L_x_2028:
[-CC-:B------:R-:W-:Y:S01]  /*4380*/  FFMA.FTZ R139, R7, R136.reuse, R137.reuse ;  /* 0x00000088078b7223 */ /* 0x180fe20000010089 */
        /* <DEDUP_REMOVED lines=12> */
[C---:B-----5:R-:W-:Y:S01]  /*4450*/  FFMA.FTZ R136, R121.reuse, R138, R142 ;  /* 0x0000008a79887223 */ /* 0x060fe2000001008e */
[--C-:B------:R-:W-:Y:S01]  /*4460*/  FFMA.FTZ R138, R121, R144, R141.reuse ;  /* 0x00000090798a7223 */ /* 0x100fe2000001008d */
[----:B------:R-:W-:Y:S01]  /*4470*/  PRMT R141, R105, 0x7632, R141 ;  /* 0x00007632698d7816 */ /* 0x000fe2000000008d */
[----:B------:R-:W-:Y:S01]  /*4480*/  FADD.FTZ R144, R117, -R146 ;  /* 0x8000009275907221 */ /* 0x000fe20000010000 */
[----:B------:R-:W-:Y:S01]  /*4490*/  SHF.L.U32 R149, R106, 0x10, RZ ;  /* 0x000000106a957819 */ /* 0x000fe200000006ff */
[----:B------:R-:W-:Y:S01]  /*44a0*/  FADD.FTZ R146, R10, -R145 ;  /* 0x800000910a927221 */ /* 0x000fe20000010000 */
[----:B------:R-:W-:Y:S01]  /*44b0*/  PRMT R147, R106, 0x7632, R147 ;  /* 0x000076326a937816 */ /* 0x000fe20000000093 */
[----:B------:R-:W-:Y:S01]  /*44c0*/  FADD.FTZ R150, R119, -R148 ;  /* 0x8000009477967221 */ /* 0x000fe20000010000 */
[----:B------:R-:W-:Y:S01]  /*44d0*/  SHF.L.U32 R141, R141, 0x10, RZ ;  /* 0x000000108d8d7819 */ /* 0x000fe200000006ff */
[----:B------:R-:W-:Y:S01]  /*44e0*/  FADD.FTZ R140, R8, -R143 ;  /* 0x8000008f088c7221 */ /* 0x000fe20000010000 */
[----:B------:R-:W-:Y:S01]  /*44f0*/  SHF.L.U32 R142, R105, 0x10, RZ ;  /* 0x00000010698e7819 */ /* 0x000fe200000006ff */
[----:B------:R-:W-:Y:S01]  /*4500*/  FFMA.FTZ R148, R121, R146, R149 ;  /* 0x0000009279947223 */ /* 0x000fe20000010095 */
[----:B------:R-:W-:Y:S01]  /*4510*/  SHF.L.U32 R147, R147, 0x10, RZ ;  /* 0x0000001093937819 */ /* 0x000fe200000006ff */
[C---:B------:R-:W-:Y:S01]  /*4520*/  FFMA.FTZ R144, R121.reuse, R144, R141 ;  /* 0x0000009079907223 */ /* 0x040fe2000001008d */
[C---:B------:R-:W-:Y:S01]  /*4530*/  PRMT R146, R108.reuse, 0x7632, R146 ;  /* 0x000076326c927816 */ /* 0x040fe20000000092 */
[C---:B------:R-:W-:Y:S01]  /*4540*/  FFMA.FTZ R140, R121.reuse, R140, R142 ;  /* 0x0000008c798c7223 */ /* 0x040fe2000001008e */
[----:B------:R-:W-:Y:S01]  /*4550*/  SHF.L.U32 R143, R108, 0x10, RZ ;  /* 0x000000106c8f7819 */ /* 0x000fe200000006ff */
[----:B------:R-:W-:Y:S01]  /*4560*/  FFMA.FTZ R150, R121, R150, R147 ;  /* 0x0000009679967223 */ /* 0x000fe20000010093 */
[----:B------:R-:W-:Y:S01]  /*4570*/  PRMT R108, R107, 0x7632, R108 ;  /* 0x000076326b6c7816 */ /* 0x000fe2000000006c */
[----:B------:R-:W-:Y:S01]  /*4580*/  FADD.FTZ R152, R120, -R137 ;  /* 0x8000008978987221 */ /* 0x000fe20000010000 */
[C---:B------:R-:W-:Y:S01]  /*4590*/  PRMT R145, R109.reuse, 0x7632, R145 ;  /* 0x000076326d917816 */ /* 0x040fe20000000091 */
[-C--:B------:R-:W-:Y:S01]  /*45a0*/  FMUL.FTZ R137, R136, R123.reuse ;  /* 0x0000007b88897220 */ /* 0x080fe20000410000 */
[----:B------:R-:W-:Y:S01]  /*45b0*/  SHF.L.U32 R141, R109, 0x10, RZ ;  /* 0x000000106d8d7819 */ /* 0x000fe200000006ff */
[-C--:B------:R-:W-:Y:S01]  /*45c0*/  FMUL.FTZ R150, R150, R123.reuse ;  /* 0x0000007b96967220 */ /* 0x080fe20000410000 */
[----:B------:R-:W-:Y:S01]  /*45d0*/  PRMT R142, R110, 0x7632, R142 ;  /* 0x000076326e8e7816 */ /* 0x000fe2000000008e */
[-C--:B------:R-:W-:Y:S01]  /*45e0*/  FMUL.FTZ R138, R138, R123.reuse ;  /* 0x0000007b8a8a7220 */ /* 0x080fe20000410000 */
[----:B------:R-:W-:Y:S01]  /*45f0*/  SHF.L.U32 R109, R110, 0x10, RZ ;  /* 0x000000106e6d7819 */ /* 0x000fe200000006ff */
[----:B------:R-:W-:Y:S01]  /*4600*/  FADD.FTZ R110, R118, -R139 ;  /* 0x8000008b766e7221 */ /* 0x000fe20000010000 */
[----:B------:R-:W-:Y:S01]  /*4610*/  SHF.L.U32 R147, R107, 0x10, RZ ;  /* 0x000000106b937819 */ /* 0x000fe200000006ff */
[----:B------:R-:W-:Y:S01]  /*4620*/  FMUL.FTZ R139, R140, R123 ;  /* 0x0000007b8c8b7220 */ /* 0x000fe20000410000 */
[----:B------:R-:W-:Y:S01]  /*4630*/  SHF.L.U32 R154, R108, 0x10, RZ ;  /* 0x000000106c9a7819 */ /* 0x000fe200000006ff */
[----:B------:R-:W-:Y:S01]  /*4640*/  FFMA.FTZ R140, R137, R143, R92 ;  /* 0x0000008f898c7223 */ /* 0x000fe2000001005c */
[----:B------:R-:W-:Y:S01]  /*4650*/  PRMT R108, R111, 0x7632, R108 ;  /* 0x000076326f6c7816 */ /* 0x000fe2000000006c */
[C---:B------:R-:W-:Y:S01]  /*4660*/  FFMA.FTZ R110, R121.reuse, R110, R147 ;  /* 0x0000006e796e7223 */ /* 0x040fe20000010093 */
[----:B------:R-:W-:Y:S01]  /*4670*/  SHF.L.U32 R92, R142, 0x10, RZ ;  /* 0x000000108e5c7819 */ /* 0x000fe200000006ff */
[----:B------:R-:W-:Y:S01]  /*4680*/  FFMA.FTZ R152, R121, R152, R154 ;  /* 0x0000009879987223 */ /* 0x000fe2000001009a */
        /* <DEDUP_REMOVED lines=27> */
.L_x_2029:
        /* <DEDUP_REMOVED lines=10> */
.L_x_2021:
[----:B------:R-:W-:Y:S05]  /*48e0*/  BSYNC.RECONVERGENT B0 ;  /* 0x0000000000007941 */ /* 0x000fea0003800200 */
.L_x_2015:
[----:B01234-:R-:W0:Y:S02]  /*48f0*/  LDC.64 R108, c[0x0][0x380] ;  /* 0x0000e000ff6c7b82 */ /* 0x01fe240000000a00 */
[----:B0-----:R-:W-:-:S04]  /*4900*/  LEA R2, R108, R2, 0x2 ;  /* 0x000000026c027211 */ /* 0x001fc800078e10ff */
[----:B------:R-:W-:-:S13]  /*4910*/  ISETP.GE.AND P1, PT, R2, R109, PT ;  /* 0x0000006d0200720c */ /* 0x000fda0003f26270 */
[----:B------:R-:W-:Y:S05]  /*4920*/  @!P1 BRA `(.L_x_2030) ;  /* 0xffffffbc00249947 */ /* 0x000fea000383ffff */
.L_x_2006:
        /* <DEDUP_REMOVED lines=21> */
[----:B-----5:R-:W-:Y:S01]  /*4a80*/  IADD3 R36, P4, PT, R5, R4, RZ ;  /* 0x0000000405247210 */ /* 0x020fe20007f9e0ff */
[----:B------:R-:W-:Y:S03]  /*4a90*/  STS.128 [R0], R52 ;  /* 0x0000003400007388 */ /* 0x000fe60000000c00 */
[----:B------:R-:W-:Y:S01]  /*4aa0*/  IADD3.X R21, PT, PT, RZ, RZ, RZ, P4, !PT ;  /* 0x000000ffff157210 */ /* 0x000fe200027fe4ff */
[----:B------:R1:W-:Y:S03]  /*4ab0*/  STS.128 [R0+0x10], R56 ;  /* 0x0000103800007388 */ /* 0x0003e60000000c00 */
[C---:B------:R-:W-:Y:S01]  /*4ac0*/  SHF.L.U64.HI R38, R36.reuse, 0x2, R21 ;  /* 0x0000000224267819 */ /* 0x040fe20000010215 */
[----:B------:R-:W-:Y:S01]  /*4ad0*/  STS.128 [R0+0x400], R76 ;  /* 0x0004004c00007388 */ /* 0x000fe20000000c00 */
[----:B------:R-:W-:-:S03]  /*4ae0*/  SHF.L.U32 R36, R36, 0x2, RZ ;  /* 0x0000000224247819 */ /* 0x000fc600000006ff */
[----:B------:R-:W-:Y:S01]  /*4af0*/  STS.128 [R0+0x410], R80 ;  /* 0x0004105000007388 */ /* 0x000fe20000000c00 */
[----:B------:R-:W-:Y:S01]  /*4b00*/  BAR.SYNC.DEFER_BLOCKING 0x0 ;  /* 0x0000000000007b1d */ /* 0x000fe20000010000 */
[C---:B--2---:R-:W-:Y:S02]  /*4b10*/  IADD3 R34, P4, PT, R36.reuse, UR18, RZ ;  /* 0x0000001224227c10 */ /* 0x044fe4000ff9e0ff */
[----:B------:R-:W-:Y:S02]  /*4b20*/  IADD3 R32, P5, PT, R36, UR16, RZ ;  /* 0x0000001024207c10 */ /* 0x000fe4000ffbe0ff */
[C---:B-1----:R-:W-:Y:S02]  /*4b30*/  IADD3.X R57, PT, PT, R38.reuse, UR19, RZ, P4, !PT ;  /* 0x0000001326397c10 */ /* 0x042fe4000a7fe4ff */
        /* <DEDUP_REMOVED lines=124> */
.L_x_2032:
[----:B------:R-:W-:Y:S05]  /*5300*/  BSYNC.RECONVERGENT B0 ;  /* 0x0000000000007941 */ /* 0x000fea0003800200 */
.L_x_2031:
        /* <DEDUP_REMOVED lines=18> */
.L_x_2034:
[----:B------:R-:W-:Y:S05]  /*5430*/  BSYNC.RECONVERGENT B0 ;  /* 0x0000000000007941 */ /* 0x000fea0003800200 */
.L_x_2033:
        /* <DEDUP_REMOVED lines=18> */
.L_x_2036:
[----:B------:R-:W-:Y:S05]  /*5560*/  BSYNC.RECONVERGENT B0 ;  /* 0x0000000000007941 */ /* 0x000fea0003800200 */
.L_x_2035:
        /* <DEDUP_REMOVED lines=12> */
.L_x_2014:
        /* <DEDUP_REMOVED lines=8> */
.L_x_2038:
[----:B------:R-:W-:Y:S05]  /*56b0*/  BSYNC B0 ;  /* 0x0000000000007941 */ /* 0x000fea0003800000 */
.L_x_2037:
        /* <DEDUP_REMOVED lines=8> */
.L_x_2039:
[----:B------:R-:W-:Y:S01]  /*5740*/  FADD.FTZ R110, R110, R109 ;  /* 0x0000006d6e6e7221 */ /* 0x000fe20000010000 */
[----:B------:R-:W-:-:S04]  /*5750*/  HFMA2 R142, -RZ, RZ, 0, 1.1920928955078125e-07 ;  /* 0x00000002ff8e7431 */ /* 0x000fc800000001ff */
[----:B------:R-:W-:Y:S02]  /*5760*/  MOV R143, R110 ;  /* 0x0000006e008f7202 */ /* 0x000fe40000000f00 */
[----:B------:R-:W-:-:S07]  /*5770*/  MOV R111, R141 ;  /* 0x0000008d006f7202 */ /* 0x000fce0000000f00 */
[----:B------:R-:W-:Y:S05]  /*5780*/  WARPSYNC.COLLECTIVE R140, `(.L_x_2040) ;  /* 0x000000008c087348 */ /* 0x000fea0003c00000 */
[----:B------:R0:W1:Y:S02]  /*5790*/  SHFL.BFLY P5, R141, R143, R142, R145 ;  /* 0x0c00008e8f8d7389 */ /* 0x00006400000a0091 */
[----:B01----:R-:W-:Y:S05]  /*57a0*/  ENDCOLLECTIVE ;  /* 0x000000000000791b */ /* 0x003fea0003800000 */
.L_x_2040:
[----:B------:R-:W-:-:S05]  /*57b0*/  FADD.FTZ R111, R111, R108 ;  /* 0x0000006c6f6f7221 */ /* 0x000fca0000010000 */
[----:B------:R-:W-:Y:S02]  /*57c0*/  MOV R143, R111 ;  /* 0x0000006f008f7202 */ /* 0x000fe40000000f00 */
[----:B------:R-:W-:-:S07]  /*57d0*/  MOV R137, R141 ;  /* 0x0000008d00897202 */ /* 0x000fce0000000f00 */
[----:B------:R-:W-:Y:S05]  /*57e0*/  WARPSYNC.COLLECTIVE R140, `(.L_x_2041) ;  /* 0x000000008c087348 */ /* 0x000fea0003c00000 */
[----:B------:R0:W1:Y:S02]  /*57f0*/  SHFL.BFLY P5, R141, R143, R142, R145 ;  /* 0x0c00008e8f8d7389 */ /* 0x00006400000a0091 */
[----:B01----:R-:W-:Y:S05]  /*5800*/  ENDCOLLECTIVE ;  /* 0x000000000000791b */ /* 0x003fea0003800000 */
.L_x_2041:
[----:B------:R-:W-:Y:S01]  /*5810*/  FADD.FTZ R137, R110, R137 ;  /* 0x000000896e897221 */ /* 0x000fe20000010000 */
[----:B------:R-:W-:-:S04]  /*5820*/  HFMA2 R142, -RZ, RZ, 0, 2.384185791015625e-07 ;  /* 0x00000004ff8e7431 */ /* 0x000fc800000001ff */
[----:B------:R-:W-:Y:S02]  /*5830*/  MOV R143, R137 ;  /* 0x00000089008f7202 */ /* 0x000fe40000000f00 */
[----:B------:R-:W-:-:S07]  /*5840*/  MOV R136, R141 ;  /* 0x0000008d00887202 */ /* 0x000fce0000000f00 */
[----:B------:R-:W-:Y:S05]  /*5850*/  WARPSYNC.COLLECTIVE R140, `(.L_x_2042) ;  /* 0x000000008c087348 */ /* 0x000fea0003c00000 */
[----:B------:R0:W1:Y:S02]  /*5860*/  SHFL.BFLY P5, R141, R143, R142, R145 ;  /* 0x0c00008e8f8d7389 */ /* 0x00006400000a0091 */
[----:B01----:R-:W-:Y:S05]  /*5870*/  ENDCOLLECTIVE ;  /* 0x000000000000791b */ /* 0x003fea0003800000 */
.L_x_2042:
[----:B------:R-:W-:-:S05]  /*5880*/  FADD.FTZ R136, R111, R136 ;  /* 0x000000886f887221 */ /* 0x000fca0000010000 */
[----:B------:R-:W-:Y:S02]  /*5890*/  MOV R143, R136 ;  /* 0x00000088008f7202 */ /* 0x000fe40000000f00 */
[----:B------:R-:W-:-:S07]  /*58a0*/  MOV R138, R141 ;  /* 0x0000008d008a7202 */ /* 0x000fce0000000f00 */
[----:B------:R-:W-:Y:S05]  /*58b0*/  WARPSYNC.COLLECTIVE R140, `(.L_x_2043) ;  /* 0x000000008c087348 */ /* 0x000fea0003c00000 */
[----:B------:R0:W1:Y:S02]  /*58c0*/  SHFL.BFLY P5, R141, R143, R142, R145 ;  /* 0x0c00008e8f8d7389 */ /* 0x00006400000a0091 */
[----:B01----:R-:W-:Y:S05]  /*58d0*/  ENDCOLLECTIVE ;  /* 0x000000000000791b */ /* 0x003fea0003800000 */
.L_x_2043:
[----:B------:R-:W-:Y:S01]  /*58e0*/  FADD.FTZ R138, R137, R138 ;  /* 0x0000008a898a7221 */ /* 0x000fe20000010000 */
[----:B------:R-:W-:-:S04]  /*58f0*/  HFMA2 R142, -RZ, RZ, 0, 4.76837158203125e-07 ;  /* 0x00000008ff8e7431 */ /* 0x000fc800000001ff */
[----:B------:R-:W-:Y:S02]  /*5900*/  MOV R143, R138 ;  /* 0x0000008a008f7202 */ /* 0x000fe40000000f00 */
[----:B------:R-:W-:-:S07]  /*5910*/  MOV R139, R141 ;  /* 0x0000008d008b7202 */ /* 0x000fce0000000f00 */
[----:B------:R-:W-:Y:S05]  /*5920*/  WARPSYNC.COLLECTIVE R140, `(.L_x_2044) ;  /* 0x000000008c087348 */ /* 0x000fea0003c00000 */
[----:B------:R0:W1:Y:S02]  /*5930*/  SHFL.BFLY P5, R141, R143, R142, R145 ;  /* 0x0c00008e8f8d7389 */ /* 0x00006400000a0091 */
[----:B01----:R-:W-:Y:S05]  /*5940*/  ENDCOLLECTIVE ;  /* 0x000000000000791b */ /* 0x003fea0003800000 */
.L_x_2044:
[----:B------:R-:W-:-:S05]  /*5950*/  FADD.FTZ R139, R136, R139 ;  /* 0x0000008b888b7221 */ /* 0x000fca0000010000 */
[----:B------:R-:W-:Y:S02]  /*5960*/  MOV R143, R139 ;  /* 0x0000008b008f7202 */ /* 0x000fe40000000f00 */
[----:B------:R-:W-:-:S07]  /*5970*/  MOV R109, R141 ;  /* 0x0000008d006d7202 */ /* 0x000fce0000000f00 */
[----:B------:R-:W-:Y:S05]  /*5980*/  WARPSYNC.COLLECTIVE R140, `(.L_x_2045) ;  /* 0x000000008c087348 */ /* 0x000fea0003c00000 */
[----:B------:R0:W1:Y:S02]  /*5990*/  SHFL.BFLY P5, R141, R143, R142, R145 ;  /* 0x0c00008e8f8d7389 */ /* 0x00006400000a0091 */
[----:B01----:R-:W-:Y:S05]  /*59a0*/  ENDCOLLECTIVE ;  /* 0x000000000000791b */ /* 0x003fea0003800000 */
.L_x_2045:
[----:B------:R-:W-:Y:S01]  /*59b0*/  FADD.FTZ R109, R138, R109 ;  /* 0x0000006d8a6d7221 */ /* 0x000fe20000010000 */
[----:B------:R-:W-:-:S04]  /*59c0*/  HFMA2 R142, -RZ, RZ, 0, 9.5367431640625e-07 ;  /* 0x00000010ff8e7431 */ /* 0x000fc800000001ff */
[----:B------:R-:W-:Y:S02]  /*59d0*/  MOV R143, R109 ;  /* 0x0000006d008f7202 */ /* 0x000fe40000000f00 */
[----:B------:R-:W-:-:S07]  /*59e0*/  MOV R108, R141 ;  /* 0x0000008d006c7202 */ /* 0x000fce0000000f00 */
[----:B------:R-:W-:Y:S05]  /*59f0*/  WARPSYNC.COLLECTIVE R140, `(.L_x_2046) ;  /* 0x000000008c087348 */ /* 0x000fea0003c00000 */
[----:B------:R0:W1:Y:S02]  /*5a00*/  SHFL.BFLY P5, R141, R143, R142, R145 ;  /* 0x0c00008e8f8d7389 */ /* 0x00006400000a0091 */
[----:B01----:R-:W-:Y:S05]  /*5a10*/  ENDCOLLECTIVE ;  /* 0x000000000000791b */ /* 0x003fea0003800000 */
.L_x_2046:
[----:B------:R-:W-:-:S05]  /*5a20*/  FADD.FTZ R108, R139, R108 ;  /* 0x0000006c8b6c7221 */ /* 0x000fca0000010000 */
[----:B------:R-:W-:Y:S02]  /*5a30*/  MOV R143, R108 ;  /* 0x0000006c008f7202 */ /* 0x000fe40000000f00 */
[----:B------:R-:W-:-:S07]  /*5a40*/  MOV R110, R141 ;  /* 0x0000008d006e7202 */ /* 0x000fce0000000f00 */
[----:B------:R-:W-:Y:S05]  /*5a50*/  WARPSYNC.COLLECTIVE R140, `(.L_x_2047) ;  /* 0x000000008c087348 */ /* 0x000fea0003c00000 */
[----:B------:R0:W1:Y:S02]  /*5a60*/  SHFL.BFLY P5, R141, R143, R142, R145 ;  /* 0x0c00008e8f8d7389 */ /* 0x00006400000a0091 */
[----:B01----:R-:W-:Y:S05]  /*5a70*/  ENDCOLLECTIVE ;  /* 0x000000000000791b */ /* 0x003fea0003800000 */
.L_x_2047:
[----:B------:R-:W-:Y:S01]  /*5a80*/  MOV R111, R141 ;  /* 0x0000008d006f7202 */ /* 0x000fe20000000f00 */
[----:B------:R-:W-:Y:S06]  /*5a90*/  BRA `(.L_x_2048) ;  /* 0xffffffc400407947 */ /* 0x000fec000383ffff */
.L_x_2049:
        /* <DEDUP_REMOVED lines=14> */
.L_x_11192:


//--------------------- .text._ZN10layer_norm13ln_bwd_kernelINS_13Kernel_traitsIf13__nv_bfloat16S2_S2_fjLj512ELj1ELj4ELj1ELj16ENS_18Kernel_traits_baseILj512EfS2_S2_S2_fjLj128EEEEELb0ELb1ELb0ELb1EEEvNS_9BwdParamsE --------------------------
	.section	.text._ZN10layer_norm13ln_bwd_kernelINS_13Kernel_traitsIf13__nv_bfloat16S2_S2_fjLj512ELj1ELj4ELj1ELj16ENS_18Kernel_traits_baseILj512EfS2_S2_S2_fjLj128EEEEELb0ELb1ELb0ELb1EEEvNS_9BwdParamsE,"ax",@progbits
	.align	128
        .global         _ZN10layer_norm13ln_bwd_kernelINS_13Kernel_traitsIf13__nv_bfloat16S2_S2_fjLj512ELj1ELj4ELj1ELj16ENS_18Kernel_traits_baseILj512EfS2_S2_S2_fjLj128EEEEELb0ELb1ELb0ELb1EEEvNS_9BwdParamsE
        .type           _ZN10layer_norm13ln_bwd_kernelINS_13Kernel_traitsIf13__nv_bfloat16S2_S2_fjLj512ELj1ELj4ELj1ELj16ENS_18Kernel_traits_baseILj512EfS2_S2_S2_fjLj128EEEEELb0ELb1ELb0ELb1EEEvNS_9BwdParamsE,@function
        .size           _ZN10layer_norm13ln_bwd_kernelINS_13Kernel_traitsIf13__nv_bfloat16S2_S2_fjLj512ELj1ELj4ELj1ELj16ENS_18Kernel_traits_baseILj512EfS2_S2_S2_fjLj128EEEEELb0ELb1ELb0ELb1EEEvNS_9BwdParamsE,(.L_x_11193 - _ZN10layer_norm13ln_bwd_kernelINS_13Kernel_traitsIf13__nv_bfloat16S2_S2_fjLj512ELj1ELj4ELj1ELj16ENS_18Kernel_traits_baseILj512EfS2_S2_S2_fjLj128EEEEELb0ELb1ELb0ELb1EEEvNS_9BwdParamsE)
        .other          _ZN10layer_norm13ln_bwd_kernelINS_13Kernel_traitsIf13__nv_bfloat16S2_S2_fjLj512ELj1ELj4ELj1ELj16ENS_18Kernel_traits_baseILj512EfS2_S2_S2_fjLj128EEEEELb0ELb1ELb0ELb1EEEvNS_9BwdParamsE,@"STO_CUDA_ENTRY STV_DEFAULT"
_ZN10layer_norm13ln_bwd_kernelINS_13Kernel_traitsIf13__nv_bfloat16S2_S2_fjLj512ELj1ELj4ELj1ELj16ENS_18Kernel_traits_baseILj512EfS2_S2_S2_fjLj128EEEEELb0ELb1ELb0ELb1EEEvNS_9BwdParamsE:
.text._ZN10layer_norm13ln_bwd_kernelINS_13Kernel_traitsIf13__nv_bfloat16S2_S2_fjLj512ELj1ELj4ELj1ELj16ENS_18Kernel_traits_baseILj512EfS2_S2_S2_fjLj128EEEEELb0ELb1ELb0ELb1EEEvNS_9BwdParamsE:
        /* <DEDUP_REMOVED lines=41> */
[----:B------:R-:W1:Y:S01]  /*0290*/  LDCU.64 UR4, c[0x0][0x3e0] ;  /* 0x00007c00ff0477ac */ /* 0x000e620008000a00 */
[----:B------:R-:W-:-:S06]  /*02a0*/  LOP3.LUT R7, R0, 0x1f, RZ, 0xc0, !PT ;  /* 0x0000001f00077812 */ /* 0x000fcc00078ec0ff */
[----:B------:R-:W2:Y:S01]  /*02b0*/  LDC.64 R4, c[0x0][0x3e8] ;  /* 0x0000fa00ff047b82 */ /* 0x000ea20000000a00 */
[----:B------:R-:W-:Y:S01]  /*02c0*/  BSSY B1, `(.L_x_2052) ;  /* 0x0000434000017945 */ /* 0x000fe20003800000 */
[----:B------:R-:W-:Y:S02]  /*02d0*/  CS2R R108, SRZ ;  /* 0x00000000006c7805 */ /* 0x000fe4000001ff00 */
[----:B------:R-:W-:Y:S02]  /*02e0*/  CS2R R106, SRZ ;  /* 0x00000000006a7805 */ /* 0x000fe4000001ff00 */
[----:B------:R-:W-:Y:S02]  /*02f0*/  CS2R R104, SRZ ;  /* 0x0000000000687805 */ /* 0x000fe4000001ff00 */
[----:B------:R-:W-:Y:S02]  /*0300*/  CS2R R102, SRZ ;  /* 0x0000000000667805 */ /* 0x000fe4000001ff00 */
[----:B------:R-:W-:-:S02]  /*0310*/  CS2R R100, SRZ ;  /* 0x0000000000647805 */ /* 0x000fc4000001ff00 */
[----:B------:R-:W-:Y:S02]  /*0320*/  CS2R R98, SRZ ;  /* 0x0000000000627805 */ /* 0x000fe4000001ff00 */
[----:B-1----:R-:W-:Y:S01]  /*0330*/  ISETP.NE.U32.AND P0, PT, RZ, UR4, PT ;  /* 0x00000004ff007c0c */ /* 0x002fe2000bf05070 */
[----:B0-----:R-:W-:-:S03]  /*0340*/  IMAD.WIDE.U32 R2, R7, 0x20, R2 ;  /* 0x0000002007027825 */ /* 0x001fc600078e0002 */
[----:B------:R-:W-:Y:S02]  /*0350*/  ISETP.NE.AND.EX P0, PT, RZ, UR5, PT, P0 ;  /* 0x00000005ff007c0c */ /* 0x000fe4000bf05300 */
[----:B------:R-:W-:Y:S02]  /*0360*/  CS2R R8, SRZ ;  /* 0x0000000000087805 */ /* 0x000fe4000001ff00 */
[----:B------:R-:W-:Y:S02]  /*0370*/  CS2R R10, SRZ ;  /* 0x00000000000a7805 */ /* 0x000fe4000001ff00 */
[----:B------:R-:W-:Y:S01]  /*0380*/  CS2R R12, SRZ ;  /* 0x00000000000c7805 */ /* 0x000fe2000001ff00 */
[----:B------:R-:W5:Y:S01]  /*0390*/  LDG.E.128 R36, desc[UR6][R2.64+0x410] ;  /* 0x0004100602247981 */ /* 0x000f62000c1e1d00 */
[----:B--2---:R-:W-:-:S03]  /*03a0*/  IMAD.WIDE.U32 R4, R7, 0x20, R4 ;  /* 0x0000002007047825 */ /* 0x004fc600078e0004 */
[----:B------:R-:W5:Y:S01]  /*03b0*/  LDG.E.128 R40, desc[UR6][R2.64+0x400] ;  /* 0x0004000602287981 */ /* 0x000f62000c1e1d00 */
[----:B------:R-:W-:Y:S02]  /*03c0*/  CS2R R6, SRZ ;  /* 0x0000000000067805 */ /* 0x000fe4000001ff00 */
[----:B------:R-:W-:Y:S02]  /*03d0*/  CS2R R14, SRZ ;  /* 0x00000000000e7805 */ /* 0x000fe4000001ff00 */
[----:B------:R-:W-:Y:S01]  /*03e0*/  CS2R R16, SRZ ;  /* 0x0000000000107805 */ /* 0x000fe2000001ff00 */
[----:B------:R-:W5:Y:S01]  /*03f0*/  LDG.E.128 R44, desc[UR6][R2.64+0x10] ;  /* 0x00001006022c7981 */ /* 0x000f62000c1e1d00 */
[----:B------:R-:W-:Y:S02]  /*0400*/  CS2R R18, SRZ ;  /* 0x0000000000127805 */ /* 0x000fe4000001ff00 */
[----:B------:R-:W-:Y:S02]  /*0410*/  CS2R R20, SRZ ;  /* 0x0000000000147805 */ /* 0x000fe4000001ff00 */
[----:B------:R-:W-:Y:S01]  /*0420*/  CS2R R22, SRZ ;  /* 0x0000000000167805 */ /* 0x000fe2000001ff00 */
[----:B------:R0:W5:Y:S01]  /*0430*/  LDG.E.128 R48, desc[UR6][R2.64] ;  /* 0x0000000602307981 */ /* 0x000162000c1e1d00 */
[----:B------:R-:W-:-:S02]  /*0440*/  CS2R R24, SRZ ;  /* 0x0000000000187805 */ /* 0x000fc4000001ff00 */
[----:B------:R-:W-:Y:S02]  /*0450*/  CS2R R26, SRZ ;  /* 0x00000000001a7805 */ /* 0x000fe4000001ff00 */
[----:B------:R-:W-:Y:S01]  /*0460*/  CS2R R88, SRZ ;  /* 0x0000000000587805 */ /* 0x000fe2000001ff00 */
[----:B------:R-:W5:Y:S01]  /*0470*/  LDG.E.128 R52, desc[UR6][R4.64+0x410] ;  /* 0x0004100604347981 */ /* 0x000f62000c1e1d00 */
[----:B------:R-:W-:Y:S02]  /*0480*/  CS2R R90, SRZ ;  /* 0x00000000005a7805 */ /* 0x000fe4000001ff00 */
[----:B------:R-:W-:Y:S02]  /*0490*/  CS2R R92, SRZ ;  /* 0x00000000005c7805 */ /* 0x000fe4000001ff00 */
[----:B------:R-:W-:Y:S01]  /*04a0*/  CS2R R94, SRZ ;  /* 0x00000000005e7805 */ /* 0x000fe2000001ff00 */
[----:B------:R-:W5:Y:S01]  /*04b0*/  LDG.E.128 R56, desc[UR6][R4.64+0x400] ;  /* 0x0004000604387981 */ /* 0x000f62000c1e1d00 */
[----:B------:R-:W-:-:S02]  /*04c0*/  CS2R R96, SRZ ;  /* 0x0000000000607805 */ /* 0x000fc4000001ff00 */
[----:B0-----:R-:W-:Y:S01]  /*04d0*/  CS2R R2, SRZ ;  /* 0x0000000000027805 */ /* 0x001fe2000001ff00 */
[----:B------:R-:W5:Y:S04]  /*04e0*/  LDG.E.128 R60, desc[UR6][R4.64+0x10] ;  /* 0x00001006043c7981 */ /* 0x000f68000c1e1d00 */
[----:B------:R0:W5:Y:S02]  /*04f0*/  LDG.E.128 R64, desc[UR6][R4.64] ;  /* 0x0000000604407981 */ /* 0x000164000c1e1d00 */
[----:B0-----:R-:W-:-:S07]  /*0500*/  CS2R R4, SRZ ;  /* 0x0000000000047805 */ /* 0x001fce000001ff00 */
.L_x_2066:
        /* <DEDUP_REMOVED lines=35> */
[C---:B------:R-:W-:Y:S02]  /*0740*/  PRMT R117, R73.reuse, 0x7632, R117 ;  /* 0x0000763249757816 */ /* 0x040fe40000000075 */
[----:B------:R-:W-:Y:S01]  /*0750*/  SHF.L.U32 R72, R73, 0x10, RZ ;  /* 0x0000001049487819 */ /* 0x000fe200000006ff */
[C---:B------:R-:W-:Y:S01]  /*0760*/  FADD.FTZ R153, -R129.reuse, R116 ;  /* 0x0000007481997221 */ /* 0x040fe20000010100 */
[C---:B------:R-:W-:Y:S02]  /*0770*/  PRMT R73, R74.reuse, 0x7632, R73 ;  /* 0x000076324a497816 */ /* 0x040fe40000000049 */
[----:B------:R-:W-:Y:S01]  /*0780*/  SHF.L.U32 R74, R74, 0x10, RZ ;  /* 0x000000104a4a7819 */ /* 0x000fe200000006ff */
[----:B------:R-:W-:Y:S01]  /*0790*/  FADD.FTZ R149, -R129, R72 ;  /* 0x0000004881957221 */ /* 0x000fe20000010100 */
[----:B------:R-:W-:-:S02]  /*07a0*/  PRMT R118, R75, 0x7632, R118 ;  /* 0x000076324b767816 */ /* 0x000fc40000000076 */
[----:B------:R-:W-:Y:S01]  /*07b0*/  SHF.L.U32 R120, R75, 0x10, RZ ;  /* 0x000000104b787819 */ /* 0x000fe200000006ff */
[----:B------:R-:W-:Y:S01]  /*07c0*/  FADD.FTZ R133, -R129, R74 ;  /* 0x0000004a81857221 */ /* 0x000fe20000010100 */
[----:B---3--:R-:W-:Y:S01]  /*07d0*/  PRMT R75, R76, 0x7632, R75 ;  /* 0x000076324c4b7816 */ /* 0x008fe2000000004b */
[C---:B-----5:R-:W-:Y:S01]  /*07e0*/  FMUL.FTZ R130, R112.reuse, R149 ;  /* 0x0000009570827220 */ /* 0x060fe20000410000 */
[----:B------:R-:W-:Y:S01]  /*07f0*/  PRMT R121, R77, 0x7632, R121 ;  /* 0x000076324d797816 */ /* 0x000fe20000000079 */
[----:B------:R-:W-:Y:S01]  /*0800*/  FMUL.FTZ R134, R112, R133 ;  /* 0x0000008570867220 */ /* 0x000fe20000410000 */
[----:B------:R-:W-:Y:S01]  /*0810*/  SHF.L.U32 R76, R76, 0x10, RZ ;  /* 0x000000104c4c7819 */ /* 0x000fe200000006ff */
[----:B------:R-:W-:Y:S01]  /*0820*/  FADD.FTZ R135, -R129, R120 ;  /* 0x0000007881877221 */ /* 0x000fe20000010100 */
[----:B------:R-:W-:Y:S02]  /*0830*/  SHF.L.U32 R122, R77, 0x10, RZ ;  /* 0x000000104d7a7819 */ /* 0x000fe400000006ff */
[----:B------:R-:W-:Y:S01]  /*0840*/  PRMT R77, R78, 0x7632, R77 ;  /* 0x000076324e4d7816 */ /* 0x000fe2000000004d */
[----:B------:R-:W-:Y:S01]  /*0850*/  FMUL.FTZ R138, R112, R135 ;  /* 0x00000087708a7220 */ /* 0x000fe20000410000 */
[----:B------:R-:W-:Y:S01]  /*0860*/  SHF.L.U32 R124, R78, 0x10, RZ ;  /* 0x000000104e7c7819 */ /* 0x000fe200000006ff */
[----:B------:R-:W-:Y:S01]  /*0870*/  FADD.FTZ R119, -R129, R122 ;  /* 0x0000007a81777221 */ /* 0x000fe20000010100 */
[----:B------:R-:W-:-:S02]  /*0880*/  SHF.L.U32 R74, R73, 0x10, RZ ;  /* 0x00000010494a7819 */ /* 0x000fc400000006ff */
[----:B------:R-:W-:Y:S01]  /*0890*/  SHF.L.U32 R78, R121, 0x10, RZ ;  /* 0x00000010794e7819 */ /* 0x000fe200000006ff */
[C---:B------:R-:W-:Y:S01]  /*08a0*/  FADD.FTZ R123, -R129.reuse, R124 ;  /* 0x0000007c817b7221 */ /* 0x040fe20000010100 */
[C---:B----4-:R-:W-:Y:S01]  /*08b0*/  PRMT R147, R80.reuse, 0x7632, R147 ;  /* 0x0000763250937816 */ /* 0x050fe20000000093 */
[C---:B------:R-:W-:Y:S01]  /*08c0*/  FADD.FTZ R151, -R129.reuse, R74 ;  /* 0x0000004a81977221 */ /* 0x040fe20000010100 */
        /* <DEDUP_REMOVED lines=8> */
[----:B------:R-:W-:Y:S01]  /*0950*/  PRMT R125, R79, 0x7632, R125 ;  /* 0x000076324f7d7816 */ /* 0x000fe2000000007d */
[----:B------:R-:W-:Y:S01]  /*0960*/  FADD.FTZ R157, -R129, R72 ;  /* 0x00000048819d7221 */ /* 0x000fe20000010100 */
[----:B------:R-:W-:Y:S01]  /*0970*/  SHF.L.U32 R126, R79, 0x10, RZ ;  /* 0x000000104f7e7819 */ /* 0x000fe200000006ff */
[----:B------:R-:W-:Y:S01]  /*0980*/  FMUL.FTZ R79, R48, R73 ;  /* 0x00000049304f7220 */ /* 0x000fe20000410000 */
[----:B------:R-:W-:Y:S01]  /*0990*/  SHF.L.U32 R147, R147, 0x10, RZ ;  /* 0x0000001093937819 */ /* 0x000fe200000006ff */
[----:B------:R-:W-:Y:S01]  /*09a0*/  FADD.FTZ R137, -R129, R76 ;  /* 0x0000004c81897221 */ /* 0x000fe20000010100 */
[----:B------:R-:W-:Y:S01]  /*09b0*/  SHF.L.U32 R116, R77, 0x10, RZ ;  /* 0x000000104d747819 */ /* 0x000fe200000006ff */
[C---:B------:R-:W-:Y:S01]  /*09c0*/  FMUL.FTZ R132, R112.reuse, R157 ;  /* 0x0000009d70847220 */ /* 0x040fe20000410000 */
[C---:B------:R-:W-:Y:S01]  /*09d0*/  PRMT R145, R81.reuse, 0x7632, R145 ;  /* 0x0000763251917816 */ /* 0x040fe20000000091 */
[----:B------:R-:W-:Y:S01]  /*09e0*/  FMUL.FTZ R136, R112, R151 ;  /* 0x0000009770887220 */ /* 0x000fe20000410000 */
[----:B------:R-:W-:Y:S01]  /*09f0*/  SHF.L.U32 R75, R81, 0x10, RZ ;  /* 0x00000010514b7819 */ /* 0x000fe200000006ff */
[----:B------:R-:W-:Y:S01]  /*0a00*/  FADD.FTZ R127, -R129, R126 ;  /* 0x0000007e817f7221 */ /* 0x000fe20000010100 */
[----:B------:R-:W-:Y:S01]  /*0a10*/  PRMT R143, R82, 0x7632, R143 ;  /* 0x00007632528f7816 */ /* 0x000fe2000000008f */
[----:B------:R-:W-:Y:S01]  /*0a20*/  FMUL.FTZ R119, R112, R119 ;  /* 0x0000007770777220 */ /* 0x000fe20000410000 */
[----:B------:R-:W-:Y:S01]  /*0a30*/  SHF.L.U32 R77, R82, 0x10, RZ ;  /* 0x00000010524d7819 */ /* 0x000fe200000006ff */
[----:B------:R-:W-:Y:S01]  /*0a40*/  FADD.FTZ R82, RZ, R79 ;  /* 0x0000004fff527221 */ /* 0x000fe20000010000 */
[C---:B------:R-:W-:Y:S01]  /*0a50*/  PRMT R146, R85.reuse, 0x7632, R146 ;  /* 0x0000763255927816 */ /* 0x040fe20000000092 */
[----:B------:R-:W-:Y:S01]  /*0a60*/  FMUL.FTZ R80, R50, R75 ;  /* 0x0000004b32507220 */ /* 0x000fe20000410000 */
[----:B------:R-:W-:Y:S01]  /*0a70*/  SHF.L.U32 R74, R85, 0x10, RZ ;  /* 0x00000010554a7819 */ /* 0x000fe200000006ff */
[----:B------:R-:W-:Y:S01]  /*0a80*/  FMUL.FTZ R85, R49, R147 ;  /* 0x0000009331557220 */ /* 0x000fe20000410000 */
[C---:B------:R-:W-:Y:S01]  /*0a90*/  PRMT R141, R83.reuse, 0x7632, R141 ;  /* 0x00007632538d7816 */ /* 0x040fe2000000008d */
[----:B------:R-:W-:Y:S01]  /*0aa0*/  FMUL.FTZ R81, R44, R77 ;  /* 0x0000004d2c517220 */ /* 0x000fe20000410000 */
[----:B------:R-:W-:Y:S01]  /*0ab0*/  SHF.L.U32 R131, R83, 0x10, RZ ;  /* 0x0000001053837819 */ /* 0x000fe200000006ff */
[----:B------:R-:W-:Y:S01]  /*0ac0*/  FFMA.FTZ R83, R78, R79, RZ ;  /* 0x0000004f4e537223 */ /* 0x000fe200000100ff */
[----:B------:R-:W-:Y:S01]  /*0ad0*/  PRMT R144, R86, 0x7632, R144 ;  /* 0x0000763256907816 */ /* 0x000fe20000000090 */
[----:B------:R-:W-:Y:S01]  /*0ae0*/  FADD.FTZ R149, R82, R85 ;  /* 0x0000005552957221 */ /* 0x000fe20000010000 */
[----:B------:R-:W-:Y:S01]  /*0af0*/  SHF.L.U32 R76, R86, 0x10, RZ ;  /* 0x00000010564c7819 */ /* 0x000fe200000006ff */
[----:B------:R-:W-:Y:S01]  /*0b00*/  FMUL.FTZ R86, R112, R155 ;  /* 0x0000009b70567220 */ /* 0x000fe20000410000 */
[----:B------:R-:W-:Y:S01]  /*0b10*/  SHF.L.U32 R145, R145, 0x10, RZ ;  /* 0x0000001091917819 */ /* 0x000fe200000006ff */
[----:B------:R-:W-:Y:S01]  /*0b20*/  FADD.FTZ R82, R149, R80 ;  /* 0x0000005095527221 */ /* 0x000fe20000010000 */
[C---:B------:R-:W-:Y:S01]  /*0b30*/  PRMT R142, R87.reuse, 0x7632, R142 ;  /* 0x00007632578e7816 */ /* 0x040fe2000000008e */
[----:B------:R-:W-:Y:S01]  /*0b40*/  FFMA.FTZ R83, R86, R85, R83 ;  /* 0x0000005556537223 */ /* 0x000fe20000010053 */
[----:B------:R-:W-:Y:S01]  /*0b50*/  SHF.L.U32 R150, R87, 0x10, RZ ;  /* 0x0000001057967819 */ /* 0x000fe200000006ff */
[----:B------:R-:W-:Y:S01]  /*0b60*/  FMUL.FTZ R87, R51, R145 ;  /* 0x0000009133577220 */ /* 0x000fe20000410000 */
[----:B------:R-:W-:Y:S01]  /*0b70*/  SHF.L.U32 R143, R143, 0x10, RZ ;  /* 0x000000108f8f7819 */ /* 0x000fe200000006ff */
[----:B------:R-:W-:Y:S01]  /*0b80*/  FFMA.FTZ R83, R130, R80, R83 ;  /* 0x0000005082537223 */ /* 0x000fe20000010053 */
[----:B------:R-:W-:Y:S01]  /*0b90*/  SHF.L.U32 R118, R118, 0x10, RZ ;  /* 0x0000001076767819 */ /* 0x000fe200000006ff */
[----:B------:R-:W-:Y:S01]  /*0ba0*/  FADD.FTZ R82, R82, R87 ;  /* 0x0000005752527221 */ /* 0x000fe20000010000 */
[----:B------:R-:W-:Y:S01]  /*0bb0*/  PRMT R148, R84, 0x7632, R148 ;  /* 0x0000763254947816 */ /* 0x000fe20000000094 */
[----:B------:R-:W-:Y:S01]  /*0bc0*/  FFMA.FTZ R83, R132, R87, R83 ;  /* 0x0000005784537223 */ /* 0x000fe20000010053 */
[----:B------:R-:W-:Y:S01]  /*0bd0*/  FMUL.FTZ R133, R45, R143 ;  /* 0x0000008f2d857220 */ /* 0x000fe20000410000 */
[----:B------:R-:W-:Y:S01]  /*0be0*/  FADD.FTZ R82, R82, R81 ;  /* 0x0000005152527221 */ /* 0x000fe20000010000 */
[----:B------:R-:W-:Y:S01]  /*0bf0*/  SHF.L.U32 R72, R84, 0x10, RZ ;  /* 0x0000001054487819 */ /* 0x000fe200000006ff */
[----:B------:R-:W-:Y:S01]  /*0c00*/  FFMA.FTZ R83, R134, R81, R83 ;  /* 0x0000005186537223 */ /* 0x000fe20000010053 */
[----:B------:R-:W-:Y:S01]  /*0c10*/  SHF.L.U32 R141, R141, 0x10, RZ ;  /* 0x000000108d8d7819 */ /* 0x000fe200000006ff */
[----:B------:R-:W-:Y:S01]  /*0c20*/  FADD.FTZ R139, -R129, R118 ;  /* 0x00000076818b7221 */ /* 0x000fe20000010100 */
        /* <DEDUP_REMOVED lines=8> */
[----:B------:R-:W-:Y:S01]  /*0cb0*/  FADD.FTZ R125, -R129, R116 ;  /* 0x00000074817d7221 */ /* 0x000fe20000010100 */
        /* <DEDUP_REMOVED lines=55> */
.L_x_2053:
        /* <DEDUP_REMOVED lines=16> */
[C---:B--2---:R-:W-:Y:S02]  /*1130*/  PRMT R114, R72.reuse, 0x7632, R114 ;  /* 0x0000763248727816 */ /* 0x044fe40000000072 */
[----:B------:R-:W-:Y:S02]  /*1140*/  SHF.L.U32 R72, R72, 0x10, RZ ;  /* 0x0000001048487819 */ /* 0x000fe400000006ff */
[----:B------:R-:W-:-:S02]  /*1150*/  PRMT R116, R73, 0x7632, R116 ;  /* 0x0000763249747816 */ /* 0x000fc40000000074 */
[----:B------:R-:W-:Y:S01]  /*1160*/  SHF.L.U32 R118, R73, 0x10, RZ ;  /* 0x0000001049767819 */ /* 0x000fe200000006ff */
[C---:B------:R-:W-:Y:S01]  /*1170*/  FADD.FTZ R153, -R129.reuse, R72 ;  /* 0x0000004881997221 */ /* 0x040fe20000010100 */
[C---:B------:R-:W-:Y:S02]  /*1180*/  PRMT R73, R74.reuse, 0x7632, R73 ;  /* 0x000076324a497816 */ /* 0x040fe40000000049 */
[----:B------:R-:W-:Y:S01]  /*1190*/  SHF.L.U32 R74, R74, 0x10, RZ ;  /* 0x000000104a4a7819 */ /* 0x000fe200000006ff */
[----:B------:R-:W-:Y:S01]  /*11a0*/  FADD.FTZ R149, -R129, R118 ;  /* 0x0000007681957221 */ /* 0x000fe20000010100 */
[C---:B------:R-:W-:Y:S02]  /*11b0*/  PRMT R117, R75.reuse, 0x7632, R117 ;  /* 0x000076324b757816 */ /* 0x040fe40000000075 */
        /* <DEDUP_REMOVED lines=8> */
[----:B------:R-:W-:-:S02]  /*1240*/  SHF.L.U32 R122, R77, 0x10, RZ ;  /* 0x000000104d7a7819 */ /* 0x000fc400000006ff */
[----:B------:R-:W-:Y:S01]  /*1250*/  PRMT R77, R78, 0x7632, R77 ;  /* 0x000076324e4d7816 */ /* 0x000fe2000000004d */
[----:B------:R-:W-:Y:S01]  /*1260*/  FMUL.FTZ R138, R112, R135 ;  /* 0x00000087708a7220 */ /* 0x000fe20000410000 */
[----:B------:R-:W-:Y:S01]  /*1270*/  SHF.L.U32 R124, R78, 0x10, RZ ;  /* 0x000000104e7c7819 */ /* 0x000fe200000006ff */
[----:B------:R-:W-:Y:S01]  /*1280*/  FADD.FTZ R119, -R129, R122 ;  /* 0x0000007a81777221 */ /* 0x000fe20000010100 */
[----:B------:R-:W-:Y:S02]  /*1290*/  SHF.L.U32 R72, R73, 0x10, RZ ;  /* 0x0000001049487819 */ /* 0x000fe400000006ff */
        /* <DEDUP_REMOVED lines=32> */
[----:B------:R-:W-:Y:S01]  /*14a0*/  SHF.L.U32 R116, R116, 0x10, RZ ;  /* 0x0000001074747819 */ /* 0x000fe200000006ff */
[----:B------:R-:W-:Y:S01]  /*14b0*/  FMUL.FTZ R81, R44, R77 ;  /* 0x0000004d2c517220 */ /* 0x000fe20000410000 */
[C---:B------:R-:W-:Y:S01]  /*14c0*/  PRMT R141, R83.reuse, 0x7632, R141 ;  /* 0x00007632538d7816 */ /* 0x040fe2000000008d */
[----:B------:R-:W-:Y:S01]  /*14d0*/  FADD.FTZ R149, R82, R85 ;  /* 0x0000005552957221 */ /* 0x000fe20000010000 */
[----:B------:R-:W-:Y:S01]  /*14e0*/  SHF.L.U32 R131, R83, 0x10, RZ ;  /* 0x0000001053837819 */ /* 0x000fe200000006ff */
[----:B------:R-:W-:Y:S01]  /*14f0*/  FFMA.FTZ R83, R78, R79, RZ ;  /* 0x0000004f4e537223 */ /* 0x000fe200000100ff */
[C---:B------:R-:W-:Y:S01]  /*1500*/  PRMT R144, R86.reuse, 0x7632, R144 ;  /* 0x0000763256907816 */ /* 0x040fe20000000090 */
[----:B------:R-:W-:Y:S01]  /*1510*/  FADD.FTZ R157, -R129, R116 ;  /* 0x00000074819d7221 */ /* 0x000fe20000010100 */
        /* <DEDUP_REMOVED lines=8> */
[----:B------:R-:W-:Y:S01]  /*15a0*/  FMUL.FTZ R132, R112, R157 ;  /* 0x0000009d70847220 */ /* 0x000fe20000410000 */
[----:B------:R-:W-:Y:S01]  /*15b0*/  FFMA.FTZ R83, R130, R80, R83 ;  /* 0x0000005082537223 */ /* 0x000fe20000010053 */
[----:B------:R-:W-:Y:S01]  /*15c0*/  SHF.L.U32 R143, R143, 0x10, RZ ;  /* 0x000000108f8f7819 */ /* 0x000fe200000006ff */
[----:B------:R-:W-:Y:S01]  /*15d0*/  FADD.FTZ R82, R82, R87 ;  /* 0x0000005752527221 */ /* 0x000fe20000010000 */
[----:B------:R-:W-:Y:S01]  /*15e0*/  PRMT R148, R84, 0x7632, R148 ;  /* 0x0000763254947816 */ /* 0x000fe20000000094 */
        /* <DEDUP_REMOVED lines=68> */
.L_x_2054:
        /* <DEDUP_REMOVED lines=52> */
.L_x_2078:
        /* <DEDUP_REMOVED lines=28> */
[----:B-----5:R-:W-:Y:S01]  /*1f30*/  PRMT R137, R72, 0x7632, R137 ;  /* 0x0000763248897816 */ /* 0x020fe20000000089 */
[C---:B------:R-:W-:Y:S01]  /*1f40*/  FMUL.FTZ R130, R112.reuse, R81 ;  /* 0x0000005170827220 */ /* 0x040fe20000410000 */
[----:B------:R-:W-:Y:S01]  /*1f50*/  PRMT R141, R73, 0x7632, R141 ;  /* 0x00007632498d7816 */ /* 0x000fe2000000008d */
[----:B------:R-:W-:Y:S01]  /*1f60*/  FMUL.FTZ R78, R112, R79 ;  /* 0x0000004f704e7220 */ /* 0x000fe20000410000 */
[----:B------:R-:W-:Y:S01]  /*1f70*/  PRMT R142, R74, 0x7632, R142 ;  /* 0x000076324a8e7816 */ /* 0x000fe2000000008e */
[C---:B------:R-:W-:Y:S01]  /*1f80*/  FMUL.FTZ R80, R112.reuse, R85 ;  /* 0x0000005570507220 */ /* 0x040fe20000410000 */
        /* <DEDUP_REMOVED lines=8> */
[----:B------:R-:W-:Y:S01]  /*2010*/  PRMT R144, R75, 0x7632, R144 ;  /* 0x000076324b907816 */ /* 0x000fe20000000090 */
        /* <DEDUP_REMOVED lines=34> */
.L_x_2057:
[C-C-:B------:R-:W-:Y:S01]  /*2240*/  FFMA.FTZ R69, R128.reuse, R130, R131.reuse ;  /* 0x0000008280457223 */ /* 0x140fe20000010083 */
[C-C-:B------:R-:W-:Y:S01]  /*2250*/  FFMA.FTZ R132, R128.reuse, R132, R131.reuse ;  /* 0x0000008480847223 */ /* 0x140fe20000010083 */
[C-C-:B------:R-:W-:Y:S01]  /*2260*/  FFMA.FTZ R134, R128.reuse, R134, R131.reuse ;  /* 0x0000008680867223 */ /* 0x140fe20000010083 */
[C-C-:B------:R-:W-:Y:S01]  /*2270*/  FFMA.FTZ R136, R128.reuse, R136, R131.reuse ;  /* 0x0000008880887223 */ /* 0x140fe20000010083 */
[C-C-:B------:R-:W-:Y:S01]  /*2280*/  FFMA.FTZ R78, R128.reuse, R78, R131.reuse ;  /* 0x0000004e804e7223 */ /* 0x140fe20000010083 */
[C-C-:B------:R-:W-:Y:S01]  /*2290*/  FFMA.FTZ R86, R128.reuse, R86, R131.reuse ;  /* 0x0000005680567223 */ /* 0x140fe20000010083 */
[----:B------:R-:W-:Y:S01]  /*22a0*/  FFMA.FTZ R140, R128, R140, R131 ;  /* 0x0000008c808c7223 */ /* 0x000fe20000010083 */
[----:B-----5:R-:W-:Y:S01]  /*22b0*/  PRMT R70, R73, 0x7632, R70 ;  /* 0x0000763249467816 */ /* 0x020fe20000000046 */
[----:B------:R-:W-:Y:S01]  /*22c0*/  FADD.FTZ R69, -R69, R80 ;  /* 0x0000005045457221 */ /* 0x000fe20000010100 */
[----:B------:R-:W-:Y:S01]  /*22d0*/  FADD.FTZ R87, -R132, R87 ;  /* 0x0000005784577221 */ /* 0x000fe20000010100 */
[----:B------:R-:W-:Y:S01]  /*22e0*/  FFMA.FTZ R139, R128, R138, R131 ;  /* 0x0000008a808b7223 */ /* 0x000fe20000010083 */
[----:B------:R-:W-:Y:S01]  /*22f0*/  PRMT R68, R72, 0x7632, R68 ;  /* 0x0000763248447816 */ /* 0x000fe20000000044 */
[----:B------:R-:W-:Y:S01]  /*2300*/  FADD.FTZ R81, -R134, R81 ;  /* 0x0000005186517221 */ /* 0x000fe20000010100 */
[----:B------:R-:W-:Y:S01]  /*2310*/  FADD.FTZ R137, -R136, R133 ;  /* 0x0000008588897221 */ /* 0x000fe20000010100 */
[----:B------:R-:W-:Y:S01]  /*2320*/  FADD.FTZ R79, -R78, R79 ;  /* 0x0000004f4e4f7221 */ /* 0x000fe20000010100 */
[----:B------:R-:W-:Y:S01]  /*2330*/  FADD.FTZ R85, -R86, R85 ;  /* 0x0000005556557221 */ /* 0x000fe20000010100 */
[----:B------:R-:W-:Y:S01]  /*2340*/  FADD.FTZ R143, -R140, R135 ;  /* 0x000000878c8f7221 */ /* 0x000fe20000010100 */
[----:B------:R-:W-:Y:S01]  /*2350*/  SHF.L.U32 R135, R70, 0x10, RZ ;  /* 0x0000001046877819 */ /* 0x000fe200000006ff */
[----:B------:R-:W-:Y:S01]  /*2360*/  FADD.FTZ R141, -R139, R84 ;  /* 0x000000548b8d7221 */ /* 0x000fe20000010100 */
[C---:B------:R-:W-:Y:S01]  /*2370*/  FMUL.FTZ R70, R112.reuse, R69 ;  /* 0x0000004570467220 */ /* 0x040fe20000410000 */
[----:B------:R-:W-:Y:S01]  /*2380*/  FMUL.FTZ R87, R112, R87 ;  /* 0x0000005770577220 */ /* 0x000fe20000410000 */
[----:B------:R-:W-:Y:S01]  /*2390*/  PRMT R71, R74, 0x7632, R71 ;  /* 0x000076324a477816 */ /* 0x000fe20000000047 */
[----:B------:R-:W-:Y:S01]  /*23a0*/  FMUL.FTZ R86, R112, R81 ;  /* 0x0000005170567220 */ /* 0x000fe20000410000 */
[----:B------:R-:W-:Y:S01]  /*23b0*/  SHF.L.U32 R133, R68, 0x10, RZ ;  /* 0x0000001044857819 */ /* 0x000fe200000006ff */
[C---:B------:R-:W-:Y:S01]  /*23c0*/  FMUL.FTZ R137, R112.reuse, R137 ;  /* 0x0000008970897220 */ /* 0x040fe20000410000 */
[C---:B------:R-:W-:Y:S01]  /*23d0*/  FMUL.FTZ R68, R112.reuse, R79 ;  /* 0x0000004f70447220 */ /* 0x040fe20000410000 */
[C---:B------:R-:W-:Y:S01]  /*23e0*/  FMUL.FTZ R85, R112.reuse, R85 ;  /* 0x0000005570557220 */ /* 0x040fe20000410000 */
[----:B------:R-:W-:Y:S01]  /*23f0*/  PRMT R142, R75, 0x7632, R142 ;  /* 0x000076324b8e7816 */ /* 0x000fe2000000008e */
[C---:B------:R-:W-:Y:S01]  /*2400*/  FMUL.FTZ R138, R112.reuse, R141 ;  /* 0x0000008d708a7220 */ /* 0x040fe20000410000 */
[----:B------:R-:W-:Y:S01]  /*2410*/  FMUL.FTZ R143, R112, R143 ;  /* 0x0000008f708f7220 */ /* 0x000fe20000410000 */
[----:B------:R-:W-:Y:S01]  /*2420*/  SHF.L.U32 R139, R71, 0x10, RZ ;  /* 0x00000010478b7819 */ /* 0x000fe200000006ff */
[-C--:B------:R-:W-:Y:S01]  /*2430*/  FMUL.FTZ R80, R70, R113.reuse ;  /* 0x0000007146507220 */ /* 0x080fe20000410000 */
[----:B------:R-:W-:Y:S01]  /*2440*/  F2FP.BF16.F32.PACK_AB R69, R87, R70 ;  /* 0x000000465745723e */ /* 0x000fe200000010ff */
[-C--:B------:R-:W-:Y:S01]  /*2450*/  FMUL.FTZ R71, R68, R113.reuse ;  /* 0x0000007144477220 */ /* 0x080fe20000410000 */
[----:B------:R-:W-:Y:S01]  /*2460*/  SHF.L.U32 R74, R74, 0x10, RZ ;  /* 0x000000104a4a7819 */ /* 0x000fe200000006ff */
[-C--:B------:R-:W-:Y:S01]  /*2470*/  FMUL.FTZ R81, R86, R113.reuse ;  /* 0x0000007156517220 */ /* 0x080fe20000410000 */
[----:B------:R-:W-:Y:S01]  /*2480*/  F2FP.BF16.F32.PACK_AB R70, R137, R86 ;  /* 0x000000568946723e */ /* 0x000fe200000010ff */
        /* <DEDUP_REMOVED lines=8> */
[----:B------:R-:W-:Y:S01]  /*2510*/  FMUL.FTZ R134, R81, R74 ;  /* 0x0000004a51867220 */ /* 0x000fe20000410000 */
        /* <DEDUP_REMOVED lines=21> */
[----:B------:R-:W-:-:S07]  /*2670*/  F2FP.BF16.F32.PACK_AB R75, R140, R75 ;  /* 0x0000004b8c4b723e */ /* 0x000fce00000010ff */
.L_x_2058:
        /* <DEDUP_REMOVED lines=25> */
[----:B------:R-:W-:Y:S01]  /*2810*/  FADD.FTZ R129, -R129, R126 ;  /* 0x0000007e81817221 */ /* 0x000fe20000010100 */
[----:B------:R-:W-:Y:S01]  /*2820*/  PRMT R69, R76, 0x7632, R69 ;  /* 0x000076324c457816 */ /* 0x000fe20000000045 */
[C---:B------:R-:W-:Y:S01]  /*2830*/  FMUL.FTZ R68, R112.reuse, R83 ;  /* 0x0000005370447220 */ /* 0x040fe20000410000 */
[----:B------:R-:W-:Y:S01]  /*2840*/  PRMT R74, R79, 0x7632, R74 ;  /* 0x000076324f4a7816 */ /* 0x000fe2000000004a */
[----:B------:R-:W-:Y:S01]  /*2850*/  FMUL.FTZ R117, R112, R117 ;  /* 0x0000007570757220 */ /* 0x000fe20000410000 */
[----:B------:R-:W-:Y:S01]  /*2860*/  SHF.L.U32 R71, R78, 0x10, RZ ;  /* 0x000000104e477819 */ /* 0x000fe200000006ff */
[C---:B------:R-:W-:Y:S01]  /*2870*/  FMUL.FTZ R70, R112.reuse, R119 ;  /* 0x0000007770467220 */ /* 0x040fe20000410000 */
[C---:B------:R-:W-:Y:S01]  /*2880*/  FMUL.FTZ R121, R112.reuse, R121 ;  /* 0x0000007970797220 */ /* 0x040fe20000410000 */
[C---:B------:R-:W-:Y:S01]  /*2890*/  FMUL.FTZ R78, R112.reuse, R123 ;  /* 0x0000007b704e7220 */ /* 0x040fe20000410000 */
[C---:B------:R-:W-:Y:S01]  /*28a0*/  FMUL.FTZ R125, R112.reuse, R125 ;  /* 0x0000007d707d7220 */ /* 0x040fe20000410000 */
[----:B------:R-:W-:Y:S01]  /*28b0*/  FMUL.FTZ R114, R112, R127 ;  /* 0x0000007f70727220 */ /* 0x000fe20000410000 */
[----:B------:R-:W-:Y:S01]  /*28c0*/  SHF.L.U32 R76, R76, 0x10, RZ ;  /* 0x000000104c4c7819 */ /* 0x000fe200000006ff */
[----:B------:R-:W-:Y:S01]  /*28d0*/  FMUL.FTZ R129, R112, R129 ;  /* 0x0000008170817220 */ /* 0x000fe20000410000 */
        /* <DEDUP_REMOVED lines=12> */
[----:B------:R-:W-:Y:S01]  /*29a0*/  F2FP.BF16.F32.PACK_AB R69, R121, R70 ;  /* 0x000000467945723e */ /* 0x000fe200000010ff */
        /* <DEDUP_REMOVED lines=25> */
[----:B------:R-:W-:Y:S01]  /*2b40*/  F2FP.BF16.F32.PACK_AB R75, R113, R116 ;  /* 0x00000074714b723e */ /* 0x000fe200000010ff */
[----:B------:R-:W-:Y:S06]  /*2b50*/  BRA `(.L_x_2060) ;  /* 0x0000000400007947 */ /* 0x000fec0003800000 */
.L_x_2059:
        /* <DEDUP_REMOVED lines=12> */
[----:B0----5:R-:W-:Y:S01]  /*2c20*/  PRMT R85, R77, 0x7632, R85 ;  /* 0x000076324d557816 */ /* 0x021fe20000000055 */
[----:B------:R-:W-:Y:S01]  /*2c30*/  FADD.FTZ R123, -R123, R120 ;  /* 0x000000787b7b7221 */ /* 0x000fe20000010100 */
[----:B------:R-:W-:Y:S01]  /*2c40*/  SHF.L.U32 R86, R77, 0x10, RZ ;  /* 0x000000104d567819 */ /* 0x000fe200000006ff */
[----:B------:R-:W-:Y:S01]  /*2c50*/  FADD.FTZ R125, -R125, R122 ;  /* 0x0000007a7d7d7221 */ /* 0x000fe20000010100 */
[----:B------:R-:W-:Y:S01]  /*2c60*/  FADD.FTZ R127, -R127, R124 ;  /* 0x0000007c7f7f7221 */ /* 0x000fe20000010100 */
[----:B------:R-:W-:Y:S01]  /*2c70*/  PRMT R74, R76, 0x7632, R74 ;  /* 0x000076324c4a7816 */ /* 0x000fe2000000004a */
[----:B------:R-:W-:Y:S01]  /*2c80*/  FADD.FTZ R129, -R129, R126 ;  /* 0x0000007e81817221 */ /* 0x000fe20000010100 */
[----:B------:R-:W-:Y:S01]  /*2c90*/  PRMT R77, R78, 0x7632, R77 ;  /* 0x000076324e4d7816 */ /* 0x000fe2000000004d */
[----:B------:R-:W-:Y:S01]  /*2ca0*/  FMUL.FTZ R72, R112, R83 ;  /* 0x0000005370487220 */ /* 0x000fe20000410000 */
[----:B------:R-:W-:Y:S01]  /*2cb0*/  SHF.L.U32 R87, R78, 0x10, RZ ;  /* 0x000000104e577819 */ /* 0x000fe200000006ff */
[C---:B------:R-:W-:Y:S01]  /*2cc0*/  FMUL.FTZ R78, R112.reuse, R117 ;  /* 0x00000075704e7220 */ /* 0x040fe20000410000 */
[C---:B------:R-:W-:Y:S01]  /*2cd0*/  FMUL.FTZ R84, R112.reuse, R119 ;  /* 0x0000007770547220 */ /* 0x040fe20000410000 */
[----:B------:R-:W-:Y:S01]  /*2ce0*/  FMUL.FTZ R114, R112, R121 ;  /* 0x0000007970727220 */ /* 0x000fe20000410000 */
[----:B------:R-:W-:Y:S01]  /*2cf0*/  SHF.L.U32 R76, R76, 0x10, RZ ;  /* 0x000000104c4c7819 */ /* 0x000fe200000006ff */
[C---:B------:R-:W-:Y:S01]  /*2d00*/  FMUL.FTZ R116, R112.reuse, R123 ;  /* 0x0000007b70747220 */ /* 0x040fe20000410000 */
[C---:B------:R-:W-:Y:S01]  /*2d10*/  FMUL.FTZ R118, R112.reuse, R125 ;  /* 0x0000007d70767220 */ /* 0x040fe20000410000 */
[C---:B------:R-:W-:Y:S01]  /*2d20*/  FMUL.FTZ R120, R112.reuse, R127 ;  /* 0x0000007f70787220 */ /* 0x040fe20000410000 */
[----:B------:R-:W-:Y:S01]  /*2d30*/  FMUL.FTZ R112, R112, R129 ;  /* 0x0000008170707220 */ /* 0x000fe20000410000 */
[-C--:B------:R-:W-:Y:S01]  /*2d40*/  FMUL.FTZ R73, R72, R113.reuse ;  /* 0x0000007148497220 */ /* 0x080fe20000410000 */
        /* <DEDUP_REMOVED lines=32> */
[----:B------:R-:W-:-:S07]  /*2f50*/  F2FP.BF16.F32.PACK_AB R75, R113, R120 ;  /* 0x00000078714b723e */ /* 0x000fce00000010ff */
.L_x_2060:
[----:B------:R-:W0:Y:S01]  /*2f60*/  @P1 LDC.64 R76, c[0x0][0x478] ;  /* 0x00011e00ff4c1b82 */ /* 0x000e220000000a00 */
[----:B------:R-:W-:-:S04]  /*2f70*/  IMAD.WIDE.U32 R80, R111, 0x10, R80 ;  /* 0x000000106f507825 */ /* 0x000fc800078e0050 */
[----:B0-----:R-:W-:-:S05]  /*2f80*/  @P1 IMAD.WIDE.U32 R76, R111, 0x10, R76 ;  /* 0x000000106f4c1825 */ /* 0x001fca00078e004c */
[----:B------:R0:W-:Y:S04]  /*2f90*/  @P1 STG.E.128 desc[UR6][R76.64], R68 ;  /* 0x000000444c001986 */ /* 0x0001e8000c101d06 */
[----:B------:R0:W-:Y:S01]  /*2fa0*/  STG.E.128 desc[UR6][R80.64], R72 ;  /* 0x0000004850007986 */ /* 0x0001e2000c101d06 */
[----:B------:R-:W-:Y:S05]  /*2fb0*/  BRA `(.L_x_2061) ;  /* 0x0000001400407947 */ /* 0x000fea0003800000 */
.L_x_2056:
        /* <DEDUP_REMOVED lines=11> */
[----:B------:R-:W-:Y:S01]  /*3070*/  FFMA.FTZ R79, R128, R130, R131 ;  /* 0x00000082804f7223 */ /* 0x000fe20000010083 */
[----:B------:R-:W-:Y:S01]  /*3080*/  FADD.FTZ R86, -R86, R85 ;  /* 0x0000005556567221 */ /* 0x000fe20000010100 */
[----:B------:R-:W-:Y:S01]  /*3090*/  FFMA.FTZ R85, R128, R138, R131 ;  /* 0x0000008a80557223 */ /* 0x000fe20000010083 */
[----:B------:R-:W-:Y:S01]  /*30a0*/  FADD.FTZ R134, -R134, R81 ;  /* 0x0000005186867221 */ /* 0x000fe20000010100 */
[----:B------:R-:W-:Y:S01]  /*30b0*/  FADD.FTZ R130, -R79, R80 ;  /* 0x000000504f827221 */ /* 0x000fe20000010100 */
[C---:B------:R-:W-:Y:S01]  /*30c0*/  PRMT R79, R32.reuse, 0x7632, R79 ;  /* 0x00007632204f7816 */ /* 0x040fe2000000004f */
[----:B------:R-:W-:Y:S01]  /*30d0*/  FADD.FTZ R138, -R85, R84 ;  /* 0x00000054558a7221 */ /* 0x000fe20000010100 */
[----:B------:R-:W-:Y:S01]  /*30e0*/  SHF.L.U32 R81, R32, 0x10, RZ ;  /* 0x0000001020517819 */ /* 0x000fe200000006ff */
[----:B------:R-:W-:Y:S01]  /*30f0*/  FFMA.FTZ R136, R128, R136, R131 ;  /* 0x0000008880887223 */ /* 0x000fe20000010083 */
[----:B------:R-:W-:Y:S01]  /*3100*/  SHF.L.U32 R79, R79, 0x10, RZ ;  /* 0x000000104f4f7819 */ /* 0x000fe200000006ff */
[----:B------:R-:W-:Y:S01]  /*3110*/  FADD.FTZ R132, -R132, R87 ;  /* 0x0000005784847221 */ /* 0x000fe20000010100 */
[C---:B------:R-:W-:Y:S01]  /*3120*/  SHF.L.U32 R85, R33.reuse, 0x10, RZ ;  /* 0x0000001021557819 */ /* 0x040fe200000006ff */
[--C-:B------:R-:W-:Y:S01]  /*3130*/  FFMA.FTZ R80, R112, R142, R81.reuse ;  /* 0x0000008e70507223 */ /* 0x100fe20000010051 */
[----:B------:R-:W-:Y:S01]  /*3140*/  PRMT R81, R34, 0x7632, R81 ;  /* 0x0000763222517816 */ /* 0x000fe20000000051 */
[C-C-:B------:R-:W-:Y:S01]  /*3150*/  FFMA.FTZ R84, R112.reuse, R86, R79.reuse ;  /* 0x0000005670547223 */ /* 0x140fe2000001004f */
[----:B------:R-:W-:Y:S01]  /*3160*/  PRMT R79, R33, 0x7632, R79 ;  /* 0x00007632214f7816 */ /* 0x000fe2000000004f */
[----:B------:R-:W-:Y:S01]  /*3170*/  FFMA.FTZ R86, R112, R130, R85 ;  /* 0x0000008270567223 */ /* 0x000fe20000010055 */
[----:B------:R-:W-:Y:S01]  /*3180*/  PRMT R87, R35, 0x7632, R87 ;  /* 0x0000763223577816 */ /* 0x000fe20000000057 */
        /* <DEDUP_REMOVED lines=11> */
[----:B-----5:R-:W-:Y:S01]  /*3240*/  PRMT R139, R73, 0x7632, R139 ;  /* 0x00007632498b7816 */ /* 0x020fe2000000008b */
[----:B------:R-:W-:Y:S01]  /*3250*/  FFMA.FTZ R136, R112, R138, R133 ;  /* 0x0000008a70887223 */ /* 0x000fe20000010085 */
[----:B------:R-:W-:Y:S01]  /*3260*/  PRMT R137, R74, 0x7632, R137 ;  /* 0x000076324a897816 */ /* 0x000fe20000000089 */
[----:B------:R-:W-:Y:S01]  /*3270*/  FFMA.FTZ R138, R112, R140, R87 ;  /* 0x0000008c708a7223 */ /* 0x000fe20000010057 */
[----:B------:R-:W-:Y:S01]  /*3280*/  PRMT R78, R75, 0x7632, R78 ;  /* 0x000076324b4e7816 */ /* 0x000fe2000000004e */
        /* <DEDUP_REMOVED lines=38> */
.L_x_2062:
[C-C-:B------:R-:W-:Y:S01]  /*34f0*/  FFMA.FTZ R78, R128.reuse, R78, R131.reuse ;  /* 0x0000004e804e7223 */ /* 0x140fe20000010083 */
[C-C-:B------:R-:W-:Y:S01]  /*3500*/  FFMA.FTZ R134, R128.reuse, R134, R131.reuse ;  /* 0x0000008680867223 */ /* 0x140fe20000010083 */
[C-C-:B------:R-:W-:Y:S01]  /*3510*/  FFMA.FTZ R137, R128.reuse, R130, R131.reuse ;  /* 0x0000008280897223 */ /* 0x140fe20000010083 */
[----:B------:R-:W-:Y:S01]  /*3520*/  FFMA.FTZ R86, R128, R86, R131 ;  /* 0x0000005680567223 */ /* 0x000fe20000010083 */
[----:B------:R-:W-:Y:S01]  /*3530*/  FADD.FTZ R79, -R78, R79 ;  /* 0x0000004f4e4f7221 */ /* 0x000fe20000010100 */
[----:B------:R-:W-:Y:S01]  /*3540*/  PRMT R78, R32, 0x7632, R78 ;  /* 0x00007632204e7816 */ /* 0x000fe2000000004e */
[----:B------:R-:W-:Y:S01]  /*3550*/  FADD.FTZ R139, -R134, R81 ;  /* 0x00000051868b7221 */ /* 0x000fe20000010100 */
[----:B------:R-:W-:Y:S01]  /*3560*/  SHF.L.U32 R81, R32, 0x10, RZ ;  /* 0x0000001020517819 */ /* 0x000fe200000006ff */
[----:B------:R-:W-:Y:S01]  /*3570*/  FADD.FTZ R137, -R137, R80 ;  /* 0x0000005089897221 */ /* 0x000fe20000010100 */
[----:B------:R-:W-:Y:S01]  /*3580*/  SHF.L.U32 R80, R78, 0x10, RZ ;  /* 0x000000104e507819 */ /* 0x000fe200000006ff */
[----:B------:R-:W-:Y:S01]  /*3590*/  FADD.FTZ R85, -R86, R85 ;  /* 0x0000005556557221 */ /* 0x000fe20000010100 */
[----:B------:R-:W-:Y:S01]  /*35a0*/  FFMA.FTZ R141, R128, R138, R131 ;  /* 0x0000008a808d7223 */ /* 0x000fe20000010083 */
[----:B------:R-:W-:Y:S01]  /*35b0*/  FFMA.FTZ R78, R112, R79, R81 ;  /* 0x0000004f704e7223 */ /* 0x000fe20000010051 */
[----:B------:R-:W-:Y:S01]  /*35c0*/  PRMT R79, R33, 0x7632, R79 ;  /* 0x00007632214f7816 */ /* 0x000fe2000000004f */
[----:B------:R-:W-:Y:S01]  /*35d0*/  FFMA.FTZ R132, R128, R132, R131 ;  /* 0x0000008480847223 */ /* 0x000fe20000010083 */
[----:B------:R-:W-:Y:S01]  /*35e0*/  FFMA.FTZ R80, R112, R85, R80 ;  /* 0x0000005570507223 */ /* 0x000fe20000010050 */
[----:B------:R-:W-:Y:S01]  /*35f0*/  PRMT R81, R34, 0x7632, R81 ;  /* 0x0000763222517816 */ /* 0x000fe20000000051 */
[C---:B------:R-:W-:Y:S01]  /*3600*/  FFMA.FTZ R136, R128.reuse, R136, R131 ;  /* 0x0000008880887223 */ /* 0x040fe20000010083 */
[----:B------:R-:W-:Y:S01]  /*3610*/  PRMT R85, R35, 0x7632, R85 ;  /* 0x0000763223557816 */ /* 0x000fe20000000055 */
        /* <DEDUP_REMOVED lines=13> */
[----:B------:R-:W-:Y:S01]  /*36f0*/  FFMA.FTZ R86, R112, R139, R86 ;  /* 0x0000008b70567223 */ /* 0x000fe20000010056 */
[----:B-----5:R-:W-:Y:S01]  /*3700*/  PRMT R68, R74, 0x7632, R68 ;  /* 0x000076324a447816 */ /* 0x020fe20000000044 */
[C---:B------:R-:W-:Y:S01]  /*3710*/  FFMA.FTZ R130, R112.reuse, R133, R130 ;  /* 0x0000008570827223 */ /* 0x040fe20000010082 */
[----:B------:R-:W-:Y:S01]  /*3720*/  PRMT R71, R75, 0x7632, R71 ;  /* 0x000076324b477816 */ /* 0x000fe20000000047 */
[C---:B------:R-:W-:Y:S01]  /*3730*/  FFMA.FTZ R138, R112.reuse, R141, R132 ;  /* 0x0000008d708a7223 */ /* 0x040fe20000010084 */
[----:B------:R-:W-:Y:S01]  /*3740*/  PRMT R69, R73, 0x7632, R69 ;  /* 0x0000763249457816 */ /* 0x000fe20000000045 */
[----:B------:R-:W-:Y:S01]  /*3750*/  FFMA.FTZ R87, R112, R135, R134 ;  /* 0x0000008770577223 */ /* 0x000fe20000010086 */
[----:B------:R-:W-:Y:S01]  /*3760*/  PRMT R70, R72, 0x7632, R70 ;  /* 0x0000763248467816 */ /* 0x000fe20000000046 */
[-C--:B------:R-:W-:Y:S01]  /*3770*/  FMUL.FTZ R81, R86, R113.reuse ;  /* 0x0000007156517220 */ /* 0x080fe20000410000 */
[----:B------:R-:W-:Y:S01]  /*3780*/  SHF.L.U32 R137, R68, 0x10, RZ ;  /* 0x0000001044897819 */ /* 0x000fe200000006ff */
[-C--:B------:R-:W-:Y:S01]  /*3790*/  FMUL.FTZ R85, R138, R113.reuse ;  /* 0x000000718a557220 */ /* 0x080fe20000410000 */
[----:B------:R-:W-:Y:S01]  /*37a0*/  SHF.L.U32 R139, R71, 0x10, RZ ;  /* 0x00000010478b7819 */ /* 0x000fe200000006ff */
[-C--:B------:R-:W-:Y:S01]  /*37b0*/  FMUL.FTZ R71, R78, R113.reuse ;  /* 0x000000714e477220 */ /* 0x080fe20000410000 */
[----:B------:R-:W-:Y:S01]  /*37c0*/  SHF.L.U32 R74, R74, 0x10, RZ ;  /* 0x000000104a4a7819 */ /* 0x000fe200000006ff */
[----:B------:R-:W-:Y:S01]  /*37d0*/  FMUL.FTZ R140, R87, R113 ;  /* 0x00000071578c7220 */ /* 0x000fe20000410000 */
[----:B------:R-:W-:-:S02]  /*37e0*/  SHF.L.U32 R135, R69, 0x10, RZ ;  /* 0x0000001045877819 */ /* 0x000fc400000006ff */
[----:B------:R-:W-:Y:S01]  /*37f0*/  F2FP.BF16.F32.PACK_AB R68, R80, R78 ;  /* 0x0000004e5044723e */ /* 0x000fe200000010ff */
        /* <DEDUP_REMOVED lines=9> */
[C---:B------:R-:W-:Y:S01]  /*3890*/  F2FP.BF16.F32.PACK_AB R69, R79.reuse, R84 ;  /* 0x000000544f45723e */ /* 0x040fe200000010ff */
[-C--:B------:R-:W-:Y:S01]  /*38a0*/  FMUL.FTZ R84, R79, R113.reuse ;  /* 0x000000714f547220 */ /* 0x080fe20000410000 */
[C---:B------:R-:W-:Y:S01]  /*38b0*/  F2FP.BF16.F32.PACK_AB R70, R130.reuse, R86 ;  /* 0x000000568246723e */ /* 0x040fe200000010ff */
        /* <DEDUP_REMOVED lines=19> */
.L_x_2063:
        /* <DEDUP_REMOVED lines=11> */
[----:B0-----:R-:W-:Y:S01]  /*3aa0*/  PRMT R69, R31, 0x7632, R69 ;  /* 0x000076321f457816 */ /* 0x001fe20000000045 */
[C-C-:B------:R-:W-:Y:S01]  /*3ab0*/  FFMA.FTZ R129, R128.reuse, R129, R131.reuse ;  /* 0x0000008180817223 */ /* 0x140fe20000010083 */
[--C-:B------:R-:W-:Y:S01]  /*3ac0*/  FFMA.FTZ R83, R128, R83, R131.reuse ;  /* 0x0000005380537223 */ /* 0x100fe20000010083 */
[----:B------:R-:W-:Y:S01]  /*3ad0*/  PRMT R68, R28, 0x7632, R68 ;  /* 0x000076321c447816 */ /* 0x000fe20000000044 */
        /* <DEDUP_REMOVED lines=8> */
[----:B------:R-:W-:Y:S01]  /*3b60*/  PRMT R75, R30, 0x7632, R75 ;  /* 0x000076321e4b7816 */ /* 0x000fe2000000004b */
[C-C-:B------:R-:W-:Y:S01]  /*3b70*/  FFMA.FTZ R123, R128.reuse, R123, R131.reuse ;  /* 0x0000007b807b7223 */ /* 0x140fe20000010083 */
[C---:B------:R-:W-:Y:S01]  /*3b80*/  FFMA.FTZ R125, R128.reuse, R125, R131 ;  /* 0x0000007d807d7223 */ /* 0x040fe20000010083 */
[----:B------:R-:W-:Y:S01]  /*3b90*/  PRMT R73, R29, 0x7632, R73 ;  /* 0x000076321d497816 */ /* 0x000fe20000000049 */
[C-C-:B------:R-:W-:Y:S01]  /*3ba0*/  FFMA.FTZ R119, R128.reuse, R119, R131.reuse ;  /* 0x0000007780777223 */ /* 0x140fe20000010083 */
[C-C-:B------:R-:W-:Y:S01]  /*3bb0*/  FFMA.FTZ R121, R128.reuse, R121, R131.reuse ;  /* 0x0000007980797223 */ /* 0x140fe20000010083 */
[----:B------:R-:W-:Y:S01]  /*3bc0*/  FFMA.FTZ R127, R128, R127, R131 ;  /* 0x0000007f807f7223 */ /* 0x000fe20000010083 */
[C---:B------:R-:W-:Y:S01]  /*3bd0*/  FFMA.FTZ R68, R112.reuse, R82, R69 ;  /* 0x0000005270447223 */ /* 0x040fe20000010045 */
[----:B------:R-:W-:Y:S01]  /*3be0*/  FFMA.FTZ R69, R112, R114, R71 ;  /* 0x0000007270457223 */ /* 0x000fe20000010047 */
[----:B------:R-:W-:Y:S01]  /*3bf0*/  SHF.L.U32 R83, R30, 0x10, RZ ;  /* 0x000000101e537819 */ /* 0x000fe200000006ff */
[----:B------:R-:W-:Y:S01]  /*3c00*/  FADD.FTZ R120, -R123, R120 ;  /* 0x000000787b787221 */ /* 0x000fe20000010100 */
[----:B------:R-:W-:Y:S01]  /*3c10*/  SHF.L.U32 R75, R75, 0x10, RZ ;  /* 0x000000104b4b7819 */ /* 0x000fe200000006ff */
[----:B------:R-:W-:Y:S01]  /*3c20*/  FADD.FTZ R122, -R125, R122 ;  /* 0x0000007a7d7a7221 */ /* 0x000fe20000010100 */
[C---:B-----5:R-:W-:Y:S01]  /*3c30*/  PRMT R84, R78.reuse, 0x7632, R84 ;  /* 0x000076324e547816 */ /* 0x060fe20000000054 */
        /* <DEDUP_REMOVED lines=9> */
[----:B------:R-:W-:Y:S01]  /*3cd0*/  PRMT R70, R76, 0x7632, R70 ;  /* 0x000076324c467816 */ /* 0x000fe20000000046 */
[C---:B------:R-:W-:Y:S01]  /*3ce0*/  FFMA.FTZ R78, R112.reuse, R78, R71 ;  /* 0x0000004e704e7223 */ /* 0x040fe20000010047 */
[----:B------:R-:W-:Y:S01]  /*3cf0*/  PRMT R74, R77, 0x7632, R74 ;  /* 0x000076324d4a7816 */ /* 0x000fe2000000004a */
[C---:B------:R-:W-:Y:S01]  /*3d00*/  FFMA.FTZ R73, R112.reuse, R118, R73 ;  /* 0x0000007670497223 */ /* 0x040fe20000010049 */
[----:B------:R-:W-:Y:S01]  /*3d10*/  PRMT R86, R79, 0x7632, R86 ;  /* 0x000076324f567816 */ /* 0x000fe20000000056 */
[----:B------:R-:W-:Y:S01]  /*3d20*/  FFMA.FTZ R112, R112, R124, R85 ;  /* 0x0000007c70707223 */ /* 0x000fe20000010055 */
        /* <DEDUP_REMOVED lines=12> */
[C---:B------:R-:W-:Y:S01]  /*3df0*/  F2FP.BF16.F32.PACK_AB R70, R114.reuse, R82 ;  /* 0x000000527246723e */ /* 0x040fe200000010ff */
[-C--:B------:R-:W-:Y:S01]  /*3e00*/  FMUL.FTZ R114, R114, R113.reuse ;  /* 0x0000007172727220 */ /* 0x080fe20000410000 */
[----:B------:R-:W-:Y:S01]  /*3e10*/  SHF.L.U32 R117, R86, 0x10, RZ ;  /* 0x0000001056757819 */ /* 0x000fe200000006ff */
[----:B------:R-:W-:Y:S01]  /*3e20*/  FMUL.FTZ R86, R82, R113 ;  /* 0x0000007152567220 */ /* 0x000fe20000410000 */
[----:B------:R-:W-:Y:S01]  /*3e30*/  F2FP.BF16.F32.PACK_AB R68, R69, R68 ;  /* 0x000000444544723e */ /* 0x000fe200000010ff */
        /* <DEDUP_REMOVED lines=21> */
[----:B------:R-:W-:Y:S01]  /*3f90*/  F2FP.BF16.F32.PACK_AB R75, R113, R116 ;  /* 0x00000074714b723e */ /* 0x000fe200000010ff */
[----:B------:R-:W-:Y:S06]  /*3fa0*/  BRA `(.L_x_2065) ;  /* 0x0000000400307947 */ /* 0x000fec0003800000 */
.L_x_2064:
[C-C-:B------:R-:W-:Y:S01]  /*3fb0*/  FFMA.FTZ R83, R128.reuse, R83, R131.reuse ;  /* 0x0000005380537223 */ /* 0x140fe20000010083 */
[C-C-:B------:R-:W-:Y:S01]  /*3fc0*/  FFMA.FTZ R129, R128.reuse, R129, R131.reuse ;  /* 0x0000008180817223 */ /* 0x140fe20000010083 */
[C-C-:B------:R-:W-:Y:S01]  /*3fd0*/  FFMA.FTZ R123, R128.reuse, R123, R131.reuse ;  /* 0x0000007b807b7223 */ /* 0x140fe20000010083 */
[C-C-:B------:R-:W-:Y:S01]  /*3fe0*/  FFMA.FTZ R117, R128.reuse, R117, R131.reuse ;  /* 0x0000007580757223 */ /* 0x140fe20000010083 */
[--C-:B------:R-:W-:Y:S01]  /*3ff0*/  FADD.FTZ R83, -R83, R82.reuse ;  /* 0x0000005253537221 */ /* 0x100fe20000010100 */
[----:B------:R-:W-:Y:S01]  /*4000*/  PRMT R82, R31, 0x7632, R82 ;  /* 0x000076321f527816 */ /* 0x000fe20000000052 */
[C-C-:B------:R-:W-:Y:S01]  /*4010*/  FFMA.FTZ R119, R128.reuse, R119, R131.reuse ;  /* 0x0000007780777223 */ /* 0x140fe20000010083 */
[--C-:B------:R-:W-:Y:S01]  /*4020*/  FFMA.FTZ R121, R128, R121, R131.reuse ;  /* 0x0000007980797223 */ /* 0x100fe20000010083 */
[----:B0----5:R-:W-:Y:S01]  /*4030*/  PRMT R74, R78, 0x7632, R74 ;  /* 0x000076324e4a7816 */ /* 0x021fe2000000004a */
[----:B------:R-:W-:Y:S01]  /*4040*/  FADD.FTZ R129, -R129, R126 ;  /* 0x0000007e81817221 */ /* 0x000fe20000010100 */
[----:B------:R-:W-:Y:S01]  /*4050*/  SHF.L.U32 R85, R82, 0x10, RZ ;  /* 0x0000001052557819 */ /* 0x000fe200000006ff */
[--C-:B------:R-:W-:Y:S01]  /*4060*/  FFMA.FTZ R125, R128, R125, R131.reuse ;  /* 0x0000007d807d7223 */ /* 0x100fe20000010083 */
[----:B------:R-:W-:Y:S01]  /*4070*/  SHF.L.U32 R82, R28, 0x10, RZ ;  /* 0x000000101c527819 */ /* 0x000fe200000006ff */
[----:B------:R-:W-:Y:S01]  /*4080*/  FFMA.FTZ R127, R128, R127, R131 ;  /* 0x0000007f807f7223 */ /* 0x000fe20000010083 */
[----:B------:R-:W-:Y:S01]  /*4090*/  SHF.L.U32 R87, R78, 0x10, RZ ;  /* 0x000000104e577819 */ /* 0x000fe200000006ff */
[----:B------:R-:W-:Y:S01]  /*40a0*/  FADD.FTZ R123, -R123, R120 ;  /* 0x000000787b7b7221 */ /* 0x000fe20000010100 */
[----:B------:R-:W-:Y:S01]  /*40b0*/  PRMT R78, R28, 0x7632, R78 ;  /* 0x000076321c4e7816 */ /* 0x000fe2000000004e */
[----:B------:R-:W-:Y:S01]  /*40c0*/  FFMA.FTZ R82, R112, R83, R82 ;  /* 0x0000005370527223 */ /* 0x000fe20000010052 */
[----:B------:R-:W-:Y:S01]  /*40d0*/  PRMT R83, R29, 0x7632, R83 ;  /* 0x000076321d537816 */ /* 0x000fe20000000053 */
[----:B------:R-:W-:Y:S01]  /*40e0*/  FADD.FTZ R117, -R117, R114 ;  /* 0x0000007275757221 */ /* 0x000fe20000010100 */
[----:B------:R-:W-:Y:S01]  /*40f0*/  PRMT R84, R30, 0x7632, R84 ;  /* 0x000076321e547816 */ /* 0x000fe20000000054 */
[----:B------:R-:W-:Y:S01]  /*4100*/  FADD.FTZ R119, -R119, R116 ;  /* 0x0000007477777221 */ /* 0x000fe20000010100 */
[----:B------:R-:W-:Y:S01]  /*4110*/  FADD.FTZ R121, -R121, R118 ;  /* 0x0000007679797221 */ /* 0x000fe20000010100 */
[----:B------:R-:W-:Y:S01]  /*4120*/  FFMA.FTZ R120, R112, R129, R85 ;  /* 0x0000008170787223 */ /* 0x000fe20000010055 */
[----:B------:R-:W-:Y:S01]  /*4130*/  SHF.L.U32 R78, R78, 0x10, RZ ;  /* 0x000000104e4e7819 */ /* 0x000fe200000006ff */
[----:B------:R-:W-:Y:S01]  /*4140*/  FADD.FTZ R125, -R125, R122 ;  /* 0x0000007a7d7d7221 */ /* 0x000fe20000010100 */
[----:B------:R-:W-:Y:S01]  /*4150*/  SHF.L.U32 R85, R29, 0x10, RZ ;  /* 0x000000101d557819 */ /* 0x000fe200000006ff */
[----:B------:R-:W-:Y:S01]  /*4160*/  FADD.FTZ R127, -R127, R124 ;  /* 0x0000007c7f7f7221 */ /* 0x000fe20000010100 */
[----:B------:R-:W-:Y:S01]  /*4170*/  SHF.L.U32 R86, R83, 0x10, RZ ;  /* 0x0000001053567819 */ /* 0x000fe200000006ff */
[----:B------:R-:W-:Y:S01]  /*4180*/  FFMA.FTZ R78, R112, R117, R78 ;  /* 0x00000075704e7223 */ /* 0x000fe2000001004e */
[----:B------:R-:W-:Y:S01]  /*4190*/  SHF.L.U32 R114, R30, 0x10, RZ ;  /* 0x000000101e727819 */ /* 0x000fe200000006ff */
[----:B------:R-:W-:Y:S01]  /*41a0*/  FMUL.FTZ R83, R82, R113 ;  /* 0x0000007152537220 */ /* 0x000fe20000410000 */
        /* <DEDUP_REMOVED lines=41> */
[----:B------:R-:W-:-:S02]  /*4440*/  F2FP.BF16.F32.PACK_AB R73, R75, R74 ;  /* 0x0000004a4b49723e */ /* 0x000fc400000010ff */
[----:B------:R-:W-:Y:S02]  /*4450*/  F2FP.BF16.F32.PACK_AB R74, R77, R114 ;  /* 0x000000724d4a723e */ /* 0x000fe400000010ff */
[----:B------:R-:W-:-:S07]  /*4460*/  F2FP.BF16.F32.PACK_AB R75, R113, R118 ;  /* 0x00000076714b723e */ /* 0x000fce00000010ff */
.L_x_2065:
[----:B------:R-:W0:Y:S01]  /*4470*/  @P1 LDC.64 R76, c[0x0][0x478] ;  /* 0x00011e00ff4c1b82 */ /* 0x000e220000000a00 */
[----:B------:R-:W-:-:S04]  /*4480*/  IMAD.WIDE.U32 R80, R111, 0x10, R80 ;  /* 0x000000106f507825 */ /* 0x000fc800078e0050 */
[----:B0-----:R-:W-:-:S05]  /*4490*/  @P1 IMAD.WIDE.U32 R76, R111, 0x10, R76 ;  /* 0x000000106f4c1825 */ /* 0x001fca00078e004c */
[----:B------:R1:W-:Y:S04]  /*44a0*/  @P1 STG.E.128 desc[UR6][R76.64], R68 ;  /* 0x000000444c001986 */ /* 0x0003e8000c101d06 */
[----:B------:R1:W-:Y:S02]  /*44b0*/  STG.E.128 desc[UR6][R80.64], R72 ;  /* 0x0000004850007986 */ /* 0x0003e4000c101d06 */
.L_x_2061:
        /* <DEDUP_REMOVED lines=21> */
.L_x_2052:
        /* <DEDUP_REMOVED lines=48> */
.L_x_2051:
[----:B------:R-:W-:Y:S05]  /*4910*/  BSYNC B0 ;  /* 0x0000000000007941 */ /* 0x000fea0003800000 */
.L_x_2050:
        /* <DEDUP_REMOVED lines=37> */
[----:B------:R-:W-:Y:S01]  /*4b70*/  LDS R56, [R53+0x1e00] ;  /* 0x001e000035387984 */ /* 0x000fe20000000800 */
        /* <DEDUP_REMOVED lines=12> */
[----:B------:R0:W-:Y:S01]  /*4c40*/  STS.128 [R2+0x400], R20 ;  /* 0x0004001402007388 */ /* 0x0001e20000000c00 */
[----:B-----5:R-:W-:-:S03]  /*4c50*/  FADD.FTZ R13, R5, R46 ;  /* 0x0000002e050d7221 */ /* 0x020fc60000010000 */
[----:B------:R-:W-:Y:S01]  /*4c60*/  STS.128 [R2+0x410], R16 ;  /* 0x0004101002007388 */ /* 0x000fe20000000c00 */
[----:B------:R-:W-:Y:S08]  /*4c70*/  BAR.SYNC.DEFER_BLOCKING 0x0 ;  /* 0x0000000000007b1d */ /* 0x000ff00000010000 */
[----:B0-----:R-:W0:Y:S01]  /*4c80*/  LDC R22, c[0x0][0x388] ;  /* 0x0000e200ff167b82 */ /* 0x001e220000000800 */
[----:B------:R-:W-:Y:S04]  /*4c90*/  LDS R15, [R53] ;  /* 0x00000000350f7984 */ /* 0x000fe80000000800 */
[----:B------:R-:W1:Y:S04]  /*4ca0*/  LDS R45, [R53+0x200] ;  /* 0x00020000352d7984 */ /* 0x000e680000000800 */
[----:B------:R-:W-:Y:S04]  /*4cb0*/  LDS R47, [R53+0x800] ;  /* 0x00080000352f7984 */ /* 0x000fe80000000800 */
[----:B------:R-:W2:Y:S04]  /*4cc0*/  LDS R20, [R53+0x400] ;  /* 0x0004000035147984 */ /* 0x000ea80000000800 */
[----:B------:R-:W3:Y:S04]  /*4cd0*/  LDS R18, [R53+0xa00] ;  /* 0x000a000035127984 */ /* 0x000ee80000000800 */
[----:B------:R-:W4:Y:S04]  /*4ce0*/  LDS R16, [R53+0x600] ;  /* 0x0006000035107984 */ /* 0x000f280000000800 */
[----:B------:R-:W5:Y:S04]  /*4cf0*/  LDS R17, [R53+0xc00] ;  /* 0x000c000035117984 */ /* 0x000f680000000800 */
[----:B------:R-:W0:Y:S04]  /*4d00*/  LDS R19, [R53+0xe00] ;  /* 0x000e000035137984 */ /* 0x000e280000000800 */
[----:B------:R-:W-:Y:S04]  /*4d10*/  LDS R21, [R53+0x1000] ;  /* 0x0010000035157984 */ /* 0x000fe80000000800 */
[----:B------:R-:W0:Y:S04]  /*4d20*/  LDS R23, [R53+0x1200] ;  /* 0x0012000035177984 */ /* 0x000e280000000800 */
[----:B------:R-:W0:Y:S04]  /*4d30*/  LDS R4, [R53+0x1400] ;  /* 0x0014000035047984 */ /* 0x000e280000000800 */
[----:B------:R-:W0:Y:S01]  /*4d40*/  LDS R25, [R53+0x1600] ;  /* 0x0016000035197984 */ /* 0x000e220000000800 */
[----:B-1----:R-:W-:-:S03]  /*4d50*/  FADD.FTZ R45, RZ, R45 ;  /* 0x0000002dff2d7221 */ /* 0x002fc60000010000 */
[----:B------:R-:W-:Y:S04]  /*4d60*/  LDS R27, [R53+0x1800] ;  /* 0x00180000351b7984 */ /* 0x000fe80000000800 */
[----:B------:R-:W1:Y:S01]  /*4d70*/  LDS R49, [R53+0x1a00] ;  /* 0x001a000035317984 */ /* 0x000e620000000800 */
[----:B--2---:R-:W-:-:S03]  /*4d80*/  FADD.FTZ R20, RZ, R20 ;  /* 0x00000014ff147221 */ /* 0x004fc60000010000 */
[----:B------:R-:W2:Y:S01]  /*4d90*/  LDS R51, [R53+0x1c00] ;  /* 0x001c000035337984 */ /* 0x000ea20000000800 */
[----:B---3--:R-:W-:-:S03]  /*4da0*/  FADD.FTZ R18, R45, R18 ;  /* 0x000000122d127221 */ /* 0x008fc60000010000 */
[----:B------:R-:W3:Y:S01]  /*4db0*/  LDS R55, [R53+0x1e00] ;  /* 0x001e000035377984 */ /* 0x000ee20000000800 */
[----:B----4-:R-:W-:Y:S01]  /*4dc0*/  FADD.FTZ R16, RZ, R16 ;  /* 0x00000010ff107221 */ /* 0x010fe20000010000 */
[----:B------:R-:W-:Y:S01]  /*4dd0*/  BAR.SYNC.DEFER_BLOCKING 0x0 ;  /* 0x0000000000007b1d */ /* 0x000fe20000010000 */
[----:B-----5:R-:W-:Y:S02]  /*4de0*/  FADD.FTZ R17, R20, R17 ;  /* 0x0000001114117221 */ /* 0x020fe40000010000 */
[----:B0-----:R-:W-:Y:S01]  /*4df0*/  FADD.FTZ R16, R16, R19 ;  /* 0x0000001310107221 */ /* 0x001fe20000010000 */
[----:B------:R-:W-:Y:S01]  /*4e00*/  FADD.FTZ R18, R18, R23 ;  /* 0x0000001712127221 */ /* 0x000fe20000010000 */
[----:B------:R-:W-:Y:S02]  /*4e10*/  FADD.FTZ R4, R17, R4 ;  /* 0x0000000411047221 */ /* 0x000fe40000010000 */
[----:B------:R-:W-:Y:S01]  /*4e20*/  FADD.FTZ R16, R16, R25 ;  /* 0x0000001910107221 */ /* 0x000fe20000010000 */
[----:B------:R0:W-:Y:S04]  /*4e30*/  STS.128 [R2], R36 ;  /* 0x0000002402007388 */ /* 0x0001e80000000c00 */
[----:B------:R-:W-:Y:S01]  /*4e40*/  STS.128 [R2+0x10], R32 ;  /* 0x0000102002007388 */ /* 0x000fe20000000c00 */
[----:B-1----:R-:W-:-:S03]  /*4e50*/  FADD.FTZ R49, R18, R49 ;  /* 0x0000003112317221 */ /* 0x002fc60000010000 */
[----:B------:R-:W-:Y:S01]  /*4e60*/  STS.128 [R2+0x400], R28 ;  /* 0x0004001c02007388 */ /* 0x000fe20000000c00 */
[----:B--2---:R-:W-:-:S03]  /*4e70*/  FADD.FTZ R51, R4, R51 ;  /* 0x0000003304337221 */ /* 0x004fc60000010000 */
[----:B------:R1:W-:Y:S01]  /*4e80*/  STS.128 [R2+0x410], R40 ;  /* 0x0004102802007388 */ /* 0x0003e20000000c00 */
[----:B---3--:R-:W-:Y:S01]  /*4e90*/  FADD.FTZ R55, R16, R55 ;  /* 0x0000003710377221 */ /* 0x008fe20000010000 */
[----:B------:R-:W-:Y:S01]  /*4ea0*/  BAR.SYNC.DEFER_BLOCKING 0x0 ;  /* 0x0000000000007b1d */ /* 0x000fe20000010000 */
[----:B0-----:R-:W-:-:S05]  /*4eb0*/  IMAD R37, R22, UR4, RZ ;  /* 0x0000000416257c24 */ /* 0x001fca000f8e02ff */
[----:B------:R-:W0:Y:S01]  /*4ec0*/  LDCU.64 UR4, c[0x0][0x460] ;  /* 0x00008c00ff0477ac */ /* 0x000e220008000a00 */
[----:B------:R-:W-:-:S04]  /*4ed0*/  IADD3 R20, P0, PT, R37, R0, RZ ;  /* 0x0000000025147210 */ /* 0x000fc80007f1e0ff */
[----:B------:R-:W-:Y:S01]  /*4ee0*/  IADD3.X R25, PT, PT, RZ, RZ, RZ, P0, !PT ;  /* 0x000000ffff197210 */ /* 0x000fe200007fe4ff */
[----:B-1----:R-:W-:Y:S01]  /*4ef0*/  FADD.FTZ R2, RZ, R15 ;  /* 0x0000000fff027221 */ /* 0x002fe20000010000 */
[----:B------:R-:W-:Y:S01]  /*4f00*/  FADD.FTZ R15, R7, R56 ;  /* 0x00000038070f7221 */ /* 0x000fe20000010000 */
[----:B------:R-:W-:Y:S02]  /*4f10*/  SHF.L.U32 R0, R20, 0x2, RZ ;  /* 0x0000000214007819 */ /* 0x000fe400000006ff */
[----:B------:R-:W-:Y:S01]  /*4f20*/  FADD.FTZ R2, R2, R47 ;  /* 0x0000002f02027221 */ /* 0x000fe20000010000 */
[----:B------:R-:W-:Y:S02]  /*4f30*/  SHF.L.U64.HI R18, R20, 0x2, R25 ;  /* 0x0000000214127819 */ /* 0x000fe40000010219 */
[----:B------:R-:W-:Y:S01]  /*4f40*/  IADD3 R4, P1, PT, R0, UR16, RZ ;  /* 0x0000001000047c10 */ /* 0x000fe2000ff3e0ff */
[----:B------:R-:W-:Y:S01]  /*4f50*/  FADD.FTZ R2, R2, R21 ;  /* 0x0000001502027221 */ /* 0x000fe20000010000 */
[----:B------:R-:W1:Y:S03]  /*4f60*/  LDS R6, [R53] ;  /* 0x0000000035067984 */ /* 0x000e660000000800 */
[----:B------:R-:W-:Y:S01]  /*4f70*/  FADD.FTZ R27, R2, R27 ;  /* 0x0000001b021b7221 */ /* 0x000fe20000010000 */
[----:B------:R-:W-:Y:S01]  /*4f80*/  IADD3 R2, P0, PT, R0, UR18, RZ ;  /* 0x0000001200027c10 */ /* 0x000fe2000ff1e0ff */
        /* <DEDUP_REMOVED lines=16> */
[----:B----4-:R-:W-:Y:S01]  /*5090*/  FADD.FTZ R14, R3, R14 ;  /* 0x0000000e030e7221 */ /* 0x010fe20000010000 */
[----:B------:R-:W-:Y:S02]  /*50a0*/  IADD3.X R3, PT, PT, R18, UR19, RZ, P0, !PT ;  /* 0x0000001312037c10 */ /* 0x000fe400087fe4ff */
[----:B------:R-:W4:Y:S01]  /*50b0*/  LDS R33, [R53+0x1c00] ;  /* 0x001c000035217984 */ /* 0x000f220000000800 */
[----:B-----5:R-:W-:Y:S01]  /*50c0*/  FADD.FTZ R8, RZ, R8 ;  /* 0x00000008ff087221 */ /* 0x020fe20000010000 */
[----:B0-----:R-:W-:Y:S02]  /*50d0*/  IADD3 R6, P0, PT, R0, UR4, RZ ;  /* 0x0000000400067c10 */ /* 0x001fe4000ff1e0ff */
[----:B------:R-:W0:Y:S01]  /*50e0*/  LDS R35, [R53+0x1e00] ;  /* 0x001e000035237984 */ /* 0x000e220000000800 */
[----:B------:R-:W-:Y:S01]  /*50f0*/  FADD.FTZ R12, R7, R12 ;  /* 0x0000000c070c7221 */ /* 0x000fe20000010000 */
        /* <DEDUP_REMOVED lines=11> */
[----:B-1----:R-:W-:-:S03]  /*51b0*/  FADD.FTZ R8, R8, R23 ;  /* 0x0000001708087221 */ /* 0x002fc60000010000 */
[----:B------:R-:W-:Y:S01]  /*51c0*/  STG.E desc[UR6][R4.64+0x200], R9 ;  /* 0x0002000904007986 */ /* 0x000fe2000c101906 */
[----:B--2---:R-:W-:Y:S01]  /*51d0*/  FADD.FTZ R31, R12, R31 ;  /* 0x0000001f0c1f7221 */ /* 0x004fe20000010000 */
[----:B---3--:R-:W-:-:S04]  /*51e0*/  FADD.FTZ R10, R10, R17 ;  /* 0x000000110a0a7221 */ /* 0x008fc80000010000 */
[----:B------:R-:W-:Y:S01]  /*51f0*/  STG.E desc[UR6][R6.64+0x200], R31 ;  /* 0x0002001f06007986 */ /* 0x000fe2000c101906 */
[----:B----4-:R-:W-:-:S03]  /*5200*/  FADD.FTZ R33, R8, R33 ;  /* 0x0000002108217221 */ /* 0x010fc60000010000 */
[----:B------:R-:W-:Y:S01]  /*5210*/  STG.E desc[UR6][R2.64+0x400], R51 ;  /* 0x0004003302007986 */ /* 0x000fe2000c101906 */
[----:B0-----:R-:W-:-:S03]  /*5220*/  FADD.FTZ R35, R10, R35 ;  /* 0x000000230a237221 */ /* 0x001fc60000010000 */
[----:B------:R-:W-:Y:S04]  /*5230*/  STG.E desc[UR6][R4.64+0x400], R13 ;  /* 0x0004000d04007986 */ /* 0x000fe8000c101906 */
[----:B------:R-:W-:Y:S04]  /*5240*/  STG.E desc[UR6][R6.64+0x400], R33 ;  /* 0x0004002106007986 */ /* 0x000fe8000c101906 */
[----:B------:R-:W-:Y:S04]  /*5250*/  STG.E desc[UR6][R2.64+0x600], R55 ;  /* 0x0006003702007986 */ /* 0x000fe8000c101906 */
[----:B------:R-:W-:Y:S04]  /*5260*/  STG.E desc[UR6][R4.64+0x600], R15 ;  /* 0x0006000f04007986 */ /* 0x000fe8000c101906 */
[----:B------:R-:W-:Y:S01]  /*5270*/  STG.E desc[UR6][R6.64+0x600], R35 ;  /* 0x0006002306007986 */ /* 0x000fe2000c101906 */
[----:B------:R-:W-:Y:S05]  /*5280*/  EXIT ;  /* 0x000000000000794d */ /* 0x000fea0003800000 */
.L_x_2055:
        /* <DEDUP_REMOVED lines=8> */
.L_x_2068:
[----:B------:R-:W-:Y:S05]  /*5310*/  BSYNC B2 ;  /* 0x0000000000027941 */ /* 0x000fea0003800000 */
.L_x_2067:
        /* <DEDUP_REMOVED lines=8> */
.L_x_2069:
[----:B------:R-:W-:Y:S01]  /*53a0*/  FADD.FTZ R72, R72, R139 ;  /* 0x0000008b48487221 */ /* 0x000fe20000010000 */
[----:B------:R-:W-:-:S04]  /*53b0*/  HFMA2 R143, -RZ, RZ, 0, 1.1920928955078125e-07 ;  /* 0x00000002ff8f7431 */ /* 0x000fc800000001ff */
[----:B------:R-:W-:Y:S02]  /*53c0*/  MOV R142, R72 ;  /* 0x00000048008e7202 */ /* 0x000fe40000000f00 */
[----:B------:R-:W-:-:S07]  /*53d0*/  MOV R73, R141 ;  /* 0x0000008d00497202 */ /* 0x000fce0000000f00 */
[----:B------:R-:W-:Y:S05]  /*53e0*/  WARPSYNC.COLLECTIVE R137, `(.L_x_2070) ;  /* 0x0000000089087348 */ /* 0x000fea0003c00000 */
[----:B------:R0:W1:Y:S02]  /*53f0*/  SHFL.BFLY P3, R141, R142, R143, R144 ;  /* 0x0c00008f8e8d7389 */ /* 0x0000640000060090 */
[----:B01----:R-:W-:Y:S05]  /*5400*/  ENDCOLLECTIVE ;  /* 0x000000000000791b */ /* 0x003fea0003800000 */
.L_x_2070:
[----:B------:R-:W-:-:S05]  /*5410*/  FADD.FTZ R73, R73, R128 ;  /* 0x0000008049497221 */ /* 0x000fca0000010000 */
[----:B------:R-:W-:Y:S02]  /*5420*/  MOV R142, R73 ;  /* 0x00000049008e7202 */ /* 0x000fe40000000f00 */
[----:B------:R-:W-:-:S07]  /*5430*/  MOV R75, R141 ;  /* 0x0000008d004b7202 */ /* 0x000fce0000000f00 */
[----:B------:R-:W-:Y:S05]  /*5440*/  WARPSYNC.COLLECTIVE R137, `(.L_x_2071) ;  /* 0x0000000089087348 */ /* 0x000fea0003c00000 */
[----:B------:R0:W1:Y:S02]  /*5450*/  SHFL.BFLY P3, R141, R142, R143, R144 ;  /* 0x0c00008f8e8d7389 */ /* 0x0000640000060090 */
[----:B01----:R-:W-:Y:S05]  /*5460*/  ENDCOLLECTIVE ;  /* 0x000000000000791b */ /* 0x003fea0003800000 */
.L_x_2071:
[----:B------:R-:W-:Y:S01]  /*5470*/  FADD.FTZ R75, R72, R75 ;  /* 0x0000004b484b7221 */ /* 0x000fe20000010000 */
[----:B------:R-:W-:-:S04]  /*5480*/  HFMA2 R143, -RZ, RZ, 0, 2.384185791015625e-07 ;  /* 0x00000004ff8f7431 */ /* 0x000fc800000001ff */
[----:B------:R-:W-:Y:S02]  /*5490*/  MOV R142, R75 ;  /* 0x0000004b008e7202 */ /* 0x000fe40000000f00 */
[----:B------:R-:W-:-:S07]  /*54a0*/  MOV R74, R141 ;  /* 0x0000008d004a7202 */ /* 0x000fce0000000f00 */
[----:B------:R-:W-:Y:S05]  /*54b0*/  WARPSYNC.COLLECTIVE R137, `(.L_x_2072) ;  /* 0x0000000089087348 */ /* 0x000fea0003c00000 */
[----:B------:R0:W1:Y:S02]  /*54c0*/  SHFL.BFLY P3, R141, R142, R143, R144 ;  /* 0x0c00008f8e8d7389 */ /* 0x0000640000060090 */
[----:B01----:R-:W-:Y:S05]  /*54d0*/  ENDCOLLECTIVE ;  /* 0x000000000000791b */ /* 0x003fea0003800000 */
.L_x_2072:
[----:B------:R-:W-:-:S05]  /*54e0*/  FADD.FTZ R74, R73, R74 ;  /* 0x0000004a494a7221 */ /* 0x000fca0000010000 */
[----:B------:R-:W-:Y:S02]  /*54f0*/  MOV R142, R74 ;  /* 0x0000004a008e7202 */ /* 0x000fe40000000f00 */
[----:B------:R-:W-:-:S07]  /*5500*/  MOV R76, R141 ;  /* 0x0000008d004c7202 */ /* 0x000fce0000000f00 */
[----:B------:R-:W-:Y:S05]  /*5510*/  WARPSYNC.COLLECTIVE R137, `(.L_x_2073) ;  /* 0x0000000089087348 */ /* 0x000fea0003c00000 */
[----:B------:R0:W1:Y:S02]  /*5520*/  SHFL.BFLY P3, R141, R142, R143, R144 ;  /* 0x0c00008f8e8d7389 */ /* 0x0000640000060090 */
[----:B01----:R-:W-:Y:S05]  /*5530*/  ENDCOLLECTIVE ;  /* 0x000000000000791b */ /* 0x003fea0003800000 */
.L_x_2073:
[----:B------:R-:W-:Y:S01]  /*5540*/  FADD.FTZ R76, R75, R76 ;  /* 0x0000004c4b4c7221 */ /* 0x000fe20000010000 */
[----:B------:R-:W-:-:S04]  /*5550*/  HFMA2 R143, -RZ, RZ, 0, 4.76837158203125e-07 ;  /* 0x00000008ff8f7431 */ /* 0x000fc800000001ff */
[----:B------:R-:W-:Y:S02]  /*5560*/  MOV R142, R76 ;  /* 0x0000004c008e7202 */ /* 0x000fe40000000f00 */
[----:B------:R-:W-:-:S07]  /*5570*/  MOV R77, R141 ;  /* 0x0000008d004d7202 */ /* 0x000fce0000000f00 */
[----:B------:R-:W-:Y:S05]  /*5580*/  WARPSYNC.COLLECTIVE R137, `(.L_x_2074) ;  /* 0x0000000089087348 */ /* 0x000fea0003c00000 */
[----:B------:R0:W1:Y:S02]  /*5590*/  SHFL.BFLY P3, R141, R142, R143, R144 ;  /* 0x0c00008f8e8d7389 */ /* 0x0000640000060090 */
[----:B01----:R-:W-:Y:S05]  /*55a0*/  ENDCOLLECTIVE ;  /* 0x000000000000791b */ /* 0x003fea0003800000 */
.L_x_2074:
[----:B------:R-:W-:-:S05]  /*55b0*/  FADD.FTZ R77, R74, R77 ;  /* 0x0000004d4a4d7221 */ /* 0x000fca0000010000 */
[----:B------:R-:W-:Y:S02]  /*55c0*/  MOV R142, R77 ;  /* 0x0000004d008e7202 */ /* 0x000fe40000000f00 */
[----:B------:R-:W-:-:S07]  /*55d0*/  MOV R131, R141 ;  /* 0x0000008d00837202 */ /* 0x000fce0000000f00 */
[----:B------:R-:W-:Y:S05]  /*55e0*/  WARPSYNC.COLLECTIVE R137, `(.L_x_2075) ;  /* 0x0000000089087348 */ /* 0x000fea0003c00000 */
[----:B------:R0:W1:Y:S02]  /*55f0*/  SHFL.BFLY P3, R141, R142, R143, R144 ;  /* 0x0c00008f8e8d7389 */ /* 0x0000640000060090 */
[----:B01----:R-:W-:Y:S05]  /*5600*/  ENDCOLLECTIVE ;  /* 0x000000000000791b */ /* 0x003fea0003800000 */
.L_x_2075:
[----:B------:R-:W-:Y:S01]  /*5610*/  FADD.FTZ R72, R76, R131 ;  /* 0x000000834c487221 */ /* 0x000fe20000010000 */
[----:B------:R-:W-:-:S04]  /*5620*/  HFMA2 R143, -RZ, RZ, 0, 9.5367431640625e-07 ;  /* 0x00000010ff8f7431 */ /* 0x000fc800000001ff */
[----:B------:R-:W-:Y:S02]  /*5630*/  MOV R142, R72 ;  /* 0x00000048008e7202 */ /* 0x000fe40000000f00 */
[----:B------:R-:W-:-:S07]  /*5640*/  MOV R128, R141 ;  /* 0x0000008d00807202 */ /* 0x000fce0000000f00 */
[----:B------:R-:W-:Y:S05]  /*5650*/  WARPSYNC.COLLECTIVE R137, `(.L_x_2076) ;  /* 0x0000000089087348 */ /* 0x000fea0003c00000 */
[----:B------:R0:W1:Y:S02]  /*5660*/  SHFL.BFLY P3, R141, R142, R143, R144 ;  /* 0x0c00008f8e8d7389 */ /* 0x0000640000060090 */
[----:B01----:R-:W-:Y:S05]  /*5670*/  ENDCOLLECTIVE ;  /* 0x000000000000791b */ /* 0x003fea0003800000 */
.L_x_2076:
[----:B------:R-:W-:-:S05]  /*5680*/  FADD.FTZ R73, R77, R128 ;  /* 0x000000804d497221 */ /* 0x000fca0000010000 */
[----:B------:R-:W-:Y:S02]  /*5690*/  MOV R142, R73 ;  /* 0x00000049008e7202 */ /* 0x000fe40000000f00 */
[----:B------:R-:W-:-:S07]  /*56a0*/  MOV R75, R141 ;  /* 0x0000008d004b7202 */ /* 0x000fce0000000f00 */
[----:B------:R-:W-:Y:S05]  /*56b0*/  WARPSYNC.COLLECTIVE R137, `(.L_x_2077) ;  /* 0x0000000089087348 */ /* 0x000fea0003c00000 */
[----:B------:R0:W1:Y:S02]  /*56c0*/  SHFL.BFLY P3, R141, R142, R143, R144 ;  /* 0x0c00008f8e8d7389 */ /* 0x0000640000060090 */
[----:B01----:R-:W-:Y:S05]  /*56d0*/  ENDCOLLECTIVE ;  /* 0x000000000000791b */ /* 0x003fea0003800000 */
.L_x_2077:
[----:B------:R-:W-:Y:S01]  /*56e0*/  MOV R74, R141 ;  /* 0x0000008d004a7202 */ /* 0x000fe20000000f00 */
[----:B------:R-:W-:Y:S06]  /*56f0*/  BRA `(.L_x_2078) ;  /* 0xffffffc4009c7947 */ /* 0x000fec000383ffff */
.L_x_2079:
        /* <DEDUP_REMOVED lines=16> */
.L_x_11193:


//--------------------- .text._ZN10layer_norm13ln_bwd_kernelINS_13Kernel_traitsIf13__nv_bfloat16S2_S2_fjLj512ELj1ELj4ELj1ELj16ENS_18Kernel_traits_baseILj512EfS2_S2_S2_fjLj128EEEEELb0ELb1ELb1ELb0EEEvNS_9BwdParamsE --------------------------
	.section	.text._ZN10layer_norm13ln_bwd_kernelINS_13Kernel_traitsIf13__nv_bfloat16S2_S2_fjLj512ELj1ELj4ELj1ELj16ENS_18Kernel_traits_baseILj512EfS2_S2_S2_fjLj128EEEEELb0ELb1ELb1ELb0EEEvNS_9BwdParamsE,"ax",@progbits
	.align	128
        .global         _ZN10layer_norm13ln_bwd_kernelINS_13Kernel_traitsIf13__nv_bfloat16S2_S2_fjLj512ELj1ELj4ELj1ELj16ENS_18Kernel_traits_baseILj512EfS2_S2_S2_fjLj128EEEEELb0ELb1ELb1ELb0EEEvNS_9BwdParamsE
        .type           _ZN10layer_norm13ln_bwd_kernelINS_13Kernel_traitsIf13__nv_bfloat16S2_S2_fjLj512ELj1ELj4ELj1ELj16ENS_18Kernel_traits_baseILj512EfS2_S2_S2_fjLj128EEEEELb0ELb1ELb1ELb0EEEvNS_9BwdParamsE,@function
        .size           _ZN10layer_norm13ln_bwd_kernelINS_13Kernel_traitsIf13__nv_bfloat16S2_S2_fjLj512ELj1ELj4ELj1ELj16ENS_18Kernel_traits_baseILj512EfS2_S2_S2_fjLj128EEEEELb0ELb1ELb1ELb0EEEvNS_9BwdParamsE,(.L_x_11194 - _ZN10layer_norm13ln_bwd_kernelINS_13Kernel_traitsIf13__nv_bfloat16S2_S2_fjLj512ELj1ELj4ELj1ELj16ENS_18Kernel_traits_baseILj512EfS2_S2_S2_fjLj128EEEEELb0ELb1ELb1ELb0EEEvNS_9BwdParamsE)
        .other          _ZN10layer_norm13ln_bwd_kernelINS_13Kernel_traitsIf13__nv_bfloat16S2_S2_fjLj512ELj1ELj4ELj1ELj16ENS_18Kernel_traits_baseILj512EfS2_S2_S2_fjLj128EEEEELb0ELb1ELb1ELb0EEEvNS_9BwdParamsE,@"STO_CUDA_ENTRY STV_DEFAULT"
_ZN10layer_norm13ln_bwd_kernelINS_13Kernel_traitsIf13__nv_bfloat16S2_S2_fjLj512ELj1ELj4ELj1ELj16ENS_18Kernel_traits_baseILj512EfS2_S2_S2_fjLj128EEEEELb0ELb1ELb1ELb0EEEvNS_9BwdParamsE:
.text._ZN10layer_norm13ln_bwd_kernelINS_13Kernel_traitsIf13__nv_bfloat16S2_S2_fjLj512ELj1ELj4ELj1ELj16ENS_18Kernel_traits_baseILj512EfS2_S2_S2_fjLj128EEEEELb0ELb1ELb1ELb0EEEvNS_9BwdParamsE:
        /* <DEDUP_REMOVED lines=28> */
[----:B----4-:R-:W-:-:S03]  /*01c0*/  @P1 IMAD.WIDE.U32 R12, R3, 0x20, R12 ;  /* 0x00000020030c1825 */ /* 0x010fc600078e000c */
[----:B------:R4:W5:Y:S04]  /*01d0*/  @P1 LDG.E.128 R76, desc[UR6][R10.64+0x10] ;  /* 0x000010060a4c1981 */ /* 0x000968000c1e1d00 */
[----:B------:R4:W5:Y:S01]  /*01e0*/  @P1 LDG.E.128 R72, desc[UR6][R12.64] ;  /* 0x000000060c481981 */ /* 0x000962000c1e1d00 */
[----:B---3--:R-:W-:Y:S01]  /*01f0*/  USHF.L.U32 UR4, UR5, 0x2, URZ ;  /* 0x0000000205047899 */ /* 0x008fe200080006ff */
[----:B------:R-:W-:Y:S01]  /*0200*/  SHF.R.U32.HI R0, RZ, 0x5, R14 ;  /* 0x00000005ff007819 */ /* 0x000fe2000001160e */
[----:B-1----:R-:W-:Y:S01]  /*0210*/  @P0 IMAD.WIDE.U32 R6, R4, 0x20, R6 ;  /* 0x0000002004060825 */ /* 0x002fe200078e0006 */
[----:B------:R4:W5:Y:S03]  /*0220*/  @P1 LDG.E.128 R68, desc[UR6][R12.64+0x10] ;  /* 0x000010060c441981 */ /* 0x000966000c1e1d00 */
[----:B------:R-:W-:Y:S01]  /*0230*/  LOP3.LUT R0, R0, UR4, RZ, 0xfc, !PT ;  /* 0x0000000400007c12 */ /* 0x000fe2000f8efcff */
[----:B------:R4:W5:Y:S01]  /*0240*/  @P0 LDG.E.128 R96, desc[UR6][R6.64] ;  /* 0x0000000606600981 */ /* 0x000962000c1e1d00 */
[----:B--2---:R-:W-:-:S03]  /*0250*/  @P0 IMAD.WIDE.U32 R8, R4, 0x20, R8 ;  /* 0x0000002004080825 */ /* 0x004fc600078e0008 */
[----:B------:R4:W5:Y:S04]  /*0260*/  @P0 LDG.E.128 R92, desc[UR6][R6.64+0x10] ;  /* 0x00001006065c0981 */ /* 0x000968000c1e1d00 */
[----:B------:R4:W5:Y:S04]  /*0270*/  @P0 LDG.E.128 R88, desc[UR6][R8.64] ;  /* 0x0000000608580981 */ /* 0x000968000c1e1d00 */
[----:B------:R4:W5:Y:S01]  /*0280*/  @P0 LDG.E.128 R84, desc[UR6][R8.64+0x10] ;  /* 0x0000100608540981 */ /* 0x000962000c1e1d00 */
[----:B------:R-:W-:Y:S01]  /*0290*/  ISETP.GE.AND P0, PT, R0, UR8, PT ;  /* 0x0000000800007c0c */ /* 0x000fe2000bf06270 */
[----:B------:R-:W-:Y:S01]  /*02a0*/  BSSY B0, `(.L_x_2080) ;  /* 0x00004a5000007945 */ /* 0x000fe20003800000 */
        /* <DEDUP_REMOVED lines=24> */
[----:B0---4-:R-:W-:Y:S06]  /*0430*/  @P0 BRA `(.L_x_2081) ;  /* 0x00000048002c0947 */ /* 0x011fec0003800000 */
        /* <DEDUP_REMOVED lines=25> */
.L_x_2134:
        /* <DEDUP_REMOVED lines=10> */
[----:B------:R-:W-:Y:S02]  /*0670*/  CS2R R148, SRZ ;  /* 0x0000000000947805 */ /* 0x000fe4000001ff00 */
[----:B----4-:R-:W-:-:S13]  /*0680*/  ISETP.GE.AND P1, PT, R8, 0x1, PT ;  /* 0x000000010800780c */ /* 0x010fda0003f26270 */
[----:B-1----:R-:W-:Y:S05]  /*0690*/  @!P1 BRA `(.L_x_2083) ;  /* 0x0000000c00449947 */ /* 0x002fea0003800000 */
[----:B------:R-:W-:Y:S02]  /*06a0*/  SHF.R.S32.HI R5, RZ, 0x1f, R0 ;  /* 0x0000001fff057819 */ /* 0x000fe40000011400 */
[----:B------:R-:W-:-:S04]  /*06b0*/  LEA R134, P0, R0, UR10, 0x2 ;  /* 0x0000000a00867c11 */ /* 0x000fc8000f8010ff */
[----:B------:R-:W-:-:S05]  /*06c0*/  LEA.HI.X R135, R0, UR11, R5, 0x2, P0 ;  /* 0x0000000b00877c11 */ /* 0x000fca00080f1405 */
[----:B------:R1:W2:Y:S01]  /*06d0*/  LDG.E R134, desc[UR6][R134.64] ;  /* 0x0000000686867981 */ /* 0x0002a2000c1e1900 */
[----:B------:R-:W-:Y:S01]  /*06e0*/  MOV R5, UR15 ;  /* 0x0000000f00057c02 */ /* 0x000fe20008000f00 */
[----:B------:R-:W-:Y:S01]  /*06f0*/  BSSY.RECONVERGENT B2, `(.L_x_2084) ;  /* 0x000006e000027945 */ /* 0x000fe20003800200 */
[----:B------:R-:W-:Y:S02]  /*0700*/  IADD3 R146, PT, PT, R8, -0x1, RZ ;  /* 0xffffffff08927810 */ /* 0x000fe40007ffe0ff */
[----:B------:R-:W-:Y:S02]  /*0710*/  CS2R R148, SRZ ;  /* 0x0000000000947805 */ /* 0x000fe4000001ff00 */
[----:B------:R-:W-:Y:S01]  /*0720*/  ISETP.GE.U32.AND P2, PT, R2, 0x20, PT ;  /* 0x000000200200780c */ /* 0x000fe20003f46070 */
[-C--:B------:R-:W-:Y:S01]  /*0730*/  IMAD R136, R0, R5.reuse, RZ ;  /* 0x0000000500887224 */ /* 0x080fe200078e02ff */
[----:B0-----:R-:W-:Y:S01]  /*0740*/  ISETP.NE.AND P0, PT, R6, RZ, PT ;  /* 0x000000ff0600720c */ /* 0x001fe20003f05270 */
[----:B------:R-:W-:Y:S01]  /*0750*/  IMAD R146, R146, R5, RZ ;  /* 0x0000000592927224 */ /* 0x000fe200078e02ff */
[----:B------:R-:W-:-:S02]  /*0760*/  ISETP.GE.U32.AND P3, PT, R2, 0x40, PT ;  /* 0x000000400200780c */ /* 0x000fc40003f66070 */
[----:B------:R-:W-:Y:S02]  /*0770*/  SHF.R.S32.HI R137, RZ, 0x1f, R136 ;  /* 0x0000001fff897819 */ /* 0x000fe40000011488 */
[----:B------:R-:W-:Y:S02]  /*0780*/  SHF.R.S32.HI R145, RZ, 0x1f, R146 ;  /* 0x0000001fff917819 */ /* 0x000fe40000011492 */
[----:B------:R-:W-:Y:S02]  /*0790*/  LEA.HI R137, R137, R136, RZ, 0x3 ;  /* 0x0000008889897211 */ /* 0x000fe400078f18ff */
[----:B------:R-:W-:Y:S02]  /*07a0*/  LEA.HI R147, R145, R146, RZ, 0x3 ;  /* 0x0000009291937211 */ /* 0x000fe400078f18ff */
[-C--:B------:R-:W-:Y:S02]  /*07b0*/  LEA.HI.SX32 R145, R137, R4.reuse, 0x1d ;  /* 0x0000000489917211 */ /* 0x080fe400078feaff */
[----:B-1----:R-:W-:-:S02]  /*07c0*/  LEA.HI.SX32 R135, R147, R4, 0x1d ;  /* 0x0000000493877211 */ /* 0x002fc400078feaff */
        /* <DEDUP_REMOVED lines=17> */
[----:B------:R-:W-:Y:S02]  /*08e0*/  PRMT R3, R12, 0x7632, R3 ;  /* 0x000076320c037816 */ /* 0x000fe40000000003 */
[----:B------:R-:W-:Y:S01]  /*08f0*/  SHF.L.U32 R129, R13, 0x10, RZ ;  /* 0x000000100d817819 */ /* 0x000fe200000006ff */
[----:B0-----:R-:W-:Y:S01]  /*0900*/  FADD.FTZ R10, -R136, R9 ;  /* 0x00000009880a7221 */ /* 0x001fe20000010100 */
[----:B------:R-:W-:-:S02]  /*0910*/  SHF.L.U32 R151, R15, 0x10, RZ ;  /* 0x000000100f977819 */ /* 0x000fc400000006ff */
[----:B------:R-:W-:Y:S02]  /*0920*/  PRMT R128, R13, 0x7632, R128 ;  /* 0x000076320d807816 */ /* 0x000fe40000000080 */
[----:B------:R-:W-:Y:S02]  /*0930*/  PRMT R134, R15, 0x7632, R134 ;  /* 0x000076320f867816 */ /* 0x000fe40000000086 */
[----:B---3--:R-:W-:Y:S02]  /*0940*/  SHF.L.U32 R13, R124, 0x10, RZ ;  /* 0x000000107c0d7819 */ /* 0x008fe400000006ff */
[----:B------:R-:W-:Y:S01]  /*0950*/  SHF.L.U32 R15, R3, 0x10, RZ ;  /* 0x00000010030f7819 */ /* 0x000fe200000006ff */
[----:B-----5:R-:W-:Y:S01]  /*0960*/  FMUL.FTZ R3, R7, R10 ;  /* 0x0000000a07037220 */ /* 0x020fe20000410000 */
[----:B------:R-:W-:Y:S01]  /*0970*/  PRMT R130, R14, 0x7632, R130 ;  /* 0x000076320e827816 */ /* 0x000fe20000000082 */
[----:B------:R-:W-:Y:S01]  /*0980*/  FADD.FTZ R48, R48, R13 ;  /* 0x0000000d30307221 */ /* 0x000fe20000010000 */
[----:B------:R-:W-:Y:S01]  /*0990*/  SHF.L.U32 R147, R14, 0x10, RZ ;  /* 0x000000100e937819 */ /* 0x000fe200000006ff */
[----:B------:R-:W-:Y:S01]  /*09a0*/  FADD.FTZ R14, -R136, R129 ;  /* 0x00000081880e7221 */ /* 0x000fe20000010100 */
[----:B------:R-:W-:Y:S01]  /*09b0*/  PRMT R12, R124, 0x7632, R12 ;  /* 0x000076327c0c7816 */ /* 0x000fe2000000000c */
[-C--:B------:R-:W-:Y:S01]  /*09c0*/  FFMA.FTZ R64, R3, R13.reuse, R64 ;  /* 0x0000000d03407223 */ /* 0x080fe20000010040 */
[----:B------:R-:W-:Y:S01]  /*09d0*/  PRMT R132, R126, 0x7632, R132 ;  /* 0x000076327e847816 */ /* 0x000fe20000000084 */
[----:B------:R-:W-:Y:S01]  /*09e0*/  FMUL.FTZ R10, R96, R13 ;  /* 0x0000000d600a7220 */ /* 0x000fe20000410000 */
[----:B------:R-:W-:Y:S01]  /*09f0*/  SHF.L.U32 R149, R126, 0x10, RZ ;  /* 0x000000107e957819 */ /* 0x000fe200000006ff */
[C---:B------:R-:W-:Y:S01]  /*0a00*/  FADD.FTZ R126, -R136.reuse, R151 ;  /* 0x00000097887e7221 */ /* 0x040fe20000010100 */
[----:B------:R-:W-:Y:S01]  /*0a10*/  PRMT R148, R127, 0x7632, R148 ;  /* 0x000076327f947816 */ /* 0x000fe20000000094 */
[----:B------:R-:W-:Y:S01]  /*0a20*/  FMUL.FTZ R9, R7, R14 ;  /* 0x0000000e07097220 */ /* 0x000fe20000410000 */
[----:B------:R-:W-:Y:S01]  /*0a30*/  SHF.L.U32 R153, R127, 0x10, RZ ;  /* 0x000000107f997819 */ /* 0x000fe200000006ff */
[----:B------:R-:W-:Y:S01]  /*0a40*/  FMUL.FTZ R13, R7, R126 ;  /* 0x0000007e070d7220 */ /* 0x000fe20000410000 */
[C---:B------:R-:W-:Y:S01]  /*0a50*/  PRMT R11, R125.reuse, 0x7632, R11 ;  /* 0x000076327d0b7816 */ /* 0x040fe2000000000b */
        /* <DEDUP_REMOVED lines=9> */
[-C--:B------:R-:W-:Y:S01]  /*0af0*/  FFMA.FTZ R66, R9, R125.reuse, R66 ;  /* 0x0000007d09427223 */ /* 0x080fe20000010042 */
[----:B------:R-:W-:Y:S01]  /*0b00*/  FMUL.FTZ R12, R98, R125 ;  /* 0x0000007d620c7220 */ /* 0x000fe20000410000 */
[----:B------:R-:W-:Y:S01]  /*0b10*/  FMUL.FTZ R15, R97, R128 ;  /* 0x00000080610f7220 */ /* 0x000fe20000410000 */
[----:B------:R-:W-:Y:S01]  /*0b20*/  FADD.FTZ R130, RZ, R10 ;  /* 0x0000000aff827221 */ /* 0x000fe20000010000 */
[----:B------:R-:W-:Y:S01]  /*0b30*/  FFMA.FTZ R125, R3, R10, RZ ;  /* 0x0000000a037d7223 */ /* 0x000fe200000100ff */
[----:B------:R-:W-:Y:S01]  /*0b40*/  SHF.L.U32 R150, R132, 0x10, RZ ;  /* 0x0000001084967819 */ /* 0x000fe200000006ff */
[----:B------:R-:W-:Y:S01]  /*0b50*/  FADD.FTZ R132, -R136, R127 ;  /* 0x0000007f88847221 */ /* 0x000fe20000010100 */
[----:B------:R-:W-:Y:S01]  /*0b60*/  SHF.L.U32 R146, R11, 0x10, RZ ;  /* 0x000000100b927819 */ /* 0x000fe200000006ff */
[----:B------:R-:W-:Y:S01]  /*0b70*/  FADD.FTZ R127, R130, R15 ;  /* 0x0000000f827f7221 */ /* 0x000fe20000010000 */
[C---:B------:R-:W-:Y:S01]  /*0b80*/  FFMA.FTZ R130, R126.reuse, R15, R125 ;  /* 0x0000000f7e827223 */ /* 0x040fe2000001007d */
[----:B------:R-:W-:Y:S01]  /*0b90*/  FADD.FTZ R49, R49, R128 ;  /* 0x0000008031317221 */ /* 0x000fe20000010000 */
[----:B------:R-:W-:Y:S01]  /*0ba0*/  FFMA.FTZ R65, R126, R128, R65 ;  /* 0x000000807e417223 */ /* 0x000fe20000010041 */
[----:B------:R-:W-:Y:S01]  /*0bb0*/  FMUL.FTZ R128, R7, R132 ;  /* 0x0000008407807220 */ /* 0x000fe20000410000 */
[----:B------:R-:W-:Y:S01]  /*0bc0*/  FMUL.FTZ R125, R99, R146 ;  /* 0x00000092637d7220 */ /* 0x000fe20000410000 */
[----:B------:R-:W-:Y:S01]  /*0bd0*/  FADD.FTZ R132, R127, R12 ;  /* 0x0000000c7f847221 */ /* 0x000fe20000010000 */
[----:B------:R-:W-:Y:S01]  /*0be0*/  SHF.L.U32 R147, R134, 0x10, RZ ;  /* 0x0000001086937819 */ /* 0x000fe200000006ff */
[----:B------:R-:W-:Y:S01]  /*0bf0*/  FFMA.FTZ R127, R9, R12, R130 ;  /* 0x0000000c097f7223 */ /* 0x000fe20000010082 */
[----:B------:R-:W-:Y:S01]  /*0c00*/  SHF.L.U32 R134, R148, 0x10, RZ ;  /* 0x0000001094867819 */ /* 0x000fe200000006ff */
[----:B------:R-:W-:Y:S01]  /*0c10*/  FADD.FTZ R148, -R136, R129 ;  /* 0x0000008188947221 */ /* 0x000fe20000010100 */
[----:B------:R-:W-:Y:S01]  /*0c20*/  FADD.FTZ R129, R132, R125 ;  /* 0x0000007d84817221 */ /* 0x000fe20000010000 */
[----:B------:R-:W-:Y:S01]  /*0c30*/  FMUL.FTZ R11, R7, R124 ;  /* 0x0000007c070b7220 */ /* 0x000fe20000410000 */
[----:B------:R-:W-:Y:S01]  /*0c40*/  FFMA.FTZ R132, R128, R125, R127 ;  /* 0x0000007d80847223 */ /* 0x000fe2000001007f */
[----:B------:R-:W-:Y:S01]  /*0c50*/  FADD.FTZ R152, -R136, R147 ;  /* 0x0000009388987221 */ /* 0x000fe20000010100 */
[----:B------:R-:W-:Y:S01]  /*0c60*/  FADD.FTZ R51, R51, R146 ;  /* 0x0000009233337221 */ /* 0x000fe20000010000 */
        /* <DEDUP_REMOVED lines=22> */
.L_x_2085:
[----:B------:R-:W-:Y:S05]  /*0dd0*/  BSYNC.RECONVERGENT B2 ;  /* 0x0000000000027941 */ /* 0x000fea0003800200 */
.L_x_2084:
        /* <DEDUP_REMOVED lines=12> */
[C---:B--2---:R-:W-:Y:S02]  /*0ea0*/  PRMT R137, R117.reuse, 0x7632, R137 ;  /* 0x0000763275897816 */ /* 0x044fe40000000089 */
[----:B------:R-:W-:Y:S02]  /*0eb0*/  SHF.L.U32 R117, R117, 0x10, RZ ;  /* 0x0000001075757819 */ /* 0x000fe400000006ff */
[----:B------:R-:W-:Y:S02]  /*0ec0*/  PRMT R138, R118, 0x7632, R138 ;  /* 0x00007632768a7816 */ /* 0x000fe4000000008a */
[----:B------:R-:W-:Y:S01]  /*0ed0*/  SHF.L.U32 R133, R116, 0x10, RZ ;  /* 0x0000001074857819 */ /* 0x000fe200000006ff */
[----:B0-----:R-:W-:Y:S01]  /*0ee0*/  FADD.FTZ R134, -R136, R117 ;  /* 0x0000007588867221 */ /* 0x001fe20000010100 */
[----:B------:R-:W-:Y:S02]  /*0ef0*/  SHF.L.U32 R139, R118, 0x10, RZ ;  /* 0x00000010768b7819 */ /* 0x000fe400000006ff */
[----:B------:R-:W-:-:S02]  /*0f00*/  PRMT R118, R119, 0x7632, R118 ;  /* 0x0000763277767816 */ /* 0x000fc40000000076 */
[----:B------:R-:W-:Y:S01]  /*0f10*/  SHF.L.U32 R119, R119, 0x10, RZ ;  /* 0x0000001077777819 */ /* 0x000fe200000006ff */
[----:B------:R-:W-:Y:S01]  /*0f20*/  FADD.FTZ R152, -R136, R139 ;  /* 0x0000008b88987221 */ /* 0x000fe20000010100 */
[----:B------:R-:W-:Y:S01]  /*0f30*/  PRMT R131, R116, 0x7632, R131 ;  /* 0x0000763274837816 */ /* 0x000fe20000000083 */
[----:B------:R-:W-:Y:S01]  /*0f40*/  FADD.FTZ R116, -R136, R133 ;  /* 0x0000008588747221 */ /* 0x000fe20000010100 */
[----:B------:R-:W-:Y:S01]  /*0f50*/  SHF.L.U32 R117, R138, 0x10, RZ ;  /* 0x000000108a757819 */ /* 0x000fe200000006ff */
[C---:B------:R-:W-:Y:S01]  /*0f60*/  FADD.FTZ R154, -R136.reuse, R119 ;  /* 0x00000077889a7221 */ /* 0x040fe20000010100 */
[----:B------:R-:W-:Y:S02]  /*0f70*/  SHF.L.U32 R131, R131, 0x10, RZ ;  /* 0x0000001083837819 */ /* 0x000fe400000006ff */
[----:B------:R-:W-:Y:S01]  /*0f80*/  SHF.L.U32 R137, R137, 0x10, RZ ;  /* 0x0000001089897819 */ /* 0x000fe200000006ff */
[----:B------:R-:W-:Y:S01]  /*0f90*/  FADD.FTZ R140, -R136, R117 ;  /* 0x00000075888c7221 */ /* 0x000fe20000010100 */
[----:B------:R-:W-:Y:S01]  /*0fa0*/  SHF.L.U32 R133, R118, 0x10, RZ ;  /* 0x0000001076857819 */ /* 0x000fe200000006ff */
[----:B-----5:R-:W-:Y:S01]  /*0fb0*/  FMUL.FTZ R117, R7, R116 ;  /* 0x0000007407757220 */ /* 0x020fe20000410000 */
[----:B---3--:R-:W-:Y:S01]  /*0fc0*/  SHF.L.U32 R119, R120, 0x10, RZ ;  /* 0x0000001078777819 */ /* 0x008fe200000006ff */
[----:B------:R-:W-:Y:S01]  /*0fd0*/  FADD.FTZ R138, -R136, R131 ;  /* 0x00000083888a7221 */ /* 0x000fe20000010100 */
[----:B------:R-:W-:Y:S01]  /*0fe0*/  PRMT R118, R120, 0x7632, R118 ;  /* 0x0000763278767816 */ /* 0x000fe20000000076 */
[C---:B------:R-:W-:Y:S01]  /*0ff0*/  FADD.FTZ R146, -R136.reuse, R137 ;  /* 0x0000008988927221 */ /* 0x040fe20000010100 */
[----:B------:R-:W-:Y:S01]  /*1000*/  FADD.FTZ R144, -R136, R133 ;  /* 0x0000008588907221 */ /* 0x000fe20000010100 */
[----:B------:R-:W-:Y:S01]  /*1010*/  SHF.L.U32 R131, R121, 0x10, RZ ;  /* 0x0000001079837819 */ /* 0x000fe200000006ff */
[----:B------:R-:W-:Y:S01]  /*1020*/  FADD.FTZ R40, R40, R119 ;  /* 0x0000007728287221 */ /* 0x000fe20000010000 */
[-C--:B------:R-:W-:Y:S01]  /*1030*/  FFMA.FTZ R56, R117, R119.reuse, R56 ;  /* 0x0000007775387223 */ /* 0x080fe20000010038 */
[----:B------:R-:W-:Y:S01]  /*1040*/  FMUL.FTZ R116, R80, R119 ;  /* 0x0000007750747220 */ /* 0x000fe20000410000 */
[C---:B------:R-:W-:Y:S01]  /*1050*/  PRMT R133, R122.reuse, 0x7632, R133 ;  /* 0x000076327a857816 */ /* 0x040fe20000000085 */
[----:B------:R-:W-:Y:S01]  /*1060*/  FMUL.FTZ R119, R7, R134 ;  /* 0x0000008607777220 */ /* 0x000fe20000410000 */
[----:B------:R-:W-:Y:S01]  /*1070*/  SHF.L.U32 R137, R122, 0x10, RZ ;  /* 0x000000107a897819 */ /* 0x000fe200000006ff */
[----:B------:R-:W-:Y:S01]  /*1080*/  FADD.FTZ R42, R42, R131 ;  /* 0x000000832a2a7221 */ /* 0x000fe20000010000 */
[----:B------:R-:W-:Y:S01]  /*1090*/  SHF.L.U32 R142, R118, 0x10, RZ ;  /* 0x00000010768e7819 */ /* 0x000fe200000006ff */
[-C--:B------:R-:W-:Y:S01]  /*10a0*/  FFMA.FTZ R58, R119, R131.reuse, R58 ;  /* 0x00000083773a7223 */ /* 0x080fe2000001003a */
[----:B------:R-:W-:Y:S01]  /*10b0*/  PRMT R122, R123, 0x7632, R122 ;  /* 0x000076327b7a7816 */ /* 0x000fe2000000007a */
[----:B------:R-:W-:Y:S01]  /*10c0*/  FMUL.FTZ R118, R82, R131 ;  /* 0x0000008352767220 */ /* 0x000fe20000410000 */
[----:B------:R-:W-:Y:S01]  /*10d0*/  PRMT R120, R121, 0x7632, R120 ;  /* 0x0000763279787816 */ /* 0x000fe20000000078 */
[----:B------:R-:W-:Y:S01]  /*10e0*/  FMUL.FTZ R121, R7, R152 ;  /* 0x0000009807797220 */ /* 0x000fe20000410000 */
[----:B------:R-:W-:Y:S01]  /*10f0*/  SHF.L.U32 R152, R133, 0x10, RZ ;  /* 0x0000001085987819 */ /* 0x000fe200000006ff */
[----:B------:R-:W-:Y:S01]  /*1100*/  FADD.FTZ R136, R149, R116 ;  /* 0x0000007495887221 */ /* 0x000fe20000010000 */
[----:B------:R-:W-:Y:S01]  /*1110*/  SHF.L.U32 R134, R122, 0x10, RZ ;  /* 0x000000107a867819 */ /* 0x000fe200000006ff */
[----:B------:R-:W-:Y:S01]  /*1120*/  FMUL.FTZ R131, R81, R142 ;  /* 0x0000008e51837220 */ /* 0x000fe20000410000 */
[----:B------:R-:W-:Y:S01]  /*1130*/  FMUL.FTZ R122, R7, R138 ;  /* 0x0000008a077a7220 */ /* 0x000fe20000410000 */
[----:B------:R-:W-:Y:S01]  /*1140*/  FFMA.FTZ R133, R117, R116, R148 ;  /* 0x0000007475857223 */ /* 0x000fe20000010094 */
[----:B------:R-:W-:Y:S01]  /*1150*/  SHF.L.U32 R150, R120, 0x10, RZ ;  /* 0x0000001078967819 */ /* 0x000fe200000006ff */
[----:B------:R-:W-:Y:S01]  /*1160*/  FADD.FTZ R36, R36, R137 ;  /* 0x0000008924247221 */ /* 0x000fe20000010000 */
[-C--:B------:R-:W-:Y:S01]  /*1170*/  FFMA.FTZ R52, R121, R137.reuse, R52 ;  /* 0x0000008979347223 */ /* 0x080fe20000010034 */
[----:B------:R-:W-:Y:S01]  /*1180*/  FMUL.FTZ R120, R76, R137 ;  /* 0x000000894c787220 */ /* 0x000fe20000410000 */
[----:B------:R-:W-:Y:S01]  /*1190*/  FADD.FTZ R137, R136, R131 ;  /* 0x0000008388897221 */ /* 0x000fe20000010000 */
[C---:B------:R-:W-:Y:S01]  /*11a0*/  FFMA.FTZ R136, R122.reuse, R131, R133 ;  /* 0x000000837a887223 */ /* 0x040fe20000010085 */
[----:B------:R-:W-:Y:S01]  /*11b0*/  FADD.FTZ R41, R41, R142 ;  /* 0x0000008e29297221 */ /* 0x000fe20000010000 */
[----:B------:R-:W-:Y:S01]  /*11c0*/  FFMA.FTZ R57, R122, R142, R57 ;  /* 0x0000008e7a397223 */ /* 0x000fe20000010039 */
[----:B------:R-:W-:Y:S01]  /*11d0*/  FADD.FTZ R142, R137, R118 ;  /* 0x00000076898e7221 */ /* 0x000fe20000010000 */
[----:B------:R-:W-:Y:S01]  /*11e0*/  FMUL.FTZ R138, R7, R146 ;  /* 0x00000092078a7220 */ /* 0x000fe20000410000 */
        /* <DEDUP_REMOVED lines=28> */
.L_x_2083:
        /* <DEDUP_REMOVED lines=18> */
.L_x_2086:
[----:B------:R-:W-:Y:S05]  /*14d0*/  BSYNC.RECONVERGENT B1 ;  /* 0x0000000000017941 */ /* 0x000fea0003800200 */
.L_x_2082:
[----:B------:R-:W-:Y:S01]  /*14e0*/  UMOV UR4, 0xffffffff ;  /* 0xffffffff00047882 */ /* 0x000fe20000000000 */
[----:B-----5:R-:W-:Y:S02]  /*14f0*/  ISETP.GE.AND P2, PT, R143, 0x1, PT ;  /* 0x000000018f00780c */ /* 0x020fe40003f46270 */
[----:B------:R-:W-:Y:S11]  /*1500*/  BRA.DIV UR4, `(.L_x_2087) ;  /* 0x0000004604347947 */ /* 0x000ff6000b800000 */
[----:B-1----:R-:W1:Y:S04]  /*1510*/  SHFL.BFLY PT, R134, R149, 0x1, 0x1f ;  /* 0x0c201f0095867f89 */ /* 0x002e6800000e0000 */
[----:B------:R-:W2:Y:S01]  /*1520*/  SHFL.BFLY PT, R135, R148, 0x1, 0x1f ;  /* 0x0c201f0094877f89 */ /* 0x000ea200000e0000 */
[--C-:B-1----:R-:W-:Y:S01]  /*1530*/  FADD.FTZ R134, R134, R149.reuse ;  /* 0x0000009586867221 */ /* 0x102fe20000010000 */
[----:B------:R-:W-:Y:S01]  /*1540*/  PRMT R149, R100, 0x7632, R149 ;  /* 0x0000763264957816 */ /* 0x000fe20000000095 */
[----:B--2---:R-:W-:-:S03]  /*1550*/  FADD.FTZ R135, R135, R148 ;  /* 0x0000009487877221 */ /* 0x004fc60000010000 */
[----:B------:R-:W1:Y:S01]  /*1560*/  SHFL.BFLY PT, R137, R134, 0x2, 0x1f ;  /* 0x0c401f0086897f89 */ /* 0x000e6200000e0000 */
[----:B------:R-:W-:-:S03]  /*1570*/  PRMT R148, R101, 0x7632, R148 ;  /* 0x0000763265947816 */ /* 0x000fc60000000094 */
        /* <DEDUP_REMOVED lines=9> */
[--C-:B-1----:R-:W-:Y:S01]  /*1610*/  FADD.FTZ R152, R150, R147.reuse ;  /* 0x0000009396987221 */ /* 0x102fe20000010000 */
[----:B------:R-:W-:Y:S01]  /*1620*/  PRMT R147, R102, 0x7632, R147 ;  /* 0x0000763266937816 */ /* 0x000fe20000000093 */
[----:B--2---:R-:W-:-:S03]  /*1630*/  FADD.FTZ R134, R151, R146 ;  /* 0x0000009297867221 */ /* 0x004fc60000010000 */
[----:B------:R1:W2:Y:S01]  /*1640*/  SHFL.BFLY PT, R135, R152, 0x10, 0x1f ;  /* 0x0e001f0098877f89 */ /* 0x0002a200000e0000 */
[----:B------:R-:W-:-:S03]  /*1650*/  PRMT R146, R103, 0x7632, R146 ;  /* 0x0000763267927816 */ /* 0x000fc60000000092 */
[----:B------:R1:W3:Y:S04]  /*1660*/  SHFL.BFLY PT, R153, R134, 0x10, 0x1f ;  /* 0x0e001f0086997f89 */ /* 0x0002e800000e0000 */
.L_x_2152:
        /* <DEDUP_REMOVED lines=20> */
.L_x_2091:
[----:B------:R-:W-:Y:S05]  /*17b0*/  BSYNC.RECONVERGENT B2 ;  /* 0x0000000000027941 */ /* 0x000fea0003800200 */
.L_x_2090:
[----:B------:R-:W-:Y:S01]  /*17c0*/  UISETP.NE.U32.AND UP0, UPT, UR12, URZ, UPT ;  /* 0x000000ff0c00728c */ /* 0x000fe2000bf05070 */
[----:B------:R-:W-:Y:S01]  /*17d0*/  BSSY.RECONVERGENT B2, `(.L_x_2092) ;  /* 0x000019b000027945 */ /* 0x000fe20003800200 */
[----:B------:R-:W-:Y:S02]  /*17e0*/  PRMT R153, R19, 0x7632, R153 ;  /* 0x0000763213997816 */ /* 0x000fe40000000099 */
[----:B------:R-:W-:Y:S01]  /*17f0*/  UISETP.NE.AND.EX UP0, UPT, UR13, URZ, UPT, UP0 ;  /* 0x000000ff0d00728c */ /* 0x000fe2000bf05300 */
[----:B------:R-:W-:Y:S02]  /*1800*/  PRMT R156, R17, 0x7632, R156 ;  /* 0x00007632119c7816 */ /* 0x000fe4000000009c */
[----:B-1----:R-:W-:Y:S02]  /*1810*/  PRMT R152, R16, 0x7632, R152 ;  /* 0x0000763210987816 */ /* 0x002fe40000000098 */
[----:B------:R-:W-:Y:S02]  /*1820*/  PRMT R154, R18, 0x7632, R154 ;  /* 0x00007632129a7816 */ /* 0x000fe4000000009a */
[----:B-----5:R-:W-:-:S02]  /*1830*/  PRMT R134, R107, 0x7632, R134 ;  /* 0x000076326b867816 */ /* 0x020fc40000000086 */
[----:B------:R-:W-:Y:S02]  /*1840*/  PRMT R137, R106, 0x7632, R137 ;  /* 0x000076326a897816 */ /* 0x000fe40000000089 */
[----:B------:R-:W-:Y:S02]  /*1850*/  PRMT R135, R105, 0x7632, R135 ;  /* 0x0000763269877816 */ /* 0x000fe40000000087 */
[----:B------:R-:W-:Y:S01]  /*1860*/  PRMT R136, R104, 0x7632, R136 ;  /* 0x0000763268887816 */ /* 0x000fe20000000088 */
[----:B------:R-:W-:Y:S06]  /*1870*/  BRA.U UP0, `(.L_x_2093) ;  /* 0x0000000d00487547 */ /* 0x000fec000b800000 */
        /* <DEDUP_REMOVED lines=14> */
[----:B------:R-:W-:Y:S01]  /*1960*/  FFMA.FTZ R32, R153, R152, R32 ;  /* 0x0000009899207223 */ /* 0x000fe20000010020 */
[----:B------:R-:W-:-:S05]  /*1970*/  FMUL.FTZ R153, R88, R153 ;  /* 0x0000009958997220 */ /* 0x000fca0000410000 */
[----:B------:R-:W-:-:S04]  /*1980*/  F2FP.BF16.F32.PACK_AB R153, RZ, R153 ;  /* 0x00000099ff99723e */ /* 0x000fc800000010ff */
[----:B------:R-:W-:-:S07]  /*1990*/  PRMT R108, R153, 0x7610, R108 ;  /* 0x00007610996c7816 */ /* 0x000fce000000006c */
.L_x_2096:
[----:B------:R-:W-:Y:S05]  /*19a0*/  BSYNC.RECONVERGENT B3 ;  /* 0x0000000000037941 */ /* 0x000fea0003800200 */
.L_x_2095:
        /* <DEDUP_REMOVED lines=9> */
[----:B------:R-:W-:Y:S01]  /*1a40*/  FFMA.FTZ R33, R152, R136, R33 ;  /* 0x0000008898217223 */ /* 0x000fe20000010021 */
[----:B------:R-:W-:-:S05]  /*1a50*/  FMUL.FTZ R152, R89, R152 ;  /* 0x0000009859987220 */ /* 0x000fca0000410000 */
[----:B------:R-:W-:-:S04]  /*1a60*/  F2FP.BF16.F32.PACK_AB R152, RZ, R152 ;  /* 0x00000098ff98723e */ /* 0x000fc800000010ff */
[----:B------:R-:W-:-:S07]  /*1a70*/  PRMT R108, R108, 0x5410, R152 ;  /* 0x000054106c6c7816 */ /* 0x000fce0000000098 */
.L_x_2098:
[----:B------:R-:W-:Y:S05]  /*1a80*/  BSYNC.RECONVERGENT B3 ;  /* 0x0000000000037941 */ /* 0x000fea0003800200 */
.L_x_2097:
        /* <DEDUP_REMOVED lines=13> */
.L_x_2100:
[----:B------:R-:W-:Y:S05]  /*1b60*/  BSYNC.RECONVERGENT B3 ;  /* 0x0000000000037941 */ /* 0x000fea0003800200 */
.L_x_2099:
        /* <DEDUP_REMOVED lines=13> */
.L_x_2102:
[----:B------:R-:W-:Y:S05]  /*1c40*/  BSYNC.RECONVERGENT B3 ;  /* 0x0000000000037941 */ /* 0x000fea0003800200 */
.L_x_2101:
        /* <DEDUP_REMOVED lines=13> */
.L_x_2104:
[----:B------:R-:W-:Y:S05]  /*1d20*/  BSYNC.RECONVERGENT B3 ;  /* 0x0000000000037941 */ /* 0x000fea0003800200 */
.L_x_2103:
        /* <DEDUP_REMOVED lines=13> */
.L_x_2106:
[----:B------:R-:W-:Y:S05]  /*1e00*/  BSYNC.RECONVERGENT B3 ;  /* 0x0000000000037941 */ /* 0x000fea0003800200 */
.L_x_2105:
        /* <DEDUP_REMOVED lines=13> */
.L_x_2108:
[----:B------:R-:W-:Y:S05]  /*1ee0*/  BSYNC.RECONVERGENT B3 ;  /* 0x0000000000037941 */ /* 0x000fea0003800200 */
.L_x_2107:
        /* <DEDUP_REMOVED lines=11> */
[----:B------:R-:W-:Y:S01]  /*1fa0*/  PRMT R111, R111, 0x5410, R136 ;  /* 0x000054106f6f7816 */ /* 0x000fe20000000088 */
[----:B------:R-:W-:Y:S06]  /*1fb0*/  BRA `(.L_x_2109) ;  /* 0x0000001000707947 */ /* 0x000fec0003800000 */
.L_x_2094:
        /* <DEDUP_REMOVED lines=15> */
[----:B------:R-:W-:Y:S01]  /*20b0*/  FSEL R153, R114, RZ, P0 ;  /* 0x000000ff72997208 */ /* 0x000fe20000000000 */
[----:B------:R-:W-:Y:S02]  /*20c0*/  FADD.FTZ R114, R12, -R155 ;  /* 0x8000009b0c727221 */ /* 0x000fe40000010000 */
[----:B0-----:R-:W-:Y:S01]  /*20d0*/  @P2 FMUL.FTZ R136, R112, R115 ;  /* 0x0000007370882220 */ /* 0x001fe20000410000 */
[----:B------:R-:W-:-:S03]  /*20e0*/  @P2 SHF.L.U32 R115, R104, 0x10, RZ ;  /* 0x0000001068732819 */ /* 0x000fc600000006ff */
[----:B------:R-:W0:Y:S01]  /*20f0*/  @P2 LDC R155, c[0x0][0x40c] ;  /* 0x00010300ff9b2b82 */ /* 0x000e220000000800 */
[----:B------:R-:W-:Y:S01]  /*2100*/  F2FP.BF16.F32.PACK_AB R112, R112, R153 ;  /* 0x000000997070723e */ /* 0x000fe200000010ff */
[----:B------:R-:W-:Y:S01]  /*2110*/  @P2 FFMA.FTZ R33, R154, R136, R33 ;  /* 0x000000889a212223 */ /* 0x000fe20000010021 */
[----:B-1----:R-:W-:Y:S01]  /*2120*/  @P2 FMUL.FTZ R113, R153, R152 ;  /* 0x0000009899712220 */ /* 0x002fe20000410000 */
[----:B------:R-:W-:-:S04]  /*2130*/  FMUL.FTZ R152, R7, R114 ;  /* 0x0000007207987220 */ /* 0x000fc80000410000 */
[----:B------:R-:W1:Y:S01]  /*2140*/  @P2 LDC R154, c[0x0][0x40c] ;  /* 0x00010300ff9a2b82 */ /* 0x000e620000000800 */
[----:B------:R-:W-:Y:S01]  /*2150*/  @P2 SHF.L.U32 R153, R105, 0x10, RZ ;  /* 0x0000001069992819 */ /* 0x000fe200000006ff */
[-C--:B------:R-:W-:Y:S01]  /*2160*/  @P2 FFMA.FTZ R32, R115, R113.reuse, R32 ;  /* 0x0000007173202223 */ /* 0x080fe20000010020 */
[----:B------:R-:W-:Y:S01]  /*2170*/  @P2 FMUL.FTZ R114, R88, R113 ;  /* 0x0000007158722220 */ /* 0x000fe20000410000 */
[----:B------:R-:W-:Y:S01]  /*2180*/  FSEL R113, R152, RZ, P0 ;  /* 0x000000ff98717208 */ /* 0x000fe20000000000 */
[----:B------:R-:W-:Y:S01]  /*2190*/  FFMA.FTZ R152, R128, R150, R151 ;  /* 0x0000009680987223 */ /* 0x000fe20000010097 */
[----:B------:R-:W-:Y:S02]  /*21a0*/  @P2 FMUL.FTZ R115, R89, R136 ;  /* 0x0000008859732220 */ /* 0x000fe40000410000 */
[----:B------:R-:W-:Y:S01]  /*21b0*/  @P2 F2FP.BF16.F32.PACK_AB R136, RZ, R114 ;  /* 0x00000072ff88223e */ /* 0x000fe200000010ff */
[----:B------:R-:W-:Y:S02]  /*21c0*/  FADD.FTZ R152, R125, -R152 ;  /* 0x800000987d987221 */ /* 0x000fe40000010000 */
[----:B------:R-:W-:-:S02]  /*21d0*/  @P2 F2FP.BF16.F32.PACK_AB R114, RZ, R115 ;  /* 0x00000073ff72223e */ /* 0x000fc400000010ff */
[----:B------:R-:W-:Y:S01]  /*21e0*/  FMUL.FTZ R152, R7, R152 ;  /* 0x0000009807987220 */ /* 0x000fe20000410000 */
[----:B------:R-:W-:-:S04]  /*21f0*/  @P2 PRMT R108, R136, 0x7610, R108 ;  /* 0x00007610886c2816 */ /* 0x000fc8000000006c */
[----:B------:R-:W-:Y:S02]  /*2200*/  FSEL R152, R152, RZ, P0 ;  /* 0x000000ff98987208 */ /* 0x000fe40000000000 */
[----:B------:R-:W-:Y:S01]  /*2210*/  @P2 PRMT R108, R108, 0x5410, R114 ;  /* 0x000054106c6c2816 */ /* 0x000fe20000000072 */
[--C-:B------:R-:W-:Y:S02]  /*2220*/  FFMA.FTZ R114, R130, R150, R151.reuse ;  /* 0x0000009682727223 */ /* 0x100fe40000010097 */
[C---:B0-----:R-:W-:Y:S01]  /*2230*/  @P2 FMUL.FTZ R136, R152.reuse, R155 ;  /* 0x0000009b98882220 */ /* 0x041fe20000410000 */
[----:B-1----:R-:W-:Y:S01]  /*2240*/  @P2 FMUL.FTZ R115, R113, R154 ;  /* 0x0000009a71732220 */ /* 0x002fe20000410000 */
[----:B------:R-:W-:Y:S01]  /*2250*/  @P2 SHF.L.U32 R154, R135, 0x10, RZ ;  /* 0x00000010879a2819 */ /* 0x000fe200000006ff */
[----:B------:R-:W-:Y:S01]  /*2260*/  FADD.FTZ R114, R127, -R114 ;  /* 0x800000727f727221 */ /* 0x000fe20000010000 */
[----:B------:R-:W-:Y:S01]  /*2270*/  F2FP.BF16.F32.PACK_AB R113, R152, R113 ;  /* 0x000000719871723e */ /* 0x000fe200000010ff */
[-C--:B------:R-:W-:Y:S01]  /*2280*/  @P2 FFMA.FTZ R34, R153, R115.reuse, R34 ;  /* 0x0000007399222223 */ /* 0x080fe20000010022 */
[----:B------:R-:W-:Y:S01]  /*2290*/  FFMA.FTZ R153, R11, R150, R151 ;  /* 0x000000960b997223 */ /* 0x000fe20000010097 */
[----:B------:R-:W-:Y:S01]  /*22a0*/  @P2 FFMA.FTZ R35, R154, R136, R35 ;  /* 0x000000889a232223 */ /* 0x000fe20000010023 */
[----:B------:R-:W-:Y:S01]  /*22b0*/  @P2 FMUL.FTZ R115, R90, R115 ;  /* 0x000000735a732220 */ /* 0x000fe20000410000 */
[----:B------:R-:W0:Y:S01]  /*22c0*/  @P2 LDC R154, c[0x0][0x40c] ;  /* 0x00010300ff9a2b82 */ /* 0x000e220000000800 */
[----:B------:R-:W-:Y:S01]  /*22d0*/  FADD.FTZ R152, R14, -R153 ;  /* 0x800000990e987221 */ /* 0x000fe20000010000 */
[----:B------:R-:W-:Y:S01]  /*22e0*/  @P2 SHF.L.U32 R153, R106, 0x10, RZ ;  /* 0x000000106a992819 */ /* 0x000fe200000006ff */
[C---:B------:R-:W-:Y:S01]  /*22f0*/  FMUL.FTZ R114, R7.reuse, R114 ;  /* 0x0000007207727220 */ /* 0x040fe20000410000 */
[----:B------:R-:W-:Y:S01]  /*2300*/  @P2 F2FP.BF16.F32.PACK_AB R115, RZ, R115 ;  /* 0x00000073ff73223e */ /* 0x000fe200000010ff */
[----:B------:R-:W-:Y:S01]  /*2310*/  FMUL.FTZ R152, R7, R152 ;  /* 0x0000009807987220 */ /* 0x000fe20000410000 */
[----:B------:R-:W-:-:S02]  /*2320*/  @P2 FMUL.FTZ R136, R91, R136 ;  /* 0x000000885b882220 */ /* 0x000fc40000410000 */
[----:B------:R-:W-:Y:S02]  /*2330*/  @P2 PRMT R109, R115, 0x7610, R109 ;  /* 0x00007610736d2816 */ /* 0x000fe4000000006d */
[----:B------:R-:W-:Y:S02]  /*2340*/  FSEL R152, R152, RZ, P0 ;  /* 0x000000ff98987208 */ /* 0x000fe40000000000 */
[----:B------:R-:W-:Y:S02]  /*2350*/  FSEL R115, R114, RZ, P0 ;  /* 0x000000ff72737208 */ /* 0x000fe40000000000 */
[----:B------:R-:W-:Y:S01]  /*2360*/  @P2 F2FP.BF16.F32.PACK_AB R136, RZ, R136 ;  /* 0x00000088ff88223e */ /* 0x000fe200000010ff */
[----:B--2---:R-:W-:Y:S01]  /*2370*/  @P2 FMUL.FTZ R135, R152, R161 ;  /* 0x000000a198872220 */ /* 0x004fe20000410000 */
[----:B------:R-:W-:Y:S02]  /*2380*/  F2FP.BF16.F32.PACK_AB R114, R115, R152 ;  /* 0x000000987372723e */ /* 0x000fe400000010ff */
[----:B------:R-:W-:Y:S01]  /*2390*/  @P2 PRMT R109, R109, 0x5410, R136 ;  /* 0x000054106d6d2816 */ /* 0x000fe20000000088 */
[-C--:B------:R-:W-:Y:S01]  /*23a0*/  @P2 FFMA.FTZ R28, R153, R135.reuse, R28 ;  /* 0x00000087991c2223 */ /* 0x080fe2000001001c */
[--C-:B------:R-:W-:Y:S01]  /*23b0*/  FFMA.FTZ R136, R132, R150, R151.reuse ;  /* 0x0000009684887223 */ /* 0x100fe20000010097 */
[----:B------:R-:W1:Y:S01]  /*23c0*/  @P2 LDC R153, c[0x0][0x40c] ;  /* 0x00010300ff992b82 */ /* 0x000e620000000800 */
[----:B------:R-:W-:Y:S01]  /*23d0*/  @P2 FMUL.FTZ R135, R84, R135 ;  /* 0x0000008754872220 */ /* 0x000fe20000410000 */
[----:B0-----:R-:W-:Y:S01]  /*23e0*/  @P2 FMUL.FTZ R152, R115, R154 ;  /* 0x0000009a73982220 */ /* 0x001fe20000410000 */
[----:B------:R-:W-:Y:S01]  /*23f0*/  FFMA.FTZ R115, R13, R150, R151 ;  /* 0x000000960d737223 */ /* 0x000fe20000010097 */
[----:B------:R-:W-:-:S02]  /*2400*/  FADD.FTZ R136, R129, -R136 ;  /* 0x8000008881887221 */ /* 0x000fc40000010000 */
[----:B------:R-:W-:Y:S01]  /*2410*/  @P2 F2FP.BF16.F32.PACK_AB R135, RZ, R135 ;  /* 0x00000087ff87223e */ /* 0x000fe200000010ff */
[-C--:B------:R-:W-:Y:S01]  /*2420*/  @P2 FFMA.FTZ R29, R156, R152.reuse, R29 ;  /* 0x000000989c1d2223 */ /* 0x080fe2000001001d */
[----:B------:R-:W-:Y:S01]  /*2430*/  FADD.FTZ R154, R124, -R115 ;  /* 0x800000737c9a7221 */ /* 0x000fe20000010000 */
[----:B------:R-:W-:Y:S01]  /*2440*/  @P2 FMUL.FTZ R152, R85, R152 ;  /* 0x0000009855982220 */ /* 0x000fe20000410000 */
[----:B------:R-:W-:Y:S01]  /*2450*/  FMUL.FTZ R136, R7, R136 ;  /* 0x0000008807887220 */ /* 0x000fe20000410000 */
[----:B------:R-:W-:Y:S01]  /*2460*/  @P2 PRMT R110, R135, 0x7610, R110 ;  /* 0x00007610876e2816 */ /* 0x000fe2000000006e */
[----:B------:R-:W-:Y:S02]  /*2470*/  FMUL.FTZ R154, R7, R154 ;  /* 0x0000009a079a7220 */ /* 0x000fe40000410000 */
[----:B------:R-:W-:Y:S02]  /*2480*/  @P2 F2FP.BF16.F32.PACK_AB R152, RZ, R152 ;  /* 0x00000098ff98223e */ /* 0x000fe400000010ff */
[----:B------:R-:W-:-:S02]  /*2490*/  FSEL R135, R136, RZ, P0 ;  /* 0x000000ff88877208 */ /* 0x000fc40000000000 */
[----:B------:R-:W-:Y:S02]  /*24a0*/  FSEL R154, R154, RZ, P0 ;  /* 0x000000ff9a9a7208 */ /* 0x000fe40000000000 */
[----:B------:R-:W-:-:S03]  /*24b0*/  @P2 PRMT R110, R110, 0x5410, R152 ;  /* 0x000054106e6e2816 */ /* 0x000fc60000000098 */
[----:B-1----:R-:W-:-:S04]  /*24c0*/  @P2 FMUL.FTZ R115, R154, R153 ;  /* 0x000000999a732220 */ /* 0x002fc80000410000 */
[-C--:B------:R-:W-:Y:S01]  /*24d0*/  @P2 FFMA.FTZ R30, R137, R115.reuse, R30 ;  /* 0x00000073891e2223 */ /* 0x080fe2000001001e */
[----:B------:R-:W-:-:S05]  /*24e0*/  @P2 FMUL.FTZ R115, R86, R115 ;  /* 0x0000007356732220 */ /* 0x000fca0000410000 */
[----:B------:R-:W-:-:S04]  /*24f0*/  @P2 F2FP.BF16.F32.PACK_AB R115, RZ, R115 ;  /* 0x00000073ff73223e */ /* 0x000fc800000010ff */
[----:B------:R-:W-:Y:S02]  /*2500*/  @P2 PRMT R111, R115, 0x7610, R111 ;  /* 0x00007610736f2816 */ /* 0x000fe4000000006f */
[----:B------:R-:W-:Y:S01]  /*2510*/  F2FP.BF16.F32.PACK_AB R115, R135, R154 ;  /* 0x0000009a8773723e */ /* 0x000fe200000010ff */
[----:B------:R-:W-:Y:S06]  /*2520*/  @!P2 BRA `(.L_x_2109) ;  /* 0x0000000c0014a947 */ /* 0x000fec0003800000 */
[----:B------:R-:W-:Y:S01]  /*2530*/  SHF.L.U32 R136, R134, 0x10, RZ ;  /* 0x0000001086887819 */ /* 0x000fe200000006ff */
[----:B------:R-:W-:-:S04]  /*2540*/  FMUL.FTZ R134, R135, UR14 ;  /* 0x0000000e87867c20 */ /* 0x000fc80008410000 */
[-C--:B------:R-:W-:Y:S01]  /*2550*/  FFMA.FTZ R31, R136, R134.reuse, R31 ;  /* 0x00000086881f7223 */ /* 0x080fe2000001001f */
[----:B------:R-:W-:-:S05]  /*2560*/  FMUL.FTZ R134, R87, R134 ;  /* 0x0000008657867220 */ /* 0x000fca0000410000 */
[----:B------:R-:W-:-:S04]  /*2570*/  F2FP.BF16.F32.PACK_AB R134, RZ, R134 ;  /* 0x00000086ff86723e */ /* 0x000fc800000010ff */
[----:B------:R-:W-:Y:S01]  /*2580*/  PRMT R111, R111, 0x5410, R134 ;  /* 0x000054106f6f7816 */ /* 0x000fe20000000086 */
[----:B------:R-:W-:Y:S06]  /*2590*/  BRA `(.L_x_2109) ;  /* 0x0000000800f87947 */ /* 0x000fec0003800000 */
.L_x_2093:
        /* <DEDUP_REMOVED lines=9> */
[----:B------:R-:W-:Y:S02]  /*2630*/  PRMT R154, R17, 0x7632, R154 ;  /* 0x00007632119a7816 */ /* 0x000fe4000000009a */
[----:B------:R-:W-:Y:S02]  /*2640*/  @P2 SHF.L.U32 R136, R136, 0x10, RZ ;  /* 0x0000001088882819 */ /* 0x000fe400000006ff */
[----:B------:R-:W-:-:S02]  /*2650*/  SHF.L.U32 R154, R154, 0x10, RZ ;  /* 0x000000109a9a7819 */ /* 0x000fc400000006ff */
[----:B------:R-:W-:Y:S01]  /*2660*/  @P2 SHF.L.U32 R165, R107, 0x10, RZ ;  /* 0x000000106ba52819 */ /* 0x000fe200000006ff */
[-CC-:B------:R-:W-:Y:S01]  /*2670*/  @P0 FFMA.FTZ R155, R3, R150.reuse, R151.reuse ;  /* 0x00000096039b0223 */ /* 0x180fe20000010097 */
[-CC-:B------:R-:W-:Y:S01]  /*2680*/  @P0 FFMA.FTZ R152, R126, R150.reuse, R151.reuse ;  /* 0x000000967e980223 */ /* 0x180fe20000010097 */
[-C--:B------:R-:W-:Y:S02]  /*2690*/  @P0 FFMA.FTZ R160, R128, R150.reuse, R151 ;  /* 0x0000009680a00223 */ /* 0x080fe40000010097 */
[----:B------:R-:W-:Y:S01]  /*26a0*/  @P0 FADD.FTZ R155, R10, -R155 ;  /* 0x8000009b0a9b0221 */ /* 0x000fe20000010000 */
[----:B------:R-:W-:Y:S01]  /*26b0*/  @P0 FADD.FTZ R161, R15, -R152 ;  /* 0x800000980fa10221 */ /* 0x000fe20000010000 */
[----:B------:R-:W-:Y:S01]  /*26c0*/  SHF.L.U32 R152, R17, 0x10, RZ ;  /* 0x0000001011987819 */ /* 0x000fe200000006ff */
[----:B------:R-:W-:Y:S01]  /*26d0*/  @P0 FADD.FTZ R160, R125, -R160 ;  /* 0x800000a07da00221 */ /* 0x000fe20000010000 */
[C---:B------:R-:W-:Y:S01]  /*26e0*/  @P0 FFMA.FTZ R158, R7.reuse, R155, R158 ;  /* 0x0000009b079e0223 */ /* 0x040fe2000001009e */
[----:B------:R-:W-:Y:S01]  /*26f0*/  @P0 FFMA.FTZ R156, R7, R161, R156 ;  /* 0x000000a1079c0223 */ /* 0x000fe2000001009c */
[----:B------:R-:W1:Y:S01]  /*2700*/  @P2 LDC R155, c[0x0][0x40c] ;  /* 0x00010300ff9b2b82 */ /* 0x000e620000000800 */
[--C-:B------:R-:W-:Y:S01]  /*2710*/  @P0 FFMA.FTZ R161, R9, R150, R151.reuse ;  /* 0x0000009609a10223 */ /* 0x100fe20000010097 */
[----:B------:R-:W-:Y:S01]  /*2720*/  @P0 FFMA.FTZ R154, R7, R160, R154 ;  /* 0x000000a0079a0223 */ /* 0x000fe2000001009a */
[----:B0-----:R-:W-:Y:S01]  /*2730*/  @P2 FMUL.FTZ R156, R156, R163 ;  /* 0x000000a39c9c2220 */ /* 0x001fe20000410000 */
[----:B------:R-:W-:Y:S01]  /*2740*/  @P0 FFMA.FTZ R163, R11, R150, R151 ;  /* 0x000000960ba30223 */ /* 0x000fe20000010097 */
[----:B------:R-:W-:-:S02]  /*2750*/  @P0 FADD.FTZ R161, R12, -R161 ;  /* 0x800000a10ca10221 */ /* 0x000fc40000010000 */
[----:B------:R-:W-:Y:S01]  /*2760*/  @P2 FFMA.FTZ R33, R136, R156, R33 ;  /* 0x0000009c88212223 */ /* 0x000fe20000010021 */
[----:B------:R-:W-:Y:S01]  /*2770*/  @P0 FADD.FTZ R163, R14, -R163 ;  /* 0x800000a30ea30221 */ /* 0x000fe20000010000 */
[----:B------:R-:W-:Y:S01]  /*2780*/  @P0 FFMA.FTZ R152, R7, R161, R152 ;  /* 0x000000a107980223 */ /* 0x000fe20000010098 */
[----:B------:R-:W-:-:S05]  /*2790*/  SHF.L.U32 R136, R18, 0x10, RZ ;  /* 0x0000001012887819 */ /* 0x000fca00000006ff */
[----:B------:R-:W-:Y:S02]  /*27a0*/  @P0 FFMA.FTZ R136, R7, R163, R136 ;  /* 0x000000a307880223 */ /* 0x000fe40000010088 */
[----:B------:R-:W0:Y:S01]  /*27b0*/  @P2 LDC R163, c[0x0][0x40c] ;  /* 0x00010300ffa32b82 */ /* 0x000e220000000800 */
[----:B-1----:R-:W-:Y:S01]  /*27c0*/  @P2 FMUL.FTZ R161, R158, R155 ;  /* 0x0000009b9ea12220 */ /* 0x002fe20000410000 */
[----:B------:R-:W-:Y:S01]  /*27d0*/  @P2 SHF.L.U32 R155, R104, 0x10, RZ ;  /* 0x00000010689b2819 */ /* 0x000fe200000006ff */
[----:B------:R-:W-:Y:S02]  /*27e0*/  @P0 FFMA.FTZ R158, R130, R150, R151 ;  /* 0x00000096829e0223 */ /* 0x000fe40000010097 */
[-C--:B------:R-:W-:Y:S02]  /*27f0*/  @P2 FMUL.FTZ R160, R88, R161.reuse ;  /* 0x000000a158a02220 */ /* 0x080fe40000410000 */
[----:B------:R-:W-:Y:S01]  /*2800*/  @P2 FFMA.FTZ R32, R155, R161, R32 ;  /* 0x000000a19b202223 */ /* 0x000fe20000010020 */
[----:B------:R-:W-:Y:S01]  /*2810*/  @P2 FMUL.FTZ R161, R89, R156 ;  /* 0x0000009c59a12220 */ /* 0x000fe20000410000 */
[----:B------:R-:W1:Y:S01]  /*2820*/  @P2 LDC R155, c[0x0][0x40c] ;  /* 0x00010300ff9b2b82 */ /* 0x000e620000000800 */
[----:B------:R-:W-:Y:S01]  /*2830*/  PRMT R156, R18, 0x7632, R156 ;  /* 0x00007632129c7816 */ /* 0x000fe2000000009c */
[----:B------:R-:W-:Y:S01]  /*2840*/  @P0 FADD.FTZ R158, R127, -R158 ;  /* 0x8000009e7f9e0221 */ /* 0x000fe20000010000 */
[----:B------:R-:W-:-:S02]  /*2850*/  @P2 F2FP.BF16.F32.PACK_AB R160, RZ, R160 ;  /* 0x000000a0ffa0223e */ /* 0x000fc400000010ff */
[----:B------:R-:W-:Y:S02]  /*2860*/  SHF.L.U32 R156, R156, 0x10, RZ ;  /* 0x000000109c9c7819 */ /* 0x000fe400000006ff */
[----:B------:R-:W-:Y:S02]  /*2870*/  @P2 F2FP.BF16.F32.PACK_AB R161, RZ, R161 ;  /* 0x000000a1ffa1223e */ /* 0x000fe400000010ff */
[----:B------:R-:W-:Y:S01]  /*2880*/  @P2 PRMT R108, R160, 0x7610, R108 ;  /* 0x00007610a06c2816 */ /* 0x000fe2000000006c */
[----:B------:R-:W-:-:S03]  /*2890*/  @P0 FFMA.FTZ R156, R7, R158, R156 ;  /* 0x0000009e079c0223 */ /* 0x000fc6000001009c */
[----:B------:R-:W-:Y:S02]  /*28a0*/  @P2 PRMT R108, R108, 0x5410, R161 ;  /* 0x000054106c6c2816 */ /* 0x000fe400000000a1 */
[----:B------:R-:W2:Y:S01]  /*28b0*/  @P2 LDC R161, c[0x0][0x40c] ;  /* 0x00010300ffa12b82 */ /* 0x000ea20000000800 */
[----:B-1----:R-:W-:Y:S01]  /*28c0*/  @P2 FMUL.FTZ R158, R154, R155 ;  /* 0x0000009b9a9e2220 */ /* 0x002fe20000410000 */
[----:B------:R-:W-:-:S06]  /*28d0*/  @P2 SHF.L.U32 R154, R135, 0x10, RZ ;  /* 0x00000010879a2819 */ /* 0x000fcc00000006ff */
[----:B------:R-:W1:Y:S01]  /*28e0*/  @P2 LDC R155, c[0x0][0x40c] ;  /* 0x00010300ff9b2b82 */ /* 0x000e620000000800 */
[----:B------:R-:W-:Y:S01]  /*28f0*/  @P0 FFMA.FTZ R135, R13, R150, R151 ;  /* 0x000000960d870223 */ /* 0x000fe20000010097 */
[-C--:B------:R-:W-:Y:S01]  /*2900*/  @P2 FFMA.FTZ R35, R154, R158.reuse, R35 ;  /* 0x0000009e9a232223 */ /* 0x080fe20000010023 */
[----:B------:R-:W-:Y:S02]  /*2910*/  SHF.L.U32 R154, R19, 0x10, RZ ;  /* 0x00000010139a7819 */ /* 0x000fe400000006ff */
[----:B------:R-:W-:Y:S01]  /*2920*/  @P0 FADD.FTZ R135, R124, -R135 ;  /* 0x800000877c870221 */ /* 0x000fe20000010000 */
[----:B------:R-:W-:-:S03]  /*2930*/  @P2 FMUL.FTZ R158, R91, R158 ;  /* 0x0000009e5b9e2220 */ /* 0x000fc60000410000 */
[----:B------:R-:W-:Y:S01]  /*2940*/  @P0 FFMA.FTZ R154, R7, R135, R154 ;  /* 0x00000087079a0223 */ /* 0x000fe2000001009a */
[----:B--2---:R-:W-:Y:S01]  /*2950*/  @P2 FMUL.FTZ R161, R136, R161 ;  /* 0x000000a188a12220 */ /* 0x004fe20000410000 */
[----:B-1----:R-:W-:Y:S01]  /*2960*/  @P2 FMUL.FTZ R135, R152, R155 ;  /* 0x0000009b98872220 */ /* 0x002fe20000410000 */
[----:B0-----:R-:W-:Y:S01]  /*2970*/  @P2 FMUL.FTZ R152, R156, R163 ;  /* 0x000000a39c982220 */ /* 0x001fe20000410000 */
[----:B------:R-:W0:Y:S01]  /*2980*/  @P2 LDC R155, c[0x0][0x40c] ;  /* 0x00010300ff9b2b82 */ /* 0x000e220000000800 */
[----:B------:R-:W-:Y:S02]  /*2990*/  @P2 SHF.L.U32 R163, R105, 0x10, RZ ;  /* 0x0000001069a32819 */ /* 0x000fe400000006ff */
[----:B------:R-:W-:Y:S02]  /*29a0*/  @P2 SHF.L.U32 R156, R137, 0x10, RZ ;  /* 0x00000010899c2819 */ /* 0x000fe400000006ff */
[----:B------:R-:W-:Y:S01]  /*29b0*/  @P2 F2FP.BF16.F32.PACK_AB R137, RZ, R158 ;  /* 0x0000009eff89223e */ /* 0x000fe200000010ff */
[-C--:B------:R-:W-:Y:S01]  /*29c0*/  @P2 FFMA.FTZ R34, R163, R135.reuse, R34 ;  /* 0x00000087a3222223 */ /* 0x080fe20000010022 */
[----:B------:R-:W-:Y:S01]  /*29d0*/  @P2 SHF.L.U32 R163, R106, 0x10, RZ ;  /* 0x000000106aa32819 */ /* 0x000fe200000006ff */
[----:B------:R-:W-:Y:S01]  /*29e0*/  @P2 FMUL.FTZ R135, R90, R135 ;  /* 0x000000875a872220 */ /* 0x000fe20000410000 */
[-C--:B------:R-:W-:Y:S01]  /*29f0*/  @P2 FFMA.FTZ R29, R156, R152.reuse, R29 ;  /* 0x000000989c1d2223 */ /* 0x080fe2000001001d */
[----:B------:R-:W-:-:S02]  /*2a00*/  @P2 FMUL.FTZ R152, R85, R152 ;  /* 0x0000009855982220 */ /* 0x000fc40000410000 */
[-C--:B------:R-:W-:Y:S01]  /*2a10*/  @P2 FFMA.FTZ R28, R163, R161.reuse, R28 ;  /* 0x000000a1a31c2223 */ /* 0x080fe2000001001c */
[----:B------:R-:W-:Y:S01]  /*2a20*/  @P2 FMUL.FTZ R161, R84, R161 ;  /* 0x000000a154a12220 */ /* 0x000fe20000410000 */
[----:B------:R-:W-:Y:S02]  /*2a30*/  @P2 F2FP.BF16.F32.PACK_AB R135, RZ, R135 ;  /* 0x00000087ff87223e */ /* 0x000fe400000010ff */
[----:B------:R-:W-:Y:S02]  /*2a40*/  @P2 F2FP.BF16.F32.PACK_AB R152, RZ, R152 ;  /* 0x00000098ff98223e */ /* 0x000fe400000010ff */
[----:B------:R-:W-:Y:S02]  /*2a50*/  @P2 F2FP.BF16.F32.PACK_AB R161, RZ, R161 ;  /* 0x000000a1ffa1223e */ /* 0x000fe400000010ff */
[----:B------:R-:W-:Y:S02]  /*2a60*/  @P2 PRMT R109, R135, 0x7610, R109 ;  /* 0x00007610876d2816 */ /* 0x000fe4000000006d */
[----:B------:R-:W-:Y:S01]  /*2a70*/  @P2 PRMT R110, R161, 0x7610, R110 ;  /* 0x00007610a16e2816 */ /* 0x000fe2000000006e */
[----:B0-----:R-:W-:Y:S01]  /*2a80*/  @P2 FMUL.FTZ R155, R154, R155 ;  /* 0x0000009b9a9b2220 */ /* 0x001fe20000410000 */
[----:B------:R-:W-:-:S02]  /*2a90*/  @P2 PRMT R109, R109, 0x5410, R137 ;  /* 0x000054106d6d2816 */ /* 0x000fc40000000089 */
[----:B------:R-:W-:Y:S01]  /*2aa0*/  @P2 PRMT R110, R110, 0x5410, R152 ;  /* 0x000054106e6e2816 */ /* 0x000fe20000000098 */
[-C--:B------:R-:W-:Y:S01]  /*2ab0*/  @P2 FFMA.FTZ R30, R165, R155.reuse, R30 ;  /* 0x0000009ba51e2223 */ /* 0x080fe2000001001e */
[----:B------:R-:W-:-:S05]  /*2ac0*/  @P2 FMUL.FTZ R155, R86, R155 ;  /* 0x0000009b569b2220 */ /* 0x000fca0000410000 */
[----:B------:R-:W-:-:S04]  /*2ad0*/  @P2 F2FP.BF16.F32.PACK_AB R155, RZ, R155 ;  /* 0x0000009bff9b223e */ /* 0x000fc800000010ff */
[----:B------:R-:W-:Y:S01]  /*2ae0*/  @P2 PRMT R111, R155, 0x7610, R111 ;  /* 0x000076109b6f2816 */ /* 0x000fe2000000006f */
[----:B------:R-:W-:Y:S06]  /*2af0*/  @!P2 BRA `(.L_x_2109) ;  /* 0x0000000400a0a947 */ /* 0x000fec0003800000 */
[----:B------:R-:W-:Y:S01]  /*2b00*/  @P0 FFMA.FTZ R152, R132, R150, R151 ;  /* 0x0000009684980223 */ /* 0x000fe20000010097 */
[----:B------:R-:W-:Y:S02]  /*2b10*/  SHF.L.U32 R136, R153, 0x10, RZ ;  /* 0x0000001099887819 */ /* 0x000fe400000006ff */
[----:B------:R-:W-:Y:S01]  /*2b20*/  SHF.L.U32 R134, R134, 0x10, RZ ;  /* 0x0000001086867819 */ /* 0x000fe200000006ff */
[----:B------:R-:W-:-:S04]  /*2b30*/  @P0 FADD.FTZ R152, R129, -R152 ;  /* 0x8000009881980221 */ /* 0x000fc80000010000 */
[----:B------:R-:W-:-:S04]  /*2b40*/  @P0 FFMA.FTZ R136, R7, R152, R136 ;  /* 0x0000009807880223 */ /* 0x000fc80000010088 */
[----:B------:R-:W-:-:S04]  /*2b50*/  FMUL.FTZ R136, R136, UR14 ;  /* 0x0000000e88887c20 */ /* 0x000fc80008410000 */
[-C--:B------:R-:W-:Y:S01]  /*2b60*/  FFMA.FTZ R31, R134, R136.reuse, R31 ;  /* 0x00000088861f7223 */ /* 0x080fe2000001001f */
[----:B------:R-:W-:-:S05]  /*2b70*/  FMUL.FTZ R136, R87, R136 ;  /* 0x0000008857887220 */ /* 0x000fca0000410000 */
[----:B------:R-:W-:-:S04]  /*2b80*/  F2FP.BF16.F32.PACK_AB R136, RZ, R136 ;  /* 0x00000088ff88723e */ /* 0x000fc800000010ff */
[----:B------:R-:W-:Y:S01]  /*2b90*/  PRMT R111, R111, 0x5410, R136 ;  /* 0x000054106f6f7816 */ /* 0x000fe20000000088 */
[----:B------:R-:W-:Y:S06]  /*2ba0*/  BRA `(.L_x_2109) ;  /* 0x0000000400747947 */ /* 0x000fec0003800000 */
.L_x_2110:
[----:B------:R-:W-:Y:S01]  /*2bb0*/  ISETP.GT.AND P0, PT, R8, RZ, PT ;  /* 0x000000ff0800720c */ /* 0x000fe20003f04270 */
[-C--:B------:R-:W-:Y:S01]  /*2bc0*/  @P1 FFMA.FTZ R113, R3, R150.reuse, R151 ;  /* 0x0000009603711223 */ /* 0x080fe20000010097 */
[----:B------:R-:W-:Y:S01]  /*2bd0*/  SHF.L.U32 R160, R16, 0x10, RZ ;  /* 0x0000001010a07819 */ /* 0x000fe200000006ff */
[----:B------:R-:W0:Y:S01]  /*2be0*/  @P2 LDC R161, c[0x0][0x40c] ;  /* 0x00010300ffa12b82 */ /* 0x000e220000000800 */
[----:B------:R-:W-:Y:S01]  /*2bf0*/  SHF.L.U32 R158, R17, 0x10, RZ ;  /* 0x00000010119e7819 */ /* 0x000fe200000006ff */
[----:B------:R-:W-:Y:S01]  /*2c00*/  @P1 FADD.FTZ R113, R10, -R113 ;  /* 0x800000710a711221 */ /* 0x000fe20000010000 */
[----:B------:R-:W-:Y:S02]  /*2c10*/  SHF.L.U32 R112, R152, 0x10, RZ ;  /* 0x0000001098707819 */ /* 0x000fe400000006ff */
[----:B------:R-:W-:Y:S01]  /*2c20*/  SHF.L.U32 R156, R156, 0x10, RZ ;  /* 0x000000109c9c7819 */ /* 0x000fe200000006ff */
[----:B------:R-:W-:Y:S01]  /*2c30*/  @P1 FFMA.FTZ R160, R7, R113, R160 ;  /* 0x0000007107a01223 */ /* 0x000fe200000100a0 */
[----:B------:R-:W-:Y:S01]  /*2c40*/  @P2 SHF.L.U32 R136, R136, 0x10, RZ ;  /* 0x0000001088882819 */ /* 0x000fe200000006ff */
[----:B------:R-:W1:Y:S01]  /*2c50*/  @P2 LDC R155, c[0x0][0x40c] ;  /* 0x00010300ff9b2b82 */ /* 0x000e620000000800 */
[----:B------:R-:W-:Y:S01]  /*2c60*/  SHF.L.U32 R154, R154, 0x10, RZ ;  /* 0x000000109a9a7819 */ /* 0x000fe200000006ff */
[-CC-:B------:R-:W-:Y:S01]  /*2c70*/  @P0 FFMA.FTZ R113, R9, R150.reuse, R151.reuse ;  /* 0x0000009609710223 */ /* 0x180fe20000010097 */
[-CC-:B------:R-:W-:Y:S01]  /*2c80*/  @P0 FFMA.FTZ R114, R126, R150.reuse, R151.reuse ;  /* 0x000000967e720223 */ /* 0x180fe20000010097 */
[-C--:B------:R-:W-:Y:S01]  /*2c90*/  @P0 FFMA.FTZ R152, R130, R150.reuse, R151 ;  /* 0x0000009682980223 */ /* 0x080fe20000010097 */
[----:B------:R-:W-:Y:S01]  /*2ca0*/  @P2 SHF.L.U32 R165, R107, 0x10, RZ ;  /* 0x000000106ba52819 */ /* 0x000fe200000006ff */
[----:B------:R-:W-:Y:S01]  /*2cb0*/  @P0 FADD.FTZ R113, R12, -R113 ;  /* 0x800000710c710221 */ /* 0x000fe20000010000 */
[----:B------:R-:W-:Y:S01]  /*2cc0*/  @P0 FADD.FTZ R115, R15, -R114 ;  /* 0x800000720f730221 */ /* 0x000fe20000010000 */
[-CC-:B------:R-:W-:Y:S01]  /*2cd0*/  @P0 FFMA.FTZ R114, R128, R150.reuse, R151.reuse ;  /* 0x0000009680720223 */ /* 0x180fe20000010097 */
[----:B------:R-:W-:Y:S01]  /*2ce0*/  @P0 FADD.FTZ R162, R127, -R152 ;  /* 0x800000987fa20221 */ /* 0x000fe20000010000 */
[----:B------:R-:W-:Y:S01]  /*2cf0*/  @P0 FFMA.FTZ R158, R7, R113, R158 ;  /* 0x00000071079e0223 */ /* 0x000fe2000001009e */
[----:B------:R-:W-:Y:S01]  /*2d00*/  @P0 FFMA.FTZ R113, R11, R150, R151 ;  /* 0x000000960b710223 */ /* 0x000fe20000010097 */
[----:B------:R-:W-:Y:S01]  /*2d10*/  @P0 FFMA.FTZ R112, R7, R115, R112 ;  /* 0x0000007307700223 */ /* 0x000fe20000010070 */
[----:B------:R-:W-:Y:S01]  /*2d20*/  @P0 FADD.FTZ R115, R125, -R114 ;  /* 0x800000727d730221 */ /* 0x000fe20000010000 */
[----:B------:R-:W-:Y:S01]  /*2d30*/  SHF.L.U32 R114, R18, 0x10, RZ ;  /* 0x0000001012727819 */ /* 0x000fe200000006ff */
[----:B------:R-:W-:Y:S01]  /*2d40*/  @P0 FADD.FTZ R113, R14, -R113 ;  /* 0x800000710e710221 */ /* 0x000fe20000010000 */
[----:B0-----:R-:W-:Y:S01]  /*2d50*/  @P2 FMUL.FTZ R152, R112, R161 ;  /* 0x000000a170982220 */ /* 0x001fe20000410000 */
[----:B------:R-:W-:Y:S01]  /*2d60*/  @P2 SHF.L.U32 R161, R104, 0x10, RZ ;  /* 0x0000001068a12819 */ /* 0x000fe200000006ff */
[C---:B------:R-:W-:Y:S01]  /*2d70*/  @P0 FFMA.FTZ R156, R7.reuse, R115, R156 ;  /* 0x00000073079c0223 */ /* 0x040fe2000001009c */
[----:B------:R-:W-:Y:S01]  /*2d80*/  @P0 FFMA.FTZ R114, R7, R113, R114 ;  /* 0x0000007107720223 */ /* 0x000fe20000010072 */
[----:B------:R-:W0:Y:S01]  /*2d90*/  @P2 LDC R115, c[0x0][0x40c] ;  /* 0x00010300ff732b82 */ /* 0x000e220000000800 */
[-C--:B------:R-:W-:Y:S01]  /*2da0*/  @P2 FFMA.FTZ R33, R136, R152.reuse, R33 ;  /* 0x0000009888212223 */ /* 0x080fe20000010021 */
[----:B------:R-:W-:Y:S01]  /*2db0*/  @P2 FMUL.FTZ R152, R89, R152 ;  /* 0x0000009859982220 */ /* 0x000fe20000410000 */
[----:B------:R-:W-:Y:S01]  /*2dc0*/  @P0 FFMA.FTZ R154, R7, R162, R154 ;  /* 0x000000a2079a0223 */ /* 0x000fe2000001009a */
[----:B-1----:R-:W-:Y:S01]  /*2dd0*/  @P2 FMUL.FTZ R155, R160, R155 ;  /* 0x0000009ba09b2220 */ /* 0x002fe20000410000 */
[----:B------:R-:W-:-:S02]  /*2de0*/  @P2 SHF.L.U32 R162, R135, 0x10, RZ ;  /* 0x0000001087a22819 */ /* 0x000fc400000006ff */
[----:B------:R-:W-:Y:S01]  /*2df0*/  @P2 F2FP.BF16.F32.PACK_AB R135, RZ, R152 ;  /* 0x00000098ff87223e */ /* 0x000fe200000010ff */
[----:B------:R-:W1:Y:S01]  /*2e00*/  @P2 LDC R113, c[0x0][0x40c] ;  /* 0x00010300ff712b82 */ /* 0x000e620000000800 */
[-C--:B------:R-:W-:Y:S01]  /*2e10*/  @P2 FFMA.FTZ R32, R161, R155.reuse, R32 ;  /* 0x0000009ba1202223 */ /* 0x080fe20000010020 */
[----:B------:R-:W-:Y:S01]  /*2e20*/  @P2 FMUL.FTZ R136, R88, R155 ;  /* 0x0000009b58882220 */ /* 0x000fe20000410000 */
[----:B------:R-:W-:Y:S02]  /*2e30*/  SHF.L.U32 R152, R19, 0x10, RZ ;  /* 0x0000001013987819 */ /* 0x000fe400000006ff */
[----:B------:R-:W-:Y:S02]  /*2e40*/  F2FP.BF16.F32.PACK_AB R112, R112, R160 ;  /* 0x000000a07070723e */ /* 0x000fe400000010ff */
[----:B------:R-:W-:-:S04]  /*2e50*/  @P2 F2FP.BF16.F32.PACK_AB R136, RZ, R136 ;  /* 0x00000088ff88223e */ /* 0x000fc800000010ff */
[----:B------:R-:W-:-:S04]  /*2e60*/  @P2 PRMT R108, R136, 0x7610, R108 ;  /* 0x00007610886c2816 */ /* 0x000fc8000000006c */
[----:B------:R-:W-:Y:S01]  /*2e70*/  @P2 PRMT R108, R108, 0x5410, R135 ;  /* 0x000054106c6c2816 */ /* 0x000fe20000000087 */
[----:B0-----:R-:W-:Y:S02]  /*2e80*/  @P2 FMUL.FTZ R164, R156, R115 ;  /* 0x000000739ca42220 */ /* 0x001fe40000410000 */
[----:B------:R-:W0:Y:S02]  /*2e90*/  @P2 LDC R115, c[0x0][0x40c] ;  /* 0x00010300ff732b82 */ /* 0x000e240000000800 */
[-C--:B------:R-:W-:Y:S01]  /*2ea0*/  @P2 FFMA.FTZ R35, R162, R164.reuse, R35 ;  /* 0x000000a4a2232223 */ /* 0x080fe20000010023 */
[----:B------:R-:W-:Y:S01]  /*2eb0*/  SHF.L.U32 R162, R153, 0x10, RZ ;  /* 0x0000001099a27819 */ /* 0x000fe200000006ff */
[----:B------:R-:W-:Y:S01]  /*2ec0*/  @P2 FMUL.FTZ R153, R91, R164 ;  /* 0x000000a45b992220 */ /* 0x000fe20000410000 */
[----:B-1----:R-:W-:Y:S01]  /*2ed0*/  @P2 FMUL.FTZ R155, R158, R113 ;  /* 0x000000719e9b2220 */ /* 0x002fe20000410000 */
[----:B------:R-:W-:-:S03]  /*2ee0*/  @P2 SHF.L.U32 R113, R105, 0x10, RZ ;  /* 0x0000001069712819 */ /* 0x000fc600000006ff */
[----:B------:R-:W-:Y:S02]  /*2ef0*/  @P2 F2FP.BF16.F32.PACK_AB R153, RZ, R153 ;  /* 0x00000099ff99223e */ /* 0x000fe400000010ff */
[-C--:B------:R-:W-:Y:S01]  /*2f00*/  @P2 FFMA.FTZ R34, R113, R155.reuse, R34 ;  /* 0x0000009b71222223 */ /* 0x080fe20000010022 */
[----:B------:R-:W-:Y:S01]  /*2f10*/  @P0 FFMA.FTZ R113, R13, R150, R151 ;  /* 0x000000960d710223 */ /* 0x000fe20000010097 */
[----:B------:R-:W-:-:S03]  /*2f20*/  @P2 FMUL.FTZ R155, R90, R155 ;  /* 0x0000009b5a9b2220 */ /* 0x000fc60000410000 */
[----:B------:R-:W-:Y:S02]  /*2f30*/  @P0 FADD.FTZ R161, R124, -R113 ;  /* 0x800000717ca10221 */ /* 0x000fe40000010000 */
[----:B------:R-:W1:Y:S02]  /*2f40*/  @P2 LDC R113, c[0x0][0x40c] ;  /* 0x00010300ff712b82 */ /* 0x000e640000000800 */
[----:B------:R-:W-:Y:S01]  /*2f50*/  @P0 FFMA.FTZ R152, R7, R161, R152 ;  /* 0x000000a107980223 */ /* 0x000fe20000010098 */
[----:B------:R-:W-:Y:S01]  /*2f60*/  @P0 FFMA.FTZ R161, R132, R150, R151 ;  /* 0x0000009684a10223 */ /* 0x000fe20000010097 */
[----:B0-----:R-:W-:-:S03]  /*2f70*/  @P2 FMUL.FTZ R164, R154, R115 ;  /* 0x000000739aa42220 */ /* 0x001fc60000410000 */
[----:B------:R-:W-:Y:S01]  /*2f80*/  @P0 FADD.FTZ R161, R129, -R161 ;  /* 0x800000a181a10221 */ /* 0x000fe20000010000 */
[----:B------:R-:W0:Y:S01]  /*2f90*/  @P2 LDC R115, c[0x0][0x40c] ;  /* 0x00010300ff732b82 */ /* 0x000e220000000800 */
[-C--:B------:R-:W-:Y:S02]  /*2fa0*/  @P2 FMUL.FTZ R163, R85, R164.reuse ;  /* 0x000000a455a32220 */ /* 0x080fe40000410000 */
[----:B------:R-:W-:Y:S01]  /*2fb0*/  @P0 FFMA.FTZ R162, R7, R161, R162 ;  /* 0x000000a107a20223 */ /* 0x000fe200000100a2 */
[----:B------:R-:W-:Y:S02]  /*2fc0*/  @P2 SHF.L.U32 R161, R137, 0x10, RZ ;  /* 0x0000001089a12819 */ /* 0x000fe400000006ff */
[----:B------:R-:W-:Y:S02]  /*2fd0*/  @P2 F2FP.BF16.F32.PACK_AB R137, RZ, R155 ;  /* 0x0000009bff89223e */ /* 0x000fe400000010ff */
[----:B------:R-:W-:Y:S01]  /*2fe0*/  @P2 SHF.L.U32 R155, R106, 0x10, RZ ;  /* 0x000000106a9b2819 */ /* 0x000fe200000006ff */
[----:B------:R-:W-:Y:S01]  /*2ff0*/  @P2 FFMA.FTZ R29, R161, R164, R29 ;  /* 0x000000a4a11d2223 */ /* 0x000fe2000001001d */
[----:B------:R-:W-:-:S02]  /*3000*/  @P2 F2FP.BF16.F32.PACK_AB R163, RZ, R163 ;  /* 0x000000a3ffa3223e */ /* 0x000fc400000010ff */
[----:B------:R-:W-:Y:S01]  /*3010*/  @P2 PRMT R109, R137, 0x7610, R109 ;  /* 0x00007610896d2816 */ /* 0x000fe2000000006d */
[----:B-1----:R-:W-:Y:S01]  /*3020*/  @P2 FMUL.FTZ R113, R114, R113 ;  /* 0x0000007172712220 */ /* 0x002fe20000410000 */
[----:B------:R-:W-:Y:S02]  /*3030*/  F2FP.BF16.F32.PACK_AB R114, R154, R114 ;  /* 0x000000729a72723e */ /* 0x000fe400000010ff */
[----:B------:R-:W-:Y:S01]  /*3040*/  @P2 PRMT R109, R109, 0x5410, R153 ;  /* 0x000054106d6d2816 */ /* 0x000fe20000000099 */
[-C--:B------:R-:W-:Y:S01]  /*3050*/  @P2 FFMA.FTZ R28, R155, R113.reuse, R28 ;  /* 0x000000719b1c2223 */ /* 0x080fe2000001001c */
[----:B------:R-:W-:Y:S01]  /*3060*/  @P2 FMUL.FTZ R161, R84, R113 ;  /* 0x0000007154a12220 */ /* 0x000fe20000410000 */
[----:B------:R-:W1:Y:S01]  /*3070*/  @P2 LDC R155, c[0x0][0x40c] ;  /* 0x00010300ff9b2b82 */ /* 0x000e620000000800 */
[----:B------:R-:W-:Y:S02]  /*3080*/  F2FP.BF16.F32.PACK_AB R113, R156, R158 ;  /* 0x0000009e9c71723e */ /* 0x000fe400000010ff */
[----:B------:R-:W-:Y:S01]  /*3090*/  @P2 SHF.L.U32 R156, R134, 0x10, RZ ;  /* 0x00000010869c2819 */ /* 0x000fe200000006ff */
[----:B0-----:R-:W-:Y:S01]  /*30a0*/  @P2 FMUL.FTZ R134, R162, R115 ;  /* 0x00000073a2862220 */ /* 0x001fe20000410000 */
[----:B------:R-:W-:-:S02]  /*30b0*/  @P2 F2FP.BF16.F32.PACK_AB R161, RZ, R161 ;  /* 0x000000a1ffa1223e */ /* 0x000fc400000010ff */
[----:B------:R-:W-:Y:S01]  /*30c0*/  F2FP.BF16.F32.PACK_AB R115, R162, R152 ;  /* 0x00000098a273723e */ /* 0x000fe200000010ff */
[-C--:B------:R-:W-:Y:S01]  /*30d0*/  @P2 FFMA.FTZ R31, R156, R134.reuse, R31 ;  /* 0x000000869c1f2223 */ /* 0x080fe2000001001f */
[----:B------:R-:W-:Y:S01]  /*30e0*/  @P2 FMUL.FTZ R134, R87, R134 ;  /* 0x0000008657862220 */ /* 0x000fe20000410000 */
[----:B------:R-:W-:-:S04]  /*30f0*/  @P2 PRMT R110, R161, 0x7610, R110 ;  /* 0x00007610a16e2816 */ /* 0x000fc8000000006e */
[----:B------:R-:W-:Y:S02]  /*3100*/  @P2 F2FP.BF16.F32.PACK_AB R134, RZ, R134 ;  /* 0x00000086ff86223e */ /* 0x000fe400000010ff */
[----:B------:R-:W-:Y:S01]  /*3110*/  @P2 PRMT R110, R110, 0x5410, R163 ;  /* 0x000054106e6e2816 */ /* 0x000fe200000000a3 */
[----:B-1----:R-:W-:-:S04]  /*3120*/  @P2 FMUL.FTZ R155, R152, R155 ;  /* 0x0000009b989b2220 */ /* 0x002fc80000410000 */
[-C--:B------:R-:W-:Y:S01]  /*3130*/  @P2 FFMA.FTZ R30, R165, R155.reuse, R30 ;  /* 0x0000009ba51e2223 */ /* 0x080fe2000001001e */
[----:B------:R-:W-:-:S05]  /*3140*/  @P2 FMUL.FTZ R155, R86, R155 ;  /* 0x0000009b569b2220 */ /* 0x000fca0000410000 */
[----:B------:R-:W-:-:S04]  /*3150*/  @P2 F2FP.BF16.F32.PACK_AB R155, RZ, R155 ;  /* 0x0000009bff9b223e */ /* 0x000fc800000010ff */
[----:B------:R-:W-:-:S04]  /*3160*/  @P2 PRMT R111, R155, 0x7610, R111 ;  /* 0x000076109b6f2816 */ /* 0x000fc8000000006f */
[----:B------:R-:W-:-:S07]  /*3170*/  @P2 PRMT R111, R111, 0x5410, R134 ;  /* 0x000054106f6f2816 */ /* 0x000fce0000000086 */
.L_x_2109:
[----:B------:R-:W-:Y:S05]  /*3180*/  BSYNC.RECONVERGENT B2 ;  /* 0x0000000000027941 */ /* 0x000fea0003800200 */
.L_x_2092:
        /* <DEDUP_REMOVED lines=10> */
.L_x_2089:
[----:B------:R-:W-:Y:S05]  /*3230*/  BSYNC.RECONVERGENT B1 ;  /* 0x0000000000017941 */ /* 0x000fea0003800200 */
.L_x_2088:
        /* <DEDUP_REMOVED lines=8> */
.L_x_2114:
[----:B------:R-:W-:Y:S05]  /*32c0*/  BSYNC.RECONVERGENT B2 ;  /* 0x0000000000027941 */ /* 0x000fea0003800200 */
.L_x_2113:
[----:B------:R-:W-:Y:S01]  /*32d0*/  UISETP.NE.U32.AND UP0, UPT, UR12, URZ, UPT ;  /* 0x000000ff0c00728c */ /* 0x000fe2000bf05070 */
[----:B------:R-:W-:Y:S01]  /*32e0*/  BSSY.RECONVERGENT B2, `(.L_x_2115) ;  /* 0x0000195000027945 */ /* 0x000fe20003800200 */
[----:B0----5:R-:W-:Y:S02]  /*32f0*/  PRMT R135, R107, 0x7632, R135 ;  /* 0x000076326b877816 */ /* 0x021fe40000000087 */
[----:B------:R-:W-:Y:S01]  /*3300*/  UISETP.NE.AND.EX UP0, UPT, UR13, URZ, UPT, UP0 ;  /* 0x000000ff0d00728c */ /* 0x000fe2000bf05300 */
[----:B-1----:R-:W-:Y:S02]  /*3310*/  PRMT R134, R106, 0x7632, R134 ;  /* 0x000076326a867816 */ /* 0x002fe40000000086 */
[----:B------:R-:W-:Y:S02]  /*3320*/  PRMT R136, R105, 0x7632, R136 ;  /* 0x0000763269887816 */ /* 0x000fe40000000088 */
[----:B------:R-:W-:-:S04]  /*3330*/  PRMT R137, R104, 0x7632, R137 ;  /* 0x0000763268897816 */ /* 0x000fc80000000089 */
[----:B------:R-:W-:Y:S05]  /*3340*/  BRA.U !UP0, `(.L_x_2116) ;  /* 0x0000000908f87547 */ /* 0x000fea000b800000 */
[----:B------:R-:W-:-:S04]  /*3350*/  UISETP.NE.U32.AND UP0, UPT, UR20, URZ, UPT ;  /* 0x000000ff1400728c */ /* 0x000fc8000bf05070 */
[----:B------:R-:W-:-:S06]  /*3360*/  UISETP.NE.AND.EX UP0, UPT, UR21, URZ, UPT, UP0 ;  /* 0x000000ff1500728c */ /* 0x000fcc000bf05300 */
[----:B------:R-:W-:-:S13]  /*3370*/  PLOP3.LUT P0, PT, PT, PT, UP0, 0x80, 0x8 ;  /* 0x000000000008781c */ /* 0x000fda0003f0f008 */
[----:B------:R-:W-:Y:S05]  /*3380*/  @!P0 BRA `(.L_x_2117) ;  /* 0x0000000400808947 */ /* 0x000fea0003800000 */
[----:B------:R-:W-:Y:S02]  /*3390*/  ISETP.GT.AND P1, PT, R8, RZ, PT ;  /* 0x000000ff0800720c */ /* 0x000fe40003f24270 */
[C---:B------:R-:W-:Y:S02]  /*33a0*/  PRMT R112, R100.reuse, 0x7632, R112 ;  /* 0x0000763264707816 */ /* 0x040fe40000000070 */
[----:B------:R-:W-:Y:S02]  /*33b0*/  SHF.L.U32 R114, R100, 0x10, RZ ;  /* 0x0000001064727819 */ /* 0x000fe400000006ff */
[----:B------:R-:W-:Y:S02]  /*33c0*/  SHF.L.U32 R112, R112, 0x10, RZ ;  /* 0x0000001070707819 */ /* 0x000fe400000006ff */
[----:B------:R-:W-:Y:S02]  /*33d0*/  SHF.L.U32 R152, R102, 0x10, RZ ;  /* 0x0000001066987819 */ /* 0x000fe400000006ff */
[----:B------:R-:W-:-:S02]  /*33e0*/  SHF.L.U32 R146, R146, 0x10, RZ ;  /* 0x0000001092927819 */ /* 0x000fc400000006ff */
[----:B------:R-:W-:Y:S01]  /*33f0*/  @P2 SHF.L.U32 R137, R137, 0x10, RZ ;  /* 0x0000001089892819 */ /* 0x000fe200000006ff */
[-CC-:B------:R-:W-:Y:S01]  /*3400*/  @P1 FFMA.FTZ R8, R122, R150.reuse, R151.reuse ;  /* 0x000000967a081223 */ /* 0x180fe20000010097 */
[-CC-:B------:R-:W-:Y:S01]  /*3410*/  @P1 FFMA.FTZ R115, R117, R150.reuse, R151.reuse ;  /* 0x0000009675731223 */ /* 0x180fe20000010097 */
[-CC-:B------:R-:W-:Y:S01]  /*3420*/  @P1 FFMA.FTZ R153, R119, R150.reuse, R151.reuse ;  /* 0x0000009677991223 */ /* 0x180fe20000010097 */
[-CC-:B------:R-:W-:Y:S01]  /*3430*/  @P1 FFMA.FTZ R148, R138, R150.reuse, R151.reuse ;  /* 0x000000968a941223 */ /* 0x180fe20000010097 */
[----:B------:R-:W-:Y:S01]  /*3440*/  @P1 FADD.FTZ R149, R131, -R8 ;  /* 0x8000000883951221 */ /* 0x000fe20000010000 */
[-CC-:B------:R-:W-:Y:S01]  /*3450*/  @P1 FFMA.FTZ R155, R121, R150.reuse, R151.reuse ;  /* 0x00000096799b1223 */ /* 0x180fe20000010097 */
[-CC-:B------:R-:W-:Y:S01]  /*3460*/  @P1 FFMA.FTZ R154, R140, R150.reuse, R151.reuse ;  /* 0x000000968c9a1223 */ /* 0x180fe20000010097 */
[-CC-:B------:R-:W-:Y:S01]  /*3470*/  @P1 FFMA.FTZ R113, R123, R150.reuse, R151.reuse ;  /* 0x000000967b711223 */ /* 0x180fe20000010097 */
[----:B------:R-:W-:Y:S01]  /*3480*/  @P1 FFMA.FTZ R156, R144, R150, R151 ;  /* 0x00000096909c1223 */ /* 0x000fe20000010097 */
[----:B------:R-:W-:Y:S01]  /*3490*/  @P1 FFMA.FTZ R112, R7, R149, R112 ;  /* 0x0000009507701223 */ /* 0x000fe20000010070 */
[----:B------:R-:W0:Y:S01]  /*34a0*/  @P2 LDC R151, c[0x0][0x40c] ;  /* 0x00010300ff972b82 */ /* 0x000e220000000800 */
[----:B------:R-:W-:Y:S01]  /*34b0*/  @P1 FADD.FTZ R115, R116, -R115 ;  /* 0x8000007374731221 */ /* 0x000fe20000010000 */
[C---:B------:R-:W-:Y:S01]  /*34c0*/  PRMT R8, R101.reuse, 0x7632, R8 ;  /* 0x0000763265087816 */ /* 0x040fe20000000008 */
[----:B------:R-:W-:Y:S01]  /*34d0*/  @P1 FADD.FTZ R113, R142, -R113 ;  /* 0x800000718e711221 */ /* 0x000fe20000010000 */
[----:B------:R-:W-:Y:S01]  /*34e0*/  SHF.L.U32 R150, R101, 0x10, RZ ;  /* 0x0000001065967819 */ /* 0x000fe200000006ff */
[----:B------:R-:W-:Y:S01]  /*34f0*/  @P1 FFMA.FTZ R114, R7, R115, R114 ;  /* 0x0000007307721223 */ /* 0x000fe20000010072 */
[----:B------:R-:W-:Y:S01]  /*3500*/  SHF.L.U32 R8, R8, 0x10, RZ ;  /* 0x0000001008087819 */ /* 0x000fe200000006ff */
[----:B------:R-:W-:Y:S01]  /*3510*/  @P1 FADD.FTZ R115, R133, -R148 ;  /* 0x8000009485731221 */ /* 0x000fe20000010000 */
[----:B------:R-:W1:Y:S01]  /*3520*/  @P2 LDC R149, c[0x0][0x40c] ;  /* 0x00010300ff952b82 */ /* 0x000e620000000800 */
[----:B------:R-:W-:Y:S01]  /*3530*/  SHF.L.U32 R148, R147, 0x10, RZ ;  /* 0x0000001093947819 */ /* 0x000fe200000006ff */
[----:B------:R-:W-:Y:S01]  /*3540*/  @P1 FADD.FTZ R153, R118, -R153 ;  /* 0x8000009976991221 */ /* 0x000fe20000010000 */
[----:B------:R-:W-:Y:S01]  /*3550*/  @P1 FFMA.FTZ R8, R7, R115, R8 ;  /* 0x0000007307081223 */ /* 0x000fe20000010008 */
[----:B------:R-:W-:Y:S01]  /*3560*/  @P1 FADD.FTZ R115, R139, -R154 ;  /* 0x8000009a8b731221 */ /* 0x000fe20000010000 */
[----:B------:R-:W-:Y:S01]  /*3570*/  SHF.L.U32 R154, R103, 0x10, RZ ;  /* 0x00000010679a7819 */ /* 0x000fe200000006ff */
[----:B------:R-:W-:Y:S01]  /*3580*/  @P1 FADD.FTZ R155, R120, -R155 ;  /* 0x8000009b789b1221 */ /* 0x000fe20000010000 */
[C---:B------:R-:W-:Y:S01]  /*3590*/  @P1 FFMA.FTZ R150, R7.reuse, R153, R150 ;  /* 0x0000009907961223 */ /* 0x040fe20000010096 */
[----:B------:R-:W2:Y:S01]  /*35a0*/  @P2 LDC R147, c[0x0][0x40c] ;  /* 0x00010300ff932b82 */ /* 0x000ea20000000800 */
[----:B------:R-:W-:Y:S01]  /*35b0*/  @P1 FFMA.FTZ R148, R7, R115, R148 ;  /* 0x0000007307941223 */ /* 0x000fe20000010094 */
[----:B------:R-:W-:Y:S01]  /*35c0*/  @P1 FADD.FTZ R115, R141, -R156 ;  /* 0x8000009c8d731221 */ /* 0x000fe20000010000 */
[C---:B------:R-:W-:Y:S01]  /*35d0*/  @P1 FFMA.FTZ R154, R7.reuse, R113, R154 ;  /* 0x00000071079a1223 */ /* 0x040fe2000001009a */
[C---:B------:R-:W-:Y:S01]  /*35e0*/  @P1 FFMA.FTZ R152, R7.reuse, R155, R152 ;  /* 0x0000009b07981223 */ /* 0x040fe20000010098 */
[----:B------:R-:W-:Y:S01]  /*35f0*/  @P2 SHF.L.U32 R113, R104, 0x10, RZ ;  /* 0x0000001068712819 */ /* 0x000fe200000006ff */
[----:B------:R-:W-:Y:S01]  /*3600*/  @P1 FFMA.FTZ R146, R7, R115, R146 ;  /* 0x0000007307921223 */ /* 0x000fe20000010092 */
[----:B------:R-:W-:Y:S01]  /*3610*/  @P2 SHF.L.U32 R136, R136, 0x10, RZ ;  /* 0x0000001088882819 */ /* 0x000fe200000006ff */
[C---:B0-----:R-:W-:Y:S01]  /*3620*/  @P2 FMUL.FTZ R156, R112.reuse, R151 ;  /* 0x00000097709c2220 */ /* 0x041fe20000410000 */
[----:B------:R-:W-:Y:S01]  /*3630*/  F2FP.BF16.F32.PACK_AB R112, R112, R114 ;  /* 0x000000727070723e */ /* 0x000fe200000010ff */
[----:B------:R-:W0:Y:S01]  /*3640*/  @P2 LDC R151, c[0x0][0x40c] ;  /* 0x00010300ff972b82 */ /* 0x000e220000000800 */
[----:B------:R-:W-:Y:S01]  /*3650*/  @P2 SHF.L.U32 R134, R134, 0x10, RZ ;  /* 0x0000001086862819 */ /* 0x000fe200000006ff */
[----:B------:R-:W-:Y:S01]  /*3660*/  @P2 FFMA.FTZ R25, R156, R137, R25 ;  /* 0x000000899c192223 */ /* 0x000fe20000010019 */
[----:B------:R-:W-:Y:S01]  /*3670*/  @P2 FMUL.FTZ R156, R73, R156 ;  /* 0x0000009c499c2220 */ /* 0x000fe20000410000 */
[----:B-1----:R-:W-:Y:S01]  /*3680*/  @P2 FMUL.FTZ R7, R114, R149 ;  /* 0x0000009572072220 */ /* 0x002fe20000410000 */
[----:B------:R-:W-:-:S03]  /*3690*/  F2FP.BF16.F32.PACK_AB R114, R148, R152 ;  /* 0x000000989472723e */ /* 0x000fc600000010ff */
[----:B------:R-:W1:Y:S01]  /*36a0*/  @P2 LDC R137, c[0x0][0x40c] ;  /* 0x00010300ff892b82 */ /* 0x000e620000000800 */
[----:B------:R-:W-:Y:S01]  /*36b0*/  @P2 F2FP.BF16.F32.PACK_AB R156, RZ, R156 ;  /* 0x0000009cff9c223e */ /* 0x000fe200000010ff */
[-C--:B------:R-:W-:Y:S01]  /*36c0*/  @P2 FFMA.FTZ R24, R113, R7.reuse, R24 ;  /* 0x0000000771182223 */ /* 0x080fe20000010018 */
[----:B------:R-:W-:Y:S01]  /*36d0*/  @P2 FMUL.FTZ R7, R72, R7 ;  /* 0x0000000748072220 */ /* 0x000fe20000410000 */
[----:B------:R-:W-:-:S04]  /*36e0*/  @P2 SHF.L.U32 R113, R105, 0x10, RZ ;  /* 0x0000001069712819 */ /* 0x000fc800000006ff */
[----:B------:R-:W3:Y:S01]  /*36f0*/  @P2 LDC R149, c[0x0][0x40c] ;  /* 0x00010300ff952b82 */ /* 0x000ee20000000800 */
[----:B------:R-:W-:Y:S01]  /*3700*/  @P2 F2FP.BF16.F32.PACK_AB R115, RZ, R7 ;  /* 0x00000007ff73223e */ /* 0x000fe200000010ff */
[----:B--2---:R-:W-:-:S03]  /*3710*/  @P2 FMUL.FTZ R7, R150, R147 ;  /* 0x0000009396072220 */ /* 0x004fc60000410000 */
[----:B------:R-:W-:Y:S01]  /*3720*/  @P2 PRMT R108, R115, 0x7610, R108 ;  /* 0x00007610736c2816 */ /* 0x000fe2000000006c */
[-C--:B------:R-:W-:Y:S01]  /*3730*/  @P2 FFMA.FTZ R26, R113, R7.reuse, R26 ;  /* 0x00000007711a2223 */ /* 0x080fe2000001001a */
[----:B------:R-:W-:Y:S01]  /*3740*/  @P2 FMUL.FTZ R7, R74, R7 ;  /* 0x000000074a072220 */ /* 0x000fe20000410000 */
[----:B------:R-:W2:Y:S01]  /*3750*/  @P2 LDC R147, c[0x0][0x40c] ;  /* 0x00010300ff932b82 */ /* 0x000ea20000000800 */
[----:B------:R-:W-:Y:S01]  /*3760*/  F2FP.BF16.F32.PACK_AB R113, R8, R150 ;  /* 0x000000960871723e */ /* 0x000fe200000010ff */
[----:B0-----:R-:W-:Y:S01]  /*3770*/  @P2 FMUL.FTZ R148, R148, R151 ;  /* 0x0000009794942220 */ /* 0x001fe20000410000 */
[----:B------:R-:W-:-:S03]  /*3780*/  @P2 PRMT R108, R108, 0x5410, R156 ;  /* 0x000054106c6c2816 */ /* 0x000fc6000000009c */
[----:B------:R-:W-:Y:S01]  /*3790*/  @P2 FFMA.FTZ R21, R148, R134, R21 ;  /* 0x0000008694152223 */ /* 0x000fe20000010015 */
[----:B-1----:R-:W-:Y:S01]  /*37a0*/  @P2 FMUL.FTZ R150, R8, R137 ;  /* 0x0000008908962220 */ /* 0x002fe20000410000 */
[----:B------:R-:W-:Y:S01]  /*37b0*/  @P2 F2FP.BF16.F32.PACK_AB R8, RZ, R7 ;  /* 0x00000007ff08223e */ /* 0x000fe200000010ff */
[----:B------:R-:W-:Y:S02]  /*37c0*/  @P2 FMUL.FTZ R137, R69, R148 ;  /* 0x0000009445892220 */ /* 0x000fe40000410000 */
[----:B------:R-:W-:Y:S01]  /*37d0*/  @P2 FMUL.FTZ R115, R75, R150 ;  /* 0x000000964b732220 */ /* 0x000fe20000410000 */
[----:B------:R-:W-:Y:S01]  /*37e0*/  @P2 PRMT R109, R8, 0x7610, R109 ;  /* 0x00007610086d2816 */ /* 0x000fe2000000006d */
[----:B------:R-:W-:Y:S01]  /*37f0*/  @P2 FFMA.FTZ R27, R150, R136, R27 ;  /* 0x00000088961b2223 */ /* 0x000fe2000001001b */
[----:B------:R-:W-:Y:S01]  /*3800*/  @P2 F2FP.BF16.F32.PACK_AB R137, RZ, R137 ;  /* 0x00000089ff89223e */ /* 0x000fe200000010ff */
[----:B---3--:R-:W-:Y:S01]  /*3810*/  @P2 FMUL.FTZ R7, R152, R149 ;  /* 0x0000009598072220 */ /* 0x008fe20000410000 */
[----:B------:R-:W-:-:S02]  /*3820*/  @P2 F2FP.BF16.F32.PACK_AB R115, RZ, R115 ;  /* 0x00000073ff73223e */ /* 0x000fc400000010ff */
[----:B------:R-:W-:Y:S01]  /*3830*/  @P2 SHF.L.U32 R149, R106, 0x10, RZ ;  /* 0x000000106a952819 */ /* 0x000fe200000006ff */
[----:B------:R-:W-:Y:S01]  /*3840*/  @P2 FMUL.FTZ R8, R68, R7 ;  /* 0x0000000744082220 */ /* 0x000fe20000410000 */
[----:B------:R-:W-:Y:S02]  /*3850*/  @P2 PRMT R109, R109, 0x5410, R115 ;  /* 0x000054106d6d2816 */ /* 0x000fe40000000073 */
[----:B------:R-:W-:Y:S01]  /*3860*/  @P2 SHF.L.U32 R115, R107, 0x10, RZ ;  /* 0x000000106b732819 */ /* 0x000fe200000006ff */
[----:B--2---:R-:W-:Y:S01]  /*3870*/  @P2 FMUL.FTZ R147, R154, R147 ;  /* 0x000000939a932220 */ /* 0x004fe20000410000 */
[----:B------:R-:W-:Y:S01]  /*3880*/  @P2 F2FP.BF16.F32.PACK_AB R8, RZ, R8 ;  /* 0x00000008ff08223e */ /* 0x000fe200000010ff */
[----:B------:R-:W-:Y:S02]  /*3890*/  @P2 FFMA.FTZ R20, R149, R7, R20 ;  /* 0x0000000795142223 */ /* 0x000fe40000010014 */
[-C--:B------:R-:W-:Y:S01]  /*38a0*/  @P2 FMUL.FTZ R136, R70, R147.reuse ;  /* 0x0000009346882220 */ /* 0x080fe20000410000 */
[----:B------:R-:W-:Y:S01]  /*38b0*/  @P2 PRMT R110, R8, 0x7610, R110 ;  /* 0x00007610086e2816 */ /* 0x000fe2000000006e */
[----:B------:R-:W-:Y:S01]  /*38c0*/  @P2 FFMA.FTZ R22, R115, R147, R22 ;  /* 0x0000009373162223 */ /* 0x000fe20000010016 */
[----:B------:R-:W-:-:S02]  /*38d0*/  F2FP.BF16.F32.PACK_AB R115, R146, R154 ;  /* 0x0000009a9273723e */ /* 0x000fc400000010ff */
[----:B------:R-:W-:Y:S02]  /*38e0*/  @P2 F2FP.BF16.F32.PACK_AB R136, RZ, R136 ;  /* 0x00000088ff88223e */ /* 0x000fe400000010ff */
[----:B------:R-:W-:Y:S02]  /*38f0*/  @P2 PRMT R110, R110, 0x5410, R137 ;  /* 0x000054106e6e2816 */ /* 0x000fe40000000089 */
[----:B------:R-:W-:Y:S01]  /*3900*/  @P2 PRMT R111, R136, 0x7610, R111 ;  /* 0x00007610886f2816 */ /* 0x000fe2000000006f */
[----:B------:R-:W-:Y:S06]  /*3910*/  @!P2 BRA `(.L_x_2118) ;  /* 0x0000001000c4a947 */ /* 0x000fec0003800000 */
[----:B------:R-:W-:Y:S01]  /*3920*/  FMUL.FTZ R146, R146, UR14 ;  /* 0x0000000e92927c20 */ /* 0x000fe20008410000 */
[----:B------:R-:W-:-:S03]  /*3930*/  SHF.L.U32 R135, R135, 0x10, RZ ;  /* 0x0000001087877819 */ /* 0x000fc600000006ff */
[----:B------:R-:W-:Y:S02]  /*3940*/  FMUL.FTZ R7, R71, R146 ;  /* 0x0000009247077220 */ /* 0x000fe40000410000 */
[----:B------:R-:W-:-:S03]  /*3950*/  FFMA.FTZ R23, R146, R135, R23 ;  /* 0x0000008792177223 */ /* 0x000fc60000010017 */
[----:B------:R-:W-:-:S04]  /*3960*/  F2FP.BF16.F32.PACK_AB R7, RZ, R7 ;  /* 0x00000007ff07723e */ /* 0x000fc800000010ff */
[----:B------:R-:W-:Y:S01]  /*3970*/  PRMT R111, R111, 0x5410, R7 ;  /* 0x000054106f6f7816 */ /* 0x000fe20000000007 */
[----:B------:R-:W-:Y:S06]  /*3980*/  BRA `(.L_x_2118) ;  /* 0x0000001000a87947 */ /* 0x000fec0003800000 */
.L_x_2117:
[----:B------:R-:W-:Y:S01]  /*3990*/  ISETP.GT.AND P1, PT, R8, RZ, PT ;  /* 0x000000ff0800720c */ /* 0x000fe20003f24270 */
[----:B------:R-:W0:Y:S01]  /*39a0*/  @P2 LDC R155, c[0x0][0x40c] ;  /* 0x00010300ff9b2b82 */ /* 0x000e220000000800 */
[----:B------:R-:W-:Y:S02]  /*39b0*/  SHF.L.U32 R152, R149, 0x10, RZ ;  /* 0x0000001095987819 */ /* 0x000fe400000006ff */
[----:B------:R-:W-:Y:S02]  /*39c0*/  SHF.L.U32 R154, R101, 0x10, RZ ;  /* 0x00000010659a7819 */ /* 0x000fe400000006ff */
[----:B------:R-:W-:Y:S02]  /*39d0*/  SHF.L.U32 R158, R148, 0x10, RZ ;  /* 0x00000010949e7819 */ /* 0x000fe400000006ff */
[----:B------:R-:W-:Y:S01]  /*39e0*/  SHF.L.U32 R156, R100, 0x10, RZ ;  /* 0x00000010649c7819 */ /* 0x000fe200000006ff */
[----:B------:R-:W1:Y:S01]  /*39f0*/  @P2 LDC R157, c[0x0][0x40c] ;  /* 0x00010300ff9d2b82 */ /* 0x000e620000000800 */
[----:B------:R-:W-:-:S02]  /*3a00*/  @P2 SHF.L.U32 R162, R137, 0x10, RZ ;  /* 0x0000001089a22819 */ /* 0x000fc400000006ff */
[----:B------:R-:W-:Y:S01]  /*3a10*/  @P2 SHF.L.U32 R136, R136, 0x10, RZ ;  /* 0x0000001088882819 */ /* 0x000fe200000006ff */
        /* <DEDUP_REMOVED lines=13> */
[----:B------:R-:W-:-:S02]  /*3af0*/  @P1 FADD.FTZ R149, R118, -R149 ;  /* 0x8000009576951221 */ /* 0x000fc40000010000 */
[C---:B------:R-:W-:Y:S02]  /*3b00*/  @P1 FFMA.FTZ R158, R7.reuse, R153, R158 ;  /* 0x00000099079e1223 */ /* 0x040fe4000001009e */
[----:B------:R-:W-:Y:S01]  /*3b10*/  @P1 FFMA.FTZ R154, R7, R149, R154 ;  /* 0x00000095079a1223 */ /* 0x000fe2000001009a */
[----:B------:R-:W-:Y:S01]  /*3b20*/  @P1 FFMA.FTZ R149, R121, R150, R151 ;  /* 0x0000009679951223 */ /* 0x000fe20000010097 */
[----:B------:R-:W2:Y:S03]  /*3b30*/  @P2 LDC R153, c[0x0][0x40c] ;  /* 0x00010300ff992b82 */ /* 0x000ea60000000800 */
[----:B------:R-:W-:-:S04]  /*3b40*/  @P1 FADD.FTZ R148, R120, -R149 ;  /* 0x8000009578941221 */ /* 0x000fc80000010000 */
[----:B------:R-:W-:Y:S01]  /*3b50*/  @P1 FFMA.FTZ R8, R7, R148, R8 ;  /* 0x0000009407081223 */ /* 0x000fe20000010008 */
[----:B------:R-:W3:Y:S01]  /*3b60*/  @P2 LDC R149, c[0x0][0x40c] ;  /* 0x00010300ff952b82 */ /* 0x000ee20000000800 */
[----:B------:R-:W-:-:S05]  /*3b70*/  SHF.L.U32 R148, R147, 0x10, RZ ;  /* 0x0000001093947819 */ /* 0x000fca00000006ff */
[----:B------:R-:W-:Y:S02]  /*3b80*/  @P1 FFMA.FTZ R148, R7, R160, R148 ;  /* 0x000000a007941223 */ /* 0x000fe40000010094 */
[----:B------:R-:W4:Y:S02]  /*3b90*/  @P2 LDC R147, c[0x0][0x40c] ;  /* 0x00010300ff932b82 */ /* 0x000f240000000800 */
[----:B0-----:R-:W-:-:S04]  /*3ba0*/  @P2 FMUL.FTZ R148, R148, R155 ;  /* 0x0000009b94942220 */ /* 0x001fc80000410000 */
[----:B------:R-:W-:Y:S01]  /*3bb0*/  @P2 FFMA.FTZ R21, R134, R148, R21 ;  /* 0x0000009486152223 */ /* 0x000fe20000010015 */
[----:B--2---:R-:W-:Y:S02]  /*3bc0*/  @P2 FMUL.FTZ R158, R158, R153 ;  /* 0x000000999e9e2220 */ /* 0x004fe40000410000 */
[----:B------:R-:W0:Y:S02]  /*3bd0*/  @P2 LDC R153, c[0x0][0x40c] ;  /* 0x00010300ff992b82 */ /* 0x000e240000000800 */
[-C--:B------:R-:W-:Y:S01]  /*3be0*/  @P2 FFMA.FTZ R27, R136, R158.reuse, R27 ;  /* 0x0000009e881b2223 */ /* 0x080fe2000001001b */
[----:B------:R-:W-:Y:S01]  /*3bf0*/  @P2 FMUL.FTZ R158, R75, R158 ;  /* 0x0000009e4b9e2220 */ /* 0x000fe20000410000 */
[----:B---3--:R-:W-:Y:S01]  /*3c00*/  @P2 FMUL.FTZ R160, R152, R149 ;  /* 0x0000009598a02220 */ /* 0x008fe20000410000 */
[----:B------:R-:W-:Y:S01]  /*3c10*/  @P1 FFMA.FTZ R149, R123, R150, R151 ;  /* 0x000000967b951223 */ /* 0x000fe20000010097 */
[----:B------:R-:W-:Y:S02]  /*3c20*/  SHF.L.U32 R152, R103, 0x10, RZ ;  /* 0x0000001067987819 */ /* 0x000fe400000006ff */
[-C--:B------:R-:W-:Y:S01]  /*3c30*/  @P2 FFMA.FTZ R25, R162, R160.reuse, R25 ;  /* 0x000000a0a2192223 */ /* 0x080fe20000010019 */
[----:B------:R-:W-:Y:S01]  /*3c40*/  @P1 FADD.FTZ R149, R142, -R149 ;  /* 0x800000958e951221 */ /* 0x000fe20000010000 */
[----:B------:R-:W-:Y:S01]  /*3c50*/  @P2 FMUL.FTZ R160, R73, R160 ;  /* 0x000000a049a02220 */ /* 0x000fe20000410000 */
[----:B------:R-:W-:Y:S01]  /*3c60*/  @P2 F2FP.BF16.F32.PACK_AB R158, RZ, R158 ;  /* 0x0000009eff9e223e */ /* 0x000fe200000010ff */
[----:B----4-:R-:W-:Y:S01]  /*3c70*/  @P2 FMUL.FTZ R137, R156, R147 ;  /* 0x000000939c892220 */ /* 0x010fe20000410000 */
[----:B------:R-:W-:Y:S01]  /*3c80*/  @P1 FFMA.FTZ R152, R7, R149, R152 ;  /* 0x0000009507981223 */ /* 0x000fe20000010098 */
[----:B------:R-:W-:Y:S01]  /*3c90*/  @P2 SHF.L.U32 R147, R104, 0x10, RZ ;  /* 0x0000001068932819 */ /* 0x000fe200000006ff */
[----:B------:R-:W2:Y:S01]  /*3ca0*/  @P2 LDC R149, c[0x0][0x40c] ;  /* 0x00010300ff952b82 */ /* 0x000ea20000000800 */
[----:B------:R-:W-:-:S03]  /*3cb0*/  @P2 F2FP.BF16.F32.PACK_AB R160, RZ, R160 ;  /* 0x000000a0ffa0223e */ /* 0x000fc600000010ff */
[-C--:B------:R-:W-:Y:S01]  /*3cc0*/  @P2 FFMA.FTZ R24, R147, R137.reuse, R24 ;  /* 0x0000008993182223 */ /* 0x080fe20000010018 */
[----:B------:R-:W-:-:S05]  /*3cd0*/  @P2 FMUL.FTZ R137, R72, R137 ;  /* 0x0000008948892220 */ /* 0x000fca0000410000 */
[----:B------:R-:W-:-:S04]  /*3ce0*/  @P2 F2FP.BF16.F32.PACK_AB R137, RZ, R137 ;  /* 0x00000089ff89223e */ /* 0x000fc800000010ff */
[----:B------:R-:W-:Y:S01]  /*3cf0*/  @P2 PRMT R108, R137, 0x7610, R108 ;  /* 0x00007610896c2816 */ /* 0x000fe2000000006c */
[----:B0-----:R-:W-:Y:S01]  /*3d00*/  @P2 FMUL.FTZ R137, R8, R153 ;  /* 0x0000009908892220 */ /* 0x001fe20000410000 */
[----:B------:R-:W-:Y:S01]  /*3d10*/  @P2 SHF.L.U32 R153, R106, 0x10, RZ ;  /* 0x000000106a992819 */ /* 0x000fe200000006ff */
[----:B------:R-:W-:Y:S01]  /*3d20*/  @P2 FMUL.FTZ R8, R69, R148 ;  /* 0x0000009445082220 */ /* 0x000fe20000410000 */
[----:B------:R-:W-:-:S03]  /*3d30*/  @P2 PRMT R108, R108, 0x5410, R160 ;  /* 0x000054106c6c2816 */ /* 0x000fc600000000a0 */
[-C--:B------:R-:W-:Y:S01]  /*3d40*/  @P2 FFMA.FTZ R20, R153, R137.reuse, R20 ;  /* 0x0000008999142223 */ /* 0x080fe20000010014 */
[----:B------:R-:W-:Y:S01]  /*3d50*/  @P2 FMUL.FTZ R137, R68, R137 ;  /* 0x0000008944892220 */ /* 0x000fe20000410000 */
[----:B------:R-:W-:Y:S01]  /*3d60*/  @P2 F2FP.BF16.F32.PACK_AB R8, RZ, R8 ;  /* 0x00000008ff08223e */ /* 0x000fe200000010ff */
[----:B--2---:R-:W-:Y:S01]  /*3d70*/  @P2 FMUL.FTZ R147, R154, R149 ;  /* 0x000000959a932220 */ /* 0x004fe20000410000 */
[----:B------:R-:W-:Y:S02]  /*3d80*/  @P2 SHF.L.U32 R149, R105, 0x10, RZ ;  /* 0x0000001069952819 */ /* 0x000fe400000006ff */
[----:B------:R-:W-:-:S03]  /*3d90*/  @P2 F2FP.BF16.F32.PACK_AB R137, RZ, R137 ;  /* 0x00000089ff89223e */ /* 0x000fc600000010ff */
[-C--:B------:R-:W-:Y:S01]  /*3da0*/  @P2 FFMA.FTZ R26, R149, R147.reuse, R26 ;  /* 0x00000093951a2223 */ /* 0x080fe2000001001a */
[----:B------:R-:W-:Y:S01]  /*3db0*/  @P2 FMUL.FTZ R147, R74, R147 ;  /* 0x000000934a932220 */ /* 0x000fe20000410000 */
[----:B-1----:R-:W-:Y:S01]  /*3dc0*/  @P2 FMUL.FTZ R149, R152, R157 ;  /* 0x0000009d98952220 */ /* 0x002fe20000410000 */
[----:B------:R-:W-:-:S03]  /*3dd0*/  @P2 PRMT R110, R137, 0x7610, R110 ;  /* 0x00007610896e2816 */ /* 0x000fc6000000006e */
[----:B------:R-:W-:Y:S01]  /*3de0*/  @P2 F2FP.BF16.F32.PACK_AB R147, RZ, R147 ;  /* 0x00000093ff93223e */ /* 0x000fe200000010ff */
[-C--:B------:R-:W-:Y:S01]  /*3df0*/  @P2 FMUL.FTZ R136, R70, R149.reuse ;  /* 0x0000009546882220 */ /* 0x080fe20000410000 */
[----:B------:R-:W-:Y:S02]  /*3e00*/  @P2 PRMT R110, R110, 0x5410, R8 ;  /* 0x000054106e6e2816 */ /* 0x000fe40000000008 */
[----:B------:R-:W-:Y:S02]  /*3e10*/  @P2 PRMT R109, R147, 0x7610, R109 ;  /* 0x00007610936d2816 */ /* 0x000fe4000000006d */
[----:B------:R-:W-:Y:S02]  /*3e20*/  @P2 SHF.L.U32 R147, R107, 0x10, RZ ;  /* 0x000000106b932819 */ /* 0x000fe400000006ff */
[----:B------:R-:W-:Y:S02]  /*3e30*/  @P2 F2FP.BF16.F32.PACK_AB R136, RZ, R136 ;  /* 0x00000088ff88223e */ /* 0x000fe400000010ff */
[----:B------:R-:W-:Y:S01]  /*3e40*/  @P2 PRMT R109, R109, 0x5410, R158 ;  /* 0x000054106d6d2816 */ /* 0x000fe2000000009e */
[----:B------:R-:W-:Y:S01]  /*3e50*/  @P2 FFMA.FTZ R22, R147, R149, R22 ;  /* 0x0000009593162223 */ /* 0x000fe20000010016 */
        /* <DEDUP_REMOVED lines=8> */
[-C--:B------:R-:W-:Y:S01]  /*3ee0*/  FMUL.FTZ R7, R71, R146.reuse ;  /* 0x0000009247077220 */ /* 0x080fe20000410000 */
[----:B------:R-:W-:-:S04]  /*3ef0*/  FFMA.FTZ R23, R8, R146, R23 ;  /* 0x0000009208177223 */ /* 0x000fc80000010017 */
[----:B------:R-:W-:-:S04]  /*3f00*/  F2FP.BF16.F32.PACK_AB R7, RZ, R7 ;  /* 0x00000007ff07723e */ /* 0x000fc800000010ff */
[----:B------:R-:W-:Y:S01]  /*3f10*/  PRMT R111, R111, 0x5410, R7 ;  /* 0x000054106f6f7816 */ /* 0x000fe20000000007 */
[----:B------:R-:W-:Y:S06]  /*3f20*/  BRA `(.L_x_2118) ;  /* 0x0000000c00407947 */ /* 0x000fec0003800000 */
.L_x_2116:
        /* <DEDUP_REMOVED lines=8> */
[-CC-:B------:R-:W-:Y:S01]  /*3fb0*/  FFMA.FTZ R152, R140, R150.reuse, R151.reuse ;  /* 0x000000968c987223 */ /* 0x180fe20000010097 */
[----:B------:R-:W-:Y:S01]  /*3fc0*/  FADD.FTZ R148, R131, -R112 ;  /* 0x8000007083947221 */ /* 0x000fe20000010000 */
[----:B------:R-:W-:Y:S01]  /*3fd0*/  ISETP.GT.AND P1, PT, R8, RZ, PT ;  /* 0x000000ff0800720c */ /* 0x000fe20003f24270 */
[--C-:B------:R-:W-:Y:S01]  /*3fe0*/  FFMA.FTZ R149, R121, R150, R151.reuse ;  /* 0x0000009679957223 */ /* 0x100fe20000010097 */
[----:B------:R-:W1:Y:S01]  /*3ff0*/  @P2 LDC R112, c[0x0][0x40c] ;  /* 0x00010300ff702b82 */ /* 0x000e620000000800 */
[----:B------:R-:W-:Y:S01]  /*4000*/  FMUL.FTZ R148, R7, R148 ;  /* 0x0000009407947220 */ /* 0x000fe20000410000 */
[-CC-:B------:R-:W-:Y:S01]  /*4010*/  FFMA.FTZ R113, R117, R150.reuse, R151.reuse ;  /* 0x0000009675717223 */ /* 0x180fe20000010097 */
[----:B------:R-:W-:Y:S01]  /*4020*/  FADD.FTZ R146, R133, -R146 ;  /* 0x8000009285927221 */ /* 0x000fe20000010000 */
[-CC-:B------:R-:W-:Y:S01]  /*4030*/  FFMA.FTZ R153, R123, R150.reuse, R151.reuse ;  /* 0x000000967b997223 */ /* 0x180fe20000010097 */
[----:B------:R-:W-:Y:S01]  /*4040*/  FFMA.FTZ R156, R144, R150, R151 ;  /* 0x00000096909c7223 */ /* 0x000fe20000010097 */
[----:B------:R-:W-:Y:S01]  /*4050*/  FADD.FTZ R114, R118, -R147 ;  /* 0x8000009376727221 */ /* 0x000fe20000010000 */
[----:B------:R-:W-:Y:S01]  /*4060*/  FADD.FTZ R152, R139, -R152 ;  /* 0x800000988b987221 */ /* 0x000fe20000010000 */
[----:B------:R-:W-:Y:S01]  /*4070*/  FADD.FTZ R150, R120, -R149 ;  /* 0x8000009578967221 */ /* 0x000fe20000010000 */
[----:B------:R-:W-:Y:S01]  /*4080*/  FSEL R148, R148, RZ, P1 ;  /* 0x000000ff94947208 */ /* 0x000fe20000800000 */
[----:B------:R-:W-:Y:S01]  /*4090*/  FADD.FTZ R8, R116, -R113 ;  /* 0x8000007174087221 */ /* 0x000fe20000010000 */
[C---:B------:R-:W-:Y:S01]  /*40a0*/  FMUL.FTZ R113, R7.reuse, R146 ;  /* 0x0000009207717220 */ /* 0x040fe20000410000 */
[C---:B------:R-:W-:Y:S01]  /*40b0*/  FMUL.FTZ R147, R7.reuse, R114 ;  /* 0x0000007207937220 */ /* 0x040fe20000410000 */
[C---:B------:R-:W-:Y:S01]  /*40c0*/  FMUL.FTZ R146, R7.reuse, R152 ;  /* 0x0000009807927220 */ /* 0x040fe20000410000 */
[----:B------:R-:W-:Y:S01]  /*40d0*/  FMUL.FTZ R114, R7, R150 ;  /* 0x0000009607727220 */ /* 0x000fe20000410000 */
[----:B------:R-:W-:Y:S01]  /*40e0*/  @P2 SHF.L.U32 R152, R137, 0x10, RZ ;  /* 0x0000001089982819 */ /* 0x000fe200000006ff */
[----:B------:R-:W-:Y:S01]  /*40f0*/  FMUL.FTZ R149, R7, R8 ;  /* 0x0000000807957220 */ /* 0x000fe20000410000 */
[----:B0-----:R-:W-:Y:S01]  /*4100*/  @P2 FMUL.FTZ R150, R148, R115 ;  /* 0x0000007394962220 */ /* 0x001fe20000410000 */
[----:B------:R-:W-:Y:S01]  /*4110*/  FADD.FTZ R154, R142, -R153 ;  /* 0x800000998e9a7221 */ /* 0x000fe20000010000 */
[----:B------:R-:W0:Y:S01]  /*4120*/  @P2 LDC R155, c[0x0][0x40c] ;  /* 0x00010300ff9b2b82 */ /* 0x000e220000000800 */
[----:B------:R-:W-:Y:S01]  /*4130*/  @P2 SHF.L.U32 R137, R104, 0x10, RZ ;  /* 0x0000001068892819 */ /* 0x000fe200000006ff */
[----:B------:R-:W-:Y:S01]  /*4140*/  @P2 FFMA.FTZ R25, R152, R150, R25 ;  /* 0x0000009698192223 */ /* 0x000fe20000010019 */
[----:B------:R-:W-:Y:S01]  /*4150*/  FSEL R151, R149, RZ, P1 ;  /* 0x000000ff95977208 */ /* 0x000fe20000800000 */
[----:B------:R-:W-:Y:S01]  /*4160*/  FMUL.FTZ R8, R7, R154 ;  /* 0x0000009a07087220 */ /* 0x000fe20000410000 */
[----:B------:R-:W-:Y:S01]  /*4170*/  FSEL R147, R147, RZ, P1 ;  /* 0x000000ff93937208 */ /* 0x000fe20000800000 */
[----:B------:R-:W-:Y:S01]  /*4180*/  FADD.FTZ R156, R141, -R156 ;  /* 0x8000009c8d9c7221 */ /* 0x000fe20000010000 */
[----:B------:R-:W-:Y:S01]  /*4190*/  FSEL R114, R114, RZ, P1 ;  /* 0x000000ff72727208 */ /* 0x000fe20000800000 */
[----:B------:R-:W2:Y:S01]  /*41a0*/  @P2 LDC R152, c[0x0][0x40c] ;  /* 0x00010300ff982b82 */ /* 0x000ea20000000800 */
[----:B-1----:R-:W-:Y:S01]  /*41b0*/  @P2 FMUL.FTZ R115, R151, R112 ;  /* 0x0000007097732220 */ /* 0x002fe20000410000 */
[----:B------:R-:W-:Y:S01]  /*41c0*/  F2FP.BF16.F32.PACK_AB R112, R148, R151 ;  /* 0x000000979470723e */ /* 0x000fe200000010ff */
[----:B------:R-:W-:Y:S01]  /*41d0*/  FMUL.FTZ R7, R7, R156 ;  /* 0x0000009c07077220 */ /* 0x000fe20000410000 */
[----:B------:R-:W-:Y:S01]  /*41e0*/  FSEL R146, R146, RZ, P1 ;  /* 0x000000ff92927208 */ /* 0x000fe20000800000 */
[-C--:B------:R-:W-:Y:S01]  /*41f0*/  @P2 FFMA.FTZ R24, R137, R115.reuse, R24 ;  /* 0x0000007389182223 */ /* 0x080fe20000010018 */
[----:B------:R-:W-:Y:S01]  /*4200*/  @P2 FMUL.FTZ R137, R73, R150 ;  /* 0x0000009649892220 */ /* 0x000fe20000410000 */
[----:B------:R-:W-:Y:S01]  /*4210*/  FSEL R150, R113, RZ, P1 ;  /* 0x000000ff71967208 */ /* 0x000fe20000800000 */
[----:B------:R-:W1:Y:S01]  /*4220*/  @P2 LDC R153, c[0x0][0x40c] ;  /* 0x00010300ff992b82 */ /* 0x000e620000000800 */
[----:B------:R-:W-:Y:S01]  /*4230*/  @P2 FMUL.FTZ R115, R72, R115 ;  /* 0x0000007348732220 */ /* 0x000fe20000410000 */
[----:B------:R-:W-:-:S02]  /*4240*/  @P2 SHF.L.U32 R136, R136, 0x10, RZ ;  /* 0x0000001088882819 */ /* 0x000fc400000006ff */
[----:B------:R-:W-:Y:S02]  /*4250*/  F2FP.BF16.F32.PACK_AB R113, R150, R147 ;  /* 0x000000939671723e */ /* 0x000fe400000010ff */
[----:B------:R-:W-:Y:S02]  /*4260*/  @P2 F2FP.BF16.F32.PACK_AB R115, RZ, R115 ;  /* 0x00000073ff73223e */ /* 0x000fe400000010ff */
[----:B------:R-:W3:Y:S01]  /*4270*/  @P2 LDC R149, c[0x0][0x40c] ;  /* 0x00010300ff952b82 */ /* 0x000ee20000000800 */
[----:B------:R-:W-:Y:S02]  /*4280*/  @P2 F2FP.BF16.F32.PACK_AB R137, RZ, R137 ;  /* 0x00000089ff89223e */ /* 0x000fe400000010ff */
[----:B------:R-:W-:Y:S02]  /*4290*/  @P2 PRMT R108, R115, 0x7610, R108 ;  /* 0x00007610736c2816 */ /* 0x000fe4000000006c */
[----:B------:R-:W-:Y:S02]  /*42a0*/  @P2 SHF.L.U32 R115, R106, 0x10, RZ ;  /* 0x000000106a732819 */ /* 0x000fe400000006ff */
[----:B------:R-:W-:Y:S01]  /*42b0*/  @P2 PRMT R108, R108, 0x5410, R137 ;  /* 0x000054106c6c2816 */ /* 0x000fe20000000089 */
[----:B------:R-:W4:Y:S01]  /*42c0*/  @P2 LDC R148, c[0x0][0x40c] ;  /* 0x00010300ff942b82 */ /* 0x000f220000000800 */
[----:B--2---:R-:W-:Y:S01]  /*42d0*/  @P2 FMUL.FTZ R151, R147, R152 ;  /* 0x0000009893972220 */ /* 0x004fe20000410000 */
[----:B0-----:R-:W-:Y:S01]  /*42e0*/  @P2 FMUL.FTZ R147, R114, R155 ;  /* 0x0000009b72932220 */ /* 0x001fe20000410000 */
[----:B------:R-:W-:-:S02]  /*42f0*/  FSEL R155, R8, RZ, P1 ;  /* 0x000000ff089b7208 */ /* 0x000fc40000800000 */
[----:B------:R-:W-:Y:S01]  /*4300*/  F2FP.BF16.F32.PACK_AB R114, R146, R114 ;  /* 0x000000729272723e */ /* 0x000fe200000010ff */
[----:B------:R-:W-:Y:S01]  /*4310*/  @P2 FMUL.FTZ R8, R68, R147 ;  /* 0x0000009344082220 */ /* 0x000fe20000410000 */
[----:B------:R-:W-:Y:S01]  /*4320*/  @P2 SHF.L.U32 R137, R107, 0x10, RZ ;  /* 0x000000106b892819 */ /* 0x000fe200000006ff */
[----:B-1----:R-:W-:Y:S01]  /*4330*/  @P2 FMUL.FTZ R150, R150, R153 ;  /* 0x0000009996962220 */ /* 0x002fe20000410000 */
[----:B------:R-:W-:Y:S01]  /*4340*/  @P2 SHF.L.U32 R153, R105, 0x10, RZ ;  /* 0x0000001069992819 */ /* 0x000fe200000006ff */
[----:B------:R-:W-:Y:S01]  /*4350*/  @P2 FFMA.FTZ R20, R115, R147, R20 ;  /* 0x0000009373142223 */ /* 0x000fe20000010014 */
[----:B------:R-:W-:Y:S01]  /*4360*/  @P2 F2FP.BF16.F32.PACK_AB R8, RZ, R8 ;  /* 0x00000008ff08223e */ /* 0x000fe200000010ff */
[-C--:B------:R-:W-:Y:S02]  /*4370*/  @P2 FFMA.FTZ R27, R136, R150.reuse, R27 ;  /* 0x00000096881b2223 */ /* 0x080fe4000001001b */
[-C--:B------:R-:W-:Y:S01]  /*4380*/  @P2 FFMA.FTZ R26, R153, R151.reuse, R26 ;  /* 0x00000097991a2223 */ /* 0x080fe2000001001a */
[----:B------:R-:W-:Y:S01]  /*4390*/  @P2 FMUL.FTZ R151, R74, R151 ;  /* 0x000000974a972220 */ /* 0x000fe20000410000 */
[----:B---3--:R-:W-:Y:S01]  /*43a0*/  @P2 FMUL.FTZ R146, R146, R149 ;  /* 0x0000009592922220 */ /* 0x008fe20000410000 */
[----:B------:R-:W-:Y:S01]  /*43b0*/  @P2 FMUL.FTZ R149, R75, R150 ;  /* 0x000000964b952220 */ /* 0x000fe20000410000 */
[----:B------:R-:W-:-:S02]  /*43c0*/  @P2 SHF.L.U32 R150, R134, 0x10, RZ ;  /* 0x0000001086962819 */ /* 0x000fc400000006ff */
[----:B------:R-:W-:Y:S01]  /*43d0*/  @P2 FMUL.FTZ R136, R69, R146 ;  /* 0x0000009245882220 */ /* 0x000fe20000410000 */
[----:B------:R-:W-:Y:S02]  /*43e0*/  @P2 F2FP.BF16.F32.PACK_AB R151, RZ, R151 ;  /* 0x00000097ff97223e */ /* 0x000fe400000010ff */
[----:B------:R-:W-:Y:S01]  /*43f0*/  @P2 F2FP.BF16.F32.PACK_AB R149, RZ, R149 ;  /* 0x00000095ff95223e */ /* 0x000fe200000010ff */
[----:B----4-:R-:W-:Y:S01]  /*4400*/  @P2 FMUL.FTZ R153, R155, R148 ;  /* 0x000000949b992220 */ /* 0x010fe20000410000 */
[----:B------:R-:W-:Y:S01]  /*4410*/  @P2 F2FP.BF16.F32.PACK_AB R136, RZ, R136 ;  /* 0x00000088ff88223e */ /* 0x000fe200000010ff */
[----:B------:R-:W-:Y:S01]  /*4420*/  @P2 FFMA.FTZ R21, R150, R146, R21 ;  /* 0x0000009296152223 */ /* 0x000fe20000010015 */
[----:B------:R-:W-:Y:S01]  /*4430*/  @P2 PRMT R109, R151, 0x7610, R109 ;  /* 0x00007610976d2816 */ /* 0x000fe2000000006d */
[-C--:B------:R-:W-:Y:S01]  /*4440*/  @P2 FMUL.FTZ R148, R70, R153.reuse ;  /* 0x0000009946942220 */ /* 0x080fe20000410000 */
[----:B------:R-:W-:Y:S01]  /*4450*/  FSEL R134, R7, RZ, P1 ;  /* 0x000000ff07867208 */ /* 0x000fe20000800000 */
[----:B------:R-:W-:Y:S01]  /*4460*/  @P2 FFMA.FTZ R22, R137, R153, R22 ;  /* 0x0000009989162223 */ /* 0x000fe20000010016 */
[----:B------:R-:W-:-:S02]  /*4470*/  @P2 PRMT R110, R8, 0x7610, R110 ;  /* 0x00007610086e2816 */ /* 0x000fc4000000006e */
[----:B------:R-:W-:Y:S02]  /*4480*/  @P2 F2FP.BF16.F32.PACK_AB R148, RZ, R148 ;  /* 0x00000094ff94223e */ /* 0x000fe400000010ff */
[----:B------:R-:W-:Y:S02]  /*4490*/  @P2 PRMT R109, R109, 0x5410, R149 ;  /* 0x000054106d6d2816 */ /* 0x000fe40000000095 */
[----:B------:R-:W-:Y:S02]  /*44a0*/  F2FP.BF16.F32.PACK_AB R115, R134, R155 ;  /* 0x0000009b8673723e */ /* 0x000fe400000010ff */
[----:B------:R-:W-:Y:S02]  /*44b0*/  @P2 PRMT R110, R110, 0x5410, R136 ;  /* 0x000054106e6e2816 */ /* 0x000fe40000000088 */
[----:B------:R-:W-:Y:S01]  /*44c0*/  @P2 PRMT R111, R148, 0x7610, R111 ;  /* 0x00007610946f2816 */ /* 0x000fe2000000006f */
[----:B------:R-:W-:Y:S06]  /*44d0*/  @!P2 BRA `(.L_x_2118) ;  /* 0x0000000400d4a947 */ /* 0x000fec0003800000 */
[----:B------:R-:W-:Y:S01]  /*44e0*/  FMUL.FTZ R8, R134, UR14 ;  /* 0x0000000e86087c20 */ /* 0x000fe20008410000 */
[----:B------:R-:W-:-:S03]  /*44f0*/  SHF.L.U32 R134, R135, 0x10, RZ ;  /* 0x0000001087867819 */ /* 0x000fc600000006ff */
[-C--:B------:R-:W-:Y:S02]  /*4500*/  FMUL.FTZ R7, R71, R8.reuse ;  /* 0x0000000847077220 */ /* 0x080fe40000410000 */
[----:B------:R-:W-:-:S03]  /*4510*/  FFMA.FTZ R23, R134, R8, R23 ;  /* 0x0000000886177223 */ /* 0x000fc60000010017 */
[----:B------:R-:W-:-:S04]  /*4520*/  F2FP.BF16.F32.PACK_AB R7, RZ, R7 ;  /* 0x00000007ff07723e */ /* 0x000fc800000010ff */
[----:B------:R-:W-:Y:S01]  /*4530*/  PRMT R111, R111, 0x5410, R7 ;  /* 0x000054106f6f7816 */ /* 0x000fe20000000007 */
[----:B------:R-:W-:Y:S06]  /*4540*/  BRA `(.L_x_2118) ;  /* 0x0000000400b87947 */ /* 0x000fec0003800000 */
.L_x_2119:
[----:B------:R-:W0:Y:S01]  /*4550*/  @P2 LDC R147, c[0x0][0x40c] ;  /* 0x00010300ff932b82 */ /* 0x000e220000000800 */
[----:B------:R-:W-:Y:S01]  /*4560*/  FFMA.FTZ R146, R144, R150, R151 ;  /* 0x0000009690927223 */ /* 0x000fe20000010097 */
[----:B------:R-:W-:Y:S01]  /*4570*/  ISETP.GT.AND P1, PT, R8, RZ, PT ;  /* 0x000000ff0800720c */ /* 0x000fe20003f24270 */
[----:B------:R-:W-:Y:S01]  /*4580*/  BSSY.RECONVERGENT B3, `(.L_x_2120) ;  /* 0x0000013000037945 */ /* 0x000fe20003800200 */
[----:B------:R-:W-:Y:S01]  /*4590*/  @P2 SHF.L.U32 R148, R135, 0x10, RZ ;  /* 0x0000001087942819 */ /* 0x000fe200000006ff */
[----:B------:R-:W-:-:S04]  /*45a0*/  FADD.FTZ R146, R141, -R146 ;  /* 0x800000928d927221 */ /* 0x000fc80000010000 */
        /* <DEDUP_REMOVED lines=11> */
[----:B------:R-:W-:-:S04]  /*4660*/  FMUL.FTZ R147, R152, UR14 ;  /* 0x0000000e98937c20 */ /* 0x000fc80008410000 */
[-C--:B------:R-:W-:Y:S01]  /*4670*/  FFMA.FTZ R24, R149, R147.reuse, R24 ;  /* 0x0000009395187223 */ /* 0x080fe20000010018 */
[----:B------:R-:W-:-:S05]  /*4680*/  FMUL.FTZ R147, R72, R147 ;  /* 0x0000009348937220 */ /* 0x000fca0000410000 */
[----:B------:R-:W-:-:S04]  /*4690*/  F2FP.BF16.F32.PACK_AB R147, RZ, R147 ;  /* 0x00000093ff93723e */ /* 0x000fc800000010ff */
[----:B------:R-:W-:-:S07]  /*46a0*/  PRMT R108, R147, 0x7610, R108 ;  /* 0x00007610936c7816 */ /* 0x000fce000000006c */
.L_x_2121:
[----:B------:R-:W-:Y:S05]  /*46b0*/  BSYNC.RECONVERGENT B3 ;  /* 0x0000000000037941 */ /* 0x000fea0003800200 */
.L_x_2120:
        /* <DEDUP_REMOVED lines=13> */
.L_x_2123:
[----:B------:R-:W-:Y:S05]  /*4790*/  BSYNC.RECONVERGENT B3 ;  /* 0x0000000000037941 */ /* 0x000fea0003800200 */
.L_x_2122:
        /* <DEDUP_REMOVED lines=13> */
.L_x_2125:
[----:B------:R-:W-:Y:S05]  /*4870*/  BSYNC.RECONVERGENT B3 ;  /* 0x0000000000037941 */ /* 0x000fea0003800200 */
.L_x_2124:
        /* <DEDUP_REMOVED lines=13> */
.L_x_2127:
[----:B------:R-:W-:Y:S05]  /*4950*/  BSYNC.RECONVERGENT B3 ;  /* 0x0000000000037941 */ /* 0x000fea0003800200 */
.L_x_2126:
        /* <DEDUP_REMOVED lines=13> */
.L_x_2129:
[----:B------:R-:W-:Y:S05]  /*4a30*/  BSYNC.RECONVERGENT B3 ;  /* 0x0000000000037941 */ /* 0x000fea0003800200 */
.L_x_2128:
        /* <DEDUP_REMOVED lines=13> */
.L_x_2131:
[----:B------:R-:W-:Y:S05]  /*4b10*/  BSYNC.RECONVERGENT B3 ;  /* 0x0000000000037941 */ /* 0x000fea0003800200 */
.L_x_2130:
        /* <DEDUP_REMOVED lines=13> */
.L_x_2133:
[----:B------:R-:W-:Y:S05]  /*4bf0*/  BSYNC.RECONVERGENT B3 ;  /* 0x0000000000037941 */ /* 0x000fea0003800200 */
.L_x_2132:
[----:B------:R-:W-:Y:S01]  /*4c00*/  @P2 F2FP.BF16.F32.PACK_AB R135, RZ, R135 ;  /* 0x00000087ff87223e */ /* 0x000fe200000010ff */
[----:B------:R-:W-:-:S03]  /*4c10*/  @P2 FFMA.FTZ R23, R148, R146, R23 ;  /* 0x0000009294172223 */ /* 0x000fc60000010017 */
[----:B------:R-:W-:-:S07]  /*4c20*/  @P2 PRMT R111, R111, 0x5410, R135 ;  /* 0x000054106f6f2816 */ /* 0x000fce0000000087 */
.L_x_2118:
[----:B------:R-:W-:Y:S05]  /*4c30*/  BSYNC.RECONVERGENT B2 ;  /* 0x0000000000027941 */ /* 0x000fea0003800200 */
.L_x_2115:
[----:B------:R-:W0:Y:S08]  /*4c40*/  @P0 LDC.64 R136, c[0x0][0x478] ;  /* 0x00011e00ff880b82 */ /* 0x000e300000000a00 */
[----:B------:R-:W1:Y:S01]  /*4c50*/  @P2 LDC.64 R134, c[0x0][0x468] ;  /* 0x00011a00ff862b82 */ /* 0x000e620000000a00 */
[----:B0-----:R-:W-:-:S05]  /*4c60*/  @P0 IMAD.WIDE.U32 R136, R145, 0x10, R136 ;  /* 0x0000001091880825 */ /* 0x001fca00078e0088 */
[----:B------:R2:W-:Y:S01]  /*4c70*/  @P0 STG.E.128 desc[UR6][R136.64], R112 ;  /* 0x0000007088000986 */ /* 0x0005e2000c101d06 */
[----:B-1----:R-:W-:-:S05]  /*4c80*/  @P2 IMAD.WIDE.U32 R134, R143, 0x10, R134 ;  /* 0x000000108f862825 */ /* 0x002fca00078e0086 */
[----:B------:R2:W-:Y:S02]  /*4c90*/  @P2 STG.E.128 desc[UR6][R134.64], R108 ;  /* 0x0000006c86002986 */ /* 0x0005e4000c101d06 */
.L_x_2112:
[----:B------:R-:W-:Y:S05]  /*4ca0*/  BSYNC.RECONVERGENT B1 ;  /* 0x0000000000017941 */ /* 0x000fea0003800200 */
.L_x_2111:
[----:B012---:R-:W0:Y:S02]  /*4cb0*/  LDC.64 R134, c[0x0][0x380] ;  /* 0x0000e000ff867b82 */ /* 0x007e240000000a00 */
[----:B0-----:R-:W-:-:S04]  /*4cc0*/  LEA R0, R134, R0, 0x2 ;  /* 0x0000000086007211 */ /* 0x001fc800078e10ff */
[----:B------:R-:W-:-:S13]  /*4cd0*/  ISETP.GE.AND P0, PT, R0, R135, PT ;  /* 0x000000870000720c */ /* 0x000fda0003f06270 */
[----:B------:R-:W-:Y:S05]  /*4ce0*/  @!P0 BRA `(.L_x_2134) ;  /* 0xffffffb800388947 */ /* 0x000fea000383ffff */
.L_x_2081:
[----:B------:R-:W-:Y:S05]  /*4cf0*/  BSYNC B0 ;  /* 0x0000000000007941 */ /* 0x000fea0003800000 */
.L_x_2080:
[----:B------:R-:W0:Y:S01]  /*4d00*/  S2R R7, SR_TID.X ;  /* 0x0000000000077919 */ /* 0x000e220000002100 */
[----:B------:R-:W-:Y:S01]  /*4d10*/  MOV R0, 0x400 ;  /* 0x0000040000007802 */ /* 0x000fe20000000f00 */
[----:B-----5:R-:W-:Y:S01]  /*4d20*/  IMAD R68, R5, UR5, RZ ;  /* 0x0000000505447c24 */ /* 0x020fe2000f8e02ff */
[----:B------:R-:W-:Y:S05]  /*4d30*/  WARPSYNC.ALL ;  /* 0x0000000000007948 */ /* 0x000fea0003800000 */
[----:B------:R-:W1:Y:S01]  /*4d40*/  S2R R3, SR_CgaCtaId ;  /* 0x0000000000037919 */ /* 0x000e620000008800 */
        /* <DEDUP_REMOVED lines=16> */
[----:B------:R-:W-:-:S03]  /*4e50*/  IADD3.X R69, PT, PT, RZ, RZ, RZ, P4, !PT ;  /* 0x000000ffff457210 */ /* 0x000fc600027fe4ff */
[----:B------:R-:W-:Y:S01]  /*4e60*/  STS.128 [R0+0x400], R40 ;  /* 0x0004002800007388 */ /* 0x000fe20000000c00 */
[C---:B------:R-:W-:Y:S02]  /*4e70*/  SHF.L.U64.HI R69, R68.reuse, 0x2, R69 ;  /* 0x0000000244457819 */ /* 0x040fe40000010245 */
[----:B------:R-:W-:Y:S01]  /*4e80*/  SHF.L.U32 R68, R68, 0x2, RZ ;  /* 0x0000000244447819 */ /* 0x000fe200000006ff */
[----:B------:R-:W-:Y:S01]  /*4e90*/  STS.128 [R0+0x410], R36 ;  /* 0x0004102400007388 */ /* 0x000fe20000000c00 */
[----:B------:R-:W-:Y:S02]  /*4ea0*/  BAR.SYNC.DEFER_BLOCKING 0x0 ;  /* 0x0000000000007b1d */ /* 0x000fe40000010000 */
[----:B--2---:R-:W-:-:S04]  /*4eb0*/  IADD3 R51, P5, PT, R68, UR16, RZ ;  /* 0x0000001044337c10 */ /* 0x004fc8000ffbe0ff */
        /* <DEDUP_REMOVED lines=127> */
.L_x_2136:
[----:B------:R-:W-:Y:S05]  /*56b0*/  BSYNC.RECONVERGENT B0 ;  /* 0x0000000000007941 */ /* 0x000fea0003800200 */
.L_x_2135:
        /* <DEDUP_REMOVED lines=18> */
.L_x_2138:
[----:B------:R-:W-:Y:S05]  /*57e0*/  BSYNC.RECONVERGENT B0 ;  /* 0x0000000000007941 */ /* 0x000fea0003800200 */
.L_x_2137:
        /* <DEDUP_REMOVED lines=18> */
.L_x_2140:
[----:B------:R-:W-:Y:S05]  /*5910*/  BSYNC.RECONVERGENT B0 ;  /* 0x0000000000007941 */ /* 0x000fea0003800200 */
.L_x_2139:
        /* <DEDUP_REMOVED lines=12> */
.L_x_2087:
        /* <DEDUP_REMOVED lines=8> */
.L_x_2142:
[----:B------:R-:W-:Y:S05]  /*5a60*/  BSYNC B1 ;  /* 0x0000000000017941 */ /* 0x000fea0003800000 */
.L_x_2141:
        /* <DEDUP_REMOVED lines=8> */
.L_x_2143:
[--C-:B------:R-:W-:Y:S01]  /*5af0*/  FADD.FTZ R134, R134, R149.reuse ;  /* 0x0000009586867221 */ /* 0x100fe20000010000 */
[----:B------:R-:W-:Y:S01]  /*5b00*/  PRMT R149, R100, 0x7632, R149 ;  /* 0x0000763264957816 */ /* 0x000fe20000000095 */
[----:B------:R-:W-:-:S03]  /*5b10*/  HFMA2 R156, -RZ, RZ, 0, 1.1920928955078125e-07 ;  /* 0x00000002ff9c7431 */ /* 0x000fc600000001ff */
[----:B------:R-:W-:Y:S02]  /*5b20*/  MOV R155, R134 ;  /* 0x00000086009b7202 */ /* 0x000fe40000000f00 */
[----:B------:R-:W-:-:S07]  /*5b30*/  MOV R135, R146 ;  /* 0x0000009200877202 */ /* 0x000fce0000000f00 */
[----:B------:R-:W-:Y:S05]  /*5b40*/  WARPSYNC.COLLECTIVE R154, `(.L_x_2144) ;  /* 0x000000009a087348 */ /* 0x000fea0003c00000 */
[----:B------:R0:W1:Y:S02]  /*5b50*/  SHFL.BFLY P0, R146, R155, R156, R157 ;  /* 0x0c00009c9b927389 */ /* 0x000064000000009d */
[----:B01----:R-:W-:Y:S05]  /*5b60*/  ENDCOLLECTIVE ;  /* 0x000000000000791b */ /* 0x003fea0003800000 */
.L_x_2144:
[--C-:B------:R-:W-:Y:S01]  /*5b70*/  FADD.FTZ R135, R135, R148.reuse ;  /* 0x0000009487877221 */ /* 0x100fe20000010000 */
[----:B------:R-:W-:-:S04]  /*5b80*/  PRMT R148, R101, 0x7632, R148 ;  /* 0x0000763265947816 */ /* 0x000fc80000000094 */
[----:B------:R-:W-:Y:S02]  /*5b90*/  MOV R155, R135 ;  /* 0x00000087009b7202 */ /* 0x000fe40000000f00 */
[----:B------:R-:W-:-:S07]  /*5ba0*/  MOV R137, R146 ;  /* 0x0000009200897202 */ /* 0x000fce0000000f00 */
[----:B------:R-:W-:Y:S05]  /*5bb0*/  WARPSYNC.COLLECTIVE R154, `(.L_x_2145) ;  /* 0x000000009a087348 */ /* 0x000fea0003c00000 */
[----:B------:R0:W1:Y:S02]  /*5bc0*/  SHFL.BFLY P0, R146, R155, R156, R157 ;  /* 0x0c00009c9b927389 */ /* 0x000064000000009d */
[----:B01----:R-:W-:Y:S05]  /*5bd0*/  ENDCOLLECTIVE ;  /* 0x000000000000791b */ /* 0x003fea0003800000 */
.L_x_2145:
[----:B------:R-:W-:Y:S01]  /*5be0*/  FADD.FTZ R137, R134, R137 ;  /* 0x0000008986897221 */ /* 0x000fe20000010000 */
[----:B------:R-:W-:-:S04]  /*5bf0*/  HFMA2 R156, -RZ, RZ, 0, 2.384185791015625e-07 ;  /* 0x00000004ff9c7431 */ /* 0x000fc800000001ff */
[----:B------:R-:W-:Y:S02]  /*5c00*/  MOV R155, R137 ;  /* 0x00000089009b7202 */ /* 0x000fe40000000f00 */
[----:B------:R-:W-:-:S07]  /*5c10*/  MOV R136, R146 ;  /* 0x0000009200887202 */ /* 0x000fce0000000f00 */
[----:B------:R-:W-:Y:S05]  /*5c20*/  WARPSYNC.COLLECTIVE R154, `(.L_x_2146) ;  /* 0x000000009a087348 */ /* 0x000fea0003c00000 */
[----:B------:R0:W1:Y:S02]  /*5c30*/  SHFL.BFLY P0, R146, R155, R156, R157 ;  /* 0x0c00009c9b927389 */ /* 0x000064000000009d */
[----:B01----:R-:W-:Y:S05]  /*5c40*/  ENDCOLLECTIVE ;  /* 0x000000000000791b */ /* 0x003fea0003800000 */
.L_x_2146:
[----:B------:R-:W-:-:S05]  /*5c50*/  FADD.FTZ R136, R135, R136 ;  /* 0x0000008887887221 */ /* 0x000fca0000010000 */
[----:B------:R-:W-:Y:S01]  /*5c60*/  MOV R155, R136 ;  /* 0x00000088009b7202 */ /* 0x000fe20000000f00 */
[----:B------:R-:W-:-:S07]  /*5c70*/  FADD.FTZ R150, R137, R146 ;  /* 0x0000009289967221 */ /* 0x000fce0000010000 */
[----:B------:R-:W-:Y:S05]  /*5c80*/  WARPSYNC.COLLECTIVE R154, `(.L_x_2147) ;  /* 0x000000009a087348 */ /* 0x000fea0003c00000 */
[----:B------:R0:W1:Y:S02]  /*5c90*/  SHFL.BFLY P0, R146, R155, R156, R157 ;  /* 0x0c00009c9b927389 */ /* 0x000064000000009d */
[----:B01----:R-:W-:Y:S05]  /*5ca0*/  ENDCOLLECTIVE ;  /* 0x000000000000791b */ /* 0x003fea0003800000 */
.L_x_2147:
[----:B------:R-:W-:Y:S01]  /*5cb0*/  HFMA2 R156, -RZ, RZ, 0, 4.76837158203125e-07 ;  /* 0x00000008ff9c7431 */ /* 0x000fe200000001ff */
[----:B------:R-:W-:Y:S02]  /*5cc0*/  MOV R155, R150 ;  /* 0x00000096009b7202 */ /* 0x000fe40000000f00 */
[----:B------:R-:W-:-:S07]  /*5cd0*/  MOV R147, R146 ;  /* 0x0000009200937202 */ /* 0x000fce0000000f00 */
[----:B------:R-:W-:Y:S05]  /*5ce0*/  WARPSYNC.COLLECTIVE R154, `(.L_x_2148) ;  /* 0x000000009a087348 */ /* 0x000fea0003c00000 */
[----:B------:R0:W1:Y:S02]  /*5cf0*/  SHFL.BFLY P0, R146, R155, R156, R157 ;  /* 0x0c00009c9b927389 */ /* 0x000064000000009d */
[----:B01----:R-:W-:Y:S05]  /*5d00*/  ENDCOLLECTIVE ;  /* 0x000000000000791b */ /* 0x003fea0003800000 */
.L_x_2148:
[----:B------:R-:W-:-:S05]  /*5d10*/  FADD.FTZ R151, R136, R147 ;  /* 0x0000009388977221 */ /* 0x000fca0000010000 */
[----:B------:R-:W-:Y:S02]  /*5d20*/  MOV R155, R151 ;  /* 0x00000097009b7202 */ /* 0x000fe40000000f00 */
[----:B------:R-:W-:-:S07]  /*5d30*/  MOV R147, R146 ;  /* 0x0000009200937202 */ /* 0x000fce0000000f00 */
[----:B------:R-:W-:Y:S05]  /*5d40*/  WARPSYNC.COLLECTIVE R154, `(.L_x_2149) ;  /* 0x000000009a087348 */ /* 0x000fea0003c00000 */
[----:B------:R0:W1:Y:S02]  /*5d50*/  SHFL.BFLY P0, R146, R155, R156, R157 ;  /* 0x0c00009c9b927389 */ /* 0x000064000000009d */
[----:B01----:R-:W-:Y:S05]  /*5d60*/  ENDCOLLECTIVE ;  /* 0x000000000000791b */ /* 0x003fea0003800000 */
.L_x_2149:
        /* <DEDUP_REMOVED lines=8> */
.L_x_2150:
[----:B------:R-:W-:Y:S02]  /*5df0*/  MOV R155, R134 ;  /* 0x00000086009b7202 */ /* 0x000fe40000000f00 */
[----:B------:R-:W-:-:S07]  /*5e00*/  MOV R135, R146 ;  /* 0x0000009200877202 */ /* 0x000fce0000000f00 */
[----:B------:R-:W-:Y:S05]  /*5e10*/  WARPSYNC.COLLECTIVE R154, `(.L_x_2151) ;  /* 0x000000009a087348 */ /* 0x000fea0003c00000 */
[----:B------:R0:W1:Y:S02]  /*5e20*/  SHFL.BFLY P0, R146, R155, R156, R157 ;  /* 0x0c00009c9b927389 */ /* 0x000064000000009d */
[----:B01----:R-:W-:Y:S05]  /*5e30*/  ENDCOLLECTIVE ;  /* 0x000000000000791b */ /* 0x003fea0003800000 */
.L_x_2151:
[----:B------:R-:W-:Y:S02]  /*5e40*/  MOV R153, R146 ;  /* 0x0000009200997202 */ /* 0x000fe40000000f00 */
[----:B------:R-:W-:Y:S01]  /*5e50*/  PRMT R146, R103, 0x7632, R146 ;  /* 0x0000763267927816 */ /* 0x000fe20000000092 */
[----:B------:R-:W-:Y:S06]  /*5e60*/  BRA `(.L_x_2152) ;  /* 0xffffffb800007947 */ /* 0x000fec000383ffff */
.L_x_2153:
        /* <DEDUP_REMOVED lines=9> */
.L_x_11194:


//--------------------- .text._ZN10layer_norm13ln_bwd_kernelINS_13Kernel_traitsIf13__nv_bfloat16S2_S2_fjLj512ELj1ELj4ELj1ELj16ENS_18Kernel_traits_baseILj512EfS2_S2_S2_fjLj128EEEEELb0ELb1ELb1ELb1EEEvNS_9BwdParamsE --------------------------
	.section	.text._ZN10layer_norm13ln_bwd_kernelINS_13Kernel_traitsIf13__nv_bfloat16S2_S2_fjLj512ELj1ELj4ELj1ELj16ENS_18Kernel_traits_baseILj512EfS2_S2_S2_fjLj128EEEEELb0ELb1ELb1ELb1EEEvNS_9BwdParamsE,"ax",@progbits
	.align	128
        .global         _ZN10layer_norm13ln_bwd_kernelINS_13Kernel_traitsIf13__nv_bfloat16S2_S2_fjLj512ELj1ELj4ELj1ELj16ENS_18Kernel_traits_baseILj512EfS2_S2_S2_fjLj128EEEEELb0ELb1ELb1ELb1EEEvNS_9BwdParamsE
        .type           _ZN10layer_norm13ln_bwd_kernelINS_13Kernel_traitsIf13__nv_bfloat16S2_S2_fjLj512ELj1ELj4ELj1ELj16ENS_18Kernel_traits_baseILj512EfS2_S2_S2_fjLj128EEEEELb0ELb1ELb1ELb1EEEvNS_9BwdParamsE,@function
        .size           _ZN10layer_norm13ln_bwd_kernelINS_13Kernel_traitsIf13__nv_bfloat16S2_S2_fjLj512ELj1ELj4ELj1ELj16ENS_18Kernel_traits_baseILj512EfS2_S2_S2_fjLj128EEEEELb0ELb1ELb1ELb1EEEvNS_9BwdParamsE,(.L_x_11195 - _ZN10layer_norm13ln_bwd_kernelINS_13Kernel_traitsIf13__nv_bfloat16S2_S2_fjLj512ELj1ELj4ELj1ELj16ENS_18Kernel_traits_baseILj512EfS2_S2_S2_fjLj128EEEEELb0ELb1ELb1ELb1EEEvNS_9BwdParamsE)
        .other          _ZN10layer_norm13ln_bwd_kernelINS_13Kernel_traitsIf13__nv_bfloat16S2_S2_fjLj512ELj1ELj4ELj1ELj16ENS_18Kernel_traits_baseILj512EfS2_S2_S2_fjLj128EEEEELb0ELb1ELb1ELb1EEEvNS_9BwdParamsE,@"STO_CUDA_ENTRY STV_DEFAULT"
_ZN10layer_norm13ln_bwd_kernelINS_13Kernel_traitsIf13__nv_bfloat16S2_S2_fjLj512ELj1ELj4ELj1ELj16ENS_18Kernel_traits_baseILj512EfS2_S2_S2_fjLj128EEEEELb0ELb1ELb1ELb1EEEvNS_9BwdParamsE:
.text._ZN10layer_norm13ln_bwd_kernelINS_13Kernel_traitsIf13__nv_bfloat16S2_S2_fjLj512ELj1ELj4ELj1ELj16ENS_18Kernel_traits_baseILj512EfS2_S2_S2_fjLj128EEEEELb0ELb1ELb1ELb1EEEvNS_9BwdParamsE:
        /* <DEDUP_REMOVED lines=50> */
[----:B------:R0:W5:Y:S04]  /*0320*/  LDG.E.128 R48, desc[UR6][R6.64+0x410] ;  /* 0x0004100606307981 */ /* 0x000168000c1e1d00 */
[----:B------:R0:W5:Y:S04]  /*0330*/  LDG.E.128 R44, desc[UR6][R8.64+0x410] ;  /* 0x00041006082c7981 */ /* 0x000168000c1e1d00 */
[----:B------:R0:W5:Y:S04]  /*0340*/  LDG.E.128 R40, desc[UR6][R8.64+0x400] ;  /* 0x0004000608287981 */ /* 0x000168000c1e1d00 */
[----:B------:R0:W5:Y:S04]  /*0350*/  LDG.E.128 R36, desc[UR6][R8.64+0x10] ;  /* 0x0000100608247981 */ /* 0x000168000c1e1d00 */
[----:B------:R0:W5:Y:S01]  /*0360*/  LDG.E.128 R32, desc[UR6][R8.64] ;  /* 0x0000000608207981 */ /* 0x000162000c1e1d00 */
[----:B--2---:R-:W-:-:S07]  /*0370*/  HFMA2 R108, -RZ, RZ, 0, 0 ;  /* 0x00000000ff6c7431 */ /* 0x004fce00000001ff */
.L_x_2200:
[----:B------:R-:W1:Y:S08]  /*0380*/  LDC.64 R136, c[0x0][0x3f8] ;  /* 0x0000fe00ff887b82 */ /* 0x000e700000000a00 */
[----:B------:R-:W2:Y:S08]  /*0390*/  LDC.64 R132, c[0x0][0x3c8] ;  /* 0x0000f200ff847b82 */ /* 0x000eb00000000a00 */
[----:B------:R-:W3:Y:S01]  /*03a0*/  LDC.64 R134, c[0x0][0x3f0] ;  /* 0x0000fc00ff867b82 */ /* 0x000ee20000000a00 */
[----:B-1----:R-:W-:-:S06]  /*03b0*/  IMAD.WIDE R136, R4, 0x4, R136 ;  /* 0x0000000404887825 */ /* 0x002fcc00078e0288 */
        /* <DEDUP_REMOVED lines=13> */
[----:B0-----:R-:W-:Y:S01]  /*0490*/  SHF.R.S32.HI R6, RZ, 0x1f, R3 ;  /* 0x0000001fff067819 */ /* 0x001fe20000011403 */
[----:B------:R-:W-:Y:S01]  /*04a0*/  IMAD R5, R5, UR9, RZ ;  /* 0x0000000905057c24 */ /* 0x000fe2000f8e02ff */
[----:B------:R-:W0:Y:S02]  /*04b0*/  LDC.64 R8, c[0x0][0x428] ;  /* 0x00010a00ff087b82 */ /* 0x000e240000000a00 */
[----:B------:R-:W-:Y:S02]  /*04c0*/  LEA.HI R3, R6, R3, RZ, 0x3 ;  /* 0x0000000306037211 */ /* 0x000fe400078f18ff */
[----:B------:R-:W-:Y:S02]  /*04d0*/  SHF.R.S32.HI R6, RZ, 0x1f, R5 ;  /* 0x0000001fff067819 */ /* 0x000fe40000011405 */
[----:B------:R-:W-:Y:S02]  /*04e0*/  LEA.HI.SX32 R129, R3, R0, 0x1d ;  /* 0x0000000003817211 */ /* 0x000fe400078feaff */
[----:B------:R-:W-:-:S02]  /*04f0*/  LEA.HI R5, R6, R5, RZ, 0x3 ;  /* 0x0000000506057211 */ /* 0x000fc400078f18ff */
[----:B------:R-:W-:Y:S02]  /*0500*/  IADD3 R131, PT, PT, R129, 0x20, RZ ;  /* 0x0000002081837810 */ /* 0x000fe40007ffe0ff */
[----:B------:R-:W-:Y:S02]  /*0510*/  SHF.R.S32.HI R3, RZ, 0x1f, R4 ;  /* 0x0000001fff037819 */ /* 0x000fe40000011404 */
[C---:B------:R-:W-:Y:S02]  /*0520*/  LEA R6, P0, R4.reuse, UR10, 0x2 ;  /* 0x0000000a04067c11 */ /* 0x040fe4000f8010ff */
[----:B------:R-:W-:Y:S01]  /*0530*/  LEA.HI.SX32 R5, R5, R0, 0x1d ;  /* 0x0000000005057211 */ /* 0x000fe200078feaff */
[----:B-1----:R-:W-:Y:S01]  /*0540*/  IMAD.WIDE.U32 R20, R129, 0x10, R12 ;  /* 0x0000001081147825 */ /* 0x002fe200078e000c */
[----:B------:R-:W-:-:S03]  /*0550*/  LEA.HI.X R7, R4, UR11, R3, 0x2, P0 ;  /* 0x0000000b04077c11 */ /* 0x000fc600080f1403 */
[----:B------:R-:W-:Y:S02]  /*0560*/  IMAD.WIDE.U32 R12, R131, 0x10, R12 ;  /* 0x00000010830c7825 */ /* 0x000fe400078e000c */
[----:B------:R-:W2:Y:S02]  /*0570*/  LDG.E.128 R20, desc[UR6][R20.64] ;  /* 0x0000000614147981 */ /* 0x000ea4000c1e1d00 */
[C-C-:B0-----:R-:W-:Y:S01]  /*0580*/  IMAD.WIDE.U32 R16, R5.reuse, 0x10, R8.reuse ;  /* 0x0000001005107825 */ /* 0x141fe200078e0008 */
[----:B------:R-:W-:Y:S01]  /*0590*/  IADD3 R5, PT, PT, R5, 0x20, RZ ;  /* 0x0000002005057810 */ /* 0x000fe20007ffe0ff */
        /* <DEDUP_REMOVED lines=13> */
[----:B------:R4:W5:Y:S01]  /*0670*/  @P0 LDG.E.128 R28, desc[UR6][R6.64] ;  /* 0x00000006061c0981 */ /* 0x000962000c1e1d00 */
[----:B-1----:R-:W-:-:S05]  /*0680*/  @P0 IMAD.WIDE.U32 R124, R131, 0x10, R126 ;  /* 0x00000010837c0825 */ /* 0x002fca00078e007e */
[----:B------:R0:W5:Y:S01]  /*0690*/  @P0 LDG.E.128 R24, desc[UR6][R124.64] ;  /* 0x000000067c180981 */ /* 0x000162000c1e1d00 */
[C---:B--2---:R-:W-:Y:S02]  /*06a0*/  PRMT R128, R22.reuse, 0x7632, R128 ;  /* 0x0000763216807816 */ /* 0x044fe40000000080 */
[----:B------:R-:W-:Y:S02]  /*06b0*/  SHF.L.U32 R156, R22, 0x10, RZ ;  /* 0x00000010169c7819 */ /* 0x000fe400000006ff */
[----:B---3--:R-:W-:Y:S02]  /*06c0*/  FSEL R131, R3, RZ, !P1 ;  /* 0x000000ff03837208 */ /* 0x008fe40004800000 */
[----:B------:R-:W-:Y:S02]  /*06d0*/  PRMT R5, R20, 0x7632, R5 ;  /* 0x0000763214057816 */ /* 0x000fe40000000005 */
[C---:B----4-:R-:W-:Y:S02]  /*06e0*/  PRMT R7, R13.reuse, 0x7632, R7 ;  /* 0x000076320d077816 */ /* 0x050fe40000000007 */
[----:B------:R-:W-:-:S02]  /*06f0*/  SHF.L.U32 R144, R13, 0x10, RZ ;  /* 0x000000100d907819 */ /* 0x000fc400000006ff */
[----:B------:R-:W-:Y:S02]  /*0700*/  PRMT R127, R21, 0x7632, R127 ;  /* 0x00007632157f7816 */ /* 0x000fe4000000007f */
[----:B------:R-:W-:Y:S02]  /*0710*/  PRMT R22, R23, 0x7632, R22 ;  /* 0x0000763217167816 */ /* 0x000fe40000000016 */
[----:B------:R-:W-:Y:S02]  /*0720*/  PRMT R3, R12, 0x7632, R3 ;  /* 0x000076320c037816 */ /* 0x000fe40000000003 */
[----:B------:R-:W-:Y:S02]  /*0730*/  PRMT R13, R14, 0x7632, R13 ;  /* 0x000076320e0d7816 */ /* 0x000fe4000000000d */
[----:B0-----:R-:W-:Y:S02]  /*0740*/  PRMT R124, R15, 0x7632, R124 ;  /* 0x000076320f7c7816 */ /* 0x001fe4000000007c */
[----:B------:R-:W-:-:S02]  /*0750*/  SHF.L.U32 R154, R21, 0x10, RZ ;  /* 0x00000010159a7819 */ /* 0x000fc400000006ff */
[----:B------:R-:W-:Y:S02]  /*0760*/  SHF.L.U32 R129, R23, 0x10, RZ ;  /* 0x0000001017817819 */ /* 0x000fe400000006ff */
[C---:B------:R-:W-:Y:S02]  /*0770*/  PRMT R6, R16.reuse, 0x7632, R6 ;  /* 0x0000763210067816 */ /* 0x040fe40000000006 */
[----:B------:R-:W-:Y:S02]  /*0780*/  SHF.L.U32 R125, R16, 0x10, RZ ;  /* 0x00000010107d7819 */ /* 0x000fe400000006ff */
[C---:B------:R-:W-:Y:S02]  /*0790*/  PRMT R16, R18.reuse, 0x7632, R16 ;  /* 0x0000763212107816 */ /* 0x040fe40000000010 */
        /* <DEDUP_REMOVED lines=12> */
[----:B------:R-:W-:Y:S01]  /*0860*/  SHF.L.U32 R124, R124, 0x10, RZ ;  /* 0x000000107c7c7819 */ /* 0x000fe200000006ff */
[C---:B------:R-:W-:Y:S01]  /*0870*/  FADD.FTZ R154, -R131.reuse, R154 ;  /* 0x0000009a839a7221 */ /* 0x040fe20000010100 */
[----:B------:R-:W-:Y:S01]  /*0880*/  FADD.FTZ R158, -R131, R129 ;  /* 0x00000081839e7221 */ /* 0x000fe20000010100 */
[----:B------:R-:W-:Y:S01]  /*0890*/  PRMT R20, R17, 0x7632, R20 ;  /* 0x0000763211147816 */ /* 0x000fe20000000014 */
[----:B------:R-:W-:Y:S01]  /*08a0*/  FADD.FTZ R150, -R131, R128 ;  /* 0x0000008083967221 */ /* 0x000fe20000010100 */
[----:B------:R-:W-:Y:S01]  /*08b0*/  SHF.L.U32 R23, R17, 0x10, RZ ;  /* 0x0000001011177819 */ /* 0x000fe200000006ff */
[----:B------:R-:W-:Y:S01]  /*08c0*/  FADD.FTZ R12, -R131, R126 ;  /* 0x0000007e830c7221 */ /* 0x000fe20000010100 */
[----:B------:R-:W-:Y:S01]  /*08d0*/  PRMT R17, R19, 0x7632, R17 ;  /* 0x0000763213117816 */ /* 0x000fe20000000011 */
        /* <DEDUP_REMOVED lines=11> */
[--C-:B------:R-:W-:Y:S01]  /*0990*/  FADD.FTZ R142, -R131, R124.reuse ;  /* 0x0000007c838e7221 */ /* 0x100fe20000010100 */
[----:B------:R-:W-:Y:S01]  /*09a0*/  SHF.L.U32 R19, R19, 0x10, RZ ;  /* 0x0000001013137819 */ /* 0x000fe200000006ff */
[----:B-----5:R-:W-:Y:S01]  /*09b0*/  FMUL.FTZ R5, R141, R154 ;  /* 0x0000009a8d057220 */ /* 0x020fe20000410000 */
[----:B------:R-:W-:-:S02]  /*09c0*/  PRMT R124, R9, 0x7632, R124 ;  /* 0x00007632097c7816 */ /* 0x000fc4000000007c */
[----:B------:R-:W-:Y:S01]  /*09d0*/  SHF.L.U32 R131, R9, 0x10, RZ ;  /* 0x0000001009837819 */ /* 0x000fe200000006ff */
[C---:B------:R-:W-:Y:S01]  /*09e0*/  FMUL.FTZ R9, R141.reuse, R158 ;  /* 0x0000009e8d097220 */ /* 0x040fe20000410000 */
[----:B------:R-:W-:Y:S01]  /*09f0*/  SHF.L.U32 R154, R6, 0x10, RZ ;  /* 0x00000010069a7819 */ /* 0x000fe200000006ff */
[----:B------:R-:W-:Y:S01]  /*0a00*/  FMUL.FTZ R6, R60, R125 ;  /* 0x0000007d3c067220 */ /* 0x000fe20000410000 */
[----:B------:R-:W-:Y:S01]  /*0a10*/  FMUL.FTZ R3, R141, R12 ;  /* 0x0000000c8d037220 */ /* 0x000fe20000410000 */
[----:B------:R-:W-:Y:S01]  /*0a20*/  SHF.L.U32 R158, R16, 0x10, RZ ;  /* 0x00000010109e7819 */ /* 0x000fe200000006ff */
[----:B------:R-:W-:Y:S01]  /*0a30*/  FADD.FTZ R86, R86, R19 ;  /* 0x0000001356567221 */ /* 0x000fe20000010000 */
[C---:B------:R-:W-:Y:S01]  /*0a40*/  PRMT R22, R8.reuse, 0x7632, R22 ;  /* 0x0000763208167816 */ /* 0x040fe20000000016 */
[-C--:B------:R-:W-:Y:S01]  /*0a50*/  FFMA.FTZ R70, R9, R19.reuse, R70 ;  /* 0x0000001309467223 */ /* 0x080fe20000010046 */
[----:B------:R-:W-:Y:S01]  /*0a60*/  SHF.L.U32 R137, R8, 0x10, RZ ;  /* 0x0000001008897819 */ /* 0x000fe200000006ff */
[----:B------:R-:W-:Y:S01]  /*0a70*/  FMUL.FTZ R12, R58, R19 ;  /* 0x000000133a0c7220 */ /* 0x000fe20000410000 */
[----:B------:R-:W-:Y:S01]  /*0a80*/  FMUL.FTZ R16, R141, R18 ;  /* 0x000000128d107220 */ /* 0x000fe20000410000 */
        /* <DEDUP_REMOVED lines=8> */
[----:B------:R-:W-:Y:S01]  /*0b10*/  FMUL.FTZ R7, R141, R156 ;  /* 0x0000009c8d077220 */ /* 0x000fe20000410000 */
[----:B------:R-:W-:Y:S01]  /*0b20*/  SHF.L.U32 R148, R22, 0x10, RZ ;  /* 0x0000001016947819 */ /* 0x000fe200000006ff */
[----:B------:R-:W-:Y:S01]  /*0b30*/  FADD.FTZ R80, R80, R125 ;  /* 0x0000007d50507221 */ /* 0x000fe20000010000 */
[----:B------:R-:W-:Y:S01]  /*0b40*/  FFMA.FTZ R64, R3, R125, R64 ;  /* 0x0000007d03407223 */ /* 0x000fe20000010040 */
[----:B------:R-:W-:Y:S01]  /*0b50*/  SHF.L.U32 R156, R20, 0x10, RZ ;  /* 0x00000010149c7819 */ /* 0x000fe200000006ff */
[----:B------:R-:W-:Y:S01]  /*0b60*/  FADD.FTZ R88, R88, R137 ;  /* 0x0000008958587221 */ /* 0x000fe20000010000 */
[-C--:B------:R-:W-:Y:S01]  /*0b70*/  FFMA.FTZ R72, R19, R137.reuse, R72 ;  /* 0x0000008913487223 */ /* 0x080fe20000010048 */
[----:B------:R-:W-:Y:S01]  /*0b80*/  FMUL.FTZ R22, R52, R137 ;  /* 0x0000008934167220 */ /* 0x000fe20000410000 */
[----:B------:R-:W-:Y:S01]  /*0b90*/  FMUL.FTZ R8, R62, R23 ;  /* 0x000000173e087220 */ /* 0x000fe20000410000 */
[----:B------:R-:W-:Y:S01]  /*0ba0*/  FMUL.FTZ R125, R141, R132 ;  /* 0x000000848d7d7220 */ /* 0x000fe20000410000 */
[----:B------:R-:W-:Y:S01]  /*0bb0*/  FADD.FTZ R137, R150, R11 ;  /* 0x0000000b96897221 */ /* 0x000fe20000010000 */
[----:B------:R-:W-:Y:S01]  /*0bc0*/  PRMT R126, R10, 0x7632, R126 ;  /* 0x000076320a7e7816 */ /* 0x000fe2000000007e */
[----:B------:R-:W-:Y:S01]  /*0bd0*/  FFMA.FTZ R132, R14, R11, R139 ;  /* 0x0000000b0e847223 */ /* 0x000fe2000001008b */
[----:B------:R-:W-:Y:S01]  /*0be0*/  SHF.L.U32 R129, R10, 0x10, RZ ;  /* 0x000000100a817819 */ /* 0x000fe200000006ff */
[----:B------:R-:W-:Y:S01]  /*0bf0*/  FADD.FTZ R82, R82, R23 ;  /* 0x0000001752527221 */ /* 0x000fe20000010000 */
[----:B------:R-:W-:Y:S01]  /*0c00*/  FFMA.FTZ R66, R5, R23, R66 ;  /* 0x0000001705427223 */ /* 0x000fe20000010042 */
[----:B------:R-:W-:Y:S01]  /*0c10*/  FADD.FTZ R84, R84, R21 ;  /* 0x0000001554547221 */ /* 0x000fe20000010000 */
[-C--:B------:R-:W-:Y:S01]  /*0c20*/  FFMA.FTZ R68, R7, R21.reuse, R68 ;  /* 0x0000001507447223 */ /* 0x080fe20000010044 */
[----:B------:R-:W-:Y:S01]  /*0c30*/  FMUL.FTZ R10, R56, R21 ;  /* 0x00000015380a7220 */ /* 0x000fe20000410000 */
[C---:B------:R-:W-:Y:S01]  /*0c40*/  FMUL.FTZ R21, R141.reuse, R144 ;  /* 0x000000908d157220 */ /* 0x040fe20000410000 */
        /* <DEDUP_REMOVED lines=19> */
[----:B------:R-:W-:Y:S01]  /*0d80*/  FADD.FTZ R129, R140, R15 ;  /* 0x0000000f8c817221 */ /* 0x000fe20000010000 */
[----:B------:R-:W-:Y:S01]  /*0d90*/  FFMA.FTZ R140, R18, R15, R131 ;  /* 0x0000000f128c7223 */ /* 0x000fe20000010083 */
[----:B------:R-:W-:Y:S01]  /*0da0*/  FMUL.FTZ R17, R59, R160 ;  /* 0x000000a03b117220 */ /* 0x000fe20000410000 */
[----:B------:R-:W-:Y:S01]  /*0db0*/  SHF.L.U32 R132, R127, 0x10, RZ ;  /* 0x000000107f847819 */ /* 0x000fe200000006ff */
[----:B------:R-:W-:Y:S01]  /*0dc0*/  FADD.FTZ R144, R129, R12 ;  /* 0x0000000c81907221 */ /* 0x000fe20000010000 */
[----:B------:R-:W-:-:S03]  /*0dd0*/  FFMA.FTZ R127, R9, R12, R140 ;  /* 0x0000000c097f7223 */ /* 0x000fc6000001008c */
[----:B------:R-:W-:Y:S01]  /*0de0*/  FADD.FTZ R129, R144, R17 ;  /* 0x0000001190817221 */ /* 0x000fe20000010000 */
        /* <DEDUP_REMOVED lines=45> */
.L_x_2157:
        /* <DEDUP_REMOVED lines=15> */
.L_x_2158:
[----:B------:R-:W-:Y:S05]  /*11b0*/  BSYNC.RECONVERGENT B1 ;  /* 0x0000000000017941 */ /* 0x000fea0003800200 */
.L_x_2156:
[----:B------:R-:W-:Y:S01]  /*11c0*/  UMOV UR4, 0xffffffff ;  /* 0xffffffff00047882 */ /* 0x000fe20000000000 */
[----:B-----5:R-:W-:Y:S02]  /*11d0*/  ISETP.GE.AND P2, PT, R146, 0x1, PT ;  /* 0x000000019200780c */ /* 0x020fe40003f46270 */
[----:B------:R-:W-:Y:S11]  /*11e0*/  BRA.DIV UR4, `(.L_x_2159) ;  /* 0x00000042041c7947 */ /* 0x000ff6000b800000 */
[----:B------:R-:W1:Y:S01]  /*11f0*/  SHFL.BFLY PT, R132, R143, 0x1, 0x1f ;  /* 0x0c201f008f847f89 */ /* 0x000e6200000e0000 */
[----:B------:R-:W-:Y:S02]  /*1200*/  PRMT R152, R29, 0x7632, R152 ;  /* 0x000076321d987816 */ /* 0x000fe40000000098 */
[----:B------:R-:W-:Y:S01]  /*1210*/  PRMT R154, R28, 0x7632, R154 ;  /* 0x000076321c9a7816 */ /* 0x000fe2000000009a */
[----:B------:R-:W2:Y:S01]  /*1220*/  SHFL.BFLY PT, R133, R144, 0x1, 0x1f ;  /* 0x0c201f0090857f89 */ /* 0x000ea200000e0000 */
[--C-:B-1----:R-:W-:Y:S01]  /*1230*/  FADD.FTZ R132, R132, R143.reuse ;  /* 0x0000008f84847221 */ /* 0x102fe20000010000 */
[----:B------:R-:W-:Y:S01]  /*1240*/  PRMT R143, R25, 0x7632, R143 ;  /* 0x00007632198f7816 */ /* 0x000fe2000000008f */
[----:B--2---:R-:W-:-:S03]  /*1250*/  FADD.FTZ R133, R133, R144 ;  /* 0x0000009085857221 */ /* 0x004fc60000010000 */
[----:B------:R-:W1:Y:S04]  /*1260*/  SHFL.BFLY PT, R137, R132, 0x2, 0x1f ;  /* 0x0c401f0084897f89 */ /* 0x000e6800000e0000 */
[----:B------:R-:W2:Y:S01]  /*1270*/  SHFL.BFLY PT, R148, R133, 0x2, 0x1f ;  /* 0x0c401f0085947f89 */ /* 0x000ea200000e0000 */
[----:B-1----:R-:W-:Y:S01]  /*1280*/  FADD.FTZ R145, R132, R137 ;  /* 0x0000008984917221 */ /* 0x002fe20000010000 */
[----:B--2---:R-:W-:-:S04]  /*1290*/  FADD.FTZ R148, R133, R148 ;  /* 0x0000009485947221 */ /* 0x004fc80000010000 */
[----:B------:R-:W1:Y:S04]  /*12a0*/  SHFL.BFLY PT, R150, R145, 0x4, 0x1f ;  /* 0x0c801f0091967f89 */ /* 0x000e6800000e0000 */
[----:B------:R-:W2:Y:S01]  /*12b0*/  SHFL.BFLY PT, R137, R148, 0x4, 0x1f ;  /* 0x0c801f0094897f89 */ /* 0x000ea200000e0000 */
[----:B-1----:R-:W-:Y:S01]  /*12c0*/  FADD.FTZ R150, R145, R150 ;  /* 0x0000009691967221 */ /* 0x002fe20000010000 */
[----:B------:R-:W-:Y:S01]  /*12d0*/  PRMT R145, R27, 0x7632, R145 ;  /* 0x000076321b917816 */ /* 0x000fe20000000091 */
[----:B--2---:R-:W-:-:S03]  /*12e0*/  FADD.FTZ R149, R148, R137 ;  /* 0x0000008994957221 */ /* 0x004fc60000010000 */
[----:B------:R-:W1:Y:S01]  /*12f0*/  SHFL.BFLY PT, R147, R150, 0x8, 0x1f ;  /* 0x0d001f0096937f89 */ /* 0x000e6200000e0000 */
[----:B------:R-:W-:Y:S02]  /*1300*/  PRMT R137, R26, 0x7632, R137 ;  /* 0x000076321a897816 */ /* 0x000fe40000000089 */
[----:B------:R-:W-:Y:S01]  /*1310*/  PRMT R148, R31, 0x7632, R148 ;  /* 0x000076321f947816 */ /* 0x000fe20000000094 */
[----:B------:R-:W2:Y:S01]  /*1320*/  SHFL.BFLY PT, R144, R149, 0x8, 0x1f ;  /* 0x0d001f0095907f89 */ /* 0x000ea200000e0000 */
[----:B-1----:R-:W-:Y:S01]  /*1330*/  FADD.FTZ R147, R150, R147 ;  /* 0x0000009396937221 */ /* 0x002fe20000010000 */
[----:B------:R-:W-:Y:S01]  /*1340*/  PRMT R150, R30, 0x7632, R150 ;  /* 0x000076321e967816 */ /* 0x000fe20000000096 */
[----:B--2---:R-:W-:-:S03]  /*1350*/  FADD.FTZ R151, R149, R144 ;  /* 0x0000009095977221 */ /* 0x004fc60000010000 */
[----:B------:R1:W2:Y:S01]  /*1360*/  SHFL.BFLY PT, R156, R147, 0x10, 0x1f ;  /* 0x0e001f00939c7f89 */ /* 0x0002a200000e0000 */
[----:B------:R-:W-:-:S03]  /*1370*/  PRMT R144, R24, 0x7632, R144 ;  /* 0x0000763218907816 */ /* 0x000fc60000000090 */
[----:B------:R1:W3:Y:S04]  /*1380*/  SHFL.BFLY PT, R158, R151, 0x10, 0x1f ;  /* 0x0e001f00979e7f89 */ /* 0x0002e800000e0000 */
.L_x_2212:
[----:B------:R-:W-:Y:S01]  /*1390*/  @P2 IADD3 R146, PT, PT, R146, -0x1, RZ ;  /* 0xffffffff92922810 */ /* 0x000fe20007ffe0ff */
[----:B------:R-:W4:Y:S04]  /*13a0*/  @P2 LDC.64 R132, c[0x0][0x390] ;  /* 0x0000e400ff842b82 */ /* 0x000f280000000a00 */
[----:B------:R-:W-:-:S05]  /*13b0*/  @P2 IMAD R146, R146, UR9, RZ ;  /* 0x0000000992922c24 */ /* 0x000fca000f8e02ff */
[----:B------:R-:W-:-:S04]  /*13c0*/  @P2 SHF.R.S32.HI R149, RZ, 0x1f, R146 ;  /* 0x0000001fff952819 */ /* 0x000fc80000011492 */
[----:B------:R-:W-:Y:S01]  /*13d0*/  @P2 LEA.HI R153, R149, R146, RZ, 0x3 ;  /* 0x0000009295992211 */ /* 0x000fe200078f18ff */
[----:B------:R-:W-:-:S03]  /*13e0*/  HFMA2 R149, -RZ, RZ, 0, 0 ;  /* 0x00000000ff957431 */ /* 0x000fc600000001ff */
[----:B------:R-:W-:-:S05]  /*13f0*/  @P2 LEA.HI.SX32 R149, R153, R0, 0x1d ;  /* 0x0000000099952211 */ /* 0x000fca00078feaff */
[----:B----4-:R-:W-:-:S05]  /*1400*/  @P2 IMAD.WIDE.U32 R132, R149, 0x10, R132 ;  /* 0x0000001095842825 */ /* 0x010fca00078e0084 */
[----:B------:R-:W4:Y:S01]  /*1410*/  @P2 LDG.E.128 R112, desc[UR6][R132.64] ;  /* 0x0000000684702981 */ /* 0x000f22000c1e1d00 */
[----:B------:R-:W-:Y:S01]  /*1420*/  ISETP.NE.U32.AND P1, PT, R135, RZ, PT ;  /* 0x000000ff8700720c */ /* 0x000fe20003f25070 */
[----:B--2---:R-:W-:Y:S01]  /*1430*/  FADD.FTZ R156, R147, R156 ;  /* 0x0000009c939c7221 */ /* 0x004fe20000010000 */
[----:B-1----:R-:W-:Y:S02]  /*1440*/  IMAD R147, R4, UR9, RZ ;  /* 0x0000000904937c24 */ /* 0x002fe4000f8e02ff */
[----:B---3--:R-:W-:Y:S01]  /*1450*/  FADD.FTZ R146, R151, R158 ;  /* 0x0000009e97927221 */ /* 0x008fe20000010000 */
        /* <DEDUP_REMOVED lines=9> */
[----:B----4-:R-:W-:Y:S02]  /*14f0*/  PRMT R132, R115, 0x7632, R132 ;  /* 0x0000763273847816 */ /* 0x010fe40000000084 */
        /* <DEDUP_REMOVED lines=22> */
.L_x_2164:
[----:B------:R-:W-:Y:S05]  /*1660*/  BSYNC.RECONVERGENT B2 ;  /* 0x0000000000027941 */ /* 0x000fea0003800200 */
.L_x_2163:
        /* <DEDUP_REMOVED lines=13> */
.L_x_2166:
[----:B------:R-:W-:Y:S05]  /*1740*/  BSYNC.RECONVERGENT B2 ;  /* 0x0000000000027941 */ /* 0x000fea0003800200 */
.L_x_2165:
        /* <DEDUP_REMOVED lines=13> */
.L_x_2168:
[----:B------:R-:W-:Y:S05]  /*1820*/  BSYNC.RECONVERGENT B2 ;  /* 0x0000000000027941 */ /* 0x000fea0003800200 */
.L_x_2167:
        /* <DEDUP_REMOVED lines=13> */
.L_x_2170:
[----:B------:R-:W-:Y:S05]  /*1900*/  BSYNC.RECONVERGENT B2 ;  /* 0x0000000000027941 */ /* 0x000fea0003800200 */
.L_x_2169:
        /* <DEDUP_REMOVED lines=13> */
.L_x_2172:
[----:B------:R-:W-:Y:S05]  /*19e0*/  BSYNC.RECONVERGENT B2 ;  /* 0x0000000000027941 */ /* 0x000fea0003800200 */
.L_x_2171:
        /* <DEDUP_REMOVED lines=10> */
[----:B------:R-:W-:-:S04]  /*1a90*/  FFMA.FTZ R105, R134, R133, R105 ;  /* 0x0000008586697223 */ /* 0x000fc80000010069 */
[----:B------:R-:W-:-:S04]  /*1aa0*/  F2FP.BF16.F32.PACK_AB R135, RZ, R135 ;  /* 0x00000087ff87723e */ /* 0x000fc800000010ff */
[----:B------:R-:W-:-:S07]  /*1ab0*/  PRMT R118, R118, 0x5410, R135 ;  /* 0x0000541076767816 */ /* 0x000fce0000000087 */
.L_x_2174:
[----:B------:R-:W-:Y:S05]  /*1ac0*/  BSYNC.RECONVERGENT B2 ;  /* 0x0000000000027941 */ /* 0x000fea0003800200 */
.L_x_2173:
        /* <DEDUP_REMOVED lines=8> */
[----:B------:R-:W-:-:S03]  /*1b50*/  SHF.L.U32 R134, R115, 0x10, RZ ;  /* 0x0000001073867819 */ /* 0x000fc600000006ff */
[----:B------:R-:W-:Y:S02]  /*1b60*/  FMUL.FTZ R135, R38, R133 ;  /* 0x0000008526877220 */ /* 0x000fe40000410000 */
[----:B------:R-:W-:-:S03]  /*1b70*/  FFMA.FTZ R106, R133, R134, R106 ;  /* 0x00000086856a7223 */ /* 0x000fc6000001006a */
[----:B------:R-:W-:-:S04]  /*1b80*/  F2FP.BF16.F32.PACK_AB R135, RZ, R135 ;  /* 0x00000087ff87723e */ /* 0x000fc800000010ff */
[----:B------:R-:W-:-:S07]  /*1b90*/  PRMT R119, R135, 0x7610, R119 ;  /* 0x0000761087777816 */ /* 0x000fce0000000077 */
.L_x_2176:
[----:B------:R-:W-:Y:S05]  /*1ba0*/  BSYNC.RECONVERGENT B2 ;  /* 0x0000000000027941 */ /* 0x000fea0003800200 */
.L_x_2175:
        /* <DEDUP_REMOVED lines=11> */
[----:B------:R-:W-:Y:S01]  /*1c60*/  PRMT R119, R119, 0x5410, R133 ;  /* 0x0000541077777816 */ /* 0x000fe20000000085 */
[----:B------:R-:W-:Y:S06]  /*1c70*/  BRA `(.L_x_2177) ;  /* 0x0000001000787947 */ /* 0x000fec0003800000 */
.L_x_2162:
[----:B------:R-:W1:Y:S01]  /*1c80*/  @P2 LDC R123, c[0x0][0x40c] ;  /* 0x00010300ff7b2b82 */ /* 0x000e620000000800 */
[-CC-:B------:R-:W-:Y:S01]  /*1c90*/  FFMA.FTZ R120, R14, R146.reuse, R151.reuse ;  /* 0x000000920e787223 */ /* 0x180fe20000010097 */
[----:B------:R-:W-:Y:S01]  /*1ca0*/  ISETP.GT.AND P1, PT, R136, RZ, PT ;  /* 0x000000ff8800720c */ /* 0x000fe20003f24270 */
[-CC-:B------:R-:W-:Y:S01]  /*1cb0*/  FFMA.FTZ R121, R3, R146.reuse, R151.reuse ;  /* 0x0000009203797223 */ /* 0x180fe20000010097 */
[----:B------:R-:W-:Y:S01]  /*1cc0*/  @P2 SHF.L.U32 R150, R135, 0x10, RZ ;  /* 0x0000001087962819 */ /* 0x000fe200000006ff */
[----:B------:R-:W-:Y:S01]  /*1cd0*/  FADD.FTZ R120, R11, -R120 ;  /* 0x800000780b787221 */ /* 0x000fe20000010000 */
[----:B------:R-:W-:Y:S01]  /*1ce0*/  FFMA.FTZ R157, R5, R146, R151 ;  /* 0x00000092059d7223 */ /* 0x000fe20000010097 */
[----:B------:R-:W-:Y:S01]  /*1cf0*/  FADD.FTZ R122, R6, -R121 ;  /* 0x80000079067a7221 */ /* 0x000fe20000010000 */
[----:B------:R-:W2:Y:S01]  /*1d00*/  @P2 LDC R152, c[0x0][0x40c] ;  /* 0x00010300ff982b82 */ /* 0x000ea20000000800 */
[C---:B------:R-:W-:Y:S01]  /*1d10*/  FMUL.FTZ R120, R141.reuse, R120 ;  /* 0x000000788d787220 */ /* 0x040fe20000410000 */
[----:B------:R-:W-:Y:S01]  /*1d20*/  @P2 SHF.L.U32 R159, R112, 0x10, RZ ;  /* 0x00000010709f2819 */ /* 0x000fe200000006ff */
[----:B------:R-:W-:Y:S01]  /*1d30*/  FMUL.FTZ R121, R141, R122 ;  /* 0x0000007a8d797220 */ /* 0x000fe20000410000 */
[----:B------:R-:W-:Y:S01]  /*1d40*/  FADD.FTZ R122, R8, -R157 ;  /* 0x8000009d087a7221 */ /* 0x000fe20000010000 */
[----:B------:R-:W-:-:S02]  /*1d50*/  @P2 SHF.L.U32 R154, R134, 0x10, RZ ;  /* 0x00000010869a2819 */ /* 0x000fc400000006ff */
[----:B------:R-:W-:Y:S01]  /*1d60*/  FSEL R120, R120, RZ, P1 ;  /* 0x000000ff78787208 */ /* 0x000fe20000800000 */
[----:B------:R-:W3:Y:S01]  /*1d70*/  @P2 LDC R135, c[0x0][0x40c] ;  /* 0x00010300ff872b82 */ /* 0x000ee20000000800 */
[----:B------:R-:W-:-:S03]  /*1d80*/  FSEL R121, R121, RZ, P1 ;  /* 0x000000ff79797208 */ /* 0x000fc60000800000 */
[C---:B-1----:R-:W-:Y:S01]  /*1d90*/  @P2 FMUL.FTZ R148, R120.reuse, R123 ;  /* 0x0000007b78942220 */ /* 0x042fe20000410000 */
[----:B------:R-:W-:-:S03]  /*1da0*/  F2FP.BF16.F32.PACK_AB R120, R120, R121 ;  /* 0x000000797878723e */ /* 0x000fc600000010ff */
[----:B------:R-:W1:Y:S01]  /*1db0*/  @P2 LDC R123, c[0x0][0x40c] ;  /* 0x00010300ff7b2b82 */ /* 0x000e620000000800 */
[----:B------:R-:W-:Y:S01]  /*1dc0*/  @P2 FFMA.FTZ R109, R150, R148, R109 ;  /* 0x00000094966d2223 */ /* 0x000fe2000001006d */
[----:B------:R-:W-:Y:S01]  /*1dd0*/  FFMA.FTZ R150, R16, R146, R151 ;  /* 0x0000009210967223 */ /* 0x000fe20000010097 */
[----:B------:R-:W-:Y:S01]  /*1de0*/  @P2 FMUL.FTZ R148, R33, R148 ;  /* 0x0000009421942220 */ /* 0x000fe20000410000 */
[----:B--2---:R-:W-:Y:S02]  /*1df0*/  @P2 FMUL.FTZ R157, R121, R152 ;  /* 0x00000098799d2220 */ /* 0x004fe40000410000 */
[----:B------:R-:W-:Y:S02]  /*1e00*/  FADD.FTZ R150, R13, -R150 ;  /* 0x800000960d967221 */ /* 0x000fe40000010000 */
[-C--:B------:R-:W-:Y:S02]  /*1e10*/  @P2 FFMA.FTZ R108, R159, R157.reuse, R108 ;  /* 0x0000009d9f6c2223 */ /* 0x080fe4000001006c */
[C---:B------:R-:W-:Y:S01]  /*1e20*/  FMUL.FTZ R152, R141.reuse, R150 ;  /* 0x000000968d987220 */ /* 0x040fe20000410000 */
[----:B------:R-:W-:Y:S01]  /*1e30*/  FMUL.FTZ R150, R141, R122 ;  /* 0x0000007a8d967220 */ /* 0x000fe20000410000 */
[----:B------:R-:W-:Y:S01]  /*1e40*/  @P2 FMUL.FTZ R134, R32, R157 ;  /* 0x0000009d20862220 */ /* 0x000fe20000410000 */
[----:B------:R-:W-:Y:S01]  /*1e50*/  @P2 SHF.L.U32 R157, R113, 0x10, RZ ;  /* 0x00000010719d2819 */ /* 0x000fe200000006ff */
[----:B------:R-:W2:Y:S01]  /*1e60*/  @P2 LDC R159, c[0x0][0x40c] ;  /* 0x00010300ff9f2b82 */ /* 0x000ea20000000800 */
[----:B------:R-:W-:-:S02]  /*1e70*/  FSEL R122, R152, RZ, P1 ;  /* 0x000000ff987a7208 */ /* 0x000fc40000800000 */
[----:B------:R-:W-:Y:S02]  /*1e80*/  FSEL R150, R150, RZ, P1 ;  /* 0x000000ff96967208 */ /* 0x000fe40000800000 */
[----:B------:R-:W-:Y:S02]  /*1e90*/  @P2 F2FP.BF16.F32.PACK_AB R134, RZ, R134 ;  /* 0x00000086ff86223e */ /* 0x000fe400000010ff */
[----:B------:R-:W-:Y:S01]  /*1ea0*/  F2FP.BF16.F32.PACK_AB R121, R122, R150 ;  /* 0x000000967a79723e */ /* 0x000fe200000010ff */
[----:B---3--:R-:W-:Y:S01]  /*1eb0*/  @P2 FMUL.FTZ R135, R150, R135 ;  /* 0x0000008796872220 */ /* 0x008fe20000410000 */
[----:B-1----:R-:W-:Y:S01]  /*1ec0*/  @P2 FMUL.FTZ R152, R122, R123 ;  /* 0x0000007b7a982220 */ /* 0x002fe20000410000 */
[----:B------:R-:W-:Y:S01]  /*1ed0*/  @P2 F2FP.BF16.F32.PACK_AB R123, RZ, R148 ;  /* 0x00000094ff7b223e */ /* 0x000fe200000010ff */
[-CC-:B------:R-:W-:Y:S01]  /*1ee0*/  FFMA.FTZ R122, R18, R146.reuse, R151.reuse ;  /* 0x00000092127a7223 */ /* 0x180fe20000010097 */
[-C--:B------:R-:W-:Y:S01]  /*1ef0*/  @P2 FFMA.FTZ R110, R157, R135.reuse, R110 ;  /* 0x000000879d6e2223 */ /* 0x080fe2000001006e */
[----:B------:R-:W-:Y:S01]  /*1f00*/  FFMA.FTZ R157, R7, R146, R151 ;  /* 0x00000092079d7223 */ /* 0x000fe20000010097 */
[-C--:B------:R-:W-:Y:S01]  /*1f10*/  @P2 FFMA.FTZ R111, R154, R152.reuse, R111 ;  /* 0x000000989a6f2223 */ /* 0x080fe2000001006f */
[----:B------:R-:W-:Y:S01]  /*1f20*/  @P2 FMUL.FTZ R148, R35, R152 ;  /* 0x0000009823942220 */ /* 0x000fe20000410000 */
[----:B------:R-:W-:Y:S01]  /*1f30*/  FADD.FTZ R122, R15, -R122 ;  /* 0x8000007a0f7a7221 */ /* 0x000fe20000010000 */
[----:B------:R-:W-:Y:S01]  /*1f40*/  FADD.FTZ R154, R10, -R157 ;  /* 0x8000009d0a9a7221 */ /* 0x000fe20000010000 */
[----:B------:R-:W-:Y:S01]  /*1f50*/  @P2 PRMT R116, R134, 0x7610, R116 ;  /* 0x0000761086742816 */ /* 0x000fe20000000074 */
[----:B------:R-:W-:Y:S01]  /*1f60*/  @P2 FMUL.FTZ R135, R34, R135 ;  /* 0x0000008722872220 */ /* 0x000fe20000410000 */
[C---:B------:R-:W-:Y:S01]  /*1f70*/  FMUL.FTZ R122, R141.reuse, R122 ;  /* 0x0000007a8d7a7220 */ /* 0x040fe20000410000 */
[----:B------:R-:W-:Y:S01]  /*1f80*/  FMUL.FTZ R152, R141, R154 ;  /* 0x0000009a8d987220 */ /* 0x000fe20000410000 */
[----:B------:R-:W-:Y:S01]  /*1f90*/  @P2 PRMT R116, R116, 0x5410, R123 ;  /* 0x0000541074742816 */ /* 0x000fe2000000007b */
[----:B------:R-:W1:Y:S01]  /*1fa0*/  @P2 LDC R154, c[0x0][0x40c] ;  /* 0x00010300ff9a2b82 */ /* 0x000e620000000800 */
[----:B------:R-:W-:-:S02]  /*1fb0*/  @P2 F2FP.BF16.F32.PACK_AB R135, RZ, R135 ;  /* 0x00000087ff87223e */ /* 0x000fc400000010ff */
[----:B------:R-:W-:Y:S02]  /*1fc0*/  FSEL R152, R152, RZ, P1 ;  /* 0x000000ff98987208 */ /* 0x000fe40000800000 */
[----:B------:R-:W-:Y:S02]  /*1fd0*/  @P2 PRMT R117, R135, 0x7610, R117 ;  /* 0x0000761087752816 */ /* 0x000fe40000000075 */
[----:B------:R-:W-:Y:S01]  /*1fe0*/  @P2 F2FP.BF16.F32.PACK_AB R148, RZ, R148 ;  /* 0x00000094ff94223e */ /* 0x000fe200000010ff */
[----:B--2---:R-:W-:Y:S01]  /*1ff0*/  @P2 FMUL.FTZ R157, R152, R159 ;  /* 0x0000009f989d2220 */ /* 0x004fe20000410000 */
[----:B------:R-:W-:Y:S02]  /*2000*/  @P2 SHF.L.U32 R159, R114, 0x10, RZ ;  /* 0x00000010729f2819 */ /* 0x000fe400000006ff */
[----:B------:R-:W-:Y:S01]  /*2010*/  @P2 PRMT R117, R117, 0x5410, R148 ;  /* 0x0000541075752816 */ /* 0x000fe20000000094 */
[-C--:B------:R-:W-:Y:S02]  /*2020*/  @P2 FMUL.FTZ R150, R36, R157.reuse ;  /* 0x0000009d24962220 */ /* 0x080fe40000410000 */
[----:B------:R-:W-:Y:S01]  /*2030*/  @P2 FFMA.FTZ R104, R159, R157, R104 ;  /* 0x0000009d9f682223 */ /* 0x000fe20000010068 */
[----:B------:R-:W-:Y:S01]  /*2040*/  FSEL R157, R122, RZ, P1 ;  /* 0x000000ff7a9d7208 */ /* 0x000fe20000800000 */
[----:B------:R-:W2:Y:S01]  /*2050*/  @P2 LDC R159, c[0x0][0x40c] ;  /* 0x00010300ff9f2b82 */ /* 0x000ea20000000800 */
[----:B------:R-:W-:-:S02]  /*2060*/  @P2 F2FP.BF16.F32.PACK_AB R150, RZ, R150 ;  /* 0x00000096ff96223e */ /* 0x000fc400000010ff */
[C---:B------:R-:W-:Y:S02]  /*2070*/  F2FP.BF16.F32.PACK_AB R122, R157.reuse, R152 ;  /* 0x000000989d7a723e */ /* 0x040fe400000010ff */
[----:B------:R-:W-:Y:S01]  /*2080*/  @P2 PRMT R118, R150, 0x7610, R118 ;  /* 0x0000761096762816 */ /* 0x000fe20000000076 */
[----:B-1----:R-:W-:Y:S01]  /*2090*/  @P2 FMUL.FTZ R134, R157, R154 ;  /* 0x0000009a9d862220 */ /* 0x002fe20000410000 */
[----:B------:R-:W-:Y:S01]  /*20a0*/  FFMA.FTZ R157, R9, R146, R151 ;  /* 0x00000092099d7223 */ /* 0x000fe20000010097 */
[----:B------:R-:W-:Y:S02]  /*20b0*/  @P2 SHF.L.U32 R154, R133, 0x10, RZ ;  /* 0x00000010859a2819 */ /* 0x000fe400000006ff */
[----:B------:R-:W-:Y:S01]  /*20c0*/  @P2 SHF.L.U32 R133, R115, 0x10, RZ ;  /* 0x0000001073852819 */ /* 0x000fe200000006ff */
[----:B------:R-:W-:Y:S02]  /*20d0*/  FADD.FTZ R152, R12, -R157 ;  /* 0x8000009d0c987221 */ /* 0x000fe40000010000 */
[-C--:B------:R-:W-:Y:S01]  /*20e0*/  @P2 FFMA.FTZ R105, R154, R134.reuse, R105 ;  /* 0x000000869a692223 */ /* 0x080fe20000010069 */
[----:B------:R-:W-:Y:S01]  /*20f0*/  @P2 FMUL.FTZ R134, R37, R134 ;  /* 0x0000008625862220 */ /* 0x000fe20000410000 */
[----:B------:R-:W-:-:S04]  /*2100*/  FMUL.FTZ R152, R141, R152 ;  /* 0x000000988d987220 */ /* 0x000fc80000410000 */
[----:B------:R-:W-:Y:S02]  /*2110*/  @P2 F2FP.BF16.F32.PACK_AB R134, RZ, R134 ;  /* 0x00000086ff86223e */ /* 0x000fe400000010ff */
[----:B------:R-:W-:Y:S01]  /*2120*/  FSEL R154, R152, RZ, P1 ;  /* 0x000000ff989a7208 */ /* 0x000fe20000800000 */
[----:B------:R-:W-:Y:S01]  /*2130*/  FFMA.FTZ R152, R20, R146, R151 ;  /* 0x0000009214987223 */ /* 0x000fe20000010097 */
[----:B------:R-:W-:-:S03]  /*2140*/  @P2 PRMT R118, R118, 0x5410, R134 ;  /* 0x0000541076762816 */ /* 0x000fc60000000086 */
[----:B--2---:R-:W-:Y:S01]  /*2150*/  @P2 FMUL.FTZ R123, R154, R159 ;  /* 0x0000009f9a7b2220 */ /* 0x004fe20000410000 */
[----:B------:R-:W-:-:S03]  /*2160*/  FADD.FTZ R152, R17, -R152 ;  /* 0x8000009811987221 */ /* 0x000fc60000010000 */
[-C--:B------:R-:W-:Y:S01]  /*2170*/  @P2 FFMA.FTZ R106, R133, R123.reuse, R106 ;  /* 0x0000007b856a2223 */ /* 0x080fe2000001006a */
[----:B------:R-:W-:Y:S01]  /*2180*/  @P2 FMUL.FTZ R123, R38, R123 ;  /* 0x0000007b267b2220 */ /* 0x000fe20000410000 */
[----:B------:R-:W-:-:S04]  /*2190*/  FMUL.FTZ R152, R141, R152 ;  /* 0x000000988d987220 */ /* 0x000fc80000410000 */
[----:B------:R-:W-:Y:S02]  /*21a0*/  @P2 F2FP.BF16.F32.PACK_AB R133, RZ, R123 ;  /* 0x0000007bff85223e */ /* 0x000fe400000010ff */
[----:B------:R-:W-:Y:S02]  /*21b0*/  FSEL R135, R152, RZ, P1 ;  /* 0x000000ff98877208 */ /* 0x000fe40000800000 */
[----:B------:R-:W-:Y:S02]  /*21c0*/  @P2 PRMT R119, R133, 0x7610, R119 ;  /* 0x0000761085772816 */ /* 0x000fe40000000077 */
[----:B------:R-:W-:Y:S01]  /*21d0*/  F2FP.BF16.F32.PACK_AB R123, R135, R154 ;  /* 0x0000009a877b723e */ /* 0x000fe200000010ff */
        /* <DEDUP_REMOVED lines=8> */
.L_x_2161:
[----:B------:R-:W-:Y:S02]  /*2260*/  MOV R153, UR22 ;  /* 0x0000001600997c02 */ /* 0x000fe40008000f00 */
[----:B------:R-:W-:Y:S02]  /*2270*/  MOV R155, UR23 ;  /* 0x00000017009b7c02 */ /* 0x000fe40008000f00 */
[----:B------:R-:W-:-:S04]  /*2280*/  ISETP.NE.U32.AND P1, PT, R153, RZ, PT ;  /* 0x000000ff9900720c */ /* 0x000fc80003f25070 */
[----:B------:R-:W-:-:S13]  /*2290*/  ISETP.NE.AND.EX P1, PT, R155, RZ, PT, P1 ;  /* 0x000000ff9b00720c */ /* 0x000fda0003f25310 */
[----:B------:R-:W-:Y:S05]  /*22a0*/  @P1 BRA `(.L_x_2178) ;  /* 0x0000000400741947 */ /* 0x000fea0003800000 */
[----:B------:R-:W-:Y:S01]  /*22b0*/  ISETP.GT.AND P1, PT, R136, RZ, PT ;  /* 0x000000ff8800720c */ /* 0x000fe20003f24270 */
[----:B------:R-:W1:Y:S01]  /*22c0*/  @P2 LDC R161, c[0x0][0x40c] ;  /* 0x00010300ffa12b82 */ /* 0x000e620000000800 */
[----:B------:R-:W-:Y:S02]  /*22d0*/  SHF.L.U32 R156, R28, 0x10, RZ ;  /* 0x000000101c9c7819 */ /* 0x000fe400000006ff */
[----:B------:R-:W-:Y:S02]  /*22e0*/  SHF.L.U32 R158, R154, 0x10, RZ ;  /* 0x000000109a9e7819 */ /* 0x000fe400000006ff */
[----:B------:R-:W-:Y:S02]  /*22f0*/  @P2 SHF.L.U32 R163, R113, 0x10, RZ ;  /* 0x0000001071a32819 */ /* 0x000fe400000006ff */
[----:B------:R-:W-:-:S05]  /*2300*/  @P2 SHF.L.U32 R134, R134, 0x10, RZ ;  /* 0x0000001086862819 */ /* 0x000fca00000006ff */
[-CC-:B------:R-:W-:Y:S01]  /*2310*/  @P1 FFMA.FTZ R157, R3, R146.reuse, R151.reuse ;  /* 0x00000092039d1223 */ /* 0x180fe20000010097 */
[-CC-:B------:R-:W-:Y:S01]  /*2320*/  @P1 FFMA.FTZ R148, R14, R146.reuse, R151.reuse ;  /* 0x000000920e941223 */ /* 0x180fe20000010097 */
[-C--:B------:R-:W-:Y:S01]  /*2330*/  @P1 FFMA.FTZ R160, R16, R146.reuse, R151 ;  /* 0x0000009210a01223 */ /* 0x080fe20000010097 */
[----:B------:R-:W-:Y:S01]  /*2340*/  @!P1 PRMT R154, R29, 0x7632, R154 ;  /* 0x000076321d9a9816 */ /* 0x000fe2000000009a */
[----:B------:R-:W-:Y:S01]  /*2350*/  @P1 FADD.FTZ R157, R6, -R157 ;  /* 0x8000009d069d1221 */ /* 0x000fe20000010000 */
[----:B------:R-:W-:Y:S01]  /*2360*/  @P1 FADD.FTZ R159, R11, -R148 ;  /* 0x800000940b9f1221 */ /* 0x000fe20000010000 */
[----:B------:R-:W-:Y:S01]  /*2370*/  SHF.L.U32 R148, R29, 0x10, RZ ;  /* 0x000000101d947819 */ /* 0x000fe200000006ff */
[----:B------:R-:W-:Y:S01]  /*2380*/  @P1 FADD.FTZ R160, R13, -R160 ;  /* 0x800000a00da01221 */ /* 0x000fe20000010000 */
[----:B------:R-:W-:Y:S01]  /*2390*/  @P1 FFMA.FTZ R156, R141, R157, R156 ;  /* 0x0000009d8d9c1223 */ /* 0x000fe2000001009c */
[----:B------:R-:W-:Y:S01]  /*23a0*/  @P1 FFMA.FTZ R157, R5, R146, R151 ;  /* 0x00000092059d1223 */ /* 0x000fe20000010097 */
[----:B------:R-:W-:Y:S01]  /*23b0*/  @P1 FFMA.FTZ R158, R141, R159, R158 ;  /* 0x0000009f8d9e1223 */ /* 0x000fe2000001009e */
[----:B------:R-:W-:Y:S01]  /*23c0*/  @P1 SHF.L.U32 R152, R152, 0x10, RZ ;  /* 0x0000001098981819 */ /* 0x000fe200000006ff */
[----:B------:R-:W2:Y:S01]  /*23d0*/  @P2 LDC R159, c[0x0][0x40c] ;  /* 0x00010300ff9f2b82 */ /* 0x000ea20000000800 */
[----:B------:R-:W-:Y:S01]  /*23e0*/  @P1 FADD.FTZ R157, R8, -R157 ;  /* 0x8000009d089d1221 */ /* 0x000fe20000010000 */
[----:B------:R-:W-:-:S02]  /*23f0*/  @!P1 SHF.L.U32 R154, R154, 0x10, RZ ;  /* 0x000000109a9a9819 */ /* 0x000fc400000006ff */
[C---:B------:R-:W-:Y:S01]  /*2400*/  @P1 FFMA.FTZ R154, R141.reuse, R160, R152 ;  /* 0x000000a08d9a1223 */ /* 0x040fe20000010098 */
[----:B------:R-:W-:Y:S01]  /*2410*/  @P1 FFMA.FTZ R148, R141, R157, R148 ;  /* 0x0000009d8d941223 */ /* 0x000fe20000010094 */
[----:B------:R-:W-:Y:S02]  /*2420*/  @P2 SHF.L.U32 R160, R135, 0x10, RZ ;  /* 0x0000001087a02819 */ /* 0x000fe400000006ff */
[----:B------:R-:W3:Y:S01]  /*2430*/  @P2 LDC R157, c[0x0][0x40c] ;  /* 0x00010300ff9d2b82 */ /* 0x000ee20000000800 */
[----:B------:R-:W-:Y:S01]  /*2440*/  @P2 SHF.L.U32 R135, R112, 0x10, RZ ;  /* 0x0000001070872819 */ /* 0x000fe200000006ff */
[----:B-1----:R-:W-:Y:S01]  /*2450*/  @P2 FMUL.FTZ R161, R148, R161 ;  /* 0x000000a194a12220 */ /* 0x002fe20000410000 */
[----:B------:R-:W-:Y:S02]  /*2460*/  SHF.L.U32 R152, R30, 0x10, RZ ;  /* 0x000000101e987819 */ /* 0x000fe400000006ff */
[----:B------:R-:W-:Y:S01]  /*2470*/  @P2 SHF.L.U32 R148, R133, 0x10, RZ ;  /* 0x0000001085942819 */ /* 0x000fe200000006ff */
[-C--:B------:R-:W-:Y:S01]  /*2480*/  @P2 FFMA.FTZ R110, R163, R161.reuse, R110 ;  /* 0x000000a1a36e2223 */ /* 0x080fe2000001006e */
[----:B------:R-:W-:-:S05]  /*2490*/  @P2 FMUL.FTZ R161, R34, R161 ;  /* 0x000000a122a12220 */ /* 0x000fca0000410000 */
[----:B------:R-:W-:Y:S02]  /*24a0*/  @P2 F2FP.BF16.F32.PACK_AB R133, RZ, R161 ;  /* 0x000000a1ff85223e */ /* 0x000fe400000010ff */
[----:B------:R-:W-:Y:S01]  /*24b0*/  @P2 SHF.L.U32 R161, R115, 0x10, RZ ;  /* 0x0000001073a12819 */ /* 0x000fe200000006ff */
[----:B--2---:R-:W-:Y:S01]  /*24c0*/  @P2 FMUL.FTZ R158, R158, R159 ;  /* 0x0000009f9e9e2220 */ /* 0x004fe20000410000 */
[----:B------:R-:W-:Y:S01]  /*24d0*/  @P1 FFMA.FTZ R159, R7, R146, R151 ;  /* 0x00000092079f1223 */ /* 0x000fe20000010097 */
[----:B------:R-:W-:Y:S02]  /*24e0*/  @P2 PRMT R117, R133, 0x7610, R117 ;  /* 0x0000761085752816 */ /* 0x000fe40000000075 */
[-C--:B------:R-:W-:Y:S01]  /*24f0*/  @P2 FFMA.FTZ R109, R160, R158.reuse, R109 ;  /* 0x0000009ea06d2223 */ /* 0x080fe2000001006d */
[----:B------:R-:W-:Y:S01]  /*2500*/  @P2 FMUL.FTZ R160, R33, R158 ;  /* 0x0000009e21a02220 */ /* 0x000fe20000410000 */
[----:B------:R-:W-:Y:S01]  /*2510*/  @P1 FADD.FTZ R159, R10, -R159 ;  /* 0x8000009f0a9f1221 */ /* 0x000fe20000010000 */
[----:B---3--:R-:W-:Y:S01]  /*2520*/  @P2 FMUL.FTZ R157, R156, R157 ;  /* 0x0000009d9c9d2220 */ /* 0x008fe20000410000 */
[----:B------:R-:W-:Y:S01]  /*2530*/  SHF.L.U32 R156, R150, 0x10, RZ ;  /* 0x00000010969c7819 */ /* 0x000fe200000006ff */
[----:B------:R-:W-:Y:S01]  /*2540*/  @P1 FFMA.FTZ R150, R18, R146, R151 ;  /* 0x0000009212961223 */ /* 0x000fe20000010097 */
[----:B------:R-:W-:Y:S01]  /*2550*/  @P1 FFMA.FTZ R152, R141, R159, R152 ;  /* 0x0000009f8d981223 */ /* 0x000fe20000010098 */
[-C--:B------:R-:W-:Y:S01]  /*2560*/  @P2 FFMA.FTZ R108, R135, R157.reuse, R108 ;  /* 0x0000009d876c2223 */ /* 0x080fe2000001006c */
[----:B------:R-:W-:Y:S01]  /*2570*/  @P2 FMUL.FTZ R157, R32, R157 ;  /* 0x0000009d209d2220 */ /* 0x000fe20000410000 */
[----:B------:R-:W1:Y:S01]  /*2580*/  @P2 LDC R135, c[0x0][0x40c] ;  /* 0x00010300ff872b82 */ /* 0x000e620000000800 */
[----:B------:R-:W-:Y:S01]  /*2590*/  @P1 FADD.FTZ R150, R15, -R150 ;  /* 0x800000960f961221 */ /* 0x000fe20000010000 */
[----:B------:R-:W-:-:S02]  /*25a0*/  @P2 F2FP.BF16.F32.PACK_AB R160, RZ, R160 ;  /* 0x000000a0ffa0223e */ /* 0x000fc400000010ff */
[----:B------:R-:W-:Y:S01]  /*25b0*/  @P2 F2FP.BF16.F32.PACK_AB R158, RZ, R157 ;  /* 0x0000009dff9e223e */ /* 0x000fe200000010ff */
[----:B------:R-:W-:Y:S01]  /*25c0*/  @P1 FFMA.FTZ R157, R9, R146, R151 ;  /* 0x00000092099d1223 */ /* 0x000fe20000010097 */
[----:B------:R-:W-:Y:S01]  /*25d0*/  @P1 FFMA.FTZ R156, R141, R150, R156 ;  /* 0x000000968d9c1223 */ /* 0x000fe2000001009c */
[----:B------:R-:W-:Y:S01]  /*25e0*/  SHF.L.U32 R150, R31, 0x10, RZ ;  /* 0x000000101f967819 */ /* 0x000fe200000006ff */
[----:B------:R-:W2:Y:S01]  /*25f0*/  @P2 LDC R159, c[0x0][0x40c] ;  /* 0x00010300ff9f2b82 */ /* 0x000ea20000000800 */
[----:B------:R-:W-:Y:S01]  /*2600*/  @P1 FADD.FTZ R157, R12, -R157 ;  /* 0x8000009d0c9d1221 */ /* 0x000fe20000010000 */
[----:B------:R-:W-:-:S03]  /*2610*/  @P2 PRMT R116, R158, 0x7610, R116 ;  /* 0x000076109e742816 */ /* 0x000fc60000000074 */
[----:B------:R-:W-:Y:S01]  /*2620*/  @P1 FFMA.FTZ R150, R141, R157, R150 ;  /* 0x0000009d8d961223 */ /* 0x000fe20000010096 */
[----:B------:R-:W-:Y:S02]  /*2630*/  @P2 PRMT R116, R116, 0x5410, R160 ;  /* 0x0000541074742816 */ /* 0x000fe400000000a0 */
[----:B------:R-:W3:Y:S01]  /*2640*/  @P2 LDC R157, c[0x0][0x40c] ;  /* 0x00010300ff9d2b82 */ /* 0x000ee20000000800 */
[----:B-1----:R-:W-:-:S07]  /*2650*/  @P2 FMUL.FTZ R154, R154, R135 ;  /* 0x000000879a9a2220 */ /* 0x002fce0000410000 */
[----:B------:R-:W1:Y:S01]  /*2660*/  @P2 LDC R135, c[0x0][0x40c] ;  /* 0x00010300ff872b82 */ /* 0x000e620000000800 */
[-C--:B------:R-:W-:Y:S01]  /*2670*/  @P2 FFMA.FTZ R111, R134, R154.reuse, R111 ;  /* 0x0000009a866f2223 */ /* 0x080fe2000001006f */
[----:B------:R-:W-:Y:S01]  /*2680*/  @P2 FMUL.FTZ R134, R35, R154 ;  /* 0x0000009a23862220 */ /* 0x000fe20000410000 */
[----:B--2---:R-:W-:Y:S01]  /*2690*/  @P2 FMUL.FTZ R156, R156, R159 ;  /* 0x0000009f9c9c2220 */ /* 0x004fe20000410000 */
[----:B------:R-:W-:-:S03]  /*26a0*/  @P2 SHF.L.U32 R159, R114, 0x10, RZ ;  /* 0x00000010729f2819 */ /* 0x000fc600000006ff */
[----:B------:R-:W-:Y:S01]  /*26b0*/  @P2 F2FP.BF16.F32.PACK_AB R134, RZ, R134 ;  /* 0x00000086ff86223e */ /* 0x000fe200000010ff */
[-C--:B------:R-:W-:Y:S01]  /*26c0*/  @P2 FFMA.FTZ R105, R148, R156.reuse, R105 ;  /* 0x0000009c94692223 */ /* 0x080fe20000010069 */
[----:B------:R-:W-:Y:S02]  /*26d0*/  @P2 FMUL.FTZ R156, R37, R156 ;  /* 0x0000009c259c2220 */ /* 0x000fe40000410000 */
[----:B------:R-:W-:Y:S01]  /*26e0*/  @P2 PRMT R117, R117, 0x5410, R134 ;  /* 0x0000541075752816 */ /* 0x000fe20000000086 */
[----:B---3--:R-:W-:Y:S02]  /*26f0*/  @P2 FMUL.FTZ R157, R152, R157 ;  /* 0x0000009d989d2220 */ /* 0x008fe40000410000 */
[----:B------:R-:W-:Y:S02]  /*2700*/  @P2 F2FP.BF16.F32.PACK_AB R156, RZ, R156 ;  /* 0x0000009cff9c223e */ /* 0x000fe400000010ff */
[-C--:B------:R-:W-:Y:S01]  /*2710*/  @P2 FFMA.FTZ R104, R159, R157.reuse, R104 ;  /* 0x0000009d9f682223 */ /* 0x080fe20000010068 */
[----:B------:R-:W-:Y:S01]  /*2720*/  @P2 FMUL.FTZ R157, R36, R157 ;  /* 0x0000009d249d2220 */ /* 0x000fe20000410000 */
[----:B-1----:R-:W-:-:S04]  /*2730*/  @P2 FMUL.FTZ R135, R150, R135 ;  /* 0x0000008796872220 */ /* 0x002fc80000410000 */
[----:B------:R-:W-:Y:S01]  /*2740*/  @P2 F2FP.BF16.F32.PACK_AB R157, RZ, R157 ;  /* 0x0000009dff9d223e */ /* 0x000fe200000010ff */
[-C--:B------:R-:W-:Y:S01]  /*2750*/  @P2 FFMA.FTZ R106, R161, R135.reuse, R106 ;  /* 0x00000087a16a2223 */ /* 0x080fe2000001006a */
[----:B------:R-:W-:Y:S02]  /*2760*/  @P2 FMUL.FTZ R135, R38, R135 ;  /* 0x0000008726872220 */ /* 0x000fe40000410000 */
[----:B------:R-:W-:-:S03]  /*2770*/  @P2 PRMT R118, R157, 0x7610, R118 ;  /* 0x000076109d762816 */ /* 0x000fc60000000076 */
[----:B------:R-:W-:Y:S02]  /*2780*/  @P2 F2FP.BF16.F32.PACK_AB R135, RZ, R135 ;  /* 0x00000087ff87223e */ /* 0x000fe400000010ff */
[----:B------:R-:W-:Y:S02]  /*2790*/  @P2 PRMT R118, R118, 0x5410, R156 ;  /* 0x0000541076762816 */ /* 0x000fe4000000009c */
[----:B------:R-:W-:Y:S01]  /*27a0*/  @P2 PRMT R119, R135, 0x7610, R119 ;  /* 0x0000761087772816 */ /* 0x000fe20000000077 */
[----:B------:R-:W-:Y:S06]  /*27b0*/  @!P2 BRA `(.L_x_2177) ;  /* 0x0000000400a8a947 */ /* 0x000fec0003800000 */
[----:B------:R-:W-:Y:S01]  /*27c0*/  PRMT R133, R31, 0x7632, R133 ;  /* 0x000076321f857816 */ /* 0x000fe20000000085 */
        /* <DEDUP_REMOVED lines=11> */
.L_x_2178:
[----:B------:R-:W-:Y:S01]  /*2880*/  ISETP.GT.AND P1, PT, R136, RZ, PT ;  /* 0x000000ff8800720c */ /* 0x000fe20003f24270 */
[----:B------:R-:W-:Y:S01]  /*2890*/  @P3 FFMA.FTZ R121, R3, R146, R151 ;  /* 0x0000009203793223 */ /* 0x000fe20000010097 */
[C---:B------:R-:W-:Y:S02]  /*28a0*/  SHF.L.U32 R158, R28.reuse, 0x10, RZ ;  /* 0x000000101c9e7819 */ /* 0x040fe400000006ff */
[----:B------:R-:W-:Y:S01]  /*28b0*/  PRMT R120, R28, 0x7632, R120 ;  /* 0x000076321c787816 */ /* 0x000fe20000000078 */
[----:B------:R-:W-:Y:S01]  /*28c0*/  @P3 FADD.FTZ R121, R6, -R121 ;  /* 0x8000007906793221 */ /* 0x000fe20000010000 */
[----:B------:R-:W-:Y:S02]  /*28d0*/  SHF.L.U32 R156, R29, 0x10, RZ ;  /* 0x000000101d9c7819 */ /* 0x000fe400000006ff */
[----:B------:R-:W-:Y:S01]  /*28e0*/  SHF.L.U32 R120, R120, 0x10, RZ ;  /* 0x0000001078787819 */ /* 0x000fe200000006ff */
[----:B------:R-:W-:Y:S01]  /*28f0*/  @P3 FFMA.FTZ R158, R141, R121, R158 ;  /* 0x000000798d9e3223 */ /* 0x000fe2000001009e */
[----:B------:R-:W-:-:S02]  /*2900*/  @P2 SHF.L.U32 R160, R135, 0x10, RZ ;  /* 0x0000001087a02819 */ /* 0x000fc400000006ff */
[----:B------:R-:W-:Y:S01]  /*2910*/  SHF.L.U32 R154, R30, 0x10, RZ ;  /* 0x000000101e9a7819 */ /* 0x000fe200000006ff */
[-CC-:B------:R-:W-:Y:S01]  /*2920*/  @P1 FFMA.FTZ R122, R14, R146.reuse, R151.reuse ;  /* 0x000000920e7a1223 */ /* 0x180fe20000010097 */
[-CC-:B------:R-:W-:Y:S01]  /*2930*/  @P1 FFMA.FTZ R121, R5, R146.reuse, R151.reuse ;  /* 0x0000009205791223 */ /* 0x180fe20000010097 */
[-CC-:B------:R-:W-:Y:S01]  /*2940*/  @P1 FFMA.FTZ R157, R7, R146.reuse, R151.reuse ;  /* 0x00000092079d1223 */ /* 0x180fe20000010097 */
[-CC-:B------:R-:W-:Y:S01]  /*2950*/  @P1 FFMA.FTZ R164, R20, R146.reuse, R151.reuse ;  /* 0x0000009214a41223 */ /* 0x180fe20000010097 */
[----:B------:R-:W-:Y:S01]  /*2960*/  @P1 FADD.FTZ R123, R11, -R122 ;  /* 0x8000007a0b7b1221 */ /* 0x000fe20000010000 */
[----:B------:R-:W-:Y:S01]  /*2970*/  SHF.L.U32 R122, R152, 0x10, RZ ;  /* 0x00000010987a7819 */ /* 0x000fe200000006ff */
[-C--:B------:R-:W-:Y:S01]  /*2980*/  @P1 FFMA.FTZ R152, R16, R146.reuse, R151 ;  /* 0x0000009210981223 */ /* 0x080fe20000010097 */
[----:B------:R-:W-:Y:S01]  /*2990*/  @P1 FADD.FTZ R121, R8, -R121 ;  /* 0x8000007908791221 */ /* 0x000fe20000010000 */
[----:B------:R-:W-:Y:S01]  /*29a0*/  @P1 FFMA.FTZ R120, R141, R123, R120 ;  /* 0x0000007b8d781223 */ /* 0x000fe20000010078 */
[----:B------:R-:W-:Y:S01]  /*29b0*/  @P1 FADD.FTZ R157, R10, -R157 ;  /* 0x8000009d0a9d1221 */ /* 0x000fe20000010000 */
[----:B------:R-:W-:Y:S01]  /*29c0*/  @P1 FADD.FTZ R123, R13, -R152 ;  /* 0x800000980d7b1221 */ /* 0x000fe20000010000 */
[C---:B------:R-:W-:Y:S01]  /*29d0*/  @P1 FFMA.FTZ R156, R141.reuse, R121, R156 ;  /* 0x000000798d9c1223 */ /* 0x040fe2000001009c */
[----:B------:R-:W-:Y:S01]  /*29e0*/  SHF.L.U32 R152, R150, 0x10, RZ ;  /* 0x0000001096987819 */ /* 0x000fe200000006ff */
[----:B------:R-:W1:Y:S01]  /*29f0*/  @P2 LDC R121, c[0x0][0x40c] ;  /* 0x00010300ff792b82 */ /* 0x000e620000000800 */
[C---:B------:R-:W-:Y:S01]  /*2a00*/  @P1 FFMA.FTZ R122, R141.reuse, R123, R122 ;  /* 0x0000007b8d7a1223 */ /* 0x040fe2000001007a */
[-CC-:B------:R-:W-:Y:S01]  /*2a10*/  @P1 FFMA.FTZ R150, R18, R146.reuse, R151.reuse ;  /* 0x0000009212961223 */ /* 0x180fe20000010097 */
[----:B------:R-:W-:Y:S01]  /*2a20*/  @P1 FFMA.FTZ R154, R141, R157, R154 ;  /* 0x0000009d8d9a1223 */ /* 0x000fe2000001009a */
[----:B------:R-:W-:Y:S01]  /*2a30*/  @P1 FFMA.FTZ R157, R9, R146, R151 ;  /* 0x00000092099d1223 */ /* 0x000fe20000010097 */
[----:B------:R-:W-:Y:S01]  /*2a40*/  @P1 FADD.FTZ R164, R17, -R164 ;  /* 0x800000a411a41221 */ /* 0x000fe20000010000 */
[----:B------:R-:W-:Y:S01]  /*2a50*/  @P1 FADD.FTZ R159, R15, -R150 ;  /* 0x800000960f9f1221 */ /* 0x000fe20000010000 */
[----:B------:R-:W-:Y:S01]  /*2a60*/  SHF.L.U32 R150, R31, 0x10, RZ ;  /* 0x000000101f967819 */ /* 0x000fe200000006ff */
[----:B------:R-:W2:Y:S01]  /*2a70*/  @P2 LDC R123, c[0x0][0x40c] ;  /* 0x00010300ff7b2b82 */ /* 0x000ea20000000800 */
[----:B------:R-:W-:Y:S01]  /*2a80*/  @P1 FADD.FTZ R157, R12, -R157 ;  /* 0x8000009d0c9d1221 */ /* 0x000fe20000010000 */
[----:B------:R-:W-:Y:S01]  /*2a90*/  @P1 FFMA.FTZ R152, R141, R159, R152 ;  /* 0x0000009f8d981223 */ /* 0x000fe20000010098 */
[----:B------:R-:W-:-:S02]  /*2aa0*/  @P2 SHF.L.U32 R133, R133, 0x10, RZ ;  /* 0x0000001085852819 */ /* 0x000fc400000006ff */
[----:B------:R-:W-:Y:S01]  /*2ab0*/  @P1 FFMA.FTZ R150, R141, R157, R150 ;  /* 0x0000009d8d961223 */ /* 0x000fe20000010096 */
[----:B------:R-:W-:Y:S02]  /*2ac0*/  @P2 SHF.L.U32 R163, R115, 0x10, RZ ;  /* 0x0000001073a32819 */ /* 0x000fe400000006ff */
[----:B------:R-:W3:Y:S01]  /*2ad0*/  @P2 LDC R159, c[0x0][0x40c] ;  /* 0x00010300ff9f2b82 */ /* 0x000ee20000000800 */
[----:B-1----:R-:W-:Y:S01]  /*2ae0*/  @P2 FMUL.FTZ R135, R158, R121 ;  /* 0x000000799e872220 */ /* 0x002fe20000410000 */
[----:B------:R-:W-:-:S06]  /*2af0*/  @P2 SHF.L.U32 R121, R112, 0x10, RZ ;  /* 0x0000001070792819 */ /* 0x000fcc00000006ff */
[----:B------:R-:W1:Y:S01]  /*2b00*/  @P2 LDC R157, c[0x0][0x40c] ;  /* 0x00010300ff9d2b82 */ /* 0x000e620000000800 */
[----:B------:R-:W-:Y:S01]  /*2b10*/  @P2 FFMA.FTZ R108, R121, R135, R108 ;  /* 0x00000087796c2223 */ /* 0x000fe2000001006c */
[C---:B--2---:R-:W-:Y:S01]  /*2b20*/  @P2 FMUL.FTZ R162, R120.reuse, R123 ;  /* 0x0000007b78a22220 */ /* 0x044fe20000410000 */
[----:B------:R-:W-:-:S05]  /*2b30*/  F2FP.BF16.F32.PACK_AB R120, R120, R158 ;  /* 0x0000009e7878723e */ /* 0x000fca00000010ff */
[----:B------:R-:W2:Y:S01]  /*2b40*/  @P2 LDC R123, c[0x0][0x40c] ;  /* 0x00010300ff7b2b82 */ /* 0x000ea20000000800 */
[-C--:B------:R-:W-:Y:S01]  /*2b50*/  @P2 FFMA.FTZ R109, R160, R162.reuse, R109 ;  /* 0x000000a2a06d2223 */ /* 0x080fe2000001006d */
[----:B------:R-:W-:Y:S01]  /*2b60*/  SHF.L.U32 R160, R148, 0x10, RZ ;  /* 0x0000001094a07819 */ /* 0x000fe200000006ff */
[----:B------:R-:W-:Y:S01]  /*2b70*/  @P2 FMUL.FTZ R148, R32, R135 ;  /* 0x0000008720942220 */ /* 0x000fe20000410000 */
[----:B------:R-:W-:Y:S01]  /*2b80*/  @P2 FMUL.FTZ R135, R33, R162 ;  /* 0x000000a221872220 */ /* 0x000fe20000410000 */
[----:B---3--:R-:W-:-:S03]  /*2b90*/  @P2 FMUL.FTZ R162, R122, R159 ;  /* 0x0000009f7aa22220 */ /* 0x008fc60000410000 */
[----:B------:R-:W3:Y:S01]  /*2ba0*/  @P2 LDC R121, c[0x0][0x40c] ;  /* 0x00010300ff792b82 */ /* 0x000ee20000000800 */
[----:B------:R-:W-:Y:S01]  /*2bb0*/  @P1 FFMA.FTZ R160, R141, R164, R160 ;  /* 0x000000a48da01223 */ /* 0x000fe200000100a0 */
[----:B------:R-:W-:Y:S02]  /*2bc0*/  @P2 SHF.L.U32 R164, R134, 0x10, RZ ;  /* 0x0000001086a42819 */ /* 0x000fe400000006ff */
[----:B------:R-:W-:Y:S02]  /*2bd0*/  @P2 F2FP.BF16.F32.PACK_AB R148, RZ, R148 ;  /* 0x00000094ff94223e */ /* 0x000fe400000010ff */
[----:B------:R-:W-:Y:S01]  /*2be0*/  @P2 F2FP.BF16.F32.PACK_AB R135, RZ, R135 ;  /* 0x00000087ff87223e */ /* 0x000fe200000010ff */
[----:B------:R-:W-:Y:S01]  /*2bf0*/  @P2 FFMA.FTZ R111, R164, R162, R111 ;  /* 0x000000a2a46f2223 */ /* 0x000fe2000001006f */
[----:B-1----:R-:W-:Y:S01]  /*2c00*/  @P2 FMUL.FTZ R159, R154, R157 ;  /* 0x0000009d9a9f2220 */ /* 0x002fe20000410000 */
[----:B------:R-:W-:Y:S02]  /*2c10*/  @P2 SHF.L.U32 R157, R114, 0x10, RZ ;  /* 0x00000010729d2819 */ /* 0x000fe400000006ff */
[----:B------:R-:W-:-:S03]  /*2c20*/  @P2 PRMT R116, R148, 0x7610, R116 ;  /* 0x0000761094742816 */ /* 0x000fc60000000074 */
[-C--:B------:R-:W-:Y:S01]  /*2c30*/  @P2 FFMA.FTZ R104, R157, R159.reuse, R104 ;  /* 0x0000009f9d682223 */ /* 0x080fe20000010068 */
[----:B------:R-:W-:Y:S01]  /*2c40*/  @P2 FMUL.FTZ R159, R36, R159 ;  /* 0x0000009f249f2220 */ /* 0x000fe20000410000 */
[----:B--2---:R-:W-:Y:S01]  /*2c50*/  @P2 FMUL.FTZ R134, R152, R123 ;  /* 0x0000007b98862220 */ /* 0x004fe20000410000 */
[----:B------:R-:W-:Y:S01]  /*2c60*/  @P2 SHF.L.U32 R123, R113, 0x10, RZ ;  /* 0x00000010717b2819 */ /* 0x000fe200000006ff */
[----:B------:R-:W-:Y:S01]  /*2c70*/  @P2 FMUL.FTZ R157, R35, R162 ;  /* 0x000000a2239d2220 */ /* 0x000fe20000410000 */
[----:B------:R-:W-:Y:S01]  /*2c80*/  @P2 PRMT R116, R116, 0x5410, R135 ;  /* 0x0000541074742816 */ /* 0x000fe20000000087 */
[-C--:B------:R-:W-:Y:S01]  /*2c90*/  @P2 FFMA.FTZ R105, R133, R134.reuse, R105 ;  /* 0x0000008685692223 */ /* 0x080fe20000010069 */
[----:B------:R-:W-:Y:S01]  /*2ca0*/  @P2 FMUL.FTZ R161, R37, R134 ;  /* 0x0000008625a12220 */ /* 0x000fe20000410000 */
[----:B------:R-:W1:Y:S01]  /*2cb0*/  @P2 LDC R133, c[0x0][0x40c] ;  /* 0x00010300ff852b82 */ /* 0x000e620000000800 */
[----:B------:R-:W-:Y:S01]  /*2cc0*/  @P2 F2FP.BF16.F32.PACK_AB R159, RZ, R159 ;  /* 0x0000009fff9f223e */ /* 0x000fe200000010ff */
[----:B---3--:R-:W-:Y:S01]  /*2cd0*/  @P2 FMUL.FTZ R121, R156, R121 ;  /* 0x000000799c792220 */ /* 0x008fe20000410000 */
[----:B------:R-:W-:-:S02]  /*2ce0*/  @P2 F2FP.BF16.F32.PACK_AB R157, RZ, R157 ;  /* 0x0000009dff9d223e */ /* 0x000fc400000010ff */
[----:B------:R-:W-:Y:S01]  /*2cf0*/  @P2 F2FP.BF16.F32.PACK_AB R161, RZ, R161 ;  /* 0x000000a1ffa1223e */ /* 0x000fe200000010ff */
[-C--:B------:R-:W-:Y:S01]  /*2d00*/  @P2 FFMA.FTZ R110, R123, R121.reuse, R110 ;  /* 0x000000797b6e2223 */ /* 0x080fe2000001006e */
[----:B------:R-:W-:Y:S01]  /*2d10*/  @P2 FMUL.FTZ R121, R34, R121 ;  /* 0x0000007922792220 */ /* 0x000fe20000410000 */
[----:B------:R-:W2:Y:S01]  /*2d20*/  @P2 LDC R123, c[0x0][0x40c] ;  /* 0x00010300ff7b2b82 */ /* 0x000ea20000000800 */
[----:B------:R-:W-:-:S03]  /*2d30*/  @P2 PRMT R118, R159, 0x7610, R118 ;  /* 0x000076109f762816 */ /* 0x000fc60000000076 */
[----:B------:R-:W-:Y:S02]  /*2d40*/  @P2 F2FP.BF16.F32.PACK_AB R134, RZ, R121 ;  /* 0x00000079ff86223e */ /* 0x000fe400000010ff */
[----:B------:R-:W-:Y:S02]  /*2d50*/  F2FP.BF16.F32.PACK_AB R121, R122, R156 ;  /* 0x0000009c7a79723e */ /* 0x000fe400000010ff */
[----:B------:R-:W-:Y:S02]  /*2d60*/  @P2 SHF.L.U32 R156, R132, 0x10, RZ ;  /* 0x00000010849c2819 */ /* 0x000fe400000006ff */
[----:B------:R-:W-:Y:S02]  /*2d70*/  @P2 PRMT R117, R134, 0x7610, R117 ;  /* 0x0000761086752816 */ /* 0x000fe40000000075 */
[----:B------:R-:W-:Y:S02]  /*2d80*/  F2FP.BF16.F32.PACK_AB R122, R152, R154 ;  /* 0x0000009a987a723e */ /* 0x000fe400000010ff */
[----:B------:R-:W-:Y:S01]  /*2d90*/  @P2 PRMT R117, R117, 0x5410, R157 ;  /* 0x0000541075752816 */ /* 0x000fe2000000009d */
[----:B-1----:R-:W-:Y:S01]  /*2da0*/  @P2 FMUL.FTZ R133, R150, R133 ;  /* 0x0000008596852220 */ /* 0x002fe20000410000 */
[----:B------:R-:W-:-:S03]  /*2db0*/  @P2 PRMT R118, R118, 0x5410, R161 ;  /* 0x0000541076762816 */ /* 0x000fc600000000a1 */
[-C--:B------:R-:W-:Y:S01]  /*2dc0*/  @P2 FFMA.FTZ R106, R163, R133.reuse, R106 ;  /* 0x00000085a36a2223 */ /* 0x080fe2000001006a */
[----:B------:R-:W-:Y:S01]  /*2dd0*/  @P2 FMUL.FTZ R133, R38, R133 ;  /* 0x0000008526852220 */ /* 0x000fe20000410000 */
[C---:B--2---:R-:W-:Y:S01]  /*2de0*/  @P2 FMUL.FTZ R132, R160.reuse, R123 ;  /* 0x0000007ba0842220 */ /* 0x044fe20000410000 */
[----:B------:R-:W-:-:S03]  /*2df0*/  F2FP.BF16.F32.PACK_AB R123, R160, R150 ;  /* 0x00000096a07b723e */ /* 0x000fc600000010ff */
[----:B------:R-:W-:Y:S01]  /*2e00*/  @P2 F2FP.BF16.F32.PACK_AB R133, RZ, R133 ;  /* 0x00000085ff85223e */ /* 0x000fe200000010ff */
[-C--:B------:R-:W-:Y:S01]  /*2e10*/  @P2 FFMA.FTZ R107, R156, R132.reuse, R107 ;  /* 0x000000849c6b2223 */ /* 0x080fe2000001006b */
[----:B------:R-:W-:Y:S02]  /*2e20*/  @P2 FMUL.FTZ R132, R39, R132 ;  /* 0x0000008427842220 */ /* 0x000fe40000410000 */
[----:B------:R-:W-:-:S03]  /*2e30*/  @P2 PRMT R119, R133, 0x7610, R119 ;  /* 0x0000761085772816 */ /* 0x000fc60000000077 */
[----:B------:R-:W-:-:S04]  /*2e40*/  @P2 F2FP.BF16.F32.PACK_AB R132, RZ, R132 ;  /* 0x00000084ff84223e */ /* 0x000fc800000010ff */
[----:B------:R-:W-:-:S07]  /*2e50*/  @P2 PRMT R119, R119, 0x5410, R132 ;  /* 0x0000541077772816 */ /* 0x000fce0000000084 */
.L_x_2177:
[----:B------:R-:W-:Y:S05]  /*2e60*/  BSYNC.RECONVERGENT B1 ;  /* 0x0000000000017941 */ /* 0x000fea0003800200 */
.L_x_2160:
[----:B------:R-:W-:Y:S01]  /*2e70*/  ISETP.NE.U32.AND P1, PT, R153, RZ, PT ;  /* 0x000000ff9900720c */ /* 0x000fe20003f25070 */
[----:B------:R-:W1:Y:S01]  /*2e80*/  @P2 LDC.64 R132, c[0x0][0x468] ;  /* 0x00011a00ff842b82 */ /* 0x000e620000000a00 */
[----:B------:R-:W-:Y:S02]  /*2e90*/  BSSY.RECONVERGENT B1, `(.L_x_2179) ;  /* 0x000000c000017945 */ /* 0x000fe40003800200 */
[----:B------:R-:W-:-:S13]  /*2ea0*/  ISETP.NE.AND.EX P1, PT, R155, RZ, PT, P1 ;  /* 0x000000ff9b00720c */ /* 0x000fda0003f25310 */
        /* <DEDUP_REMOVED lines=10> */
.L_x_2180:
[----:B------:R-:W-:Y:S05]  /*2f50*/  BSYNC.RECONVERGENT B1 ;  /* 0x0000000000017941 */ /* 0x000fea0003800200 */
.L_x_2179:
[----:B------:R-:W-:Y:S01]  /*2f60*/  BSSY.RECONVERGENT B1, `(.L_x_2181) ;  /* 0x000018e000017945 */ /* 0x000fe20003800200 */
[----:B-1---5:R-:W-:Y:S02]  /*2f70*/  PRMT R134, R115, 0x7632, R134 ;  /* 0x0000763273867816 */ /* 0x022fe40000000086 */
[----:B------:R-:W-:Y:S02]  /*2f80*/  PRMT R133, R114, 0x7632, R133 ;  /* 0x0000763272857816 */ /* 0x000fe40000000085 */
[----:B------:R-:W-:Y:S02]  /*2f90*/  PRMT R132, R113, 0x7632, R132 ;  /* 0x0000763271847816 */ /* 0x000fe40000000084 */
[----:B------:R-:W-:Y:S01]  /*2fa0*/  PRMT R135, R112, 0x7632, R135 ;  /* 0x0000763270877816 */ /* 0x000fe20000000087 */
[----:B------:R-:W-:Y:S06]  /*2fb0*/  @!P0 BRA `(.L_x_2182) ;  /* 0x0000000800ec8947 */ /* 0x000fec0003800000 */
[----:B------:R-:W-:Y:S05]  /*2fc0*/  @!P1 BRA `(.L_x_2183) ;  /* 0x0000000400789947 */ /* 0x000fea0003800000 */
[----:B------:R-:W-:Y:S02]  /*2fd0*/  ISETP.GT.AND P0, PT, R136, RZ, PT ;  /* 0x000000ff8800720c */ /* 0x000fe40003f04270 */
[----:B------:R-:W-:Y:S02]  /*2fe0*/  SHF.L.U32 R120, R24, 0x10, RZ ;  /* 0x0000001018787819 */ /* 0x000fe400000006ff */
[----:B------:R-:W-:Y:S02]  /*2ff0*/  SHF.L.U32 R144, R144, 0x10, RZ ;  /* 0x0000001090907819 */ /* 0x000fe400000006ff */
[----:B------:R-:W-:Y:S02]  /*3000*/  SHF.L.U32 R148, R26, 0x10, RZ ;  /* 0x000000101a947819 */ /* 0x000fe400000006ff */
[----:B------:R-:W-:Y:S02]  /*3010*/  SHF.L.U32 R150, R137, 0x10, RZ ;  /* 0x0000001089967819 */ /* 0x000fe400000006ff */
[----:B------:R-:W-:-:S02]  /*3020*/  @P2 SHF.L.U32 R135, R135, 0x10, RZ ;  /* 0x0000001087872819 */ /* 0x000fc400000006ff */
[----:B------:R-:W-:Y:S01]  /*3030*/  @P2 SHF.L.U32 R132, R132, 0x10, RZ ;  /* 0x0000001084842819 */ /* 0x000fe200000006ff */
[-CC-:B------:R-:W-:Y:S01]  /*3040*/  @P0 FFMA.FTZ R123, R19, R146.reuse, R151.reuse ;  /* 0x00000092137b0223 */ /* 0x180fe20000010097 */
[-CC-:B------:R-:W-:Y:S01]  /*3050*/  @P0 FFMA.FTZ R122, R128, R146.reuse, R151.reuse ;  /* 0x00000092807a0223 */ /* 0x180fe20000010097 */
[-CC-:B------:R-:W-:Y:S01]  /*3060*/  @P0 FFMA.FTZ R153, R21, R146.reuse, R151.reuse ;  /* 0x0000009215990223 */ /* 0x180fe20000010097 */
[-C--:B------:R-:W-:Y:S01]  /*3070*/  @P0 FFMA.FTZ R136, R130, R146.reuse, R151 ;  /* 0x0000009282880223 */ /* 0x080fe20000010097 */
[----:B------:R-:W-:Y:S01]  /*3080*/  @P0 FADD.FTZ R123, R22, -R123 ;  /* 0x8000007b167b0221 */ /* 0x000fe20000010000 */
[-CC-:B------:R-:W-:Y:S01]  /*3090*/  @P0 FFMA.FTZ R155, R23, R146.reuse, R151.reuse ;  /* 0x00000092179b0223 */ /* 0x180fe20000010097 */
[-CC-:B------:R-:W-:Y:S01]  /*30a0*/  @P0 FFMA.FTZ R154, R138, R146.reuse, R151.reuse ;  /* 0x000000928a9a0223 */ /* 0x180fe20000010097 */
[-CC-:B------:R-:W-:Y:S01]  /*30b0*/  @P0 FFMA.FTZ R121, R125, R146.reuse, R151.reuse ;  /* 0x000000927d790223 */ /* 0x180fe20000010097 */
[----:B------:R-:W-:Y:S01]  /*30c0*/  @P0 FFMA.FTZ R152, R142, R146, R151 ;  /* 0x000000928e980223 */ /* 0x000fe20000010097 */
[----:B------:R-:W-:Y:S01]  /*30d0*/  @P0 FFMA.FTZ R120, R141, R123, R120 ;  /* 0x0000007b8d780223 */ /* 0x000fe20000010078 */
[----:B------:R-:W1:Y:S01]  /*30e0*/  @P2 LDC R151, c[0x0][0x40c] ;  /* 0x00010300ff972b82 */ /* 0x000e620000000800 */
[----:B------:R-:W-:Y:S01]  /*30f0*/  @P0 FADD.FTZ R123, R127, -R122 ;  /* 0x8000007a7f7b0221 */ /* 0x000fe20000010000 */
[----:B------:R-:W-:Y:S01]  /*3100*/  SHF.L.U32 R146, R143, 0x10, RZ ;  /* 0x000000108f927819 */ /* 0x000fe200000006ff */
[----:B------:R-:W-:Y:S01]  /*3110*/  @P0 FADD.FTZ R136, R129, -R136 ;  /* 0x8000008881880221 */ /* 0x000fe20000010000 */
[----:B------:R-:W-:Y:S01]  /*3120*/  SHF.L.U32 R122, R25, 0x10, RZ ;  /* 0x00000010197a7819 */ /* 0x000fe200000006ff */
[----:B------:R-:W-:Y:S01]  /*3130*/  @P0 FFMA.FTZ R144, R141, R123, R144 ;  /* 0x0000007b8d900223 */ /* 0x000fe20000010090 */
[----:B------:R-:W-:Y:S01]  /*3140*/  SHF.L.U32 R123, R27, 0x10, RZ ;  /* 0x000000101b7b7819 */ /* 0x000fe200000006ff */
[C---:B------:R-:W-:Y:S01]  /*3150*/  @P0 FFMA.FTZ R146, R141.reuse, R136, R146 ;  /* 0x000000888d920223 */ /* 0x040fe20000010092 */
[----:B------:R-:W-:Y:S01]  /*3160*/  @P0 FADD.FTZ R136, R140, -R121 ;  /* 0x800000798c880221 */ /* 0x000fe20000010000 */
[----:B------:R-:W2:Y:S01]  /*3170*/  @P2 LDC R143, c[0x0][0x40c] ;  /* 0x00010300ff8f2b82 */ /* 0x000ea20000000800 */
[----:B------:R-:W-:Y:S01]  /*3180*/  @P0 FADD.FTZ R153, R124, -R153 ;  /* 0x800000997c990221 */ /* 0x000fe20000010000 */
[----:B------:R-:W-:Y:S01]  /*3190*/  @P0 FADD.FTZ R155, R126, -R155 ;  /* 0x8000009b7e9b0221 */ /* 0x000fe20000010000 */
[----:B------:R-:W-:Y:S01]  /*31a0*/  @P0 FFMA.FTZ R123, R141, R136, R123 ;  /* 0x000000888d7b0223 */ /* 0x000fe2000001007b */
[----:B------:R-:W-:Y:S01]  /*31b0*/  SHF.L.U32 R136, R145, 0x10, RZ ;  /* 0x0000001091887819 */ /* 0x000fe200000006ff */
[----:B------:R-:W-:Y:S01]  /*31c0*/  @P0 FADD.FTZ R154, R131, -R154 ;  /* 0x8000009a839a0221 */ /* 0x000fe20000010000 */
[----:B------:R-:W-:Y:S01]  /*31d0*/  @P0 FADD.FTZ R152, R139, -R152 ;  /* 0x800000988b980221 */ /* 0x000fe20000010000 */
[C---:B------:R-:W-:Y:S01]  /*31e0*/  @P0 FFMA.FTZ R122, R141.reuse, R153, R122 ;  /* 0x000000998d7a0223 */ /* 0x040fe2000001007a */
[C---:B------:R-:W-:Y:S01]  /*31f0*/  @P0 FFMA.FTZ R148, R141.reuse, R155, R148 ;  /* 0x0000009b8d940223 */ /* 0x040fe20000010094 */
[C---:B------:R-:W-:Y:S01]  /*3200*/  @P0 FFMA.FTZ R150, R141.reuse, R154, R150 ;  /* 0x0000009a8d960223 */ /* 0x040fe20000010096 */
[----:B------:R-:W-:Y:S01]  /*3210*/  @P0 FFMA.FTZ R136, R141, R152, R136 ;  /* 0x000000988d880223 */ /* 0x000fe20000010088 */
[----:B------:R-:W3:Y:S01]  /*3220*/  @P2 LDC R153, c[0x0][0x40c] ;  /* 0x00010300ff992b82 */ /* 0x000ee20000000800 */
[----:B------:R-:W-:Y:S01]  /*3230*/  @P2 SHF.L.U32 R133, R133, 0x10, RZ ;  /* 0x0000001085852819 */ /* 0x000fe200000006ff */
[----:B-1----:R-:W-:-:S06]  /*3240*/  @P2 FMUL.FTZ R154, R144, R151 ;  /* 0x00000097909a2220 */ /* 0x002fcc0000410000 */
[----:B------:R-:W1:Y:S01]  /*3250*/  @P2 LDC R141, c[0x0][0x40c] ;  /* 0x00010300ff8d2b82 */ /* 0x000e620000000800 */
[----:B------:R-:W-:Y:S01]  /*3260*/  @P2 FFMA.FTZ R101, R154, R135, R101 ;  /* 0x000000879a652223 */ /* 0x000fe20000010065 */
[----:B------:R-:W-:Y:S01]  /*3270*/  @P2 SHF.L.U32 R135, R112, 0x10, RZ ;  /* 0x0000001070872819 */ /* 0x000fe200000006ff */
[----:B------:R-:W-:Y:S01]  /*3280*/  @P2 FMUL.FTZ R137, R41, R154 ;  /* 0x0000009a29892220 */ /* 0x000fe20000410000 */
[----:B--2---:R-:W-:Y:S01]  /*3290*/  @P2 FMUL.FTZ R121, R120, R143 ;  /* 0x0000008f78792220 */ /* 0x004fe20000410000 */
[----:B------:R-:W-:-:S03]  /*32a0*/  F2FP.BF16.F32.PACK_AB R120, R144, R120 ;  /* 0x000000789078723e */ /* 0x000fc600000010ff */
[----:B------:R-:W2:Y:S01]  /*32b0*/  @P2 LDC R151, c[0x0][0x40c] ;  /* 0x00010300ff972b82 */ /* 0x000ea20000000800 */
[-C--:B------:R-:W-:Y:S01]  /*32c0*/  @P2 FFMA.FTZ R100, R135, R121.reuse, R100 ;  /* 0x0000007987642223 */ /* 0x080fe20000010064 */
[----:B------:R-:W-:Y:S01]  /*32d0*/  @P2 FMUL.FTZ R135, R40, R121 ;  /* 0x0000007928872220 */ /* 0x000fe20000410000 */
[----:B------:R-:W-:Y:S02]  /*32e0*/  F2FP.BF16.F32.PACK_AB R121, R146, R122 ;  /* 0x0000007a9279723e */ /* 0x000fe400000010ff */
[----:B------:R-:W-:Y:S02]  /*32f0*/  @P2 F2FP.BF16.F32.PACK_AB R137, RZ, R137 ;  /* 0x00000089ff89223e */ /* 0x000fe400000010ff */
[----:B------:R-:W-:Y:S01]  /*3300*/  @P2 F2FP.BF16.F32.PACK_AB R135, RZ, R135 ;  /* 0x00000087ff87223e */ /* 0x000fe200000010ff */
[----:B------:R-:W4:Y:S03]  /*3310*/  @P2 LDC R145, c[0x0][0x40c] ;  /* 0x00010300ff912b82 */ /* 0x000f260000000800 */
[----:B------:R-:W-:-:S02]  /*3320*/  @P2 PRMT R116, R135, 0x7610, R116 ;  /* 0x0000761087742816 */ /* 0x000fc40000000074 */
[----:B------:R-:W-:Y:S02]  /*3330*/  @P2 SHF.L.U32 R135, R114, 0x10, RZ ;  /* 0x0000001072872819 */ /* 0x000fe400000006ff */
[----:B------:R-:W-:Y:S01]  /*3340*/  @P2 PRMT R116, R116, 0x5410, R137 ;  /* 0x0000541074742816 */ /* 0x000fe20000000089 */
[----:B------:R-:W5:Y:S01]  /*3350*/  @P2 LDC R152, c[0x0][0x40c] ;  /* 0x00010300ff982b82 */ /* 0x000f620000000800 */
[----:B-1----:R-:W-:Y:S01]  /*3360*/  @P2 FMUL.FTZ R143, R122, R141 ;  /* 0x0000008d7a8f2220 */ /* 0x002fe20000410000 */
[C---:B------:R-:W-:Y:S01]  /*3370*/  F2FP.BF16.F32.PACK_AB R122, R150.reuse, R148 ;  /* 0x00000094967a723e */ /* 0x040fe200000010ff */
[----:B---3--:R-:W-:Y:S01]  /*3380*/  @P2 FMUL.FTZ R150, R150, R153 ;  /* 0x0000009996962220 */ /* 0x008fe20000410000 */
[----:B------:R-:W-:Y:S02]  /*3390*/  @P2 SHF.L.U32 R153, R113, 0x10, RZ ;  /* 0x0000001071992819 */ /* 0x000fe400000006ff */
[----:B------:R-:W-:Y:S01]  /*33a0*/  @P2 SHF.L.U32 R137, R115, 0x10, RZ ;  /* 0x0000001073892819 */ /* 0x000fe200000006ff */
[----:B------:R-:W-:Y:S01]  /*33b0*/  @P2 FFMA.FTZ R97, R150, R133, R97 ;  /* 0x0000008596612223 */ /* 0x000fe20000010061 */
[----:B--2---:R-:W-:Y:S01]  /*33c0*/  @P2 FMUL.FTZ R141, R148, R151 ;  /* 0x00000097948d2220 */ /* 0x004fe20000410000 */
[----:B------:R-:W-:Y:S01]  /*33d0*/  @P2 FFMA.FTZ R102, R153, R143, R102 ;  /* 0x0000008f99662223 */ /* 0x000fe20000010066 */
[----:B------:R-:W-:-:S02]  /*33e0*/  @P2 FMUL.FTZ R148, R45, R150 ;  /* 0x000000962d942220 */ /* 0x000fc40000410000 */
[----:B------:R-:W-:-:S03]  /*33f0*/  @P2 FFMA.FTZ R96, R135, R141, R96 ;  /* 0x0000008d87602223 */ /* 0x000fc60000010060 */
[----:B------:R-:W-:Y:S01]  /*3400*/  @P2 F2FP.BF16.F32.PACK_AB R148, RZ, R148 ;  /* 0x00000094ff94223e */ /* 0x000fe200000010ff */
[----:B----4-:R-:W-:Y:S01]  /*3410*/  @P2 FMUL.FTZ R144, R146, R145 ;  /* 0x0000009192902220 */ /* 0x010fe20000410000 */
[----:B------:R-:W-:Y:S01]  /*3420*/  @P2 FMUL.FTZ R145, R42, R143 ;  /* 0x0000008f2a912220 */ /* 0x000fe20000410000 */
[----:B------:R-:W-:Y:S02]  /*3430*/  @P2 FMUL.FTZ R143, R44, R141 ;  /* 0x0000008d2c8f2220 */ /* 0x000fe40000410000 */
[----:B------:R-:W-:Y:S01]  /*3440*/  @P2 FMUL.FTZ R146, R43, R144 ;  /* 0x000000902b922220 */ /* 0x000fe20000410000 */
[----:B------:R-:W-:Y:S01]  /*3450*/  @P2 FFMA.FTZ R103, R144, R132, R103 ;  /* 0x0000008490672223 */ /* 0x000fe20000010067 */
[----:B------:R-:W-:Y:S01]  /*3460*/  @P2 F2FP.BF16.F32.PACK_AB R145, RZ, R145 ;  /* 0x00000091ff91223e */ /* 0x000fe200000010ff */
[----:B-----5:R-:W-:Y:S01]  /*3470*/  @P2 FMUL.FTZ R151, R123, R152 ;  /* 0x000000987b972220 */ /* 0x020fe20000410000 */
[----:B------:R-:W-:Y:S02]  /*3480*/  @P2 F2FP.BF16.F32.PACK_AB R143, RZ, R143 ;  /* 0x0000008fff8f223e */ /* 0x000fe400000010ff */
[----:B------:R-:W-:Y:S01]  /*3490*/  @P2 F2FP.BF16.F32.PACK_AB R146, RZ, R146 ;  /* 0x00000092ff92223e */ /* 0x000fe200000010ff */
[-C--:B------:R-:W-:Y:S01]  /*34a0*/  @P2 FMUL.FTZ R152, R46, R151.reuse ;  /* 0x000000972e982220 */ /* 0x080fe20000410000 */
[----:B------:R-:W-:Y:S01]  /*34b0*/  @P2 PRMT R117, R145, 0x7610, R117 ;  /* 0x0000761091752816 */ /* 0x000fe20000000075 */
        /* <DEDUP_REMOVED lines=15> */
.L_x_2183:
[----:B------:R-:W-:Y:S01]  /*35b0*/  ISETP.GT.AND P0, PT, R136, RZ, PT ;  /* 0x000000ff8800720c */ /* 0x000fe20003f04270 */
[----:B------:R-:W1:Y:S01]  /*35c0*/  @P2 LDC R145, c[0x0][0x40c] ;  /* 0x00010300ff912b82 */ /* 0x000e620000000800 */
[----:B------:R-:W-:Y:S02]  /*35d0*/  SHF.L.U32 R152, R24, 0x10, RZ ;  /* 0x0000001018987819 */ /* 0x000fe400000006ff */
[----:B------:R-:W-:Y:S02]  /*35e0*/  SHF.L.U32 R136, R144, 0x10, RZ ;  /* 0x0000001090887819 */ /* 0x000fe400000006ff */
[----:B------:R-:W-:Y:S02]  /*35f0*/  SHF.L.U32 R144, R143, 0x10, RZ ;  /* 0x000000108f907819 */ /* 0x000fe400000006ff */
[----:B------:R-:W-:Y:S01]  /*3600*/  SHF.L.U32 R150, R25, 0x10, RZ ;  /* 0x0000001019967819 */ /* 0x000fe200000006ff */
[----:B------:R-:W2:Y:S01]  /*3610*/  @P2 LDC R155, c[0x0][0x40c] ;  /* 0x00010300ff9b2b82 */ /* 0x000ea20000000800 */
[----:B------:R-:W-:-:S03]  /*3620*/  @P2 SHF.L.U32 R156, R135, 0x10, RZ ;  /* 0x00000010879c2819 */ /* 0x000fc600000006ff */
[-CC-:B------:R-:W-:Y:S01]  /*3630*/  @P0 FFMA.FTZ R137, R19, R146.reuse, R151.reuse ;  /* 0x0000009213890223 */ /* 0x180fe20000010097 */
[-CC-:B------:R-:W-:Y:S01]  /*3640*/  @P0 FFMA.FTZ R148, R128, R146.reuse, R151.reuse ;  /* 0x0000009280940223 */ /* 0x180fe20000010097 */
[-C--:B------:R-:W-:Y:S02]  /*3650*/  @P0 FFMA.FTZ R158, R138, R146.reuse, R151 ;  /* 0x000000928a9e0223 */ /* 0x080fe40000010097 */
[----:B------:R-:W-:Y:S01]  /*3660*/  @P0 FADD.FTZ R137, R22, -R137 ;  /* 0x8000008916890221 */ /* 0x000fe20000010000 */
[----:B------:R-:W-:Y:S01]  /*3670*/  @P0 FADD.FTZ R148, R127, -R148 ;  /* 0x800000947f940221 */ /* 0x000fe20000010000 */
[----:B------:R-:W-:Y:S02]  /*3680*/  @P0 FADD.FTZ R135, R131, -R158 ;  /* 0x8000009e83870221 */ /* 0x000fe40000010000 */
[----:B------:R-:W-:Y:S01]  /*3690*/  @P0 FFMA.FTZ R152, R141, R137, R152 ;  /* 0x000000898d980223 */ /* 0x000fe20000010098 */
[--C-:B------:R-:W-:Y:S01]  /*36a0*/  @P0 FFMA.FTZ R137, R21, R146, R151.reuse ;  /* 0x0000009215890223 */ /* 0x100fe20000010097 */
[----:B------:R-:W-:Y:S01]  /*36b0*/  @P0 FFMA.FTZ R136, R141, R148, R136 ;  /* 0x000000948d880223 */ /* 0x000fe20000010088 */
[----:B------:R-:W-:-:S02]  /*36c0*/  @P0 FFMA.FTZ R148, R130, R146, R151 ;  /* 0x0000009282940223 */ /* 0x000fc40000010097 */
[----:B------:R-:W-:Y:S01]  /*36d0*/  @P0 FADD.FTZ R143, R124, -R137 ;  /* 0x800000897c8f0221 */ /* 0x000fe20000010000 */
[----:B-1----:R-:W-:Y:S01]  /*36e0*/  @P2 FMUL.FTZ R154, R136, R145 ;  /* 0x00000091889a2220 */ /* 0x002fe20000410000 */
[----:B------:R-:W1:Y:S01]  /*36f0*/  @P2 LDC R137, c[0x0][0x40c] ;  /* 0x00010300ff892b82 */ /* 0x000e620000000800 */
[----:B------:R-:W-:Y:S01]  /*3700*/  @P0 FADD.FTZ R153, R129, -R148 ;  /* 0x8000009481990221 */ /* 0x000fe20000010000 */
[----:B------:R-:W-:Y:S01]  /*3710*/  @P0 FFMA.FTZ R150, R141, R143, R150 ;  /* 0x0000008f8d960223 */ /* 0x000fe20000010096 */
[----:B------:R-:W-:Y:S01]  /*3720*/  @P0 FFMA.FTZ R143, R23, R146, R151 ;  /* 0x00000092178f0223 */ /* 0x000fe20000010097 */
[C---:B------:R-:W-:Y:S01]  /*3730*/  SHF.L.U32 R148, R26.reuse, 0x10, RZ ;  /* 0x000000101a947819 */ /* 0x040fe200000006ff */
[C---:B------:R-:W-:Y:S01]  /*3740*/  @P0 FFMA.FTZ R144, R141.reuse, R153, R144 ;  /* 0x000000998d900223 */ /* 0x040fe20000010090 */
[----:B------:R-:W-:Y:S01]  /*3750*/  PRMT R136, R26, 0x7632, R136 ;  /* 0x000076321a887816 */ /* 0x000fe20000000088 */
[----:B------:R-:W-:Y:S01]  /*3760*/  @P0 FADD.FTZ R143, R126, -R143 ;  /* 0x8000008f7e8f0221 */ /* 0x000fe20000010000 */
[----:B------:R-:W3:Y:S01]  /*3770*/  @P2 LDC R145, c[0x0][0x40c] ;  /* 0x00010300ff912b82 */ /* 0x000ee20000000800 */
[-C--:B------:R-:W-:Y:S01]  /*3780*/  @P2 FFMA.FTZ R101, R156, R154.reuse, R101 ;  /* 0x0000009a9c652223 */ /* 0x080fe20000010065 */
[----:B------:R-:W-:Y:S01]  /*3790*/  SHF.L.U32 R136, R136, 0x10, RZ ;  /* 0x0000001088887819 */ /* 0x000fe200000006ff */
[----:B------:R-:W-:Y:S01]  /*37a0*/  @P0 FFMA.FTZ R148, R141, R143, R148 ;  /* 0x0000008f8d940223 */ /* 0x000fe20000010094 */
[----:B------:R-:W-:-:S03]  /*37b0*/  @P2 FMUL.FTZ R154, R41, R154 ;  /* 0x0000009a299a2220 */ /* 0x000fc60000410000 */
[----:B------:R-:W-:Y:S01]  /*37c0*/  @P0 FFMA.FTZ R136, R141, R135, R136 ;  /* 0x000000878d880223 */ /* 0x000fe20000010088 */
[----:B------:R-:W4:Y:S01]  /*37d0*/  @P2 LDC R143, c[0x0][0x40c] ;  /* 0x00010300ff8f2b82 */ /* 0x000f220000000800 */
[----:B------:R-:W-:Y:S01]  /*37e0*/  @P2 F2FP.BF16.F32.PACK_AB R154, RZ, R154 ;  /* 0x0000009aff9a223e */ /* 0x000fe200000010ff */
[----:B-1----:R-:W-:Y:S01]  /*37f0*/  @P2 FMUL.FTZ R135, R152, R137 ;  /* 0x0000008998872220 */ /* 0x002fe20000410000 */
[----:B------:R-:W-:-:S05]  /*3800*/  @P2 SHF.L.U32 R137, R112, 0x10, RZ ;  /* 0x0000001070892819 */ /* 0x000fca00000006ff */
[----:B------:R-:W1:Y:S01]  /*3810*/  @P2 LDC R153, c[0x0][0x40c] ;  /* 0x00010300ff992b82 */ /* 0x000e620000000800 */
[----:B------:R-:W-:Y:S01]  /*3820*/  SHF.L.U32 R152, R27, 0x10, RZ ;  /* 0x000000101b987819 */ /* 0x000fe200000006ff */
[----:B------:R-:W-:Y:S01]  /*3830*/  @P2 FFMA.FTZ R100, R137, R135, R100 ;  /* 0x0000008789642223 */ /* 0x000fe20000010064 */
[----:B------:R-:W-:Y:S01]  /*3840*/  @P0 FFMA.FTZ R137, R125, R146, R151 ;  /* 0x000000927d890223 */ /* 0x000fe20000010097 */
[----:B---3--:R-:W-:Y:S01]  /*3850*/  @P2 FMUL.FTZ R144, R144, R145 ;  /* 0x0000009190902220 */ /* 0x008fe20000410000 */
[----:B------:R-:W-:-:S03]  /*3860*/  @P2 FMUL.FTZ R135, R40, R135 ;  /* 0x0000008728872220 */ /* 0x000fc60000410000 */
[----:B------:R-:W3:Y:S01]  /*3870*/  @P2 LDC R145, c[0x0][0x40c] ;  /* 0x00010300ff912b82 */ /* 0x000ee20000000800 */
[----:B------:R-:W-:Y:S01]  /*3880*/  @P0 FADD.FTZ R137, R140, -R137 ;  /* 0x800000898c890221 */ /* 0x000fe20000010000 */
[----:B------:R-:W-:-:S03]  /*3890*/  @P2 F2FP.BF16.F32.PACK_AB R135, RZ, R135 ;  /* 0x00000087ff87223e */ /* 0x000fc600000010ff */
[----:B------:R-:W-:Y:S01]  /*38a0*/  @P0 FFMA.FTZ R152, R141, R137, R152 ;  /* 0x000000898d980223 */ /* 0x000fe20000010098 */
[----:B----4-:R-:W-:Y:S01]  /*38b0*/  @P2 FMUL.FTZ R137, R150, R143 ;  /* 0x0000008f96892220 */ /* 0x010fe20000410000 */
[----:B------:R-:W-:Y:S02]  /*38c0*/  @P2 SHF.L.U32 R143, R113, 0x10, RZ ;  /* 0x00000010718f2819 */ /* 0x000fe400000006ff */
[----:B------:R-:W-:Y:S02]  /*38d0*/  @P2 PRMT R116, R135, 0x7610, R116 ;  /* 0x0000761087742816 */ /* 0x000fe40000000074 */
[----:B------:R-:W-:Y:S01]  /*38e0*/  @P2 SHF.L.U32 R150, R132, 0x10, RZ ;  /* 0x0000001084962819 */ /* 0x000fe200000006ff */
[-C--:B------:R-:W-:Y:S01]  /*38f0*/  @P2 FFMA.FTZ R102, R143, R137.reuse, R102 ;  /* 0x000000898f662223 */ /* 0x080fe20000010066 */
[----:B------:R-:W-:Y:S01]  /*3900*/  @P2 FMUL.FTZ R137, R42, R137 ;  /* 0x000000892a892220 */ /* 0x000fe20000410000 */
[-C--:B------:R-:W-:Y:S01]  /*3910*/  @P2 FMUL.FTZ R143, R43, R144.reuse ;  /* 0x000000902b8f2220 */ /* 0x080fe20000410000 */
[----:B------:R-:W-:Y:S01]  /*3920*/  @P2 PRMT R116, R116, 0x5410, R154 ;  /* 0x0000541074742816 */ /* 0x000fe2000000009a */
[----:B------:R-:W-:Y:S01]  /*3930*/  @P2 FFMA.FTZ R103, R150, R144, R103 ;  /* 0x0000009096672223 */ /* 0x000fe20000010067 */
[----:B------:R-:W-:-:S02]  /*3940*/  @P2 SHF.L.U32 R144, R133, 0x10, RZ ;  /* 0x0000001085902819 */ /* 0x000fc400000006ff */
[----:B------:R-:W-:Y:S02]  /*3950*/  @P2 F2FP.BF16.F32.PACK_AB R137, RZ, R137 ;  /* 0x00000089ff89223e */ /* 0x000fe400000010ff */
[----:B------:R-:W-:Y:S02]  /*3960*/  @P2 F2FP.BF16.F32.PACK_AB R143, RZ, R143 ;  /* 0x0000008fff8f223e */ /* 0x000fe400000010ff */
[----:B------:R-:W-:Y:S01]  /*3970*/  @P2 PRMT R117, R137, 0x7610, R117 ;  /* 0x0000761089752816 */ /* 0x000fe20000000075 */
[----:B---3--:R-:W-:Y:S01]  /*3980*/  @P2 FMUL.FTZ R135, R148, R145 ;  /* 0x0000009194872220 */ /* 0x008fe20000410000 */
[----:B-1----:R-:W-:Y:S01]  /*3990*/  @P2 FMUL.FTZ R148, R136, R153 ;  /* 0x0000009988942220 */ /* 0x002fe20000410000 */
[----:B--2---:R-:W-:Y:S01]  /*39a0*/  @P2 FMUL.FTZ R137, R152, R155 ;  /* 0x0000009b98892220 */ /* 0x004fe20000410000 */
[----:B------:R-:W-:Y:S01]  /*39b0*/  @P2 PRMT R117, R117, 0x5410, R143 ;  /* 0x0000541075752816 */ /* 0x000fe2000000008f */
[----:B------:R-:W-:Y:S01]  /*39c0*/  @P2 FMUL.FTZ R136, R44, R135 ;  /* 0x000000872c882220 */ /* 0x000fe20000410000 */
[-C--:B------:R-:W-:Y:S01]  /*39d0*/  @P2 FMUL.FTZ R132, R45, R148.reuse ;  /* 0x000000942d842220 */ /* 0x080fe20000410000 */
[----:B------:R-:W-:Y:S01]  /*39e0*/  @P2 FMUL.FTZ R143, R46, R137 ;  /* 0x000000892e8f2220 */ /* 0x000fe20000410000 */
[----:B------:R-:W-:Y:S01]  /*39f0*/  @P2 SHF.L.U32 R145, R114, 0x10, RZ ;  /* 0x0000001072912819 */ /* 0x000fe200000006ff */
[----:B------:R-:W-:Y:S01]  /*3a00*/  @P2 FFMA.FTZ R97, R144, R148, R97 ;  /* 0x0000009490612223 */ /* 0x000fe20000010061 */
[----:B------:R-:W-:-:S02]  /*3a10*/  @P2 F2FP.BF16.F32.PACK_AB R136, RZ, R136 ;  /* 0x00000088ff88223e */ /* 0x000fc400000010ff */
[----:B------:R-:W-:Y:S01]  /*3a20*/  @P2 SHF.L.U32 R133, R115, 0x10, RZ ;  /* 0x0000001073852819 */ /* 0x000fe200000006ff */
[----:B------:R-:W-:Y:S01]  /*3a30*/  @P2 FFMA.FTZ R96, R145, R135, R96 ;  /* 0x0000008791602223 */ /* 0x000fe20000010060 */
[----:B------:R-:W-:Y:S02]  /*3a40*/  @P2 F2FP.BF16.F32.PACK_AB R132, RZ, R132 ;  /* 0x00000084ff84223e */ /* 0x000fe400000010ff */
[----:B------:R-:W-:Y:S01]  /*3a50*/  @P2 F2FP.BF16.F32.PACK_AB R143, RZ, R143 ;  /* 0x0000008fff8f223e */ /* 0x000fe200000010ff */
[----:B------:R-:W-:Y:S01]  /*3a60*/  @P2 FFMA.FTZ R98, R133, R137, R98 ;  /* 0x0000008985622223 */ /* 0x000fe20000010062 */
        /* <DEDUP_REMOVED lines=16> */
.L_x_2182:
[----:B------:R-:W-:Y:S05]  /*3b70*/  @!P1 BRA `(.L_x_2185) ;  /* 0x0000000400789947 */ /* 0x000fea0003800000 */
[----:B------:R-:W1:Y:S01]  /*3b80*/  @P2 LDC R120, c[0x0][0x40c] ;  /* 0x00010300ff782b82 */ /* 0x000e620000000800 */
[----:B------:R-:W-:Y:S01]  /*3b90*/  ISETP.GT.AND P0, PT, R136, RZ, PT ;  /* 0x000000ff8800720c */ /* 0x000fe20003f04270 */
[-CC-:B------:R-:W-:Y:S01]  /*3ba0*/  FFMA.FTZ R123, R19, R146.reuse, R151.reuse ;  /* 0x00000092137b7223 */ /* 0x180fe20000010097 */
[-CC-:B------:R-:W-:Y:S01]  /*3bb0*/  FFMA.FTZ R136, R128, R146.reuse, R151.reuse ;  /* 0x0000009280887223 */ /* 0x180fe20000010097 */
[-CC-:B------:R-:W-:Y:S01]  /*3bc0*/  FFMA.FTZ R143, R21, R146.reuse, R151.reuse ;  /* 0x00000092158f7223 */ /* 0x180fe20000010097 */
[----:B------:R-:W-:Y:S01]  /*3bd0*/  FFMA.FTZ R153, R125, R146, R151 ;  /* 0x000000927d997223 */ /* 0x000fe20000010097 */
[----:B------:R-:W-:Y:S01]  /*3be0*/  FADD.FTZ R122, R22, -R123 ;  /* 0x8000007b167a7221 */ /* 0x000fe20000010000 */
[----:B------:R-:W-:Y:S01]  /*3bf0*/  FADD.FTZ R144, R127, -R136 ;  /* 0x800000887f907221 */ /* 0x000fe20000010000 */
[----:B------:R-:W2:Y:S01]  /*3c00*/  @P2 LDC R121, c[0x0][0x40c] ;  /* 0x00010300ff792b82 */ /* 0x000ea20000000800 */
[----:B------:R-:W-:Y:S01]  /*3c10*/  FADD.FTZ R148, R124, -R143 ;  /* 0x8000008f7c947221 */ /* 0x000fe20000010000 */
[C---:B------:R-:W-:Y:S01]  /*3c20*/  FMUL.FTZ R143, R141.reuse, R122 ;  /* 0x0000007a8d8f7220 */ /* 0x040fe20000410000 */
[--C-:B------:R-:W-:Y:S01]  /*3c30*/  FFMA.FTZ R152, R138, R146, R151.reuse ;  /* 0x000000928a987223 */ /* 0x100fe20000010097 */
[----:B------:R-:W-:Y:S01]  /*3c40*/  FMUL.FTZ R144, R141, R144 ;  /* 0x000000908d907220 */ /* 0x000fe20000410000 */
[-CC-:B------:R-:W-:Y:S01]  /*3c50*/  FFMA.FTZ R150, R130, R146.reuse, R151.reuse ;  /* 0x0000009282967223 */ /* 0x180fe20000010097 */
[----:B------:R-:W-:Y:S01]  /*3c60*/  FFMA.FTZ R145, R23, R146, R151 ;  /* 0x0000009217917223 */ /* 0x000fe20000010097 */
[----:B------:R-:W-:Y:S01]  /*3c70*/  FADD.FTZ R154, R140, -R153 ;  /* 0x800000998c9a7221 */ /* 0x000fe20000010000 */
[----:B------:R-:W3:Y:S01]  /*3c80*/  @P2 LDC R136, c[0x0][0x40c] ;  /* 0x00010300ff882b82 */ /* 0x000ee20000000800 */
[----:B------:R-:W-:Y:S01]  /*3c90*/  FADD.FTZ R152, R131, -R152 ;  /* 0x8000009883987221 */ /* 0x000fe20000010000 */
[----:B------:R-:W-:Y:S01]  /*3ca0*/  FMUL.FTZ R148, R141, R148 ;  /* 0x000000948d947220 */ /* 0x000fe20000410000 */
[----:B------:R-:W-:Y:S01]  /*3cb0*/  FSEL R153, R143, RZ, P0 ;  /* 0x000000ff8f997208 */ /* 0x000fe20000000000 */
[----:B------:R-:W-:Y:S01]  /*3cc0*/  FFMA.FTZ R156, R142, R146, R151 ;  /* 0x000000928e9c7223 */ /* 0x000fe20000010097 */
[----:B------:R-:W-:Y:S01]  /*3cd0*/  FSEL R144, R144, RZ, P0 ;  /* 0x000000ff90907208 */ /* 0x000fe20000000000 */
[----:B------:R-:W-:Y:S01]  /*3ce0*/  FADD.FTZ R150, R129, -R150 ;  /* 0x8000009681967221 */ /* 0x000fe20000010000 */
[----:B------:R-:W-:Y:S01]  /*3cf0*/  FADD.FTZ R146, R126, -R145 ;  /* 0x800000917e927221 */ /* 0x000fe20000010000 */
[----:B------:R-:W4:Y:S01]  /*3d00*/  @P2 LDC R137, c[0x0][0x40c] ;  /* 0x00010300ff892b82 */ /* 0x000f220000000800 */
[----:B------:R-:W-:Y:S01]  /*3d10*/  FMUL.FTZ R145, R141, R152 ;  /* 0x000000988d917220 */ /* 0x000fe20000410000 */
[----:B------:R-:W-:Y:S01]  /*3d20*/  FSEL R152, R148, RZ, P0 ;  /* 0x000000ff94987208 */ /* 0x000fe20000000000 */
[----:B-1----:R-:W-:Y:S01]  /*3d30*/  @P2 FMUL.FTZ R151, R153, R120 ;  /* 0x0000007899972220 */ /* 0x002fe20000410000 */
[C---:B------:R-:W-:Y:S01]  /*3d40*/  F2FP.BF16.F32.PACK_AB R120, R144.reuse, R153 ;  /* 0x000000999078723e */ /* 0x040fe200000010ff */
[C---:B------:R-:W-:Y:S01]  /*3d50*/  FMUL.FTZ R150, R141.reuse, R150 ;  /* 0x000000968d967220 */ /* 0x040fe20000410000 */
[C---:B------:R-:W-:Y:S01]  /*3d60*/  FMUL.FTZ R146, R141.reuse, R146 ;  /* 0x000000928d927220 */ /* 0x040fe20000410000 */
[----:B------:R-:W-:Y:S01]  /*3d70*/  FMUL.FTZ R123, R141, R154 ;  /* 0x0000009a8d7b7220 */ /* 0x000fe20000410000 */
[----:B------:R-:W1:Y:S01]  /*3d80*/  @P2 LDC R122, c[0x0][0x40c] ;  /* 0x00010300ff7a2b82 */ /* 0x000e620000000800 */
[----:B--2---:R-:W-:Y:S01]  /*3d90*/  @P2 FMUL.FTZ R148, R144, R121 ;  /* 0x0000007990942220 */ /* 0x004fe20000410000 */
[----:B------:R-:W-:Y:S01]  /*3da0*/  FSEL R155, R150, RZ, P0 ;  /* 0x000000ff969b7208 */ /* 0x000fe20000000000 */
[----:B------:R-:W-:Y:S01]  /*3db0*/  FADD.FTZ R156, R139, -R156 ;  /* 0x8000009c8b9c7221 */ /* 0x000fe20000010000 */
[----:B------:R-:W-:-:S02]  /*3dc0*/  FSEL R153, R146, RZ, P0 ;  /* 0x000000ff92997208 */ /* 0x000fc40000000000 */
[----:B------:R-:W-:Y:S01]  /*3dd0*/  F2FP.BF16.F32.PACK_AB R121, R155, R152 ;  /* 0x000000989b79723e */ /* 0x000fe200000010ff */
[----:B------:R-:W-:Y:S01]  /*3de0*/  FMUL.FTZ R141, R141, R156 ;  /* 0x0000009c8d8d7220 */ /* 0x000fe20000410000 */
[----:B------:R-:W2:Y:S01]  /*3df0*/  @P2 LDC R143, c[0x0][0x40c] ;  /* 0x00010300ff8f2b82 */ /* 0x000ea20000000800 */
[----:B---3--:R-:W-:Y:S01]  /*3e00*/  @P2 FMUL.FTZ R136, R155, R136 ;  /* 0x000000889b882220 */ /* 0x008fe20000410000 */
[----:B------:R-:W-:Y:S02]  /*3e10*/  @P2 SHF.L.U32 R155, R112, 0x10, RZ ;  /* 0x00000010709b2819 */ /* 0x000fe400000006ff */
[----:B------:R-:W-:Y:S01]  /*3e20*/  FSEL R146, R145, RZ, P0 ;  /* 0x000000ff91927208 */ /* 0x000fe20000000000 */
[-C--:B------:R-:W-:Y:S01]  /*3e30*/  @P2 FMUL.FTZ R145, R41, R148.reuse ;  /* 0x0000009429912220 */ /* 0x080fe20000410000 */
[----:B------:R-:W-:Y:S01]  /*3e40*/  @P2 SHF.L.U32 R150, R135, 0x10, RZ ;  /* 0x0000001087962819 */ /* 0x000fe200000006ff */
[----:B------:R-:W-:Y:S01]  /*3e50*/  @P2 FFMA.FTZ R100, R155, R151, R100 ;  /* 0x000000979b642223 */ /* 0x000fe20000010064 */
[----:B------:R-:W3:Y:S01]  /*3e60*/  @P2 LDC R144, c[0x0][0x40c] ;  /* 0x00010300ff902b82 */ /* 0x000ee20000000800 */
[----:B------:R-:W-:Y:S01]  /*3e70*/  FSEL R155, R123, RZ, P0 ;  /* 0x000000ff7b9b7208 */ /* 0x000fe20000000000 */
[----:B----4-:R-:W-:Y:S01]  /*3e80*/  @P2 FMUL.FTZ R137, R152, R137 ;  /* 0x0000008998892220 */ /* 0x010fe20000410000 */
[----:B------:R-:W-:Y:S01]  /*3e90*/  @P2 SHF.L.U32 R123, R113, 0x10, RZ ;  /* 0x00000010717b2819 */ /* 0x000fe200000006ff */
[----:B------:R-:W-:Y:S01]  /*3ea0*/  @P2 FMUL.FTZ R151, R40, R151 ;  /* 0x0000009728972220 */ /* 0x000fe20000410000 */
[----:B------:R-:W-:Y:S01]  /*3eb0*/  @P2 SHF.L.U32 R132, R132, 0x10, RZ ;  /* 0x0000001084842819 */ /* 0x000fe200000006ff */
[----:B------:R-:W-:Y:S01]  /*3ec0*/  @P2 FFMA.FTZ R101, R150, R148, R101 ;  /* 0x0000009496652223 */ /* 0x000fe20000010065 */
[----:B------:R-:W-:Y:S01]  /*3ed0*/  @P2 FMUL.FTZ R148, R43, R136 ;  /* 0x000000882b942220 */ /* 0x000fe20000410000 */
[----:B-1----:R-:W-:Y:S01]  /*3ee0*/  @P2 FMUL.FTZ R135, R153, R122 ;  /* 0x0000007a99872220 */ /* 0x002fe20000410000 */
[----:B------:R-:W-:Y:S01]  /*3ef0*/  F2FP.BF16.F32.PACK_AB R122, R146, R153 ;  /* 0x00000099927a723e */ /* 0x000fe200000010ff */
[----:B------:R-:W-:Y:S01]  /*3f00*/  @P2 FFMA.FTZ R102, R123, R137, R102 ;  /* 0x000000897b662223 */ /* 0x000fe20000010066 */
[----:B------:R-:W-:Y:S01]  /*3f10*/  @P2 F2FP.BF16.F32.PACK_AB R151, RZ, R151 ;  /* 0x00000097ff97223e */ /* 0x000fe200000010ff */
[----:B------:R-:W-:Y:S01]  /*3f20*/  @P2 FMUL.FTZ R123, R44, R135 ;  /* 0x000000872c7b2220 */ /* 0x000fe20000410000 */
[----:B------:R-:W-:Y:S01]  /*3f30*/  @P2 FFMA.FTZ R103, R132, R136, R103 ;  /* 0x0000008884672223 */ /* 0x000fe20000010067 */
[----:B------:R-:W-:Y:S01]  /*3f40*/  @P2 SHF.L.U32 R136, R133, 0x10, RZ ;  /* 0x0000001085882819 */ /* 0x000fe200000006ff */
[----:B--2---:R-:W-:Y:S01]  /*3f50*/  @P2 FMUL.FTZ R146, R146, R143 ;  /* 0x0000008f92922220 */ /* 0x004fe20000410000 */
[----:B------:R-:W-:Y:S01]  /*3f60*/  @P2 FMUL.FTZ R143, R42, R137 ;  /* 0x000000892a8f2220 */ /* 0x000fe20000410000 */
[----:B------:R-:W-:-:S02]  /*3f70*/  @P2 F2FP.BF16.F32.PACK_AB R123, RZ, R123 ;  /* 0x0000007bff7b223e */ /* 0x000fc400000010ff */
[-C--:B------:R-:W-:Y:S01]  /*3f80*/  @P2 FMUL.FTZ R137, R45, R146.reuse ;  /* 0x000000922d892220 */ /* 0x080fe20000410000 */
[----:B------:R-:W-:Y:S01]  /*3f90*/  @P2 SHF.L.U32 R133, R115, 0x10, RZ ;  /* 0x0000001073852819 */ /* 0x000fe200000006ff */
[----:B------:R-:W-:Y:S01]  /*3fa0*/  @P2 FFMA.FTZ R97, R136, R146, R97 ;  /* 0x0000009288612223 */ /* 0x000fe20000010061 */
[----:B------:R-:W-:Y:S01]  /*3fb0*/  @P2 F2FP.BF16.F32.PACK_AB R143, RZ, R143 ;  /* 0x0000008fff8f223e */ /* 0x000fe200000010ff */
[----:B---3--:R-:W-:Y:S01]  /*3fc0*/  @P2 FMUL.FTZ R153, R155, R144 ;  /* 0x000000909b992220 */ /* 0x008fe20000410000 */
[----:B------:R-:W-:Y:S02]  /*3fd0*/  @P2 F2FP.BF16.F32.PACK_AB R145, RZ, R145 ;  /* 0x00000091ff91223e */ /* 0x000fe400000010ff */
[----:B------:R-:W-:Y:S01]  /*3fe0*/  @P2 PRMT R117, R143, 0x7610, R117 ;  /* 0x000076108f752816 */ /* 0x000fe20000000075 */
[-C--:B------:R-:W-:Y:S01]  /*3ff0*/  @P2 FMUL.FTZ R144, R46, R153.reuse ;  /* 0x000000992e902220 */ /* 0x080fe20000410000 */
[----:B------:R-:W-:Y:S01]  /*4000*/  @P2 SHF.L.U32 R143, R114, 0x10, RZ ;  /* 0x00000010728f2819 */ /* 0x000fe200000006ff */
[----:B------:R-:W-:Y:S01]  /*4010*/  @P2 FFMA.FTZ R98, R133, R153, R98 ;  /* 0x0000009985622223 */ /* 0x000fe20000010062 */
[----:B------:R-:W-:-:S02]  /*4020*/  @P2 F2FP.BF16.F32.PACK_AB R148, RZ, R148 ;  /* 0x00000094ff94223e */ /* 0x000fc400000010ff */
[----:B------:R-:W-:Y:S01]  /*4030*/  @P2 F2FP.BF16.F32.PACK_AB R137, RZ, R137 ;  /* 0x00000089ff89223e */ /* 0x000fe200000010ff */
[----:B------:R-:W-:Y:S01]  /*4040*/  @P2 FFMA.FTZ R96, R143, R135, R96 ;  /* 0x000000878f602223 */ /* 0x000fe20000010060 */
[----:B------:R-:W-:Y:S02]  /*4050*/  @P2 F2FP.BF16.F32.PACK_AB R144, RZ, R144 ;  /* 0x00000090ff90223e */ /* 0x000fe400000010ff */
[----:B------:R-:W-:Y:S02]  /*4060*/  @P2 PRMT R116, R151, 0x7610, R116 ;  /* 0x0000761097742816 */ /* 0x000fe40000000074 */
[----:B------:R-:W-:Y:S02]  /*4070*/  FSEL R132, R141, RZ, P0 ;  /* 0x000000ff8d847208 */ /* 0x000fe40000000000 */
[----:B------:R-:W-:Y:S02]  /*4080*/  @P2 PRMT R118, R123, 0x7610, R118 ;  /* 0x000076107b762816 */ /* 0x000fe40000000076 */
[----:B------:R-:W-:-:S02]  /*4090*/  @P2 PRMT R116, R116, 0x5410, R145 ;  /* 0x0000541074742816 */ /* 0x000fc40000000091 */
        /* <DEDUP_REMOVED lines=12> */
.L_x_2185:
[----:B------:R-:W1:Y:S01]  /*4160*/  @P2 LDC R137, c[0x0][0x40c] ;  /* 0x00010300ff892b82 */ /* 0x000e620000000800 */
[----:B------:R-:W-:Y:S01]  /*4170*/  FFMA.FTZ R144, R142, R146, R151 ;  /* 0x000000928e907223 */ /* 0x000fe20000010097 */
[----:B------:R-:W-:Y:S01]  /*4180*/  ISETP.GT.AND P0, PT, R136, RZ, PT ;  /* 0x000000ff8800720c */ /* 0x000fe20003f04270 */
[----:B------:R-:W-:Y:S01]  /*4190*/  BSSY.RECONVERGENT B2, `(.L_x_2186) ;  /* 0x0000013000027945 */ /* 0x000fe20003800200 */
[----:B------:R-:W-:Y:S01]  /*41a0*/  @P2 SHF.L.U32 R148, R134, 0x10, RZ ;  /* 0x0000001086942819 */ /* 0x000fe200000006ff */
[----:B------:R-:W-:-:S04]  /*41b0*/  FADD.FTZ R144, R139, -R144 ;  /* 0x800000908b907221 */ /* 0x000fc80000010000 */
[----:B------:R-:W-:-:S05]  /*41c0*/  FMUL.FTZ R144, R141, R144 ;  /* 0x000000908d907220 */ /* 0x000fca0000410000 */
[----:B------:R-:W-:-:S05]  /*41d0*/  FSEL R144, R144, RZ, P0 ;  /* 0x000000ff90907208 */ /* 0x000fca0000000000 */
[----:B-1----:R-:W-:-:S04]  /*41e0*/  @P2 FMUL.FTZ R144, R144, R137 ;  /* 0x0000008990902220 */ /* 0x002fc80000410000 */
        /* <DEDUP_REMOVED lines=13> */
.L_x_2187:
[----:B------:R-:W-:Y:S05]  /*42c0*/  BSYNC.RECONVERGENT B2 ;  /* 0x0000000000027941 */ /* 0x000fea0003800200 */
.L_x_2186:
        /* <DEDUP_REMOVED lines=13> */
.L_x_2189:
[----:B------:R-:W-:Y:S05]  /*43a0*/  BSYNC.RECONVERGENT B2 ;  /* 0x0000000000027941 */ /* 0x000fea0003800200 */
.L_x_2188:
        /* <DEDUP_REMOVED lines=13> */
.L_x_2191:
[----:B------:R-:W-:Y:S05]  /*4480*/  BSYNC.RECONVERGENT B2 ;  /* 0x0000000000027941 */ /* 0x000fea0003800200 */
.L_x_2190:
        /* <DEDUP_REMOVED lines=13> */
.L_x_2193:
[----:B------:R-:W-:Y:S05]  /*4560*/  BSYNC.RECONVERGENT B2 ;  /* 0x0000000000027941 */ /* 0x000fea0003800200 */
.L_x_2192:
        /* <DEDUP_REMOVED lines=13> */
.L_x_2195:
[----:B------:R-:W-:Y:S05]  /*4640*/  BSYNC.RECONVERGENT B2 ;  /* 0x0000000000027941 */ /* 0x000fea0003800200 */
.L_x_2194:
        /* <DEDUP_REMOVED lines=13> */
.L_x_2197:
[----:B------:R-:W-:Y:S05]  /*4720*/  BSYNC.RECONVERGENT B2 ;  /* 0x0000000000027941 */ /* 0x000fea0003800200 */
.L_x_2196:
        /* <DEDUP_REMOVED lines=13> */
.L_x_2199:
[----:B------:R-:W-:Y:S05]  /*4800*/  BSYNC.RECONVERGENT B2 ;  /* 0x0000000000027941 */ /* 0x000fea0003800200 */
.L_x_2198:
[----:B------:R-:W-:Y:S01]  /*4810*/  @P2 F2FP.BF16.F32.PACK_AB R134, RZ, R134 ;  /* 0x00000086ff86223e */ /* 0x000fe200000010ff */
[----:B------:R-:W-:-:S03]  /*4820*/  @P2 FFMA.FTZ R99, R148, R144, R99 ;  /* 0x0000009094632223 */ /* 0x000fc60000010063 */
[----:B------:R-:W-:-:S07]  /*4830*/  @P2 PRMT R119, R119, 0x5410, R134 ;  /* 0x0000541077772816 */ /* 0x000fce0000000086 */
.L_x_2184:
[----:B------:R-:W-:Y:S05]  /*4840*/  BSYNC.RECONVERGENT B1 ;  /* 0x0000000000017941 */ /* 0x000fea0003800200 */
.L_x_2181:
        /* <DEDUP_REMOVED lines=11> */
.L_x_2155:
[----:B------:R-:W-:Y:S05]  /*4900*/  BSYNC B0 ;  /* 0x0000000000007941 */ /* 0x000fea0003800000 */
.L_x_2154:
        /* <DEDUP_REMOVED lines=18> */
[----:B0-----:R-:W0:Y:S04]  /*4a30*/  LDS R7, [R4+0x800] ;  /* 0x0008000004077984 */ /* 0x001e280000000800 */
[----:B------:R-:W5:Y:S04]  /*4a40*/  LDS R8, [R4+0xa00] ;  /* 0x000a000004087984 */ /* 0x000f680000000800 */
[----:B------:R-:W3:Y:S04]  /*4a50*/  LDS R5, [R4+0x400] ;  /* 0x0004000004057984 */ /* 0x000ee80000000800 */
        /* <DEDUP_REMOVED lines=12> */
[----:B-----5:R-:W-:-:S03]  /*4b20*/  FADD.FTZ R3, R3, R8 ;  /* 0x0000000803037221 */ /* 0x020fc60000010000 */
[----:B------:R-:W5:Y:S01]  /*4b30*/  LDS R18, [R4+0x1c00] ;  /* 0x001c000004127984 */ /* 0x000f620000000800 */
[----:B---3--:R-:W-:-:S03]  /*4b40*/  FADD.FTZ R5, RZ, R5 ;  /* 0x00000005ff057221 */ /* 0x008fc60000010000 */
[----:B------:R-:W3:Y:S01]  /*4b50*/  LDS R17, [R4+0x1e00] ;  /* 0x001e000004117984 */ /* 0x000ee20000000800 */
[----:B----4-:R-:W-:Y:S01]  /*4b60*/  FADD.FTZ R6, RZ, R6 ;  /* 0x00000006ff067221 */ /* 0x010fe20000010000 */
        /* <DEDUP_REMOVED lines=13> */
[----:B-----5:R-:W-:-:S03]  /*4c40*/  FADD.FTZ R11, R5, R18 ;  /* 0x00000012050b7221 */ /* 0x020fc60000010000 */
[----:B------:R-:W-:Y:S01]  /*4c50*/  STS.128 [R0+0x410], R76 ;  /* 0x0004104c00007388 */ /* 0x000fe20000000c00 */
[----:B---3--:R-:W-:Y:S01]  /*4c60*/  FADD.FTZ R17, R6, R17 ;  /* 0x0000001106117221 */ /* 0x008fe20000010000 */
        /* <DEDUP_REMOVED lines=95> */
.L_x_2159:
        /* <DEDUP_REMOVED lines=8> */
.L_x_2202:
[----:B------:R-:W-:Y:S05]  /*52e0*/  BSYNC B1 ;  /* 0x0000000000017941 */ /* 0x000fea0003800000 */
.L_x_2201:
        /* <DEDUP_REMOVED lines=9> */
.L_x_2203:
[----:B------:R-:W-:Y:S01]  /*5380*/  PRMT R154, R28, 0x7632, R154 ;  /* 0x000076321c9a7816 */ /* 0x000fe2000000009a */
        /* <DEDUP_REMOVED lines=8> */
.L_x_2204:
[----:B------:R-:W-:-:S05]  /*5410*/  FADD.FTZ R133, R133, R144 ;  /* 0x0000009085857221 */ /* 0x000fca0000010000 */
[----:B------:R-:W-:Y:S01]  /*5420*/  MOV R160, R133 ;  /* 0x0000008500a07202 */ /* 0x000fe20000000f00 */
[----:B------:R-:W-:-:S07]  /*5430*/  FADD.FTZ R145, R132, R137 ;  /* 0x0000008984917221 */ /* 0x000fce0000010000 */
[----:B------:R-:W-:Y:S05]  /*5440*/  WARPSYNC.COLLECTIVE R153, `(.L_x_2205) ;  /* 0x0000000099087348 */ /* 0x000fea0003c00000 */
[----:B------:R0:W1:Y:S02]  /*5450*/  SHFL.BFLY P1, R137, R160, R155, R162 ;  /* 0x0c00009ba0897389 */ /* 0x00006400000200a2 */
[----:B01----:R-:W-:Y:S05]  /*5460*/  ENDCOLLECTIVE ;  /* 0x000000000000791b */ /* 0x003fea0003800000 */
.L_x_2205:
[----:B------:R-:W-:Y:S01]  /*5470*/  HFMA2 R155, -RZ, RZ, 0, 2.384185791015625e-07 ;  /* 0x00000004ff9b7431 */ /* 0x000fe200000001ff */
[----:B------:R-:W-:Y:S02]  /*5480*/  MOV R160, R145 ;  /* 0x0000009100a07202 */ /* 0x000fe40000000f00 */
[----:B------:R-:W-:-:S07]  /*5490*/  MOV R148, R137 ;  /* 0x0000008900947202 */ /* 0x000fce0000000f00 */
[----:B------:R-:W-:Y:S05]  /*54a0*/  WARPSYNC.COLLECTIVE R153, `(.L_x_2206) ;  /* 0x0000000099087348 */ /* 0x000fea0003c00000 */
[----:B------:R0:W1:Y:S02]  /*54b0*/  SHFL.BFLY P1, R137, R160, R155, R162 ;  /* 0x0c00009ba0897389 */ /* 0x00006400000200a2 */
[----:B01----:R-:W-:Y:S05]  /*54c0*/  ENDCOLLECTIVE ;  /* 0x000000000000791b */ /* 0x003fea0003800000 */
.L_x_2206:
[----:B------:R-:W-:-:S05]  /*54d0*/  FADD.FTZ R148, R133, R148 ;  /* 0x0000009485947221 */ /* 0x000fca0000010000 */
[----:B------:R-:W-:Y:S02]  /*54e0*/  MOV R160, R148 ;  /* 0x0000009400a07202 */ /* 0x000fe40000000f00 */
[----:B------:R-:W-:-:S07]  /*54f0*/  MOV R150, R137 ;  /* 0x0000008900967202 */ /* 0x000fce0000000f00 */
[----:B------:R-:W-:Y:S05]  /*5500*/  WARPSYNC.COLLECTIVE R153, `(.L_x_2207) ;  /* 0x0000000099087348 */ /* 0x000fea0003c00000 */
[----:B------:R0:W1:Y:S02]  /*5510*/  SHFL.BFLY P1, R137, R160, R155, R162 ;  /* 0x0c00009ba0897389 */ /* 0x00006400000200a2 */
[----:B01----:R-:W-:Y:S05]  /*5520*/  ENDCOLLECTIVE ;  /* 0x000000000000791b */ /* 0x003fea0003800000 */
.L_x_2207:
[----:B------:R-:W-:Y:S01]  /*5530*/  FADD.FTZ R150, R145, R150 ;  /* 0x0000009691967221 */ /* 0x000fe20000010000 */
[----:B------:R-:W-:Y:S01]  /*5540*/  PRMT R145, R27, 0x7632, R145 ;  /* 0x000076321b917816 */ /* 0x000fe20000000091 */
[----:B------:R-:W-:-:S03]  /*5550*/  HFMA2 R155, -RZ, RZ, 0, 4.76837158203125e-07 ;  /* 0x00000008ff9b7431 */ /* 0x000fc600000001ff */
[----:B------:R-:W-:Y:S01]  /*5560*/  MOV R160, R150 ;  /* 0x0000009600a07202 */ /* 0x000fe20000000f00 */
[----:B------:R-:W-:Y:S01]  /*5570*/  FADD.FTZ R149, R148, R137 ;  /* 0x0000008994957221 */ /* 0x000fe20000010000 */
[----:B------:R-:W-:-:S07]  /*5580*/  PRMT R148, R31, 0x7632, R148 ;  /* 0x000076321f947816 */ /* 0x000fce0000000094 */
[----:B------:R-:W-:Y:S05]  /*5590*/  WARPSYNC.COLLECTIVE R153, `(.L_x_2208) ;  /* 0x0000000099087348 */ /* 0x000fea0003c00000 */
[----:B------:R0:W1:Y:S02]  /*55a0*/  SHFL.BFLY P1, R137, R160, R155, R162 ;  /* 0x0c00009ba0897389 */ /* 0x00006400000200a2 */
[----:B01----:R-:W-:Y:S05]  /*55b0*/  ENDCOLLECTIVE ;  /* 0x000000000000791b */ /* 0x003fea0003800000 */
.L_x_2208:
[----:B------:R-:W-:Y:S02]  /*55c0*/  MOV R160, R149 ;  /* 0x0000009500a07202 */ /* 0x000fe40000000f00 */
[----:B------:R-:W-:-:S07]  /*55d0*/  MOV R147, R137 ;  /* 0x0000008900937202 */ /* 0x000fce0000000f00 */
[----:B------:R-:W-:Y:S05]  /*55e0*/  WARPSYNC.COLLECTIVE R153, `(.L_x_2209) ;  /* 0x0000000099087348 */ /* 0x000fea0003c00000 */
[----:B------:R0:W1:Y:S02]  /*55f0*/  SHFL.BFLY P1, R137, R160, R155, R162 ;  /* 0x0c00009ba0897389 */ /* 0x00006400000200a2 */
[----:B01----:R-:W-:Y:S05]  /*5600*/  ENDCOLLECTIVE ;  /* 0x000000000000791b */ /* 0x003fea0003800000 */
.L_x_2209:
        /* <DEDUP_REMOVED lines=8> */
.L_x_2210:
[--C-:B------:R-:W-:Y:S01]  /*5690*/  FADD.FTZ R151, R149, R144.reuse ;  /* 0x0000009095977221 */ /* 0x100fe20000010000 */
[----:B------:R-:W-:-:S04]  /*56a0*/  PRMT R144, R24, 0x7632, R144 ;  /* 0x0000763218907816 */ /* 0x000fc80000000090 */
[----:B------:R-:W-:Y:S02]  /*56b0*/  MOV R160, R151 ;  /* 0x0000009700a07202 */ /* 0x000fe40000000f00 */
[----:B------:R-:W-:-:S07]  /*56c0*/  MOV R156, R137 ;  /* 0x00000089009c7202 */ /* 0x000fce0000000f00 */
[----:B------:R-:W-:Y:S05]  /*56d0*/  WARPSYNC.COLLECTIVE R153, `(.L_x_2211) ;  /* 0x0000000099087348 */ /* 0x000fea0003c00000 */
[----:B------:R0:W1:Y:S02]  /*56e0*/  SHFL.BFLY P1, R137, R160, R155, R162 ;  /* 0x0c00009ba0897389 */ /* 0x00006400000200a2 */
[----:B01----:R-:W-:Y:S05]  /*56f0*/  ENDCOLLECTIVE ;  /* 0x000000000000791b */ /* 0x003fea0003800000 */
.L_x_2211:
[----:B------:R-:W-:Y:S02]  /*5700*/  MOV R158, R137 ;  /* 0x00000089009e7202 */ /* 0x000fe40000000f00 */
[----:B------:R-:W-:Y:S01]  /*5710*/  PRMT R137, R26, 0x7632, R137 ;  /* 0x000076321a897816 */ /* 0x000fe20000000089 */
[----:B------:R-:W-:Y:S06]  /*5720*/  BRA `(.L_x_2212) ;  /* 0xffffffbc00187947 */ /* 0x000fec000383ffff */
.L_x_2213:
        /* <DEDUP_REMOVED lines=13> */
.L_x_11195:


//--------------------- .text._ZN10layer_norm13ln_bwd_kernelINS_13Kernel_traitsIf13__nv_bfloat16S2_S2_fjLj512ELj1ELj4ELj1ELj16ENS_18Kernel_traits_baseILj512EfS2_S2_S2_fjLj128EEEEELb1ELb0ELb0ELb0EEEvNS_9BwdParamsE --------------------------
	.section	.text._ZN10layer_norm13ln_bwd_kernelINS_13Kernel_traitsIf13__nv_bfloat16S2_S2_fjLj512ELj1ELj4ELj1ELj16ENS_18Kernel_traits_baseILj512EfS2_S2_S2_fjLj128EEEEELb1ELb0ELb0ELb0EEEvNS_9BwdParamsE,"ax",@progbits
	.align	128
        .global         _ZN10layer_norm13ln_bwd_kernelINS_13Kernel_traitsIf13__nv_bfloat16S2_S2_fjLj512ELj1ELj4ELj1ELj16ENS_18Kernel_traits_baseILj512EfS2_S2_S2_fjLj128EEEEELb1ELb0ELb0ELb0EEEvNS_9BwdParamsE
        .type           _ZN10layer_norm13ln_bwd_kernelINS_13Kernel_traitsIf13__nv_bfloat16S2_S2_fjLj512ELj1ELj4ELj1ELj16ENS_18Kernel_traits_baseILj512EfS2_S2_S2_fjLj128EEEEELb1ELb0ELb0ELb0EEEvNS_9BwdParamsE,@function
        .size           _ZN10layer_norm13ln_bwd_kernelINS_13Kernel_traitsIf13__nv_bfloat16S2_S2_fjLj512ELj1ELj4ELj1ELj16ENS_18Kernel_traits_baseILj512EfS2_S2_S2_fjLj128EEEEELb1ELb0ELb0ELb0EEEvNS_9BwdParamsE,(.L_x_11196 - _ZN10layer_norm13ln_bwd_kernelINS_13Kernel_traitsIf13__nv_bfloat16S2_S2_fjLj512ELj1ELj4ELj1ELj16ENS_18Kernel_traits_baseILj512EfS2_S2_S2_fjLj128EEEEELb1ELb0ELb0ELb0EEEvNS_9BwdParamsE)
        .other          _ZN10layer_norm13ln_bwd_kernelINS_13Kernel_traitsIf13__nv_bfloat16S2_S2_fjLj512ELj1ELj4ELj1ELj16ENS_18Kernel_traits_baseILj512EfS2_S2_S2_fjLj128EEEEELb1ELb0ELb0ELb0EEEvNS_9BwdParamsE,@"STO_CUDA_ENTRY STV_DEFAULT"
_ZN10layer_norm13ln_bwd_kernelINS_13Kernel_traitsIf13__nv_bfloat16S2_S2_fjLj512ELj1ELj4ELj1ELj16ENS_18Kernel_traits_baseILj512EfS2_S2_S2_fjLj128EEEEELb1ELb0ELb0ELb0EEEvNS_9BwdParamsE:
.text._ZN10layer_norm13ln_bwd_kernelINS_13Kernel_traitsIf13__nv_bfloat16S2_S2_fjLj512ELj1ELj4ELj1ELj16ENS_18Kernel_traits_baseILj512EfS2_S2_S2_fjLj128EEEEELb1ELb0ELb0ELb0EEEvNS_9BwdParamsE:
        /* <DEDUP_REMOVED lines=27> */
[----:B----4-:R-:W-:Y:S01]  /*01b0*/  @P0 IMAD.WIDE.U32 R2, R85, 0x20, R2 ;  /* 0x0000002055020825 */ /* 0x010fe200078e0002 */
[----:B------:R0:W5:Y:S03]  /*01c0*/  @P1 LDG.E.128 R28, desc[UR6][R4.64+0x10] ;  /* 0x00001006041c1981 */ /* 0x000166000c1e1d00 */
[----:B------:R-:W-:Y:S01]  /*01d0*/  LOP3.LUT R83, R83, UR4, RZ, 0xfc, !PT ;  /* 0x0000000453537c12 */ /* 0x000fe2000f8efcff */
        /* <DEDUP_REMOVED lines=41> */
.L_x_2234:
[----:B------:R-:W0:Y:S08]  /*0470*/  @P0 LDC.64 R72, c[0x0][0x3e0] ;  /* 0x0000f800ff480b82 */ /* 0x000e300000000a00 */
[----:B------:R-:W2:Y:S08]  /*0480*/  LDC.64 R74, c[0x0][0x3c0] ;  /* 0x0000f000ff4a7b82 */ /* 0x000eb00000000a00 */
[----:B------:R-:W3:Y:S01]  /*0490*/  LDC.64 R76, c[0x0][0x3c8] ;  /* 0x0000f200ff4c7b82 */ /* 0x000ee20000000a00 */
[----:B0-----:R-:W-:-:S06]  /*04a0*/  @P0 IMAD.WIDE R72, R83, 0x2, R72 ;  /* 0x0000000253480825 */ /* 0x001fcc00078e0248 */
[----:B------:R-:W4:Y:S01]  /*04b0*/  @P0 LDG.E.U16 R72, desc[UR6][R72.64] ;  /* 0x0000000648480981 */ /* 0x000f22000c1e1500 */
[----:B--2---:R-:W-:-:S06]  /*04c0*/  IMAD.WIDE R74, R83, 0x4, R74 ;  /* 0x00000004534a7825 */ /* 0x004fcc00078e024a */
[----:B------:R0:W2:Y:S01]  /*04d0*/  LDG.E R74, desc[UR6][R74.64] ;  /* 0x000000064a4a7981 */ /* 0x0000a2000c1e1900 */
[----:B---3--:R-:W-:-:S05]  /*04e0*/  IMAD.WIDE R76, R83, 0x4, R76 ;  /* 0x00000004534c7825 */ /* 0x008fca00078e024c */
[----:B-----5:R3:W5:Y:S01]  /*04f0*/  LDG.E R104, desc[UR6][R76.64] ;  /* 0x000000064c687981 */ /* 0x020762000c1e1900 */
[----:B------:R-:W-:Y:S02]  /*0500*/  MOV R82, UR20 ;  /* 0x0000001400527c02 */ /* 0x000fe40008000f00 */
[----:B------:R-:W-:-:S03]  /*0510*/  ISETP.GE.U32.AND P4, PT, R84, 0x20, PT ;  /* 0x000000205400780c */ /* 0x000fc60003f86070 */
[----:B------:R-:W-:-:S05]  /*0520*/  IMAD R78, R83, R82, RZ ;  /* 0x00000052534e7224 */ /* 0x000fca00078e02ff */
[----:B------:R-:W-:Y:S01]  /*0530*/  SHF.R.S32.HI R79, RZ, 0x1f, R78 ;  /* 0x0000001fff4f7819 */ /* 0x000fe2000001144e */
[----:B------:R-:W-:-:S03]  /*0540*/  HFMA2 R103, -RZ, RZ, 1.875, 0 ;  /* 0x3f800000ff677431 */ /* 0x000fc600000001ff */
[----:B------:R-:W-:Y:S01]  /*0550*/  LEA.HI R78, R79, R78, RZ, 0x3 ;  /* 0x0000004e4f4e7211 */ /* 0x000fe200078f18ff */
[----:B------:R-:W-:Y:S01]  /*0560*/  BSSY.RECONVERGENT B1, `(.L_x_2216) ;  /* 0x000006a000017945 */ /* 0x000fe20003800200 */
[----:B------:R-:W-:Y:S02]  /*0570*/  ISETP.NE.U32.AND P1, PT, RZ, UR10, PT ;  /* 0x0000000aff007c0c */ /* 0x000fe4000bf25070 */
[----:B-1----:R-:W-:Y:S02]  /*0580*/  ISETP.NE.AND P5, PT, R81, RZ, PT ;  /* 0x000000ff5100720c */ /* 0x002fe40003fa5270 */
[----:B------:R-:W-:Y:S02]  /*0590*/  LEA.HI.SX32 R102, R78, R85, 0x1d ;  /* 0x000000554e667211 */ /* 0x000fe400078feaff */
[----:B------:R-:W-:Y:S02]  /*05a0*/  ISETP.GE.U32.AND P3, PT, R84, 0x40, PT ;  /* 0x000000405400780c */ /* 0x000fe40003f66070 */
[----:B------:R-:W-:-:S02]  /*05b0*/  ISETP.NE.AND.EX P1, PT, RZ, UR11, PT, P1 ;  /* 0x0000000bff007c0c */ /* 0x000fc4000bf25310 */
[----:B0-----:R-:W-:Y:S02]  /*05c0*/  MOV R75, R102 ;  /* 0x00000066004b7202 */ /* 0x001fe40000000f00 */
[----:B----4-:R-:W-:Y:S02]  /*05d0*/  @P0 SHF.L.U32 R103, R72, 0x10, RZ ;  /* 0x0000001048670819 */ /* 0x010fe400000006ff */
[----:B------:R-:W-:Y:S02]  /*05e0*/  CS2R R72, SRZ ;  /* 0x0000000000487805 */ /* 0x000fe4000001ff00 */
[----:B--2---:R-:W-:Y:S01]  /*05f0*/  FSEL R105, R74, RZ, !P5 ;  /* 0x000000ff4a697208 */ /* 0x004fe20006800000 */
[----:B---3--:R-:W-:Y:S06]  /*0600*/  @!P4 BRA `(.L_x_2217) ;  /* 0x00000004007cc947 */ /* 0x008fec0003800000 */
        /* <DEDUP_REMOVED lines=14> */
[C---:B---3--:R-:W-:Y:S02]  /*06f0*/  PRMT R88, R72.reuse, 0x7632, R88 ;  /* 0x0000763248587816 */ /* 0x048fe40000000058 */
[----:B------:R-:W-:Y:S02]  /*0700*/  SHF.L.U32 R72, R72, 0x10, RZ ;  /* 0x0000001048487819 */ /* 0x000fe400000006ff */
[C---:B------:R-:W-:Y:S02]  /*0710*/  PRMT R89, R73.reuse, 0x7632, R89 ;  /* 0x0000763249597816 */ /* 0x040fe40000000059 */
[----:B------:R-:W-:Y:S01]  /*0720*/  SHF.L.U32 R90, R73, 0x10, RZ ;  /* 0x00000010495a7819 */ /* 0x000fe200000006ff */
[----:B------:R-:W-:Y:S01]  /*0730*/  FADD.FTZ R101, -R105, R72 ;  /* 0x0000004869657221 */ /* 0x000fe20000010100 */
[----:B----4-:R-:W-:Y:S02]  /*0740*/  PRMT R73, R76, 0x7632, R73 ;  /* 0x000076324c497816 */ /* 0x010fe40000000049 */
[----:B------:R-:W-:-:S02]  /*0750*/  SHF.L.U32 R88, R88, 0x10, RZ ;  /* 0x0000001058587819 */ /* 0x000fc400000006ff */
[----:B------:R-:W-:Y:S01]  /*0760*/  SHF.L.U32 R92, R74, 0x10, RZ ;  /* 0x000000104a5c7819 */ /* 0x000fe200000006ff */
[----:B------:R-:W-:Y:S01]  /*0770*/  FADD.FTZ R97, -R105, R90 ;  /* 0x0000005a69617221 */ /* 0x000fe20000010100 */
[----:B------:R-:W-:Y:S01]  /*0780*/  SHF.L.U32 R96, R75, 0x10, RZ ;  /* 0x000000104b607819 */ /* 0x000fe200000006ff */
[----:B-----5:R-:W-:Y:S01]  /*0790*/  FMUL.FTZ R101, R104, R101 ;  /* 0x0000006568657220 */ /* 0x020fe20000410000 */
[----:B------:R-:W-:Y:S02]  /*07a0*/  SHF.L.U32 R99, R76, 0x10, RZ ;  /* 0x000000104c637819 */ /* 0x000fe400000006ff */
[----:B------:R-:W-:Y:S01]  /*07b0*/  SHF.L.U32 R98, R73, 0x10, RZ ;  /* 0x0000001049627819 */ /* 0x000fe200000006ff */
[C---:B------:R-:W-:Y:S01]  /*07c0*/  FADD.FTZ R73, -R105.reuse, R88 ;  /* 0x0000005869497221 */ /* 0x040fe20000010100 */
[----:B------:R-:W-:Y:S01]  /*07d0*/  PRMT R91, R74, 0x7632, R91 ;  /* 0x000076324a5b7816 */ /* 0x000fe2000000005b */
[----:B------:R-:W-:Y:S01]  /*07e0*/  FADD.FTZ R93, -R105, R92 ;  /* 0x0000005c695d7221 */ /* 0x000fe20000010100 */
[C---:B------:R-:W-:Y:S01]  /*07f0*/  PRMT R74, R77.reuse, 0x7632, R74 ;  /* 0x000076324d4a7816 */ /* 0x040fe2000000004a */
[----:B------:R-:W-:Y:S01]  /*0800*/  FMUL.FTZ R97, R104, R97 ;  /* 0x0000006168617220 */ /* 0x000fe20000410000 */
[----:B------:R-:W-:-:S02]  /*0810*/  SHF.L.U32 R77, R77, 0x10, RZ ;  /* 0x000000104d4d7819 */ /* 0x000fc400000006ff */
[----:B------:R-:W-:Y:S01]  /*0820*/  SHF.L.U32 R76, R89, 0x10, RZ ;  /* 0x00000010594c7819 */ /* 0x000fe200000006ff */
[----:B------:R-:W-:Y:S01]  /*0830*/  FADD.FTZ R89, -R105, R96 ;  /* 0x0000006069597221 */ /* 0x000fe20000010100 */
[----:B------:R-:W-:Y:S01]  /*0840*/  PRMT R94, R75, 0x7632, R94 ;  /* 0x000076324b5e7816 */ /* 0x000fe2000000005e */
[----:B------:R-:W-:Y:S01]  /*0850*/  FADD.FTZ R48, R48, R99 ;  /* 0x0000006330307221 */ /* 0x000fe20000010000 */
[----:B------:R-:W-:Y:S01]  /*0860*/  PRMT R75, R78, 0x7632, R75 ;  /* 0x000076324e4b7816 */ /* 0x000fe2000000004b */
[----:B------:R-:W-:Y:S01]  /*0870*/  FFMA.FTZ R32, R101, R99, R32 ;  /* 0x0000006365207223 */ /* 0x000fe20000010020 */
[----:B------:R-:W-:Y:S01]  /*0880*/  FMUL.FTZ R100, R104, R73 ;  /* 0x0000004968647220 */ /* 0x000fe20000410000 */
[----:B0-----:R-:W-:Y:S01]  /*0890*/  SHF.L.U32 R87, R78, 0x10, RZ ;  /* 0x000000104e577819 */ /* 0x001fe200000006ff */
[----:B------:R-:W-:Y:S01]  /*08a0*/  FMUL.FTZ R99, R16, R99 ;  /* 0x0000006310637220 */ /* 0x000fe20000410000 */
[C---:B------:R-:W-:Y:S01]  /*08b0*/  PRMT R86, R79.reuse, 0x7632, R86 ;  /* 0x000076324f567816 */ /* 0x040fe20000000056 */
[----:B------:R-:W-:Y:S01]  /*08c0*/  FMUL.FTZ R93, R104, R93 ;  /* 0x0000005d685d7220 */ /* 0x000fe20000410000 */
[----:B------:R-:W-:Y:S01]  /*08d0*/  SHF.L.U32 R79, R79, 0x10, RZ ;  /* 0x000000104f4f7819 */ /* 0x000fe200000006ff */
[----:B------:R-:W-:Y:S01]  /*08e0*/  FADD.FTZ R50, R50, R77 ;  /* 0x0000004d32327221 */ /* 0x000fe20000010000 */
[----:B------:R-:W-:Y:S01]  /*08f0*/  SHF.L.U32 R78, R91, 0x10, RZ ;  /* 0x000000105b4e7819 */ /* 0x000fe200000006ff */
[-C--:B------:R-:W-:Y:S01]  /*0900*/  FFMA.FTZ R34, R97, R77.reuse, R34 ;  /* 0x0000004d61227223 */ /* 0x080fe20000010022 */
[----:B------:R-:W-:Y:S01]  /*0910*/  FMUL.FTZ R95, R18, R77 ;  /* 0x0000004d125f7220 */ /* 0x000fe20000410000 */
[----:B------:R-:W-:Y:S01]  /*0920*/  FMUL.FTZ R89, R104, R89 ;  /* 0x0000005968597220 */ /* 0x000fe20000410000 */
[----:B------:R-:W-:Y:S01]  /*0930*/  SHF.L.U32 R90, R75, 0x10, RZ ;  /* 0x000000104b5a7819 */ /* 0x000fe200000006ff */
[----:B------:R-:W-:Y:S01]  /*0940*/  FADD.FTZ R77, -R105, R76 ;  /* 0x0000004c694d7221 */ /* 0x000fe20000010100 */
[----:B------:R-:W-:Y:S01]  /*0950*/  FADD.FTZ R49, R49, R98 ;  /* 0x0000006231317221 */ /* 0x000fe20000010000 */
[-C--:B------:R-:W-:Y:S01]  /*0960*/  FFMA.FTZ R33, R100, R98.reuse, R33 ;  /* 0x0000006264217223 */ /* 0x080fe20000010021 */
[----:B------:R-:W-:Y:S01]  /*0970*/  FMUL.FTZ R98, R17, R98 ;  /* 0x0000006211627220 */ /* 0x000fe20000410000 */
[----:B------:R-:W-:Y:S01]  /*0980*/  FADD.FTZ R73, RZ, R99 ;  /* 0x00000063ff497221 */ /* 0x000fe20000010000 */
[----:B------:R-:W-:Y:S01]  /*0990*/  FFMA.FTZ R75, R101, R99, RZ ;  /* 0x00000063654b7223 */ /* 0x000fe200000100ff */
[----:B------:R-:W-:Y:S01]  /*09a0*/  SHF.L.U32 R72, R94, 0x10, RZ ;  /* 0x000000105e487819 */ /* 0x000fe200000006ff */
[----:B------:R-:W-:Y:S01]  /*09b0*/  FADD.FTZ R52, R52, R87 ;  /* 0x0000005734347221 */ /* 0x000fe20000010000 */
[-C--:B------:R-:W-:Y:S01]  /*09c0*/  FFMA.FTZ R36, R93, R87.reuse, R36 ;  /* 0x000000575d247223 */ /* 0x080fe20000010024 */
[----:B------:R-:W-:Y:S01]  /*09d0*/  FMUL.FTZ R91, R20, R87 ;  /* 0x00000057145b7220 */ /* 0x000fe20000410000 */
[----:B------:R-:W-:Y:S01]  /*09e0*/  SHF.L.U32 R94, R74, 0x10, RZ ;  /* 0x000000104a5e7819 */ /* 0x000fe200000006ff */
[----:B------:R-:W-:Y:S01]  /*09f0*/  FADD.FTZ R54, R54, R79 ;  /* 0x0000004f36367221 */ /* 0x000fe20000010000 */
[-C--:B------:R-:W-:Y:S01]  /*0a00*/  FFMA.FTZ R38, R89, R79.reuse, R38 ;  /* 0x0000004f59267223 */ /* 0x080fe20000010026 */
[----:B------:R-:W-:Y:S01]  /*0a10*/  FMUL.FTZ R87, R22, R79 ;  /* 0x0000004f16577220 */ /* 0x000fe20000410000 */
[----:B------:R-:W-:Y:S01]  /*0a20*/  FADD.FTZ R79, -R105, R78 ;  /* 0x0000004e694f7221 */ /* 0x000fe20000010100 */
        /* <DEDUP_REMOVED lines=8> */
[----:B------:R-:W-:-:S02]  /*0ab0*/  FMUL.FTZ R92, R104, R79 ;  /* 0x0000004f685c7220 */ /* 0x000fc40000410000 */
        /* <DEDUP_REMOVED lines=20> */
.L_x_2217:
[----:B------:R-:W-:Y:S05]  /*0c00*/  BSYNC.RECONVERGENT B1 ;  /* 0x0000000000017941 */ /* 0x000fea0003800200 */
.L_x_2216:
        /* <DEDUP_REMOVED lines=13> */
[----:B------:R-:W1:Y:S02]  /*0ce0*/  @P2 LDC.64 R12, c[0x0][0x438] ;  /* 0x00010e00ff0c2b82 */ /* 0x000e640000000a00 */
[----:B-1----:R-:W-:-:S05]  /*0cf0*/  @P2 IMAD.WIDE.U32 R12, R75, 0x10, R12 ;  /* 0x000000104b0c2825 */ /* 0x002fca00078e000c */
[----:B------:R1:W5:Y:S01]  /*0d00*/  @P2 LDG.E.128 R68, desc[UR6][R12.64] ;  /* 0x000000060c442981 */ /* 0x000362000c1e1d00 */
[C---:B---3--:R-:W-:Y:S02]  /*0d10*/  PRMT R0, R8.reuse, 0x7632, R0 ;  /* 0x0000763208007816 */ /* 0x048fe40000000000 */
[----:B------:R-:W-:Y:S02]  /*0d20*/  SHF.L.U32 R8, R8, 0x10, RZ ;  /* 0x0000001008087819 */ /* 0x000fe400000006ff */
[C---:B------:R-:W-:Y:S02]  /*0d30*/  PRMT R14, R9.reuse, 0x7632, R14 ;  /* 0x00007632090e7816 */ /* 0x040fe4000000000e */
[----:B------:R-:W-:Y:S02]  /*0d40*/  SHF.L.U32 R74, R9, 0x10, RZ ;  /* 0x00000010094a7819 */ /* 0x000fe400000006ff */
[----:B------:R-:W-:Y:S02]  /*0d50*/  PRMT R9, R10, 0x7632, R9 ;  /* 0x000076320a097816 */ /* 0x000fe40000000009 */
[----:B------:R-:W-:-:S02]  /*0d60*/  PRMT R75, R11, 0x7632, R75 ;  /* 0x000076320b4b7816 */ /* 0x000fc4000000004b */
[----:B------:R-:W-:Y:S01]  /*0d70*/  SHF.L.U32 R0, R0, 0x10, RZ ;  /* 0x0000001000007819 */ /* 0x000fe200000006ff */
[----:B------:R-:W-:Y:S01]  /*0d80*/  FADD.FTZ R15, -R105, R8 ;  /* 0x00000008690f7221 */ /* 0x000fe20000010100 */
[----:B------:R-:W-:Y:S02]  /*0d90*/  SHF.L.U32 R10, R10, 0x10, RZ ;  /* 0x000000100a0a7819 */ /* 0x000fe400000006ff */
[----:B------:R-:W-:Y:S02]  /*0da0*/  SHF.L.U32 R76, R11, 0x10, RZ ;  /* 0x000000100b4c7819 */ /* 0x000fe400000006ff */
[----:B------:R-:W-:Y:S02]  /*0db0*/  SHF.L.U32 R14, R14, 0x10, RZ ;  /* 0x000000100e0e7819 */ /* 0x000fe400000006ff */
[----:B0-----:R-:W-:Y:S01]  /*0dc0*/  SHF.L.U32 R2, R9, 0x10, RZ ;  /* 0x0000001009027819 */ /* 0x001fe200000006ff */
[----:B------:R-:W-:Y:S01]  /*0dd0*/  FADD.FTZ R9, -R105, R0 ;  /* 0x0000000069097221 */ /* 0x000fe20000010100 */
[----:B------:R-:W-:-:S02]  /*0de0*/  SHF.L.U32 R8, R75, 0x10, RZ ;  /* 0x000000104b087819 */ /* 0x000fc400000006ff */
[C---:B----4-:R-:W-:Y:S02]  /*0df0*/  PRMT R0, R4.reuse, 0x7632, R0 ;  /* 0x0000763204007816 */ /* 0x050fe40000000000 */
[----:B------:R-:W-:Y:S01]  /*0e00*/  SHF.L.U32 R3, R4, 0x10, RZ ;  /* 0x0000001004037819 */ /* 0x000fe200000006ff */
[C---:B------:R-:W-:Y:S01]  /*0e10*/  FADD.FTZ R11, -R105.reuse, R74 ;  /* 0x0000004a690b7221 */ /* 0x040fe20000010100 */
[C---:B------:R-:W-:Y:S01]  /*0e20*/  FADD.FTZ R109, -R105.reuse, R10 ;  /* 0x0000000a696d7221 */ /* 0x040fe20000010100 */
[C---:B------:R-:W-:Y:S01]  /*0e30*/  FADD.FTZ R115, -R105.reuse, R76 ;  /* 0x0000004c69737221 */ /* 0x040fe20000010100 */
[C---:B------:R-:W-:Y:S01]  /*0e40*/  FADD.FTZ R79, -R105.reuse, R14 ;  /* 0x0000000e694f7221 */ /* 0x040fe20000010100 */
[C---:B-1----:R-:W-:Y:S01]  /*0e50*/  FADD.FTZ R13, -R105.reuse, R2 ;  /* 0x00000002690d7221 */ /* 0x042fe20000010100 */
[----:B------:R-:W-:Y:S01]  /*0e60*/  FADD.FTZ R105, -R105, R8 ;  /* 0x0000000869697221 */ /* 0x000fe20000010100 */
[----:B-----5:R-:W-:Y:S01]  /*0e70*/  FMUL.FTZ R15, R104, R15 ;  /* 0x0000000f680f7220 */ /* 0x020fe20000410000 */
[----:B------:R-:W-:Y:S01]  /*0e80*/  SHF.L.U32 R8, R0, 0x10, RZ ;  /* 0x0000001000087819 */ /* 0x000fe200000006ff */
[----:B------:R-:W-:Y:S01]  /*0e90*/  FMUL.FTZ R0, R24, R3 ;  /* 0x0000000318007220 */ /* 0x000fe20000410000 */
[----:B------:R-:W-:-:S02]  /*0ea0*/  PRMT R4, R6, 0x7632, R4 ;  /* 0x0000763206047816 */ /* 0x000fc40000000004 */
[----:B------:R-:W-:Y:S01]  /*0eb0*/  SHF.L.U32 R113, R6, 0x10, RZ ;  /* 0x0000001006717819 */ /* 0x000fe200000006ff */
[----:B------:R-:W-:Y:S01]  /*0ec0*/  FMUL.FTZ R6, R104, R9 ;  /* 0x0000000968067220 */ /* 0x000fe20000410000 */
[C---:B------:R-:W-:Y:S01]  /*0ed0*/  PRMT R2, R5.reuse, 0x7632, R2 ;  /* 0x0000763205027816 */ /* 0x040fe20000000002 */
[----:B------:R-:W-:Y:S01]  /*0ee0*/  FADD.FTZ R56, R56, R3 ;  /* 0x0000000338387221 */ /* 0x000fe20000010000 */
[----:B------:R-:W-:Y:S01]  /*0ef0*/  SHF.L.U32 R77, R5, 0x10, RZ ;  /* 0x00000010054d7819 */ /* 0x000fe200000006ff */
[----:B------:R-:W-:Y:S01]  /*0f00*/  FFMA.FTZ R40, R15, R3, R40 ;  /* 0x000000030f287223 */ /* 0x000fe20000010028 */
[----:B------:R-:W-:Y:S01]  /*0f10*/  FMUL.FTZ R3, R104, R11 ;  /* 0x0000000b68037220 */ /* 0x000fe20000410000 */
[----:B------:R-:W-:Y:S01]  /*0f20*/  FADD.FTZ R10, R73, R0 ;  /* 0x00000000490a7221 */ /* 0x000fe20000010000 */
[----:B------:R-:W-:Y:S01]  /*0f30*/  FMUL.FTZ R9, R25, R8 ;  /* 0x0000000819097220 */ /* 0x000fe20000410000 */
[----:B------:R-:W-:Y:S01]  /*0f40*/  FFMA.FTZ R11, R15, R0, R72 ;  /* 0x000000000f0b7223 */ /* 0x000fe20000010048 */
        /* <DEDUP_REMOVED lines=17> */
[----:B------:R-:W-:Y:S01]  /*1060*/  FMUL.FTZ R5, R104, R109 ;  /* 0x0000006d68057220 */ /* 0x000fe20000410000 */
[----:B------:R-:W-:Y:S01]  /*1070*/  FMUL.FTZ R4, R28, R113 ;  /* 0x000000711c047220 */ /* 0x000fe20000410000 */
[----:B------:R-:W-:Y:S01]  /*1080*/  FFMA.FTZ R12, R8, R11, R73 ;  /* 0x0000000b080c7223 */ /* 0x000fe20000010049 */
[----:B------:R-:W-:Y:S01]  /*1090*/  PRMT R74, R7, 0x7632, R74 ;  /* 0x00007632074a7816 */ /* 0x000fe2000000004a */
[----:B------:R-:W-:Y:S01]  /*10a0*/  FADD.FTZ R61, R61, R14 ;  /* 0x0000000e3d3d7221 */ /* 0x000fe20000010000 */
[----:B------:R-:W-:Y:S01]  /*10b0*/  SHF.L.U32 R75, R7, 0x10, RZ ;  /* 0x00000010074b7819 */ /* 0x000fe200000006ff */
[----:B------:R-:W-:Y:S01]  /*10c0*/  FMUL.FTZ R7, R104, R115 ;  /* 0x0000007368077220 */ /* 0x000fe20000410000 */
        /* <DEDUP_REMOVED lines=20> */
.L_x_2219:
[----:B------:R-:W-:Y:S05]  /*1210*/  BSYNC.RECONVERGENT B1 ;  /* 0x0000000000017941 */ /* 0x000fea0003800200 */
.L_x_2218:
[----:B------:R-:W-:Y:S01]  /*1220*/  UMOV UR4, 0xffffffff ;  /* 0xffffffff00047882 */ /* 0x000fe20000000000 */
[----:B------:R-:W-:Y:S02]  /*1230*/  PRMT R76, R67, 0x7632, R76 ;  /* 0x00007632434c7816 */ /* 0x000fe4000000004c */
[C---:B------:R-:W-:Y:S02]  /*1240*/  PRMT R113, R66.reuse, 0x7632, R113 ;  /* 0x0000763242717816 */ /* 0x040fe40000000071 */
[----:B------:R-:W-:Y:S02]  /*1250*/  PRMT R77, R66, 0x7632, R77 ;  /* 0x00007632424d7816 */ /* 0x000fe4000000004d */
[----:B------:R-:W-:Y:S02]  /*1260*/  PRMT R75, R65, 0x7632, R75 ;  /* 0x00007632414b7816 */ /* 0x000fe4000000004b */
        /* <DEDUP_REMOVED lines=14> */
[--C-:B0-----:R-:W-:Y:S01]  /*1350*/  FADD.FTZ R114, R105, R112.reuse ;  /* 0x0000007069727221 */ /* 0x101fe20000010000 */
[----:B------:R-:W-:Y:S01]  /*1360*/  PRMT R112, R68, 0x7632, R112 ;  /* 0x0000763244707816 */ /* 0x000fe20000000070 */
[----:B-1----:R-:W-:-:S03]  /*1370*/  FADD.FTZ R73, R108, R109 ;  /* 0x0000006d6c497221 */ /* 0x002fc60000010000 */
[----:B------:R-:W0:Y:S04]  /*1380*/  SHFL.BFLY PT, R109, R114, 0x8, 0x1f ;  /* 0x0d001f00726d7f89 */ /* 0x000e2800000e0000 */
[----:B------:R-:W1:Y:S01]  /*1390*/  SHFL.BFLY PT, R72, R73, 0x8, 0x1f ;  /* 0x0d001f0049487f89 */ /* 0x000e6200000e0000 */
[--C-:B0-----:R-:W-:Y:S01]  /*13a0*/  FADD.FTZ R115, R114, R109.reuse ;  /* 0x0000006d72737221 */ /* 0x101fe20000010000 */
[----:B------:R-:W-:Y:S01]  /*13b0*/  PRMT R109, R69, 0x7632, R109 ;  /* 0x00007632456d7816 */ /* 0x000fe2000000006d */
[----:B-1----:R-:W-:-:S03]  /*13c0*/  FADD.FTZ R72, R73, R72 ;  /* 0x0000004849487221 */ /* 0x002fc60000010000 */
[----:B------:R0:W1:Y:S04]  /*13d0*/  SHFL.BFLY PT, R116, R115, 0x10, 0x1f ;  /* 0x0e001f0073747f89 */ /* 0x00006800000e0000 */
[----:B------:R0:W2:Y:S02]  /*13e0*/  SHFL.BFLY PT, R117, R72, 0x10, 0x1f ;  /* 0x0e001f0048757f89 */ /* 0x0000a400000e0000 */
.L_x_2246:
        /* <DEDUP_REMOVED lines=15> */
[----:B0-----:R-:W-:Y:S01]  /*14e0*/  FFMA.FTZ R72, R93, R105, R108 ;  /* 0x000000695d487223 */ /* 0x001fe2000001006c */
[----:B------:R-:W-:Y:S01]  /*14f0*/  ISETP.GE.U32.AND P1, PT, R110, RZ, PT ;  /* 0x000000ff6e00720c */ /* 0x000fe20003f26070 */
[----:B------:R-:W-:Y:S01]  /*1500*/  FADD.FTZ R77, R86, -R73 ;  /* 0x80000049564d7221 */ /* 0x000fe20000010000 */
[----:B------:R-:W-:Y:S01]  /*1510*/  FADD.FTZ R75, R87, -R74 ;  /* 0x8000004a574b7221 */ /* 0x000fe20000010000 */
[----:B------:R-:W-:Y:S01]  /*1520*/  FADD.FTZ R73, R91, -R72 ;  /* 0x800000485b497221 */ /* 0x000fe20000010000 */
[----:B------:R-:W-:Y:S01]  /*1530*/  ISETP.GE.U32.AND.EX P1, PT, R111, 0x1000000, PT, P1 ;  /* 0x010000006f00780c */ /* 0x000fe20003f26110 */
[C---:B-----5:R-:W-:Y:S01]  /*1540*/  FMUL.FTZ R76, R104.reuse, R77 ;  /* 0x0000004d684c7220 */ /* 0x060fe20000410000 */
        /* <DEDUP_REMOVED lines=11> */
[-CC-:B------:R-:W-:Y:S01]  /*1600*/  FFMA.FTZ R112, R97, R105.reuse, R108.reuse ;  /* 0x0000006961707223 */ /* 0x180fe2000001006c */
[----:B------:R-:W-:Y:S01]  /*1610*/  FSEL R72, R76, RZ, P1 ;  /* 0x000000ff4c487208 */ /* 0x000fe20000800000 */
[----:B------:R-:W-:Y:S01]  /*1620*/  FFMA.FTZ R78, R101, R105, R108 ;  /* 0x00000069654e7223 */ /* 0x000fe2000001006c */
[----:B------:R-:W0:Y:S01]  /*1630*/  LDC.64 R76, c[0x0][0x468] ;  /* 0x00011a00ff4c7b82 */ /* 0x000e220000000a00 */
        /* <DEDUP_REMOVED lines=9> */
[----:B------:R-:W-:Y:S01]  /*16d0*/  FMUL.FTZ R78, R104, R73 ;  /* 0x00000049684e7220 */ /* 0x000fe20000410000 */
[C---:B------:R-:W-:Y:S01]  /*16e0*/  LOP3.LUT P2, RZ, R111.reuse, 0xff0000, RZ, 0xc0, !PT ;  /* 0x00ff00006fff7812 */ /* 0x040fe2000784c0ff */
[-C--:B------:R-:W-:Y:S01]  /*16f0*/  FMUL.FTZ R118, R118, R103.reuse ;  /* 0x0000006776767220 */ /* 0x080fe20000410000 */
[----:B------:R-:W-:Y:S01]  /*1700*/  LOP3.LUT P4, RZ, R111, 0xff, RZ, 0xc0, !PT ;  /* 0x000000ff6fff7812 */ /* 0x000fe2000788c0ff */
        /* <DEDUP_REMOVED lines=28> */
.L_x_2225:
[----:B------:R-:W-:Y:S05]  /*18d0*/  BSYNC.RECONVERGENT B2 ;  /* 0x0000000000027941 */ /* 0x000fea0003800200 */
.L_x_2224:
[----:B------:R-:W-:Y:S05]  /*18e0*/  @!P3 BRA `(.L_x_2226) ;  /* 0x00000020004cb947 */ /* 0x000fea0003800000 */
[-CC-:B-1----:R-:W-:Y:S01]  /*18f0*/  FFMA.FTZ R74, R6, R105.reuse, R108.reuse ;  /* 0x00000069064a7223 */ /* 0x182fe2000001006c */
[-CC-:B------:R-:W-:Y:S01]  /*1900*/  FFMA.FTZ R79, R3, R105.reuse, R108.reuse ;  /* 0x00000069034f7223 */ /* 0x180fe2000001006c */
[-CC-:B------:R-:W-:Y:S01]  /*1910*/  FFMA.FTZ R76, R8, R105.reuse, R108.reuse ;  /* 0x00000069084c7223 */ /* 0x180fe2000001006c */
[-CC-:B------:R-:W-:Y:S01]  /*1920*/  FFMA.FTZ R109, R5, R105.reuse, R108.reuse ;  /* 0x00000069056d7223 */ /* 0x180fe2000001006c */
[-CC-:B------:R-:W-:Y:S01]  /*1930*/  FFMA.FTZ R78, R10, R105.reuse, R108.reuse ;  /* 0x000000690a4e7223 */ /* 0x180fe2000001006c */
[-CC-:B0-----:R-:W-:Y:S01]  /*1940*/  FFMA.FTZ R115, R7, R105.reuse, R108.reuse ;  /* 0x0000006907737223 */ /* 0x181fe2000001006c */
[-CC-:B------:R-:W-:Y:S01]  /*1950*/  FFMA.FTZ R75, R15, R105.reuse, R108.reuse ;  /* 0x000000690f4b7223 */ /* 0x180fe2000001006c */
[----:B------:R-:W-:Y:S01]  /*1960*/  FFMA.FTZ R117, R80, R105, R108 ;  /* 0x0000006950757223 */ /* 0x000fe2000001006c */
[----:B------:R-:W0:Y:S01]  /*1970*/  LDC.64 R72, c[0x0][0x468] ;  /* 0x00011a00ff487b82 */ /* 0x000e220000000a00 */
        /* <DEDUP_REMOVED lines=27> */
[C---:B------:R-:W-:Y:S01]  /*1b30*/  LOP3.LUT P5, RZ, R107.reuse, 0xff0000, RZ, 0xc0, !PT ;  /* 0x00ff00006bff7812 */ /* 0x040fe200078ac0ff */
[----:B------:R-:W-:Y:S01]  /*1b40*/  FMUL.FTZ R76, R76, UR13 ;  /* 0x0000000d4c4c7c20 */ /* 0x000fe20008410000 */
[C---:B------:R-:W-:Y:S01]  /*1b50*/  ISETP.GE.U32.AND.EX P1, PT, R107.reuse, 0x1000000, PT, P1 ;  /* 0x010000006b00780c */ /* 0x040fe20003f26110 */
        /* <DEDUP_REMOVED lines=26> */
.L_x_2223:
[----:B------:R-:W-:Y:S01]  /*1d00*/  ISETP.GT.U32.AND P1, PT, R84, 0x1f, PT ;  /* 0x0000001f5400780c */ /* 0x000fe20003f24070 */
[----:B------:R-:W-:-:S12]  /*1d10*/  BSSY.RECONVERGENT B2, `(.L_x_2227) ;  /* 0x000004a000027945 */ /* 0x000fd80003800200 */
[----:B------:R-:W-:Y:S05]  /*1d20*/  @!P1 BRA `(.L_x_2228) ;  /* 0x0000000400209947 */ /* 0x000fea0003800000 */
[-CC-:B------:R-:W-:Y:S01]  /*1d30*/  FFMA.FTZ R74, R89, R105.reuse, R108.reuse ;  /* 0x00000069594a7223 */ /* 0x180fe2000001006c */
[-CC-:B------:R-:W-:Y:S01]  /*1d40*/  FFMA.FTZ R79, R88, R105.reuse, R108.reuse ;  /* 0x00000069584f7223 */ /* 0x180fe2000001006c */
[-CC-:B0-----:R-:W-:Y:S01]  /*1d50*/  FFMA.FTZ R72, R93, R105.reuse, R108.reuse ;  /* 0x000000695d487223 */ /* 0x181fe2000001006c */
[----:B------:R-:W-:Y:S01]  /*1d60*/  FFMA.FTZ R75, R92, R105, R108 ;  /* 0x000000695c4b7223 */ /* 0x000fe2000001006c */
[----:B------:R-:W-:Y:S01]  /*1d70*/  FADD.FTZ R77, R87, -R74 ;  /* 0x8000004a574d7221 */ /* 0x000fe20000010000 */
[----:B------:R-:W-:Y:S01]  /*1d80*/  FADD.FTZ R79, R86, -R79 ;  /* 0x8000004f564f7221 */ /* 0x000fe20000010000 */
[----:B------:R-:W-:Y:S01]  /*1d90*/  FADD.FTZ R73, R91, -R72 ;  /* 0x800000485b497221 */ /* 0x000fe20000010000 */
[----:B------:R-:W-:Y:S01]  /*1da0*/  FADD.FTZ R75, R90, -R75 ;  /* 0x8000004b5a4b7221 */ /* 0x000fe20000010000 */
[C---:B-----5:R-:W-:Y:S01]  /*1db0*/  FMUL.FTZ R76, R104.reuse, R77 ;  /* 0x0000004d684c7220 */ /* 0x060fe20000410000 */
[C---:B------:R-:W-:Y:S01]  /*1dc0*/  FMUL.FTZ R79, R104.reuse, R79 ;  /* 0x0000004f684f7220 */ /* 0x040fe20000410000 */
[C---:B------:R-:W-:Y:S01]  /*1dd0*/  FMUL.FTZ R74, R104.reuse, R73 ;  /* 0x00000049684a7220 */ /* 0x040fe20000410000 */
[----:B------:R-:W-:Y:S01]  /*1de0*/  FMUL.FTZ R75, R104, R75 ;  /* 0x0000004b684b7220 */ /* 0x000fe20000410000 */
[-C--:B------:R-:W-:Y:S01]  /*1df0*/  FMUL.FTZ R77, R76, R103.reuse ;  /* 0x000000674c4d7220 */ /* 0x080fe20000410000 */
[-C--:B------:R-:W-:Y:S01]  /*1e00*/  FMUL.FTZ R78, R79, R103.reuse ;  /* 0x000000674f4e7220 */ /* 0x080fe20000410000 */
[----:B------:R-:W-:Y:S01]  /*1e10*/  ISETP.GE.U32.AND P1, PT, R110, RZ, PT ;  /* 0x000000ff6e00720c */ /* 0x000fe20003f26070 */
[-C--:B------:R-:W-:Y:S01]  /*1e20*/  FMUL.FTZ R72, R74, R103.reuse ;  /* 0x000000674a487220 */ /* 0x080fe20000410000 */
[----:B------:R-:W-:Y:S01]  /*1e30*/  FMUL.FTZ R73, R75, R103 ;  /* 0x000000674b497220 */ /* 0x000fe20000410000 */
[----:B------:R-:W-:Y:S01]  /*1e40*/  FMUL.FTZ R77, R77, UR13 ;  /* 0x0000000d4d4d7c20 */ /* 0x000fe20008410000 */
[----:B------:R-:W-:Y:S01]  /*1e50*/  FMUL.FTZ R78, R78, UR13 ;  /* 0x0000000d4e4e7c20 */ /* 0x000fe20008410000 */
[C---:B------:R-:W-:Y:S01]  /*1e60*/  LOP3.LUT P5, RZ, R111.reuse, 0xff0000, RZ, 0xc0, !PT ;  /* 0x00ff00006fff7812 */ /* 0x040fe200078ac0ff */
[----:B------:R-:W-:Y:S01]  /*1e70*/  FMUL.FTZ R72, R72, UR13 ;  /* 0x0000000d48487c20 */ /* 0x000fe20008410000 */
[----:B------:R-:W-:Y:S01]  /*1e80*/  ISETP.GE.U32.AND.EX P1, PT, R111, 0x1000000, PT, P1 ;  /* 0x010000006f00780c */ /* 0x000fe20003f26110 */
[----:B------:R-:W-:Y:S01]  /*1e90*/  FMUL.FTZ R73, R73, UR13 ;  /* 0x0000000d49497c20 */ /* 0x000fe20008410000 */
[C---:B------:R-:W-:Y:S01]  /*1ea0*/  LOP3.LUT P2, RZ, R111.reuse, 0xff, RZ, 0xc0, !PT ;  /* 0x000000ff6fff7812 */ /* 0x040fe2000784c0ff */
[----:B------:R-:W0:Y:S01]  /*1eb0*/  LDC.64 R114, c[0x0][0x478] ;  /* 0x00011e00ff727b82 */ /* 0x000e220000000a00 */
[----:B------:R-:W-:-:S02]  /*1ec0*/  LOP3.LUT P4, RZ, R111, 0xff00, RZ, 0xc0, !PT ;  /* 0x0000ff006fff7812 */ /* 0x000fc4000788c0ff */
[----:B------:R-:W-:Y:S02]  /*1ed0*/  FSEL R77, R77, RZ, P5 ;  /* 0x000000ff4d4d7208 */ /* 0x000fe40002800000 */
[----:B------:R-:W-:Y:S02]  /*1ee0*/  FSEL R78, R78, RZ, P1 ;  /* 0x000000ff4e4e7208 */ /* 0x000fe40000800000 */
[----:B------:R-:W-:Y:S02]  /*1ef0*/  FSEL R72, R72, RZ, P2 ;  /* 0x000000ff48487208 */ /* 0x000fe40001000000 */
[----:B------:R-:W-:Y:S02]  /*1f00*/  FSEL R73, R73, RZ, P4 ;  /* 0x000000ff49497208 */ /* 0x000fe40002000000 */
[----:B------:R-:W-:Y:S02]  /*1f10*/  F2FP.BF16.F32.PACK_AB R74, R75, R74 ;  /* 0x0000004a4b4a723e */ /* 0x000fe400000010ff */
[----:B------:R-:W-:Y:S01]  /*1f20*/  F2FP.BF16.F32.PACK_AB R75, R79, R76 ;  /* 0x0000004c4f4b723e */ /* 0x000fe200000010ff */
[--C-:B------:R-:W-:Y:S01]  /*1f30*/  FFMA.FTZ R76, R97, R105, R108.reuse ;  /* 0x00000069614c7223 */ /* 0x100fe2000001006c */
[----:B------:R-:W-:Y:S01]  /*1f40*/  F2FP.BF16.F32.PACK_AB R79, R78, R77 ;  /* 0x0000004d4e4f723e */ /* 0x000fe200000010ff */
[-CC-:B------:R-:W-:Y:S01]  /*1f50*/  FFMA.FTZ R77, R100, R105.reuse, R108.reuse ;  /* 0x00000069644d7223 */ /* 0x180fe2000001006c */
[----:B------:R-:W-:Y:S01]  /*1f60*/  F2FP.BF16.F32.PACK_AB R78, R73, R72 ;  /* 0x00000048494e723e */ /* 0x000fe200000010ff */
[-CC-:B------:R-:W-:Y:S01]  /*1f70*/  FFMA.FTZ R73, R96, R105.reuse, R108.reuse ;  /* 0x0000006960497223 */ /* 0x180fe2000001006c */
        /* <DEDUP_REMOVED lines=9> */
[----:B------:R-:W1:Y:S01]  /*2010*/  LDC.64 R112, c[0x0][0x468] ;  /* 0x00011a00ff707b82 */ /* 0x000e620000000a00 */
[----:B------:R-:W-:Y:S01]  /*2020*/  FMUL.FTZ R109, R76, R103 ;  /* 0x000000674c6d7220 */ /* 0x000fe20000410000 */
[----:B------:R-:W-:Y:S01]  /*2030*/  LOP3.LUT P4, RZ, R110, 0xff0000, RZ, 0xc0, !PT ;  /* 0x00ff00006eff7812 */ /* 0x000fe2000788c0ff */
[----:B0-----:R-:W-:Y:S01]  /*2040*/  IMAD.WIDE.U32 R114, R102, 0x10, R114 ;  /* 0x0000001066727825 */ /* 0x001fe200078e0072 */
[----:B------:R-:W-:-:S03]  /*2050*/  F2FP.BF16.F32.PACK_AB R73, R116, R76 ;  /* 0x0000004c7449723e */ /* 0x000fc600000010ff */
[-C--:B------:R-:W-:Y:S01]  /*2060*/  FMUL.FTZ R76, R72, R103.reuse ;  /* 0x00000067484c7220 */ /* 0x080fe20000410000 */
[C---:B------:R-:W-:Y:S01]  /*2070*/  F2FP.BF16.F32.PACK_AB R72, R77.reuse, R72 ;  /* 0x000000484d48723e */ /* 0x040fe200000010ff */
[-C--:B------:R-:W-:Y:S01]  /*2080*/  FMUL.FTZ R116, R116, R103.reuse ;  /* 0x0000006774747220 */ /* 0x080fe20000410000 */
[----:B------:R-:W-:Y:S01]  /*2090*/  FMUL.FTZ R77, R77, R103 ;  /* 0x000000674d4d7220 */ /* 0x000fe20000410000 */
[----:B------:R-:W-:Y:S01]  /*20a0*/  FMUL.FTZ R109, R109, UR13 ;  /* 0x0000000d6d6d7c20 */ /* 0x000fe20008410000 */
[----:B------:R-:W-:Y:S01]  /*20b0*/  FMUL.FTZ R76, R76, UR13 ;  /* 0x0000000d4c4c7c20 */ /* 0x000fe20008410000 */
[----:B------:R-:W-:Y:S01]  /*20c0*/  FMUL.FTZ R117, R116, UR13 ;  /* 0x0000000d74757c20 */ /* 0x000fe20008410000 */
[----:B------:R-:W-:Y:S01]  /*20d0*/  FMUL.FTZ R77, R77, UR13 ;  /* 0x0000000d4d4d7c20 */ /* 0x000fe20008410000 */
[C---:B------:R-:W-:Y:S01]  /*20e0*/  LOP3.LUT P5, RZ, R110.reuse, 0xff000000, RZ, 0xc0, !PT ;  /* 0xff0000006eff7812 */ /* 0x040fe200078ac0ff */
[----:B------:R2:W-:Y:S01]  /*20f0*/  STG.E.128 desc[UR6][R114.64], R72 ;  /* 0x0000004872007986 */ /* 0x0005e2000c101d06 */
[----:B------:R-:W-:-:S02]  /*2100*/  LOP3.LUT P1, RZ, R110, 0xff, RZ, 0xc0, !PT ;  /* 0x000000ff6eff7812 */ /* 0x000fc4000782c0ff */
[----:B------:R-:W-:Y:S02]  /*2110*/  LOP3.LUT P2, RZ, R110, 0xff00, RZ, 0xc0, !PT ;  /* 0x0000ff006eff7812 */ /* 0x000fe4000784c0ff */
[----:B------:R-:W-:Y:S02]  /*2120*/  FSEL R116, R109, RZ, P4 ;  /* 0x000000ff6d747208 */ /* 0x000fe40002000000 */
[----:B------:R-:W-:Y:S02]  /*2130*/  FSEL R117, R117, RZ, P5 ;  /* 0x000000ff75757208 */ /* 0x000fe40002800000 */
[----:B------:R-:W-:Y:S01]  /*2140*/  FSEL R76, R76, RZ, P1 ;  /* 0x000000ff4c4c7208 */ /* 0x000fe20000800000 */
[----:B-1----:R-:W-:Y:S01]  /*2150*/  IMAD.WIDE.U32 R112, R102, 0x10, R112 ;  /* 0x0000001066707825 */ /* 0x002fe200078e0070 */
[----:B------:R-:W-:Y:S02]  /*2160*/  FSEL R109, R77, RZ, P2 ;  /* 0x000000ff4d6d7208 */ /* 0x000fe40001000000 */
[----:B------:R-:W-:-:S02]  /*2170*/  F2FP.BF16.F32.PACK_AB R77, R117, R116 ;  /* 0x00000074754d723e */ /* 0x000fc400000010ff */
[----:B------:R-:W-:Y:S02]  /*2180*/  F2FP.BF16.F32.PACK_AB R76, R109, R76 ;  /* 0x0000004c6d4c723e */ /* 0x000fe400000010ff */
[----:B------:R-:W-:-:S03]  /*2190*/  IADD3 R102, PT, PT, R102, 0x20, RZ ;  /* 0x0000002066667810 */ /* 0x000fc60007ffe0ff */
[----:B------:R2:W-:Y:S04]  /*21a0*/  STG.E.128 desc[UR6][R112.64], R76 ;  /* 0x0000004c70007986 */ /* 0x0005e8000c101d06 */
.L_x_2228:
[----:B------:R-:W-:Y:S05]  /*21b0*/  BSYNC.RECONVERGENT B2 ;  /* 0x0000000000027941 */ /* 0x000fea0003800200 */
.L_x_2227:
[----:B------:R-:W-:Y:S05]  /*21c0*/  @!P3 BRA `(.L_x_2226) ;  /* 0x000000180014b947 */ /* 0x000fea0003800000 */
[----:B--2---:R-:W1:Y:S01]  /*21d0*/  LDC.64 R78, c[0x0][0x478] ;  /* 0x00011e00ff4e7b82 */ /* 0x004e620000000a00 */
[-CC-:B------:R-:W-:Y:S01]  /*21e0*/  FFMA.FTZ R109, R3, R105.reuse, R108.reuse ;  /* 0x00000069036d7223 */ /* 0x180fe2000001006c */
[-CC-:B------:R-:W-:Y:S01]  /*21f0*/  FFMA.FTZ R74, R8, R105.reuse, R108.reuse ;  /* 0x00000069084a7223 */ /* 0x180fe2000001006c */
[-CC-:B------:R-:W-:Y:S01]  /*2200*/  FFMA.FTZ R113, R5, R105.reuse, R108.reuse ;  /* 0x0000006905717223 */ /* 0x180fe2000001006c */
[-CC-:B------:R-:W-:Y:S01]  /*2210*/  FFMA.FTZ R112, R10, R105.reuse, R108.reuse ;  /* 0x000000690a707223 */ /* 0x180fe2000001006c */
[-CC-:B0-----:R-:W-:Y:S01]  /*2220*/  FFMA.FTZ R72, R6, R105.reuse, R108.reuse ;  /* 0x0000006906487223 */ /* 0x181fe2000001006c */
[-CC-:B------:R-:W-:Y:S01]  /*2230*/  FFMA.FTZ R117, R7, R105.reuse, R108.reuse ;  /* 0x0000006907757223 */ /* 0x180fe2000001006c */
        /* <DEDUP_REMOVED lines=14> */
[----:B------:R-:W-:Y:S01]  /*2320*/  FADD.FTZ R75, R9, -R72 ;  /* 0x80000048094b7221 */ /* 0x000fe20000010000 */
[C---:B------:R-:W-:Y:S01]  /*2330*/  FMUL.FTZ R118, R104.reuse, R117 ;  /* 0x0000007568767220 */ /* 0x040fe20000410000 */
[C---:B------:R-:W-:Y:S01]  /*2340*/  FMUL.FTZ R119, R104.reuse, R119 ;  /* 0x0000007768777220 */ /* 0x040fe20000410000 */
[----:B------:R-:W-:Y:S01]  /*2350*/  FMUL.FTZ R72, R104, R73 ;  /* 0x0000004968487220 */ /* 0x000fe20000410000 */
[-C--:B------:R-:W-:Y:S01]  /*2360*/  FMUL.FTZ R109, R74, R103.reuse ;  /* 0x000000674a6d7220 */ /* 0x080fe20000410000 */
[----:B------:R-:W-:Y:S01]  /*2370*/  F2FP.BF16.F32.PACK_AB R73, R105, R74 ;  /* 0x0000004a6949723e */ /* 0x000fe200000010ff */
[-C--:B------:R-:W-:Y:S01]  /*2380*/  FMUL.FTZ R114, R116, R103.reuse ;  /* 0x0000006774727220 */ /* 0x080fe20000410000 */
[----:B------:R-:W-:Y:S01]  /*2390*/  F2FP.BF16.F32.PACK_AB R74, R115, R116 ;  /* 0x00000074734a723e */ /* 0x000fe200000010ff */
[-C--:B------:R-:W-:Y:S01]  /*23a0*/  FMUL.FTZ R116, R118, R103.reuse ;  /* 0x0000006776747220 */ /* 0x080fe20000410000 */
[----:B------:R-:W-:Y:S01]  /*23b0*/  FMUL.FTZ R117, R119, R103 ;  /* 0x0000006777757220 */ /* 0x000fe20000410000 */
[----:B------:R-:W-:Y:S01]  /*23c0*/  FMUL.FTZ R75, R104, R75 ;  /* 0x0000004b684b7220 */ /* 0x000fe20000410000 */
[----:B------:R-:W-:Y:S01]  /*23d0*/  ISETP.GE.U32.AND P1, PT, R106, RZ, PT ;  /* 0x000000ff6a00720c */ /* 0x000fe20003f26070 */
[----:B------:R-:W-:Y:S01]  /*23e0*/  FMUL.FTZ R113, R105, R103 ;  /* 0x0000006769717220 */ /* 0x000fe20000410000 */
[----:B-1----:R-:W-:-:S04]  /*23f0*/  IMAD.WIDE.U32 R104, R102, 0x10, R78 ;  /* 0x0000001066687825 */ /* 0x002fc800078e004e */
[----:B------:R-:W-:Y:S01]  /*2400*/  FMUL.FTZ R79, R116, UR13 ;  /* 0x0000000d744f7c20 */ /* 0x000fe20008410000 */
[----:B------:R-:W-:Y:S01]  /*2410*/  FMUL.FTZ R117, R117, UR13 ;  /* 0x0000000d75757c20 */ /* 0x000fe20008410000 */
[-C--:B------:R-:W-:Y:S01]  /*2420*/  FMUL.FTZ R112, R72, R103.reuse ;  /* 0x0000006748707220 */ /* 0x080fe20000410000 */
[-C--:B------:R-:W-:Y:S01]  /*2430*/  FMUL.FTZ R108, R75, R103.reuse ;  /* 0x000000674b6c7220 */ /* 0x080fe20000410000 */
[----:B------:R-:W-:Y:S01]  /*2440*/  FMUL.FTZ R115, R115, R103 ;  /* 0x0000006773737220 */ /* 0x000fe20000410000 */
[C---:B------:R-:W-:Y:S01]  /*2450*/  LOP3.LUT P5, RZ, R107.reuse, 0xff0000, RZ, 0xc0, !PT ;  /* 0x00ff00006bff7812 */ /* 0x040fe200078ac0ff */
[----:B------:R-:W-:Y:S01]  /*2460*/  FMUL.FTZ R114, R114, UR13 ;  /* 0x0000000d72727c20 */ /* 0x000fe20008410000 */
[----:B------:R-:W-:Y:S01]  /*2470*/  ISETP.GE.U32.AND.EX P1, PT, R107, 0x1000000, PT, P1 ;  /* 0x010000006b00780c */ /* 0x000fe20003f26110 */
[----:B------:R-:W-:Y:S01]  /*2480*/  FMUL.FTZ R109, R109, UR13 ;  /* 0x0000000d6d6d7c20 */ /* 0x000fe20008410000 */
[----:B------:R-:W-:Y:S01]  /*2490*/  LOP3.LUT P2, RZ, R107, 0xff, RZ, 0xc0, !PT ;  /* 0x000000ff6bff7812 */ /* 0x000fe2000784c0ff */
[----:B------:R-:W-:Y:S01]  /*24a0*/  FMUL.FTZ R112, R112, UR13 ;  /* 0x0000000d70707c20 */ /* 0x000fe20008410000 */
[----:B------:R-:W-:Y:S01]  /*24b0*/  LOP3.LUT P3, RZ, R106, 0xff0000, RZ, 0xc0, !PT ;  /* 0x00ff00006aff7812 */ /* 0x000fe2000786c0ff */
        /* <DEDUP_REMOVED lines=25> */
.L_x_2222:
        /* <DEDUP_REMOVED lines=9> */
[-CC-:B0-----:R-:W-:Y:S01]  /*26e0*/  FFMA.FTZ R72, R93, R105.reuse, R108.reuse ;  /* 0x000000695d487223 */ /* 0x181fe2000001006c */
[----:B------:R-:W-:Y:S01]  /*26f0*/  FADD.FTZ R77, R86, -R77 ;  /* 0x8000004d564d7221 */ /* 0x000fe20000010000 */
[----:B------:R-:W-:Y:S01]  /*2700*/  FFMA.FTZ R115, R92, R105, R108 ;  /* 0x000000695c737223 */ /* 0x000fe2000001006c */
[----:B------:R-:W-:Y:S01]  /*2710*/  FADD.FTZ R117, R87, -R76 ;  /* 0x8000004c57757221 */ /* 0x000fe20000010000 */
[----:B------:R-:W-:Y:S01]  /*2720*/  FADD.FTZ R116, R91, -R72 ;  /* 0x800000485b747221 */ /* 0x000fe20000010000 */
[----:B-----5:R-:W-:Y:S01]  /*2730*/  FFMA.FTZ R114, R104, R77, R73 ;  /* 0x0000004d68727223 */ /* 0x020fe20000010049 */
[----:B------:R-:W-:Y:S01]  /*2740*/  SHF.L.U32 R77, R67, 0x10, RZ ;  /* 0x00000010434d7819 */ /* 0x000fe200000006ff */
[----:B------:R-:W-:Y:S01]  /*2750*/  FADD.FTZ R76, R90, -R115 ;  /* 0x800000735a4c7221 */ /* 0x000fe20000010000 */
[----:B------:R-:W-:Y:S01]  /*2760*/  SHF.L.U32 R113, R113, 0x10, RZ ;  /* 0x0000001071717819 */ /* 0x000fe200000006ff */
[----:B------:R-:W-:Y:S01]  /*2770*/  FMUL.FTZ R114, R114, R103 ;  /* 0x0000006772727220 */ /* 0x000fe20000410000 */
[----:B------:R-:W-:Y:S01]  /*2780*/  SHF.L.U32 R73, R66, 0x10, RZ ;  /* 0x0000001042497819 */ /* 0x000fe200000006ff */
[----:B------:R-:W-:Y:S01]  /*2790*/  FFMA.FTZ R72, R104, R117, R77 ;  /* 0x0000007568487223 */ /* 0x000fe2000001004d */
[----:B------:R-:W-:Y:S01]  /*27a0*/  ISETP.GE.U32.AND P1, PT, R110, RZ, PT ;  /* 0x000000ff6e00720c */ /* 0x000fe20003f26070 */
[----:B------:R-:W-:Y:S01]  /*27b0*/  FFMA.FTZ R76, R104, R76, R113 ;  /* 0x0000004c684c7223 */ /* 0x000fe20000010071 */
[--C-:B------:R-:W-:Y:S01]  /*27c0*/  FFMA.FTZ R113, R96, R105, R108.reuse ;  /* 0x0000006960717223 */ /* 0x100fe2000001006c */
[----:B------:R-:W-:Y:S01]  /*27d0*/  FMUL.FTZ R72, R72, R103 ;  /* 0x0000006748487220 */ /* 0x000fe20000410000 */
[--C-:B------:R-:W-:Y:S01]  /*27e0*/  FFMA.FTZ R77, R100, R105, R108.reuse ;  /* 0x00000069644d7223 */ /* 0x100fe2000001006c */
[----:B------:R-:W-:Y:S01]  /*27f0*/  FMUL.FTZ R114, R114, UR13 ;  /* 0x0000000d72727c20 */ /* 0x000fe20008410000 */
[C---:B------:R-:W-:Y:S01]  /*2800*/  LOP3.LUT P2, RZ, R111.reuse, 0xff0000, RZ, 0xc0, !PT ;  /* 0x00ff00006fff7812 */ /* 0x040fe2000784c0ff */
[----:B------:R-:W-:Y:S01]  /*2810*/  FMUL.FTZ R72, R72, UR13 ;  /* 0x0000000d48487c20 */ /* 0x000fe20008410000 */
[----:B------:R-:W-:Y:S01]  /*2820*/  ISETP.GE.U32.AND.EX P1, PT, R111, 0x1000000, PT, P1 ;  /* 0x010000006f00780c */ /* 0x000fe20003f26110 */
[----:B------:R-:W-:Y:S01]  /*2830*/  FFMA.FTZ R116, R104, R116, R73 ;  /* 0x0000007468747223 */ /* 0x000fe20000010049 */
[----:B------:R-:W-:Y:S01]  /*2840*/  SHF.L.U32 R75, R75, 0x10, RZ ;  /* 0x000000104b4b7819 */ /* 0x000fe200000006ff */
[----:B------:R-:W-:Y:S01]  /*2850*/  FADD.FTZ R113, R94, -R113 ;  /* 0x800000715e717221 */ /* 0x000fe20000010000 */
[----:B------:R-:W-:Y:S01]  /*2860*/  SHF.L.U32 R73, R74, 0x10, RZ ;  /* 0x000000104a497819 */ /* 0x000fe200000006ff */
[----:B------:R-:W-:Y:S01]  /*2870*/  FADD.FTZ R118, R98, -R77 ;  /* 0x8000004d62767221 */ /* 0x000fe20000010000 */
[-C--:B------:R-:W-:Y:S01]  /*2880*/  FMUL.FTZ R76, R76, R103.reuse ;  /* 0x000000674c4c7220 */ /* 0x080fe20000410000 */
[----:B------:R-:W-:Y:S01]  /*2890*/  FSEL R74, R72, RZ, P2 ;  /* 0x000000ff484a7208 */ /* 0x000fe20001000000 */
[----:B------:R-:W-:Y:S01]  /*28a0*/  FMUL.FTZ R116, R116, R103 ;  /* 0x0000006774747220 */ /* 0x000fe20000410000 */
[----:B------:R-:W-:Y:S01]  /*28b0*/  FSEL R77, R114, RZ, P1 ;  /* 0x000000ff724d7208 */ /* 0x000fe20000800000 */
[----:B------:R-:W-:Y:S01]  /*28c0*/  FFMA.FTZ R114, R104, R113, R75 ;  /* 0x0000007168727223 */ /* 0x000fe2000001004b */
[----:B------:R-:W-:Y:S01]  /*28d0*/  FMUL.FTZ R76, R76, UR13 ;  /* 0x0000000d4c4c7c20 */ /* 0x000fe20008410000 */
[----:B------:R-:W-:Y:S01]  /*28e0*/  LOP3.LUT P2, RZ, R111, 0xff00, RZ, 0xc0, !PT ;  /* 0x0000ff006fff7812 */ /* 0x000fe2000784c0ff */
[----:B------:R-:W-:Y:S01]  /*28f0*/  FMUL.FTZ R116, R116, UR13 ;  /* 0x0000000d74747c20 */ /* 0x000fe20008410000 */
[----:B------:R-:W-:Y:S01]  /*2900*/  F2FP.BF16.F32.PACK_AB R75, R77, R74 ;  /* 0x0000004a4d4b723e */ /* 0x000fe200000010ff */
[-C--:B------:R-:W-:Y:S01]  /*2910*/  FFMA.FTZ R74, R97, R105.reuse, R108 ;  /* 0x00000069614a7223 */ /* 0x080fe2000001006c */
[----:B------:R-:W-:Y:S01]  /*2920*/  LOP3.LUT P1, RZ, R111, 0xff, RZ, 0xc0, !PT ;  /* 0x000000ff6fff7812 */ /* 0x000fe2000782c0ff */
[----:B------:R-:W-:Y:S01]  /*2930*/  FFMA.FTZ R72, R104, R118, R73 ;  /* 0x0000007668487223 */ /* 0x000fe20000010049 */
[----:B------:R-:W-:Y:S01]  /*2940*/  FSEL R77, R76, RZ, P2 ;  /* 0x000000ff4c4d7208 */ /* 0x000fe20001000000 */
[----:B------:R-:W-:Y:S01]  /*2950*/  FADD.FTZ R118, R95, -R74 ;  /* 0x8000004a5f767221 */ /* 0x000fe20000010000 */
[----:B------:R-:W-:Y:S01]  /*2960*/  FFMA.FTZ R76, R101, R105, R108 ;  /* 0x00000069654c7223 */ /* 0x000fe2000001006c */
[----:B------:R-:W-:Y:S01]  /*2970*/  FSEL R74, R116, RZ, P1 ;  /* 0x000000ff744a7208 */ /* 0x000fe20000800000 */
[-C--:B------:R-:W-:Y:S01]  /*2980*/  FMUL.FTZ R72, R72, R103.reuse ;  /* 0x0000006748487220 */ /* 0x080fe20000410000 */
[----:B------:R-:W-:Y:S01]  /*2990*/  SHF.L.U32 R73, R65, 0x10, RZ ;  /* 0x0000001041497819 */ /* 0x000fe200000006ff */
[----:B------:R-:W-:Y:S01]  /*29a0*/  FADD.FTZ R116, R99, -R76 ;  /* 0x8000004c63747221 */ /* 0x000fe20000010000 */
[----:B------:R-:W-:Y:S01]  /*29b0*/  F2FP.BF16.F32.PACK_AB R74, R77, R74 ;  /* 0x0000004a4d4a723e */ /* 0x000fe200000010ff */
[-C--:B------:R-:W-:Y:S01]  /*29c0*/  FMUL.FTZ R114, R114, R103.reuse ;  /* 0x0000006772727220 */ /* 0x080fe20000410000 */
[----:B------:R-:W0:Y:S01]  /*29d0*/  LDC.64 R76, c[0x0][0x468] ;  /* 0x00011a00ff4c7b82 */ /* 0x000e220000000a00 */
[----:B------:R-:W-:Y:S01]  /*29e0*/  FFMA.FTZ R118, R104, R118, R73 ;  /* 0x0000007668767223 */ /* 0x000fe20000010049 */
[----:B------:R-:W-:Y:S01]  /*29f0*/  SHF.L.U32 R73, R64, 0x10, RZ ;  /* 0x0000001040497819 */ /* 0x000fe200000006ff */
[----:B------:R-:W-:Y:S01]  /*2a00*/  FMUL.FTZ R72, R72, UR13 ;  /* 0x0000000d48487c20 */ /* 0x000fe20008410000 */
[----:B------:R-:W-:Y:S01]  /*2a10*/  LOP3.LUT P2, RZ, R110, 0xff00, RZ, 0xc0, !PT ;  /* 0x0000ff006eff7812 */ /* 0x000fe2000784c0ff */
[-C--:B------:R-:W-:Y:S01]  /*2a20*/  FMUL.FTZ R118, R118, R103.reuse ;  /* 0x0000006776767220 */ /* 0x080fe20000410000 */
[----:B------:R-:W-:Y:S01]  /*2a30*/  FMUL.FTZ R114, R114, UR13 ;  /* 0x0000000d72727c20 */ /* 0x000fe20008410000 */
[----:B------:R-:W-:Y:S01]  /*2a40*/  FFMA.FTZ R116, R104, R116, R73 ;  /* 0x0000007468747223 */ /* 0x000fe20000010049 */
[----:B------:R-:W-:Y:S01]  /*2a50*/  LOP3.LUT P4, RZ, R110, 0xff0000, RZ, 0xc0, !PT ;  /* 0x00ff00006eff7812 */ /* 0x000fe2000788c0ff */
[----:B------:R-:W-:Y:S01]  /*2a60*/  FMUL.FTZ R118, R118, UR13 ;  /* 0x0000000d76767c20 */ /* 0x000fe20008410000 */
[----:B------:R-:W-:Y:S01]  /*2a70*/  LOP3.LUT P5, RZ, R110, 0xff000000, RZ, 0xc0, !PT ;  /* 0xff0000006eff7812 */ /* 0x000fe200078ac0ff */
[----:B------:R-:W-:Y:S01]  /*2a80*/  FMUL.FTZ R116, R116, R103 ;  /* 0x0000006774747220 */ /* 0x000fe20000410000 */
[----:B------:R-:W-:-:S02]  /*2a90*/  LOP3.LUT P1, RZ, R110, 0xff, RZ, 0xc0, !PT ;  /* 0x000000ff6eff7812 */ /* 0x000fc4000782c0ff */
[----:B------:R-:W-:Y:S01]  /*2aa0*/  FSEL R113, R72, RZ, P2 ;  /* 0x000000ff48717208 */ /* 0x000fe20001000000 */
[----:B------:R-:W-:Y:S01]  /*2ab0*/  FMUL.FTZ R116, R116, UR13 ;  /* 0x0000000d74747c20 */ /* 0x000fe20008410000 */
[----:B------:R-:W-:Y:S02]  /*2ac0*/  FSEL R73, R118, RZ, P4 ;  /* 0x000000ff76497208 */ /* 0x000fe40002000000 */
[----:B------:R-:W-:Y:S02]  /*2ad0*/  FSEL R114, R114, RZ, P5 ;  /* 0x000000ff72727208 */ /* 0x000fe40002800000 */
[----:B------:R-:W-:Y:S02]  /*2ae0*/  FSEL R72, R116, RZ, P1 ;  /* 0x000000ff74487208 */ /* 0x000fe40000800000 */
[----:B------:R-:W-:Y:S02]  /*2af0*/  F2FP.BF16.F32.PACK_AB R73, R114, R73 ;  /* 0x000000497249723e */ /* 0x000fe400000010ff */
[----:B------:R-:W-:Y:S01]  /*2b00*/  F2FP.BF16.F32.PACK_AB R72, R113, R72 ;  /* 0x000000487148723e */ /* 0x000fe200000010ff */
[C---:B0-----:R-:W-:Y:S01]  /*2b10*/  IMAD.WIDE.U32 R76, R102.reuse, 0x10, R76 ;  /* 0x00000010664c7825 */ /* 0x041fe200078e004c */
[----:B------:R-:W-:-:S04]  /*2b20*/  IADD3 R102, PT, PT, R102, 0x20, RZ ;  /* 0x0000002066667810 */ /* 0x000fc80007ffe0ff */
[----:B------:R1:W-:Y:S03]  /*2b30*/  STG.E.128 desc[UR6][R76.64], R72 ;  /* 0x000000484c007986 */ /* 0x0003e6000c101d06 */
.L_x_2231:
[----:B------:R-:W-:Y:S05]  /*2b40*/  BSYNC.RECONVERGENT B2 ;  /* 0x0000000000027941 */ /* 0x000fea0003800200 */
.L_x_2230:
[----:B------:R-:W-:Y:S05]  /*2b50*/  @!P3 BRA `(.L_x_2226) ;  /* 0x0000000c00b0b947 */ /* 0x000fea0003800000 */
[----:B-1----:R-:W-:Y:S01]  /*2b60*/  SHF.L.U32 R73, R112, 0x10, RZ ;  /* 0x0000001070497819 */ /* 0x002fe200000006ff */
        /* <DEDUP_REMOVED lines=8> */
[----:B------:R-:W-:Y:S01]  /*2bf0*/  SHF.L.U32 R109, R109, 0x10, RZ ;  /* 0x000000106d6d7819 */ /* 0x000fe200000006ff */
[----:B------:R-:W-:Y:S01]  /*2c00*/  FADD.FTZ R72, R9, -R72 ;  /* 0x8000004809487221 */ /* 0x000fe20000010000 */
[----:B------:R-:W-:Y:S01]  /*2c10*/  SHF.L.U32 R79, R79, 0x10, RZ ;  /* 0x000000104f4f7819 */ /* 0x000fe200000006ff */
[----:B------:R-:W-:Y:S01]  /*2c20*/  FADD.FTZ R74, R11, -R74 ;  /* 0x8000004a0b4a7221 */ /* 0x000fe20000010000 */
[----:B------:R-:W-:Y:S01]  /*2c30*/  SHF.L.U32 R105, R78, 0x10, RZ ;  /* 0x000000104e697819 */ /* 0x000fe200000006ff */
[----:B------:R-:W-:Y:S01]  /*2c40*/  FADD.FTZ R108, R13, -R112 ;  /* 0x800000700d6c7221 */ /* 0x000fe20000010000 */
[----:B------:R-:W-:Y:S01]  /*2c50*/  FADD.FTZ R112, R14, -R117 ;  /* 0x800000750e707221 */ /* 0x000fe20000010000 */
[C---:B-----5:R-:W-:Y:S01]  /*2c60*/  FFMA.FTZ R78, R104.reuse, R74, R109 ;  /* 0x0000004a684e7223 */ /* 0x060fe2000001006d */
[C---:B------:R-:W-:Y:S01]  /*2c70*/  FFMA.FTZ R76, R104.reuse, R72, R73 ;  /* 0x00000048684c7223 */ /* 0x040fe20000010049 */
[C---:B------:R-:W-:Y:S01]  /*2c80*/  FFMA.FTZ R108, R104.reuse, R108, R79 ;  /* 0x0000006c686c7223 */ /* 0x040fe2000001004f */
[----:B------:R-:W-:Y:S01]  /*2c90*/  FFMA.FTZ R74, R104, R112, R105 ;  /* 0x00000070684a7223 */ /* 0x000fe20000010069 */
[----:B------:R-:W0:Y:S01]  /*2ca0*/  LDC.64 R72, c[0x0][0x468] ;  /* 0x00011a00ff487b82 */ /* 0x000e220000000a00 */
        /* <DEDUP_REMOVED lines=15> */
[-C--:B------:R-:W-:Y:S01]  /*2da0*/  FMUL.FTZ R104, R104, R103.reuse ;  /* 0x0000006768687220 */ /* 0x080fe20000410000 */
[C---:B------:R-:W-:Y:S01]  /*2db0*/  LOP3.LUT P5, RZ, R107.reuse, 0xff0000, RZ, 0xc0, !PT ;  /* 0x00ff00006bff7812 */ /* 0x040fe200078ac0ff */
[----:B------:R-:W-:Y:S01]  /*2dc0*/  FMUL.FTZ R74, R74, UR13 ;  /* 0x0000000d4a4a7c20 */ /* 0x000fe20008410000 */
[-C--:B------:R-:W-:Y:S01]  /*2dd0*/  FMUL.FTZ R78, R78, R103.reuse ;  /* 0x000000674e4e7220 */ /* 0x080fe20000410000 */
[----:B------:R-:W-:Y:S01]  /*2de0*/  FMUL.FTZ R104, R104, UR13 ;  /* 0x0000000d68687c20 */ /* 0x000fe20008410000 */
[-C--:B------:R-:W-:Y:S01]  /*2df0*/  FMUL.FTZ R108, R108, R103.reuse ;  /* 0x000000676c6c7220 */ /* 0x080fe20000410000 */
[-C--:B------:R-:W-:Y:S01]  /*2e00*/  FMUL.FTZ R112, R112, R103.reuse ;  /* 0x0000006770707220 */ /* 0x080fe20000410000 */
[-C--:B------:R-:W-:Y:S01]  /*2e10*/  FMUL.FTZ R114, R114, R103.reuse ;  /* 0x0000006772727220 */ /* 0x080fe20000410000 */
[----:B------:R-:W-:Y:S01]  /*2e20*/  FMUL.FTZ R116, R116, R103 ;  /* 0x0000006774747220 */ /* 0x000fe20000410000 */
        /* <DEDUP_REMOVED lines=28> */
.L_x_2229:
[----:B------:R-:W-:Y:S04]  /*2ff0*/  BSSY.RECONVERGENT B2, `(.L_x_2232) ;  /* 0x0000052000027945 */ /* 0x000fe80003800200 */
[----:B------:R-:W-:Y:S05]  /*3000*/  @!P4 BRA `(.L_x_2233) ;  /* 0x000000040040c947 */ /* 0x000fea0003800000 */
[-CC-:B------:R-:W-:Y:S01]  /*3010*/  FFMA.FTZ R73, R100, R105.reuse, R108.reuse ;  /* 0x0000006964497223 */ /* 0x180fe2000001006c */
[----:B------:R-:W-:Y:S01]  /*3020*/  SHF.L.U32 R113, R74, 0x10, RZ ;  /* 0x000000104a717819 */ /* 0x000fe200000006ff */
[-CC-:B0-----:R-:W-:Y:S01]  /*3030*/  FFMA.FTZ R115, R88, R105.reuse, R108.reuse ;  /* 0x0000006958737223 */ /* 0x181fe2000001006c */
[----:B------:R-:W-:Y:S01]  /*3040*/  SHF.L.U32 R77, R77, 0x10, RZ ;  /* 0x000000104d4d7819 */ /* 0x000fe200000006ff */
[----:B------:R-:W-:Y:S01]  /*3050*/  FADD.FTZ R73, R98, -R73 ;  /* 0x8000004962497221 */ /* 0x000fe20000010000 */
[----:B------:R-:W-:Y:S01]  /*3060*/  SHF.L.U32 R120, R76, 0x10, RZ ;  /* 0x000000104c787819 */ /* 0x000fe200000006ff */
[----:B------:R-:W-:Y:S01]  /*3070*/  FADD.FTZ R115, R86, -R115 ;  /* 0x8000007356737221 */ /* 0x000fe20000010000 */
[--C-:B------:R-:W-:Y:S01]  /*3080*/  FFMA.FTZ R72, R101, R105, R108.reuse ;  /* 0x0000006965487223 */ /* 0x100fe2000001006c */
[----:B-----5:R-:W-:Y:S01]  /*3090*/  FFMA.FTZ R114, R104, R73, R113 ;  /* 0x0000004968727223 */ /* 0x020fe20000010071 */
[-CC-:B------:R-:W-:Y:S01]  /*30a0*/  FFMA.FTZ R113, R92, R105.reuse, R108.reuse ;  /* 0x000000695c717223 */ /* 0x180fe2000001006c */
[-CC-:B------:R-:W-:Y:S01]  /*30b0*/  FFMA.FTZ R73, R96, R105.reuse, R108.reuse ;  /* 0x0000006960497223 */ /* 0x180fe2000001006c */
[----:B------:R-:W-:Y:S01]  /*30c0*/  FFMA.FTZ R74, R97, R105, R108 ;  /* 0x00000069614a7223 */ /* 0x000fe2000001006c */
[----:B------:R-:W-:Y:S01]  /*30d0*/  FFMA.FTZ R120, R104, R115, R120 ;  /* 0x0000007368787223 */ /* 0x000fe20000010078 */
[----:B------:R-:W-:Y:S01]  /*30e0*/  FADD.FTZ R118, R90, -R113 ;  /* 0x800000715a767221 */ /* 0x000fe20000010000 */
[----:B------:R-:W-:Y:S01]  /*30f0*/  SHF.L.U32 R75, R75, 0x10, RZ ;  /* 0x000000104b4b7819 */ /* 0x000fe200000006ff */
[----:B------:R-:W-:Y:S01]  /*3100*/  FADD.FTZ R115, R99, -R72 ;  /* 0x8000004863737221 */ /* 0x000fe20000010000 */
[----:B------:R-:W-:Y:S01]  /*3110*/  FADD.FTZ R73, R94, -R73 ;  /* 0x800000495e497221 */ /* 0x000fe20000010000 */
[C---:B------:R-:W-:Y:S01]  /*3120*/  FFMA.FTZ R118, R104.reuse, R118, R77 ;  /* 0x0000007668767223 */ /* 0x040fe2000001004d */
[----:B------:R-:W-:Y:S01]  /*3130*/  SHF.L.U32 R72, R65, 0x10, RZ ;  /* 0x0000001041487819 */ /* 0x000fe200000006ff */
[----:B------:R-:W0:Y:S01]  /*3140*/  LDC.64 R76, c[0x0][0x478] ;  /* 0x00011e00ff4c7b82 */ /* 0x000e220000000a00 */
[----:B------:R-:W-:Y:S01]  /*3150*/  FADD.FTZ R113, R95, -R74 ;  /* 0x8000004a5f717221 */ /* 0x000fe20000010000 */
[----:B------:R-:W-:Y:S01]  /*3160*/  FFMA.FTZ R116, R104, R73, R75 ;  /* 0x0000004968747223 */ /* 0x000fe2000001004b */
[----:B------:R-:W-:Y:S01]  /*3170*/  SHF.L.U32 R73, R64, 0x10, RZ ;  /* 0x0000001040497819 */ /* 0x000fe200000006ff */
[----:B------:R-:W-:Y:S01]  /*3180*/  FFMA.FTZ R74, R89, R105, R108 ;  /* 0x00000069594a7223 */ /* 0x000fe2000001006c */
[----:B------:R-:W-:Y:S01]  /*3190*/  FFMA.FTZ R113, R104, R113, R72 ;  /* 0x0000007168717223 */ /* 0x000fe20000010048 */
[----:B------:R-:W-:Y:S01]  /*31a0*/  FFMA.FTZ R72, R93, R105, R108 ;  /* 0x000000695d487223 */ /* 0x000fe2000001006c */
[----:B------:R-:W-:Y:S01]  /*31b0*/  ISETP.GE.U32.AND P1, PT, R110, RZ, PT ;  /* 0x000000ff6e00720c */ /* 0x000fe20003f26070 */
[----:B------:R-:W-:Y:S01]  /*31c0*/  FFMA.FTZ R115, R104, R115, R73 ;  /* 0x0000007368737223 */ /* 0x000fe20000010049 */
[----:B------:R-:W-:Y:S01]  /*31d0*/  SHF.L.U32 R73, R66, 0x10, RZ ;  /* 0x0000001042497819 */ /* 0x000fe200000006ff */
[----:B------:R-:W-:Y:S01]  /*31e0*/  FADD.FTZ R117, R91, -R72 ;  /* 0x800000485b757221 */ /* 0x000fe20000010000 */
[----:B------:R-:W-:Y:S01]  /*31f0*/  SHF.L.U32 R72, R67, 0x10, RZ ;  /* 0x0000001043487819 */ /* 0x000fe200000006ff */
[----:B------:R-:W-:Y:S01]  /*3200*/  FADD.FTZ R75, R87, -R74 ;  /* 0x8000004a574b7221 */ /* 0x000fe20000010000 */
[----:B------:R-:W-:Y:S01]  /*3210*/  LOP3.LUT P4, RZ, R111, 0xff00, RZ, 0xc0, !PT ;  /* 0x0000ff006fff7812 */ /* 0x000fe2000788c0ff */
[----:B------:R-:W-:Y:S01]  /*3220*/  FFMA.FTZ R117, R104, R117, R73 ;  /* 0x0000007568757223 */ /* 0x000fe20000010049 */
[----:B------:R-:W-:Y:S01]  /*3230*/  F2FP.BF16.F32.PACK_AB R73, R116, R113 ;  /* 0x000000717449723e */ /* 0x000fe200000010ff */
[----:B------:R-:W-:Y:S01]  /*3240*/  FFMA.FTZ R119, R104, R75, R72 ;  /* 0x0000004b68777223 */ /* 0x000fe20000010048 */
[----:B------:R-:W-:Y:S01]  /*3250*/  F2FP.BF16.F32.PACK_AB R72, R114, R115 ;  /* 0x000000737248723e */ /* 0x000fe200000010ff */
[----:B------:R-:W-:Y:S01]  /*3260*/  FMUL.FTZ R113, R113, R103 ;  /* 0x0000006771717220 */ /* 0x000fe20000410000 */
[C---:B------:R-:W-:Y:S01]  /*3270*/  F2FP.BF16.F32.PACK_AB R74, R118.reuse, R117 ;  /* 0x00000075764a723e */ /* 0x040fe200000010ff */
[----:B------:R-:W-:Y:S01]  /*3280*/  FMUL.FTZ R118, R118, R103 ;  /* 0x0000006776767220 */ /* 0x000fe20000410000 */
[C---:B------:R-:W-:Y:S01]  /*3290*/  F2FP.BF16.F32.PACK_AB R75, R120.reuse, R119 ;  /* 0x00000077784b723e */ /* 0x040fe200000010ff */
[-C--:B------:R-:W-:Y:S01]  /*32a0*/  FMUL.FTZ R119, R119, R103.reuse ;  /* 0x0000006777777220 */ /* 0x080fe20000410000 */
[----:B------:R-:W-:Y:S01]  /*32b0*/  FMUL.FTZ R120, R120, R103 ;  /* 0x0000006778787220 */ /* 0x000fe20000410000 */
[----:B0-----:R-:W-:-:S04]  /*32c0*/  IMAD.WIDE.U32 R76, R102, 0x10, R76 ;  /* 0x00000010664c7825 */ /* 0x001fc800078e004c */
[-C--:B------:R-:W-:Y:S01]  /*32d0*/  FMUL.FTZ R117, R117, R103.reuse ;  /* 0x0000006775757220 */ /* 0x080fe20000410000 */
[----:B------:R-:W-:Y:S01]  /*32e0*/  FMUL.FTZ R118, R118, UR13 ;  /* 0x0000000d76767c20 */ /* 0x000fe20008410000 */
[----:B------:R-:W-:Y:S01]  /*32f0*/  FMUL.FTZ R119, R119, UR13 ;  /* 0x0000000d77777c20 */ /* 0x000fe20008410000 */
[----:B------:R-:W-:Y:S01]  /*3300*/  FMUL.FTZ R120, R120, UR13 ;  /* 0x0000000d78787c20 */ /* 0x000fe20008410000 */
[----:B------:R0:W-:Y:S01]  /*3310*/  STG.E.128 desc[UR6][R76.64], R72 ;  /* 0x000000484c007986 */ /* 0x0001e2000c101d06 */
[----:B------:R-:W-:Y:S01]  /*3320*/  FMUL.FTZ R117, R117, UR13 ;  /* 0x0000000d75757c20 */ /* 0x000fe20008410000 */
[C---:B------:R-:W-:Y:S01]  /*3330*/  LOP3.LUT P5, RZ, R111.reuse, 0xff0000, RZ, 0xc0, !PT ;  /* 0x00ff00006fff7812 */ /* 0x040fe200078ac0ff */
[-C--:B------:R-:W-:Y:S01]  /*3340*/  FMUL.FTZ R116, R116, R103.reuse ;  /* 0x0000006774747220 */ /* 0x080fe20000410000 */
[----:B------:R-:W-:Y:S01]  /*3350*/  LOP3.LUT P2, RZ, R111, 0xff, RZ, 0xc0, !PT ;  /* 0x000000ff6fff7812 */ /* 0x000fe2000784c0ff */
[-C--:B------:R-:W-:Y:S01]  /*3360*/  FMUL.FTZ R115, R115, R103.reuse ;  /* 0x0000006773737220 */ /* 0x080fe20000410000 */
[----:B------:R-:W-:Y:S01]  /*3370*/  ISETP.GE.U32.AND.EX P1, PT, R111, 0x1000000, PT, P1 ;  /* 0x010000006f00780c */ /* 0x000fe20003f26110 */
[----:B------:R-:W-:Y:S01]  /*3380*/  FMUL.FTZ R114, R114, R103 ;  /* 0x0000006772727220 */ /* 0x000fe20000410000 */
[----:B------:R-:W-:Y:S01]  /*3390*/  FMUL.FTZ R113, R113, UR13 ;  /* 0x0000000d71717c20 */ /* 0x000fe20008410000 */
[----:B------:R-:W-:Y:S01]  /*33a0*/  FSEL R117, R117, RZ, P2 ;  /* 0x000000ff75757208 */ /* 0x000fe20001000000 */
[----:B------:R-:W-:Y:S01]  /*33b0*/  FMUL.FTZ R116, R116, UR13 ;  /* 0x0000000d74747c20 */ /* 0x000fe20008410000 */
[----:B------:R-:W-:Y:S01]  /*33c0*/  FSEL R120, R120, RZ, P1 ;  /* 0x000000ff78787208 */ /* 0x000fe20000800000 */
[----:B------:R-:W-:Y:S01]  /*33d0*/  FMUL.FTZ R115, R115, UR13 ;  /* 0x0000000d73737c20 */ /* 0x000fe20008410000 */
[----:B------:R-:W-:Y:S01]  /*33e0*/  FMUL.FTZ R114, R114, UR13 ;  /* 0x0000000d72727c20 */ /* 0x000fe20008410000 */
[----:B------:R-:W-:-:S02]  /*33f0*/  LOP3.LUT P1, RZ, R110, 0xff, RZ, 0xc0, !PT ;  /* 0x000000ff6eff7812 */ /* 0x000fc4000782c0ff */
[----:B------:R-:W-:Y:S01]  /*3400*/  LOP3.LUT P2, RZ, R110, 0xff00, RZ, 0xc0, !PT ;  /* 0x0000ff006eff7812 */ /* 0x000fe2000784c0ff */
[----:B0-----:R-:W0:Y:S01]  /*3410*/  LDC.64 R76, c[0x0][0x468] ;  /* 0x00011a00ff4c7b82 */ /* 0x001e220000000a00 */
[----:B------:R-:W-:Y:S02]  /*3420*/  FSEL R74, R118, RZ, P4 ;  /* 0x000000ff764a7208 */ /* 0x000fe40002000000 */
[----:B------:R-:W-:Y:S02]  /*3430*/  FSEL R75, R119, RZ, P5 ;  /* 0x000000ff774b7208 */ /* 0x000fe40002800000 */
[C---:B------:R-:W-:Y:S02]  /*3440*/  LOP3.LUT P4, RZ, R110.reuse, 0xff0000, RZ, 0xc0, !PT ;  /* 0x00ff00006eff7812 */ /* 0x040fe4000788c0ff */
[----:B------:R-:W-:Y:S02]  /*3450*/  LOP3.LUT P5, RZ, R110, 0xff000000, RZ, 0xc0, !PT ;  /* 0xff0000006eff7812 */ /* 0x000fe400078ac0ff */
[----:B------:R-:W-:-:S02]  /*3460*/  FSEL R73, R113, RZ, P4 ;  /* 0x000000ff71497208 */ /* 0x000fc40002000000 */
[----:B------:R-:W-:Y:S02]  /*3470*/  FSEL R116, R116, RZ, P5 ;  /* 0x000000ff74747208 */ /* 0x000fe40002800000 */
[----:B------:R-:W-:Y:S02]  /*3480*/  FSEL R72, R115, RZ, P1 ;  /* 0x000000ff73487208 */ /* 0x000fe40000800000 */
[----:B------:R-:W-:Y:S02]  /*3490*/  FSEL R113, R114, RZ, P2 ;  /* 0x000000ff72717208 */ /* 0x000fe40001000000 */
[----:B------:R-:W-:Y:S02]  /*34a0*/  F2FP.BF16.F32.PACK_AB R75, R120, R75 ;  /* 0x0000004b784b723e */ /* 0x000fe400000010ff */
[----:B------:R-:W-:Y:S02]  /*34b0*/  F2FP.BF16.F32.PACK_AB R74, R74, R117 ;  /* 0x000000754a4a723e */ /* 0x000fe400000010ff */
[----:B------:R-:W-:-:S02]  /*34c0*/  F2FP.BF16.F32.PACK_AB R73, R116, R73 ;  /* 0x000000497449723e */ /* 0x000fc400000010ff */
[----:B------:R-:W-:Y:S01]  /*34d0*/  F2FP.BF16.F32.PACK_AB R72, R113, R72 ;  /* 0x000000487148723e */ /* 0x000fe200000010ff */
[C---:B0-----:R-:W-:Y:S01]  /*34e0*/  IMAD.WIDE.U32 R76, R102.reuse, 0x10, R76 ;  /* 0x00000010664c7825 */ /* 0x041fe200078e004c */
[----:B------:R-:W-:-:S04]  /*34f0*/  IADD3 R102, PT, PT, R102, 0x20, RZ ;  /* 0x0000002066667810 */ /* 0x000fc80007ffe0ff */
[----:B------:R1:W-:Y:S03]  /*3500*/  STG.E.128 desc[UR6][R76.64], R72 ;  /* 0x000000484c007986 */ /* 0x0003e6000c101d06 */
.L_x_2233:
[----:B------:R-:W-:Y:S05]  /*3510*/  BSYNC.RECONVERGENT B2 ;  /* 0x0000000000027941 */ /* 0x000fea0003800200 */
.L_x_2232:
[----:B------:R-:W-:Y:S05]  /*3520*/  @!P3 BRA `(.L_x_2226) ;  /* 0x00000004003cb947 */ /* 0x000fea0003800000 */
[----:B------:R-:W-:Y:S01]  /*3530*/  SHF.L.U32 R117, R112, 0x10, RZ ;  /* 0x0000001070757819 */ /* 0x000fe200000006ff */
[-CC-:B-1----:R-:W-:Y:S01]  /*3540*/  FFMA.FTZ R76, R8, R105.reuse, R108.reuse ;  /* 0x00000069084c7223 */ /* 0x182fe2000001006c */
[-CC-:B------:R-:W-:Y:S01]  /*3550*/  FFMA.FTZ R112, R10, R105.reuse, R108.reuse ;  /* 0x000000690a707223 */ /* 0x180fe2000001006c */
[-CC-:B------:R-:W-:Y:S01]  /*3560*/  FFMA.FTZ R119, R80, R105.reuse, R108.reuse ;  /* 0x0000006950777223 */ /* 0x180fe2000001006c */
[-CC-:B0-----:R-:W-:Y:S01]  /*3570*/  FFMA.FTZ R72, R6, R105.reuse, R108.reuse ;  /* 0x0000006906487223 */ /* 0x181fe2000001006c */
        /* <DEDUP_REMOVED lines=13> */
[----:B------:R-:W-:Y:S01]  /*3650*/  FFMA.FTZ R108, R104, R119, R78 ;  /* 0x00000077686c7223 */ /* 0x000fe2000001004e */
[----:B------:R-:W-:Y:S01]  /*3660*/  SHF.L.U32 R72, R68, 0x10, RZ ;  /* 0x0000001044487819 */ /* 0x000fe200000006ff */
[----:B------:R-:W0:Y:S01]  /*3670*/  LDC.64 R78, c[0x0][0x478] ;  /* 0x00011e00ff4e7b82 */ /* 0x000e220000000a00 */
[----:B------:R-:W-:Y:S01]  /*3680*/  FADD.FTZ R77, R0, -R77 ;  /* 0x8000004d004d7221 */ /* 0x000fe20000010000 */
[----:B------:R-:W-:Y:S01]  /*3690*/  SHF.L.U32 R118, R71, 0x10, RZ ;  /* 0x0000001047767819 */ /* 0x000fe200000006ff */
[----:B------:R-:W-:Y:S01]  /*36a0*/  FADD.FTZ R109, R12, -R75 ;  /* 0x8000004b0c6d7221 */ /* 0x000fe20000010000 */
[----:B------:R-:W-:Y:S01]  /*36b0*/  SHF.L.U32 R105, R69, 0x10, RZ ;  /* 0x0000001045697819 */ /* 0x000fe200000006ff */
[----:B------:R-:W-:Y:S01]  /*36c0*/  FFMA.FTZ R72, R104, R77, R72 ;  /* 0x0000004d68487223 */ /* 0x000fe20000010048 */
[----:B------:R-:W-:Y:S01]  /*36d0*/  SHF.L.U32 R116, R70, 0x10, RZ ;  /* 0x0000001046747819 */ /* 0x000fe200000006ff */
[----:B------:R-:W-:Y:S01]  /*36e0*/  FADD.FTZ R73, R2, -R73 ;  /* 0x8000004902497221 */ /* 0x000fe20000010000 */
[----:B------:R-:W1:Y:S01]  /*36f0*/  LDC.64 R76, c[0x0][0x468] ;  /* 0x00011a00ff4c7b82 */ /* 0x000e620000000a00 */
[----:B------:R-:W-:Y:S01]  /*3700*/  FADD.FTZ R113, R4, -R113 ;  /* 0x8000007104717221 */ /* 0x000fe20000010000 */
[C---:B------:R-:W-:Y:S01]  /*3710*/  FFMA.FTZ R118, R104.reuse, R109, R118 ;  /* 0x0000006d68767223 */ /* 0x040fe20000010076 */
[C---:B------:R-:W-:Y:S01]  /*3720*/  FFMA.FTZ R74, R104.reuse, R115, R117 ;  /* 0x00000073684a7223 */ /* 0x040fe20000010075 */
[C---:B------:R-:W-:Y:S01]  /*3730*/  FFMA.FTZ R73, R104.reuse, R73, R105 ;  /* 0x0000004968497223 */ /* 0x040fe20000010069 */
[----:B------:R-:W-:Y:S01]  /*3740*/  FFMA.FTZ R75, R104, R113, R116 ;  /* 0x00000071684b7223 */ /* 0x000fe20000010074 */
[-C--:B------:R-:W-:Y:S01]  /*3750*/  FMUL.FTZ R117, R118, R103.reuse ;  /* 0x0000006776757220 */ /* 0x080fe20000410000 */
[-C--:B------:R-:W-:Y:S01]  /*3760*/  FMUL.FTZ R119, R108, R103.reuse ;  /* 0x000000676c777220 */ /* 0x080fe20000410000 */
[----:B------:R-:W-:Y:S01]  /*3770*/  ISETP.GE.U32.AND P1, PT, R106, RZ, PT ;  /* 0x000000ff6a00720c */ /* 0x000fe20003f26070 */
[-C--:B------:R-:W-:Y:S01]  /*3780*/  FMUL.FTZ R115, R72, R103.reuse ;  /* 0x0000006748737220 */ /* 0x080fe20000410000 */
[C---:B------:R-:W-:Y:S01]  /*3790*/  F2FP.BF16.F32.PACK_AB R72, R74.reuse, R72 ;  /* 0x000000484a48723e */ /* 0x040fe200000010ff */
[-C--:B------:R-:W-:Y:S01]  /*37a0*/  FMUL.FTZ R109, R74, R103.reuse ;  /* 0x000000674a6d7220 */ /* 0x080fe20000410000 */
[----:B------:R-:W-:Y:S01]  /*37b0*/  FMUL.FTZ R113, R73, R103 ;  /* 0x0000006749717220 */ /* 0x000fe20000410000 */
[----:B------:R-:W-:Y:S01]  /*37c0*/  F2FP.BF16.F32.PACK_AB R73, R114, R73 ;  /* 0x000000497249723e */ /* 0x000fe200000010ff */
[----:B------:R-:W-:Y:S01]  /*37d0*/  FMUL.FTZ R119, R119, UR13 ;  /* 0x0000000d77777c20 */ /* 0x000fe20008410000 */
[----:B------:R-:W-:Y:S01]  /*37e0*/  F2FP.BF16.F32.PACK_AB R74, R112, R75 ;  /* 0x0000004b704a723e */ /* 0x000fe200000010ff */
[----:B0-----:R-:W-:-:S04]  /*37f0*/  IMAD.WIDE.U32 R104, R102, 0x10, R78 ;  /* 0x0000001066687825 */ /* 0x001fc800078e004e */
        /* <DEDUP_REMOVED lines=8> */
[----:B------:R-:W-:Y:S01]  /*3880*/  F2FP.BF16.F32.PACK_AB R75, R108, R118 ;  /* 0x000000766c4b723e */ /* 0x000fe200000010ff */
[----:B------:R-:W-:Y:S01]  /*3890*/  FMUL.FTZ R112, R112, UR13 ;  /* 0x0000000d70707c20 */ /* 0x000fe20008410000 */
[----:B------:R-:W-:Y:S01]  /*38a0*/  FSEL R79, R79, RZ, P5 ;  /* 0x000000ff4f4f7208 */ /* 0x000fe20002800000 */
[----:B------:R-:W-:Y:S01]  /*38b0*/  FMUL.FTZ R113, R113, UR13 ;  /* 0x0000000d71717c20 */ /* 0x000fe20008410000 */
[----:B------:R-:W-:Y:S01]  /*38c0*/  FSEL R108, R119, RZ, P1 ;  /* 0x000000ff776c7208 */ /* 0x000fe20000800000 */
[----:B------:R-:W-:Y:S01]  /*38d0*/  FMUL.FTZ R114, R114, UR13 ;  /* 0x0000000d72727c20 */ /* 0x000fe20008410000 */
[----:B------:R-:W-:Y:S01]  /*38e0*/  FMUL.FTZ R109, R109, UR13 ;  /* 0x0000000d6d6d7c20 */ /* 0x000fe20008410000 */
[C---:B------:R-:W-:Y:S01]  /*38f0*/  LOP3.LUT P2, RZ, R107.reuse, 0xff, RZ, 0xc0, !PT ;  /* 0x000000ff6bff7812 */ /* 0x040fe2000784c0ff */
[----:B-1----:R-:W-:Y:S01]  /*3900*/  IMAD.WIDE.U32 R102, R102, 0x10, R76 ;  /* 0x0000001066667825 */ /* 0x002fe200078e004c */
[----:B------:R-:W-:Y:S01]  /*3910*/  LOP3.LUT P4, RZ, R107, 0xff00, RZ, 0xc0, !PT ;  /* 0x0000ff006bff7812 */ /* 0x000fe2000788c0ff */
[----:B------:R0:W-:Y:S01]  /*3920*/  STG.E.128 desc[UR6][R104.64], R72 ;  /* 0x0000004868007986 */ /* 0x0001e2000c101d06 */
        /* <DEDUP_REMOVED lines=14> */
[----:B------:R0:W-:Y:S02]  /*3a10*/  STG.E.128 desc[UR6][R102.64], R76 ;  /* 0x0000004c66007986 */ /* 0x0001e4000c101d06 */
.L_x_2226:
[----:B------:R-:W-:Y:S05]  /*3a20*/  BSYNC.RECONVERGENT B1 ;  /* 0x0000000000017941 */ /* 0x000fea0003800200 */
.L_x_2221:
[----:B01234-:R-:W0:Y:S02]  /*3a30*/  LDC.64 R72, c[0x0][0x380] ;  /* 0x0000e000ff487b82 */ /* 0x01fe240000000a00 */
[----:B0-----:R-:W-:-:S04]  /*3a40*/  LEA R83, R72, R83, 0x2 ;  /* 0x0000005348537211 */ /* 0x001fc800078e10ff */
[----:B------:R-:W-:-:S13]  /*3a50*/  ISETP.GE.AND P1, PT, R83, R73, PT ;  /* 0x000000495300720c */ /* 0x000fda0003f26270 */
[----:B------:R-:W-:Y:S05]  /*3a60*/  @!P1 BRA `(.L_x_2234) ;  /* 0xffffffc800809947 */ /* 0x000fea000383ffff */
.L_x_2215:
[----:B------:R-:W-:Y:S05]  /*3a70*/  BSYNC B0 ;  /* 0x0000000000007941 */ /* 0x000fea0003800000 */
.L_x_2214:
        /* <DEDUP_REMOVED lines=9> */
[----:B------:R-:W-:Y:S02]  /*3b10*/  IADD3.X R23, PT, PT, RZ, RZ, RZ, P0, !PT ;  /* 0x000000ffff177210 */ /* 0x000fe400007fe4ff */
[----:B-1----:R-:W-:Y:S02]  /*3b20*/  LEA R0, R3, R0, 0x18 ;  /* 0x0000000003007211 */ /* 0x002fe400078ec0ff */
[----:B------:R-:W-:Y:S02]  /*3b30*/  SHF.L.U32 R31, R20, 0x2, RZ ;  /* 0x00000002141f7819 */ /* 0x000fe400000006ff */
[----:B------:R-:W-:-:S02]  /*3b40*/  LEA R2, R85, R0, 0x5 ;  /* 0x0000000055027211 */ /* 0x000fc400078e28ff */
[C---:B------:R-:W-:Y:S02]  /*3b50*/  LEA R0, R21.reuse, R0, 0x2 ;  /* 0x0000000015007211 */ /* 0x040fe400078e10ff */
[----:B------:R-:W-:Y:S01]  /*3b60*/  LOP3.LUT R21, R21, 0x7f, RZ, 0x3c, !PT ;  /* 0x0000007f15157812 */ /* 0x000fe200078e3cff */
[----:B------:R-:W-:Y:S03]  /*3b70*/  STS.128 [R2], R48 ;  /* 0x0000003002007388 */ /* 0x000fe60000000c00 */
[----:B------:R-:W-:Y:S01]  /*3b80*/  IADD3 R82, PT, PT, R21, R82, RZ ;  /* 0x0000005215527210 */ /* 0x000fe20007ffe0ff */
[----:B------:R-:W-:Y:S03]  /*3b90*/  STS.128 [R2+0x10], R52 ;  /* 0x0000103402007388 */ /* 0x000fe60000000c00 */
[C---:B------:R-:W-:Y:S01]  /*3ba0*/  ISETP.GE.U32.AND P3, PT, R82.reuse, 0x80, PT ;  /* 0x000000805200780c */ /* 0x040fe20003f66070 */
[----:B------:R-:W-:Y:S01]  /*3bb0*/  STS.128 [R2+0x400], R56 ;  /* 0x0004003802007388 */ /* 0x000fe20000000c00 */
[----:B------:R-:W-:-:S02]  /*3bc0*/  ISETP.GE.U32.AND P2, PT, R82, 0x100, PT ;  /* 0x000001005200780c */ /* 0x000fc40003f46070 */
[C---:B------:R-:W-:Y:S01]  /*3bd0*/  ISETP.GE.U32.AND P1, PT, R82.reuse, 0x180, PT ;  /* 0x000001805200780c */ /* 0x040fe20003f26070 */
[----:B------:R-:W-:Y:S01]  /*3be0*/  STS.128 [R2+0x410], R60 ;  /* 0x0004103c02007388 */ /* 0x000fe20000000c00 */
[----:B------:R-:W-:Y:S01]  /*3bf0*/  BAR.SYNC.DEFER_BLOCKING 0x0 ;  /* 0x0000000000007b1d */ /* 0x000fe20000010000 */
[----:B------:R-:W-:-:S05]  /*3c00*/  ISETP.GE.U32.AND P0, PT, R82, 0x200, PT ;  /* 0x000002005200780c */ /* 0x000fca0003f06070 */
        /* <DEDUP_REMOVED lines=32> */
[----:B---3--:R-:W-:-:S03]  /*3e10*/  FADD.FTZ R15, R4, R15 ;  /* 0x0000000f040f7221 */ /* 0x008fc60000010000 */
[----:B------:R-:W-:Y:S01]  /*3e20*/  STS.128 [R2+0x400], R40 ;  /* 0x0004002802007388 */ /* 0x000fe20000000c00 */
[----:B----4-:R-:W-:-:S03]  /*3e30*/  FADD.FTZ R9, R5, R18 ;  /* 0x0000001205097221 */ /* 0x010fc60000010000 */
[----:B------:R-:W-:Y:S01]  /*3e40*/  STS.128 [R2+0x410], R44 ;  /* 0x0004102c02007388 */ /* 0x000fe20000000c00 */
[----:B--2---:R-:W-:Y:S01]  /*3e50*/  FADD.FTZ R17, R6, R17 ;  /* 0x0000001106117221 */ /* 0x004fe20000010000 */
[----:B------:R-:W-:Y:S01]  /*3e60*/  BAR.SYNC.DEFER_BLOCKING 0x0 ;  /* 0x0000000000007b1d */ /* 0x000fe20000010000 */
[----:B0-----:R-:W-:Y:S02]  /*3e70*/  SHF.L.U64.HI R32, R20, 0x2, R23 ;  /* 0x0000000214207819 */ /* 0x001fe40000010217 */
[C---:B------:R-:W-:Y:S02]  /*3e80*/  IADD3 R33, P4, PT, R31.reuse, UR18, RZ ;  /* 0x000000121f217c10 */ /* 0x040fe4000ff9e0ff */
[----:B------:R-:W-:Y:S02]  /*3e90*/  IADD3 R31, P5, PT, R31, UR16, RZ ;  /* 0x000000101f1f7c10 */ /* 0x000fe4000ffbe0ff */
[C---:B------:R-:W-:Y:S02]  /*3ea0*/  IADD3.X R34, PT, PT, R32.reuse, UR19, RZ, P4, !PT ;  /* 0x0000001320227c10 */ /* 0x040fe4000a7fe4ff */
[----:B------:R-:W-:-:S02]  /*3eb0*/  IADD3.X R32, PT, PT, R32, UR17, RZ, P5, !PT ;  /* 0x0000001120207c10 */ /* 0x000fc4000affe4ff */
        /* <DEDUP_REMOVED lines=40> */
[----:B------:R-:W-:-:S02]  /*4140*/  @P2 IADD3 R31, P4, PT, R31, 0x200, RZ ;  /* 0x000002001f1f2810 */ /* 0x000fc40007f9e0ff */
[-C--:B------:R-:W-:Y:S01]  /*4150*/  @P2 MOV R5, R32.reuse ;  /* 0x0000002000052202 */ /* 0x080fe20000000f00 */
[----:B--2---:R-:W-:Y:S01]  /*4160*/  FADD.FTZ R8, R8, R25 ;  /* 0x0000001908087221 */ /* 0x004fe20000010000 */
[----:B------:R-:W-:Y:S02]  /*4170*/  @P2 IADD3.X R32, PT, PT, RZ, R32, RZ, P4, !PT ;  /* 0x00000020ff202210 */ /* 0x000fe400027fe4ff */
[----:B------:R-:W-:Y:S01]  /*4180*/  @P1 MOV R6, R31 ;  /* 0x0000001f00061202 */ /* 0x000fe20000000f00 */
[----:B---3--:R-:W-:Y:S01]  /*4190*/  FADD.FTZ R8, R8, R11 ;  /* 0x0000000b08087221 */ /* 0x008fe20000010000 */
[----:B0-----:R-:W-:Y:S02]  /*41a0*/  @P2 MOV R2, R33 ;  /* 0x0000002100022202 */ /* 0x001fe40000000f00 */
[----:B------:R-:W-:Y:S01]  /*41b0*/  @P2 IADD3 R33, P3, PT, R33, 0x200, RZ ;  /* 0x0000020021212810 */ /* 0x000fe20007f7e0ff */
[----:B----4-:R-:W-:Y:S01]  /*41c0*/  FADD.FTZ R13, R8, R13 ;  /* 0x0000000d080d7221 */ /* 0x010fe20000010000 */
[----:B------:R-:W-:-:S02]  /*41d0*/  @P2 MOV R3, R34 ;  /* 0x0000002200032202 */ /* 0x000fc40000000f00 */
        /* <DEDUP_REMOVED lines=20> */
.L_x_2220:
        /* <DEDUP_REMOVED lines=8> */
.L_x_2236:
[----:B------:R-:W-:Y:S05]  /*43a0*/  BSYNC B1 ;  /* 0x0000000000017941 */ /* 0x000fea0003800000 */
.L_x_2235:
        /* <DEDUP_REMOVED lines=8> */
.L_x_2237:
[----:B------:R-:W-:Y:S01]  /*4430*/  FADD.FTZ R78, R78, R73 ;  /* 0x000000494e4e7221 */ /* 0x000fe20000010000 */
[----:B------:R-:W-:-:S04]  /*4440*/  HFMA2 R120, -RZ, RZ, 0, 1.1920928955078125e-07 ;  /* 0x00000002ff787431 */ /* 0x000fc800000001ff */
[----:B------:R-:W-:Y:S02]  /*4450*/  MOV R119, R78 ;  /* 0x0000004e00777202 */ /* 0x000fe40000000f00 */
[----:B------:R-:W-:-:S07]  /*4460*/  MOV R79, R109 ;  /* 0x0000006d004f7202 */ /* 0x000fce0000000f00 */
[----:B------:R-:W-:Y:S05]  /*4470*/  WARPSYNC.COLLECTIVE R118, `(.L_x_2238) ;  /* 0x0000000076087348 */ /* 0x000fea0003c00000 */
[----:B------:R0:W1:Y:S02]  /*4480*/  SHFL.BFLY P2, R109, R119, R120, R121 ;  /* 0x0c000078776d7389 */ /* 0x0000640000040079 */
[----:B01----:R-:W-:Y:S05]  /*4490*/  ENDCOLLECTIVE ;  /* 0x000000000000791b */ /* 0x003fea0003800000 */
.L_x_2238:
[----:B------:R-:W-:-:S05]  /*44a0*/  FADD.FTZ R79, R79, R72 ;  /* 0x000000484f4f7221 */ /* 0x000fca0000010000 */
[----:B------:R-:W-:Y:S02]  /*44b0*/  MOV R119, R79 ;  /* 0x0000004f00777202 */ /* 0x000fe40000000f00 */
[----:B------:R-:W-:-:S07]  /*44c0*/  MOV R105, R109 ;  /* 0x0000006d00697202 */ /* 0x000fce0000000f00 */
[----:B------:R-:W-:Y:S05]  /*44d0*/  WARPSYNC.COLLECTIVE R118, `(.L_x_2239) ;  /* 0x0000000076087348 */ /* 0x000fea0003c00000 */
[----:B------:R0:W1:Y:S02]  /*44e0*/  SHFL.BFLY P2, R109, R119, R120, R121 ;  /* 0x0c000078776d7389 */ /* 0x0000640000040079 */
[----:B01----:R-:W-:Y:S05]  /*44f0*/  ENDCOLLECTIVE ;  /* 0x000000000000791b */ /* 0x003fea0003800000 */
.L_x_2239:
        /* <DEDUP_REMOVED lines=8> */
.L_x_2240:
[----:B------:R-:W-:Y:S01]  /*4580*/  FADD.FTZ R108, R79, R108 ;  /* 0x0000006c4f6c7221 */ /* 0x000fe20000010000 */
[----:B------:R-:W-:-:S04]  /*4590*/  PRMT R79, R70, 0x7632, R79 ;  /* 0x00007632464f7816 */ /* 0x000fc8000000004f */
[----:B------:R-:W-:Y:S02]  /*45a0*/  MOV R119, R108 ;  /* 0x0000006c00777202 */ /* 0x000fe40000000f00 */
[----:B------:R-:W-:-:S07]  /*45b0*/  MOV R112, R109 ;  /* 0x0000006d00707202 */ /* 0x000fce0000000f00 */
[----:B------:R-:W-:Y:S05]  /*45c0*/  WARPSYNC.COLLECTIVE R118, `(.L_x_2241) ;  /* 0x0000000076087348 */ /* 0x000fea0003c00000 */
[----:B------:R0:W1:Y:S02]  /*45d0*/  SHFL.BFLY P2, R109, R119, R120, R121 ;  /* 0x0c000078776d7389 */ /* 0x0000640000040079 */
[----:B01----:R-:W-:Y:S05]  /*45e0*/  ENDCOLLECTIVE ;  /* 0x000000000000791b */ /* 0x003fea0003800000 */
.L_x_2241:
[--C-:B------:R-:W-:Y:S01]  /*45f0*/  FADD.FTZ R114, R105, R112.reuse ;  /* 0x0000007069727221 */ /* 0x100fe20000010000 */
[----:B------:R-:W-:Y:S01]  /*4600*/  PRMT R112, R68, 0x7632, R112 ;  /* 0x0000763244707816 */ /* 0x000fe20000000070 */
[----:B------:R-:W-:-:S03]  /*4610*/  HFMA2 R120, -RZ, RZ, 0, 4.76837158203125e-07 ;  /* 0x00000008ff787431 */ /* 0x000fc600000001ff */
[----:B------:R-:W-:Y:S01]  /*4620*/  MOV R119, R114 ;  /* 0x0000007200777202 */ /* 0x000fe20000000f00 */
[----:B------:R-:W-:-:S07]  /*4630*/  FADD.FTZ R73, R108, R109 ;  /* 0x0000006d6c497221 */ /* 0x000fce0000010000 */
[----:B------:R-:W-:Y:S05]  /*4640*/  WARPSYNC.COLLECTIVE R118, `(.L_x_2242) ;  /* 0x0000000076087348 */ /* 0x000fea0003c00000 */
[----:B------:R0:W1:Y:S02]  /*4650*/  SHFL.BFLY P2, R109, R119, R120, R121 ;  /* 0x0c000078776d7389 */ /* 0x0000640000040079 */
[----:B01----:R-:W-:Y:S05]  /*4660*/  ENDCOLLECTIVE ;  /* 0x000000000000791b */ /* 0x003fea0003800000 */
.L_x_2242:
[----:B------:R-:W-:Y:S01]  /*4670*/  MOV R119, R73 ;  /* 0x0000004900777202 */ /* 0x000fe20000000f00 */
[----:B------:R-:W-:-:S07]  /*4680*/  FADD.FTZ R115, R114, R109 ;  /* 0x0000006d72737221 */ /* 0x000fce0000010000 */
[----:B------:R-:W-:Y:S05]  /*4690*/  WARPSYNC.COLLECTIVE R118, `(.L_x_2243) ;  /* 0x0000000076087348 */ /* 0x000fea0003c00000 */
[----:B------:R0:W1:Y:S02]  /*46a0*/  SHFL.BFLY P2, R109, R119, R120, R121 ;  /* 0x0c000078776d7389 */ /* 0x0000640000040079 */
[----:B01----:R-:W-:Y:S05]  /*46b0*/  ENDCOLLECTIVE ;  /* 0x000000000000791b */ /* 0x003fea0003800000 */
.L_x_2243:
[----:B------:R-:W-:Y:S01]  /*46c0*/  HFMA2 R120, -RZ, RZ, 0, 9.5367431640625e-07 ;  /* 0x00000010ff787431 */ /* 0x000fe200000001ff */
[----:B------:R-:W-:Y:S02]  /*46d0*/  MOV R119, R115 ;  /* 0x0000007300777202 */ /* 0x000fe40000000f00 */
[----:B------:R-:W-:-:S07]  /*46e0*/  MOV R72, R109 ;  /* 0x0000006d00487202 */ /* 0x000fce0000000f00 */
[----:B------:R-:W-:Y:S05]  /*46f0*/  WARPSYNC.COLLECTIVE R118, `(.L_x_2244) ;  /* 0x0000000076087348 */ /* 0x000fea0003c00000 */
[----:B------:R0:W1:Y:S02]  /*4700*/  SHFL.BFLY P2, R109, R119, R120, R121 ;  /* 0x0c000078776d7389 */ /* 0x0000640000040079 */
[----:B01----:R-:W-:Y:S05]  /*4710*/  ENDCOLLECTIVE ;  /* 0x000000000000791b */ /* 0x003fea0003800000 */
.L_x_2244:
[----:B------:R-:W-:-:S05]  /*4720*/  FADD.FTZ R72, R73, R72 ;  /* 0x0000004849487221 */ /* 0x000fca0000010000 */
[----:B------:R-:W-:Y:S02]  /*4730*/  MOV R119, R72 ;  /* 0x0000004800777202 */ /* 0x000fe40000000f00 */
[----:B------:R-:W-:-:S07]  /*4740*/  MOV R116, R109 ;  /* 0x0000006d00747202 */ /* 0x000fce0000000f00 */
[----:B------:R-:W-:Y:S05]  /*4750*/  WARPSYNC.COLLECTIVE R118, `(.L_x_2245) ;  /* 0x0000000076087348 */ /* 0x000fea0003c00000 */
[----:B------:R0:W1:Y:S02]  /*4760*/  SHFL.BFLY P2, R109, R119, R120, R121 ;  /* 0x0c000078776d7389 */ /* 0x0000640000040079 */
[----:B01----:R-:W-:Y:S05]  /*4770*/  ENDCOLLECTIVE ;  /* 0x000000000000791b */ /* 0x003fea0003800000 */
.L_x_2245:
[----:B------:R-:W-:Y:S02]  /*4780*/  MOV R117, R109 ;  /* 0x0000006d00757202 */ /* 0x000fe40000000f00 */
[----:B------:R-:W-:Y:S01]  /*4790*/  PRMT R109, R69, 0x7632, R109 ;  /* 0x00007632456d7816 */ /* 0x000fe2000000006d */
[----:B------:R-:W-:Y:S06]  /*47a0*/  BRA `(.L_x_2246) ;  /* 0xffffffcc00107947 */ /* 0x000fec000383ffff */
.L_x_2247:
        /* <DEDUP_REMOVED lines=13> */
.L_x_11196:


//--------------------- .text._ZN10layer_norm13ln_bwd_kernelINS_13Kernel_traitsIf13__nv_bfloat16S2_S2_fjLj512ELj1ELj4ELj1ELj16ENS_18Kernel_traits_baseILj512EfS2_S2_S2_fjLj128EEEEELb1ELb0ELb0ELb1EEEvNS_9BwdParamsE --------------------------
	.section	.text._ZN10layer_norm13ln_bwd_kernelINS_13Kernel_traitsIf13__nv_bfloat16S2_S2_fjLj512ELj1ELj4ELj1ELj16ENS_18Kernel_traits_baseILj512EfS2_S2_S2_fjLj128EEEEELb1ELb0ELb0ELb1EEEvNS_9BwdParamsE,"ax",@progbits
	.align	128
        .global         _ZN10layer_norm13ln_bwd_kernelINS_13Kernel_traitsIf13__nv_bfloat16S2_S2_fjLj512ELj1ELj4ELj1ELj16ENS_18Kernel_traits_baseILj512EfS2_S2_S2_fjLj128EEEEELb1ELb0ELb0ELb1EEEvNS_9BwdParamsE
        .type           _ZN10layer_norm13ln_bwd_kernelINS_13Kernel_traitsIf13__nv_bfloat16S2_S2_fjLj512ELj1ELj4ELj1ELj16ENS_18Kernel_traits_baseILj512EfS2_S2_S2_fjLj128EEEEELb1ELb0ELb0ELb1EEEvNS_9BwdParamsE,@function
        .size           _ZN10layer_norm13ln_bwd_kernelINS_13Kernel_traitsIf13__nv_bfloat16S2_S2_fjLj512ELj1ELj4ELj1ELj16ENS_18Kernel_traits_baseILj512EfS2_S2_S2_fjLj128EEEEELb1ELb0ELb0ELb1EEEvNS_9BwdParamsE,(.L_x_11197 - _ZN10layer_norm13ln_bwd_kernelINS_13Kernel_traitsIf13__nv_bfloat16S2_S2_fjLj512ELj1ELj4ELj1ELj16ENS_18Kernel_traits_baseILj512EfS2_S2_S2_fjLj128EEEEELb1ELb0ELb0ELb1EEEvNS_9BwdParamsE)
        .other          _ZN10layer_norm13ln_bwd_kernelINS_13Kernel_traitsIf13__nv_bfloat16S2_S2_fjLj512ELj1ELj4ELj1ELj16ENS_18Kernel_traits_baseILj512EfS2_S2_S2_fjLj128EEEEELb1ELb0ELb0ELb1EEEvNS_9BwdParamsE,@"STO_CUDA_ENTRY STV_DEFAULT"
_ZN10layer_norm13ln_bwd_kernelINS_13Kernel_traitsIf13__nv_bfloat16S2_S2_fjLj512ELj1ELj4ELj1ELj16ENS_18Kernel_traits_baseILj512EfS2_S2_S2_fjLj128EEEEELb1ELb0ELb0ELb1EEEvNS_9BwdParamsE:
.text._ZN10layer_norm13ln_bwd_kernelINS_13Kernel_traitsIf13__nv_bfloat16S2_S2_fjLj512ELj1ELj4ELj1ELj16ENS_18Kernel_traits_baseILj512EfS2_S2_S2_fjLj128EEEEELb1ELb0ELb0ELb1EEEvNS_9BwdParamsE:
        /* <DEDUP_REMOVED lines=47> */
[----:B------:R-:W-:Y:S02]  /*02f0*/  MOV R79, RZ ;  /* 0x000000ff004f7202 */ /* 0x000fe40000000f00 */
        /* <DEDUP_REMOVED lines=13> */
.L_x_2261:
        /* <DEDUP_REMOVED lines=38> */
[----:B---3--:R-:W-:Y:S02]  /*0630*/  SHF.L.U32 R95, R35, 0x10, RZ ;  /* 0x00000010235f7819 */ /* 0x008fe400000006ff */
[----:B------:R-:W-:Y:S02]  /*0640*/  SHF.L.U32 R89, R32, 0x10, RZ ;  /* 0x0000001020597819 */ /* 0x000fe400000006ff */
[----:B----4-:R-:W-:Y:S01]  /*0650*/  PRMT R100, R38, 0x7632, R100 ;  /* 0x0000763226647816 */ /* 0x010fe20000000064 */
[----:B------:R-:W-:Y:S01]  /*0660*/  FADD.FTZ R102, -R0, R95 ;  /* 0x0000005f00667221 */ /* 0x000fe20000010100 */
[----:B------:R-:W-:-:S02]  /*0670*/  SHF.L.U32 R101, R38, 0x10, RZ ;  /* 0x0000001026657819 */ /* 0x000fc400000006ff */
[----:B------:R-:W-:Y:S01]  /*0680*/  PRMT R38, R39, 0x7632, R38 ;  /* 0x0000763227267816 */ /* 0x000fe20000000026 */
[----:B-----5:R-:W-:Y:S01]  /*0690*/  FMUL.FTZ R102, R87, R102 ;  /* 0x0000006657667220 */ /* 0x020fe20000410000 */
[----:B------:R-:W-:Y:S02]  /*06a0*/  SHF.L.U32 R91, R33, 0x10, RZ ;  /* 0x00000010215b7819 */ /* 0x000fe400000006ff */
[----:B------:R-:W-:Y:S02]  /*06b0*/  SHF.L.U32 R93, R34, 0x10, RZ ;  /* 0x00000010225d7819 */ /* 0x000fe400000006ff */
[----:B------:R-:W-:Y:S01]  /*06c0*/  SHF.L.U32 R95, R38, 0x10, RZ ;  /* 0x00000010265f7819 */ /* 0x000fe200000006ff */
[----:B------:R-:W-:Y:S01]  /*06d0*/  FADD.FTZ R98, -R0, R91 ;  /* 0x0000005b00627221 */ /* 0x000fe20000010100 */
[----:B------:R-:W-:Y:S01]  /*06e0*/  PRMT R88, R32, 0x7632, R88 ;  /* 0x0000763220587816 */ /* 0x000fe20000000058 */
[----:B------:R-:W-:Y:S01]  /*06f0*/  FADD.FTZ R96, -R0, R93 ;  /* 0x0000005d00607221 */ /* 0x000fe20000010100 */
[----:B------:R-:W-:Y:S01]  /*0700*/  PRMT R94, R36, 0x7632, R94 ;  /* 0x00007632245e7816 */ /* 0x000fe2000000005e */
[----:B------:R-:W-:Y:S01]  /*0710*/  FADD.FTZ R130, -R0, R95 ;  /* 0x0000005f00827221 */ /* 0x000fe20000010100 */
[----:B------:R-:W-:Y:S01]  /*0720*/  SHF.L.U32 R97, R36, 0x10, RZ ;  /* 0x0000001024617819 */ /* 0x000fe200000006ff */
[----:B------:R-:W-:Y:S01]  /*0730*/  FMUL.FTZ R98, R87, R98 ;  /* 0x0000006257627220 */ /* 0x000fe20000410000 */
[----:B------:R-:W-:Y:S01]  /*0740*/  PRMT R32, R33, 0x7632, R32 ;  /* 0x0000763221207816 */ /* 0x000fe20000000020 */
[----:B------:R-:W-:Y:S01]  /*0750*/  FMUL.FTZ R96, R87, R96 ;  /* 0x0000006057607220 */ /* 0x000fe20000410000 */
[----:B------:R-:W-:Y:S01]  /*0760*/  PRMT R90, R34, 0x7632, R90 ;  /* 0x00007632225a7816 */ /* 0x000fe2000000005a */
[----:B------:R-:W-:Y:S01]  /*0770*/  FADD.FTZ R34, -R0, R89 ;  /* 0x0000005900227221 */ /* 0x000fe20000010100 */
[----:B------:R-:W-:-:S02]  /*0780*/  PRMT R92, R35, 0x7632, R92 ;  /* 0x00007632235c7816 */ /* 0x000fc4000000005c */
[C---:B------:R-:W-:Y:S02]  /*0790*/  PRMT R36, R37.reuse, 0x7632, R36 ;  /* 0x0000763225247816 */ /* 0x040fe40000000024 */
[----:B------:R-:W-:Y:S02]  /*07a0*/  SHF.L.U32 R99, R37, 0x10, RZ ;  /* 0x0000001025637819 */ /* 0x000fe400000006ff */
        /* <DEDUP_REMOVED lines=20> */
[C---:B------:R-:W-:Y:S01]  /*08f0*/  FADD.FTZ R124, -R0.reuse, R91 ;  /* 0x0000005b007c7221 */ /* 0x040fe20000010100 */
[----:B------:R-:W-:Y:S01]  /*0900*/  FADD.FTZ R126, -R0, R93 ;  /* 0x0000005d007e7221 */ /* 0x000fe20000010100 */
[----:B------:R-:W-:Y:S01]  /*0910*/  FMUL.FTZ R101, R4, R95 ;  /* 0x0000005f04657220 */ /* 0x000fe20000410000 */
[----:B------:R-:W-:Y:S01]  /*0920*/  FMUL.FTZ R0, R87, R34 ;  /* 0x0000002257007220 */ /* 0x000fe20000410000 */
[----:B------:R-:W-:Y:S01]  /*0930*/  PRMT R117, R47, 0x7632, R117 ;  /* 0x000076322f757816 */ /* 0x000fe20000000075 */
[----:B------:R-:W-:Y:S01]  /*0940*/  FMUL.FTZ R105, R87, R38 ;  /* 0x0000002657697220 */ /* 0x000fe20000410000 */
[----:B------:R-:W-:Y:S01]  /*0950*/  SHF.L.U32 R116, R47, 0x10, RZ ;  /* 0x000000102f747819 */ /* 0x000fe200000006ff */
[----:B------:R-:W-:Y:S01]  /*0960*/  FMUL.FTZ R47, R87, R94 ;  /* 0x0000005e572f7220 */ /* 0x000fe20000410000 */
[C---:B------:R-:W-:Y:S01]  /*0970*/  PRMT R106, R41.reuse, 0x7632, R106 ;  /* 0x00007632296a7816 */ /* 0x040fe2000000006a */
[----:B------:R-:W-:Y:S01]  /*0980*/  FADD.FTZ R37, RZ, R101 ;  /* 0x00000065ff257221 */ /* 0x000fe20000010000 */
[----:B------:R-:W-:Y:S01]  /*0990*/  SHF.L.U32 R97, R41, 0x10, RZ ;  /* 0x0000001029617819 */ /* 0x000fe200000006ff */
[----:B------:R-:W-:Y:S01]  /*09a0*/  FMUL.FTZ R94, R5, R104 ;  /* 0x00000068055e7220 */ /* 0x000fe20000410000 */
[----:B------:R-:W-:Y:S01]  /*09b0*/  FFMA.FTZ R38, R0, R101, RZ ;  /* 0x0000006500267223 */ /* 0x000fe200000100ff */
        /* <DEDUP_REMOVED lines=9> */
[C---:B------:R-:W-:Y:S01]  /*0a50*/  PRMT R114, R44.reuse, 0x7632, R114 ;  /* 0x000076322c727816 */ /* 0x040fe20000000072 */
[----:B------:R-:W-:Y:S01]  /*0a60*/  FMUL.FTZ R111, R87, R118 ;  /* 0x00000076576f7220 */ /* 0x000fe20000410000 */
        /* <DEDUP_REMOVED lines=8> */
[C---:B------:R-:W-:Y:S01]  /*0af0*/  PRMT R112, R43.reuse, 0x7632, R112 ;  /* 0x000076322b707816 */ /* 0x040fe20000000070 */
[----:B------:R-:W-:Y:S01]  /*0b00*/  FADD.FTZ R46, R46, R33 ;  /* 0x000000212e2e7221 */ /* 0x000fe20000010000 */
[----:B------:R-:W-:Y:S01]  /*0b10*/  SHF.L.U32 R103, R43, 0x10, RZ ;  /* 0x000000102b677819 */ /* 0x000fe200000006ff */
        /* <DEDUP_REMOVED lines=66> */
.L_x_2251:
        /* <DEDUP_REMOVED lines=21> */
[----:B--2---:R-:W-:Y:S02]  /*1090*/  SHF.L.U32 R95, R35, 0x10, RZ ;  /* 0x00000010235f7819 */ /* 0x004fe400000006ff */
[C---:B---3--:R-:W-:Y:S02]  /*10a0*/  PRMT R100, R38.reuse, 0x7632, R100 ;  /* 0x0000763226647816 */ /* 0x048fe40000000064 */
[----:B------:R-:W-:-:S02]  /*10b0*/  SHF.L.U32 R101, R38, 0x10, RZ ;  /* 0x0000001026657819 */ /* 0x000fc400000006ff */
[----:B------:R-:W-:Y:S01]  /*10c0*/  PRMT R38, R39, 0x7632, R38 ;  /* 0x0000763227267816 */ /* 0x000fe20000000026 */
[----:B------:R-:W-:Y:S01]  /*10d0*/  FADD.FTZ R102, -R0, R95 ;  /* 0x0000005f00667221 */ /* 0x000fe20000010100 */
[----:B------:R-:W-:Y:S02]  /*10e0*/  SHF.L.U32 R89, R32, 0x10, RZ ;  /* 0x0000001020597819 */ /* 0x000fe400000006ff */
[----:B------:R-:W-:Y:S02]  /*10f0*/  SHF.L.U32 R91, R33, 0x10, RZ ;  /* 0x00000010215b7819 */ /* 0x000fe400000006ff */
[----:B------:R-:W-:Y:S02]  /*1100*/  SHF.L.U32 R93, R34, 0x10, RZ ;  /* 0x00000010225d7819 */ /* 0x000fe400000006ff */
[----:B------:R-:W-:Y:S02]  /*1110*/  SHF.L.U32 R95, R38, 0x10, RZ ;  /* 0x00000010265f7819 */ /* 0x000fe400000006ff */
[----:B------:R-:W-:-:S02]  /*1120*/  PRMT R88, R32, 0x7632, R88 ;  /* 0x0000763220587816 */ /* 0x000fc40000000058 */
[C---:B------:R-:W-:Y:S02]  /*1130*/  PRMT R94, R36.reuse, 0x7632, R94 ;  /* 0x00007632245e7816 */ /* 0x040fe4000000005e */
[----:B------:R-:W-:Y:S02]  /*1140*/  SHF.L.U32 R97, R36, 0x10, RZ ;  /* 0x0000001024617819 */ /* 0x000fe400000006ff */
[----:B------:R-:W-:Y:S02]  /*1150*/  PRMT R32, R33, 0x7632, R32 ;  /* 0x0000763221207816 */ /* 0x000fe40000000020 */
[----:B------:R-:W-:Y:S02]  /*1160*/  PRMT R90, R34, 0x7632, R90 ;  /* 0x00007632225a7816 */ /* 0x000fe4000000005a */
[----:B------:R-:W-:Y:S02]  /*1170*/  PRMT R92, R35, 0x7632, R92 ;  /* 0x00007632235c7816 */ /* 0x000fe4000000005c */
[C---:B------:R-:W-:Y:S01]  /*1180*/  PRMT R36, R37.reuse, 0x7632, R36 ;  /* 0x0000763225247816 */ /* 0x040fe20000000024 */
[C---:B------:R-:W-:Y:S01]  /*1190*/  FADD.FTZ R34, -R0.reuse, R89 ;  /* 0x0000005900227221 */ /* 0x040fe20000010100 */
[----:B------:R-:W-:Y:S01]  /*11a0*/  SHF.L.U32 R99, R37, 0x10, RZ ;  /* 0x0000001025637819 */ /* 0x000fe200000006ff */
[C---:B------:R-:W-:Y:S01]  /*11b0*/  FADD.FTZ R98, -R0.reuse, R91 ;  /* 0x0000005b00627221 */ /* 0x040fe20000010100 */
[----:B------:R-:W-:Y:S01]  /*11c0*/  SHF.L.U32 R103, R39, 0x10, RZ ;  /* 0x0000001027677819 */ /* 0x000fe200000006ff */
[C---:B------:R-:W-:Y:S01]  /*11d0*/  FADD.FTZ R96, -R0.reuse, R93 ;  /* 0x0000005d00607221 */ /* 0x040fe20000010100 */
[----:B------:R-:W-:Y:S01]  /*11e0*/  FADD.FTZ R130, -R0, R95 ;  /* 0x0000005f00827221 */ /* 0x000fe20000010100 */
[----:B------:R-:W-:-:S02]  /*11f0*/  SHF.L.U32 R33, R88, 0x10, RZ ;  /* 0x0000001058217819 */ /* 0x000fc400000006ff */
[----:B------:R-:W-:Y:S02]  /*1200*/  SHF.L.U32 R35, R32, 0x10, RZ ;  /* 0x0000001020237819 */ /* 0x000fe400000006ff */
[----:B------:R-:W-:Y:S02]  /*1210*/  SHF.L.U32 R37, R90, 0x10, RZ ;  /* 0x000000105a257819 */ /* 0x000fe400000006ff */
[----:B------:R-:W-:Y:S02]  /*1220*/  SHF.L.U32 R39, R92, 0x10, RZ ;  /* 0x000000105c277819 */ /* 0x000fe400000006ff */
[----:B------:R-:W-:Y:S02]  /*1230*/  SHF.L.U32 R89, R94, 0x10, RZ ;  /* 0x000000105e597819 */ /* 0x000fe400000006ff */
[----:B------:R-:W-:Y:S02]  /*1240*/  SHF.L.U32 R91, R36, 0x10, RZ ;  /* 0x00000010245b7819 */ /* 0x000fe400000006ff */
[----:B------:R-:W-:-:S02]  /*1250*/  SHF.L.U32 R93, R100, 0x10, RZ ;  /* 0x00000010645d7819 */ /* 0x000fc400000006ff */
[C---:B----4-:R-:W-:Y:S02]  /*1260*/  PRMT R104, R40.reuse, 0x7632, R104 ;  /* 0x0000763228687816 */ /* 0x050fe40000000068 */
[----:B------:R-:W-:Y:S01]  /*1270*/  SHF.L.U32 R95, R40, 0x10, RZ ;  /* 0x00000010285f7819 */ /* 0x000fe200000006ff */
[----:B------:R-:W-:Y:S01]  /*1280*/  FADD.FTZ R94, -R0, R101 ;  /* 0x00000065005e7221 */ /* 0x000fe20000010100 */
        /* <DEDUP_REMOVED lines=11> */
[----:B------:R-:W-:Y:S01]  /*1340*/  FMUL.FTZ R101, R4, R95 ;  /* 0x0000005f04657220 */ /* 0x000fe20000410000 */
[----:B-----5:R-:W-:Y:S01]  /*1350*/  FMUL.FTZ R0, R87, R34 ;  /* 0x0000002257007220 */ /* 0x020fe20000410000 */
[----:B------:R-:W-:-:S02]  /*1360*/  PRMT R117, R47, 0x7632, R117 ;  /* 0x000076322f757816 */ /* 0x000fc40000000075 */
[----:B------:R-:W-:Y:S01]  /*1370*/  SHF.L.U32 R116, R47, 0x10, RZ ;  /* 0x000000102f747819 */ /* 0x000fe200000006ff */
[----:B------:R-:W-:Y:S01]  /*1380*/  FMUL.FTZ R47, R87, R94 ;  /* 0x0000005e572f7220 */ /* 0x000fe20000410000 */
[C---:B------:R-:W-:Y:S01]  /*1390*/  PRMT R106, R41.reuse, 0x7632, R106 ;  /* 0x00007632296a7816 */ /* 0x040fe2000000006a */
[----:B------:R-:W-:Y:S01]  /*13a0*/  FADD.FTZ R37, RZ, R101 ;  /* 0x00000065ff257221 */ /* 0x000fe20000010000 */
[----:B------:R-:W-:Y:S01]  /*13b0*/  SHF.L.U32 R97, R41, 0x10, RZ ;  /* 0x0000001029617819 */ /* 0x000fe200000006ff */
[----:B------:R-:W-:Y:S01]  /*13c0*/  FMUL.FTZ R94, R5, R104 ;  /* 0x00000068055e7220 */ /* 0x000fe20000410000 */
[----:B------:R-:W-:Y:S01]  /*13d0*/  FMUL.FTZ R105, R87, R38 ;  /* 0x0000002657697220 */ /* 0x000fe20000410000 */
[----:B------:R-:W-:Y:S01]  /*13e0*/  FFMA.FTZ R38, R0, R101, RZ ;  /* 0x0000006500267223 */ /* 0x000fe200000100ff */
[----:B------:R-:W-:Y:S01]  /*13f0*/  SHF.L.U32 R106, R106, 0x10, RZ ;  /* 0x000000106a6a7819 */ /* 0x000fe200000006ff */
[----:B------:R-:W-:Y:S01]  /*1400*/  FMUL.FTZ R32, R6, R97 ;  /* 0x0000006106207220 */ /* 0x000fe20000410000 */
[----:B------:R-:W-:Y:S01]  /*1410*/  FADD.FTZ R37, R37, R94 ;  /* 0x0000005e25257221 */ /* 0x000fe20000010000 */
[----:B------:R-:W-:Y:S01]  /*1420*/  FMUL.FTZ R98, R87, R98 ;  /* 0x0000006257627220 */ /* 0x000fe20000410000 */
        /* <DEDUP_REMOVED lines=14> */
[----:B------:R-:W-:Y:S01]  /*1510*/  FMUL.FTZ R96, R87, R96 ;  /* 0x0000006057607220 */ /* 0x000fe20000410000 */
[----:B------:R-:W-:Y:S01]  /*1520*/  FFMA.FTZ R37, R107, R34, R44 ;  /* 0x000000226b257223 */ /* 0x000fe2000001002c */
[C---:B------:R-:W-:Y:S01]  /*1530*/  PRMT R112, R43.reuse, 0x7632, R112 ;  /* 0x000076322b707816 */ /* 0x040fe20000000070 */
[----:B------:R-:W-:Y:S01]  /*1540*/  FADD.FTZ R46, R46, R33 ;  /* 0x000000212e2e7221 */ /* 0x000fe20000010000 */
[----:B------:R-:W-:Y:S01]  /*1550*/  SHF.L.U32 R103, R43, 0x10, RZ ;  /* 0x000000102b677819 */ /* 0x000fe200000006ff */
[----:B------:R-:W-:Y:S01]  /*1560*/  FMUL.FTZ R35, R9, R110 ;  /* 0x0000006e09237220 */ /* 0x000fe20000410000 */
[C---:B------:R-:W-:Y:S01]  /*1570*/  FMUL.FTZ R111, R87.reuse, R118 ;  /* 0x00000076576f7220 */ /* 0x040fe20000410000 */
[----:B------:R-:W-:Y:S01]  /*1580*/  FFMA.FTZ R44, R96, R33, R37 ;  /* 0x00000021602c7223 */ /* 0x000fe20000010025 */
[----:B------:R-:W-:Y:S01]  /*1590*/  SHF.L.U32 R112, R112, 0x10, RZ ;  /* 0x0000001070707819 */ /* 0x000fe200000006ff */
[----:B------:R-:W-:Y:S01]  /*15a0*/  FMUL.FTZ R93, R10, R103 ;  /* 0x000000670a5d7220 */ /* 0x000fe20000410000 */
[----:B------:R-:W-:Y:S01]  /*15b0*/  FADD.FTZ R46, R46, R35 ;  /* 0x000000232e2e7221 */ /* 0x000fe20000010000 */
[----:B------:R-:W-:Y:S01]  /*15c0*/  FMUL.FTZ R102, R87, R102 ;  /* 0x0000006657667220 */ /* 0x000fe20000410000 */
[----:B------:R-:W-:Y:S01]  /*15d0*/  FFMA.FTZ R121, R111, R35, R44 ;  /* 0x000000236f797223 */ /* 0x000fe2000001002c */
[C---:B------:R-:W-:Y:S01]  /*15e0*/  FMUL.FTZ R91, R87.reuse, R90 ;  /* 0x0000005a575b7220 */ /* 0x040fe20000410000 */
        /* <DEDUP_REMOVED lines=57> */
[----:B------:R-:W-:-:S07]  /*1980*/  FFMA.FTZ R120, R44, R37, R137 ;  /* 0x000000252c787223 */ /* 0x000fce0000010089 */
.L_x_2252:
        /* <DEDUP_REMOVED lines=54> */
.L_x_2273:
        /* <DEDUP_REMOVED lines=10> */
[----:B------:R-:W-:Y:S02]  /*1d90*/  PRMT R103, R25, 0x7632, R103 ;  /* 0x0000763219677816 */ /* 0x000fe40000000067 */
[----:B0-----:R-:W-:Y:S02]  /*1da0*/  PRMT R106, R24, 0x7632, R106 ;  /* 0x00007632186a7816 */ /* 0x001fe4000000006a */
[----:B------:R-:W-:Y:S02]  /*1db0*/  PRMT R109, R23, 0x7632, R109 ;  /* 0x00007632176d7816 */ /* 0x000fe4000000006d */
[----:B------:R-:W-:-:S02]  /*1dc0*/  PRMT R110, R22, 0x7632, R110 ;  /* 0x00007632166e7816 */ /* 0x000fc4000000006e */
[----:B------:R-:W-:Y:S02]  /*1dd0*/  PRMT R104, R21, 0x7632, R104 ;  /* 0x0000763215687816 */ /* 0x000fe40000000068 */
[----:B------:R-:W-:Y:S01]  /*1de0*/  PRMT R108, R20, 0x7632, R108 ;  /* 0x00007632146c7816 */ /* 0x000fe2000000006c */
[----:B------:R-:W-:Y:S06]  /*1df0*/  BRA.U UP0, `(.L_x_2255) ;  /* 0x00000009005c7547 */ /* 0x000fec000b800000 */
[C-C-:B------:R-:W-:Y:S01]  /*1e00*/  FFMA.FTZ R97, R95.reuse, R98, R100.reuse ;  /* 0x000000625f617223 */ /* 0x140fe20000010064 */
[C---:B------:R-:W-:Y:S01]  /*1e10*/  LOP3.LUT P3, RZ, R48.reuse, 0xff, RZ, 0xc0, !PT ;  /* 0x000000ff30ff7812 */ /* 0x040fe2000786c0ff */
[C-C-:B------:R-:W-:Y:S01]  /*1e20*/  FFMA.FTZ R98, R95.reuse, R111, R100.reuse ;  /* 0x0000006f5f627223 */ /* 0x140fe20000010064 */
[C---:B------:R-:W-:Y:S01]  /*1e30*/  LOP3.LUT P5, RZ, R48.reuse, 0xff00, RZ, 0xc0, !PT ;  /* 0x0000ff0030ff7812 */ /* 0x040fe200078ac0ff */
[C-C-:B------:R-:W-:Y:S01]  /*1e40*/  FFMA.FTZ R96, R95.reuse, R96, R100.reuse ;  /* 0x000000605f607223 */ /* 0x140fe20000010064 */
[C---:B------:R-:W-:Y:S01]  /*1e50*/  LOP3.LUT P6, RZ, R48.reuse, 0xff0000, RZ, 0xc0, !PT ;  /* 0x00ff000030ff7812 */ /* 0x040fe200078cc0ff */
[----:B------:R-:W-:Y:S01]  /*1e60*/  FFMA.FTZ R107, R95, R107, R100 ;  /* 0x0000006b5f6b7223 */ /* 0x000fe20000010064 */
[----:B------:R-:W-:Y:S01]  /*1e70*/  LOP3.LUT P2, RZ, R48, 0xff000000, RZ, 0xc0, !PT ;  /* 0xff00000030ff7812 */ /* 0x000fe2000784c0ff */
[----:B------:R-:W-:Y:S01]  /*1e80*/  FADD.FTZ R98, -R98, R35 ;  /* 0x0000002362627221 */ /* 0x000fe20000010100 */
[----:B------:R-:W-:Y:S01]  /*1e90*/  ISETP.GE.U32.AND P1, PT, R48, RZ, PT ;  /* 0x000000ff3000720c */ /* 0x000fe20003f26070 */
[--C-:B------:R-:W-:Y:S01]  /*1ea0*/  FADD.FTZ R48, -R97, R32.reuse ;  /* 0x0000002061307221 */ /* 0x100fe20000010100 */
[----:B------:R-:W-:Y:S01]  /*1eb0*/  PRMT R32, R22, 0x7632, R32 ;  /* 0x0000763216207816 */ /* 0x000fe20000000020 */
[C-C-:B------:R-:W-:Y:S01]  /*1ec0*/  FFMA.FTZ R0, R95.reuse, R0, R100.reuse ;  /* 0x000000005f007223 */ /* 0x140fe20000010064 */
[----:B------:R-:W-:Y:S01]  /*1ed0*/  FFMA.FTZ R119, R95, R119, R100 ;  /* 0x000000775f777223 */ /* 0x000fe20000010064 */
[----:B------:R-:W-:Y:S01]  /*1ee0*/  FADD.FTZ R96, -R96, R33 ;  /* 0x0000002160607221 */ /* 0x000fe20000010100 */
[----:B------:R-:W-:Y:S01]  /*1ef0*/  SHF.L.U32 R35, R32, 0x10, RZ ;  /* 0x0000001020237819 */ /* 0x000fe200000006ff */
[----:B------:R-:W-:Y:S01]  /*1f00*/  FADD.FTZ R34, -R107, R34 ;  /* 0x000000226b227221 */ /* 0x000fe20000010100 */
[----:B------:R-:W-:Y:S01]  /*1f10*/  PRMT R32, R23, 0x7632, R32 ;  /* 0x0000763217207816 */ /* 0x000fe20000000020 */
[----:B------:R-:W-:Y:S01]  /*1f20*/  FADD.FTZ R0, -R0, R101 ;  /* 0x0000006500007221 */ /* 0x000fe20000010100 */
[----:B------:R-:W-:Y:S01]  /*1f30*/  SHF.L.U32 R104, R104, 0x10, RZ ;  /* 0x0000001068687819 */ /* 0x000fe200000006ff */
[----:B------:R-:W-:Y:S01]  /*1f40*/  FFMA.FTZ R99, R95, R91, R100 ;  /* 0x0000005b5f637223 */ /* 0x000fe20000010064 */
[----:B------:R-:W-:Y:S01]  /*1f50*/  SHF.L.U32 R106, R20, 0x10, RZ ;  /* 0x00000010146a7819 */ /* 0x000fe200000006ff */
[----:B------:R-:W-:Y:S01]  /*1f60*/  FADD.FTZ R92, -R119, R92 ;  /* 0x0000005c775c7221 */ /* 0x000fe20000010100 */
[----:B------:R-:W-:Y:S01]  /*1f70*/  SHF.L.U32 R33, R22, 0x10, RZ ;  /* 0x0000001016217819 */ /* 0x000fe200000006ff */
[----:B------:R-:W-:Y:S01]  /*1f80*/  FFMA.FTZ R105, R95, R105, R100 ;  /* 0x000000695f697223 */ /* 0x000fe20000010064 */
[----:B------:R-:W-:Y:S01]  /*1f90*/  SHF.L.U32 R32, R32, 0x10, RZ ;  /* 0x0000001020207819 */ /* 0x000fe200000006ff */
[C---:B------:R-:W-:Y:S01]  /*1fa0*/  FFMA.FTZ R104, R87.reuse, R34, R104 ;  /* 0x0000002257687223 */ /* 0x040fe20000010068 */
[----:B------:R-:W-:Y:S01]  /*1fb0*/  PRMT R91, R20, 0x7632, R91 ;  /* 0x00007632145b7816 */ /* 0x000fe2000000005b */
[----:B------:R-:W-:Y:S01]  /*1fc0*/  FFMA.FTZ R0, R87, R0, R106 ;  /* 0x0000000057007223 */ /* 0x000fe2000001006a */
[----:B------:R-:W-:Y:S01]  /*1fd0*/  SHF.L.U32 R34, R21, 0x10, RZ ;  /* 0x0000001015227819 */ /* 0x000fe200000006ff */
[----:B------:R-:W-:Y:S01]  /*1fe0*/  FFMA.FTZ R96, R87, R96, R33 ;  /* 0x0000006057607223 */ /* 0x000fe20000010021 */
[----:B------:R-:W-:Y:S01]  /*1ff0*/  FFMA.FTZ R106, R95, R90, R100 ;  /* 0x0000005a5f6a7223 */ /* 0x000fe20000010064 */
[----:B------:R-:W-:Y:S01]  /*2000*/  SHF.L.U32 R33, R24, 0x10, RZ ;  /* 0x0000001018217819 */ /* 0x000fe200000006ff */
[----:B------:R-:W-:Y:S01]  /*2010*/  FADD.FTZ R42, -R99, R42 ;  /* 0x0000002a632a7221 */ /* 0x000fe20000010100 */
[----:B------:R-:W-:Y:S01]  /*2020*/  SHF.L.U32 R90, R91, 0x10, RZ ;  /* 0x000000105b5a7819 */ /* 0x000fe200000006ff */
[----:B------:R-:W-:Y:S01]  /*2030*/  FFMA.FTZ R32, R87, R92, R32 ;  /* 0x0000005c57207223 */ /* 0x000fe20000010020 */
[----:B------:R-:W-:Y:S01]  /*2040*/  FADD.FTZ R94, -R105, R94 ;  /* 0x0000005e695e7221 */ /* 0x000fe20000010100 */
[----:B------:R-:W-:Y:S01]  /*2050*/  FFMA.FTZ R102, R95, R102, R100 ;  /* 0x000000665f667223 */ /* 0x000fe20000010064 */
[C---:B------:R-:W-:Y:S01]  /*2060*/  FFMA.FTZ R34, R87.reuse, R48, R34 ;  /* 0x0000003057227223 */ /* 0x040fe20000010022 */
[----:B------:R-:W-:Y:S01]  /*2070*/  FADD.FTZ R106, -R106, R43 ;  /* 0x0000002b6a6a7221 */ /* 0x000fe20000010100 */
[C---:B------:R-:W-:Y:S01]  /*2080*/  FFMA.FTZ R98, R87.reuse, R98, R35 ;  /* 0x0000006257627223 */ /* 0x040fe20000010023 */
[C---:B------:R-:W-:Y:S01]  /*2090*/  FFMA.FTZ R48, R87.reuse, R42, R33 ;  /* 0x0000002a57307223 */ /* 0x040fe20000010021 */
[-C--:B------:R-:W-:Y:S01]  /*20a0*/  FMUL.FTZ R32, R32, R85.reuse ;  /* 0x0000005520207220 */ /* 0x080fe20000410000 */
[----:B------:R-:W-:Y:S01]  /*20b0*/  FFMA.FTZ R90, R87, R94, R90 ;  /* 0x0000005e575a7223 */ /* 0x000fe2000001005a */
[----:B------:R-:W-:Y:S01]  /*20c0*/  SHF.L.U32 R43, R23, 0x10, RZ ;  /* 0x00000010172b7819 */ /* 0x000fe200000006ff */
[----:B------:R-:W-:Y:S01]  /*20d0*/  FADD.FTZ R102, -R102, R93 ;  /* 0x0000005d66667221 */ /* 0x000fe20000010100 */
[----:B------:R-:W-:Y:S01]  /*20e0*/  SHF.L.U32 R35, R25, 0x10, RZ ;  /* 0x0000001019237819 */ /* 0x000fe200000006ff */
[-C--:B------:R-:W-:Y:S01]  /*20f0*/  FMUL.FTZ R48, R48, R85.reuse ;  /* 0x0000005530307220 */ /* 0x080fe20000410000 */
[----:B------:R-:W-:Y:S01]  /*2100*/  FMUL.FTZ R32, R32, UR4 ;  /* 0x0000000420207c20 */ /* 0x000fe20008410000 */
[-C--:B------:R-:W-:Y:S01]  /*2110*/  FMUL.FTZ R0, R0, R85.reuse ;  /* 0x0000005500007220 */ /* 0x080fe20000410000 */
[-C--:B------:R-:W-:Y:S01]  /*2120*/  FMUL.FTZ R90, R90, R85.reuse ;  /* 0x000000555a5a7220 */ /* 0x080fe20000410000 */
[----:B------:R-:W-:Y:S01]  /*2130*/  ISETP.GE.U32.AND.EX P1, PT, R49, 0x1000000, PT, P1 ;  /* 0x010000003100780c */ /* 0x000fe20003f26110 */
[-C--:B------:R-:W-:Y:S01]  /*2140*/  FMUL.FTZ R34, R34, R85.reuse ;  /* 0x0000005522227220 */ /* 0x080fe20000410000 */
[----:B------:R-:W-:Y:S01]  /*2150*/  FMUL.FTZ R96, R96, R85 ;  /* 0x0000005560607220 */ /* 0x000fe20000410000 */
[C---:B------:R-:W-:Y:S01]  /*2160*/  FFMA.FTZ R102, R87.reuse, R102, R43 ;  /* 0x0000006657667223 */ /* 0x040fe2000001002b */
[----:B------:R-:W-:Y:S01]  /*2170*/  FFMA.FTZ R106, R87, R106, R35 ;  /* 0x0000006a576a7223 */ /* 0x000fe20000010023 */
[----:B------:R-:W-:Y:S01]  /*2180*/  FFMA.FTZ R91, R95, R45, R100 ;  /* 0x0000002d5f5b7223 */ /* 0x000fe20000010064 */
[----:B------:R-:W-:Y:S01]  /*2190*/  FMUL.FTZ R33, R48, UR4 ;  /* 0x0000000430217c20 */ /* 0x000fe20008410000 */
[----:B------:R-:W-:Y:S01]  /*21a0*/  FMUL.FTZ R0, R0, UR4 ;  /* 0x0000000400007c20 */ /* 0x000fe20008410000 */
[----:B------:R-:W-:Y:S01]  /*21b0*/  FMUL.FTZ R45, R90, UR4 ;  /* 0x000000045a2d7c20 */ /* 0x000fe20008410000 */
[----:B------:R-:W-:Y:S01]  /*21c0*/  FMUL.FTZ R34, R34, UR4 ;  /* 0x0000000422227c20 */ /* 0x000fe20008410000 */
[----:B------:R-:W-:Y:S01]  /*21d0*/  FMUL.FTZ R96, R96, UR4 ;  /* 0x0000000460607c20 */ /* 0x000fe20008410000 */
[----:B------:R-:W-:Y:S01]  /*21e0*/  FSEL R48, R32, RZ, P1 ;  /* 0x000000ff20307208 */ /* 0x000fe20000800000 */
[-C--:B------:R-:W-:Y:S01]  /*21f0*/  FMUL.FTZ R104, R104, R85.reuse ;  /* 0x0000005568687220 */ /* 0x080fe20000410000 */
[----:B------:R-:W-:Y:S01]  /*2200*/  LOP3.LUT P4, RZ, R49, 0xff, RZ, 0xc0, !PT ;  /* 0x000000ff31ff7812 */ /* 0x000fe2000788c0ff */
[-C--:B------:R-:W-:Y:S01]  /*2210*/  FMUL.FTZ R98, R98, R85.reuse ;  /* 0x0000005562627220 */ /* 0x080fe20000410000 */
[-C--:B------:R-:W-:Y:S01]  /*2220*/  FMUL.FTZ R102, R102, R85.reuse ;  /* 0x0000005566667220 */ /* 0x080fe20000410000 */
[----:B------:R-:W-:Y:S01]  /*2230*/  FMUL.FTZ R106, R106, R85 ;  /* 0x000000556a6a7220 */ /* 0x000fe20000410000 */
[----:B------:R-:W-:Y:S01]  /*2240*/  PRMT R32, R27, 0x7632, R32 ;  /* 0x000076321b207816 */ /* 0x000fe20000000020 */
[--C-:B------:R-:W-:Y:S01]  /*2250*/  FFMA.FTZ R44, R95, R44, R100.reuse ;  /* 0x0000002c5f2c7223 */ /* 0x100fe20000010064 */
[----:B------:R-:W-:Y:S01]  /*2260*/  FSEL R0, R0, RZ, P3 ;  /* 0x000000ff00007208 */ /* 0x000fe20001800000 */
[----:B------:R-:W-:Y:S01]  /*2270*/  FMUL.FTZ R104, R104, UR4 ;  /* 0x0000000468687c20 */ /* 0x000fe20008410000 */
[----:B------:R-:W-:Y:S01]  /*2280*/  FSEL R45, R45, RZ, P5 ;  /* 0x000000ff2d2d7208 */ /* 0x000fe20002800000 */
[----:B------:R-:W-:Y:S01]  /*2290*/  FMUL.FTZ R98, R98, UR4 ;  /* 0x0000000462627c20 */ /* 0x000fe20008410000 */
[----:B------:R-:W-:Y:S01]  /*22a0*/  FSEL R42, R34, RZ, P6 ;  /* 0x000000ff222a7208 */ /* 0x000fe20003000000 */
[----:B------:R-:W-:Y:S01]  /*22b0*/  FMUL.FTZ R102, R102, UR4 ;  /* 0x0000000466667c20 */ /* 0x000fe20008410000 */
[----:B------:R-:W-:Y:S01]  /*22c0*/  FSEL R96, R96, RZ, P4 ;  /* 0x000000ff60607208 */ /* 0x000fe20002000000 */
[----:B------:R-:W-:Y:S01]  /*22d0*/  FMUL.FTZ R106, R106, UR4 ;  /* 0x000000046a6a7c20 */ /* 0x000fe20008410000 */
[----:B------:R-:W-:Y:S01]  /*22e0*/  SHF.L.U32 R32, R32, 0x10, RZ ;  /* 0x0000001020207819 */ /* 0x000fe200000006ff */
[----:B------:R-:W-:Y:S01]  /*22f0*/  FADD.FTZ R44, -R44, R37 ;  /* 0x000000252c2c7221 */ /* 0x000fe20000010100 */
[----:B------:R-:W-:Y:S01]  /*2300*/  LOP3.LUT P3, RZ, R49, 0xff00, RZ, 0xc0, !PT ;  /* 0x0000ff0031ff7812 */ /* 0x000fe2000786c0ff */
[--C-:B------:R-:W-:Y:S01]  /*2310*/  FFMA.FTZ R88, R95, R88, R100.reuse ;  /* 0x000000585f587223 */ /* 0x100fe20000010064 */
[----:B------:R-:W-:Y:S01]  /*2320*/  LOP3.LUT P5, RZ, R49, 0xff0000, RZ, 0xc0, !PT ;  /* 0x00ff000031ff7812 */ /* 0x000fe200078ac0ff */
[----:B------:R-:W-:Y:S01]  /*2330*/  FFMA.FTZ R46, R95, R46, R100 ;  /* 0x0000002e5f2e7223 */ /* 0x000fe20000010064 */
[C---:B------:R-:W-:Y:S01]  /*2340*/  LOP3.LUT P6, RZ, R2.reuse, 0xff, RZ, 0xc0, !PT ;  /* 0x000000ff02ff7812 */ /* 0x040fe200078cc0ff */
[----:B------:R-:W-:Y:S01]  /*2350*/  FFMA.FTZ R44, R87, R44, R32 ;  /* 0x0000002c572c7223 */ /* 0x000fe20000010020 */
[C---:B------:R-:W-:Y:S01]  /*2360*/  LOP3.LUT P4, RZ, R2.reuse, 0xff0000, RZ, 0xc0, !PT ;  /* 0x00ff000002ff7812 */ /* 0x040fe2000788c0ff */
[C-C-:B------:R-:W-:Y:S01]  /*2370*/  FFMA.FTZ R89, R95.reuse, R89, R100.reuse ;  /* 0x000000595f597223 */ /* 0x140fe20000010064 */
[----:B------:R-:W-:Y:S01]  /*2380*/  ISETP.GE.U32.AND P1, PT, R2, RZ, PT ;  /* 0x000000ff0200720c */ /* 0x000fe20003f26070 */
[----:B------:R-:W-:Y:S01]  /*2390*/  FFMA.FTZ R47, R95, R47, R100 ;  /* 0x0000002f5f2f7223 */ /* 0x000fe20000010064 */
        /* <DEDUP_REMOVED lines=10> */
[----:B------:R-:W-:Y:S01]  /*2440*/  LOP3.LUT P2, RZ, R2, 0xff00, RZ, 0xc0, !PT ;  /* 0x0000ff0002ff7812 */ /* 0x000fe2000784c0ff */
[----:B------:R-:W-:Y:S01]  /*2450*/  FMUL.FTZ R44, R44, R85 ;  /* 0x000000552c2c7220 */ /* 0x000fe20000410000 */
[----:B------:R-:W-:-:S02]  /*2460*/  LOP3.LUT P3, RZ, R2, 0xff000000, RZ, 0xc0, !PT ;  /* 0xff00000002ff7812 */ /* 0x000fc4000786c0ff */
[C---:B------:R-:W-:Y:S01]  /*2470*/  LOP3.LUT P5, RZ, R3.reuse, 0xff, RZ, 0xc0, !PT ;  /* 0x000000ff03ff7812 */ /* 0x040fe200078ac0ff */
[----:B------:R-:W-:Y:S01]  /*2480*/  FMUL.FTZ R44, R44, UR4 ;  /* 0x000000042c2c7c20 */ /* 0x000fe20008410000 */
[C---:B------:R-:W-:Y:S02]  /*2490*/  LOP3.LUT P6, RZ, R3.reuse, 0xff00, RZ, 0xc0, !PT ;  /* 0x0000ff0003ff7812 */ /* 0x040fe400078cc0ff */
[C---:B------:R-:W-:Y:S02]  /*24a0*/  LOP3.LUT P4, RZ, R3.reuse, 0xff0000, RZ, 0xc0, !PT ;  /* 0x00ff000003ff7812 */ /* 0x040fe4000788c0ff */
[----:B------:R-:W-:Y:S02]  /*24b0*/  ISETP.GE.U32.AND.EX P1, PT, R3, 0x1000000, PT, P1 ;  /* 0x010000000300780c */ /* 0x000fe40003f26110 */
[----:B------:R-:W-:Y:S01]  /*24c0*/  PRMT R34, R24, 0x7632, R34 ;  /* 0x0000763218227816 */ /* 0x000fe20000000022 */
[----:B------:R-:W0:Y:S01]  /*24d0*/  LDC.64 R2, c[0x0][0x468] ;  /* 0x00011a00ff027b82 */ /* 0x000e220000000a00 */
[----:B------:R-:W-:-:S02]  /*24e0*/  PRMT R33, R25, 0x7632, R33 ;  /* 0x0000763219217816 */ /* 0x000fc40000000021 */
[----:B------:R-:W-:Y:S02]  /*24f0*/  PRMT R32, R26, 0x7632, R32 ;  /* 0x000076321a207816 */ /* 0x000fe40000000020 */
[----:B------:R-:W-:Y:S02]  /*2500*/  SHF.L.U32 R41, R27, 0x10, RZ ;  /* 0x000000101b297819 */ /* 0x000fe400000006ff */
[----:B------:R-:W-:Y:S02]  /*2510*/  SHF.L.U32 R34, R34, 0x10, RZ ;  /* 0x0000001022227819 */ /* 0x000fe400000006ff */
[----:B------:R-:W-:Y:S02]  /*2520*/  SHF.L.U32 R33, R33, 0x10, RZ ;  /* 0x0000001021217819 */ /* 0x000fe400000006ff */
[----:B------:R-:W-:Y:S01]  /*2530*/  SHF.L.U32 R37, R26, 0x10, RZ ;  /* 0x000000101a257819 */ /* 0x000fe200000006ff */
[C---:B------:R-:W-:Y:S01]  /*2540*/  FFMA.FTZ R34, R87.reuse, R38, R34 ;  /* 0x0000002657227223 */ /* 0x040fe20000010022 */
[----:B------:R-:W-:Y:S01]  /*2550*/  SHF.L.U32 R39, R32, 0x10, RZ ;  /* 0x0000001020277819 */ /* 0x000fe200000006ff */
[C---:B------:R-:W-:Y:S01]  /*2560*/  FFMA.FTZ R32, R87.reuse, R36, R41 ;  /* 0x0000002457207223 */ /* 0x040fe20000010029 */
[C---:B------:R-:W-:Y:S01]  /*2570*/  FFMA.FTZ R88, R87.reuse, R88, R33 ;  /* 0x0000005857587223 */ /* 0x040fe20000010021 */
[C---:B------:R-:W-:Y:S01]  /*2580*/  FFMA.FTZ R40, R87.reuse, R40, R37 ;  /* 0x0000002857287223 */ /* 0x040fe20000010025 */
[-C--:B------:R-:W-:Y:S01]  /*2590*/  FMUL.FTZ R36, R34, R85.reuse ;  /* 0x0000005522247220 */ /* 0x080fe20000410000 */
[----:B------:R-:W-:Y:S01]  /*25a0*/  FFMA.FTZ R46, R87, R46, R39 ;  /* 0x0000002e572e7223 */ /* 0x000fe20000010027 */
        /* <DEDUP_REMOVED lines=28> */
.L_x_2255:
[--C-:B------:R-:W-:Y:S01]  /*2770*/  FFMA.FTZ R119, R95, R119, R100.reuse ;  /* 0x000000775f777223 */ /* 0x100fe20000010064 */
[----:B------:R-:W-:Y:S01]  /*2780*/  SHF.L.U32 R30, R109, 0x10, RZ ;  /* 0x000000106d1e7819 */ /* 0x000fe200000006ff */
[----:B------:R-:W-:Y:S01]  /*2790*/  FFMA.FTZ R102, R95, R102, R100 ;  /* 0x000000665f667223 */ /* 0x000fe20000010064 */
[----:B------:R-:W-:Y:S01]  /*27a0*/  SHF.L.U32 R112, R23, 0x10, RZ ;  /* 0x0000001017707819 */ /* 0x000fe200000006ff */
[----:B------:R-:W-:Y:S01]  /*27b0*/  FADD.FTZ R29, -R119, R92 ;  /* 0x0000005c771d7221 */ /* 0x000fe20000010100 */
[----:B------:R-:W-:Y:S01]  /*27c0*/  ISETP.GE.U32.AND P1, PT, R48, RZ, PT ;  /* 0x000000ff3000720c */ /* 0x000fe20003f26070 */
[----:B------:R-:W-:Y:S01]  /*27d0*/  FADD.FTZ R28, -R102, R93 ;  /* 0x0000005d661c7221 */ /* 0x000fe20000010100 */
[----:B------:R-:W-:Y:S01]  /*27e0*/  LOP3.LUT P6, RZ, R49, 0xff0000, RZ, 0xc0, !PT ;  /* 0x00ff000031ff7812 */ /* 0x000fe200078cc0ff */
[----:B------:R-:W-:Y:S01]  /*27f0*/  FFMA.FTZ R29, R87, R29, R30 ;  /* 0x0000001d571d7223 */ /* 0x000fe2000001001e */
[----:B------:R-:W-:Y:S01]  /*2800*/  ISETP.GE.U32.AND.EX P1, PT, R49, 0x1000000, PT, P1 ;  /* 0x010000003100780c */ /* 0x000fe20003f26110 */
[----:B------:R-:W-:Y:S01]  /*2810*/  FFMA.FTZ R28, R87, R28, R112 ;  /* 0x0000001c571c7223 */ /* 0x000fe20000010070 */
[--C-:B------:R-:W-:Y:S01]  /*2820*/  FFMA.FTZ R96, R95, R96, R100.reuse ;  /* 0x000000605f607223 */ /* 0x100fe20000010064 */
[-C--:B------:R-:W-:Y:S01]  /*2830*/  FMUL.FTZ R30, R29, R85.reuse ;  /* 0x000000551d1e7220 */ /* 0x080fe20000410000 */
[C-C-:B------:R-:W-:Y:S01]  /*2840*/  FFMA.FTZ R0, R95.reuse, R0, R100.reuse ;  /* 0x000000005f007223 */ /* 0x140fe20000010064 */
[----:B------:R-:W-:Y:S01]  /*2850*/  FMUL.FTZ R31, R28, R85 ;  /* 0x000000551c1f7220 */ /* 0x000fe20000410000 */
[--C-:B------:R-:W-:Y:S01]  /*2860*/  FFMA.FTZ R113, R95, R45, R100.reuse ;  /* 0x0000002d5f717223 */ /* 0x100fe20000010064 */
[----:B------:R-:W-:Y:S01]  /*2870*/  FMUL.FTZ R30, R30, UR4 ;  /* 0x000000041e1e7c20 */ /* 0x000fe20008410000 */
[C---:B------:R-:W-:Y:S01]  /*2880*/  LOP3.LUT P3, RZ, R48.reuse, 0xff, RZ, 0xc0, !PT ;  /* 0x000000ff30ff7812 */ /* 0x040fe2000786c0ff */
[----:B------:R-:W-:Y:S01]  /*2890*/  FMUL.FTZ R31, R31, UR4 ;  /* 0x000000041f1f7c20 */ /* 0x000fe20008410000 */
[----:B------:R-:W-:Y:S01]  /*28a0*/  LOP3.LUT P4, RZ, R48, 0xff00, RZ, 0xc0, !PT ;  /* 0x0000ff0030ff7812 */ /* 0x000fe2000788c0ff */
[C-C-:B------:R-:W-:Y:S01]  /*28b0*/  FFMA.FTZ R107, R95.reuse, R107, R100.reuse ;  /* 0x0000006b5f6b7223 */ /* 0x140fe20000010064 */
[----:B------:R-:W-:Y:S01]  /*28c0*/  FSEL R93, R30, RZ, P1 ;  /* 0x000000ff1e5d7208 */ /* 0x000fe20000800000 */
[--C-:B------:R-:W-:Y:S01]  /*28d0*/  FFMA.FTZ R30, R95, R111, R100.reuse ;  /* 0x0000006f5f1e7223 */ /* 0x100fe20000010064 */
[----:B------:R-:W-:Y:S01]  /*28e0*/  LOP3.LUT P2, RZ, R48, 0xff0000, RZ, 0xc0, !PT ;  /* 0x00ff000030ff7812 */ /* 0x000fe2000784c0ff */
[----:B------:R-:W-:Y:S01]  /*28f0*/  FADD.FTZ R96, -R96, R33 ;  /* 0x0000002160607221 */ /* 0x000fe20000010100 */
[----:B------:R-:W-:Y:S01]  /*2900*/  LOP3.LUT P5, RZ, R48, 0xff000000, RZ, 0xc0, !PT ;  /* 0xff00000030ff7812 */ /* 0x000fe200078ac0ff */
[----:B------:R-:W-:Y:S01]  /*2910*/  FADD.FTZ R45, -R30, R35 ;  /* 0x000000231e2d7221 */ /* 0x000fe20000010100 */
[----:B------:R-:W-:Y:S01]  /*2920*/  FSEL R48, R31, RZ, P6 ;  /* 0x000000ff1f307208 */ /* 0x000fe20003000000 */
[----:B------:R-:W-:Y:S01]  /*2930*/  FFMA.FTZ R31, R95, R98, R100 ;  /* 0x000000625f1f7223 */ /* 0x000fe20000010064 */
[----:B------:R-:W-:Y:S01]  /*2940*/  SHF.L.U32 R35, R22, 0x10, RZ ;  /* 0x0000001016237819 */ /* 0x000fe200000006ff */
[----:B------:R-:W-:Y:S01]  /*2950*/  FADD.FTZ R30, -R0, R101 ;  /* 0x00000065001e7221 */ /* 0x000fe20000010100 */
[----:B------:R-:W-:Y:S01]  /*2960*/  SHF.L.U32 R33, R104, 0x10, RZ ;  /* 0x0000001068217819 */ /* 0x000fe200000006ff */
[----:B------:R-:W-:Y:S01]  /*2970*/  FADD.FTZ R34, -R107, R34 ;  /* 0x000000226b227221 */ /* 0x000fe20000010100 */
[----:B------:R-:W-:Y:S01]  /*2980*/  SHF.L.U32 R0, R110, 0x10, RZ ;  /* 0x000000106e007819 */ /* 0x000fe200000006ff */
[----:B------:R-:W-:Y:S01]  /*2990*/  FFMA.FTZ R114, R95, R44, R100 ;  /* 0x0000002c5f727223 */ /* 0x000fe20000010064 */
[----:B------:R-:W-:Y:S01]  /*29a0*/  FADD.FTZ R44, -R31, R32 ;  /* 0x000000201f2c7221 */ /* 0x000fe20000010100 */
[----:B------:R-:W-:Y:S01]  /*29b0*/  FFMA.FTZ R96, R87, R96, R35 ;  /* 0x0000006057607223 */ /* 0x000fe20000010023 */
[----:B------:R-:W-:Y:S01]  /*29c0*/  FFMA.FTZ R109, R95, R89, R100 ;  /* 0x000000595f6d7223 */ /* 0x000fe20000010064 */
[----:B------:R-:W-:Y:S01]  /*29d0*/  SHF.L.U32 R31, R21, 0x10, RZ ;  /* 0x00000010151f7819 */ /* 0x000fe200000006ff */
[C---:B------:R-:W-:Y:S01]  /*29e0*/  FFMA.FTZ R89, R87.reuse, R34, R33 ;  /* 0x0000002257597223 */ /* 0x040fe20000010021 */
[----:B------:R-:W-:Y:S01]  /*29f0*/  FFMA.FTZ R34, R87, R45, R0 ;  /* 0x0000002d57227223 */ /* 0x000fe20000010000 */
[----:B------:R-:W-:Y:S01]  /*2a00*/  SHF.L.U32 R0, R20, 0x10, RZ ;  /* 0x0000001014007819 */ /* 0x000fe200000006ff */
[----:B------:R-:W-:Y:S01]  /*2a10*/  FMUL.FTZ R33, R96, R85 ;  /* 0x0000005560217220 */ /* 0x000fe20000410000 */
[--C-:B------:R-:W-:Y:S01]  /*2a20*/  FFMA.FTZ R102, R95, R88, R100.reuse ;  /* 0x000000585f667223 */ /* 0x100fe20000010064 */
[----:B------:R-:W-:Y:S01]  /*2a30*/  FFMA.FTZ R88, R87, R44, R31 ;  /* 0x0000002c57587223 */ /* 0x000fe2000001001f */
[----:B------:R-:W-:Y:S01]  /*2a40*/  FFMA.FTZ R91, R95, R91, R100 ;  /* 0x0000005b5f5b7223 */ /* 0x000fe20000010064 */
[----:B------:R-:W-:Y:S01]  /*2a50*/  FMUL.FTZ R33, R33, UR4 ;  /* 0x0000000421217c20 */ /* 0x000fe20008410000 */
[----:B------:R-:W-:Y:S01]  /*2a60*/  LOP3.LUT P6, RZ, R49, 0xff, RZ, 0xc0, !PT ;  /* 0x000000ff31ff7812 */ /* 0x000fe200078cc0ff */
[----:B------:R-:W-:Y:S01]  /*2a70*/  FFMA.FTZ R31, R87, R30, R0 ;  /* 0x0000001e571f7223 */ /* 0x000fe20000010000 */
[----:B------:R-:W-:Y:S01]  /*2a80*/  FMUL.FTZ R30, R88, R85 ;  /* 0x00000055581e7220 */ /* 0x000fe20000410000 */
[----:B------:R-:W-:Y:S01]  /*2a90*/  FFMA.FTZ R90, R95, R90, R100 ;  /* 0x0000005a5f5a7223 */ /* 0x000fe20000010064 */
[----:B------:R-:W-:Y:S01]  /*2aa0*/  FADD.FTZ R42, -R91, R42 ;  /* 0x0000002a5b2a7221 */ /* 0x000fe20000010100 */
[----:B------:R-:W-:Y:S01]  /*2ab0*/  SHF.L.U32 R35, R24, 0x10, RZ ;  /* 0x0000001018237819 */ /* 0x000fe200000006ff */
[----:B------:R-:W-:Y:S01]  /*2ac0*/  FFMA.FTZ R105, R95, R105, R100 ;  /* 0x000000695f697223 */ /* 0x000fe20000010064 */
[----:B------:R-:W-:Y:S01]  /*2ad0*/  FSEL R91, R33, RZ, P6 ;  /* 0x000000ff215b7208 */ /* 0x000fe20003000000 */
[----:B------:R-:W-:Y:S01]  /*2ae0*/  FMUL.FTZ R33, R30, UR4 ;  /* 0x000000041e217c20 */ /* 0x000fe20008410000 */
[----:B------:R-:W-:Y:S01]  /*2af0*/  FADD.FTZ R90, -R90, R43 ;  /* 0x0000002b5a5a7221 */ /* 0x000fe20000010100 */
[-C--:B------:R-:W-:Y:S01]  /*2b00*/  FMUL.FTZ R0, R34, R85.reuse ;  /* 0x0000005522007220 */ /* 0x080fe20000410000 */
[----:B------:R-:W-:Y:S01]  /*2b10*/  FMUL.FTZ R30, R31, R85 ;  /* 0x000000551f1e7220 */ /* 0x000fe20000410000 */
[----:B------:R-:W-:Y:S01]  /*2b20*/  SHF.L.U32 R108, R108, 0x10, RZ ;  /* 0x000000106c6c7819 */ /* 0x000fe200000006ff */
[----:B------:R-:W-:Y:S01]  /*2b30*/  FADD.FTZ R105, -R105, R94 ;  /* 0x0000005e69697221 */ /* 0x000fe20000010100 */
[----:B------:R-:W-:Y:S01]  /*2b40*/  SHF.L.U32 R43, R25, 0x10, RZ ;  /* 0x00000010192b7819 */ /* 0x000fe200000006ff */
[----:B------:R-:W-:Y:S01]  /*2b50*/  FFMA.FTZ R92, R87, R42, R35 ;  /* 0x0000002a575c7223 */ /* 0x000fe20000010023 */
[C-C-:B------:R-:W-:Y:S01]  /*2b60*/  FFMA.FTZ R111, R95.reuse, R47, R100.reuse ;  /* 0x0000002f5f6f7223 */ /* 0x140fe20000010064 */
[----:B------:R-:W-:Y:S01]  /*2b70*/  FFMA.FTZ R112, R95, R46, R100 ;  /* 0x0000002e5f707223 */ /* 0x000fe20000010064 */
[----:B------:R-:W0:Y:S01]  /*2b80*/  LDC.64 R44, c[0x0][0x478] ;  /* 0x00011e00ff2c7b82 */ /* 0x000e220000000a00 */
[----:B------:R-:W-:Y:S01]  /*2b90*/  LOP3.LUT P1, RZ, R49, 0xff00, RZ, 0xc0, !PT ;  /* 0x0000ff0031ff7812 */ /* 0x000fe2000782c0ff */
[----:B------:R-:W-:Y:S01]  /*2ba0*/  FMUL.FTZ R0, R0, UR4 ;  /* 0x0000000400007c20 */ /* 0x000fe20008410000 */
[----:B------:R-:W-:Y:S01]  /*2bb0*/  FMUL.FTZ R30, R30, UR4 ;  /* 0x000000041e1e7c20 */ /* 0x000fe20008410000 */
[----:B------:R-:W-:Y:S01]  /*2bc0*/  FSEL R49, R33, RZ, P2 ;  /* 0x000000ff21317208 */ /* 0x000fe20001000000 */
[C---:B------:R-:W-:Y:S01]  /*2bd0*/  FFMA.FTZ R32, R87.reuse, R105, R108 ;  /* 0x0000006957207223 */ /* 0x040fe2000001006c */
[----:B------:R-:W-:Y:S01]  /*2be0*/  FFMA.FTZ R94, R87, R90, R43 ;  /* 0x0000005a575e7223 */ /* 0x000fe2000001002b */
[-C--:B------:R-:W-:Y:S01]  /*2bf0*/  FMUL.FTZ R33, R92, R85.reuse ;  /* 0x000000555c217220 */ /* 0x080fe20000410000 */
[----:B------:R-:W1:Y:S01]  /*2c00*/  LDC.64 R46, c[0x0][0x468] ;  /* 0x00011a00ff2e7b82 */ /* 0x000e620000000a00 */
[----:B------:R-:W-:Y:S01]  /*2c10*/  FSEL R42, R0, RZ, P1 ;  /* 0x000000ff002a7208 */ /* 0x000fe20000800000 */
[-C--:B------:R-:W-:Y:S01]  /*2c20*/  FMUL.FTZ R35, R89, R85.reuse ;  /* 0x0000005559237220 */ /* 0x080fe20000410000 */
[----:B------:R-:W-:Y:S01]  /*2c30*/  FSEL R43, R30, RZ, P3 ;  /* 0x000000ff1e2b7208 */ /* 0x000fe20001800000 */
[-C--:B------:R-:W-:Y:S01]  /*2c40*/  FMUL.FTZ R0, R32, R85.reuse ;  /* 0x0000005520007220 */ /* 0x080fe20000410000 */
[----:B------:R-:W-:Y:S01]  /*2c50*/  FMUL.FTZ R30, R94, R85 ;  /* 0x000000555e1e7220 */ /* 0x000fe20000410000 */
[----:B------:R-:W-:Y:S01]  /*2c60*/  FMUL.FTZ R33, R33, UR4 ;  /* 0x0000000421217c20 */ /* 0x000fe20008410000 */
[----:B------:R-:W-:Y:S01]  /*2c70*/  LOP3.LUT P6, RZ, R2, 0xff, RZ, 0xc0, !PT ;  /* 0x000000ff02ff7812 */ /* 0x000fe200078cc0ff */
[----:B------:R-:W-:Y:S01]  /*2c80*/  FMUL.FTZ R35, R35, UR4 ;  /* 0x0000000423237c20 */ /* 0x000fe20008410000 */
[----:B------:R-:W-:Y:S01]  /*2c90*/  FMUL.FTZ R0, R0, UR4 ;  /* 0x0000000400007c20 */ /* 0x000fe20008410000 */
[----:B------:R-:W-:Y:S01]  /*2ca0*/  FMUL.FTZ R30, R30, UR4 ;  /* 0x000000041e1e7c20 */ /* 0x000fe20008410000 */
[C---:B------:R-:W-:Y:S01]  /*2cb0*/  LOP3.LUT P2, RZ, R2.reuse, 0xff0000, RZ, 0xc0, !PT ;  /* 0x00ff000002ff7812 */ /* 0x040fe2000784c0ff */
[----:B------:R-:W-:Y:S01]  /*2cc0*/  FADD.FTZ R109, -R109, R38 ;  /* 0x000000266d6d7221 */ /* 0x000fe20000010100 */
[----:B------:R-:W-:Y:S01]  /*2cd0*/  FSEL R95, R33, RZ, P6 ;  /* 0x000000ff215f7208 */ /* 0x000fe20003000000 */
[----:B------:R-:W-:Y:S01]  /*2ce0*/  FADD.FTZ R100, -R113, R36 ;  /* 0x0000002471647221 */ /* 0x000fe20000010100 */
[----:B------:R-:W-:Y:S01]  /*2cf0*/  ISETP.GE.U32.AND P6, PT, R2, RZ, PT ;  /* 0x000000ff0200720c */ /* 0x000fe20003fc6070 */
[----:B------:R-:W-:Y:S01]  /*2d00*/  FADD.FTZ R39, -R112, R39 ;  /* 0x0000002770277221 */ /* 0x000fe20000010100 */
[----:B------:R-:W-:Y:S01]  /*2d10*/  FSEL R90, R35, RZ, P5 ;  /* 0x000000ff235a7208 */ /* 0x000fe20002800000 */
[----:B------:R-:W-:Y:S01]  /*2d20*/  FADD.FTZ R37, -R114, R37 ;  /* 0x0000002572257221 */ /* 0x000fe20000010100 */
[----:B------:R-:W-:Y:S01]  /*2d30*/  FSEL R0, R0, RZ, P4 ;  /* 0x000000ff00007208 */ /* 0x000fe20002000000 */
[----:B------:R-:W-:Y:S01]  /*2d40*/  FADD.FTZ R40, -R111, R40 ;  /* 0x000000286f287221 */ /* 0x000fe20000010100 */
[----:B------:R-:W-:Y:S01]  /*2d50*/  FSEL R98, R30, RZ, P2 ;  /* 0x000000ff1e627208 */ /* 0x000fe20001000000 */
[----:B------:R-:W-:Y:S01]  /*2d60*/  FADD.FTZ R30, -R102, R41 ;  /* 0x00000029661e7221 */ /* 0x000fe20000010100 */
[----:B------:R-:W-:-:S02]  /*2d70*/  SHF.L.U32 R106, R106, 0x10, RZ ;  /* 0x000000106a6a7819 */ /* 0x000fc400000006ff */
[C---:B------:R-:W-:Y:S02]  /*2d80*/  LOP3.LUT P1, RZ, R2.reuse, 0xff00, RZ, 0xc0, !PT ;  /* 0x0000ff0002ff7812 */ /* 0x040fe4000782c0ff */
[----:B------:R-:W-:Y:S01]  /*2d90*/  LOP3.LUT P5, RZ, R2, 0xff000000, RZ, 0xc0, !PT ;  /* 0xff00000002ff7812 */ /* 0x000fe200078ac0ff */
[----:B------:R-:W-:Y:S01]  /*2da0*/  FFMA.FTZ R106, R87, R109, R106 ;  /* 0x0000006d576a7223 */ /* 0x000fe2000001006a */
[C---:B------:R-:W-:Y:S02]  /*2db0*/  LOP3.LUT P3, RZ, R3.reuse, 0xff, RZ, 0xc0, !PT ;  /* 0x000000ff03ff7812 */ /* 0x040fe4000786c0ff */
[C---:B------:R-:W-:Y:S02]  /*2dc0*/  LOP3.LUT P4, RZ, R3.reuse, 0xff00, RZ, 0xc0, !PT ;  /* 0x0000ff0003ff7812 */ /* 0x040fe4000788c0ff */
[C---:B------:R-:W-:Y:S02]  /*2dd0*/  LOP3.LUT P2, RZ, R3.reuse, 0xff0000, RZ, 0xc0, !PT ;  /* 0x00ff000003ff7812 */ /* 0x040fe4000784c0ff */
[----:B------:R-:W-:-:S02]  /*2de0*/  ISETP.GE.U32.AND.EX P6, PT, R3, 0x1000000, PT, P6 ;  /* 0x010000000300780c */ /* 0x000fc40003fc6160 */
[----:B------:R-:W-:Y:S02]  /*2df0*/  SHF.L.U32 R36, R99, 0x10, RZ ;  /* 0x0000001063247819 */ /* 0x000fe400000006ff */
[----:B------:R-:W-:Y:S02]  /*2e00*/  SHF.L.U32 R38, R97, 0x10, RZ ;  /* 0x0000001061267819 */ /* 0x000fe400000006ff */
[----:B------:R-:W-:Y:S01]  /*2e10*/  SHF.L.U32 R2, R103, 0x10, RZ ;  /* 0x0000001067027819 */ /* 0x000fe200000006ff */
[C---:B------:R-:W-:Y:S01]  /*2e20*/  FFMA.FTZ R36, R87.reuse, R39, R36 ;  /* 0x0000002757247223 */ /* 0x040fe20000010024 */
[----:B------:R-:W-:Y:S01]  /*2e30*/  SHF.L.U32 R3, R26, 0x10, RZ ;  /* 0x000000101a037819 */ /* 0x000fe200000006ff */
[----:B------:R-:W-:Y:S01]  /*2e40*/  FFMA.FTZ R38, R87, R37, R38 ;  /* 0x0000002557267223 */ /* 0x000fe20000010026 */
[----:B------:R-:W-:Y:S01]  /*2e50*/  SHF.L.U32 R33, R27, 0x10, RZ ;  /* 0x000000101b217819 */ /* 0x000fe200000006ff */
[----:B------:R-:W-:Y:S01]  /*2e60*/  FFMA.FTZ R30, R87, R30, R2 ;  /* 0x0000001e571e7223 */ /* 0x000fe20000010002 */
[----:B------:R-:W-:Y:S01]  /*2e70*/  F2FP.BF16.F32.PACK_AB R35, R29, R28 ;  /* 0x0000001c1d23723e */ /* 0x000fe200000010ff */
[----:B------:R-:W-:Y:S01]  /*2e80*/  FFMA.FTZ R37, R87, R40, R3 ;  /* 0x0000002857257223 */ /* 0x000fe20000010003 */
[----:B0-----:R-:W-:-:S04]  /*2e90*/  IMAD.WIDE.U32 R2, R86, 0x10, R44 ;  /* 0x0000001056027825 */ /* 0x001fc800078e002c */
[----:B------:R-:W-:Y:S01]  /*2ea0*/  FFMA.FTZ R100, R87, R100, R33 ;  /* 0x0000006457647223 */ /* 0x000fe20000010021 */
[----:B------:R-:W-:Y:S01]  /*2eb0*/  F2FP.BF16.F32.PACK_AB R33, R89, R88 ;  /* 0x000000585921723e */ /* 0x000fe200000010ff */
[----:B------:R-:W-:Y:S01]  /*2ec0*/  FMUL.FTZ R41, R36, R85 ;  /* 0x0000005524297220 */ /* 0x000fe20000410000 */
[----:B-1----:R-:W-:Y:S01]  /*2ed0*/  IMAD.WIDE.U32 R86, R86, 0x10, R46 ;  /* 0x0000001056567825 */ /* 0x002fe200078e002e */
[----:B------:R-:W-:-:S03]  /*2ee0*/  F2FP.BF16.F32.PACK_AB R28, R106, R92 ;  /* 0x0000005c6a1c723e */ /* 0x000fc600000010ff */
[-C--:B------:R-:W-:Y:S01]  /*2ef0*/  FMUL.FTZ R106, R106, R85.reuse ;  /* 0x000000556a6a7220 */ /* 0x080fe20000410000 */
[----:B------:R-:W-:Y:S01]  /*2f00*/  FMUL.FTZ R40, R30, R85 ;  /* 0x000000551e287220 */ /* 0x000fe20000410000 */
[----:B------:R-:W-:-:S04]  /*2f10*/  IMAD.WIDE.U32 R44, R84, 0x10, R44 ;  /* 0x00000010542c7825 */ /* 0x000fc800078e002c */
[----:B------:R-:W-:Y:S01]  /*2f20*/  FMUL.FTZ R88, R100, R85 ;  /* 0x0000005564587220 */ /* 0x000fe20000410000 */
[----:B------:R-:W-:Y:S01]  /*2f30*/  FMUL.FTZ R41, R41, UR4 ;  /* 0x0000000429297c20 */ /* 0x000fe20008410000 */
[----:B------:R-:W-:Y:S01]  /*2f40*/  FMUL.FTZ R40, R40, UR4 ;  /* 0x0000000428287c20 */ /* 0x000fe20008410000 */
[----:B------:R-:W-:-:S04]  /*2f50*/  IMAD.WIDE.U32 R46, R84, 0x10, R46 ;  /* 0x00000010542e7825 */ /* 0x000fc800078e002e */
[-C--:B------:R-:W-:Y:S01]  /*2f60*/  FMUL.FTZ R84, R37, R85.reuse ;  /* 0x0000005525547220 */ /* 0x080fe20000410000 */
[----:B------:R-:W-:Y:S01]  /*2f70*/  FMUL.FTZ R85, R38, R85 ;  /* 0x0000005526557220 */ /* 0x000fe20000410000 */
[----:B------:R-:W-:Y:S01]  /*2f80*/  F2FP.BF16.F32.PACK_AB R32, R32, R31 ;  /* 0x0000001f2020723e */ /* 0x000fe200000010ff */
[----:B------:R-:W-:Y:S01]  /*2f90*/  FMUL.FTZ R106, R106, UR4 ;  /* 0x000000046a6a7c20 */ /* 0x000fe20008410000 */
[----:B------:R-:W-:Y:S01]  /*2fa0*/  FMUL.FTZ R84, R84, UR4 ;  /* 0x0000000454547c20 */ /* 0x000fe20008410000 */
[----:B------:R-:W-:Y:S01]  /*2fb0*/  FMUL.FTZ R88, R88, UR4 ;  /* 0x0000000458587c20 */ /* 0x000fe20008410000 */
[----:B------:R-:W-:Y:S01]  /*2fc0*/  FMUL.FTZ R85, R85, UR4 ;  /* 0x0000000455557c20 */ /* 0x000fe20008410000 */
[----:B------:R-:W-:Y:S02]  /*2fd0*/  F2FP.BF16.F32.PACK_AB R31, R38, R100 ;  /* 0x00000064261f723e */ /* 0x000fe400000010ff */
[----:B------:R-:W-:Y:S02]  /*2fe0*/  F2FP.BF16.F32.PACK_AB R29, R30, R94 ;  /* 0x0000005e1e1d723e */ /* 0x000fe400000010ff */
[----:B------:R-:W-:-:S02]  /*2ff0*/  F2FP.BF16.F32.PACK_AB R38, R42, R91 ;  /* 0x0000005b2a26723e */ /* 0x000fc400000010ff */
[----:B------:R-:W-:Y:S02]  /*3000*/  F2FP.BF16.F32.PACK_AB R30, R36, R37 ;  /* 0x00000025241e723e */ /* 0x000fe400000010ff */
[----:B------:R-:W-:Y:S02]  /*3010*/  FSEL R42, R41, RZ, P4 ;  /* 0x000000ff292a7208 */ /* 0x000fe40002000000 */
[----:B------:R-:W-:Y:S02]  /*3020*/  F2FP.BF16.F32.PACK_AB R37, R90, R49 ;  /* 0x000000315a25723e */ /* 0x000fe400000010ff */
[----:B------:R-:W-:Y:S02]  /*3030*/  F2FP.BF16.F32.PACK_AB R36, R0, R43 ;  /* 0x0000002b0024723e */ /* 0x000fe400000010ff */
[----:B------:R-:W-:Y:S02]  /*3040*/  FSEL R41, R40, RZ, P5 ;  /* 0x000000ff28297208 */ /* 0x000fe40002800000 */
[----:B------:R-:W-:-:S02]  /*3050*/  FSEL R49, R84, RZ, P3 ;  /* 0x000000ff54317208 */ /* 0x000fc40001800000 */
[----:B------:R-:W-:Y:S02]  /*3060*/  FSEL R88, R88, RZ, P2 ;  /* 0x000000ff58587208 */ /* 0x000fe40001000000 */
[----:B------:R-:W-:Y:S02]  /*3070*/  FSEL R43, R85, RZ, P6 ;  /* 0x000000ff552b7208 */ /* 0x000fe40003000000 */
[----:B------:R-:W-:Y:S02]  /*3080*/  FSEL R40, R106, RZ, P1 ;  /* 0x000000ff6a287208 */ /* 0x000fe40000800000 */
[----:B------:R-:W-:Y:S02]  /*3090*/  F2FP.BF16.F32.PACK_AB R34, R34, R96 ;  /* 0x000000602222723e */ /* 0x000fe400000010ff */
[----:B------:R-:W-:Y:S02]  /*30a0*/  F2FP.BF16.F32.PACK_AB R39, R93, R48 ;  /* 0x000000305d27723e */ /* 0x000fe400000010ff */
[----:B------:R-:W-:Y:S01]  /*30b0*/  F2FP.BF16.F32.PACK_AB R43, R43, R88 ;  /* 0x000000582b2b723e */ /* 0x000fe200000010ff */
[----:B------:R2:W-:Y:S01]  /*30c0*/  STG.E.128 desc[UR6][R2.64], R32 ;  /* 0x0000002002007986 */ /* 0x0005e2000c101d06 */
[----:B------:R-:W-:-:S02]  /*30d0*/  F2FP.BF16.F32.PACK_AB R42, R42, R49 ;  /* 0x000000312a2a723e */ /* 0x000fc400000010ff */
[----:B------:R-:W-:Y:S01]  /*30e0*/  F2FP.BF16.F32.PACK_AB R41, R41, R98 ;  /* 0x000000622929723e */ /* 0x000fe200000010ff */
[----:B------:R2:W-:Y:S01]  /*30f0*/  STG.E.128 desc[UR6][R86.64], R36 ;  /* 0x0000002456007986 */ /* 0x0005e2000c101d06 */
[----:B------:R-:W-:-:S03]  /*3100*/  F2FP.BF16.F32.PACK_AB R40, R40, R95 ;  /* 0x0000005f2828723e */ /* 0x000fc600000010ff */
[----:B------:R2:W-:Y:S04]  /*3110*/  STG.E.128 desc[UR6][R44.64], R28 ;  /* 0x0000001c2c007986 */ /* 0x0005e8000c101d06 */
[----:B------:R2:W-:Y:S01]  /*3120*/  STG.E.128 desc[UR6][R46.64], R40 ;  /* 0x000000282e007986 */ /* 0x0005e2000c101d06 */
[----:B------:R-:W-:Y:S05]  /*3130*/  BRA `(.L_x_2256) ;  /* 0x0000001000347947 */ /* 0x000fea0003800000 */
.L_x_2254:
        /* <DEDUP_REMOVED lines=14> */
[----:B------:R-:W-:Y:S01]  /*3220*/  LOP3.LUT P3, RZ, R49, 0xff, RZ, 0xc0, !PT ;  /* 0x000000ff31ff7812 */ /* 0x000fe2000786c0ff */
[-C--:B------:R-:W-:Y:S01]  /*3230*/  FMUL.FTZ R32, R32, R85.reuse ;  /* 0x0000005520207220 */ /* 0x080fe20000410000 */
[C-C-:B------:R-:W-:Y:S01]  /*3240*/  FFMA.FTZ R102, R95.reuse, R102, R100.reuse ;  /* 0x000000665f667223 */ /* 0x140fe20000010064 */
[----:B------:R-:W-:Y:S01]  /*3250*/  FMUL.FTZ R96, R96, R85 ;  /* 0x0000005560607220 */ /* 0x000fe20000410000 */
[C-C-:B------:R-:W-:Y:S01]  /*3260*/  FFMA.FTZ R119, R95.reuse, R119, R100.reuse ;  /* 0x000000775f777223 */ /* 0x140fe20000010064 */
[----:B------:R-:W-:Y:S01]  /*3270*/  FMUL.FTZ R32, R32, UR4 ;  /* 0x0000000420207c20 */ /* 0x000fe20008410000 */
[----:B------:R-:W-:Y:S01]  /*3280*/  FFMA.FTZ R0, R95, R0, R100 ;  /* 0x000000005f007223 */ /* 0x000fe20000010064 */
[----:B------:R-:W-:Y:S01]  /*3290*/  FMUL.FTZ R96, R96, UR4 ;  /* 0x0000000460607c20 */ /* 0x000fe20008410000 */
[----:B------:R-:W-:Y:S01]  /*32a0*/  LOP3.LUT P6, RZ, R48, 0xff0000, RZ, 0xc0, !PT ;  /* 0x00ff000030ff7812 */ /* 0x000fe200078cc0ff */
[----:B------:R-:W-:Y:S01]  /*32b0*/  FADD.FTZ R92, -R119, R92 ;  /* 0x0000005c775c7221 */ /* 0x000fe20000010100 */
[----:B------:R-:W-:Y:S01]  /*32c0*/  FSEL R97, R32, RZ, P2 ;  /* 0x000000ff20617208 */ /* 0x000fe20001000000 */
[----:B------:R-:W-:Y:S01]  /*32d0*/  FADD.FTZ R32, -R107, R34 ;  /* 0x000000226b207221 */ /* 0x000fe20000010100 */
[----:B------:R-:W-:Y:S01]  /*32e0*/  FFMA.FTZ R34, R95, R111, R100 ;  /* 0x0000006f5f227223 */ /* 0x000fe20000010064 */
[----:B------:R-:W-:Y:S01]  /*32f0*/  FSEL R96, R96, RZ, P3 ;  /* 0x000000ff60607208 */ /* 0x000fe20001800000 */
[----:B------:R-:W-:Y:S01]  /*3300*/  FADD.FTZ R0, -R0, R101 ;  /* 0x0000006500007221 */ /* 0x000fe20000010100 */
[----:B------:R-:W-:Y:S01]  /*3310*/  LOP3.LUT P4, RZ, R48, 0xff000000, RZ, 0xc0, !PT ;  /* 0xff00000030ff7812 */ /* 0x000fe2000788c0ff */
[----:B------:R-:W-:Y:S01]  /*3320*/  FADD.FTZ R34, -R34, R35 ;  /* 0x0000002322227221 */ /* 0x000fe20000010100 */
[----:B------:R-:W-:Y:S01]  /*3330*/  ISETP.GE.U32.AND P2, PT, R48, RZ, PT ;  /* 0x000000ff3000720c */ /* 0x000fe20003f46070 */
[-C--:B------:R-:W-:Y:S01]  /*3340*/  FMUL.FTZ R94, R94, R85.reuse ;  /* 0x000000555e5e7220 */ /* 0x080fe20000410000 */
[----:B------:R-:W-:Y:S01]  /*3350*/  LOP3.LUT P3, RZ, R48, 0xff, RZ, 0xc0, !PT ;  /* 0x000000ff30ff7812 */ /* 0x000fe2000786c0ff */
[----:B------:R-:W-:Y:S01]  /*3360*/  FADD.FTZ R48, -R102, R93 ;  /* 0x0000005d66307221 */ /* 0x000fe20000010100 */
[C---:B------:R-:W-:Y:S01]  /*3370*/  FMUL.FTZ R32, R87.reuse, R32 ;  /* 0x0000002057207220 */ /* 0x040fe20000410000 */
[C---:B------:R-:W-:Y:S01]  /*3380*/  FMUL.FTZ R34, R87.reuse, R34 ;  /* 0x0000002257227220 */ /* 0x040fe20000410000 */
[C---:B------:R-:W-:Y:S01]  /*3390*/  FMUL.FTZ R92, R87.reuse, R92 ;  /* 0x0000005c575c7220 */ /* 0x040fe20000410000 */
[C---:B------:R-:W-:Y:S01]  /*33a0*/  FMUL.FTZ R48, R87.reuse, R48 ;  /* 0x0000003057307220 */ /* 0x040fe20000410000 */
[----:B------:R-:W-:Y:S01]  /*33b0*/  FMUL.FTZ R0, R87, R0 ;  /* 0x0000000057007220 */ /* 0x000fe20000410000 */
[----:B------:R-:W-:Y:S01]  /*33c0*/  FMUL.FTZ R94, R94, UR4 ;  /* 0x000000045e5e7c20 */ /* 0x000fe20008410000 */
        /* <DEDUP_REMOVED lines=12> */
[C---:B------:R-:W-:Y:S02]  /*3490*/  LOP3.LUT P6, RZ, R49.reuse, 0xff0000, RZ, 0xc0, !PT ;  /* 0x00ff000031ff7812 */ /* 0x040fe400078cc0ff */
[----:B------:R-:W-:Y:S02]  /*34a0*/  ISETP.GE.U32.AND.EX P2, PT, R49, 0x1000000, PT, P2 ;  /* 0x010000003100780c */ /* 0x000fe40003f46120 */
        /* <DEDUP_REMOVED lines=8> */
[----:B------:R-:W-:Y:S01]  /*3530*/  F2FP.BF16.F32.PACK_AB R32, R97, R0 ;  /* 0x000000006120723e */ /* 0x000fe200000010ff */
[----:B------:R-:W-:Y:S06]  /*3540*/  BRA `(.L_x_2258) ;  /* 0x0000000400047947 */ /* 0x000fec0003800000 */
.L_x_2257:
[C-C-:B------:R-:W-:Y:S01]  /*3550*/  FFMA.FTZ R96, R95.reuse, R96, R100.reuse ;  /* 0x000000605f607223 */ /* 0x140fe20000010064 */
[C-C-:B------:R-:W-:Y:S01]  /*3560*/  FFMA.FTZ R102, R95.reuse, R102, R100.reuse ;  /* 0x000000665f667223 */ /* 0x140fe20000010064 */
[----:B------:R-:W-:Y:S01]  /*3570*/  FFMA.FTZ R119, R95, R119, R100 ;  /* 0x000000775f777223 */ /* 0x000fe20000010064 */
        /* <DEDUP_REMOVED lines=8> */
[C-C-:B------:R-:W-:Y:S01]  /*3600*/  FFMA.FTZ R107, R95.reuse, R107, R100.reuse ;  /* 0x0000006b5f6b7223 */ /* 0x140fe20000010064 */
[-C--:B------:R-:W-:Y:S01]  /*3610*/  FMUL.FTZ R28, R30, R85.reuse ;  /* 0x000000551e1c7220 */ /* 0x080fe20000410000 */
[----:B------:R-:W-:Y:S01]  /*3620*/  FMUL.FTZ R29, R102, R85 ;  /* 0x00000055661d7220 */ /* 0x000fe20000410000 */
[C-C-:B------:R-:W-:Y:S01]  /*3630*/  FFMA.FTZ R105, R95.reuse, R105, R100.reuse ;  /* 0x000000695f697223 */ /* 0x140fe20000010064 */
[----:B------:R-:W-:Y:S01]  /*3640*/  FFMA.FTZ R0, R95, R0, R100 ;  /* 0x000000005f007223 */ /* 0x000fe20000010064 */
[----:B------:R-:W-:Y:S01]  /*3650*/  FMUL.FTZ R28, R28, UR4 ;  /* 0x000000041c1c7c20 */ /* 0x000fe20008410000 */
[----:B------:R-:W-:Y:S01]  /*3660*/  FMUL.FTZ R29, R29, UR4 ;  /* 0x000000041d1d7c20 */ /* 0x000fe20008410000 */
[----:B------:R-:W-:Y:S01]  /*3670*/  FMUL.FTZ R33, R31, R85 ;  /* 0x000000551f217220 */ /* 0x000fe20000410000 */
[----:B------:R-:W-:Y:S01]  /*3680*/  ISETP.GE.U32.AND P2, PT, R48, RZ, PT ;  /* 0x000000ff3000720c */ /* 0x000fe20003f46070 */
[----:B------:R-:W-:Y:S01]  /*3690*/  FADD.FTZ R34, -R107, R34 ;  /* 0x000000226b227221 */ /* 0x000fe20000010100 */
[----:B------:R-:W-:Y:S01]  /*36a0*/  FSEL R92, R28, RZ, P5 ;  /* 0x000000ff1c5c7208 */ /* 0x000fe20002800000 */
[--C-:B------:R-:W-:Y:S01]  /*36b0*/  FFMA.FTZ R28, R95, R111, R100.reuse ;  /* 0x0000006f5f1c7223 */ /* 0x100fe20000010064 */
[----:B------:R-:W-:Y:S01]  /*36c0*/  FSEL R96, R29, RZ, P6 ;  /* 0x000000ff1d607208 */ /* 0x000fe20003000000 */
[----:B------:R-:W-:Y:S01]  /*36d0*/  FFMA.FTZ R29, R95, R98, R100 ;  /* 0x000000625f1d7223 */ /* 0x000fe20000010064 */
[----:B------:R-:W-:Y:S01]  /*36e0*/  FADD.FTZ R94, -R105, R94 ;  /* 0x0000005e695e7221 */ /* 0x000fe20000010100 */
[----:B------:R-:W-:Y:S01]  /*36f0*/  FADD.FTZ R28, -R28, R35 ;  /* 0x000000231c1c7221 */ /* 0x000fe20000010100 */
[----:B------:R-:W-:Y:S01]  /*3700*/  FADD.FTZ R0, -R0, R101 ;  /* 0x0000006500007221 */ /* 0x000fe20000010100 */
[----:B------:R-:W-:Y:S01]  /*3710*/  FADD.FTZ R32, -R29, R32 ;  /* 0x000000201d207221 */ /* 0x000fe20000010100 */
[----:B------:R-:W-:Y:S01]  /*3720*/  FMUL.FTZ R33, R33, UR4 ;  /* 0x0000000421217c20 */ /* 0x000fe20008410000 */
[----:B------:R-:W-:Y:S01]  /*3730*/  FMUL.FTZ R29, R87, R28 ;  /* 0x0000001c571d7220 */ /* 0x000fe20000410000 */
[----:B------:R-:W-:Y:S01]  /*3740*/  ISETP.GE.U32.AND.EX P2, PT, R49, 0x1000000, PT, P2 ;  /* 0x010000003100780c */ /* 0x000fe20003f46120 */
[C---:B------:R-:W-:Y:S01]  /*3750*/  FMUL.FTZ R32, R87.reuse, R32 ;  /* 0x0000002057207220 */ /* 0x040fe20000410000 */
[C---:B------:R-:W-:Y:S01]  /*3760*/  FMUL.FTZ R34, R87.reuse, R34 ;  /* 0x0000002257227220 */ /* 0x040fe20000410000 */
[C---:B------:R-:W-:Y:S01]  /*3770*/  FMUL.FTZ R28, R87.reuse, R94 ;  /* 0x0000005e571c7220 */ /* 0x040fe20000410000 */
[----:B------:R-:W-:Y:S01]  /*3780*/  FMUL.FTZ R0, R87, R0 ;  /* 0x0000000057007220 */ /* 0x000fe20000410000 */
[----:B------:R-:W-:Y:S01]  /*3790*/  FSEL R97, R33, RZ, P2 ;  /* 0x000000ff21617208 */ /* 0x000fe20001000000 */
[CC--:B------:R-:W-:Y:S01]  /*37a0*/  FMUL.FTZ R35, R29.reuse, R85.reuse ;  /* 0x000000551d237220 */ /* 0x0c0fe20000410000 */
[----:B------:R-:W-:Y:S01]  /*37b0*/  F2FP.BF16.F32.PACK_AB R30, R29, R30 ;  /* 0x0000001e1d1e723e */ /* 0x000fe200000010ff */
[-C--:B------:R-:W-:Y:S01]  /*37c0*/  FMUL.FTZ R33, R32, R85.reuse ;  /* 0x0000005520217220 */ /* 0x080fe20000410000 */
[----:B------:R-:W-:Y:S01]  /*37d0*/  F2FP.BF16.F32.PACK_AB R29, R34, R32 ;  /* 0x00000020221d723e */ /* 0x000fe200000010ff */
[CC--:B------:R-:W-:Y:S01]  /*37e0*/  FMUL.FTZ R32, R28.reuse, R85.reuse ;  /* 0x000000551c207220 */ /* 0x0c0fe20000410000 */
[----:B------:R-:W-:Y:S01]  /*37f0*/  F2FP.BF16.F32.PACK_AB R28, R28, R0 ;  /* 0x000000001c1c723e */ /* 0x000fe200000010ff */
        /* <DEDUP_REMOVED lines=8> */
[C---:B------:R-:W-:Y:S02]  /*3880*/  LOP3.LUT P4, RZ, R48.reuse, 0xff00, RZ, 0xc0, !PT ;  /* 0x0000ff0030ff7812 */ /* 0x040fe4000788c0ff */
[C---:B------:R-:W-:Y:S02]  /*3890*/  LOP3.LUT P6, RZ, R48.reuse, 0xff0000, RZ, 0xc0, !PT ;  /* 0x00ff000030ff7812 */ /* 0x040fe400078cc0ff */
[----:B------:R-:W-:Y:S02]  /*38a0*/  LOP3.LUT P2, RZ, R48, 0xff000000, RZ, 0xc0, !PT ;  /* 0xff00000030ff7812 */ /* 0x000fe4000784c0ff */
[----:B------:R-:W-:Y:S02]  /*38b0*/  LOP3.LUT P5, RZ, R49, 0xff00, RZ, 0xc0, !PT ;  /* 0x0000ff0031ff7812 */ /* 0x000fe400078ac0ff */
        /* <DEDUP_REMOVED lines=8> */
[----:B------:R-:W-:Y:S02]  /*3940*/  F2FP.BF16.F32.PACK_AB R33, R48, R33 ;  /* 0x000000213021723e */ /* 0x000fe400000010ff */
[----:B------:R-:W-:-:S07]  /*3950*/  F2FP.BF16.F32.PACK_AB R32, R49, R0 ;  /* 0x000000003120723e */ /* 0x000fce00000010ff */
.L_x_2258:
        /* <DEDUP_REMOVED lines=10> */
[----:B------:R-:W-:Y:S01]  /*3a00*/  LOP3.LUT P2, RZ, R2, 0xff00, RZ, 0xc0, !PT ;  /* 0x0000ff0002ff7812 */ /* 0x000fe2000784c0ff */
[----:B------:R-:W-:Y:S01]  /*3a10*/  FADD.FTZ R0, -R89, R38 ;  /* 0x0000002659007221 */ /* 0x000fe20000010100 */
[----:B-1----:R-:W-:Y:S01]  /*3a20*/  FADD.FTZ R30, -R90, R43 ;  /* 0x0000002b5a1e7221 */ /* 0x002fe20000010100 */
[----:B------:R-:W-:Y:S01]  /*3a30*/  FADD.FTZ R32, -R47, R40 ;  /* 0x000000282f207221 */ /* 0x000fe20000010100 */
[--C-:B------:R-:W-:Y:S01]  /*3a40*/  FFMA.FTZ R88, R95, R88, R100.reuse ;  /* 0x000000585f587223 */ /* 0x100fe20000010064 */
[C---:B------:R-:W-:Y:S01]  /*3a50*/  FMUL.FTZ R0, R87.reuse, R0 ;  /* 0x0000000057007220 */ /* 0x040fe20000410000 */
[C---:B------:R-:W-:Y:S01]  /*3a60*/  FMUL.FTZ R30, R87.reuse, R30 ;  /* 0x0000001e571e7220 */ /* 0x040fe20000410000 */
[----:B------:R-:W-:Y:S01]  /*3a70*/  FMUL.FTZ R32, R87, R32 ;  /* 0x0000002057207220 */ /* 0x000fe20000410000 */
[C-C-:B------:R-:W-:Y:S01]  /*3a80*/  FFMA.FTZ R46, R95.reuse, R46, R100.reuse ;  /* 0x0000002e5f2e7223 */ /* 0x140fe20000010064 */
        /* <DEDUP_REMOVED lines=15> */
[----:B------:R-:W-:Y:S01]  /*3b80*/  LOP3.LUT P3, RZ, R2, 0xff, RZ, 0xc0, !PT ;  /* 0x000000ff02ff7812 */ /* 0x000fe2000786c0ff */
[----:B------:R-:W-:Y:S01]  /*3b90*/  FADD.FTZ R44, -R44, R37 ;  /* 0x000000252c2c7221 */ /* 0x000fe20000010100 */
[C---:B------:R-:W-:Y:S01]  /*3ba0*/  LOP3.LUT P4, RZ, R2.reuse, 0xff000000, RZ, 0xc0, !PT ;  /* 0xff00000002ff7812 */ /* 0x040fe2000788c0ff */
[----:B------:R-:W-:Y:S01]  /*3bb0*/  FMUL.FTZ R36, R87, R36 ;  /* 0x0000002457247220 */ /* 0x000fe20000410000 */
[----:B------:R-:W-:Y:S01]  /*3bc0*/  ISETP.GE.U32.AND P2, PT, R2, RZ, PT ;  /* 0x000000ff0200720c */ /* 0x000fe20003f46070 */
[----:B------:R-:W-:Y:S01]  /*3bd0*/  FADD.FTZ R2, -R88, R41 ;  /* 0x0000002958027221 */ /* 0x000fe20000010100 */
[----:B------:R-:W-:Y:S01]  /*3be0*/  FSEL R33, R29, RZ, P5 ;  /* 0x000000ff1d217208 */ /* 0x000fe20002800000 */
[----:B------:R-:W-:Y:S01]  /*3bf0*/  FMUL.FTZ R28, R87, R28 ;  /* 0x0000001c571c7220 */ /* 0x000fe20000410000 */
[----:B------:R-:W-:Y:S01]  /*3c00*/  FSEL R34, R31, RZ, P6 ;  /* 0x000000ff1f227208 */ /* 0x000fe20003000000 */
[----:B------:R-:W-:Y:S01]  /*3c10*/  FMUL.FTZ R2, R87, R2 ;  /* 0x0000000257027220 */ /* 0x000fe20000410000 */
[----:B------:R-:W-:-:S02]  /*3c20*/  LOP3.LUT P5, RZ, R3, 0xff00, RZ, 0xc0, !PT ;  /* 0x0000ff0003ff7812 */ /* 0x000fc400078ac0ff */
[C---:B------:R-:W-:Y:S02]  /*3c30*/  LOP3.LUT P6, RZ, R3.reuse, 0xff0000, RZ, 0xc0, !PT ;  /* 0x00ff000003ff7812 */ /* 0x040fe400078cc0ff */
[----:B------:R-:W-:Y:S01]  /*3c40*/  ISETP.GE.U32.AND.EX P2, PT, R3, 0x1000000, PT, P2 ;  /* 0x010000000300780c */ /* 0x000fe20003f46120 */
[C---:B------:R-:W-:Y:S01]  /*3c50*/  FMUL.FTZ R3, R87.reuse, R46 ;  /* 0x0000002e57037220 */ /* 0x040fe20000410000 */
[----:B------:R-:W-:Y:S01]  /*3c60*/  FMUL.FTZ R87, R87, R44 ;  /* 0x0000002c57577220 */ /* 0x000fe20000410000 */
[C---:B------:R-:W-:Y:S01]  /*3c70*/  F2FP.BF16.F32.PACK_AB R29, R2.reuse, R30 ;  /* 0x0000001e021d723e */ /* 0x040fe200000010ff */
[-C--:B------:R-:W-:Y:S02]  /*3c80*/  FMUL.FTZ R2, R2, R85.reuse ;  /* 0x0000005502027220 */ /* 0x080fe40000410000 */
        /* <DEDUP_REMOVED lines=22> */
.L_x_2259:
        /* <DEDUP_REMOVED lines=9> */
[C-C-:B------:R-:W-:Y:S01]  /*3e80*/  FFMA.FTZ R46, R95.reuse, R46, R100.reuse ;  /* 0x0000002e5f2e7223 */ /* 0x140fe20000010064 */
[C-C-:B------:R-:W-:Y:S01]  /*3e90*/  FFMA.FTZ R45, R95.reuse, R45, R100.reuse ;  /* 0x0000002d5f2d7223 */ /* 0x140fe20000010064 */
        /* <DEDUP_REMOVED lines=20> */
[----:B------:R-:W-:Y:S01]  /*3fe0*/  LOP3.LUT P5, RZ, R2, 0xff0000, RZ, 0xc0, !PT ;  /* 0x00ff000002ff7812 */ /* 0x000fe200078ac0ff */
[-C--:B------:R-:W-:Y:S01]  /*3ff0*/  FMUL.FTZ R38, R38, R85.reuse ;  /* 0x0000005526267220 */ /* 0x080fe20000410000 */
[----:B------:R-:W-:Y:S01]  /*4000*/  LOP3.LUT P6, RZ, R3, 0xff, RZ, 0xc0, !PT ;  /* 0x000000ff03ff7812 */ /* 0x000fe200078cc0ff */
[-C--:B------:R-:W-:Y:S01]  /*4010*/  FMUL.FTZ R36, R36, R85.reuse ;  /* 0x0000005524247220 */ /* 0x080fe20000410000 */
[----:B-1----:R-:W-:Y:S01]  /*4020*/  FSEL R32, R42, RZ, P2 ;  /* 0x000000ff2a207208 */ /* 0x002fe20001000000 */
[-C--:B------:R-:W-:Y:S01]  /*4030*/  FMUL.FTZ R44, R44, R85.reuse ;  /* 0x000000552c2c7220 */ /* 0x080fe20000410000 */
[-C--:B------:R-:W-:Y:S01]  /*4040*/  FMUL.FTZ R46, R46, R85.reuse ;  /* 0x000000552e2e7220 */ /* 0x080fe20000410000 */
[----:B------:R-:W-:Y:S01]  /*4050*/  FMUL.FTZ R88, R88, R85 ;  /* 0x0000005558587220 */ /* 0x000fe20000410000 */
[----:B------:R-:W-:Y:S01]  /*4060*/  ISETP.GE.U32.AND P2, PT, R2, RZ, PT ;  /* 0x000000ff0200720c */ /* 0x000fe20003f46070 */
        /* <DEDUP_REMOVED lines=21> */
.L_x_2260:
[----:B------:R-:W1:Y:S01]  /*41c0*/  @P1 LDC.64 R2, c[0x0][0x478] ;  /* 0x00011e00ff021b82 */ /* 0x000e620000000a00 */
[----:B------:R-:W-:-:S04]  /*41d0*/  IMAD.WIDE.U32 R48, R84, 0x10, R48 ;  /* 0x0000001054307825 */ /* 0x000fc800078e0030 */
[----:B-1----:R-:W-:-:S05]  /*41e0*/  @P1 IMAD.WIDE.U32 R2, R84, 0x10, R2 ;  /* 0x0000001054021825 */ /* 0x002fca00078e0002 */
[----:B------:R1:W-:Y:S04]  /*41f0*/  @P1 STG.E.128 desc[UR6][R2.64], R28 ;  /* 0x0000001c02001986 */ /* 0x0003e8000c101d06 */
[----:B------:R1:W-:Y:S02]  /*4200*/  STG.E.128 desc[UR6][R48.64], R32 ;  /* 0x0000002030007986 */ /* 0x0003e4000c101d06 */
.L_x_2256:
[----:B-123--:R-:W1:Y:S02]  /*4210*/  LDC.64 R2, c[0x0][0x380] ;  /* 0x0000e000ff027b82 */ /* 0x00ee640000000a00 */
[----:B-1----:R-:W-:-:S04]  /*4220*/  LEA R83, R2, R83, 0x2 ;  /* 0x0000005302537211 */ /* 0x002fc800078e10ff */
[----:B------:R-:W-:-:S13]  /*4230*/  ISETP.GE.AND P1, PT, R83, R3, PT ;  /* 0x000000035300720c */ /* 0x000fda0003f26270 */
[----:B------:R-:W-:Y:S05]  /*4240*/  @!P1 BRA `(.L_x_2261) ;  /* 0xffffffc000609947 */ /* 0x000fea000383ffff */
[----:B------:R-:W-:Y:S05]  /*4250*/  BSYNC B1 ;  /* 0x0000000000017941 */ /* 0x000fea0003800000 */
.L_x_2250:
        /* <DEDUP_REMOVED lines=32> */
.L_x_2249:
[----:B------:R-:W-:Y:S05]  /*4460*/  BSYNC B0 ;  /* 0x0000000000007941 */ /* 0x000fea0003800000 */
.L_x_2248:
        /* <DEDUP_REMOVED lines=53> */
[----:B-1----:R-:W1:Y:S01]  /*47c0*/  LDC R20, c[0x0][0x388] ;  /* 0x0000e200ff147b82 */ /* 0x002e620000000800 */
[----:B------:R-:W2:Y:S04]  /*47d0*/  LDS R28, [R37] ;  /* 0x00000000251c7984 */ /* 0x000ea80000000800 */
[----:B------:R-:W3:Y:S04]  /*47e0*/  LDS R29, [R37+0x200] ;  /* 0x00020000251d7984 */ /* 0x000ee80000000800 */
[----:B------:R-:W4:Y:S01]  /*47f0*/  LDS R31, [R37+0x800] ;  /* 0x00080000251f7984 */ /* 0x000f220000000800 */
[----:B-1----:R-:W-:-:S03]  /*4800*/  IMAD R9, R20, UR8, RZ ;  /* 0x0000000814097c24 */ /* 0x002fc6000f8e02ff */
[----:B------:R-:W1:Y:S02]  /*4810*/  LDS R30, [R37+0x400] ;  /* 0x00040000251e7984 */ /* 0x000e640000000800 */
[----:B------:R-:W-:Y:S01]  /*4820*/  IADD3 R78, P0, PT, R9, R78, RZ ;  /* 0x0000004e094e7210 */ /* 0x000fe20007f1e0ff */
[----:B0-----:R-:W-:Y:S01]  /*4830*/  FADD.FTZ R9, R5, R14 ;  /* 0x0000000e05097221 */ /* 0x001fe20000010000 */
[----:B------:R-:W0:Y:S02]  /*4840*/  LDS R38, [R37+0xa00] ;  /* 0x000a000025267984 */ /* 0x000e240000000800 */
        /* <DEDUP_REMOVED lines=8> */
[C---:B------:R-:W-:Y:S02]  /*48d0*/  IADD3.X R3, PT, PT, R5.reuse, UR23, RZ, P0, !PT ;  /* 0x0000001705037c10 */ /* 0x040fe400087fe4ff */
[----:B------:R-:W-:Y:S01]  /*48e0*/  IADD3.X R5, PT, PT, R5, UR21, RZ, P1, !PT ;  /* 0x0000001505057c10 */ /* 0x000fe20008ffe4ff */
        /* <DEDUP_REMOVED lines=9> */
[----:B-1----:R-:W-:-:S03]  /*4980*/  FADD.FTZ R30, RZ, R30 ;  /* 0x0000001eff1e7221 */ /* 0x002fc60000010000 */
[----:B------:R-:W1:Y:S01]  /*4990*/  LDS R23, [R37+0x1c00] ;  /* 0x001c000025177984 */ /* 0x000e620000000800 */
[----:B0-----:R-:W-:-:S03]  /*49a0*/  FADD.FTZ R29, R29, R38 ;  /* 0x000000261d1d7221 */ /* 0x001fc60000010000 */
[----:B------:R-:W0:Y:S01]  /*49b0*/  LDS R27, [R37+0x1e00] ;  /* 0x001e0000251b7984 */ /* 0x000e220000000800 */
[----:B-----5:R-:W-:Y:S01]  /*49c0*/  FADD.FTZ R0, RZ, R0 ;  /* 0x00000000ff007221 */ /* 0x020fe20000010000 */
[----:B------:R-:W-:Y:S01]  /*49d0*/  FADD.FTZ R28, R28, R41 ;  /* 0x000000291c1c7221 */ /* 0x000fe20000010000 */
[----:B------:R-:W-:Y:S01]  /*49e0*/  FADD.FTZ R17, R30, R17 ;  /* 0x000000111e117221 */ /* 0x000fe20000010000 */
        /* <DEDUP_REMOVED lines=9> */
[----:B-1----:R-:W-:-:S03]  /*4a80*/  FADD.FTZ R23, R16, R23 ;  /* 0x0000001710177221 */ /* 0x002fc60000010000 */
[----:B------:R-:W-:Y:S01]  /*4a90*/  STG.E desc[UR6][R4.64+0x200], R7 ;  /* 0x0002000704007986 */ /* 0x000fe2000c101906 */
[----:B0-----:R-:W-:-:S03]  /*4aa0*/  FADD.FTZ R27, R0, R27 ;  /* 0x0000001b001b7221 */ /* 0x001fc60000010000 */
[----:B------:R-:W-:Y:S04]  /*4ab0*/  STG.E desc[UR6][R2.64+0x400], R23 ;  /* 0x0004001702007986 */ /* 0x000fe8000c101906 */
[----:B------:R-:W-:Y:S04]  /*4ac0*/  STG.E desc[UR6][R4.64+0x400], R15 ;  /* 0x0004000f04007986 */ /* 0x000fe8000c101906 */
[----:B------:R-:W-:Y:S04]  /*4ad0*/  STG.E desc[UR6][R2.64+0x600], R27 ;  /* 0x0006001b02007986 */ /* 0x000fe8000c101906 */
[----:B------:R-:W-:Y:S01]  /*4ae0*/  STG.E desc[UR6][R4.64+0x600], R9 ;  /* 0x0006000904007986 */ /* 0x000fe2000c101906 */
[----:B------:R-:W-:Y:S05]  /*4af0*/  EXIT ;  /* 0x000000000000794d */ /* 0x000fea0003800000 */
.L_x_2253:
        /* <DEDUP_REMOVED lines=8> */
.L_x_2263:
[----:B------:R-:W-:Y:S05]  /*4b80*/  BSYNC B2 ;  /* 0x0000000000027941 */ /* 0x000fea0003800000 */
.L_x_2262:
        /* <DEDUP_REMOVED lines=8> */
.L_x_2264:
[----:B------:R-:W-:Y:S01]  /*4c10*/  FADD.FTZ R95, R95, R118 ;  /* 0x000000765f5f7221 */ /* 0x000fe20000010000 */
[----:B------:R-:W-:-:S04]  /*4c20*/  HFMA2 R113, -RZ, RZ, 0, 1.1920928955078125e-07 ;  /* 0x00000002ff717431 */ /* 0x000fc800000001ff */
[----:B------:R-:W-:Y:S02]  /*4c30*/  MOV R112, R95 ;  /* 0x0000005f00707202 */ /* 0x000fe40000000f00 */
[----:B------:R-:W-:-:S07]  /*4c40*/  MOV R97, R110 ;  /* 0x0000006e00617202 */ /* 0x000fce0000000f00 */
[----:B------:R-:W-:Y:S05]  /*4c50*/  WARPSYNC.COLLECTIVE R109, `(.L_x_2265) ;  /* 0x000000006d087348 */ /* 0x000fea0003c00000 */
[----:B------:R0:W1:Y:S02]  /*4c60*/  SHFL.BFLY P3, R110, R112, R113, R114 ;  /* 0x0c000071706e7389 */ /* 0x0000640000060072 */
[----:B01----:R-:W-:Y:S05]  /*4c70*/  ENDCOLLECTIVE ;  /* 0x000000000000791b */ /* 0x003fea0003800000 */
.L_x_2265:
[----:B------:R-:W-:-:S05]  /*4c80*/  FADD.FTZ R97, R97, R120 ;  /* 0x0000007861617221 */ /* 0x000fca0000010000 */
[----:B------:R-:W-:Y:S02]  /*4c90*/  MOV R112, R97 ;  /* 0x0000006100707202 */ /* 0x000fe40000000f00 */
[----:B------:R-:W-:-:S07]  /*4ca0*/  MOV R100, R110 ;  /* 0x0000006e00647202 */ /* 0x000fce0000000f00 */
[----:B------:R-:W-:Y:S05]  /*4cb0*/  WARPSYNC.COLLECTIVE R109, `(.L_x_2266) ;  /* 0x000000006d087348 */ /* 0x000fea0003c00000 */
[----:B------:R0:W1:Y:S02]  /*4cc0*/  SHFL.BFLY P3, R110, R112, R113, R114 ;  /* 0x0c000071706e7389 */ /* 0x0000640000060072 */
[----:B01----:R-:W-:Y:S05]  /*4cd0*/  ENDCOLLECTIVE ;  /* 0x000000000000791b */ /* 0x003fea0003800000 */
.L_x_2266:
[----:B------:R-:W-:Y:S01]  /*4ce0*/  FADD.FTZ R100, R95, R100 ;  /* 0x000000645f647221 */ /* 0x000fe20000010000 */
[----:B------:R-:W-:-:S04]  /*4cf0*/  HFMA2 R113, -RZ, RZ, 0, 2.384185791015625e-07 ;  /* 0x00000004ff717431 */ /* 0x000fc800000001ff */
[----:B------:R-:W-:Y:S02]  /*4d00*/  MOV R112, R100 ;  /* 0x0000006400707202 */ /* 0x000fe40000000f00 */
[----:B------:R-:W-:-:S07]  /*4d10*/  MOV R104, R110 ;  /* 0x0000006e00687202 */ /* 0x000fce0000000f00 */
[----:B------:R-:W-:Y:S05]  /*4d20*/  WARPSYNC.COLLECTIVE R109, `(.L_x_2267) ;  /* 0x000000006d087348 */ /* 0x000fea0003c00000 */
[----:B------:R0:W1:Y:S02]  /*4d30*/  SHFL.BFLY P3, R110, R112, R113, R114 ;  /* 0x0c000071706e7389 */ /* 0x0000640000060072 */
[----:B01----:R-:W-:Y:S05]  /*4d40*/  ENDCOLLECTIVE ;  /* 0x000000000000791b */ /* 0x003fea0003800000 */
.L_x_2267:
[----:B------:R-:W-:-:S05]  /*4d50*/  FADD.FTZ R104, R97, R104 ;  /* 0x0000006861687221 */ /* 0x000fca0000010000 */
[----:B------:R-:W-:Y:S02]  /*4d60*/  MOV R112, R104 ;  /* 0x0000006800707202 */ /* 0x000fe40000000f00 */
[----:B------:R-:W-:-:S07]  /*4d70*/  MOV R99, R110 ;  /* 0x0000006e00637202 */ /* 0x000fce0000000f00 */
[----:B------:R-:W-:Y:S05]  /*4d80*/  WARPSYNC.COLLECTIVE R109, `(.L_x_2268) ;  /* 0x000000006d087348 */ /* 0x000fea0003c00000 */
[----:B------:R0:W1:Y:S02]  /*4d90*/  SHFL.BFLY P3, R110, R112, R113, R114 ;  /* 0x0c000071706e7389 */ /* 0x0000640000060072 */
[----:B01----:R-:W-:Y:S05]  /*4da0*/  ENDCOLLECTIVE ;  /* 0x000000000000791b */ /* 0x003fea0003800000 */
.L_x_2268:
[----:B------:R-:W-:Y:S01]  /*4db0*/  FADD.FTZ R99, R100, R99 ;  /* 0x0000006364637221 */ /* 0x000fe20000010000 */
[----:B------:R-:W-:-:S04]  /*4dc0*/  HFMA2 R113, -RZ, RZ, 0, 4.76837158203125e-07 ;  /* 0x00000008ff717431 */ /* 0x000fc800000001ff */
[----:B------:R-:W-:Y:S02]  /*4dd0*/  MOV R112, R99 ;  /* 0x0000006300707202 */ /* 0x000fe40000000f00 */
[----:B------:R-:W-:-:S07]  /*4de0*/  MOV R103, R110 ;  /* 0x0000006e00677202 */ /* 0x000fce0000000f00 */
[----:B------:R-:W-:Y:S05]  /*4df0*/  WARPSYNC.COLLECTIVE R109, `(.L_x_2269) ;  /* 0x000000006d087348 */ /* 0x000fea0003c00000 */
[----:B------:R0:W1:Y:S02]  /*4e00*/  SHFL.BFLY P3, R110, R112, R113, R114 ;  /* 0x0c000071706e7389 */ /* 0x0000640000060072 */
[----:B01----:R-:W-:Y:S05]  /*4e10*/  ENDCOLLECTIVE ;  /* 0x000000000000791b */ /* 0x003fea0003800000 */
.L_x_2269:
[----:B------:R-:W-:-:S05]  /*4e20*/  FADD.FTZ R103, R104, R103 ;  /* 0x0000006768677221 */ /* 0x000fca0000010000 */
[----:B------:R-:W-:Y:S02]  /*4e30*/  MOV R112, R103 ;  /* 0x0000006700707202 */ /* 0x000fe40000000f00 */
[----:B------:R-:W-:-:S07]  /*4e40*/  MOV R106, R110 ;  /* 0x0000006e006a7202 */ /* 0x000fce0000000f00 */
[----:B------:R-:W-:Y:S05]  /*4e50*/  WARPSYNC.COLLECTIVE R109, `(.L_x_2270) ;  /* 0x000000006d087348 */ /* 0x000fea0003c00000 */
[----:B------:R0:W1:Y:S02]  /*4e60*/  SHFL.BFLY P3, R110, R112, R113, R114 ;  /* 0x0c000071706e7389 */ /* 0x0000640000060072 */
[----:B01----:R-:W-:Y:S05]  /*4e70*/  ENDCOLLECTIVE ;  /* 0x000000000000791b */ /* 0x003fea0003800000 */
.L_x_2270:
[----:B------:R-:W-:Y:S01]  /*4e80*/  FADD.FTZ R106, R99, R106 ;  /* 0x0000006a636a7221 */ /* 0x000fe20000010000 */
[----:B------:R-:W-:-:S04]  /*4e90*/  HFMA2 R113, -RZ, RZ, 0, 9.5367431640625e-07 ;  /* 0x00000010ff717431 */ /* 0x000fc800000001ff */
[----:B------:R-:W-:Y:S02]  /*4ea0*/  MOV R112, R106 ;  /* 0x0000006a00707202 */ /* 0x000fe40000000f00 */
[----:B------:R-:W-:-:S07]  /*4eb0*/  MOV R108, R110 ;  /* 0x0000006e006c7202 */ /* 0x000fce0000000f00 */
[----:B------:R-:W-:Y:S05]  /*4ec0*/  WARPSYNC.COLLECTIVE R109, `(.L_x_2271) ;  /* 0x000000006d087348 */ /* 0x000fea0003c00000 */
[----:B------:R0:W1:Y:S02]  /*4ed0*/  SHFL.BFLY P3, R110, R112, R113, R114 ;  /* 0x0c000071706e7389 */ /* 0x0000640000060072 */
[----:B01----:R-:W-:Y:S05]  /*4ee0*/  ENDCOLLECTIVE ;  /* 0x000000000000791b */ /* 0x003fea0003800000 */
.L_x_2271:
[----:B------:R-:W-:-:S05]  /*4ef0*/  FADD.FTZ R108, R103, R108 ;  /* 0x0000006c676c7221 */ /* 0x000fca0000010000 */
[----:B------:R-:W-:Y:S02]  /*4f00*/  MOV R112, R108 ;  /* 0x0000006c00707202 */ /* 0x000fe40000000f00 */
[----:B------:R-:W-:-:S07]  /*4f10*/  MOV R95, R110 ;  /* 0x0000006e005f7202 */ /* 0x000fce0000000f00 */
[----:B------:R-:W-:Y:S05]  /*4f20*/  WARPSYNC.COLLECTIVE R109, `(.L_x_2272) ;  /* 0x000000006d087348 */ /* 0x000fea0003c00000 */
[----:B------:R0:W1:Y:S02]  /*4f30*/  SHFL.BFLY P3, R110, R112, R113, R114 ;  /* 0x0c000071706e7389 */ /* 0x0000640000060072 */
[----:B01----:R-:W-:Y:S05]  /*4f40*/  ENDCOLLECTIVE ;  /* 0x000000000000791b */ /* 0x003fea0003800000 */
.L_x_2272:
[----:B------:R-:W-:Y:S01]  /*4f50*/  MOV R97, R110 ;  /* 0x0000006e00617202 */ /* 0x000fe20000000f00 */
[----:B------:R-:W-:Y:S06]  /*4f60*/  BRA `(.L_x_2273) ;  /* 0xffffffcc00607947 */ /* 0x000fec000383ffff */
.L_x_2274:
        /* <DEDUP_REMOVED lines=9> */
.L_x_11197:


//--------------------- .text._ZN10layer_norm22ln_bwd_finalize_kernelINS_22Kernel_traits_finalizeILj512Ef13__nv_bfloat16S2_S2_fjLb0ELj1024ELj4ENS_18Kernel_traits_baseILj512EfS2_S2_S2_fjLj1024EEEEELb0ELb0EEEvNS_9BwdParamsE --------------------------
	.section	.text._ZN10layer_norm22ln_bwd_finalize_kernelINS_22Kernel_traits_finalizeILj512Ef13__nv_bfloat16S2_S2_fjLb0ELj1024ELj4ENS_18Kernel_traits_baseILj512EfS2_S2_S2_fjLj1024EEEEELb0ELb0EEEvNS_9BwdParamsE,"ax",@progbits
	.align	128
        .global         _ZN10layer_norm22ln_bwd_finalize_kernelINS_22Kernel_traits_finalizeILj512Ef13__nv_bfloat16S2_S2_fjLb0ELj1024ELj4ENS_18Kernel_traits_baseILj512EfS2_S2_S2_fjLj1024EEEEELb0ELb0EEEvNS_9BwdParamsE
        .type           _ZN10layer_norm22ln_bwd_finalize_kernelINS_22Kernel_traits_finalizeILj512Ef13__nv_bfloat16S2_S2_fjLb0ELj1024ELj4ENS_18Kernel_traits_baseILj512EfS2_S2_S2_fjLj1024EEEEELb0ELb0EEEvNS_9BwdParamsE,@function
        .size           _ZN10layer_norm22ln_bwd_finalize_kernelINS_22Kernel_traits_finalizeILj512Ef13__nv_bfloat16S2_S2_fjLb0ELj1024ELj4ENS_18Kernel_traits_baseILj512EfS2_S2_S2_fjLj1024EEEEELb0ELb0EEEvNS_9BwdParamsE,(.L_x_11198 - _ZN10layer_norm22ln_bwd_finalize_kernelINS_22Kernel_traits_finalizeILj512Ef13__nv_bfloat16S2_S2_fjLb0ELj1024ELj4ENS_18Kernel_traits_baseILj512EfS2_S2_S2_fjLj1024EEEEELb0ELb0EEEvNS_9BwdParamsE)
        .other          _ZN10layer_norm22ln_bwd_finalize_kernelINS_22Kernel_traits_finalizeILj512Ef13__nv_bfloat16S2_S2_fjLb0ELj1024ELj4ENS_18Kernel_traits_baseILj512EfS2_S2_S2_fjLj1024EEEEELb0ELb0EEEvNS_9BwdParamsE,@"STO_CUDA_ENTRY STV_DEFAULT"
_ZN10layer_norm22ln_bwd_finalize_kernelINS_22Kernel_traits_finalizeILj512Ef13__nv_bfloat16S2_S2_fjLb0ELj1024ELj4ENS_18Kernel_traits_baseILj512EfS2_S2_S2_fjLj1024EEEEELb0ELb0EEEvNS_9BwdParamsE:
.text._ZN10layer_norm22ln_bwd_finalize_kernelINS_22Kernel_traits_finalizeILj512Ef13__nv_bfloat16S2_S2_fjLb0ELj1024ELj4ENS_18Kernel_traits_baseILj512EfS2_S2_S2_fjLj1024EEEEELb0ELb0EEEvNS_9BwdParamsE:
        /* <DEDUP_REMOVED lines=13> */
[----:B------:R-:W-:Y:S02]  /*00d0*/  LOP3.LUT R57, R0, 0x1f, RZ, 0xc0, !PT ;  /* 0x0000001f00397812 */ /* 0x000fe400078ec0ff */
[----:B------:R-:W-:Y:S02]  /*00e0*/  MOV R2, RZ ;  /* 0x000000ff00027202 */ /* 0x000fe40000000f00 */
[----:B-1----:R-:W-:-:S04]  /*00f0*/  ISETP.GE.U32.AND P0, PT, R3, UR8, PT ;  /* 0x0000000803007c0c */ /* 0x002fc8000bf06070 */
[----:B0-----:R-:W-:-:S13]  /*0100*/  ISETP.GE.U32.OR P0, PT, R7, R54, P0 ;  /* 0x000000360700720c */ /* 0x001fda0000706470 */
        /* <DEDUP_REMOVED lines=12> */
[C---:B------:R-:W-:Y:S01]  /*01d0*/  LOP3.LUT R7, R3.reuse, 0x140, RZ, 0xfc, !PT ;  /* 0x0000014003077812 */ /* 0x040fe200078efcff */
[-CC-:B------:R-:W-:Y:S01]  /*01e0*/  IMAD R32, R32, R54.reuse, R5.reuse ;  /* 0x0000003620207224 */ /* 0x180fe200078e0205 */
[C---:B------:R-:W-:Y:S02]  /*01f0*/  LOP3.LUT R9, R3.reuse, 0x160, RZ, 0xfc, !PT ;  /* 0x0000016003097812 */ /* 0x040fe400078efcff */
[----:B------:R-:W-:Y:S01]  /*0200*/  LOP3.LUT R11, R3, 0x180, RZ, 0xfc, !PT ;  /* 0x00000180030b7812 */ /* 0x000fe200078efcff */
[-CC-:B------:R-:W-:Y:S01]  /*0210*/  IMAD R8, R7, R54.reuse, R5.reuse ;  /* 0x0000003607087224 */ /* 0x180fe200078e0205 */
[----:B------:R-:W-:Y:S01]  /*0220*/  LOP3.LUT R0, R3, 0x100, RZ, 0xfc, !PT ;  /* 0x0000010003007812 */ /* 0x000fe200078efcff */
[-CC-:B------:R-:W-:Y:S01]  /*0230*/  IMAD R10, R9, R54.reuse, R5.reuse ;  /* 0x00000036090a7224 */ /* 0x180fe200078e0205 */
[----:B------:R-:W-:Y:S01]  /*0240*/  LOP3.LUT R13, R3, 0x1a0, RZ, 0xfc, !PT ;  /* 0x000001a0030d7812 */ /* 0x000fe200078efcff */
[-CC-:B------:R-:W-:Y:S01]  /*0250*/  IMAD R12, R11, R54.reuse, R5.reuse ;  /* 0x000000360b0c7224 */ /* 0x180fe200078e0205 */
[C---:B------:R-:W-:Y:S01]  /*0260*/  LOP3.LUT R15, R3.reuse, 0x1c0, RZ, 0xfc, !PT ;  /* 0x000001c0030f7812 */ /* 0x040fe200078efcff */
[-CC-:B------:R-:W-:Y:S01]  /*0270*/  IMAD R4, R0, R54.reuse, R5.reuse ;  /* 0x0000003600047224 */ /* 0x180fe200078e0205 */
        /* <DEDUP_REMOVED lines=17> */
[--C-:B------:R-:W-:Y:S01]  /*0390*/  IMAD R28, R27, R54, R5.reuse ;  /* 0x000000361b1c7224 */ /* 0x100fe200078e0205 */
[----:B------:R-:W-:Y:S01]  /*03a0*/  IADD3 R7, PT, PT, R57, R8, RZ ;  /* 0x0000000839077210 */ /* 0x000fe20007ffe0ff */
[----:B------:R-:W-:-:S02]  /*03b0*/  IMAD R30, R29, R54, R5 ;  /* 0x000000361d1e7224 */ /* 0x000fc400078e0205 */
[----:B------:R-:W-:Y:S02]  /*03c0*/  HFMA2 R2, -RZ, RZ, 0, 0 ;  /* 0x00000000ff027431 */ /* 0x000fe400000001ff */
[----:B------:R-:W-:Y:S01]  /*03d0*/  IMAD R0, R3, R54, R5 ;  /* 0x0000003603007224 */ /* 0x000fe200078e0205 */
[C---:B------:R-:W-:Y:S02]  /*03e0*/  IADD3 R8, PT, PT, R57.reuse, R10, RZ ;  /* 0x0000000a39087210 */ /* 0x040fe40007ffe0ff */
[C---:B------:R-:W-:Y:S02]  /*03f0*/  IADD3 R9, PT, PT, R57.reuse, R12, RZ ;  /* 0x0000000c39097210 */ /* 0x040fe40007ffe0ff */
[C---:B------:R-:W-:Y:S02]  /*0400*/  IADD3 R17, PT, PT, R57.reuse, R4, RZ ;  /* 0x0000000439117210 */ /* 0x040fe40007ffe0ff */
[C---:B------:R-:W-:Y:S02]  /*0410*/  IADD3 R10, PT, PT, R57.reuse, R14, RZ ;  /* 0x0000000e390a7210 */ /* 0x040fe40007ffe0ff */
[----:B------:R-:W-:-:S02]  /*0420*/  IADD3 R11, PT, PT, R57, R16, RZ ;  /* 0x00000010390b7210 */ /* 0x000fc40007ffe0ff */
[C---:B------:R-:W-:Y:S02]  /*0430*/  IADD3 R12, PT, PT, R57.reuse, R18, RZ ;  /* 0x00000012390c7210 */ /* 0x040fe40007ffe0ff */
[C---:B------:R-:W-:Y:S02]  /*0440*/  IADD3 R5, PT, PT, R57.reuse, R32, RZ ;  /* 0x0000002039057210 */ /* 0x040fe40007ffe0ff */
[----:B------:R-:W-:Y:S02]  /*0450*/  IADD3 R0, PT, PT, R57, R0, RZ ;  /* 0x0000000039007210 */ /* 0x000fe40007ffe0ff */
[----:B------:R-:W-:Y:S02]  /*0460*/  IADD3 R19, PT, PT, -R19, RZ, RZ ;  /* 0x000000ff13137210 */ /* 0x000fe40007ffe1ff */
[C---:B------:R-:W-:Y:S02]  /*0470*/  IADD3 R6, PT, PT, R57.reuse, R6, RZ ;  /* 0x0000000639067210 */ /* 0x040fe40007ffe0ff */
[----:B------:R-:W-:-:S02]  /*0480*/  IADD3 R13, PT, PT, R57, R20, RZ ;  /* 0x00000014390d7210 */ /* 0x000fc40007ffe0ff */
[C---:B------:R-:W-:Y:S02]  /*0490*/  IADD3 R14, PT, PT, R57.reuse, R22, RZ ;  /* 0x00000016390e7210 */ /* 0x040fe40007ffe0ff */
[C---:B------:R-:W-:Y:S02]  /*04a0*/  IADD3 R15, PT, PT, R57.reuse, R24, RZ ;  /* 0x00000018390f7210 */ /* 0x040fe40007ffe0ff */
[C---:B------:R-:W-:Y:S02]  /*04b0*/  IADD3 R16, PT, PT, R57.reuse, R26, RZ ;  /* 0x0000001a39107210 */ /* 0x040fe40007ffe0ff */
[C---:B------:R-:W-:Y:S02]  /*04c0*/  IADD3 R4, PT, PT, R57.reuse, R28, RZ ;  /* 0x0000001c39047210 */ /* 0x040fe40007ffe0ff */
[----:B------:R-:W-:-:S07]  /*04d0*/  IADD3 R18, PT, PT, R57, R30, RZ ;  /* 0x0000001e39127210 */ /* 0x000fce0007ffe0ff */
.L_x_2279:
        /* <DEDUP_REMOVED lines=118> */
.L_x_2278:
[----:B------:R-:W-:Y:S05]  /*0c40*/  BSYNC.RECONVERGENT B1 ;  /* 0x0000000000017941 */ /* 0x000fea0003800200 */
.L_x_2277:
        /* <DEDUP_REMOVED lines=16> */
[----:B0-----:R-:W-:-:S04]  /*0d50*/  IMAD.WIDE.U32 R14, R9, 0x4, R6 ;  /* 0x00000004090e7825 */ /* 0x001fc800078e0006 */
[----:B------:R-:W-:Y:S01]  /*0d60*/  IMAD.WIDE.U32 R18, R21, 0x4, R6 ;  /* 0x0000000415127825 */ /* 0x000fe200078e0006 */
[----:B------:R0:W2:Y:S03]  /*0d70*/  LDG.E R10, desc[UR6][R14.64] ;  /* 0x000000060e0a7981 */ /* 0x0000a6000c1e1900 */
[--C-:B-1----:R-:W-:Y:S02]  /*0d80*/  IMAD.WIDE.U32 R16, R9, 0x4, R4.reuse ;  /* 0x0000000409107825 */ /* 0x102fe400078e0004 */
[----:B------:R1:W3:Y:S02]  /*0d90*/  LDG.E R9, desc[UR6][R18.64] ;  /* 0x0000000612097981 */ /* 0x0002e4000c1e1900 */
[----:B------:R-:W-:Y:S02]  /*0da0*/  IMAD.WIDE.U32 R20, R21, 0x4, R4 ;  /* 0x0000000415147825 */ /* 0x000fe400078e0004 */
[----:B------:R4:W5:Y:S02]  /*0db0*/  LDG.E R13, desc[UR6][R16.64] ;  /* 0x00000006100d7981 */ /* 0x000964000c1e1900 */
[----:B------:R-:W-:-:S02]  /*0dc0*/  IMAD.WIDE.U32 R22, R25, 0x4, R6 ;  /* 0x0000000419167825 */ /* 0x000fc400078e0006 */
[----:B------:R-:W5:Y:S02]  /*0dd0*/  LDG.E R32, desc[UR6][R20.64] ;  /* 0x0000000614207981 */ /* 0x000f64000c1e1900 */
[----:B------:R-:W-:Y:S01]  /*0de0*/  IMAD.WIDE.U32 R24, R25, 0x4, R4 ;  /* 0x0000000419187825 */ /* 0x000fe200078e0004 */
[CC--:B0-----:R-:W-:Y:S01]  /*0df0*/  LEA R15, R54.reuse, R35.reuse, 0x5 ;  /* 0x00000023360f7211 */ /* 0x0c1fe200078e28ff */
[----:B------:R0:W5:Y:S02]  /*0e00*/  LDG.E R12, desc[UR6][R22.64] ;  /* 0x00000006160c7981 */ /* 0x000164000c1e1900 */
[C---:B------:R-:W-:Y:S02]  /*0e10*/  IMAD.WIDE.U32 R26, R31.reuse, 0x4, R6 ;  /* 0x000000041f1a7825 */ /* 0x040fe400078e0006 */
[----:B------:R-:W5:Y:S02]  /*0e20*/  LDG.E R24, desc[UR6][R24.64] ;  /* 0x0000000618187981 */ /* 0x000f64000c1e1900 */
[--C-:B-1----:R-:W-:Y:S01]  /*0e30*/  IMAD.WIDE.U32 R18, R31, 0x4, R4.reuse ;  /* 0x000000041f127825 */ /* 0x102fe200078e0004 */
[----:B----4-:R-:W-:Y:S01]  /*0e40*/  LEA R17, R54, R35, 0x6 ;  /* 0x0000002336117211 */ /* 0x010fe200078e30ff */
[----:B------:R-:W4:Y:S02]  /*0e50*/  LDG.E R26, desc[UR6][R26.64] ;  /* 0x000000061a1a7981 */ /* 0x000f24000c1e1900 */
[----:B------:R-:W-:-:S02]  /*0e60*/  IMAD.WIDE.U32 R30, R35, 0x4, R4 ;  /* 0x00000004231e7825 */ /* 0x000fc400078e0004 */
[----:B------:R-:W4:Y:S02]  /*0e70*/  LDG.E R18, desc[UR6][R18.64] ;  /* 0x0000000612127981 */ /* 0x000f24000c1e1900 */
[--C-:B------:R-:W-:Y:S02]  /*0e80*/  IMAD.WIDE.U32 R28, R35, 0x4, R6.reuse ;  /* 0x00000004231c7825 */ /* 0x100fe400078e0006 */
[----:B------:R-:W4:Y:S02]  /*0e90*/  LDG.E R30, desc[UR6][R30.64] ;  /* 0x000000061e1e7981 */ /* 0x000f24000c1e1900 */
[C---:B0-----:R-:W-:Y:S02]  /*0ea0*/  IMAD.WIDE.U32 R22, R15.reuse, 0x4, R6 ;  /* 0x000000040f167825 */ /* 0x041fe400078e0006 */
[----:B------:R0:W4:Y:S02]  /*0eb0*/  LDG.E R11, desc[UR6][R28.64] ;  /* 0x000000061c0b7981 */ /* 0x000124000c1e1900 */
[----:B------:R-:W-:-:S02]  /*0ec0*/  IMAD.WIDE.U32 R20, R15, 0x4, R4 ;  /* 0x000000040f147825 */ /* 0x000fc400078e0004 */
[----:B------:R-:W4:Y:S02]  /*0ed0*/  LDG.E R22, desc[UR6][R22.64] ;  /* 0x0000000616167981 */ /* 0x000f24000c1e1900 */
[C---:B------:R-:W-:Y:S02]  /*0ee0*/  IMAD.WIDE.U32 R14, R17.reuse, 0x4, R6 ;  /* 0x00000004110e7825 */ /* 0x040fe400078e0006 */
[----:B------:R-:W4:Y:S01]  /*0ef0*/  LDG.E R20, desc[UR6][R20.64] ;  /* 0x0000000614147981 */ /* 0x000f22000c1e1900 */
[----:B0-----:R-:W-:Y:S01]  /*0f00*/  LEA R29, R54, R17, 0x5 ;  /* 0x00000011361d7211 */ /* 0x001fe200078e28ff */
[----:B------:R-:W-:Y:S02]  /*0f10*/  IMAD.WIDE.U32 R16, R17, 0x4, R4 ;  /* 0x0000000411107825 */ /* 0x000fe400078e0004 */
[----:B------:R-:W4:Y:S02]  /*0f20*/  LDG.E R14, desc[UR6][R14.64] ;  /* 0x000000060e0e7981 */ /* 0x000f24000c1e1900 */
[----:B------:R-:W-:-:S02]  /*0f30*/  IMAD.WIDE.U32 R6, R29, 0x4, R6 ;  /* 0x000000041d067825 */ /* 0x000fc400078e0006 */
[----:B------:R-:W4:Y:S02]  /*0f40*/  LDG.E R16, desc[UR6][R16.64] ;  /* 0x0000000610107981 */ /* 0x000f24000c1e1900 */
[----:B------:R-:W-:Y:S02]  /*0f50*/  IMAD.WIDE.U32 R4, R29, 0x4, R4 ;  /* 0x000000041d047825 */ /* 0x000fe400078e0004 */
[----:B------:R-:W4:Y:S04]  /*0f60*/  LDG.E R6, desc[UR6][R6.64] ;  /* 0x0000000606067981 */ /* 0x000f28000c1e1900 */
[----:B------:R-:W4:Y:S01]  /*0f70*/  LDG.E R4, desc[UR6][R4.64] ;  /* 0x0000000604047981 */ /* 0x000f22000c1e1900 */
[----:B------:R-:W-:Y:S01]  /*0f80*/  IADD3 R3, PT, PT, R3, 0x100, RZ ;  /* 0x0000010003037810 */ /* 0x000fe20007ffe0ff */
[----:B--2---:R-:W-:-:S04]  /*0f90*/  FADD.FTZ R10, R43, R10 ;  /* 0x0000000a2b0a7221 */ /* 0x004fc80000010000 */
[----:B---3--:R-:W-:Y:S01]  /*0fa0*/  FADD.FTZ R9, R10, R9 ;  /* 0x000000090a097221 */ /* 0x008fe20000010000 */
[----:B-----5:R-:W-:-:S04]  /*0fb0*/  FADD.FTZ R13, R2, R13 ;  /* 0x0000000d020d7221 */ /* 0x020fc80000010000 */
[----:B------:R-:W-:Y:S01]  /*0fc0*/  FADD.FTZ R13, R13, R32 ;  /* 0x000000200d0d7221 */ /* 0x000fe20000010000 */
[----:B------:R-:W-:-:S03]  /*0fd0*/  FADD.FTZ R9, R9, R12 ;  /* 0x0000000c09097221 */ /* 0x000fc60000010000 */
[----:B------:R-:W-:Y:S01]  /*0fe0*/  FADD.FTZ R13, R13, R24 ;  /* 0x000000180d0d7221 */ /* 0x000fe20000010000 */
[----:B----4-:R-:W-:-:S03]  /*0ff0*/  FADD.FTZ R26, R9, R26 ;  /* 0x0000001a091a7221 */ /* 0x010fc60000010000 */
[----:B------:R-:W-:-:S04]  /*1000*/  FADD.FTZ R13, R13, R18 ;  /* 0x000000120d0d7221 */ /* 0x000fc80000010000 */
[----:B------:R-:W-:Y:S01]  /*1010*/  FADD.FTZ R13, R13, R30 ;  /* 0x0000001e0d0d7221 */ /* 0x000fe20000010000 */
[----:B------:R-:W-:-:S04]  /*1020*/  FADD.FTZ R11, R26, R11 ;  /* 0x0000000b1a0b7221 */ /* 0x000fc80000010000 */
[----:B------:R-:W-:Y:S01]  /*1030*/  FADD.FTZ R11, R11, R22 ;  /* 0x000000160b0b7221 */ /* 0x000fe20000010000 */
[----:B------:R-:W-:-:S03]  /*1040*/  FADD.FTZ R13, R13, R20 ;  /* 0x000000140d0d7221 */ /* 0x000fc60000010000 */
[----:B------:R-:W-:Y:S01]  /*1050*/  FADD.FTZ R11, R11, R14 ;  /* 0x0000000e0b0b7221 */ /* 0x000fe20000010000 */
[----:B------:R-:W-:-:S03]  /*1060*/  FADD.FTZ R13, R13, R16 ;  /* 0x000000100d0d7221 */ /* 0x000fc60000010000 */
[----:B------:R-:W-:Y:S01]  /*1070*/  FADD.FTZ R43, R11, R6 ;  /* 0x000000060b2b7221 */ /* 0x000fe20000010000 */
[----:B------:R-:W-:-:S07]  /*1080*/  FADD.FTZ R2, R13, R4 ;  /* 0x000000040d027221 */ /* 0x000fce0000010000 */
.L_x_2281:
[----:B------:R-:W-:Y:S05]  /*1090*/  BSYNC.RECONVERGENT B1 ;  /* 0x0000000000017941 */ /* 0x000fea0003800200 */
.L_x_2280:
        /* <DEDUP_REMOVED lines=37> */
.L_x_2283:
[----:B------:R-:W-:Y:S05]  /*12f0*/  BSYNC.RECONVERGENT B1 ;  /* 0x0000000000017941 */ /* 0x000fea0003800200 */
.L_x_2282:
[----:B------:R-:W-:Y:S05]  /*1300*/  @!P1 BRA `(.L_x_2276) ;  /* 0x00000000003c9947 */ /* 0x000fea0003800000 */
[----:B------:R-:W0:Y:S01]  /*1310*/  LDC.64 R8, c[0x0][0x440] ;  /* 0x00011000ff087b82 */ /* 0x000e220000000a00 */
[----:B------:R-:W-:Y:S01]  /*1320*/  IMAD R0, R3, R54, R0 ;  /* 0x0000003603007224 */ /* 0x000fe200078e0200 */
[----:B------:R-:W-:-:S04]  /*1330*/  IADD3 R12, PT, PT, -R55, RZ, RZ ;  /* 0x000000ff370c7210 */ /* 0x000fc80007ffe1ff */
[----:B------:R-:W-:Y:S02]  /*1340*/  IADD3 R3, PT, PT, R57, R0, RZ ;  /* 0x0000000039037210 */ /* 0x000fe40007ffe0ff */
[----:B------:R-:W1:Y:S05]  /*1350*/  LDC.64 R10, c[0x0][0x448] ;  /* 0x00011200ff0a7b82 */ /* 0x000e6a0000000a00 */
.L_x_2284:
        /* <DEDUP_REMOVED lines=10> */
.L_x_2276:
[----:B------:R-:W-:Y:S05]  /*1400*/  BSYNC.RECONVERGENT B0 ;  /* 0x0000000000007941 */ /* 0x000fea0003800200 */
.L_x_2275:
[----:B------:R-:W0:Y:S01]  /*1410*/  S2R R3, SR_TID.X ;  /* 0x0000000000037919 */ /* 0x000e220000002100 */
[----:B------:R-:W1:Y:S01]  /*1420*/  S2UR UR5, SR_CgaCtaId ;  /* 0x00000000000579c3 */ /* 0x000e620000008800 */
[----:B------:R-:W-:Y:S01]  /*1430*/  UMOV UR4, 0x400 ;  /* 0x0000040000047882 */ /* 0x000fe20000000000 */
[C---:B------:R-:W-:Y:S02]  /*1440*/  SHF.L.U32 R5, R57.reuse, 0x7, RZ ;  /* 0x0000000739057819 */ /* 0x040fe400000006ff */
[----:B------:R-:W-:Y:S02]  /*1450*/  SHF.L.U32 R58, R58, 0x4, RZ ;  /* 0x000000043a3a7819 */ /* 0x000fe400000006ff */
[----:B------:R-:W-:Y:S02]  /*1460*/  ISETP.NE.AND P0, PT, R57, RZ, PT ;  /* 0x000000ff3900720c */ /* 0x000fe40003f05270 */
[----:B------:R-:W-:-:S04]  /*1470*/  LOP3.LUT R58, R58, 0x7ffffff0, RZ, 0xc0, !PT ;  /* 0x7ffffff03a3a7812 */ /* 0x000fc800078ec0ff */
[----:B------:R-:W-:Y:S01]  /*1480*/  IADD3 R11, PT, PT, R57, R58, RZ ;  /* 0x0000003a390b7210 */ /* 0x000fe20007ffe0ff */
[----:B-1----:R-:W-:Y:S01]  /*1490*/  ULEA UR4, UR5, UR4, 0x18 ;  /* 0x0000000405047291 */ /* 0x002fe2000f8ec0ff */
[----:B0-----:R-:W-:-:S04]  /*14a0*/  SHF.R.U32.HI R12, RZ, 0x5, R3 ;  /* 0x00000005ff0c7819 */ /* 0x001fc80000011603 */
[----:B------:R-:W-:-:S04]  /*14b0*/  LOP3.LUT R0, R12, 0x1f, R3, 0x78, !PT ;  /* 0x0000001f0c007812 */ /* 0x000fc800078e7803 */
[C---:B------:R-:W-:Y:S02]  /*14c0*/  LOP3.LUT R3, R0.reuse, 0x3e0, R3, 0xf8, !PT ;  /* 0x000003e000037812 */ /* 0x040fe400078ef803 */
[----:B------:R-:W-:Y:S02]  /*14d0*/  SHF.L.U32 R0, R0, 0x2, RZ ;  /* 0x0000000200007819 */ /* 0x000fe400000006ff */
[----:B------:R-:W-:Y:S02]  /*14e0*/  LEA R3, R3, UR4, 0x2 ;  /* 0x0000000403037c11 */ /* 0x000fe4000f8e10ff */
[----:B------:R-:W-:-:S03]  /*14f0*/  LOP3.LUT R0, R5, R0, RZ, 0xfc, !PT ;  /* 0x0000000005007212 */ /* 0x000fc600078efcff */
[----:B------:R-:W-:Y:S04]  /*1500*/  STS [R3], R2 ;  /* 0x0000000203007388 */ /* 0x000fe80000000800 */
        /* <DEDUP_REMOVED lines=35> */
[----:B0-----:R-:W0:Y:S04]  /*1740*/  LDC.64 R6, c[0x0][0x488] ;  /* 0x00012200ff067b82 */ /* 0x001e280000000a00 */
[----:B------:R-:W1:Y:S04]  /*1750*/  LDS.64 R4, [R57+0x2000] ;  /* 0x0020000039047984 */ /* 0x000e680000000a00 */
[----:B------:R-:W2:Y:S01]  /*1760*/  LDS.64 R2, [R57+0x2080] ;  /* 0x0020800039027984 */ /* 0x000ea20000000a00 */
[----:B------:R-:W3:Y:S01]  /*1770*/  LDC.64 R8, c[0x0][0x480] ;  /* 0x00012000ff087b82 */ /* 0x000ee20000000a00 */
[----:B0-----:R-:W-:-:S04]  /*1780*/  IMAD.WIDE.U32 R6, R11, 0x8, R6 ;  /* 0x000000080b067825 */ /* 0x001fc800078e0006 */
[----:B---3--:R-:W-:Y:S01]  /*1790*/  IMAD.WIDE.U32 R8, R11, 0x8, R8 ;  /* 0x000000080b087825 */ /* 0x008fe200078e0008 */
[----:B-1----:R-:W-:Y:S04]  /*17a0*/  STG.E.64 desc[UR6][R6.64], R4 ;  /* 0x0000000406007986 */ /* 0x002fe8000c101b06 */
[----:B--2---:R-:W-:Y:S01]  /*17b0*/  STG.E.64 desc[UR6][R8.64], R2 ;  /* 0x0000000208007986 */ /* 0x004fe2000c101b06 */
[----:B------:R-:W-:Y:S05]  /*17c0*/  EXIT ;  /* 0x000000000000794d */ /* 0x000fea0003800000 */
.L_x_2285:
        /* <DEDUP_REMOVED lines=11> */
.L_x_11198:


//--------------------- .text._ZN10layer_norm13ln_bwd_kernelINS_13Kernel_traitsIf13__nv_bfloat16S2_S2_fjLj512ELj1ELj4ELj1ELj16ENS_18Kernel_traits_baseILj512EfS2_S2_S2_fjLj128EEEEELb1ELb0ELb1ELb0EEEvNS_9BwdParamsE --------------------------
	.section	.text._ZN10layer_norm13ln_bwd_kernelINS_13Kernel_traitsIf13__nv_bfloat16S2_S2_fjLj512ELj1ELj4ELj1ELj16ENS_18Kernel_traits_baseILj512EfS2_S2_S2_fjLj128EEEEELb1ELb0ELb1ELb0EEEvNS_9BwdParamsE,"ax",@progbits
	.align	128
        .global         _ZN10layer_norm13ln_bwd_kernelINS_13Kernel_traitsIf13__nv_bfloat16S2_S2_fjLj512ELj1ELj4ELj1ELj16ENS_18Kernel_traits_baseILj512EfS2_S2_S2_fjLj128EEEEELb1ELb0ELb1ELb0EEEvNS_9BwdParamsE
        .type           _ZN10layer_norm13ln_bwd_kernelINS_13Kernel_traitsIf13__nv_bfloat16S2_S2_fjLj512ELj1ELj4ELj1ELj16ENS_18Kernel_traits_baseILj512EfS2_S2_S2_fjLj128EEEEELb1ELb0ELb1ELb0EEEvNS_9BwdParamsE,@function
        .size           _ZN10layer_norm13ln_bwd_kernelINS_13Kernel_traitsIf13__nv_bfloat16S2_S2_fjLj512ELj1ELj4ELj1ELj16ENS_18Kernel_traits_baseILj512EfS2_S2_S2_fjLj128EEEEELb1ELb0ELb1ELb0EEEvNS_9BwdParamsE,(.L_x_11199 - _ZN10layer_norm13ln_bwd_kernelINS_13Kernel_traitsIf13__nv_bfloat16S2_S2_fjLj512ELj1ELj4ELj1ELj16ENS_18Kernel_traits_baseILj512EfS2_S2_S2_fjLj128EEEEELb1ELb0ELb1ELb0EEEvNS_9BwdParamsE)
        .other          _ZN10layer_norm13ln_bwd_kernelINS_13Kernel_traitsIf13__nv_bfloat16S2_S2_fjLj512ELj1ELj4ELj1ELj16ENS_18Kernel_traits_baseILj512EfS2_S2_S2_fjLj128EEEEELb1ELb0ELb1ELb0EEEvNS_9BwdParamsE,@"STO_CUDA_ENTRY STV_DEFAULT"
_ZN10layer_norm13ln_bwd_kernelINS_13Kernel_traitsIf13__nv_bfloat16S2_S2_fjLj512ELj1ELj4ELj1ELj16ENS_18Kernel_traits_baseILj512EfS2_S2_S2_fjLj128EEEEELb1ELb0ELb1ELb0EEEvNS_9BwdParamsE:
.text._ZN10layer_norm13ln_bwd_kernelINS_13Kernel_traitsIf13__nv_bfloat16S2_S2_fjLj512ELj1ELj4ELj1ELj16ENS_18Kernel_traits_baseILj512EfS2_S2_S2_fjLj128EEEEELb1ELb0ELb1ELb0EEEvNS_9BwdParamsE:
        /* <DEDUP_REMOVED lines=26> */
[----:B---3--:R-:W-:-:S03]  /*01a0*/  @P1 IMAD.WIDE.U32 R6, R3, 0x20, R6 ;  /* 0x0000002003061825 */ /* 0x008fc600078e0006 */
[----:B------:R3:W5:Y:S04]  /*01b0*/  @P0 LDG.E.128 R64, desc[UR6][R4.64+0x10] ;  /* 0x0000100604400981 */ /* 0x000768000c1e1d00 */
[----:B------:R3:W5:Y:S04]  /*01c0*/  @P1 LDG.E.128 R60, desc[UR6][R6.64] ;  /* 0x00000006063c1981 */ /* 0x000768000c1e1d00 */
        /* <DEDUP_REMOVED lines=39> */
.L_x_2339:
[----:B------:R-:W0:Y:S08]  /*0440*/  LDC.64 R84, c[0x0][0x3f8] ;  /* 0x0000fe00ff547b82 */ /* 0x000e300000000a00 */
[----:B------:R-:W1:Y:S08]  /*0450*/  LDC.64 R98, c[0x0][0x3f0] ;  /* 0x0000fc00ff627b82 */ /* 0x000e700000000a00 */
[----:B------:R-:W2:Y:S01]  /*0460*/  LDC.64 R86, c[0x0][0x3c8] ;  /* 0x0000f200ff567b82 */ /* 0x000ea20000000a00 */
[----:B0-----:R-:W-:-:S07]  /*0470*/  IMAD.WIDE R100, R3, 0x4, R84 ;  /* 0x0000000403647825 */ /* 0x001fce00078e0254 */
[----:B------:R-:W0:Y:S01]  /*0480*/  LDC.64 R84, c[0x0][0x3c0] ;  /* 0x0000f000ff547b82 */ /* 0x000e220000000a00 */
[----:B------:R-:W3:Y:S01]  /*0490*/  LDG.E R100, desc[UR6][R100.64] ;  /* 0x0000000664647981 */ /* 0x000ee2000c1e1900 */
[----:B-1----:R-:W-:-:S06]  /*04a0*/  IMAD.WIDE R98, R3, 0x4, R98 ;  /* 0x0000000403627825 */ /* 0x002fcc00078e0262 */
[----:B-----5:R1:W5:Y:S01]  /*04b0*/  LDG.E R98, desc[UR6][R98.64] ;  /* 0x0000000662627981 */ /* 0x020362000c1e1900 */
[----:B--2---:R-:W-:-:S05]  /*04c0*/  IMAD.WIDE R86, R3, 0x4, R86 ;  /* 0x0000000403567825 */ /* 0x004fca00078e0256 */
[----:B------:R1:W5:Y:S01]  /*04d0*/  LDG.E R4, desc[UR6][R86.64] ;  /* 0x0000000656047981 */ /* 0x000362000c1e1900 */
[----:B------:R-:W-:Y:S01]  /*04e0*/  BSSY.RECONVERGENT B1, `(.L_x_2288) ;  /* 0x0000113000017945 */ /* 0x000fe20003800200 */
[----:B---3--:R-:W-:-:S13]  /*04f0*/  ISETP.GE.AND P3, PT, R100, 0x1, PT ;  /* 0x000000016400780c */ /* 0x008fda0003f66270 */
[----:B01----:R-:W-:Y:S05]  /*0500*/  @!P3 BRA `(.L_x_2289) ;  /* 0x0000000c0078b947 */ /* 0x003fea0003800000 */
[----:B------:R-:W-:-:S06]  /*0510*/  IMAD.WIDE R84, R3, 0x4, R84 ;  /* 0x0000000403547825 */ /* 0x000fcc00078e0254 */
[----:B------:R-:W2:Y:S01]  /*0520*/  LDG.E R84, desc[UR6][R84.64] ;  /* 0x0000000654547981 */ /* 0x000ea2000c1e1900 */
        /* <DEDUP_REMOVED lines=10> */
[----:B------:R-:W-:Y:S01]  /*05d0*/  IMAD.MOV.U32 R120, RZ, RZ, RZ ;  /* 0x000000ffff787224 */ /* 0x000fe200078e00ff */
[----:B------:R-:W-:Y:S02]  /*05e0*/  SHF.R.S32.HI R87, RZ, 0x1f, R86 ;  /* 0x0000001fff577819 */ /* 0x000fe40000011456 */
[----:B------:R-:W-:Y:S02]  /*05f0*/  @P1 IADD3 R101, PT, PT, R98, -0x1, RZ ;  /* 0xffffffff62651810 */ /* 0x000fe40007ffe0ff */
[----:B------:R-:W-:Y:S02]  /*0600*/  SHF.R.S32.HI R112, RZ, 0x1f, R99 ;  /* 0x0000001fff707819 */ /* 0x000fe40000011463 */
[----:B------:R-:W-:Y:S01]  /*0610*/  LEA.HI R87, R87, R86, RZ, 0x3 ;  /* 0x0000005657577211 */ /* 0x000fe200078f18ff */
[----:B------:R-:W-:Y:S01]  /*0620*/  @P1 IMAD R101, R101, R0, RZ ;  /* 0x0000000065651224 */ /* 0x000fe200078e02ff */
[----:B------:R-:W-:Y:S01]  /*0630*/  LEA.HI R115, R112, R99, RZ, 0x3 ;  /* 0x0000006370737211 */ /* 0x000fe200078f18ff */
[----:B------:R-:W-:-:S03]  /*0640*/  IMAD.MOV.U32 R99, RZ, RZ, RZ ;  /* 0x000000ffff637224 */ /* 0x000fc600078e00ff */
[----:B------:R-:W-:Y:S02]  /*0650*/  @P1 SHF.R.S32.HI R116, RZ, 0x1f, R101 ;  /* 0x0000001fff741819 */ /* 0x000fe40000011465 */
[-C--:B------:R-:W-:Y:S02]  /*0660*/  LEA.HI.SX32 R115, R115, R114.reuse, 0x1d ;  /* 0x0000007273737211 */ /* 0x080fe400078feaff */
[----:B------:R-:W-:Y:S02]  /*0670*/  @P1 LEA.HI R101, R116, R101, RZ, 0x3 ;  /* 0x0000006574651211 */ /* 0x000fe400078f18ff */
[-C--:B------:R-:W-:Y:S02]  /*0680*/  LEA.HI.SX32 R116, R87, R114.reuse, 0x1d ;  /* 0x0000007257747211 */ /* 0x080fe400078feaff */
[----:B------:R-:W-:Y:S02]  /*0690*/  @P1 LEA.HI.SX32 R99, R101, R114, 0x1d ;  /* 0x0000007265631211 */ /* 0x000fe400078feaff */
[----:B------:R-:W-:-:S02]  /*06a0*/  MOV R112, R116 ;  /* 0x0000007400707202 */ /* 0x000fc40000000f00 */
        /* <DEDUP_REMOVED lines=16> */
[----:B------:R-:W-:Y:S01]  /*07b0*/  VIADD R115, R115, 0x20 ;  /* 0x0000002073737836 */ /* 0x000fe20000000000 */
[----:B------:R-:W-:Y:S01]  /*07c0*/  IADD3 R99, PT, PT, R99, 0x20, RZ ;  /* 0x0000002063637810 */ /* 0x000fe20007ffe0ff */
[----:B------:R-:W-:Y:S01]  /*07d0*/  VIADD R112, R112, 0x20 ;  /* 0x0000002070707836 */ /* 0x000fe20000000000 */
[C---:B---3--:R-:W-:Y:S01]  /*07e0*/  PRMT R93, R80.reuse, 0x7632, R93 ;  /* 0x00007632505d7816 */ /* 0x048fe2000000005d */
[----:B------:R-:W-:Y:S01]  /*07f0*/  IMAD.U32 R80, R80, 0x10000, RZ ;  /* 0x0001000050507824 */ /* 0x000fe200078e00ff */
[C---:B------:R-:W-:Y:S02]  /*0800*/  PRMT R105, R81.reuse, 0x7632, R105 ;  /* 0x0000763251697816 */ /* 0x040fe40000000069 */
[----:B------:R-:W-:Y:S01]  /*0810*/  SHF.L.U32 R106, R81, 0x10, RZ ;  /* 0x00000010516a7819 */ /* 0x000fe200000006ff */
[----:B------:R-:W-:Y:S01]  /*0820*/  FADD.FTZ R113, -R101, R80 ;  /* 0x0000005065717221 */ /* 0x000fe20000010100 */
[----:B------:R-:W-:-:S02]  /*0830*/  SHF.L.U32 R80, R93, 0x10, RZ ;  /* 0x000000105d507819 */ /* 0x000fc400000006ff */
[C---:B------:R-:W-:Y:S02]  /*0840*/  PRMT R81, R82.reuse, 0x7632, R81 ;  /* 0x0000763252517816 */ /* 0x040fe40000000051 */
[C---:B------:R-:W-:Y:S01]  /*0850*/  SHF.L.U32 R114, R83.reuse, 0x10, RZ ;  /* 0x0000001053727819 */ /* 0x040fe200000006ff */
[----:B------:R-:W-:Y:S01]  /*0860*/  IMAD.U32 R110, R82, 0x10000, RZ ;  /* 0x00010000526e7824 */ /* 0x000fe200078e00ff */
[----:B------:R-:W-:Y:S01]  /*0870*/  PRMT R107, R83, 0x7632, R107 ;  /* 0x00007632536b7816 */ /* 0x000fe2000000006b */
[C---:B----4-:R-:W-:Y:S01]  /*0880*/  IMAD.U32 R111, R84.reuse, 0x10000, RZ ;  /* 0x00010000546f7824 */ /* 0x050fe200078e00ff */
[----:B------:R-:W-:Y:S01]  /*0890*/  PRMT R108, R84, 0x7632, R108 ;  /* 0x00007632546c7816 */ /* 0x000fe2000000006c */
[----:B------:R-:W-:Y:S01]  /*08a0*/  FMUL.FTZ R113, R4, R113 ;  /* 0x0000007104717220 */ /* 0x000fe20000410000 */
[----:B0-----:R-:W-:Y:S01]  /*08b0*/  SHF.L.U32 R102, R81, 0x10, RZ ;  /* 0x0000001051667819 */ /* 0x001fe200000006ff */
[C---:B------:R-:W-:Y:S01]  /*08c0*/  FADD.FTZ R83, -R101.reuse, R80 ;  /* 0x0000005065537221 */ /* 0x040fe20000010100 */
[----:B------:R-:W-:Y:S01]  /*08d0*/  FADD.FTZ R81, -R101, R114 ;  /* 0x0000007265517221 */ /* 0x000fe20000010100 */
[C---:B------:R-:W-:Y:S01]  /*08e0*/  PRMT R84, R86.reuse, 0x7632, R84 ;  /* 0x0000763256547816 */ /* 0x040fe20000000054 */
[----:B------:R-:W-:-:S02]  /*08f0*/  IMAD.U32 R103, R86, 0x10000, RZ ;  /* 0x0001000056677824 */ /* 0x000fc400078e00ff */
[----:B------:R-:W-:Y:S01]  /*0900*/  FADD.FTZ R109, -R101, R106 ;  /* 0x0000006a656d7221 */ /* 0x000fe20000010100 */
[----:B------:R-:W-:Y:S01]  /*0910*/  IMAD.U32 R82, R105, 0x10000, RZ ;  /* 0x0001000069527824 */ /* 0x000fe200078e00ff */
[----:B------:R-:W-:Y:S01]  /*0920*/  PRMT R86, R87, 0x7632, R86 ;  /* 0x0000763257567816 */ /* 0x000fe20000000056 */
[----:B------:R-:W-:Y:S01]  /*0930*/  FADD.FTZ R105, -R101, R110 ;  /* 0x0000006e65697221 */ /* 0x000fe20000010100 */
        /* <DEDUP_REMOVED lines=8> */
[C---:B------:R-:W-:Y:S01]  /*09c0*/  FMUL.FTZ R81, R4.reuse, R81 ;  /* 0x0000005104517220 */ /* 0x040fe20000410000 */
[----:B------:R-:W-:Y:S01]  /*09d0*/  FMUL.FTZ R109, R4, R109 ;  /* 0x0000006d046d7220 */ /* 0x000fe20000410000 */
[----:B------:R-:W-:-:S02]  /*09e0*/  IMAD.U32 R106, R107, 0x10000, RZ ;  /* 0x000100006b6a7824 */ /* 0x000fc400078e00ff */
[----:B------:R-:W-:Y:S01]  /*09f0*/  FADD.FTZ R93, -R101, R82 ;  /* 0x00000052655d7221 */ /* 0x000fe20000010100 */
[----:B------:R-:W-:Y:S01]  /*0a00*/  FADD.FTZ R37, R37, R108 ;  /* 0x0000006c25257221 */ /* 0x000fe20000010000 */
[-C--:B------:R-:W-:Y:S01]  /*0a10*/  FFMA.FTZ R53, R110, R108.reuse, R53 ;  /* 0x0000006c6e357223 */ /* 0x080fe20000010035 */
[----:B------:R-:W-:Y:S01]  /*0a20*/  FADD.FTZ R34, R34, R87 ;  /* 0x0000005722227221 */ /* 0x000fe20000010000 */
[-C--:B------:R-:W-:Y:S01]  /*0a30*/  FFMA.FTZ R50, R81, R87.reuse, R50 ;  /* 0x0000005751327223 */ /* 0x080fe20000010032 */
[----:B------:R-:W-:Y:S01]  /*0a40*/  FMUL.FTZ R80, R66, R87 ;  /* 0x0000005742507220 */ /* 0x000fe20000410000 */
[----:B------:R-:W-:Y:S01]  /*0a50*/  FMUL.FTZ R108, R69, R108 ;  /* 0x0000006c456c7220 */ /* 0x000fe20000410000 */
[----:B------:R-:W-:Y:S01]  /*0a60*/  FADD.FTZ R83, RZ, R111 ;  /* 0x0000006fff537221 */ /* 0x000fe20000010000 */
[----:B------:R-:W-:Y:S01]  /*0a70*/  FADD.FTZ R38, R38, R85 ;  /* 0x0000005526267221 */ /* 0x000fe20000010000 */
[-C--:B------:R-:W-:Y:S01]  /*0a80*/  FFMA.FTZ R54, R109, R85.reuse, R54 ;  /* 0x000000556d367223 */ /* 0x080fe20000010036 */
[----:B------:R-:W-:Y:S01]  /*0a90*/  FMUL.FTZ R107, R70, R85 ;  /* 0x00000055466b7220 */ /* 0x000fe20000410000 */
[----:B------:R-:W-:Y:S01]  /*0aa0*/  FFMA.FTZ R87, R113, R111, RZ ;  /* 0x0000006f71577223 */ /* 0x000fe200000100ff */
[----:B------:R-:W-:Y:S01]  /*0ab0*/  FADD.FTZ R85, -R101, R106 ;  /* 0x0000006a65557221 */ /* 0x000fe20000010100 */
[----:B------:R-:W-:-:S02]  /*0ac0*/  IMAD.U32 R104, R104, 0x10000, RZ ;  /* 0x0001000068687824 */ /* 0x000fc400078e00ff */
[----:B------:R-:W-:Y:S01]  /*0ad0*/  FMUL.FTZ R106, R4, R93 ;  /* 0x0000005d046a7220 */ /* 0x000fe20000410000 */
[----:B------:R-:W-:Y:S01]  /*0ae0*/  FADD.FTZ R117, -R101, R102 ;  /* 0x0000006665757221 */ /* 0x000fe20000010100 */
[----:B------:R-:W-:Y:S01]  /*0af0*/  FADD.FTZ R82, R83, R108 ;  /* 0x0000006c53527221 */ /* 0x000fe20000010000 */
[----:B------:R-:W-:Y:S01]  /*0b00*/  FFMA.FTZ R102, R110, R108, R87 ;  /* 0x0000006c6e667223 */ /* 0x000fe20000010057 */
        /* <DEDUP_REMOVED lines=18> */
[----:B------:R-:W-:-:S02]  /*0c30*/  IMAD.U32 R86, R86, 0x10000, RZ ;  /* 0x0001000056567824 */ /* 0x000fc400078e00ff */
[----:B------:R-:W-:Y:S01]  /*0c40*/  FMUL.FTZ R102, R4, R85 ;  /* 0x0000005504667220 */ /* 0x000fe20000410000 */
        /* <DEDUP_REMOVED lines=8> */
[----:B------:R-:W-:-:S07]  /*0cd0*/  FFMA.FTZ R120, R102, R93, R85 ;  /* 0x0000005d66787223 */ /* 0x000fce0000010055 */
.L_x_2291:
[----:B------:R-:W-:Y:S05]  /*0ce0*/  BSYNC.RECONVERGENT B2 ;  /* 0x0000000000027941 */ /* 0x000fea0003800200 */
.L_x_2290:
[----:B------:R-:W-:Y:S05]  /*0cf0*/  @!P2 BRA `(.L_x_2292) ;  /* 0x000000080044a947 */ /* 0x000fea0003800000 */
[----:B------:R-:W0:Y:S08]  /*0d00*/  LDC.64 R8, c[0x0][0x3a8] ;  /* 0x0000ea00ff087b82 */ /* 0x000e300000000a00 */
[----:B------:R-:W1:Y:S01]  /*0d10*/  LDC.64 R6, c[0x0][0x428] ;  /* 0x00010a00ff067b82 */ /* 0x000e620000000a00 */
[----:B0-----:R-:W-:-:S06]  /*0d20*/  IMAD.WIDE.U32 R12, R112, 0x10, R8 ;  /* 0x00000010700c7825 */ /* 0x001fcc00078e0008 */
[----:B------:R-:W2:Y:S01]  /*0d30*/  LDG.E.128 R12, desc[UR6][R12.64] ;  /* 0x000000060c0c7981 */ /* 0x000ea2000c1e1d00 */
[----:B-1----:R-:W-:Y:S01]  /*0d40*/  IMAD.WIDE.U32 R8, R115, 0x10, R6 ;  /* 0x0000001073087825 */ /* 0x002fe200078e0006 */
[----:B------:R-:W-:Y:S01]  /*0d50*/  ISETP.NE.U32.AND P0, PT, RZ, UR10, PT ;  /* 0x0000000aff007c0c */ /* 0x000fe2000bf05070 */
[----:B------:R-:W0:Y:S04]  /*0d60*/  LDC.64 R6, c[0x0][0x3b0] ;  /* 0x0000ec00ff067b82 */ /* 0x000e280000000a00 */
[----:B------:R-:W3:Y:S01]  /*0d70*/  LDG.E.128 R8, desc[UR6][R8.64] ;  /* 0x0000000608087981 */ /* 0x000ee2000c1e1d00 */
[----:B------:R-:W-:-:S13]  /*0d80*/  ISETP.NE.AND.EX P0, PT, RZ, UR11, PT, P0 ;  /* 0x0000000bff007c0c */ /* 0x000fda000bf05300 */
[----:B------:R-:W1:Y:S01]  /*0d90*/  @P0 LDC.64 R84, c[0x0][0x438] ;  /* 0x00010e00ff540b82 */ /* 0x000e620000000a00 */
[----:B0-----:R-:W-:-:S05]  /*0da0*/  IMAD.WIDE.U32 R6, R99, 0x8, R6 ;  /* 0x0000000863067825 */ /* 0x001fca00078e0006 */
[----:B------:R0:W5:Y:S01]  /*0db0*/  LDG.E.64 R96, desc[UR6][R6.64] ;  /* 0x0000000606607981 */ /* 0x000162000c1e1b00 */
[----:B-1----:R-:W-:-:S05]  /*0dc0*/  @P0 IMAD.WIDE.U32 R84, R112, 0x10, R84 ;  /* 0x0000001070540825 */ /* 0x002fca00078e0054 */
[----:B------:R1:W5:Y:S01]  /*0dd0*/  @P0 LDG.E.128 R16, desc[UR6][R84.64] ;  /* 0x0000000654100981 */ /* 0x000362000c1e1d00 */
[C---:B--2---:R-:W-:Y:S01]  /*0de0*/  PRMT R86, R13.reuse, 0x7632, R86 ;  /* 0x000076320d567816 */ /* 0x044fe20000000056 */
[----:B------:R-:W-:Y:S01]  /*0df0*/  IMAD.U32 R88, R13, 0x10000, RZ ;  /* 0x000100000d587824 */ /* 0x000fe200078e00ff */
[----:B------:R-:W-:Y:S02]  /*0e00*/  PRMT R5, R12, 0x7632, R5 ;  /* 0x000076320c057816 */ /* 0x000fe40000000005 */
[----:B------:R-:W-:Y:S02]  /*0e10*/  PRMT R13, R14, 0x7632, R13 ;  /* 0x000076320e0d7816 */ /* 0x000fe4000000000d */
[----:B------:R-:W-:Y:S02]  /*0e20*/  SHF.L.U32 R12, R12, 0x10, RZ ;  /* 0x000000100c0c7819 */ /* 0x000fe400000006ff */
[----:B------:R-:W-:Y:S02]  /*0e30*/  SHF.L.U32 R14, R14, 0x10, RZ ;  /* 0x000000100e0e7819 */ /* 0x000fe400000006ff */
[----:B------:R-:W-:-:S02]  /*0e40*/  PRMT R89, R15, 0x7632, R89 ;  /* 0x000076320f597816 */ /* 0x000fc40000000059 */
[----:B0-----:R-:W-:Y:S01]  /*0e50*/  SHF.L.U32 R6, R13, 0x10, RZ ;  /* 0x000000100d067819 */ /* 0x001fe200000006ff */
[----:B------:R-:W-:Y:S01]  /*0e60*/  FADD.FTZ R87, -R101, R12 ;  /* 0x0000000c65577221 */ /* 0x000fe20000010100 */
[----:B------:R-:W-:Y:S01]  /*0e70*/  SHF.L.U32 R12, R5, 0x10, RZ ;  /* 0x00000010050c7819 */ /* 0x000fe200000006ff */
[----:B------:R-:W-:Y:S02]  /*0e80*/  IMAD.U32 R90, R15, 0x10000, RZ ;  /* 0x000100000f5a7824 */ /* 0x000fe400078e00ff */
[C---:B------:R-:W-:Y:S01]  /*0e90*/  FADD.FTZ R91, -R101.reuse, R14 ;  /* 0x0000000e655b7221 */ /* 0x040fe20000010100 */
[----:B------:R-:W-:Y:S02]  /*0ea0*/  IMAD.U32 R86, R86, 0x10000, RZ ;  /* 0x0001000056567824 */ /* 0x000fe400078e00ff */
[--C-:B-1----:R-:W-:Y:S01]  /*0eb0*/  FADD.FTZ R85, -R101, R6.reuse ;  /* 0x0000000665557221 */ /* 0x102fe20000010100 */
[----:B------:R-:W-:Y:S01]  /*0ec0*/  IMAD.U32 R14, R89, 0x10000, RZ ;  /* 0x00010000590e7824 */ /* 0x000fe200078e00ff */
[----:B---3--:R-:W-:-:S02]  /*0ed0*/  PRMT R6, R8, 0x7632, R6 ;  /* 0x0000763208067816 */ /* 0x008fc40000000006 */
[----:B------:R-:W-:Y:S01]  /*0ee0*/  SHF.L.U32 R99, R8, 0x10, RZ ;  /* 0x0000001008637819 */ /* 0x000fe200000006ff */
[C---:B------:R-:W-:Y:S01]  /*0ef0*/  FADD.FTZ R7, -R101.reuse, R88 ;  /* 0x0000005865077221 */ /* 0x040fe20000010100 */
[C---:B------:R-:W-:Y:S01]  /*0f00*/  FADD.FTZ R13, -R101.reuse, R90 ;  /* 0x0000005a650d7221 */ /* 0x040fe20000010100 */
[C---:B------:R-:W-:Y:S01]  /*0f10*/  FADD.FTZ R89, -R101.reuse, R12 ;  /* 0x0000000c65597221 */ /* 0x040fe20000010100 */
[C---:B------:R-:W-:Y:S01]  /*0f20*/  FADD.FTZ R15, -R101.reuse, R86 ;  /* 0x00000056650f7221 */ /* 0x040fe20000010100 */
[----:B------:R-:W-:Y:S01]  /*0f30*/  FADD.FTZ R101, -R101, R14 ;  /* 0x0000000e65657221 */ /* 0x000fe20000010100 */
[----:B------:R-:W-:Y:S02]  /*0f40*/  PRMT R12, R10, 0x7632, R12 ;  /* 0x000076320a0c7816 */ /* 0x000fe4000000000c */
[----:B------:R-:W-:Y:S01]  /*0f50*/  SHF.L.U32 R14, R6, 0x10, RZ ;  /* 0x00000010060e7819 */ /* 0x000fe200000006ff */
[----:B------:R-:W-:Y:S01]  /*0f60*/  FMUL.FTZ R6, R60, R99 ;  /* 0x000000633c067220 */ /* 0x000fe20000410000 */
[C---:B------:R-:W-:Y:S01]  /*0f70*/  FMUL.FTZ R5, R4.reuse, R87 ;  /* 0x0000005704057220 */ /* 0x040fe20000410000 */
[----:B------:R-:W-:Y:S01]  /*0f80*/  PRMT R8, R9, 0x7632, R8 ;  /* 0x0000763209087816 */ /* 0x000fe20000000008 */
[C---:B------:R-:W-:Y:S01]  /*0f90*/  IMAD.U32 R87, R11.reuse, 0x10000, RZ ;  /* 0x000100000b577824 */ /* 0x040fe200078e00ff */
[----:B------:R-:W-:Y:S01]  /*0fa0*/  PRMT R84, R11, 0x7632, R84 ;  /* 0x000076320b547816 */ /* 0x000fe20000000054 */
[----:B------:R-:W-:Y:S01]  /*0fb0*/  FMUL.FTZ R11, R4, R13 ;  /* 0x0000000d040b7220 */ /* 0x000fe20000410000 */
[----:B------:R-:W-:Y:S01]  /*0fc0*/  SHF.L.U32 R92, R12, 0x10, RZ ;  /* 0x000000100c5c7819 */ /* 0x000fe200000006ff */
[----:B------:R-:W-:-:S02]  /*0fd0*/  IMAD.U32 R115, R9, 0x10000, RZ ;  /* 0x0001000009737824 */ /* 0x000fc400078e00ff */
[----:B------:R-:W-:Y:S01]  /*0fe0*/  FMUL.FTZ R12, R4, R89 ;  /* 0x00000059040c7220 */ /* 0x000fe20000410000 */
[----:B------:R-:W-:Y:S01]  /*0ff0*/  FADD.FTZ R86, R117, R6 ;  /* 0x0000000675567221 */ /* 0x000fe20000010000 */
[----:B------:R-:W-:Y:S01]  /*1000*/  FMUL.FTZ R13, R61, R14 ;  /* 0x0000000e3d0d7220 */ /* 0x000fe20000410000 */
[----:B------:R-:W-:Y:S01]  /*1010*/  FFMA.FTZ R89, R5, R6, R120 ;  /* 0x0000000605597223 */ /* 0x000fe20000010078 */
[----:B------:R-:W-:Y:S02]  /*1020*/  IMAD.U32 R88, R8, 0x10000, RZ ;  /* 0x0001000008587824 */ /* 0x000fe400078e00ff */
[----:B------:R-:W-:Y:S01]  /*1030*/  FMUL.FTZ R9, R4, R91 ;  /* 0x0000005b04097220 */ /* 0x000fe20000410000 */
[----:B------:R-:W-:Y:S01]  /*1040*/  FMUL.FTZ R8, R62, R115 ;  /* 0x000000733e087220 */ /* 0x000fe20000410000 */
[----:B------:R-:W-:Y:S01]  /*1050*/  FADD.FTZ R91, R86, R13 ;  /* 0x0000000d565b7221 */ /* 0x000fe20000010000 */
[----:B------:R-:W-:Y:S01]  /*1060*/  FMUL.FTZ R7, R4, R7 ;  /* 0x0000000704077220 */ /* 0x000fe20000410000 */
[----:B------:R-:W-:Y:S01]  /*1070*/  FADD.FTZ R29, R29, R14 ;  /* 0x0000000e1d1d7221 */ /* 0x000fe20000010000 */
[C---:B------:R-:W-:Y:S01]  /*1080*/  FFMA.FTZ R45, R12.reuse, R14, R45 ;  /* 0x0000000e0c2d7223 */ /* 0x040fe2000001002d */
[----:B------:R-:W-:Y:S01]  /*1090*/  FFMA.FTZ R86, R12, R13, R89 ;  /* 0x0000000d0c567223 */ /* 0x000fe20000010059 */
[----:B------:R-:W-:Y:S01]  /*10a0*/  FMUL.FTZ R14, R4, R15 ;  /* 0x0000000f040e7220 */ /* 0x000fe20000410000 */
[----:B------:R-:W-:Y:S01]  /*10b0*/  SHF.L.U32 R119, R10, 0x10, RZ ;  /* 0x000000100a777819 */ /* 0x000fe200000006ff */
        /* <DEDUP_REMOVED lines=15> */
[-C--:B------:R-:W-:Y:S01]  /*11b0*/  FFMA.FTZ R42, R11, R87.reuse, R42 ;  /* 0x000000570b2a7223 */ /* 0x080fe2000001002a */
[----:B------:R-:W-:Y:S01]  /*11c0*/  FMUL.FTZ R90, R58, R87 ;  /* 0x000000573a5a7220 */ /* 0x000fe20000410000 */
        /* <DEDUP_REMOVED lines=18> */
.L_x_2289:
        /* <DEDUP_REMOVED lines=23> */
[----:B------:R-:W-:-:S07]  /*1460*/  IADD3 R99, PT, PT, R99, 0x20, RZ ;  /* 0x0000002063637810 */ /* 0x000fce0007ffe0ff */
.L_x_2295:
[----:B------:R-:W-:Y:S05]  /*1470*/  BSYNC.RECONVERGENT B2 ;  /* 0x0000000000027941 */ /* 0x000fea0003800200 */
.L_x_2294:
[----:B------:R-:W-:Y:S01]  /*1480*/  IMAD.MOV.U32 R117, RZ, RZ, RZ ;  /* 0x000000ffff757224 */ /* 0x000fe200078e00ff */
[----:B------:R-:W-:Y:S01]  /*1490*/  MOV R120, RZ ;  /* 0x000000ff00787202 */ /* 0x000fe20000000f00 */
[----:B------:R-:W-:Y:S06]  /*14a0*/  @!P2 BRA `(.L_x_2292) ;  /* 0x000000000058a947 */ /* 0x000fec0003800000 */
[----:B0-----:R-:W0:Y:S02]  /*14b0*/  LDC.64 R84, c[0x0][0x3b0] ;  /* 0x0000ec00ff547b82 */ /* 0x001e240000000a00 */
[----:B0-----:R-:W-:-:S05]  /*14c0*/  IMAD.WIDE.U32 R84, R99, 0x8, R84 ;  /* 0x0000000863547825 */ /* 0x001fca00078e0054 */
[----:B------:R1:W5:Y:S01]  /*14d0*/  LDG.E.64 R96, desc[UR6][R84.64] ;  /* 0x0000000654607981 */ /* 0x000362000c1e1b00 */
[----:B------:R-:W-:Y:S05]  /*14e0*/  BRA `(.L_x_2292) ;  /* 0x0000000000487947 */ /* 0x000fea0003800000 */
.L_x_2293:
        /* <DEDUP_REMOVED lines=18> */
.L_x_2292:
[----:B------:R-:W-:Y:S05]  /*1610*/  BSYNC.RECONVERGENT B1 ;  /* 0x0000000000017941 */ /* 0x000fea0003800200 */
.L_x_2288:
[----:B------:R-:W-:-:S03]  /*1620*/  UMOV UR4, 0xffffffff ;  /* 0xffffffff00047882 */ /* 0x000fc60000000000 */
[----:B------:R-:W-:Y:S05]  /*1630*/  BRA.DIV UR4, `(.L_x_2296) ;  /* 0x00000042043c7947 */ /* 0x000fea000b800000 */
[----:B01--4-:R-:W0:Y:S04]  /*1640*/  SHFL.BFLY PT, R84, R117, 0x1, 0x1f ;  /* 0x0c201f0075547f89 */ /* 0x013e2800000e0000 */
        /* <DEDUP_REMOVED lines=17> */
.L_x_2351:
[----:B------:R-:W0:Y:S01]  /*1760*/  S2R R112, SR_TID.X ;  /* 0x0000000000707919 */ /* 0x000e220000002100 */
        /* <DEDUP_REMOVED lines=12> */
[----:B0-----:R-:W-:-:S04]  /*1830*/  LOP3.LUT R114, R112, 0x1f, RZ, 0xc0, !PT ;  /* 0x0000001f70727812 */ /* 0x001fc800078ec0ff */
        /* <DEDUP_REMOVED lines=24> */
.L_x_2303:
[----:B------:R-:W-:Y:S05]  /*19c0*/  BSYNC.RECONVERGENT B3 ;  /* 0x0000000000037941 */ /* 0x000fea0003800200 */
.L_x_2302:
        /* <DEDUP_REMOVED lines=13> */
.L_x_2305:
[----:B------:R-:W-:Y:S05]  /*1aa0*/  BSYNC.RECONVERGENT B3 ;  /* 0x0000000000037941 */ /* 0x000fea0003800200 */
.L_x_2304:
        /* <DEDUP_REMOVED lines=13> */
.L_x_2307:
[----:B------:R-:W-:Y:S05]  /*1b80*/  BSYNC.RECONVERGENT B3 ;  /* 0x0000000000037941 */ /* 0x000fea0003800200 */
.L_x_2306:
        /* <DEDUP_REMOVED lines=13> */
.L_x_2309:
[----:B------:R-:W-:Y:S05]  /*1c60*/  BSYNC.RECONVERGENT B3 ;  /* 0x0000000000037941 */ /* 0x000fea0003800200 */
.L_x_2308:
        /* <DEDUP_REMOVED lines=13> */
.L_x_2311:
[----:B------:R-:W-:Y:S05]  /*1d40*/  BSYNC.RECONVERGENT B3 ;  /* 0x0000000000037941 */ /* 0x000fea0003800200 */
.L_x_2310:
        /* <DEDUP_REMOVED lines=13> */
.L_x_2313:
[----:B------:R-:W-:Y:S05]  /*1e20*/  BSYNC.RECONVERGENT B3 ;  /* 0x0000000000037941 */ /* 0x000fea0003800200 */
.L_x_2312:
        /* <DEDUP_REMOVED lines=13> */
.L_x_2315:
[----:B------:R-:W-:Y:S05]  /*1f00*/  BSYNC.RECONVERGENT B3 ;  /* 0x0000000000037941 */ /* 0x000fea0003800200 */
.L_x_2314:
        /* <DEDUP_REMOVED lines=14> */
.L_x_2301:
[----:B------:R-:W0:Y:S01]  /*1ff0*/  @P1 LDC.64 R76, c[0x0][0x408] ;  /* 0x00010200ff4c1b82 */ /* 0x000e220000000a00 */
[-CC-:B------:R-:W-:Y:S01]  /*2000*/  FFMA.FTZ R99, R81, R118.reuse, R117.reuse ;  /* 0x0000007651637223 */ /* 0x180fe20000010075 */
[-CC-:B------:R-:W-:Y:S01]  /*2010*/  FFMA.FTZ R86, R113, R118.reuse, R117.reuse ;  /* 0x0000007671567223 */ /* 0x180fe20000010075 */
[-C--:B------:R-:W-:Y:S01]  /*2020*/  FFMA.FTZ R121, R110, R118.reuse, R117 ;  /* 0x000000766e797223 */ /* 0x080fe20000010075 */
[----:B------:R-:W-:Y:S01]  /*2030*/  ISETP.GT.AND P0, PT, R100, RZ, PT ;  /* 0x000000ff6400720c */ /* 0x000fe20003f04270 */
[----:B------:R-:W-:Y:S01]  /*2040*/  FADD.FTZ R99, R80, -R99 ;  /* 0x8000006350637221 */ /* 0x000fe20000010000 */
[----:B------:R-:W-:Y:S01]  /*2050*/  FADD.FTZ R87, R111, -R86 ;  /* 0x800000566f577221 */ /* 0x000fe20000010000 */
[-C--:B------:R-:W-:Y:S01]  /*2060*/  FFMA.FTZ R122, R109, R118.reuse, R117 ;  /* 0x000000766d7a7223 */ /* 0x080fe20000010075 */
[----:B------:R-:W1:Y:S01]  /*2070*/  @P1 LDC.64 R84, c[0x0][0x408] ;  /* 0x00010200ff541b82 */ /* 0x000e620000000a00 */
[----:B------:R-:W-:Y:S01]  /*2080*/  FMUL.FTZ R86, R4, R99 ;  /* 0x0000006304567220 */ /* 0x000fe20000410000 */
[----:B------:R-:W-:Y:S01]  /*2090*/  FADD.FTZ R99, R108, -R121 ;  /* 0x800000796c637221 */ /* 0x000fe20000010000 */
[----:B------:R-:W-:Y:S01]  /*20a0*/  FMUL.FTZ R87, R4, R87 ;  /* 0x0000005704577220 */ /* 0x000fe20000410000 */
[-CC-:B------:R-:W-:Y:S01]  /*20b0*/  FFMA.FTZ R121, R106, R118.reuse, R117.reuse ;  /* 0x000000766a797223 */ /* 0x180fe20000010075 */
[----:B------:R-:W-:Y:S01]  /*20c0*/  FFMA.FTZ R126, R105, R118, R117 ;  /* 0x00000076697e7223 */ /* 0x000fe20000010075 */
[----:B------:R-:W-:Y:S01]  /*20d0*/  FSEL R86, R86, RZ, P0 ;  /* 0x000000ff56567208 */ /* 0x000fe20000000000 */
[----:B------:R-:W-:Y:S01]  /*20e0*/  FMUL.FTZ R99, R4, R99 ;  /* 0x0000006304637220 */ /* 0x000fe20000410000 */
[----:B------:R-:W2:Y:S01]  /*20f0*/  @P1 LDC.64 R78, c[0x0][0x408] ;  /* 0x00010200ff4e1b82 */ /* 0x000ea20000000a00 */
[----:B------:R-:W-:Y:S01]  /*2100*/  FSEL R98, R87, RZ, P0 ;  /* 0x000000ff57627208 */ /* 0x000fe20000000000 */
[----:B------:R-:W-:Y:S01]  /*2110*/  FADD.FTZ R121, R104, -R121 ;  /* 0x8000007968797221 */ /* 0x000fe20000010000 */
[----:B-----5:R-:W-:-:S02]  /*2120*/  @P1 LOP3.LUT P3, RZ, R95, 0xff0000, RZ, 0xc0, !PT ;  /* 0x00ff00005fff1812 */ /* 0x020fc4000786c0ff */
[----:B------:R-:W-:Y:S01]  /*2130*/  FSEL R120, R99, RZ, P0 ;  /* 0x000000ff63787208 */ /* 0x000fe20000000000 */
[----:B------:R-:W-:Y:S01]  /*2140*/  FADD.FTZ R99, R107, -R122 ;  /* 0x8000007a6b637221 */ /* 0x000fe20000010000 */
[----:B------:R-:W-:Y:S01]  /*2150*/  FMUL.FTZ R121, R4, R121 ;  /* 0x0000007904797220 */ /* 0x000fe20000410000 */
[----:B0-----:R-:W-:Y:S01]  /*2160*/  @P1 FMUL.FTZ R77, R86, R77 ;  /* 0x0000004d564d1220 */ /* 0x001fe20000410000 */
[----:B------:R-:W-:Y:S01]  /*2170*/  @P1 LOP3.LUT P4, RZ, R94, 0xff00, RZ, 0xc0, !PT ;  /* 0x0000ff005eff1812 */ /* 0x000fe2000788c0ff */
[----:B------:R-:W-:Y:S01]  /*2180*/  FMUL.FTZ R99, R4, R99 ;  /* 0x0000006304637220 */ /* 0x000fe20000410000 */
[----:B------:R-:W-:Y:S01]  /*2190*/  @P1 LOP3.LUT P5, RZ, R94, 0xff0000, RZ, 0xc0, !PT ;  /* 0x00ff00005eff1812 */ /* 0x000fe200078ac0ff */
[----:B------:R-:W-:Y:S01]  /*21a0*/  @P1 FMUL.FTZ R87, R77, R76 ;  /* 0x0000004c4d571220 */ /* 0x000fe20000410000 */
[----:B------:R-:W-:Y:S02]  /*21b0*/  FSEL R122, R121, RZ, P0 ;  /* 0x000000ff797a7208 */ /* 0x000fe40000000000 */
[----:B------:R-:W-:Y:S01]  /*21c0*/  FSEL R124, R99, RZ, P0 ;  /* 0x000000ff637c7208 */ /* 0x000fe20000000000 */
[----:B-1----:R-:W-:Y:S01]  /*21d0*/  @P1 FMUL.FTZ R77, R120, R85 ;  /* 0x00000055784d1220 */ /* 0x002fe20000410000 */
[----:B------:R-:W-:-:S02]  /*21e0*/  @P1 FSEL R121, R87, RZ, P3 ;  /* 0x000000ff57791208 */ /* 0x000fc40001800000 */
[----:B------:R-:W-:Y:S01]  /*21f0*/  @P1 LOP3.LUT P3, RZ, R94, 0xff, RZ, 0xc0, !PT ;  /* 0x000000ff5eff1812 */ /* 0x000fe2000786c0ff */
[----:B------:R-:W-:Y:S01]  /*2200*/  @P1 FMUL.FTZ R84, R77, R84 ;  /* 0x000000544d541220 */ /* 0x000fe20000410000 */
[----:B------:R-:W-:Y:S01]  /*2210*/  F2FP.BF16.F32.PACK_AB R120, RZ, R120 ;  /* 0x00000078ff78723e */ /* 0x000fe200000010ff */
[----:B------:R-:W0:Y:S01]  /*2220*/  @P1 LDC.64 R76, c[0x0][0x408] ;  /* 0x00010200ff4c1b82 */ /* 0x000e220000000a00 */
[----:B------:R-:W-:Y:S01]  /*2230*/  @P1 F2FP.BF16.F32.PACK_AB R121, RZ, R121 ;  /* 0x00000079ff79123e */ /* 0x000fe200000010ff */
[----:B--2---:R-:W-:Y:S01]  /*2240*/  @P1 FMUL.FTZ R79, R98, R79 ;  /* 0x0000004f624f1220 */ /* 0x004fe20000410000 */
[----:B------:R-:W-:Y:S02]  /*2250*/  @P1 FSEL R84, R84, RZ, P4 ;  /* 0x000000ff54541208 */ /* 0x000fe40002000000 */
[----:B------:R-:W-:Y:S01]  /*2260*/  @P1 LOP3.LUT P4, RZ, R95, 0xff, RZ, 0xc0, !PT ;  /* 0x000000ff5fff1812 */ /* 0x000fe2000788c0ff */
[----:B------:R-:W-:Y:S01]  /*2270*/  @P1 FMUL.FTZ R85, R79, R78 ;  /* 0x0000004e4f551220 */ /* 0x000fe20000410000 */
[----:B------:R-:W-:Y:S01]  /*2280*/  @P1 F2FP.BF16.F32.PACK_AB R84, RZ, R84 ;  /* 0x00000054ff54123e */ /* 0x000fe200000010ff */
[----:B------:R-:W1:Y:S01]  /*2290*/  @P1 LDC.64 R78, c[0x0][0x408] ;  /* 0x00010200ff4e1b82 */ /* 0x000e620000000a00 */
[----:B------:R-:W-:-:S02]  /*22a0*/  F2FP.BF16.F32.PACK_AB R98, RZ, R98 ;  /* 0x00000062ff62723e */ /* 0x000fc400000010ff */
[----:B------:R-:W-:Y:S01]  /*22b0*/  @P1 PRMT R75, R121, 0x7610, R75 ;  /* 0x00007610794b1816 */ /* 0x000fe2000000004b */
[----:B0-----:R-:W-:Y:S01]  /*22c0*/  @P1 FMUL.FTZ R77, R124, R77 ;  /* 0x0000004d7c4d1220 */ /* 0x001fe20000410000 */
[----:B------:R-:W-:Y:S01]  /*22d0*/  F2FP.BF16.F32.PACK_AB R124, RZ, R124 ;  /* 0x0000007cff7c723e */ /* 0x000fe200000010ff */
[----:B-1----:R-:W-:Y:S02]  /*22e0*/  @P1 FMUL.FTZ R99, R122, R79 ;  /* 0x0000004f7a631220 */ /* 0x002fe40000410000 */
[----:B------:R-:W-:Y:S01]  /*22f0*/  @P1 FMUL.FTZ R79, R77, R76 ;  /* 0x0000004c4d4f1220 */ /* 0x000fe20000410000 */
[----:B------:R-:W-:Y:S01]  /*2300*/  F2FP.BF16.F32.PACK_AB R122, RZ, R122 ;  /* 0x0000007aff7a723e */ /* 0x000fe200000010ff */
[----:B------:R-:W0:Y:S01]  /*2310*/  @P1 LDC.64 R76, c[0x0][0x408] ;  /* 0x00010200ff4c1b82 */ /* 0x000e220000000a00 */
[----:B------:R-:W-:Y:S01]  /*2320*/  @P1 FMUL.FTZ R78, R99, R78 ;  /* 0x0000004e634e1220 */ /* 0x000fe20000410000 */
[----:B------:R-:W-:Y:S01]  /*2330*/  FADD.FTZ R99, R103, -R126 ;  /* 0x8000007e67637221 */ /* 0x000fe20000010000 */
[----:B------:R-:W-:-:S03]  /*2340*/  @P1 FSEL R79, R79, RZ, P5 ;  /* 0x000000ff4f4f1208 */ /* 0x000fc60002800000 */
[----:B------:R-:W-:Y:S01]  /*2350*/  FMUL.FTZ R99, R4, R99 ;  /* 0x0000006304637220 */ /* 0x000fe20000410000 */
[----:B------:R-:W-:-:S04]  /*2360*/  @P1 F2FP.BF16.F32.PACK_AB R79, RZ, R79 ;  /* 0x0000004fff4f123e */ /* 0x000fc800000010ff */
[----:B------:R-:W-:Y:S02]  /*2370*/  FSEL R126, R99, RZ, P0 ;  /* 0x000000ff637e7208 */ /* 0x000fe40000000000 */
[----:B------:R-:W-:Y:S02]  /*2380*/  @P1 PRMT R73, R79, 0x7610, R73 ;  /* 0x000076104f491816 */ /* 0x000fe40000000049 */
[----:B------:R-:W-:Y:S01]  /*2390*/  F2FP.BF16.F32.PACK_AB R87, RZ, R126 ;  /* 0x0000007eff57723e */ /* 0x000fe200000010ff */
[----:B0-----:R-:W-:Y:S01]  /*23a0*/  @P1 FMUL.FTZ R77, R126, R77 ;  /* 0x0000004d7e4d1220 */ /* 0x001fe20000410000 */
[----:B------:R-:W-:-:S03]  /*23b0*/  FFMA.FTZ R126, R82, R118, R117 ;  /* 0x00000076527e7223 */ /* 0x000fc60000010075 */
[----:B------:R-:W-:Y:S01]  /*23c0*/  @P1 FMUL.FTZ R99, R77, R76 ;  /* 0x0000004c4d631220 */ /* 0x000fe20000410000 */
[----:B------:R-:W-:Y:S01]  /*23d0*/  FADD.FTZ R123, R83, -R126 ;  /* 0x8000007e537b7221 */ /* 0x000fe20000010000 */
[----:B------:R-:W0:Y:S03]  /*23e0*/  @P1 LDC.64 R76, c[0x0][0x408] ;  /* 0x00010200ff4c1b82 */ /* 0x000e260000000a00 */
[----:B------:R-:W-:Y:S01]  /*23f0*/  FMUL.FTZ R123, R4, R123 ;  /* 0x0000007b047b7220 */ /* 0x000fe20000410000 */
[----:B------:R-:W-:-:S04]  /*2400*/  @P1 FSEL R99, R99, RZ, P4 ;  /* 0x000000ff63631208 */ /* 0x000fc80002000000 */
[----:B------:R-:W-:Y:S02]  /*2410*/  FSEL R126, R123, RZ, P0 ;  /* 0x000000ff7b7e7208 */ /* 0x000fe40000000000 */
[----:B------:R-:W-:-:S04]  /*2420*/  @P1 F2FP.BF16.F32.PACK_AB R99, RZ, R99 ;  /* 0x00000063ff63123e */ /* 0x000fc800000010ff */
[----:B------:R-:W-:Y:S01]  /*2430*/  @P1 PRMT R74, R99, 0x7610, R74 ;  /* 0x00007610634a1816 */ /* 0x000fe2000000004a */
[----:B0-----:R-:W-:Y:S01]  /*2440*/  @P1 FMUL.FTZ R77, R126, R77 ;  /* 0x0000004d7e4d1220 */ /* 0x001fe20000410000 */
[----:B------:R-:W-:-:S03]  /*2450*/  F2FP.BF16.F32.PACK_AB R126, RZ, R126 ;  /* 0x0000007eff7e723e */ /* 0x000fc600000010ff */
[----:B------:R-:W-:Y:S01]  /*2460*/  @P1 FMUL.FTZ R76, R77, R76 ;  /* 0x0000004c4d4c1220 */ /* 0x000fe20000410000 */
[----:B------:R-:W-:Y:S02]  /*2470*/  @P1 FSEL R77, R85, RZ, P3 ;  /* 0x000000ff554d1208 */ /* 0x000fe40001800000 */
[----:B------:R-:W-:Y:S02]  /*2480*/  @P1 LOP3.LUT P3, RZ, R94, 0xff000000, RZ, 0xc0, !PT ;  /* 0xff0000005eff1812 */ /* 0x000fe4000786c0ff */
[----:B------:R-:W-:Y:S02]  /*2490*/  @P1 F2FP.BF16.F32.PACK_AB R77, RZ, R77 ;  /* 0x0000004dff4d123e */ /* 0x000fe400000010ff */
[----:B------:R-:W-:Y:S02]  /*24a0*/  @P1 FSEL R78, R78, RZ, P3 ;  /* 0x000000ff4e4e1208 */ /* 0x000fe40001800000 */
[----:B------:R-:W-:Y:S02]  /*24b0*/  @P1 PRMT R72, R77, 0x7610, R72 ;  /* 0x000076104d481816 */ /* 0x000fe40000000048 */
[----:B------:R-:W-:-:S02]  /*24c0*/  @P1 LOP3.LUT P3, RZ, R95, 0xff00, RZ, 0xc0, !PT ;  /* 0x0000ff005fff1812 */ /* 0x000fc4000786c0ff */
[----:B------:R-:W-:Y:S01]  /*24d0*/  @P1 PRMT R72, R72, 0x5410, R84 ;  /* 0x0000541048481816 */ /* 0x000fe20000000054 */
[----:B------:R-:W-:Y:S01]  /*24e0*/  FFMA.FTZ R84, R102, R118, R117 ;  /* 0x0000007666547223 */ /* 0x000fe20000010075 */
[----:B------:R-:W-:Y:S02]  /*24f0*/  @P1 FSEL R76, R76, RZ, P3 ;  /* 0x000000ff4c4c1208 */ /* 0x000fe40001800000 */
[----:B------:R-:W-:Y:S01]  /*2500*/  @P1 F2FP.BF16.F32.PACK_AB R78, RZ, R78 ;  /* 0x0000004eff4e123e */ /* 0x000fe200000010ff */
[----:B------:R-:W-:Y:S01]  /*2510*/  FADD.FTZ R77, R93, -R84 ;  /* 0x800000545d4d7221 */ /* 0x000fe20000010000 */
[----:B------:R-:W-:Y:S02]  /*2520*/  @P1 F2FP.BF16.F32.PACK_AB R76, RZ, R76 ;  /* 0x0000004cff4c123e */ /* 0x000fe400000010ff */
[----:B------:R-:W-:Y:S01]  /*2530*/  @P1 PRMT R73, R73, 0x5410, R78 ;  /* 0x0000541049491816 */ /* 0x000fe2000000004e */
[----:B------:R-:W-:Y:S01]  /*2540*/  FMUL.FTZ R77, R4, R77 ;  /* 0x0000004d044d7220 */ /* 0x000fe20000410000 */
[----:B------:R-:W-:-:S02]  /*2550*/  @P1 PRMT R74, R74, 0x5410, R76 ;  /* 0x000054104a4a1816 */ /* 0x000fc4000000004c */
[----:B------:R-:W-:Y:S02]  /*2560*/  PRMT R76, R98, 0x5410, R120 ;  /* 0x00005410624c7816 */ /* 0x000fe40000000078 */
[----:B------:R-:W-:Y:S02]  /*2570*/  FSEL R85, R77, RZ, P0 ;  /* 0x000000ff4d557208 */ /* 0x000fe40000000000 */
[----:B------:R-:W-:Y:S02]  /*2580*/  PRMT R77, R124, 0x5410, R122 ;  /* 0x000054107c4d7816 */ /* 0x000fe4000000007a */
[----:B------:R-:W-:Y:S02]  /*2590*/  F2FP.BF16.F32.PACK_AB R79, R85, R86 ;  /* 0x00000056554f723e */ /* 0x000fe400000010ff */
        /* <DEDUP_REMOVED lines=10> */
.L_x_2300:
[----:B------:R-:W-:Y:S01]  /*2640*/  IMAD.U32 R119, RZ, RZ, UR20 ;  /* 0x00000014ff777e24 */ /* 0x000fe2000f8e00ff */
[----:B------:R-:W-:-:S04]  /*2650*/  MOV R101, UR21 ;  /* 0x0000001500657c02 */ /* 0x000fc80008000f00 */
[----:B------:R-:W-:-:S04]  /*2660*/  ISETP.NE.U32.AND P0, PT, R119, RZ, PT ;  /* 0x000000ff7700720c */ /* 0x000fc80003f05070 */
[----:B------:R-:W-:-:S13]  /*2670*/  ISETP.NE.AND.EX P0, PT, R101, RZ, PT, P0 ;  /* 0x000000ff6500720c */ /* 0x000fda0003f05300 */
[----:B------:R-:W-:Y:S05]  /*2680*/  @P0 BRA `(.L_x_2317) ;  /* 0x00000004007c0947 */ /* 0x000fea0003800000 */
[----:B------:R-:W-:Y:S01]  /*2690*/  ISETP.GT.AND P0, PT, R100, RZ, PT ;  /* 0x000000ff6400720c */ /* 0x000fe20003f04270 */
[----:B------:R-:W0:Y:S01]  /*26a0*/  @P1 LDC.64 R86, c[0x0][0x408] ;  /* 0x00010200ff561b82 */ /* 0x000e220000000a00 */
[C---:B-----5:R-:W-:Y:S02]  /*26b0*/  PRMT R98, R20.reuse, 0x7632, R98 ;  /* 0x0000763214627816 */ /* 0x060fe40000000062 */
[----:B------:R-:W-:Y:S02]  /*26c0*/  SHF.L.U32 R99, R20, 0x10, RZ ;  /* 0x0000001014637819 */ /* 0x000fe400000006ff */
[----:B------:R-:W-:Y:S01]  /*26d0*/  @P1 LOP3.LUT P3, RZ, R94, 0xff, RZ, 0xc0, !PT ;  /* 0x000000ff5eff1812 */ /* 0x000fe2000786c0ff */
[----:B------:R-:W-:Y:S01]  /*26e0*/  IMAD.U32 R98, R98, 0x10000, RZ ;  /* 0x0001000062627824 */ /* 0x000fe200078e00ff */
[----:B------:R-:W-:Y:S01]  /*26f0*/  @P1 LOP3.LUT P4, RZ, R94, 0xff00, RZ, 0xc0, !PT ;  /* 0x0000ff005eff1812 */ /* 0x000fe2000788c0ff */
[----:B------:R-:W1:Y:S01]  /*2700*/  @P1 LDC.64 R84, c[0x0][0x408] ;  /* 0x00010200ff541b82 */ /* 0x000e620000000a00 */
[----:B------:R-:W-:-:S03]  /*2710*/  @P1 LOP3.LUT P5, RZ, R95, 0xff0000, RZ, 0xc0, !PT ;  /* 0x00ff00005fff1812 */ /* 0x000fc600078ac0ff */
[-CC-:B------:R-:W-:Y:S01]  /*2720*/  @P0 FFMA.FTZ R121, R110, R118.reuse, R117.reuse ;  /* 0x000000766e790223 */ /* 0x180fe20000010075 */
[-CC-:B------:R-:W-:Y:S01]  /*2730*/  @P0 FFMA.FTZ R120, R113, R118.reuse, R117.reuse ;  /* 0x0000007671780223 */ /* 0x180fe20000010075 */
[----:B------:R-:W-:Y:S02]  /*2740*/  @P0 FFMA.FTZ R123, R106, R118, R117 ;  /* 0x000000766a7b0223 */ /* 0x000fe40000010075 */
[----:B------:R-:W-:Y:S01]  /*2750*/  @P0 FADD.FTZ R121, R108, -R121 ;  /* 0x800000796c790221 */ /* 0x000fe20000010000 */
[----:B------:R-:W-:-:S03]  /*2760*/  @P0 FADD.FTZ R120, R111, -R120 ;  /* 0x800000786f780221 */ /* 0x000fc60000010000 */
[C---:B------:R-:W-:Y:S01]  /*2770*/  @P0 FFMA.FTZ R98, R4.reuse, R121, R98 ;  /* 0x0000007904620223 */ /* 0x040fe20000010062 */
[----:B------:R-:W-:Y:S01]  /*2780*/  @P0 FFMA.FTZ R99, R4, R120, R99 ;  /* 0x0000007804630223 */ /* 0x000fe20000010063 */
[----:B------:R-:W-:Y:S01]  /*2790*/  @P0 FADD.FTZ R120, R104, -R123 ;  /* 0x8000007b68780221 */ /* 0x000fe20000010000 */
[----:B------:R-:W-:Y:S02]  /*27a0*/  IMAD.U32 R123, R22, 0x10000, RZ ;  /* 0x00010000167b7824 */ /* 0x000fe400078e00ff */
[----:B0-----:R-:W-:Y:S01]  /*27b0*/  @P1 FMUL.FTZ R87, R98, R87 ;  /* 0x0000005762571220 */ /* 0x001fe20000410000 */
[----:B------:R-:W-:Y:S01]  /*27c0*/  @P0 FFMA.FTZ R98, R109, R118, R117 ;  /* 0x000000766d620223 */ /* 0x000fe20000010075 */
[----:B------:R-:W-:Y:S02]  /*27d0*/  PRMT R121, R21, 0x7632, R121 ;  /* 0x0000763215797816 */ /* 0x000fe40000000079 */
[----:B------:R-:W-:Y:S01]  /*27e0*/  @P1 FMUL.FTZ R86, R87, R86 ;  /* 0x0000005657561220 */ /* 0x000fe20000410000 */
[----:B------:R-:W-:-:S02]  /*27f0*/  @P0 FADD.FTZ R98, R107, -R98 ;  /* 0x800000626b620221 */ /* 0x000fc40000010000 */
[----:B------:R-:W-:Y:S02]  /*2800*/  IMAD.U32 R121, R121, 0x10000, RZ ;  /* 0x0001000079797824 */ /* 0x000fe400078e00ff */
[----:B-1----:R-:W-:Y:S01]  /*2810*/  @P1 FMUL.FTZ R99, R99, R85 ;  /* 0x0000005563631220 */ /* 0x002fe20000410000 */
[----:B------:R-:W-:Y:S02]  /*2820*/  SHF.L.U32 R85, R21, 0x10, RZ ;  /* 0x0000001015557819 */ /* 0x000fe400000006ff */
[----:B------:R-:W-:Y:S01]  /*2830*/  @P1 FSEL R86, R86, RZ, P4 ;  /* 0x000000ff56561208 */ /* 0x000fe20002000000 */
[----:B------:R-:W-:Y:S01]  /*2840*/  @P1 FMUL.FTZ R84, R99, R84 ;  /* 0x0000005463541220 */ /* 0x000fe20000410000 */
[C---:B------:R-:W-:Y:S01]  /*2850*/  @P0 FFMA.FTZ R121, R4.reuse, R120, R121 ;  /* 0x0000007804790223 */ /* 0x040fe20000010079 */
[----:B------:R-:W-:Y:S01]  /*2860*/  @P0 FFMA.FTZ R85, R4, R98, R85 ;  /* 0x0000006204550223 */ /* 0x000fe20000010055 */
[----:B------:R-:W-:Y:S01]  /*2870*/  @P1 F2FP.BF16.F32.PACK_AB R86, RZ, R86 ;  /* 0x00000056ff56123e */ /* 0x000fe200000010ff */
[----:B------:R-:W0:Y:S01]  /*2880*/  @P1 LDC.64 R98, c[0x0][0x408] ;  /* 0x00010200ff621b82 */ /* 0x000e220000000a00 */
[----:B------:R-:W-:-:S02]  /*2890*/  @P1 FSEL R84, R84, RZ, P3 ;  /* 0x000000ff54541208 */ /* 0x000fc40001800000 */
[C---:B------:R-:W-:Y:S02]  /*28a0*/  @P1 LOP3.LUT P3, RZ, R94.reuse, 0xff0000, RZ, 0xc0, !PT ;  /* 0x00ff00005eff1812 */ /* 0x040fe4000786c0ff */
[----:B------:R-:W-:Y:S02]  /*28b0*/  @P1 F2FP.BF16.F32.PACK_AB R84, RZ, R84 ;  /* 0x00000054ff54123e */ /* 0x000fe400000010ff */
[----:B------:R-:W-:Y:S02]  /*28c0*/  @P1 LOP3.LUT P4, RZ, R94, 0xff000000, RZ, 0xc0, !PT ;  /* 0xff0000005eff1812 */ /* 0x000fe4000788c0ff */
[----:B------:R-:W-:Y:S01]  /*28d0*/  @P1 PRMT R72, R84, 0x7610, R72 ;  /* 0x0000761054481816 */ /* 0x000fe20000000048 */
[----:B------:R-:W-:-:S03]  /*28e0*/  @P0 FFMA.FTZ R84, R105, R118, R117 ;  /* 0x0000007669540223 */ /* 0x000fc60000010075 */
[----:B------:R-:W-:Y:S01]  /*28f0*/  @P1 PRMT R72, R72, 0x5410, R86 ;  /* 0x0000541048481816 */ /* 0x000fe20000000056 */
[----:B------:R-:W-:Y:S01]  /*2900*/  @P0 FADD.FTZ R84, R103, -R84 ;  /* 0x8000005467540221 */ /* 0x000fe20000010000 */
[----:B------:R-:W1:Y:S03]  /*2910*/  @P1 LDC.64 R86, c[0x0][0x408] ;  /* 0x00010200ff561b82 */ /* 0x000e660000000a00 */
[----:B------:R-:W-:Y:S01]  /*2920*/  @P0 FFMA.FTZ R123, R4, R84, R123 ;  /* 0x00000054047b0223 */ /* 0x000fe2000001007b */
[----:B0-----:R-:W-:-:S04]  /*2930*/  @P1 FMUL.FTZ R99, R85, R99 ;  /* 0x0000006355631220 */ /* 0x001fc80000410000 */
[----:B------:R-:W0:Y:S01]  /*2940*/  @P1 LDC.64 R84, c[0x0][0x408] ;  /* 0x00010200ff541b82 */ /* 0x000e220000000a00 */
[----:B------:R-:W-:Y:S01]  /*2950*/  @P1 FMUL.FTZ R120, R99, R98 ;  /* 0x0000006263781220 */ /* 0x000fe20000410000 */
[----:B------:R-:W-:-:S04]  /*2960*/  @P0 FFMA.FTZ R98, R82, R118, R117 ;  /* 0x0000007652620223 */ /* 0x000fc80000010075 */
[----:B------:R-:W-:Y:S01]  /*2970*/  @P0 FADD.FTZ R98, R83, -R98 ;  /* 0x8000006253620221 */ /* 0x000fe20000010000 */
[----:B------:R-:W-:Y:S02]  /*2980*/  @P1 FSEL R120, R120, RZ, P3 ;  /* 0x000000ff78781208 */ /* 0x000fe40001800000 */
[----:B------:R-:W-:Y:S02]  /*2990*/  @P1 LOP3.LUT P3, RZ, R95, 0xff, RZ, 0xc0, !PT ;  /* 0x000000ff5fff1812 */ /* 0x000fe4000786c0ff */
[----:B------:R-:W-:Y:S01]  /*29a0*/  @P1 F2FP.BF16.F32.PACK_AB R120, RZ, R120 ;  /* 0x00000078ff78123e */ /* 0x000fe200000010ff */
[----:B-1----:R-:W-:Y:S01]  /*29b0*/  @P1 FMUL.FTZ R87, R121, R87 ;  /* 0x0000005779571220 */ /* 0x002fe20000410000 */
[----:B------:R-:W-:Y:S02]  /*29c0*/  PRMT R121, R22, 0x7632, R121 ;  /* 0x0000763216797816 */ /* 0x000fe40000000079 */
[----:B------:R-:W-:Y:S01]  /*29d0*/  @P1 PRMT R73, R120, 0x7610, R73 ;  /* 0x0000761078491816 */ /* 0x000fe20000000049 */
[----:B------:R-:W-:Y:S01]  /*29e0*/  @P1 FMUL.FTZ R87, R87, R86 ;  /* 0x0000005657571220 */ /* 0x000fe20000410000 */
[----:B------:R-:W-:-:S04]  /*29f0*/  SHF.L.U32 R121, R121, 0x10, RZ ;  /* 0x0000001079797819 */ /* 0x000fc800000006ff */
[----:B------:R-:W-:Y:S01]  /*2a00*/  @P1 FSEL R87, R87, RZ, P4 ;  /* 0x000000ff57571208 */ /* 0x000fe20002000000 */
[----:B------:R-:W-:Y:S01]  /*2a10*/  @P0 FFMA.FTZ R121, R4, R98, R121 ;  /* 0x0000006204790223 */ /* 0x000fe20000010079 */
[----:B0-----:R-:W-:Y:S01]  /*2a20*/  @P1 FMUL.FTZ R85, R123, R85 ;  /* 0x000000557b551220 */ /* 0x001fe20000410000 */
[----:B------:R-:W-:Y:S01]  /*2a30*/  IMAD.U32 R123, R23, 0x10000, RZ ;  /* 0x00010000177b7824 */ /* 0x000fe200078e00ff */
[----:B------:R-:W0:Y:S01]  /*2a40*/  @P1 LDC.64 R98, c[0x0][0x408] ;  /* 0x00010200ff621b82 */ /* 0x000e220000000a00 */
[----:B------:R-:W-:Y:S01]  /*2a50*/  @P1 LOP3.LUT P4, RZ, R95, 0xff00, RZ, 0xc0, !PT ;  /* 0x0000ff005fff1812 */ /* 0x000fe2000788c0ff */
[----:B------:R-:W-:Y:S01]  /*2a60*/  @P1 FMUL.FTZ R86, R85, R84 ;  /* 0x0000005455561220 */ /* 0x000fe20000410000 */
[----:B------:R-:W-:Y:S01]  /*2a70*/  @P0 FFMA.FTZ R85, R81, R118, R117 ;  /* 0x0000007651550223 */ /* 0x000fe20000010075 */
[----:B------:R-:W-:-:S03]  /*2a80*/  @P1 F2FP.BF16.F32.PACK_AB R87, RZ, R87 ;  /* 0x00000057ff57123e */ /* 0x000fc600000010ff */
[----:B------:R-:W-:Y:S01]  /*2a90*/  @P0 FADD.FTZ R85, R80, -R85 ;  /* 0x8000005550550221 */ /* 0x000fe20000010000 */
[----:B------:R-:W-:Y:S02]  /*2aa0*/  @P1 FSEL R86, R86, RZ, P3 ;  /* 0x000000ff56561208 */ /* 0x000fe40001800000 */
[----:B------:R-:W-:Y:S01]  /*2ab0*/  @P1 PRMT R73, R73, 0x5410, R87 ;  /* 0x0000541049491816 */ /* 0x000fe20000000057 */
[----:B------:R-:W-:Y:S01]  /*2ac0*/  @P0 FFMA.FTZ R123, R4, R85, R123 ;  /* 0x00000055047b0223 */ /* 0x000fe2000001007b */
[----:B------:R-:W-:Y:S01]  /*2ad0*/  @P1 F2FP.BF16.F32.PACK_AB R86, RZ, R86 ;  /* 0x00000056ff56123e */ /* 0x000fe200000010ff */
[----:B------:R-:W1:Y:S03]  /*2ae0*/  @P1 LDC.64 R84, c[0x0][0x408] ;  /* 0x00010200ff541b82 */ /* 0x000e660000000a00 */
[----:B------:R-:W-:Y:S01]  /*2af0*/  @P1 PRMT R74, R86, 0x7610, R74 ;  /* 0x00007610564a1816 */ /* 0x000fe2000000004a */
[----:B0-----:R-:W-:-:S04]  /*2b00*/  @P1 FMUL.FTZ R99, R121, R99 ;  /* 0x0000006379631220 */ /* 0x001fc80000410000 */
[----:B------:R-:W-:-:S05]  /*2b10*/  @P1 FMUL.FTZ R98, R99, R98 ;  /* 0x0000006263621220 */ /* 0x000fca0000410000 */
[----:B------:R-:W-:Y:S01]  /*2b20*/  @P1 FSEL R98, R98, RZ, P4 ;  /* 0x000000ff62621208 */ /* 0x000fe20002000000 */
[----:B-1----:R-:W-:-:S03]  /*2b30*/  @P1 FMUL.FTZ R85, R123, R85 ;  /* 0x000000557b551220 */ /* 0x002fc60000410000 */
[----:B------:R-:W-:Y:S01]  /*2b40*/  @P1 F2FP.BF16.F32.PACK_AB R98, RZ, R98 ;  /* 0x00000062ff62123e */ /* 0x000fe200000010ff */
[----:B------:R-:W-:-:S03]  /*2b50*/  @P1 FMUL.FTZ R84, R85, R84 ;  /* 0x0000005455541220 */ /* 0x000fc60000410000 */
[----:B------:R-:W-:Y:S02]  /*2b60*/  @P1 PRMT R74, R74, 0x5410, R98 ;  /* 0x000054104a4a1816 */ /* 0x000fe40000000062 */
[----:B------:R-:W-:-:S04]  /*2b70*/  @P1 FSEL R84, R84, RZ, P5 ;  /* 0x000000ff54541208 */ /* 0x000fc80002800000 */
        /* <DEDUP_REMOVED lines=16> */
.L_x_2317:
[----:B------:R-:W-:Y:S01]  /*2c80*/  ISETP.GT.AND P4, PT, R100, RZ, PT ;  /* 0x000000ff6400720c */ /* 0x000fe20003f84270 */
[----:B------:R-:W-:Y:S01]  /*2c90*/  @P3 FFMA.FTZ R76, R113, R118, R117 ;  /* 0x00000076714c3223 */ /* 0x000fe20000010075 */
[C---:B-----5:R-:W-:Y:S01]  /*2ca0*/  PRMT R120, R20.reuse, 0x7632, R120 ;  /* 0x0000763214787816 */ /* 0x060fe20000000078 */
[----:B------:R-:W-:Y:S01]  /*2cb0*/  IMAD.U32 R123, R20, 0x10000, RZ ;  /* 0x00010000147b7824 */ /* 0x000fe200078e00ff */
[----:B------:R-:W-:Y:S01]  /*2cc0*/  PRMT R86, R21, 0x7632, R86 ;  /* 0x0000763215567816 */ /* 0x000fe20000000056 */
[----:B------:R-:W-:Y:S01]  /*2cd0*/  @P3 FADD.FTZ R76, R111, -R76 ;  /* 0x8000004c6f4c3221 */ /* 0x000fe20000010000 */
[----:B------:R-:W-:Y:S01]  /*2ce0*/  SHF.L.U32 R120, R120, 0x10, RZ ;  /* 0x0000001078787819 */ /* 0x000fe200000006ff */
[----:B------:R-:W0:Y:S01]  /*2cf0*/  @P1 LDC.64 R84, c[0x0][0x408] ;  /* 0x00010200ff541b82 */ /* 0x000e220000000a00 */
[----:B------:R-:W-:Y:S01]  /*2d00*/  SHF.L.U32 R87, R21, 0x10, RZ ;  /* 0x0000001015577819 */ /* 0x000fe200000006ff */
[----:B------:R-:W-:Y:S01]  /*2d10*/  @P3 FFMA.FTZ R123, R4, R76, R123 ;  /* 0x0000004c047b3223 */ /* 0x000fe2000001007b */
[----:B------:R-:W-:Y:S01]  /*2d20*/  IMAD.U32 R86, R86, 0x10000, RZ ;  /* 0x0001000056567824 */ /* 0x000fe200078e00ff */
[----:B------:R-:W-:-:S02]  /*2d30*/  PRMT R125, R22, 0x7632, R125 ;  /* 0x00007632167d7816 */ /* 0x000fc4000000007d */
[-CC-:B------:R-:W-:Y:S01]  /*2d40*/  @P4 FFMA.FTZ R77, R110, R118.reuse, R117.reuse ;  /* 0x000000766e4d4223 */ /* 0x180fe20000010075 */
[-CC-:B------:R-:W-:Y:S01]  /*2d50*/  @P4 FFMA.FTZ R78, R109, R118.reuse, R117.reuse ;  /* 0x000000766d4e4223 */ /* 0x180fe20000010075 */
[----:B------:R-:W-:Y:S01]  /*2d60*/  @P4 FFMA.FTZ R99, R106, R118, R117 ;  /* 0x000000766a634223 */ /* 0x000fe20000010075 */
[----:B------:R-:W-:Y:S02]  /*2d70*/  IMAD.U32 R125, R125, 0x10000, RZ ;  /* 0x000100007d7d7824 */ /* 0x000fe400078e00ff */
[----:B------:R-:W-:Y:S01]  /*2d80*/  @P4 FADD.FTZ R77, R108, -R77 ;  /* 0x8000004d6c4d4221 */ /* 0x000fe20000010000 */
[----:B------:R-:W-:Y:S01]  /*2d90*/  @P4 FADD.FTZ R98, R107, -R78 ;  /* 0x8000004e6b624221 */ /* 0x000fe20000010000 */
[----:B------:R-:W-:Y:S01]  /*2da0*/  @P4 FADD.FTZ R99, R104, -R99 ;  /* 0x8000006368634221 */ /* 0x000fe20000010000 */
[----:B------:R-:W1:Y:S01]  /*2db0*/  @P1 LDC.64 R78, c[0x0][0x408] ;  /* 0x00010200ff4e1b82 */ /* 0x000e620000000a00 */
[C---:B------:R-:W-:Y:S01]  /*2dc0*/  @P4 FFMA.FTZ R120, R4.reuse, R77, R120 ;  /* 0x0000004d04784223 */ /* 0x040fe20000010078 */
[C---:B------:R-:W-:Y:S01]  /*2dd0*/  @P4 FFMA.FTZ R87, R4.reuse, R98, R87 ;  /* 0x0000006204574223 */ /* 0x040fe20000010057 */
[----:B------:R-:W-:Y:S01]  /*2de0*/  @P4 FFMA.FTZ R98, R105, R118, R117 ;  /* 0x0000007669624223 */ /* 0x000fe20000010075 */
[----:B------:R-:W-:Y:S01]  /*2df0*/  @P4 FFMA.FTZ R86, R4, R99, R86 ;  /* 0x0000006304564223 */ /* 0x000fe20000010056 */
[----:B------:R-:W-:-:S02]  /*2e00*/  SHF.L.U32 R99, R22, 0x10, RZ ;  /* 0x0000001016637819 */ /* 0x000fc400000006ff */
[----:B------:R-:W-:Y:S01]  /*2e10*/  @P4 FADD.FTZ R98, R103, -R98 ;  /* 0x8000006267624221 */ /* 0x000fe20000010000 */
[----:B------:R-:W2:Y:S01]  /*2e20*/  @P1 LDC.64 R76, c[0x0][0x408] ;  /* 0x00010200ff4c1b82 */ /* 0x000ea20000000a00 */
[----:B------:R-:W-:Y:S02]  /*2e30*/  SHF.L.U32 R124, R23, 0x10, RZ ;  /* 0x00000010177c7819 */ /* 0x000fe400000006ff */
[----:B------:R-:W-:Y:S01]  /*2e40*/  @P4 FFMA.FTZ R99, R4, R98, R99 ;  /* 0x0000006204634223 */ /* 0x000fe20000010063 */
[----:B0-----:R-:W-:Y:S01]  /*2e50*/  @P1 FMUL.FTZ R85, R87, R85 ;  /* 0x0000005557551220 */ /* 0x001fe20000410000 */
[----:B------:R-:W-:Y:S02]  /*2e60*/  PRMT R126, R23, 0x7632, R126 ;  /* 0x00007632177e7816 */ /* 0x000fe4000000007e */
[----:B------:R-:W-:Y:S01]  /*2e70*/  @P1 LOP3.LUT P0, RZ, R94, 0xff, RZ, 0xc0, !PT ;  /* 0x000000ff5eff1812 */ /* 0x000fe2000780c0ff */
[----:B------:R-:W-:Y:S01]  /*2e80*/  @P1 FMUL.FTZ R84, R85, R84 ;  /* 0x0000005455541220 */ /* 0x000fe20000410000 */
[----:B------:R-:W-:-:S02]  /*2e90*/  SHF.L.U32 R126, R126, 0x10, RZ ;  /* 0x000000107e7e7819 */ /* 0x000fc400000006ff */
[----:B------:R-:W-:Y:S02]  /*2ea0*/  @P1 LOP3.LUT P3, RZ, R94, 0xff00, RZ, 0xc0, !PT ;  /* 0x0000ff005eff1812 */ /* 0x000fe4000786c0ff */
[----:B------:R-:W-:Y:S01]  /*2eb0*/  F2FP.BF16.F32.PACK_AB R87, RZ, R87 ;  /* 0x00000057ff57723e */ /* 0x000fe200000010ff */
[----:B-1----:R-:W-:Y:S01]  /*2ec0*/  @P1 FMUL.FTZ R79, R120, R79 ;  /* 0x0000004f784f1220 */ /* 0x002fe20000410000 */
[----:B------:R-:W-:-:S03]  /*2ed0*/  F2FP.BF16.F32.PACK_AB R120, RZ, R120 ;  /* 0x00000078ff78723e */ /* 0x000fc600000010ff */
[----:B------:R-:W-:Y:S02]  /*2ee0*/  @P1 FMUL.FTZ R121, R79, R78 ;  /* 0x0000004e4f791220 */ /* 0x000fe40000410000 */
[----:B------:R-:W0:Y:S01]  /*2ef0*/  @P1 LDC.64 R78, c[0x0][0x408] ;  /* 0x00010200ff4e1b82 */ /* 0x000e220000000a00 */
[----:B--2---:R-:W-:Y:S02]  /*2f00*/  @P1 FMUL.FTZ R77, R123, R77 ;  /* 0x0000004d7b4d1220 */ /* 0x004fe40000410000 */
[----:B------:R-:W-:Y:S02]  /*2f10*/  @P1 FSEL R121, R121, RZ, P3 ;  /* 0x000000ff79791208 */ /* 0x000fe40001800000 */
[----:B------:R-:W-:Y:S01]  /*2f20*/  @P1 LOP3.LUT P3, RZ, R94, 0xff000000, RZ, 0xc0, !PT ;  /* 0xff0000005eff1812 */ /* 0x000fe2000786c0ff */
[----:B------:R-:W-:Y:S01]  /*2f30*/  @P1 FMUL.FTZ R98, R77, R76 ;  /* 0x0000004c4d621220 */ /* 0x000fe20000410000 */
[----:B------:R-:W-:Y:S01]  /*2f40*/  @P1 F2FP.BF16.F32.PACK_AB R121, RZ, R121 ;  /* 0x00000079ff79123e */ /* 0x000fe200000010ff */
[----:B------:R-:W1:Y:S03]  /*2f50*/  @P1 LDC.64 R76, c[0x0][0x408] ;  /* 0x00010200ff4c1b82 */ /* 0x000e660000000a00 */
[----:B------:R-:W-:-:S02]  /*2f60*/  @P1 FSEL R98, R98, RZ, P0 ;  /* 0x000000ff62621208 */ /* 0x000fc40000000000 */
[----:B------:R-:W-:Y:S02]  /*2f70*/  @P1 LOP3.LUT P0, RZ, R94, 0xff0000, RZ, 0xc0, !PT ;  /* 0x00ff00005eff1812 */ /* 0x000fe4000780c0ff */
[----:B------:R-:W-:-:S04]  /*2f80*/  @P1 F2FP.BF16.F32.PACK_AB R98, RZ, R98 ;  /* 0x00000062ff62123e */ /* 0x000fc800000010ff */
[----:B------:R-:W-:-:S04]  /*2f90*/  @P1 PRMT R72, R98, 0x7610, R72 ;  /* 0x0000761062481816 */ /* 0x000fc80000000048 */
[----:B------:R-:W-:Y:S01]  /*2fa0*/  @P1 PRMT R72, R72, 0x5410, R121 ;  /* 0x0000541048481816 */ /* 0x000fe20000000079 */
[----:B0-----:R-:W-:Y:S01]  /*2fb0*/  @P1 FMUL.FTZ R85, R99, R79 ;  /* 0x0000004f63551220 */ /* 0x001fe20000410000 */
[----:B------:R-:W-:-:S03]  /*2fc0*/  F2FP.BF16.F32.PACK_AB R99, RZ, R99 ;  /* 0x00000063ff63723e */ /* 0x000fc600000010ff */
[----:B------:R-:W-:Y:S01]  /*2fd0*/  @P1 FMUL.FTZ R78, R85, R78 ;  /* 0x0000004e554e1220 */ /* 0x000fe20000410000 */
[----:B------:R-:W-:Y:S01]  /*2fe0*/  F2FP.BF16.F32.PACK_AB R85, RZ, R123 ;  /* 0x0000007bff55723e */ /* 0x000fe200000010ff */
[----:B-1----:R-:W-:Y:S01]  /*2ff0*/  @P1 FMUL.FTZ R77, R86, R77 ;  /* 0x0000004d564d1220 */ /* 0x002fe20000410000 */
[----:B------:R-:W-:-:S03]  /*3000*/  F2FP.BF16.F32.PACK_AB R86, RZ, R86 ;  /* 0x00000056ff56723e */ /* 0x000fc600000010ff */
[----:B------:R-:W-:Y:S01]  /*3010*/  @P1 FMUL.FTZ R79, R77, R76 ;  /* 0x0000004c4d4f1220 */ /* 0x000fe20000410000 */
[----:B------:R-:W-:-:S04]  /*3020*/  @P4 FFMA.FTZ R76, R82, R118, R117 ;  /* 0x00000076524c4223 */ /* 0x000fc80000010075 */
[----:B------:R-:W-:-:S04]  /*3030*/  @P4 FADD.FTZ R76, R83, -R76 ;  /* 0x8000004c534c4221 */ /* 0x000fc80000010000 */
[----:B------:R-:W-:Y:S02]  /*3040*/  @P4 FFMA.FTZ R125, R4, R76, R125 ;  /* 0x0000004c047d4223 */ /* 0x000fe4000001007d */
[----:B------:R-:W0:Y:S03]  /*3050*/  @P1 LDC.64 R76, c[0x0][0x408] ;  /* 0x00010200ff4c1b82 */ /* 0x000e260000000a00 */
[----:B------:R-:W-:Y:S01]  /*3060*/  F2FP.BF16.F32.PACK_AB R122, RZ, R125 ;  /* 0x0000007dff7a723e */ /* 0x000fe200000010ff */
[----:B0-----:R-:W-:-:S04]  /*3070*/  @P1 FMUL.FTZ R77, R125, R77 ;  /* 0x0000004d7d4d1220 */ /* 0x001fc80000410000 */
[----:B------:R-:W-:Y:S01]  /*3080*/  @P1 FMUL.FTZ R123, R77, R76 ;  /* 0x0000004c4d7b1220 */ /* 0x000fe20000410000 */
[----:B------:R-:W-:-:S04]  /*3090*/  @P4 FFMA.FTZ R77, R81, R118, R117 ;  /* 0x00000076514d4223 */ /* 0x000fc80000010075 */
[----:B------:R-:W-:-:S04]  /*30a0*/  @P4 FADD.FTZ R77, R80, -R77 ;  /* 0x8000004d504d4221 */ /* 0x000fc80000010000 */
[----:B------:R-:W-:Y:S02]  /*30b0*/  @P4 FFMA.FTZ R124, R4, R77, R124 ;  /* 0x0000004d047c4223 */ /* 0x000fe4000001007c */
[----:B------:R-:W0:Y:S02]  /*30c0*/  @P1 LDC.64 R76, c[0x0][0x408] ;  /* 0x00010200ff4c1b82 */ /* 0x000e240000000a00 */
        /* <DEDUP_REMOVED lines=8> */
[----:B------:R-:W-:Y:S02]  /*3150*/  @P1 FSEL R76, R84, RZ, P0 ;  /* 0x000000ff544c1208 */ /* 0x000fe40000000000 */
[----:B------:R-:W-:Y:S02]  /*3160*/  @P1 FSEL R77, R79, RZ, P3 ;  /* 0x000000ff4f4d1208 */ /* 0x000fe40001800000 */
[C---:B------:R-:W-:Y:S02]  /*3170*/  @P1 LOP3.LUT P0, RZ, R95.reuse, 0xff, RZ, 0xc0, !PT ;  /* 0x000000ff5fff1812 */ /* 0x040fe4000780c0ff */
[----:B------:R-:W-:Y:S02]  /*3180*/  @P1 LOP3.LUT P3, RZ, R95, 0xff00, RZ, 0xc0, !PT ;  /* 0x0000ff005fff1812 */ /* 0x000fe4000786c0ff */
[----:B------:R-:W-:Y:S02]  /*3190*/  @P1 FSEL R78, R78, RZ, P0 ;  /* 0x000000ff4e4e1208 */ /* 0x000fe40000000000 */
[----:B------:R-:W-:-:S02]  /*31a0*/  @P1 FSEL R84, R123, RZ, P3 ;  /* 0x000000ff7b541208 */ /* 0x000fc40001800000 */
[----:B------:R-:W-:Y:S02]  /*31b0*/  @P1 ISETP.GE.U32.AND P0, PT, R94, RZ, PT ;  /* 0x000000ff5e00120c */ /* 0x000fe40003f06070 */
[C---:B------:R-:W-:Y:S02]  /*31c0*/  @P1 LOP3.LUT P3, RZ, R95.reuse, 0xff0000, RZ, 0xc0, !PT ;  /* 0x00ff00005fff1812 */ /* 0x040fe4000786c0ff */
[----:B------:R-:W-:Y:S02]  /*31d0*/  @P1 ISETP.GE.U32.AND.EX P0, PT, R95, 0x1000000, PT, P0 ;  /* 0x010000005f00180c */ /* 0x000fe40003f06100 */
[----:B------:R-:W-:Y:S02]  /*31e0*/  @P1 FSEL R125, R125, RZ, P3 ;  /* 0x000000ff7d7d1208 */ /* 0x000fe40001800000 */
[----:B------:R-:W-:Y:S02]  /*31f0*/  @P1 F2FP.BF16.F32.PACK_AB R76, RZ, R76 ;  /* 0x0000004cff4c123e */ /* 0x000fe400000010ff */
[----:B------:R-:W-:-:S02]  /*3200*/  @P1 F2FP.BF16.F32.PACK_AB R78, RZ, R78 ;  /* 0x0000004eff4e123e */ /* 0x000fc400000010ff */
[----:B------:R-:W-:Y:S02]  /*3210*/  @P1 FSEL R127, R127, RZ, P0 ;  /* 0x000000ff7f7f1208 */ /* 0x000fe40000000000 */
[----:B------:R-:W-:Y:S02]  /*3220*/  @P1 F2FP.BF16.F32.PACK_AB R125, RZ, R125 ;  /* 0x0000007dff7d123e */ /* 0x000fe400000010ff */
[----:B------:R-:W-:Y:S02]  /*3230*/  @P1 F2FP.BF16.F32.PACK_AB R77, RZ, R77 ;  /* 0x0000004dff4d123e */ /* 0x000fe400000010ff */
[----:B------:R-:W-:Y:S02]  /*3240*/  @P1 PRMT R73, R76, 0x7610, R73 ;  /* 0x000076104c491816 */ /* 0x000fe40000000049 */
[----:B------:R-:W-:Y:S02]  /*3250*/  @P1 F2FP.BF16.F32.PACK_AB R84, RZ, R84 ;  /* 0x00000054ff54123e */ /* 0x000fe400000010ff */
[----:B------:R-:W-:-:S02]  /*3260*/  @P1 F2FP.BF16.F32.PACK_AB R127, RZ, R127 ;  /* 0x0000007fff7f123e */ /* 0x000fc400000010ff */
[----:B------:R-:W-:Y:S02]  /*3270*/  @P1 PRMT R74, R78, 0x7610, R74 ;  /* 0x000076104e4a1816 */ /* 0x000fe4000000004a */
[----:B------:R-:W-:Y:S02]  /*3280*/  @P1 PRMT R75, R125, 0x7610, R75 ;  /* 0x000076107d4b1816 */ /* 0x000fe4000000004b */
[----:B------:R-:W-:Y:S02]  /*3290*/  @P1 PRMT R73, R73, 0x5410, R77 ;  /* 0x0000541049491816 */ /* 0x000fe4000000004d */
[----:B------:R-:W-:Y:S02]  /*32a0*/  F2FP.BF16.F32.PACK_AB R79, R126, R124 ;  /* 0x0000007c7e4f723e */ /* 0x000fe400000010ff */
[----:B------:R-:W-:Y:S02]  /*32b0*/  @P1 PRMT R74, R74, 0x5410, R84 ;  /* 0x000054104a4a1816 */ /* 0x000fe40000000054 */
[----:B------:R-:W-:-:S02]  /*32c0*/  @P1 PRMT R75, R75, 0x5410, R127 ;  /* 0x000054104b4b1816 */ /* 0x000fc4000000007f */
[----:B------:R-:W-:Y:S02]  /*32d0*/  PRMT R78, R99, 0x5410, R122 ;  /* 0x00005410634e7816 */ /* 0x000fe4000000007a */
[----:B------:R-:W-:Y:S02]  /*32e0*/  PRMT R77, R87, 0x5410, R86 ;  /* 0x00005410574d7816 */ /* 0x000fe40000000056 */
[----:B------:R-:W-:-:S07]  /*32f0*/  PRMT R76, R85, 0x5410, R120 ;  /* 0x00005410554c7816 */ /* 0x000fce0000000078 */
.L_x_2316:
[----:B------:R-:W-:Y:S05]  /*3300*/  BSYNC.RECONVERGENT B1 ;  /* 0x0000000000017941 */ /* 0x000fea0003800200 */
.L_x_2299:
[----:B------:R-:W-:Y:S01]  /*3310*/  ISETP.NE.U32.AND P0, PT, R119, RZ, PT ;  /* 0x000000ff7700720c */ /* 0x000fe20003f05070 */
[----:B------:R-:W0:Y:S03]  /*3320*/  @P1 LDC.64 R84, c[0x0][0x468] ;  /* 0x00011a00ff541b82 */ /* 0x000e260000000a00 */
[----:B------:R-:W-:-:S13]  /*3330*/  ISETP.NE.AND.EX P0, PT, R101, RZ, PT, P0 ;  /* 0x000000ff6500720c */ /* 0x000fda0003f05300 */
[----:B------:R-:W1:Y:S01]  /*3340*/  @P0 LDC.64 R86, c[0x0][0x478] ;  /* 0x00011e00ff560b82 */ /* 0x000e620000000a00 */
[----:B0-----:R-:W-:-:S04]  /*3350*/  @P1 IMAD.WIDE.U32 R84, R115, 0x10, R84 ;  /* 0x0000001073541825 */ /* 0x001fc800078e0054 */
[----:B------:R-:W-:Y:S02]  /*3360*/  VIADD R115, R115, 0x20 ;  /* 0x0000002073737836 */ /* 0x000fe40000000000 */
[C---:B-1----:R-:W-:Y:S01]  /*3370*/  @P0 IMAD.WIDE.U32 R86, R116.reuse, 0x10, R86 ;  /* 0x0000001074560825 */ /* 0x042fe200078e0056 */
[----:B------:R-:W-:-:S04]  /*3380*/  IADD3 R116, PT, PT, R116, 0x20, RZ ;  /* 0x0000002074747810 */ /* 0x000fc80007ffe0ff */
[----:B------:R0:W-:Y:S04]  /*3390*/  @P0 STG.E.128 desc[UR6][R86.64], R76 ;  /* 0x0000004c56000986 */ /* 0x0001e8000c101d06 */
[----:B------:R0:W-:Y:S02]  /*33a0*/  @P1 STG.E.128 desc[UR6][R84.64], R72 ;  /* 0x0000004854001986 */ /* 0x0001e4000c101d06 */
.L_x_2298:
[----:B------:R-:W-:Y:S05]  /*33b0*/  BSYNC.RECONVERGENT B2 ;  /* 0x0000000000027941 */ /* 0x000fea0003800200 */
.L_x_2297:
        /* <DEDUP_REMOVED lines=11> */
[----:B-----5:R-:W-:Y:S01]  /*3470*/  IMAD.U32 R98, R18, 0x10000, RZ ;  /* 0x0001000012627824 */ /* 0x020fe200078e00ff */
[C---:B------:R-:W-:Y:S01]  /*3480*/  PRMT R120, R16.reuse, 0x7632, R120 ;  /* 0x0000763210787816 */ /* 0x040fe20000000078 */
[----:B0-----:R-:W0:Y:S01]  /*3490*/  @P1 LDC.64 R86, c[0x0][0x408] ;  /* 0x00010200ff561b82 */ /* 0x001e220000000a00 */
[----:B------:R-:W-:Y:S02]  /*34a0*/  SHF.L.U32 R121, R16, 0x10, RZ ;  /* 0x0000001010797819 */ /* 0x000fe400000006ff */
[C---:B------:R-:W-:Y:S01]  /*34b0*/  PRMT R100, R17.reuse, 0x7632, R100 ;  /* 0x0000763211647816 */ /* 0x040fe20000000064 */
[----:B------:R-:W-:Y:S01]  /*34c0*/  IMAD.U32 R120, R120, 0x10000, RZ ;  /* 0x0001000078787824 */ /* 0x000fe200078e00ff */
[----:B------:R-:W-:Y:S02]  /*34d0*/  SHF.L.U32 R119, R17, 0x10, RZ ;  /* 0x0000001011777819 */ /* 0x000fe400000006ff */
        /* <DEDUP_REMOVED lines=8> */
[-C--:B------:R-:W-:Y:S01]  /*3560*/  @P0 FFMA.FTZ R76, R14, R118.reuse, R117 ;  /* 0x000000760e4c0223 */ /* 0x080fe20000010075 */
[----:B------:R-:W-:Y:S01]  /*3570*/  @P0 FADD.FTZ R85, R10, -R85 ;  /* 0x800000550a550221 */ /* 0x000fe20000010000 */
[C---:B------:R-:W-:Y:S01]  /*3580*/  @P0 FFMA.FTZ R121, R4.reuse, R77, R121 ;  /* 0x0000004d04790223 */ /* 0x040fe20000010079 */
[-C--:B------:R-:W-:Y:S01]  /*3590*/  @P0 FFMA.FTZ R77, R7, R118.reuse, R117 ;  /* 0x00000076074d0223 */ /* 0x080fe20000010075 */
[C---:B------:R-:W-:Y:S01]  /*35a0*/  @P0 FFMA.FTZ R120, R4.reuse, R79, R120 ;  /* 0x0000004f04780223 */ /* 0x040fe20000010078 */
[----:B------:R-:W-:Y:S01]  /*35b0*/  @P0 FADD.FTZ R79, R15, -R76 ;  /* 0x8000004c0f4f0221 */ /* 0x000fe20000010000 */
[----:B------:R-:W-:Y:S01]  /*35c0*/  @P0 FFMA.FTZ R98, R4, R85, R98 ;  /* 0x0000005504620223 */ /* 0x000fe20000010062 */
[----:B------:R-:W-:Y:S01]  /*35d0*/  @P0 FADD.FTZ R77, R8, -R77 ;  /* 0x8000004d084d0221 */ /* 0x000fe20000010000 */
[----:B------:R-:W1:Y:S01]  /*35e0*/  @P1 LDC.64 R84, c[0x0][0x408] ;  /* 0x00010200ff541b82 */ /* 0x000e620000000a00 */
[C---:B------:R-:W-:Y:S01]  /*35f0*/  @P0 FFMA.FTZ R100, R4.reuse, R79, R100 ;  /* 0x0000004f04640223 */ /* 0x040fe20000010064 */
[----:B------:R-:W-:Y:S01]  /*3600*/  SHF.L.U32 R99, R99, 0x10, RZ ;  /* 0x0000001063637819 */ /* 0x000fe200000006ff */
[----:B------:R-:W-:Y:S01]  /*3610*/  @P0 FFMA.FTZ R119, R4, R77, R119 ;  /* 0x0000004d04770223 */ /* 0x000fe20000010077 */
[----:B------:R-:W-:Y:S01]  /*3620*/  @P0 FADD.FTZ R122, R89, -R122 ;  /* 0x8000007a597a0221 */ /* 0x000fe20000010000 */
[-CC-:B------:R-:W-:Y:S01]  /*3630*/  @P0 FFMA.FTZ R101, R11, R118.reuse, R117.reuse ;  /* 0x000000760b650223 */ /* 0x180fe20000010075 */
[----:B------:R-:W-:Y:S01]  /*3640*/  @P0 FFMA.FTZ R118, R92, R118, R117 ;  /* 0x000000765c760223 */ /* 0x000fe20000010075 */
[----:B0-----:R-:W-:Y:S01]  /*3650*/  @P1 FMUL.FTZ R87, R100, R87 ;  /* 0x0000005764571220 */ /* 0x001fe20000410000 */
[----:B------:R-:W0:Y:S01]  /*3660*/  @P1 LDC.64 R78, c[0x0][0x408] ;  /* 0x00010200ff4e1b82 */ /* 0x000e220000000a00 */
[----:B------:R-:W-:Y:S01]  /*3670*/  @P0 FFMA.FTZ R99, R4, R122, R99 ;  /* 0x0000007a04630223 */ /* 0x000fe20000010063 */
[----:B------:R-:W-:Y:S01]  /*3680*/  @P0 FADD.FTZ R122, R90, -R101 ;  /* 0x800000655a7a0221 */ /* 0x000fe20000010000 */
[----:B------:R-:W-:Y:S01]  /*3690*/  SHF.L.U32 R101, R19, 0x10, RZ ;  /* 0x0000001013657819 */ /* 0x000fe200000006ff */
[----:B------:R-:W-:Y:S01]  /*36a0*/  @P1 FMUL.FTZ R86, R87, R86 ;  /* 0x0000005657561220 */ /* 0x000fe20000410000 */
[----:B------:R-:W-:Y:S01]  /*36b0*/  PRMT R87, R19, 0x7632, R87 ;  /* 0x0000763213577816 */ /* 0x000fe20000000057 */
[----:B------:R-:W-:Y:S01]  /*36c0*/  @P0 FADD.FTZ R118, R91, -R118 ;  /* 0x800000765b760221 */ /* 0x000fe20000010000 */
[----:B------:R-:W-:Y:S01]  /*36d0*/  @P1 LOP3.LUT P3, RZ, R96, 0xff00, RZ, 0xc0, !PT ;  /* 0x0000ff0060ff1812 */ /* 0x000fe2000786c0ff */
[----:B------:R-:W2:Y:S01]  /*36e0*/  @P1 LDC.64 R76, c[0x0][0x408] ;  /* 0x00010200ff4c1b82 */ /* 0x000ea20000000a00 */
[----:B------:R-:W-:Y:S01]  /*36f0*/  @P0 FFMA.FTZ R101, R4, R122, R101 ;  /* 0x0000007a04650223 */ /* 0x000fe20000010065 */
[----:B------:R-:W-:-:S04]  /*3700*/  IMAD.U32 R87, R87, 0x10000, RZ ;  /* 0x0001000057577824 */ /* 0x000fc800078e00ff */
[----:B------:R-:W-:Y:S01]  /*3710*/  @P0 FFMA.FTZ R87, R4, R118, R87 ;  /* 0x0000007604570223 */ /* 0x000fe20000010057 */
[----:B------:R-:W-:Y:S01]  /*3720*/  @P1 LOP3.LUT P0, RZ, R96, 0xff, RZ, 0xc0, !PT ;  /* 0x000000ff60ff1812 */ /* 0x000fe2000780c0ff */
[----:B-1----:R-:W-:-:S04]  /*3730*/  @P1 FMUL.FTZ R85, R119, R85 ;  /* 0x0000005577551220 */ /* 0x002fc80000410000 */
[----:B------:R-:W-:Y:S02]  /*3740*/  @P1 FMUL.FTZ R123, R85, R84 ;  /* 0x00000054557b1220 */ /* 0x000fe40000410000 */
[----:B------:R-:W1:Y:S01]  /*3750*/  @P1 LDC.64 R84, c[0x0][0x408] ;  /* 0x00010200ff541b82 */ /* 0x000e620000000a00 */
[----:B0-----:R-:W-:-:S04]  /*3760*/  @P1 FMUL.FTZ R79, R120, R79 ;  /* 0x0000004f784f1220 */ /* 0x001fc80000410000 */
[----:B------:R-:W-:-:S03]  /*3770*/  @P1 FMUL.FTZ R122, R79, R78 ;  /* 0x0000004e4f7a1220 */ /* 0x000fc60000410000 */
[----:B------:R-:W0:Y:S01]  /*3780*/  @P1 LDC.64 R78, c[0x0][0x408] ;  /* 0x00010200ff4e1b82 */ /* 0x000e220000000a00 */
[----:B--2---:R-:W-:-:S04]  /*3790*/  @P1 FMUL.FTZ R77, R121, R77 ;  /* 0x0000004d794d1220 */ /* 0x004fc80000410000 */
[----:B------:R-:W-:-:S03]  /*37a0*/  @P1 FMUL.FTZ R117, R77, R76 ;  /* 0x0000004c4d751220 */ /* 0x000fc60000410000 */
[----:B------:R-:W2:Y:S02]  /*37b0*/  @P1 LDC.64 R76, c[0x0][0x408] ;  /* 0x00010200ff4c1b82 */ /* 0x000ea40000000a00 */
[----:B------:R-:W-:Y:S02]  /*37c0*/  @P1 FSEL R4, R117, RZ, P0 ;  /* 0x000000ff75041208 */ /* 0x000fe40000000000 */
[----:B------:R-:W-:Y:S02]  /*37d0*/  @P1 LOP3.LUT P0, RZ, R96, 0xff0000, RZ, 0xc0, !PT ;  /* 0x00ff000060ff1812 */ /* 0x000fe4000780c0ff */
[----:B------:R-:W-:Y:S01]  /*37e0*/  @P1 F2FP.BF16.F32.PACK_AB R4, RZ, R4 ;  /* 0x00000004ff04123e */ /* 0x000fe200000010ff */
[----:B-1----:R-:W-:-:S03]  /*37f0*/  @P1 FMUL.FTZ R85, R101, R85 ;  /* 0x0000005565551220 */ /* 0x002fc60000410000 */
[----:B------:R-:W-:Y:S01]  /*3800*/  @P1 PRMT R72, R4, 0x7610, R72 ;  /* 0x0000761004481816 */ /* 0x000fe20000000048 */
[----:B------:R-:W-:Y:S01]  /*3810*/  @P1 FMUL.FTZ R84, R85, R84 ;  /* 0x0000005455541220 */ /* 0x000fe20000410000 */
[----:B------:R-:W-:Y:S02]  /*3820*/  @P1 FSEL R85, R123, RZ, P0 ;  /* 0x000000ff7b551208 */ /* 0x000fe40000000000 */
[----:B------:R-:W-:Y:S01]  /*3830*/  @P1 LOP3.LUT P0, RZ, R97, 0xff, RZ, 0xc0, !PT ;  /* 0x000000ff61ff1812 */ /* 0x000fe2000780c0ff */
[----:B0-----:R-:W-:Y:S01]  /*3840*/  @P1 FMUL.FTZ R79, R99, R79 ;  /* 0x0000004f634f1220 */ /* 0x001fe20000410000 */
[----:B------:R-:W-:-:S03]  /*3850*/  @P1 F2FP.BF16.F32.PACK_AB R85, RZ, R85 ;  /* 0x00000055ff55123e */ /* 0x000fc600000010ff */
[----:B------:R-:W-:Y:S01]  /*3860*/  @P1 FMUL.FTZ R78, R79, R78 ;  /* 0x0000004e4f4e1220 */ /* 0x000fe20000410000 */
[----:B------:R-:W-:Y:S02]  /*3870*/  @P1 FSEL R79, R122, RZ, P3 ;  /* 0x000000ff7a4f1208 */ /* 0x000fe40001800000 */
[----:B------:R-:W-:Y:S01]  /*3880*/  @P1 LOP3.LUT P3, RZ, R96, 0xff000000, RZ, 0xc0, !PT ;  /* 0xff00000060ff1812 */ /* 0x000fe2000786c0ff */
[----:B--2---:R-:W-:Y:S01]  /*3890*/  @P1 FMUL.FTZ R77, R98, R77 ;  /* 0x0000004d624d1220 */ /* 0x004fe20000410000 */
[----:B------:R-:W-:Y:S02]  /*38a0*/  @P1 F2FP.BF16.F32.PACK_AB R79, RZ, R79 ;  /* 0x0000004fff4f123e */ /* 0x000fe400000010ff */
[----:B------:R-:W-:Y:S01]  /*38b0*/  @P1 FSEL R86, R86, RZ, P3 ;  /* 0x000000ff56561208 */ /* 0x000fe20001800000 */
[----:B------:R-:W-:Y:S01]  /*38c0*/  @P1 FMUL.FTZ R76, R77, R76 ;  /* 0x0000004c4d4c1220 */ /* 0x000fe20000410000 */
[----:B------:R-:W-:Y:S02]  /*38d0*/  @P1 LOP3.LUT P3, RZ, R97, 0xff00, RZ, 0xc0, !PT ;  /* 0x0000ff0061ff1812 */ /* 0x000fe4000786c0ff */
[----:B------:R-:W-:-:S02]  /*38e0*/  @P1 F2FP.BF16.F32.PACK_AB R86, RZ, R86 ;  /* 0x00000056ff56123e */ /* 0x000fc400000010ff */
[----:B------:R-:W-:Y:S02]  /*38f0*/  @P1 FSEL R76, R76, RZ, P0 ;  /* 0x000000ff4c4c1208 */ /* 0x000fe40000000000 */
[----:B------:R-:W-:Y:S02]  /*3900*/  @P1 LOP3.LUT P0, RZ, R97, 0xff0000, RZ, 0xc0, !PT ;  /* 0x00ff000061ff1812 */ /* 0x000fe4000780c0ff */
[----:B------:R-:W-:Y:S02]  /*3910*/  @P1 FSEL R78, R78, RZ, P3 ;  /* 0x000000ff4e4e1208 */ /* 0x000fe40001800000 */
[----:B------:R-:W-:Y:S02]  /*3920*/  @P1 F2FP.BF16.F32.PACK_AB R117, RZ, R76 ;  /* 0x0000004cff75123e */ /* 0x000fe400000010ff */
[----:B------:R-:W-:Y:S02]  /*3930*/  @P1 FSEL R84, R84, RZ, P0 ;  /* 0x000000ff54541208 */ /* 0x000fe40000000000 */
[----:B------:R-:W-:-:S02]  /*3940*/  @P1 F2FP.BF16.F32.PACK_AB R118, RZ, R78 ;  /* 0x0000004eff76123e */ /* 0x000fc400000010ff */
[----:B------:R-:W-:Y:S02]  /*3950*/  @P1 F2FP.BF16.F32.PACK_AB R84, RZ, R84 ;  /* 0x00000054ff54123e */ /* 0x000fe400000010ff */
[----:B------:R-:W-:Y:S02]  /*3960*/  @P1 PRMT R73, R85, 0x7610, R73 ;  /* 0x0000761055491816 */ /* 0x000fe40000000049 */
[----:B------:R-:W-:Y:S02]  /*3970*/  @P1 PRMT R74, R117, 0x7610, R74 ;  /* 0x00007610754a1816 */ /* 0x000fe4000000004a */
[----:B------:R-:W-:Y:S02]  /*3980*/  @P1 PRMT R72, R72, 0x5410, R79 ;  /* 0x0000541048481816 */ /* 0x000fe4000000004f */
[----:B------:R-:W-:Y:S02]  /*3990*/  F2FP.BF16.F32.PACK_AB R76, R120, R121 ;  /* 0x00000079784c723e */ /* 0x000fe400000010ff */
[----:B------:R-:W-:-:S02]  /*39a0*/  F2FP.BF16.F32.PACK_AB R77, R100, R119 ;  /* 0x00000077644d723e */ /* 0x000fc400000010ff */
[----:B------:R-:W-:Y:S02]  /*39b0*/  F2FP.BF16.F32.PACK_AB R78, R99, R98 ;  /* 0x00000062634e723e */ /* 0x000fe400000010ff */
[----:B------:R-:W-:Y:S02]  /*39c0*/  @P1 PRMT R73, R73, 0x5410, R86 ;  /* 0x0000541049491816 */ /* 0x000fe40000000056 */
        /* <DEDUP_REMOVED lines=12> */
.L_x_2322:
[----:B------:R-:W-:Y:S01]  /*3a90*/  ISETP.GT.AND P0, PT, R100, RZ, PT ;  /* 0x000000ff6400720c */ /* 0x000fe20003f04270 */
[----:B0-----:R-:W0:Y:S01]  /*3aa0*/  @P1 LDC.64 R84, c[0x0][0x408] ;  /* 0x00010200ff541b82 */ /* 0x001e220000000a00 */
[C---:B-----5:R-:W-:Y:S02]  /*3ab0*/  SHF.L.U32 R101, R16.reuse, 0x10, RZ ;  /* 0x0000001010657819 */ /* 0x060fe400000006ff */
[----:B------:R-:W-:Y:S02]  /*3ac0*/  PRMT R99, R16, 0x7632, R99 ;  /* 0x0000763210637816 */ /* 0x000fe40000000063 */
[----:B------:R-:W-:Y:S02]  /*3ad0*/  @P1 LOP3.LUT P3, RZ, R96, 0xff, RZ, 0xc0, !PT ;  /* 0x000000ff60ff1812 */ /* 0x000fe4000786c0ff */
[----:B------:R-:W-:Y:S02]  /*3ae0*/  SHF.L.U32 R99, R99, 0x10, RZ ;  /* 0x0000001063637819 */ /* 0x000fe400000006ff */
[----:B------:R-:W-:-:S02]  /*3af0*/  SHF.L.U32 R123, R18, 0x10, RZ ;  /* 0x00000010127b7819 */ /* 0x000fc400000006ff */
[----:B------:R-:W-:Y:S01]  /*3b00*/  PRMT R100, R17, 0x7632, R100 ;  /* 0x0000763211647816 */ /* 0x000fe20000000064 */
[-CC-:B------:R-:W-:Y:S01]  /*3b10*/  @P0 FFMA.FTZ R87, R5, R118.reuse, R117.reuse ;  /* 0x0000007605570223 */ /* 0x180fe20000010075 */
[-CC-:B------:R-:W-:Y:S01]  /*3b20*/  @P0 FFMA.FTZ R98, R12, R118.reuse, R117.reuse ;  /* 0x000000760c620223 */ /* 0x180fe20000010075 */
[----:B------:R-:W-:Y:S01]  /*3b30*/  @P0 FFMA.FTZ R120, R14, R118, R117 ;  /* 0x000000760e780223 */ /* 0x000fe20000010075 */
[----:B------:R-:W-:Y:S01]  /*3b40*/  @P1 LOP3.LUT P4, RZ, R96, 0xff00, RZ, 0xc0, !PT ;  /* 0x0000ff0060ff1812 */ /* 0x000fe2000788c0ff */
[----:B------:R-:W-:Y:S01]  /*3b50*/  @P0 FADD.FTZ R87, R6, -R87 ;  /* 0x8000005706570221 */ /* 0x000fe20000010000 */
[----:B------:R-:W-:Y:S01]  /*3b60*/  @P0 FADD.FTZ R98, R13, -R98 ;  /* 0x800000620d620221 */ /* 0x000fe20000010000 */
[----:B------:R-:W-:Y:S02]  /*3b70*/  IMAD.U32 R100, R100, 0x10000, RZ ;  /* 0x0001000064647824 */ /* 0x000fe400078e00ff */
[----:B------:R-:W-:Y:S01]  /*3b80*/  @P0 FADD.FTZ R119, R15, -R120 ;  /* 0x800000780f770221 */ /* 0x000fe20000010000 */
[C---:B------:R-:W-:Y:S01]  /*3b90*/  @P0 FFMA.FTZ R101, R4.reuse, R87, R101 ;  /* 0x0000005704650223 */ /* 0x040fe20000010065 */
[C---:B------:R-:W-:Y:S01]  /*3ba0*/  @P0 FFMA.FTZ R99, R4.reuse, R98, R99 ;  /* 0x0000006204630223 */ /* 0x040fe20000010063 */
[----:B------:R-:W1:Y:S01]  /*3bb0*/  @P1 LDC.64 R86, c[0x0][0x408] ;  /* 0x00010200ff561b82 */ /* 0x000e620000000a00 */
[----:B------:R-:W-:Y:S01]  /*3bc0*/  @P0 FFMA.FTZ R100, R4, R119, R100 ;  /* 0x0000007704640223 */ /* 0x000fe20000010064 */
[----:B0-----:R-:W-:Y:S01]  /*3bd0*/  @P1 FMUL.FTZ R85, R101, R85 ;  /* 0x0000005565551220 */ /* 0x001fe20000410000 */
[-C--:B------:R-:W-:Y:S01]  /*3be0*/  @P0 FFMA.FTZ R101, R7, R118.reuse, R117 ;  /* 0x0000007607650223 */ /* 0x080fe20000010075 */
[----:B------:R-:W-:Y:S01]  /*3bf0*/  PRMT R119, R18, 0x7632, R119 ;  /* 0x0000763212777816 */ /* 0x000fe20000000077 */
[----:B------:R-:W-:Y:S01]  /*3c00*/  @P0 FFMA.FTZ R120, R88, R118, R117 ;  /* 0x0000007658780223 */ /* 0x000fe20000010075 */
[----:B------:R-:W-:Y:S01]  /*3c10*/  @P1 FMUL.FTZ R84, R85, R84 ;  /* 0x0000005455541220 */ /* 0x000fe20000410000 */
[----:B------:R-:W-:Y:S01]  /*3c20*/  @P0 FADD.FTZ R98, R8, -R101 ;  /* 0x8000006508620221 */ /* 0x000fe20000010000 */
[----:B------:R-:W-:Y:S01]  /*3c30*/  SHF.L.U32 R101, R17, 0x10, RZ ;  /* 0x0000001011657819 */ /* 0x000fe200000006ff */
[----:B------:R-:W-:Y:S01]  /*3c40*/  @P0 FFMA.FTZ R85, R9, R118, R117 ;  /* 0x0000007609550223 */ /* 0x000fe20000010075 */
[----:B------:R-:W-:Y:S01]  /*3c50*/  IMAD.U32 R119, R119, 0x10000, RZ ;  /* 0x0001000077777824 */ /* 0x000fe200078e00ff */
[----:B------:R-:W-:Y:S01]  /*3c60*/  @P1 FSEL R84, R84, RZ, P3 ;  /* 0x000000ff54541208 */ /* 0x000fe20001800000 */
[----:B------:R-:W-:Y:S01]  /*3c70*/  @P0 FADD.FTZ R120, R89, -R120 ;  /* 0x8000007859780221 */ /* 0x000fe20000010000 */
[----:B------:R-:W-:Y:S01]  /*3c80*/  @P0 FFMA.FTZ R101, R4, R98, R101 ;  /* 0x0000006204650223 */ /* 0x000fe20000010065 */
[----:B------:R-:W-:Y:S01]  /*3c90*/  @P0 FADD.FTZ R85, R10, -R85 ;  /* 0x800000550a550221 */ /* 0x000fe20000010000 */
[----:B------:R-:W-:Y:S01]  /*3ca0*/  @P1 F2FP.BF16.F32.PACK_AB R84, RZ, R84 ;  /* 0x00000054ff54123e */ /* 0x000fe200000010ff */
[C---:B------:R-:W-:Y:S01]  /*3cb0*/  @P0 FFMA.FTZ R119, R4.reuse, R120, R119 ;  /* 0x0000007804770223 */ /* 0x040fe20000010077 */
[----:B------:R-:W-:Y:S01]  /*3cc0*/  SHF.L.U32 R121, R19, 0x10, RZ ;  /* 0x0000001013797819 */ /* 0x000fe200000006ff */
[----:B------:R-:W-:Y:S01]  /*3cd0*/  @P0 FFMA.FTZ R123, R4, R85, R123 ;  /* 0x00000055047b0223 */ /* 0x000fe2000001007b */
[----:B------:R-:W-:-:S02]  /*3ce0*/  @P1 PRMT R72, R84, 0x7610, R72 ;  /* 0x0000761054481816 */ /* 0x000fc40000000048 */
[----:B------:R-:W0:Y:S01]  /*3cf0*/  @P1 LDC.64 R84, c[0x0][0x408] ;  /* 0x00010200ff541b82 */ /* 0x000e220000000a00 */
[----:B------:R-:W-:Y:S01]  /*3d00*/  @P1 LOP3.LUT P3, RZ, R96, 0xff0000, RZ, 0xc0, !PT ;  /* 0x00ff000060ff1812 */ /* 0x000fe2000786c0ff */
[----:B-1----:R-:W-:Y:S01]  /*3d10*/  @P1 FMUL.FTZ R87, R99, R87 ;  /* 0x0000005763571220 */ /* 0x002fe20000410000 */
[----:B------:R-:W-:-:S03]  /*3d20*/  @P1 LOP3.LUT P5, RZ, R97, 0xff0000, RZ, 0xc0, !PT ;  /* 0x00ff000061ff1812 */ /* 0x000fc600078ac0ff */
[----:B------:R-:W-:Y:S02]  /*3d30*/  @P1 FMUL.FTZ R86, R87, R86 ;  /* 0x0000005657561220 */ /* 0x000fe40000410000 */
[----:B------:R-:W1:Y:S03]  /*3d40*/  @P1 LDC.64 R98, c[0x0][0x408] ;  /* 0x00010200ff621b82 */ /* 0x000e660000000a00 */
[----:B------:R-:W-:Y:S02]  /*3d50*/  @P1 FSEL R86, R86, RZ, P4 ;  /* 0x000000ff56561208 */ /* 0x000fe40002000000 */
[----:B------:R-:W-:Y:S02]  /*3d60*/  @P1 LOP3.LUT P4, RZ, R96, 0xff000000, RZ, 0xc0, !PT ;  /* 0xff00000060ff1812 */ /* 0x000fe4000788c0ff */
[----:B------:R-:W-:-:S04]  /*3d70*/  @P1 F2FP.BF16.F32.PACK_AB R86, RZ, R86 ;  /* 0x00000056ff56123e */ /* 0x000fc800000010ff */
[----:B------:R-:W-:Y:S02]  /*3d80*/  @P1 PRMT R72, R72, 0x5410, R86 ;  /* 0x0000541048481816 */ /* 0x000fe40000000056 */
[----:B------:R-:W2:Y:S01]  /*3d90*/  @P1 LDC.64 R86, c[0x0][0x408] ;  /* 0x00010200ff561b82 */ /* 0x000ea20000000a00 */
[----:B0-----:R-:W-:-:S04]  /*3da0*/  @P1 FMUL.FTZ R85, R100, R85 ;  /* 0x0000005564551220 */ /* 0x001fc80000410000 */
[----:B------:R-:W-:Y:S01]  /*3db0*/  @P1 FMUL.FTZ R84, R85, R84 ;  /* 0x0000005455541220 */ /* 0x000fe20000410000 */
[----:B-1----:R-:W-:Y:S01]  /*3dc0*/  @P1 FMUL.FTZ R99, R101, R99 ;  /* 0x0000006365631220 */ /* 0x002fe20000410000 */
[----:B------:R-:W-:-:S03]  /*3dd0*/  @P0 FFMA.FTZ R101, R11, R118, R117 ;  /* 0x000000760b650223 */ /* 0x000fc60000010075 */
[----:B------:R-:W-:Y:S01]  /*3de0*/  @P1 FSEL R84, R84, RZ, P4 ;  /* 0x000000ff54541208 */ /* 0x000fe20002000000 */
[----:B------:R-:W-:Y:S01]  /*3df0*/  @P1 FMUL.FTZ R120, R99, R98 ;  /* 0x0000006263781220 */ /* 0x000fe20000410000 */
[----:B------:R-:W-:Y:S01]  /*3e00*/  @P0 FADD.FTZ R101, R90, -R101 ;  /* 0x800000655a650221 */ /* 0x000fe20000010000 */
[----:B------:R-:W0:Y:S01]  /*3e10*/  @P1 LDC.64 R98, c[0x0][0x408] ;  /* 0x00010200ff621b82 */ /* 0x000e220000000a00 */
[C---:B------:R-:W-:Y:S02]  /*3e20*/  @P1 LOP3.LUT P4, RZ, R97.reuse, 0xff00, RZ, 0xc0, !PT ;  /* 0x0000ff0061ff1812 */ /* 0x040fe4000788c0ff */
[----:B------:R-:W-:Y:S01]  /*3e30*/  @P0 FFMA.FTZ R121, R4, R101, R121 ;  /* 0x0000006504790223 */ /* 0x000fe20000010079 */
[----:B------:R-:W-:Y:S02]  /*3e40*/  @P1 FSEL R120, R120, RZ, P3 ;  /* 0x000000ff78781208 */ /* 0x000fe40001800000 */
[----:B------:R-:W-:Y:S02]  /*3e50*/  @P1 LOP3.LUT P3, RZ, R97, 0xff, RZ, 0xc0, !PT ;  /* 0x000000ff61ff1812 */ /* 0x000fe4000786c0ff */
[----:B------:R-:W1:Y:S01]  /*3e60*/  @P1 LDC.64 R100, c[0x0][0x408] ;  /* 0x00010200ff641b82 */ /* 0x000e620000000a00 */
[----:B--2---:R-:W-:Y:S01]  /*3e70*/  @P1 FMUL.FTZ R87, R123, R87 ;  /* 0x000000577b571220 */ /* 0x004fe20000410000 */
[----:B------:R-:W-:-:S02]  /*3e80*/  @P1 F2FP.BF16.F32.PACK_AB R120, RZ, R120 ;  /* 0x00000078ff78123e */ /* 0x000fc400000010ff */
[----:B------:R-:W-:Y:S01]  /*3e90*/  @P1 F2FP.BF16.F32.PACK_AB R84, RZ, R84 ;  /* 0x00000054ff54123e */ /* 0x000fe200000010ff */
[----:B------:R-:W-:Y:S01]  /*3ea0*/  @P1 FMUL.FTZ R86, R87, R86 ;  /* 0x0000005657561220 */ /* 0x000fe20000410000 */
[----:B------:R-:W-:-:S04]  /*3eb0*/  @P1 PRMT R73, R120, 0x7610, R73 ;  /* 0x0000761078491816 */ /* 0x000fc80000000049 */
[----:B------:R-:W-:Y:S02]  /*3ec0*/  @P1 FSEL R86, R86, RZ, P3 ;  /* 0x000000ff56561208 */ /* 0x000fe40001800000 */
[----:B------:R-:W-:Y:S02]  /*3ed0*/  @P1 PRMT R73, R73, 0x5410, R84 ;  /* 0x0000541049491816 */ /* 0x000fe40000000054 */
[----:B------:R-:W-:Y:S01]  /*3ee0*/  @P1 F2FP.BF16.F32.PACK_AB R86, RZ, R86 ;  /* 0x00000056ff56123e */ /* 0x000fe200000010ff */
[----:B0-----:R-:W-:-:S03]  /*3ef0*/  @P1 FMUL.FTZ R99, R119, R99 ;  /* 0x0000006377631220 */ /* 0x001fc60000410000 */
[----:B------:R-:W-:Y:S01]  /*3f00*/  @P1 PRMT R74, R86, 0x7610, R74 ;  /* 0x00007610564a1816 */ /* 0x000fe2000000004a */
[----:B------:R-:W-:Y:S01]  /*3f10*/  @P1 FMUL.FTZ R98, R99, R98 ;  /* 0x0000006263621220 */ /* 0x000fe20000410000 */
[----:B-1----:R-:W-:-:S04]  /*3f20*/  @P1 FMUL.FTZ R101, R121, R101 ;  /* 0x0000006579651220 */ /* 0x002fc80000410000 */
[----:B------:R-:W-:Y:S01]  /*3f30*/  @P1 FSEL R98, R98, RZ, P4 ;  /* 0x000000ff62621208 */ /* 0x000fe20002000000 */
[----:B------:R-:W-:-:S03]  /*3f40*/  @P1 FMUL.FTZ R100, R101, R100 ;  /* 0x0000006465641220 */ /* 0x000fc60000410000 */
[----:B------:R-:W-:Y:S02]  /*3f50*/  @P1 F2FP.BF16.F32.PACK_AB R98, RZ, R98 ;  /* 0x00000062ff62123e */ /* 0x000fe400000010ff */
        /* <DEDUP_REMOVED lines=18> */
.L_x_2321:
[----:B------:R-:W-:-:S04]  /*4080*/  UISETP.NE.U32.AND UP0, UPT, UR20, URZ, UPT ;  /* 0x000000ff1400728c */ /* 0x000fc8000bf05070 */
[----:B------:R-:W-:-:S06]  /*4090*/  UISETP.NE.AND.EX UP0, UPT, UR21, URZ, UPT, UP0 ;  /* 0x000000ff1500728c */ /* 0x000fcc000bf05300 */
[----:B------:R-:W-:-:S13]  /*40a0*/  PLOP3.LUT P2, PT, PT, PT, UP0, 0x80, 0x8 ;  /* 0x000000000008781c */ /* 0x000fda0003f4f008 */
[----:B------:R-:W-:Y:S05]  /*40b0*/  @!P2 BRA `(.L_x_2324) ;  /* 0x00000004007ca947 */ /* 0x000fea0003800000 */
[----:B0-----:R-:W0:Y:S01]  /*40c0*/  @P1 LDC.64 R76, c[0x0][0x408] ;  /* 0x00010200ff4c1b82 */ /* 0x001e220000000a00 */
[-CC-:B------:R-:W-:Y:S01]  /*40d0*/  FFMA.FTZ R79, R5, R118.reuse, R117.reuse ;  /* 0x00000076054f7223 */ /* 0x180fe20000010075 */
[----:B------:R-:W-:Y:S01]  /*40e0*/  ISETP.GT.AND P0, PT, R100, RZ, PT ;  /* 0x000000ff6400720c */ /* 0x000fe20003f04270 */
[-CC-:B------:R-:W-:Y:S01]  /*40f0*/  FFMA.FTZ R120, R12, R118.reuse, R117.reuse ;  /* 0x000000760c787223 */ /* 0x180fe20000010075 */
[-C--:B------:R-:W-:Y:S01]  /*4100*/  FFMA.FTZ R119, R7, R118.reuse, R117 ;  /* 0x0000007607777223 */ /* 0x080fe20000010075 */
[----:B------:R-:W-:Y:S01]  /*4110*/  FADD.FTZ R79, R6, -R79 ;  /* 0x8000004f064f7221 */ /* 0x000fe20000010000 */
[-CC-:B------:R-:W-:Y:S01]  /*4120*/  FFMA.FTZ R100, R14, R118.reuse, R117.reuse ;  /* 0x000000760e647223 */ /* 0x180fe20000010075 */
[-CC-:B------:R-:W-:Y:S01]  /*4130*/  FFMA.FTZ R87, R9, R118.reuse, R117.reuse ;  /* 0x0000007609577223 */ /* 0x180fe20000010075 */
[-CC-:B------:R-:W-:Y:S01]  /*4140*/  FFMA.FTZ R98, R88, R118.reuse, R117.reuse ;  /* 0x0000007658627223 */ /* 0x180fe20000010075 */
[----:B------:R-:W-:Y:S01]  /*4150*/  FMUL.FTZ R86, R4, R79 ;  /* 0x0000004f04567220 */ /* 0x000fe20000410000 */
[-CC-:B------:R-:W-:Y:S01]  /*4160*/  FFMA.FTZ R99, R11, R118.reuse, R117.reuse ;  /* 0x000000760b637223 */ /* 0x180fe20000010075 */
[----:B------:R-:W1:Y:S01]  /*4170*/  @P1 LDC.64 R78, c[0x0][0x408] ;  /* 0x00010200ff4e1b82 */ /* 0x000e620000000a00 */
[----:B------:R-:W-:Y:S01]  /*4180*/  FFMA.FTZ R118, R92, R118, R117 ;  /* 0x000000765c767223 */ /* 0x000fe20000010075 */
[----:B------:R-:W-:Y:S01]  /*4190*/  FADD.FTZ R119, R8, -R119 ;  /* 0x8000007708777221 */ /* 0x000fe20000010000 */
[----:B------:R-:W-:Y:S01]  /*41a0*/  FSEL R86, R86, RZ, P0 ;  /* 0x000000ff56567208 */ /* 0x000fe20000000000 */
[----:B------:R-:W-:Y:S01]  /*41b0*/  FADD.FTZ R121, R15, -R100 ;  /* 0x800000640f797221 */ /* 0x000fe20000010000 */
[----:B------:R-:W-:Y:S01]  /*41c0*/  FADD.FTZ R101, R13, -R120 ;  /* 0x800000780d657221 */ /* 0x000fe20000010000 */
[----:B------:R-:W-:Y:S01]  /*41d0*/  FMUL.FTZ R100, R4, R119 ;  /* 0x0000007704647220 */ /* 0x000fe20000410000 */
[----:B------:R-:W-:Y:S01]  /*41e0*/  FADD.FTZ R87, R10, -R87 ;  /* 0x800000570a577221 */ /* 0x000fe20000010000 */
[----:B------:R-:W2:Y:S01]  /*41f0*/  @P1 LDC.64 R84, c[0x0][0x408] ;  /* 0x00010200ff541b82 */ /* 0x000ea20000000a00 */
[C---:B------:R-:W-:Y:S01]  /*4200*/  FMUL.FTZ R119, R4.reuse, R121 ;  /* 0x0000007904777220 */ /* 0x040fe20000410000 */
[----:B------:R-:W-:Y:S01]  /*4210*/  FMUL.FTZ R101, R4, R101 ;  /* 0x0000006504657220 */ /* 0x000fe20000410000 */
[----:B------:R-:W-:Y:S01]  /*4220*/  FSEL R100, R100, RZ, P0 ;  /* 0x000000ff64647208 */ /* 0x000fe20000000000 */
[----:B------:R-:W-:Y:S01]  /*4230*/  FADD.FTZ R123, R89, -R98 ;  /* 0x80000062597b7221 */ /* 0x000fe20000010000 */
[----:B0-----:R-:W-:Y:S01]  /*4240*/  @P1 FMUL.FTZ R77, R86, R77 ;  /* 0x0000004d564d1220 */ /* 0x001fe20000410000 */
[----:B------:R-:W-:Y:S01]  /*4250*/  FSEL R119, R119, RZ, P0 ;  /* 0x000000ff77777208 */ /* 0x000fe20000000000 */
[C---:B------:R-:W-:Y:S01]  /*4260*/  FMUL.FTZ R98, R4.reuse, R87 ;  /* 0x0000005704627220 */ /* 0x040fe20000410000 */
[----:B------:R-:W-:Y:S01]  /*4270*/  FSEL R101, R101, RZ, P0 ;  /* 0x000000ff65657208 */ /* 0x000fe20000000000 */
[----:B------:R-:W-:Y:S01]  /*4280*/  @P1 FMUL.FTZ R117, R77, R76 ;  /* 0x0000004c4d751220 */ /* 0x000fe20000410000 */
[----:B------:R-:W-:Y:S01]  /*4290*/  FMUL.FTZ R87, R4, R123 ;  /* 0x0000007b04577220 */ /* 0x000fe20000410000 */
[----:B------:R-:W0:Y:S01]  /*42a0*/  @P1 LDC.64 R76, c[0x0][0x408] ;  /* 0x00010200ff4c1b82 */ /* 0x000e220000000a00 */
[----:B------:R-:W-:Y:S01]  /*42b0*/  FADD.FTZ R99, R90, -R99 ;  /* 0x800000635a637221 */ /* 0x000fe20000010000 */
[----:B------:R-:W-:Y:S01]  /*42c0*/  FADD.FTZ R125, R91, -R118 ;  /* 0x800000765b7d7221 */ /* 0x000fe20000010000 */
[----:B------:R-:W-:Y:S01]  /*42d0*/  FSEL R98, R98, RZ, P0 ;  /* 0x000000ff62627208 */ /* 0x000fe20000000000 */
[----:B-1----:R-:W-:Y:S01]  /*42e0*/  @P1 FMUL.FTZ R79, R100, R79 ;  /* 0x0000004f644f1220 */ /* 0x002fe20000410000 */
[C---:B------:R-:W-:Y:S01]  /*42f0*/  FMUL.FTZ R118, R4.reuse, R99 ;  /* 0x0000006304767220 */ /* 0x040fe20000410000 */
[----:B------:R-:W-:Y:S01]  /*4300*/  FSEL R87, R87, RZ, P0 ;  /* 0x000000ff57577208 */ /* 0x000fe20000000000 */
[----:B------:R-:W-:Y:S01]  /*4310*/  FMUL.FTZ R4, R4, R125 ;  /* 0x0000007d04047220 */ /* 0x000fe20000410000 */
[----:B------:R-:W-:Y:S01]  /*4320*/  @P1 FMUL.FTZ R121, R79, R78 ;  /* 0x0000004e4f791220 */ /* 0x000fe20000410000 */
[----:B-----5:R-:W-:Y:S01]  /*4330*/  @P1 LOP3.LUT P3, RZ, R96, 0xff, RZ, 0xc0, !PT ;  /* 0x000000ff60ff1812 */ /* 0x020fe2000786c0ff */
[----:B------:R-:W1:Y:S01]  /*4340*/  @P1 LDC.64 R78, c[0x0][0x408] ;  /* 0x00010200ff4e1b82 */ /* 0x000e620000000a00 */
[----:B------:R-:W-:Y:S01]  /*4350*/  FSEL R118, R118, RZ, P0 ;  /* 0x000000ff76767208 */ /* 0x000fe20000000000 */
[----:B--2---:R-:W-:Y:S01]  /*4360*/  @P1 FMUL.FTZ R85, R119, R85 ;  /* 0x0000005577551220 */ /* 0x004fe20000410000 */
[----:B------:R-:W-:-:S03]  /*4370*/  @P1 LOP3.LUT P4, RZ, R96, 0xff00, RZ, 0xc0, !PT ;  /* 0x0000ff0060ff1812 */ /* 0x000fc6000788c0ff */
[----:B------:R-:W-:Y:S02]  /*4380*/  @P1 FMUL.FTZ R122, R85, R84 ;  /* 0x00000054557a1220 */ /* 0x000fe40000410000 */
[----:B------:R-:W2:Y:S01]  /*4390*/  @P1 LDC.64 R84, c[0x0][0x408] ;  /* 0x00010200ff541b82 */ /* 0x000ea20000000a00 */
[----:B0-----:R-:W-:-:S04]  /*43a0*/  @P1 FMUL.FTZ R77, R101, R77 ;  /* 0x0000004d654d1220 */ /* 0x001fc80000410000 */
[----:B------:R-:W-:-:S03]  /*43b0*/  @P1 FMUL.FTZ R120, R77, R76 ;  /* 0x0000004c4d781220 */ /* 0x000fc60000410000 */
[----:B------:R-:W0:Y:S01]  /*43c0*/  @P1 LDC.64 R76, c[0x0][0x408] ;  /* 0x00010200ff4c1b82 */ /* 0x000e220000000a00 */
[----:B-1----:R-:W-:-:S04]  /*43d0*/  @P1 FMUL.FTZ R79, R87, R79 ;  /* 0x0000004f574f1220 */ /* 0x002fc80000410000 */
[----:B------:R-:W-:Y:S01]  /*43e0*/  @P1 FMUL.FTZ R78, R79, R78 ;  /* 0x0000004e4f4e1220 */ /* 0x000fe20000410000 */
[----:B------:R-:W-:Y:S02]  /*43f0*/  @P1 FSEL R79, R117, RZ, P3 ;  /* 0x000000ff754f1208 */ /* 0x000fe40001800000 */
[----:B------:R-:W-:Y:S01]  /*4400*/  @P1 LOP3.LUT P3, RZ, R96, 0xff0000, RZ, 0xc0, !PT ;  /* 0x00ff000060ff1812 */ /* 0x000fe2000786c0ff */
[----:B--2---:R-:W-:Y:S01]  /*4410*/  @P1 FMUL.FTZ R85, R118, R85 ;  /* 0x0000005576551220 */ /* 0x004fe20000410000 */
[----:B------:R-:W-:Y:S02]  /*4420*/  @P1 F2FP.BF16.F32.PACK_AB R79, RZ, R79 ;  /* 0x0000004fff4f123e */ /* 0x000fe400000010ff */
[----:B------:R-:W-:Y:S01]  /*4430*/  @P1 FSEL R99, R121, RZ, P3 ;  /* 0x000000ff79631208 */ /* 0x000fe20001800000 */
[----:B------:R-:W-:Y:S01]  /*4440*/  @P1 FMUL.FTZ R84, R85, R84 ;  /* 0x0000005455541220 */ /* 0x000fe20000410000 */
[----:B------:R-:W-:Y:S02]  /*4450*/  @P1 FSEL R85, R120, RZ, P4 ;  /* 0x000000ff78551208 */ /* 0x000fe40002000000 */
[----:B------:R-:W-:-:S02]  /*4460*/  @P1 LOP3.LUT P4, RZ, R96, 0xff000000, RZ, 0xc0, !PT ;  /* 0xff00000060ff1812 */ /* 0x000fc4000788c0ff */
[C---:B------:R-:W-:Y:S01]  /*4470*/  @P1 LOP3.LUT P3, RZ, R97.reuse, 0xff, RZ, 0xc0, !PT ;  /* 0x000000ff61ff1812 */ /* 0x040fe2000786c0ff */
[----:B0-----:R-:W-:Y:S01]  /*4480*/  @P1 FMUL.FTZ R77, R98, R77 ;  /* 0x0000004d624d1220 */ /* 0x001fe20000410000 */
[----:B------:R-:W-:Y:S02]  /*4490*/  @P1 FSEL R117, R122, RZ, P4 ;  /* 0x000000ff7a751208 */ /* 0x000fe40002000000 */
[----:B------:R-:W-:Y:S01]  /*44a0*/  @P1 LOP3.LUT P4, RZ, R97, 0xff00, RZ, 0xc0, !PT ;  /* 0x0000ff0061ff1812 */ /* 0x000fe2000788c0ff */
[----:B------:R-:W-:Y:S01]  /*44b0*/  @P1 FMUL.FTZ R76, R77, R76 ;  /* 0x0000004c4d4c1220 */ /* 0x000fe20000410000 */
[----:B------:R-:W-:Y:S02]  /*44c0*/  @P1 F2FP.BF16.F32.PACK_AB R85, RZ, R85 ;  /* 0x00000055ff55123e */ /* 0x000fe400000010ff */
[----:B------:R-:W-:Y:S02]  /*44d0*/  @P1 PRMT R72, R79, 0x7610, R72 ;  /* 0x000076104f481816 */ /* 0x000fe40000000048 */
[----:B------:R-:W-:-:S02]  /*44e0*/  @P1 FSEL R76, R76, RZ, P3 ;  /* 0x000000ff4c4c1208 */ /* 0x000fc40001800000 */
[----:B------:R-:W-:Y:S02]  /*44f0*/  @P1 LOP3.LUT P3, RZ, R97, 0xff0000, RZ, 0xc0, !PT ;  /* 0x00ff000061ff1812 */ /* 0x000fe4000786c0ff */
[----:B------:R-:W-:Y:S02]  /*4500*/  @P1 F2FP.BF16.F32.PACK_AB R99, RZ, R99 ;  /* 0x00000063ff63123e */ /* 0x000fe400000010ff */
[----:B------:R-:W-:Y:S02]  /*4510*/  @P1 FSEL R78, R78, RZ, P4 ;  /* 0x000000ff4e4e1208 */ /* 0x000fe40002000000 */
[----:B------:R-:W-:Y:S02]  /*4520*/  @P1 F2FP.BF16.F32.PACK_AB R120, RZ, R76 ;  /* 0x0000004cff78123e */ /* 0x000fe400000010ff */
[----:B------:R-:W-:Y:S02]  /*4530*/  @P1 FSEL R84, R84, RZ, P3 ;  /* 0x000000ff54541208 */ /* 0x000fe40001800000 */
[----:B------:R-:W-:-:S02]  /*4540*/  @P1 PRMT R72, R72, 0x5410, R85 ;  /* 0x0000541048481816 */ /* 0x000fc40000000055 */
[----:B------:R-:W-:Y:S02]  /*4550*/  @P1 F2FP.BF16.F32.PACK_AB R117, RZ, R117 ;  /* 0x00000075ff75123e */ /* 0x000fe400000010ff */
[----:B------:R-:W-:Y:S02]  /*4560*/  @P1 F2FP.BF16.F32.PACK_AB R121, RZ, R78 ;  /* 0x0000004eff79123e */ /* 0x000fe400000010ff */
[----:B------:R-:W-:Y:S02]  /*4570*/  @P1 F2FP.BF16.F32.PACK_AB R84, RZ, R84 ;  /* 0x00000054ff54123e */ /* 0x000fe400000010ff */
[----:B------:R-:W-:Y:S02]  /*4580*/  FSEL R85, R4, RZ, P0 ;  /* 0x000000ff04557208 */ /* 0x000fe40000000000 */
[----:B------:R-:W-:Y:S02]  /*4590*/  @P1 PRMT R73, R99, 0x7610, R73 ;  /* 0x0000761063491816 */ /* 0x000fe40000000049 */
[----:B------:R-:W-:-:S02]  /*45a0*/  @P1 PRMT R74, R120, 0x7610, R74 ;  /* 0x00007610784a1816 */ /* 0x000fc4000000004a */
[----:B------:R-:W-:Y:S02]  /*45b0*/  F2FP.BF16.F32.PACK_AB R76, R101, R86 ;  /* 0x00000056654c723e */ /* 0x000fe400000010ff */
[----:B------:R-:W-:Y:S02]  /*45c0*/  F2FP.BF16.F32.PACK_AB R77, R119, R100 ;  /* 0x00000064774d723e */ /* 0x000fe400000010ff */
[----:B------:R-:W-:Y:S02]  /*45d0*/  F2FP.BF16.F32.PACK_AB R78, R87, R98 ;  /* 0x00000062574e723e */ /* 0x000fe400000010ff */
[----:B------:R-:W-:Y:S02]  /*45e0*/  @P1 PRMT R73, R73, 0x5410, R117 ;  /* 0x0000541049491816 */ /* 0x000fe40000000075 */
[----:B------:R-:W-:Y:S02]  /*45f0*/  F2FP.BF16.F32.PACK_AB R79, R85, R118 ;  /* 0x00000076554f723e */ /* 0x000fe400000010ff */
[----:B------:R-:W-:-:S02]  /*4600*/  @P1 PRMT R74, R74, 0x5410, R121 ;  /* 0x000054104a4a1816 */ /* 0x000fc40000000079 */
        /* <DEDUP_REMOVED lines=10> */
.L_x_2324:
[----:B0-----:R-:W0:Y:S01]  /*46b0*/  @P1 LDC.64 R84, c[0x0][0x408] ;  /* 0x00010200ff541b82 */ /* 0x001e220000000a00 */
        /* <DEDUP_REMOVED lines=8> */
[----:B0-----:R-:W-:-:S04]  /*4740*/  @P1 FMUL.FTZ R85, R86, R85 ;  /* 0x0000005556551220 */ /* 0x001fc80000410000 */
        /* <DEDUP_REMOVED lines=14> */
.L_x_2326:
[----:B------:R-:W-:Y:S05]  /*4830*/  BSYNC.RECONVERGENT B3 ;  /* 0x0000000000037941 */ /* 0x000fea0003800200 */
.L_x_2325:
        /* <DEDUP_REMOVED lines=13> */
.L_x_2328:
[----:B------:R-:W-:Y:S05]  /*4910*/  BSYNC.RECONVERGENT B3 ;  /* 0x0000000000037941 */ /* 0x000fea0003800200 */
.L_x_2327:
        /* <DEDUP_REMOVED lines=13> */
.L_x_2330:
[----:B------:R-:W-:Y:S05]  /*49f0*/  BSYNC.RECONVERGENT B3 ;  /* 0x0000000000037941 */ /* 0x000fea0003800200 */
.L_x_2329:
        /* <DEDUP_REMOVED lines=13> */
.L_x_2332:
[----:B------:R-:W-:Y:S05]  /*4ad0*/  BSYNC.RECONVERGENT B3 ;  /* 0x0000000000037941 */ /* 0x000fea0003800200 */
.L_x_2331:
        /* <DEDUP_REMOVED lines=13> */
.L_x_2334:
[----:B------:R-:W-:Y:S05]  /*4bb0*/  BSYNC.RECONVERGENT B3 ;  /* 0x0000000000037941 */ /* 0x000fea0003800200 */
.L_x_2333:
        /* <DEDUP_REMOVED lines=13> */
.L_x_2336:
[----:B------:R-:W-:Y:S05]  /*4c90*/  BSYNC.RECONVERGENT B3 ;  /* 0x0000000000037941 */ /* 0x000fea0003800200 */
.L_x_2335:
        /* <DEDUP_REMOVED lines=13> */
.L_x_2338:
[----:B------:R-:W-:Y:S05]  /*4d70*/  BSYNC.RECONVERGENT B3 ;  /* 0x0000000000037941 */ /* 0x000fea0003800200 */
.L_x_2337:
[----:B------:R-:W-:-:S04]  /*4d80*/  @P1 F2FP.BF16.F32.PACK_AB R84, RZ, R84 ;  /* 0x00000054ff54123e */ /* 0x000fc800000010ff */
[----:B------:R-:W-:-:S07]  /*4d90*/  @P1 PRMT R75, R75, 0x5410, R84 ;  /* 0x000054104b4b1816 */ /* 0x000fce0000000054 */
.L_x_2323:
[----:B------:R-:W-:Y:S05]  /*4da0*/  BSYNC.RECONVERGENT B1 ;  /* 0x0000000000017941 */ /* 0x000fea0003800200 */
.L_x_2320:
[----:B------:R-:W0:Y:S08]  /*4db0*/  @P2 LDC.64 R86, c[0x0][0x478] ;  /* 0x00011e00ff562b82 */ /* 0x000e300000000a00 */
[----:B------:R-:W1:Y:S01]  /*4dc0*/  @P1 LDC.64 R84, c[0x0][0x468] ;  /* 0x00011a00ff541b82 */ /* 0x000e620000000a00 */
[----:B0-----:R-:W-:-:S05]  /*4dd0*/  @P2 IMAD.WIDE.U32 R86, R116, 0x10, R86 ;  /* 0x0000001074562825 */ /* 0x001fca00078e0056 */
[----:B------:R2:W-:Y:S01]  /*4de0*/  @P2 STG.E.128 desc[UR6][R86.64], R76 ;  /* 0x0000004c56002986 */ /* 0x0005e2000c101d06 */
[----:B-1----:R-:W-:-:S05]  /*4df0*/  @P1 IMAD.WIDE.U32 R84, R115, 0x10, R84 ;  /* 0x0000001073541825 */ /* 0x002fca00078e0054 */
[----:B------:R2:W-:Y:S02]  /*4e00*/  @P1 STG.E.128 desc[UR6][R84.64], R72 ;  /* 0x0000004854001986 */ /* 0x0005e4000c101d06 */
.L_x_2319:
[----:B------:R-:W-:Y:S05]  /*4e10*/  BSYNC.RECONVERGENT B2 ;  /* 0x0000000000027941 */ /* 0x000fea0003800200 */
.L_x_2318:
[----:B0-2---:R-:W0:Y:S02]  /*4e20*/  LDC.64 R84, c[0x0][0x380] ;  /* 0x0000e000ff547b82 */ /* 0x005e240000000a00 */
[----:B0-----:R-:W-:-:S05]  /*4e30*/  IMAD R3, R84, 0x4, R3 ;  /* 0x0000000454037824 */ /* 0x001fca00078e0203 */
[----:B------:R-:W-:-:S13]  /*4e40*/  ISETP.GE.AND P0, PT, R3, R85, PT ;  /* 0x000000550300720c */ /* 0x000fda0003f06270 */
[----:B------:R-:W-:Y:S05]  /*4e50*/  @!P0 BRA `(.L_x_2339) ;  /* 0xffffffb400788947 */ /* 0x000fea000383ffff */
.L_x_2287:
[----:B------:R-:W-:Y:S05]  /*4e60*/  BSYNC B0 ;  /* 0x0000000000007941 */ /* 0x000fea0003800000 */
.L_x_2286:
        /* <DEDUP_REMOVED lines=8> */
[----:B-----5:R-:W-:Y:S02]  /*4ef0*/  LOP3.LUT R21, R112, 0x7f, RZ, 0x3c, !PT ;  /* 0x0000007f70157812 */ /* 0x020fe400078e3cff */
[----:B------:R-:W-:Y:S02]  /*4f00*/  LOP3.LUT R2, R3, 0x3e0, R2, 0xf8, !PT ;  /* 0x000003e003027812 */ /* 0x000fe400078ef802 */
[----:B------:R-:W-:-:S04]  /*4f10*/  IADD3 R21, PT, PT, R21, R0, RZ ;  /* 0x0000000015157210 */ /* 0x000fc80007ffe0ff */
[C---:B------:R-:W-:Y:S02]  /*4f20*/  ISETP.GE.U32.AND P2, PT, R21.reuse, 0x80, PT ;  /* 0x000000801500780c */ /* 0x040fe40003f46070 */
[C---:B------:R-:W-:Y:S02]  /*4f30*/  ISETP.GE.U32.AND P1, PT, R21.reuse, 0x100, PT ;  /* 0x000001001500780c */ /* 0x040fe40003f26070 */
[----:B------:R-:W-:Y:S02]  /*4f40*/  ISETP.GE.U32.AND P0, PT, R21, 0x180, PT ;  /* 0x000001801500780c */ /* 0x000fe40003f06070 */
[----:B0-----:R-:W-:-:S05]  /*4f50*/  LEA R5, R5, R4, 0x18 ;  /* 0x0000000405057211 */ /* 0x001fca00078ec0ff */
[----:B------:R-:W-:Y:S01]  /*4f60*/  IMAD.IADD R2, R2, 0x1, R5 ;  /* 0x0000000102027824 */ /* 0x000fe200078e0205 */
[----:B------:R-:W-:-:S04]  /*4f70*/  LEA R5, R112, R5, 0x2 ;  /* 0x0000000570057211 */ /* 0x000fc800078e10ff */
[----:B------:R1:W-:Y:S04]  /*4f80*/  STS.128 [R2], R36 ;  /* 0x0000002402007388 */ /* 0x0003e80000000c00 */
[----:B------:R-:W-:Y:S04]  /*4f90*/  STS.128 [R2+0x10], R32 ;  /* 0x0000102002007388 */ /* 0x000fe80000000c00 */
[----:B------:R0:W-:Y:S04]  /*4fa0*/  STS.128 [R2+0x400], R28 ;  /* 0x0004001c02007388 */ /* 0x0001e80000000c00 */
[----:B------:R-:W-:Y:S01]  /*4fb0*/  STS.128 [R2+0x410], R24 ;  /* 0x0004101802007388 */ /* 0x000fe20000000c00 */
[----:B------:R-:W-:Y:S01]  /*4fc0*/  BAR.SYNC.DEFER_BLOCKING 0x0 ;  /* 0x0000000000007b1d */ /* 0x000fe20000010000 */
[----:B-1----:R-:W-:-:S05]  /*4fd0*/  IMAD R37, R0, UR4, RZ ;  /* 0x0000000400257c24 */ /* 0x002fca000f8e02ff */
[----:B------:R-:W-:-:S04]  /*4fe0*/  IADD3 R37, P3, PT, R37, R112, RZ ;  /* 0x0000007025257210 */ /* 0x000fc80007f7e0ff */
[----:B0-----:R-:W-:-:S04]  /*4ff0*/  SHF.L.U32 R28, R37, 0x2, RZ ;  /* 0x00000002251c7819 */ /* 0x001fc800000006ff */
[C---:B--2---:R-:W-:Y:S02]  /*5000*/  IADD3 R30, P4, PT, R28.reuse, UR18, RZ ;  /* 0x000000121c1e7c10 */ /* 0x044fe4000ff9e0ff */
[----:B------:R-:W-:Y:S01]  /*5010*/  IADD3 R28, P5, PT, R28, UR16, RZ ;  /* 0x000000101c1c7c10 */ /* 0x000fe2000ffbe0ff */
        /* <DEDUP_REMOVED lines=38> */
[----:B0-----:R-:W-:Y:S01]  /*5280*/  IMAD.X R2, RZ, RZ, RZ, P3 ;  /* 0x000000ffff027224 */ /* 0x001fe200018e06ff */
[----:B------:R-:W-:-:S04]  /*5290*/  ISETP.GE.U32.AND P3, PT, R21, 0x200, PT ;  /* 0x000002001500780c */ /* 0x000fc80003f66070 */
[----:B------:R-:W-:Y:S02]  /*52a0*/  SHF.L.U64.HI R37, R37, 0x2, R2 ;  /* 0x0000000225257819 */ /* 0x000fe40000010202 */
[----:B------:R-:W-:Y:S02]  /*52b0*/  @P2 MOV R2, R30 ;  /* 0x0000001e00022202 */ /* 0x000fe40000000f00 */
[C---:B------:R-:W-:Y:S02]  /*52c0*/  IADD3.X R39, PT, PT, R37.reuse, UR19, RZ, P4, !PT ;  /* 0x0000001325277c10 */ /* 0x040fe4000a7fe4ff */
[----:B------:R-:W-:Y:S01]  /*52d0*/  IADD3.X R37, PT, PT, R37, UR17, RZ, P5, !PT ;  /* 0x0000001125257c10 */ /* 0x000fe2000affe4ff */
[----:B------:R-:W0:Y:S01]  /*52e0*/  LDS R20, [R5] ;  /* 0x0000000005147984 */ /* 0x000e220000000800 */
[----:B------:R-:W-:Y:S01]  /*52f0*/  @P2 IADD3 R30, P4, PT, R30, 0x200, RZ ;  /* 0x000002001e1e2810 */ /* 0x000fe20007f9e0ff */
[--C-:B------:R-:W-:Y:S02]  /*5300*/  @P2 IMAD.MOV.U32 R3, RZ, RZ, R39.reuse ;  /* 0x000000ffff032224 */ /* 0x100fe400078e0027 */
[----:B------:R-:W1:Y:S02]  /*5310*/  LDS R23, [R5+0x800] ;  /* 0x0008000005177984 */ /* 0x000e640000000800 */
[----:B------:R-:W-:-:S02]  /*5320*/  @P2 IMAD.X R39, RZ, RZ, R39, P4 ;  /* 0x000000ffff272224 */ /* 0x000fc400020e0627 */
        /* <DEDUP_REMOVED lines=64> */
.L_x_2296:
[----:B----4-:R-:W-:Y:S01]  /*5730*/  HFMA2 R119, -RZ, RZ, 0, 5.9604644775390625e-08 ;  /* 0x00000001ff777431 */ /* 0x010fe200000001ff */
[----:B------:R-:W-:Y:S01]  /*5740*/  BSSY B1, `(.L_x_2340) ;  /* 0x0000007000017945 */ /* 0x000fe20003800000 */
[----:B------:R-:W-:Y:S01]  /*5750*/  IMAD.MOV.U32 R122, RZ, RZ, R117 ;  /* 0x000000ffff7a7224 */ /* 0x000fe200078e0075 */
[----:B------:R-:W-:Y:S01]  /*5760*/  MOV R124, 0x1f ;  /* 0x0000001f007c7802 */ /* 0x000fe20000000f00 */
[----:B------:R-:W-:-:S07]  /*5770*/  IMAD.MOV.U32 R115, RZ, RZ, -0x1 ;  /* 0xffffffffff737424 */ /* 0x000fce00078e00ff */
[----:B01---5:R-:W-:Y:S05]  /*5780*/  WARPSYNC.COLLECTIVE R115, `(.L_x_2341) ;  /* 0x0000000073087348 */ /* 0x023fea0003c00000 */
[----:B------:R2:W3:Y:S02]  /*5790*/  SHFL.BFLY P0, R118, R122, R119, R124 ;  /* 0x0c0000777a767389 */ /* 0x0004e4000000007c */
[----:B0123-5:R-:W-:Y:S05]  /*57a0*/  ENDCOLLECTIVE ;  /* 0x000000000000791b */ /* 0x02ffea0003800000 */
.L_x_2341:
[----:B------:R-:W-:Y:S05]  /*57b0*/  BSYNC B1 ;  /* 0x0000000000017941 */ /* 0x000fea0003800000 */
.L_x_2340:
        /* <DEDUP_REMOVED lines=8> */
.L_x_2342:
[----:B------:R-:W-:Y:S01]  /*5840*/  FADD.FTZ R84, R84, R117 ;  /* 0x0000007554547221 */ /* 0x000fe20000010000 */
[----:B------:R-:W-:-:S04]  /*5850*/  HFMA2 R119, -RZ, RZ, 0, 1.1920928955078125e-07 ;  /* 0x00000002ff777431 */ /* 0x000fc800000001ff */
[----:B------:R-:W-:Y:S01]  /*5860*/  MOV R122, R84 ;  /* 0x00000054007a7202 */ /* 0x000fe20000000f00 */
[----:B------:R-:W-:-:S07]  /*5870*/  IMAD.MOV.U32 R85, RZ, RZ, R118 ;  /* 0x000000ffff557224 */ /* 0x000fce00078e0076 */
[----:B------:R-:W-:Y:S05]  /*5880*/  WARPSYNC.COLLECTIVE R115, `(.L_x_2343) ;  /* 0x0000000073087348 */ /* 0x000fea0003c00000 */
[----:B------:R0:W1:Y:S02]  /*5890*/  SHFL.BFLY P0, R118, R122, R119, R124 ;  /* 0x0c0000777a767389 */ /* 0x000064000000007c */
[----:B01----:R-:W-:Y:S05]  /*58a0*/  ENDCOLLECTIVE ;  /* 0x000000000000791b */ /* 0x003fea0003800000 */
.L_x_2343:
[----:B------:R-:W-:-:S05]  /*58b0*/  FADD.FTZ R85, R85, R120 ;  /* 0x0000007855557221 */ /* 0x000fca0000010000 */
[----:B------:R-:W-:Y:S01]  /*58c0*/  MOV R122, R85 ;  /* 0x00000055007a7202 */ /* 0x000fe20000000f00 */
[----:B------:R-:W-:-:S07]  /*58d0*/  IMAD.MOV.U32 R87, RZ, RZ, R118 ;  /* 0x000000ffff577224 */ /* 0x000fce00078e0076 */
[----:B------:R-:W-:Y:S05]  /*58e0*/  WARPSYNC.COLLECTIVE R115, `(.L_x_2344) ;  /* 0x0000000073087348 */ /* 0x000fea0003c00000 */
[----:B------:R0:W1:Y:S02]  /*58f0*/  SHFL.BFLY P0, R118, R122, R119, R124 ;  /* 0x0c0000777a767389 */ /* 0x000064000000007c */
[----:B01----:R-:W-:Y:S05]  /*5900*/  ENDCOLLECTIVE ;  /* 0x000000000000791b */ /* 0x003fea0003800000 */
.L_x_2344:
[----:B------:R-:W-:Y:S01]  /*5910*/  FADD.FTZ R87, R84, R87 ;  /* 0x0000005754577221 */ /* 0x000fe20000010000 */
[----:B------:R-:W-:-:S03]  /*5920*/  HFMA2 R119, -RZ, RZ, 0, 2.384185791015625e-07 ;  /* 0x00000004ff777431 */ /* 0x000fc600000001ff */
[----:B------:R-:W-:Y:S01]  /*5930*/  IMAD.MOV.U32 R122, RZ, RZ, R87 ;  /* 0x000000ffff7a7224 */ /* 0x000fe200078e0057 */
[----:B------:R-:W-:-:S07]  /*5940*/  MOV R86, R118 ;  /* 0x0000007600567202 */ /* 0x000fce0000000f00 */
[----:B------:R-:W-:Y:S05]  /*5950*/  WARPSYNC.COLLECTIVE R115, `(.L_x_2345) ;  /* 0x0000000073087348 */ /* 0x000fea0003c00000 */
[----:B------:R0:W1:Y:S02]  /*5960*/  SHFL.BFLY P0, R118, R122, R119, R124 ;  /* 0x0c0000777a767389 */ /* 0x000064000000007c */
[----:B01----:R-:W-:Y:S05]  /*5970*/  ENDCOLLECTIVE ;  /* 0x000000000000791b */ /* 0x003fea0003800000 */
.L_x_2345:
[----:B------:R-:W-:-:S04]  /*5980*/  FADD.FTZ R86, R85, R86 ;  /* 0x0000005655567221 */ /* 0x000fc80000010000 */
[----:B------:R-:W-:Y:S01]  /*5990*/  IMAD.MOV.U32 R122, RZ, RZ, R86 ;  /* 0x000000ffff7a7224 */ /* 0x000fe200078e0056 */
[----:B------:R-:W-:-:S07]  /*59a0*/  MOV R112, R118 ;  /* 0x0000007600707202 */ /* 0x000fce0000000f00 */
[----:B------:R-:W-:Y:S05]  /*59b0*/  WARPSYNC.COLLECTIVE R115, `(.L_x_2346) ;  /* 0x0000000073087348 */ /* 0x000fea0003c00000 */
[----:B------:R0:W1:Y:S02]  /*59c0*/  SHFL.BFLY P0, R118, R122, R119, R124 ;  /* 0x0c0000777a767389 */ /* 0x000064000000007c */
[----:B01----:R-:W-:Y:S05]  /*59d0*/  ENDCOLLECTIVE ;  /* 0x000000000000791b */ /* 0x003fea0003800000 */
.L_x_2346:
[----:B------:R-:W-:-:S05]  /*59e0*/  FADD.FTZ R112, R87, R112 ;  /* 0x0000007057707221 */ /* 0x000fca0000010000 */
[----:B------:R-:W-:Y:S01]  /*59f0*/  MOV R122, R112 ;  /* 0x00000070007a7202 */ /* 0x000fe20000000f00 */
[----:B------:R-:W-:Y:S01]  /*5a00*/  IMAD.MOV.U32 R119, RZ, RZ, 0x8 ;  /* 0x00000008ff777424 */ /* 0x000fe200078e00ff */
[----:B------:R-:W-:-:S07]  /*5a10*/  MOV R99, R118 ;  /* 0x0000007600637202 */ /* 0x000fce0000000f00 */
[----:B------:R-:W-:Y:S05]  /*5a20*/  WARPSYNC.COLLECTIVE R115, `(.L_x_2347) ;  /* 0x0000000073087348 */ /* 0x000fea0003c00000 */
[----:B------:R0:W1:Y:S02]  /*5a30*/  SHFL.BFLY P0, R118, R122, R119, R124 ;  /* 0x0c0000777a767389 */ /* 0x000064000000007c */
[----:B01----:R-:W-:Y:S05]  /*5a40*/  ENDCOLLECTIVE ;  /* 0x000000000000791b */ /* 0x003fea0003800000 */
.L_x_2347:
[----:B------:R-:W-:-:S05]  /*5a50*/  FADD.FTZ R99, R86, R99 ;  /* 0x0000006356637221 */ /* 0x000fca0000010000 */
[----:B------:R-:W-:Y:S02]  /*5a60*/  MOV R122, R99 ;  /* 0x00000063007a7202 */ /* 0x000fe40000000f00 */
[----:B------:R-:W-:-:S07]  /*5a70*/  MOV R101, R118 ;  /* 0x0000007600657202 */ /* 0x000fce0000000f00 */
[----:B------:R-:W-:Y:S05]  /*5a80*/  WARPSYNC.COLLECTIVE R115, `(.L_x_2348) ;  /* 0x0000000073087348 */ /* 0x000fea0003c00000 */
[----:B------:R0:W1:Y:S02]  /*5a90*/  SHFL.BFLY P0, R118, R122, R119, R124 ;  /* 0x0c0000777a767389 */ /* 0x000064000000007c */
[----:B01----:R-:W-:Y:S05]  /*5aa0*/  ENDCOLLECTIVE ;  /* 0x000000000000791b */ /* 0x003fea0003800000 */
.L_x_2348:
[----:B------:R-:W-:Y:S01]  /*5ab0*/  FADD.FTZ R101, R112, R101 ;  /* 0x0000006570657221 */ /* 0x000fe20000010000 */
[----:B------:R-:W-:-:S04]  /*5ac0*/  HFMA2 R119, -RZ, RZ, 0, 9.5367431640625e-07 ;  /* 0x00000010ff777431 */ /* 0x000fc800000001ff */
[----:B------:R-:W-:Y:S01]  /*5ad0*/  MOV R122, R101 ;  /* 0x00000065007a7202 */ /* 0x000fe20000000f00 */
[----:B------:R-:W-:-:S07]  /*5ae0*/  IMAD.MOV.U32 R114, RZ, RZ, R118 ;  /* 0x000000ffff727224 */ /* 0x000fce00078e0076 */
[----:B------:R-:W-:Y:S05]  /*5af0*/  WARPSYNC.COLLECTIVE R115, `(.L_x_2349) ;  /* 0x0000000073087348 */ /* 0x000fea0003c00000 */
[----:B------:R0:W1:Y:S02]  /*5b00*/  SHFL.BFLY P0, R118, R122, R119, R124 ;  /* 0x0c0000777a767389 */ /* 0x000064000000007c */
[----:B01----:R-:W-:Y:S05]  /*5b10*/  ENDCOLLECTIVE ;  /* 0x000000000000791b */ /* 0x003fea0003800000 */
.L_x_2349:
[----:B------:R-:W-:-:S05]  /*5b20*/  FADD.FTZ R114, R99, R114 ;  /* 0x0000007263727221 */ /* 0x000fca0000010000 */
[----:B------:R-:W-:Y:S01]  /*5b30*/  MOV R122, R114 ;  /* 0x00000072007a7202 */ /* 0x000fe20000000f00 */
[----:B------:R-:W-:-:S07]  /*5b40*/  IMAD.MOV.U32 R84, RZ, RZ, R118 ;  /* 0x000000ffff547224 */ /* 0x000fce00078e0076 */
[----:B------:R-:W-:Y:S05]  /*5b50*/  WARPSYNC.COLLECTIVE R115, `(.L_x_2350) ;  /* 0x0000000073087348 */ /* 0x000fea0003c00000 */
[----:B------:R0:W1:Y:S02]  /*5b60*/  SHFL.BFLY P0, R118, R122, R119, R124 ;  /* 0x0c0000777a767389 */ /* 0x000064000000007c */
[----:B01----:R-:W-:Y:S05]  /*5b70*/  ENDCOLLECTIVE ;  /* 0x000000000000791b */ /* 0x003fea0003800000 */
.L_x_2350:
[----:B------:R-:W-:Y:S01]  /*5b80*/  MOV R85, R118 ;  /* 0x0000007600557202 */ /* 0x000fe20000000f00 */
[----:B------:R-:W-:Y:S06]  /*5b90*/  BRA `(.L_x_2351) ;  /* 0xffffffb800f07947 */ /* 0x000fec000383ffff */
.L_x_2352:
        /* <DEDUP_REMOVED lines=14> */
.L_x_11199:


//--------------------- .text._ZN10layer_norm22ln_bwd_finalize_kernelINS_22Kernel_traits_finalizeILj512Ef13__nv_bfloat16S2_S2_fjLb0ELj1024ELj4ENS_18Kernel_traits_baseILj512EfS2_S2_S2_fjLj1024EEEEELb0ELb1EEEvNS_9BwdParamsE --------------------------
	.section	.text._ZN10layer_norm22ln_bwd_finalize_kernelINS_22Kernel_traits_finalizeILj512Ef13__nv_bfloat16S2_S2_fjLb0ELj1024ELj4ENS_18Kernel_traits_baseILj512EfS2_S2_S2_fjLj1024EEEEELb0ELb1EEEvNS_9BwdParamsE,"ax",@progbits
	.align	128
        .global         _ZN10layer_norm22ln_bwd_finalize_kernelINS_22Kernel_traits_finalizeILj512Ef13__nv_bfloat16S2_S2_fjLb0ELj1024ELj4ENS_18Kernel_traits_baseILj512EfS2_S2_S2_fjLj1024EEEEELb0ELb1EEEvNS_9BwdParamsE
        .type           _ZN10layer_norm22ln_bwd_finalize_kernelINS_22Kernel_traits_finalizeILj512Ef13__nv_bfloat16S2_S2_fjLb0ELj1024ELj4ENS_18Kernel_traits_baseILj512EfS2_S2_S2_fjLj1024EEEEELb0ELb1EEEvNS_9BwdParamsE,@function
        .size           _ZN10layer_norm22ln_bwd_finalize_kernelINS_22Kernel_traits_finalizeILj512Ef13__nv_bfloat16S2_S2_fjLb0ELj1024ELj4ENS_18Kernel_traits_baseILj512EfS2_S2_S2_fjLj1024EEEEELb0ELb1EEEvNS_9BwdParamsE,(.L_x_11200 - _ZN10layer_norm22ln_bwd_finalize_kernelINS_22Kernel_traits_finalizeILj512Ef13__nv_bfloat16S2_S2_fjLb0ELj1024ELj4ENS_18Kernel_traits_baseILj512EfS2_S2_S2_fjLj1024EEEEELb0ELb1EEEvNS_9BwdParamsE)
        .other          _ZN10layer_norm22ln_bwd_finalize_kernelINS_22Kernel_traits_finalizeILj512Ef13__nv_bfloat16S2_S2_fjLb0ELj1024ELj4ENS_18Kernel_traits_baseILj512EfS2_S2_S2_fjLj1024EEEEELb0ELb1EEEvNS_9BwdParamsE,@"STO_CUDA_ENTRY STV_DEFAULT"
_ZN10layer_norm22ln_bwd_finalize_kernelINS_22Kernel_traits_finalizeILj512Ef13__nv_bfloat16S2_S2_fjLb0ELj1024ELj4ENS_18Kernel_traits_baseILj512EfS2_S2_S2_fjLj1024EEEEELb0ELb1EEEvNS_9BwdParamsE:
.text._ZN10layer_norm22ln_bwd_finalize_kernelINS_22Kernel_traits_finalizeILj512Ef13__nv_bfloat16S2_S2_fjLb0ELj1024ELj4ENS_18Kernel_traits_baseILj512EfS2_S2_S2_fjLj1024EEEEELb0ELb1EEEvNS_9BwdParamsE:
        /* <DEDUP_REMOVED lines=28> */
[C---:B------:R-:W-:Y:S02]  /*01c0*/  LOP3.LUT R7, R3.reuse, 0x160, RZ, 0xfc, !PT ;  /* 0x0000016003077812 */ /* 0x040fe400078efcff */
        /* <DEDUP_REMOVED lines=10> */
[----:B------:R-:W-:Y:S01]  /*0270*/  LOP3.LUT R21, R3, 0xe0, RZ, 0xfc, !PT ;  /* 0x000000e003157812 */ /* 0x000fe200078efcff */
[-CC-:B0-----:R-:W-:Y:S01]  /*0280*/  IMAD R8, R7, R55.reuse, R0.reuse ;  /* 0x0000003707087224 */ /* 0x181fe200078e0200 */
[----:B------:R-:W-:Y:S01]  /*0290*/  LOP3.LUT R23, R3, 0x40, RZ, 0xfc, !PT ;  /* 0x0000004003177812 */ /* 0x000fe200078efcff */
[-CC-:B------:R-:W-:Y:S01]  /*02a0*/  IMAD R10, R9, R55.reuse, R0.reuse ;  /* 0x00000037090a7224 */ /* 0x180fe200078e0200 */
[----:B------:R-:W-:Y:S01]  /*02b0*/  LOP3.LUT R25, R3, 0x60, RZ, 0xfc, !PT ;  /* 0x0000006003197812 */ /* 0x000fe200078efcff */
[-CC-:B------:R-:W-:Y:S01]  /*02c0*/  IMAD R34, R34, R55.reuse, R0.reuse ;  /* 0x0000003722227224 */ /* 0x180fe200078e0200 */
[----:B------:R-:W-:Y:S01]  /*02d0*/  LOP3.LUT R27, R54, 0xffffff0, RZ, 0xc0, !PT ;  /* 0x0ffffff0361b7812 */ /* 0x000fe200078ec0ff */
[-CC-:B------:R-:W-:Y:S01]  /*02e0*/  IMAD R16, R2, R55.reuse, R0.reuse ;  /* 0x0000003702107224 */ /* 0x180fe200078e0200 */
[----:B------:R-:W-:Y:S01]  /*02f0*/  IADD3 R7, PT, PT, R57, R8, RZ ;  /* 0x0000000839077210 */ /* 0x000fe20007ffe0ff */
[----:B------:R-:W-:-:S02]  /*0300*/  IMAD R4, R4, R55, R0 ;  /* 0x0000003704047224 */ /* 0x000fc400078e0200 */
[----:B------:R-:W-:Y:S02]  /*0310*/  HFMA2 R2, -RZ, RZ, 0, 0 ;  /* 0x00000000ff027431 */ /* 0x000fe400000001ff */
        /* <DEDUP_REMOVED lines=19> */
[----:B------:R-:W-:Y:S01]  /*0450*/  IADD3 R18, PT, PT, R57, R22, RZ ;  /* 0x0000001639127210 */ /* 0x000fe20007ffe0ff */
[----:B------:R-:W-:Y:S01]  /*0460*/  IMAD R0, R3, R55, R0 ;  /* 0x0000003703007224 */ /* 0x000fe200078e0200 */
[----:B------:R-:W-:-:S02]  /*0470*/  IADD3 R13, PT, PT, R57, R24, RZ ;  /* 0x00000018390d7210 */ /* 0x000fc40007ffe0ff */
[C---:B------:R-:W-:Y:S02]  /*0480*/  IADD3 R14, PT, PT, R57.reuse, R26, RZ ;  /* 0x0000001a390e7210 */ /* 0x040fe40007ffe0ff */
[C---:B------:R-:W-:Y:S02]  /*0490*/  IADD3 R15, PT, PT, R57.reuse, R28, RZ ;  /* 0x0000001c390f7210 */ /* 0x040fe40007ffe0ff */
[C---:B------:R-:W-:Y:S02]  /*04a0*/  IADD3 R4, PT, PT, R57.reuse, R30, RZ ;  /* 0x0000001e39047210 */ /* 0x040fe40007ffe0ff */
[C---:B------:R-:W-:Y:S02]  /*04b0*/  IADD3 R17, PT, PT, R57.reuse, R32, RZ ;  /* 0x0000002039117210 */ /* 0x040fe40007ffe0ff */
[----:B------:R-:W-:-:S07]  /*04c0*/  IADD3 R0, PT, PT, R57, R0, RZ ;  /* 0x0000000039007210 */ /* 0x000fce0007ffe0ff */
.L_x_2357:
        /* <DEDUP_REMOVED lines=118> */
.L_x_2356:
[----:B------:R-:W-:Y:S05]  /*0c30*/  BSYNC.RECONVERGENT B1 ;  /* 0x0000000000017941 */ /* 0x000fea0003800200 */
.L_x_2355:
        /* <DEDUP_REMOVED lines=17> */
[----:B------:R-:W-:Y:S01]  /*0d50*/  IMAD.WIDE.U32 R18, R21, 0x4, R6 ;  /* 0x0000000415127825 */ /* 0x000fe200078e0006 */
[----:B------:R0:W3:Y:S03]  /*0d60*/  LDG.E R10, desc[UR6][R14.64] ;  /* 0x000000060e0a7981 */ /* 0x0000e6000c1e1900 */
[--C-:B--2---:R-:W-:Y:S01]  /*0d70*/  IMAD.WIDE.U32 R16, R9, 0x4, R4.reuse ;  /* 0x0000000409107825 */ /* 0x104fe200078e0004 */
[----:B------:R-:W-:Y:S01]  /*0d80*/  LEA R31, R32, R25, 0x5 ;  /* 0x00000019201f7211 */ /* 0x000fe200078e28ff */
[----:B------:R1:W2:Y:S02]  /*0d90*/  LDG.E R9, desc[UR6][R18.64] ;  /* 0x0000000612097981 */ /* 0x0002a4000c1e1900 */
[----:B------:R-:W-:Y:S02]  /*0da0*/  IMAD.WIDE.U32 R20, R21, 0x4, R4 ;  /* 0x0000000415147825 */ /* 0x000fe400078e0004 */
[----:B------:R4:W5:Y:S02]  /*0db0*/  LDG.E R13, desc[UR6][R16.64] ;  /* 0x00000006100d7981 */ /* 0x000964000c1e1900 */
[----:B------:R-:W-:-:S02]  /*0dc0*/  IMAD.WIDE.U32 R22, R25, 0x4, R6 ;  /* 0x0000000419167825 */ /* 0x000fc400078e0006 */
[----:B------:R-:W5:Y:S02]  /*0dd0*/  LDG.E R28, desc[UR6][R20.64] ;  /* 0x00000006141c7981 */ /* 0x000f64000c1e1900 */
[----:B------:R-:W-:Y:S02]  /*0de0*/  IMAD.WIDE.U32 R24, R25, 0x4, R4 ;  /* 0x0000000419187825 */ /* 0x000fe400078e0004 */
[----:B------:R4:W5:Y:S02]  /*0df0*/  LDG.E R12, desc[UR6][R22.64] ;  /* 0x00000006160c7981 */ /* 0x000964000c1e1900 */
[C---:B0-----:R-:W-:Y:S02]  /*0e00*/  IMAD.WIDE.U32 R14, R31.reuse, 0x4, R6 ;  /* 0x000000041f0e7825 */ /* 0x041fe400078e0006 */
[----:B------:R0:W5:Y:S02]  /*0e10*/  LDG.E R30, desc[UR6][R24.64] ;  /* 0x00000006181e7981 */ /* 0x000164000c1e1900 */
[--C-:B-1----:R-:W-:Y:S01]  /*0e20*/  IMAD.WIDE.U32 R18, R31, 0x4, R4.reuse ;  /* 0x000000041f127825 */ /* 0x102fe200078e0004 */
[----:B------:R-:W-:Y:S01]  /*0e30*/  LEA R31, R32, R33, 0x5 ;  /* 0x00000021201f7211 */ /* 0x000fe200078e28ff */
[----:B------:R-:W5:Y:S02]  /*0e40*/  LDG.E R14, desc[UR6][R14.64] ;  /* 0x000000060e0e7981 */ /* 0x000f64000c1e1900 */
[----:B----4-:R-:W-:-:S02]  /*0e50*/  IMAD.WIDE.U32 R16, R33, 0x4, R4 ;  /* 0x0000000421107825 */ /* 0x010fc400078e0004 */
[----:B------:R-:W4:Y:S02]  /*0e60*/  LDG.E R18, desc[UR6][R18.64] ;  /* 0x0000000612127981 */ /* 0x000f24000c1e1900 */
[--C-:B------:R-:W-:Y:S01]  /*0e70*/  IMAD.WIDE.U32 R26, R33, 0x4, R6.reuse ;  /* 0x00000004211a7825 */ /* 0x100fe200078e0006 */
[C---:B------:R-:W-:Y:S01]  /*0e80*/  LEA R33, R32.reuse, R33, 0x6 ;  /* 0x0000002120217211 */ /* 0x040fe200078e30ff */
[----:B------:R-:W4:Y:S02]  /*0e90*/  LDG.E R16, desc[UR6][R16.64] ;  /* 0x0000000610107981 */ /* 0x000f24000c1e1900 */
[C---:B------:R-:W-:Y:S02]  /*0ea0*/  IMAD.WIDE.U32 R22, R31.reuse, 0x4, R6 ;  /* 0x000000041f167825 */ /* 0x040fe400078e0006 */
[----:B------:R1:W4:Y:S02]  /*0eb0*/  LDG.E R11, desc[UR6][R26.64] ;  /* 0x000000061a0b7981 */ /* 0x000324000c1e1900 */
[--C-:B------:R-:W-:Y:S01]  /*0ec0*/  IMAD.WIDE.U32 R20, R31, 0x4, R4.reuse ;  /* 0x000000041f147825 */ /* 0x100fe200078e0004 */
[----:B------:R-:W-:Y:S01]  /*0ed0*/  LEA R31, R32, R33, 0x5 ;  /* 0x00000021201f7211 */ /* 0x000fe200078e28ff */
[----:B------:R-:W4:Y:S02]  /*0ee0*/  LDG.E R22, desc[UR6][R22.64] ;  /* 0x0000000616167981 */ /* 0x000f24000c1e1900 */
[----:B0-----:R-:W-:-:S02]  /*0ef0*/  IMAD.WIDE.U32 R24, R33, 0x4, R4 ;  /* 0x0000000421187825 */ /* 0x001fc400078e0004 */
[----:B------:R-:W4:Y:S02]  /*0f00*/  LDG.E R20, desc[UR6][R20.64] ;  /* 0x0000000614147981 */ /* 0x000f24000c1e1900 */
[--C-:B-1----:R-:W-:Y:S02]  /*0f10*/  IMAD.WIDE.U32 R26, R33, 0x4, R6.reuse ;  /* 0x00000004211a7825 */ /* 0x102fe400078e0006 */
[----:B------:R-:W4:Y:S02]  /*0f20*/  LDG.E R24, desc[UR6][R24.64] ;  /* 0x0000000618187981 */ /* 0x000f24000c1e1900 */
[C---:B------:R-:W-:Y:S02]  /*0f30*/  IMAD.WIDE.U32 R6, R31.reuse, 0x4, R6 ;  /* 0x000000041f067825 */ /* 0x040fe400078e0006 */
[----:B------:R-:W4:Y:S02]  /*0f40*/  LDG.E R26, desc[UR6][R26.64] ;  /* 0x000000061a1a7981 */ /* 0x000f24000c1e1900 */
[----:B------:R-:W-:-:S02]  /*0f50*/  IMAD.WIDE.U32 R4, R31, 0x4, R4 ;  /* 0x000000041f047825 */ /* 0x000fc400078e0004 */
[----:B------:R-:W4:Y:S04]  /*0f60*/  LDG.E R6, desc[UR6][R6.64] ;  /* 0x0000000606067981 */ /* 0x000f28000c1e1900 */
[----:B------:R-:W4:Y:S01]  /*0f70*/  LDG.E R4, desc[UR6][R4.64] ;  /* 0x0000000604047981 */ /* 0x000f22000c1e1900 */
[----:B------:R-:W-:Y:S01]  /*0f80*/  IADD3 R3, PT, PT, R3, 0x100, RZ ;  /* 0x0000010003037810 */ /* 0x000fe20007ffe0ff */
[----:B---3--:R-:W-:-:S04]  /*0f90*/  FADD.FTZ R10, R43, R10 ;  /* 0x0000000a2b0a7221 */ /* 0x008fc80000010000 */
[----:B--2---:R-:W-:Y:S01]  /*0fa0*/  FADD.FTZ R9, R10, R9 ;  /* 0x000000090a097221 */ /* 0x004fe20000010000 */
[----:B-----5:R-:W-:-:S04]  /*0fb0*/  FADD.FTZ R13, R2, R13 ;  /* 0x0000000d020d7221 */ /* 0x020fc80000010000 */
[----:B------:R-:W-:Y:S01]  /*0fc0*/  FADD.FTZ R13, R13, R28 ;  /* 0x0000001c0d0d7221 */ /* 0x000fe20000010000 */
[----:B------:R-:W-:-:S03]  /*0fd0*/  FADD.FTZ R9, R9, R12 ;  /* 0x0000000c09097221 */ /* 0x000fc60000010000 */
[----:B------:R-:W-:Y:S01]  /*0fe0*/  FADD.FTZ R13, R13, R30 ;  /* 0x0000001e0d0d7221 */ /* 0x000fe20000010000 */
[----:B------:R-:W-:-:S03]  /*0ff0*/  FADD.FTZ R14, R9, R14 ;  /* 0x0000000e090e7221 */ /* 0x000fc60000010000 */
[----:B----4-:R-:W-:-:S04]  /*1000*/  FADD.FTZ R13, R13, R18 ;  /* 0x000000120d0d7221 */ /* 0x010fc80000010000 */
        /* <DEDUP_REMOVED lines=8> */
.L_x_2359:
[----:B------:R-:W-:Y:S05]  /*1090*/  BSYNC.RECONVERGENT B1 ;  /* 0x0000000000017941 */ /* 0x000fea0003800200 */
.L_x_2358:
        /* <DEDUP_REMOVED lines=38> */
.L_x_2361:
[----:B------:R-:W-:Y:S05]  /*1300*/  BSYNC.RECONVERGENT B1 ;  /* 0x0000000000017941 */ /* 0x000fea0003800200 */
.L_x_2360:
[----:B------:R-:W-:Y:S05]  /*1310*/  @!P1 BRA `(.L_x_2354) ;  /* 0x0000000000409947 */ /* 0x000fea0003800000 */
[----:B------:R-:W0:Y:S01]  /*1320*/  LDC R14, c[0x0][0x388] ;  /* 0x0000e200ff0e7b82 */ /* 0x000e220000000800 */
[----:B------:R-:W-:-:S07]  /*1330*/  IADD3 R12, PT, PT, -R54, RZ, RZ ;  /* 0x000000ff360c7210 */ /* 0x000fce0007ffe1ff */
[----:B------:R-:W1:Y:S08]  /*1340*/  LDC.64 R8, c[0x0][0x440] ;  /* 0x00011000ff087b82 */ /* 0x000e700000000a00 */
[----:B------:R-:W2:Y:S01]  /*1350*/  LDC.64 R10, c[0x0][0x448] ;  /* 0x00011200ff0a7b82 */ /* 0x000ea20000000a00 */
[----:B0-----:R-:W-:-:S05]  /*1360*/  IMAD R0, R3, R14, R0 ;  /* 0x0000000e03007224 */ /* 0x001fca00078e0200 */
[----:B------:R-:W-:-:S07]  /*1370*/  IADD3 R3, PT, PT, R57, R0, RZ ;  /* 0x0000000039037210 */ /* 0x000fce0007ffe0ff */
.L_x_2362:
        /* <DEDUP_REMOVED lines=10> */
.L_x_2354:
[----:B------:R-:W-:Y:S05]  /*1420*/  BSYNC.RECONVERGENT B0 ;  /* 0x0000000000007941 */ /* 0x000fea0003800200 */
.L_x_2353:
[----:B------:R-:W0:Y:S01]  /*1430*/  S2R R3, SR_TID.X ;  /* 0x0000000000037919 */ /* 0x000e220000002100 */
[----:B------:R-:W1:Y:S01]  /*1440*/  S2UR UR5, SR_CgaCtaId ;  /* 0x00000000000579c3 */ /* 0x000e620000008800 */
[----:B------:R-:W-:Y:S01]  /*1450*/  UMOV UR4, 0x400 ;  /* 0x0000040000047882 */ /* 0x000fe20000000000 */
[C---:B------:R-:W-:Y:S02]  /*1460*/  SHF.L.U32 R5, R57.reuse, 0x7, RZ ;  /* 0x0000000739057819 */ /* 0x040fe400000006ff */
[C---:B------:R-:W-:Y:S02]  /*1470*/  ISETP.NE.AND P1, PT, R57.reuse, RZ, PT ;  /* 0x000000ff3900720c */ /* 0x040fe40003f25270 */
[----:B------:R-:W-:Y:S01]  /*1480*/  ISETP.GT.U32.AND P0, PT, R57, 0xf, PT ;  /* 0x0000000f3900780c */ /* 0x000fe20003f04070 */
[----:B-1----:R-:W-:Y:S01]  /*1490*/  ULEA UR4, UR5, UR4, 0x18 ;  /* 0x0000000405047291 */ /* 0x002fe2000f8ec0ff */
[----:B0-----:R-:W-:-:S04]  /*14a0*/  SHF.R.U32.HI R12, RZ, 0x5, R3 ;  /* 0x00000005ff0c7819 */ /* 0x001fc80000011603 */
[C-C-:B------:R-:W-:Y:S02]  /*14b0*/  LOP3.LUT R0, R12.reuse, 0x1f, R3.reuse, 0x78, !PT ;  /* 0x0000001f0c007812 */ /* 0x140fe400078e7803 */
[----:B------:R-:W-:Y:S02]  /*14c0*/  ISETP.NE.OR P0, PT, R12, 0x1f, P0 ;  /* 0x0000001f0c00780c */ /* 0x000fe40000705670 */
        /* <DEDUP_REMOVED lines=44> */
[----:B-1----:R-:W-:Y:S04]  /*1790*/  STG.E.64 desc[UR6][R6.64], R4 ;  /* 0x0000000406007986 */ /* 0x002fe8000c101b06 */
[----:B--2---:R-:W-:Y:S01]  /*17a0*/  STG.E.64 desc[UR6][R8.64], R2 ;  /* 0x0000000208007986 */ /* 0x004fe2000c101b06 */
[----:B------:R-:W-:Y:S05]  /*17b0*/  EXIT ;  /* 0x000000000000794d */ /* 0x000fea0003800000 */
.L_x_2363:
        /* <DEDUP_REMOVED lines=12> */
.L_x_11200:


//--------------------- .text._ZN10layer_norm13ln_bwd_kernelINS_13Kernel_traitsIf13__nv_bfloat16S2_S2_fjLj512ELj1ELj4ELj1ELj16ENS_18Kernel_traits_baseILj512EfS2_S2_S2_fjLj128EEEEELb1ELb0ELb1ELb1EEEvNS_9BwdParamsE --------------------------
	.section	.text._ZN10layer_norm13ln_bwd_kernelINS_13Kernel_traitsIf13__nv_bfloat16S2_S2_fjLj512ELj1ELj4ELj1ELj16ENS_18Kernel_traits_baseILj512EfS2_S2_S2_fjLj128EEEEELb1ELb0ELb1ELb1EEEvNS_9BwdParamsE,"ax",@progbits
	.align	128
        .global         _ZN10layer_norm13ln_bwd_kernelINS_13Kernel_traitsIf13__nv_bfloat16S2_S2_fjLj512ELj1ELj4ELj1ELj16ENS_18Kernel_traits_baseILj512EfS2_S2_S2_fjLj128EEEEELb1ELb0ELb1ELb1EEEvNS_9BwdParamsE
        .type           _ZN10layer_norm13ln_bwd_kernelINS_13Kernel_traitsIf13__nv_bfloat16S2_S2_fjLj512ELj1ELj4ELj1ELj16ENS_18Kernel_traits_baseILj512EfS2_S2_S2_fjLj128EEEEELb1ELb0ELb1ELb1EEEvNS_9BwdParamsE,@function
        .size           _ZN10layer_norm13ln_bwd_kernelINS_13Kernel_traitsIf13__nv_bfloat16S2_S2_fjLj512ELj1ELj4ELj1ELj16ENS_18Kernel_traits_baseILj512EfS2_S2_S2_fjLj128EEEEELb1ELb0ELb1ELb1EEEvNS_9BwdParamsE,(.L_x_11201 - _ZN10layer_norm13ln_bwd_kernelINS_13Kernel_traitsIf13__nv_bfloat16S2_S2_fjLj512ELj1ELj4ELj1ELj16ENS_18Kernel_traits_baseILj512EfS2_S2_S2_fjLj128EEEEELb1ELb0ELb1ELb1EEEvNS_9BwdParamsE)
        .other          _ZN10layer_norm13ln_bwd_kernelINS_13Kernel_traitsIf13__nv_bfloat16S2_S2_fjLj512ELj1ELj4ELj1ELj16ENS_18Kernel_traits_baseILj512EfS2_S2_S2_fjLj128EEEEELb1ELb0ELb1ELb1EEEvNS_9BwdParamsE,@"STO_CUDA_ENTRY STV_DEFAULT"
_ZN10layer_norm13ln_bwd_kernelINS_13Kernel_traitsIf13__nv_bfloat16S2_S2_fjLj512ELj1ELj4ELj1ELj16ENS_18Kernel_traits_baseILj512EfS2_S2_S2_fjLj128EEEEELb1ELb0ELb1ELb1EEEvNS_9BwdParamsE:
.text._ZN10layer_norm13ln_bwd_kernelINS_13Kernel_traitsIf13__nv_bfloat16S2_S2_fjLj512ELj1ELj4ELj1ELj16ENS_18Kernel_traits_baseILj512EfS2_S2_S2_fjLj128EEEEELb1ELb0ELb1ELb1EEEvNS_9BwdParamsE:
        /* <DEDUP_REMOVED lines=37> */
[----:B------:R0:W5:Y:S04]  /*0250*/  LDG.E.128 R112, desc[UR6][R4.64+0x10] ;  /* 0x0000100604707981 */ /* 0x000168000c1e1d00 */
[----:B------:R0:W5:Y:S04]  /*0260*/  LDG.E.128 R108, desc[UR6][R4.64+0x400] ;  /* 0x00040006046c7981 */ /* 0x000168000c1e1d00 */
[----:B------:R0:W5:Y:S01]  /*0270*/  LDG.E.128 R104, desc[UR6][R4.64+0x410] ;  /* 0x0004100604687981 */ /* 0x000162000c1e1d00 */
[----:B------:R-:W-:-:S07]  /*0280*/  HFMA2 R56, -RZ, RZ, 0, 0 ;  /* 0x00000000ff387431 */ /* 0x000fce00000001ff */
.L_x_2408:
[----:B------:R-:W1:Y:S08]  /*0290*/  LDC.64 R82, c[0x0][0x3f8] ;  /* 0x0000fe00ff527b82 */ /* 0x000e700000000a00 */
[----:B------:R-:W2:Y:S08]  /*02a0*/  LDC.64 R84, c[0x0][0x3c8] ;  /* 0x0000f200ff547b82 */ /* 0x000eb00000000a00 */
[----:B------:R-:W3:Y:S01]  /*02b0*/  LDC.64 R86, c[0x0][0x3f0] ;  /* 0x0000fc00ff567b82 */ /* 0x000ee20000000a00 */
[----:B-1----:R-:W-:-:S05]  /*02c0*/  IMAD.WIDE R82, R3, 0x4, R82 ;  /* 0x0000000403527825 */ /* 0x002fca00078e0252 */
[----:B------:R3:W4:Y:S01]  /*02d0*/  LDG.E R92, desc[UR6][R82.64] ;  /* 0x00000006525c7981 */ /* 0x000722000c1e1900 */
[----:B--2---:R-:W-:-:S05]  /*02e0*/  IMAD.WIDE R84, R3, 0x4, R84 ;  /* 0x0000000403547825 */ /* 0x004fca00078e0254 */
[----:B0----5:R-:W5:Y:S01]  /*02f0*/  LDG.E R4, desc[UR6][R84.64] ;  /* 0x0000000654047981 */ /* 0x021f62000c1e1900 */
[----:B---3--:R-:W-:-:S05]  /*0300*/  IMAD.WIDE R82, R3, 0x4, R86 ;  /* 0x0000000403527825 */ /* 0x008fca00078e0256 */
[----:B------:R0:W5:Y:S02]  /*0310*/  LDG.E R90, desc[UR6][R82.64] ;  /* 0x00000006525a7981 */ /* 0x000164000c1e1900 */
[----:B0-----:R-:W0:Y:S01]  /*0320*/  LDC.64 R82, c[0x0][0x3c0] ;  /* 0x0000f000ff527b82 */ /* 0x001e220000000a00 */
[----:B------:R-:W-:Y:S01]  /*0330*/  BSSY.RECONVERGENT B1, `(.L_x_2366) ;  /* 0x00000f7000017945 */ /* 0x000fe20003800200 */
[----:B----4-:R-:W-:-:S13]  /*0340*/  ISETP.GE.AND P1, PT, R92, 0x1, PT ;  /* 0x000000015c00780c */ /* 0x010fda0003f26270 */
        /* <DEDUP_REMOVED lines=10> */
[----:B------:R-:W-:-:S03]  /*03f0*/  LEA.HI R7, R7, R6, RZ, 0x3 ;  /* 0x0000000607077211 */ /* 0x000fc600078f18ff */
[----:B------:R-:W-:Y:S01]  /*0400*/  VIADD R77, R75, 0x20 ;  /* 0x000000204b4d7836 */ /* 0x000fe20000000000 */
[----:B------:R-:W-:Y:S01]  /*0410*/  LEA.HI.SX32 R7, R7, R2, 0x1d ;  /* 0x0000000207077211 */ /* 0x000fe200078feaff */
[----:B------:R-:W-:-:S04]  /*0420*/  IMAD.WIDE R82, R3, 0x4, R82 ;  /* 0x0000000403527825 */ /* 0x000fc800078e0252 */
[--C-:B0-----:R-:W-:Y:S01]  /*0430*/  IMAD.WIDE.U32 R16, R75, 0x10, R68.reuse ;  /* 0x000000104b107825 */ /* 0x101fe200078e0044 */
[----:B------:R0:W2:Y:S03]  /*0440*/  LDG.E R0, desc[UR6][R82.64] ;  /* 0x0000000652007981 */ /* 0x0000a6000c1e1900 */
[----:B------:R-:W-:Y:S01]  /*0450*/  IMAD.WIDE.U32 R68, R77, 0x10, R68 ;  /* 0x000000104d447825 */ /* 0x000fe200078e0044 */
[C---:B------:R-:W-:Y:S01]  /*0460*/  IADD3 R5, PT, PT, R7.reuse, 0x20, RZ ;  /* 0x0000002007057810 */ /* 0x040fe20007ffe0ff */
[----:B------:R-:W3:Y:S02]  /*0470*/  LDG.E.128 R16, desc[UR6][R16.64] ;  /* 0x0000000610107981 */ /* 0x000ee4000c1e1d00 */
[--C-:B-1----:R-:W-:Y:S02]  /*0480*/  IMAD.WIDE.U32 R12, R7, 0x10, R8.reuse ;  /* 0x00000010070c7825 */ /* 0x102fe400078e0008 */
[----:B------:R-:W4:Y:S01]  /*0490*/  LDG.E.128 R68, desc[UR6][R68.64] ;  /* 0x0000000644447981 */ /* 0x000f22000c1e1d00 */
[C---:B-----5:R-:W-:Y:S01]  /*04a0*/  ISETP.GE.AND P2, PT, R90.reuse, 0x1, PT ;  /* 0x000000015a00780c */ /* 0x060fe20003f46270 */
[----:B------:R-:W-:Y:S01]  /*04b0*/  IMAD.WIDE.U32 R8, R5, 0x10, R8 ;  /* 0x0000001005087825 */ /* 0x000fe200078e0008 */
[----:B0-----:R-:W0:Y:S01]  /*04c0*/  LDC.64 R82, c[0x0][0x3b0] ;  /* 0x0000ec00ff527b82 */ /* 0x001e220000000a00 */
[----:B------:R-:W4:Y:S04]  /*04d0*/  LDG.E.128 R12, desc[UR6][R12.64] ;  /* 0x000000060c0c7981 */ /* 0x000f28000c1e1d00 */
[----:B------:R-:W4:Y:S06]  /*04e0*/  LDG.E.128 R8, desc[UR6][R8.64] ;  /* 0x0000000608087981 */ /* 0x000f2c000c1e1d00 */
[----:B------:R-:W-:-:S05]  /*04f0*/  @P2 IADD3 R5, PT, PT, R90, -0x1, RZ ;  /* 0xffffffff5a052810 */ /* 0x000fca0007ffe0ff */
[----:B------:R-:W-:-:S05]  /*0500*/  @P2 IMAD R5, R5, UR8, RZ ;  /* 0x0000000805052c24 */ /* 0x000fca000f8e02ff */
[----:B------:R-:W-:-:S04]  /*0510*/  @P2 SHF.R.S32.HI R74, RZ, 0x1f, R5 ;  /* 0x0000001fff4a2819 */ /* 0x000fc80000011405 */
[----:B------:R-:W-:Y:S02]  /*0520*/  @P2 LEA.HI R5, R74, R5, RZ, 0x3 ;  /* 0x000000054a052211 */ /* 0x000fe400078f18ff */
[----:B------:R-:W-:Y:S02]  /*0530*/  MOV R85, RZ ;  /* 0x000000ff00557202 */ /* 0x000fe40000000f00 */
[----:B------:R-:W-:-:S05]  /*0540*/  @P2 LEA.HI.SX32 R85, R5, R2, 0x1d ;  /* 0x0000000205552211 */ /* 0x000fca00078feaff */
[C---:B------:R-:W-:Y:S02]  /*0550*/  VIADD R5, R85.reuse, 0x20 ;  /* 0x0000002055057836 */ /* 0x040fe40000000000 */
[----:B0-----:R-:W-:-:S04]  /*0560*/  IMAD.WIDE.U32 R84, R85, 0x8, R82 ;  /* 0x0000000855547825 */ /* 0x001fc800078e0052 */
        /* <DEDUP_REMOVED lines=13> */
[----:B------:R-:W-:-:S04]  /*0640*/  ISETP.NE.AND P0, PT, RZ, UR9, PT ;  /* 0x00000009ff007c0c */ /* 0x000fc8000bf05270 */
[----:B--2---:R-:W-:Y:S02]  /*0650*/  FSEL R0, R0, RZ, !P0 ;  /* 0x000000ff00007208 */ /* 0x004fe40004000000 */
[----:B---3--:R-:W-:Y:S01]  /*0660*/  SHF.L.U32 R75, R17, 0x10, RZ ;  /* 0x00000010114b7819 */ /* 0x008fe200000006ff */
[C---:B------:R-:W-:Y:S01]  /*0670*/  IMAD.U32 R125, R18.reuse, 0x10000, RZ ;  /* 0x00010000127d7824 */ /* 0x040fe200078e00ff */
[----:B------:R-:W-:Y:S02]  /*0680*/  PRMT R76, R18, 0x7632, R76 ;  /* 0x00007632124c7816 */ /* 0x000fe4000000004c */
[C---:B----4-:R-:W-:Y:S01]  /*0690*/  PRMT R6, R68.reuse, 0x7632, R6 ;  /* 0x0000763244067816 */ /* 0x050fe20000000006 */
[----:B------:R-:W-:Y:S01]  /*06a0*/  IMAD.U32 R95, R68, 0x10000, RZ ;  /* 0x00010000445f7824 */ /* 0x000fe200078e00ff */
[C---:B0-----:R-:W-:Y:S02]  /*06b0*/  PRMT R72, R70.reuse, 0x7632, R72 ;  /* 0x0000763246487816 */ /* 0x041fe40000000048 */
[----:B------:R-:W-:-:S02]  /*06c0*/  SHF.L.U32 R91, R70, 0x10, RZ ;  /* 0x00000010465b7819 */ /* 0x000fc400000006ff */
[C---:B------:R-:W-:Y:S02]  /*06d0*/  PRMT R2, R16.reuse, 0x7632, R2 ;  /* 0x0000763210027816 */ /* 0x040fe40000000002 */
[----:B------:R-:W-:Y:S02]  /*06e0*/  PRMT R74, R17, 0x7632, R74 ;  /* 0x00007632114a7816 */ /* 0x000fe4000000004a */
[----:B------:R-:W-:Y:S02]  /*06f0*/  PRMT R18, R19, 0x7632, R18 ;  /* 0x0000763213127816 */ /* 0x000fe40000000012 */
[----:B------:R-:W-:Y:S02]  /*0700*/  PRMT R68, R69, 0x7632, R68 ;  /* 0x0000763245447816 */ /* 0x000fe40000000044 */
[----:B------:R-:W-:Y:S02]  /*0710*/  PRMT R70, R71, 0x7632, R70 ;  /* 0x0000763247467816 */ /* 0x000fe40000000046 */
[----:B------:R-:W-:-:S02]  /*0720*/  SHF.L.U32 R5, R16, 0x10, RZ ;  /* 0x0000001010057819 */ /* 0x000fc400000006ff */
[----:B------:R-:W-:Y:S01]  /*0730*/  SHF.L.U32 R19, R19, 0x10, RZ ;  /* 0x0000001013137819 */ /* 0x000fe200000006ff */
[----:B------:R-:W-:Y:S01]  /*0740*/  FADD.FTZ R7, -R0, R75 ;  /* 0x0000004b00077221 */ /* 0x000fe20000010100 */
[----:B------:R-:W-:Y:S01]  /*0750*/  SHF.L.U32 R69, R69, 0x10, RZ ;  /* 0x0000001045457819 */ /* 0x000fe200000006ff */
[----:B------:R-:W-:Y:S01]  /*0760*/  IMAD.U32 R71, R71, 0x10000, RZ ;  /* 0x0001000047477824 */ /* 0x000fe200078e00ff */
[----:B------:R-:W-:Y:S01]  /*0770*/  SHF.L.U32 R101, R2, 0x10, RZ ;  /* 0x0000001002657819 */ /* 0x000fe200000006ff */
[----:B------:R-:W-:Y:S01]  /*0780*/  IMAD.U32 R121, R76, 0x10000, RZ ;  /* 0x000100004c797824 */ /* 0x000fe200078e00ff */
[----:B------:R-:W-:Y:S01]  /*0790*/  SHF.L.U32 R103, R74, 0x10, RZ ;  /* 0x000000104a677819 */ /* 0x000fe200000006ff */
[----:B------:R-:W-:Y:S01]  /*07a0*/  IMAD.U32 R75, R68, 0x10000, RZ ;  /* 0x00010000444b7824 */ /* 0x000fe200078e00ff */
[----:B------:R-:W-:Y:S02]  /*07b0*/  SHF.L.U32 R123, R18, 0x10, RZ ;  /* 0x00000010127b7819 */ /* 0x000fe400000006ff */
[----:B------:R-:W-:-:S02]  /*07c0*/  SHF.L.U32 R73, R6, 0x10, RZ ;  /* 0x0000001006497819 */ /* 0x000fc400000006ff */
[----:B------:R-:W-:Y:S02]  /*07d0*/  SHF.L.U32 R77, R72, 0x10, RZ ;  /* 0x00000010484d7819 */ /* 0x000fe400000006ff */
[----:B------:R-:W-:Y:S01]  /*07e0*/  SHF.L.U32 R81, R70, 0x10, RZ ;  /* 0x0000001046517819 */ /* 0x000fe200000006ff */
[----:B------:R-:W-:Y:S01]  /*07f0*/  FADD.FTZ R5, -R0, R5 ;  /* 0x0000000500057221 */ /* 0x000fe20000010100 */
[----:B------:R-:W-:Y:S01]  /*0800*/  PRMT R16, R12, 0x7632, R16 ;  /* 0x000076320c107816 */ /* 0x000fe20000000010 */
        /* <DEDUP_REMOVED lines=15> */
[C---:B------:R-:W-:Y:S01]  /*0900*/  PRMT R70, R8.reuse, 0x7632, R70 ;  /* 0x0000763208467816 */ /* 0x040fe20000000046 */
[----:B------:R-:W-:-:S02]  /*0910*/  IMAD.U32 R71, R8, 0x10000, RZ ;  /* 0x0001000008477824 */ /* 0x000fc400078e00ff */
[----:B------:R-:W-:Y:S01]  /*0920*/  FMUL.FTZ R0, R4, R5 ;  /* 0x0000000504007220 */ /* 0x000fe20000410000 */
[----:B------:R-:W-:Y:S01]  /*0930*/  SHF.L.U32 R16, R16, 0x10, RZ ;  /* 0x0000001010107819 */ /* 0x000fe200000006ff */
[C---:B------:R-:W-:Y:S01]  /*0940*/  IMAD.U32 R97, R13.reuse, 0x10000, RZ ;  /* 0x000100000d617824 */ /* 0x040fe200078e00ff */
[----:B------:R-:W-:Y:S01]  /*0950*/  PRMT R12, R13, 0x7632, R12 ;  /* 0x000076320d0c7816 */ /* 0x000fe2000000000c */
[----:B------:R-:W-:Y:S01]  /*0960*/  FMUL.FTZ R8, R116, R99 ;  /* 0x0000006374087220 */ /* 0x000fe20000410000 */
[----:B------:R-:W-:Y:S01]  /*0970*/  PRMT R13, R14, 0x7632, R13 ;  /* 0x000076320e0d7816 */ /* 0x000fe2000000000d */
[----:B------:R-:W-:Y:S01]  /*0980*/  FMUL.FTZ R5, R4, R7 ;  /* 0x0000000704057220 */ /* 0x000fe20000410000 */
[----:B------:R-:W-:Y:S01]  /*0990*/  FADD.FTZ R56, R56, R99 ;  /* 0x0000006338387221 */ /* 0x000fe20000010000 */
[----:B------:R-:W-:Y:S01]  /*09a0*/  FFMA.FTZ R28, R0, R99, R28 ;  /* 0x00000063001c7223 */ /* 0x000fe2000001001c */
[----:B------:R-:W-:Y:S01]  /*09b0*/  SHF.L.U32 R17, R14, 0x10, RZ ;  /* 0x000000100e117819 */ /* 0x000fe200000006ff */
[C---:B------:R-:W-:Y:S01]  /*09c0*/  IMAD.U32 R79, R11.reuse, 0x10000, RZ ;  /* 0x000100000b4f7824 */ /* 0x040fe200078e00ff */
[----:B------:R-:W-:Y:S01]  /*09d0*/  PRMT R74, R11, 0x7632, R74 ;  /* 0x000076320b4a7816 */ /* 0x000fe2000000004a */
[----:B------:R-:W-:Y:S01]  /*09e0*/  FMUL.FTZ R99, R117, R16 ;  /* 0x0000001075637220 */ /* 0x000fe20000410000 */
[----:B------:R-:W-:Y:S01]  /*09f0*/  FADD.FTZ R78, RZ, R8 ;  /* 0x00000008ff4e7221 */ /* 0x000fe20000010000 */
[C---:B------:R-:W-:Y:S01]  /*0a00*/  PRMT R14, R15.reuse, 0x7632, R14 ;  /* 0x000076320f0e7816 */ /* 0x040fe2000000000e */
[----:B------:R-:W-:Y:S01]  /*0a10*/  FMUL.FTZ R11, R4, R101 ;  /* 0x00000065040b7220 */ /* 0x000fe20000410000 */
[----:B------:R-:W-:Y:S01]  /*0a20*/  FFMA.FTZ R80, R0, R8, RZ ;  /* 0x0000000800507223 */ /* 0x000fe200000100ff */
[----:B------:R-:W-:Y:S01]  /*0a30*/  SHF.L.U32 R15, R15, 0x10, RZ ;  /* 0x000000100f0f7819 */ /* 0x000fe200000006ff */
[----:B------:R-:W-:Y:S01]  /*0a40*/  FMUL.FTZ R7, R4, R18 ;  /* 0x0000001204077220 */ /* 0x000fe20000410000 */
[----:B------:R-:W-:Y:S01]  /*0a50*/  IMAD.U32 R68, R13, 0x10000, RZ ;  /* 0x000100000d447824 */ /* 0x000fe200078e00ff */
[----:B------:R-:W-:Y:S01]  /*0a60*/  SHF.L.U32 R18, R12, 0x10, RZ ;  /* 0x000000100c127819 */ /* 0x000fe200000006ff */
[----:B------:R-:W-:Y:S01]  /*0a70*/  FADD.FTZ R58, R58, R97 ;  /* 0x000000613a3a7221 */ /* 0x000fe20000010000 */
[----:B------:R-:W-:Y:S01]  /*0a80*/  FFMA.FTZ R30, R5, R97, R30 ;  /* 0x00000061051e7223 */ /* 0x000fe2000001001e */
[----:B------:R-:W-:Y:S01]  /*0a90*/  FMUL.FTZ R13, R4, R121 ;  /* 0x00000079040d7220 */ /* 0x000fe20000410000 */
[----:B------:R-:W-:Y:S01]  /*0aa0*/  FMUL.FTZ R97, R118, R97 ;  /* 0x0000006176617220 */ /* 0x000fe20000410000 */
[----:B------:R-:W-:Y:S01]  /*0ab0*/  FADD.FTZ R78, R78, R99 ;  /* 0x000000634e4e7221 */ /* 0x000fe20000010000 */
[----:B------:R-:W-:Y:S01]  /*0ac0*/  FMUL.FTZ R12, R4, R103 ;  /* 0x00000067040c7220 */ /* 0x000fe20000410000 */
[----:B------:R-:W-:Y:S01]  /*0ad0*/  FFMA.FTZ R80, R11, R99, R80 ;  /* 0x000000630b507223 */ /* 0x000fe20000010050 */
[C---:B------:R-:W-:Y:S01]  /*0ae0*/  PRMT R72, R10.reuse, 0x7632, R72 ;  /* 0x000076320a487816 */ /* 0x040fe20000000048 */
[----:B------:R-:W-:Y:S01]  /*0af0*/  FADD.FTZ R57, R57, R16 ;  /* 0x0000001039397221 */ /* 0x000fe20000010000 */
[----:B------:R-:W-:Y:S01]  /*0b00*/  SHF.L.U32 R89, R10, 0x10, RZ ;  /* 0x000000100a597819 */ /* 0x000fe200000006ff */
[----:B------:R-:W-:Y:S01]  /*0b10*/  FFMA.FTZ R29, R11, R16, R29 ;  /* 0x000000100b1d7223 */ /* 0x000fe2000001001d */
[----:B------:R-:W-:Y:S01]  /*0b20*/  FMUL.FTZ R6, R4, R125 ;  /* 0x0000007d04067220 */ /* 0x000fe20000410000 */
[----:B------:R-:W-:Y:S01]  /*0b30*/  SHF.L.U32 R76, R14, 0x10, RZ ;  /* 0x000000100e4c7819 */ /* 0x000fe200000006ff */
[----:B------:R-:W-:Y:S01]  /*0b40*/  FADD.FTZ R54, R54, R15 ;  /* 0x0000000f36367221 */ /* 0x000fe20000010000 */
[-C--:B------:R-:W-:Y:S01]  /*0b50*/  FFMA.FTZ R34, R7, R15.reuse, R34 ;  /* 0x0000000f07227223 */ /* 0x080fe20000010022 */
[----:B------:R-:W-:Y:S01]  /*0b60*/  FMUL.FTZ R10, R114, R15 ;  /* 0x0000000f720a7220 */ /* 0x000fe20000410000 */
[----:B------:R-:W-:Y:S01]  /*0b70*/  FADD.FTZ R53, R53, R68 ;  /* 0x0000004435357221 */ /* 0x000fe20000010000 */
[-C--:B------:R-:W-:Y:S01]  /*0b80*/  FFMA.FTZ R33, R13, R68.reuse, R33 ;  /* 0x000000440d217223 */ /* 0x080fe20000010021 */
[----:B------:R-:W-:Y:S01]  /*0b90*/  FMUL.FTZ R16, R113, R68 ;  /* 0x0000004471107220 */ /* 0x000fe20000410000 */
[C---:B------:R-:W-:Y:S01]  /*0ba0*/  FMUL.FTZ R14, R4.reuse, R123 ;  /* 0x0000007b040e7220 */ /* 0x040fe20000410000 */
[-C--:B------:R-:W-:Y:S01]  /*0bb0*/  FMUL.FTZ R15, R119, R18.reuse ;  /* 0x00000012770f7220 */ /* 0x080fe20000410000 */
[----:B------:R-:W-:Y:S01]  /*0bc0*/  FMUL.FTZ R68, R4, R91 ;  /* 0x0000005b04447220 */ /* 0x000fe20000410000 */
[----:B------:R-:W-:Y:S01]  /*0bd0*/  FADD.FTZ R78, R78, R97 ;  /* 0x000000614e4e7221 */ /* 0x000fe20000010000 */
[----:B------:R-:W-:Y:S01]  /*0be0*/  FADD.FTZ R59, R59, R18 ;  /* 0x000000123b3b7221 */ /* 0x000fe20000010000 */
[----:B------:R-:W-:Y:S01]  /*0bf0*/  FFMA.FTZ R31, R12, R18, R31 ;  /* 0x000000120c1f7223 */ /* 0x000fe2000001001f */
[----:B------:R-:W-:Y:S01]  /*0c00*/  FFMA.FTZ R91, R5, R97, R80 ;  /* 0x00000061055b7223 */ /* 0x000fe20000010050 */
[C---:B------:R-:W-:Y:S01]  /*0c10*/  PRMT R2, R9.reuse, 0x7632, R2 ;  /* 0x0000763209027816 */ /* 0x040fe20000000002 */
[----:B------:R-:W-:Y:S01]  /*0c20*/  FMUL.FTZ R18, R4, R95 ;  /* 0x0000005f04127220 */ /* 0x000fe20000410000 */
[----:B------:R-:W-:Y:S01]  /*0c30*/  SHF.L.U32 R87, R9, 0x10, RZ ;  /* 0x0000001009577819 */ /* 0x000fe200000006ff */
[----:B------:R-:W-:Y:S01]  /*0c40*/  FADD.FTZ R52, R52, R17 ;  /* 0x0000001134347221 */ /* 0x000fe20000010000 */
[-C--:B------:R-:W-:Y:S01]  /*0c50*/  FFMA.FTZ R32, R6, R17.reuse, R32 ;  /* 0x0000001106207223 */ /* 0x080fe20000010020 */
[----:B------:R-:W-:Y:S01]  /*0c60*/  FMUL.FTZ R9, R112, R17 ;  /* 0x0000001170097220 */ /* 0x000fe20000410000 */
[----:B------:R-:W-:Y:S01]  /*0c70*/  FMUL.FTZ R19, R4, R19 ;  /* 0x0000001304137220 */ /* 0x000fe20000410000 */
[----:B------:R-:W-:Y:S01]  /*0c80*/  FADD.FTZ R55, R55, R76 ;  /* 0x0000004c37377221 */ /* 0x000fe20000010000 */
[-C--:B------:R-:W-:Y:S01]  /*0c90*/  FFMA.FTZ R35, R14, R76.reuse, R35 ;  /* 0x0000004c0e237223 */ /* 0x080fe20000010023 */
[----:B------:R-:W-:Y:S01]  /*0ca0*/  FMUL.FTZ R17, R115, R76 ;  /* 0x0000004c73117220 */ /* 0x000fe20000410000 */
[----:B------:R-:W-:Y:S01]  /*0cb0*/  FADD.FTZ R80, R78, R15 ;  /* 0x0000000f4e507221 */ /* 0x000fe20000010000 */
[----:B------:R-:W-:Y:S01]  /*0cc0*/  SHF.L.U32 R76, R70, 0x10, RZ ;  /* 0x00000010464c7819 */ /* 0x000fe200000006ff */
[----:B------:R-:W-:Y:S01]  /*0cd0*/  FFMA.FTZ R91, R12, R15, R91 ;  /* 0x0000000f0c5b7223 */ /* 0x000fe2000001005b */
[----:B------:R-:W-:Y:S01]  /*0ce0*/  FADD.FTZ R48, R48, R71 ;  /* 0x0000004730307221 */ /* 0x000fe20000010000 */
[-C--:B------:R-:W-:Y:S01]  /*0cf0*/  FFMA.FTZ R36, R18, R71.reuse, R36 ;  /* 0x0000004712247223 */ /* 0x080fe20000010024 */
[----:B------:R-:W-:Y:S01]  /*0d00*/  FMUL.FTZ R70, R108, R71 ;  /* 0x000000476c467220 */ /* 0x000fe20000410000 */
[----:B------:R-:W-:Y:S01]  /*0d10*/  FADD.FTZ R50, R50, R87 ;  /* 0x0000005732327221 */ /* 0x000fe20000010000 */
[-C--:B------:R-:W-:Y:S01]  /*0d20*/  FFMA.FTZ R38, R19, R87.reuse, R38 ;  /* 0x0000005713267223 */ /* 0x080fe20000010026 */
[----:B------:R-:W-:Y:S01]  /*0d30*/  FMUL.FTZ R71, R110, R87 ;  /* 0x000000576e477220 */ /* 0x000fe20000410000 */
[----:B------:R-:W-:Y:S01]  /*0d40*/  FADD.FTZ R87, R80, R9 ;  /* 0x0000000950577221 */ /* 0x000fe20000010000 */
[----:B------:R-:W-:-:S03]  /*0d50*/  FFMA.FTZ R80, R6, R9, R91 ;  /* 0x0000000906507223 */ /* 0x000fc6000001005b */
[----:B------:R-:W-:Y:S01]  /*0d60*/  FADD.FTZ R87, R87, R16 ;  /* 0x0000001057577221 */ /* 0x000fe20000010000 */
[----:B------:R-:W-:Y:S01]  /*0d70*/  FFMA.FTZ R80, R13, R16, R80 ;  /* 0x000000100d507223 */ /* 0x000fe20000010050 */
[----:B------:R-:W-:Y:S02]  /*0d80*/  SHF.L.U32 R86, R74, 0x10, RZ ;  /* 0x000000104a567819 */ /* 0x000fe400000006ff */
[----:B------:R-:W-:Y:S01]  /*0d90*/  FADD.FTZ R74, R87, R10 ;  /* 0x0000000a574a7221 */ /* 0x000fe20000010000 */
[----:B------:R-:W-:Y:S01]  /*0da0*/  FFMA.FTZ R87, R7, R10, R80 ;  /* 0x0000000a07577223 */ /* 0x000fe20000010050 */
[----:B------:R-:W-:Y:S02]  /*0db0*/  IMAD.U32 R78, R72, 0x10000, RZ ;  /* 0x00010000484e7824 */ /* 0x000fe400078e00ff */
[----:B------:R-:W-:Y:S01]  /*0dc0*/  FADD.FTZ R44, R44, R89 ;  /* 0x000000592c2c7221 */ /* 0x000fe20000010000 */
        /* <DEDUP_REMOVED lines=17> */
[C---:B------:R-:W-:Y:S02]  /*0ee0*/  FMUL.FTZ R77, R4.reuse, R77 ;  /* 0x0000004d044d7220 */ /* 0x040fe40000410000 */
        /* <DEDUP_REMOVED lines=23> */
[----:B------:R-:W-:Y:S06]  /*1060*/  BRA `(.L_x_2368) ;  /* 0x00000000008c7947 */ /* 0x000fec0003800000 */
.L_x_2367:
        /* <DEDUP_REMOVED lines=8> */
[----:B------:R-:W-:-:S09]  /*10f0*/  @P2 VIADD R82, R90, 0xffffffff ;  /* 0xffffffff5a522836 */ /* 0x000fd20000000000 */
[----:B------:R-:W2:Y:S01]  /*1100*/  @P0 LDC R84, c[0x0][0x388] ;  /* 0x0000e200ff540b82 */ /* 0x000ea20000000800 */
[----:B-1----:R-:W-:-:S05]  /*1110*/  @P2 IMAD R82, R82, R83, RZ ;  /* 0x0000005352522224 */ /* 0x002fca00078e02ff */
[----:B------:R-:W-:-:S04]  /*1120*/  @P2 SHF.R.S32.HI R83, RZ, 0x1f, R82 ;  /* 0x0000001fff532819 */ /* 0x000fc80000011452 */
[----:B------:R-:W-:Y:S01]  /*1130*/  @P2 LEA.HI R89, R83, R82, RZ, 0x3 ;  /* 0x0000005253592211 */ /* 0x000fe200078f18ff */
[----:B--2---:R-:W-:Y:S01]  /*1140*/  @P0 IMAD R84, R3, R84, RZ ;  /* 0x0000005403540224 */ /* 0x004fe200078e02ff */
[----:B------:R-:W1:Y:S02]  /*1150*/  @P0 LDC.64 R82, c[0x0][0x438] ;  /* 0x00010e00ff520b82 */ /* 0x000e640000000a00 */
[----:B------:R-:W-:Y:S02]  /*1160*/  @P2 LEA.HI.SX32 R85, R89, R2, 0x1d ;  /* 0x0000000259552211 */ /* 0x000fe400078feaff */
[----:B------:R-:W-:Y:S02]  /*1170*/  @P0 SHF.R.S32.HI R91, RZ, 0x1f, R84 ;  /* 0x0000001fff5b0819 */ /* 0x000fe40000011454 */
[----:B------:R-:W-:Y:S02]  /*1180*/  IADD3 R89, PT, PT, R85, 0x20, RZ ;  /* 0x0000002055597810 */ /* 0x000fe40007ffe0ff */
[----:B------:R-:W-:Y:S01]  /*1190*/  @P0 LEA.HI R91, R91, R84, RZ, 0x3 ;  /* 0x000000545b5b0211 */ /* 0x000fe200078f18ff */
[----:B0-----:R-:W-:-:S04]  /*11a0*/  IMAD.WIDE.U32 R84, R85, 0x8, R86 ;  /* 0x0000000855547825 */ /* 0x001fc800078e0056 */
[----:B------:R-:W-:Y:S01]  /*11b0*/  IMAD.WIDE.U32 R86, R89, 0x8, R86 ;  /* 0x0000000859567825 */ /* 0x000fe200078e0056 */
[----:B------:R-:W-:Y:S01]  /*11c0*/  @P0 LEA.HI.SX32 R89, R91, R2, 0x1d ;  /* 0x000000025b590211 */ /* 0x000fe200078feaff */
[----:B------:R-:W5:Y:S03]  /*11d0*/  LDG.E.64 R84, desc[UR6][R84.64] ;  /* 0x0000000654547981 */ /* 0x000f66000c1e1b00 */
[C---:B------:R-:W-:Y:S01]  /*11e0*/  @P0 IADD3 R91, PT, PT, R89.reuse, 0x20, RZ ;  /* 0x00000020595b0810 */ /* 0x040fe20007ffe0ff */
[----:B------:R-:W2:Y:S01]  /*11f0*/  LDG.E.64 R86, desc[UR6][R86.64] ;  /* 0x0000000656567981 */ /* 0x000ea2000c1e1b00 */
[----:B-1----:R-:W-:-:S04]  /*1200*/  @P0 IMAD.WIDE.U32 R88, R89, 0x10, R82 ;  /* 0x0000001059580825 */ /* 0x002fc800078e0052 */
[----:B------:R-:W-:Y:S01]  /*1210*/  @P0 IMAD.WIDE.U32 R82, R91, 0x10, R82 ;  /* 0x000000105b520825 */ /* 0x000fe200078e0052 */
[----:B------:R-:W5:Y:S03]  /*1220*/  @P0 LDG.E.128 R24, desc[UR6][R88.64] ;  /* 0x0000000658180981 */ /* 0x000f66000c1e1d00 */
[----:B------:R-:W-:Y:S01]  /*1230*/  HFMA2 R2, -RZ, RZ, 0, 0 ;  /* 0x00000000ff027431 */ /* 0x000fe200000001ff */
[----:B------:R0:W5:Y:S01]  /*1240*/  @P0 LDG.E.128 R20, desc[UR6][R82.64] ;  /* 0x0000000652140981 */ /* 0x000162000c1e1d00 */
[----:B------:R-:W-:Y:S02]  /*1250*/  IMAD.MOV.U32 R91, RZ, RZ, RZ ;  /* 0x000000ffff5b7224 */ /* 0x000fe400078e00ff */
[----:B--2---:R-:W-:Y:S01]  /*1260*/  @!P0 IMAD.MOV.U32 R82, RZ, RZ, R86 ;  /* 0x000000ffff528224 */ /* 0x004fe200078e0056 */
[----:B------:R-:W-:Y:S02]  /*1270*/  @!P0 MOV R83, R87 ;  /* 0x0000005700538202 */ /* 0x000fe40000000f00 */
[----:B0-----:R-:W-:-:S02]  /*1280*/  @P0 MOV R82, R86 ;  /* 0x0000005600520202 */ /* 0x001fc40000000f00 */
[----:B------:R-:W-:-:S07]  /*1290*/  @P0 MOV R83, R87 ;  /* 0x0000005700530202 */ /* 0x000fce0000000f00 */
.L_x_2368:
[----:B------:R-:W-:Y:S05]  /*12a0*/  BSYNC.RECONVERGENT B1 ;  /* 0x0000000000017941 */ /* 0x000fea0003800200 */
.L_x_2366:
        /* <DEDUP_REMOVED lines=9> */
[----:B-----5:R-:W-:Y:S01]  /*1340*/  PRMT R86, R24, 0x7632, R86 ;  /* 0x0000763218567816 */ /* 0x020fe20000000056 */
        /* <DEDUP_REMOVED lines=11> */
.L_x_2420:
[----:B------:R-:W3:Y:S01]  /*1400*/  S2R R94, SR_TID.X ;  /* 0x00000000005e7919 */ /* 0x000ee20000002100 */
[----:B------:R-:W-:Y:S01]  /*1410*/  @P2 IADD3 R90, PT, PT, R90, -0x1, RZ ;  /* 0xffffffff5a5a2810 */ /* 0x000fe20007ffe0ff */
[----:B------:R-:W-:Y:S01]  /*1420*/  IMAD R88, R3, UR8, RZ ;  /* 0x0000000803587c24 */ /* 0x000fe2000f8e02ff */
[----:B------:R-:W-:Y:S01]  /*1430*/  ISETP.NE.U32.AND P0, PT, R93, RZ, PT ;  /* 0x000000ff5d00720c */ /* 0x000fe20003f05070 */
[----:B-1----:R-:W-:Y:S01]  /*1440*/  FADD.FTZ R95, R91, R98 ;  /* 0x000000625b5f7221 */ /* 0x002fe20000010000 */
[----:B------:R-:W-:Y:S02]  /*1450*/  HFMA2 R101, -RZ, RZ, 0, 0 ;  /* 0x00000000ff657431 */ /* 0x000fe400000001ff */
[----:B------:R-:W-:Y:S01]  /*1460*/  @P2 IMAD R90, R90, UR8, RZ ;  /* 0x000000085a5a2c24 */ /* 0x000fe2000f8e02ff */
[----:B------:R-:W-:Y:S01]  /*1470*/  ISETP.NE.AND.EX P0, PT, R96, RZ, PT, P0 ;  /* 0x000000ff6000720c */ /* 0x000fe20003f05300 */
[----:B--2---:R-:W-:Y:S01]  /*1480*/  FADD.FTZ R87, R2, R87 ;  /* 0x0000005702577221 */ /* 0x004fe20000010000 */
[----:B------:R-:W-:Y:S01]  /*1490*/  FMUL.FTZ R95, R95, UR10 ;  /* 0x0000000a5f5f7c20 */ /* 0x000fe20008410000 */
[----:B------:R-:W-:Y:S01]  /*14a0*/  ISETP.NE.AND P3, PT, RZ, UR9, PT ;  /* 0x00000009ff007c0c */ /* 0x000fe2000bf65270 */
[----:B------:R-:W-:Y:S01]  /*14b0*/  BSSY.RECONVERGENT B1, `(.L_x_2370) ;  /* 0x00001b0000017945 */ /* 0x000fe20003800200 */
[----:B------:R-:W-:-:S02]  /*14c0*/  @P2 SHF.R.S32.HI R89, RZ, 0x1f, R90 ;  /* 0x0000001fff592819 */ /* 0x000fc4000001145a */
[----:B------:R-:W-:Y:S02]  /*14d0*/  FSEL R95, R95, RZ, !P3 ;  /* 0x000000ff5f5f7208 */ /* 0x000fe40005800000 */
[----:B0-----:R-:W-:Y:S02]  /*14e0*/  @P2 LEA.HI R91, R89, R90, RZ, 0x3 ;  /* 0x0000005a595b2211 */ /* 0x001fe400078f18ff */
[----:B------:R-:W-:-:S04]  /*14f0*/  SHF.R.S32.HI R89, RZ, 0x1f, R88 ;  /* 0x0000001fff597819 */ /* 0x000fc80000011458 */
[----:B------:R-:W-:Y:S02]  /*1500*/  LEA.HI R89, R89, R88, RZ, 0x3 ;  /* 0x0000005859597211 */ /* 0x000fe400078f18ff */
[----:B---3--:R-:W-:Y:S01]  /*1510*/  LOP3.LUT R2, R94, 0x1f, RZ, 0xc0, !PT ;  /* 0x0000001f5e027812 */ /* 0x008fe200078ec0ff */
[----:B------:R-:W-:-:S03]  /*1520*/  FMUL.FTZ R94, R87, UR10 ;  /* 0x0000000a575e7c20 */ /* 0x000fc60008410000 */
[-C--:B------:R-:W-:Y:S02]  /*1530*/  @P2 LEA.HI.SX32 R101, R91, R2.reuse, 0x1d ;  /* 0x000000025b652211 */ /* 0x080fe400078feaff */
[----:B------:R-:W-:Y:S01]  /*1540*/  LEA.HI.SX32 R123, R89, R2, 0x1d ;  /* 0x00000002597b7211 */ /* 0x000fe200078feaff */
[----:B------:R-:W-:Y:S06]  /*1550*/  @P0 BRA `(.L_x_2371) ;  /* 0x0000000c00600947 */ /* 0x000fec0003800000 */
        /* <DEDUP_REMOVED lines=18> */
.L_x_2374:
[----:B------:R-:W-:Y:S05]  /*1680*/  BSYNC.RECONVERGENT B2 ;  /* 0x0000000000027941 */ /* 0x000fea0003800200 */
.L_x_2373:
        /* <DEDUP_REMOVED lines=13> */
.L_x_2376:
[----:B------:R-:W-:Y:S05]  /*1760*/  BSYNC.RECONVERGENT B2 ;  /* 0x0000000000027941 */ /* 0x000fea0003800200 */
.L_x_2375:
        /* <DEDUP_REMOVED lines=13> */
.L_x_2378:
[----:B------:R-:W-:Y:S05]  /*1840*/  BSYNC.RECONVERGENT B2 ;  /* 0x0000000000027941 */ /* 0x000fea0003800200 */
.L_x_2377:
        /* <DEDUP_REMOVED lines=13> */
.L_x_2380:
[----:B------:R-:W-:Y:S05]  /*1920*/  BSYNC.RECONVERGENT B2 ;  /* 0x0000000000027941 */ /* 0x000fea0003800200 */
.L_x_2379:
        /* <DEDUP_REMOVED lines=13> */
.L_x_2382:
[----:B------:R-:W-:Y:S05]  /*1a00*/  BSYNC.RECONVERGENT B2 ;  /* 0x0000000000027941 */ /* 0x000fea0003800200 */
.L_x_2381:
        /* <DEDUP_REMOVED lines=13> */
.L_x_2384:
[----:B------:R-:W-:Y:S05]  /*1ae0*/  BSYNC.RECONVERGENT B2 ;  /* 0x0000000000027941 */ /* 0x000fea0003800200 */
.L_x_2383:
        /* <DEDUP_REMOVED lines=13> */
.L_x_2386:
[----:B------:R-:W-:Y:S05]  /*1bc0*/  BSYNC.RECONVERGENT B2 ;  /* 0x0000000000027941 */ /* 0x000fea0003800200 */
.L_x_2385:
        /* <DEDUP_REMOVED lines=14> */
.L_x_2372:
[----:B------:R-:W0:Y:S01]  /*1cb0*/  @P2 LDC.64 R64, c[0x0][0x408] ;  /* 0x00010200ff402b82 */ /* 0x000e220000000a00 */
[-CC-:B------:R-:W-:Y:S01]  /*1cc0*/  FFMA.FTZ R89, R0, R94.reuse, R95.reuse ;  /* 0x0000005e00597223 */ /* 0x180fe2000001005f */
[-CC-:B------:R-:W-:Y:S01]  /*1cd0*/  FFMA.FTZ R88, R11, R94.reuse, R95.reuse ;  /* 0x0000005e0b587223 */ /* 0x180fe2000001005f */
[-C--:B------:R-:W-:Y:S01]  /*1ce0*/  FFMA.FTZ R90, R5, R94.reuse, R95 ;  /* 0x0000005e055a7223 */ /* 0x080fe2000001005f */
[----:B------:R-:W-:Y:S01]  /*1cf0*/  ISETP.GT.AND P0, PT, R92, RZ, PT ;  /* 0x000000ff5c00720c */ /* 0x000fe20003f04270 */
[----:B------:R-:W-:Y:S01]  /*1d00*/  FADD.FTZ R89, R8, -R89 ;  /* 0x8000005908597221 */ /* 0x000fe20000010000 */
[----:B------:R-:W-:Y:S01]  /*1d10*/  FADD.FTZ R91, R99, -R88 ;  /* 0x80000058635b7221 */ /* 0x000fe20000010000 */
[----:B------:R-:W-:Y:S01]  /*1d20*/  FADD.FTZ R103, R97, -R90 ;  /* 0x8000005a61677221 */ /* 0x000fe20000010000 */
[----:B------:R-:W1:Y:S01]  /*1d30*/  @P2 LDC.64 R86, c[0x0][0x408] ;  /* 0x00010200ff562b82 */ /* 0x000e620000000a00 */
[C---:B------:R-:W-:Y:S01]  /*1d40*/  FMUL.FTZ R88, R4.reuse, R89 ;  /* 0x0000005904587220 */ /* 0x040fe20000410000 */
[C---:B------:R-:W-:Y:S01]  /*1d50*/  FMUL.FTZ R89, R4.reuse, R91 ;  /* 0x0000005b04597220 */ /* 0x040fe20000410000 */
[----:B------:R-:W-:Y:S01]  /*1d60*/  FMUL.FTZ R91, R4, R103 ;  /* 0x00000067045b7220 */ /* 0x000fe20000410000 */
[-CC-:B------:R-:W-:Y:S01]  /*1d70*/  FFMA.FTZ R102, R12, R94.reuse, R95.reuse ;  /* 0x0000005e0c667223 */ /* 0x180fe2000001005f */
[-CC-:B------:R-:W-:Y:S01]  /*1d80*/  FFMA.FTZ R120, R6, R94.reuse, R95.reuse ;  /* 0x0000005e06787223 */ /* 0x180fe2000001005f */
[----:B------:R-:W-:Y:S01]  /*1d90*/  FSEL R88, R88, RZ, P0 ;  /* 0x000000ff58587208 */ /* 0x000fe20000000000 */
[----:B------:R-:W-:Y:S01]  /*1da0*/  FFMA.FTZ R125, R7, R94, R95 ;  /* 0x0000005e077d7223 */ /* 0x000fe2000001005f */
[----:B------:R-:W2:Y:S01]  /*1db0*/  @P2 LDC.64 R66, c[0x0][0x408] ;  /* 0x00010200ff422b82 */ /* 0x000ea20000000a00 */
[----:B------:R-:W-:Y:S01]  /*1dc0*/  FSEL R91, R91, RZ, P0 ;  /* 0x000000ff5b5b7208 */ /* 0x000fe20000000000 */
[----:B------:R-:W-:Y:S01]  /*1dd0*/  FADD.FTZ R103, R15, -R102 ;  /* 0x800000660f677221 */ /* 0x000fe20000010000 */
[----:B------:R-:W-:Y:S01]  /*1de0*/  FSEL R89, R89, RZ, P0 ;  /* 0x000000ff59597208 */ /* 0x000fe20000000000 */
[----:B------:R-:W-:Y:S01]  /*1df0*/  FADD.FTZ R121, R9, -R120 ;  /* 0x8000007809797221 */ /* 0x000fe20000010000 */
[----:B------:R-:W-:Y:S01]  /*1e00*/  FADD.FTZ R125, R10, -R125 ;  /* 0x8000007d0a7d7221 */ /* 0x000fe20000010000 */
[----:B------:R-:W-:Y:S01]  /*1e10*/  FMUL.FTZ R103, R4, R103 ;  /* 0x0000006704677220 */ /* 0x000fe20000410000 */
[----:B------:R-:W-:Y:S01]  /*1e20*/  @P2 LOP3.LUT P1, RZ, R84, 0xff, RZ, 0xc0, !PT ;  /* 0x000000ff54ff2812 */ /* 0x000fe2000782c0ff */
[----:B0-----:R-:W-:Y:S01]  /*1e30*/  @P2 FMUL.FTZ R65, R88, R65 ;  /* 0x0000004158412220 */ /* 0x001fe20000410000 */
[C---:B------:R-:W-:Y:S01]  /*1e40*/  FMUL.FTZ R102, R4.reuse, R121 ;  /* 0x0000007904667220 */ /* 0x040fe20000410000 */
[----:B------:R-:W-:Y:S01]  /*1e50*/  FMUL.FTZ R122, R4, R125 ;  /* 0x0000007d047a7220 */ /* 0x000fe20000410000 */
[----:B------:R-:W-:Y:S01]  /*1e60*/  FSEL R120, R103, RZ, P0 ;  /* 0x000000ff67787208 */ /* 0x000fe20000000000 */
[----:B------:R-:W-:Y:S01]  /*1e70*/  @P2 FMUL.FTZ R90, R65, R64 ;  /* 0x00000040415a2220 */ /* 0x000fe20000410000 */
[----:B------:R-:W-:-:S02]  /*1e80*/  @P2 LOP3.LUT P3, RZ, R84, 0xff00, RZ, 0xc0, !PT ;  /* 0x0000ff0054ff2812 */ /* 0x000fc4000786c0ff */
[----:B------:R-:W-:Y:S01]  /*1e90*/  FSEL R102, R102, RZ, P0 ;  /* 0x000000ff66667208 */ /* 0x000fe20000000000 */
[----:B-1----:R-:W-:Y:S01]  /*1ea0*/  @P2 FMUL.FTZ R65, R91, R87 ;  /* 0x000000575b412220 */ /* 0x002fe20000410000 */
[----:B------:R-:W-:Y:S02]  /*1eb0*/  FSEL R122, R122, RZ, P0 ;  /* 0x000000ff7a7a7208 */ /* 0x000fe40000000000 */
[----:B------:R-:W-:Y:S01]  /*1ec0*/  F2FP.BF16.F32.PACK_AB R88, RZ, R88 ;  /* 0x00000058ff58723e */ /* 0x000fe200000010ff */
[----:B------:R-:W-:Y:S01]  /*1ed0*/  @P2 FMUL.FTZ R86, R65, R86 ;  /* 0x0000005641562220 */ /* 0x000fe20000410000 */
[----:B------:R-:W-:Y:S01]  /*1ee0*/  F2FP.BF16.F32.PACK_AB R91, RZ, R91 ;  /* 0x0000005bff5b723e */ /* 0x000fe200000010ff */
[----:B------:R-:W0:Y:S01]  /*1ef0*/  @P2 LDC.64 R64, c[0x0][0x408] ;  /* 0x00010200ff402b82 */ /* 0x000e220000000a00 */
[----:B--2---:R-:W-:Y:S01]  /*1f00*/  @P2 FMUL.FTZ R67, R89, R67 ;  /* 0x0000004359432220 */ /* 0x004fe20000410000 */
[----:B------:R-:W-:-:S03]  /*1f10*/  F2FP.BF16.F32.PACK_AB R89, RZ, R89 ;  /* 0x00000059ff59723e */ /* 0x000fc600000010ff */
[----:B------:R-:W-:-:S03]  /*1f20*/  @P2 FMUL.FTZ R87, R67, R66 ;  /* 0x0000004243572220 */ /* 0x000fc60000410000 */
[----:B------:R-:W1:Y:S02]  /*1f30*/  @P2 LDC.64 R66, c[0x0][0x408] ;  /* 0x00010200ff422b82 */ /* 0x000e640000000a00 */
[----:B------:R-:W-:Y:S02]  /*1f40*/  @P2 FSEL R87, R87, RZ, P3 ;  /* 0x000000ff57572208 */ /* 0x000fe40001800000 */
[----:B------:R-:W-:Y:S02]  /*1f50*/  @P2 LOP3.LUT P3, RZ, R84, 0xff000000, RZ, 0xc0, !PT ;  /* 0xff00000054ff2812 */ /* 0x000fe4000786c0ff */
[----:B------:R-:W-:Y:S01]  /*1f60*/  @P2 F2FP.BF16.F32.PACK_AB R87, RZ, R87 ;  /* 0x00000057ff57223e */ /* 0x000fe200000010ff */
[----:B0-----:R-:W-:Y:S01]  /*1f70*/  @P2 FMUL.FTZ R65, R120, R65 ;  /* 0x0000004178412220 */ /* 0x001fe20000410000 */
[----:B------:R-:W-:-:S03]  /*1f80*/  F2FP.BF16.F32.PACK_AB R120, RZ, R120 ;  /* 0x00000078ff78723e */ /* 0x000fc600000010ff */
[----:B------:R-:W-:Y:S02]  /*1f90*/  @P2 FMUL.FTZ R103, R65, R64 ;  /* 0x0000004041672220 */ /* 0x000fe40000410000 */
[----:B------:R-:W0:Y:S01]  /*1fa0*/  @P2 LDC.64 R64, c[0x0][0x408] ;  /* 0x00010200ff402b82 */ /* 0x000e220000000a00 */
[----:B-1----:R-:W-:Y:S02]  /*1fb0*/  @P2 FMUL.FTZ R67, R102, R67 ;  /* 0x0000004366432220 */ /* 0x002fe40000410000 */
[----:B------:R-:W-:Y:S02]  /*1fc0*/  @P2 FSEL R103, R103, RZ, P3 ;  /* 0x000000ff67672208 */ /* 0x000fe40001800000 */
[----:B------:R-:W-:Y:S01]  /*1fd0*/  @P2 LOP3.LUT P3, RZ, R85, 0xff00, RZ, 0xc0, !PT ;  /* 0x0000ff0055ff2812 */ /* 0x000fe2000786c0ff */
[----:B------:R-:W-:Y:S01]  /*1fe0*/  @P2 FMUL.FTZ R121, R67, R66 ;  /* 0x0000004243792220 */ /* 0x000fe20000410000 */
[----:B------:R-:W-:Y:S01]  /*1ff0*/  FFMA.FTZ R67, R13, R94, R95 ;  /* 0x0000005e0d437223 */ /* 0x000fe2000001005f */
[----:B------:R-:W-:-:S03]  /*2000*/  @P2 F2FP.BF16.F32.PACK_AB R103, RZ, R103 ;  /* 0x00000067ff67223e */ /* 0x000fc600000010ff */
[----:B------:R-:W-:-:S04]  /*2010*/  FADD.FTZ R67, R16, -R67 ;  /* 0x8000004310437221 */ /* 0x000fc80000010000 */
[----:B------:R-:W-:-:S05]  /*2020*/  FMUL.FTZ R66, R4, R67 ;  /* 0x0000004304427220 */ /* 0x000fca0000410000 */
[----:B------:R-:W-:-:S05]  /*2030*/  FSEL R66, R66, RZ, P0 ;  /* 0x000000ff42427208 */ /* 0x000fca0000000000 */
[C---:B0-----:R-:W-:Y:S01]  /*2040*/  @P2 FMUL.FTZ R65, R66.reuse, R65 ;  /* 0x0000004142412220 */ /* 0x041fe20000410000 */
[----:B------:R-:W-:-:S03]  /*2050*/  F2FP.BF16.F32.PACK_AB R66, R66, R102 ;  /* 0x000000664242723e */ /* 0x000fc600000010ff */
[----:B------:R-:W-:Y:S02]  /*2060*/  @P2 FMUL.FTZ R67, R65, R64 ;  /* 0x0000004041432220 */ /* 0x000fe40000410000 */
[----:B------:R-:W0:Y:S03]  /*2070*/  @P2 LDC.64 R64, c[0x0][0x408] ;  /* 0x00010200ff402b82 */ /* 0x000e260000000a00 */
[----:B------:R-:W-:-:S04]  /*2080*/  @P2 FSEL R67, R67, RZ, P3 ;  /* 0x000000ff43432208 */ /* 0x000fc80001800000 */
[----:B------:R-:W-:Y:S01]  /*2090*/  @P2 F2FP.BF16.F32.PACK_AB R67, RZ, R67 ;  /* 0x00000043ff43223e */ /* 0x000fe200000010ff */
[----:B0-----:R-:W-:-:S04]  /*20a0*/  @P2 FMUL.FTZ R65, R122, R65 ;  /* 0x000000417a412220 */ /* 0x001fc80000410000 */
[----:B------:R-:W-:Y:S01]  /*20b0*/  @P2 FMUL.FTZ R64, R65, R64 ;  /* 0x0000004041402220 */ /* 0x000fe20000410000 */
[----:B------:R-:W-:Y:S02]  /*20c0*/  @P2 FSEL R65, R90, RZ, P1 ;  /* 0x000000ff5a412208 */ /* 0x000fe40000800000 */
[----:B------:R-:W-:Y:S02]  /*20d0*/  @P2 LOP3.LUT P1, RZ, R84, 0xff0000, RZ, 0xc0, !PT ;  /* 0x00ff000054ff2812 */ /* 0x000fe4000782c0ff */
[----:B------:R-:W-:Y:S02]  /*20e0*/  @P2 F2FP.BF16.F32.PACK_AB R65, RZ, R65 ;  /* 0x00000041ff41223e */ /* 0x000fe400000010ff */
[----:B------:R-:W-:Y:S02]  /*20f0*/  @P2 FSEL R86, R86, RZ, P1 ;  /* 0x000000ff56562208 */ /* 0x000fe40000800000 */
[----:B------:R-:W-:Y:S02]  /*2100*/  @P2 LOP3.LUT P1, RZ, R85, 0xff, RZ, 0xc0, !PT ;  /* 0x000000ff55ff2812 */ /* 0x000fe4000782c0ff */
[----:B------:R-:W-:-:S02]  /*2110*/  @P2 F2FP.BF16.F32.PACK_AB R86, RZ, R86 ;  /* 0x00000056ff56223e */ /* 0x000fc400000010ff */
[----:B------:R-:W-:Y:S02]  /*2120*/  @P2 PRMT R60, R65, 0x7610, R60 ;  /* 0x00007610413c2816 */ /* 0x000fe4000000003c */
[----:B------:R-:W-:Y:S01]  /*2130*/  @P2 PRMT R61, R86, 0x7610, R61 ;  /* 0x00007610563d2816 */ /* 0x000fe2000000003d */
[----:B------:R-:W-:Y:S01]  /*2140*/  FFMA.FTZ R86, R14, R94, R95 ;  /* 0x0000005e0e567223 */ /* 0x000fe2000001005f */
[----:B------:R-:W-:Y:S02]  /*2150*/  @P2 FSEL R121, R121, RZ, P1 ;  /* 0x000000ff79792208 */ /* 0x000fe40000800000 */
[----:B------:R-:W-:Y:S01]  /*2160*/  @P2 LOP3.LUT P1, RZ, R85, 0xff0000, RZ, 0xc0, !PT ;  /* 0x00ff000055ff2812 */ /* 0x000fe2000782c0ff */
[----:B------:R-:W-:Y:S01]  /*2170*/  FADD.FTZ R65, R17, -R86 ;  /* 0x8000005611417221 */ /* 0x000fe20000010000 */
[----:B------:R-:W-:Y:S02]  /*2180*/  @P2 F2FP.BF16.F32.PACK_AB R121, RZ, R121 ;  /* 0x00000079ff79223e */ /* 0x000fe400000010ff */
[----:B------:R-:W-:Y:S01]  /*2190*/  @P2 FSEL R64, R64, RZ, P1 ;  /* 0x000000ff40402208 */ /* 0x000fe20000800000 */
[----:B------:R-:W-:Y:S01]  /*21a0*/  FMUL.FTZ R65, R4, R65 ;  /* 0x0000004104417220 */ /* 0x000fe20000410000 */
[----:B------:R-:W-:-:S02]  /*21b0*/  @P2 PRMT R60, R60, 0x5410, R87 ;  /* 0x000054103c3c2816 */ /* 0x000fc40000000057 */
[----:B------:R-:W-:Y:S02]  /*21c0*/  @P2 F2FP.BF16.F32.PACK_AB R64, RZ, R64 ;  /* 0x00000040ff40223e */ /* 0x000fe400000010ff */
[----:B------:R-:W-:Y:S02]  /*21d0*/  @P2 PRMT R62, R121, 0x7610, R62 ;  /* 0x00007610793e2816 */ /* 0x000fe4000000003e */
[----:B------:R-:W-:Y:S02]  /*21e0*/  FSEL R87, R65, RZ, P0 ;  /* 0x000000ff41577208 */ /* 0x000fe40000000000 */
[----:B------:R-:W-:Y:S02]  /*21f0*/  @P2 PRMT R62, R62, 0x5410, R67 ;  /* 0x000054103e3e2816 */ /* 0x000fe40000000043 */
[----:B------:R-:W-:Y:S02]  /*2200*/  @P2 PRMT R63, R64, 0x7610, R63 ;  /* 0x00007610403f2816 */ /* 0x000fe4000000003f */
[----:B------:R-:W-:-:S02]  /*2210*/  @P2 PRMT R61, R61, 0x5410, R103 ;  /* 0x000054103d3d2816 */ /* 0x000fc40000000067 */
[----:B------:R-:W-:Y:S02]  /*2220*/  PRMT R65, R91, 0x5410, R120 ;  /* 0x000054105b417816 */ /* 0x000fe40000000078 */
[----:B------:R-:W-:Y:S02]  /*2230*/  F2FP.BF16.F32.PACK_AB R67, R87, R122 ;  /* 0x0000007a5743723e */ /* 0x000fe400000010ff */
[----:B------:R-:W-:Y:S01]  /*2240*/  PRMT R64, R88, 0x5410, R89 ;  /* 0x0000541058407816 */ /* 0x000fe20000000059 */
[----:B------:R-:W-:Y:S06]  /*2250*/  @!P2 BRA `(.L_x_2387) ;  /* 0x0000000c0054a947 */ /* 0x000fec0003800000 */
[----:B------:R-:W-:Y:S01]  /*2260*/  ISETP.GE.U32.AND P0, PT, R84, RZ, PT ;  /* 0x000000ff5400720c */ /* 0x000fe20003f06070 */
[----:B------:R-:W-:-:S03]  /*2270*/  FMUL.FTZ R84, R87, UR13 ;  /* 0x0000000d57547c20 */ /* 0x000fc60008410000 */
[----:B------:R-:W-:Y:S01]  /*2280*/  ISETP.GE.U32.AND.EX P0, PT, R85, 0x1000000, PT, P0 ;  /* 0x010000005500780c */ /* 0x000fe20003f06100 */
[----:B------:R-:W-:-:S05]  /*2290*/  FMUL.FTZ R84, R84, UR12 ;  /* 0x0000000c54547c20 */ /* 0x000fca0008410000 */
[----:B------:R-:W-:-:S04]  /*22a0*/  FSEL R84, R84, RZ, P0 ;  /* 0x000000ff54547208 */ /* 0x000fc80000000000 */
[----:B------:R-:W-:-:S04]  /*22b0*/  F2FP.BF16.F32.PACK_AB R84, RZ, R84 ;  /* 0x00000054ff54723e */ /* 0x000fc800000010ff */
[----:B------:R-:W-:Y:S01]  /*22c0*/  PRMT R63, R63, 0x5410, R84 ;  /* 0x000054103f3f7816 */ /* 0x000fe20000000054 */
[----:B------:R-:W-:Y:S06]  /*22d0*/  BRA `(.L_x_2387) ;  /* 0x0000000c00347947 */ /* 0x000fec0003800000 */
.L_x_2371:
[----:B------:R-:W-:Y:S02]  /*22e0*/  MOV R98, UR20 ;  /* 0x0000001400627c02 */ /* 0x000fe40008000f00 */
[----:B------:R-:W-:Y:S02]  /*22f0*/  MOV R100, UR21 ;  /* 0x0000001500647c02 */ /* 0x000fe40008000f00 */
[----:B------:R-:W-:-:S04]  /*2300*/  ISETP.NE.U32.AND P0, PT, R98, RZ, PT ;  /* 0x000000ff6200720c */ /* 0x000fc80003f05070 */
[----:B------:R-:W-:-:S13]  /*2310*/  ISETP.NE.AND.EX P0, PT, R100, RZ, PT, P0 ;  /* 0x000000ff6400720c */ /* 0x000fda0003f05300 */
[----:B------:R-:W-:Y:S05]  /*2320*/  @P0 BRA `(.L_x_2388) ;  /* 0x0000000400800947 */ /* 0x000fea0003800000 */
[----:B------:R-:W-:Y:S02]  /*2330*/  ISETP.GT.AND P0, PT, R92, RZ, PT ;  /* 0x000000ff5c00720c */ /* 0x000fe40003f04270 */
[C---:B------:R-:W-:Y:S02]  /*2340*/  @P2 LOP3.LUT P1, RZ, R84.reuse, 0xff, RZ, 0xc0, !PT ;  /* 0x000000ff54ff2812 */ /* 0x040fe4000782c0ff */
[----:B------:R-:W-:Y:S02]  /*2350*/  @P2 LOP3.LUT P3, RZ, R84, 0xff00, RZ, 0xc0, !PT ;  /* 0x0000ff0054ff2812 */ /* 0x000fe4000786c0ff */
[----:B------:R-:W-:Y:S02]  /*2360*/  SHF.L.U32 R121, R26, 0x10, RZ ;  /* 0x000000101a797819 */ /* 0x000fe400000006ff */
[----:B------:R-:W-:Y:S02]  /*2370*/  PRMT R103, R25, 0x7632, R103 ;  /* 0x0000763219677816 */ /* 0x000fe40000000067 */
[----:B------:R-:W-:-:S02]  /*2380*/  @P2 LOP3.LUT P4, RZ, R85, 0xff0000, RZ, 0xc0, !PT ;  /* 0x00ff000055ff2812 */ /* 0x000fc4000788c0ff */
[----:B------:R-:W-:Y:S01]  /*2390*/  SHF.L.U32 R103, R103, 0x10, RZ ;  /* 0x0000001067677819 */ /* 0x000fe200000006ff */
[-C--:B------:R-:W-:Y:S01]  /*23a0*/  @P0 FFMA.FTZ R88, R11, R94.reuse, R95 ;  /* 0x0000005e0b580223 */ /* 0x080fe2000001005f */
[----:B------:R-:W-:Y:S01]  /*23b0*/  @P0 PRMT R87, R24, 0x7632, R87 ;  /* 0x0000763218570816 */ /* 0x000fe20000000057 */
[----:B------:R-:W-:Y:S02]  /*23c0*/  @!P0 IMAD.U32 R90, R86, 0x10000, RZ ;  /* 0x00010000565a8824 */ /* 0x000fe400078e00ff */
[----:B------:R-:W-:Y:S01]  /*23d0*/  @P0 FFMA.FTZ R91, R0, R94, R95 ;  /* 0x0000005e005b0223 */ /* 0x000fe2000001005f */
[----:B------:R-:W-:Y:S01]  /*23e0*/  @P0 FADD.FTZ R88, R99, -R88 ;  /* 0x8000005863580221 */ /* 0x000fe20000010000 */
[----:B------:R-:W-:Y:S02]  /*23f0*/  @P0 SHF.L.U32 R87, R87, 0x10, RZ ;  /* 0x0000001057570819 */ /* 0x000fe400000006ff */
[----:B------:R-:W-:Y:S01]  /*2400*/  @P0 FADD.FTZ R102, R8, -R91 ;  /* 0x8000005b08660221 */ /* 0x000fe20000010000 */
[----:B------:R-:W-:-:S02]  /*2410*/  SHF.L.U32 R91, R24, 0x10, RZ ;  /* 0x00000010185b7819 */ /* 0x000fc400000006ff */
[C---:B------:R-:W-:Y:S02]  /*2420*/  @P0 FFMA.FTZ R90, R4.reuse, R88, R87 ;  /* 0x00000058045a0223 */ /* 0x040fe40000010057 */
[----:B------:R-:W0:Y:S01]  /*2430*/  @P2 LDC.64 R88, c[0x0][0x408] ;  /* 0x00010200ff582b82 */ /* 0x000e220000000a00 */
[----:B------:R-:W-:Y:S01]  /*2440*/  @P0 FFMA.FTZ R91, R4, R102, R91 ;  /* 0x00000066045b0223 */ /* 0x000fe2000001005b */
[----:B------:R-:W-:-:S04]  /*2450*/  @P0 FFMA.FTZ R102, R12, R94, R95 ;  /* 0x0000005e0c660223 */ /* 0x000fc8000001005f */
[----:B------:R-:W-:Y:S02]  /*2460*/  @P0 FADD.FTZ R102, R15, -R102 ;  /* 0x800000660f660221 */ /* 0x000fe40000010000 */
[----:B------:R-:W1:Y:S02]  /*2470*/  @P2 LDC.64 R86, c[0x0][0x408] ;  /* 0x00010200ff562b82 */ /* 0x000e640000000a00 */
[----:B------:R-:W-:Y:S01]  /*2480*/  @P0 FFMA.FTZ R103, R4, R102, R103 ;  /* 0x0000006604670223 */ /* 0x000fe20000010067 */
[----:B0-----:R-:W-:Y:S01]  /*2490*/  @P2 FMUL.FTZ R89, R90, R89 ;  /* 0x000000595a592220 */ /* 0x001fe20000410000 */
[----:B------:R-:W-:-:S03]  /*24a0*/  @P0 FFMA.FTZ R90, R5, R94, R95 ;  /* 0x0000005e055a0223 */ /* 0x000fc6000001005f */
[----:B------:R-:W-:Y:S01]  /*24b0*/  @P2 FMUL.FTZ R88, R89, R88 ;  /* 0x0000005859582220 */ /* 0x000fe20000410000 */
[----:B------:R-:W-:Y:S01]  /*24c0*/  @P0 FADD.FTZ R90, R97, -R90 ;  /* 0x8000005a615a0221 */ /* 0x000fe20000010000 */
[----:B-1----:R-:W-:Y:S01]  /*24d0*/  @P2 FMUL.FTZ R91, R91, R87 ;  /* 0x000000575b5b2220 */ /* 0x002fe20000410000 */
[----:B------:R-:W-:Y:S02]  /*24e0*/  IMAD.U32 R87, R25, 0x10000, RZ ;  /* 0x0001000019577824 */ /* 0x000fe400078e00ff */
[----:B------:R-:W-:Y:S01]  /*24f0*/  @P2 FSEL R88, R88, RZ, P3 ;  /* 0x000000ff58582208 */ /* 0x000fe20001800000 */
[----:B------:R-:W-:Y:S01]  /*2500*/  @P2 FMUL.FTZ R86, R91, R86 ;  /* 0x000000565b562220 */ /* 0x000fe20000410000 */
[----:B------:R-:W-:Y:S02]  /*2510*/  @P0 FFMA.FTZ R87, R4, R90, R87 ;  /* 0x0000005a04570223 */ /* 0x000fe40000010057 */
[----:B------:R-:W-:Y:S01]  /*2520*/  @P2 F2FP.BF16.F32.PACK_AB R88, RZ, R88 ;  /* 0x00000058ff58223e */ /* 0x000fe200000010ff */
[----:B------:R-:W0:Y:S01]  /*2530*/  @P2 LDC.64 R90, c[0x0][0x408] ;  /* 0x00010200ff5a2b82 */ /* 0x000e220000000a00 */
[----:B------:R-:W-:-:S02]  /*2540*/  @P2 LOP3.LUT P3, RZ, R84, 0xff000000, RZ, 0xc0, !PT ;  /* 0xff00000054ff2812 */ /* 0x000fc4000786c0ff */
[----:B------:R-:W-:Y:S02]  /*2550*/  @P2 FSEL R86, R86, RZ, P1 ;  /* 0x000000ff56562208 */ /* 0x000fe40000800000 */
[----:B------:R-:W-:Y:S02]  /*2560*/  @P2 LOP3.LUT P1, RZ, R84, 0xff0000, RZ, 0xc0, !PT ;  /* 0x00ff000054ff2812 */ /* 0x000fe4000782c0ff */
[----:B------:R-:W-:-:S04]  /*2570*/  @P2 F2FP.BF16.F32.PACK_AB R86, RZ, R86 ;  /* 0x00000056ff56223e */ /* 0x000fc800000010ff */
        /* <DEDUP_REMOVED lines=18> */
[----:B------:R-:W-:Y:S01]  /*26a0*/  SHF.L.U32 R103, R103, 0x10, RZ ;  /* 0x0000001067677819 */ /* 0x000fe200000006ff */
[----:B0-----:R-:W-:Y:S01]  /*26b0*/  @P2 FMUL.FTZ R87, R121, R87 ;  /* 0x0000005779572220 */ /* 0x001fe20000410000 */
[----:B------:R-:W-:-:S03]  /*26c0*/  SHF.L.U32 R121, R27, 0x10, RZ ;  /* 0x000000101b797819 */ /* 0x000fc600000006ff */
[----:B------:R-:W-:Y:S01]  /*26d0*/  @P0 FFMA.FTZ R103, R4, R91, R103 ;  /* 0x0000005b04670223 */ /* 0x000fe20000010067 */
[----:B------:R-:W-:Y:S01]  /*26e0*/  @P2 FSEL R89, R89, RZ, P3 ;  /* 0x000000ff59592208 */ /* 0x000fe20001800000 */
[----:B------:R-:W-:Y:S01]  /*26f0*/  @P2 FMUL.FTZ R88, R87, R86 ;  /* 0x0000005657582220 */ /* 0x000fe20000410000 */
[----:B------:R-:W-:Y:S01]  /*2700*/  @P0 FFMA.FTZ R87, R7, R94, R95 ;  /* 0x0000005e07570223 */ /* 0x000fe2000001005f */
[----:B------:R-:W0:Y:S01]  /*2710*/  @P2 LDC.64 R90, c[0x0][0x408] ;  /* 0x00010200ff5a2b82 */ /* 0x000e220000000a00 */
[----:B------:R-:W-:Y:S02]  /*2720*/  @P2 LOP3.LUT P3, RZ, R85, 0xff00, RZ, 0xc0, !PT ;  /* 0x0000ff0055ff2812 */ /* 0x000fe4000786c0ff */
[----:B------:R-:W-:Y:S01]  /*2730*/  @P0 FADD.FTZ R87, R10, -R87 ;  /* 0x800000570a570221 */ /* 0x000fe20000010000 */
[----:B------:R-:W-:Y:S02]  /*2740*/  @P2 FSEL R88, R88, RZ, P1 ;  /* 0x000000ff58582208 */ /* 0x000fe40000800000 */
[----:B------:R-:W-:Y:S01]  /*2750*/  @P2 F2FP.BF16.F32.PACK_AB R89, RZ, R89 ;  /* 0x00000059ff59223e */ /* 0x000fe200000010ff */
[----:B------:R-:W-:Y:S01]  /*2760*/  @P0 FFMA.FTZ R121, R4, R87, R121 ;  /* 0x0000005704790223 */ /* 0x000fe20000010079 */
[----:B------:R-:W-:Y:S01]  /*2770*/  @P2 F2FP.BF16.F32.PACK_AB R88, RZ, R88 ;  /* 0x00000058ff58223e */ /* 0x000fe200000010ff */
[----:B------:R-:W1:Y:S01]  /*2780*/  @P2 LDC.64 R86, c[0x0][0x408] ;  /* 0x00010200ff562b82 */ /* 0x000e620000000a00 */
[----:B------:R-:W-:-:S02]  /*2790*/  @P2 PRMT R61, R61, 0x5410, R89 ;  /* 0x000054103d3d2816 */ /* 0x000fc40000000059 */
[----:B------:R-:W-:Y:S01]  /*27a0*/  @P2 PRMT R62, R88, 0x7610, R62 ;  /* 0x00007610583e2816 */ /* 0x000fe2000000003e */
[----:B0-----:R-:W-:-:S04]  /*27b0*/  @P2 FMUL.FTZ R91, R103, R91 ;  /* 0x0000005b675b2220 */ /* 0x001fc80000410000 */
        /* <DEDUP_REMOVED lines=11> */
[----:B------:R-:W-:-:S04]  /*2870*/  @P0 FFMA.FTZ R88, R14, R94, R95 ;  /* 0x0000005e0e580223 */ /* 0x000fc8000001005f */
[----:B------:R-:W-:Y:S02]  /*2880*/  IMAD.U32 R87, R86, 0x10000, RZ ;  /* 0x0001000056577824 */ /* 0x000fe400078e00ff */
        /* <DEDUP_REMOVED lines=10> */
.L_x_2388:
[----:B------:R-:W-:Y:S01]  /*2930*/  ISETP.GT.AND P3, PT, R92, RZ, PT ;  /* 0x000000ff5c00720c */ /* 0x000fe20003f64270 */
[----:B------:R-:W-:Y:S01]  /*2940*/  @P1 FFMA.FTZ R65, R0, R94, R95 ;  /* 0x0000005e00411223 */ /* 0x000fe2000001005f */
[C---:B------:R-:W-:Y:S01]  /*2950*/  PRMT R91, R24.reuse, 0x7632, R91 ;  /* 0x00007632185b7816 */ /* 0x040fe2000000005b */
[----:B------:R-:W0:Y:S01]  /*2960*/  @P2 LDC.64 R86, c[0x0][0x408] ;  /* 0x00010200ff562b82 */ /* 0x000e220000000a00 */
[----:B------:R-:W-:Y:S01]  /*2970*/  SHF.L.U32 R102, R24, 0x10, RZ ;  /* 0x0000001018667819 */ /* 0x000fe200000006ff */
[----:B------:R-:W-:Y:S01]  /*2980*/  @P1 FADD.FTZ R65, R8, -R65 ;  /* 0x8000004108411221 */ /* 0x000fe20000010000 */
[----:B------:R-:W-:Y:S01]  /*2990*/  SHF.L.U32 R91, R91, 0x10, RZ ;  /* 0x000000105b5b7819 */ /* 0x000fe200000006ff */
[C---:B------:R-:W-:Y:S01]  /*29a0*/  IMAD.U32 R90, R25.reuse, 0x10000, RZ ;  /* 0x00010000195a7824 */ /* 0x040fe200078e00ff */
[----:B------:R-:W-:Y:S01]  /*29b0*/  PRMT R89, R25, 0x7632, R89 ;  /* 0x0000763219597816 */ /* 0x000fe20000000059 */
[----:B------:R-:W-:Y:S01]  /*29c0*/  @P1 FFMA.FTZ R102, R4, R65, R102 ;  /* 0x0000004104661223 */ /* 0x000fe20000010066 */
[----:B------:R-:W-:-:S02]  /*29d0*/  SHF.L.U32 R122, R27, 0x10, RZ ;  /* 0x000000101b7a7819 */ /* 0x000fc400000006ff */
[----:B------:R-:W-:Y:S01]  /*29e0*/  SHF.L.U32 R89, R89, 0x10, RZ ;  /* 0x0000001059597819 */ /* 0x000fe200000006ff */
[-CC-:B------:R-:W-:Y:S01]  /*29f0*/  @P3 FFMA.FTZ R64, R11, R94.reuse, R95.reuse ;  /* 0x0000005e0b403223 */ /* 0x180fe2000001005f */
[-CC-:B------:R-:W-:Y:S01]  /*2a00*/  @P3 FFMA.FTZ R66, R5, R94.reuse, R95.reuse ;  /* 0x0000005e05423223 */ /* 0x180fe2000001005f */
[----:B------:R-:W-:Y:S01]  /*2a10*/  @P3 FFMA.FTZ R88, R12, R94, R95 ;  /* 0x0000005e0c583223 */ /* 0x000fe2000001005f */
[----:B------:R-:W-:Y:S01]  /*2a20*/  PRMT R125, R27, 0x7632, R125 ;  /* 0x000076321b7d7816 */ /* 0x000fe2000000007d */
        /* <DEDUP_REMOVED lines=8> */
[----:B------:R-:W-:Y:S01]  /*2ab0*/  IMAD.U32 R125, R125, 0x10000, RZ ;  /* 0x000100007d7d7824 */ /* 0x000fe200078e00ff */
[----:B------:R-:W-:-:S02]  /*2ac0*/  @P2 LOP3.LUT P0, RZ, R84, 0xff, RZ, 0xc0, !PT ;  /* 0x000000ff54ff2812 */ /* 0x000fc4000780c0ff */
[----:B------:R-:W2:Y:S01]  /*2ad0*/  @P2 LDC.64 R64, c[0x0][0x408] ;  /* 0x00010200ff402b82 */ /* 0x000ea20000000a00 */
[----:B------:R-:W-:Y:S01]  /*2ae0*/  @P3 FADD.FTZ R103, R9, -R88 ;  /* 0x8000005809673221 */ /* 0x000fe20000010000 */
[----:B------:R-:W-:Y:S02]  /*2af0*/  SHF.L.U32 R88, R26, 0x10, RZ ;  /* 0x000000101a587819 */ /* 0x000fe400000006ff */
[C---:B------:R-:W-:Y:S02]  /*2b00*/  @P2 LOP3.LUT P1, RZ, R84.reuse, 0xff00, RZ, 0xc0, !PT ;  /* 0x0000ff0054ff2812 */ /* 0x040fe4000782c0ff */
[----:B------:R-:W-:Y:S01]  /*2b10*/  @P2 LOP3.LUT P6, RZ, R84, 0xff0000, RZ, 0xc0, !PT ;  /* 0x00ff000054ff2812 */ /* 0x000fe200078cc0ff */
[----:B------:R-:W-:Y:S01]  /*2b20*/  @P3 FFMA.FTZ R88, R4, R103, R88 ;  /* 0x0000006704583223 */ /* 0x000fe20000010058 */
[----:B------:R-:W-:Y:S02]  /*2b30*/  @P2 LOP3.LUT P4, RZ, R85, 0xff, RZ, 0xc0, !PT ;  /* 0x000000ff55ff2812 */ /* 0x000fe4000788c0ff */
[----:B------:R-:W-:Y:S01]  /*2b40*/  @P2 LOP3.LUT P5, RZ, R84, 0xff000000, RZ, 0xc0, !PT ;  /* 0xff00000054ff2812 */ /* 0x000fe200078ac0ff */
[----:B-1----:R-:W-:Y:S01]  /*2b50*/  @P2 FMUL.FTZ R67, R91, R67 ;  /* 0x000000435b432220 */ /* 0x002fe20000410000 */
[----:B------:R-:W-:Y:S01]  /*2b60*/  F2FP.BF16.F32.PACK_AB R91, RZ, R91 ;  /* 0x0000005bff5b723e */ /* 0x000fe200000010ff */
[----:B--2---:R-:W-:Y:S01]  /*2b70*/  @P2 FMUL.FTZ R65, R102, R65 ;  /* 0x0000004166412220 */ /* 0x004fe20000410000 */
[----:B------:R-:W-:-:S03]  /*2b80*/  F2FP.BF16.F32.PACK_AB R102, RZ, R102 ;  /* 0x00000066ff66723e */ /* 0x000fc600000010ff */
[----:B------:R-:W-:Y:S01]  /*2b90*/  @P2 FMUL.FTZ R103, R65, R64 ;  /* 0x0000004041672220 */ /* 0x000fe20000410000 */
[----:B0-----:R-:W-:Y:S01]  /*2ba0*/  @P2 FMUL.FTZ R65, R90, R87 ;  /* 0x000000575a412220 */ /* 0x001fe20000410000 */
[----:B------:R-:W-:Y:S01]  /*2bb0*/  @P2 FMUL.FTZ R87, R67, R66 ;  /* 0x0000004243572220 */ /* 0x000fe20000410000 */
[----:B------:R-:W-:Y:S01]  /*2bc0*/  F2FP.BF16.F32.PACK_AB R90, RZ, R90 ;  /* 0x0000005aff5a723e */ /* 0x000fe200000010ff */
[----:B------:R-:W0:Y:S01]  /*2bd0*/  @P2 LDC.64 R66, c[0x0][0x408] ;  /* 0x00010200ff422b82 */ /* 0x000e220000000a00 */
[----:B------:R-:W-:Y:S01]  /*2be0*/  @P2 FMUL.FTZ R86, R65, R86 ;  /* 0x0000005641562220 */ /* 0x000fe20000410000 */
[----:B------:R-:W-:Y:S02]  /*2bf0*/  @P2 FSEL R103, R103, RZ, P0 ;  /* 0x000000ff67672208 */ /* 0x000fe40000000000 */
[----:B------:R-:W-:Y:S02]  /*2c00*/  @P2 FSEL R87, R87, RZ, P1 ;  /* 0x000000ff57572208 */ /* 0x000fe40000800000 */
[----:B------:R-:W-:-:S02]  /*2c10*/  @P2 ISETP.GE.U32.AND P0, PT, R84, RZ, PT ;  /* 0x000000ff5400220c */ /* 0x000fc40003f06070 */
[----:B------:R-:W1:Y:S01]  /*2c20*/  @P2 LDC.64 R64, c[0x0][0x408] ;  /* 0x00010200ff402b82 */ /* 0x000e620000000a00 */
[C---:B------:R-:W-:Y:S02]  /*2c30*/  @P2 LOP3.LUT P1, RZ, R85.reuse, 0xff0000, RZ, 0xc0, !PT ;  /* 0x00ff000055ff2812 */ /* 0x040fe4000782c0ff */
[----:B------:R-:W-:Y:S02]  /*2c40*/  @P2 ISETP.GE.U32.AND.EX P0, PT, R85, 0x1000000, PT, P0 ;  /* 0x010000005500280c */ /* 0x000fe40003f06100 */
[----:B------:R-:W-:Y:S02]  /*2c50*/  @P2 F2FP.BF16.F32.PACK_AB R103, RZ, R103 ;  /* 0x00000067ff67223e */ /* 0x000fe400000010ff */
[----:B------:R-:W-:Y:S02]  /*2c60*/  @P2 F2FP.BF16.F32.PACK_AB R87, RZ, R87 ;  /* 0x00000057ff57223e */ /* 0x000fe400000010ff */
[----:B------:R-:W-:-:S04]  /*2c70*/  @P2 PRMT R60, R103, 0x7610, R60 ;  /* 0x00007610673c2816 */ /* 0x000fc8000000003c */
[----:B------:R-:W-:Y:S01]  /*2c80*/  @P2 PRMT R60, R60, 0x5410, R87 ;  /* 0x000054103c3c2816 */ /* 0x000fe20000000057 */
[----:B0-----:R-:W-:Y:S01]  /*2c90*/  @P2 FMUL.FTZ R121, R88, R67 ;  /* 0x0000004358792220 */ /* 0x001fe20000410000 */
[----:B------:R-:W-:-:S03]  /*2ca0*/  F2FP.BF16.F32.PACK_AB R88, RZ, R88 ;  /* 0x00000058ff58723e */ /* 0x000fc600000010ff */
[----:B------:R-:W-:Y:S01]  /*2cb0*/  @P2 FMUL.FTZ R66, R121, R66 ;  /* 0x0000004279422220 */ /* 0x000fe20000410000 */
[----:B------:R-:W-:Y:S01]  /*2cc0*/  PRMT R121, R26, 0x7632, R121 ;  /* 0x000076321a797816 */ /* 0x000fe20000000079 */
[----:B-1----:R-:W-:-:S03]  /*2cd0*/  @P2 FMUL.FTZ R65, R89, R65 ;  /* 0x0000004159412220 */ /* 0x002fc60000410000 */
[----:B------:R-:W-:Y:S02]  /*2ce0*/  SHF.L.U32 R121, R121, 0x10, RZ ;  /* 0x0000001079797819 */ /* 0x000fe400000006ff */
[----:B------:R-:W-:Y:S01]  /*2cf0*/  @P2 FSEL R66, R66, RZ, P4 ;  /* 0x000000ff42422208 */ /* 0x000fe20002000000 */
[----:B------:R-:W-:Y:S01]  /*2d00*/  @P2 FMUL.FTZ R67, R65, R64 ;  /* 0x0000004041432220 */ /* 0x000fe20000410000 */
[----:B------:R-:W-:Y:S01]  /*2d10*/  @P3 FFMA.FTZ R65, R13, R94, R95 ;  /* 0x0000005e0d413223 */ /* 0x000fe2000001005f */
[----:B------:R-:W-:Y:S02]  /*2d20*/  F2FP.BF16.F32.PACK_AB R89, RZ, R89 ;  /* 0x00000059ff59723e */ /* 0x000fe400000010ff */
[----:B------:R-:W-:Y:S01]  /*2d30*/  @P2 F2FP.BF16.F32.PACK_AB R66, RZ, R66 ;  /* 0x00000042ff42223e */ /* 0x000fe200000010ff */
[----:B------:R-:W-:Y:S01]  /*2d40*/  @P3 FADD.FTZ R65, R16, -R65 ;  /* 0x8000004110413221 */ /* 0x000fe20000010000 */
[----:B------:R-:W-:Y:S02]  /*2d50*/  @P2 FSEL R84, R67, RZ, P5 ;  /* 0x000000ff43542208 */ /* 0x000fe40002800000 */
[----:B------:R-:W-:Y:S01]  /*2d60*/  @P2 PRMT R62, R66, 0x7610, R62 ;  /* 0x00007610423e2816 */ /* 0x000fe2000000003e */
[----:B------:R-:W-:Y:S01]  /*2d70*/  @P3 FFMA.FTZ R121, R4, R65, R121 ;  /* 0x0000004104793223 */ /* 0x000fe20000010079 */
[----:B------:R-:W-:Y:S01]  /*2d80*/  @P2 F2FP.BF16.F32.PACK_AB R84, RZ, R84 ;  /* 0x00000054ff54223e */ /* 0x000fe200000010ff */
[----:B------:R-:W0:Y:S02]  /*2d90*/  @P2 LDC.64 R64, c[0x0][0x408] ;  /* 0x00010200ff402b82 */ /* 0x000e240000000a00 */
[----:B0-----:R-:W-:Y:S01]  /*2da0*/  @P2 FMUL.FTZ R65, R121, R65 ;  /* 0x0000004179412220 */ /* 0x001fe20000410000 */
[----:B------:R-:W-:-:S03]  /*2db0*/  F2FP.BF16.F32.PACK_AB R121, RZ, R121 ;  /* 0x00000079ff79723e */ /* 0x000fc600000010ff */
[----:B------:R-:W-:Y:S01]  /*2dc0*/  @P2 FMUL.FTZ R120, R65, R64 ;  /* 0x0000004041782220 */ /* 0x000fe20000410000 */
[----:B------:R-:W-:Y:S01]  /*2dd0*/  @P3 FFMA.FTZ R65, R7, R94, R95 ;  /* 0x0000005e07413223 */ /* 0x000fe2000001005f */
[----:B------:R-:W-:-:S03]  /*2de0*/  PRMT R66, R88, 0x5410, R121 ;  /* 0x0000541058427816 */ /* 0x000fc60000000079 */
[----:B------:R-:W-:-:S04]  /*2df0*/  @P3 FADD.FTZ R65, R10, -R65 ;  /* 0x800000410a413221 */ /* 0x000fc80000010000 */
[----:B------:R-:W-:Y:S02]  /*2e00*/  @P3 FFMA.FTZ R122, R4, R65, R122 ;  /* 0x00000041047a3223 */ /* 0x000fe4000001007a */
[----:B------:R-:W0:Y:S02]  /*2e10*/  @P2 LDC.64 R64, c[0x0][0x408] ;  /* 0x00010200ff402b82 */ /* 0x000e240000000a00 */
[----:B0-----:R-:W-:-:S04]  /*2e20*/  @P2 FMUL.FTZ R65, R122, R65 ;  /* 0x000000417a412220 */ /* 0x001fc80000410000 */
[----:B------:R-:W-:Y:S01]  /*2e30*/  @P2 FMUL.FTZ R124, R65, R64 ;  /* 0x00000040417c2220 */ /* 0x000fe20000410000 */
[----:B------:R-:W-:-:S04]  /*2e40*/  @P3 FFMA.FTZ R64, R14, R94, R95 ;  /* 0x0000005e0e403223 */ /* 0x000fc8000001005f */
[----:B------:R-:W-:Y:S01]  /*2e50*/  @P3 FADD.FTZ R64, R17, -R64 ;  /* 0x8000004011403221 */ /* 0x000fe20000010000 */
[----:B------:R-:W-:-:S03]  /*2e60*/  @P2 FSEL R124, R124, RZ, P1 ;  /* 0x000000ff7c7c2208 */ /* 0x000fc60000800000 */
[----:B------:R-:W-:Y:S01]  /*2e70*/  @P3 FFMA.FTZ R125, R4, R64, R125 ;  /* 0x00000040047d3223 */ /* 0x000fe2000001007d */
[----:B------:R-:W-:Y:S01]  /*2e80*/  @P2 LOP3.LUT P3, RZ, R85, 0xff00, RZ, 0xc0, !PT ;  /* 0x0000ff0055ff2812 */ /* 0x000fe2000786c0ff */
[----:B------:R-:W0:Y:S01]  /*2e90*/  @P2 LDC.64 R64, c[0x0][0x408] ;  /* 0x00010200ff402b82 */ /* 0x000e220000000a00 */
[----:B------:R-:W-:Y:S02]  /*2ea0*/  @P2 F2FP.BF16.F32.PACK_AB R124, RZ, R124 ;  /* 0x0000007cff7c223e */ /* 0x000fe400000010ff */
[----:B------:R-:W-:Y:S02]  /*2eb0*/  @P2 FSEL R120, R120, RZ, P3 ;  /* 0x000000ff78782208 */ /* 0x000fe40001800000 */
[----:B------:R-:W-:Y:S02]  /*2ec0*/  @P2 PRMT R63, R124, 0x7610, R63 ;  /* 0x000076107c3f2816 */ /* 0x000fe4000000003f */
[----:B------:R-:W-:Y:S02]  /*2ed0*/  @P2 F2FP.BF16.F32.PACK_AB R120, RZ, R120 ;  /* 0x00000078ff78223e */ /* 0x000fe400000010ff */
[----:B------:R-:W-:-:S02]  /*2ee0*/  F2FP.BF16.F32.PACK_AB R67, R125, R122 ;  /* 0x0000007a7d43723e */ /* 0x000fc400000010ff */
[----:B------:R-:W-:Y:S01]  /*2ef0*/  @P2 PRMT R62, R62, 0x5410, R120 ;  /* 0x000054103e3e2816 */ /* 0x000fe20000000078 */
[----:B0-----:R-:W-:-:S04]  /*2f00*/  @P2 FMUL.FTZ R65, R125, R65 ;  /* 0x000000417d412220 */ /* 0x001fc80000410000 */
[----:B------:R-:W-:Y:S01]  /*2f10*/  @P2 FMUL.FTZ R64, R65, R64 ;  /* 0x0000004041402220 */ /* 0x000fe20000410000 */
[----:B------:R-:W-:-:S04]  /*2f20*/  @P2 FSEL R65, R86, RZ, P6 ;  /* 0x000000ff56412208 */ /* 0x000fc80003000000 */
[----:B------:R-:W-:Y:S02]  /*2f30*/  @P2 FSEL R64, R64, RZ, P0 ;  /* 0x000000ff40402208 */ /* 0x000fe40000000000 */
[----:B------:R-:W-:Y:S02]  /*2f40*/  @P2 F2FP.BF16.F32.PACK_AB R65, RZ, R65 ;  /* 0x00000041ff41223e */ /* 0x000fe400000010ff */
[----:B------:R-:W-:Y:S02]  /*2f50*/  @P2 F2FP.BF16.F32.PACK_AB R64, RZ, R64 ;  /* 0x00000040ff40223e */ /* 0x000fe400000010ff */
[----:B------:R-:W-:Y:S02]  /*2f60*/  @P2 PRMT R61, R65, 0x7610, R61 ;  /* 0x00007610413d2816 */ /* 0x000fe4000000003d */
[----:B------:R-:W-:Y:S02]  /*2f70*/  @P2 PRMT R63, R63, 0x5410, R64 ;  /* 0x000054103f3f2816 */ /* 0x000fe40000000040 */
[----:B------:R-:W-:-:S02]  /*2f80*/  @P2 PRMT R61, R61, 0x5410, R84 ;  /* 0x000054103d3d2816 */ /* 0x000fc40000000054 */
[----:B------:R-:W-:Y:S02]  /*2f90*/  PRMT R65, R90, 0x5410, R89 ;  /* 0x000054105a417816 */ /* 0x000fe40000000059 */
[----:B------:R-:W-:-:S07]  /*2fa0*/  PRMT R64, R102, 0x5410, R91 ;  /* 0x0000541066407816 */ /* 0x000fce000000005b */
.L_x_2387:
[----:B------:R-:W-:Y:S05]  /*2fb0*/  BSYNC.RECONVERGENT B1 ;  /* 0x0000000000017941 */ /* 0x000fea0003800200 */
.L_x_2370:
[----:B------:R-:W-:Y:S01]  /*2fc0*/  ISETP.NE.U32.AND P0, PT, R98, RZ, PT ;  /* 0x000000ff6200720c */ /* 0x000fe20003f05070 */
[----:B------:R-:W0:Y:S01]  /*2fd0*/  @P2 LDC.64 R84, c[0x0][0x468] ;  /* 0x00011a00ff542b82 */ /* 0x000e220000000a00 */
[----:B------:R-:W-:Y:S01]  /*2fe0*/  ISETP.NE.U32.AND P1, PT, R93, RZ, PT ;  /* 0x000000ff5d00720c */ /* 0x000fe20003f25070 */
[----:B------:R-:W-:Y:S01]  /*2ff0*/  BSSY.RECONVERGENT B1, `(.L_x_2389) ;  /* 0x000019b000017945 */ /* 0x000fe20003800200 */
[----:B------:R-:W-:Y:S02]  /*3000*/  ISETP.NE.AND.EX P0, PT, R100, RZ, PT, P0 ;  /* 0x000000ff6400720c */ /* 0x000fe40003f05300 */
[----:B------:R-:W-:-:S11]  /*3010*/  ISETP.NE.AND.EX P1, PT, R96, RZ, PT, P1 ;  /* 0x000000ff6000720c */ /* 0x000fd60003f25310 */
        /* <DEDUP_REMOVED lines=8> */
[----:B------:R-:W-:Y:S01]  /*30a0*/  IMAD.U32 R98, R22, 0x10000, RZ ;  /* 0x0001000016627824 */ /* 0x000fe200078e00ff */
[C---:B------:R-:W-:Y:S01]  /*30b0*/  PRMT R96, R20.reuse, 0x7632, R96 ;  /* 0x0000763214607816 */ /* 0x040fe20000000060 */
[----:B------:R-:W1:Y:S01]  /*30c0*/  @P2 LDC.64 R90, c[0x0][0x408] ;  /* 0x00010200ff5a2b82 */ /* 0x000e620000000a00 */
[----:B------:R-:W-:Y:S02]  /*30d0*/  SHF.L.U32 R121, R20, 0x10, RZ ;  /* 0x0000001014797819 */ /* 0x000fe400000006ff */
[----:B------:R-:W-:Y:S02]  /*30e0*/  SHF.L.U32 R96, R96, 0x10, RZ ;  /* 0x0000001060607819 */ /* 0x000fe400000006ff */
[C---:B------:R-:W-:Y:S02]  /*30f0*/  PRMT R100, R21.reuse, 0x7632, R100 ;  /* 0x0000763215647816 */ /* 0x040fe40000000064 */
[----:B------:R-:W-:Y:S01]  /*3100*/  SHF.L.U32 R125, R21, 0x10, RZ ;  /* 0x00000010157d7819 */ /* 0x000fe200000006ff */
[----:B------:R-:W2:Y:S01]  /*3110*/  @P2 LDC.64 R92, c[0x0][0x408] ;  /* 0x00010200ff5c2b82 */ /* 0x000ea20000000a00 */
[----:B------:R-:W-:Y:S01]  /*3120*/  PRMT R103, R22, 0x7632, R103 ;  /* 0x0000763216677816 */ /* 0x000fe20000000067 */
[-CC-:B0-----:R-:W-:Y:S01]  /*3130*/  @P1 FFMA.FTZ R65, R18, R94.reuse, R95.reuse ;  /* 0x0000005e12411223 */ /* 0x181fe2000001005f */
[-CC-:B------:R-:W-:Y:S01]  /*3140*/  @P1 FFMA.FTZ R67, R73, R94.reuse, R95.reuse ;  /* 0x0000005e49431223 */ /* 0x180fe2000001005f */
[-CC-:B------:R-:W-:Y:S01]  /*3150*/  @P1 FFMA.FTZ R66, R19, R94.reuse, R95.reuse ;  /* 0x0000005e13421223 */ /* 0x180fe2000001005f */
[-C--:B------:R-:W-:Y:S01]  /*3160*/  @P1 FFMA.FTZ R85, R75, R94.reuse, R95 ;  /* 0x0000005e4b551223 */ /* 0x080fe2000001005f */
[----:B------:R-:W-:Y:S01]  /*3170*/  @P1 FADD.FTZ R65, R70, -R65 ;  /* 0x8000004146411221 */ /* 0x000fe20000010000 */
[----:B------:R-:W-:Y:S01]  /*3180*/  @P1 FADD.FTZ R67, R74, -R67 ;  /* 0x800000434a431221 */ /* 0x000fe20000010000 */
[-CC-:B------:R-:W-:Y:S01]  /*3190*/  @P1 FFMA.FTZ R84, R69, R94.reuse, R95.reuse ;  /* 0x0000005e45541223 */ /* 0x180fe2000001005f */
[----:B------:R-:W-:Y:S01]  /*31a0*/  @P1 FADD.FTZ R66, R71, -R66 ;  /* 0x8000004247421221 */ /* 0x000fe20000010000 */
[-CC-:B------:R-:W-:Y:S01]  /*31b0*/  @P1 FFMA.FTZ R89, R77, R94.reuse, R95.reuse ;  /* 0x0000005e4d591223 */ /* 0x180fe2000001005f */
[-CC-:B------:R-:W-:Y:S01]  /*31c0*/  @P1 FFMA.FTZ R87, R68, R94.reuse, R95.reuse ;  /* 0x0000005e44571223 */ /* 0x180fe2000001005f */
[----:B------:R-:W-:Y:S01]  /*31d0*/  @P1 FFMA.FTZ R64, R80, R94, R95 ;  /* 0x0000005e50401223 */ /* 0x000fe2000001005f */
[----:B------:R-:W-:Y:S01]  /*31e0*/  @P1 FFMA.FTZ R121, R4, R65, R121 ;  /* 0x0000004104791223 */ /* 0x000fe20000010079 */
[----:B------:R-:W-:Y:S01]  /*31f0*/  SHF.L.U32 R100, R100, 0x10, RZ ;  /* 0x0000001064647819 */ /* 0x000fe200000006ff */
[----:B------:R-:W-:Y:S01]  /*3200*/  @P1 FADD.FTZ R85, R76, -R85 ;  /* 0x800000554c551221 */ /* 0x000fe20000010000 */
[----:B------:R-:W-:Y:S01]  /*3210*/  SHF.L.U32 R94, R23, 0x10, RZ ;  /* 0x00000010175e7819 */ /* 0x000fe200000006ff */
[----:B------:R-:W-:Y:S01]  /*3220*/  @P1 FADD.FTZ R65, R79, -R84 ;  /* 0x800000544f411221 */ /* 0x000fe20000010000 */
[C---:B------:R-:W-:Y:S01]  /*3230*/  @P1 FFMA.FTZ R96, R4.reuse, R67, R96 ;  /* 0x0000004304601223 */ /* 0x040fe20000010060 */
[----:B------:R-:W-:Y:S01]  /*3240*/  @P1 FFMA.FTZ R125, R4, R66, R125 ;  /* 0x00000042047d1223 */ /* 0x000fe2000001007d */
[----:B------:R-:W-:Y:S01]  /*3250*/  SHF.L.U32 R103, R103, 0x10, RZ ;  /* 0x0000001067677819 */ /* 0x000fe200000006ff */
[----:B------:R-:W-:Y:S01]  /*3260*/  @P1 FADD.FTZ R89, R78, -R89 ;  /* 0x800000594e591221 */ /* 0x000fe20000010000 */
[----:B------:R-:W-:Y:S01]  /*3270*/  PRMT R95, R23, 0x7632, R95 ;  /* 0x00007632175f7816 */ /* 0x000fe2000000005f */
[----:B------:R-:W0:Y:S01]  /*3280*/  @P2 LDC.64 R66, c[0x0][0x408] ;  /* 0x00010200ff422b82 */ /* 0x000e220000000a00 */
[----:B------:R-:W-:Y:S01]  /*3290*/  @P1 FADD.FTZ R87, R72, -R87 ;  /* 0x8000005748571221 */ /* 0x000fe20000010000 */
[C---:B------:R-:W-:Y:S01]  /*32a0*/  @P1 FFMA.FTZ R100, R4.reuse, R85, R100 ;  /* 0x0000005504641223 */ /* 0x040fe20000010064 */
[C---:B------:R-:W-:Y:S01]  /*32b0*/  @P1 FFMA.FTZ R94, R4.reuse, R65, R94 ;  /* 0x00000041045e1223 */ /* 0x040fe2000001005e */
[----:B------:R-:W-:Y:S01]  /*32c0*/  @P1 FADD.FTZ R86, R81, -R64 ;  /* 0x8000004051561221 */ /* 0x000fe20000010000 */
[----:B------:R-:W-:Y:S01]  /*32d0*/  @P1 FFMA.FTZ R103, R4, R89, R103 ;  /* 0x0000005904671223 */ /* 0x000fe20000010067 */
[----:B------:R-:W-:-:S02]  /*32e0*/  IMAD.U32 R95, R95, 0x10000, RZ ;  /* 0x000100005f5f7824 */ /* 0x000fc400078e00ff */
[----:B------:R-:W-:Y:S01]  /*32f0*/  @P1 FFMA.FTZ R98, R4, R87, R98 ;  /* 0x0000005704621223 */ /* 0x000fe20000010062 */
[----:B------:R-:W3:Y:S01]  /*3300*/  @P2 LDC.64 R84, c[0x0][0x408] ;  /* 0x00010200ff542b82 */ /* 0x000ee20000000a00 */
[----:B------:R-:W-:Y:S01]  /*3310*/  @P2 LOP3.LUT P3, RZ, R82, 0xff00, RZ, 0xc0, !PT ;  /* 0x0000ff0052ff2812 */ /* 0x000fe2000786c0ff */
[----:B------:R-:W-:Y:S01]  /*3320*/  @P1 FFMA.FTZ R95, R4, R86, R95 ;  /* 0x00000056045f1223 */ /* 0x000fe2000001005f */
[----:B-1----:R-:W-:Y:S01]  /*3330*/  @P2 FMUL.FTZ R91, R103, R91 ;  /* 0x0000005b675b2220 */ /* 0x002fe20000410000 */
[----:B--2---:R-:W-:Y:S01]  /*3340*/  @P2 FMUL.FTZ R93, R94, R93 ;  /* 0x0000005d5e5d2220 */ /* 0x004fe20000410000 */
[C---:B------:R-:W-:Y:S02]  /*3350*/  @P2 LOP3.LUT P1, RZ, R82.reuse, 0xff, RZ, 0xc0, !PT ;  /* 0x000000ff52ff2812 */ /* 0x040fe4000782c0ff */
[----:B------:R-:W-:Y:S01]  /*3360*/  @P2 LOP3.LUT P4, RZ, R82, 0xff0000, RZ, 0xc0, !PT ;  /* 0x00ff000052ff2812 */ /* 0x000fe2000788c0ff */
[----:B------:R-:W1:Y:S01]  /*3370*/  @P2 LDC.64 R64, c[0x0][0x408] ;  /* 0x00010200ff402b82 */ /* 0x000e620000000a00 */
[----:B------:R-:W-:Y:S01]  /*3380*/  @P2 FMUL.FTZ R90, R91, R90 ;  /* 0x0000005a5b5a2220 */ /* 0x000fe20000410000 */
[----:B------:R-:W-:Y:S01]  /*3390*/  @P2 FMUL.FTZ R92, R93, R92 ;  /* 0x0000005c5d5c2220 */ /* 0x000fe20000410000 */
[----:B------:R-:W-:-:S04]  /*33a0*/  @P2 LOP3.LUT P5, RZ, R83, 0xff0000, RZ, 0xc0, !PT ;  /* 0x00ff000053ff2812 */ /* 0x000fc800078ac0ff */
[----:B------:R-:W-:Y:S01]  /*33b0*/  @P2 FSEL R92, R92, RZ, P5 ;  /* 0x000000ff5c5c2208 */ /* 0x000fe20002800000 */
[----:B------:R-:W2:Y:S01]  /*33c0*/  @P2 LDC.64 R88, c[0x0][0x408] ;  /* 0x00010200ff582b82 */ /* 0x000ea20000000a00 */
[----:B0-----:R-:W-:Y:S02]  /*33d0*/  @P2 FMUL.FTZ R67, R96, R67 ;  /* 0x0000004360432220 */ /* 0x001fe40000410000 */
[----:B------:R-:W-:Y:S02]  /*33e0*/  @P2 F2FP.BF16.F32.PACK_AB R92, RZ, R92 ;  /* 0x0000005cff5c223e */ /* 0x000fe400000010ff */
[----:B------:R-:W-:Y:S02]  /*33f0*/  @P2 FMUL.FTZ R66, R67, R66 ;  /* 0x0000004243422220 */ /* 0x000fe40000410000 */
[----:B------:R-:W-:Y:S01]  /*3400*/  @P2 PRMT R63, R92, 0x7610, R63 ;  /* 0x000076105c3f2816 */ /* 0x000fe2000000003f */
[----:B------:R-:W0:Y:S01]  /*3410*/  @P2 LDC.64 R86, c[0x0][0x408] ;  /* 0x00010200ff562b82 */ /* 0x000e220000000a00 */
[----:B---3--:R-:W-:Y:S01]  /*3420*/  @P2 FMUL.FTZ R85, R121, R85 ;  /* 0x0000005579552220 */ /* 0x008fe20000410000 */
[----:B------:R-:W-:-:S02]  /*3430*/  @P2 FSEL R67, R66, RZ, P3 ;  /* 0x000000ff42432208 */ /* 0x000fc40001800000 */
[----:B------:R-:W-:Y:S01]  /*3440*/  @P2 LOP3.LUT P3, RZ, R83, 0xff, RZ, 0xc0, !PT ;  /* 0x000000ff53ff2812 */ /* 0x000fe2000786c0ff */
[----:B------:R-:W-:Y:S01]  /*3450*/  @P2 FMUL.FTZ R84, R85, R84 ;  /* 0x0000005455542220 */ /* 0x000fe20000410000 */
[----:B------:R-:W-:Y:S01]  /*3460*/  @P2 F2FP.BF16.F32.PACK_AB R67, RZ, R67 ;  /* 0x00000043ff43223e */ /* 0x000fe200000010ff */
[----:B-1----:R-:W-:Y:S01]  /*3470*/  @P2 FMUL.FTZ R65, R125, R65 ;  /* 0x000000417d412220 */ /* 0x002fe20000410000 */
[----:B------:R-:W-:Y:S02]  /*3480*/  F2FP.BF16.F32.PACK_AB R66, R103, R98 ;  /* 0x000000626742723e */ /* 0x000fe400000010ff */
[----:B------:R-:W-:Y:S01]  /*3490*/  @P2 FSEL R4, R84, RZ, P1 ;  /* 0x000000ff54042208 */ /* 0x000fe20000800000 */
[----:B------:R-:W-:Y:S01]  /*34a0*/  @P2 FMUL.FTZ R64, R65, R64 ;  /* 0x0000004041402220 */ /* 0x000fe20000410000 */
[----:B------:R-:W-:Y:S02]  /*34b0*/  @P2 LOP3.LUT P1, RZ, R82, 0xff000000, RZ, 0xc0, !PT ;  /* 0xff00000052ff2812 */ /* 0x000fe4000782c0ff */
[----:B------:R-:W-:Y:S01]  /*34c0*/  @P2 F2FP.BF16.F32.PACK_AB R4, RZ, R4 ;  /* 0x00000004ff04223e */ /* 0x000fe200000010ff */
[----:B--2---:R-:W-:Y:S01]  /*34d0*/  @P2 FMUL.FTZ R89, R98, R89 ;  /* 0x0000005962592220 */ /* 0x004fe20000410000 */
[----:B------:R-:W-:-:S02]  /*34e0*/  @P2 FSEL R64, R64, RZ, P4 ;  /* 0x000000ff40402208 */ /* 0x000fc40002000000 */
[----:B------:R-:W-:Y:S01]  /*34f0*/  @P2 LOP3.LUT P4, RZ, R83, 0xff00, RZ, 0xc0, !PT ;  /* 0x0000ff0053ff2812 */ /* 0x000fe2000788c0ff */
[----:B------:R-:W-:Y:S01]  /*3500*/  @P2 FMUL.FTZ R88, R89, R88 ;  /* 0x0000005859582220 */ /* 0x000fe20000410000 */
[----:B------:R-:W-:Y:S02]  /*3510*/  @P2 F2FP.BF16.F32.PACK_AB R84, RZ, R64 ;  /* 0x00000040ff54223e */ /* 0x000fe400000010ff */
[----:B------:R-:W-:Y:S01]  /*3520*/  @P2 FSEL R90, R90, RZ, P4 ;  /* 0x000000ff5a5a2208 */ /* 0x000fe20002000000 */
[----:B0-----:R-:W-:Y:S01]  /*3530*/  @P2 FMUL.FTZ R87, R100, R87 ;  /* 0x0000005764572220 */ /* 0x001fe20000410000 */
[----:B------:R-:W-:Y:S02]  /*3540*/  @P2 FSEL R88, R88, RZ, P3 ;  /* 0x000000ff58582208 */ /* 0x000fe40001800000 */
[----:B------:R-:W-:Y:S01]  /*3550*/  @P2 PRMT R60, R4, 0x7610, R60 ;  /* 0x00007610043c2816 */ /* 0x000fe2000000003c */
[----:B------:R-:W-:Y:S01]  /*3560*/  @P2 FMUL.FTZ R86, R87, R86 ;  /* 0x0000005657562220 */ /* 0x000fe20000410000 */
[----:B------:R-:W-:-:S02]  /*3570*/  @P2 F2FP.BF16.F32.PACK_AB R88, RZ, R88 ;  /* 0x00000058ff58223e */ /* 0x000fc400000010ff */
[----:B------:R-:W-:Y:S02]  /*3580*/  @P2 F2FP.BF16.F32.PACK_AB R90, RZ, R90 ;  /* 0x0000005aff5a223e */ /* 0x000fe400000010ff */
[----:B------:R-:W-:Y:S02]  /*3590*/  @P2 FSEL R86, R86, RZ, P1 ;  /* 0x000000ff56562208 */ /* 0x000fe40000800000 */
[----:B------:R-:W-:Y:S02]  /*35a0*/  @P2 PRMT R61, R84, 0x7610, R61 ;  /* 0x00007610543d2816 */ /* 0x000fe4000000003d */
[----:B------:R-:W-:Y:S02]  /*35b0*/  @P2 F2FP.BF16.F32.PACK_AB R86, RZ, R86 ;  /* 0x00000056ff56223e */ /* 0x000fe400000010ff */
[----:B------:R-:W-:Y:S02]  /*35c0*/  @P2 PRMT R62, R88, 0x7610, R62 ;  /* 0x00007610583e2816 */ /* 0x000fe4000000003e */
[----:B------:R-:W-:-:S02]  /*35d0*/  @P2 PRMT R60, R60, 0x5410, R67 ;  /* 0x000054103c3c2816 */ /* 0x000fc40000000043 */
[----:B------:R-:W-:Y:S02]  /*35e0*/  F2FP.BF16.F32.PACK_AB R64, R96, R121 ;  /* 0x000000796040723e */ /* 0x000fe400000010ff */
[----:B------:R-:W-:Y:S02]  /*35f0*/  F2FP.BF16.F32.PACK_AB R65, R100, R125 ;  /* 0x0000007d6441723e */ /* 0x000fe400000010ff */
[----:B------:R-:W-:Y:S02]  /*3600*/  @P2 PRMT R61, R61, 0x5410, R86 ;  /* 0x000054103d3d2816 */ /* 0x000fe40000000056 */
[----:B------:R-:W-:Y:S02]  /*3610*/  F2FP.BF16.F32.PACK_AB R67, R95, R94 ;  /* 0x0000005e5f43723e */ /* 0x000fe400000010ff */
        /* <DEDUP_REMOVED lines=10> */
.L_x_2391:
[----:B------:R-:W-:Y:S02]  /*36c0*/  ISETP.GT.AND P1, PT, R92, RZ, PT ;  /* 0x000000ff5c00720c */ /* 0x000fe40003f24270 */
[C---:B------:R-:W-:Y:S02]  /*36d0*/  SHF.L.U32 R89, R20.reuse, 0x10, RZ ;  /* 0x0000001014597819 */ /* 0x040fe400000006ff */
[----:B------:R-:W-:Y:S02]  /*36e0*/  PRMT R88, R20, 0x7632, R88 ;  /* 0x0000763214587816 */ /* 0x000fe40000000058 */
[C---:B------:R-:W-:Y:S02]  /*36f0*/  PRMT R96, R21.reuse, 0x7632, R96 ;  /* 0x0000763215607816 */ /* 0x040fe40000000060 */
[----:B------:R-:W-:Y:S02]  /*3700*/  SHF.L.U32 R88, R88, 0x10, RZ ;  /* 0x0000001058587819 */ /* 0x000fe400000006ff */
[----:B------:R-:W-:Y:S01]  /*3710*/  PRMT R98, R22, 0x7632, R98 ;  /* 0x0000763216627816 */ /* 0x000fe20000000062 */
[----:B------:R-:W-:Y:S01]  /*3720*/  IMAD.U32 R96, R96, 0x10000, RZ ;  /* 0x0001000060607824 */ /* 0x000fe200078e00ff */
[----:B------:R-:W-:Y:S01]  /*3730*/  SHF.L.U32 R91, R21, 0x10, RZ ;  /* 0x00000010155b7819 */ /* 0x000fe200000006ff */
[-CC-:B0-----:R-:W-:Y:S01]  /*3740*/  @P1 FFMA.FTZ R85, R18, R94.reuse, R95.reuse ;  /* 0x0000005e12551223 */ /* 0x181fe2000001005f */
        /* <DEDUP_REMOVED lines=9> */
[----:B------:R-:W-:Y:S01]  /*37e0*/  @P1 FFMA.FTZ R88, R4, R87, R88 ;  /* 0x0000005704581223 */ /* 0x000fe20000010058 */
[----:B------:R-:W-:Y:S01]  /*37f0*/  @P1 FADD.FTZ R121, R78, -R121 ;  /* 0x800000794e791221 */ /* 0x000fe20000010000 */
[----:B------:R-:W0:Y:S01]  /*3800*/  @P2 LDC.64 R86, c[0x0][0x408] ;  /* 0x00010200ff562b82 */ /* 0x000e220000000a00 */
[----:B------:R-:W-:Y:S01]  /*3810*/  @P1 FADD.FTZ R93, R76, -R85 ;  /* 0x800000554c5d1221 */ /* 0x000fe20000010000 */
[C---:B------:R-:W-:Y:S01]  /*3820*/  @P1 FFMA.FTZ R91, R4.reuse, R90, R91 ;  /* 0x0000005a045b1223 */ /* 0x040fe2000001005b */
[C---:B------:R-:W-:Y:S01]  /*3830*/  @P1 FFMA.FTZ R98, R4.reuse, R121, R98 ;  /* 0x0000007904621223 */ /* 0x040fe20000010062 */
[----:B------:R-:W-:Y:S01]  /*3840*/  SHF.L.U32 R121, R23, 0x10, RZ ;  /* 0x0000001017797819 */ /* 0x000fe200000006ff */
[----:B------:R-:W-:Y:S01]  /*3850*/  @P1 FFMA.FTZ R96, R4, R93, R96 ;  /* 0x0000005d04601223 */ /* 0x000fe20000010060 */
[----:B------:R-:W-:Y:S01]  /*3860*/  @P1 FFMA.FTZ R93, R68, R94, R95 ;  /* 0x0000005e445d1223 */ /* 0x000fe2000001005f */
[----:B------:R-:W-:Y:S01]  /*3870*/  SHF.L.U32 R103, R22, 0x10, RZ ;  /* 0x0000001016677819 */ /* 0x000fe200000006ff */
[----:B------:R-:W1:Y:S01]  /*3880*/  @P2 LDC.64 R84, c[0x0][0x408] ;  /* 0x00010200ff542b82 */ /* 0x000e620000000a00 */
[----:B------:R-:W-:Y:S01]  /*3890*/  @P2 LOP3.LUT P3, RZ, R82, 0xff, RZ, 0xc0, !PT ;  /* 0x000000ff52ff2812 */ /* 0x000fe2000786c0ff */
[----:B------:R-:W-:Y:S01]  /*38a0*/  @P1 FADD.FTZ R93, R72, -R93 ;  /* 0x8000005d485d1221 */ /* 0x000fe20000010000 */
[----:B------:R-:W-:-:S02]  /*38b0*/  @P2 LOP3.LUT P4, RZ, R82, 0xff00, RZ, 0xc0, !PT ;  /* 0x0000ff0052ff2812 */ /* 0x000fc4000788c0ff */
[C---:B------:R-:W-:Y:S01]  /*38c0*/  @P2 LOP3.LUT P5, RZ, R83.reuse, 0xff00, RZ, 0xc0, !PT ;  /* 0x0000ff0053ff2812 */ /* 0x040fe200078ac0ff */
[----:B------:R-:W-:Y:S01]  /*38d0*/  @P1 FFMA.FTZ R103, R4, R93, R103 ;  /* 0x0000005d04671223 */ /* 0x000fe20000010067 */
[----:B------:R-:W-:Y:S01]  /*38e0*/  @P2 LOP3.LUT P6, RZ, R83, 0xff0000, RZ, 0xc0, !PT ;  /* 0x00ff000053ff2812 */ /* 0x000fe200078cc0ff */
[----:B------:R-:W2:Y:S01]  /*38f0*/  @P2 LDC.64 R92, c[0x0][0x408] ;  /* 0x00010200ff5c2b82 */ /* 0x000ea20000000a00 */
[----:B-1----:R-:W-:Y:S01]  /*3900*/  @P2 FMUL.FTZ R85, R89, R85 ;  /* 0x0000005559552220 */ /* 0x002fe20000410000 */
[----:B0-----:R-:W-:Y:S01]  /*3910*/  @P2 FMUL.FTZ R89, R88, R87 ;  /* 0x0000005758592220 */ /* 0x001fe20000410000 */
[----:B------:R-:W-:Y:S02]  /*3920*/  @P1 FFMA.FTZ R88, R69, R94, R95 ;  /* 0x0000005e45581223 */ /* 0x000fe4000001005f */
[----:B------:R-:W-:Y:S01]  /*3930*/  @P2 FMUL.FTZ R87, R85, R84 ;  /* 0x0000005455572220 */ /* 0x000fe20000410000 */
[----:B------:R-:W-:Y:S02]  /*3940*/  @P2 FMUL.FTZ R86, R89, R86 ;  /* 0x0000005659562220 */ /* 0x000fe40000410000 */
[----:B------:R-:W0:Y:S01]  /*3950*/  @P2 LDC.64 R84, c[0x0][0x408] ;  /* 0x00010200ff542b82 */ /* 0x000e220000000a00 */
[----:B------:R-:W-:Y:S01]  /*3960*/  @P1 FADD.FTZ R88, R79, -R88 ;  /* 0x800000584f581221 */ /* 0x000fe20000010000 */
[----:B------:R-:W-:-:S03]  /*3970*/  @P2 FSEL R100, R87, RZ, P3 ;  /* 0x000000ff57642208 */ /* 0x000fc60001800000 */
[----:B------:R-:W-:Y:S01]  /*3980*/  @P1 FFMA.FTZ R121, R4, R88, R121 ;  /* 0x0000005804791223 */ /* 0x000fe20000010079 */
[----:B------:R-:W-:Y:S02]  /*3990*/  @P2 FSEL R102, R86, RZ, P4 ;  /* 0x000000ff56662208 */ /* 0x000fe40002000000 */
[----:B------:R-:W1:Y:S01]  /*39a0*/  @P2 LDC.64 R88, c[0x0][0x408] ;  /* 0x00010200ff582b82 */ /* 0x000e620000000a00 */
[----:B------:R-:W-:Y:S01]  /*39b0*/  @P2 LOP3.LUT P3, RZ, R82, 0xff0000, RZ, 0xc0, !PT ;  /* 0x00ff000052ff2812 */ /* 0x000fe2000786c0ff */
[----:B--2---:R-:W-:Y:S01]  /*39c0*/  @P2 FMUL.FTZ R93, R121, R93 ;  /* 0x0000005d795d2220 */ /* 0x004fe20000410000 */
[----:B------:R-:W-:Y:S02]  /*39d0*/  @P2 LOP3.LUT P4, RZ, R83, 0xff, RZ, 0xc0, !PT ;  /* 0x000000ff53ff2812 */ /* 0x000fe4000788c0ff */
[----:B------:R-:W-:Y:S01]  /*39e0*/  @P2 F2FP.BF16.F32.PACK_AB R100, RZ, R100 ;  /* 0x00000064ff64223e */ /* 0x000fe200000010ff */
[----:B------:R-:W-:Y:S01]  /*39f0*/  @P2 FMUL.FTZ R92, R93, R92 ;  /* 0x0000005c5d5c2220 */ /* 0x000fe20000410000 */
[----:B------:R-:W-:Y:S01]  /*3a00*/  @P2 F2FP.BF16.F32.PACK_AB R102, RZ, R102 ;  /* 0x00000066ff66223e */ /* 0x000fe200000010ff */
[----:B------:R-:W2:Y:S01]  /*3a10*/  @P2 LDC.64 R86, c[0x0][0x408] ;  /* 0x00010200ff562b82 */ /* 0x000ea20000000a00 */
[----:B------:R-:W-:-:S02]  /*3a20*/  @P2 PRMT R60, R100, 0x7610, R60 ;  /* 0x00007610643c2816 */ /* 0x000fc4000000003c */
[----:B------:R-:W-:Y:S02]  /*3a30*/  @P2 FSEL R92, R92, RZ, P6 ;  /* 0x000000ff5c5c2208 */ /* 0x000fe40003000000 */
[----:B------:R-:W-:Y:S02]  /*3a40*/  @P2 PRMT R60, R60, 0x5410, R102 ;  /* 0x000054103c3c2816 */ /* 0x000fe40000000066 */
[----:B------:R-:W-:Y:S01]  /*3a50*/  @P2 F2FP.BF16.F32.PACK_AB R92, RZ, R92 ;  /* 0x0000005cff5c223e */ /* 0x000fe200000010ff */
[----:B0-----:R-:W-:Y:S02]  /*3a60*/  @P2 FMUL.FTZ R85, R91, R85 ;  /* 0x000000555b552220 */ /* 0x001fe40000410000 */
[----:B------:R-:W0:Y:S01]  /*3a70*/  @P2 LDC.64 R90, c[0x0][0x408] ;  /* 0x00010200ff5a2b82 */ /* 0x000e220000000a00 */
[----:B------:R-:W-:Y:S01]  /*3a80*/  @P2 PRMT R63, R92, 0x7610, R63 ;  /* 0x000076105c3f2816 */ /* 0x000fe2000000003f */
[----:B------:R-:W-:Y:S01]  /*3a90*/  @P2 FMUL.FTZ R84, R85, R84 ;  /* 0x0000005455542220 */ /* 0x000fe20000410000 */
[----:B-1----:R-:W-:-:S04]  /*3aa0*/  @P2 FMUL.FTZ R89, R103, R89 ;  /* 0x0000005967592220 */ /* 0x002fc80000410000 */
        /* <DEDUP_REMOVED lines=8> */
[----:B------:R-:W-:-:S04]  /*3b30*/  @P2 F2FP.BF16.F32.PACK_AB R88, RZ, R88 ;  /* 0x00000058ff58223e */ /* 0x000fc800000010ff */
[----:B------:R-:W-:Y:S01]  /*3b40*/  @P2 FSEL R86, R86, RZ, P3 ;  /* 0x000000ff56562208 */ /* 0x000fe20001800000 */
[----:B0-----:R-:W-:Y:S01]  /*3b50*/  @P2 FMUL.FTZ R91, R98, R91 ;  /* 0x0000005b625b2220 */ /* 0x001fe20000410000 */
[----:B------:R-:W-:Y:S02]  /*3b60*/  @P2 PRMT R62, R88, 0x7610, R62 ;  /* 0x00007610583e2816 */ /* 0x000fe4000000003e */
        /* <DEDUP_REMOVED lines=20> */
.L_x_2390:
        /* <DEDUP_REMOVED lines=8> */
[----:B------:R-:W-:Y:S01]  /*3d30*/  FADD.FTZ R89, R71, -R66 ;  /* 0x8000004247597221 */ /* 0x000fe20000010000 */
[----:B------:R-:W1:Y:S01]  /*3d40*/  @P2 LDC.64 R84, c[0x0][0x408] ;  /* 0x00010200ff542b82 */ /* 0x000e620000000a00 */
[----:B------:R-:W-:Y:S01]  /*3d50*/  FMUL.FTZ R92, R4, R67 ;  /* 0x00000043045c7220 */ /* 0x000fe20000410000 */
[-C--:B------:R-:W-:Y:S01]  /*3d60*/  FFMA.FTZ R86, R69, R94.reuse, R95 ;  /* 0x0000005e45567223 */ /* 0x080fe2000001005f */
[----:B------:R-:W-:Y:S01]  /*3d70*/  FADD.FTZ R87, R74, -R87 ;  /* 0x800000574a577221 */ /* 0x000fe20000010000 */
[----:B------:R-:W-:Y:S01]  /*3d80*/  FADD.FTZ R91, R76, -R91 ;  /* 0x8000005b4c5b7221 */ /* 0x000fe20000010000 */
[-CC-:B------:R-:W-:Y:S01]  /*3d90*/  FFMA.FTZ R93, R68, R94.reuse, R95.reuse ;  /* 0x0000005e445d7223 */ /* 0x180fe2000001005f */
[----:B------:R-:W-:Y:S01]  /*3da0*/  FSEL R92, R92, RZ, P1 ;  /* 0x000000ff5c5c7208 */ /* 0x000fe20000800000 */
[-CC-:B------:R-:W-:Y:S01]  /*3db0*/  FFMA.FTZ R103, R77, R94.reuse, R95.reuse ;  /* 0x0000005e4d677223 */ /* 0x180fe2000001005f */
[----:B------:R-:W2:Y:S01]  /*3dc0*/  @P2 LDC.64 R66, c[0x0][0x408] ;  /* 0x00010200ff422b82 */ /* 0x000ea20000000a00 */
[----:B------:R-:W-:Y:S01]  /*3dd0*/  FFMA.FTZ R94, R80, R94, R95 ;  /* 0x0000005e505e7223 */ /* 0x000fe2000001005f */
[----:B------:R-:W-:Y:S01]  /*3de0*/  FADD.FTZ R121, R79, -R86 ;  /* 0x800000564f797221 */ /* 0x000fe20000010000 */
[C---:B------:R-:W-:Y:S01]  /*3df0*/  FMUL.FTZ R98, R4.reuse, R87 ;  /* 0x0000005704627220 */ /* 0x040fe20000410000 */
[C---:B------:R-:W-:Y:S01]  /*3e00*/  FMUL.FTZ R96, R4.reuse, R89 ;  /* 0x0000005904607220 */ /* 0x040fe20000410000 */
[----:B------:R-:W-:Y:S01]  /*3e10*/  FMUL.FTZ R95, R4, R91 ;  /* 0x0000005b045f7220 */ /* 0x000fe20000410000 */
[----:B------:R-:W-:Y:S01]  /*3e20*/  FADD.FTZ R93, R72, -R93 ;  /* 0x8000005d485d7221 */ /* 0x000fe20000010000 */
[----:B------:R-:W-:Y:S01]  /*3e30*/  FADD.FTZ R103, R78, -R103 ;  /* 0x800000674e677221 */ /* 0x000fe20000010000 */
[----:B0-----:R-:W-:Y:S01]  /*3e40*/  @P2 FMUL.FTZ R65, R92, R65 ;  /* 0x000000415c412220 */ /* 0x001fe20000410000 */
[----:B------:R-:W0:Y:S01]  /*3e50*/  @P2 LDC.64 R86, c[0x0][0x408] ;  /* 0x00010200ff562b82 */ /* 0x000e220000000a00 */
[----:B------:R-:W-:Y:S01]  /*3e60*/  FSEL R96, R96, RZ, P1 ;  /* 0x000000ff60607208 */ /* 0x000fe20000800000 */
[----:B------:R-:W-:Y:S01]  /*3e70*/  FMUL.FTZ R102, R4, R93 ;  /* 0x0000005d04667220 */ /* 0x000fe20000410000 */
[----:B------:R-:W-:Y:S01]  /*3e80*/  @P2 FMUL.FTZ R100, R65, R64 ;  /* 0x0000004041642220 */ /* 0x000fe20000410000 */
[----:B------:R-:W-:Y:S01]  /*3e90*/  FSEL R98, R98, RZ, P1 ;  /* 0x000000ff62627208 */ /* 0x000fe20000800000 */
[----:B------:R-:W-:Y:S01]  /*3ea0*/  FADD.FTZ R125, R81, -R94 ;  /* 0x8000005e517d7221 */ /* 0x000fe20000010000 */
[C---:B------:R-:W-:Y:S01]  /*3eb0*/  FMUL.FTZ R94, R4.reuse, R103 ;  /* 0x00000067045e7220 */ /* 0x040fe20000410000 */
[----:B------:R-:W-:Y:S01]  /*3ec0*/  FMUL.FTZ R93, R4, R121 ;  /* 0x00000079045d7220 */ /* 0x000fe20000410000 */
[----:B------:R-:W3:Y:S01]  /*3ed0*/  @P2 LDC.64 R64, c[0x0][0x408] ;  /* 0x00010200ff402b82 */ /* 0x000ee20000000a00 */
[----:B-1----:R-:W-:Y:S01]  /*3ee0*/  @P2 FMUL.FTZ R85, R98, R85 ;  /* 0x0000005562552220 */ /* 0x002fe20000410000 */
[----:B------:R-:W-:Y:S01]  /*3ef0*/  FSEL R95, R95, RZ, P1 ;  /* 0x000000ff5f5f7208 */ /* 0x000fe20000800000 */
[----:B------:R-:W-:Y:S01]  /*3f00*/  FMUL.FTZ R4, R4, R125 ;  /* 0x0000007d04047220 */ /* 0x000fe20000410000 */
[----:B------:R-:W-:Y:S01]  /*3f10*/  FSEL R94, R94, RZ, P1 ;  /* 0x000000ff5e5e7208 */ /* 0x000fe20000800000 */
[----:B------:R-:W-:Y:S01]  /*3f20*/  @P2 FMUL.FTZ R84, R85, R84 ;  /* 0x0000005455542220 */ /* 0x000fe20000410000 */
[----:B------:R-:W-:Y:S01]  /*3f30*/  @P2 LOP3.LUT P4, RZ, R82, 0xff00, RZ, 0xc0, !PT ;  /* 0x0000ff0052ff2812 */ /* 0x000fe2000788c0ff */
[----:B--2---:R-:W-:Y:S01]  /*3f40*/  @P2 FMUL.FTZ R67, R96, R67 ;  /* 0x0000004360432220 */ /* 0x004fe20000410000 */
[----:B------:R-:W1:Y:S01]  /*3f50*/  @P2 LDC.64 R88, c[0x0][0x408] ;  /* 0x00010200ff582b82 */ /* 0x000e620000000a00 */
[----:B------:R-:W-:-:S02]  /*3f60*/  @P2 LOP3.LUT P3, RZ, R82, 0xff, RZ, 0xc0, !PT ;  /* 0x000000ff52ff2812 */ /* 0x000fc4000786c0ff */
[----:B------:R-:W-:Y:S01]  /*3f70*/  @P2 FMUL.FTZ R67, R67, R66 ;  /* 0x0000004243432220 */ /* 0x000fe20000410000 */
[----:B------:R-:W-:Y:S02]  /*3f80*/  FSEL R66, R102, RZ, P1 ;  /* 0x000000ff66427208 */ /* 0x000fe40000800000 */
[----:B------:R-:W-:Y:S02]  /*3f90*/  FSEL R102, R93, RZ, P1 ;  /* 0x000000ff5d667208 */ /* 0x000fe40000800000 */
[----:B------:R-:W2:Y:S01]  /*3fa0*/  @P2 LDC.64 R90, c[0x0][0x408] ;  /* 0x00010200ff5a2b82 */ /* 0x000ea20000000a00 */
[----:B0-----:R-:W-:Y:S01]  /*3fb0*/  @P2 FMUL.FTZ R87, R95, R87 ;  /* 0x000000575f572220 */ /* 0x001fe20000410000 */
[----:B------:R-:W-:Y:S02]  /*3fc0*/  @P2 LOP3.LUT P5, RZ, R82, 0xff0000, RZ, 0xc0, !PT ;  /* 0x00ff000052ff2812 */ /* 0x000fe400078ac0ff */
[----:B------:R-:W-:Y:S01]  /*3fd0*/  @P2 FSEL R84, R84, RZ, P4 ;  /* 0x000000ff54542208 */ /* 0x000fe20002000000 */
[----:B------:R-:W-:Y:S01]  /*3fe0*/  @P2 FMUL.FTZ R86, R87, R86 ;  /* 0x0000005657562220 */ /* 0x000fe20000410000 */
[----:B------:R-:W-:Y:S01]  /*3ff0*/  @P2 LOP3.LUT P4, RZ, R83, 0xff, RZ, 0xc0, !PT ;  /* 0x000000ff53ff2812 */ /* 0x000fe2000788c0ff */
[----:B---3--:R-:W-:Y:S01]  /*4000*/  @P2 FMUL.FTZ R65, R66, R65 ;  /* 0x0000004142412220 */ /* 0x008fe20000410000 */
[----:B------:R-:W-:-:S02]  /*4010*/  @P2 FSEL R100, R100, RZ, P3 ;  /* 0x000000ff64642208 */ /* 0x000fc40001800000 */
[----:B------:R-:W-:Y:S01]  /*4020*/  @P2 FSEL R85, R67, RZ, P5 ;  /* 0x000000ff43552208 */ /* 0x000fe20002800000 */
[----:B------:R-:W-:Y:S01]  /*4030*/  @P2 FMUL.FTZ R64, R65, R64 ;  /* 0x0000004041402220 */ /* 0x000fe20000410000 */
[----:B------:R-:W-:Y:S02]  /*4040*/  @P2 LOP3.LUT P3, RZ, R82, 0xff000000, RZ, 0xc0, !PT ;  /* 0xff00000052ff2812 */ /* 0x000fe4000786c0ff */
[C---:B------:R-:W-:Y:S01]  /*4050*/  @P2 LOP3.LUT P5, RZ, R83.reuse, 0xff00, RZ, 0xc0, !PT ;  /* 0x0000ff0053ff2812 */ /* 0x040fe200078ac0ff */
[----:B-1----:R-:W-:Y:S01]  /*4060*/  @P2 FMUL.FTZ R89, R94, R89 ;  /* 0x000000595e592220 */ /* 0x002fe20000410000 */
        /* <DEDUP_REMOVED lines=36> */
.L_x_2393:
[----:B0-----:R-:W0:Y:S01]  /*42b0*/  @P2 LDC.64 R84, c[0x0][0x408] ;  /* 0x00010200ff542b82 */ /* 0x001e220000000a00 */
        /* <DEDUP_REMOVED lines=23> */
.L_x_2395:
[----:B------:R-:W-:Y:S05]  /*4430*/  BSYNC.RECONVERGENT B2 ;  /* 0x0000000000027941 */ /* 0x000fea0003800200 */
.L_x_2394:
        /* <DEDUP_REMOVED lines=13> */
.L_x_2397:
[----:B------:R-:W-:Y:S05]  /*4510*/  BSYNC.RECONVERGENT B2 ;  /* 0x0000000000027941 */ /* 0x000fea0003800200 */
.L_x_2396:
        /* <DEDUP_REMOVED lines=13> */
.L_x_2399:
[----:B------:R-:W-:Y:S05]  /*45f0*/  BSYNC.RECONVERGENT B2 ;  /* 0x0000000000027941 */ /* 0x000fea0003800200 */
.L_x_2398:
        /* <DEDUP_REMOVED lines=13> */
.L_x_2401:
[----:B------:R-:W-:Y:S05]  /*46d0*/  BSYNC.RECONVERGENT B2 ;  /* 0x0000000000027941 */ /* 0x000fea0003800200 */
.L_x_2400:
        /* <DEDUP_REMOVED lines=13> */
.L_x_2403:
[----:B------:R-:W-:Y:S05]  /*47b0*/  BSYNC.RECONVERGENT B2 ;  /* 0x0000000000027941 */ /* 0x000fea0003800200 */
.L_x_2402:
        /* <DEDUP_REMOVED lines=13> */
.L_x_2405:
[----:B------:R-:W-:Y:S05]  /*4890*/  BSYNC.RECONVERGENT B2 ;  /* 0x0000000000027941 */ /* 0x000fea0003800200 */
.L_x_2404:
        /* <DEDUP_REMOVED lines=13> */
.L_x_2407:
[----:B------:R-:W-:Y:S05]  /*4970*/  BSYNC.RECONVERGENT B2 ;  /* 0x0000000000027941 */ /* 0x000fea0003800200 */
.L_x_2406:
[----:B------:R-:W-:-:S04]  /*4980*/  @P2 F2FP.BF16.F32.PACK_AB R84, RZ, R84 ;  /* 0x00000054ff54223e */ /* 0x000fc800000010ff */
[----:B------:R-:W-:-:S07]  /*4990*/  @P2 PRMT R63, R63, 0x5410, R84 ;  /* 0x000054103f3f2816 */ /* 0x000fce0000000054 */
.L_x_2392:
[----:B------:R-:W-:Y:S05]  /*49a0*/  BSYNC.RECONVERGENT B1 ;  /* 0x0000000000017941 */ /* 0x000fea0003800200 */
.L_x_2389:
        /* <DEDUP_REMOVED lines=12> */
.L_x_2365:
[----:B------:R-:W-:Y:S05]  /*4a70*/  BSYNC B0 ;  /* 0x0000000000007941 */ /* 0x000fea0003800000 */
.L_x_2364:
[----:B------:R-:W0:Y:S01]  /*4a80*/  S2R R82, SR_TID.X ;  /* 0x0000000000527919 */ /* 0x000e220000002100 */
[----:B------:R-:W-:Y:S01]  /*4a90*/  MOV R4, 0x400 ;  /* 0x0000040000047802 */ /* 0x000fe20000000f00 */
[----:B------:R-:W-:Y:S05]  /*4aa0*/  WARPSYNC.ALL ;  /* 0x0000000000007948 */ /* 0x000fea0003800000 */
[----:B------:R-:W1:Y:S01]  /*4ab0*/  S2R R5, SR_CgaCtaId ;  /* 0x0000000000057919 */ /* 0x000e620000008800 */
[----:B------:R-:W2:Y:S01]  /*4ac0*/  LDC R20, c[0x0][0x388] ;  /* 0x0000e200ff147b82 */ /* 0x000ea20000000800 */
[----:B------:R-:W3:Y:S07]  /*4ad0*/  LDCU.128 UR16, c[0x0][0x440] ;  /* 0x00008800ff1077ac */ /* 0x000eee0008000c00 */
[----:B------:R-:W2:Y:S01]  /*4ae0*/  S2UR UR4, SR_CTAID.X ;  /* 0x00000000000479c3 */ /* 0x000ea20000002500 */
[C---:B0-----:R-:W-:Y:S01]  /*4af0*/  IMAD.SHL.U32 R2, R82.reuse, 0x40, RZ ;  /* 0x0000004052027824 */ /* 0x041fe200078e00ff */
[----:B------:R-:W-:-:S04]  /*4b00*/  SHF.L.U32 R0, R82, 0x5, RZ ;  /* 0x0000000552007819 */ /* 0x000fc800000006ff */
[----:B------:R-:W-:Y:S02]  /*4b10*/  LOP3.LUT R3, R2, 0x1800, RZ, 0xc0, !PT ;  /* 0x0000180002037812 */ /* 0x000fe400078ec0ff */
[----:B-1----:R-:W-:Y:S01]  /*4b20*/  LEA R5, R5, R4, 0x18 ;  /* 0x0000000405057211 */ /* 0x002fe200078ec0ff */
[----:B--2---:R-:W-:Y:S01]  /*4b30*/  IMAD R20, R20, UR4, RZ ;  /* 0x0000000414147c24 */ /* 0x004fe2000f8e02ff */
[----:B------:R-:W-:-:S04]  /*4b40*/  LOP3.LUT R0, R3, 0x3e0, R0, 0xf8, !PT ;  /* 0x000003e003007812 */ /* 0x000fc800078ef800 */
        /* <DEDUP_REMOVED lines=9> */
[----:B------:R-:W2:Y:S04]  /*4be0*/  LDS R3, [R5+0x200] ;  /* 0x0002000005037984 */ /* 0x000ea80000000800 */
[----:B------:R-:W4:Y:S04]  /*4bf0*/  LDS R8, [R5+0xa00] ;  /* 0x000a000005087984 */ /* 0x000f280000000800 */
[----:B------:R-:W5:Y:S04]  /*4c00*/  LDS R4, [R5+0x400] ;  /* 0x0004000005047984 */ /* 0x000f680000000800 */
        /* <DEDUP_REMOVED lines=14> */
[----:B-----5:R-:W-:-:S03]  /*4cf0*/  FADD.FTZ R4, RZ, R4 ;  /* 0x00000004ff047221 */ /* 0x020fc60000010000 */
[----:B------:R-:W5:Y:S01]  /*4d00*/  LDS R23, [R5+0x1e00] ;  /* 0x001e000005177984 */ /* 0x000f620000000800 */
[----:B---3--:R-:W-:Y:S01]  /*4d10*/  FADD.FTZ R4, R4, R9 ;  /* 0x0000000904047221 */ /* 0x008fe20000010000 */
        /* <DEDUP_REMOVED lines=12> */
[----:B----4-:R-:W-:-:S03]  /*4de0*/  FADD.FTZ R21, R4, R21 ;  /* 0x0000001504157221 */ /* 0x010fc60000010000 */
[----:B------:R-:W-:Y:S01]  /*4df0*/  STS.128 [R0+0x410], R40 ;  /* 0x0004102800007388 */ /* 0x000fe20000000c00 */
[----:B-----5:R-:W-:Y:S01]  /*4e00*/  FADD.FTZ R23, R6, R23 ;  /* 0x0000001706177221 */ /* 0x020fe20000010000 */
        /* <DEDUP_REMOVED lines=26> */
[C---:B------:R-:W-:Y:S01]  /*4fb0*/  SHF.L.U32 R4, R5.reuse, 0x2, RZ ;  /* 0x0000000205047819 */ /* 0x040fe200000006ff */
[----:B------:R-:W-:Y:S02]  /*4fc0*/  IMAD.X R2, RZ, RZ, RZ, P0 ;  /* 0x000000ffff027224 */ /* 0x000fe400000e06ff */
[----:B------:R-:W-:Y:S01]  /*4fd0*/  FADD.FTZ R16, R16, R47 ;  /* 0x0000002f10107221 */ /* 0x000fe20000010000 */
[----:B------:R-:W-:Y:S02]  /*4fe0*/  FADD.FTZ R0, R0, R31 ;  /* 0x0000001f00007221 */ /* 0x000fe40000010000 */
[----:B------:R-:W-:Y:S02]  /*4ff0*/  SHF.L.U64.HI R5, R5, 0x2, R2 ;  /* 0x0000000205057819 */ /* 0x000fe40000010202 */
[----:B------:R-:W-:Y:S01]  /*5000*/  IADD3 R2, P0, PT, R4, UR18, RZ ;  /* 0x0000001204027c10 */ /* 0x000fe2000ff1e0ff */
[----:B------:R-:W-:Y:S01]  /*5010*/  FADD.FTZ R49, R14, R49 ;  /* 0x000000310e317221 */ /* 0x000fe20000010000 */
[----:B------:R-:W-:-:S02]  /*5020*/  IADD3 R4, P1, PT, R4, UR16, RZ ;  /* 0x0000001004047c10 */ /* 0x000fc4000ff3e0ff */
[C---:B------:R-:W-:Y:S01]  /*5030*/  IADD3.X R3, PT, PT, R5.reuse, UR19, RZ, P0, !PT ;  /* 0x0000001305037c10 */ /* 0x040fe200087fe4ff */
[----:B0-----:R-:W-:Y:S01]  /*5040*/  FADD.FTZ R18, R18, R33 ;  /* 0x0000002112127221 */ /* 0x001fe20000010000 */
[----:B------:R-:W-:Y:S01]  /*5050*/  IADD3.X R5, PT, PT, R5, UR17, RZ, P1, !PT ;  /* 0x0000001105057c10 */ /* 0x000fe20008ffe4ff */
[----:B-1----:R-:W-:Y:S02]  /*5060*/  FADD.FTZ R37, R16, R37 ;  /* 0x0000002510257221 */ /* 0x002fe40000010000 */
        /* <DEDUP_REMOVED lines=12> */
.L_x_2369:
[----:B------:R-:W-:Y:S01]  /*5130*/  HFMA2 R102, -RZ, RZ, 0, 5.9604644775390625e-08 ;  /* 0x00000001ff667431 */ /* 0x000fe200000001ff */
[----:B------:R-:W-:Y:S01]  /*5140*/  BSSY B1, `(.L_x_2409) ;  /* 0x0000007000017945 */ /* 0x000fe20003800000 */
[----:B------:R-:W-:Y:S01]  /*5150*/  MOV R103, R91 ;  /* 0x0000005b00677202 */ /* 0x000fe20000000f00 */
[----:B------:R-:W-:Y:S01]  /*5160*/  IMAD.MOV.U32 R121, RZ, RZ, 0x1f ;  /* 0x0000001fff797424 */ /* 0x000fe200078e00ff */
[----:B------:R-:W-:-:S07]  /*5170*/  MOV R100, 0xffffffff ;  /* 0xffffffff00647802 */ /* 0x000fce0000000f00 */
[----:B-----5:R-:W-:Y:S05]  /*5180*/  WARPSYNC.COLLECTIVE R100, `(.L_x_2410) ;  /* 0x0000000064087348 */ /* 0x020fea0003c00000 */
[----:B------:R0:W1:Y:S02]  /*5190*/  SHFL.BFLY P0, R101, R103, R102, R121 ;  /* 0x0c00006667657389 */ /* 0x0000640000000079 */
[----:B01---5:R-:W-:Y:S05]  /*51a0*/  ENDCOLLECTIVE ;  /* 0x000000000000791b */ /* 0x023fea0003800000 */
.L_x_2410:
[----:B------:R-:W-:Y:S05]  /*51b0*/  BSYNC B1 ;  /* 0x0000000000017941 */ /* 0x000fea0003800000 */
.L_x_2409:
        /* <DEDUP_REMOVED lines=8> */
.L_x_2411:
[----:B------:R-:W-:Y:S01]  /*5240*/  FADD.FTZ R86, R86, R91 ;  /* 0x0000005b56567221 */ /* 0x000fe20000010000 */
[----:B------:R-:W-:-:S03]  /*5250*/  HFMA2 R102, -RZ, RZ, 0, 1.1920928955078125e-07 ;  /* 0x00000002ff667431 */ /* 0x000fc600000001ff */
[----:B------:R-:W-:Y:S01]  /*5260*/  IMAD.MOV.U32 R103, RZ, RZ, R86 ;  /* 0x000000ffff677224 */ /* 0x000fe200078e0056 */
[----:B------:R-:W-:-:S07]  /*5270*/  MOV R87, R101 ;  /* 0x0000006500577202 */ /* 0x000fce0000000f00 */
[----:B------:R-:W-:Y:S05]  /*5280*/  WARPSYNC.COLLECTIVE R100, `(.L_x_2412) ;  /* 0x0000000064087348 */ /* 0x000fea0003c00000 */
[----:B------:R0:W1:Y:S02]  /*5290*/  SHFL.BFLY P0, R101, R103, R102, R121 ;  /* 0x0c00006667657389 */ /* 0x0000640000000079 */
[----:B01----:R-:W-:Y:S05]  /*52a0*/  ENDCOLLECTIVE ;  /* 0x000000000000791b */ /* 0x003fea0003800000 */
.L_x_2412:
[----:B------:R-:W-:-:S05]  /*52b0*/  FADD.FTZ R87, R87, R2 ;  /* 0x0000000257577221 */ /* 0x000fca0000010000 */
[----:B------:R-:W-:Y:S02]  /*52c0*/  MOV R103, R87 ;  /* 0x0000005700677202 */ /* 0x000fe40000000f00 */
[----:B------:R-:W-:-:S07]  /*52d0*/  MOV R89, R101 ;  /* 0x0000006500597202 */ /* 0x000fce0000000f00 */
[----:B------:R-:W-:Y:S05]  /*52e0*/  WARPSYNC.COLLECTIVE R100, `(.L_x_2413) ;  /* 0x0000000064087348 */ /* 0x000fea0003c00000 */
[----:B------:R0:W1:Y:S02]  /*52f0*/  SHFL.BFLY P0, R101, R103, R102, R121 ;  /* 0x0c00006667657389 */ /* 0x0000640000000079 */
[----:B01----:R-:W-:Y:S05]  /*5300*/  ENDCOLLECTIVE ;  /* 0x000000000000791b */ /* 0x003fea0003800000 */
.L_x_2413:
[----:B------:R-:W-:Y:S01]  /*5310*/  FADD.FTZ R89, R86, R89 ;  /* 0x0000005956597221 */ /* 0x000fe20000010000 */
[----:B------:R-:W-:Y:S01]  /*5320*/  PRMT R86, R24, 0x7632, R86 ;  /* 0x0000763218567816 */ /* 0x000fe20000000056 */
[----:B------:R-:W-:-:S03]  /*5330*/  HFMA2 R102, -RZ, RZ, 0, 2.384185791015625e-07 ;  /* 0x00000004ff667431 */ /* 0x000fc600000001ff */
[----:B------:R-:W-:Y:S01]  /*5340*/  MOV R103, R89 ;  /* 0x0000005900677202 */ /* 0x000fe20000000f00 */
[----:B------:R-:W-:-:S07]  /*5350*/  IMAD.MOV.U32 R88, RZ, RZ, R101 ;  /* 0x000000ffff587224 */ /* 0x000fce00078e0065 */
[----:B------:R-:W-:Y:S05]  /*5360*/  WARPSYNC.COLLECTIVE R100, `(.L_x_2414) ;  /* 0x0000000064087348 */ /* 0x000fea0003c00000 */
[----:B------:R0:W1:Y:S02]  /*5370*/  SHFL.BFLY P0, R101, R103, R102, R121 ;  /* 0x0c00006667657389 */ /* 0x0000640000000079 */
[----:B01----:R-:W-:Y:S05]  /*5380*/  ENDCOLLECTIVE ;  /* 0x000000000000791b */ /* 0x003fea0003800000 */
.L_x_2414:
[----:B------:R-:W-:-:S04]  /*5390*/  FADD.FTZ R88, R87, R88 ;  /* 0x0000005857587221 */ /* 0x000fc80000010000 */
[----:B------:R-:W-:Y:S01]  /*53a0*/  IMAD.MOV.U32 R103, RZ, RZ, R88 ;  /* 0x000000ffff677224 */ /* 0x000fe200078e0058 */
[----:B------:R-:W-:-:S07]  /*53b0*/  MOV R94, R101 ;  /* 0x00000065005e7202 */ /* 0x000fce0000000f00 */
[----:B------:R-:W-:Y:S05]  /*53c0*/  WARPSYNC.COLLECTIVE R100, `(.L_x_2415) ;  /* 0x0000000064087348 */ /* 0x000fea0003c00000 */
[----:B------:R0:W1:Y:S02]  /*53d0*/  SHFL.BFLY P0, R101, R103, R102, R121 ;  /* 0x0c00006667657389 */ /* 0x0000640000000079 */
[----:B01----:R-:W-:Y:S05]  /*53e0*/  ENDCOLLECTIVE ;  /* 0x000000000000791b */ /* 0x003fea0003800000 */
.L_x_2415:
[----:B------:R-:W-:Y:S01]  /*53f0*/  FADD.FTZ R94, R89, R94 ;  /* 0x0000005e595e7221 */ /* 0x000fe20000010000 */
[----:B------:R-:W-:-:S04]  /*5400*/  HFMA2 R102, -RZ, RZ, 0, 4.76837158203125e-07 ;  /* 0x00000008ff667431 */ /* 0x000fc800000001ff */
[----:B------:R-:W-:Y:S02]  /*5410*/  MOV R103, R94 ;  /* 0x0000005e00677202 */ /* 0x000fe40000000f00 */
[----:B------:R-:W-:-:S07]  /*5420*/  MOV R95, R101 ;  /* 0x00000065005f7202 */ /* 0x000fce0000000f00 */
[----:B------:R-:W-:Y:S05]  /*5430*/  WARPSYNC.COLLECTIVE R100, `(.L_x_2416) ;  /* 0x0000000064087348 */ /* 0x000fea0003c00000 */
[----:B------:R0:W1:Y:S02]  /*5440*/  SHFL.BFLY P0, R101, R103, R102, R121 ;  /* 0x0c00006667657389 */ /* 0x0000640000000079 */
[----:B01----:R-:W-:Y:S05]  /*5450*/  ENDCOLLECTIVE ;  /* 0x000000000000791b */ /* 0x003fea0003800000 */
.L_x_2416:
[----:B------:R-:W-:-:S05]  /*5460*/  FADD.FTZ R95, R88, R95 ;  /* 0x0000005f585f7221 */ /* 0x000fca0000010000 */
[----:B------:R-:W-:Y:S01]  /*5470*/  MOV R103, R95 ;  /* 0x0000005f00677202 */ /* 0x000fe20000000f00 */
[----:B------:R-:W-:-:S07]  /*5480*/  IMAD.MOV.U32 R91, RZ, RZ, R101 ;  /* 0x000000ffff5b7224 */ /* 0x000fce00078e0065 */
[----:B------:R-:W-:Y:S05]  /*5490*/  WARPSYNC.COLLECTIVE R100, `(.L_x_2417) ;  /* 0x0000000064087348 */ /* 0x000fea0003c00000 */
[----:B------:R0:W1:Y:S02]  /*54a0*/  SHFL.BFLY P0, R101, R103, R102, R121 ;  /* 0x0c00006667657389 */ /* 0x0000640000000079 */
[----:B01----:R-:W-:Y:S05]  /*54b0*/  ENDCOLLECTIVE ;  /* 0x000000000000791b */ /* 0x003fea0003800000 */
.L_x_2417:
[----:B------:R-:W-:-:S05]  /*54c0*/  FADD.FTZ R91, R94, R91 ;  /* 0x0000005b5e5b7221 */ /* 0x000fca0000010000 */
[----:B------:R-:W-:Y:S01]  /*54d0*/  MOV R103, R91 ;  /* 0x0000005b00677202 */ /* 0x000fe20000000f00 */
[----:B------:R-:W-:Y:S01]  /*54e0*/  IMAD.MOV.U32 R102, RZ, RZ, 0x10 ;  /* 0x00000010ff667424 */ /* 0x000fe200078e00ff */
[----:B------:R-:W-:-:S07]  /*54f0*/  MOV R2, R101 ;  /* 0x0000006500027202 */ /* 0x000fce0000000f00 */
[----:B------:R-:W-:Y:S05]  /*5500*/  WARPSYNC.COLLECTIVE R100, `(.L_x_2418) ;  /* 0x0000000064087348 */ /* 0x000fea0003c00000 */
[----:B------:R0:W1:Y:S02]  /*5510*/  SHFL.BFLY P0, R101, R103, R102, R121 ;  /* 0x0c00006667657389 */ /* 0x0000640000000079 */
[----:B01----:R-:W-:Y:S05]  /*5520*/  ENDCOLLECTIVE ;  /* 0x000000000000791b */ /* 0x003fea0003800000 */
.L_x_2418:
[----:B------:R-:W-:-:S05]  /*5530*/  FADD.FTZ R2, R95, R2 ;  /* 0x000000025f027221 */ /* 0x000fca0000010000 */
[----:B------:R-:W-:Y:S02]  /*5540*/  MOV R103, R2 ;  /* 0x0000000200677202 */ /* 0x000fe40000000f00 */
[----:B------:R-:W-:-:S07]  /*5550*/  MOV R98, R101 ;  /* 0x0000006500627202 */ /* 0x000fce0000000f00 */
[----:B------:R-:W-:Y:S05]  /*5560*/  WARPSYNC.COLLECTIVE R100, `(.L_x_2419) ;  /* 0x0000000064087348 */ /* 0x000fea0003c00000 */
[----:B------:R0:W1:Y:S02]  /*5570*/  SHFL.BFLY P0, R101, R103, R102, R121 ;  /* 0x0c00006667657389 */ /* 0x0000640000000079 */
[----:B01----:R-:W-:Y:S05]  /*5580*/  ENDCOLLECTIVE ;  /* 0x000000000000791b */ /* 0x003fea0003800000 */
.L_x_2419:
[----:B------:R-:W-:Y:S01]  /*5590*/  MOV R87, R101 ;  /* 0x0000006500577202 */ /* 0x000fe20000000f00 */
[----:B------:R-:W-:Y:S06]  /*55a0*/  BRA `(.L_x_2420) ;  /* 0xffffffbc00947947 */ /* 0x000fec000383ffff */
.L_x_2421:
        /* <DEDUP_REMOVED lines=13> */
.L_x_11201:


//--------------------- .text._ZN10layer_norm13ln_bwd_kernelINS_13Kernel_traitsIf13__nv_bfloat16S2_S2_fjLj512ELj1ELj4ELj1ELj16ENS_18Kernel_traits_baseILj512EfS2_S2_S2_fjLj128EEEEELb1ELb1ELb0ELb0EEEvNS_9BwdParamsE --------------------------
	.section	.text._ZN10layer_norm13ln_bwd_kernelINS_13Kernel_traitsIf13__nv_bfloat16S2_S2_fjLj512ELj1ELj4ELj1ELj16ENS_18Kernel_traits_baseILj512EfS2_S2_S2_fjLj128EEEEELb1ELb1ELb0ELb0EEEvNS_9BwdParamsE,"ax",@progbits
	.align	128
        .global         _ZN10layer_norm13ln_bwd_kernelINS_13Kernel_traitsIf13__nv_bfloat16S2_S2_fjLj512ELj1ELj4ELj1ELj16ENS_18Kernel_traits_baseILj512EfS2_S2_S2_fjLj128EEEEELb1ELb1ELb0ELb0EEEvNS_9BwdParamsE
        .type           _ZN10layer_norm13ln_bwd_kernelINS_13Kernel_traitsIf13__nv_bfloat16S2_S2_fjLj512ELj1ELj4ELj1ELj16ENS_18Kernel_traits_baseILj512EfS2_S2_S2_fjLj128EEEEELb1ELb1ELb0ELb0EEEvNS_9BwdParamsE,@function
        .size           _ZN10layer_norm13ln_bwd_kernelINS_13Kernel_traitsIf13__nv_bfloat16S2_S2_fjLj512ELj1ELj4ELj1ELj16ENS_18Kernel_traits_baseILj512EfS2_S2_S2_fjLj128EEEEELb1ELb1ELb0ELb0EEEvNS_9BwdParamsE,(.L_x_11202 - _ZN10layer_norm13ln_bwd_kernelINS_13Kernel_traitsIf13__nv_bfloat16S2_S2_fjLj512ELj1ELj4ELj1ELj16ENS_18Kernel_traits_baseILj512EfS2_S2_S2_fjLj128EEEEELb1ELb1ELb0ELb0EEEvNS_9BwdParamsE)
        .other          _ZN10layer_norm13ln_bwd_kernelINS_13Kernel_traitsIf13__nv_bfloat16S2_S2_fjLj512ELj1ELj4ELj1ELj16ENS_18Kernel_traits_baseILj512EfS2_S2_S2_fjLj128EEEEELb1ELb1ELb0ELb0EEEvNS_9BwdParamsE,@"STO_CUDA_ENTRY STV_DEFAULT"
_ZN10layer_norm13ln_bwd_kernelINS_13Kernel_traitsIf13__nv_bfloat16S2_S2_fjLj512ELj1ELj4ELj1ELj16ENS_18Kernel_traits_baseILj512EfS2_S2_S2_fjLj128EEEEELb1ELb1ELb0ELb0EEEvNS_9BwdParamsE:
.text._ZN10layer_norm13ln_bwd_kernelINS_13Kernel_traitsIf13__nv_bfloat16S2_S2_fjLj512ELj1ELj4ELj1ELj16ENS_18Kernel_traits_baseILj512EfS2_S2_S2_fjLj128EEEEELb1ELb1ELb0ELb0EEEvNS_9BwdParamsE:
        /* <DEDUP_REMOVED lines=28> */
[----:B------:R-:W3:Y:S01]  /*01c0*/  S2UR UR4, SR_CTAID.X ;  /* 0x00000000000479c3 */ /* 0x000ee20000002500 */
        /* <DEDUP_REMOVED lines=64> */
.L_x_2442:
[----:B------:R-:W0:Y:S08]  /*05d0*/  LDC.64 R112, c[0x0][0x3c0] ;  /* 0x0000f000ff707b82 */ /* 0x000e300000000a00 */
[----:B------:R-:W1:Y:S08]  /*05e0*/  @P0 LDC.64 R108, c[0x0][0x3e0] ;  /* 0x0000f800ff6c0b82 */ /* 0x000e700000000a00 */
[----:B------:R-:W2:Y:S01]  /*05f0*/  LDC.64 R110, c[0x0][0x3c8] ;  /* 0x0000f200ff6e7b82 */ /* 0x000ea20000000a00 */
[----:B0-----:R-:W-:-:S06]  /*0600*/  IMAD.WIDE R112, R121, 0x4, R112 ;  /* 0x0000000479707825 */ /* 0x001fcc00078e0270 */
[----:B------:R-:W3:Y:S01]  /*0610*/  LDG.E R112, desc[UR6][R112.64] ;  /* 0x0000000670707981 */ /* 0x000ee2000c1e1900 */
[----:B------:R-:W0:Y:S01]  /*0620*/  S2R R118, SR_TID.X ;  /* 0x0000000000767919 */ /* 0x000e220000002100 */
[----:B------:R-:W-:Y:S01]  /*0630*/  MOV R116, UR15 ;  /* 0x0000000f00747c02 */ /* 0x000fe20008000f00 */
[----:B-1----:R-:W-:Y:S01]  /*0640*/  @P0 IMAD.WIDE R108, R121, 0x2, R108 ;  /* 0x00000002796c0825 */ /* 0x002fe200078e026c */
[----:B------:R-:W-:-:S03]  /*0650*/  ISETP.GE.U32.AND P4, PT, R120, 0x20, PT ;  /* 0x000000207800780c */ /* 0x000fc60003f86070 */
[C---:B------:R-:W-:Y:S01]  /*0660*/  IMAD R114, R121.reuse, R116, RZ ;  /* 0x0000007479727224 */ /* 0x040fe200078e02ff */
[----:B------:R-:W-:Y:S01]  /*0670*/  ISETP.NE.U32.AND P1, PT, RZ, UR10, PT ;  /* 0x0000000aff007c0c */ /* 0x000fe2000bf25070 */
[----:B--2---:R-:W-:Y:S01]  /*0680*/  IMAD.WIDE R110, R121, 0x4, R110 ;  /* 0x00000004796e7825 */ /* 0x004fe200078e026e */
[----:B------:R-:W-:Y:S01]  /*0690*/  ISETP.NE.AND P5, PT, RZ, UR8, PT ;  /* 0x00000008ff007c0c */ /* 0x000fe2000bfa5270 */
[----:B------:R-:W-:Y:S01]  /*06a0*/  BSSY.RECONVERGENT B0, `(.L_x_2423) ;  /* 0x000006d000007945 */ /* 0x000fe20003800200 */
[----:B------:R-:W-:Y:S01]  /*06b0*/  SHF.R.S32.HI R115, RZ, 0x1f, R114 ;  /* 0x0000001fff737819 */ /* 0x000fe20000011472 */
[----:B------:R-:W-:Y:S01]  /*06c0*/  HFMA2 R139, -RZ, RZ, 1.875, 0 ;  /* 0x3f800000ff8b7431 */ /* 0x000fe200000001ff */
[----:B-----5:R1:W5:Y:S02]  /*06d0*/  @P0 LDG.E.U16 R140, desc[UR6][R108.64] ;  /* 0x000000066c8c0981 */ /* 0x020364000c1e1500 */
[----:B------:R-:W-:Y:S02]  /*06e0*/  LEA.HI R115, R115, R114, RZ, 0x3 ;  /* 0x0000007273737211 */ /* 0x000fe400078f18ff */
[----:B------:R2:W5:Y:S01]  /*06f0*/  LDG.E R138, desc[UR6][R110.64] ;  /* 0x000000066e8a7981 */ /* 0x000562000c1e1900 */
[----:B------:R-:W-:-:S02]  /*0700*/  ISETP.GE.U32.AND P3, PT, R120, 0x40, PT ;  /* 0x000000407800780c */ /* 0x000fc40003f66070 */
[----:B------:R-:W-:Y:S02]  /*0710*/  ISETP.NE.AND.EX P1, PT, RZ, UR11, PT, P1 ;  /* 0x0000000bff007c0c */ /* 0x000fe4000bf25310 */
[----:B-1----:R-:W-:Y:S02]  /*0720*/  CS2R R108, SRZ ;  /* 0x00000000006c7805 */ /* 0x002fe4000001ff00 */
[----:B0-----:R-:W-:-:S04]  /*0730*/  LOP3.LUT R114, R118, 0x1f, RZ, 0xc0, !PT ;  /* 0x0000001f76727812 */ /* 0x001fc800078ec0ff */
[----:B------:R-:W-:-:S04]  /*0740*/  LEA.HI.SX32 R119, R115, R114, 0x1d ;  /* 0x0000007273777211 */ /* 0x000fc800078feaff */
[----:B--2---:R-:W-:Y:S02]  /*0750*/  MOV R111, R119 ;  /* 0x00000077006f7202 */ /* 0x004fe40000000f00 */
        /* <DEDUP_REMOVED lines=20> */
[C---:B------:R-:W-:Y:S01]  /*08a0*/  FADD.FTZ R137, -R141.reuse, R108 ;  /* 0x0000006c8d897221 */ /* 0x040fe20000010100 */
[----:B----4-:R-:W-:Y:S02]  /*08b0*/  PRMT R109, R112, 0x7632, R109 ;  /* 0x00007632706d7816 */ /* 0x010fe4000000006d */
[----:B------:R-:W-:Y:S01]  /*08c0*/  SHF.L.U32 R124, R124, 0x10, RZ ;  /* 0x000000107c7c7819 */ /* 0x000fe200000006ff */
[----:B------:R-:W-:Y:S01]  /*08d0*/  FADD.FTZ R133, -R141, R126 ;  /* 0x0000007e8d857221 */ /* 0x000fe20000010100 */
[----:B------:R-:W-:Y:S01]  /*08e0*/  SHF.L.U32 R135, R112, 0x10, RZ ;  /* 0x0000001070877819 */ /* 0x000fe200000006ff */
[----:B-----5:R-:W-:Y:S01]  /*08f0*/  FMUL.FTZ R137, R138, R137 ;  /* 0x000000898a897220 */ /* 0x020fe20000410000 */
[----:B------:R-:W-:Y:S01]  /*0900*/  SHF.L.U32 R134, R109, 0x10, RZ ;  /* 0x000000106d867819 */ /* 0x000fe200000006ff */
[----:B------:R-:W-:Y:S01]  /*0910*/  FADD.FTZ R109, -R141, R124 ;  /* 0x0000007c8d6d7221 */ /* 0x000fe20000010100 */
[----:B------:R-:W-:-:S02]  /*0920*/  PRMT R127, R110, 0x7632, R127 ;  /* 0x000076326e7f7816 */ /* 0x000fc4000000007f */
[----:B------:R-:W-:Y:S02]  /*0930*/  SHF.L.U32 R128, R110, 0x10, RZ ;  /* 0x000000106e807819 */ /* 0x000fe400000006ff */
[C---:B------:R-:W-:Y:S01]  /*0940*/  PRMT R110, R113.reuse, 0x7632, R110 ;  /* 0x00007632716e7816 */ /* 0x040fe2000000006e */
        /* <DEDUP_REMOVED lines=9> */
[----:B------:R-:W-:Y:S01]  /*09e0*/  PRMT R111, R114, 0x7632, R111 ;  /* 0x00007632726f7816 */ /* 0x000fe2000000006f */
[----:B------:R-:W-:Y:S01]  /*09f0*/  FADD.FTZ R66, R66, R113 ;  /* 0x0000007142427221 */ /* 0x000fe20000010000 */
        /* <DEDUP_REMOVED lines=9> */
[----:B0-----:R-:W-:Y:S01]  /*0a90*/  PRMT R122, R115, 0x7632, R122 ;  /* 0x00007632737a7816 */ /* 0x001fe2000000007a */
[----:B------:R-:W-:Y:S01]  /*0aa0*/  FADD.FTZ R129, -R141, R128 ;  /* 0x000000808d817221 */ /* 0x000fe20000010100 */
[----:B------:R-:W-:Y:S01]  /*0ab0*/  SHF.L.U32 R147, R115, 0x10, RZ ;  /* 0x0000001073937819 */ /* 0x000fe200000006ff */
[----:B------:R-:W-:Y:S01]  /*0ac0*/  FADD.FTZ R115, -R141, R132 ;  /* 0x000000848d737221 */ /* 0x000fe20000010100 */
[----:B------:R-:W-:Y:S01]  /*0ad0*/  SHF.L.U32 R108, R130, 0x10, RZ ;  /* 0x00000010826c7819 */ /* 0x000fe200000006ff */
[----:B------:R-:W-:Y:S01]  /*0ae0*/  FMUL.FTZ R132, R138, R113 ;  /* 0x000000718a847220 */ /* 0x000fe20000410000 */
[----:B------:R-:W-:Y:S01]  /*0af0*/  SHF.L.U32 R130, R110, 0x10, RZ ;  /* 0x000000106e827819 */ /* 0x000fe200000006ff */
[----:B------:R-:W-:Y:S01]  /*0b00*/  FADD.FTZ R110, R109, R134 ;  /* 0x000000866d6e7221 */ /* 0x000fe20000010000 */
[----:B------:R-:W-:Y:S01]  /*0b10*/  FFMA.FTZ R112, R136, R134, R111 ;  /* 0x0000008688707223 */ /* 0x000fe2000001006f */
[----:B------:R-:W-:Y:S01]  /*0b20*/  SHF.L.U32 R123, R114, 0x10, RZ ;  /* 0x00000010727b7819 */ /* 0x000fe200000006ff */
[----:B------:R-:W-:Y:S01]  /*0b30*/  FMUL.FTZ R129, R138, R129 ;  /* 0x000000818a817220 */ /* 0x000fe20000410000 */
[----:B------:R-:W-:Y:S01]  /*0b40*/  SHF.L.U32 R114, R127, 0x10, RZ ;  /* 0x000000107f727819 */ /* 0x000fe200000006ff */
        /* <DEDUP_REMOVED lines=8> */
[----:B------:R-:W-:Y:S01]  /*0bd0*/  FMUL.FTZ R123, R138, R115 ;  /* 0x000000738a7b7220 */ /* 0x000fe20000410000 */
[----:B------:R-:W-:Y:S01]  /*0be0*/  FADD.FTZ R115, -R141, R114 ;  /* 0x000000728d737221 */ /* 0x000fe20000010100 */
[----:B------:R-:W-:Y:S01]  /*0bf0*/  FADD.FTZ R110, R109, R130 ;  /* 0x000000826d6e7221 */ /* 0x000fe20000010000 */
[----:B------:R-:W-:Y:S01]  /*0c00*/  FFMA.FTZ R112, R132, R130, R111 ;  /* 0x0000008284707223 */ /* 0x000fe2000001006f */
[-C--:B------:R-:W-:Y:S01]  /*0c10*/  FMUL.FTZ R125, R21, R126.reuse ;  /* 0x0000007e157d7220 */ /* 0x080fe20000410000 */
[----:B------:R-:W-:Y:S01]  /*0c20*/  FMUL.FTZ R128, R138, R115 ;  /* 0x000000738a807220 */ /* 0x000fe20000410000 */
[----:B------:R-:W-:Y:S01]  /*0c30*/  FADD.FTZ R110, R110, R127 ;  /* 0x0000007f6e6e7221 */ /* 0x000fe20000010000 */
[----:B------:R-:W-:Y:S01]  /*0c40*/  FFMA.FTZ R109, R129, R127, R112 ;  /* 0x0000007f816d7223 */ /* 0x000fe20000010070 */
[----:B------:R-:W-:Y:S01]  /*0c50*/  SHF.L.U32 R146, R122, 0x10, RZ ;  /* 0x000000107a927819 */ /* 0x000fe200000006ff */
[----:B------:R-:W-:Y:S01]  /*0c60*/  FADD.FTZ R113, -R141, R108 ;  /* 0x0000006c8d717221 */ /* 0x000fe20000010100 */
        /* <DEDUP_REMOVED lines=13> */
[----:B------:R-:W-:Y:S01]  /*0d40*/  IADD3 R111, PT, PT, R119, 0x20, RZ ;  /* 0x00000020776f7810 */ /* 0x000fe20007ffe0ff */
[----:B------:R-:W-:Y:S01]  /*0d50*/  FADD.FTZ R109, R109, R124 ;  /* 0x0000007c6d6d7221 */ /* 0x000fe20000010000 */
[----:B------:R-:W-:-:S07]  /*0d60*/  FFMA.FTZ R108, R126, R124, R113 ;  /* 0x0000007c7e6c7223 */ /* 0x000fce0000010071 */
.L_x_2424:
[----:B------:R-:W-:Y:S05]  /*0d70*/  BSYNC.RECONVERGENT B0 ;  /* 0x0000000000007941 */ /* 0x000fea0003800200 */
.L_x_2423:
        /* <DEDUP_REMOVED lines=19> */
[----:B------:R-:W-:Y:S02]  /*0eb0*/  PRMT R9, R10, 0x7632, R9 ;  /* 0x000076320a097816 */ /* 0x000fe40000000009 */
[----:B------:R-:W-:Y:S02]  /*0ec0*/  SHF.L.U32 R0, R0, 0x10, RZ ;  /* 0x0000001000007819 */ /* 0x000fe400000006ff */
[----:B------:R-:W-:-:S02]  /*0ed0*/  SHF.L.U32 R8, R8, 0x10, RZ ;  /* 0x0000001008087819 */ /* 0x000fc400000006ff */
[----:B0-----:R-:W-:Y:S01]  /*0ee0*/  SHF.L.U32 R2, R9, 0x10, RZ ;  /* 0x0000001009027819 */ /* 0x001fe200000006ff */
[C-C-:B------:R-:W-:Y:S01]  /*0ef0*/  FADD.FTZ R9, -R141.reuse, R0.reuse ;  /* 0x000000008d097221 */ /* 0x140fe20000010100 */
[C---:B----4-:R-:W-:Y:S01]  /*0f00*/  PRMT R0, R4.reuse, 0x7632, R0 ;  /* 0x0000763204007816 */ /* 0x050fe20000000000 */
[C---:B------:R-:W-:Y:S01]  /*0f10*/  FADD.FTZ R117, -R141.reuse, R8 ;  /* 0x000000088d757221 */ /* 0x040fe20000010100 */
[----:B------:R-:W-:Y:S01]  /*0f20*/  SHF.L.U32 R3, R4, 0x10, RZ ;  /* 0x0000001004037819 */ /* 0x000fe200000006ff */
[C---:B------:R-:W-:Y:S01]  /*0f30*/  FADD.FTZ R113, -R141.reuse, R2 ;  /* 0x000000028d717221 */ /* 0x040fe20000010100 */
[----:B------:R-:W-:Y:S01]  /*0f40*/  SHF.L.U32 R10, R10, 0x10, RZ ;  /* 0x000000100a0a7819 */ /* 0x000fe200000006ff */
[----:B------:R-:W-:Y:S01]  /*0f50*/  FADD.FTZ R15, -R141, R14 ;  /* 0x0000000e8d0f7221 */ /* 0x000fe20000010100 */
[----:B------:R-:W-:Y:S01]  /*0f60*/  SHF.L.U32 R2, R0, 0x10, RZ ;  /* 0x0000001000027819 */ /* 0x000fe200000006ff */
[----:B-----5:R-:W-:Y:S01]  /*0f70*/  FMUL.FTZ R117, R138, R117 ;  /* 0x000000758a757220 */ /* 0x020fe20000410000 */
[----:B------:R-:W-:Y:S01]  /*0f80*/  FMUL.FTZ R14, R32, R3 ;  /* 0x00000003200e7220 */ /* 0x000fe20000410000 */
[----:B------:R-:W-:-:S02]  /*0f90*/  PRMT R110, R11, 0x7632, R110 ;  /* 0x000076320b6e7816 */ /* 0x000fc4000000006e */
[----:B------:R-:W-:Y:S02]  /*0fa0*/  SHF.L.U32 R112, R11, 0x10, RZ ;  /* 0x000000100b707819 */ /* 0x000fe400000006ff */
[C---:B------:R-:W-:Y:S02]  /*0fb0*/  PRMT R8, R6.reuse, 0x7632, R8 ;  /* 0x0000763206087816 */ /* 0x040fe40000000008 */
[----:B------:R-:W-:Y:S01]  /*0fc0*/  SHF.L.U32 R11, R6, 0x10, RZ ;  /* 0x00000010060b7819 */ /* 0x000fe200000006ff */
[----:B------:R-:W-:Y:S01]  /*0fd0*/  FADD.FTZ R13, -R141, R10 ;  /* 0x0000000a8d0d7221 */ /* 0x000fe20000010100 */
[----:B------:R-:W-:Y:S01]  /*0fe0*/  SHF.L.U32 R12, R12, 0x10, RZ ;  /* 0x000000100c0c7819 */ /* 0x000fe200000006ff */
[----:B------:R-:W-:Y:S01]  /*0ff0*/  FADD.FTZ R72, R72, R3 ;  /* 0x0000000348487221 */ /* 0x000fe20000010000 */
[----:B------:R-:W-:Y:S01]  /*1000*/  PRMT R4, R5, 0x7632, R4 ;  /* 0x0000763205047816 */ /* 0x000fe20000000004 */
[----:B------:R-:W-:Y:S01]  /*1010*/  FFMA.FTZ R56, R117, R3, R56 ;  /* 0x0000000375387223 */ /* 0x000fe20000010038 */
[----:B------:R-:W-:Y:S01]  /*1020*/  PRMT R6, R7, 0x7632, R6 ;  /* 0x0000763207067816 */ /* 0x000fe20000000006 */
[----:B------:R-:W-:Y:S01]  /*1030*/  FADD.FTZ R0, R109, R14 ;  /* 0x0000000e6d007221 */ /* 0x000fe20000010000 */
[----:B------:R-:W-:Y:S01]  /*1040*/  SHF.L.U32 R147, R7, 0x10, RZ ;  /* 0x0000001007937819 */ /* 0x000fe200000006ff */
[----:B------:R-:W-:Y:S01]  /*1050*/  FMUL.FTZ R7, R33, R2 ;  /* 0x0000000221077220 */ /* 0x000fe20000410000 */
[----:B------:R-:W-:Y:S01]  /*1060*/  SHF.L.U32 R5, R5, 0x10, RZ ;  /* 0x0000001005057819 */ /* 0x000fe200000006ff */
[----:B------:R-:W-:Y:S01]  /*1070*/  FMUL.FTZ R10, R138, R9 ;  /* 0x000000098a0a7220 */ /* 0x000fe20000410000 */
[----:B------:R-:W-:Y:S01]  /*1080*/  FFMA.FTZ R3, R117, R14, R108 ;  /* 0x0000000e75037223 */ /* 0x000fe2000001006c */
[----:B------:R-:W-:Y:S01]  /*1090*/  SHF.L.U32 R110, R110, 0x10, RZ ;  /* 0x000000106e6e7819 */ /* 0x000fe200000006ff */
[C---:B------:R-:W-:Y:S01]  /*10a0*/  FADD.FTZ R111, -R141.reuse, R12 ;  /* 0x0000000c8d6f7221 */ /* 0x040fe20000010100 */
[----:B------:R-:W-:Y:S01]  /*10b0*/  FMUL.FTZ R15, R138, R15 ;  /* 0x0000000f8a0f7220 */ /* 0x000fe20000410000 */
[----:B------:R-:W-:Y:S01]  /*10c0*/  SHF.L.U32 R4, R4, 0x10, RZ ;  /* 0x0000001004047819 */ /* 0x000fe200000006ff */
[----:B------:R-:W-:Y:S01]  /*10d0*/  FADD.FTZ R109, R0, R7 ;  /* 0x00000007006d7221 */ /* 0x000fe20000010000 */
[----:B------:R-:W-:Y:S01]  /*10e0*/  FMUL.FTZ R12, R34, R5 ;  /* 0x00000005220c7220 */ /* 0x000fe20000410000 */
[----:B------:R-:W-:Y:S01]  /*10f0*/  FFMA.FTZ R0, R10, R7, R3 ;  /* 0x000000070a007223 */ /* 0x000fe20000010003 */
[C---:B------:R-:W-:Y:S01]  /*1100*/  FADD.FTZ R115, -R141.reuse, R112 ;  /* 0x000000708d737221 */ /* 0x040fe20000010100 */
[----:B------:R-:W-:Y:S01]  /*1110*/  FADD.FTZ R141, -R141, R110 ;  /* 0x0000006e8d8d7221 */ /* 0x000fe20000010100 */
        /* <DEDUP_REMOVED lines=37> */
[----:B------:R-:W-:-:S07]  /*1370*/  FFMA.FTZ R108, R0, R3, R108 ;  /* 0x00000003006c7223 */ /* 0x000fce000001006c */
.L_x_2426:
[----:B------:R-:W-:Y:S05]  /*1380*/  BSYNC.RECONVERGENT B0 ;  /* 0x0000000000007941 */ /* 0x000fea0003800200 */
.L_x_2425:
        /* <DEDUP_REMOVED lines=21> */
.L_x_2460:
        /* <DEDUP_REMOVED lines=17> */
[----:B------:R-:W-:Y:S01]  /*15f0*/  FFMA.FTZ R114, R129, R141, R140 ;  /* 0x0000008d81727223 */ /* 0x000fe2000001008c */
[----:B------:R-:W-:Y:S01]  /*1600*/  LOP3.LUT P2, RZ, R144, 0xff000000, RZ, 0xc0, !PT ;  /* 0xff00000090ff7812 */ /* 0x000fe2000784c0ff */
[----:B------:R-:W-:Y:S01]  /*1610*/  FADD.FTZ R113, R131, -R112 ;  /* 0x8000007083717221 */ /* 0x000fe20000010000 */
[----:B------:R-:W-:Y:S01]  /*1620*/  LOP3.LUT P4, RZ, R145, 0xff, RZ, 0xc0, !PT ;  /* 0x000000ff91ff7812 */ /* 0x000fe2000788c0ff */
[----:B------:R-:W-:Y:S01]  /*1630*/  FADD.FTZ R149, R127, -R114 ;  /* 0x800000727f957221 */ /* 0x000fe20000010000 */
[----:B------:R-:W-:Y:S01]  /*1640*/  CS2R R146, SRZ ;  /* 0x0000000000927805 */ /* 0x000fe2000001ff00 */
[----:B------:R-:W-:Y:S01]  /*1650*/  FMUL.FTZ R112, R138, R113 ;  /* 0x000000718a707220 */ /* 0x000fe20000410000 */
[----:B------:R-:W-:Y:S01]  /*1660*/  FFMA.FTZ R113, R132, R141, R140 ;  /* 0x0000008d84717223 */ /* 0x000fe2000001008c */
[----:B------:R-:W-:Y:S01]  /*1670*/  FMUL.FTZ R114, R138, R149 ;  /* 0x000000958a727220 */ /* 0x000fe20000410000 */
[----:B------:R-:W-:-:S02]  /*1680*/  HFMA2 R149, -RZ, RZ, 0, 0 ;  /* 0x00000000ff957431 */ /* 0x000fc400000001ff */
[----:B------:R-:W-:Y:S01]  /*1690*/  FMUL.FTZ R112, R112, R139 ;  /* 0x0000008b70707220 */ /* 0x000fe20000410000 */
[----:B------:R-:W-:Y:S01]  /*16a0*/  FADD.FTZ R115, R130, -R113 ;  /* 0x8000007182737221 */ /* 0x000fe20000010000 */
[----:B-----5:R-:W-:Y:S01]  /*16b0*/  @P5 SHF.L.U32 R113, R109, 0x10, RZ ;  /* 0x000000106d715819 */ /* 0x020fe200000006ff */
[--C-:B------:R-:W-:Y:S01]  /*16c0*/  FFMA.FTZ R151, R123, R141, R140.reuse ;  /* 0x0000008d7b977223 */ /* 0x100fe2000001008c */
[----:B------:R-:W-:Y:S01]  /*16d0*/  FMUL.FTZ R148, R112, UR14 ;  /* 0x0000000e70947c20 */ /* 0x000fe20008410000 */
[----:B------:R-:W-:Y:S01]  /*16e0*/  FMUL.FTZ R112, R138, R115 ;  /* 0x000000738a707220 */ /* 0x000fe20000410000 */
[----:B------:R-:W-:Y:S01]  /*16f0*/  @P2 PRMT R109, R109, 0x7632, R109 ;  /* 0x000076326d6d2816 */ /* 0x000fe2000000006d */
[----:B------:R-:W-:Y:S01]  /*1700*/  FADD.FTZ R151, R122, -R151 ;  /* 0x800000977a977221 */ /* 0x000fe20000010000 */
[----:B------:R-:W-:Y:S01]  /*1710*/  @P5 FMUL.FTZ R147, R148, R113 ;  /* 0x0000007194935220 */ /* 0x000fe20000410000 */
[-C--:B------:R-:W-:Y:S01]  /*1720*/  FMUL.FTZ R113, R114, R139.reuse ;  /* 0x0000008b72717220 */ /* 0x080fe20000410000 */
[----:B------:R-:W-:Y:S01]  /*1730*/  @P4 SHF.L.U32 R114, R110, 0x10, RZ ;  /* 0x000000106e724819 */ /* 0x000fe200000006ff */
[----:B------:R-:W-:Y:S01]  /*1740*/  FMUL.FTZ R112, R112, R139 ;  /* 0x0000008b70707220 */ /* 0x000fe20000410000 */
[----:B------:R-:W-:Y:S01]  /*1750*/  @P2 SHF.L.U32 R109, R109, 0x10, RZ ;  /* 0x000000106d6d2819 */ /* 0x000fe200000006ff */
[----:B------:R-:W-:Y:S01]  /*1760*/  FMUL.FTZ R113, R113, UR14 ;  /* 0x0000000e71717c20 */ /* 0x000fe20008410000 */
[----:B------:R-:W-:Y:S01]  /*1770*/  LOP3.LUT P6, RZ, R145, 0xff00, RZ, 0xc0, !PT ;  /* 0x0000ff0091ff7812 */ /* 0x000fe200078cc0ff */
[----:B------:R-:W-:Y:S01]  /*1780*/  FMUL.FTZ R150, R112, UR14 ;  /* 0x0000000e70967c20 */ /* 0x000fe20008410000 */
[----:B------:R-:W-:Y:S01]  /*1790*/  FMUL.FTZ R112, R26, R148 ;  /* 0x000000941a707220 */ /* 0x000fe20000410000 */
[----:B------:R-:W-:Y:S01]  /*17a0*/  @P4 FMUL.FTZ R149, R113, R114 ;  /* 0x0000007271954220 */ /* 0x000fe20000410000 */
[----:B------:R-:W-:Y:S01]  /*17b0*/  FFMA.FTZ R114, R128, R141, R140 ;  /* 0x0000008d80727223 */ /* 0x000fe2000001008c */
[----:B------:R-:W-:Y:S01]  /*17c0*/  @P2 FMUL.FTZ R146, R150, R109 ;  /* 0x0000006d96922220 */ /* 0x000fe20000410000 */
[----:B------:R-:W-:Y:S01]  /*17d0*/  FMUL.FTZ R109, R27, R150 ;  /* 0x000000961b6d7220 */ /* 0x000fe20000410000 */
[----:B------:R-:W-:Y:S01]  /*17e0*/  FSEL R112, R112, RZ, P5 ;  /* 0x000000ff70707208 */ /* 0x000fe20002800000 */
[----:B------:R-:W-:Y:S01]  /*17f0*/  FADD.FTZ R115, R125, -R114 ;  /* 0x800000727d737221 */ /* 0x000fe20000010000 */
[----:B------:R-:W-:Y:S01]  /*1800*/  LOP3.LUT P5, RZ, R145, 0xff0000, RZ, 0xc0, !PT ;  /* 0x00ff000091ff7812 */ /* 0x000fe200078ac0ff */
[--C-:B------:R-:W-:Y:S01]  /*1810*/  FFMA.FTZ R152, R137, R141, R140.reuse ;  /* 0x0000008d89987223 */ /* 0x100fe2000001008c */
[----:B------:R-:W-:Y:S01]  /*1820*/  FSEL R109, R109, RZ, P2 ;  /* 0x000000ff6d6d7208 */ /* 0x000fe20001000000 */
[----:B------:R-:W-:Y:S01]  /*1830*/  FMUL.FTZ R114, R138, R115 ;  /* 0x000000738a727220 */ /* 0x000fe20000410000 */
[----:B------:R-:W-:Y:S01]  /*1840*/  ISETP.GE.U32.AND P2, PT, R144, RZ, PT ;  /* 0x000000ff9000720c */ /* 0x000fe20003f46070 */
[----:B------:R-:W-:Y:S01]  /*1850*/  FMUL.FTZ R113, R28, R113 ;  /* 0x000000711c717220 */ /* 0x000fe20000410000 */
[----:B------:R-:W-:Y:S01]  /*1860*/  @P6 PRMT R115, R110, 0x7632, R115 ;  /* 0x000076326e736816 */ /* 0x000fe20000000073 */
[----:B------:R-:W-:Y:S01]  /*1870*/  FMUL.FTZ R110, R114, R139 ;  /* 0x0000008b726e7220 */ /* 0x000fe20000410000 */
[----:B------:R-:W-:Y:S01]  /*1880*/  FMUL.FTZ R114, R138, R151 ;  /* 0x000000978a727220 */ /* 0x000fe20000410000 */
[----:B------:R-:W-:Y:S01]  /*1890*/  ISETP.GE.U32.AND.EX P2, PT, R145, 0x1000000, PT, P2 ;  /* 0x010000009100780c */ /* 0x000fe20003f46120 */
[--C-:B------:R-:W-:Y:S01]  /*18a0*/  FFMA.FTZ R151, R126, R141, R140.reuse ;  /* 0x0000008d7e977223 */ /* 0x100fe2000001008c */
[----:B------:R-:W-:Y:S01]  /*18b0*/  @P6 SHF.L.U32 R115, R115, 0x10, RZ ;  /* 0x0000001073736819 */ /* 0x000fe200000006ff */
[----:B------:R-:W-:Y:S01]  /*18c0*/  FMUL.FTZ R110, R110, UR14 ;  /* 0x0000000e6e6e7c20 */ /* 0x000fe20008410000 */
[----:B------:R-:W-:Y:S01]  /*18d0*/  FMUL.FTZ R114, R114, R139 ;  /* 0x0000008b72727220 */ /* 0x000fe20000410000 */
[----:B------:R-:W-:Y:S01]  /*18e0*/  MOV R148, RZ ;  /* 0x000000ff00947202 */ /* 0x000fe20000000f00 */
[----:B------:R-:W-:Y:S01]  /*18f0*/  FADD.FTZ R151, R124, -R151 ;  /* 0x800000977c977221 */ /* 0x000fe20000010000 */
[----:B------:R-:W-:Y:S01]  /*1900*/  @P6 FMUL.FTZ R148, R110, R115 ;  /* 0x000000736e946220 */ /* 0x000fe20000410000 */
[----:B------:R-:W-:Y:S01]  /*1910*/  FMUL.FTZ R153, R114, UR14 ;  /* 0x0000000e72997c20 */ /* 0x000fe20008410000 */
[----:B------:R-:W-:Y:S01]  /*1920*/  HFMA2 R115, -RZ, RZ, 0, 0 ;  /* 0x00000000ff737431 */ /* 0x000fe200000001ff */
[C---:B------:R-:W-:Y:S01]  /*1930*/  @P5 SHF.L.U32 R114, R111.reuse, 0x10, RZ ;  /* 0x000000106f725819 */ /* 0x040fe200000006ff */
[----:B------:R-:W-:Y:S01]  /*1940*/  FMUL.FTZ R150, R138, R151 ;  /* 0x000000978a967220 */ /* 0x000fe20000410000 */
[----:B------:R-:W-:Y:S01]  /*1950*/  FMUL.FTZ R151, R30, R153 ;  /* 0x000000991e977220 */ /* 0x000fe20000410000 */
[----:B------:R-:W-:Y:S01]  /*1960*/  @P2 PRMT R111, R111, 0x7632, R111 ;  /* 0x000076326f6f2816 */ /* 0x000fe2000000006f */
[----:B------:R-:W-:Y:S01]  /*1970*/  FADD.FTZ R104, R104, R149 ;  /* 0x0000009568687221 */ /* 0x000fe20000010000 */
[----:B------:R-:W-:Y:S01]  /*1980*/  @P5 FMUL.FTZ R115, R153, R114 ;  /* 0x0000007299735220 */ /* 0x000fe20000410000 */
[----:B------:R-:W-:Y:S01]  /*1990*/  FMUL.FTZ R114, R150, R139 ;  /* 0x0000008b96727220 */ /* 0x000fe20000410000 */
[----:B------:R-:W-:Y:S01]  /*19a0*/  @P2 SHF.L.U32 R111, R111, 0x10, RZ ;  /* 0x000000106f6f2819 */ /* 0x000fe200000006ff */
[----:B------:R-:W-:Y:S01]  /*19b0*/  FFMA.FTZ R153, R136, R141, R140 ;  /* 0x0000008d88997223 */ /* 0x000fe2000001008c */
[----:B------:R-:W-:Y:S01]  /*19c0*/  MOV R150, RZ ;  /* 0x000000ff00967202 */ /* 0x000fe20000000f00 */
[----:B------:R-:W-:Y:S01]  /*19d0*/  FMUL.FTZ R114, R114, UR14 ;  /* 0x0000000e72727c20 */ /* 0x000fe20008410000 */
[----:B------:R-:W-:Y:S01]  /*19e0*/  FSEL R113, R113, RZ, P4 ;  /* 0x000000ff71717208 */ /* 0x000fe20002000000 */
[----:B------:R-:W-:Y:S01]  /*19f0*/  FADD.FTZ R155, R134, -R153 ;  /* 0x80000099869b7221 */ /* 0x000fe20000010000 */
[----:B------:R-:W-:Y:S01]  /*1a00*/  LOP3.LUT P4, RZ, R144, 0xff, RZ, 0xc0, !PT ;  /* 0x000000ff90ff7812 */ /* 0x000fe2000788c0ff */
[----:B------:R-:W-:Y:S01]  /*1a10*/  @P2 FMUL.FTZ R150, R114, R111 ;  /* 0x0000006f72962220 */ /* 0x000fe20000410000 */
[----:B------:R-:W-:Y:S01]  /*1a20*/  FADD.FTZ R111, R135, -R152 ;  /* 0x80000098876f7221 */ /* 0x000fe20000010000 */
[----:B------:R-:W-:-:S02]  /*1a30*/  HFMA2 R153, -RZ, RZ, 0, 0 ;  /* 0x00000000ff997431 */ /* 0x000fc400000001ff */
[C---:B------:R-:W-:Y:S01]  /*1a40*/  FMUL.FTZ R154, R138.reuse, R155 ;  /* 0x0000009b8a9a7220 */ /* 0x040fe20000410000 */
[----:B------:R-:W-:Y:S01]  /*1a50*/  FMUL.FTZ R114, R31, R114 ;  /* 0x000000721f727220 */ /* 0x000fe20000410000 */
[----:B------:R-:W-:Y:S01]  /*1a60*/  FMUL.FTZ R152, R138, R111 ;  /* 0x0000006f8a987220 */ /* 0x000fe20000410000 */
[----:B------:R-:W-:Y:S01]  /*1a70*/  FSEL R111, R151, RZ, P5 ;  /* 0x000000ff976f7208 */ /* 0x000fe20002800000 */
[-C--:B------:R-:W-:Y:S01]  /*1a80*/  FMUL.FTZ R154, R154, R139.reuse ;  /* 0x0000008b9a9a7220 */ /* 0x080fe20000410000 */
[----:B------:R-:W-:Y:S01]  /*1a90*/  LOP3.LUT P5, RZ, R144, 0xff00, RZ, 0xc0, !PT ;  /* 0x0000ff0090ff7812 */ /* 0x000fe200078ac0ff */
[----:B------:R-:W-:Y:S01]  /*1aa0*/  FMUL.FTZ R151, R152, R139 ;  /* 0x0000008b98977220 */ /* 0x000fe20000410000 */
[----:B------:R-:W-:Y:S01]  /*1ab0*/  FMUL.FTZ R110, R29, R110 ;  /* 0x0000006e1d6e7220 */ /* 0x000fe20000410000 */
[----:B------:R-:W-:Y:S01]  /*1ac0*/  FMUL.FTZ R154, R154, UR14 ;  /* 0x0000000e9a9a7c20 */ /* 0x000fe20008410000 */
[----:B------:R-:W-:Y:S01]  /*1ad0*/  @P4 SHF.L.U32 R152, R108, 0x10, RZ ;  /* 0x000000106c984819 */ /* 0x000fe200000006ff */
[----:B------:R-:W-:Y:S01]  /*1ae0*/  FMUL.FTZ R151, R151, UR14 ;  /* 0x0000000e97977c20 */ /* 0x000fe20008410000 */
[----:B------:R-:W-:Y:S01]  /*1af0*/  FADD.FTZ R105, R105, R148 ;  /* 0x0000009469697221 */ /* 0x000fe20000010000 */
[----:B------:R-:W-:Y:S01]  /*1b00*/  FSEL R114, R114, RZ, P2 ;  /* 0x000000ff72727208 */ /* 0x000fe20001000000 */
[----:B------:R-:W-:Y:S01]  /*1b10*/  FADD.FTZ R147, R82, R147 ;  /* 0x0000009352937221 */ /* 0x000fe20000010000 */
[----:B------:R-:W-:Y:S01]  /*1b20*/  @P4 FMUL.FTZ R153, R151, R152 ;  /* 0x0000009897994220 */ /* 0x000fe20000410000 */
[----:B------:R-:W-:Y:S01]  /*1b30*/  FMUL.FTZ R151, R24, R151 ;  /* 0x0000009718977220 */ /* 0x000fe20000410000 */
[----:B------:R-:W-:Y:S01]  /*1b40*/  FSEL R110, R110, RZ, P6 ;  /* 0x000000ff6e6e7208 */ /* 0x000fe20003000000 */
[----:B------:R-:W-:Y:S01]  /*1b50*/  FADD.FTZ R146, R83, R146 ;  /* 0x0000009253927221 */ /* 0x000fe20000010000 */
[----:B------:R-:W-:Y:S01]  /*1b60*/  @P5 PRMT R108, R108, 0x7632, R108 ;  /* 0x000076326c6c5816 */ /* 0x000fe2000000006c */
[----:B------:R-:W-:Y:S01]  /*1b70*/  FADD.FTZ R149, R80, R153 ;  /* 0x0000009950957221 */ /* 0x000fe20000010000 */
[----:B------:R-:W-:Y:S01]  /*1b80*/  FMUL.FTZ R80, R25, R154 ;  /* 0x0000009a19507220 */ /* 0x000fe20000410000 */
[----:B------:R-:W-:Y:S01]  /*1b90*/  FADD.FTZ R106, R106, R115 ;  /* 0x000000736a6a7221 */ /* 0x000fe20000010000 */
[----:B------:R-:W-:Y:S01]  /*1ba0*/  @P5 SHF.L.U32 R152, R108, 0x10, RZ ;  /* 0x000000106c985819 */ /* 0x000fe200000006ff */
[----:B------:R-:W-:Y:S01]  /*1bb0*/  FADD.FTZ R107, R107, R150 ;  /* 0x000000966b6b7221 */ /* 0x000fe20000010000 */
[----:B------:R-:W-:-:S02]  /*1bc0*/  MOV R108, RZ ;  /* 0x000000ff006c7202 */ /* 0x000fc40000000f00 */
[----:B------:R-:W-:Y:S01]  /*1bd0*/  F2FP.BF16.F32.PACK_AB R111, R114, R111 ;  /* 0x0000006f726f723e */ /* 0x000fe200000010ff */
[----:B------:R-:W-:Y:S01]  /*1be0*/  @P5 FMUL.FTZ R108, R154, R152 ;  /* 0x000000989a6c5220 */ /* 0x000fe20000410000 */
[----:B------:R-:W-:Y:S02]  /*1bf0*/  F2FP.BF16.F32.PACK_AB R110, R110, R113 ;  /* 0x000000716e6e723e */ /* 0x000fe400000010ff */
[----:B------:R-:W-:Y:S01]  /*1c00*/  F2FP.BF16.F32.PACK_AB R109, R109, R112 ;  /* 0x000000706d6d723e */ /* 0x000fe200000010ff */
[----:B------:R-:W-:Y:S01]  /*1c10*/  FADD.FTZ R148, R81, R108 ;  /* 0x0000006c51947221 */ /* 0x000fe20000010000 */
[----:B------:R-:W-:Y:S02]  /*1c20*/  FSEL R108, R151, RZ, P4 ;  /* 0x000000ff976c7208 */ /* 0x000fe40002000000 */
[----:B------:R-:W-:-:S04]  /*1c30*/  FSEL R81, R80, RZ, P5 ;  /* 0x000000ff50517208 */ /* 0x000fc80002800000 */
[----:B------:R-:W-:Y:S01]  /*1c40*/  F2FP.BF16.F32.PACK_AB R108, R81, R108 ;  /* 0x0000006c516c723e */ /* 0x000fe200000010ff */
[----:B------:R-:W-:Y:S06]  /*1c50*/  BRA `(.L_x_2433) ;  /* 0x0000000400ac7947 */ /* 0x000fec0003800000 */
.L_x_2432:
[-CC-:B------:R-:W-:Y:S01]  /*1c60*/  FFMA.FTZ R92, R133, R141.reuse, R140.reuse ;  /* 0x0000008d855c7223 */ /* 0x180fe2000001008c */
[----:B------:R-:W-:Y:S01]  /*1c70*/  LOP3.LUT P5, RZ, R144, 0xff0000, RZ, 0xc0, !PT ;  /* 0x00ff000090ff7812 */ /* 0x000fe200078ac0ff */
[----:B------:R-:W-:Y:S01]  /*1c80*/  FFMA.FTZ R95, R132, R141, R140 ;  /* 0x0000008d845f7223 */ /* 0x000fe2000001008c */
[----:B------:R-:W-:Y:S01]  /*1c90*/  LOP3.LUT P2, RZ, R144, 0xff000000, RZ, 0xc0, !PT ;  /* 0xff00000090ff7812 */ /* 0x000fe2000784c0ff */
[----:B------:R-:W-:Y:S01]  /*1ca0*/  FADD.FTZ R93, R131, -R92 ;  /* 0x8000005c835d7221 */ /* 0x000fe20000010000 */
[C---:B------:R-:W-:Y:S01]  /*1cb0*/  LOP3.LUT P4, RZ, R145.reuse, 0xff, RZ, 0xc0, !PT ;  /* 0x000000ff91ff7812 */ /* 0x040fe2000788c0ff */
[----:B------:R-:W-:Y:S01]  /*1cc0*/  FADD.FTZ R95, R130, -R95 ;  /* 0x8000005f825f7221 */ /* 0x000fe20000010000 */
[----:B------:R-:W-:Y:S01]  /*1cd0*/  CS2R R146, SRZ ;  /* 0x0000000000927805 */ /* 0x000fe2000001ff00 */
[----:B------:R-:W-:Y:S01]  /*1ce0*/  FMUL.FTZ R93, R138, R93 ;  /* 0x0000005d8a5d7220 */ /* 0x000fe20000410000 */
[----:B------:R-:W-:Y:S01]  /*1cf0*/  LOP3.LUT P6, RZ, R145, 0xff00, RZ, 0xc0, !PT ;  /* 0x0000ff0091ff7812 */ /* 0x000fe200078cc0ff */
[----:B------:R-:W-:Y:S01]  /*1d00*/  FFMA.FTZ R112, R128, R141, R140 ;  /* 0x0000008d80707223 */ /* 0x000fe2000001008c */
[----:B------:R-:W-:Y:S01]  /*1d10*/  CS2R R148, SRZ ;  /* 0x0000000000947805 */ /* 0x000fe2000001ff00 */
[----:B------:R-:W-:Y:S01]  /*1d20*/  FMUL.FTZ R92, R93, R139 ;  /* 0x0000008b5d5c7220 */ /* 0x000fe20000410000 */
[----:B------:R-:W-:Y:S01]  /*1d30*/  HFMA2 R156, -RZ, RZ, 0, 0 ;  /* 0x00000000ff9c7431 */ /* 0x000fe200000001ff */
[----:B-----5:R-:W-:Y:S01]  /*1d40*/  @P5 SHF.L.U32 R94, R109, 0x10, RZ ;  /* 0x000000106d5e5819 */ /* 0x020fe200000006ff */
[----:B------:R-:W-:Y:S01]  /*1d50*/  FADD.FTZ R153, R125, -R112 ;  /* 0x800000707d997221 */ /* 0x000fe20000010000 */
[----:B------:R-:W-:Y:S01]  /*1d60*/  FMUL.FTZ R113, R92, UR14 ;  /* 0x0000000e5c717c20 */ /* 0x000fe20008410000 */
[-CC-:B------:R-:W-:Y:S01]  /*1d70*/  FFMA.FTZ R92, R129, R141.reuse, R140.reuse ;  /* 0x0000008d815c7223 */ /* 0x180fe2000001008c */
[----:B------:R-:W-:Y:S01]  /*1d80*/  @P2 PRMT R109, R109, 0x7632, R109 ;  /* 0x000076326d6d2816 */ /* 0x000fe2000000006d */
[----:B------:R-:W-:Y:S01]  /*1d90*/  FFMA.FTZ R152, R137, R141, R140 ;  /* 0x0000008d89987223 */ /* 0x000fe2000001008c */
[----:B------:R-:W-:Y:S01]  /*1da0*/  @P5 FMUL.FTZ R147, R113, R94 ;  /* 0x0000005e71935220 */ /* 0x000fe20000410000 */
[----:B------:R-:W-:Y:S01]  /*1db0*/  FADD.FTZ R115, R127, -R92 ;  /* 0x8000005c7f737221 */ /* 0x000fe20000010000 */
[----:B------:R-:W-:Y:S01]  /*1dc0*/  FMUL.FTZ R92, R138, R95 ;  /* 0x0000005f8a5c7220 */ /* 0x000fe20000410000 */
[----:B------:R-:W-:Y:S01]  /*1dd0*/  @P2 SHF.L.U32 R151, R109, 0x10, RZ ;  /* 0x000000106d972819 */ /* 0x000fe200000006ff */
[----:B------:R-:W-:Y:S01]  /*1de0*/  FMUL.FTZ R109, R26, R113 ;  /* 0x000000711a6d7220 */ /* 0x000fe20000410000 */
[----:B------:R-:W-:Y:S01]  /*1df0*/  FMUL.FTZ R94, R138, R115 ;  /* 0x000000738a5e7220 */ /* 0x000fe20000410000 */
[----:B------:R-:W-:Y:S01]  /*1e00*/  FMUL.FTZ R95, R92, R139 ;  /* 0x0000008b5c5f7220 */ /* 0x000fe20000410000 */
[----:B------:R-:W-:Y:S01]  /*1e10*/  @P4 SHF.L.U32 R114, R110, 0x10, RZ ;  /* 0x000000106e724819 */ /* 0x000fe200000006ff */
[----:B------:R-:W-:Y:S01]  /*1e20*/  FMUL.FTZ R113, R138, R153 ;  /* 0x000000998a717220 */ /* 0x000fe20000410000 */
[----:B------:R-:W-:Y:S01]  /*1e30*/  FMUL.FTZ R115, R94, R139 ;  /* 0x0000008b5e737220 */ /* 0x000fe20000410000 */
[----:B------:R-:W-:Y:S01]  /*1e40*/  FMUL.FTZ R112, R95, UR14 ;  /* 0x0000000e5f707c20 */ /* 0x000fe20008410000 */
[----:B------:R-:W-:Y:S01]  /*1e50*/  @P6 PRMT R110, R110, 0x7632, R110 ;  /* 0x000076326e6e6816 */ /* 0x000fe2000000006e */
[--C-:B------:R-:W-:Y:S01]  /*1e60*/  FFMA.FTZ R95, R123, R141, R140.reuse ;  /* 0x0000008d7b5f7223 */ /* 0x100fe2000001008c */
[----:B------:R-:W-:Y:S01]  /*1e70*/  FMUL.FTZ R115, R115, UR14 ;  /* 0x0000000e73737c20 */ /* 0x000fe20008410000 */
[----:B------:R-:W-:Y:S01]  /*1e80*/  @P2 FMUL.FTZ R146, R112, R151 ;  /* 0x0000009770922220 */ /* 0x000fe20000410000 */
[----:B------:R-:W-:Y:S01]  /*1e90*/  FMUL.FTZ R112, R27, R112 ;  /* 0x000000701b707220 */ /* 0x000fe20000410000 */
[----:B------:R-:W-:Y:S01]  /*1ea0*/  @P6 SHF.L.U32 R151, R110, 0x10, RZ ;  /* 0x000000106e976819 */ /* 0x000fe200000006ff */
[----:B------:R-:W-:Y:S01]  /*1eb0*/  @P4 FMUL.FTZ R149, R115, R114 ;  /* 0x0000007273954220 */ /* 0x000fe20000410000 */
[----:B------:R-:W-:Y:S01]  /*1ec0*/  FMUL.FTZ R114, R113, R139 ;  /* 0x0000008b71727220 */ /* 0x000fe20000410000 */
[----:B------:R-:W-:Y:S01]  /*1ed0*/  FSEL R109, R109, RZ, P5 ;  /* 0x000000ff6d6d7208 */ /* 0x000fe20002800000 */
[----:B------:R-:W-:Y:S01]  /*1ee0*/  FADD.FTZ R95, R122, -R95 ;  /* 0x8000005f7a5f7221 */ /* 0x000fe20000010000 */
[----:B------:R-:W-:Y:S01]  /*1ef0*/  FSEL R112, R112, RZ, P2 ;  /* 0x000000ff70707208 */ /* 0x000fe20001000000 */
[----:B------:R-:W-:Y:S01]  /*1f00*/  FMUL.FTZ R114, R114, UR14 ;  /* 0x0000000e72727c20 */ /* 0x000fe20008410000 */
[----:B------:R-:W-:Y:S01]  /*1f10*/  ISETP.GE.U32.AND P2, PT, R144, RZ, PT ;  /* 0x000000ff9000720c */ /* 0x000fe20003f46070 */
[----:B------:R-:W-:Y:S01]  /*1f20*/  FMUL.FTZ R95, R138, R95 ;  /* 0x0000005f8a5f7220 */ /* 0x000fe20000410000 */
[C---:B------:R-:W-:Y:S01]  /*1f30*/  LOP3.LUT P5, RZ, R145.reuse, 0xff0000, RZ, 0xc0, !PT ;  /* 0x00ff000091ff7812 */ /* 0x040fe200078ac0ff */
[----:B------:R-:W-:Y:S01]  /*1f40*/  @P6 FMUL.FTZ R156, R114, R151 ;  /* 0x00000097729c6220 */ /* 0x000fe20000410000 */
[----:B------:R-:W-:Y:S01]  /*1f50*/  ISETP.GE.U32.AND.EX P2, PT, R145, 0x1000000, PT, P2 ;  /* 0x010000009100780c */ /* 0x000fe20003f46120 */
[----:B------:R-:W-:Y:S01]  /*1f60*/  FFMA.FTZ R151, R126, R141, R140 ;  /* 0x0000008d7e977223 */ /* 0x000fe2000001008c */
[----:B------:R-:W-:Y:S01]  /*1f70*/  FMUL.FTZ R110, R95, R139 ;  /* 0x0000008b5f6e7220 */ /* 0x000fe20000410000 */
[----:B------:R-:W-:Y:S01]  /*1f80*/  MOV R153, RZ ;  /* 0x000000ff00997202 */ /* 0x000fe20000000f00 */
[----:B------:R-:W-:Y:S01]  /*1f90*/  FMUL.FTZ R114, R29, R114 ;  /* 0x000000721d727220 */ /* 0x000fe20000410000 */
[----:B------:R-:W-:Y:S01]  /*1fa0*/  FADD.FTZ R155, R124, -R151 ;  /* 0x800000977c9b7221 */ /* 0x000fe20000010000 */
[----:B------:R-:W-:Y:S01]  /*1fb0*/  FMUL.FTZ R151, R110, UR14 ;  /* 0x0000000e6e977c20 */ /* 0x000fe20008410000 */
[----:B------:R-:W-:Y:S01]  /*1fc0*/  FADD.FTZ R104, R104, R149 ;  /* 0x0000009568687221 */ /* 0x000fe20000010000 */
[----:B------:R-:W-:Y:S01]  /*1fd0*/  F2FP.BF16.F32.PACK_AB R93, R92, R93 ;  /* 0x0000005d5c5d723e */ /* 0x000fe200000010ff */
[----:B------:R-:W-:Y:S01]  /*1fe0*/  FMUL.FTZ R154, R138, R155 ;  /* 0x0000009b8a9a7220 */ /* 0x000fe20000410000 */
[----:B------:R-:W-:Y:S01]  /*1ff0*/  HFMA2 R155, -RZ, RZ, 0, 0 ;  /* 0x00000000ff9b7431 */ /* 0x000fe200000001ff */
[C---:B------:R-:W-:Y:S01]  /*2000*/  @P5 SHF.L.U32 R110, R111.reuse, 0x10, RZ ;  /* 0x000000106f6e5819 */ /* 0x040fe200000006ff */
[----:B------:R-:W-:Y:S01]  /*2010*/  FADD.FTZ R147, R82, R147 ;  /* 0x0000009352937221 */ /* 0x000fe20000010000 */
[----:B------:R-:W-:Y:S01]  /*2020*/  @P2 PRMT R111, R111, 0x7632, R111 ;  /* 0x000076326f6f2816 */ /* 0x000fe2000000006f */
[----:B------:R-:W-:Y:S01]  /*2030*/  FMUL.FTZ R150, R154, R139 ;  /* 0x0000008b9a967220 */ /* 0x000fe20000410000 */
[----:B------:R-:W-:Y:S01]  /*2040*/  FADD.FTZ R146, R83, R146 ;  /* 0x0000009253927221 */ /* 0x000fe20000010000 */
[----:B------:R-:W-:Y:S01]  /*2050*/  @P5 FMUL.FTZ R153, R151, R110 ;  /* 0x0000006e97995220 */ /* 0x000fe20000410000 */
[----:B------:R-:W-:Y:S01]  /*2060*/  @P2 SHF.L.U32 R111, R111, 0x10, RZ ;  /* 0x000000106f6f2819 */ /* 0x000fe200000006ff */
[----:B------:R-:W-:Y:S01]  /*2070*/  FMUL.FTZ R150, R150, UR14 ;  /* 0x0000000e96967c20 */ /* 0x000fe20008410000 */
[----:B------:R-:W-:Y:S01]  /*2080*/  FMUL.FTZ R110, R28, R115 ;  /* 0x000000731c6e7220 */ /* 0x000fe20000410000 */
[----:B------:R-:W-:Y:S01]  /*2090*/  FADD.FTZ R115, R135, -R152 ;  /* 0x8000009887737221 */ /* 0x000fe20000010000 */
[----:B------:R-:W-:Y:S01]  /*20a0*/  FADD.FTZ R105, R105, R156 ;  /* 0x0000009c69697221 */ /* 0x000fe20000010000 */
[----:B------:R-:W-:Y:S01]  /*20b0*/  @P2 FMUL.FTZ R148, R150, R111 ;  /* 0x0000006f96942220 */ /* 0x000fe20000410000 */
[----:B------:R-:W-:Y:S01]  /*20c0*/  FMUL.FTZ R111, R30, R151 ;  /* 0x000000971e6f7220 */ /* 0x000fe20000410000 */
[----:B------:R-:W-:Y:S01]  /*20d0*/  FSEL R110, R110, RZ, P4 ;  /* 0x000000ff6e6e7208 */ /* 0x000fe20002000000 */
[----:B------:R-:W-:Y:S01]  /*20e0*/  FFMA.FTZ R151, R136, R141, R140 ;  /* 0x0000008d88977223 */ /* 0x000fe2000001008c */
[----:B------:R-:W-:Y:S01]  /*20f0*/  LOP3.LUT P4, RZ, R144, 0xff, RZ, 0xc0, !PT ;  /* 0x000000ff90ff7812 */ /* 0x000fe2000788c0ff */
[----:B------:R-:W-:Y:S01]  /*2100*/  FMUL.FTZ R152, R138, R115 ;  /* 0x000000738a987220 */ /* 0x000fe20000410000 */
[----:B------:R-:W-:Y:S01]  /*2110*/  FSEL R111, R111, RZ, P5 ;  /* 0x000000ff6f6f7208 */ /* 0x000fe20002800000 */
[----:B------:R-:W-:Y:S01]  /*2120*/  FADD.FTZ R151, R134, -R151 ;  /* 0x8000009786977221 */ /* 0x000fe20000010000 */
[----:B------:R-:W-:Y:S01]  /*2130*/  LOP3.LUT P5, RZ, R144, 0xff00, RZ, 0xc0, !PT ;  /* 0x0000ff0090ff7812 */ /* 0x000fe200078ac0ff */
[----:B------:R-:W-:Y:S01]  /*2140*/  FMUL.FTZ R115, R152, R139 ;  /* 0x0000008b98737220 */ /* 0x000fe20000410000 */
[----:B------:R-:W-:Y:S01]  /*2150*/  FMUL.FTZ R150, R31, R150 ;  /* 0x000000961f967220 */ /* 0x000fe20000410000 */
[----:B------:R-:W-:Y:S01]  /*2160*/  FMUL.FTZ R151, R138, R151 ;  /* 0x000000978a977220 */ /* 0x000fe20000410000 */
[----:B------:R-:W-:Y:S01]  /*2170*/  FADD.FTZ R107, R107, R148 ;  /* 0x000000946b6b7221 */ /* 0x000fe20000010000 */
[----:B------:R-:W-:Y:S01]  /*2180*/  FMUL.FTZ R115, R115, UR14 ;  /* 0x0000000e73737c20 */ /* 0x000fe20008410000 */
[----:B------:R-:W-:Y:S01]  /*2190*/  FADD.FTZ R106, R106, R153 ;  /* 0x000000996a6a7221 */ /* 0x000fe20000010000 */
[----:B------:R-:W-:-:S02]  /*21a0*/  FSEL R150, R150, RZ, P2 ;  /* 0x000000ff96967208 */ /* 0x000fc40001000000 */
[----:B------:R-:W-:Y:S02]  /*21b0*/  @P4 SHF.L.U32 R158, R108, 0x10, RZ ;  /* 0x000000106c9e4819 */ /* 0x000fe400000006ff */
[----:B------:R-:W-:Y:S02]  /*21c0*/  F2FP.BF16.F32.PACK_AB R95, R154, R95 ;  /* 0x0000005f9a5f723e */ /* 0x000fe400000010ff */
[----:B------:R-:W-:Y:S01]  /*21d0*/  @P5 PRMT R157, R108, 0x7632, R157 ;  /* 0x000076326c9d5816 */ /* 0x000fe2000000009d */
[----:B------:R-:W-:Y:S01]  /*21e0*/  FMUL.FTZ R108, R151, R139 ;  /* 0x0000008b976c7220 */ /* 0x000fe20000410000 */
[----:B------:R-:W-:Y:S01]  /*21f0*/  @P4 FMUL.FTZ R155, R115, R158 ;  /* 0x0000009e739b4220 */ /* 0x000fe20000410000 */
[----:B------:R-:W-:Y:S01]  /*2200*/  MOV R158, RZ ;  /* 0x000000ff009e7202 */ /* 0x000fe20000000f00 */
[----:B------:R-:W-:Y:S01]  /*2210*/  FMUL.FTZ R115, R24, R115 ;  /* 0x0000007318737220 */ /* 0x000fe20000410000 */
[----:B------:R-:W-:Y:S01]  /*2220*/  @P5 SHF.L.U32 R157, R157, 0x10, RZ ;  /* 0x000000109d9d5819 */ /* 0x000fe200000006ff */
[----:B------:R-:W-:Y:S01]  /*2230*/  FMUL.FTZ R108, R108, UR14 ;  /* 0x0000000e6c6c7c20 */ /* 0x000fe20008410000 */
[----:B------:R-:W-:Y:S01]  /*2240*/  FADD.FTZ R149, R80, R155 ;  /* 0x0000009b50957221 */ /* 0x000fe20000010000 */
[----:B------:R-:W-:-:S02]  /*2250*/  F2FP.BF16.F32.PACK_AB R94, R113, R94 ;  /* 0x0000005e715e723e */ /* 0x000fc400000010ff */
[----:B------:R-:W-:Y:S01]  /*2260*/  @P5 FMUL.FTZ R158, R108, R157 ;  /* 0x0000009d6c9e5220 */ /* 0x000fe20000410000 */
[----:B------:R-:W-:Y:S01]  /*2270*/  FMUL.FTZ R108, R25, R108 ;  /* 0x0000006c196c7220 */ /* 0x000fe20000410000 */
[----:B------:R-:W-:Y:S02]  /*2280*/  FSEL R115, R115, RZ, P4 ;  /* 0x000000ff73737208 */ /* 0x000fe40002000000 */
[----:B------:R-:W-:Y:S01]  /*2290*/  FADD.FTZ R148, R81, R158 ;  /* 0x0000009e51947221 */ /* 0x000fe20000010000 */
[----:B------:R-:W-:Y:S02]  /*22a0*/  FSEL R81, R114, RZ, P6 ;  /* 0x000000ff72517208 */ /* 0x000fe40003000000 */
[----:B------:R-:W-:Y:S02]  /*22b0*/  FSEL R108, R108, RZ, P5 ;  /* 0x000000ff6c6c7208 */ /* 0x000fe40002800000 */
[----:B------:R-:W-:Y:S02]  /*22c0*/  F2FP.BF16.F32.PACK_AB R92, R151, R152 ;  /* 0x00000098975c723e */ /* 0x000fe400000010ff */
[----:B------:R-:W-:-:S02]  /*22d0*/  F2FP.BF16.F32.PACK_AB R111, R150, R111 ;  /* 0x0000006f966f723e */ /* 0x000fc400000010ff */
[----:B------:R-:W-:Y:S02]  /*22e0*/  F2FP.BF16.F32.PACK_AB R110, R81, R110 ;  /* 0x0000006e516e723e */ /* 0x000fe400000010ff */
[----:B------:R-:W-:Y:S02]  /*22f0*/  F2FP.BF16.F32.PACK_AB R109, R112, R109 ;  /* 0x0000006d706d723e */ /* 0x000fe400000010ff */
[----:B------:R-:W-:-:S07]  /*2300*/  F2FP.BF16.F32.PACK_AB R108, R108, R115 ;  /* 0x000000736c6c723e */ /* 0x000fce00000010ff */
.L_x_2433:
        /* <DEDUP_REMOVED lines=11> */
.L_x_2431:
[----:B------:R-:W-:Y:S05]  /*23c0*/  BSYNC.RECONVERGENT B1 ;  /* 0x0000000000017941 */ /* 0x000fea0003800200 */
.L_x_2430:
        /* <DEDUP_REMOVED lines=9> */
[----:B------:R-:W-:Y:S01]  /*2460*/  LOP3.LUT P2, RZ, R142, 0xff0000, RZ, 0xc0, !PT ;  /* 0x00ff00008eff7812 */ /* 0x000fe2000784c0ff */
[-CC-:B------:R-:W-:Y:S01]  /*2470*/  FFMA.FTZ R113, R6, R141.reuse, R140.reuse ;  /* 0x0000008d06717223 */ /* 0x180fe2000001008c */
[----:B------:R-:W-:Y:S01]  /*2480*/  FADD.FTZ R115, R12, -R95 ;  /* 0x8000005f0c737221 */ /* 0x000fe20000010000 */
[----:B------:R-:W-:Y:S01]  /*2490*/  LOP3.LUT P6, RZ, R142, 0xff000000, RZ, 0xc0, !PT ;  /* 0xff0000008eff7812 */ /* 0x000fe200078cc0ff */
[-CC-:B------:R-:W-:Y:S01]  /*24a0*/  FFMA.FTZ R94, R8, R141.reuse, R140.reuse ;  /* 0x0000008d085e7223 */ /* 0x180fe2000001008c */
[--C-:B------:R-:W-:Y:S01]  /*24b0*/  FFMA.FTZ R92, R10, R141, R140.reuse ;  /* 0x0000008d0a5c7223 */ /* 0x100fe2000001008c */
[----:B------:R-:W-:Y:S01]  /*24c0*/  FADD.FTZ R95, R14, -R93 ;  /* 0x8000005d0e5f7221 */ /* 0x000fe20000010000 */
[----:B------:R-:W-:Y:S01]  /*24d0*/  FMUL.FTZ R93, R138, R115 ;  /* 0x000000738a5d7220 */ /* 0x000fe20000410000 */
[-CC-:B------:R-:W-:Y:S01]  /*24e0*/  FFMA.FTZ R112, R13, R141.reuse, R140.reuse ;  /* 0x0000008d0d707223 */ /* 0x180fe2000001008c */
[-CC-:B------:R-:W-:Y:S01]  /*24f0*/  FFMA.FTZ R153, R9, R141.reuse, R140.reuse ;  /* 0x0000008d09997223 */ /* 0x180fe2000001008c */
[----:B------:R-:W-:Y:S01]  /*2500*/  FFMA.FTZ R140, R0, R141, R140 ;  /* 0x0000008d008c7223 */ /* 0x000fe2000001008c */
[----:B------:R-:W-:Y:S01]  /*2510*/  FADD.FTZ R151, R4, -R113 ;  /* 0x8000007104977221 */ /* 0x000fe20000010000 */
[----:B------:R-:W-:Y:S01]  /*2520*/  FADD.FTZ R141, R5, -R94 ;  /* 0x8000005e058d7221 */ /* 0x000fe20000010000 */
[----:B------:R-:W-:Y:S01]  /*2530*/  FADD.FTZ R113, R7, -R92 ;  /* 0x8000005c07717221 */ /* 0x000fe20000010000 */
[----:B------:R-:W-:Y:S01]  /*2540*/  FMUL.FTZ R92, R93, R139 ;  /* 0x0000008b5d5c7220 */ /* 0x000fe20000410000 */
[C---:B------:R-:W-:Y:S01]  /*2550*/  FMUL.FTZ R94, R138.reuse, R151 ;  /* 0x000000978a5e7220 */ /* 0x040fe20000410000 */
[----:B------:R-:W-:Y:S01]  /*2560*/  FMUL.FTZ R114, R138, R141 ;  /* 0x0000008d8a727220 */ /* 0x000fe20000410000 */
[----:B------:R-:W-:Y:S01]  /*2570*/  LOP3.LUT P4, RZ, R143, 0xff, RZ, 0xc0, !PT ;  /* 0x000000ff8fff7812 */ /* 0x000fe2000788c0ff */
[----:B------:R-:W-:Y:S01]  /*2580*/  FMUL.FTZ R151, R92, UR14 ;  /* 0x0000000e5c977c20 */ /* 0x000fe20008410000 */
[----:B------:R-:W-:Y:S01]  /*2590*/  FADD.FTZ R155, R3, -R140 ;  /* 0x8000008c039b7221 */ /* 0x000fe20000010000 */
[----:B------:R-:W-:Y:S01]  /*25a0*/  FMUL.FTZ R92, R138, R113 ;  /* 0x000000718a5c7220 */ /* 0x000fe20000410000 */
[----:B------:R-:W-:Y:S01]  /*25b0*/  LOP3.LUT P5, RZ, R143, 0xff00, RZ, 0xc0, !PT ;  /* 0x0000ff008fff7812 */ /* 0x000fe200078ac0ff */
[----:B------:R-:W-:Y:S01]  /*25c0*/  FADD.FTZ R149, R11, -R112 ;  /* 0x800000700b957221 */ /* 0x000fe20000010000 */
[----:B------:R-:W-:Y:S01]  /*25d0*/  FADD.FTZ R153, R2, -R153 ;  /* 0x8000009902997221 */ /* 0x000fe20000010000 */
[C---:B-----5:R-:W-:Y:S01]  /*25e0*/  @P2 SHF.L.U32 R140, R109.reuse, 0x10, RZ ;  /* 0x000000106d8c2819 */ /* 0x060fe200000006ff */
[----:B------:R-:W-:Y:S01]  /*25f0*/  FMUL.FTZ R112, R138, R95 ;  /* 0x0000005f8a707220 */ /* 0x000fe20000410000 */
[----:B------:R-:W-:Y:S01]  /*2600*/  @P6 PRMT R113, R109, 0x7632, R113 ;  /* 0x000076326d716816 */ /* 0x000fe20000000071 */
[----:B------:R-:W-:Y:S01]  /*2610*/  FMUL.FTZ R109, R114, R139 ;  /* 0x0000008b726d7220 */ /* 0x000fe20000410000 */
[C---:B------:R-:W-:Y:S01]  /*2620*/  FMUL.FTZ R115, R138.reuse, R149 ;  /* 0x000000958a737220 */ /* 0x040fe20000410000 */
[C---:B------:R-:W-:Y:S01]  /*2630*/  FMUL.FTZ R148, R138.reuse, R153 ;  /* 0x000000998a947220 */ /* 0x040fe20000410000 */
[----:B------:R-:W-:Y:S01]  /*2640*/  FMUL.FTZ R95, R138, R155 ;  /* 0x0000009b8a5f7220 */ /* 0x000fe20000410000 */
[----:B------:R-:W-:-:S02]  /*2650*/  HFMA2 R138, -RZ, RZ, 0, 0 ;  /* 0x00000000ff8a7431 */ /* 0x000fc400000001ff */
[----:B------:R-:W-:Y:S01]  /*2660*/  FMUL.FTZ R152, R109, UR14 ;  /* 0x0000000e6d987c20 */ /* 0x000fe20008410000 */
[----:B------:R-:W-:Y:S01]  /*2670*/  @P6 SHF.L.U32 R113, R113, 0x10, RZ ;  /* 0x0000001071716819 */ /* 0x000fe200000006ff */
[----:B------:R-:W-:Y:S01]  /*2680*/  FMUL.FTZ R109, R42, R151 ;  /* 0x000000972a6d7220 */ /* 0x000fe20000410000 */
[----:B------:R-:W-:Y:S01]  /*2690*/  CS2R R146, SRZ ;  /* 0x0000000000927805 */ /* 0x000fe2000001ff00 */
[----:B------:R-:W-:Y:S01]  /*26a0*/  FMUL.FTZ R141, R115, R139 ;  /* 0x0000008b738d7220 */ /* 0x000fe20000410000 */
[----:B------:R-:W-:Y:S01]  /*26b0*/  @P2 FMUL.FTZ R147, R151, R140 ;  /* 0x0000008c97932220 */ /* 0x000fe20000410000 */
[----:B------:R-:W-:Y:S01]  /*26c0*/  @P6 FMUL.FTZ R138, R152, R113 ;  /* 0x00000071988a6220 */ /* 0x000fe20000410000 */
[----:B------:R-:W-:Y:S01]  /*26d0*/  LOP3.LUT P3, RZ, R143, 0xff0000, RZ, 0xc0, !PT ;  /* 0x00ff00008fff7812 */ /* 0x000fe2000786c0ff */
[----:B------:R-:W-:Y:S01]  /*26e0*/  FMUL.FTZ R141, R141, UR14 ;  /* 0x0000000e8d8d7c20 */ /* 0x000fe20008410000 */
[----:B------:R-:W-:Y:S01]  /*26f0*/  FSEL R109, R109, RZ, P2 ;  /* 0x000000ff6d6d7208 */ /* 0x000fe20001000000 */
[----:B------:R-:W-:Y:S01]  /*2700*/  HFMA2 R151, -RZ, RZ, 0, 0 ;  /* 0x00000000ff977431 */ /* 0x000fe200000001ff */
[----:B------:R-:W-:Y:S01]  /*2710*/  @P4 SHF.L.U32 R140, R110, 0x10, RZ ;  /* 0x000000106e8c4819 */ /* 0x000fe200000006ff */
[----:B------:R-:W-:Y:S01]  /*2720*/  FADD.FTZ R138, R87, R138 ;  /* 0x0000008a578a7221 */ /* 0x000fe20000010000 */
[----:B------:R-:W-:-:S02]  /*2730*/  ISETP.GE.U32.AND P2, PT, R142, RZ, PT ;  /* 0x000000ff8e00720c */ /* 0x000fc40003f46070 */
[----:B------:R-:W-:Y:S01]  /*2740*/  @P5 PRMT R113, R110, 0x7632, R113 ;  /* 0x000076326e715816 */ /* 0x000fe20000000071 */
[-C--:B------:R-:W-:Y:S01]  /*2750*/  FMUL.FTZ R110, R94, R139.reuse ;  /* 0x0000008b5e6e7220 */ /* 0x080fe20000410000 */
[----:B------:R-:W-:Y:S01]  /*2760*/  MOV R149, RZ ;  /* 0x000000ff00957202 */ /* 0x000fe20000000f00 */
[----:B------:R-:W-:Y:S01]  /*2770*/  @P4 FMUL.FTZ R149, R141, R140 ;  /* 0x0000008c8d954220 */ /* 0x000fe20000410000 */
[----:B------:R-:W-:Y:S01]  /*2780*/  ISETP.GE.U32.AND.EX P2, PT, R143, 0x1000000, PT, P2 ;  /* 0x010000008f00780c */ /* 0x000fe20003f46120 */
[----:B------:R-:W-:Y:S01]  /*2790*/  FMUL.FTZ R110, R110, UR14 ;  /* 0x0000000e6e6e7c20 */ /* 0x000fe20008410000 */
[----:B------:R-:W-:Y:S01]  /*27a0*/  @P5 SHF.L.U32 R113, R113, 0x10, RZ ;  /* 0x0000001071715819 */ /* 0x000fe200000006ff */
[----:B------:R-:W-:Y:S01]  /*27b0*/  FMUL.FTZ R140, R148, R139 ;  /* 0x0000008b948c7220 */ /* 0x000fe20000410000 */
[----:B------:R-:W-:Y:S01]  /*27c0*/  @P3 SHF.L.U32 R150, R111, 0x10, RZ ;  /* 0x000000106f963819 */ /* 0x000fe200000006ff */
[----:B------:R-:W-:Y:S01]  /*27d0*/  FMUL.FTZ R141, R44, R141 ;  /* 0x0000008d2c8d7220 */ /* 0x000fe20000410000 */
[----:B------:R-:W-:Y:S01]  /*27e0*/  FADD.FTZ R88, R88, R149 ;  /* 0x0000009558587221 */ /* 0x000fe20000010000 */
[----:B------:R-:W-:Y:S01]  /*27f0*/  @P5 FMUL.FTZ R146, R110, R113 ;  /* 0x000000716e925220 */ /* 0x000fe20000410000 */
[----:B------:R-:W-:Y:S01]  /*2800*/  FMUL.FTZ R113, R140, UR14 ;  /* 0x0000000e8c717c20 */ /* 0x000fe20008410000 */
[----:B------:R-:W-:Y:S01]  /*2810*/  FMUL.FTZ R140, R43, R152 ;  /* 0x000000982b8c7220 */ /* 0x000fe20000410000 */
[----:B------:R-:W-:-:S02]  /*2820*/  FSEL R141, R141, RZ, P4 ;  /* 0x000000ff8d8d7208 */ /* 0x000fc40002000000 */
[----:B------:R-:W-:Y:S01]  /*2830*/  CS2R R152, SRZ ;  /* 0x0000000000987805 */ /* 0x000fe2000001ff00 */
[----:B------:R-:W-:Y:S01]  /*2840*/  @P3 FMUL.FTZ R151, R113, R150 ;  /* 0x0000009671973220 */ /* 0x000fe20000410000 */
[----:B------:R-:W-:Y:S01]  /*2850*/  @P2 PRMT R111, R111, 0x7632, R111 ;  /* 0x000076326f6f2816 */ /* 0x000fe2000000006f */
[----:B------:R-:W-:Y:S01]  /*2860*/  FMUL.FTZ R150, R95, R139 ;  /* 0x0000008b5f967220 */ /* 0x000fe20000410000 */
[----:B------:R-:W-:Y:S01]  /*2870*/  FSEL R140, R140, RZ, P6 ;  /* 0x000000ff8c8c7208 */ /* 0x000fe20003000000 */
[----:B------:R-:W-:Y:S01]  /*2880*/  FMUL.FTZ R113, R46, R113 ;  /* 0x000000712e717220 */ /* 0x000fe20000410000 */
[----:B------:R-:W-:Y:S01]  /*2890*/  LOP3.LUT P6, RZ, R142, 0xff, RZ, 0xc0, !PT ;  /* 0x000000ff8eff7812 */ /* 0x000fe200078cc0ff */
[----:B------:R-:W-:Y:S01]  /*28a0*/  FMUL.FTZ R150, R150, UR14 ;  /* 0x0000000e96967c20 */ /* 0x000fe20008410000 */
[----:B------:R-:W-:Y:S01]  /*28b0*/  @P2 SHF.L.U32 R111, R111, 0x10, RZ ;  /* 0x000000106f6f2819 */ /* 0x000fe200000006ff */
[----:B------:R-:W-:Y:S01]  /*28c0*/  FMUL.FTZ R110, R45, R110 ;  /* 0x0000006e2d6e7220 */ /* 0x000fe20000410000 */
[----:B------:R-:W-:Y:S01]  /*28d0*/  LOP3.LUT P4, RZ, R142, 0xff00, RZ, 0xc0, !PT ;  /* 0x0000ff008eff7812 */ /* 0x000fe2000788c0ff */
[----:B------:R-:W-:Y:S01]  /*28e0*/  FADD.FTZ R89, R89, R146 ;  /* 0x0000009259597221 */ /* 0x000fe20000010000 */
[----:B------:R-:W-:Y:S01]  /*28f0*/  FSEL R113, R113, RZ, P3 ;  /* 0x000000ff71717208 */ /* 0x000fe20001800000 */
[----:B------:R-:W-:Y:S01]  /*2900*/  @P2 FMUL.FTZ R152, R150, R111 ;  /* 0x0000006f96982220 */ /* 0x000fe20000410000 */
[----:B------:R-:W-:Y:S01]  /*2910*/  FMUL.FTZ R111, R112, R139 ;  /* 0x0000008b706f7220 */ /* 0x000fe20000410000 */
[----:B------:R-:W-:Y:S01]  /*2920*/  FMUL.FTZ R150, R47, R150 ;  /* 0x000000962f967220 */ /* 0x000fe20000410000 */
[----:B------:R-:W-:Y:S01]  /*2930*/  FSEL R110, R110, RZ, P5 ;  /* 0x000000ff6e6e7208 */ /* 0x000fe20002800000 */
[----:B------:R-:W-:Y:S01]  /*2940*/  FADD.FTZ R90, R90, R151 ;  /* 0x000000975a5a7221 */ /* 0x000fe20000010000 */
[----:B------:R-:W-:Y:S01]  /*2950*/  FMUL.FTZ R111, R111, UR14 ;  /* 0x0000000e6f6f7c20 */ /* 0x000fe20008410000 */
[----:B------:R-:W-:Y:S01]  /*2960*/  @P6 SHF.L.U32 R154, R108, 0x10, RZ ;  /* 0x000000106c9a6819 */ /* 0x000fe200000006ff */
[----:B------:R-:W-:Y:S01]  /*2970*/  FADD.FTZ R91, R91, R152 ;  /* 0x000000985b5b7221 */ /* 0x000fe20000010000 */
[----:B------:R-:W-:-:S02]  /*2980*/  FSEL R150, R150, RZ, P2 ;  /* 0x000000ff96967208 */ /* 0x000fc40001000000 */
[----:B------:R-:W-:Y:S01]  /*2990*/  F2FP.BF16.F32.PACK_AB R95, R95, R148 ;  /* 0x000000945f5f723e */ /* 0x000fe200000010ff */
[----:B------:R-:W-:Y:S01]  /*29a0*/  @P6 FMUL.FTZ R153, R111, R154 ;  /* 0x0000009a6f996220 */ /* 0x000fe20000410000 */
[----:B------:R-:W-:Y:S01]  /*29b0*/  @P4 PRMT R154, R108, 0x7632, R154 ;  /* 0x000076326c9a4816 */ /* 0x000fe2000000009a */
[----:B------:R-:W-:Y:S01]  /*29c0*/  FMUL.FTZ R108, R92, R139 ;  /* 0x0000008b5c6c7220 */ /* 0x000fe20000410000 */
[----:B------:R-:W-:Y:S01]  /*29d0*/  FMUL.FTZ R111, R40, R111 ;  /* 0x0000006f286f7220 */ /* 0x000fe20000410000 */
[----:B------:R-:W-:Y:S02]  /*29e0*/  F2FP.BF16.F32.PACK_AB R94, R94, R115 ;  /* 0x000000735e5e723e */ /* 0x000fe400000010ff */
[----:B------:R-:W-:Y:S01]  /*29f0*/  @P4 SHF.L.U32 R139, R154, 0x10, RZ ;  /* 0x000000109a8b4819 */ /* 0x000fe200000006ff */
[----:B------:R-:W-:Y:S01]  /*2a00*/  FMUL.FTZ R108, R108, UR14 ;  /* 0x0000000e6c6c7c20 */ /* 0x000fe20008410000 */
[----:B------:R-:W-:Y:S02]  /*2a10*/  MOV R154, RZ ;  /* 0x000000ff009a7202 */ /* 0x000fe40000000f00 */
[----:B------:R-:W-:Y:S01]  /*2a20*/  F2FP.BF16.F32.PACK_AB R93, R114, R93 ;  /* 0x0000005d725d723e */ /* 0x000fe200000010ff */
[----:B------:R-:W-:Y:S01]  /*2a30*/  @P4 FMUL.FTZ R154, R108, R139 ;  /* 0x0000008b6c9a4220 */ /* 0x000fe20000410000 */
[----:B------:R-:W-:Y:S01]  /*2a40*/  FMUL.FTZ R108, R41, R108 ;  /* 0x0000006c296c7220 */ /* 0x000fe20000410000 */
[----:B------:R-:W-:Y:S01]  /*2a50*/  FADD.FTZ R139, R86, R147 ;  /* 0x00000093568b7221 */ /* 0x000fe20000010000 */
[----:B------:R-:W-:Y:S01]  /*2a60*/  FADD.FTZ R147, R84, R153 ;  /* 0x0000009954937221 */ /* 0x000fe20000010000 */
[----:B------:R-:W-:Y:S01]  /*2a70*/  FADD.FTZ R146, R85, R154 ;  /* 0x0000009a55927221 */ /* 0x000fe20000010000 */
[----:B------:R-:W-:-:S02]  /*2a80*/  FSEL R84, R111, RZ, P6 ;  /* 0x000000ff6f547208 */ /* 0x000fc40003000000 */
[----:B------:R-:W-:Y:S02]  /*2a90*/  FSEL R85, R108, RZ, P4 ;  /* 0x000000ff6c557208 */ /* 0x000fe40002000000 */
[----:B------:R-:W-:Y:S02]  /*2aa0*/  F2FP.BF16.F32.PACK_AB R92, R92, R112 ;  /* 0x000000705c5c723e */ /* 0x000fe400000010ff */
[----:B------:R-:W-:Y:S02]  /*2ab0*/  F2FP.BF16.F32.PACK_AB R111, R150, R113 ;  /* 0x00000071966f723e */ /* 0x000fe400000010ff */
[----:B------:R-:W-:Y:S02]  /*2ac0*/  F2FP.BF16.F32.PACK_AB R110, R110, R141 ;  /* 0x0000008d6e6e723e */ /* 0x000fe400000010ff */
[----:B------:R-:W-:Y:S02]  /*2ad0*/  F2FP.BF16.F32.PACK_AB R109, R140, R109 ;  /* 0x0000006d8c6d723e */ /* 0x000fe400000010ff */
[----:B------:R-:W-:Y:S01]  /*2ae0*/  F2FP.BF16.F32.PACK_AB R108, R85, R84 ;  /* 0x00000054556c723e */ /* 0x000fe200000010ff */
[----:B------:R-:W-:Y:S06]  /*2af0*/  BRA `(.L_x_2436) ;  /* 0x0000000400a07947 */ /* 0x000fec0003800000 */
.L_x_2435:
[-CC-:B------:R-:W-:Y:S01]  /*2b00*/  FFMA.FTZ R147, R15, R141.reuse, R140.reuse ;  /* 0x0000008d0f937223 */ /* 0x180fe2000001008c */
[----:B------:R-:W-:Y:S01]  /*2b10*/  LOP3.LUT P6, RZ, R142, 0xff0000, RZ, 0xc0, !PT ;  /* 0x00ff00008eff7812 */ /* 0x000fe200078cc0ff */
[-CC-:B------:R-:W-:Y:S01]  /*2b20*/  FFMA.FTZ R114, R8, R141.reuse, R140.reuse ;  /* 0x0000008d08727223 */ /* 0x180fe2000001008c */
[----:B------:R-:W-:Y:S01]  /*2b30*/  LOP3.LUT P5, RZ, R142, 0xff000000, RZ, 0xc0, !PT ;  /* 0xff0000008eff7812 */ /* 0x000fe200078ac0ff */
        /* <DEDUP_REMOVED lines=9> */
[----:B------:R-:W-:Y:S01]  /*2bd0*/  LOP3.LUT P4, RZ, R143, 0xff00, RZ, 0xc0, !PT ;  /* 0x0000ff008fff7812 */ /* 0x000fe2000788c0ff */
[C---:B------:R-:W-:Y:S01]  /*2be0*/  FMUL.FTZ R112, R138.reuse, R141 ;  /* 0x0000008d8a707220 */ /* 0x040fe20000410000 */
[C---:B------:R-:W-:Y:S01]  /*2bf0*/  FMUL.FTZ R152, R138.reuse, R149 ;  /* 0x000000958a987220 */ /* 0x040fe20000410000 */
[----:B------:R-:W-:Y:S01]  /*2c00*/  FADD.FTZ R157, R3, -R140 ;  /* 0x8000008c039d7221 */ /* 0x000fe20000010000 */
[----:B------:R-:W-:Y:S01]  /*2c10*/  FMUL.FTZ R148, R138, R147 ;  /* 0x000000938a947220 */ /* 0x000fe20000410000 */
[----:B------:R-:W-:Y:S01]  /*2c20*/  FMUL.FTZ R112, R139, R112 ;  /* 0x000000708b707220 */ /* 0x000fe20000410000 */
[----:B------:R-:W-:-:S02]  /*2c30*/  HFMA2 R113, -RZ, RZ, 0, 0 ;  /* 0x00000000ff717431 */ /* 0x000fc400000001ff */
[----:B------:R-:W-:Y:S01]  /*2c40*/  FADD.FTZ R151, R11, -R146 ;  /* 0x800000920b977221 */ /* 0x000fe20000010000 */
[C---:B-----5:R-:W-:Y:S01]  /*2c50*/  @P6 SHF.L.U32 R140, R109.reuse, 0x10, RZ ;  /* 0x000000106d8c6819 */ /* 0x060fe200000006ff */
[----:B------:R-:W-:Y:S01]  /*2c60*/  FMUL.FTZ R141, R112, UR14 ;  /* 0x0000000e708d7c20 */ /* 0x000fe20008410000 */
[----:B------:R-:W-:Y:S01]  /*2c70*/  @P5 PRMT R147, R109, 0x7632, R147 ;  /* 0x000076326d935816 */ /* 0x000fe20000000093 */
[----:B------:R-:W-:Y:S01]  /*2c80*/  FMUL.FTZ R109, R139, R152 ;  /* 0x000000988b6d7220 */ /* 0x000fe20000410000 */
[----:B------:R-:W-:Y:S01]  /*2c90*/  LOP3.LUT P3, RZ, R143, 0xff, RZ, 0xc0, !PT ;  /* 0x000000ff8fff7812 */ /* 0x000fe2000786c0ff */
[----:B------:R-:W-:Y:S01]  /*2ca0*/  FMUL.FTZ R154, R138, R151 ;  /* 0x000000978a9a7220 */ /* 0x000fe20000410000 */
[----:B------:R-:W-:Y:S01]  /*2cb0*/  FADD.FTZ R155, R2, -R155 ;  /* 0x8000009b029b7221 */ /* 0x000fe20000010000 */
[----:B------:R-:W-:Y:S01]  /*2cc0*/  FMUL.FTZ R152, R109, UR14 ;  /* 0x0000000e6d987c20 */ /* 0x000fe20008410000 */
[-C--:B------:R-:W-:Y:S01]  /*2cd0*/  @P6 FMUL.FTZ R113, R140, R141.reuse ;  /* 0x0000008d8c716220 */ /* 0x080fe20000410000 */
[----:B------:R-:W-:Y:S01]  /*2ce0*/  FMUL.FTZ R109, R42, R141 ;  /* 0x0000008d2a6d7220 */ /* 0x000fe20000410000 */
[----:B------:R-:W-:Y:S01]  /*2cf0*/  FADD.FTZ R153, R4, -R153 ;  /* 0x8000009904997221 */ /* 0x000fe20000010000 */
[----:B------:R-:W-:Y:S01]  /*2d00*/  FADD.FTZ R115, R14, -R115 ;  /* 0x800000730e737221 */ /* 0x000fe20000010000 */
[----:B------:R-:W-:Y:S01]  /*2d10*/  @P4 PRMT R141, R110, 0x7632, R141 ;  /* 0x000076326e8d4816 */ /* 0x000fe2000000008d */
[----:B------:R-:W-:Y:S01]  /*2d20*/  FMUL.FTZ R140, R139, R154 ;  /* 0x0000009a8b8c7220 */ /* 0x000fe20000410000 */
[----:B------:R-:W-:Y:S01]  /*2d30*/  @P5 SHF.L.U32 R147, R147, 0x10, RZ ;  /* 0x0000001093935819 */ /* 0x000fe200000006ff */
[----:B------:R-:W-:Y:S01]  /*2d40*/  FMUL.FTZ R146, R138, R155 ;  /* 0x0000009b8a927220 */ /* 0x000fe20000410000 */
[----:B------:R-:W-:Y:S01]  /*2d50*/  ISETP.GE.U32.AND P2, PT, R142, RZ, PT ;  /* 0x000000ff8e00720c */ /* 0x000fe20003f46070 */
[C---:B------:R-:W-:Y:S01]  /*2d60*/  FMUL.FTZ R150, R138.reuse, R153 ;  /* 0x000000998a967220 */ /* 0x040fe20000410000 */
[C---:B------:R-:W-:Y:S01]  /*2d70*/  FMUL.FTZ R114, R138.reuse, R115 ;  /* 0x000000738a727220 */ /* 0x040fe20000410000 */
[----:B------:R-:W-:Y:S01]  /*2d80*/  FMUL.FTZ R112, R138, R157 ;  /* 0x0000009d8a707220 */ /* 0x000fe20000410000 */
[----:B------:R-:W-:Y:S01]  /*2d90*/  FSEL R109, R109, RZ, P6 ;  /* 0x000000ff6d6d7208 */ /* 0x000fe20003000000 */
[----:B------:R-:W-:Y:S01]  /*2da0*/  FMUL.FTZ R149, R140, UR14 ;  /* 0x0000000e8c957c20 */ /* 0x000fe20008410000 */
[----:B------:R-:W-:Y:S01]  /*2db0*/  @P4 SHF.L.U32 R151, R141, 0x10, RZ ;  /* 0x000000108d974819 */ /* 0x000fe200000006ff */
[-C--:B------:R-:W-:Y:S01]  /*2dc0*/  FMUL.FTZ R141, R43, R152.reuse ;  /* 0x000000982b8d7220 */ /* 0x080fe20000410000 */
[----:B------:R-:W-:Y:S01]  /*2dd0*/  MOV R138, RZ ;  /* 0x000000ff008a7202 */ /* 0x000fe20000000f00 */
[----:B------:R-:W-:Y:S01]  /*2de0*/  @P5 FMUL.FTZ R138, R147, R152 ;  /* 0x00000098938a5220 */ /* 0x000fe20000410000 */
[----:B------:R-:W-:Y:S01]  /*2df0*/  LOP3.LUT P6, RZ, R143, 0xff0000, RZ, 0xc0, !PT ;  /* 0x00ff00008fff7812 */ /* 0x000fe200078cc0ff */
[----:B------:R-:W-:Y:S01]  /*2e00*/  FMUL.FTZ R147, R139, R146 ;  /* 0x000000928b937220 */ /* 0x000fe20000410000 */
[----:B------:R-:W-:Y:S01]  /*2e10*/  ISETP.GE.U32.AND.EX P2, PT, R143, 0x1000000, PT, P2 ;  /* 0x010000008f00780c */ /* 0x000fe20003f46120 */
[----:B------:R-:W-:Y:S01]  /*2e20*/  HFMA2 R115, -RZ, RZ, 0, 0 ;  /* 0x00000000ff737431 */ /* 0x000fe200000001ff */
[----:B------:R-:W-:Y:S01]  /*2e30*/  @P3 SHF.L.U32 R154, R110, 0x10, RZ ;  /* 0x000000106e9a3819 */ /* 0x000fe200000006ff */
[C---:B------:R-:W-:Y:S01]  /*2e40*/  FMUL.FTZ R110, R139.reuse, R150 ;  /* 0x000000968b6e7220 */ /* 0x040fe20000410000 */
[C---:B------:R-:W-:Y:S01]  /*2e50*/  FMUL.FTZ R148, R139.reuse, R148 ;  /* 0x000000948b947220 */ /* 0x040fe20000410000 */
[C---:B------:R-:W-:Y:S01]  /*2e60*/  FMUL.FTZ R146, R139.reuse, R114 ;  /* 0x000000728b927220 */ /* 0x040fe20000410000 */
[-C--:B------:R-:W-:Y:S01]  /*2e70*/  FMUL.FTZ R114, R44, R149.reuse ;  /* 0x000000952c727220 */ /* 0x080fe20000410000 */
[----:B------:R-:W-:Y:S01]  /*2e80*/  FMUL.FTZ R139, R139, R112 ;  /* 0x000000708b8b7220 */ /* 0x000fe20000410000 */
[----:B------:R-:W-:Y:S01]  /*2e90*/  FSEL R112, R141, RZ, P5 ;  /* 0x000000ff8d707208 */ /* 0x000fe20002800000 */
[----:B------:R-:W-:Y:S01]  /*2ea0*/  @P3 FMUL.FTZ R115, R154, R149 ;  /* 0x000000959a733220 */ /* 0x000fe20000410000 */
[----:B------:R-:W-:Y:S01]  /*2eb0*/  LOP3.LUT P5, RZ, R142, 0xff00, RZ, 0xc0, !PT ;  /* 0x0000ff008eff7812 */ /* 0x000fe200078ac0ff */
[----:B------:R-:W-:Y:S01]  /*2ec0*/  HFMA2 R149, -RZ, RZ, 0, 0 ;  /* 0x00000000ff957431 */ /* 0x000fe200000001ff */
[----:B------:R-:W-:Y:S01]  /*2ed0*/  FSEL R114, R114, RZ, P3 ;  /* 0x000000ff72727208 */ /* 0x000fe20001800000 */
[----:B------:R-:W-:Y:S01]  /*2ee0*/  FMUL.FTZ R141, R147, UR14 ;  /* 0x0000000e938d7c20 */ /* 0x000fe20008410000 */
[----:B------:R-:W-:Y:S01]  /*2ef0*/  LOP3.LUT P3, RZ, R142, 0xff, RZ, 0xc0, !PT ;  /* 0x000000ff8eff7812 */ /* 0x000fe2000786c0ff */
[----:B------:R-:W-:Y:S01]  /*2f00*/  FMUL.FTZ R152, R139, UR14 ;  /* 0x0000000e8b987c20 */ /* 0x000fe20008410000 */
[C---:B------:R-:W-:Y:S01]  /*2f10*/  @P6 SHF.L.U32 R150, R111.reuse, 0x10, RZ ;  /* 0x000000106f966819 */ /* 0x040fe200000006ff */
[----:B------:R-:W-:Y:S01]  /*2f20*/  FMUL.FTZ R148, R148, UR14 ;  /* 0x0000000e94947c20 */ /* 0x000fe20008410000 */
[----:B------:R-:W-:Y:S01]  /*2f30*/  @P2 PRMT R111, R111, 0x7632, R111 ;  /* 0x000076326f6f2816 */ /* 0x000fe2000000006f */
[----:B------:R-:W-:Y:S01]  /*2f40*/  FMUL.FTZ R110, R110, UR14 ;  /* 0x0000000e6e6e7c20 */ /* 0x000fe20008410000 */
[----:B------:R-:W-:Y:S01]  /*2f50*/  MOV R140, RZ ;  /* 0x000000ff008c7202 */ /* 0x000fe20000000f00 */
[-C--:B------:R-:W-:Y:S01]  /*2f60*/  @P6 FMUL.FTZ R149, R150, R141.reuse ;  /* 0x0000008d96956220 */ /* 0x080fe20000410000 */
[----:B------:R-:W-:Y:S01]  /*2f70*/  @P2 SHF.L.U32 R147, R111, 0x10, RZ ;  /* 0x000000106f932819 */ /* 0x000fe200000006ff */
[----:B------:R-:W-:Y:S01]  /*2f80*/  @P4 FMUL.FTZ R140, R151, R110 ;  /* 0x0000006e978c4220 */ /* 0x000fe20000410000 */
[----:B------:R-:W-:Y:S01]  /*2f90*/  @P5 PRMT R111, R108, 0x7632, R111 ;  /* 0x000076326c6f5816 */ /* 0x000fe2000000006f */
[----:B------:R-:W-:Y:S01]  /*2fa0*/  FMUL.FTZ R141, R46, R141 ;  /* 0x0000008d2e8d7220 */ /* 0x000fe20000410000 */
[----:B------:R-:W-:Y:S01]  /*2fb0*/  MOV R150, RZ ;  /* 0x000000ff00967202 */ /* 0x000fe20000000f00 */
[----:B------:R-:W-:Y:S01]  /*2fc0*/  @P2 FMUL.FTZ R150, R147, R152 ;  /* 0x0000009893962220 */ /* 0x000fe20000410000 */
[----:B------:R-:W-:Y:S01]  /*2fd0*/  @P3 SHF.L.U32 R108, R108, 0x10, RZ ;  /* 0x000000106c6c3819 */ /* 0x000fe200000006ff */
[----:B------:R-:W-:Y:S01]  /*2fe0*/  FMUL.FTZ R110, R45, R110 ;  /* 0x0000006e2d6e7220 */ /* 0x000fe20000410000 */
[----:B------:R-:W-:Y:S01]  /*2ff0*/  @P5 SHF.L.U32 R139, R111, 0x10, RZ ;  /* 0x000000106f8b5819 */ /* 0x000fe200000006ff */
[----:B------:R-:W-:Y:S01]  /*3000*/  FMUL.FTZ R111, R146, UR14 ;  /* 0x0000000e926f7c20 */ /* 0x000fe20008410000 */
[----:B------:R-:W-:Y:S01]  /*3010*/  CS2R R146, SRZ ;  /* 0x0000000000927805 */ /* 0x000fe2000001ff00 */
[----:B------:R-:W-:Y:S01]  /*3020*/  FADD.FTZ R138, R87, R138 ;  /* 0x0000008a578a7221 */ /* 0x000fe20000010000 */
[----:B------:R-:W-:Y:S01]  /*3030*/  FSEL R87, R110, RZ, P4 ;  /* 0x000000ff6e577208 */ /* 0x000fe20002000000 */
[-C--:B------:R-:W-:Y:S01]  /*3040*/  @P3 FMUL.FTZ R147, R108, R111.reuse ;  /* 0x0000006f6c933220 */ /* 0x080fe20000410000 */
[----:B------:R-:W-:Y:S01]  /*3050*/  @P5 FMUL.FTZ R146, R139, R148 ;  /* 0x000000948b925220 */ /* 0x000fe20000410000 */
[----:B------:R-:W-:Y:S01]  /*3060*/  FADD.FTZ R139, R86, R113 ;  /* 0x00000071568b7221 */ /* 0x000fe20000010000 */
[----:B------:R-:W-:Y:S01]  /*3070*/  FMUL.FTZ R86, R47, R152 ;  /* 0x000000982f567220 */ /* 0x000fe20000410000 */
[----:B------:R-:W-:Y:S01]  /*3080*/  FADD.FTZ R147, R84, R147 ;  /* 0x0000009354937221 */ /* 0x000fe20000010000 */
[----:B------:R-:W-:Y:S01]  /*3090*/  FADD.FTZ R146, R85, R146 ;  /* 0x0000009255927221 */ /* 0x000fe20000010000 */
[----:B------:R-:W-:Y:S01]  /*30a0*/  FMUL.FTZ R84, R40, R111 ;  /* 0x0000006f28547220 */ /* 0x000fe20000410000 */
[----:B------:R-:W-:Y:S01]  /*30b0*/  FMUL.FTZ R85, R41, R148 ;  /* 0x0000009429557220 */ /* 0x000fe20000410000 */
[----:B------:R-:W-:Y:S01]  /*30c0*/  FSEL R111, R141, RZ, P6 ;  /* 0x000000ff8d6f7208 */ /* 0x000fe20003000000 */
[----:B------:R-:W-:Y:S01]  /*30d0*/  FADD.FTZ R88, R88, R115 ;  /* 0x0000007358587221 */ /* 0x000fe20000010000 */
[----:B------:R-:W-:Y:S01]  /*30e0*/  FSEL R86, R86, RZ, P2 ;  /* 0x000000ff56567208 */ /* 0x000fe20001000000 */
[----:B------:R-:W-:Y:S01]  /*30f0*/  FADD.FTZ R89, R89, R140 ;  /* 0x0000008c59597221 */ /* 0x000fe20000010000 */
[----:B------:R-:W-:Y:S01]  /*3100*/  FSEL R84, R84, RZ, P3 ;  /* 0x000000ff54547208 */ /* 0x000fe20001800000 */
[----:B------:R-:W-:Y:S01]  /*3110*/  FADD.FTZ R90, R90, R149 ;  /* 0x000000955a5a7221 */ /* 0x000fe20000010000 */
[----:B------:R-:W-:Y:S01]  /*3120*/  FSEL R85, R85, RZ, P5 ;  /* 0x000000ff55557208 */ /* 0x000fe20002800000 */
[----:B------:R-:W-:Y:S01]  /*3130*/  FADD.FTZ R91, R91, R150 ;  /* 0x000000965b5b7221 */ /* 0x000fe20000010000 */
[----:B------:R-:W-:-:S02]  /*3140*/  F2FP.BF16.F32.PACK_AB R111, R86, R111 ;  /* 0x0000006f566f723e */ /* 0x000fc400000010ff */
[----:B------:R-:W-:Y:S02]  /*3150*/  F2FP.BF16.F32.PACK_AB R110, R87, R114 ;  /* 0x00000072576e723e */ /* 0x000fe400000010ff */
[----:B------:R-:W-:Y:S02]  /*3160*/  F2FP.BF16.F32.PACK_AB R109, R112, R109 ;  /* 0x0000006d706d723e */ /* 0x000fe400000010ff */
[----:B------:R-:W-:-:S07]  /*3170*/  F2FP.BF16.F32.PACK_AB R108, R85, R84 ;  /* 0x00000054556c723e */ /* 0x000fce00000010ff */
.L_x_2436:
        /* <DEDUP_REMOVED lines=11> */
.L_x_2429:
        /* <DEDUP_REMOVED lines=9> */
[-C--:B------:R-:W-:Y:S01]  /*32c0*/  FFMA.FTZ R115, R136, R141.reuse, R140 ;  /* 0x0000008d88737223 */ /* 0x080fe2000001008c */
[----:B------:R-:W-:Y:S01]  /*32d0*/  PRMT R112, R96, 0x7632, R112 ;  /* 0x0000763260707816 */ /* 0x000fe20000000070 */
[-C--:B------:R-:W-:Y:S01]  /*32e0*/  FFMA.FTZ R149, R132, R141.reuse, R140 ;  /* 0x0000008d84957223 */ /* 0x080fe2000001008c */
[----:B------:R-:W-:Y:S01]  /*32f0*/  LOP3.LUT P1, RZ, R144, 0xff, RZ, 0xc0, !PT ;  /* 0x000000ff90ff7812 */ /* 0x000fe2000782c0ff */
[----:B------:R-:W-:Y:S01]  /*3300*/  FADD.FTZ R146, R135, -R146 ;  /* 0x8000009287927221 */ /* 0x000fe20000010000 */
[----:B------:R-:W-:Y:S01]  /*3310*/  SHF.L.U32 R113, R96, 0x10, RZ ;  /* 0x0000001060717819 */ /* 0x000fe200000006ff */
[----:B------:R-:W-:Y:S01]  /*3320*/  FADD.FTZ R150, R134, -R115 ;  /* 0x8000007386967221 */ /* 0x000fe20000010000 */
[----:B------:R-:W-:Y:S01]  /*3330*/  PRMT R114, R97, 0x7632, R114 ;  /* 0x0000763261727816 */ /* 0x000fe20000000072 */
[-CC-:B------:R-:W-:Y:S01]  /*3340*/  FFMA.FTZ R148, R133, R141.reuse, R140.reuse ;  /* 0x0000008d85947223 */ /* 0x180fe2000001008c */
[----:B------:R-:W-:Y:S01]  /*3350*/  LOP3.LUT P2, RZ, R144, 0xff00, RZ, 0xc0, !PT ;  /* 0x0000ff0090ff7812 */ /* 0x000fe2000784c0ff */
[----:B------:R-:W-:Y:S01]  /*3360*/  FFMA.FTZ R146, R138, R146, R113 ;  /* 0x000000928a927223 */ /* 0x000fe20000010071 */
[----:B------:R-:W-:Y:S01]  /*3370*/  SHF.L.U32 R115, R112, 0x10, RZ ;  /* 0x0000001070737819 */ /* 0x000fe200000006ff */
[----:B------:R-:W-:Y:S01]  /*3380*/  FADD.FTZ R112, R130, -R149 ;  /* 0x8000009582707221 */ /* 0x000fe20000010000 */
[----:B------:R-:W-:Y:S01]  /*3390*/  SHF.L.U32 R147, R114, 0x10, RZ ;  /* 0x0000001072937819 */ /* 0x000fe200000006ff */
[-C--:B------:R-:W-:Y:S01]  /*33a0*/  FFMA.FTZ R152, R128, R141.reuse, R140 ;  /* 0x0000008d80987223 */ /* 0x080fe2000001008c */
[----:B------:R-:W-:Y:S01]  /*33b0*/  PRMT R114, R98, 0x7632, R114 ;  /* 0x0000763262727816 */ /* 0x000fe20000000072 */
[----:B------:R-:W-:Y:S01]  /*33c0*/  FFMA.FTZ R149, R126, R141, R140 ;  /* 0x0000008d7e957223 */ /* 0x000fe2000001008c */
[----:B------:R-:W-:Y:S01]  /*33d0*/  LOP3.LUT P4, RZ, R144, 0xff0000, RZ, 0xc0, !PT ;  /* 0x00ff000090ff7812 */ /* 0x000fe2000788c0ff */
[----:B------:R-:W-:Y:S01]  /*33e0*/  FADD.FTZ R148, R131, -R148 ;  /* 0x8000009483947221 */ /* 0x000fe20000010000 */
[----:B------:R-:W-:Y:S01]  /*33f0*/  SHF.L.U32 R113, R97, 0x10, RZ ;  /* 0x0000001061717819 */ /* 0x000fe200000006ff */
[----:B------:R-:W-:Y:S01]  /*3400*/  FFMA.FTZ R150, R138, R150, R115 ;  /* 0x000000968a967223 */ /* 0x000fe20000010073 */
[----:B------:R-:W-:Y:S01]  /*3410*/  SHF.L.U32 R115, R114, 0x10, RZ ;  /* 0x0000001072737819 */ /* 0x000fe200000006ff */
[----:B------:R-:W-:Y:S01]  /*3420*/  FMUL.FTZ R146, R146, R139 ;  /* 0x0000008b92927220 */ /* 0x000fe20000410000 */
[----:B------:R-:W-:Y:S01]  /*3430*/  FADD.FTZ R154, R125, -R152 ;  /* 0x800000987d9a7221 */ /* 0x000fe20000010000 */
[----:B------:R-:W-:Y:S01]  /*3440*/  FADD.FTZ R114, R124, -R149 ;  /* 0x800000957c727221 */ /* 0x000fe20000010000 */
[----:B------:R-:W-:Y:S01]  /*3450*/  FFMA.FTZ R152, R138, R148, R113 ;  /* 0x000000948a987223 */ /* 0x000fe20000010071 */
[----:B------:R-:W-:-:S02]  /*3460*/  HFMA2 R149, -RZ, RZ, 0, 0 ;  /* 0x00000000ff957431 */ /* 0x000fc400000001ff */
[----:B------:R-:W-:Y:S01]  /*3470*/  FFMA.FTZ R112, R138, R112, R147 ;  /* 0x000000708a707223 */ /* 0x000fe20000010093 */
[----:B------:R-:W-:Y:S01]  /*3480*/  FMUL.FTZ R146, R146, UR14 ;  /* 0x0000000e92927c20 */ /* 0x000fe20008410000 */
[----:B------:R-:W-:Y:S01]  /*3490*/  FFMA.FTZ R148, R138, R154, R115 ;  /* 0x0000009a8a947223 */ /* 0x000fe20000010073 */
[-C--:B------:R-:W-:Y:S01]  /*34a0*/  FMUL.FTZ R152, R152, R139.reuse ;  /* 0x0000008b98987220 */ /* 0x080fe20000410000 */
[-C--:B------:R-:W-:Y:S01]  /*34b0*/  FMUL.FTZ R150, R150, R139.reuse ;  /* 0x0000008b96967220 */ /* 0x080fe20000410000 */
[----:B------:R-:W-:Y:S02]  /*34c0*/  HFMA2 R151, -RZ, RZ, 0, 0 ;  /* 0x00000000ff977431 */ /* 0x000fe400000001ff */
[-C--:B------:R-:W-:Y:S01]  /*34d0*/  FMUL.FTZ R112, R112, R139.reuse ;  /* 0x0000008b70707220 */ /* 0x080fe20000410000 */
[----:B------:R-:W-:Y:S01]  /*34e0*/  FMUL.FTZ R152, R152, UR14 ;  /* 0x0000000e98987c20 */ /* 0x000fe20008410000 */
[----:B------:R-:W-:Y:S01]  /*34f0*/  FMUL.FTZ R154, R150, UR14 ;  /* 0x0000000e969a7c20 */ /* 0x000fe20008410000 */
[----:B------:R-:W-:Y:S01]  /*3500*/  LOP3.LUT P6, RZ, R144, 0xff000000, RZ, 0xc0, !PT ;  /* 0xff00000090ff7812 */ /* 0x000fe200078cc0ff */
[----:B------:R-:W-:Y:S01]  /*3510*/  FMUL.FTZ R150, R112, UR14 ;  /* 0x0000000e70967c20 */ /* 0x000fe20008410000 */
[----:B------:R-:W-:Y:S01]  /*3520*/  FMUL.FTZ R112, R24, R146 ;  /* 0x0000009218707220 */ /* 0x000fe20000410000 */
[----:B------:R-:W-:Y:S01]  /*3530*/  PRMT R147, R99, 0x7632, R147 ;  /* 0x0000763263937816 */ /* 0x000fe20000000093 */
[----:B------:R-:W-:Y:S01]  /*3540*/  FMUL.FTZ R148, R148, R139 ;  /* 0x0000008b94947220 */ /* 0x000fe20000410000 */
[----:B------:R-:W-:-:S02]  /*3550*/  LOP3.LUT P5, RZ, R145, 0xff, RZ, 0xc0, !PT ;  /* 0x000000ff91ff7812 */ /* 0x000fc400078ac0ff */
[----:B------:R-:W-:Y:S01]  /*3560*/  FSEL R112, R112, RZ, P1 ;  /* 0x000000ff70707208 */ /* 0x000fe20000800000 */
[----:B------:R-:W-:Y:S01]  /*3570*/  FMUL.FTZ R148, R148, UR14 ;  /* 0x0000000e94947c20 */ /* 0x000fe20008410000 */
[----:B------:R-:W-:-:S05]  /*3580*/  SHF.L.U32 R147, R147, 0x10, RZ ;  /* 0x0000001093937819 */ /* 0x000fca00000006ff */
[----:B------:R-:W-:Y:S01]  /*3590*/  FFMA.FTZ R114, R138, R114, R147 ;  /* 0x000000728a727223 */ /* 0x000fe20000010093 */
[----:B------:R-:W-:-:S03]  /*35a0*/  SHF.L.U32 R147, R99, 0x10, RZ ;  /* 0x0000001063937819 */ /* 0x000fc600000006ff */
[----:B------:R-:W-:Y:S01]  /*35b0*/  FMUL.FTZ R114, R114, R139 ;  /* 0x0000008b72727220 */ /* 0x000fe20000410000 */
[C---:B--2---:R-:W-:Y:S02]  /*35c0*/  @P1 SHF.L.U32 R113, R108.reuse, 0x10, RZ ;  /* 0x000000106c711819 */ /* 0x044fe400000006ff */
[----:B------:R-:W-:Y:S02]  /*35d0*/  @P2 PRMT R115, R108, 0x7632, R115 ;  /* 0x000076326c732816 */ /* 0x000fe40000000073 */
[----:B------:R-:W-:Y:S01]  /*35e0*/  MOV R108, RZ ;  /* 0x000000ff006c7202 */ /* 0x000fe20000000f00 */
[----:B------:R-:W-:Y:S01]  /*35f0*/  @P1 FMUL.FTZ R149, R146, R113 ;  /* 0x0000007192951220 */ /* 0x000fe20000410000 */
[----:B------:R-:W-:Y:S01]  /*3600*/  @P4 SHF.L.U32 R113, R109, 0x10, RZ ;  /* 0x000000106d714819 */ /* 0x000fe200000006ff */
[----:B------:R-:W-:Y:S01]  /*3610*/  FMUL.FTZ R146, R27, R150 ;  /* 0x000000961b927220 */ /* 0x000fe20000410000 */
[----:B------:R-:W-:Y:S01]  /*3620*/  @P2 SHF.L.U32 R115, R115, 0x10, RZ ;  /* 0x0000001073732819 */ /* 0x000fe200000006ff */
[----:B------:R-:W-:Y:S01]  /*3630*/  FADD.FTZ R80, R80, R149 ;  /* 0x0000009550507221 */ /* 0x000fe20000010000 */
[----:B------:R-:W-:Y:S01]  /*3640*/  ISETP.GE.U32.AND P1, PT, R144, RZ, PT ;  /* 0x000000ff9000720c */ /* 0x000fe20003f26070 */
[----:B------:R-:W-:Y:S01]  /*3650*/  @P4 FMUL.FTZ R151, R152, R113 ;  /* 0x0000007198974220 */ /* 0x000fe20000410000 */
[----:B------:R-:W-:Y:S01]  /*3660*/  FMUL.FTZ R113, R25, R154 ;  /* 0x0000009a19717220 */ /* 0x000fe20000410000 */
[----:B------:R-:W-:Y:S01]  /*3670*/  @P2 FMUL.FTZ R108, R154, R115 ;  /* 0x000000739a6c2220 */ /* 0x000fe20000410000 */
[----:B------:R-:W-:Y:S01]  /*3680*/  FMUL.FTZ R115, R26, R152 ;  /* 0x000000981a737220 */ /* 0x000fe20000410000 */
[----:B------:R-:W-:Y:S01]  /*3690*/  FSEL R146, R146, RZ, P6 ;  /* 0x000000ff92927208 */ /* 0x000fe20003000000 */
[----:B------:R-:W-:Y:S01]  /*36a0*/  FADD.FTZ R82, R82, R151 ;  /* 0x0000009752527221 */ /* 0x000fe20000010000 */
[----:B------:R-:W-:Y:S01]  /*36b0*/  FSEL R113, R113, RZ, P2 ;  /* 0x000000ff71717208 */ /* 0x000fe20001000000 */
[----:B------:R-:W-:Y:S01]  /*36c0*/  FADD.FTZ R81, R81, R108 ;  /* 0x0000006c51517221 */ /* 0x000fe20000010000 */
[----:B------:R-:W-:-:S02]  /*36d0*/  FSEL R115, R115, RZ, P4 ;  /* 0x000000ff73737208 */ /* 0x000fc40002000000 */
[----:B------:R-:W-:Y:S02]  /*36e0*/  F2FP.BF16.F32.PACK_AB R112, R113, R112 ;  /* 0x000000707170723e */ /* 0x000fe400000010ff */
[----:B------:R-:W-:Y:S01]  /*36f0*/  F2FP.BF16.F32.PACK_AB R113, R146, R115 ;  /* 0x000000739271723e */ /* 0x000fe200000010ff */
[-CC-:B------:R-:W-:Y:S01]  /*3700*/  FFMA.FTZ R115, R123, R141.reuse, R140.reuse ;  /* 0x0000008d7b737223 */ /* 0x180fe2000001008c */
[----:B------:R-:W-:Y:S01]  /*3710*/  FFMA.FTZ R146, R129, R141, R140 ;  /* 0x0000008d81927223 */ /* 0x000fe2000001008c */
[----:B------:R-:W-:Y:S02]  /*3720*/  LOP3.LUT P4, RZ, R145, 0xff00, RZ, 0xc0, !PT ;  /* 0x0000ff0091ff7812 */ /* 0x000fe4000788c0ff */
[----:B------:R-:W-:Y:S01]  /*3730*/  FADD.FTZ R152, R122, -R115 ;  /* 0x800000737a987221 */ /* 0x000fe20000010000 */
[----:B------:R-:W-:Y:S01]  /*3740*/  SHF.L.U32 R115, R98, 0x10, RZ ;  /* 0x0000001062737819 */ /* 0x000fe200000006ff */
[----:B------:R-:W-:Y:S01]  /*3750*/  FADD.FTZ R146, R127, -R146 ;  /* 0x800000927f927221 */ /* 0x000fe20000010000 */
[C---:B------:R-:W-:Y:S01]  /*3760*/  LOP3.LUT P2, RZ, R145.reuse, 0xff0000, RZ, 0xc0, !PT ;  /* 0x00ff000091ff7812 */ /* 0x040fe2000784c0ff */
[C---:B------:R-:W-:Y:S01]  /*3770*/  FFMA.FTZ R152, R138.reuse, R152, R147 ;  /* 0x000000988a987223 */ /* 0x040fe20000010093 */
[----:B------:R-:W-:Y:S01]  /*3780*/  ISETP.GE.U32.AND.EX P1, PT, R145, 0x1000000, PT, P1 ;  /* 0x010000009100780c */ /* 0x000fe20003f26110 */
[----:B------:R-:W-:Y:S01]  /*3790*/  FFMA.FTZ R146, R138, R146, R115 ;  /* 0x000000928a927223 */ /* 0x000fe20000010073 */
[----:B------:R-:W-:Y:S01]  /*37a0*/  FMUL.FTZ R115, R29, R148 ;  /* 0x000000941d737220 */ /* 0x000fe20000410000 */
[-C--:B------:R-:W-:Y:S01]  /*37b0*/  FMUL.FTZ R152, R152, R139.reuse ;  /* 0x0000008b98987220 */ /* 0x080fe20000410000 */
[----:B------:R-:W-:Y:S01]  /*37c0*/  @P6 PRMT R109, R109, 0x7632, R109 ;  /* 0x000076326d6d6816 */ /* 0x000fe2000000006d */
[----:B------:R-:W-:-:S02]  /*37d0*/  FMUL.FTZ R153, R146, R139 ;  /* 0x0000008b92997220 */ /* 0x000fc40000410000 */
[----:B------:R-:W0:Y:S01]  /*37e0*/  LDC.64 R146, c[0x0][0x468] ;  /* 0x00011a00ff927b82 */ /* 0x000e220000000a00 */
[----:B------:R-:W-:Y:S01]  /*37f0*/  FMUL.FTZ R155, R152, UR14 ;  /* 0x0000000e989b7c20 */ /* 0x000fe20008410000 */
[----:B------:R-:W-:Y:S01]  /*3800*/  FMUL.FTZ R152, R114, UR14 ;  /* 0x0000000e72987c20 */ /* 0x000fe20008410000 */
[----:B------:R-:W-:Y:S01]  /*3810*/  FMUL.FTZ R153, R153, UR14 ;  /* 0x0000000e99997c20 */ /* 0x000fe20008410000 */
[----:B------:R-:W-:Y:S01]  /*3820*/  FSEL R157, R115, RZ, P4 ;  /* 0x000000ff739d7208 */ /* 0x000fe20002000000 */
[----:B------:R-:W-:Y:S01]  /*3830*/  FMUL.FTZ R154, R30, R155 ;  /* 0x0000009b1e9a7220 */ /* 0x000fe20000410000 */
[----:B------:R-:W-:Y:S01]  /*3840*/  FMUL.FTZ R156, R31, R152 ;  /* 0x000000981f9c7220 */ /* 0x000fe20000410000 */
[----:B------:R-:W-:Y:S01]  /*3850*/  FMUL.FTZ R114, R28, R153 ;  /* 0x000000991c727220 */ /* 0x000fe20000410000 */
[----:B------:R-:W-:Y:S02]  /*3860*/  @P6 SHF.L.U32 R109, R109, 0x10, RZ ;  /* 0x000000106d6d6819 */ /* 0x000fe400000006ff */
[----:B------:R-:W-:-:S02]  /*3870*/  FSEL R154, R154, RZ, P2 ;  /* 0x000000ff9a9a7208 */ /* 0x000fc40001000000 */
[----:B------:R-:W-:Y:S02]  /*3880*/  FSEL R115, R156, RZ, P1 ;  /* 0x000000ff9c737208 */ /* 0x000fe40000800000 */
[----:B------:R-:W-:Y:S02]  /*3890*/  FSEL R114, R114, RZ, P5 ;  /* 0x000000ff72727208 */ /* 0x000fe40002800000 */
[----:B------:R-:W-:Y:S02]  /*38a0*/  F2FP.BF16.F32.PACK_AB R115, R115, R154 ;  /* 0x0000009a7373723e */ /* 0x000fe400000010ff */
[----:B------:R-:W-:Y:S01]  /*38b0*/  MOV R154, RZ ;  /* 0x000000ff009a7202 */ /* 0x000fe20000000f00 */
[----:B------:R-:W-:Y:S01]  /*38c0*/  @P6 FMUL.FTZ R154, R150, R109 ;  /* 0x0000006d969a6220 */ /* 0x000fe20000410000 */
[----:B------:R-:W-:Y:S01]  /*38d0*/  F2FP.BF16.F32.PACK_AB R114, R157, R114 ;  /* 0x000000729d72723e */ /* 0x000fe200000010ff */
[----:B------:R-:W-:Y:S01]  /*38e0*/  HFMA2 R109, -RZ, RZ, 0, 0 ;  /* 0x00000000ff6d7431 */ /* 0x000fe200000001ff */
[C---:B------:R-:W-:Y:S01]  /*38f0*/  @P4 PRMT R150, R110.reuse, 0x7632, R150 ;  /* 0x000076326e964816 */ /* 0x040fe20000000096 */
[----:B------:R-:W-:Y:S01]  /*3900*/  FADD.FTZ R83, R83, R154 ;  /* 0x0000009a53537221 */ /* 0x000fe20000010000 */
[----:B0-----:R-:W-:Y:S01]  /*3910*/  IMAD.WIDE.U32 R146, R119, 0x10, R146 ;  /* 0x0000001077927825 */ /* 0x001fe200078e0092 */
[----:B------:R-:W-:-:S02]  /*3920*/  @P5 SHF.L.U32 R110, R110, 0x10, RZ ;  /* 0x000000106e6e5819 */ /* 0x000fc400000006ff */
[----:B------:R-:W-:Y:S02]  /*3930*/  @P4 SHF.L.U32 R157, R150, 0x10, RZ ;  /* 0x00000010969d4819 */ /* 0x000fe400000006ff */
[----:B------:R0:W-:Y:S01]  /*3940*/  STG.E.128 desc[UR6][R146.64], R112 ;  /* 0x0000007092007986 */ /* 0x0001e2000c101d06 */
[----:B------:R-:W-:Y:S01]  /*3950*/  @P5 FMUL.FTZ R109, R153, R110 ;  /* 0x0000006e996d5220 */ /* 0x000fe20000410000 */
[----:B------:R-:W-:Y:S02]  /*3960*/  @P2 SHF.L.U32 R110, R111, 0x10, RZ ;  /* 0x000000106f6e2819 */ /* 0x000fe400000006ff */
[----:B------:R-:W-:Y:S01]  /*3970*/  MOV R150, RZ ;  /* 0x000000ff00967202 */ /* 0x000fe20000000f00 */
[----:B------:R-:W-:Y:S01]  /*3980*/  @P4 FMUL.FTZ R150, R148, R157 ;  /* 0x0000009d94964220 */ /* 0x000fe20000410000 */
[----:B------:R-:W-:Y:S01]  /*3990*/  FADD.FTZ R104, R104, R109 ;  /* 0x0000006d68687221 */ /* 0x000fe20000010000 */
[----:B------:R-:W-:Y:S02]  /*39a0*/  IADD3 R119, PT, PT, R119, 0x20, RZ ;  /* 0x0000002077777810 */ /* 0x000fe40007ffe0ff */
[----:B------:R-:W-:Y:S01]  /*39b0*/  FADD.FTZ R105, R105, R150 ;  /* 0x0000009669697221 */ /* 0x000fe20000010000 */
[----:B0-----:R-:W-:Y:S01]  /*39c0*/  @P1 PRMT R113, R111, 0x7632, R113 ;  /* 0x000076326f711816 */ /* 0x001fe20000000071 */
[----:B------:R-:W-:Y:S01]  /*39d0*/  HFMA2 R111, -RZ, RZ, 0, 0 ;  /* 0x00000000ff6f7431 */ /* 0x000fe200000001ff */
[----:B------:R-:W-:-:S02]  /*39e0*/  MOV R112, RZ ;  /* 0x000000ff00707202 */ /* 0x000fc40000000f00 */
[----:B------:R-:W-:Y:S01]  /*39f0*/  @P1 SHF.L.U32 R113, R113, 0x10, RZ ;  /* 0x0000001071711819 */ /* 0x000fe200000006ff */
[----:B------:R-:W-:-:S04]  /*3a00*/  @P2 FMUL.FTZ R111, R155, R110 ;  /* 0x0000006e9b6f2220 */ /* 0x000fc80000410000 */
[----:B------:R-:W-:Y:S01]  /*3a10*/  @P1 FMUL.FTZ R112, R152, R113 ;  /* 0x0000007198701220 */ /* 0x000fe20000410000 */
[----:B------:R-:W-:-:S03]  /*3a20*/  FADD.FTZ R106, R106, R111 ;  /* 0x0000006f6a6a7221 */ /* 0x000fc60000010000 */
[----:B------:R-:W-:-:S07]  /*3a30*/  FADD.FTZ R107, R107, R112 ;  /* 0x000000706b6b7221 */ /* 0x000fce0000010000 */
.L_x_2439:
[----:B------:R-:W-:Y:S05]  /*3a40*/  BSYNC.RECONVERGENT B1 ;  /* 0x0000000000017941 */ /* 0x000fea0003800200 */
.L_x_2438:
[----:B------:R-:W-:Y:S05]  /*3a50*/  @!P3 BRA `(.L_x_2434) ;  /* 0x000000180048b947 */ /* 0x000fea0003800000 */
[----:B0-----:R-:W0:Y:S02]  /*3a60*/  LDC.64 R108, c[0x0][0x390] ;  /* 0x0000e400ff6c7b82 */ /* 0x001e240000000a00 */
[----:B0-----:R-:W-:-:S06]  /*3a70*/  IMAD.WIDE.U32 R108, R119, 0x10, R108 ;  /* 0x00000010776c7825 */ /* 0x001fcc00078e006c */
[----:B------:R-:W2:Y:S01]  /*3a80*/  LDG.E.128 R108, desc[UR6][R108.64] ;  /* 0x000000066c6c7981 */ /* 0x000ea2000c1e1d00 */
[----:B------:R-:W-:Y:S01]  /*3a90*/  PRMT R113, R103, 0x7632, R113 ;  /* 0x0000763267717816 */ /* 0x000fe20000000071 */
[-C--:B------:R-:W-:Y:S01]  /*3aa0*/  FFMA.FTZ R114, R10, R141.reuse, R140 ;  /* 0x0000008d0a727223 */ /* 0x080fe2000001008c */
[----:B------:R-:W-:Y:S01]  /*3ab0*/  PRMT R112, R100, 0x7632, R112 ;  /* 0x0000763264707816 */ /* 0x000fe20000000070 */
[-CC-:B------:R-:W-:Y:S01]  /*3ac0*/  FFMA.FTZ R149, R117, R141.reuse, R140.reuse ;  /* 0x0000008d75957223 */ /* 0x180fe2000001008c */
[----:B------:R-:W-:Y:S01]  /*3ad0*/  SHF.L.U32 R147, R113, 0x10, RZ ;  /* 0x0000001071937819 */ /* 0x000fe200000006ff */
[-CC-:B------:R-:W-:Y:S01]  /*3ae0*/  FFMA.FTZ R151, R15, R141.reuse, R140.reuse ;  /* 0x0000008d0f977223 */ /* 0x180fe2000001008c */
[-CC-:B------:R-:W-:Y:S01]  /*3af0*/  FFMA.FTZ R150, R8, R141.reuse, R140.reuse ;  /* 0x0000008d08967223 */ /* 0x180fe2000001008c */
[-CC-:B------:R-:W-:Y:S01]  /*3b00*/  FFMA.FTZ R148, R0, R141.reuse, R140.reuse ;  /* 0x0000008d00947223 */ /* 0x180fe2000001008c */
[-CC-:B------:R-:W-:Y:S01]  /*3b10*/  FFMA.FTZ R146, R13, R141.reuse, R140.reuse ;  /* 0x0000008d0d927223 */ /* 0x180fe2000001008c */
[----:B------:R-:W-:Y:S01]  /*3b20*/  SHF.L.U32 R115, R112, 0x10, RZ ;  /* 0x0000001070737819 */ /* 0x000fe200000006ff */
[-C--:B------:R-:W-:Y:S01]  /*3b30*/  FFMA.FTZ R113, R6, R141.reuse, R140 ;  /* 0x0000008d06717223 */ /* 0x080fe2000001008c */
[----:B------:R-:W-:Y:S01]  /*3b40*/  FADD.FTZ R114, R7, -R114 ;  /* 0x8000007207727221 */ /* 0x000fe20000010000 */
[--C-:B------:R-:W-:Y:S01]  /*3b50*/  FFMA.FTZ R141, R9, R141, R140.reuse ;  /* 0x0000008d098d7223 */ /* 0x100fe2000001008c */
[----:B------:R-:W-:Y:S01]  /*3b60*/  PRMT R140, R101, 0x7632, R140 ;  /* 0x00007632658c7816 */ /* 0x000fe2000000008c */
[----:B------:R-:W-:Y:S01]  /*3b70*/  FADD.FTZ R152, R14, -R149 ;  /* 0x800000950e987221 */ /* 0x000fe20000010000 */
[----:B------:R-:W-:Y:S01]  /*3b80*/  LOP3.LUT P2, RZ, R142, 0xff00, RZ, 0xc0, !PT ;  /* 0x0000ff008eff7812 */ /* 0x000fe2000784c0ff */
[----:B------:R-:W-:Y:S01]  /*3b90*/  FFMA.FTZ R114, R138, R114, R115 ;  /* 0x000000728a727223 */ /* 0x000fe20000010073 */
[----:B------:R-:W-:Y:S01]  /*3ba0*/  LOP3.LUT P1, RZ, R142, 0xff, RZ, 0xc0, !PT ;  /* 0x000000ff8eff7812 */ /* 0x000fe2000782c0ff */
[----:B------:R-:W-:Y:S01]  /*3bb0*/  FADD.FTZ R154, R4, -R113 ;  /* 0x80000071049a7221 */ /* 0x000fe20000010000 */
[----:B------:R-:W-:Y:S01]  /*3bc0*/  SHF.L.U32 R115, R100, 0x10, RZ ;  /* 0x0000001064737819 */ /* 0x000fe200000006ff */
[----:B------:R-:W-:Y:S01]  /*3bd0*/  FADD.FTZ R146, R11, -R146 ;  /* 0x800000920b927221 */ /* 0x000fe20000010000 */
[----:B------:R-:W-:Y:S01]  /*3be0*/  SHF.L.U32 R149, R140, 0x10, RZ ;  /* 0x000000108c957819 */ /* 0x000fe200000006ff */
[----:B------:R-:W-:Y:S01]  /*3bf0*/  FADD.FTZ R148, R3, -R148 ;  /* 0x8000009403947221 */ /* 0x000fe20000010000 */
[----:B------:R-:W-:Y:S01]  /*3c00*/  PRMT R140, R102, 0x7632, R140 ;  /* 0x00007632668c7816 */ /* 0x000fe2000000008c */
[----:B------:R-:W-:Y:S01]  /*3c10*/  FFMA.FTZ R152, R138, R152, R115 ;  /* 0x000000988a987223 */ /* 0x000fe20000010073 */
[----:B------:R-:W-:Y:S01]  /*3c20*/  SHF.L.U32 R115, R102, 0x10, RZ ;  /* 0x0000001066737819 */ /* 0x000fe200000006ff */
[----:B------:R-:W-:Y:S01]  /*3c30*/  FADD.FTZ R150, R5, -R150 ;  /* 0x8000009605967221 */ /* 0x000fe20000010000 */
[----:B------:R-:W-:Y:S01]  /*3c40*/  SHF.L.U32 R113, R140, 0x10, RZ ;  /* 0x000000108c717819 */ /* 0x000fe200000006ff */
[-C--:B------:R-:W-:Y:S01]  /*3c50*/  FMUL.FTZ R152, R152, R139.reuse ;  /* 0x0000008b98987220 */ /* 0x080fe20000410000 */
[C---:B------:R-:W-:Y:S01]  /*3c60*/  FFMA.FTZ R112, R138.reuse, R148, R147 ;  /* 0x000000948a707223 */ /* 0x040fe20000010093 */
[C---:B------:R-:W-:Y:S01]  /*3c70*/  FFMA.FTZ R146, R138.reuse, R146, R115 ;  /* 0x000000928a927223 */ /* 0x040fe20000010073 */
[----:B------:R-:W-:Y:S01]  /*3c80*/  SHF.L.U32 R147, R101, 0x10, RZ ;  /* 0x0000001065937819 */ /* 0x000fe200000006ff */
[----:B------:R-:W-:Y:S01]  /*3c90*/  FFMA.FTZ R154, R138, R154, R113 ;  /* 0x0000009a8a9a7223 */ /* 0x000fe20000010071 */
[----:B------:R-:W-:Y:S01]  /*3ca0*/  FMUL.FTZ R115, R152, UR14 ;  /* 0x0000000e98737c20 */ /* 0x000fe20008410000 */
[----:B------:R-:W-:Y:S01]  /*3cb0*/  FFMA.FTZ R150, R138, R150, R149 ;  /* 0x000000968a967223 */ /* 0x000fe20000010095 */
[----:B------:R-:W-:Y:S01]  /*3cc0*/  FADD.FTZ R156, R2, -R141 ;  /* 0x8000008d029c7221 */ /* 0x000fe20000010000 */
[----:B------:R-:W-:Y:S01]  /*3cd0*/  FADD.FTZ R148, R12, -R151 ;  /* 0x800000970c947221 */ /* 0x000fe20000010000 */
[----:B------:R-:W-:Y:S01]  /*3ce0*/  CS2R R140, SRZ ;  /* 0x00000000008c7805 */ /* 0x000fe2000001ff00 */
[-C--:B------:R-:W-:Y:S01]  /*3cf0*/  FMUL.FTZ R114, R114, R139.reuse ;  /* 0x0000008b72727220 */ /* 0x080fe20000410000 */
[----:B------:R-:W-:Y:S01]  /*3d00*/  LOP3.LUT P5, RZ, R142, 0xff000000, RZ, 0xc0, !PT ;  /* 0xff0000008eff7812 */ /* 0x000fe200078ac0ff */
[----:B------:R-:W-:Y:S01]  /*3d10*/  FFMA.FTZ R148, R138, R148, R147 ;  /* 0x000000948a947223 */ /* 0x000fe20000010093 */
[----:B------:R-:W-:Y:S01]  /*3d20*/  SHF.L.U32 R147, R103, 0x10, RZ ;  /* 0x0000001067937819 */ /* 0x000fe200000006ff */
[----:B------:R-:W-:Y:S01]  /*3d30*/  FMUL.FTZ R114, R114, UR14 ;  /* 0x0000000e72727c20 */ /* 0x000fe20008410000 */
[-C--:B------:R-:W-:Y:S01]  /*3d40*/  FMUL.FTZ R146, R146, R139.reuse ;  /* 0x0000008b92927220 */ /* 0x080fe20000410000 */
[-C--:B------:R-:W-:Y:S01]  /*3d50*/  FMUL.FTZ R154, R154, R139.reuse ;  /* 0x0000008b9a9a7220 */ /* 0x080fe20000410000 */
[----:B------:R-:W-:Y:S01]  /*3d60*/  LOP3.LUT P6, RZ, R142, 0xff0000, RZ, 0xc0, !PT ;  /* 0x00ff00008eff7812 */ /* 0x000fe200078cc0ff */
        /* <DEDUP_REMOVED lines=9> */
[----:B------:R-:W-:-:S02]  /*3e00*/  LOP3.LUT P4, RZ, R143, 0xff, RZ, 0xc0, !PT ;  /* 0x000000ff8fff7812 */ /* 0x000fc4000788c0ff */
[----:B------:R-:W-:Y:S01]  /*3e10*/  LOP3.LUT P3, RZ, R143, 0xff00, RZ, 0xc0, !PT ;  /* 0x0000ff008fff7812 */ /* 0x000fe2000786c0ff */
[----:B------:R-:W-:Y:S01]  /*3e20*/  FMUL.FTZ R152, R47, R148 ;  /* 0x000000942f987220 */ /* 0x000fe20000410000 */
[C---:B--2---:R-:W-:Y:S02]  /*3e30*/  @P2 PRMT R113, R108.reuse, 0x7632, R113 ;  /* 0x000076326c712816 */ /* 0x044fe40000000071 */
[----:B------:R-:W-:Y:S02]  /*3e40*/  @P1 SHF.L.U32 R108, R108, 0x10, RZ ;  /* 0x000000106c6c1819 */ /* 0x000fe400000006ff */
[----:B------:R-:W-:-:S05]  /*3e50*/  @P2 SHF.L.U32 R113, R113, 0x10, RZ ;  /* 0x0000001071712819 */ /* 0x000fca00000006ff */
[----:B------:R-:W-:Y:S01]  /*3e60*/  @P4 SHF.L.U32 R154, R110, 0x10, RZ ;  /* 0x000000106e9a4819 */ /* 0x000fe200000006ff */
[----:B------:R-:W-:Y:S01]  /*3e70*/  @P1 FMUL.FTZ R141, R115, R108 ;  /* 0x0000006c738d1220 */ /* 0x000fe20000410000 */
[----:B------:R-:W-:Y:S01]  /*3e80*/  FMUL.FTZ R108, R150, R139 ;  /* 0x0000008b966c7220 */ /* 0x000fe20000410000 */
[----:B------:R-:W-:Y:S01]  /*3e90*/  @P2 FMUL.FTZ R140, R114, R113 ;  /* 0x00000071728c2220 */ /* 0x000fe20000410000 */
[----:B------:R-:W-:Y:S01]  /*3ea0*/  FMUL.FTZ R113, R40, R115 ;  /* 0x0000007328717220 */ /* 0x000fe20000410000 */
[----:B------:R-:W-:Y:S01]  /*3eb0*/  FMUL.FTZ R114, R41, R114 ;  /* 0x0000007229727220 */ /* 0x000fe20000410000 */
[----:B------:R-:W-:Y:S01]  /*3ec0*/  FMUL.FTZ R108, R108, UR14 ;  /* 0x0000000e6c6c7c20 */ /* 0x000fe20008410000 */
[----:B------:R-:W-:Y:S01]  /*3ed0*/  FMUL.FTZ R115, R42, R147 ;  /* 0x000000932a737220 */ /* 0x000fe20000410000 */
[----:B------:R-:W-:Y:S01]  /*3ee0*/  @P3 PRMT R110, R110, 0x7632, R110 ;  /* 0x000076326e6e3816 */ /* 0x000fe2000000006e */
[----:B------:R-:W-:Y:S01]  /*3ef0*/  FADD.FTZ R84, R84, R141 ;  /* 0x0000008d54547221 */ /* 0x000fe20000010000 */
[----:B------:R-:W-:Y:S01]  /*3f00*/  FMUL.FTZ R138, R43, R108 ;  /* 0x0000006c2b8a7220 */ /* 0x000fe20000410000 */
[----:B------:R-:W-:Y:S01]  /*3f10*/  FSEL R113, R113, RZ, P1 ;  /* 0x000000ff71717208 */ /* 0x000fe20000800000 */
[----:B------:R-:W-:Y:S01]  /*3f20*/  FADD.FTZ R85, R85, R140 ;  /* 0x0000008c55557221 */ /* 0x000fe20000010000 */
[----:B------:R-:W-:-:S02]  /*3f30*/  FSEL R114, R114, RZ, P2 ;  /* 0x000000ff72727208 */ /* 0x000fc40001000000 */
[----:B------:R-:W-:Y:S02]  /*3f40*/  FSEL R150, R138, RZ, P5 ;  /* 0x000000ff8a967208 */ /* 0x000fe40002800000 */
[----:B------:R-:W0:Y:S01]  /*3f50*/  LDC.64 R138, c[0x0][0x468] ;  /* 0x00011a00ff8a7b82 */ /* 0x000e220000000a00 */
[----:B------:R-:W-:Y:S02]  /*3f60*/  FSEL R115, R115, RZ, P6 ;  /* 0x000000ff73737208 */ /* 0x000fe40003000000 */
[----:B------:R-:W-:Y:S02]  /*3f70*/  ISETP.GE.U32.AND P1, PT, R142, RZ, PT ;  /* 0x000000ff8e00720c */ /* 0x000fe40003f26070 */
[----:B------:R-:W-:Y:S01]  /*3f80*/  F2FP.BF16.F32.PACK_AB R112, R114, R113 ;  /* 0x000000717270723e */ /* 0x000fe200000010ff */
[----:B------:R-:W-:Y:S01]  /*3f90*/  FMUL.FTZ R114, R44, R149 ;  /* 0x000000952c727220 */ /* 0x000fe20000410000 */
[----:B------:R-:W-:Y:S01]  /*3fa0*/  F2FP.BF16.F32.PACK_AB R113, R150, R115 ;  /* 0x000000739671723e */ /* 0x000fe200000010ff */
[----:B------:R-:W-:Y:S01]  /*3fb0*/  FMUL.FTZ R115, R45, R146 ;  /* 0x000000922d737220 */ /* 0x000fe20000410000 */
[C---:B------:R-:W-:Y:S01]  /*3fc0*/  ISETP.GE.U32.AND.EX P1, PT, R143.reuse, 0x1000000, PT, P1 ;  /* 0x010000008f00780c */ /* 0x040fe20003f26110 */
[----:B------:R-:W-:Y:S01]  /*3fd0*/  FMUL.FTZ R150, R46, R151 ;  /* 0x000000972e967220 */ /* 0x000fe20000410000 */
[----:B------:R-:W-:-:S02]  /*3fe0*/  LOP3.LUT P2, RZ, R143, 0xff0000, RZ, 0xc0, !PT ;  /* 0x00ff00008fff7812 */ /* 0x000fc4000784c0ff */
[----:B------:R-:W-:Y:S02]  /*3ff0*/  FSEL R114, R114, RZ, P4 ;  /* 0x000000ff72727208 */ /* 0x000fe40002000000 */
[----:B------:R-:W-:Y:S02]  /*4000*/  FSEL R153, R115, RZ, P3 ;  /* 0x000000ff73997208 */ /* 0x000fe40001800000 */
[----:B------:R-:W-:Y:S02]  /*4010*/  FSEL R150, R150, RZ, P2 ;  /* 0x000000ff96967208 */ /* 0x000fe40001000000 */
[----:B------:R-:W-:Y:S02]  /*4020*/  FSEL R115, R152, RZ, P1 ;  /* 0x000000ff98737208 */ /* 0x000fe40000800000 */
[----:B------:R-:W-:Y:S02]  /*4030*/  F2FP.BF16.F32.PACK_AB R114, R153, R114 ;  /* 0x000000729972723e */ /* 0x000fe400000010ff */
[----:B------:R-:W-:Y:S01]  /*4040*/  F2FP.BF16.F32.PACK_AB R115, R115, R150 ;  /* 0x000000967373723e */ /* 0x000fe200000010ff */
[----:B0-----:R-:W-:Y:S01]  /*4050*/  IMAD.WIDE.U32 R138, R119, 0x10, R138 ;  /* 0x00000010778a7825 */ /* 0x001fe200078e008a */
[----:B------:R-:W-:-:S03]  /*4060*/  @P5 PRMT R153, R109, 0x7632, R153 ;  /* 0x000076326d995816 */ /* 0x000fc60000000099 */
[----:B------:R-:W-:Y:S01]  /*4070*/  HFMA2 R119, -RZ, RZ, 0, 0 ;  /* 0x00000000ff777431 */ /* 0x000fe200000001ff */
[----:B------:R-:W-:Y:S02]  /*4080*/  @P1 PRMT R155, R111, 0x7632, R155 ;  /* 0x000076326f9b1816 */ /* 0x000fe4000000009b */
[----:B------:R-:W-:Y:S01]  /*4090*/  @P5 SHF.L.U32 R153, R153, 0x10, RZ ;  /* 0x0000001099995819 */ /* 0x000fe200000006ff */
[----:B------:R0:W-:Y:S01]  /*40a0*/  STG.E.128 desc[UR6][R138.64], R112 ;  /* 0x000000708a007986 */ /* 0x0001e2000c101d06 */
[----:B------:R-:W-:Y:S02]  /*40b0*/  @P2 SHF.L.U32 R156, R111, 0x10, RZ ;  /* 0x000000106f9c2819 */ /* 0x000fe400000006ff */
[----:B------:R-:W-:Y:S02]  /*40c0*/  @P6 SHF.L.U32 R150, R109, 0x10, RZ ;  /* 0x000000106d966819 */ /* 0x000fe400000006ff */
[----:B------:R-:W-:Y:S02]  /*40d0*/  @P3 SHF.L.U32 R111, R110, 0x10, RZ ;  /* 0x000000106e6f3819 */ /* 0x000fe400000006ff */
[----:B------:R-:W-:Y:S01]  /*40e0*/  @P1 SHF.L.U32 R155, R155, 0x10, RZ ;  /* 0x000000109b9b1819 */ /* 0x000fe200000006ff */
[----:B------:R-:W-:Y:S01]  /*40f0*/  @P6 FMUL.FTZ R119, R147, R150 ;  /* 0x0000009693776220 */ /* 0x000fe20000410000 */
[----:B------:R-:W-:Y:S01]  /*4100*/  MOV R152, RZ ;  /* 0x000000ff00987202 */ /* 0x000fe20000000f00 */
[----:B------:R-:W-:Y:S01]  /*4110*/  @P5 FMUL.FTZ R152, R108, R153 ;  /* 0x000000996c985220 */ /* 0x000fe20000410000 */
[----:B------:R-:W-:-:S02]  /*4120*/  CS2R R108, SRZ ;  /* 0x00000000006c7805 */ /* 0x000fc4000001ff00 */
[----:B------:R-:W-:Y:S01]  /*4130*/  MOV R110, RZ ;  /* 0x000000ff006e7202 */ /* 0x000fe20000000f00 */
[----:B------:R-:W-:Y:S01]  /*4140*/  @P4 FMUL.FTZ R109, R149, R154 ;  /* 0x0000009a956d4220 */ /* 0x000fe20000410000 */
[----:B------:R-:W-:Y:S01]  /*4150*/  @P3 FMUL.FTZ R108, R146, R111 ;  /* 0x0000006f926c3220 */ /* 0x000fe20000410000 */
[----:B------:R-:W-:Y:S01]  /*4160*/  @P1 FMUL.FTZ R110, R148, R155 ;  /* 0x0000009b946e1220 */ /* 0x000fe20000410000 */
[----:B------:R-:W-:Y:S01]  /*4170*/  FADD.FTZ R86, R86, R119 ;  /* 0x0000007756567221 */ /* 0x000fe20000010000 */
[----:B------:R-:W-:Y:S01]  /*4180*/  FADD.FTZ R87, R87, R152 ;  /* 0x0000009857577221 */ /* 0x000fe20000010000 */
[----:B0-----:R-:W-:Y:S02]  /*4190*/  HFMA2 R113, -RZ, RZ, 0, 0 ;  /* 0x00000000ff717431 */ /* 0x001fe400000001ff */
[----:B------:R-:W-:Y:S01]  /*41a0*/  FADD.FTZ R88, R88, R109 ;  /* 0x0000006d58587221 */ /* 0x000fe20000010000 */
[----:B------:R-:W-:Y:S01]  /*41b0*/  FADD.FTZ R89, R89, R108 ;  /* 0x0000006c59597221 */ /* 0x000fe20000010000 */
[----:B------:R-:W-:Y:S01]  /*41c0*/  FADD.FTZ R91, R91, R110 ;  /* 0x0000006e5b5b7221 */ /* 0x000fe20000010000 */
[----:B------:R-:W-:-:S04]  /*41d0*/  @P2 FMUL.FTZ R113, R151, R156 ;  /* 0x0000009c97712220 */ /* 0x000fc80000410000 */
[----:B------:R-:W-:Y:S01]  /*41e0*/  FADD.FTZ R90, R90, R113 ;  /* 0x000000715a5a7221 */ /* 0x000fe20000010000 */
[----:B------:R-:W-:Y:S06]  /*41f0*/  BRA `(.L_x_2434) ;  /* 0x0000001000607947 */ /* 0x000fec0003800000 */
.L_x_2437:
[----:B------:R-:W-:Y:S04]  /*4200*/  BSSY.RECONVERGENT B1, `(.L_x_2440) ;  /* 0x000008d000017945 */ /* 0x000fe80003800200 */
[----:B------:R-:W-:Y:S05]  /*4210*/  @!P4 BRA `(.L_x_2441) ;  /* 0x00000008002cc947 */ /* 0x000fea0003800000 */
[----:B0-----:R-:W0:Y:S02]  /*4220*/  LDC.64 R108, c[0x0][0x390] ;  /* 0x0000e400ff6c7b82 */ /* 0x001e240000000a00 */
[----:B0-----:R-:W-:-:S06]  /*4230*/  IMAD.WIDE.U32 R108, R119, 0x10, R108 ;  /* 0x00000010776c7825 */ /* 0x001fcc00078e006c */
[----:B------:R-:W2:Y:S01]  /*4240*/  LDG.E.128 R108, desc[UR6][R108.64] ;  /* 0x000000066c6c7981 */ /* 0x000ea2000c1e1d00 */
[-CC-:B------:R-:W-:Y:S01]  /*4250*/  FFMA.FTZ R92, R137, R141.reuse, R140.reuse ;  /* 0x0000008d895c7223 */ /* 0x180fe2000001008c */
[----:B------:R-:W-:Y:S01]  /*4260*/  SHF.L.U32 R95, R96, 0x10, RZ ;  /* 0x00000010605f7819 */ /* 0x000fe200000006ff */
[-C--:B------:R-:W-:Y:S01]  /*4270*/  FFMA.FTZ R113, R136, R141.reuse, R140 ;  /* 0x0000008d88717223 */ /* 0x080fe2000001008c */
[----:B------:R-:W-:Y:S01]  /*4280*/  PRMT R112, R97, 0x7632, R112 ;  /* 0x0000763261707816 */ /* 0x000fe20000000070 */
[--C-:B------:R-:W-:Y:S01]  /*4290*/  FADD.FTZ R93, R135, -R92.reuse ;  /* 0x8000005c875d7221 */ /* 0x100fe20000010000 */
[----:B------:R-:W-:Y:S01]  /*42a0*/  PRMT R92, R96, 0x7632, R92 ;  /* 0x00007632605c7816 */ /* 0x000fe2000000005c */
[--C-:B------:R-:W-:Y:S01]  /*42b0*/  FFMA.FTZ R115, R132, R141, R140.reuse ;  /* 0x0000008d84737223 */ /* 0x100fe2000001008c */
[----:B------:R-:W-:Y:S01]  /*42c0*/  FADD.FTZ R113, R134, -R113 ;  /* 0x8000007186717221 */ /* 0x000fe20000010000 */
[----:B------:R-:W-:Y:S01]  /*42d0*/  FFMA.FTZ R156, R138, R93, R95 ;  /* 0x0000005d8a9c7223 */ /* 0x000fe2000001005f */
[----:B------:R-:W-:Y:S01]  /*42e0*/  SHF.L.U32 R93, R92, 0x10, RZ ;  /* 0x000000105c5d7819 */ /* 0x000fe200000006ff */
[----:B------:R-:W-:Y:S01]  /*42f0*/  FADD.FTZ R115, R130, -R115 ;  /* 0x8000007382737221 */ /* 0x000fe20000010000 */
[----:B------:R-:W-:Y:S01]  /*4300*/  SHF.L.U32 R112, R112, 0x10, RZ ;  /* 0x0000001070707819 */ /* 0x000fe200000006ff */
[----:B------:R-:W-:Y:S01]  /*4310*/  FFMA.FTZ R114, R128, R141, R140 ;  /* 0x0000008d80727223 */ /* 0x000fe2000001008c */
[----:B------:R-:W-:Y:S01]  /*4320*/  PRMT R146, R98, 0x7632, R146 ;  /* 0x0000763262927816 */ /* 0x000fe20000000092 */
[C---:B------:R-:W-:Y:S01]  /*4330*/  FFMA.FTZ R158, R138.reuse, R113, R93 ;  /* 0x000000718a9e7223 */ /* 0x040fe2000001005d */
[----:B------:R-:W-:Y:S01]  /*4340*/  FFMA.FTZ R94, R133, R141, R140 ;  /* 0x0000008d855e7223 */ /* 0x000fe2000001008c */
[----:B------:R-:W-:Y:S01]  /*4350*/  FFMA.FTZ R152, R138, R115, R112 ;  /* 0x000000738a987223 */ /* 0x000fe20000010070 */
[----:B------:R-:W-:Y:S01]  /*4360*/  SHF.L.U32 R146, R146, 0x10, RZ ;  /* 0x0000001092927819 */ /* 0x000fe200000006ff */
[----:B------:R-:W0:Y:S01]  /*4370*/  LDC.64 R112, c[0x0][0x478] ;  /* 0x00011e00ff707b82 */ /* 0x000e220000000a00 */
[----:B------:R-:W-:Y:S01]  /*4380*/  FADD.FTZ R147, R125, -R114 ;  /* 0x800000727d937221 */ /* 0x000fe20000010000 */
[----:B------:R-:W-:Y:S01]  /*4390*/  SHF.L.U32 R154, R97, 0x10, RZ ;  /* 0x00000010619a7819 */ /* 0x000fe200000006ff */
[--C-:B------:R-:W-:Y:S01]  /*43a0*/  FADD.FTZ R95, R131, -R94.reuse ;  /* 0x8000005e835f7221 */ /* 0x100fe20000010000 */
[----:B------:R-:W-:Y:S01]  /*43b0*/  PRMT R94, R99, 0x7632, R94 ;  /* 0x00007632635e7816 */ /* 0x000fe2000000005e */
        /* <DEDUP_REMOVED lines=11> */
[----:B------:R-:W-:Y:S01]  /*4470*/  LOP3.LUT P1, RZ, R144, 0xff, RZ, 0xc0, !PT ;  /* 0x000000ff90ff7812 */ /* 0x000fe2000782c0ff */
[----:B------:R-:W-:Y:S01]  /*4480*/  FFMA.FTZ R146, R138, R93, R95 ;  /* 0x0000005d8a927223 */ /* 0x000fe2000001005f */
[----:B------:R-:W-:Y:S01]  /*4490*/  LOP3.LUT P2, RZ, R144, 0xff00, RZ, 0xc0, !PT ;  /* 0x0000ff0090ff7812 */ /* 0x000fe2000784c0ff */
[C---:B------:R-:W-:Y:S01]  /*44a0*/  FFMA.FTZ R148, R138.reuse, R115, R148 ;  /* 0x000000738a947223 */ /* 0x040fe20000010094 */
[----:B------:R-:W-:Y:S01]  /*44b0*/  FFMA.FTZ R114, R138, R147, R94 ;  /* 0x000000938a727223 */ /* 0x000fe2000001005e */
[----:B------:R-:W-:Y:S01]  /*44c0*/  F2FP.BF16.F32.PACK_AB R92, RZ, R156 ;  /* 0x0000009cff5c723e */ /* 0x000fe200000010ff */
[----:B------:R-:W-:Y:S01]  /*44d0*/  FMUL.FTZ R156, R156, R139 ;  /* 0x0000008b9c9c7220 */ /* 0x000fe20000410000 */
[----:B------:R-:W-:Y:S01]  /*44e0*/  F2FP.BF16.F32.PACK_AB R93, RZ, R158 ;  /* 0x0000009eff5d723e */ /* 0x000fe200000010ff */
[----:B0-----:R-:W-:Y:S01]  /*44f0*/  IMAD.WIDE.U32 R112, R119, 0x10, R112 ;  /* 0x0000001077707825 */ /* 0x001fe200078e0070 */
[----:B------:R-:W-:-:S03]  /*4500*/  F2FP.BF16.F32.PACK_AB R94, RZ, R154 ;  /* 0x0000009aff5e723e */ /* 0x000fc600000010ff */
[-C--:B------:R-:W-:Y:S01]  /*4510*/  FMUL.FTZ R158, R158, R139.reuse ;  /* 0x0000008b9e9e7220 */ /* 0x080fe20000410000 */
[----:B------:R-:W-:Y:S01]  /*4520*/  F2FP.BF16.F32.PACK_AB R95, RZ, R152 ;  /* 0x00000098ff5f723e */ /* 0x000fe200000010ff */
[-C--:B------:R-:W-:Y:S01]  /*4530*/  FMUL.FTZ R152, R152, R139.reuse ;  /* 0x0000008b98987220 */ /* 0x080fe20000410000 */
[----:B------:R-:W-:Y:S01]  /*4540*/  F2FP.BF16.F32.PACK_AB R115, RZ, R146 ;  /* 0x00000092ff73723e */ /* 0x000fe200000010ff */
[----:B------:R-:W-:Y:S01]  /*4550*/  FMUL.FTZ R158, R158, UR14 ;  /* 0x0000000e9e9e7c20 */ /* 0x000fe20008410000 */
[----:B------:R-:W-:Y:S01]  /*4560*/  F2FP.BF16.F32.PACK_AB R147, RZ, R150 ;  /* 0x00000096ff93723e */ /* 0x000fe200000010ff */
[----:B------:R-:W-:Y:S01]  /*4570*/  FMUL.FTZ R152, R152, UR14 ;  /* 0x0000000e98987c20 */ /* 0x000fe20008410000 */
[----:B------:R-:W-:Y:S01]  /*4580*/  F2FP.BF16.F32.PACK_AB R149, RZ, R148 ;  /* 0x00000094ff95723e */ /* 0x000fe200000010ff */
[----:B------:R-:W-:Y:S01]  /*4590*/  FMUL.FTZ R156, R156, UR14 ;  /* 0x0000000e9c9c7c20 */ /* 0x000fe20008410000 */
[----:B------:R-:W-:Y:S01]  /*45a0*/  F2FP.BF16.F32.PACK_AB R151, RZ, R114 ;  /* 0x00000072ff97723e */ /* 0x000fe200000010ff */
[-C--:B------:R-:W-:Y:S01]  /*45b0*/  FMUL.FTZ R154, R154, R139.reuse ;  /* 0x0000008b9a9a7220 */ /* 0x080fe20000410000 */
[----:B------:R-:W-:Y:S01]  /*45c0*/  PRMT R92, R92, 0x5410, R93 ;  /* 0x000054105c5c7816 */ /* 0x000fe2000000005d */
[-C--:B------:R-:W-:Y:S01]  /*45d0*/  FMUL.FTZ R155, R146, R139.reuse ;  /* 0x0000008b929b7220 */ /* 0x080fe20000410000 */
[----:B------:R-:W-:Y:S01]  /*45e0*/  PRMT R93, R94, 0x5410, R95 ;  /* 0x000054105e5d7816 */ /* 0x000fe2000000005f */
[-C--:B------:R-:W-:Y:S01]  /*45f0*/  FMUL.FTZ R150, R150, R139.reuse ;  /* 0x0000008b96967220 */ /* 0x080fe20000410000 */
[----:B------:R-:W-:Y:S01]  /*4600*/  LOP3.LUT P4, RZ, R144, 0xff0000, RZ, 0xc0, !PT ;  /* 0x00ff000090ff7812 */ /* 0x000fe2000788c0ff */
[----:B------:R-:W-:Y:S01]  /*4610*/  FMUL.FTZ R153, R148, R139 ;  /* 0x0000008b94997220 */ /* 0x000fe20000410000 */
[----:B------:R-:W-:Y:S01]  /*4620*/  PRMT R94, R115, 0x5410, R147 ;  /* 0x00005410735e7816 */ /* 0x000fe20000000093 */
[----:B------:R-:W-:Y:S01]  /*4630*/  FMUL.FTZ R147, R27, R152 ;  /* 0x000000981b937220 */ /* 0x000fe20000410000 */
[----:B------:R-:W-:Y:S01]  /*4640*/  PRMT R95, R149, 0x5410, R151 ;  /* 0x00005410955f7816 */ /* 0x000fe20000000097 */
[----:B------:R-:W-:Y:S01]  /*4650*/  HFMA2 R149, -RZ, RZ, 0, 0 ;  /* 0x00000000ff957431 */ /* 0x000fe200000001ff */
[----:B------:R-:W-:Y:S01]  /*4660*/  LOP3.LUT P6, RZ, R144, 0xff000000, RZ, 0xc0, !PT ;  /* 0xff00000090ff7812 */ /* 0x000fe200078cc0ff */
[----:B------:R-:W-:-:S02]  /*4670*/  HFMA2 R151, -RZ, RZ, 0, 0 ;  /* 0x00000000ff977431 */ /* 0x000fc400000001ff */
[----:B------:R-:W-:Y:S01]  /*4680*/  FMUL.FTZ R114, R114, R139 ;  /* 0x0000008b72727220 */ /* 0x000fe20000410000 */
[----:B------:R0:W-:Y:S01]  /*4690*/  STG.E.128 desc[UR6][R112.64], R92 ;  /* 0x0000005c70007986 */ /* 0x0001e2000c101d06 */
[----:B------:R-:W-:Y:S01]  /*46a0*/  FMUL.FTZ R148, R150, UR14 ;  /* 0x0000000e96947c20 */ /* 0x000fe20008410000 */
[----:B------:R-:W-:Y:S01]  /*46b0*/  FMUL.FTZ R153, R153, UR14 ;  /* 0x0000000e99997c20 */ /* 0x000fe20008410000 */
[----:B------:R-:W-:Y:S01]  /*46c0*/  FMUL.FTZ R150, R114, UR14 ;  /* 0x0000000e72967c20 */ /* 0x000fe20008410000 */
[----:B------:R-:W-:Y:S01]  /*46d0*/  FMUL.FTZ R155, R155, UR14 ;  /* 0x0000000e9b9b7c20 */ /* 0x000fe20008410000 */
[----:B------:R-:W-:-:S03]  /*46e0*/  LOP3.LUT P5, RZ, R145, 0xff, RZ, 0xc0, !PT ;  /* 0x000000ff91ff7812 */ /* 0x000fc600078ac0ff */
[----:B------:R-:W-:-:S05]  /*46f0*/  FMUL.FTZ R114, R28, R155 ;  /* 0x0000009b1c727220 */ /* 0x000fca0000410000 */
[----:B------:R-:W-:Y:S01]  /*4700*/  FSEL R114, R114, RZ, P5 ;  /* 0x000000ff72727208 */ /* 0x000fe20002800000 */
[----:B0-----:R-:W-:-:S05]  /*4710*/  FMUL.FTZ R113, R25, R158 ;  /* 0x0000009e19717220 */ /* 0x001fca0000410000 */
[----:B------:R-:W-:Y:S02]  /*4720*/  FSEL R113, R113, RZ, P2 ;  /* 0x000000ff71717208 */ /* 0x000fe40001000000 */
[C---:B--2---:R-:W-:Y:S02]  /*4730*/  @P1 SHF.L.U32 R115, R108.reuse, 0x10, RZ ;  /* 0x000000106c731819 */ /* 0x044fe400000006ff */
[----:B------:R-:W-:-:S03]  /*4740*/  @P2 PRMT R108, R108, 0x7632, R108 ;  /* 0x000076326c6c2816 */ /* 0x000fc6000000006c */
[----:B------:R-:W-:Y:S01]  /*4750*/  @P1 FMUL.FTZ R149, R156, R115 ;  /* 0x000000739c951220 */ /* 0x000fe20000410000 */
[----:B------:R-:W-:Y:S01]  /*4760*/  @P2 SHF.L.U32 R112, R108, 0x10, RZ ;  /* 0x000000106c702819 */ /* 0x000fe200000006ff */
[----:B------:R-:W-:Y:S01]  /*4770*/  FMUL.FTZ R115, R154, UR14 ;  /* 0x0000000e9a737c20 */ /* 0x000fe20008410000 */
[----:B------:R-:W-:Y:S01]  /*4780*/  MOV R108, RZ ;  /* 0x000000ff006c7202 */ /* 0x000fe20000000f00 */
[----:B------:R-:W-:Y:S01]  /*4790*/  FADD.FTZ R80, R80, R149 ;  /* 0x0000009550507221 */ /* 0x000fe20000010000 */
[----:B------:R-:W-:Y:S01]  /*47a0*/  FSEL R154, R147, RZ, P6 ;  /* 0x000000ff939a7208 */ /* 0x000fe20003000000 */
[----:B------:R-:W-:Y:S01]  /*47b0*/  @P2 FMUL.FTZ R108, R158, R112 ;  /* 0x000000709e6c2220 */ /* 0x000fe20000410000 */
[----:B------:R-:W-:Y:S01]  /*47c0*/  @P4 SHF.L.U32 R112, R109, 0x10, RZ ;  /* 0x000000106d704819 */ /* 0x000fe200000006ff */
[----:B------:R-:W0:Y:S01]  /*47d0*/  LDC.64 R146, c[0x0][0x468] ;  /* 0x00011a00ff927b82 */ /* 0x000e220000000a00 */
[----:B------:R-:W-:Y:S01]  /*47e0*/  LOP3.LUT P2, RZ, R145, 0xff0000, RZ, 0xc0, !PT ;  /* 0x00ff000091ff7812 */ /* 0x000fe2000784c0ff */
[----:B------:R-:W-:Y:S01]  /*47f0*/  FADD.FTZ R81, R81, R108 ;  /* 0x0000006c51517221 */ /* 0x000fe20000010000 */
[----:B------:R-:W-:Y:S01]  /*4800*/  @P6 PRMT R109, R109, 0x7632, R109 ;  /* 0x000076326d6d6816 */ /* 0x000fe2000000006d */
[----:B------:R-:W-:Y:S01]  /*4810*/  @P4 FMUL.FTZ R151, R115, R112 ;  /* 0x0000007073974220 */ /* 0x000fe20000410000 */
[----:B------:R-:W-:Y:S01]  /*4820*/  FMUL.FTZ R112, R24, R156 ;  /* 0x0000009c18707220 */ /* 0x000fe20000410000 */
[----:B------:R-:W-:Y:S01]  /*4830*/  FMUL.FTZ R115, R26, R115 ;  /* 0x000000731a737220 */ /* 0x000fe20000410000 */
[----:B------:R-:W-:Y:S01]  /*4840*/  FMUL.FTZ R156, R31, R150 ;  /* 0x000000961f9c7220 */ /* 0x000fe20000410000 */
[----:B------:R-:W-:Y:S01]  /*4850*/  @P6 SHF.L.U32 R109, R109, 0x10, RZ ;  /* 0x000000106d6d6819 */ /* 0x000fe200000006ff */
[----:B------:R-:W-:Y:S01]  /*4860*/  FADD.FTZ R82, R82, R151 ;  /* 0x0000009752527221 */ /* 0x000fe20000010000 */
[----:B------:R-:W-:-:S02]  /*4870*/  FSEL R112, R112, RZ, P1 ;  /* 0x000000ff70707208 */ /* 0x000fc40000800000 */
[----:B------:R-:W-:Y:S02]  /*4880*/  FSEL R115, R115, RZ, P4 ;  /* 0x000000ff73737208 */ /* 0x000fe40002000000 */
[----:B------:R-:W-:Y:S02]  /*4890*/  F2FP.BF16.F32.PACK_AB R112, R113, R112 ;  /* 0x000000707170723e */ /* 0x000fe400000010ff */
[----:B------:R-:W-:Y:S02]  /*48a0*/  ISETP.GE.U32.AND P1, PT, R144, RZ, PT ;  /* 0x000000ff9000720c */ /* 0x000fe40003f26070 */
[----:B------:R-:W-:Y:S01]  /*48b0*/  F2FP.BF16.F32.PACK_AB R113, R154, R115 ;  /* 0x000000739a71723e */ /* 0x000fe200000010ff */
[----:B------:R-:W-:Y:S01]  /*48c0*/  FMUL.FTZ R115, R29, R148 ;  /* 0x000000941d737220 */ /* 0x000fe20000410000 */
[C---:B------:R-:W-:Y:S01]  /*48d0*/  LOP3.LUT P4, RZ, R145.reuse, 0xff00, RZ, 0xc0, !PT ;  /* 0x0000ff0091ff7812 */ /* 0x040fe2000788c0ff */
[----:B------:R-:W-:Y:S01]  /*48e0*/  FMUL.FTZ R154, R30, R153 ;  /* 0x000000991e9a7220 */ /* 0x000fe20000410000 */
[----:B------:R-:W-:-:S02]  /*48f0*/  ISETP.GE.U32.AND.EX P1, PT, R145, 0x1000000, PT, P1 ;  /* 0x010000009100780c */ /* 0x000fc40003f26110 */
[----:B------:R-:W-:Y:S01]  /*4900*/  FSEL R157, R115, RZ, P4 ;  /* 0x000000ff739d7208 */ /* 0x000fe20002000000 */
[----:B0-----:R-:W-:Y:S01]  /*4910*/  IMAD.WIDE.U32 R146, R119, 0x10, R146 ;  /* 0x0000001077927825 */ /* 0x001fe200078e0092 */
[----:B------:R-:W-:Y:S02]  /*4920*/  FSEL R154, R154, RZ, P2 ;  /* 0x000000ff9a9a7208 */ /* 0x000fe40001000000 */
[----:B------:R-:W-:Y:S02]  /*4930*/  FSEL R115, R156, RZ, P1 ;  /* 0x000000ff9c737208 */ /* 0x000fe40000800000 */
[----:B------:R-:W-:Y:S02]  /*4940*/  F2FP.BF16.F32.PACK_AB R114, R157, R114 ;  /* 0x000000729d72723e */ /* 0x000fe400000010ff */
[----:B------:R-:W-:Y:S02]  /*4950*/  F2FP.BF16.F32.PACK_AB R115, R115, R154 ;  /* 0x0000009a7373723e */ /* 0x000fe400000010ff */
[----:B------:R-:W-:Y:S01]  /*4960*/  MOV R154, RZ ;  /* 0x000000ff009a7202 */ /* 0x000fe20000000f00 */
[----:B------:R-:W-:Y:S01]  /*4970*/  @P6 FMUL.FTZ R154, R152, R109 ;  /* 0x0000006d989a6220 */ /* 0x000fe20000410000 */
[C---:B------:R-:W-:Y:S01]  /*4980*/  @P4 PRMT R152, R110.reuse, 0x7632, R152 ;  /* 0x000076326e984816 */ /* 0x040fe20000000098 */
[----:B------:R-:W-:Y:S01]  /*4990*/  HFMA2 R109, -RZ, RZ, 0, 0 ;  /* 0x00000000ff6d7431 */ /* 0x000fe200000001ff */
[----:B------:R-:W-:Y:S01]  /*49a0*/  @P5 SHF.L.U32 R110, R110, 0x10, RZ ;  /* 0x000000106e6e5819 */ /* 0x000fe200000006ff */
[----:B------:R0:W-:Y:S01]  /*49b0*/  STG.E.128 desc[UR6][R146.64], R112 ;  /* 0x0000007092007986 */ /* 0x0001e2000c101d06 */
[----:B------:R-:W-:Y:S01]  /*49c0*/  @P4 SHF.L.U32 R157, R152, 0x10, RZ ;  /* 0x00000010989d4819 */ /* 0x000fe200000006ff */
[----:B------:R-:W-:Y:S01]  /*49d0*/  FADD.FTZ R83, R83, R154 ;  /* 0x0000009a53537221 */ /* 0x000fe20000010000 */
[----:B------:R-:W-:Y:S01]  /*49e0*/  MOV R152, RZ ;  /* 0x000000ff00987202 */ /* 0x000fe20000000f00 */
[----:B------:R-:W-:Y:S01]  /*49f0*/  @P5 FMUL.FTZ R109, R155, R110 ;  /* 0x0000006e9b6d5220 */ /* 0x000fe20000410000 */
[----:B------:R-:W-:Y:S01]  /*4a00*/  @P2 SHF.L.U32 R110, R111, 0x10, RZ ;  /* 0x000000106f6e2819 */ /* 0x000fe200000006ff */
[----:B------:R-:W-:Y:S01]  /*4a10*/  @P4 FMUL.FTZ R152, R148, R157 ;  /* 0x0000009d94984220 */ /* 0x000fe20000410000 */
[----:B------:R-:W-:Y:S01]  /*4a20*/  IADD3 R119, PT, PT, R119, 0x20, RZ ;  /* 0x0000002077777810 */ /* 0x000fe20007ffe0ff */
[----:B------:R-:W-:-:S02]  /*4a30*/  FADD.FTZ R104, R104, R109 ;  /* 0x0000006d68687221 */ /* 0x000fc40000010000 */
[----:B------:R-:W-:Y:S01]  /*4a40*/  FADD.FTZ R105, R105, R152 ;  /* 0x0000009869697221 */ /* 0x000fe20000010000 */
[----:B0-----:R-:W-:Y:S01]  /*4a50*/  @P1 PRMT R113, R111, 0x7632, R113 ;  /* 0x000076326f711816 */ /* 0x001fe20000000071 */
[----:B------:R-:W-:Y:S01]  /*4a60*/  HFMA2 R111, -RZ, RZ, 0, 0 ;  /* 0x00000000ff6f7431 */ /* 0x000fe200000001ff */
[----:B------:R-:W-:Y:S02]  /*4a70*/  MOV R112, RZ ;  /* 0x000000ff00707202 */ /* 0x000fe40000000f00 */
[----:B------:R-:W-:Y:S01]  /*4a80*/  @P1 SHF.L.U32 R113, R113, 0x10, RZ ;  /* 0x0000001071711819 */ /* 0x000fe200000006ff */
[----:B------:R-:W-:-:S04]  /*4a90*/  @P2 FMUL.FTZ R111, R153, R110 ;  /* 0x0000006e996f2220 */ /* 0x000fc80000410000 */
[----:B------:R-:W-:Y:S01]  /*4aa0*/  @P1 FMUL.FTZ R112, R150, R113 ;  /* 0x0000007196701220 */ /* 0x000fe20000410000 */
[----:B------:R-:W-:-:S03]  /*4ab0*/  FADD.FTZ R106, R106, R111 ;  /* 0x0000006f6a6a7221 */ /* 0x000fc60000010000 */
[----:B------:R-:W-:-:S07]  /*4ac0*/  FADD.FTZ R107, R107, R112 ;  /* 0x000000706b6b7221 */ /* 0x000fce0000010000 */
.L_x_2441:
[----:B------:R-:W-:Y:S05]  /*4ad0*/  BSYNC.RECONVERGENT B1 ;  /* 0x0000000000017941 */ /* 0x000fea0003800200 */
.L_x_2440:
[----:B------:R-:W-:Y:S05]  /*4ae0*/  @!P3 BRA `(.L_x_2434) ;  /* 0x000000080024b947 */ /* 0x000fea0003800000 */
[----:B------:R-:W1:Y:S02]  /*4af0*/  LDC.64 R92, c[0x0][0x390] ;  /* 0x0000e400ff5c7b82 */ /* 0x000e640000000a00 */
[----:B-1----:R-:W-:-:S05]  /*4b00*/  IMAD.WIDE.U32 R92, R119, 0x10, R92 ;  /* 0x00000010775c7825 */ /* 0x002fca00078e005c */
[----:B0-----:R0:W2:Y:S01]  /*4b10*/  LDG.E.128 R108, desc[UR6][R92.64] ;  /* 0x000000065c6c7981 */ /* 0x0010a2000c1e1d00 */
[-CC-:B------:R-:W-:Y:S01]  /*4b20*/  FFMA.FTZ R95, R117, R141.reuse, R140.reuse ;  /* 0x0000008d755f7223 */ /* 0x180fe2000001008c */
[----:B------:R-:W-:Y:S01]  /*4b30*/  SHF.L.U32 R112, R100, 0x10, RZ ;  /* 0x0000001064707819 */ /* 0x000fe200000006ff */
[-CC-:B------:R-:W-:Y:S01]  /*4b40*/  FFMA.FTZ R148, R0, R141.reuse, R140.reuse ;  /* 0x0000008d00947223 */ /* 0x180fe2000001008c */
[----:B------:R-:W-:Y:S01]  /*4b50*/  PRMT R115, R103, 0x7632, R115 ;  /* 0x0000763267737816 */ /* 0x000fe20000000073 */
[----:B------:R-:W-:Y:S01]  /*4b60*/  FADD.FTZ R95, R14, -R95 ;  /* 0x8000005f0e5f7221 */ /* 0x000fe20000010000 */
[----:B------:R-:W-:Y:S01]  /*4b70*/  LOP3.LUT P2, RZ, R142, 0xff00, RZ, 0xc0, !PT ;  /* 0x0000ff008eff7812 */ /* 0x000fe2000784c0ff */
[----:B------:R-:W-:Y:S01]  /*4b80*/  FFMA.FTZ R114, R10, R141, R140 ;  /* 0x0000008d0a727223 */ /* 0x000fe2000001008c */
[----:B------:R-:W-:Y:S01]  /*4b90*/  SHF.L.U32 R149, R115, 0x10, RZ ;  /* 0x0000001073957819 */ /* 0x000fe200000006ff */
[----:B------:R-:W-:Y:S01]  /*4ba0*/  FADD.FTZ R115, R3, -R148 ;  /* 0x8000009403737221 */ /* 0x000fe20000010000 */
[----:B0-----:R-:W-:Y:S01]  /*4bb0*/  FFMA.FTZ R92, R138, R95, R112 ;  /* 0x0000005f8a5c7223 */ /* 0x001fe20000010070 */
[----:B------:R-:W-:Y:S01]  /*4bc0*/  PRMT R95, R100, 0x7632, R95 ;  /* 0x00007632645f7816 */ /* 0x000fe2000000005f */
[-CC-:B------:R-:W-:Y:S01]  /*4bd0*/  FFMA.FTZ R146, R8, R141.reuse, R140.reuse ;  /* 0x0000008d08927223 */ /* 0x180fe2000001008c */
[----:B------:R-:W-:Y:S01]  /*4be0*/  LOP3.LUT P1, RZ, R142, 0xff, RZ, 0xc0, !PT ;  /* 0x000000ff8eff7812 */ /* 0x000fe2000782c0ff */
[-C--:B------:R-:W-:Y:S01]  /*4bf0*/  FFMA.FTZ R113, R15, R141.reuse, R140 ;  /* 0x0000008d0f717223 */ /* 0x080fe2000001008c */
[----:B------:R-:W-:Y:S01]  /*4c00*/  SHF.L.U32 R95, R95, 0x10, RZ ;  /* 0x000000105f5f7819 */ /* 0x000fe200000006ff */
[----:B------:R-:W-:Y:S01]  /*4c10*/  FADD.FTZ R93, R7, -R114 ;  /* 0x80000072075d7221 */ /* 0x000fe20000010000 */
[-CC-:B------:R-:W-:Y:S01]  /*4c20*/  FFMA.FTZ R94, R13, R141.reuse, R140.reuse ;  /* 0x0000008d0d5e7223 */ /* 0x180fe2000001008c */
[-C--:B------:R-:W-:Y:S01]  /*4c30*/  FFMA.FTZ R147, R6, R141.reuse, R140 ;  /* 0x0000008d06937223 */ /* 0x080fe2000001008c */
[----:B------:R-:W-:Y:S01]  /*4c40*/  PRMT R148, R102, 0x7632, R148 ;  /* 0x0000763266947816 */ /* 0x000fe20000000094 */
[----:B------:R-:W-:Y:S01]  /*4c50*/  FFMA.FTZ R141, R9, R141, R140 ;  /* 0x0000008d098d7223 */ /* 0x000fe2000001008c */
[----:B------:R-:W-:Y:S01]  /*4c60*/  FFMA.FTZ R152, R138, R115, R149 ;  /* 0x000000738a987223 */ /* 0x000fe20000010095 */
[----:B------:R-:W-:Y:S01]  /*4c70*/  SHF.L.U32 R112, R101, 0x10, RZ ;  /* 0x0000001065707819 */ /* 0x000fe200000006ff */
[----:B------:R-:W-:Y:S01]  /*4c80*/  FADD.FTZ R115, R5, -R146 ;  /* 0x8000009205737221 */ /* 0x000fe20000010000 */
[----:B------:R-:W-:Y:S01]  /*4c90*/  PRMT R140, R101, 0x7632, R140 ;  /* 0x00007632658c7816 */ /* 0x000fe2000000008c */
[----:B------:R-:W-:Y:S01]  /*4ca0*/  FADD.FTZ R113, R12, -R113 ;  /* 0x800000710c717221 */ /* 0x000fe20000010000 */
[----:B------:R-:W-:Y:S01]  /*4cb0*/  FFMA.FTZ R146, R138, R93, R95 ;  /* 0x0000005d8a927223 */ /* 0x000fe2000001005f */
[----:B------:R-:W-:Y:S01]  /*4cc0*/  SHF.L.U32 R148, R148, 0x10, RZ ;  /* 0x0000001094947819 */ /* 0x000fe200000006ff */
[----:B------:R-:W-:Y:S01]  /*4cd0*/  FADD.FTZ R147, R4, -R147 ;  /* 0x8000009304937221 */ /* 0x000fe20000010000 */
[----:B------:R-:W-:Y:S01]  /*4ce0*/  SHF.L.U32 R114, R140, 0x10, RZ ;  /* 0x000000108c727819 */ /* 0x000fe200000006ff */
[----:B------:R-:W-:Y:S01]  /*4cf0*/  FFMA.FTZ R112, R138, R113, R112 ;  /* 0x000000718a707223 */ /* 0x000fe20000010070 */
[-C--:B------:R-:W-:Y:S01]  /*4d00*/  FMUL.FTZ R140, R146, R139.reuse ;  /* 0x0000008b928c7220 */ /* 0x080fe20000410000 */
[----:B------:R-:W-:Y:S01]  /*4d10*/  FMUL.FTZ R113, R92, R139 ;  /* 0x0000008b5c717220 */ /* 0x000fe20000410000 */
[----:B------:R-:W-:Y:S01]  /*4d20*/  FFMA.FTZ R154, R138, R147, R148 ;  /* 0x000000938a9a7223 */ /* 0x000fe20000010094 */
[----:B------:R-:W-:-:S02]  /*4d30*/  HFMA2 R147, -RZ, RZ, 0, 0 ;  /* 0x00000000ff937431 */ /* 0x000fc400000001ff */
[----:B------:R-:W-:Y:S01]  /*4d40*/  FADD.FTZ R95, R11, -R94 ;  /* 0x8000005e0b5f7221 */ /* 0x000fe20000010000 */
[----:B------:R-:W-:Y:S01]  /*4d50*/  FMUL.FTZ R140, R140, UR14 ;  /* 0x0000000e8c8c7c20 */ /* 0x000fe20008410000 */
[----:B------:R-:W-:Y:S01]  /*4d60*/  FMUL.FTZ R113, R113, UR14 ;  /* 0x0000000e71717c20 */ /* 0x000fe20008410000 */
[----:B------:R-:W-:Y:S01]  /*4d70*/  FMUL.FTZ R149, R112, R139 ;  /* 0x0000008b70957220 */ /* 0x000fe20000410000 */
[----:B------:R-:W-:Y:S01]  /*4d80*/  FFMA.FTZ R114, R138, R115, R114 ;  /* 0x000000738a727223 */ /* 0x000fe20000010072 */
[----:B------:R-:W-:Y:S01]  /*4d90*/  SHF.L.U32 R115, R102, 0x10, RZ ;  /* 0x0000001066737819 */ /* 0x000fe200000006ff */
[----:B------:R-:W-:Y:S01]  /*4da0*/  FADD.FTZ R141, R2, -R141 ;  /* 0x8000008d028d7221 */ /* 0x000fe20000010000 */
[----:B------:R-:W-:Y:S01]  /*4db0*/  SHF.L.U32 R148, R103, 0x10, RZ ;  /* 0x0000001067947819 */ /* 0x000fe200000006ff */
[----:B------:R-:W-:Y:S01]  /*4dc0*/  FMUL.FTZ R149, R149, UR14 ;  /* 0x0000000e95957c20 */ /* 0x000fe20008410000 */
[----:B------:R-:W-:Y:S01]  /*4dd0*/  F2FP.BF16.F32.PACK_AB R151, RZ, R146 ;  /* 0x00000092ff97723e */ /* 0x000fe200000010ff */
[----:B------:R-:W-:Y:S01]  /*4de0*/  FFMA.FTZ R156, R138, R95, R115 ;  /* 0x0000005f8a9c7223 */ /* 0x000fe20000010073 */
[----:B------:R-:W-:Y:S01]  /*4df0*/  LOP3.LUT P6, RZ, R142, 0xff0000, RZ, 0xc0, !PT ;  /* 0x00ff00008eff7812 */ /* 0x000fe200078cc0ff */
[----:B------:R-:W-:Y:S01]  /*4e00*/  FFMA.FTZ R138, R138, R141, R148 ;  /* 0x0000008d8a8a7223 */ /* 0x000fe20000010094 */
[-C--:B------:R-:W-:Y:S01]  /*4e10*/  FMUL.FTZ R146, R114, R139.reuse ;  /* 0x0000008b72927220 */ /* 0x080fe20000410000 */
[-C--:B------:R-:W-:Y:S01]  /*4e20*/  FMUL.FTZ R153, R156, R139.reuse ;  /* 0x0000008b9c997220 */ /* 0x080fe20000410000 */
[----:B------:R-:W-:Y:S01]  /*4e30*/  F2FP.BF16.F32.PACK_AB R148, RZ, R156 ;  /* 0x0000009cff94723e */ /* 0x000fe200000010ff */
[-C--:B------:R-:W-:Y:S01]  /*4e40*/  FMUL.FTZ R155, R138, R139.reuse ;  /* 0x0000008b8a9b7220 */ /* 0x080fe20000410000 */
[----:B------:R-:W-:Y:S01]  /*4e50*/  F2FP.BF16.F32.PACK_AB R95, RZ, R138 ;  /* 0x0000008aff5f723e */ /* 0x000fe200000010ff */
[----:B------:R-:W-:Y:S01]  /*4e60*/  FMUL.FTZ R146, R146, UR14 ;  /* 0x0000000e92927c20 */ /* 0x000fe20008410000 */
[----:B------:R-:W-:Y:S01]  /*4e70*/  FMUL.FTZ R156, R152, R139 ;  /* 0x0000008b989c7220 */ /* 0x000fe20000410000 */
[----:B------:R-:W-:Y:S01]  /*4e80*/  F2FP.BF16.F32.PACK_AB R150, RZ, R114 ;  /* 0x00000072ff96723e */ /* 0x000fe200000010ff */
[----:B------:R-:W-:Y:S01]  /*4e90*/  FMUL.FTZ R153, R153, UR14 ;  /* 0x0000000e99997c20 */ /* 0x000fe20008410000 */
[----:B------:R-:W-:Y:S01]  /*4ea0*/  FMUL.FTZ R114, R43, R146 ;  /* 0x000000922b727220 */ /* 0x000fe20000410000 */
[----:B------:R-:W-:Y:S01]  /*4eb0*/  LOP3.LUT P5, RZ, R142, 0xff000000, RZ, 0xc0, !PT ;  /* 0xff0000008eff7812 */ /* 0x000fe200078ac0ff */
[----:B------:R-:W-:Y:S01]  /*4ec0*/  FMUL.FTZ R155, R155, UR14 ;  /* 0x0000000e9b9b7c20 */ /* 0x000fe20008410000 */
[C---:B------:R-:W-:Y:S01]  /*4ed0*/  LOP3.LUT P3, RZ, R143.reuse, 0xff00, RZ, 0xc0, !PT ;  /* 0x0000ff008fff7812 */ /* 0x040fe2000786c0ff */
[----:B------:R-:W-:Y:S01]  /*4ee0*/  FMUL.FTZ R156, R156, UR14 ;  /* 0x0000000e9c9c7c20 */ /* 0x000fe20008410000 */
[----:B------:R-:W-:Y:S01]  /*4ef0*/  FSEL R114, R114, RZ, P5 ;  /* 0x000000ff72727208 */ /* 0x000fe20002800000 */
[----:B------:R-:W-:Y:S01]  /*4f00*/  FMUL.FTZ R157, R46, R155 ;  /* 0x0000009b2e9d7220 */ /* 0x000fe20000410000 */
[----:B------:R-:W-:Y:S01]  /*4f10*/  LOP3.LUT P4, RZ, R143, 0xff, RZ, 0xc0, !PT ;  /* 0x000000ff8fff7812 */ /* 0x000fe2000788c0ff */
[----:B------:R-:W-:Y:S01]  /*4f20*/  FMUL.FTZ R158, R47, R156 ;  /* 0x0000009c2f9e7220 */ /* 0x000fe20000410000 */
[----:B------:R-:W-:-:S02]  /*4f30*/  F2FP.BF16.F32.PACK_AB R92, RZ, R92 ;  /* 0x0000005cff5c723e */ /* 0x000fc400000010ff */
[----:B------:R-:W-:Y:S02]  /*4f40*/  F2FP.BF16.F32.PACK_AB R152, RZ, R152 ;  /* 0x00000098ff98723e */ /* 0x000fe400000010ff */
[----:B------:R-:W-:Y:S02]  /*4f50*/  PRMT R92, R92, 0x5410, R151 ;  /* 0x000054105c5c7816 */ /* 0x000fe40000000097 */
[----:B------:R-:W-:Y:S02]  /*4f60*/  PRMT R95, R95, 0x5410, R152 ;  /* 0x000054105f5f7816 */ /* 0x000fe40000000098 */
[C---:B--2---:R-:W-:Y:S02]  /*4f70*/  @P2 PRMT R93, R108.reuse, 0x7632, R93 ;  /* 0x000076326c5d2816 */ /* 0x044fe4000000005d */
[----:B------:R-:W-:Y:S02]  /*4f80*/  @P1 SHF.L.U32 R94, R108, 0x10, RZ ;  /* 0x000000106c5e1819 */ /* 0x000fe400000006ff */
[----:B------:R-:W-:-:S02]  /*4f90*/  @P2 SHF.L.U32 R93, R93, 0x10, RZ ;  /* 0x000000105d5d2819 */ /* 0x000fc400000006ff */
[----:B------:R-:W-:Y:S01]  /*4fa0*/  MOV R108, RZ ;  /* 0x000000ff006c7202 */ /* 0x000fe20000000f00 */
[----:B------:R-:W-:Y:S01]  /*4fb0*/  @P1 FMUL.FTZ R147, R113, R94 ;  /* 0x0000005e71931220 */ /* 0x000fe20000410000 */
[----:B------:R-:W-:Y:S01]  /*4fc0*/  FMUL.FTZ R113, R40, R113 ;  /* 0x0000007128717220 */ /* 0x000fe20000410000 */
[----:B------:R-:W-:Y:S01]  /*4fd0*/  @P2 FMUL.FTZ R108, R140, R93 ;  /* 0x0000005d8c6c2220 */ /* 0x000fe20000410000 */
[----:B------:R-:W-:Y:S01]  /*4fe0*/  FMUL.FTZ R140, R41, R140 ;  /* 0x0000008c298c7220 */ /* 0x000fe20000410000 */
[----:B------:R-:W-:Y:S01]  /*4ff0*/  F2FP.BF16.F32.PACK_AB R93, RZ, R112 ;  /* 0x00000070ff5d723e */ /* 0x000fe200000010ff */
[----:B------:R-:W-:Y:S01]  /*5000*/  FMUL.FTZ R112, R42, R149 ;  /* 0x000000952a707220 */ /* 0x000fe20000410000 */
[----:B------:R-:W-:Y:S01]  /*5010*/  FSEL R113, R113, RZ, P1 ;  /* 0x000000ff71717208 */ /* 0x000fe20000800000 */
[----:B------:R-:W-:Y:S01]  /*5020*/  FADD.FTZ R84, R84, R147 ;  /* 0x0000009354547221 */ /* 0x000fe20000010000 */
[----:B------:R-:W-:Y:S01]  /*5030*/  FSEL R140, R140, RZ, P2 ;  /* 0x000000ff8c8c7208 */ /* 0x000fe20001000000 */
[----:B------:R-:W-:Y:S01]  /*5040*/  FADD.FTZ R85, R85, R108 ;  /* 0x0000006c55557221 */ /* 0x000fe20000010000 */
[----:B------:R-:W-:Y:S01]  /*5050*/  F2FP.BF16.F32.PACK_AB R94, RZ, R154 ;  /* 0x0000009aff5e723e */ /* 0x000fe200000010ff */
[----:B------:R-:W-:Y:S01]  /*5060*/  FMUL.FTZ R154, R154, R139 ;  /* 0x0000008b9a9a7220 */ /* 0x000fe20000410000 */
[----:B------:R-:W-:Y:S01]  /*5070*/  FSEL R115, R112, RZ, P6 ;  /* 0x000000ff70737208 */ /* 0x000fe20003000000 */
[----:B------:R-:W0:Y:S01]  /*5080*/  LDC.64 R138, c[0x0][0x478] ;  /* 0x00011e00ff8a7b82 */ /* 0x000e220000000a00 */
[----:B------:R-:W-:Y:S01]  /*5090*/  F2FP.BF16.F32.PACK_AB R112, R140, R113 ;  /* 0x000000718c70723e */ /* 0x000fe200000010ff */
[----:B------:R-:W-:Y:S01]  /*50a0*/  FMUL.FTZ R154, R154, UR14 ;  /* 0x0000000e9a9a7c20 */ /* 0x000fe20008410000 */
[----:B------:R-:W-:-:S02]  /*50b0*/  ISETP.GE.U32.AND P1, PT, R142, RZ, PT ;  /* 0x000000ff8e00720c */ /* 0x000fc40003f26070 */
[----:B------:R-:W-:Y:S01]  /*50c0*/  F2FP.BF16.F32.PACK_AB R113, R114, R115 ;  /* 0x000000737271723e */ /* 0x000fe200000010ff */
[----:B------:R-:W-:Y:S01]  /*50d0*/  FMUL.FTZ R114, R44, R153 ;  /* 0x000000992c727220 */ /* 0x000fe20000410000 */
[----:B------:R-:W-:Y:S01]  /*50e0*/  ISETP.GE.U32.AND.EX P1, PT, R143, 0x1000000, PT, P1 ;  /* 0x010000008f00780c */ /* 0x000fe20003f26110 */
[----:B------:R-:W1:Y:S01]  /*50f0*/  LDC.64 R140, c[0x0][0x468] ;  /* 0x00011a00ff8c7b82 */ /* 0x000e620000000a00 */
[----:B------:R-:W-:Y:S01]  /*5100*/  FMUL.FTZ R115, R45, R154 ;  /* 0x0000009a2d737220 */ /* 0x000fe20000410000 */
[----:B------:R-:W-:Y:S02]  /*5110*/  LOP3.LUT P2, RZ, R143, 0xff0000, RZ, 0xc0, !PT ;  /* 0x00ff00008fff7812 */ /* 0x000fe4000784c0ff */
[----:B------:R-:W-:Y:S02]  /*5120*/  FSEL R114, R114, RZ, P4 ;  /* 0x000000ff72727208 */ /* 0x000fe40002000000 */
[----:B------:R-:W-:Y:S02]  /*5130*/  FSEL R159, R115, RZ, P3 ;  /* 0x000000ff739f7208 */ /* 0x000fe40001800000 */
[----:B------:R-:W-:-:S02]  /*5140*/  FSEL R160, R157, RZ, P2 ;  /* 0x000000ff9da07208 */ /* 0x000fc40001000000 */
[----:B------:R-:W-:Y:S02]  /*5150*/  FSEL R115, R158, RZ, P1 ;  /* 0x000000ff9e737208 */ /* 0x000fe40000800000 */
[----:B------:R-:W-:Y:S02]  /*5160*/  F2FP.BF16.F32.PACK_AB R114, R159, R114 ;  /* 0x000000729f72723e */ /* 0x000fe400000010ff */
[----:B------:R-:W-:Y:S02]  /*5170*/  @P5 PRMT R151, R109, 0x7632, R151 ;  /* 0x000076326d975816 */ /* 0x000fe40000000097 */
[----:B------:R-:W-:Y:S01]  /*5180*/  @P3 PRMT R157, R110, 0x7632, R157 ;  /* 0x000076326e9d3816 */ /* 0x000fe2000000009d */
[----:B0-----:R-:W-:Y:S01]  /*5190*/  IMAD.WIDE.U32 R138, R119, 0x10, R138 ;  /* 0x00000010778a7825 */ /* 0x001fe200078e008a */
[----:B------:R-:W-:Y:S02]  /*51a0*/  @P1 PRMT R159, R111, 0x7632, R159 ;  /* 0x000076326f9f1816 */ /* 0x000fe4000000009f */
[----:B------:R-:W-:-:S02]  /*51b0*/  PRMT R93, R93, 0x5410, R150 ;  /* 0x000054105d5d7816 */ /* 0x000fc40000000096 */
[----:B------:R-:W-:Y:S02]  /*51c0*/  PRMT R94, R148, 0x5410, R94 ;  /* 0x00005410945e7816 */ /* 0x000fe4000000005e */
[----:B------:R-:W-:Y:S01]  /*51d0*/  F2FP.BF16.F32.PACK_AB R115, R115, R160 ;  /* 0x000000a07373723e */ /* 0x000fe200000010ff */
[----:B-1----:R-:W-:Y:S01]  /*51e0*/  IMAD.WIDE.U32 R140, R119, 0x10, R140 ;  /* 0x00000010778c7825 */ /* 0x002fe200078e008c */
[----:B------:R-:W-:-:S03]  /*51f0*/  @P6 SHF.L.U32 R148, R109, 0x10, RZ ;  /* 0x000000106d946819 */ /* 0x000fc600000006ff */
[----:B------:R-:W-:Y:S01]  /*5200*/  HFMA2 R119, -RZ, RZ, 0, 0 ;  /* 0x00000000ff777431 */ /* 0x000fe200000001ff */
[----:B------:R-:W-:Y:S01]  /*5210*/  @P4 SHF.L.U32 R152, R110, 0x10, RZ ;  /* 0x000000106e984819 */ /* 0x000fe200000006ff */
[----:B------:R-:W-:Y:S01]  /*5220*/  HFMA2 R109, -RZ, RZ, 0, 0 ;  /* 0x00000000ff6d7431 */ /* 0x000fe200000001ff */
[----:B------:R-:W-:Y:S01]  /*5230*/  @P5 SHF.L.U32 R151, R151, 0x10, RZ ;  /* 0x0000001097975819 */ /* 0x000fe200000006ff */
[----:B------:R-:W-:Y:S01]  /*5240*/  STG.E.128 desc[UR6][R138.64], R92 ;  /* 0x0000005c8a007986 */ /* 0x000fe2000c101d06 */
[----:B------:R-:W-:Y:S02]  /*5250*/  @P2 SHF.L.U32 R158, R111, 0x10, RZ ;  /* 0x000000106f9e2819 */ /* 0x000fe400000006ff */
[----:B------:R-:W-:Y:S02]  /*5260*/  CS2R R110, SRZ ;  /* 0x00000000006e7805 */ /* 0x000fe4000001ff00 */
[----:B------:R-:W-:Y:S01]  /*5270*/  @P3 SHF.L.U32 R157, R157, 0x10, RZ ;  /* 0x000000109d9d3819 */ /* 0x000fe200000006ff */
[----:B------:R0:W-:Y:S01]  /*5280*/  STG.E.128 desc[UR6][R140.64], R112 ;  /* 0x000000708c007986 */ /* 0x0001e2000c101d06 */
[----:B------:R-:W-:Y:S01]  /*5290*/  @P1 SHF.L.U32 R159, R159, 0x10, RZ ;  /* 0x000000109f9f1819 */ /* 0x000fe200000006ff */
[----:B------:R-:W-:Y:S01]  /*52a0*/  @P6 FMUL.FTZ R119, R149, R148 ;  /* 0x0000009495776220 */ /* 0x000fe20000410000 */
[----:B------:R-:W-:Y:S01]  /*52b0*/  MOV R150, RZ ;  /* 0x000000ff00967202 */ /* 0x000fe20000000f00 */
        /* <DEDUP_REMOVED lines=12> */
.L_x_2434:
[----:B------:R-:W-:Y:S05]  /*5380*/  BSYNC.RECONVERGENT B0 ;  /* 0x0000000000007941 */ /* 0x000fea0003800200 */
.L_x_2428:
[----:B0-23--:R-:W0:Y:S02]  /*5390*/  LDC.64 R108, c[0x0][0x380] ;  /* 0x0000e000ff6c7b82 */ /* 0x00de240000000a00 */
[----:B0-----:R-:W-:-:S04]  /*53a0*/  LEA R121, R108, R121, 0x2 ;  /* 0x000000796c797211 */ /* 0x001fc800078e10ff */
[----:B------:R-:W-:-:S13]  /*53b0*/  ISETP.GE.AND P1, PT, R121, R109, PT ;  /* 0x0000006d7900720c */ /* 0x000fda0003f26270 */
[----:B------:R-:W-:Y:S05]  /*53c0*/  @!P1 BRA `(.L_x_2442) ;  /* 0xffffffb000809947 */ /* 0x000fea000383ffff */
.L_x_2422:
[----:B------:R-:W0:Y:S01]  /*53d0*/  S2R R7, SR_CgaCtaId ;  /* 0x0000000000077919 */ /* 0x000e220000008800 */
[C---:B------:R-:W-:Y:S01]  /*53e0*/  SHF.L.U32 R2, R118.reuse, 0x6, RZ ;  /* 0x0000000676027819 */ /* 0x040fe200000006ff */
[----:B------:R-:W-:Y:S05]  /*53f0*/  WARPSYNC.ALL ;  /* 0x0000000000007948 */ /* 0x000fea0003800000 */
[C---:B------:R-:W-:Y:S01]  /*5400*/  LOP3.LUT R5, R118.reuse, 0x7f, RZ, 0x3c, !PT ;  /* 0x0000007f76057812 */ /* 0x040fe200078e3cff */
[----:B------:R-:W1:Y:S01]  /*5410*/  S2UR UR4, SR_CTAID.X ;  /* 0x00000000000479c3 */ /* 0x000e620000002500 */
[----:B------:R-:W-:Y:S01]  /*5420*/  SHF.L.U32 R0, R118, 0x5, RZ ;  /* 0x0000000576007819 */ /* 0x000fe200000006ff */
[----:B------:R-:W2:Y:S01]  /*5430*/  LDCU.128 UR16, c[0x0][0x440] ;  /* 0x00008800ff1077ac */ /* 0x000ea20008000c00 */
[----:B------:R-:W-:Y:S01]  /*5440*/  MOV R4, 0x400 ;  /* 0x0000040000047802 */ /* 0x000fe20000000f00 */
[----:B------:R-:W-:Y:S01]  /*5450*/  BSSY.RECONVERGENT B0, `(.L_x_2443) ;  /* 0x0000095000007945 */ /* 0x000fe20003800200 */
[----:B------:R-:W-:-:S02]  /*5460*/  LOP3.LUT R3, R2, 0x1800, RZ, 0xc0, !PT ;  /* 0x0000180002037812 */ /* 0x000fc400078ec0ff */
[----:B------:R-:W-:Y:S02]  /*5470*/  IADD3 R2, PT, PT, R5, R116, RZ ;  /* 0x0000007405027210 */ /* 0x000fe40007ffe0ff */
[----:B------:R-:W-:Y:S02]  /*5480*/  LOP3.LUT R0, R3, 0x3e0, R0, 0xf8, !PT ;  /* 0x000003e003007812 */ /* 0x000fe400078ef800 */
[C---:B------:R-:W-:Y:S02]  /*5490*/  ISETP.GE.U32.AND P3, PT, R2.reuse, 0x80, PT ;  /* 0x000000800200780c */ /* 0x040fe40003f66070 */
[C---:B------:R-:W-:Y:S02]  /*54a0*/  ISETP.GE.U32.AND P0, PT, R2.reuse, 0x100, PT ;  /* 0x000001000200780c */ /* 0x040fe40003f06070 */
[C---:B------:R-:W-:Y:S02]  /*54b0*/  ISETP.GE.U32.AND P1, PT, R2.reuse, 0x180, PT ;  /* 0x000001800200780c */ /* 0x040fe40003f26070 */
[----:B------:R-:W-:-:S02]  /*54c0*/  ISETP.GE.U32.AND P2, PT, R2, 0x200, PT ;  /* 0x000002000200780c */ /* 0x000fc40003f46070 */
[----:B0-----:R-:W-:Y:S01]  /*54d0*/  LEA R5, R7, R4, 0x18 ;  /* 0x0000000407057211 */ /* 0x001fe200078ec0ff */
[----:B-1----:R-:W-:Y:S01]  /*54e0*/  IMAD R3, R116, UR4, RZ ;  /* 0x0000000474037c24 */ /* 0x002fe2000f8e02ff */
[----:B------:R-:W0:Y:S02]  /*54f0*/  LDCU.64 UR4, c[0x0][0x460] ;  /* 0x00008c00ff0477ac */ /* 0x000e240008000a00 */
[-C--:B------:R-:W-:Y:S02]  /*5500*/  IADD3 R0, PT, PT, R0, R5.reuse, RZ ;  /* 0x0000000500007210 */ /* 0x080fe40007ffe0ff */
        /* <DEDUP_REMOVED lines=10> */
[C---:B--2---:R-:W-:Y:S02]  /*55b0*/  IADD3 R30, P4, PT, R32.reuse, UR18, RZ ;  /* 0x00000012201e7c10 */ /* 0x044fe4000ff9e0ff */
[----:B------:R-:W-:-:S03]  /*55c0*/  IADD3 R28, P5, PT, R32, UR16, RZ ;  /* 0x00000010201c7c10 */ /* 0x000fc6000ffbe0ff */
        /* <DEDUP_REMOVED lines=38> */
[----:B-1----:R-:W-:Y:S02]  /*5830*/  IADD3.X R59, PT, PT, R34, UR19, RZ, P4, !PT ;  /* 0x00000013223b7c10 */ /* 0x002fe4000a7fe4ff */
        /* <DEDUP_REMOVED lines=86> */
.L_x_2444:
[----:B------:R-:W-:Y:S05]  /*5da0*/  BSYNC.RECONVERGENT B0 ;  /* 0x0000000000007941 */ /* 0x000fea0003800200 */
.L_x_2443:
        /* <DEDUP_REMOVED lines=18> */
.L_x_2446:
[----:B------:R-:W-:Y:S05]  /*5ed0*/  BSYNC.RECONVERGENT B0 ;  /* 0x0000000000007941 */ /* 0x000fea0003800200 */
.L_x_2445:
        /* <DEDUP_REMOVED lines=18> */
.L_x_2448:
[----:B------:R-:W-:Y:S05]  /*6000*/  BSYNC.RECONVERGENT B0 ;  /* 0x0000000000007941 */ /* 0x000fea0003800200 */
.L_x_2447:
        /* <DEDUP_REMOVED lines=12> */
.L_x_2427:
        /* <DEDUP_REMOVED lines=8> */
.L_x_2450:
[----:B------:R-:W-:Y:S05]  /*6150*/  BSYNC B0 ;  /* 0x0000000000007941 */ /* 0x000fea0003800000 */
.L_x_2449:
        /* <DEDUP_REMOVED lines=8> */
.L_x_2451:
[----:B------:R-:W-:Y:S01]  /*61e0*/  FADD.FTZ R110, R110, R109 ;  /* 0x0000006d6e6e7221 */ /* 0x000fe20000010000 */
[----:B------:R-:W-:-:S04]  /*61f0*/  HFMA2 R146, -RZ, RZ, 0, 1.1920928955078125e-07 ;  /* 0x00000002ff927431 */ /* 0x000fc800000001ff */
[----:B------:R-:W-:Y:S02]  /*6200*/  MOV R147, R110 ;  /* 0x0000006e00937202 */ /* 0x000fe40000000f00 */
[----:B------:R-:W-:-:S07]  /*6210*/  MOV R111, R141 ;  /* 0x0000008d006f7202 */ /* 0x000fce0000000f00 */
[----:B------:R-:W-:Y:S05]  /*6220*/  WARPSYNC.COLLECTIVE R140, `(.L_x_2452) ;  /* 0x000000008c087348 */ /* 0x000fea0003c00000 */
[----:B------:R0:W1:Y:S02]  /*6230*/  SHFL.BFLY P2, R141, R147, R146, R149 ;  /* 0x0c000092938d7389 */ /* 0x0000640000040095 */
[----:B01----:R-:W-:Y:S05]  /*6240*/  ENDCOLLECTIVE ;  /* 0x000000000000791b */ /* 0x003fea0003800000 */
.L_x_2452:
[----:B------:R-:W-:-:S05]  /*6250*/  FADD.FTZ R111, R111, R108 ;  /* 0x0000006c6f6f7221 */ /* 0x000fca0000010000 */
[----:B------:R-:W-:Y:S02]  /*6260*/  MOV R147, R111 ;  /* 0x0000006f00937202 */ /* 0x000fe40000000f00 */
[----:B------:R-:W-:-:S07]  /*6270*/  MOV R113, R141 ;  /* 0x0000008d00717202 */ /* 0x000fce0000000f00 */
[----:B------:R-:W-:Y:S05]  /*6280*/  WARPSYNC.COLLECTIVE R140, `(.L_x_2453) ;  /* 0x000000008c087348 */ /* 0x000fea0003c00000 */
[----:B------:R0:W1:Y:S02]  /*6290*/  SHFL.BFLY P2, R141, R147, R146, R149 ;  /* 0x0c000092938d7389 */ /* 0x0000640000040095 */
[----:B01----:R-:W-:Y:S05]  /*62a0*/  ENDCOLLECTIVE ;  /* 0x000000000000791b */ /* 0x003fea0003800000 */
.L_x_2453:
[----:B------:R-:W-:Y:S01]  /*62b0*/  FADD.FTZ R113, R110, R113 ;  /* 0x000000716e717221 */ /* 0x000fe20000010000 */
[----:B------:R-:W-:-:S04]  /*62c0*/  HFMA2 R146, -RZ, RZ, 0, 2.384185791015625e-07 ;  /* 0x00000004ff927431 */ /* 0x000fc800000001ff */
[----:B------:R-:W-:Y:S02]  /*62d0*/  MOV R147, R113 ;  /* 0x0000007100937202 */ /* 0x000fe40000000f00 */
[----:B------:R-:W-:-:S07]  /*62e0*/  MOV R112, R141 ;  /* 0x0000008d00707202 */ /* 0x000fce0000000f00 */
[----:B------:R-:W-:Y:S05]  /*62f0*/  WARPSYNC.COLLECTIVE R140, `(.L_x_2454) ;  /* 0x000000008c087348 */ /* 0x000fea0003c00000 */
[----:B------:R0:W1:Y:S02]  /*6300*/  SHFL.BFLY P2, R141, R147, R146, R149 ;  /* 0x0c000092938d7389 */ /* 0x0000640000040095 */
[----:B01----:R-:W-:Y:S05]  /*6310*/  ENDCOLLECTIVE ;  /* 0x000000000000791b */ /* 0x003fea0003800000 */
.L_x_2454:
[----:B------:R-:W-:-:S05]  /*6320*/  FADD.FTZ R112, R111, R112 ;  /* 0x000000706f707221 */ /* 0x000fca0000010000 */
[----:B------:R-:W-:Y:S02]  /*6330*/  MOV R147, R112 ;  /* 0x0000007000937202 */ /* 0x000fe40000000f00 */
[----:B------:R-:W-:-:S07]  /*6340*/  MOV R114, R141 ;  /* 0x0000008d00727202 */ /* 0x000fce0000000f00 */
[----:B------:R-:W-:Y:S05]  /*6350*/  WARPSYNC.COLLECTIVE R140, `(.L_x_2455) ;  /* 0x000000008c087348 */ /* 0x000fea0003c00000 */
[----:B------:R0:W1:Y:S02]  /*6360*/  SHFL.BFLY P2, R141, R147, R146, R149 ;  /* 0x0c000092938d7389 */ /* 0x0000640000040095 */
[----:B01----:R-:W-:Y:S05]  /*6370*/  ENDCOLLECTIVE ;  /* 0x000000000000791b */ /* 0x003fea0003800000 */
.L_x_2455:
[----:B------:R-:W-:Y:S01]  /*6380*/  FADD.FTZ R114, R113, R114 ;  /* 0x0000007271727221 */ /* 0x000fe20000010000 */
[----:B------:R-:W-:-:S04]  /*6390*/  HFMA2 R146, -RZ, RZ, 0, 4.76837158203125e-07 ;  /* 0x00000008ff927431 */ /* 0x000fc800000001ff */
[----:B------:R-:W-:Y:S02]  /*63a0*/  MOV R147, R114 ;  /* 0x0000007200937202 */ /* 0x000fe40000000f00 */
[----:B------:R-:W-:-:S07]  /*63b0*/  MOV R115, R141 ;  /* 0x0000008d00737202 */ /* 0x000fce0000000f00 */
[----:B------:R-:W-:Y:S05]  /*63c0*/  WARPSYNC.COLLECTIVE R140, `(.L_x_2456) ;  /* 0x000000008c087348 */ /* 0x000fea0003c00000 */
[----:B------:R0:W1:Y:S02]  /*63d0*/  SHFL.BFLY P2, R141, R147, R146, R149 ;  /* 0x0c000092938d7389 */ /* 0x0000640000040095 */
[----:B01----:R-:W-:Y:S05]  /*63e0*/  ENDCOLLECTIVE ;  /* 0x000000000000791b */ /* 0x003fea0003800000 */
.L_x_2456:
[----:B------:R-:W-:-:S05]  /*63f0*/  FADD.FTZ R115, R112, R115 ;  /* 0x0000007370737221 */ /* 0x000fca0000010000 */
[----:B------:R-:W-:Y:S02]  /*6400*/  MOV R147, R115 ;  /* 0x0000007300937202 */ /* 0x000fe40000000f00 */
[----:B------:R-:W-:-:S07]  /*6410*/  MOV R109, R141 ;  /* 0x0000008d006d7202 */ /* 0x000fce0000000f00 */
[----:B------:R-:W-:Y:S05]  /*6420*/  WARPSYNC.COLLECTIVE R140, `(.L_x_2457) ;  /* 0x000000008c087348 */ /* 0x000fea0003c00000 */
[----:B------:R0:W1:Y:S02]  /*6430*/  SHFL.BFLY P2, R141, R147, R146, R149 ;  /* 0x0c000092938d7389 */ /* 0x0000640000040095 */
[----:B01----:R-:W-:Y:S05]  /*6440*/  ENDCOLLECTIVE ;  /* 0x000000000000791b */ /* 0x003fea0003800000 */
.L_x_2457:
[----:B------:R-:W-:Y:S01]  /*6450*/  FADD.FTZ R109, R114, R109 ;  /* 0x0000006d726d7221 */ /* 0x000fe20000010000 */
[----:B------:R-:W-:-:S04]  /*6460*/  HFMA2 R146, -RZ, RZ, 0, 9.5367431640625e-07 ;  /* 0x00000010ff927431 */ /* 0x000fc800000001ff */
[----:B------:R-:W-:Y:S02]  /*6470*/  MOV R147, R109 ;  /* 0x0000006d00937202 */ /* 0x000fe40000000f00 */
[----:B------:R-:W-:-:S07]  /*6480*/  MOV R108, R141 ;  /* 0x0000008d006c7202 */ /* 0x000fce0000000f00 */
[----:B------:R-:W-:Y:S05]  /*6490*/  WARPSYNC.COLLECTIVE R140, `(.L_x_2458) ;  /* 0x000000008c087348 */ /* 0x000fea0003c00000 */
[----:B------:R0:W1:Y:S02]  /*64a0*/  SHFL.BFLY P2, R141, R147, R146, R149 ;  /* 0x0c000092938d7389 */ /* 0x0000640000040095 */
[----:B01----:R-:W-:Y:S05]  /*64b0*/  ENDCOLLECTIVE ;  /* 0x000000000000791b */ /* 0x003fea0003800000 */
.L_x_2458:
[----:B------:R-:W-:-:S05]  /*64c0*/  FADD.FTZ R108, R115, R108 ;  /* 0x0000006c736c7221 */ /* 0x000fca0000010000 */
[----:B------:R-:W-:Y:S02]  /*64d0*/  MOV R147, R108 ;  /* 0x0000006c00937202 */ /* 0x000fe40000000f00 */
[----:B------:R-:W-:-:S07]  /*64e0*/  MOV R110, R141 ;  /* 0x0000008d006e7202 */ /* 0x000fce0000000f00 */
[----:B------:R-:W-:Y:S05]  /*64f0*/  WARPSYNC.COLLECTIVE R140, `(.L_x_2459) ;  /* 0x000000008c087348 */ /* 0x000fea0003c00000 */
[----:B------:R0:W1:Y:S02]  /*6500*/  SHFL.BFLY P2, R141, R147, R146, R149 ;  /* 0x0c000092938d7389 */ /* 0x0000640000040095 */
[----:B01----:R-:W-:Y:S05]  /*6510*/  ENDCOLLECTIVE ;  /* 0x000000000000791b */ /* 0x003fea0003800000 */
.L_x_2459:
[----:B------:R-:W-:Y:S01]  /*6520*/  MOV R111, R141 ;  /* 0x0000008d006f7202 */ /* 0x000fe20000000f00 */
[----:B------:R-:W-:Y:S06]  /*6530*/  BRA `(.L_x_2460) ;  /* 0xffffffac00e87947 */ /* 0x000fec000383ffff */
.L_x_2461:
        /* <DEDUP_REMOVED lines=12> */
.L_x_11202:


//--------------------- .text._ZN10layer_norm13ln_bwd_kernelINS_13Kernel_traitsIf13__nv_bfloat16S2_S2_fjLj512ELj1ELj4ELj1ELj16ENS_18Kernel_traits_baseILj512EfS2_S2_S2_fjLj128EEEEELb1ELb1ELb0ELb1EEEvNS_9BwdParamsE --------------------------
	.section	.text._ZN10layer_norm13ln_bwd_kernelINS_13Kernel_traitsIf13__nv_bfloat16S2_S2_fjLj512ELj1ELj4ELj1ELj16ENS_18Kernel_traits_baseILj512EfS2_S2_S2_fjLj128EEEEELb1ELb1ELb0ELb1EEEvNS_9BwdParamsE,"ax",@progbits
	.align	128
        .global         _ZN10layer_norm13ln_bwd_kernelINS_13Kernel_traitsIf13__nv_bfloat16S2_S2_fjLj512ELj1ELj4ELj1ELj16ENS_18Kernel_traits_baseILj512EfS2_S2_S2_fjLj128EEEEELb1ELb1ELb0ELb1EEEvNS_9BwdParamsE
        .type           _ZN10layer_norm13ln_bwd_kernelINS_13Kernel_traitsIf13__nv_bfloat16S2_S2_fjLj512ELj1ELj4ELj1ELj16ENS_18Kernel_traits_baseILj512EfS2_S2_S2_fjLj128EEEEELb1ELb1ELb0ELb1EEEvNS_9BwdParamsE,@function
        .size           _ZN10layer_norm13ln_bwd_kernelINS_13Kernel_traitsIf13__nv_bfloat16S2_S2_fjLj512ELj1ELj4ELj1ELj16ENS_18Kernel_traits_baseILj512EfS2_S2_S2_fjLj128EEEEELb1ELb1ELb0ELb1EEEvNS_9BwdParamsE,(.L_x_11203 - _ZN10layer_norm13ln_bwd_kernelINS_13Kernel_traitsIf13__nv_bfloat16S2_S2_fjLj512ELj1ELj4ELj1ELj16ENS_18Kernel_traits_baseILj512EfS2_S2_S2_fjLj128EEEEELb1ELb1ELb0ELb1EEEvNS_9BwdParamsE)
        .other          _ZN10layer_norm13ln_bwd_kernelINS_13Kernel_traitsIf13__nv_bfloat16S2_S2_fjLj512ELj1ELj4ELj1ELj16ENS_18Kernel_traits_baseILj512EfS2_S2_S2_fjLj128EEEEELb1ELb1ELb0ELb1EEEvNS_9BwdParamsE,@"STO_CUDA_ENTRY STV_DEFAULT"
_ZN10layer_norm13ln_bwd_kernelINS_13Kernel_traitsIf13__nv_bfloat16S2_S2_fjLj512ELj1ELj4ELj1ELj16ENS_18Kernel_traits_baseILj512EfS2_S2_S2_fjLj128EEEEELb1ELb1ELb0ELb1EEEvNS_9BwdParamsE:
.text._ZN10layer_norm13ln_bwd_kernelINS_13Kernel_traitsIf13__nv_bfloat16S2_S2_fjLj512ELj1ELj4ELj1ELj16ENS_18Kernel_traits_baseILj512EfS2_S2_S2_fjLj128EEEEELb1ELb1ELb0ELb1EEEvNS_9BwdParamsE:
        /* <DEDUP_REMOVED lines=50> */
[----:B------:R0:W5:Y:S04]  /*0320*/  LDG.E.128 R20, desc[UR6][R2.64] ;  /* 0x0000000602147981 */ /* 0x000168000c1e1d00 */
        /* <DEDUP_REMOVED lines=32> */
.L_x_2478:
        /* <DEDUP_REMOVED lines=36> */
[----:B------:R-:W5:Y:S04]  /*0770*/  LDG.E.64 R64, desc[UR6][R64.64] ;  /* 0x0000000640407981 */ /* 0x000f68000c1e1b00 */
[----:B------:R-:W5:Y:S01]  /*0780*/  LDG.E.64 R2, desc[UR6][R2.64] ;  /* 0x0000000602027981 */ /* 0x000f62000c1e1b00 */
[----:B---3--:R-:W-:Y:S02]  /*0790*/  SHF.L.U32 R129, R51, 0x10, RZ ;  /* 0x0000001033817819 */ /* 0x008fe400000006ff */
[----:B------:R-:W-:Y:S02]  /*07a0*/  PRMT R120, R48, 0x7632, R120 ;  /* 0x0000763230787816 */ /* 0x000fe40000000078 */
[----:B----4-:R-:W-:Y:S01]  /*07b0*/  SHF.L.U32 R133, R52, 0x10, RZ ;  /* 0x0000001034857819 */ /* 0x010fe200000006ff */
[----:B------:R-:W-:Y:S01]  /*07c0*/  FADD.FTZ R131, -R0, R129 ;  /* 0x0000008100837221 */ /* 0x000fe20000010100 */
[----:B------:R-:W-:-:S02]  /*07d0*/  SHF.L.U32 R121, R48, 0x10, RZ ;  /* 0x0000001030797819 */ /* 0x000fc400000006ff */
[----:B------:R-:W-:Y:S01]  /*07e0*/  PRMT R122, R50, 0x7632, R122 ;  /* 0x00007632327a7816 */ /* 0x000fe2000000007a */
[----:B------:R-:W-:Y:S01]  /*07f0*/  FADD.FTZ R137, -R0, R133 ;  /* 0x0000008500897221 */ /* 0x000fe20000010100 */
[----:B------:R-:W-:Y:S01]  /*0800*/  SHF.L.U32 R125, R50, 0x10, RZ ;  /* 0x00000010327d7819 */ /* 0x000fe200000006ff */
[----:B------:R-:W-:Y:S01]  /*0810*/  FADD.FTZ R121, -R0, R121 ;  /* 0x0000007900797221 */ /* 0x000fe20000010100 */
[----:B------:R-:W-:Y:S01]  /*0820*/  PRMT R124, R52, 0x7632, R124 ;  /* 0x00007632347c7816 */ /* 0x000fe2000000007c */
[----:B-----5:R-:W-:Y:S01]  /*0830*/  FMUL.FTZ R131, R118, R131 ;  /* 0x0000008376837220 */ /* 0x020fe20000410000 */
[----:B------:R-:W-:Y:S01]  /*0840*/  PRMT R126, R54, 0x7632, R126 ;  /* 0x00007632367e7816 */ /* 0x000fe2000000007e */
[----:B------:R-:W-:Y:S01]  /*0850*/  FADD.FTZ R127, -R0, R125 ;  /* 0x0000007d007f7221 */ /* 0x000fe20000010100 */
[----:B------:R-:W-:Y:S02]  /*0860*/  SHF.L.U32 R139, R54, 0x10, RZ ;  /* 0x00000010368b7819 */ /* 0x000fe400000006ff */
[----:B------:R-:W-:Y:S01]  /*0870*/  PRMT R48, R49, 0x7632, R48 ;  /* 0x0000763231307816 */ /* 0x000fe20000000030 */
[----:B------:R-:W-:Y:S01]  /*0880*/  FMUL.FTZ R130, R118, R127 ;  /* 0x0000007f76827220 */ /* 0x000fe20000410000 */
[----:B------:R-:W-:Y:S01]  /*0890*/  PRMT R50, R51, 0x7632, R50 ;  /* 0x0000763233327816 */ /* 0x000fe20000000032 */
[----:B------:R-:W-:Y:S01]  /*08a0*/  FADD.FTZ R159, -R0, R139 ;  /* 0x0000008b009f7221 */ /* 0x000fe20000010100 */
[----:B------:R-:W-:-:S02]  /*08b0*/  PRMT R52, R53, 0x7632, R52 ;  /* 0x0000763235347816 */ /* 0x000fc40000000034 */
        /* <DEDUP_REMOVED lines=26> */
[----:B------:R-:W-:Y:S01]  /*0a60*/  FMUL.FTZ R0, R118, R121 ;  /* 0x0000007976007220 */ /* 0x000fe20000410000 */
[C---:B------:R-:W-:Y:S01]  /*0a70*/  PRMT R146, R57.reuse, 0x7632, R146 ;  /* 0x0000763239927816 */ /* 0x040fe20000000092 */
[----:B------:R-:W-:Y:S01]  /*0a80*/  FMUL.FTZ R129, R20, R151 ;  /* 0x0000009714817220 */ /* 0x000fe20000410000 */
[----:B------:R-:W-:Y:S01]  /*0a90*/  SHF.L.U32 R149, R57, 0x10, RZ ;  /* 0x0000001039957819 */ /* 0x000fe200000006ff */
[----:B------:R-:W-:Y:S01]  /*0aa0*/  FMUL.FTZ R132, R21, R148 ;  /* 0x0000009415847220 */ /* 0x000fe20000410000 */
[----:B------:R-:W-:Y:S01]  /*0ab0*/  FMUL.FTZ R135, R118, R135 ;  /* 0x0000008776877220 */ /* 0x000fe20000410000 */
[----:B------:R-:W-:Y:S01]  /*0ac0*/  FADD.FTZ R121, RZ, R129 ;  /* 0x00000081ff797221 */ /* 0x000fe20000010000 */
[----:B------:R-:W-:Y:S01]  /*0ad0*/  FFMA.FTZ R120, R0, R129, RZ ;  /* 0x0000008100787223 */ /* 0x000fe200000100ff */
[----:B------:R-:W-:Y:S01]  /*0ae0*/  SHF.L.U32 R146, R146, 0x10, RZ ;  /* 0x0000001092927819 */ /* 0x000fe200000006ff */
[----:B------:R-:W-:Y:S01]  /*0af0*/  FMUL.FTZ R128, R22, R149 ;  /* 0x0000009516807220 */ /* 0x000fe20000410000 */
[----:B------:R-:W-:Y:S01]  /*0b00*/  FADD.FTZ R121, R121, R132 ;  /* 0x0000008479797221 */ /* 0x000fe20000010000 */
[C---:B------:R-:W-:Y:S01]  /*0b10*/  FMUL.FTZ R133, R118.reuse, R123 ;  /* 0x0000007b76857220 */ /* 0x040fe20000410000 */
[----:B------:R-:W-:Y:S01]  /*0b20*/  FFMA.FTZ R120, R135, R132, R120 ;  /* 0x0000008487787223 */ /* 0x000fe20000010078 */
[----:B------:R-:W-:Y:S01]  /*0b30*/  PRMT R52, R61, 0x7632, R52 ;  /* 0x000076323d347816 */ /* 0x000fe20000000034 */
[----:B------:R-:W-:Y:S01]  /*0b40*/  FADD.FTZ R124, R121, R128 ;  /* 0x00000080797c7221 */ /* 0x000fe20000010000 */
[----:B------:R-:W-:Y:S01]  /*0b50*/  SHF.L.U32 R53, R61, 0x10, RZ ;  /* 0x000000103d357819 */ /* 0x000fe200000006ff */
[----:B------:R-:W-:Y:S01]  /*0b60*/  FMUL.FTZ R61, R118, R137 ;  /* 0x00000089763d7220 */ /* 0x000fe20000410000 */
[C---:B------:R-:W-:Y:S01]  /*0b70*/  PRMT R144, R58.reuse, 0x7632, R144 ;  /* 0x000076323a907816 */ /* 0x040fe20000000090 */
[----:B------:R-:W-:Y:S01]  /*0b80*/  FMUL.FTZ R137, R23, R146 ;  /* 0x0000009217897220 */ /* 0x000fe20000410000 */
[----:B------:R-:W-:Y:S01]  /*0b90*/  SHF.L.U32 R147, R58, 0x10, RZ ;  /* 0x000000103a937819 */ /* 0x000fe200000006ff */
[----:B------:R-:W-:Y:S01]  /*0ba0*/  FMUL.FTZ R138, R118, R125 ;  /* 0x0000007d768a7220 */ /* 0x000fe20000410000 */
[----:B------:R-:W-:Y:S01]  /*0bb0*/  FFMA.FTZ R121, R133, R128, R120 ;  /* 0x0000008085797223 */ /* 0x000fe20000010078 */
        /* <DEDUP_REMOVED lines=13> */
[----:B------:R-:W-:Y:S01]  /*0c90*/  FMUL.FTZ R60, R118, R153 ;  /* 0x00000099763c7220 */ /* 0x000fe20000410000 */
[----:B------:R-:W-:Y:S01]  /*0ca0*/  SHF.L.U32 R142, R142, 0x10, RZ ;  /* 0x000000108e8e7819 */ /* 0x000fe200000006ff */
[----:B------:R-:W-:Y:S01]  /*0cb0*/  FADD.FTZ R153, R125, R134 ;  /* 0x000000867d997221 */ /* 0x000fe20000010000 */
[----:B------:R-:W-:Y:S01]  /*0cc0*/  FFMA.FTZ R124, R139, R134, R124 ;  /* 0x000000868b7c7223 */ /* 0x000fe2000001007c */
        /* <DEDUP_REMOVED lines=10> */
[----:B------:R-:W-:Y:S01]  /*0d70*/  SHF.L.U32 R52, R52, 0x10, RZ ;  /* 0x0000001034347819 */ /* 0x000fe200000006ff */
[----:B------:R-:W-:Y:S01]  /*0d80*/  FADD.FTZ R153, R153, R56 ;  /* 0x0000003899997221 */ /* 0x000fe20000010000 */
[----:B------:R-:W-:Y:S01]  /*0d90*/  FFMA.FTZ R150, R61, R56, R150 ;  /* 0x000000383d967223 */ /* 0x000fe20000010096 */
[----:B------:R-:W-:Y:S01]  /*0da0*/  FMUL.FTZ R59, R30, R53 ;  /* 0x000000351e3b7220 */ /* 0x000fe20000410000 */
[C---:B------:R-:W-:Y:S01]  /*0db0*/  PRMT R50, R62.reuse, 0x7632, R50 ;  /* 0x000076323e327816 */ /* 0x040fe20000000032 */
[----:B------:R-:W-:Y:S01]  /*0dc0*/  FADD.FTZ R152, R153, R120 ;  /* 0x0000007899987221 */ /* 0x000fe20000010000 */
[----:B------:R-:W-:Y:S01]  /*0dd0*/  FFMA.FTZ R153, R125, R120, R150 ;  /* 0x000000787d997223 */ /* 0x000fe20000010096 */
        /* <DEDUP_REMOVED lines=44> */
.L_x_2465:
        /* <DEDUP_REMOVED lines=8> */
[----:B0-----:R-:W-:-:S06]  /*1120*/  IMAD.WIDE.U32 R56, R119, 0x10, R2 ;  /* 0x0000001077387825 */ /* 0x001fcc00078e0002 */
[----:B------:R-:W4:Y:S01]  /*1130*/  LDG.E.128 R56, desc[UR6][R56.64] ;  /* 0x0000000638387981 */ /* 0x000f22000c1e1d00 */
[----:B------:R-:W-:Y:S02]  /*1140*/  IMAD.WIDE.U32 R60, R117, 0x10, R2 ;  /* 0x00000010753c7825 */ /* 0x000fe400078e0002 */
[----:B------:R-:W0:Y:S04]  /*1150*/  LDC.64 R2, c[0x0][0x3b0] ;  /* 0x0000ec00ff027b82 */ /* 0x000e280000000a00 */
        /* <DEDUP_REMOVED lines=10> */
[----:B------:R-:W-:Y:S02]  /*1200*/  PRMT R120, R48, 0x7632, R120 ;  /* 0x0000763230787816 */ /* 0x000fe40000000078 */
[----:B---3--:R-:W-:-:S02]  /*1210*/  SHF.L.U32 R133, R52, 0x10, RZ ;  /* 0x0000001034857819 */ /* 0x008fc400000006ff */
[----:B------:R-:W-:Y:S02]  /*1220*/  SHF.L.U32 R121, R48, 0x10, RZ ;  /* 0x0000001030797819 */ /* 0x000fe400000006ff */
[C---:B------:R-:W-:Y:S02]  /*1230*/  PRMT R122, R50.reuse, 0x7632, R122 ;  /* 0x00007632327a7816 */ /* 0x040fe4000000007a */
[----:B------:R-:W-:Y:S02]  /*1240*/  SHF.L.U32 R125, R50, 0x10, RZ ;  /* 0x00000010327d7819 */ /* 0x000fe400000006ff */
[----:B------:R-:W-:Y:S02]  /*1250*/  PRMT R124, R52, 0x7632, R124 ;  /* 0x00007632347c7816 */ /* 0x000fe4000000007c */
[C---:B------:R-:W-:Y:S02]  /*1260*/  PRMT R126, R54.reuse, 0x7632, R126 ;  /* 0x00007632367e7816 */ /* 0x040fe4000000007e */
[----:B------:R-:W-:-:S02]  /*1270*/  SHF.L.U32 R139, R54, 0x10, RZ ;  /* 0x00000010368b7819 */ /* 0x000fc400000006ff */
[----:B------:R-:W-:Y:S02]  /*1280*/  PRMT R48, R49, 0x7632, R48 ;  /* 0x0000763231307816 */ /* 0x000fe40000000030 */
[----:B------:R-:W-:Y:S02]  /*1290*/  PRMT R50, R51, 0x7632, R50 ;  /* 0x0000763233327816 */ /* 0x000fe40000000032 */
[----:B------:R-:W-:Y:S02]  /*12a0*/  PRMT R52, R53, 0x7632, R52 ;  /* 0x0000763235347816 */ /* 0x000fe40000000034 */
[----:B------:R-:W-:Y:S01]  /*12b0*/  PRMT R54, R55, 0x7632, R54 ;  /* 0x0000763237367816 */ /* 0x000fe20000000036 */
[C---:B------:R-:W-:Y:S01]  /*12c0*/  FADD.FTZ R131, -R0.reuse, R129 ;  /* 0x0000008100837221 */ /* 0x040fe20000010100 */
[----:B------:R-:W-:Y:S01]  /*12d0*/  SHF.L.U32 R123, R49, 0x10, RZ ;  /* 0x00000010317b7819 */ /* 0x000fe200000006ff */
        /* <DEDUP_REMOVED lines=11> */
[C---:B----4-:R-:W-:Y:S02]  /*1390*/  PRMT R148, R56.reuse, 0x7632, R148 ;  /* 0x0000763238947816 */ /* 0x050fe40000000094 */
[----:B------:R-:W-:Y:S01]  /*13a0*/  SHF.L.U32 R151, R56, 0x10, RZ ;  /* 0x0000001038977819 */ /* 0x000fe200000006ff */
[C---:B------:R-:W-:Y:S01]  /*13b0*/  FADD.FTZ R121, -R0.reuse, R121 ;  /* 0x0000007900797221 */ /* 0x040fe20000010100 */
[C---:B------:R-:W-:Y:S01]  /*13c0*/  FADD.FTZ R127, -R0.reuse, R125 ;  /* 0x0000007d007f7221 */ /* 0x040fe20000010100 */
[C---:B------:R-:W-:Y:S01]  /*13d0*/  FADD.FTZ R153, -R0.reuse, R135 ;  /* 0x0000008700997221 */ /* 0x040fe20000010100 */
[C---:B------:R-:W-:Y:S01]  /*13e0*/  FADD.FTZ R159, -R0.reuse, R139 ;  /* 0x0000008b009f7221 */ /* 0x040fe20000010100 */
[C---:B------:R-:W-:Y:S01]  /*13f0*/  FADD.FTZ R163, -R0.reuse, R141 ;  /* 0x0000008d00a37221 */ /* 0x040fe20000010100 */
        /* <DEDUP_REMOVED lines=11> */
[C---:B-----5:R-:W-:Y:S01]  /*14b0*/  FMUL.FTZ R0, R118.reuse, R121 ;  /* 0x0000007976007220 */ /* 0x060fe20000410000 */
[----:B------:R-:W-:Y:S01]  /*14c0*/  PRMT R146, R57, 0x7632, R146 ;  /* 0x0000763239927816 */ /* 0x000fe20000000092 */
[----:B------:R-:W-:Y:S01]  /*14d0*/  FMUL.FTZ R132, R21, R148 ;  /* 0x0000009415847220 */ /* 0x000fe20000410000 */
[----:B------:R-:W-:Y:S01]  /*14e0*/  SHF.L.U32 R149, R57, 0x10, RZ ;  /* 0x0000001039957819 */ /* 0x000fe200000006ff */
[----:B------:R-:W-:Y:S01]  /*14f0*/  FADD.FTZ R121, RZ, R129 ;  /* 0x00000081ff797221 */ /* 0x000fe20000010000 */
[----:B------:R-:W-:Y:S01]  /*1500*/  FMUL.FTZ R135, R118, R135 ;  /* 0x0000008776877220 */ /* 0x000fe20000410000 */
[----:B------:R-:W-:Y:S01]  /*1510*/  FFMA.FTZ R120, R0, R129, RZ ;  /* 0x0000008100787223 */ /* 0x000fe200000100ff */
[----:B------:R-:W-:Y:S01]  /*1520*/  SHF.L.U32 R146, R146, 0x10, RZ ;  /* 0x0000001092927819 */ /* 0x000fe200000006ff */
[----:B------:R-:W-:Y:S01]  /*1530*/  FMUL.FTZ R128, R22, R149 ;  /* 0x0000009516807220 */ /* 0x000fe20000410000 */
[----:B------:R-:W-:Y:S01]  /*1540*/  FADD.FTZ R121, R121, R132 ;  /* 0x0000008479797221 */ /* 0x000fe20000010000 */
[----:B------:R-:W-:Y:S01]  /*1550*/  FMUL.FTZ R133, R118, R123 ;  /* 0x0000007b76857220 */ /* 0x000fe20000410000 */
[----:B------:R-:W-:Y:S01]  /*1560*/  FFMA.FTZ R120, R135, R132, R120 ;  /* 0x0000008487787223 */ /* 0x000fe20000010078 */
[----:B------:R-:W-:-:S02]  /*1570*/  PRMT R52, R61, 0x7632, R52 ;  /* 0x000076323d347816 */ /* 0x000fc40000000034 */
[----:B------:R-:W-:Y:S01]  /*1580*/  SHF.L.U32 R53, R61, 0x10, RZ ;  /* 0x000000103d357819 */ /* 0x000fe200000006ff */
[----:B------:R-:W-:Y:S01]  /*1590*/  FMUL.FTZ R61, R118, R137 ;  /* 0x00000089763d7220 */ /* 0x000fe20000410000 */
[C---:B------:R-:W-:Y:S01]  /*15a0*/  PRMT R144, R58.reuse, 0x7632, R144 ;  /* 0x000076323a907816 */ /* 0x040fe20000000090 */
        /* <DEDUP_REMOVED lines=16> */
[----:B------:R-:W-:-:S02]  /*16b0*/  PRMT R140, R60, 0x7632, R140 ;  /* 0x000076323c8c7816 */ /* 0x000fc4000000008c */
[----:B------:R-:W-:Y:S01]  /*16c0*/  SHF.L.U32 R143, R60, 0x10, RZ ;  /* 0x000000103c8f7819 */ /* 0x000fe200000006ff */
[----:B------:R-:W-:Y:S01]  /*16d0*/  FMUL.FTZ R60, R118, R153 ;  /* 0x00000099763c7220 */ /* 0x000fe20000410000 */
        /* <DEDUP_REMOVED lines=21> */
[C---:B------:R-:W-:Y:S01]  /*1830*/  PRMT R50, R62.reuse, 0x7632, R50 ;  /* 0x000076323e327816 */ /* 0x040fe20000000032 */
[----:B------:R-:W-:Y:S01]  /*1840*/  FMUL.FTZ R122, R31, R52 ;  /* 0x000000341f7a7220 */ /* 0x000fe20000410000 */
        /* <DEDUP_REMOVED lines=11> */
[----:B------:R-:W-:-:S02]  /*1900*/  FMUL.FTZ R126, R118, R161 ;  /* 0x000000a1767e7220 */ /* 0x000fc40000410000 */
        /* <DEDUP_REMOVED lines=30> */
.L_x_2466:
        /* <DEDUP_REMOVED lines=52> */
.L_x_2490:
[----:B-1----:R-:W-:Y:S01]  /*1e30*/  FADD.FTZ R49, R140, R49 ;  /* 0x000000318c317221 */ /* 0x002fe20000010000 */
[----:B--2---:R-:W-:-:S03]  /*1e40*/  FADD.FTZ R48, R143, R48 ;  /* 0x000000308f307221 */ /* 0x004fc60000010000 */
[----:B------:R-:W-:Y:S01]  /*1e50*/  FMUL.FTZ R49, R49, UR14 ;  /* 0x0000000e31317c20 */ /* 0x000fe20008410000 */
[----:B0-----:R-:W-:-:S04]  /*1e60*/  FMUL.FTZ R140, R48, UR14 ;  /* 0x0000000e308c7c20 */ /* 0x001fc80008410000 */
        /* <DEDUP_REMOVED lines=8> */
[----:B------:R-:W-:Y:S01]  /*1ef0*/  LOP3.LUT P2, RZ, R64, 0xff0000, RZ, 0xc0, !PT ;  /* 0x00ff000040ff7812 */ /* 0x000fe2000784c0ff */
[--C-:B------:R-:W-:Y:S01]  /*1f00*/  FFMA.FTZ R138, R140, R138, R143.reuse ;  /* 0x0000008a8c8a7223 */ /* 0x100fe2000001008f */
[----:B------:R-:W-:Y:S01]  /*1f10*/  LOP3.LUT P3, RZ, R64, 0xff000000, RZ, 0xc0, !PT ;  /* 0xff00000040ff7812 */ /* 0x000fe2000786c0ff */
[C-C-:B------:R-:W-:Y:S01]  /*1f20*/  FFMA.FTZ R133, R140.reuse, R133, R143.reuse ;  /* 0x000000858c857223 */ /* 0x140fe2000001008f */
[----:B------:R-:W-:Y:S01]  /*1f30*/  FFMA.FTZ R130, R140, R130, R143 ;  /* 0x000000828c827223 */ /* 0x000fe2000001008f */
[----:B------:R-:W-:Y:S01]  /*1f40*/  FADD.FTZ R137, -R138, R137 ;  /* 0x000000898a897221 */ /* 0x000fe20000010100 */
[----:B------:R-:W-:Y:S01]  /*1f50*/  LOP3.LUT P6, RZ, R65, 0xff, RZ, 0xc0, !PT ;  /* 0x000000ff41ff7812 */ /* 0x000fe200078cc0ff */
[----:B------:R-:W-:Y:S01]  /*1f60*/  FADD.FTZ R145, -R133, R128 ;  /* 0x0000008085917221 */ /* 0x000fe20000010100 */
[----:B------:R-:W-:Y:S01]  /*1f70*/  FADD.FTZ R147, -R130, R55 ;  /* 0x0000003782937221 */ /* 0x000fe20000010100 */
[C---:B------:R-:W-:Y:S01]  /*1f80*/  FMUL.FTZ R137, R118.reuse, R137 ;  /* 0x0000008976897220 */ /* 0x040fe20000410000 */
[----:B------:R-:W-:Y:S01]  /*1f90*/  UMOV UR4, UR5 ;  /* 0x0000000500047c82 */ /* 0x000fe20008000000 */
[C---:B------:R-:W-:Y:S01]  /*1fa0*/  FMUL.FTZ R145, R118.reuse, R145 ;  /* 0x0000009176917220 */ /* 0x040fe20000410000 */
[----:B------:R-:W-:Y:S01]  /*1fb0*/  FMUL.FTZ R147, R118, R147 ;  /* 0x0000009376937220 */ /* 0x000fe20000410000 */
[----:B-----5:R-:W-:Y:S01]  /*1fc0*/  @P2 SHF.L.U32 R55, R49, 0x10, RZ ;  /* 0x0000001031372819 */ /* 0x020fe200000006ff */
[-C--:B------:R-:W-:Y:S01]  /*1fd0*/  FMUL.FTZ R137, R137, R116.reuse ;  /* 0x0000007489897220 */ /* 0x080fe20000410000 */
[----:B------:R-:W-:Y:S01]  /*1fe0*/  @P3 PRMT R49, R49, 0x7632, R49 ;  /* 0x0000763231313816 */ /* 0x000fe20000000031 */
[-C--:B------:R-:W-:Y:S01]  /*1ff0*/  FMUL.FTZ R145, R145, R116.reuse ;  /* 0x0000007491917220 */ /* 0x080fe20000410000 */
[----:B------:R-:W-:Y:S01]  /*2000*/  FMUL.FTZ R147, R147, R116 ;  /* 0x0000007493937220 */ /* 0x000fe20000410000 */
[----:B------:R-:W-:Y:S01]  /*2010*/  FMUL.FTZ R142, R137, UR4 ;  /* 0x00000004898e7c20 */ /* 0x000fe20008410000 */
[----:B------:R-:W-:Y:S01]  /*2020*/  @P3 SHF.L.U32 R49, R49, 0x10, RZ ;  /* 0x0000001031313819 */ /* 0x000fe200000006ff */
[----:B------:R-:W-:Y:S01]  /*2030*/  FMUL.FTZ R145, R145, UR4 ;  /* 0x0000000491917c20 */ /* 0x000fe20008410000 */
[----:B------:R-:W-:Y:S01]  /*2040*/  HFMA2 R128, -RZ, RZ, 0, 0 ;  /* 0x00000000ff807431 */ /* 0x000fe200000001ff */
[----:B------:R-:W-:Y:S01]  /*2050*/  MOV R133, RZ ;  /* 0x000000ff00857202 */ /* 0x000fe20000000f00 */
[----:B------:R-:W-:Y:S01]  /*2060*/  HFMA2 R130, -RZ, RZ, 0, 0 ;  /* 0x00000000ff827431 */ /* 0x000fe200000001ff */
[----:B------:R-:W-:Y:S01]  /*2070*/  @P6 SHF.L.U32 R138, R50, 0x10, RZ ;  /* 0x00000010328a6819 */ /* 0x000fe200000006ff */
[----:B------:R-:W-:Y:S01]  /*2080*/  FMUL.FTZ R147, R147, UR4 ;  /* 0x0000000493937c20 */ /* 0x000fe20008410000 */
[----:B------:R-:W-:Y:S01]  /*2090*/  @P3 FMUL.FTZ R133, R142, R49 ;  /* 0x000000318e853220 */ /* 0x000fe20000410000 */
[----:B------:R-:W-:Y:S01]  /*20a0*/  FMUL.FTZ R49, R6, R145 ;  /* 0x0000009106317220 */ /* 0x000fe20000410000 */
[----:B------:R-:W-:Y:S01]  /*20b0*/  @P2 FMUL.FTZ R128, R145, R55 ;  /* 0x0000003791802220 */ /* 0x000fe20000410000 */
[----:B------:R-:W-:Y:S01]  /*20c0*/  FMUL.FTZ R137, R8, R147 ;  /* 0x0000009308897220 */ /* 0x000fe20000410000 */
[----:B------:R-:W-:Y:S01]  /*20d0*/  @P6 FMUL.FTZ R130, R147, R138 ;  /* 0x0000008a93826220 */ /* 0x000fe20000410000 */
[----:B------:R-:W-:Y:S01]  /*20e0*/  FMUL.FTZ R55, R7, R142 ;  /* 0x0000008e07377220 */ /* 0x000fe20000410000 */
[----:B------:R-:W-:Y:S01]  /*20f0*/  FSEL R138, R49, RZ, P2 ;  /* 0x000000ff318a7208 */ /* 0x000fe20001000000 */
[--C-:B------:R-:W-:Y:S01]  /*2100*/  FFMA.FTZ R139, R140, R139, R143.reuse ;  /* 0x0000008b8c8b7223 */ /* 0x100fe2000001008f */
[----:B------:R-:W-:Y:S01]  /*2110*/  ISETP.GE.U32.AND P2, PT, R64, RZ, PT ;  /* 0x000000ff4000720c */ /* 0x000fe20003f46070 */
[C-C-:B------:R-:W-:Y:S01]  /*2120*/  FFMA.FTZ R135, R140.reuse, R135, R143.reuse ;  /* 0x000000878c877223 */ /* 0x140fe2000001008f */
[----:B------:R-:W-:Y:S01]  /*2130*/  LOP3.LUT P5, RZ, R65, 0xff00, RZ, 0xc0, !PT ;  /* 0x0000ff0041ff7812 */ /* 0x000fe200078ac0ff */
[C-C-:B------:R-:W-:Y:S01]  /*2140*/  FFMA.FTZ R141, R140.reuse, R141, R143.reuse ;  /* 0x0000008d8c8d7223 */ /* 0x140fe2000001008f */
[----:B------:R-:W-:Y:S01]  /*2150*/  FSEL R137, R137, RZ, P6 ;  /* 0x000000ff89897208 */ /* 0x000fe20003000000 */
[--C-:B------:R-:W-:Y:S01]  /*2160*/  FFMA.FTZ R131, R140, R131, R143.reuse ;  /* 0x000000838c837223 */ /* 0x100fe2000001008f */
[----:B------:R-:W-:Y:S01]  /*2170*/  LOP3.LUT P4, RZ, R64, 0xff, RZ, 0xc0, !PT ;  /* 0x000000ff40ff7812 */ /* 0x000fe2000788c0ff */
[----:B------:R-:W-:Y:S01]  /*2180*/  FFMA.FTZ R0, R140, R0, R143 ;  /* 0x000000008c007223 */ /* 0x000fe2000001008f */
[----:B------:R-:W-:Y:S01]  /*2190*/  FSEL R145, R55, RZ, P3 ;  /* 0x000000ff37917208 */ /* 0x000fe20001800000 */
[----:B------:R-:W-:Y:S01]  /*21a0*/  FADD.FTZ R139, -R139, R134 ;  /* 0x000000868b8b7221 */ /* 0x000fe20000010100 */
[----:B------:R-:W-:Y:S01]  /*21b0*/  LOP3.LUT P6, RZ, R65, 0xff0000, RZ, 0xc0, !PT ;  /* 0x00ff000041ff7812 */ /* 0x000fe200078cc0ff */
[----:B------:R-:W-:Y:S01]  /*21c0*/  FADD.FTZ R55, -R135, R132 ;  /* 0x0000008487377221 */ /* 0x000fe20000010100 */
[----:B------:R-:W-:Y:S01]  /*21d0*/  LOP3.LUT P3, RZ, R64, 0xff00, RZ, 0xc0, !PT ;  /* 0x0000ff0040ff7812 */ /* 0x000fe2000786c0ff */
[----:B------:R-:W-:Y:S01]  /*21e0*/  FADD.FTZ R141, -R141, R136 ;  /* 0x000000888d8d7221 */ /* 0x000fe20000010100 */
[----:B------:R-:W-:Y:S01]  /*21f0*/  ISETP.GE.U32.AND.EX P2, PT, R65, 0x1000000, PT, P2 ;  /* 0x010000004100780c */ /* 0x000fe20003f46120 */
[----:B------:R-:W-:Y:S01]  /*2200*/  FADD.FTZ R65, -R131, R54 ;  /* 0x0000003683417221 */ /* 0x000fe20000010100 */
[----:B------:R-:W-:Y:S01]  /*2210*/  FADD.FTZ R49, -R0, R129 ;  /* 0x0000008100317221 */ /* 0x000fe20000010100 */
[C---:B------:R-:W-:Y:S01]  /*2220*/  FMUL.FTZ R139, R118.reuse, R139 ;  /* 0x0000008b768b7220 */ /* 0x040fe20000410000 */
[C---:B------:R-:W-:Y:S01]  /*2230*/  FMUL.FTZ R55, R118.reuse, R55 ;  /* 0x0000003776377220 */ /* 0x040fe20000410000 */
[----:B------:R-:W-:Y:S01]  /*2240*/  FMUL.FTZ R141, R118, R141 ;  /* 0x0000008d768d7220 */ /* 0x000fe20000410000 */
[----:B------:R-:W-:Y:S01]  /*2250*/  @P5 PRMT R0, R50, 0x7632, R0 ;  /* 0x0000763232005816 */ /* 0x000fe20000000000 */
[C---:B------:R-:W-:Y:S01]  /*2260*/  FMUL.FTZ R65, R118.reuse, R65 ;  /* 0x0000004176417220 */ /* 0x040fe20000410000 */
[----:B------:R-:W-:Y:S01]  /*2270*/  FMUL.FTZ R49, R118, R49 ;  /* 0x0000003176317220 */ /* 0x000fe20000410000 */
[-C--:B------:R-:W-:Y:S01]  /*2280*/  FMUL.FTZ R139, R139, R116.reuse ;  /* 0x000000748b8b7220 */ /* 0x080fe20000410000 */
[C---:B------:R-:W-:Y:S01]  /*2290*/  @P4 SHF.L.U32 R50, R48.reuse, 0x10, RZ ;  /* 0x0000001030324819 */ /* 0x040fe200000006ff */
[-C--:B------:R-:W-:Y:S01]  /*22a0*/  FMUL.FTZ R55, R55, R116.reuse ;  /* 0x0000007437377220 */ /* 0x080fe20000410000 */
[----:B------:R-:W-:Y:S01]  /*22b0*/  @P6 SHF.L.U32 R54, R51, 0x10, RZ ;  /* 0x0000001033366819 */ /* 0x000fe200000006ff */
[-C--:B------:R-:W-:Y:S01]  /*22c0*/  FMUL.FTZ R141, R141, R116.reuse ;  /* 0x000000748d8d7220 */ /* 0x080fe20000410000 */
[----:B------:R-:W-:Y:S01]  /*22d0*/  @P3 PRMT R48, R48, 0x7632, R48 ;  /* 0x0000763230303816 */ /* 0x000fe20000000030 */
[-C--:B------:R-:W-:Y:S01]  /*22e0*/  FMUL.FTZ R65, R65, R116.reuse ;  /* 0x0000007441417220 */ /* 0x080fe20000410000 */
[----:B------:R-:W-:Y:S01]  /*22f0*/  @P2 PRMT R51, R51, 0x7632, R51 ;  /* 0x0000763233332816 */ /* 0x000fe20000000033 */
[----:B------:R-:W-:Y:S01]  /*2300*/  FMUL.FTZ R49, R49, R116 ;  /* 0x0000007431317220 */ /* 0x000fe20000410000 */
[----:B------:R-:W-:Y:S01]  /*2310*/  @P5 SHF.L.U32 R0, R0, 0x10, RZ ;  /* 0x0000001000005819 */ /* 0x000fe200000006ff */
[----:B------:R-:W-:Y:S01]  /*2320*/  FMUL.FTZ R139, R139, UR4 ;  /* 0x000000048b8b7c20 */ /* 0x000fe20008410000 */
[----:B------:R-:W-:Y:S01]  /*2330*/  HFMA2 R132, -RZ, RZ, 0, 0 ;  /* 0x00000000ff847431 */ /* 0x000fe200000001ff */
[----:B------:R-:W-:Y:S01]  /*2340*/  @P3 SHF.L.U32 R48, R48, 0x10, RZ ;  /* 0x0000001030303819 */ /* 0x000fe200000006ff */
[----:B------:R-:W-:Y:S01]  /*2350*/  HFMA2 R129, -RZ, RZ, 0, 0 ;  /* 0x00000000ff817431 */ /* 0x000fe200000001ff */
[----:B------:R-:W-:Y:S01]  /*2360*/  @P2 SHF.L.U32 R51, R51, 0x10, RZ ;  /* 0x0000001033332819 */ /* 0x000fe200000006ff */
[----:B------:R-:W-:Y:S01]  /*2370*/  FMUL.FTZ R64, R141, UR4 ;  /* 0x000000048d407c20 */ /* 0x000fe20008410000 */
[----:B------:R-:W-:Y:S01]  /*2380*/  FMUL.FTZ R55, R55, UR4 ;  /* 0x0000000437377c20 */ /* 0x000fe20008410000 */
[----:B------:R-:W-:Y:S01]  /*2390*/  MOV R131, RZ ;  /* 0x000000ff00837202 */ /* 0x000fe20000000f00 */
[----:B------:R-:W-:Y:S01]  /*23a0*/  FMUL.FTZ R65, R65, UR4 ;  /* 0x0000000441417c20 */ /* 0x000fe20008410000 */
[----:B------:R-:W-:Y:S01]  /*23b0*/  FMUL.FTZ R49, R49, UR4 ;  /* 0x0000000431317c20 */ /* 0x000fe20008410000 */
[----:B------:R-:W-:Y:S01]  /*23c0*/  @P5 FMUL.FTZ R131, R139, R0 ;  /* 0x000000008b835220 */ /* 0x000fe20000410000 */
[----:B------:R-:W-:Y:S01]  /*23d0*/  MOV R135, RZ ;  /* 0x000000ff00877202 */ /* 0x000fe20000000f00 */
[----:B------:R-:W-:Y:S01]  /*23e0*/  @P2 FMUL.FTZ R135, R64, R51 ;  /* 0x0000003340872220 */ /* 0x000fe20000410000 */
[----:B------:R-:W-:Y:S01]  /*23f0*/  MOV R0, RZ ;  /* 0x000000ff00007202 */ /* 0x000fe20000000f00 */
[----:B------:R-:W-:Y:S01]  /*2400*/  @P3 FMUL.FTZ R0, R55, R48 ;  /* 0x0000003037003220 */ /* 0x000fe20000410000 */
[----:B------:R-:W-:Y:S01]  /*2410*/  @P6 FMUL.FTZ R132, R65, R54 ;  /* 0x0000003641846220 */ /* 0x000fe20000410000 */
[----:B------:R-:W-:Y:S01]  /*2420*/  @P4 FMUL.FTZ R129, R49, R50 ;  /* 0x0000003231814220 */ /* 0x000fe20000410000 */
[----:B------:R-:W-:Y:S01]  /*2430*/  FMUL.FTZ R51, R10, R65 ;  /* 0x000000410a337220 */ /* 0x000fe20000410000 */
[----:B------:R-:W-:Y:S01]  /*2440*/  FMUL.FTZ R48, R4, R49 ;  /* 0x0000003104307220 */ /* 0x000fe20000410000 */
[----:B------:R-:W-:Y:S01]  /*2450*/  FMUL.FTZ R54, R11, R64 ;  /* 0x000000400b367220 */ /* 0x000fe20000410000 */
[----:B------:R-:W-:Y:S01]  /*2460*/  FMUL.FTZ R50, R9, R139 ;  /* 0x0000008b09327220 */ /* 0x000fe20000410000 */
[----:B------:R-:W-:Y:S01]  /*2470*/  FMUL.FTZ R49, R5, R55 ;  /* 0x0000003705317220 */ /* 0x000fe20000410000 */
        /* <DEDUP_REMOVED lines=8> */
[----:B------:R-:W-:Y:S01]  /*2500*/  F2FP.BF16.F32.PACK_AB R48, R55, R48 ;  /* 0x000000303730723e */ /* 0x000fe200000010ff */
[----:B------:R-:W-:Y:S06]  /*2510*/  BRA `(.L_x_2470) ;  /* 0x0000000400987947 */ /* 0x000fec0003800000 */
.L_x_2469:
        /* <DEDUP_REMOVED lines=13> */
[-C--:B------:R-:W-:Y:S01]  /*25f0*/  FMUL.FTZ R44, R145, R116.reuse ;  /* 0x00000074912c7220 */ /* 0x080fe20000410000 */
[C---:B-----5:R-:W-:Y:S01]  /*2600*/  @P2 SHF.L.U32 R142, R49.reuse, 0x10, RZ ;  /* 0x00000010318e2819 */ /* 0x060fe200000006ff */
[-C--:B------:R-:W-:Y:S01]  /*2610*/  FMUL.FTZ R45, R144, R116.reuse ;  /* 0x00000074902d7220 */ /* 0x080fe20000410000 */
[----:B------:R-:W-:Y:S01]  /*2620*/  @P3 PRMT R49, R49, 0x7632, R49 ;  /* 0x0000763231313816 */ /* 0x000fe20000000031 */
[----:B------:R-:W-:Y:S01]  /*2630*/  FMUL.FTZ R46, R147, R116 ;  /* 0x00000074932e7220 */ /* 0x000fe20000410000 */
[----:B------:R-:W-:Y:S01]  /*2640*/  FMUL.FTZ R47, R44, UR4 ;  /* 0x000000042c2f7c20 */ /* 0x000fe20008410000 */
[----:B------:R-:W-:Y:S01]  /*2650*/  FMUL.FTZ R138, R45, UR4 ;  /* 0x000000042d8a7c20 */ /* 0x000fe20008410000 */
[----:B------:R-:W-:Y:S01]  /*2660*/  @P3 SHF.L.U32 R55, R49, 0x10, RZ ;  /* 0x0000001031373819 */ /* 0x000fe200000006ff */
[----:B------:R-:W-:-:S02]  /*2670*/  HFMA2 R128, -RZ, RZ, 0, 0 ;  /* 0x00000000ff807431 */ /* 0x000fc400000001ff */
[----:B------:R-:W-:Y:S01]  /*2680*/  FMUL.FTZ R49, R46, UR4 ;  /* 0x000000042e317c20 */ /* 0x000fe20008410000 */
[----:B------:R-:W-:Y:S01]  /*2690*/  FMUL.FTZ R44, R6, R47 ;  /* 0x0000002f062c7220 */ /* 0x000fe20000410000 */
[----:B------:R-:W-:Y:S01]  /*26a0*/  FMUL.FTZ R45, R7, R138 ;  /* 0x0000008a072d7220 */ /* 0x000fe20000410000 */
[----:B------:R-:W-:Y:S01]  /*26b0*/  HFMA2 R130, -RZ, RZ, 0, 0 ;  /* 0x00000000ff827431 */ /* 0x000fe200000001ff */
[----:B------:R-:W-:Y:S01]  /*26c0*/  @P6 SHF.L.U32 R146, R50, 0x10, RZ ;  /* 0x0000001032926819 */ /* 0x000fe200000006ff */
[----:B------:R-:W-:Y:S01]  /*26d0*/  FMUL.FTZ R46, R8, R49 ;  /* 0x00000031082e7220 */ /* 0x000fe20000410000 */
[----:B------:R-:W-:Y:S01]  /*26e0*/  MOV R133, RZ ;  /* 0x000000ff00857202 */ /* 0x000fe20000000f00 */
[----:B------:R-:W-:Y:S01]  /*26f0*/  @P2 FMUL.FTZ R128, R47, R142 ;  /* 0x0000008e2f802220 */ /* 0x000fe20000410000 */
[----:B------:R-:W-:Y:S01]  /*2700*/  @P3 FMUL.FTZ R133, R138, R55 ;  /* 0x000000378a853220 */ /* 0x000fe20000410000 */
[----:B------:R-:W-:Y:S01]  /*2710*/  FSEL R137, R44, RZ, P2 ;  /* 0x000000ff2c897208 */ /* 0x000fe20001000000 */
[--C-:B------:R-:W-:Y:S01]  /*2720*/  FFMA.FTZ R55, R140, R139, R143.reuse ;  /* 0x0000008b8c377223 */ /* 0x100fe2000001008f */
[----:B------:R-:W-:Y:S01]  /*2730*/  LOP3.LUT P5, RZ, R65, 0xff00, RZ, 0xc0, !PT ;  /* 0x0000ff0041ff7812 */ /* 0x000fe200078ac0ff */
[----:B------:R-:W-:Y:S01]  /*2740*/  @P6 FMUL.FTZ R130, R49, R146 ;  /* 0x0000009231826220 */ /* 0x000fe20000410000 */
[----:B------:R-:W-:Y:S01]  /*2750*/  ISETP.GE.U32.AND P2, PT, R64, RZ, PT ;  /* 0x000000ff4000720c */ /* 0x000fe20003f46070 */
[----:B------:R-:W-:Y:S01]  /*2760*/  FADD.FTZ R55, -R55, R134 ;  /* 0x0000008637377221 */ /* 0x000fe20000010100 */
[----:B------:R-:W-:Y:S01]  /*2770*/  FSEL R138, R45, RZ, P3 ;  /* 0x000000ff2d8a7208 */ /* 0x000fe20001800000 */
[--C-:B------:R-:W-:Y:S01]  /*2780*/  FFMA.FTZ R131, R140, R131, R143.reuse ;  /* 0x000000838c837223 */ /* 0x100fe2000001008f */
[----:B------:R-:W-:Y:S01]  /*2790*/  LOP3.LUT P3, RZ, R64, 0xff00, RZ, 0xc0, !PT ;  /* 0x0000ff0040ff7812 */ /* 0x000fe2000786c0ff */
[--C-:B------:R-:W-:Y:S01]  /*27a0*/  FFMA.FTZ R45, R140, R141, R143.reuse ;  /* 0x0000008d8c2d7223 */ /* 0x100fe2000001008f */
[----:B------:R-:W-:Y:S01]  /*27b0*/  LOP3.LUT P4, RZ, R64, 0xff, RZ, 0xc0, !PT ;  /* 0x000000ff40ff7812 */ /* 0x000fe2000788c0ff */
[--C-:B------:R-:W-:Y:S01]  /*27c0*/  FFMA.FTZ R0, R140, R0, R143.reuse ;  /* 0x000000008c007223 */ /* 0x100fe2000001008f */
[----:B------:R-:W-:Y:S01]  /*27d0*/  FSEL R139, R46, RZ, P6 ;  /* 0x000000ff2e8b7208 */ /* 0x000fe20003000000 */
[----:B------:R-:W-:Y:S01]  /*27e0*/  FFMA.FTZ R135, R140, R135, R143 ;  /* 0x000000878c877223 */ /* 0x000fe2000001008f */
[C---:B------:R-:W-:Y:S01]  /*27f0*/  LOP3.LUT P6, RZ, R65.reuse, 0xff0000, RZ, 0xc0, !PT ;  /* 0x00ff000041ff7812 */ /* 0x040fe200078cc0ff */
[----:B------:R-:W-:Y:S01]  /*2800*/  FMUL.FTZ R141, R118, R55 ;  /* 0x00000037768d7220 */ /* 0x000fe20000410000 */
[----:B------:R-:W-:Y:S01]  /*2810*/  ISETP.GE.U32.AND.EX P2, PT, R65, 0x1000000, PT, P2 ;  /* 0x010000004100780c */ /* 0x000fe20003f46120 */
[----:B------:R-:W-:Y:S01]  /*2820*/  FADD.FTZ R65, -R131, R54 ;  /* 0x0000003683417221 */ /* 0x000fe20000010100 */
[----:B------:R-:W-:Y:S01]  /*2830*/  FADD.FTZ R55, -R45, R136 ;  /* 0x000000882d377221 */ /* 0x000fe20000010100 */
[----:B------:R-:W-:Y:S01]  /*2840*/  FADD.FTZ R45, -R0, R129 ;  /* 0x00000081002d7221 */ /* 0x000fe20000010100 */
[----:B------:R-:W-:Y:S01]  /*2850*/  FADD.FTZ R47, -R135, R132 ;  /* 0x00000084872f7221 */ /* 0x000fe20000010100 */
[----:B------:R-:W-:Y:S01]  /*2860*/  @P5 PRMT R50, R50, 0x7632, R50 ;  /* 0x0000763232325816 */ /* 0x000fe20000000032 */
[-C--:B------:R-:W-:Y:S01]  /*2870*/  FMUL.FTZ R0, R141, R116.reuse ;  /* 0x000000748d007220 */ /* 0x080fe20000410000 */
[----:B------:R-:W-:Y:S01]  /*2880*/  @P3 PRMT R44, R48, 0x7632, R44 ;  /* 0x00007632302c3816 */ /* 0x000fe2000000002c */
[C---:B------:R-:W-:Y:S01]  /*2890*/  FMUL.FTZ R149, R118.reuse, R65 ;  /* 0x0000004176957220 */ /* 0x040fe20000410000 */
[----:B------:R-:W-:Y:S01]  /*28a0*/  FMUL.FTZ R142, R118, R55 ;  /* 0x00000037768e7220 */ /* 0x000fe20000410000 */
[----:B------:R-:W-:Y:S01]  /*28b0*/  @P4 SHF.L.U32 R134, R48, 0x10, RZ ;  /* 0x0000001030864819 */ /* 0x000fe200000006ff */
[C---:B------:R-:W-:Y:S01]  /*28c0*/  FMUL.FTZ R55, R118.reuse, R45 ;  /* 0x0000002d76377220 */ /* 0x040fe20000410000 */
[C---:B------:R-:W-:Y:S01]  /*28d0*/  @P6 SHF.L.U32 R136, R51.reuse, 0x10, RZ ;  /* 0x0000001033886819 */ /* 0x040fe200000006ff */
[----:B------:R-:W-:Y:S01]  /*28e0*/  FMUL.FTZ R48, R118, R47 ;  /* 0x0000002f76307220 */ /* 0x000fe20000410000 */
[----:B------:R-:W-:Y:S01]  /*28f0*/  @P5 SHF.L.U32 R49, R50, 0x10, RZ ;  /* 0x0000001032315819 */ /* 0x000fe200000006ff */
[----:B------:R-:W-:Y:S01]  /*2900*/  FMUL.FTZ R50, R0, UR4 ;  /* 0x0000000400327c20 */ /* 0x000fe20008410000 */
[----:B------:R-:W-:Y:S01]  /*2910*/  @P2 PRMT R51, R51, 0x7632, R51 ;  /* 0x0000763233332816 */ /* 0x000fe20000000033 */
[-C--:B------:R-:W-:Y:S01]  /*2920*/  FMUL.FTZ R46, R149, R116.reuse ;  /* 0x00000074952e7220 */ /* 0x080fe20000410000 */
[----:B------:R-:W-:Y:S01]  /*2930*/  @P3 SHF.L.U32 R65, R44, 0x10, RZ ;  /* 0x000000102c413819 */ /* 0x000fe200000006ff */
[-C--:B------:R-:W-:Y:S01]  /*2940*/  FMUL.FTZ R47, R142, R116.reuse ;  /* 0x000000748e2f7220 */ /* 0x080fe20000410000 */
[----:B------:R-:W-:Y:S01]  /*2950*/  FMUL.FTZ R44, R55, R116 ;  /* 0x00000074372c7220 */ /* 0x000fe20000410000 */
[----:B------:R-:W-:-:S02]  /*2960*/  HFMA2 R132, -RZ, RZ, 0, 0 ;  /* 0x00000000ff847431 */ /* 0x000fc400000001ff */
[----:B------:R-:W-:Y:S01]  /*2970*/  FMUL.FTZ R45, R48, R116 ;  /* 0x00000074302d7220 */ /* 0x000fe20000410000 */
[----:B------:R-:W-:Y:S01]  /*2980*/  MOV R131, RZ ;  /* 0x000000ff00837202 */ /* 0x000fe20000000f00 */
[----:B------:R-:W-:Y:S01]  /*2990*/  HFMA2 R129, -RZ, RZ, 0, 0 ;  /* 0x00000000ff817431 */ /* 0x000fe200000001ff */
[----:B------:R-:W-:Y:S01]  /*29a0*/  @P2 SHF.L.U32 R151, R51, 0x10, RZ ;  /* 0x0000001033972819 */ /* 0x000fe200000006ff */
[----:B------:R-:W-:Y:S01]  /*29b0*/  @P5 FMUL.FTZ R131, R50, R49 ;  /* 0x0000003132835220 */ /* 0x000fe20000410000 */
[----:B------:R-:W-:Y:S01]  /*29c0*/  FMUL.FTZ R51, R46, UR4 ;  /* 0x000000042e337c20 */ /* 0x000fe20008410000 */
[----:B------:R-:W-:Y:S01]  /*29d0*/  FMUL.FTZ R54, R47, UR4 ;  /* 0x000000042f367c20 */ /* 0x000fe20008410000 */
[----:B------:R-:W-:Y:S01]  /*29e0*/  FMUL.FTZ R49, R44, UR4 ;  /* 0x000000042c317c20 */ /* 0x000fe20008410000 */
[----:B------:R-:W-:Y:S01]  /*29f0*/  FMUL.FTZ R64, R45, UR4 ;  /* 0x000000042d407c20 */ /* 0x000fe20008410000 */
[----:B------:R-:W-:Y:S01]  /*2a00*/  MOV R135, RZ ;  /* 0x000000ff00877202 */ /* 0x000fe20000000f00 */
[----:B------:R-:W-:Y:S01]  /*2a10*/  @P6 FMUL.FTZ R132, R51, R136 ;  /* 0x0000008833846220 */ /* 0x000fe20000410000 */
[----:B------:R-:W-:Y:S01]  /*2a20*/  F2FP.BF16.F32.PACK_AB R44, R48, R55 ;  /* 0x00000037302c723e */ /* 0x000fe200000010ff */
[----:B------:R-:W-:Y:S01]  /*2a30*/  @P2 FMUL.FTZ R135, R54, R151 ;  /* 0x0000009736872220 */ /* 0x000fe20000410000 */
[----:B------:R-:W-:Y:S01]  /*2a40*/  @P4 FMUL.FTZ R129, R49, R134 ;  /* 0x0000008631814220 */ /* 0x000fe20000410000 */
[----:B------:R-:W-:Y:S01]  /*2a50*/  FMUL.FTZ R51, R10, R51 ;  /* 0x000000330a337220 */ /* 0x000fe20000410000 */
[----:B------:R-:W-:Y:S01]  /*2a60*/  FMUL.FTZ R48, R4, R49 ;  /* 0x0000003104307220 */ /* 0x000fe20000410000 */
[----:B------:R-:W-:Y:S01]  /*2a70*/  FMUL.FTZ R54, R11, R54 ;  /* 0x000000360b367220 */ /* 0x000fe20000410000 */
[----:B------:R-:W-:Y:S01]  /*2a80*/  FMUL.FTZ R50, R9, R50 ;  /* 0x0000003209327220 */ /* 0x000fe20000410000 */
[----:B------:R-:W-:Y:S01]  /*2a90*/  FMUL.FTZ R49, R5, R64 ;  /* 0x0000004005317220 */ /* 0x000fe20000410000 */
[----:B------:R-:W-:Y:S01]  /*2aa0*/  MOV R0, RZ ;  /* 0x000000ff00007202 */ /* 0x000fe20000000f00 */
[----:B------:R-:W-:Y:S01]  /*2ab0*/  @P3 FMUL.FTZ R0, R64, R65 ;  /* 0x0000004140003220 */ /* 0x000fe20000410000 */
        /* <DEDUP_REMOVED lines=8> */
[----:B------:R-:W-:Y:S02]  /*2b40*/  F2FP.BF16.F32.PACK_AB R51, R51, R64 ;  /* 0x000000403333723e */ /* 0x000fe400000010ff */
[----:B------:R-:W-:Y:S02]  /*2b50*/  F2FP.BF16.F32.PACK_AB R50, R50, R139 ;  /* 0x0000008b3232723e */ /* 0x000fe400000010ff */
[----:B------:R-:W-:Y:S02]  /*2b60*/  F2FP.BF16.F32.PACK_AB R49, R138, R137 ;  /* 0x000000898a31723e */ /* 0x000fe400000010ff */
[----:B------:R-:W-:-:S07]  /*2b70*/  F2FP.BF16.F32.PACK_AB R48, R55, R48 ;  /* 0x000000303730723e */ /* 0x000fce00000010ff */
.L_x_2470:
        /* <DEDUP_REMOVED lines=9> */
[--C-:B------:R-:W-:Y:S01]  /*2c10*/  FFMA.FTZ R60, R140, R60, R143.reuse ;  /* 0x0000003c8c3c7223 */ /* 0x100fe2000001008f */
[----:B------:R-:W-:Y:S01]  /*2c20*/  LOP3.LUT P5, RZ, R2, 0xff0000, RZ, 0xc0, !PT ;  /* 0x00ff000002ff7812 */ /* 0x000fe200078ac0ff */
[C-C-:B------:R-:W-:Y:S01]  /*2c30*/  FFMA.FTZ R127, R140.reuse, R127, R143.reuse ;  /* 0x0000007f8c7f7223 */ /* 0x140fe2000001008f */
[----:B------:R-:W-:Y:S01]  /*2c40*/  FFMA.FTZ R63, R140, R63, R143 ;  /* 0x0000003f8c3f7223 */ /* 0x000fe2000001008f */
[----:B------:R-:W-:Y:S01]  /*2c50*/  FADD.FTZ R59, -R60, R59 ;  /* 0x0000003b3c3b7221 */ /* 0x000fe20000010100 */
[----:B------:R-:W-:Y:S01]  /*2c60*/  HFMA2 R60, -RZ, RZ, 0, 0 ;  /* 0x00000000ff3c7431 */ /* 0x000fe200000001ff */
[----:B------:R-:W-:Y:S01]  /*2c70*/  LOP3.LUT P4, RZ, R2, 0xff000000, RZ, 0xc0, !PT ;  /* 0xff00000002ff7812 */ /* 0x000fe2000788c0ff */
[----:B------:R-:W-:Y:S01]  /*2c80*/  FADD.FTZ R127, -R127, R122 ;  /* 0x0000007a7f7f7221 */ /* 0x000fe20000010100 */
[C---:B------:R-:W-:Y:S01]  /*2c90*/  FMUL.FTZ R119, R118.reuse, R59 ;  /* 0x0000003b76777220 */ /* 0x040fe20000410000 */
[----:B------:R-:W-:Y:S01]  /*2ca0*/  FADD.FTZ R63, -R63, R58 ;  /* 0x0000003a3f3f7221 */ /* 0x000fe20000010100 */
[----:B------:R-:W-:Y:S01]  /*2cb0*/  LOP3.LUT P3, RZ, R3, 0xff, RZ, 0xc0, !PT ;  /* 0x000000ff03ff7812 */ /* 0x000fe2000786c0ff */
[C---:B------:R-:W-:Y:S01]  /*2cc0*/  FMUL.FTZ R127, R118.reuse, R127 ;  /* 0x0000007f767f7220 */ /* 0x040fe20000410000 */
[----:B0-----:R-:W-:Y:S01]  /*2cd0*/  FMUL.FTZ R44, R119, R116 ;  /* 0x00000074772c7220 */ /* 0x001fe20000410000 */
[----:B------:R-:W-:Y:S01]  /*2ce0*/  FMUL.FTZ R137, R118, R63 ;  /* 0x0000003f76897220 */ /* 0x000fe20000410000 */
[----:B-----5:R-:W-:Y:S01]  /*2cf0*/  @P5 SHF.L.U32 R45, R53, 0x10, RZ ;  /* 0x00000010352d5819 */ /* 0x020fe200000006ff */
[--C-:B------:R-:W-:Y:S01]  /*2d00*/  FFMA.FTZ R61, R140, R61, R143.reuse ;  /* 0x0000003d8c3d7223 */ /* 0x100fe2000001008f */
[----:B------:R-:W-:Y:S01]  /*2d10*/  FMUL.FTZ R44, R44, UR4 ;  /* 0x000000042c2c7c20 */ /* 0x000fe20008410000 */
[----:B------:R-:W-:Y:S01]  /*2d20*/  ISETP.GE.U32.AND P2, PT, R2, RZ, PT ;  /* 0x000000ff0200720c */ /* 0x000fe20003f46070 */
[----:B------:R-:W-:Y:S01]  /*2d30*/  FFMA.FTZ R126, R140, R126, R143 ;  /* 0x0000007e8c7e7223 */ /* 0x000fe2000001008f */
[----:B------:R-:W-:Y:S01]  /*2d40*/  LOP3.LUT R48, R2, 0xff, RZ, 0xc0, !PT ;  /* 0x000000ff02307812 */ /* 0x000fe200078ec0ff */
[----:B------:R-:W-:Y:S01]  /*2d50*/  @P5 FMUL.FTZ R60, R44, R45 ;  /* 0x0000002d2c3c5220 */ /* 0x000fe20000410000 */
[----:B------:R-:W-:Y:S01]  /*2d60*/  FMUL.FTZ R44, R14, R44 ;  /* 0x0000002c0e2c7220 */ /* 0x000fe20000410000 */
[----:B------:R-:W-:Y:S01]  /*2d70*/  LOP3.LUT R49, R2, 0xff00, RZ, 0xc0, !PT ;  /* 0x0000ff0002317812 */ /* 0x000fe200078ec0ff */
[-C--:B------:R-:W-:Y:S01]  /*2d80*/  FMUL.FTZ R2, R127, R116.reuse ;  /* 0x000000747f027220 */ /* 0x080fe20000410000 */
[----:B------:R-:W-:Y:S01]  /*2d90*/  @P4 PRMT R53, R53, 0x7632, R53 ;  /* 0x0000763235354816 */ /* 0x000fe20000000035 */
[--C-:B------:R-:W-:Y:S01]  /*2da0*/  FFMA.FTZ R125, R140, R125, R143.reuse ;  /* 0x0000007d8c7d7223 */ /* 0x100fe2000001008f */
[----:B------:R-:W-:Y:S01]  /*2db0*/  FSEL R122, R44, RZ, P5 ;  /* 0x000000ff2c7a7208 */ /* 0x000fe20002800000 */
[----:B------:R-:W-:Y:S01]  /*2dc0*/  FMUL.FTZ R44, R137, R116 ;  /* 0x00000074892c7220 */ /* 0x000fe20000410000 */
[----:B------:R-:W-:Y:S01]  /*2dd0*/  FMUL.FTZ R46, R2, UR4 ;  /* 0x00000004022e7c20 */ /* 0x000fe20008410000 */
[C---:B------:R-:W-:Y:S01]  /*2de0*/  LOP3.LUT P6, RZ, R3.reuse, 0xff00, RZ, 0xc0, !PT ;  /* 0x0000ff0003ff7812 */ /* 0x040fe200078cc0ff */
[--C-:B------:R-:W-:Y:S01]  /*2df0*/  FFMA.FTZ R62, R140, R62, R143.reuse ;  /* 0x0000003e8c3e7223 */ /* 0x100fe2000001008f */
[----:B------:R-:W-:Y:S01]  /*2e00*/  FMUL.FTZ R47, R44, UR4 ;  /* 0x000000042c2f7c20 */ /* 0x000fe20008410000 */
[----:B------:R-:W-:Y:S01]  /*2e10*/  LOP3.LUT P5, RZ, R3, 0xff0000, RZ, 0xc0, !PT ;  /* 0x00ff000003ff7812 */ /* 0x000fe200078ac0ff */
[----:B------:R-:W-:Y:S01]  /*2e20*/  FMUL.FTZ R2, R15, R46 ;  /* 0x0000002e0f027220 */ /* 0x000fe20000410000 */
[----:B------:R-:W-:Y:S01]  /*2e30*/  ISETP.GE.U32.AND.EX P2, PT, R3, 0x1000000, PT, P2 ;  /* 0x010000000300780c */ /* 0x000fe20003f46120 */
[----:B------:R-:W-:Y:S01]  /*2e40*/  FADD.FTZ R3, -R61, R56 ;  /* 0x000000383d037221 */ /* 0x000fe20000010100 */
[----:B------:R-:W-:Y:S01]  /*2e50*/  HFMA2 R61, -RZ, RZ, 0, 0 ;  /* 0x00000000ff3d7431 */ /* 0x000fe200000001ff */
[----:B------:R-:W-:Y:S01]  /*2e60*/  @P4 SHF.L.U32 R53, R53, 0x10, RZ ;  /* 0x0000001035354819 */ /* 0x000fe200000006ff */
[----:B------:R-:W-:Y:S01]  /*2e70*/  FMUL.FTZ R45, R16, R47 ;  /* 0x0000002f102d7220 */ /* 0x000fe20000410000 */
[----:B------:R-:W-:Y:S01]  /*2e80*/  @P3 SHF.L.U32 R44, R54, 0x10, RZ ;  /* 0x00000010362c3819 */ /* 0x000fe200000006ff */
[----:B------:R-:W-:Y:S01]  /*2e90*/  FFMA.FTZ R124, R140, R124, R143 ;  /* 0x0000007c8c7c7223 */ /* 0x000fe2000001008f */
[----:B------:R-:W-:Y:S01]  /*2ea0*/  MOV R59, RZ ;  /* 0x000000ff003b7202 */ /* 0x000fe20000000f00 */
[----:B------:R-:W-:Y:S01]  /*2eb0*/  @P4 FMUL.FTZ R59, R46, R53 ;  /* 0x000000352e3b4220 */ /* 0x000fe20000410000 */
[----:B------:R-:W-:Y:S01]  /*2ec0*/  FSEL R63, R2, RZ, P4 ;  /* 0x000000ff023f7208 */ /* 0x000fe20002000000 */
[----:B------:R-:W-:Y:S01]  /*2ed0*/  @P3 FMUL.FTZ R61, R47, R44 ;  /* 0x0000002c2f3d3220 */ /* 0x000fe20000410000 */
[----:B------:R-:W-:Y:S01]  /*2ee0*/  FSEL R58, R45, RZ, P3 ;  /* 0x000000ff2d3a7208 */ /* 0x000fe20001800000 */
[----:B------:R-:W-:Y:S01]  /*2ef0*/  FADD.FTZ R121, -R126, R121 ;  /* 0x000000797e797221 */ /* 0x000fe20000010100 */
[----:B------:R-:W-:Y:S01]  /*2f00*/  ISETP.NE.U32.AND P4, PT, R48, RZ, PT ;  /* 0x000000ff3000720c */ /* 0x000fe20003f85070 */
[----:B------:R-:W-:Y:S01]  /*2f10*/  FADD.FTZ R125, -R125, R120 ;  /* 0x000000787d7d7221 */ /* 0x000fe20000010100 */
[----:B------:R-:W-:Y:S01]  /*2f20*/  ISETP.NE.U32.AND P3, PT, R49, RZ, PT ;  /* 0x000000ff3100720c */ /* 0x000fe20003f65070 */
[----:B------:R-:W-:Y:S01]  /*2f30*/  FADD.FTZ R57, -R62, R57 ;  /* 0x000000393e397221 */ /* 0x000fe20000010100 */
[----:B------:R-:W-:Y:S01]  /*2f40*/  FADD.FTZ R123, -R124, R123 ;  /* 0x0000007b7c7b7221 */ /* 0x000fe20000010100 */
[----:B------:R-:W-:Y:S01]  /*2f50*/  ISETP.NE.AND.EX P4, PT, RZ, RZ, PT, P4 ;  /* 0x000000ffff00720c */ /* 0x000fe20003f85340 */
[C---:B------:R-:W-:Y:S01]  /*2f60*/  FMUL.FTZ R121, R118.reuse, R121 ;  /* 0x0000007976797220 */ /* 0x040fe20000410000 */
[----:B------:R-:W-:Y:S01]  /*2f70*/  ISETP.NE.AND.EX P3, PT, RZ, RZ, PT, P3 ;  /* 0x000000ffff00720c */ /* 0x000fe20003f65330 */
[C---:B------:R-:W-:Y:S01]  /*2f80*/  FMUL.FTZ R125, R118.reuse, R125 ;  /* 0x0000007d767d7220 */ /* 0x040fe20000410000 */
[C---:B------:R-:W-:Y:S01]  /*2f90*/  FMUL.FTZ R57, R118.reuse, R57 ;  /* 0x0000003976397220 */ /* 0x040fe20000410000 */
[C---:B------:R-:W-:Y:S01]  /*2fa0*/  FMUL.FTZ R51, R118.reuse, R3 ;  /* 0x0000000376337220 */ /* 0x040fe20000410000 */
[----:B------:R-:W-:Y:S01]  /*2fb0*/  FMUL.FTZ R118, R118, R123 ;  /* 0x0000007b76767220 */ /* 0x000fe20000410000 */
[-C--:B------:R-:W-:Y:S01]  /*2fc0*/  FMUL.FTZ R3, R121, R116.reuse ;  /* 0x0000007479037220 */ /* 0x080fe20000410000 */
[----:B------:R-:W-:Y:S01]  /*2fd0*/  @P5 SHF.L.U32 R48, R55, 0x10, RZ ;  /* 0x0000001037305819 */ /* 0x000fe200000006ff */
[-C--:B------:R-:W-:Y:S01]  /*2fe0*/  FMUL.FTZ R47, R57, R116.reuse ;  /* 0x00000074392f7220 */ /* 0x080fe20000410000 */
[----:B------:R-:W-:Y:S01]  /*2ff0*/  @P2 PRMT R55, R55, 0x7632, R55 ;  /* 0x0000763237372816 */ /* 0x000fe20000000037 */
[-C--:B------:R-:W-:Y:S01]  /*3000*/  FMUL.FTZ R49, R118, R116.reuse ;  /* 0x0000007476317220 */ /* 0x080fe20000410000 */
[----:B------:R-:W-:Y:S01]  /*3010*/  @P6 PRMT R54, R54, 0x7632, R54 ;  /* 0x0000763236366816 */ /* 0x000fe20000000036 */
[-C--:B------:R-:W-:Y:S01]  /*3020*/  FMUL.FTZ R44, R51, R116.reuse ;  /* 0x00000074332c7220 */ /* 0x080fe20000410000 */
[----:B------:R-:W-:Y:S01]  /*3030*/  FMUL.FTZ R50, R3, UR4 ;  /* 0x0000000403327c20 */ /* 0x000fe20008410000 */
[----:B------:R-:W-:Y:S01]  /*3040*/  FMUL.FTZ R116, R125, R116 ;  /* 0x000000747d747220 */ /* 0x000fe20000410000 */
[----:B------:R-:W-:Y:S01]  /*3050*/  HFMA2 R3, -RZ, RZ, 0, 0 ;  /* 0x00000000ff037431 */ /* 0x000fe200000001ff */
[----:B------:R-:W-:Y:S01]  /*3060*/  @P2 SHF.L.U32 R55, R55, 0x10, RZ ;  /* 0x0000001037372819 */ /* 0x000fe200000006ff */
[----:B------:R-:W-:Y:S01]  /*3070*/  FMUL.FTZ R123, R47, UR4 ;  /* 0x000000042f7b7c20 */ /* 0x000fe20008410000 */
[----:B------:R-:W-:Y:S01]  /*3080*/  @P6 SHF.L.U32 R54, R54, 0x10, RZ ;  /* 0x0000001036366819 */ /* 0x000fe200000006ff */
[----:B------:R-:W-:Y:S01]  /*3090*/  FMUL.FTZ R62, R49, UR4 ;  /* 0x00000004313e7c20 */ /* 0x000fe20008410000 */
[----:B------:R-:W-:Y:S01]  /*30a0*/  @P4 SHF.L.U32 R45, R52, 0x10, RZ ;  /* 0x00000010342d4819 */ /* 0x000fe200000006ff */
[----:B------:R-:W-:Y:S01]  /*30b0*/  FMUL.FTZ R56, R44, UR4 ;  /* 0x000000042c387c20 */ /* 0x000fe20008410000 */
[----:B------:R-:W-:-:S02]  /*30c0*/  @P3 PRMT R46, R52, 0x7632, R46 ;  /* 0x00007632342e3816 */ /* 0x000fc4000000002e */
[----:B------:R-:W-:Y:S01]  /*30d0*/  CS2R R52, SRZ ;  /* 0x0000000000347805 */ /* 0x000fe2000001ff00 */
[----:B------:R-:W-:Y:S01]  /*30e0*/  FMUL.FTZ R116, R116, UR4 ;  /* 0x0000000474747c20 */ /* 0x000fe20008410000 */
[----:B------:R-:W-:Y:S01]  /*30f0*/  F2FP.BF16.F32.PACK_AB R44, R125, R51 ;  /* 0x000000337d2c723e */ /* 0x000fe200000010ff */
[----:B------:R-:W-:Y:S01]  /*3100*/  @P2 FMUL.FTZ R52, R62, R55 ;  /* 0x000000373e342220 */ /* 0x000fe20000410000 */
[----:B------:R-:W-:Y:S01]  /*3110*/  MOV R2, RZ ;  /* 0x000000ff00027202 */ /* 0x000fe20000000f00 */
[----:B------:R-:W-:Y:S01]  /*3120*/  FMUL.FTZ R51, R18, R123 ;  /* 0x0000007b12337220 */ /* 0x000fe20000410000 */
[----:B------:R-:W-:Y:S01]  /*3130*/  @P6 FMUL.FTZ R2, R50, R54 ;  /* 0x0000003632026220 */ /* 0x000fe20000410000 */
[----:B------:R-:W-:Y:S01]  /*3140*/  @P5 FMUL.FTZ R3, R123, R48 ;  /* 0x000000307b035220 */ /* 0x000fe20000410000 */
[----:B------:R-:W-:Y:S01]  /*3150*/  FMUL.FTZ R55, R19, R62 ;  /* 0x0000003e13377220 */ /* 0x000fe20000410000 */
[----:B------:R-:W-:Y:S01]  /*3160*/  FMUL.FTZ R50, R17, R50 ;  /* 0x0000003211327220 */ /* 0x000fe20000410000 */
[----:B------:R-:W-:Y:S01]  /*3170*/  FMUL.FTZ R48, R12, R56 ;  /* 0x000000380c307220 */ /* 0x000fe20000410000 */
[----:B------:R-:W-:Y:S01]  /*3180*/  FMUL.FTZ R49, R13, R116 ;  /* 0x000000740d317220 */ /* 0x000fe20000410000 */
[----:B------:R-:W-:Y:S01]  /*3190*/  MOV R54, RZ ;  /* 0x000000ff00367202 */ /* 0x000fe20000000f00 */
[----:B------:R-:W-:Y:S01]  /*31a0*/  @P4 FMUL.FTZ R54, R56, R45 ;  /* 0x0000002d38364220 */ /* 0x000fe20000410000 */
[----:B------:R-:W-:-:S02]  /*31b0*/  @P3 SHF.L.U32 R46, R46, 0x10, RZ ;  /* 0x000000102e2e3819 */ /* 0x000fc400000006ff */
[----:B------:R-:W-:Y:S02]  /*31c0*/  FSEL R56, R51, RZ, P5 ;  /* 0x000000ff33387208 */ /* 0x000fe40002800000 */
[----:B------:R-:W-:Y:S01]  /*31d0*/  F2FP.BF16.F32.PACK_AB R47, R118, R57 ;  /* 0x00000039762f723e */ /* 0x000fe200000010ff */
[----:B------:R-:W-:Y:S01]  /*31e0*/  @P3 FMUL.FTZ R53, R116, R46 ;  /* 0x0000002e74353220 */ /* 0x000fe20000410000 */
        /* <DEDUP_REMOVED lines=8> */
[----:B------:R-:W-:Y:S02]  /*3270*/  F2FP.BF16.F32.PACK_AB R49, R63, R122 ;  /* 0x0000007a3f31723e */ /* 0x000fe400000010ff */
[----:B------:R-:W-:Y:S01]  /*3280*/  F2FP.BF16.F32.PACK_AB R48, R55, R48 ;  /* 0x000000303730723e */ /* 0x000fe200000010ff */
[----:B------:R-:W-:Y:S06]  /*3290*/  BRA `(.L_x_2472) ;  /* 0x00000004007c7947 */ /* 0x000fec0003800000 */
.L_x_2471:
[--C-:B------:R-:W-:Y:S01]  /*32a0*/  FFMA.FTZ R60, R140, R60, R143.reuse ;  /* 0x0000003c8c3c7223 */ /* 0x100fe2000001008f */
[----:B------:R-:W-:Y:S01]  /*32b0*/  LOP3.LUT P2, RZ, R2, 0xff0000, RZ, 0xc0, !PT ;  /* 0x00ff000002ff7812 */ /* 0x000fe2000784c0ff */
[----:B------:R-:W-:Y:S01]  /*32c0*/  FFMA.FTZ R127, R140, R127, R143 ;  /* 0x0000007f8c7f7223 */ /* 0x000fe2000001008f */
[----:B------:R-:W-:Y:S01]  /*32d0*/  LOP3.LUT P3, RZ, R2, 0xff000000, RZ, 0xc0, !PT ;  /* 0xff00000002ff7812 */ /* 0x000fe2000786c0ff */
[----:B0-----:R-:W-:Y:S01]  /*32e0*/  FADD.FTZ R49, -R60, R59 ;  /* 0x0000003b3c317221 */ /* 0x001fe20000010100 */
[--C-:B------:R-:W-:Y:S01]  /*32f0*/  FFMA.FTZ R63, R140, R63, R143.reuse ;  /* 0x0000003f8c3f7223 */ /* 0x100fe2000001008f */
[----:B------:R-:W-:Y:S01]  /*3300*/  FADD.FTZ R127, -R127, R122 ;  /* 0x0000007a7f7f7221 */ /* 0x000fe20000010100 */
[----:B------:R-:W-:Y:S01]  /*3310*/  LOP3.LUT P6, RZ, R3, 0xff, RZ, 0xc0, !PT ;  /* 0x000000ff03ff7812 */ /* 0x000fe200078cc0ff */
[C---:B------:R-:W-:Y:S01]  /*3320*/  FMUL.FTZ R49, R118.reuse, R49 ;  /* 0x0000003176317220 */ /* 0x040fe20000410000 */
[----:B------:R-:W-:Y:S01]  /*3330*/  FADD.FTZ R63, -R63, R58 ;  /* 0x0000003a3f3f7221 */ /* 0x000fe20000010100 */
[----:B------:R-:W-:Y:S01]  /*3340*/  FMUL.FTZ R127, R118, R127 ;  /* 0x0000007f767f7220 */ /* 0x000fe20000410000 */
[----:B------:R-:W-:Y:S01]  /*3350*/  FFMA.FTZ R134, R140, R62, R143 ;  /* 0x0000003e8c867223 */ /* 0x000fe2000001008f */
[----:B------:R-:W-:Y:S01]  /*3360*/  FMUL.FTZ R48, R116, R49 ;  /* 0x0000003174307220 */ /* 0x000fe20000410000 */
[----:B------:R-:W-:Y:S01]  /*3370*/  FMUL.FTZ R63, R118, R63 ;  /* 0x0000003f763f7220 */ /* 0x000fe20000410000 */
[C---:B-----5:R-:W-:Y:S01]  /*3380*/  @P2 SHF.L.U32 R62, R53.reuse, 0x10, RZ ;  /* 0x00000010353e2819 */ /* 0x060fe200000006ff */
[----:B------:R-:W-:Y:S01]  /*3390*/  FMUL.FTZ R49, R116, R127 ;  /* 0x0000007f74317220 */ /* 0x000fe20000410000 */
[----:B------:R-:W-:Y:S01]  /*33a0*/  @P3 PRMT R53, R53, 0x7632, R53 ;  /* 0x0000763235353816 */ /* 0x000fe20000000035 */
[----:B------:R-:W-:Y:S01]  /*33b0*/  FMUL.FTZ R51, R48, UR4 ;  /* 0x0000000430337c20 */ /* 0x000fe20008410000 */
[----:B------:R-:W-:-:S02]  /*33c0*/  HFMA2 R59, -RZ, RZ, 0, 0 ;  /* 0x00000000ff3b7431 */ /* 0x000fc400000001ff */
[----:B------:R-:W-:Y:S01]  /*33d0*/  FMUL.FTZ R50, R116, R63 ;  /* 0x0000003f74327220 */ /* 0x000fe20000410000 */
[----:B------:R-:W-:Y:S01]  /*33e0*/  @P3 SHF.L.U32 R63, R53, 0x10, RZ ;  /* 0x00000010353f3819 */ /* 0x000fe200000006ff */
[----:B------:R-:W-:Y:S01]  /*33f0*/  FMUL.FTZ R58, R49, UR4 ;  /* 0x00000004313a7c20 */ /* 0x000fe20008410000 */
[----:B------:R-:W-:Y:S01]  /*3400*/  FMUL.FTZ R48, R14, R51 ;  /* 0x000000330e307220 */ /* 0x000fe20000410000 */
[--C-:B------:R-:W-:Y:S01]  /*3410*/  FFMA.FTZ R119, R140, R61, R143.reuse ;  /* 0x0000003d8c777223 */ /* 0x100fe2000001008f */
[----:B------:R-:W-:Y:S01]  /*3420*/  FMUL.FTZ R53, R50, UR4 ;  /* 0x0000000432357c20 */ /* 0x000fe20008410000 */
[----:B------:R-:W-:Y:S01]  /*3430*/  CS2R R60, SRZ ;  /* 0x00000000003c7805 */ /* 0x000fe2000001ff00 */
[-C--:B------:R-:W-:Y:S01]  /*3440*/  FMUL.FTZ R49, R15, R58.reuse ;  /* 0x0000003a0f317220 */ /* 0x080fe20000410000 */
[----:B------:R-:W-:Y:S01]  /*3450*/  @P3 FMUL.FTZ R59, R63, R58 ;  /* 0x0000003a3f3b3220 */ /* 0x000fe20000410000 */
[----:B------:R-:W-:Y:S01]  /*3460*/  @P2 FMUL.FTZ R60, R62, R51 ;  /* 0x000000333e3c2220 */ /* 0x000fe20000410000 */
[----:B------:R-:W-:Y:S01]  /*3470*/  FSEL R58, R48, RZ, P2 ;  /* 0x000000ff303a7208 */ /* 0x000fe20001000000 */
[----:B------:R-:W-:Y:S01]  /*3480*/  FMUL.FTZ R50, R16, R53 ;  /* 0x0000003510327220 */ /* 0x000fe20000410000 */
[----:B------:R-:W-:Y:S01]  /*3490*/  @P6 SHF.L.U32 R122, R54, 0x10, RZ ;  /* 0x00000010367a6819 */ /* 0x000fe200000006ff */
[--C-:B------:R-:W-:Y:S01]  /*34a0*/  FFMA.FTZ R126, R140, R126, R143.reuse ;  /* 0x0000007e8c7e7223 */ /* 0x100fe2000001008f */
[----:B------:R-:W-:Y:S01]  /*34b0*/  ISETP.GE.U32.AND P2, PT, R2, RZ, PT ;  /* 0x000000ff0200720c */ /* 0x000fe20003f46070 */
[----:B------:R-:W-:Y:S01]  /*34c0*/  FFMA.FTZ R125, R140, R125, R143 ;  /* 0x0000007d8c7d7223 */ /* 0x000fe2000001008f */
[----:B------:R-:W-:Y:S01]  /*34d0*/  LOP3.LUT P5, RZ, R3, 0xff00, RZ, 0xc0, !PT ;  /* 0x0000ff0003ff7812 */ /* 0x000fe200078ac0ff */
[----:B------:R-:W-:Y:S01]  /*34e0*/  @P6 FMUL.FTZ R61, R122, R53 ;  /* 0x000000357a3d6220 */ /* 0x000fe20000410000 */
[----:B------:R-:W-:Y:S01]  /*34f0*/  FSEL R63, R49, RZ, P3 ;  /* 0x000000ff313f7208 */ /* 0x000fe20001800000 */
[----:B------:R-:W-:Y:S01]  /*3500*/  FADD.FTZ R121, -R126, R121 ;  /* 0x000000797e797221 */ /* 0x000fe20000010100 */
[----:B------:R-:W-:Y:S01]  /*3510*/  LOP3.LUT P3, RZ, R2, 0xff00, RZ, 0xc0, !PT ;  /* 0x0000ff0002ff7812 */ /* 0x000fe2000786c0ff */
[----:B------:R-:W-:Y:S01]  /*3520*/  FFMA.FTZ R124, R140, R124, R143 ;  /* 0x0000007c8c7c7223 */ /* 0x000fe2000001008f */
[----:B------:R-:W-:Y:S01]  /*3530*/  ISETP.GE.U32.AND.EX P2, PT, R3, 0x1000000, PT, P2 ;  /* 0x010000000300780c */ /* 0x000fe20003f46120 */
[----:B------:R-:W-:Y:S01]  /*3540*/  FADD.FTZ R57, -R134, R57 ;  /* 0x0000003986397221 */ /* 0x000fe20000010100 */
[----:B------:R-:W-:Y:S01]  /*3550*/  FSEL R62, R50, RZ, P6 ;  /* 0x000000ff323e7208 */ /* 0x000fe20003000000 */
[----:B------:R-:W-:Y:S01]  /*3560*/  FADD.FTZ R125, -R125, R120 ;  /* 0x000000787d7d7221 */ /* 0x000fe20000010100 */
[----:B------:R-:W-:Y:S01]  /*3570*/  LOP3.LUT P6, RZ, R3, 0xff0000, RZ, 0xc0, !PT ;  /* 0x00ff000003ff7812 */ /* 0x000fe200078cc0ff */
[----:B------:R-:W-:Y:S01]  /*3580*/  FADD.FTZ R119, -R119, R56 ;  /* 0x0000003877777221 */ /* 0x000fe20000010100 */
[----:B------:R-:W-:Y:S01]  /*3590*/  LOP3.LUT P4, RZ, R2, 0xff, RZ, 0xc0, !PT ;  /* 0x000000ff02ff7812 */ /* 0x000fe2000788c0ff */
[----:B------:R-:W-:Y:S01]  /*35a0*/  FMUL.FTZ R3, R118, R121 ;  /* 0x0000007976037220 */ /* 0x000fe20000410000 */
[----:B------:R-:W-:Y:S01]  /*35b0*/  FADD.FTZ R123, -R124, R123 ;  /* 0x0000007b7c7b7221 */ /* 0x000fe20000010100 */
[C---:B------:R-:W-:Y:S01]  /*35c0*/  FMUL.FTZ R57, R118.reuse, R57 ;  /* 0x0000003976397220 */ /* 0x040fe20000410000 */
[C---:B------:R-:W-:Y:S01]  /*35d0*/  FMUL.FTZ R49, R118.reuse, R125 ;  /* 0x0000007d76317220 */ /* 0x040fe20000410000 */
[----:B------:R-:W-:Y:S01]  /*35e0*/  FMUL.FTZ R119, R118, R119 ;  /* 0x0000007776777220 */ /* 0x000fe20000410000 */
[----:B------:R-:W-:Y:S01]  /*35f0*/  @P5 PRMT R54, R54, 0x7632, R54 ;  /* 0x0000763236365816 */ /* 0x000fe20000000036 */
[----:B------:R-:W-:Y:S01]  /*3600*/  FMUL.FTZ R3, R116, R3 ;  /* 0x0000000374037220 */ /* 0x000fe20000410000 */
[----:B------:R-:W-:Y:S01]  /*3610*/  FMUL.FTZ R123, R118, R123 ;  /* 0x0000007b767b7220 */ /* 0x000fe20000410000 */
[----:B------:R-:W-:Y:S01]  /*3620*/  @P3 PRMT R51, R52, 0x7632, R51 ;  /* 0x0000763234333816 */ /* 0x000fe20000000033 */
[C---:B------:R-:W-:Y:S01]  /*3630*/  FMUL.FTZ R50, R116.reuse, R57 ;  /* 0x0000003974327220 */ /* 0x040fe20000410000 */
[----:B------:R-:W-:Y:S01]  /*3640*/  @P2 PRMT R56, R55, 0x7632, R56 ;  /* 0x0000763237382816 */ /* 0x000fe20000000038 */
[----:B------:R-:W-:Y:S01]  /*3650*/  FMUL.FTZ R49, R116, R49 ;  /* 0x0000003174317220 */ /* 0x000fe20000410000 */
[----:B------:R-:W-:Y:S01]  /*3660*/  @P5 SHF.L.U32 R53, R54, 0x10, RZ ;  /* 0x0000001036355819 */ /* 0x000fe200000006ff */
[----:B------:R-:W-:Y:S01]  /*3670*/  FMUL.FTZ R118, R3, UR4 ;  /* 0x0000000403767c20 */ /* 0x000fe20008410000 */
[C---:B------:R-:W-:Y:S01]  /*3680*/  FMUL.FTZ R48, R116.reuse, R119 ;  /* 0x0000007774307220 */ /* 0x040fe20000410000 */
[----:B------:R-:W-:Y:S01]  /*3690*/  @P6 SHF.L.U32 R122, R55, 0x10, RZ ;  /* 0x00000010377a6819 */ /* 0x000fe200000006ff */
[----:B------:R-:W-:Y:S01]  /*36a0*/  FMUL.FTZ R116, R116, R123 ;  /* 0x0000007b74747220 */ /* 0x000fe20000410000 */
[----:B------:R-:W-:Y:S01]  /*36b0*/  HFMA2 R3, -RZ, RZ, 0, 0 ;  /* 0x00000000ff037431 */ /* 0x000fe200000001ff */
[----:B------:R-:W-:Y:S01]  /*36c0*/  @P3 SHF.L.U32 R55, R51, 0x10, RZ ;  /* 0x0000001033373819 */ /* 0x000fe200000006ff */
[----:B------:R-:W-:Y:S01]  /*36d0*/  FMUL.FTZ R51, R50, UR4 ;  /* 0x0000000432337c20 */ /* 0x000fe20008410000 */
[----:B------:R-:W-:Y:S01]  /*36e0*/  @P2 SHF.L.U32 R119, R56, 0x10, RZ ;  /* 0x0000001038772819 */ /* 0x000fe200000006ff */
[----:B------:R-:W-:Y:S01]  /*36f0*/  FMUL.FTZ R56, R49, UR4 ;  /* 0x0000000431387c20 */ /* 0x000fe20008410000 */
[----:B------:R-:W-:Y:S01]  /*3700*/  MOV R2, RZ ;  /* 0x000000ff00027202 */ /* 0x000fe20000000f00 */
[----:B------:R-:W-:Y:S01]  /*3710*/  @P5 FMUL.FTZ R2, R53, R118 ;  /* 0x0000007635025220 */ /* 0x000fe20000410000 */
[----:B------:R-:W-:Y:S01]  /*3720*/  @P4 SHF.L.U32 R120, R52, 0x10, RZ ;  /* 0x0000001034784819 */ /* 0x000fe200000006ff */
[----:B------:R-:W-:Y:S01]  /*3730*/  FMUL.FTZ R116, R116, UR4 ;  /* 0x0000000474747c20 */ /* 0x000fe20008410000 */
[----:B------:R-:W-:Y:S01]  /*3740*/  CS2R R52, SRZ ;  /* 0x0000000000347805 */ /* 0x000fe2000001ff00 */
[----:B------:R-:W-:Y:S01]  /*3750*/  FMUL.FTZ R57, R48, UR4 ;  /* 0x0000000430397c20 */ /* 0x000fe20008410000 */
[-C--:B------:R-:W-:Y:S01]  /*3760*/  @P6 FMUL.FTZ R3, R122, R51.reuse ;  /* 0x000000337a036220 */ /* 0x080fe20000410000 */
[----:B------:R-:W-:Y:S01]  /*3770*/  @P3 FMUL.FTZ R53, R55, R56 ;  /* 0x0000003837353220 */ /* 0x000fe20000410000 */
[----:B------:R-:W-:Y:S01]  /*3780*/  FMUL.FTZ R51, R18, R51 ;  /* 0x0000003312337220 */ /* 0x000fe20000410000 */
[----:B------:R-:W-:Y:S01]  /*3790*/  FMUL.FTZ R55, R19, R116 ;  /* 0x0000007413377220 */ /* 0x000fe20000410000 */
[----:B------:R-:W-:Y:S01]  /*37a0*/  FMUL.FTZ R50, R17, R118 ;  /* 0x0000007611327220 */ /* 0x000fe20000410000 */
[-C--:B------:R-:W-:Y:S01]  /*37b0*/  FMUL.FTZ R48, R12, R57.reuse ;  /* 0x000000390c307220 */ /* 0x080fe20000410000 */
[----:B------:R-:W-:Y:S01]  /*37c0*/  FMUL.FTZ R49, R13, R56 ;  /* 0x000000380d317220 */ /* 0x000fe20000410000 */
[----:B------:R-:W-:Y:S01]  /*37d0*/  MOV R54, RZ ;  /* 0x000000ff00367202 */ /* 0x000fe20000000f00 */
[----:B------:R-:W-:Y:S01]  /*37e0*/  @P4 FMUL.FTZ R54, R120, R57 ;  /* 0x0000003978364220 */ /* 0x000fe20000410000 */
[----:B------:R-:W-:Y:S01]  /*37f0*/  FSEL R56, R51, RZ, P6 ;  /* 0x000000ff33387208 */ /* 0x000fe20003000000 */
[----:B------:R-:W-:Y:S01]  /*3800*/  @P2 FMUL.FTZ R52, R119, R116 ;  /* 0x0000007477342220 */ /* 0x000fe20000410000 */
        /* <DEDUP_REMOVED lines=8> */
.L_x_2472:
[----:B------:R-:W0:Y:S01]  /*3890*/  @P1 LDC.64 R56, c[0x0][0x478] ;  /* 0x00011e00ff381b82 */ /* 0x000e220000000a00 */
[----:B------:R-:W-:-:S04]  /*38a0*/  IMAD.WIDE.U32 R64, R117, 0x10, R64 ;  /* 0x0000001075407825 */ /* 0x000fc800078e0040 */
[----:B0-----:R-:W-:-:S05]  /*38b0*/  @P1 IMAD.WIDE.U32 R56, R117, 0x10, R56 ;  /* 0x0000001075381825 */ /* 0x001fca00078e0038 */
[----:B------:R0:W-:Y:S04]  /*38c0*/  @P1 STG.E.128 desc[UR6][R56.64], R44 ;  /* 0x0000002c38001986 */ /* 0x0001e8000c101d06 */
[----:B------:R0:W-:Y:S01]  /*38d0*/  STG.E.128 desc[UR6][R64.64], R48 ;  /* 0x0000003040007986 */ /* 0x0001e2000c101d06 */
[----:B------:R-:W-:Y:S05]  /*38e0*/  BRA `(.L_x_2473) ;  /* 0x0000001c004c7947 */ /* 0x000fea0003800000 */
.L_x_2468:
[----:B------:R-:W0:Y:S02]  /*38f0*/  LDC.64 R52, c[0x0][0x390] ;  /* 0x0000e400ff347b82 */ /* 0x000e240000000a00 */
[----:B0-----:R-:W-:-:S06]  /*3900*/  IMAD.WIDE.U32 R48, R119, 0x10, R52 ;  /* 0x0000001077307825 */ /* 0x001fcc00078e0034 */
[----:B------:R-:W5:Y:S01]  /*3910*/  LDG.E.128 R48, desc[UR6][R48.64] ;  /* 0x0000000630307981 */ /* 0x000f62000c1e1d00 */
[----:B------:R-:W-:-:S04]  /*3920*/  UISETP.NE.U32.AND UP0, UPT, UR16, URZ, UPT ;  /* 0x000000ff1000728c */ /* 0x000fc8000bf05070 */
[----:B------:R-:W-:-:S09]  /*3930*/  UISETP.NE.AND.EX UP0, UPT, UR17, URZ, UPT, UP0 ;  /* 0x000000ff1100728c */ /* 0x000fd2000bf05300 */
[----:B------:R-:W-:Y:S05]  /*3940*/  BRA.U UP0, `(.L_x_2474) ;  /* 0x0000000500b07547 */ /* 0x000fea000b800000 */
[--C-:B------:R-:W-:Y:S01]  /*3950*/  FFMA.FTZ R0, R140, R0, R143.reuse ;  /* 0x000000008c007223 */ /* 0x100fe2000001008f */
[----:B------:R-:W-:Y:S01]  /*3960*/  LOP3.LUT P4, RZ, R64, 0xff, RZ, 0xc0, !PT ;  /* 0x000000ff40ff7812 */ /* 0x000fe2000788c0ff */
[----:B------:R-:W-:Y:S01]  /*3970*/  FFMA.FTZ R133, R140, R133, R143 ;  /* 0x000000858c857223 */ /* 0x000fe2000001008f */
[----:B------:R-:W-:Y:S01]  /*3980*/  SHF.L.U32 R145, R37, 0x10, RZ ;  /* 0x0000001025917819 */ /* 0x000fe200000006ff */
[----:B------:R-:W-:Y:S01]  /*3990*/  FADD.FTZ R0, -R0, R129 ;  /* 0x0000008100007221 */ /* 0x000fe20000010100 */
[----:B------:R-:W-:Y:S01]  /*39a0*/  SHF.L.U32 R129, R36, 0x10, RZ ;  /* 0x0000001024817819 */ /* 0x000fe200000006ff */
[----:B------:R-:W-:Y:S01]  /*39b0*/  FADD.FTZ R128, -R133, R128 ;  /* 0x0000008085807221 */ /* 0x000fe20000010100 */
[C---:B------:R-:W-:Y:S01]  /*39c0*/  LOP3.LUT P5, RZ, R64.reuse, 0xff0000, RZ, 0xc0, !PT ;  /* 0x00ff000040ff7812 */ /* 0x040fe200078ac0ff */
[----:B------:R-:W-:Y:S01]  /*39d0*/  UMOV UR4, UR5 ;  /* 0x0000000500047c82 */ /* 0x000fe20008000000 */
[----:B------:R-:W-:Y:S01]  /*39e0*/  LOP3.LUT P2, RZ, R64, 0xff00, RZ, 0xc0, !PT ;  /* 0x0000ff0040ff7812 */ /* 0x000fe2000784c0ff */
[C---:B------:R-:W-:Y:S01]  /*39f0*/  FFMA.FTZ R133, R118.reuse, R0, R129 ;  /* 0x0000000076857223 */ /* 0x040fe20000010081 */
[----:B------:R-:W-:Y:S01]  /*3a00*/  FFMA.FTZ R145, R118, R128, R145 ;  /* 0x0000008076917223 */ /* 0x000fe20000010091 */
[----:B------:R-:W-:-:S02]  /*3a10*/  CS2R R128, SRZ ;  /* 0x0000000000807805 */ /* 0x000fc4000001ff00 */
[----:B------:R-:W-:Y:S01]  /*3a20*/  LOP3.LUT P3, RZ, R64, 0xff000000, RZ, 0xc0, !PT ;  /* 0xff00000040ff7812 */ /* 0x000fe2000786c0ff */
[-C--:B------:R-:W-:Y:S01]  /*3a30*/  FMUL.FTZ R133, R133, R116.reuse ;  /* 0x0000007485857220 */ /* 0x080fe20000410000 */
[----:B-----5:R-:W-:Y:S01]  /*3a40*/  @P4 SHF.L.U32 R0, R48, 0x10, RZ ;  /* 0x0000001030004819 */ /* 0x020fe200000006ff */
[----:B------:R-:W-:Y:S01]  /*3a50*/  FMUL.FTZ R145, R145, R116 ;  /* 0x0000007491917220 */ /* 0x000fe20000410000 */
[--C-:B------:R-:W-:Y:S01]  /*3a60*/  FFMA.FTZ R144, R140, R130, R143.reuse ;  /* 0x000000828c907223 */ /* 0x100fe2000001008f */
[----:B------:R-:W-:Y:S01]  /*3a70*/  FMUL.FTZ R147, R133, UR4 ;  /* 0x0000000485937c20 */ /* 0x000fe20008410000 */
[----:B------:R-:W-:Y:S01]  /*3a80*/  ISETP.GE.U32.AND P1, PT, R64, RZ, PT ;  /* 0x000000ff4000720c */ /* 0x000fe20003f26070 */
[----:B------:R-:W-:Y:S01]  /*3a90*/  FMUL.FTZ R145, R145, UR4 ;  /* 0x0000000491917c20 */ /* 0x000fe20008410000 */
[----:B------:R-:W-:Y:S01]  /*3aa0*/  @P5 SHF.L.U32 R133, R49, 0x10, RZ ;  /* 0x0000001031855819 */ /* 0x000fe200000006ff */
[----:B------:R-:W-:Y:S01]  /*3ab0*/  @P4 FMUL.FTZ R129, R147, R0 ;  /* 0x0000000093814220 */ /* 0x000fe20000410000 */
[----:B------:R-:W-:Y:S01]  /*3ac0*/  FMUL.FTZ R0, R4, R147 ;  /* 0x0000009304007220 */ /* 0x000fe20000410000 */
[----:B------:R-:W-:Y:S01]  /*3ad0*/  FMUL.FTZ R130, R6, R145 ;  /* 0x0000009106827220 */ /* 0x000fe20000410000 */
[C-C-:B------:R-:W-:Y:S01]  /*3ae0*/  FFMA.FTZ R135, R140.reuse, R135, R143.reuse ;  /* 0x000000878c877223 */ /* 0x140fe2000001008f */
[----:B------:R-:W-:Y:S01]  /*3af0*/  FFMA.FTZ R142, R140, R138, R143 ;  /* 0x0000008a8c8e7223 */ /* 0x000fe2000001008f */
[----:B------:R-:W-:Y:S01]  /*3b00*/  FADD.FTZ R144, -R144, R55 ;  /* 0x0000003790907221 */ /* 0x000fe20000010100 */
[----:B------:R-:W-:Y:S01]  /*3b10*/  FSEL R64, R0, RZ, P4 ;  /* 0x000000ff00407208 */ /* 0x000fe20002000000 */
[----:B------:R-:W-:Y:S01]  /*3b20*/  @P5 FMUL.FTZ R128, R145, R133 ;  /* 0x0000008591805220 */ /* 0x000fe20000410000 */
[----:B------:R-:W-:Y:S01]  /*3b30*/  PRMT R0, R36, 0x7632, R0 ;  /* 0x0000763224007816 */ /* 0x000fe20000000000 */
[----:B------:R-:W-:Y:S01]  /*3b40*/  FADD.FTZ R135, -R135, R132 ;  /* 0x0000008487877221 */ /* 0x000fe20000010100 */
[----:B------:R-:W-:Y:S01]  /*3b50*/  FSEL R138, R130, RZ, P5 ;  /* 0x000000ff828a7208 */ /* 0x000fe20002800000 */
[--C-:B------:R-:W-:Y:S01]  /*3b60*/  FFMA.FTZ R131, R140, R131, R143.reuse ;  /* 0x000000838c837223 */ /* 0x100fe2000001008f */
[----:B------:R-:W-:Y:S01]  /*3b70*/  SHF.L.U32 R55, R0, 0x10, RZ ;  /* 0x0000001000377819 */ /* 0x000fe200000006ff */
[C-C-:B------:R-:W-:Y:S01]  /*3b80*/  FFMA.FTZ R139, R140.reuse, R139, R143.reuse ;  /* 0x0000008b8c8b7223 */ /* 0x140fe2000001008f */
[C---:B------:R-:W-:Y:S01]  /*3b90*/  LOP3.LUT P6, RZ, R65.reuse, 0xff, RZ, 0xc0, !PT ;  /* 0x000000ff41ff7812 */ /* 0x040fe200078cc0ff */
[----:B------:R-:W-:Y:S01]  /*3ba0*/  FFMA.FTZ R141, R140, R141, R143 ;  /* 0x0000008d8c8d7223 */ /* 0x000fe2000001008f */
[C---:B------:R-:W-:Y:S01]  /*3bb0*/  LOP3.LUT P5, RZ, R65.reuse, 0xff0000, RZ, 0xc0, !PT ;  /* 0x00ff000041ff7812 */ /* 0x040fe200078ac0ff */
[----:B------:R-:W-:Y:S01]  /*3bc0*/  FFMA.FTZ R55, R118, R135, R55 ;  /* 0x0000008776377223 */ /* 0x000fe20000010037 */
[----:B------:R-:W-:Y:S01]  /*3bd0*/  LOP3.LUT P4, RZ, R65, 0xff00, RZ, 0xc0, !PT ;  /* 0x0000ff0041ff7812 */ /* 0x000fe2000788c0ff */
[----:B------:R-:W-:Y:S01]  /*3be0*/  FADD.FTZ R54, -R131, R54 ;  /* 0x0000003683367221 */ /* 0x000fe20000010100 */
[----:B------:R-:W-:Y:S01]  /*3bf0*/  ISETP.GE.U32.AND.EX P1, PT, R65, 0x1000000, PT, P1 ;  /* 0x010000004100780c */ /* 0x000fe20003f26110 */
[----:B------:R-:W-:Y:S01]  /*3c00*/  FADD.FTZ R142, -R142, R137 ;  /* 0x000000898e8e7221 */ /* 0x000fe20000010100 */
[----:B------:R-:W-:Y:S01]  /*3c10*/  PRMT R0, R37, 0x7632, R0 ;  /* 0x0000763225007816 */ /* 0x000fe20000000000 */
[----:B------:R-:W-:Y:S01]  /*3c20*/  FADD.FTZ R134, -R139, R134 ;  /* 0x000000868b867221 */ /* 0x000fe20000010100 */
[----:B------:R-:W-:Y:S01]  /*3c30*/  PRMT R48, R38, 0x7632, R48 ;  /* 0x0000763226307816 */ /* 0x000fe20000000030 */
[----:B------:R-:W-:Y:S01]  /*3c40*/  FADD.FTZ R136, -R141, R136 ;  /* 0x000000888d887221 */ /* 0x000fe20000010100 */
[----:B------:R-:W-:Y:S01]  /*3c50*/  PRMT R49, R39, 0x7632, R49 ;  /* 0x0000763227317816 */ /* 0x000fe20000000031 */
[----:B------:R-:W-:Y:S01]  /*3c60*/  FMUL.FTZ R55, R55, R116 ;  /* 0x0000007437377220 */ /* 0x000fe20000410000 */
[----:B------:R-:W-:Y:S01]  /*3c70*/  SHF.L.U32 R65, R0, 0x10, RZ ;  /* 0x0000001000417819 */ /* 0x000fe200000006ff */
[----:B------:R-:W-:Y:S01]  /*3c80*/  HFMA2 R0, -RZ, RZ, 0, 0 ;  /* 0x00000000ff007431 */ /* 0x000fe200000001ff */
[----:B------:R-:W-:-:S02]  /*3c90*/  SHF.L.U32 R131, R38, 0x10, RZ ;  /* 0x0000001026837819 */ /* 0x000fc400000006ff */
[----:B------:R-:W-:Y:S01]  /*3ca0*/  SHF.L.U32 R133, R48, 0x10, RZ ;  /* 0x0000001030857819 */ /* 0x000fe200000006ff */
[C---:B------:R-:W-:Y:S01]  /*3cb0*/  FFMA.FTZ R65, R118.reuse, R142, R65 ;  /* 0x0000008e76417223 */ /* 0x040fe20000010041 */
[----:B------:R-:W-:Y:S01]  /*3cc0*/  SHF.L.U32 R135, R39, 0x10, RZ ;  /* 0x0000001027877819 */ /* 0x000fe200000006ff */
[C---:B------:R-:W-:Y:S01]  /*3cd0*/  FFMA.FTZ R137, R118.reuse, R144, R131 ;  /* 0x0000009076897223 */ /* 0x040fe20000010083 */
[----:B------:R-:W-:Y:S01]  /*3ce0*/  SHF.L.U32 R145, R49, 0x10, RZ ;  /* 0x0000001031917819 */ /* 0x000fe200000006ff */
[C---:B------:R-:W-:Y:S01]  /*3cf0*/  FFMA.FTZ R139, R118.reuse, R134, R133 ;  /* 0x00000086768b7223 */ /* 0x040fe20000010085 */
[----:B------:R-:W-:Y:S01]  /*3d00*/  FMUL.FTZ R134, R55, UR4 ;  /* 0x0000000437867c20 */ /* 0x000fe20008410000 */
[----:B------:R-:W-:Y:S01]  /*3d10*/  FFMA.FTZ R141, R118, R54, R135 ;  /* 0x00000036768d7223 */ /* 0x000fe20000010087 */
[----:B------:R-:W-:Y:S01]  /*3d20*/  @P6 SHF.L.U32 R54, R50, 0x10, RZ ;  /* 0x0000001032366819 */ /* 0x000fe200000006ff */
[----:B------:R-:W-:Y:S01]  /*3d30*/  FFMA.FTZ R145, R118, R136, R145 ;  /* 0x0000008876917223 */ /* 0x000fe20000010091 */
[----:B------:R-:W-:Y:S01]  /*3d40*/  @P5 SHF.L.U32 R55, R51, 0x10, RZ ;  /* 0x0000001033375819 */ /* 0x000fe200000006ff */
[-C--:B------:R-:W-:Y:S01]  /*3d50*/  FMUL.FTZ R65, R65, R116.reuse ;  /* 0x0000007441417220 */ /* 0x080fe20000410000 */
[----:B------:R-:W-:Y:S01]  /*3d60*/  @P2 PRMT R48, R48, 0x7632, R48 ;  /* 0x0000763230302816 */ /* 0x000fe20000000030 */
[-C--:B------:R-:W-:Y:S01]  /*3d70*/  FMUL.FTZ R137, R137, R116.reuse ;  /* 0x0000007489897220 */ /* 0x080fe20000410000 */
[----:B------:R-:W-:Y:S01]  /*3d80*/  @P3 PRMT R49, R49, 0x7632, R49 ;  /* 0x0000763231313816 */ /* 0x000fe20000000031 */
[-C--:B------:R-:W-:Y:S01]  /*3d90*/  FMUL.FTZ R139, R139, R116.reuse ;  /* 0x000000748b8b7220 */ /* 0x080fe20000410000 */
[----:B------:R-:W-:Y:S01]  /*3da0*/  @P4 PRMT R50, R50, 0x7632, R50 ;  /* 0x0000763232324816 */ /* 0x000fe20000000032 */
[-C--:B------:R-:W-:Y:S01]  /*3db0*/  FMUL.FTZ R141, R141, R116.reuse ;  /* 0x000000748d8d7220 */ /* 0x080fe20000410000 */
[----:B------:R-:W-:Y:S01]  /*3dc0*/  @P1 PRMT R51, R51, 0x7632, R51 ;  /* 0x0000763233331816 */ /* 0x000fe20000000033 */
[----:B------:R-:W-:Y:S01]  /*3dd0*/  FMUL.FTZ R145, R145, R116 ;  /* 0x0000007491917220 */ /* 0x000fe20000410000 */
[----:B------:R-:W-:Y:S01]  /*3de0*/  @P2 SHF.L.U32 R48, R48, 0x10, RZ ;  /* 0x0000001030302819 */ /* 0x000fe200000006ff */
[----:B------:R-:W-:Y:S01]  /*3df0*/  FMUL.FTZ R136, R65, UR4 ;  /* 0x0000000441887c20 */ /* 0x000fe20008410000 */
[----:B------:R-:W-:Y:S01]  /*3e00*/  @P3 SHF.L.U32 R49, R49, 0x10, RZ ;  /* 0x0000001031313819 */ /* 0x000fe200000006ff */
[----:B------:R-:W-:Y:S01]  /*3e10*/  FMUL.FTZ R137, R137, UR4 ;  /* 0x0000000489897c20 */ /* 0x000fe20008410000 */
[----:B------:R-:W-:Y:S01]  /*3e20*/  @P4 SHF.L.U32 R50, R50, 0x10, RZ ;  /* 0x0000001032324819 */ /* 0x000fe200000006ff */
[----:B------:R-:W-:Y:S01]  /*3e30*/  FMUL.FTZ R139, R139, UR4 ;  /* 0x000000048b8b7c20 */ /* 0x000fe20008410000 */
[----:B------:R-:W-:Y:S01]  /*3e40*/  @P1 SHF.L.U32 R51, R51, 0x10, RZ ;  /* 0x0000001033331819 */ /* 0x000fe200000006ff */
[----:B------:R-:W-:Y:S01]  /*3e50*/  FMUL.FTZ R141, R141, UR4 ;  /* 0x000000048d8d7c20 */ /* 0x000fe20008410000 */
[----:B------:R-:W-:Y:S01]  /*3e60*/  FMUL.FTZ R142, R145, UR4 ;  /* 0x00000004918e7c20 */ /* 0x000fe20008410000 */
[----:B------:R-:W-:-:S02]  /*3e70*/  CS2R R132, SRZ ;  /* 0x0000000000847805 */ /* 0x000fc4000001ff00 */
[----:B------:R-:W-:Y:S02]  /*3e80*/  CS2R R130, SRZ ;  /* 0x0000000000827805 */ /* 0x000fe4000001ff00 */
[----:B------:R-:W-:Y:S01]  /*3e90*/  MOV R135, RZ ;  /* 0x000000ff00877202 */ /* 0x000fe20000000f00 */
[----:B------:R-:W-:Y:S01]  /*3ea0*/  @P2 FMUL.FTZ R0, R134, R48 ;  /* 0x0000003086002220 */ /* 0x000fe20000410000 */
[----:B------:R-:W-:Y:S01]  /*3eb0*/  @P3 FMUL.FTZ R133, R136, R49 ;  /* 0x0000003188853220 */ /* 0x000fe20000410000 */
[----:B------:R-:W-:Y:S01]  /*3ec0*/  @P6 FMUL.FTZ R130, R137, R54 ;  /* 0x0000003689826220 */ /* 0x000fe20000410000 */
        /* <DEDUP_REMOVED lines=20> */
.L_x_2474:
        /* <DEDUP_REMOVED lines=14> */
[C---:B-----5:R-:W-:Y:S01]  /*40f0*/  @P5 PRMT R46, R49.reuse, 0x7632, R46 ;  /* 0x00007632312e5816 */ /* 0x060fe2000000002e */
[----:B------:R-:W-:Y:S01]  /*4100*/  FMUL.FTZ R45, R142, R116 ;  /* 0x000000748e2d7220 */ /* 0x000fe20000410000 */
[--C-:B------:R-:W-:Y:S01]  /*4110*/  FFMA.FTZ R0, R140, R0, R143.reuse ;  /* 0x000000008c007223 */ /* 0x100fe2000001008f */
[----:B------:R-:W-:Y:S01]  /*4120*/  @P2 SHF.L.U32 R138, R49, 0x10, RZ ;  /* 0x00000010318a2819 */ /* 0x000fe200000006ff */
[----:B------:R-:W-:Y:S01]  /*4130*/  FMUL.FTZ R44, R145, R116 ;  /* 0x00000074912c7220 */ /* 0x000fe20000410000 */
[----:B------:R-:W-:Y:S01]  /*4140*/  @P5 SHF.L.U32 R49, R46, 0x10, RZ ;  /* 0x000000102e315819 */ /* 0x000fe200000006ff */
[----:B------:R-:W-:Y:S01]  /*4150*/  FMUL.FTZ R46, R45, UR4 ;  /* 0x000000042d2e7c20 */ /* 0x000fe20008410000 */
[----:B------:R-:W-:Y:S01]  /*4160*/  FFMA.FTZ R141, R140, R141, R143 ;  /* 0x0000008d8c8d7223 */ /* 0x000fe2000001008f */
[----:B------:R-:W-:Y:S01]  /*4170*/  FMUL.FTZ R47, R44, UR4 ;  /* 0x000000042c2f7c20 */ /* 0x000fe20008410000 */
[----:B------:R-:W-:Y:S01]  /*4180*/  FADD.FTZ R55, -R130, R55 ;  /* 0x0000003782377221 */ /* 0x000fe20000010100 */
[-C--:B------:R-:W-:Y:S01]  /*4190*/  FMUL.FTZ R45, R7, R46.reuse ;  /* 0x0000002e072d7220 */ /* 0x080fe20000410000 */
[----:B------:R-:W-:Y:S01]  /*41a0*/  FADD.FTZ R129, -R0, R129 ;  /* 0x0000008100817221 */ /* 0x000fe20000010100 */
[-C--:B------:R-:W-:Y:S01]  /*41b0*/  @P2 FMUL.FTZ R128, R138, R47.reuse ;  /* 0x0000002f8a802220 */ /* 0x080fe20000410000 */
[----:B------:R-:W-:Y:S01]  /*41c0*/  FMUL.FTZ R44, R6, R47 ;  /* 0x0000002f062c7220 */ /* 0x000fe20000410000 */
[----:B------:R-:W-:Y:S01]  /*41d0*/  MOV R133, RZ ;  /* 0x000000ff00857202 */ /* 0x000fe20000000f00 */
[----:B------:R-:W-:Y:S01]  /*41e0*/  @P5 FMUL.FTZ R133, R49, R46 ;  /* 0x0000002e31855220 */ /* 0x000fe20000410000 */
[----:B------:R-:W-:Y:S01]  /*41f0*/  FSEL R138, R45, RZ, P5 ;  /* 0x000000ff2d8a7208 */ /* 0x000fe20002800000 */
[--C-:B------:R-:W-:Y:S01]  /*4200*/  FFMA.FTZ R139, R140, R139, R143.reuse ;  /* 0x0000008b8c8b7223 */ /* 0x100fe2000001008f */
[----:B------:R-:W-:Y:S01]  /*4210*/  SHF.L.U32 R45, R38, 0x10, RZ ;  /* 0x00000010262d7819 */ /* 0x000fe200000006ff */
[----:B------:R-:W-:Y:S01]  /*4220*/  FFMA.FTZ R131, R140, R131, R143 ;  /* 0x000000838c837223 */ /* 0x000fe2000001008f */
[----:B------:R-:W-:Y:S01]  /*4230*/  PRMT R0, R38, 0x7632, R0 ;  /* 0x0000763226007816 */ /* 0x000fe20000000000 */
[----:B------:R-:W-:Y:S01]  /*4240*/  FADD.FTZ R47, -R141, R136 ;  /* 0x000000888d2f7221 */ /* 0x000fe20000010100 */
[----:B------:R-:W-:Y:S01]  /*4250*/  ISETP.GE.U32.AND P1, PT, R64, RZ, PT ;  /* 0x000000ff4000720c */ /* 0x000fe20003f26070 */
[----:B------:R-:W-:Y:S01]  /*4260*/  FFMA.FTZ R141, R118, R55, R45 ;  /* 0x00000037768d7223 */ /* 0x000fe2000001002d */
[C---:B------:R-:W-:Y:S01]  /*4270*/  LOP3.LUT P6, RZ, R65.reuse, 0xff, RZ, 0xc0, !PT ;  /* 0x000000ff41ff7812 */ /* 0x040fe200078cc0ff */
[----:B------:R-:W-:Y:S01]  /*4280*/  FFMA.FTZ R135, R140, R135, R143 ;  /* 0x000000878c877223 */ /* 0x000fe2000001008f */
[----:B------:R-:W-:Y:S01]  /*4290*/  LOP3.LUT P4, RZ, R65, 0xff00, RZ, 0xc0, !PT ;  /* 0x0000ff0041ff7812 */ /* 0x000fe2000788c0ff */
[----:B------:R-:W-:Y:S01]  /*42a0*/  FADD.FTZ R139, -R139, R134 ;  /* 0x000000868b8b7221 */ /* 0x000fe20000010100 */
[----:B------:R-:W-:Y:S01]  /*42b0*/  FSEL R137, R44, RZ, P2 ;  /* 0x000000ff2c897208 */ /* 0x000fe20001000000 */
[----:B------:R-:W-:Y:S01]  /*42c0*/  FADD.FTZ R131, -R131, R54 ;  /* 0x0000003683837221 */ /* 0x000fe20000010100 */
[----:B------:R-:W-:Y:S01]  /*42d0*/  PRMT R49, R39, 0x7632, R49 ;  /* 0x0000763227317816 */ /* 0x000fe20000000031 */
[----:B------:R-:W-:Y:S01]  /*42e0*/  FADD.FTZ R135, -R135, R132 ;  /* 0x0000008487877221 */ /* 0x000fe20000010100 */
[C---:B------:R-:W-:Y:S01]  /*42f0*/  LOP3.LUT P3, RZ, R64.reuse, 0xff, RZ, 0xc0, !PT ;  /* 0x000000ff40ff7812 */ /* 0x040fe2000786c0ff */
[----:B------:R-:W-:Y:S01]  /*4300*/  HFMA2 R132, -RZ, RZ, 0, 0 ;  /* 0x00000000ff847431 */ /* 0x000fe200000001ff */
[----:B------:R-:W-:-:S02]  /*4310*/  LOP3.LUT P2, RZ, R64, 0xff00, RZ, 0xc0, !PT ;  /* 0x0000ff0040ff7812 */ /* 0x000fc4000784c0ff */
[----:B------:R-:W-:Y:S02]  /*4320*/  PRMT R44, R36, 0x7632, R44 ;  /* 0x00007632242c7816 */ /* 0x000fe4000000002c */
[----:B------:R-:W-:Y:S02]  /*4330*/  SHF.L.U32 R45, R0, 0x10, RZ ;  /* 0x00000010002d7819 */ /* 0x000fe400000006ff */
[----:B------:R-:W-:Y:S02]  /*4340*/  ISETP.GE.U32.AND.EX P1, PT, R65, 0x1000000, PT, P1 ;  /* 0x010000004100780c */ /* 0x000fe40003f26110 */
[----:B------:R-:W-:Y:S01]  /*4350*/  SHF.L.U32 R54, R49, 0x10, RZ ;  /* 0x0000001031367819 */ /* 0x000fe200000006ff */
[----:B------:R-:W-:Y:S01]  /*4360*/  FFMA.FTZ R136, R118, R139, R45 ;  /* 0x0000008b76887223 */ /* 0x000fe2000001002d */
[----:B------:R-:W-:Y:S02]  /*4370*/  LOP3.LUT P5, RZ, R65, 0xff0000, RZ, 0xc0, !PT ;  /* 0x00ff000041ff7812 */ /* 0x000fe400078ac0ff */
[----:B------:R-:W-:Y:S01]  /*4380*/  SHF.L.U32 R44, R44, 0x10, RZ ;  /* 0x000000102c2c7819 */ /* 0x000fe200000006ff */
[----:B------:R-:W-:Y:S01]  /*4390*/  FFMA.FTZ R146, R118, R47, R54 ;  /* 0x0000002f76927223 */ /* 0x000fe20000010036 */
[----:B------:R-:W-:-:S02]  /*43a0*/  SHF.L.U32 R46, R39, 0x10, RZ ;  /* 0x00000010272e7819 */ /* 0x000fc400000006ff */
[----:B------:R-:W-:Y:S01]  /*43b0*/  SHF.L.U32 R0, R36, 0x10, RZ ;  /* 0x0000001024007819 */ /* 0x000fe200000006ff */
[----:B------:R-:W-:Y:S01]  /*43c0*/  FFMA.FTZ R54, R118, R135, R44 ;  /* 0x0000008776367223 */ /* 0x000fe2000001002c */
[-C--:B------:R-:W-:Y:S01]  /*43d0*/  FMUL.FTZ R44, R136, R116.reuse ;  /* 0x00000074882c7220 */ /* 0x080fe20000410000 */
[----:B------:R-:W-:Y:S01]  /*43e0*/  FFMA.FTZ R147, R118, R131, R46 ;  /* 0x0000008376937223 */ /* 0x000fe2000001002e */
[----:B------:R-:W-:Y:S01]  /*43f0*/  @P6 SHF.L.U32 R46, R50, 0x10, RZ ;  /* 0x00000010322e6819 */ /* 0x000fe200000006ff */
[----:B------:R-:W-:Y:S01]  /*4400*/  FFMA.FTZ R139, R118, R129, R0 ;  /* 0x00000081768b7223 */ /* 0x000fe20000010000 */
[----:B------:R-:W-:Y:S01]  /*4410*/  @P4 PRMT R47, R50, 0x7632, R47 ;  /* 0x00007632322f4816 */ /* 0x000fe2000000002f */
[----:B------:R-:W-:Y:S01]  /*4420*/  FMUL.FTZ R0, R141, R116 ;  /* 0x000000748d007220 */ /* 0x000fe20000410000 */
[----:B------:R-:W-:Y:S02]  /*4430*/  @P3 SHF.L.U32 R50, R48, 0x10, RZ ;  /* 0x0000001030323819 */ /* 0x000fe400000006ff */
[----:B------:R-:W-:-:S02]  /*4440*/  CS2R R130, SRZ ;  /* 0x0000000000827805 */ /* 0x000fc4000001ff00 */
[----:B------:R-:W-:Y:S01]  /*4450*/  @P2 PRMT R45, R48, 0x7632, R45 ;  /* 0x00007632302d2816 */ /* 0x000fe2000000002d */
[----:B------:R-:W-:Y:S01]  /*4460*/  FMUL.FTZ R48, R44, UR4 ;  /* 0x000000042c307c20 */ /* 0x000fe20008410000 */
[----:B------:R-:W-:Y:S01]  /*4470*/  @P1 PRMT R44, R51, 0x7632, R44 ;  /* 0x00007632332c1816 */ /* 0x000fe2000000002c */
[----:B------:R-:W-:Y:S01]  /*4480*/  FMUL.FTZ R55, R0, UR4 ;  /* 0x0000000400377c20 */ /* 0x000fe20008410000 */
[----:B------:R-:W-:Y:S01]  /*4490*/  @P4 SHF.L.U32 R47, R47, 0x10, RZ ;  /* 0x000000102f2f4819 */ /* 0x000fe200000006ff */
[----:B------:R-:W-:Y:S01]  /*44a0*/  HFMA2 R129, -RZ, RZ, 0, 0 ;  /* 0x00000000ff817431 */ /* 0x000fe200000001ff */
[----:B------:R-:W-:Y:S01]  /*44b0*/  @P5 SHF.L.U32 R144, R51, 0x10, RZ ;  /* 0x0000001033905819 */ /* 0x000fe200000006ff */
[----:B------:R-:W-:Y:S01]  /*44c0*/  @P6 FMUL.FTZ R130, R46, R55 ;  /* 0x000000372e826220 */ /* 0x000fe20000410000 */
[----:B------:R-:W-:Y:S01]  /*44d0*/  @P2 SHF.L.U32 R51, R45, 0x10, RZ ;  /* 0x000000102d332819 */ /* 0x000fe200000006ff */
[-C--:B------:R-:W-:Y:S01]  /*44e0*/  FMUL.FTZ R45, R54, R116.reuse ;  /* 0x00000074362d7220 */ /* 0x080fe20000410000 */
[----:B------:R-:W-:Y:S01]  /*44f0*/  @P1 SHF.L.U32 R149, R44, 0x10, RZ ;  /* 0x000000102c951819 */ /* 0x000fe200000006ff */
[----:B------:R-:W-:Y:S01]  /*4500*/  FMUL.FTZ R44, R139, R116 ;  /* 0x000000748b2c7220 */ /* 0x000fe20000410000 */
[----:B------:R-:W-:Y:S01]  /*4510*/  @P4 FMUL.FTZ R131, R47, R48 ;  /* 0x000000302f834220 */ /* 0x000fe20000410000 */
[-C--:B------:R-:W-:Y:S01]  /*4520*/  FMUL.FTZ R46, R147, R116.reuse ;  /* 0x00000074932e7220 */ /* 0x080fe20000410000 */
[----:B------:R-:W-:Y:S01]  /*4530*/  FMUL.FTZ R47, R146, R116 ;  /* 0x00000074922f7220 */ /* 0x000fe20000410000 */
[----:B------:R-:W-:Y:S01]  /*4540*/  FMUL.FTZ R64, R45, UR4 ;  /* 0x000000042d407c20 */ /* 0x000fe20008410000 */
[----:B------:R-:W-:Y:S01]  /*4550*/  FMUL.FTZ R49, R44, UR4 ;  /* 0x000000042c317c20 */ /* 0x000fe20008410000 */
[----:B------:R-:W-:Y:S01]  /*4560*/  MOV R0, RZ ;  /* 0x000000ff00007202 */ /* 0x000fe20000000f00 */
[----:B------:R-:W-:Y:S01]  /*4570*/  FMUL.FTZ R65, R46, UR4 ;  /* 0x000000042e417c20 */ /* 0x000fe20008410000 */
[----:B------:R-:W-:Y:S01]  /*4580*/  FMUL.FTZ R134, R47, UR4 ;  /* 0x000000042f867c20 */ /* 0x000fe20008410000 */
[----:B------:R-:W-:Y:S01]  /*4590*/  @P2 FMUL.FTZ R0, R51, R64 ;  /* 0x0000004033002220 */ /* 0x000fe20000410000 */
[----:B------:R-:W-:Y:S01]  /*45a0*/  @P3 FMUL.FTZ R129, R50, R49 ;  /* 0x0000003132813220 */ /* 0x000fe20000410000 */
[----:B------:R-:W-:Y:S01]  /*45b0*/  FMUL.FTZ R51, R9, R48 ;  /* 0x0000003009337220 */ /* 0x000fe20000410000 */
[----:B------:R-:W-:Y:S01]  /*45c0*/  F2FP.BF16.F32.PACK_AB R44, R54, R139 ;  /* 0x0000008b362c723e */ /* 0x000fe200000010ff */
[----:B------:R-:W-:Y:S01]  /*45d0*/  FMUL.FTZ R50, R8, R55 ;  /* 0x0000003708327220 */ /* 0x000fe20000410000 */
[----:B------:R-:W-:Y:S01]  /*45e0*/  FMUL.FTZ R48, R4, R49 ;  /* 0x0000003104307220 */ /* 0x000fe20000410000 */
[-C--:B------:R-:W-:Y:S01]  /*45f0*/  FMUL.FTZ R54, R10, R65.reuse ;  /* 0x000000410a367220 */ /* 0x080fe20000410000 */
[----:B------:R-:W-:Y:S01]  /*4600*/  FMUL.FTZ R55, R11, R134 ;  /* 0x000000860b377220 */ /* 0x000fe20000410000 */
[----:B------:R-:W-:Y:S01]  /*4610*/  FMUL.FTZ R49, R5, R64 ;  /* 0x0000004005317220 */ /* 0x000fe20000410000 */
[----:B------:R-:W-:Y:S01]  /*4620*/  @P5 FMUL.FTZ R132, R144, R65 ;  /* 0x0000004190845220 */ /* 0x000fe20000410000 */
[----:B------:R-:W-:-:S02]  /*4630*/  FSEL R50, R50, RZ, P6 ;  /* 0x000000ff32327208 */ /* 0x000fc40003000000 */
[----:B------:R-:W-:Y:S02]  /*4640*/  FSEL R54, R54, RZ, P5 ;  /* 0x000000ff36367208 */ /* 0x000fe40002800000 */
[----:B------:R-:W-:Y:S02]  /*4650*/  FSEL R55, R55, RZ, P1 ;  /* 0x000000ff37377208 */ /* 0x000fe40000800000 */
[----:B------:R-:W-:Y:S02]  /*4660*/  FSEL R139, R51, RZ, P4 ;  /* 0x000000ff338b7208 */ /* 0x000fe40002000000 */
[----:B------:R-:W-:Y:S02]  /*4670*/  FSEL R48, R48, RZ, P3 ;  /* 0x000000ff30307208 */ /* 0x000fe40001800000 */
[----:B------:R-:W-:Y:S02]  /*4680*/  FSEL R65, R49, RZ, P2 ;  /* 0x000000ff31417208 */ /* 0x000fe40001000000 */
[----:B------:R-:W-:Y:S01]  /*4690*/  MOV R135, RZ ;  /* 0x000000ff00877202 */ /* 0x000fe20000000f00 */
[----:B------:R-:W-:Y:S01]  /*46a0*/  @P1 FMUL.FTZ R135, R149, R134 ;  /* 0x0000008695871220 */ /* 0x000fe20000410000 */
[----:B------:R-:W-:-:S02]  /*46b0*/  F2FP.BF16.F32.PACK_AB R47, R146, R147 ;  /* 0x00000093922f723e */ /* 0x000fc400000010ff */
[----:B------:R-:W-:Y:S02]  /*46c0*/  F2FP.BF16.F32.PACK_AB R46, R136, R141 ;  /* 0x0000008d882e723e */ /* 0x000fe400000010ff */
[----:B------:R-:W-:Y:S02]  /*46d0*/  F2FP.BF16.F32.PACK_AB R45, R142, R145 ;  /* 0x000000918e2d723e */ /* 0x000fe400000010ff */
[----:B------:R-:W-:Y:S02]  /*46e0*/  F2FP.BF16.F32.PACK_AB R51, R55, R54 ;  /* 0x000000363733723e */ /* 0x000fe400000010ff */
[----:B------:R-:W-:Y:S02]  /*46f0*/  F2FP.BF16.F32.PACK_AB R50, R139, R50 ;  /* 0x000000328b32723e */ /* 0x000fe400000010ff */
[----:B------:R-:W-:Y:S02]  /*4700*/  F2FP.BF16.F32.PACK_AB R49, R138, R137 ;  /* 0x000000898a31723e */ /* 0x000fe400000010ff */
[----:B------:R-:W-:-:S07]  /*4710*/  F2FP.BF16.F32.PACK_AB R48, R65, R48 ;  /* 0x000000304130723e */ /* 0x000fce00000010ff */
.L_x_2475:
        /* <DEDUP_REMOVED lines=11> */
[--C-:B------:R-:W-:Y:S01]  /*47d0*/  FFMA.FTZ R60, R140, R60, R143.reuse ;  /* 0x0000003c8c3c7223 */ /* 0x100fe2000001008f */
[----:B------:R-:W-:Y:S01]  /*47e0*/  LOP3.LUT P2, RZ, R2, 0xff0000, RZ, 0xc0, !PT ;  /* 0x00ff000002ff7812 */ /* 0x000fe2000784c0ff */
[----:B------:R-:W-:Y:S01]  /*47f0*/  FFMA.FTZ R127, R140, R127, R143 ;  /* 0x0000007f8c7f7223 */ /* 0x000fe2000001008f */
[----:B0-----:R-:W-:Y:S01]  /*4800*/  SHF.L.U32 R45, R41, 0x10, RZ ;  /* 0x00000010292d7819 */ /* 0x001fe200000006ff */
[----:B------:R-:W-:Y:S01]  /*4810*/  FADD.FTZ R60, -R60, R59 ;  /* 0x0000003b3c3c7221 */ /* 0x000fe20000010100 */
[----:B------:R-:W-:Y:S01]  /*4820*/  FFMA.FTZ R46, R140, R62, R143 ;  /* 0x0000003e8c2e7223 */ /* 0x000fe2000001008f */
[----:B------:R-:W-:Y:S01]  /*4830*/  LOP3.LUT P4, RZ, R2, 0xff000000, RZ, 0xc0, !PT ;  /* 0xff00000002ff7812 */ /* 0x000fe2000788c0ff */
[----:B------:R-:W-:Y:S01]  /*4840*/  FADD.FTZ R50, -R127, R122 ;  /* 0x0000007a7f327221 */ /* 0x000fe20000010100 */
[----:B------:R-:W-:Y:S01]  /*4850*/  FFMA.FTZ R119, R118, R60, R45 ;  /* 0x0000003c76777223 */ /* 0x000fe2000001002d */
[----:B------:R-:W-:Y:S02]  /*4860*/  HFMA2 R60, -RZ, RZ, 0, 0 ;  /* 0x00000000ff3c7431 */ /* 0x000fe400000001ff */
[--C-:B------:R-:W-:Y:S01]  /*4870*/  FFMA.FTZ R63, R140, R63, R143.reuse ;  /* 0x0000003f8c3f7223 */ /* 0x100fe2000001008f */
[----:B------:R-:W-:Y:S01]  /*4880*/  LOP3.LUT P3, RZ, R3, 0xff, RZ, 0xc0, !PT ;  /* 0x000000ff03ff7812 */ /* 0x000fe2000786c0ff */
[----:B------:R-:W-:Y:S01]  /*4890*/  FMUL.FTZ R44, R119, R116 ;  /* 0x00000074772c7220 */ /* 0x000fe20000410000 */
[----:B------:R-:W-:Y:S01]  /*48a0*/  LOP3.LUT P6, RZ, R3, 0xff00, RZ, 0xc0, !PT ;  /* 0x0000ff0003ff7812 */ /* 0x000fe200078cc0ff */
[----:B------:R-:W-:Y:S01]  /*48b0*/  FADD.FTZ R63, -R63, R58 ;  /* 0x0000003a3f3f7221 */ /* 0x000fe20000010100 */
[----:B-----5:R-:W-:Y:S01]  /*48c0*/  @P2 SHF.L.U32 R45, R53, 0x10, RZ ;  /* 0x00000010352d2819 */ /* 0x020fe200000006ff */
[----:B------:R-:W-:Y:S01]  /*48d0*/  FMUL.FTZ R44, R44, UR4 ;  /* 0x000000042c2c7c20 */ /* 0x000fe20008410000 */
[----:B------:R-:W-:Y:S01]  /*48e0*/  LOP3.LUT P5, RZ, R3, 0xff0000, RZ, 0xc0, !PT ;  /* 0x00ff000003ff7812 */ /* 0x000fe200078ac0ff */
[----:B------:R-:W-:Y:S01]  /*48f0*/  FFMA.FTZ R125, R140, R125, R143 ;  /* 0x0000007d8c7d7223 */ /* 0x000fe2000001008f */
[----:B------:R-:W-:Y:S01]  /*4900*/  LOP3.LUT R47, R2, 0xff, RZ, 0xc0, !PT ;  /* 0x000000ff022f7812 */ /* 0x000fe200078ec0ff */
[----:B------:R-:W-:Y:S01]  /*4910*/  @P2 FMUL.FTZ R60, R44, R45 ;  /* 0x0000002d2c3c2220 */ /* 0x000fe20000410000 */
[----:B------:R-:W-:Y:S01]  /*4920*/  FMUL.FTZ R44, R14, R44 ;  /* 0x0000002c0e2c7220 */ /* 0x000fe20000410000 */
[----:B------:R-:W-:Y:S01]  /*4930*/  PRMT R45, R41, 0x7632, R45 ;  /* 0x00007632292d7816 */ /* 0x000fe2000000002d */
[--C-:B------:R-:W-:Y:S01]  /*4940*/  FFMA.FTZ R126, R140, R126, R143.reuse ;  /* 0x0000007e8c7e7223 */ /* 0x100fe2000001008f */
[----:B------:R-:W-:Y:S01]  /*4950*/  LOP3.LUT R49, R2, 0xff00, RZ, 0xc0, !PT ;  /* 0x0000ff0002317812 */ /* 0x000fe200078ec0ff */
[--C-:B------:R-:W-:Y:S01]  /*4960*/  FFMA.FTZ R61, R140, R61, R143.reuse ;  /* 0x0000003d8c3d7223 */ /* 0x100fe2000001008f */
[----:B------:R-:W-:Y:S01]  /*4970*/  FSEL R62, R44, RZ, P2 ;  /* 0x000000ff2c3e7208 */ /* 0x000fe20001000000 */
[----:B------:R-:W-:Y:S01]  /*4980*/  FFMA.FTZ R140, R140, R124, R143 ;  /* 0x0000007c8c8c7223 */ /* 0x000fe2000001008f */
[----:B------:R-:W-:Y:S01]  /*4990*/  ISETP.GE.U32.AND P2, PT, R2, RZ, PT ;  /* 0x000000ff0200720c */ /* 0x000fe20003f46070 */
[----:B------:R-:W-:Y:S01]  /*49a0*/  FADD.FTZ R124, -R46, R57 ;  /* 0x000000392e7c7221 */ /* 0x000fe20000010100 */
[----:B------:R-:W-:Y:S01]  /*49b0*/  SHF.L.U32 R45, R45, 0x10, RZ ;  /* 0x000000102d2d7819 */ /* 0x000fe200000006ff */
[----:B------:R-:W-:Y:S01]  /*49c0*/  FADD.FTZ R56, -R61, R56 ;  /* 0x000000383d387221 */ /* 0x000fe20000010100 */
[----:B------:R-:W-:Y:S01]  /*49d0*/  ISETP.GE.U32.AND.EX P2, PT, R3, 0x1000000, PT, P2 ;  /* 0x010000000300780c */ /* 0x000fe20003f46120 */
[----:B------:R-:W-:Y:S01]  /*49e0*/  HFMA2 R61, -RZ, RZ, 0, 0 ;  /* 0x00000000ff3d7431 */ /* 0x000fe200000001ff */
[----:B------:R-:W-:Y:S01]  /*49f0*/  SHF.L.U32 R3, R42, 0x10, RZ ;  /* 0x000000102a037819 */ /* 0x000fe200000006ff */
[----:B------:R-:W-:Y:S01]  /*4a00*/  FFMA.FTZ R50, R118, R50, R45 ;  /* 0x0000003276327223 */ /* 0x000fe2000001002d */
[----:B------:R-:W-:Y:S01]  /*4a10*/  @P4 PRMT R53, R53, 0x7632, R53 ;  /* 0x0000763235354816 */ /* 0x000fe20000000035 */
[----:B------:R-:W-:Y:S01]  /*4a20*/  FADD.FTZ R48, -R125, R120 ;  /* 0x000000787d307221 */ /* 0x000fe20000010100 */
[----:B------:R-:W-:Y:S01]  /*4a30*/  MOV R59, RZ ;  /* 0x000000ff003b7202 */ /* 0x000fe20000000f00 */
[-C--:B------:R-:W-:Y:S01]  /*4a40*/  FMUL.FTZ R2, R50, R116.reuse ;  /* 0x0000007432027220 */ /* 0x080fe20000410000 */
[----:B------:R-:W-:Y:S01]  /*4a50*/  FFMA.FTZ R63, R118, R63, R3 ;  /* 0x0000003f763f7223 */ /* 0x000fe20000010003 */
[----:B------:R-:W-:Y:S01]  /*4a60*/  @P4 SHF.L.U32 R53, R53, 0x10, RZ ;  /* 0x0000001035354819 */ /* 0x000fe200000006ff */
[----:B------:R-:W-:Y:S01]  /*4a70*/  FADD.FTZ R120, -R126, R121 ;  /* 0x000000797e787221 */ /* 0x000fe20000010100 */
[----:B------:R-:W-:Y:S01]  /*4a80*/  FMUL.FTZ R44, R2, UR4 ;  /* 0x00000004022c7c20 */ /* 0x000fe20008410000 */
[----:B------:R-:W-:Y:S01]  /*4a90*/  FMUL.FTZ R2, R63, R116 ;  /* 0x000000743f027220 */ /* 0x000fe20000410000 */
[----:B------:R-:W-:Y:S01]  /*4aa0*/  @P3 SHF.L.U32 R3, R54, 0x10, RZ ;  /* 0x0000001036033819 */ /* 0x000fe200000006ff */
[----:B------:R-:W-:Y:S01]  /*4ab0*/  FADD.FTZ R122, -R140, R123 ;  /* 0x0000007b8c7a7221 */ /* 0x000fe20000010100 */
[----:B------:R-:W-:Y:S01]  /*4ac0*/  @P4 FMUL.FTZ R59, R44, R53 ;  /* 0x000000352c3b4220 */ /* 0x000fe20000410000 */
[----:B------:R-:W-:Y:S01]  /*4ad0*/  FMUL.FTZ R46, R2, UR4 ;  /* 0x00000004022e7c20 */ /* 0x000fe20008410000 */
[----:B------:R-:W-:Y:S01]  /*4ae0*/  FMUL.FTZ R2, R15, R44 ;  /* 0x0000002c0f027220 */ /* 0x000fe20000410000 */
[----:B------:R-:W-:-:S02]  /*4af0*/  PRMT R45, R42, 0x7632, R45 ;  /* 0x000076322a2d7816 */ /* 0x000fc4000000002d */
[----:B------:R-:W-:Y:S01]  /*4b00*/  FMUL.FTZ R44, R16, R46 ;  /* 0x0000002e102c7220 */ /* 0x000fe20000410000 */
[----:B------:R-:W-:Y:S01]  /*4b10*/  @P3 FMUL.FTZ R61, R46, R3 ;  /* 0x000000032e3d3220 */ /* 0x000fe20000410000 */
[----:B------:R-:W-:Y:S02]  /*4b20*/  FSEL R57, R2, RZ, P4 ;  /* 0x000000ff02397208 */ /* 0x000fe40002000000 */
[----:B------:R-:W-:Y:S02]  /*4b30*/  ISETP.NE.U32.AND P4, PT, R47, RZ, PT ;  /* 0x000000ff2f00720c */ /* 0x000fe40003f85070 */
[----:B------:R-:W-:Y:S02]  /*4b40*/  SHF.L.U32 R45, R45, 0x10, RZ ;  /* 0x000000102d2d7819 */ /* 0x000fe400000006ff */
[----:B------:R-:W-:Y:S02]  /*4b50*/  FSEL R58, R44, RZ, P3 ;  /* 0x000000ff2c3a7208 */ /* 0x000fe40001800000 */
[----:B------:R-:W-:Y:S01]  /*4b60*/  PRMT R3, R43, 0x7632, R3 ;  /* 0x000076322b037816 */ /* 0x000fe20000000003 */
[----:B------:R-:W-:Y:S01]  /*4b70*/  FFMA.FTZ R120, R118, R120, R45 ;  /* 0x0000007876787223 */ /* 0x000fe2000001002d */
[----:B------:R-:W-:-:S02]  /*4b80*/  ISETP.NE.U32.AND P3, PT, R49, RZ, PT ;  /* 0x000000ff3100720c */ /* 0x000fc40003f65070 */
[----:B------:R-:W-:Y:S02]  /*4b90*/  PRMT R2, R40, 0x7632, R2 ;  /* 0x0000763228027816 */ /* 0x000fe40000000002 */
[----:B------:R-:W-:Y:S02]  /*4ba0*/  SHF.L.U32 R49, R3, 0x10, RZ ;  /* 0x0000001003317819 */ /* 0x000fe400000006ff */
[----:B------:R-:W-:Y:S02]  /*4bb0*/  ISETP.NE.AND.EX P4, PT, RZ, RZ, PT, P4 ;  /* 0x000000ffff00720c */ /* 0x000fe40003f85340 */
[----:B------:R-:W-:Y:S01]  /*4bc0*/  SHF.L.U32 R47, R43, 0x10, RZ ;  /* 0x000000102b2f7819 */ /* 0x000fe200000006ff */
[----:B------:R-:W-:Y:S01]  /*4bd0*/  FFMA.FTZ R122, R118, R122, R49 ;  /* 0x0000007a767a7223 */ /* 0x000fe20000010031 */
[----:B------:R-:W-:Y:S02]  /*4be0*/  SHF.L.U32 R3, R40, 0x10, RZ ;  /* 0x0000001028037819 */ /* 0x000fe400000006ff */
[----:B------:R-:W-:Y:S01]  /*4bf0*/  ISETP.NE.AND.EX P3, PT, RZ, RZ, PT, P3 ;  /* 0x000000ffff00720c */ /* 0x000fe20003f65330 */
[----:B------:R-:W-:Y:S01]  /*4c00*/  FFMA.FTZ R123, R118, R124, R47 ;  /* 0x0000007c767b7223 */ /* 0x000fe2000001002f */
[----:B------:R-:W-:Y:S01]  /*4c10*/  SHF.L.U32 R45, R2, 0x10, RZ ;  /* 0x00000010022d7819 */ /* 0x000fe200000006ff */
[----:B------:R-:W-:Y:S01]  /*4c20*/  FFMA.FTZ R51, R118, R56, R3 ;  /* 0x0000003876337223 */ /* 0x000fe20000010003 */
[----:B------:R-:W-:Y:S01]  /*4c30*/  @P6 PRMT R54, R54, 0x7632, R54 ;  /* 0x0000763236366816 */ /* 0x000fe20000000036 */
[-C--:B------:R-:W-:Y:S01]  /*4c40*/  FMUL.FTZ R3, R120, R116.reuse ;  /* 0x0000007478037220 */ /* 0x080fe20000410000 */
[----:B------:R-:W-:Y:S01]  /*4c50*/  FMUL.FTZ R47, R123, R116 ;  /* 0x000000747b2f7220 */ /* 0x000fe20000410000 */
[----:B------:R-:W-:Y:S01]  /*4c60*/  FFMA.FTZ R118, R118, R48, R45 ;  /* 0x0000003076767223 */ /* 0x000fe2000001002d */
[----:B------:R-:W-:Y:S01]  /*4c70*/  @P5 SHF.L.U32 R48, R55, 0x10, RZ ;  /* 0x0000001037305819 */ /* 0x000fe200000006ff */
[-C--:B------:R-:W-:Y:S01]  /*4c80*/  FMUL.FTZ R44, R51, R116.reuse ;  /* 0x00000074332c7220 */ /* 0x080fe20000410000 */
[----:B------:R-:W-:Y:S01]  /*4c90*/  @P2 PRMT R55, R55, 0x7632, R55 ;  /* 0x0000763237372816 */ /* 0x000fe20000000037 */
[-C--:B------:R-:W-:Y:S01]  /*4ca0*/  FMUL.FTZ R49, R122, R116.reuse ;  /* 0x000000747a317220 */ /* 0x080fe20000410000 */
[----:B------:R-:W-:Y:S01]  /*4cb0*/  @P6 SHF.L.U32 R54, R54, 0x10, RZ ;  /* 0x0000001036366819 */ /* 0x000fe200000006ff */
[----:B------:R-:W-:Y:S01]  /*4cc0*/  FMUL.FTZ R121, R3, UR4 ;  /* 0x0000000403797c20 */ /* 0x000fe20008410000 */
[----:B------:R-:W-:Y:S01]  /*4cd0*/  FMUL.FTZ R116, R118, R116 ;  /* 0x0000007476747220 */ /* 0x000fe20000410000 */
[C---:B------:R-:W-:Y:S01]  /*4ce0*/  @P4 SHF.L.U32 R45, R52.reuse, 0x10, RZ ;  /* 0x00000010342d4819 */ /* 0x040fe200000006ff */
[----:B------:R-:W-:Y:S01]  /*4cf0*/  HFMA2 R3, -RZ, RZ, 0, 0 ;  /* 0x00000000ff037431 */ /* 0x000fe200000001ff */
[----:B------:R-:W-:Y:S01]  /*4d00*/  @P2 SHF.L.U32 R55, R55, 0x10, RZ ;  /* 0x0000001037372819 */ /* 0x000fe200000006ff */
[----:B------:R-:W-:Y:S01]  /*4d10*/  FMUL.FTZ R125, R47, UR4 ;  /* 0x000000042f7d7c20 */ /* 0x000fe20008410000 */
[----:B------:R-:W-:Y:S01]  /*4d20*/  @P3 PRMT R46, R52, 0x7632, R46 ;  /* 0x00007632342e3816 */ /* 0x000fe2000000002e */
[----:B------:R-:W-:Y:S01]  /*4d30*/  FMUL.FTZ R56, R44, UR4 ;  /* 0x000000042c387c20 */ /* 0x000fe20008410000 */
[----:B------:R-:W-:Y:S01]  /*4d40*/  FMUL.FTZ R124, R49, UR4 ;  /* 0x00000004317c7c20 */ /* 0x000fe20008410000 */
[----:B------:R-:W-:Y:S01]  /*4d50*/  MOV R2, RZ ;  /* 0x000000ff00027202 */ /* 0x000fe20000000f00 */
[----:B------:R-:W-:Y:S01]  /*4d60*/  @P6 FMUL.FTZ R2, R121, R54 ;  /* 0x0000003679026220 */ /* 0x000fe20000410000 */
[----:B------:R-:W-:Y:S01]  /*4d70*/  CS2R R52, SRZ ;  /* 0x0000000000347805 */ /* 0x000fe2000001ff00 */
[----:B------:R-:W-:Y:S01]  /*4d80*/  FMUL.FTZ R116, R116, UR4 ;  /* 0x0000000474747c20 */ /* 0x000fe20008410000 */
[----:B------:R-:W-:Y:S01]  /*4d90*/  MOV R54, RZ ;  /* 0x000000ff00367202 */ /* 0x000fe20000000f00 */
[----:B------:R-:W-:Y:S01]  /*4da0*/  @P2 FMUL.FTZ R52, R124, R55 ;  /* 0x000000377c342220 */ /* 0x000fe20000410000 */
[----:B------:R-:W-:Y:S01]  /*4db0*/  F2FP.BF16.F32.PACK_AB R44, R118, R51 ;  /* 0x00000033762c723e */ /* 0x000fe200000010ff */
[----:B------:R-:W-:Y:S01]  /*4dc0*/  @P4 FMUL.FTZ R54, R56, R45 ;  /* 0x0000002d38364220 */ /* 0x000fe20000410000 */
[----:B------:R-:W-:Y:S01]  /*4dd0*/  @P3 SHF.L.U32 R46, R46, 0x10, RZ ;  /* 0x000000102e2e3819 */ /* 0x000fe200000006ff */
[----:B------:R-:W-:Y:S01]  /*4de0*/  FMUL.FTZ R51, R18, R125 ;  /* 0x0000007d12337220 */ /* 0x000fe20000410000 */
[----:B------:R-:W-:Y:S01]  /*4df0*/  @P5 FMUL.FTZ R3, R125, R48 ;  /* 0x000000307d035220 */ /* 0x000fe20000410000 */
[----:B------:R-:W-:Y:S01]  /*4e00*/  F2FP.BF16.F32.PACK_AB R45, R50, R119 ;  /* 0x00000077322d723e */ /* 0x000fe200000010ff */
[----:B------:R-:W-:Y:S01]  /*4e10*/  FMUL.FTZ R55, R19, R124 ;  /* 0x0000007c13377220 */ /* 0x000fe20000410000 */
[----:B------:R-:W-:Y:S01]  /*4e20*/  FMUL.FTZ R50, R17, R121 ;  /* 0x0000007911327220 */ /* 0x000fe20000410000 */
[----:B------:R-:W-:Y:S01]  /*4e30*/  FMUL.FTZ R48, R12, R56 ;  /* 0x000000380c307220 */ /* 0x000fe20000410000 */
[----:B------:R-:W-:Y:S01]  /*4e40*/  FMUL.FTZ R49, R13, R116 ;  /* 0x000000740d317220 */ /* 0x000fe20000410000 */
[----:B------:R-:W-:Y:S01]  /*4e50*/  @P3 FMUL.FTZ R53, R116, R46 ;  /* 0x0000002e74353220 */ /* 0x000fe20000410000 */
[----:B------:R-:W-:-:S02]  /*4e60*/  FSEL R56, R51, RZ, P5 ;  /* 0x000000ff33387208 */ /* 0x000fc40002800000 */
[----:B------:R-:W-:Y:S02]  /*4e70*/  F2FP.BF16.F32.PACK_AB R46, R120, R63 ;  /* 0x0000003f782e723e */ /* 0x000fe400000010ff */
        /* <DEDUP_REMOVED lines=9> */
[----:B------:R-:W-:Y:S06]  /*4f10*/  BRA `(.L_x_2477) ;  /* 0x0000000400ac7947 */ /* 0x000fec0003800000 */
.L_x_2476:
[C-C-:B------:R-:W-:Y:S01]  /*4f20*/  FFMA.FTZ R60, R140.reuse, R60, R143.reuse ;  /* 0x0000003c8c3c7223 */ /* 0x140fe2000001008f */
[C---:B0-----:R-:W-:Y:S01]  /*4f30*/  PRMT R48, R41.reuse, 0x7632, R48 ;  /* 0x0000763229307816 */ /* 0x041fe20000000030 */
[----:B------:R-:W-:Y:S01]  /*4f40*/  FFMA.FTZ R127, R140, R127, R143 ;  /* 0x0000007f8c7f7223 */ /* 0x000fe2000001008f */
[----:B------:R-:W-:Y:S01]  /*4f50*/  LOP3.LUT P2, RZ, R2, 0xff0000, RZ, 0xc0, !PT ;  /* 0x00ff000002ff7812 */ /* 0x000fe2000784c0ff */
[----:B------:R-:W-:Y:S01]  /*4f60*/  FADD.FTZ R59, -R60, R59 ;  /* 0x0000003b3c3b7221 */ /* 0x000fe20000010100 */
[----:B------:R-:W-:Y:S01]  /*4f70*/  SHF.L.U32 R49, R41, 0x10, RZ ;  /* 0x0000001029317819 */ /* 0x000fe200000006ff */
[----:B------:R-:W-:Y:S01]  /*4f80*/  FFMA.FTZ R63, R140, R63, R143 ;  /* 0x0000003f8c3f7223 */ /* 0x000fe2000001008f */
[----:B------:R-:W-:Y:S01]  /*4f90*/  LOP3.LUT P3, RZ, R2, 0xff000000, RZ, 0xc0, !PT ;  /* 0xff00000002ff7812 */ /* 0x000fe2000786c0ff */
[----:B------:R-:W-:Y:S01]  /*4fa0*/  FADD.FTZ R127, -R127, R122 ;  /* 0x0000007a7f7f7221 */ /* 0x000fe20000010100 */
[----:B------:R-:W-:Y:S01]  /*4fb0*/  SHF.L.U32 R48, R48, 0x10, RZ ;  /* 0x0000001030307819 */ /* 0x000fe200000006ff */
[----:B------:R-:W-:Y:S01]  /*4fc0*/  FFMA.FTZ R49, R118, R59, R49 ;  /* 0x0000003b76317223 */ /* 0x000fe20000010031 */
[----:B------:R-:W-:Y:S01]  /*4fd0*/  SHF.L.U32 R50, R42, 0x10, RZ ;  /* 0x000000102a327819 */ /* 0x000fe200000006ff */
[----:B------:R-:W-:Y:S01]  /*4fe0*/  FADD.FTZ R63, -R63, R58 ;  /* 0x0000003a3f3f7221 */ /* 0x000fe20000010100 */
[----:B------:R-:W-:Y:S01]  /*4ff0*/  LOP3.LUT P6, RZ, R3, 0xff, RZ, 0xc0, !PT ;  /* 0x000000ff03ff7812 */ /* 0x000fe200078cc0ff */
[----:B------:R-:W-:Y:S01]  /*5000*/  FFMA.FTZ R127, R118, R127, R48 ;  /* 0x0000007f767f7223 */ /* 0x000fe20000010030 */
[----:B------:R-:W-:Y:S01]  /*5010*/  FMUL.FTZ R48, R116, R49 ;  /* 0x0000003174307220 */ /* 0x000fe20000410000 */
[----:B------:R-:W-:Y:S01]  /*5020*/  FFMA.FTZ R63, R118, R63, R50 ;  /* 0x0000003f763f7223 */ /* 0x000fe20000010032 */
[----:B------:R-:W-:Y:S01]  /*5030*/  FFMA.FTZ R134, R140, R62, R143 ;  /* 0x0000003e8c867223 */ /* 0x000fe2000001008f */
[C---:B------:R-:W-:Y:S01]  /*5040*/  FMUL.FTZ R49, R116.reuse, R127 ;  /* 0x0000007f74317220 */ /* 0x040fe20000410000 */
[C---:B-----5:R-:W-:Y:S01]  /*5050*/  @P2 SHF.L.U32 R62, R53.reuse, 0x10, RZ ;  /* 0x00000010353e2819 */ /* 0x060fe200000006ff */
[----:B------:R-:W-:Y:S01]  /*5060*/  FMUL.FTZ R50, R116, R63 ;  /* 0x0000003f74327220 */ /* 0x000fe20000410000 */
[----:B------:R-:W-:Y:S01]  /*5070*/  @P3 PRMT R53, R53, 0x7632, R53 ;  /* 0x0000763235353816 */ /* 0x000fe20000000035 */
[----:B------:R-:W-:Y:S01]  /*5080*/  FMUL.FTZ R51, R48, UR4 ;  /* 0x0000000430337c20 */ /* 0x000fe20008410000 */
[----:B------:R-:W-:Y:S01]  /*5090*/  FMUL.FTZ R58, R49, UR4 ;  /* 0x00000004313a7c20 */ /* 0x000fe20008410000 */
[----:B------:R-:W-:Y:S01]  /*50a0*/  HFMA2 R59, -RZ, RZ, 0, 0 ;  /* 0x00000000ff3b7431 */ /* 0x000fe200000001ff */
[----:B------:R-:W-:Y:S01]  /*50b0*/  @P3 SHF.L.U32 R63, R53, 0x10, RZ ;  /* 0x00000010353f3819 */ /* 0x000fe200000006ff */
[----:B------:R-:W-:Y:S01]  /*50c0*/  FMUL.FTZ R53, R50, UR4 ;  /* 0x0000000432357c20 */ /* 0x000fe20008410000 */
[----:B------:R-:W-:Y:S01]  /*50d0*/  FMUL.FTZ R48, R14, R51 ;  /* 0x000000330e307220 */ /* 0x000fe20000410000 */
[----:B------:R-:W-:Y:S01]  /*50e0*/  FMUL.FTZ R49, R15, R58 ;  /* 0x0000003a0f317220 */ /* 0x000fe20000410000 */
[----:B------:R-:W-:Y:S01]  /*50f0*/  FFMA.FTZ R119, R140, R61, R143 ;  /* 0x0000003d8c777223 */ /* 0x000fe2000001008f */
[----:B------:R-:W-:-:S02]  /*5100*/  CS2R R60, SRZ ;  /* 0x00000000003c7805 */ /* 0x000fc4000001ff00 */
[----:B------:R-:W-:Y:S01]  /*5110*/  @P6 SHF.L.U32 R122, R54, 0x10, RZ ;  /* 0x00000010367a6819 */ /* 0x000fe200000006ff */
[----:B------:R-:W-:Y:S01]  /*5120*/  @P3 FMUL.FTZ R59, R63, R58 ;  /* 0x0000003a3f3b3220 */ /* 0x000fe20000410000 */
[----:B------:R-:W-:Y:S01]  /*5130*/  FMUL.FTZ R50, R16, R53 ;  /* 0x0000003510327220 */ /* 0x000fe20000410000 */
[----:B------:R-:W-:Y:S01]  /*5140*/  @P2 FMUL.FTZ R60, R62, R51 ;  /* 0x000000333e3c2220 */ /* 0x000fe20000410000 */
[----:B------:R-:W-:Y:S01]  /*5150*/  FSEL R58, R48, RZ, P2 ;  /* 0x000000ff303a7208 */ /* 0x000fe20001000000 */
[--C-:B------:R-:W-:Y:S01]  /*5160*/  FFMA.FTZ R126, R140, R126, R143.reuse ;  /* 0x0000007e8c7e7223 */ /* 0x100fe2000001008f */
[----:B------:R-:W-:Y:S01]  /*5170*/  FSEL R63, R49, RZ, P3 ;  /* 0x000000ff313f7208 */ /* 0x000fe20001800000 */
[----:B------:R-:W-:Y:S01]  /*5180*/  @P6 FMUL.FTZ R61, R122, R53 ;  /* 0x000000357a3d6220 */ /* 0x000fe20000410000 */
[----:B------:R-:W-:Y:S01]  /*5190*/  LOP3.LUT P4, RZ, R2, 0xff, RZ, 0xc0, !PT ;  /* 0x000000ff02ff7812 */ /* 0x000fe2000788c0ff */
[----:B------:R-:W-:Y:S01]  /*51a0*/  FFMA.FTZ R125, R140, R125, R143 ;  /* 0x0000007d8c7d7223 */ /* 0x000fe2000001008f */
[----:B------:R-:W-:Y:S01]  /*51b0*/  ISETP.GE.U32.AND P2, PT, R2, RZ, PT ;  /* 0x000000ff0200720c */ /* 0x000fe20003f46070 */
[----:B------:R-:W-:Y:S01]  /*51c0*/  FADD.FTZ R121, -R126, R121 ;  /* 0x000000797e797221 */ /* 0x000fe20000010100 */
[----:B------:R-:W-:Y:S01]  /*51d0*/  LOP3.LUT P3, RZ, R2, 0xff00, RZ, 0xc0, !PT ;  /* 0x0000ff0002ff7812 */ /* 0x000fe2000786c0ff */
[----:B------:R-:W-:Y:S01]  /*51e0*/  FFMA.FTZ R124, R140, R124, R143 ;  /* 0x0000007c8c7c7223 */ /* 0x000fe2000001008f */
[----:B------:R-:W-:Y:S01]  /*51f0*/  LOP3.LUT P5, RZ, R3, 0xff00, RZ, 0xc0, !PT ;  /* 0x0000ff0003ff7812 */ /* 0x000fe200078ac0ff */
[----:B------:R-:W-:Y:S01]  /*5200*/  FADD.FTZ R119, -R119, R56 ;  /* 0x0000003877777221 */ /* 0x000fe20000010100 */
[----:B------:R-:W-:Y:S01]  /*5210*/  PRMT R2, R42, 0x7632, R2 ;  /* 0x000076322a027816 */ /* 0x000fe20000000002 */
[----:B------:R-:W-:Y:S01]  /*5220*/  FADD.FTZ R57, -R134, R57 ;  /* 0x0000003986397221 */ /* 0x000fe20000010100 */
[----:B------:R-:W-:Y:S01]  /*5230*/  FSEL R62, R50, RZ, P6 ;  /* 0x000000ff323e7208 */ /* 0x000fe20003000000 */
[----:B------:R-:W-:Y:S01]  /*5240*/  FADD.FTZ R125, -R125, R120 ;  /* 0x000000787d7d7221 */ /* 0x000fe20000010100 */
[C---:B------:R-:W-:Y:S01]  /*5250*/  LOP3.LUT P6, RZ, R3.reuse, 0xff0000, RZ, 0xc0, !PT ;  /* 0x00ff000003ff7812 */ /* 0x040fe200078cc0ff */
[----:B------:R-:W-:Y:S01]  /*5260*/  FADD.FTZ R123, -R124, R123 ;  /* 0x0000007b7c7b7221 */ /* 0x000fe20000010100 */
[----:B------:R-:W-:-:S02]  /*5270*/  ISETP.GE.U32.AND.EX P2, PT, R3, 0x1000000, PT, P2 ;  /* 0x010000000300780c */ /* 0x000fc40003f46120 */
[C---:B------:R-:W-:Y:S02]  /*5280*/  PRMT R48, R43.reuse, 0x7632, R48 ;  /* 0x000076322b307816 */ /* 0x040fe40000000030 */
        /* <DEDUP_REMOVED lines=9> */
[----:B------:R-:W-:Y:S01]  /*5320*/  FFMA.FTZ R119, R118, R119, R2 ;  /* 0x0000007776777223 */ /* 0x000fe20000010002 */
[----:B------:R-:W-:Y:S01]  /*5330*/  @P5 PRMT R54, R54, 0x7632, R54 ;  /* 0x0000763236365816 */ /* 0x000fe20000000036 */
[----:B------:R-:W-:Y:S01]  /*5340*/  FFMA.FTZ R49, R118, R125, R48 ;  /* 0x0000007d76317223 */ /* 0x000fe20000010030 */
        /* <DEDUP_REMOVED lines=40> */
.L_x_2477:
[----:B------:R-:W0:Y:S01]  /*55d0*/  @P1 LDC.64 R56, c[0x0][0x478] ;  /* 0x00011e00ff381b82 */ /* 0x000e220000000a00 */
[----:B------:R-:W-:-:S04]  /*55e0*/  IMAD.WIDE.U32 R64, R117, 0x10, R64 ;  /* 0x0000001075407825 */ /* 0x000fc800078e0040 */
[----:B0-----:R-:W-:-:S05]  /*55f0*/  @P1 IMAD.WIDE.U32 R56, R117, 0x10, R56 ;  /* 0x0000001075381825 */ /* 0x001fca00078e0038 */
[----:B------:R1:W-:Y:S04]  /*5600*/  @P1 STG.E.128 desc[UR6][R56.64], R44 ;  /* 0x0000002c38001986 */ /* 0x0003e8000c101d06 */
[----:B------:R1:W-:Y:S02]  /*5610*/  STG.E.128 desc[UR6][R64.64], R48 ;  /* 0x0000003040007986 */ /* 0x0003e4000c101d06 */
.L_x_2473:
        /* <DEDUP_REMOVED lines=21> */
.L_x_2464:
        /* <DEDUP_REMOVED lines=48> */
.L_x_2463:
[----:B------:R-:W-:Y:S05]  /*5a70*/  BSYNC B0 ;  /* 0x0000000000007941 */ /* 0x000fea0003800000 */
.L_x_2462:
        /* <DEDUP_REMOVED lines=86> */
[----:B------:R0:W-:Y:S01]  /*5fe0*/  STS.128 [R0], R4 ;  /* 0x0000000400007388 */ /* 0x0001e20000000c00 */
[----:B--2---:R-:W-:-:S03]  /*5ff0*/  FADD.FTZ R31, R31, R28 ;  /* 0x0000001c1f1f7221 */ /* 0x004fc60000010000 */
[----:B------:R-:W-:Y:S01]  /*6000*/  STS.128 [R0+0x10], R8 ;  /* 0x0000100800007388 */ /* 0x000fe20000000c00 */
[----:B---3--:R-:W-:-:S03]  /*6010*/  FADD.FTZ R41, R20, R41 ;  /* 0x0000002914297221 */ /* 0x008fc60000010000 */
[----:B------:R-:W-:Y:S01]  /*6020*/  STS.128 [R0+0x400], R12 ;  /* 0x0004000c00007388 */ /* 0x000fe20000000c00 */
        /* <DEDUP_REMOVED lines=60> */
.L_x_2467:
        /* <DEDUP_REMOVED lines=8> */
.L_x_2480:
[----:B------:R-:W-:Y:S05]  /*6470*/  BSYNC B2 ;  /* 0x0000000000027941 */ /* 0x000fea0003800000 */
.L_x_2479:
        /* <DEDUP_REMOVED lines=8> */
.L_x_2481:
[----:B------:R-:W-:Y:S01]  /*6500*/  FADD.FTZ R49, R49, R152 ;  /* 0x0000009831317221 */ /* 0x000fe20000010000 */
[----:B------:R-:W-:-:S04]  /*6510*/  HFMA2 R146, -RZ, RZ, 0, 1.1920928955078125e-07 ;  /* 0x00000002ff927431 */ /* 0x000fc800000001ff */
[----:B------:R-:W-:Y:S02]  /*6520*/  MOV R145, R49 ;  /* 0x0000003100917202 */ /* 0x000fe40000000f00 */
[----:B------:R-:W-:-:S07]  /*6530*/  MOV R48, R144 ;  /* 0x0000009000307202 */ /* 0x000fce0000000f00 */
[----:B------:R-:W-:Y:S05]  /*6540*/  WARPSYNC.COLLECTIVE R142, `(.L_x_2482) ;  /* 0x000000008e087348 */ /* 0x000fea0003c00000 */
[----:B------:R0:W1:Y:S02]  /*6550*/  SHFL.BFLY P3, R144, R145, R146, R147 ;  /* 0x0c00009291907389 */ /* 0x0000640000060093 */
[----:B01----:R-:W-:Y:S05]  /*6560*/  ENDCOLLECTIVE ;  /* 0x000000000000791b */ /* 0x003fea0003800000 */
.L_x_2482:
[----:B------:R-:W-:-:S05]  /*6570*/  FADD.FTZ R48, R48, R153 ;  /* 0x0000009930307221 */ /* 0x000fca0000010000 */
[----:B------:R-:W-:Y:S02]  /*6580*/  MOV R145, R48 ;  /* 0x0000003000917202 */ /* 0x000fe40000000f00 */
[----:B------:R-:W-:-:S07]  /*6590*/  MOV R50, R144 ;  /* 0x0000009000327202 */ /* 0x000fce0000000f00 */
[----:B------:R-:W-:Y:S05]  /*65a0*/  WARPSYNC.COLLECTIVE R142, `(.L_x_2483) ;  /* 0x000000008e087348 */ /* 0x000fea0003c00000 */
[----:B------:R0:W1:Y:S02]  /*65b0*/  SHFL.BFLY P3, R144, R145, R146, R147 ;  /* 0x0c00009291907389 */ /* 0x0000640000060093 */
[----:B01----:R-:W-:Y:S05]  /*65c0*/  ENDCOLLECTIVE ;  /* 0x000000000000791b */ /* 0x003fea0003800000 */
.L_x_2483:
[----:B------:R-:W-:Y:S01]  /*65d0*/  FADD.FTZ R50, R49, R50 ;  /* 0x0000003231327221 */ /* 0x000fe20000010000 */
[----:B------:R-:W-:-:S04]  /*65e0*/  HFMA2 R146, -RZ, RZ, 0, 2.384185791015625e-07 ;  /* 0x00000004ff927431 */ /* 0x000fc800000001ff */
[----:B------:R-:W-:Y:S02]  /*65f0*/  MOV R145, R50 ;  /* 0x0000003200917202 */ /* 0x000fe40000000f00 */
[----:B------:R-:W-:-:S07]  /*6600*/  MOV R51, R144 ;  /* 0x0000009000337202 */ /* 0x000fce0000000f00 */
[----:B------:R-:W-:Y:S05]  /*6610*/  WARPSYNC.COLLECTIVE R142, `(.L_x_2484) ;  /* 0x000000008e087348 */ /* 0x000fea0003c00000 */
[----:B------:R0:W1:Y:S02]  /*6620*/  SHFL.BFLY P3, R144, R145, R146, R147 ;  /* 0x0c00009291907389 */ /* 0x0000640000060093 */
[----:B01----:R-:W-:Y:S05]  /*6630*/  ENDCOLLECTIVE ;  /* 0x000000000000791b */ /* 0x003fea0003800000 */
.L_x_2484:
[----:B------:R-:W-:-:S05]  /*6640*/  FADD.FTZ R51, R48, R51 ;  /* 0x0000003330337221 */ /* 0x000fca0000010000 */
[----:B------:R-:W-:Y:S02]  /*6650*/  MOV R145, R51 ;  /* 0x0000003300917202 */ /* 0x000fe40000000f00 */
[----:B------:R-:W-:-:S07]  /*6660*/  MOV R53, R144 ;  /* 0x0000009000357202 */ /* 0x000fce0000000f00 */
[----:B------:R-:W-:Y:S05]  /*6670*/  WARPSYNC.COLLECTIVE R142, `(.L_x_2485) ;  /* 0x000000008e087348 */ /* 0x000fea0003c00000 */
[----:B------:R0:W1:Y:S02]  /*6680*/  SHFL.BFLY P3, R144, R145, R146, R147 ;  /* 0x0c00009291907389 */ /* 0x0000640000060093 */
[----:B01----:R-:W-:Y:S05]  /*6690*/  ENDCOLLECTIVE ;  /* 0x000000000000791b */ /* 0x003fea0003800000 */
.L_x_2485:
[----:B------:R-:W-:Y:S01]  /*66a0*/  FADD.FTZ R53, R50, R53 ;  /* 0x0000003532357221 */ /* 0x000fe20000010000 */
[----:B------:R-:W-:-:S04]  /*66b0*/  HFMA2 R146, -RZ, RZ, 0, 4.76837158203125e-07 ;  /* 0x00000008ff927431 */ /* 0x000fc800000001ff */
[----:B------:R-:W-:Y:S02]  /*66c0*/  MOV R145, R53 ;  /* 0x0000003500917202 */ /* 0x000fe40000000f00 */
[----:B------:R-:W-:-:S07]  /*66d0*/  MOV R52, R144 ;  /* 0x0000009000347202 */ /* 0x000fce0000000f00 */
[----:B------:R-:W-:Y:S05]  /*66e0*/  WARPSYNC.COLLECTIVE R142, `(.L_x_2486) ;  /* 0x000000008e087348 */ /* 0x000fea0003c00000 */
[----:B------:R0:W1:Y:S02]  /*66f0*/  SHFL.BFLY P3, R144, R145, R146, R147 ;  /* 0x0c00009291907389 */ /* 0x0000640000060093 */
[----:B01----:R-:W-:Y:S05]  /*6700*/  ENDCOLLECTIVE ;  /* 0x000000000000791b */ /* 0x003fea0003800000 */
.L_x_2486:
[----:B------:R-:W-:-:S05]  /*6710*/  FADD.FTZ R52, R51, R52 ;  /* 0x0000003433347221 */ /* 0x000fca0000010000 */
[----:B------:R-:W-:Y:S02]  /*6720*/  MOV R145, R52 ;  /* 0x0000003400917202 */ /* 0x000fe40000000f00 */
[----:B------:R-:W-:-:S07]  /*6730*/  MOV R140, R144 ;  /* 0x00000090008c7202 */ /* 0x000fce0000000f00 */
[----:B------:R-:W-:Y:S05]  /*6740*/  WARPSYNC.COLLECTIVE R142, `(.L_x_2487) ;  /* 0x000000008e087348 */ /* 0x000fea0003c00000 */
[----:B------:R0:W1:Y:S02]  /*6750*/  SHFL.BFLY P3, R144, R145, R146, R147 ;  /* 0x0c00009291907389 */ /* 0x0000640000060093 */
[----:B01----:R-:W-:Y:S05]  /*6760*/  ENDCOLLECTIVE ;  /* 0x000000000000791b */ /* 0x003fea0003800000 */
.L_x_2487:
[----:B------:R-:W-:Y:S01]  /*6770*/  FADD.FTZ R140, R53, R140 ;  /* 0x0000008c358c7221 */ /* 0x000fe20000010000 */
[----:B------:R-:W-:-:S04]  /*6780*/  HFMA2 R146, -RZ, RZ, 0, 9.5367431640625e-07 ;  /* 0x00000010ff927431 */ /* 0x000fc800000001ff */
[----:B------:R-:W-:Y:S02]  /*6790*/  MOV R145, R140 ;  /* 0x0000008c00917202 */ /* 0x000fe40000000f00 */
[----:B------:R-:W-:-:S07]  /*67a0*/  MOV R143, R144 ;  /* 0x00000090008f7202 */ /* 0x000fce0000000f00 */
[----:B------:R-:W-:Y:S05]  /*67b0*/  WARPSYNC.COLLECTIVE R142, `(.L_x_2488) ;  /* 0x000000008e087348 */ /* 0x000fea0003c00000 */
[----:B------:R0:W1:Y:S02]  /*67c0*/  SHFL.BFLY P3, R144, R145, R146, R147 ;  /* 0x0c00009291907389 */ /* 0x0000640000060093 */
[----:B01----:R-:W-:Y:S05]  /*67d0*/  ENDCOLLECTIVE ;  /* 0x000000000000791b */ /* 0x003fea0003800000 */
.L_x_2488:
[----:B------:R-:W-:-:S05]  /*67e0*/  FADD.FTZ R143, R52, R143 ;  /* 0x0000008f348f7221 */ /* 0x000fca0000010000 */
[----:B------:R-:W-:Y:S02]  /*67f0*/  MOV R145, R143 ;  /* 0x0000008f00917202 */ /* 0x000fe40000000f00 */
[----:B------:R-:W-:-:S07]  /*6800*/  MOV R49, R144 ;  /* 0x0000009000317202 */ /* 0x000fce0000000f00 */
[----:B------:R-:W-:Y:S05]  /*6810*/  WARPSYNC.COLLECTIVE R142, `(.L_x_2489) ;  /* 0x000000008e087348 */ /* 0x000fea0003c00000 */
[----:B------:R0:W1:Y:S02]  /*6820*/  SHFL.BFLY P3, R144, R145, R146, R147 ;  /* 0x0c00009291907389 */ /* 0x0000640000060093 */
[----:B01----:R-:W-:Y:S05]  /*6830*/  ENDCOLLECTIVE ;  /* 0x000000000000791b */ /* 0x003fea0003800000 */
.L_x_2489:
[----:B------:R-:W-:Y:S01]  /*6840*/  MOV R48, R144 ;  /* 0x0000009000307202 */ /* 0x000fe20000000f00 */
[----:B------:R-:W-:Y:S06]  /*6850*/  BRA `(.L_x_2490) ;  /* 0xffffffb400747947 */ /* 0x000fec000383ffff */
.L_x_2491:
        /* <DEDUP_REMOVED lines=10> */
.L_x_11203:


//--------------------- .text._ZN10layer_norm22ln_bwd_finalize_kernelINS_22Kernel_traits_finalizeILj512Ef13__nv_bfloat16S2_S2_fjLb1ELj1024ELj4ENS_18Kernel_traits_baseILj512EfS2_S2_S2_fjLj1024EEEEELb1ELb0EEEvNS_9BwdParamsE --------------------------
	.section	.text._ZN10layer_norm22ln_bwd_finalize_kernelINS_22Kernel_traits_finalizeILj512Ef13__nv_bfloat16S2_S2_fjLb1ELj1024ELj4ENS_18Kernel_traits_baseILj512EfS2_S2_S2_fjLj1024EEEEELb1ELb0EEEvNS_9BwdParamsE,"ax",@progbits
	.align	128
        .global         _ZN10layer_norm22ln_bwd_finalize_kernelINS_22Kernel_traits_finalizeILj512Ef13__nv_bfloat16S2_S2_fjLb1ELj1024ELj4ENS_18Kernel_traits_baseILj512EfS2_S2_S2_fjLj1024EEEEELb1ELb0EEEvNS_9BwdParamsE
        .type           _ZN10layer_norm22ln_bwd_finalize_kernelINS_22Kernel_traits_finalizeILj512Ef13__nv_bfloat16S2_S2_fjLb1ELj1024ELj4ENS_18Kernel_traits_baseILj512EfS2_S2_S2_fjLj1024EEEEELb1ELb0EEEvNS_9BwdParamsE,@function
        .size           _ZN10layer_norm22ln_bwd_finalize_kernelINS_22Kernel_traits_finalizeILj512Ef13__nv_bfloat16S2_S2_fjLb1ELj1024ELj4ENS_18Kernel_traits_baseILj512EfS2_S2_S2_fjLj1024EEEEELb1ELb0EEEvNS_9BwdParamsE,(.L_x_11204 - _ZN10layer_norm22ln_bwd_finalize_kernelINS_22Kernel_traits_finalizeILj512Ef13__nv_bfloat16S2_S2_fjLb1ELj1024ELj4ENS_18Kernel_traits_baseILj512EfS2_S2_S2_fjLj1024EEEEELb1ELb0EEEvNS_9BwdParamsE)
        .other          _ZN10layer_norm22ln_bwd_finalize_kernelINS_22Kernel_traits_finalizeILj512Ef13__nv_bfloat16S2_S2_fjLb1ELj1024ELj4ENS_18Kernel_traits_baseILj512EfS2_S2_S2_fjLj1024EEEEELb1ELb0EEEvNS_9BwdParamsE,@"STO_CUDA_ENTRY STV_DEFAULT"
_ZN10layer_norm22ln_bwd_finalize_kernelINS_22Kernel_traits_finalizeILj512Ef13__nv_bfloat16S2_S2_fjLb1ELj1024ELj4ENS_18Kernel_traits_baseILj512EfS2_S2_S2_fjLj1024EEEEELb1ELb0EEEvNS_9BwdParamsE:
.text._ZN10layer_norm22ln_bwd_finalize_kernelINS_22Kernel_traits_finalizeILj512Ef13__nv_bfloat16S2_S2_fjLb1ELj1024ELj4ENS_18Kernel_traits_baseILj512EfS2_S2_S2_fjLj1024EEEEELb1ELb0EEEvNS_9BwdParamsE:
        /* <DEDUP_REMOVED lines=23> */
[----:B------:R-:W-:Y:S02]  /*0170*/  MOV R18, RZ ;  /* 0x000000ff00127202 */ /* 0x000fe40000000f00 */
[----:B------:R-:W-:Y:S02]  /*0180*/  IADD3 R9, PT, PT, R9, R8, RZ ;  /* 0x0000000809097210 */ /* 0x000fe40007ffe0ff */
[----:B------:R-:W-:-:S02]  /*0190*/  MOV R8, R5 ;  /* 0x0000000500087202 */ /* 0x000fc40000000f00 */
[C---:B------:R-:W-:Y:S02]  /*01a0*/  ISETP.GE.U32.AND P0, PT, R9.reuse, 0xe0, PT ;  /* 0x000000e00900780c */ /* 0x040fe40003f06070 */
[----:B------:R-:W-:Y:S02]  /*01b0*/  MOV R28, RZ ;  /* 0x000000ff001c7202 */ /* 0x000fe40000000f00 */
[----:B------:R-:W-:Y:S02]  /*01c0*/  MOV R7, RZ ;  /* 0x000000ff00077202 */ /* 0x000fe40000000f00 */
[----:B------:R-:W-:-:S07]  /*01d0*/  LEA.HI R10, R9, 0x1, RZ, 0x1b ;  /* 0x00000001090a7811 */ /* 0x000fce00078fd8ff */
[----:B------:R-:W-:Y:S05]  /*01e0*/  @!P0 BRA `(.L_x_2495) ;  /* 0x0000000400c48947 */ /* 0x000fea0003800000 */
        /* <DEDUP_REMOVED lines=13> */
[----:B------:R-:W-:Y:S01]  /*02c0*/  IADD3 R22, PT, PT, R6, R13, RZ ;  /* 0x0000000d06167210 */ /* 0x000fe20007ffe0ff */
        /* <DEDUP_REMOVED lines=11> */
[----:B------:R-:W-:-:S07]  /*0380*/  IADD3 R24, PT, PT, R6, R15, RZ ;  /* 0x0000000f06187210 */ /* 0x000fce0007ffe0ff */
.L_x_2496:
[----:B------:R-:W0:Y:S02]  /*0390*/  LDC.64 R14, c[0x0][0x440] ;  /* 0x00011000ff0e7b82 */ /* 0x000e240000000a00 */
[----:B0-----:R-:W-:-:S04]  /*03a0*/  IMAD.WIDE.U32 R20, R11, 0x4, R14 ;  /* 0x000000040b147825 */ /* 0x001fc800078e000e */
[--C-:B------:R-:W-:Y:S02]  /*03b0*/  IMAD.WIDE.U32 R16, R23, 0x4, R14.reuse ;  /* 0x0000000417107825 */ /* 0x100fe400078e000e */
[----:B------:R-:W2:Y:S04]  /*03c0*/  LDG.E R20, desc[UR6][R20.64] ;  /* 0x0000000614147981 */ /* 0x000ea8000c1e1900 */
[----:B------:R0:W3:Y:S02]  /*03d0*/  LDG.E R12, desc[UR6][R16.64] ;  /* 0x00000006100c7981 */ /* 0x0000e4000c1e1900 */
[----:B0-----:R-:W-:-:S05]  /*03e0*/  IMAD.WIDE.U32 R16, R13, 0x4, R14 ;  /* 0x000000040d107825 */ /* 0x001fca00078e000e */
[----:B------:R0:W4:Y:S02]  /*03f0*/  LDG.E R19, desc[UR6][R16.64] ;  /* 0x0000000610137981 */ /* 0x000124000c1e1900 */
[----:B0-----:R-:W-:-:S04]  /*0400*/  IMAD.WIDE.U32 R16, R22, 0x4, R14 ;  /* 0x0000000416107825 */ /* 0x001fc800078e000e */
[----:B--2---:R-:W-:Y:S01]  /*0410*/  FADD.FTZ R7, R20, R7 ;  /* 0x0000000714077221 */ /* 0x004fe20000010000 */
[----:B------:R-:W-:-:S04]  /*0420*/  IMAD.WIDE.U32 R20, R24, 0x4, R14 ;  /* 0x0000000418147825 */ /* 0x000fc800078e000e */
[----:B---3--:R-:W-:Y:S02]  /*0430*/  FADD.FTZ R7, R7, R12 ;  /* 0x0000000c07077221 */ /* 0x008fe40000010000 */
[----:B------:R0:W2:Y:S02]  /*0440*/  LDG.E R12, desc[UR6][R20.64] ;  /* 0x00000006140c7981 */ /* 0x0000a4000c1e1900 */
[----:B----4-:R-:W-:Y:S02]  /*0450*/  FADD.FTZ R7, R7, R19 ;  /* 0x0000001307077221 */ /* 0x010fe40000010000 */
[----:B------:R1:W3:Y:S01]  /*0460*/  LDG.E R19, desc[UR6][R16.64] ;  /* 0x0000000610137981 */ /* 0x0002e2000c1e1900 */
[----:B0-----:R-:W-:-:S04]  /*0470*/  IMAD.WIDE.U32 R20, R25, 0x4, R14 ;  /* 0x0000000419147825 */ /* 0x001fc800078e000e */
[----:B-1----:R-:W-:-:S04]  /*0480*/  IMAD.WIDE.U32 R16, R27, 0x4, R14 ;  /* 0x000000041b107825 */ /* 0x002fc800078e000e */
[----:B--2---:R-:W-:Y:S02]  /*0490*/  FADD.FTZ R7, R7, R12 ;  /* 0x0000000c07077221 */ /* 0x004fe40000010000 */
[----:B------:R-:W2:Y:S02]  /*04a0*/  LDG.E R12, desc[UR6][R20.64] ;  /* 0x00000006140c7981 */ /* 0x000ea4000c1e1900 */
[----:B---3--:R-:W-:Y:S02]  /*04b0*/  FADD.FTZ R19, R7, R19 ;  /* 0x0000001307137221 */ /* 0x008fe40000010000 */
[----:B------:R0:W3:Y:S02]  /*04c0*/  LDG.E R7, desc[UR6][R16.64] ;  /* 0x0000000610077981 */ /* 0x0000e4000c1e1900 */
[----:B0-----:R-:W0:Y:S01]  /*04d0*/  LDC.64 R16, c[0x0][0x448] ;  /* 0x00011200ff107b82 */ /* 0x001e220000000a00 */
[----:B------:R-:W-:-:S04]  /*04e0*/  IMAD.WIDE.U32 R20, R29, 0x4, R14 ;  /* 0x000000041d147825 */ /* 0x000fc800078e000e */
[----:B0-----:R-:W-:-:S06]  /*04f0*/  IMAD.WIDE.U32 R14, R11, 0x4, R16 ;  /* 0x000000040b0e7825 */ /* 0x001fcc00078e0010 */
[----:B------:R-:W4:Y:S01]  /*0500*/  LDG.E R15, desc[UR6][R14.64] ;  /* 0x000000060e0f7981 */ /* 0x000f22000c1e1900 */
[----:B--2---:R-:W-:-:S03]  /*0510*/  FADD.FTZ R19, R19, R12 ;  /* 0x0000000c13137221 */ /* 0x004fc60000010000 */
[----:B------:R0:W2:Y:S02]  /*0520*/  LDG.E R12, desc[UR6][R20.64] ;  /* 0x00000006140c7981 */ /* 0x0000a4000c1e1900 */
[----:B0-----:R-:W-:-:S04]  /*0530*/  IMAD.WIDE.U32 R20, R23, 0x4, R16 ;  /* 0x0000000417147825 */ /* 0x001fc800078e0010 */
[----:B---3--:R-:W-:Y:S02]  /*0540*/  FADD.FTZ R7, R19, R7 ;  /* 0x0000000713077221 */ /* 0x008fe40000010000 */
[----:B------:R-:W3:Y:S01]  /*0550*/  LDG.E R19, desc[UR6][R20.64] ;  /* 0x0000000614137981 */ /* 0x000ee2000c1e1900 */
[----:B----4-:R-:W-:Y:S01]  /*0560*/  FADD.FTZ R28, R15, R28 ;  /* 0x0000001c0f1c7221 */ /* 0x010fe20000010000 */
[----:B------:R-:W-:-:S04]  /*0570*/  IMAD.WIDE.U32 R14, R13, 0x4, R16 ;  /* 0x000000040d0e7825 */ /* 0x000fc800078e0010 */
[----:B---3--:R-:W-:Y:S02]  /*0580*/  FADD.FTZ R19, R28, R19 ;  /* 0x000000131c137221 */ /* 0x008fe40000010000 */
[----:B------:R-:W3:Y:S01]  /*0590*/  LDG.E R28, desc[UR6][R14.64] ;  /* 0x000000060e1c7981 */ /* 0x000ee2000c1e1900 */
        /* <DEDUP_REMOVED lines=8> */
[----:B------:R0:W3:Y:S01]  /*0620*/  LDG.E R19, desc[UR6][R20.64] ;  /* 0x0000000614137981 */ /* 0x0000e2000c1e1900 */
[----:B------:R-:W-:-:S04]  /*0630*/  IMAD.WIDE.U32 R14, R27, 0x4, R16 ;  /* 0x000000041b0e7825 */ /* 0x000fc800078e0010 */
[----:B0-----:R-:W-:-:S04]  /*0640*/  IMAD.WIDE.U32 R20, R29, 0x4, R16 ;  /* 0x000000041d147825 */ /* 0x001fc800078e0010 */
[----:B---3--:R-:W-:Y:S02]  /*0650*/  FADD.FTZ R28, R28, R19 ;  /* 0x000000131c1c7221 */ /* 0x008fe40000010000 */
[----:B------:R0:W3:Y:S02]  /*0660*/  LDG.E R19, desc[UR6][R14.64] ;  /* 0x000000060e137981 */ /* 0x0000e4000c1e1900 */
[----:B0-----:R-:W0:Y:S02]  /*0670*/  LDC.64 R14, c[0x0][0x460] ;  /* 0x00011800ff0e7b82 */ /* 0x001e240000000a00 */
[----:B0-----:R-:W-:-:S06]  /*0680*/  IMAD.WIDE.U32 R16, R11, 0x4, R14 ;  /* 0x000000040b107825 */ /* 0x001fcc00078e000e */
[----:B------:R-:W4:Y:S01]  /*0690*/  LDG.E R17, desc[UR6][R16.64] ;  /* 0x0000000610117981 */ /* 0x000f22000c1e1900 */
[----:B---3--:R-:W-:Y:S01]  /*06a0*/  FADD.FTZ R28, R28, R19 ;  /* 0x000000131c1c7221 */ /* 0x008fe20000010000 */
[----:B----4-:R-:W-:Y:S01]  /*06b0*/  FADD.FTZ R17, R17, R18 ;  /* 0x0000001211117221 */ /* 0x010fe20000010000 */
[----:B------:R-:W-:-:S06]  /*06c0*/  IMAD.WIDE.U32 R18, R23, 0x4, R14 ;  /* 0x0000000417127825 */ /* 0x000fcc00078e000e */
[----:B------:R-:W3:Y:S01]  /*06d0*/  LDG.E R18, desc[UR6][R18.64] ;  /* 0x0000000612127981 */ /* 0x000ee2000c1e1900 */
[----:B--2---:R-:W-:-:S03]  /*06e0*/  FADD.FTZ R7, R7, R12 ;  /* 0x0000000c07077221 */ /* 0x004fc60000010000 */
[----:B------:R0:W2:Y:S02]  /*06f0*/  LDG.E R12, desc[UR6][R20.64] ;  /* 0x00000006140c7981 */ /* 0x0000a4000c1e1900 */
[----:B0-----:R-:W-:-:S06]  /*0700*/  IMAD.WIDE.U32 R20, R13, 0x4, R14 ;  /* 0x000000040d147825 */ /* 0x001fcc00078e000e */
[----:B------:R-:W4:Y:S01]  /*0710*/  LDG.E R20, desc[UR6][R20.64] ;  /* 0x0000000614147981 */ /* 0x000f22000c1e1900 */
[----:B---3--:R-:W-:Y:S01]  /*0720*/  FADD.FTZ R17, R17, R18 ;  /* 0x0000001211117221 */ /* 0x008fe20000010000 */
[----:B------:R-:W-:-:S06]  /*0730*/  IMAD.WIDE.U32 R18, R24, 0x4, R14 ;  /* 0x0000000418127825 */ /* 0x000fcc00078e000e */
[----:B------:R-:W3:Y:S01]  /*0740*/  LDG.E R18, desc[UR6][R18.64] ;  /* 0x0000000612127981 */ /* 0x000ee2000c1e1900 */
[----:B----4-:R-:W-:-:S04]  /*0750*/  FADD.FTZ R17, R17, R20 ;  /* 0x0000001411117221 */ /* 0x010fc80000010000 */
[----:B---3--:R-:W-:Y:S01]  /*0760*/  FADD.FTZ R20, R17, R18 ;  /* 0x0000001211147221 */ /* 0x008fe20000010000 */
[----:B------:R-:W-:-:S06]  /*0770*/  IMAD.WIDE.U32 R16, R22, 0x4, R14 ;  /* 0x0000000416107825 */ /* 0x000fcc00078e000e */
[----:B------:R-:W3:Y:S01]  /*0780*/  LDG.E R17, desc[UR6][R16.64] ;  /* 0x0000000610117981 */ /* 0x000ee2000c1e1900 */
[----:B------:R-:W-:-:S06]  /*0790*/  IMAD.WIDE.U32 R18, R25, 0x4, R14 ;  /* 0x0000000419127825 */ /* 0x000fcc00078e000e */
[----:B------:R-:W4:Y:S01]  /*07a0*/  LDG.E R19, desc[UR6][R18.64] ;  /* 0x0000000612137981 */ /* 0x000f22000c1e1900 */
[----:B------:R-:W-:Y:S01]  /*07b0*/  IADD3 R26, PT, PT, R26, 0x8, RZ ;  /* 0x000000081a1a7810 */ /* 0x000fe20007ffe0ff */
[----:B---3--:R-:W-:Y:S01]  /*07c0*/  FADD.FTZ R16, R20, R17 ;  /* 0x0000001114107221 */ /* 0x008fe20000010000 */
[----:B------:R-:W-:-:S04]  /*07d0*/  IMAD.WIDE.U32 R20, R27, 0x4, R14 ;  /* 0x000000041b147825 */ /* 0x000fc800078e000e */
[----:B------:R-:W-:Y:S02]  /*07e0*/  IMAD.WIDE.U32 R14, R29, 0x4, R14 ;  /* 0x000000041d0e7825 */ /* 0x000fe400078e000e */
[----:B------:R-:W3:Y:S04]  /*07f0*/  LDG.E R21, desc[UR6][R20.64] ;  /* 0x0000000614157981 */ /* 0x000ee8000c1e1900 */
[----:B------:R-:W5:Y:S01]  /*0800*/  LDG.E R15, desc[UR6][R14.64] ;  /* 0x000000060e0f7981 */ /* 0x000f62000c1e1900 */
[----:B------:R-:W-:Y:S01]  /*0810*/  ISETP.NE.AND P0, PT, R26, RZ, PT ;  /* 0x000000ff1a00720c */ /* 0x000fe20003f05270 */
[----:B----4-:R-:W-:Y:S01]  /*0820*/  FADD.FTZ R16, R16, R19 ;  /* 0x0000001310107221 */ /* 0x010fe20000010000 */
[----:B--2---:R-:W-:Y:S01]  /*0830*/  FADD.FTZ R28, R28, R12 ;  /* 0x0000000c1c1c7221 */ /* 0x004fe20000010000 */
[----:B------:R-:W-:-:S02]  /*0840*/  IADD3 R8, PT, PT, R8, 0x100, RZ ;  /* 0x0000010008087810 */ /* 0x000fc40007ffe0ff */
[C---:B------:R-:W-:Y:S02]  /*0850*/  LEA R11, R4.reuse, R11, 0x8 ;  /* 0x0000000b040b7211 */ /* 0x040fe400078e40ff */
[C---:B------:R-:W-:Y:S02]  /*0860*/  LEA R23, R4.reuse, R23, 0x8 ;  /* 0x0000001704177211 */ /* 0x040fe400078e40ff */
[C---:B------:R-:W-:Y:S02]  /*0870*/  LEA R13, R4.reuse, R13, 0x8 ;  /* 0x0000000d040d7211 */ /* 0x040fe400078e40ff */
[C---:B------:R-:W-:Y:S02]  /*0880*/  LEA R24, R4.reuse, R24, 0x8 ;  /* 0x0000001804187211 */ /* 0x040fe400078e40ff */
[C---:B------:R-:W-:Y:S02]  /*0890*/  LEA R22, R4.reuse, R22, 0x8 ;  /* 0x0000001604167211 */ /* 0x040fe400078e40ff */
[----:B------:R-:W-:-:S02]  /*08a0*/  LEA R25, R4, R25, 0x8 ;  /* 0x0000001904197211 */ /* 0x000fc400078e40ff */
[C---:B------:R-:W-:Y:S02]  /*08b0*/  LEA R27, R4.reuse, R27, 0x8 ;  /* 0x0000001b041b7211 */ /* 0x040fe400078e40ff */
[----:B------:R-:W-:Y:S01]  /*08c0*/  LEA R29, R4, R29, 0x8 ;  /* 0x0000001d041d7211 */ /* 0x000fe200078e40ff */
[----:B---3--:R-:W-:-:S04]  /*08d0*/  FADD.FTZ R16, R16, R21 ;  /* 0x0000001510107221 */ /* 0x008fc80000010000 */
[----:B-----5:R-:W-:Y:S01]  /*08e0*/  FADD.FTZ R18, R16, R15 ;  /* 0x0000000f10127221 */ /* 0x020fe20000010000 */
[----:B------:R-:W-:Y:S06]  /*08f0*/  @P0 BRA `(.L_x_2496) ;  /* 0xfffffff800a40947 */ /* 0x000fec000383ffff */
.L_x_2495:
[----:B------:R-:W-:Y:S05]  /*0900*/  BSYNC.RECONVERGENT B1 ;  /* 0x0000000000017941 */ /* 0x000fea0003800200 */
.L_x_2494:
        /* <DEDUP_REMOVED lines=15> */
[----:B------:R0:W2:Y:S02]  /*0a00*/  LDG.E R26, desc[UR6][R26.64] ;  /* 0x000000061a1a7981 */ /* 0x0000a4000c1e1900 */
[CC--:B0-----:R-:W-:Y:S02]  /*0a10*/  LEA R27, R4.reuse, R19.reuse, 0x5 ;  /* 0x00000013041b7211 */ /* 0x0c1fe400078e28ff */
[----:B------:R-:W-:-:S03]  /*0a20*/  LEA R19, R4, R19, 0x6 ;  /* 0x0000001304137211 */ /* 0x000fc600078e30ff */
[----:B------:R-:W-:-:S05]  /*0a30*/  IMAD.WIDE.U32 R24, R27, 0x4, R10 ;  /* 0x000000041b187825 */ /* 0x000fca00078e000a */
[----:B------:R0:W5:Y:S02]  /*0a40*/  LDG.E R16, desc[UR6][R24.64] ;  /* 0x0000000618107981 */ /* 0x000164000c1e1900 */
[----:B0-----:R-:W-:-:S04]  /*0a50*/  IMAD.WIDE.U32 R24, R27, 0x4, R14 ;  /* 0x000000041b187825 */ /* 0x001fc800078e000e */
[----:B---3--:R-:W-:Y:S01]  /*0a60*/  FADD.FTZ R28, R28, R21 ;  /* 0x000000151c1c7221 */ /* 0x008fe20000010000 */
[----:B------:R-:W-:-:S06]  /*0a70*/  IMAD.WIDE.U32 R20, R19, 0x4, R10 ;  /* 0x0000000413147825 */ /* 0x000fcc00078e000a */
[----:B------:R-:W3:Y:S04]  /*0a80*/  LDG.E R20, desc[UR6][R20.64] ;  /* 0x0000000614147981 */ /* 0x000ee8000c1e1900 */
[----:B------:R4:W3:Y:S01]  /*0a90*/  LDG.E R21, desc[UR6][R24.64] ;  /* 0x0000000618157981 */ /* 0x0008e2000c1e1900 */
[----:B--2---:R-:W-:Y:S01]  /*0aa0*/  FADD.FTZ R7, R7, R26 ;  /* 0x0000001a07077221 */ /* 0x004fe20000010000 */
[----:B------:R-:W-:-:S04]  /*0ab0*/  IMAD.WIDE.U32 R26, R27, 0x4, R12 ;  /* 0x000000041b1a7825 */ /* 0x000fc800078e000c */
[----:B----4-:R-:W-:Y:S01]  /*0ac0*/  FADD.FTZ R24, R18, R23 ;  /* 0x0000001712187221 */ /* 0x010fe20000010000 */
[----:B------:R-:W-:Y:S01]  /*0ad0*/  IMAD.WIDE.U32 R22, R19, 0x4, R14 ;  /* 0x0000000413167825 */ /* 0x000fe200078e000e */
[----:B------:R-:W-:-:S03]  /*0ae0*/  LEA R25, R4, R19, 0x5 ;  /* 0x0000001304197211 */ /* 0x000fc600078e28ff */
[----:B------:R-:W-:Y:S02]  /*0af0*/  IMAD.WIDE.U32 R18, R19, 0x4, R12 ;  /* 0x0000000413127825 */ /* 0x000fe400078e000c */
[----:B------:R-:W2:Y:S02]  /*0b00*/  LDG.E R22, desc[UR6][R22.64] ;  /* 0x0000000616167981 */ /* 0x000ea4000c1e1900 */
[C---:B------:R-:W-:Y:S02]  /*0b10*/  IMAD.WIDE.U32 R10, R25.reuse, 0x4, R10 ;  /* 0x00000004190a7825 */ /* 0x040fe400078e000a */
[----:B------:R-:W4:Y:S02]  /*0b20*/  LDG.E R18, desc[UR6][R18.64] ;  /* 0x0000000612127981 */ /* 0x000f24000c1e1900 */
[C---:B------:R-:W-:Y:S02]  /*0b30*/  IMAD.WIDE.U32 R14, R25.reuse, 0x4, R14 ;  /* 0x00000004190e7825 */ /* 0x040fe400078e000e */
[----:B------:R-:W4:Y:S02]  /*0b40*/  LDG.E R10, desc[UR6][R10.64] ;  /* 0x000000060a0a7981 */ /* 0x000f24000c1e1900 */
[----:B------:R-:W-:-:S02]  /*0b50*/  IMAD.WIDE.U32 R12, R25, 0x4, R12 ;  /* 0x00000004190c7825 */ /* 0x000fc400078e000c */
[----:B------:R-:W4:Y:S04]  /*0b60*/  LDG.E R23, desc[UR6][R26.64] ;  /* 0x000000061a177981 */ /* 0x000f28000c1e1900 */
[----:B------:R-:W4:Y:S04]  /*0b70*/  LDG.E R14, desc[UR6][R14.64] ;  /* 0x000000060e0e7981 */ /* 0x000f28000c1e1900 */
[----:B------:R-:W4:Y:S01]  /*0b80*/  LDG.E R12, desc[UR6][R12.64] ;  /* 0x000000060c0c7981 */ /* 0x000f22000c1e1900 */
[----:B-----5:R-:W-:Y:S01]  /*0b90*/  FADD.FTZ R7, R7, R16 ;  /* 0x0000001007077221 */ /* 0x020fe20000010000 */
[----:B------:R-:W-:-:S03]  /*0ba0*/  IADD3 R8, PT, PT, R8, 0x80, RZ ;  /* 0x0000008008087810 */ /* 0x000fc60007ffe0ff */
[----:B---3--:R-:W-:Y:S01]  /*0bb0*/  FADD.FTZ R7, R7, R20 ;  /* 0x0000001407077221 */ /* 0x008fe20000010000 */
[----:B------:R-:W-:-:S04]  /*0bc0*/  FADD.FTZ R21, R28, R21 ;  /* 0x000000151c157221 */ /* 0x000fc80000010000 */
[----:B--2---:R-:W-:Y:S01]  /*0bd0*/  FADD.FTZ R21, R21, R22 ;  /* 0x0000001615157221 */ /* 0x004fe20000010000 */
[----:B----4-:R-:W-:-:S04]  /*0be0*/  FADD.FTZ R23, R24, R23 ;  /* 0x0000001718177221 */ /* 0x010fc80000010000 */
[----:B------:R-:W-:Y:S01]  /*0bf0*/  FADD.FTZ R23, R23, R18 ;  /* 0x0000001217177221 */ /* 0x000fe20000010000 */
[----:B------:R-:W-:Y:S01]  /*0c00*/  FADD.FTZ R7, R7, R10 ;  /* 0x0000000a07077221 */ /* 0x000fe20000010000 */
[----:B------:R-:W-:Y:S02]  /*0c10*/  FADD.FTZ R28, R21, R14 ;  /* 0x0000000e151c7221 */ /* 0x000fe40000010000 */
[----:B------:R-:W-:-:S07]  /*0c20*/  FADD.FTZ R18, R23, R12 ;  /* 0x0000000c17127221 */ /* 0x000fce0000010000 */
.L_x_2498:
[----:B------:R-:W-:Y:S05]  /*0c30*/  BSYNC.RECONVERGENT B1 ;  /* 0x0000000000017941 */ /* 0x000fea0003800200 */
.L_x_2497:
        /* <DEDUP_REMOVED lines=29> */
.L_x_2500:
[----:B------:R-:W-:Y:S05]  /*0e10*/  BSYNC.RECONVERGENT B1 ;  /* 0x0000000000017941 */ /* 0x000fea0003800200 */
.L_x_2499:
        /* <DEDUP_REMOVED lines=14> */
.L_x_2493:
[----:B------:R-:W-:Y:S05]  /*0f00*/  BSYNC.RECONVERGENT B0 ;  /* 0x0000000000007941 */ /* 0x000fea0003800200 */
.L_x_2492:
        /* <DEDUP_REMOVED lines=30> */
[----:B--2---:R-:W-:-:S03]  /*10f0*/  FADD.FTZ R16, R15, R16 ;  /* 0x000000100f107221 */ /* 0x004fc60000010000 */
[----:B------:R-:W1:Y:S01]  /*1100*/  SHFL.BFLY PT, R3, R12, 0x4, 0x1f ;  /* 0x0c801f000c037f89 */ /* 0x000e6200000e0000 */
[----:B------:R-:W-:-:S03]  /*1110*/  LOP3.LUT R15, R0, 0x7ffffff0, RZ, 0xc0, !PT ;  /* 0x7ffffff0000f7812 */ /* 0x000fc600078ec0ff */
[----:B------:R-:W2:Y:S01]  /*1120*/  SHFL.BFLY PT, R9, R16, 0x4, 0x1f ;  /* 0x0c801f0010097f89 */ /* 0x000ea200000e0000 */
[----:B------:R-:W-:Y:S01]  /*1130*/  IADD3 R0, PT, PT, R6, R15, RZ ;  /* 0x0000000f06007210 */ /* 0x000fe20007ffe0ff */
        /* <DEDUP_REMOVED lines=8> */
[----:B------:R-:W-:Y:S01]  /*11c0*/  SHF.L.U32 R3, R0, 0x1, RZ ;  /* 0x0000000100037819 */ /* 0x000fe200000006ff */
[----:B--2---:R-:W-:-:S03]  /*11d0*/  FADD.FTZ R12, R11, R10 ;  /* 0x0000000a0b0c7221 */ /* 0x004fc60000010000 */
[----:B------:R-:W0:Y:S01]  /*11e0*/  SHFL.BFLY PT, R7, R2, 0x10, 0x1f ;  /* 0x0e001f0002077f89 */ /* 0x000e2200000e0000 */
[----:B------:R-:W-:Y:S02]  /*11f0*/  ISETP.GE.U32.AND P1, PT, R3, R4, PT ;  /* 0x000000040300720c */ /* 0x000fe40003f26070 */
[----:B------:R-:W-:Y:S01]  /*1200*/  @!P0 LEA R4, R5, UR4, 0x2 ;  /* 0x0000000405048c11 */ /* 0x000fe2000f8e10ff */
        /* <DEDUP_REMOVED lines=23> */
[----:B0-----:R-:W-:Y:S04]  /*1380*/  STG.E.64 desc[UR6][R8.64], R6 ;  /* 0x0000000608007986 */ /* 0x001fe8000c101b06 */
[----:B--2---:R-:W-:Y:S04]  /*1390*/  STG.E.64 desc[UR6][R10.64], R4 ;  /* 0x000000040a007986 */ /* 0x004fe8000c101b06 */
[----:B----4-:R-:W-:Y:S01]  /*13a0*/  STG.E.64 desc[UR6][R12.64], R2 ;  /* 0x000000020c007986 */ /* 0x010fe2000c101b06 */
[----:B------:R-:W-:Y:S05]  /*13b0*/  EXIT ;  /* 0x000000000000794d */ /* 0x000fea0003800000 */
.L_x_2501:
        /* <DEDUP_REMOVED lines=12> */
.L_x_11204:


//--------------------- .text._ZN10layer_norm13ln_bwd_kernelINS_13Kernel_traitsIf13__nv_bfloat16S2_S2_fjLj512ELj1ELj4ELj1ELj16ENS_18Kernel_traits_baseILj512EfS2_S2_S2_fjLj128EEEEELb1ELb1ELb1ELb0EEEvNS_9BwdParamsE --------------------------
	.section	.text._ZN10layer_norm13ln_bwd_kernelINS_13Kernel_traitsIf13__nv_bfloat16S2_S2_fjLj512ELj1ELj4ELj1ELj16ENS_18Kernel_traits_baseILj512EfS2_S2_S2_fjLj128EEEEELb1ELb1ELb1ELb0EEEvNS_9BwdParamsE,"ax",@progbits
	.align	128
        .global         _ZN10layer_norm13ln_bwd_kernelINS_13Kernel_traitsIf13__nv_bfloat16S2_S2_fjLj512ELj1ELj4ELj1ELj16ENS_18Kernel_traits_baseILj512EfS2_S2_S2_fjLj128EEEEELb1ELb1ELb1ELb0EEEvNS_9BwdParamsE
        .type           _ZN10layer_norm13ln_bwd_kernelINS_13Kernel_traitsIf13__nv_bfloat16S2_S2_fjLj512ELj1ELj4ELj1ELj16ENS_18Kernel_traits_baseILj512EfS2_S2_S2_fjLj128EEEEELb1ELb1ELb1ELb0EEEvNS_9BwdParamsE,@function
        .size           _ZN10layer_norm13ln_bwd_kernelINS_13Kernel_traitsIf13__nv_bfloat16S2_S2_fjLj512ELj1ELj4ELj1ELj16ENS_18Kernel_traits_baseILj512EfS2_S2_S2_fjLj128EEEEELb1ELb1ELb1ELb0EEEvNS_9BwdParamsE,(.L_x_11205 - _ZN10layer_norm13ln_bwd_kernelINS_13Kernel_traitsIf13__nv_bfloat16S2_S2_fjLj512ELj1ELj4ELj1ELj16ENS_18Kernel_traits_baseILj512EfS2_S2_S2_fjLj128EEEEELb1ELb1ELb1ELb0EEEvNS_9BwdParamsE)
        .other          _ZN10layer_norm13ln_bwd_kernelINS_13Kernel_traitsIf13__nv_bfloat16S2_S2_fjLj512ELj1ELj4ELj1ELj16ENS_18Kernel_traits_baseILj512EfS2_S2_S2_fjLj128EEEEELb1ELb1ELb1ELb0EEEvNS_9BwdParamsE,@"STO_CUDA_ENTRY STV_DEFAULT"
_ZN10layer_norm13ln_bwd_kernelINS_13Kernel_traitsIf13__nv_bfloat16S2_S2_fjLj512ELj1ELj4ELj1ELj16ENS_18Kernel_traits_baseILj512EfS2_S2_S2_fjLj128EEEEELb1ELb1ELb1ELb0EEEvNS_9BwdParamsE:
.text._ZN10layer_norm13ln_bwd_kernelINS_13Kernel_traitsIf13__nv_bfloat16S2_S2_fjLj512ELj1ELj4ELj1ELj16ENS_18Kernel_traits_baseILj512EfS2_S2_S2_fjLj128EEEEELb1ELb1ELb1ELb0EEEvNS_9BwdParamsE:
        /* <DEDUP_REMOVED lines=23> */
[----:B------:R-:W3:Y:S01]  /*0170*/  @P0 LDC.64 R2, c[0x0][0x3d0] ;  /* 0x0000f400ff020b82 */ /* 0x000ee20000000a00 */
[----:B0-----:R-:W-:-:S07]  /*0180*/  @P1 IMAD.WIDE.U32 R10, R15, 0x20, R10 ;  /* 0x000000200f0a1825 */ /* 0x001fce00078e000a */
[----:B------:R-:W0:Y:S01]  /*0190*/  @P0 LDC.64 R8, c[0x0][0x3e8] ;  /* 0x0000fa00ff080b82 */ /* 0x000e220000000a00 */
[----:B--2---:R-:W5:Y:S01]  /*01a0*/  @P1 LDG.E.128 R80, desc[UR6][R10.64] ;  /* 0x000000060a501981 */ /* 0x004f62000c1e1d00 */
[----:B----4-:R-:W-:-:S03]  /*01b0*/  @P1 IMAD.WIDE.U32 R12, R15, 0x20, R12 ;  /* 0x000000200f0c1825 */ /* 0x010fc600078e000c */
[----:B------:R-:W5:Y:S04]  /*01c0*/  @P1 LDG.E.128 R76, desc[UR6][R10.64+0x10] ;  /* 0x000010060a4c1981 */ /* 0x000f68000c1e1d00 */
[----:B------:R-:W5:Y:S01]  /*01d0*/  @P1 LDG.E.128 R72, desc[UR6][R12.64] ;  /* 0x000000060c481981 */ /* 0x000f62000c1e1d00 */
[----:B---3--:R-:W-:-:S03]  /*01e0*/  @P0 IMAD.WIDE.U32 R2, R4, 0x20, R2 ;  /* 0x0000002004020825 */ /* 0x008fc600078e0002 */
[----:B------:R-:W5:Y:S01]  /*01f0*/  @P1 LDG.E.128 R68, desc[UR6][R12.64+0x10] ;  /* 0x000010060c441981 */ /* 0x000f62000c1e1d00 */
[----:B------:R-:W-:-:S03]  /*0200*/  USHF.L.U32 UR4, UR5, 0x2, URZ ;  /* 0x0000000205047899 */ /* 0x000fc600080006ff */
[----:B------:R-:W5:Y:S04]  /*0210*/  @P0 LDG.E.128 R96, desc[UR6][R2.64] ;  /* 0x0000000602600981 */ /* 0x000f68000c1e1d00 */
[----:B------:R2:W5:Y:S01]  /*0220*/  @P0 LDG.E.128 R92, desc[UR6][R2.64+0x10] ;  /* 0x00001006025c0981 */ /* 0x000562000c1e1d00 */
[----:B0-----:R-:W-:-:S05]  /*0230*/  @P0 IMAD.WIDE.U32 R8, R4, 0x20, R8 ;  /* 0x0000002004080825 */ /* 0x001fca00078e0008 */
[----:B------:R0:W5:Y:S01]  /*0240*/  @P0 LDG.E.128 R88, desc[UR6][R8.64] ;  /* 0x0000000608580981 */ /* 0x000162000c1e1d00 */
[----:B--2---:R-:W-:-:S03]  /*0250*/  SHF.R.U32.HI R2, RZ, 0x5, R6 ;  /* 0x00000005ff027819 */ /* 0x004fc60000011606 */
[----:B------:R0:W5:Y:S01]  /*0260*/  @P0 LDG.E.128 R84, desc[UR6][R8.64+0x10] ;  /* 0x0000100608540981 */ /* 0x000162000c1e1d00 */
        /* <DEDUP_REMOVED lines=53> */
.L_x_2643:
[----:B-1----:R-:W1:Y:S08]  /*05c0*/  LDC.64 R122, c[0x0][0x3f8] ;  /* 0x0000fe00ff7a7b82 */ /* 0x002e700000000a00 */
[----:B------:R-:W2:Y:S08]  /*05d0*/  LDC.64 R6, c[0x0][0x3c8] ;  /* 0x0000f200ff067b82 */ /* 0x000eb00000000a00 */
[----:B------:R-:W3:Y:S01]  /*05e0*/  LDC.64 R138, c[0x0][0x3f0] ;  /* 0x0000fc00ff8a7b82 */ /* 0x000ee20000000a00 */
[----:B-1----:R-:W-:-:S07]  /*05f0*/  IMAD.WIDE R150, R2, 0x4, R122 ;  /* 0x0000000402967825 */ /* 0x002fce00078e027a */
[----:B------:R-:W1:Y:S01]  /*0600*/  LDC.64 R122, c[0x0][0x3c0] ;  /* 0x0000f000ff7a7b82 */ /* 0x000e620000000a00 */
[----:B------:R-:W4:Y:S01]  /*0610*/  LDG.E R8, desc[UR6][R150.64] ;  /* 0x0000000696087981 */ /* 0x000f22000c1e1900 */
[----:B--2---:R-:W-:-:S06]  /*0620*/  IMAD.WIDE R6, R2, 0x4, R6 ;  /* 0x0000000402067825 */ /* 0x004fcc00078e0206 */
[----:B-----5:R2:W5:Y:S01]  /*0630*/  LDG.E R6, desc[UR6][R6.64] ;  /* 0x0000000606067981 */ /* 0x020562000c1e1900 */
[----:B---3--:R-:W-:-:S06]  /*0640*/  IMAD.WIDE R138, R2, 0x4, R138 ;  /* 0x00000004028a7825 */ /* 0x008fcc00078e028a */
        /* <DEDUP_REMOVED lines=9> */
[----:B------:R-:W-:Y:S01]  /*06e0*/  IMAD.MOV.U32 R154, RZ, RZ, RZ ;  /* 0x000000ffff9a7224 */ /* 0x000fe200078e00ff */
[----:B------:R-:W-:Y:S02]  /*06f0*/  IADD3 R150, PT, PT, R8, -0x1, RZ ;  /* 0xffffffff08967810 */ /* 0x000fe40007ffe0ff */
[C---:B------:R-:W-:Y:S01]  /*0700*/  ISETP.GE.U32.AND P4, PT, R5.reuse, 0x20, PT ;  /* 0x000000200500780c */ /* 0x040fe20003f86070 */
[-C--:B------:R-:W-:Y:S01]  /*0710*/  IMAD R139, R2, R7.reuse, RZ ;  /* 0x00000007028b7224 */ /* 0x080fe200078e02ff */
[----:B0-----:R-:W-:Y:S01]  /*0720*/  ISETP.NE.AND P0, PT, R0, RZ, PT ;  /* 0x000000ff0000720c */ /* 0x001fe20003f05270 */
[----:B------:R-:W-:Y:S01]  /*0730*/  IMAD R147, R150, R7, RZ ;  /* 0x0000000796937224 */ /* 0x000fe200078e02ff */
[----:B------:R-:W-:-:S02]  /*0740*/  ISETP.GE.U32.AND P2, PT, R5, 0x40, PT ;  /* 0x000000400500780c */ /* 0x000fc40003f46070 */
[----:B------:R-:W-:Y:S02]  /*0750*/  SHF.R.S32.HI R150, RZ, 0x1f, R139 ;  /* 0x0000001fff967819 */ /* 0x000fe4000001148b */
[----:B------:R-:W-:Y:S02]  /*0760*/  @P1 IADD3 R152, PT, PT, R138, -0x1, RZ ;  /* 0xffffffff8a981810 */ /* 0x000fe40007ffe0ff */
[----:B------:R-:W-:Y:S02]  /*0770*/  LEA.HI R139, R150, R139, RZ, 0x3 ;  /* 0x0000008b968b7211 */ /* 0x000fe400078f18ff */
[----:B------:R-:W-:Y:S01]  /*0780*/  SHF.R.S32.HI R150, RZ, 0x1f, R147 ;  /* 0x0000001fff967819 */ /* 0x000fe20000011493 */
[----:B------:R-:W-:Y:S01]  /*0790*/  @P1 IMAD R152, R152, R7, RZ ;  /* 0x0000000798981224 */ /* 0x000fe200078e02ff */
[----:B------:R-:W-:Y:S02]  /*07a0*/  LEA.HI.SX32 R155, R139, R4, 0x1d ;  /* 0x000000048b9b7211 */ /* 0x000fe400078feaff */
[----:B-1----:R-:W-:Y:S01]  /*07b0*/  LEA.HI R123, R150, R147, RZ, 0x3 ;  /* 0x00000093967b7211 */ /* 0x002fe200078f18ff */
[----:B------:R-:W-:Y:S01]  /*07c0*/  HFMA2 R147, -RZ, RZ, 0, 0 ;  /* 0x00000000ff937431 */ /* 0x000fe200000001ff */
[----:B------:R-:W-:-:S02]  /*07d0*/  @P1 SHF.R.S32.HI R149, RZ, 0x1f, R152 ;  /* 0x0000001fff951819 */ /* 0x000fc40000011498 */
[----:B------:R-:W-:Y:S02]  /*07e0*/  MOV R159, RZ ;  /* 0x000000ff009f7202 */ /* 0x000fe40000000f00 */
[----:B------:R-:W-:-:S04]  /*07f0*/  @P1 LEA.HI R149, R149, R152, RZ, 0x3 ;  /* 0x0000009895951211 */ /* 0x000fc800078f18ff */
[-C--:B------:R-:W-:Y:S02]  /*0800*/  @P1 LEA.HI.SX32 R147, R149, R4.reuse, 0x1d ;  /* 0x0000000495931211 */ /* 0x080fe400078feaff */
[----:B------:R-:W-:Y:S02]  /*0810*/  MOV R149, R155 ;  /* 0x0000009b00957202 */ /* 0x000fe40000000f00 */
[----:B--2---:R-:W-:Y:S02]  /*0820*/  FSEL R139, R122, RZ, !P0 ;  /* 0x000000ff7a8b7208 */ /* 0x004fe40004000000 */
[----:B------:R-:W-:Y:S01]  /*0830*/  LEA.HI.SX32 R122, R123, R4, 0x1d ;  /* 0x000000047b7a7211 */ /* 0x000fe200078feaff */
[----:B------:R-:W-:Y:S06]  /*0840*/  @!P4 BRA `(.L_x_2507) ;  /* 0x000000040084c947 */ /* 0x000fec0003800000 */
        /* <DEDUP_REMOVED lines=14> */
[----:B------:R-:W-:Y:S02]  /*0930*/  IADD3 R122, PT, PT, R122, 0x20, RZ ;  /* 0x000000207a7a7810 */ /* 0x000fe40007ffe0ff */
[----:B------:R-:W-:Y:S02]  /*0940*/  IADD3 R147, PT, PT, R147, 0x20, RZ ;  /* 0x0000002093937810 */ /* 0x000fe40007ffe0ff */
[----:B------:R-:W-:Y:S02]  /*0950*/  IADD3 R149, PT, PT, R149, 0x20, RZ ;  /* 0x0000002095957810 */ /* 0x000fe40007ffe0ff */
[C---:B--2---:R-:W-:Y:S02]  /*0960*/  PRMT R3, R12.reuse, 0x7632, R3 ;  /* 0x000076320c037816 */ /* 0x044fe40000000003 */
[----:B------:R-:W-:Y:S02]  /*0970*/  SHF.L.U32 R12, R12, 0x10, RZ ;  /* 0x000000100c0c7819 */ /* 0x000fe400000006ff */
[----:B------:R-:W-:-:S02]  /*0980*/  SHF.L.U32 R130, R13, 0x10, RZ ;  /* 0x000000100d827819 */ /* 0x000fc400000006ff */
[C---:B------:R-:W-:Y:S01]  /*0990*/  PRMT R151, R14.reuse, 0x7632, R151 ;  /* 0x000076320e977816 */ /* 0x040fe20000000097 */
[----:B------:R-:W-:Y:S01]  /*09a0*/  FADD.FTZ R9, -R139, R12 ;  /* 0x0000000c8b097221 */ /* 0x000fe20000010100 */
[----:B------:R-:W-:Y:S02]  /*09b0*/  SHF.L.U32 R152, R14, 0x10, RZ ;  /* 0x000000100e987819 */ /* 0x000fe400000006ff */
[C---:B------:R-:W-:Y:S02]  /*09c0*/  PRMT R153, R15.reuse, 0x7632, R153 ;  /* 0x000076320f997816 */ /* 0x040fe40000000099 */
[----:B------:R-:W-:Y:S02]  /*09d0*/  SHF.L.U32 R154, R15, 0x10, RZ ;  /* 0x000000100f9a7819 */ /* 0x000fe400000006ff */
[----:B------:R-:W-:Y:S02]  /*09e0*/  PRMT R123, R13, 0x7632, R123 ;  /* 0x000076320d7b7816 */ /* 0x000fe4000000007b */
[----:B---3--:R-:W-:-:S02]  /*09f0*/  PRMT R14, R124, 0x7632, R14 ;  /* 0x000076327c0e7816 */ /* 0x008fc4000000000e */
[----:B------:R-:W-:Y:S02]  /*0a00*/  SHF.L.U32 R15, R124, 0x10, RZ ;  /* 0x000000107c0f7819 */ /* 0x000fe400000006ff */
[----:B------:R-:W-:Y:S01]  /*0a10*/  SHF.L.U32 R124, R3, 0x10, RZ ;  /* 0x00000010037c7819 */ /* 0x000fe200000006ff */
[----:B------:R-:W-:Y:S01]  /*0a20*/  FMUL.FTZ R3, R6, R9 ;  /* 0x0000000906037220 */ /* 0x000fe20000410000 */
[C---:B------:R-:W-:Y:S01]  /*0a30*/  PRMT R132, R126.reuse, 0x7632, R132 ;  /* 0x000076327e847816 */ /* 0x040fe20000000084 */
[----:B------:R-:W-:Y:S02]  /*0a40*/  IMAD.U32 R13, R126, 0x10000, RZ ;  /* 0x000100007e0d7824 */ /* 0x000fe400078e00ff */
[----:B0-----:R-:W-:Y:S01]  /*0a50*/  FADD.FTZ R11, -R139, R130 ;  /* 0x000000828b0b7221 */ /* 0x001fe20000010100 */
[----:B------:R-:W-:Y:S01]  /*0a60*/  SHF.L.U32 R126, R123, 0x10, RZ ;  /* 0x000000107b7e7819 */ /* 0x000fe200000006ff */
[----:B------:R-:W-:Y:S01]  /*0a70*/  FADD.FTZ R123, -R139, R152 ;  /* 0x000000988b7b7221 */ /* 0x000fe20000010100 */
[----:B------:R-:W-:Y:S01]  /*0a80*/  FADD.FTZ R48, R48, R15 ;  /* 0x0000000f30307221 */ /* 0x000fe20000010000 */
[-C--:B------:R-:W-:Y:S01]  /*0a90*/  FFMA.FTZ R64, R3, R15.reuse, R64 ;  /* 0x0000000f03407223 */ /* 0x080fe20000010040 */
[----:B------:R-:W-:Y:S01]  /*0aa0*/  FMUL.FTZ R10, R96, R15 ;  /* 0x0000000f600a7220 */ /* 0x000fe20000410000 */
[----:B------:R-:W-:Y:S01]  /*0ab0*/  FADD.FTZ R15, -R139, R124 ;  /* 0x0000007c8b0f7221 */ /* 0x000fe20000010100 */
[C---:B------:R-:W-:Y:S01]  /*0ac0*/  FMUL.FTZ R9, R6.reuse, R11 ;  /* 0x0000000b06097220 */ /* 0x040fe20000410000 */
[----:B-1----:R-:W-:Y:S01]  /*0ad0*/  PRMT R129, R125, 0x7632, R129 ;  /* 0x000076327d817816 */ /* 0x002fe20000000081 */
[----:B------:R-:W-:Y:S01]  /*0ae0*/  FMUL.FTZ R11, R6, R123 ;  /* 0x0000007b060b7220 */ /* 0x000fe20000410000 */
[----:B------:R-:W-:Y:S01]  /*0af0*/  SHF.L.U32 R128, R151, 0x10, RZ ;  /* 0x0000001097807819 */ /* 0x000fe200000006ff */
[C---:B------:R-:W-:Y:S01]  /*0b00*/  FADD.FTZ R123, -R139.reuse, R126 ;  /* 0x0000007e8b7b7221 */ /* 0x040fe20000010100 */
[----:B------:R-:W-:Y:S01]  /*0b10*/  SHF.L.U32 R152, R14, 0x10, RZ ;  /* 0x000000100e987819 */ /* 0x000fe200000006ff */
[----:B------:R-:W-:Y:S01]  /*0b20*/  FADD.FTZ R151, -R139, R154 ;  /* 0x0000009a8b977221 */ /* 0x000fe20000010100 */
[----:B------:R-:W-:Y:S01]  /*0b30*/  FMUL.FTZ R126, R6, R15 ;  /* 0x0000000f067e7220 */ /* 0x000fe20000410000 */
[----:B------:R-:W-:Y:S01]  /*0b40*/  PRMT R150, R127, 0x7632, R150 ;  /* 0x000076327f967816 */ /* 0x000fe20000000096 */
[----:B------:R-:W-:Y:S01]  /*0b50*/  IMAD.U32 R130, R129, 0x10000, RZ ;  /* 0x0001000081827824 */ /* 0x000fe200078e00ff */
[----:B------:R-:W-:Y:S01]  /*0b60*/  SHF.L.U32 R127, R127, 0x10, RZ ;  /* 0x000000107f7f7819 */ /* 0x000fe200000006ff */
[----:B------:R-:W-:Y:S01]  /*0b70*/  FADD.FTZ R44, R44, R13 ;  /* 0x0000000d2c2c7221 */ /* 0x000fe20000010000 */
[-C--:B------:R-:W-:Y:S01]  /*0b80*/  FFMA.FTZ R60, R11, R13.reuse, R60 ;  /* 0x0000000d0b3c7223 */ /* 0x080fe2000001003c */
[----:B------:R-:W-:Y:S01]  /*0b90*/  FMUL.FTZ R14, R92, R13 ;  /* 0x0000000d5c0e7220 */ /* 0x000fe20000410000 */
[----:B------:R-:W-:Y:S01]  /*0ba0*/  FMUL.FTZ R13, R6, R151 ;  /* 0x00000097060d7220 */ /* 0x000fe20000410000 */
[----:B------:R-:W-:Y:S01]  /*0bb0*/  FADD.FTZ R129, -R139, R128 ;  /* 0x000000808b817221 */ /* 0x000fe20000010100 */
[----:B------:R-:W-:Y:S01]  /*0bc0*/  FADD.FTZ R49, R49, R152 ;  /* 0x0000009831317221 */ /* 0x000fe20000010000 */
[-C--:B------:R-:W-:Y:S01]  /*0bd0*/  FFMA.FTZ R65, R126, R152.reuse, R65 ;  /* 0x000000987e417223 */ /* 0x080fe20000010041 */
[----:B------:R-:W-:Y:S01]  /*0be0*/  FMUL.FTZ R15, R97, R152 ;  /* 0x00000098610f7220 */ /* 0x000fe20000410000 */
[----:B------:R-:W-:Y:S01]  /*0bf0*/  SHF.L.U32 R125, R125, 0x10, RZ ;  /* 0x000000107d7d7819 */ /* 0x000fe200000006ff */
[----:B------:R-:W-:Y:S01]  /*0c00*/  FMUL.FTZ R128, R6, R123 ;  /* 0x0000007b06807220 */ /* 0x000fe20000410000 */
[----:B------:R-:W-:Y:S01]  /*0c10*/  FADD.FTZ R152, RZ, R10 ;  /* 0x0000000aff987221 */ /* 0x000fe20000010000 */
[----:B------:R-:W-:Y:S01]  /*0c20*/  FFMA.FTZ R123, R3, R10, RZ ;  /* 0x0000000a037b7223 */ /* 0x000fe200000100ff */
[----:B------:R-:W-:Y:S01]  /*0c30*/  SHF.L.U32 R154, R153, 0x10, RZ ;  /* 0x00000010999a7819 */ /* 0x000fe200000006ff */
[----:B------:R-:W-:Y:S01]  /*0c40*/  FADD.FTZ R46, R46, R127 ;  /* 0x0000007f2e2e7221 */ /* 0x000fe20000010000 */
[-C--:B------:R-:W-:Y:S01]  /*0c50*/  FFMA.FTZ R62, R13, R127.reuse, R62 ;  /* 0x0000007f0d3e7223 */ /* 0x080fe2000001003e */
[----:B------:R-:W-:Y:S01]  /*0c60*/  FMUL.FTZ R124, R94, R127 ;  /* 0x0000007f5e7c7220 */ /* 0x000fe20000410000 */
[----:B------:R-:W-:Y:S01]  /*0c70*/  FADD.FTZ R127, R152, R15 ;  /* 0x0000000f987f7221 */ /* 0x000fe20000010000 */
[----:B------:R-:W-:Y:S01]  /*0c80*/  FMUL.FTZ R12, R98, R125 ;  /* 0x0000007d620c7220 */ /* 0x000fe20000410000 */
[----:B------:R-:W-:Y:S01]  /*0c90*/  FFMA.FTZ R152, R126, R15, R123 ;  /* 0x0000000f7e987223 */ /* 0x000fe2000001007b */
[----:B------:R-:W-:Y:S01]  /*0ca0*/  FADD.FTZ R50, R50, R125 ;  /* 0x0000007d32327221 */ /* 0x000fe20000010000 */
[----:B------:R-:W-:Y:S01]  /*0cb0*/  FFMA.FTZ R66, R9, R125, R66 ;  /* 0x0000007d09427223 */ /* 0x000fe20000010042 */
[----:B------:R-:W-:Y:S01]  /*0cc0*/  FADD.FTZ R151, -R139, R154 ;  /* 0x0000009a8b977221 */ /* 0x000fe20000010100 */
[----:B------:R-:W-:Y:S01]  /*0cd0*/  FMUL.FTZ R125, R99, R130 ;  /* 0x00000082637d7220 */ /* 0x000fe20000410000 */
[----:B------:R-:W-:Y:S01]  /*0ce0*/  FADD.FTZ R154, R127, R12 ;  /* 0x0000000c7f9a7221 */ /* 0x000fe20000010000 */
[----:B------:R-:W-:Y:S01]  /*0cf0*/  FFMA.FTZ R123, R9, R12, R152 ;  /* 0x0000000c097b7223 */ /* 0x000fe20000010098 */
[----:B------:R-:W-:Y:S01]  /*0d00*/  FADD.FTZ R51, R51, R130 ;  /* 0x0000008233337221 */ /* 0x000fe20000010000 */
[----:B------:R-:W-:Y:S01]  /*0d10*/  FFMA.FTZ R67, R128, R130, R67 ;  /* 0x0000008280437223 */ /* 0x000fe20000010043 */
[----:B------:R-:W-:Y:S01]  /*0d20*/  SHF.L.U32 R132, R132, 0x10, RZ ;  /* 0x0000001084847819 */ /* 0x000fe200000006ff */
[----:B------:R-:W-:Y:S01]  /*0d30*/  FMUL.FTZ R130, R6, R129 ;  /* 0x0000008106827220 */ /* 0x000fe20000410000 */
[----:B------:R-:W-:Y:S01]  /*0d40*/  FADD.FTZ R129, R154, R125 ;  /* 0x0000007d9a817221 */ /* 0x000fe20000010000 */
[----:B------:R-:W-:-:S02]  /*0d50*/  FFMA.FTZ R152, R128, R125, R123 ;  /* 0x0000007d80987223 */ /* 0x000fc4000001007b */
        /* <DEDUP_REMOVED lines=16> */
.L_x_2507:
[----:B------:R-:W-:Y:S05]  /*0e60*/  BSYNC.RECONVERGENT B2 ;  /* 0x0000000000027941 */ /* 0x000fea0003800200 */
.L_x_2506:
        /* <DEDUP_REMOVED lines=20> */
[----:B------:R-:W-:Y:S02]  /*0fb0*/  SHF.L.U32 R116, R131, 0x10, RZ ;  /* 0x0000001083747819 */ /* 0x000fe400000006ff */
[----:B------:R-:W-:-:S02]  /*0fc0*/  PRMT R143, R118, 0x7632, R143 ;  /* 0x00007632768f7816 */ /* 0x000fc4000000008f */
[----:B------:R-:W-:Y:S01]  /*0fd0*/  SHF.L.U32 R144, R118, 0x10, RZ ;  /* 0x0000001076907819 */ /* 0x000fe200000006ff */
[----:B------:R-:W-:Y:S01]  /*0fe0*/  IMAD.U32 R148, R119, 0x10000, RZ ;  /* 0x0001000077947824 */ /* 0x000fe200078e00ff */
[----:B------:R-:W-:Y:S01]  /*0ff0*/  SHF.L.U32 R118, R133, 0x10, RZ ;  /* 0x0000001085767819 */ /* 0x000fe200000006ff */
[----:B------:R-:W-:Y:S01]  /*1000*/  FADD.FTZ R133, -R139, R116 ;  /* 0x000000748b857221 */ /* 0x000fe20000010100 */
[----:B------:R-:W-:Y:S02]  /*1010*/  PRMT R146, R119, 0x7632, R146 ;  /* 0x0000763277927816 */ /* 0x000fe40000000092 */
[C---:B----4-:R-:W-:Y:S02]  /*1020*/  PRMT R116, R120.reuse, 0x7632, R116 ;  /* 0x0000763278747816 */ /* 0x050fe40000000074 */
[----:B------:R-:W-:Y:S02]  /*1030*/  SHF.L.U32 R119, R120, 0x10, RZ ;  /* 0x0000001078777819 */ /* 0x000fe400000006ff */
[----:B0-----:R-:W-:Y:S01]  /*1040*/  SHF.L.U32 R140, R143, 0x10, RZ ;  /* 0x000000108f8c7819 */ /* 0x001fe200000006ff */
[C---:B------:R-:W-:Y:S01]  /*1050*/  FADD.FTZ R145, -R139.reuse, R142 ;  /* 0x0000008e8b917221 */ /* 0x040fe20000010100 */
[----:B------:R-:W-:Y:S01]  /*1060*/  FMUL.FTZ R117, R6, R117 ;  /* 0x0000007506757220 */ /* 0x000fe20000410000 */
[----:B------:R-:W-:Y:S01]  /*1070*/  SHF.L.U32 R142, R116, 0x10, RZ ;  /* 0x00000010748e7819 */ /* 0x000fe200000006ff */
[-C--:B------:R-:W-:Y:S01]  /*1080*/  FMUL.FTZ R116, R80, R119.reuse ;  /* 0x0000007750747220 */ /* 0x080fe20000410000 */
[----:B------:R-:W-:Y:S01]  /*1090*/  SHF.L.U32 R146, R146, 0x10, RZ ;  /* 0x0000001092927819 */ /* 0x000fe200000006ff */
[C---:B------:R-:W-:Y:S01]  /*10a0*/  FADD.FTZ R141, -R139.reuse, R118 ;  /* 0x000000768b8d7221 */ /* 0x040fe20000010100 */
[----:B------:R-:W-:Y:S01]  /*10b0*/  FADD.FTZ R143, -R139, R140 ;  /* 0x0000008c8b8f7221 */ /* 0x000fe20000010100 */
[C---:B------:R-:W-:Y:S01]  /*10c0*/  PRMT R118, R121.reuse, 0x7632, R118 ;  /* 0x0000763279767816 */ /* 0x040fe20000000076 */
[----:B------:R-:W-:Y:S01]  /*10d0*/  FADD.FTZ R40, R40, R119 ;  /* 0x0000007728287221 */ /* 0x000fe20000010000 */
[----:B------:R-:W-:Y:S01]  /*10e0*/  SHF.L.U32 R147, R121, 0x10, RZ ;  /* 0x0000001079937819 */ /* 0x000fe200000006ff */
[----:B------:R-:W-:Y:S01]  /*10f0*/  FFMA.FTZ R56, R117, R119, R56 ;  /* 0x0000007775387223 */ /* 0x000fe20000010038 */
[C---:B------:R-:W-:Y:S01]  /*1100*/  FMUL.FTZ R140, R6.reuse, R133 ;  /* 0x00000085068c7220 */ /* 0x040fe20000410000 */
[C---:B------:R-:W-:Y:S01]  /*1110*/  FADD.FTZ R149, -R139.reuse, R144 ;  /* 0x000000908b957221 */ /* 0x040fe20000010100 */
[----:B------:R-:W-:Y:S01]  /*1120*/  FMUL.FTZ R119, R6, R145 ;  /* 0x0000009106777220 */ /* 0x000fe20000410000 */
[----:B------:R-:W-:Y:S01]  /*1130*/  FADD.FTZ R131, -R139, R148 ;  /* 0x000000948b837221 */ /* 0x000fe20000010100 */
[----:B------:R-:W-:Y:S01]  /*1140*/  FADD.FTZ R144, R159, R116 ;  /* 0x000000749f907221 */ /* 0x000fe20000010000 */
[----:B------:R-:W-:Y:S01]  /*1150*/  FMUL.FTZ R133, R81, R142 ;  /* 0x0000008e51857220 */ /* 0x000fe20000410000 */
[----:B------:R-:W-:Y:S01]  /*1160*/  FADD.FTZ R139, -R139, R146 ;  /* 0x000000928b8b7221 */ /* 0x000fe20000010100 */
[----:B------:R-:W-:Y:S01]  /*1170*/  FFMA.FTZ R145, R117, R116, R154 ;  /* 0x0000007475917223 */ /* 0x000fe2000001009a */
        /* <DEDUP_REMOVED lines=9> */
[----:B------:R-:W-:Y:S01]  /*1210*/  PRMT R120, R122, 0x7632, R120 ;  /* 0x000076327a787816 */ /* 0x000fe20000000078 */
[----:B------:R-:W-:Y:S01]  /*1220*/  FADD.FTZ R43, R43, R146 ;  /* 0x000000922b2b7221 */ /* 0x000fe20000010000 */
[-C--:B------:R-:W-:Y:S01]  /*1230*/  FFMA.FTZ R59, R142, R146.reuse, R59 ;  /* 0x000000928e3b7223 */ /* 0x080fe2000001003b */
        /* <DEDUP_REMOVED lines=10> */
[C---:B------:R-:W-:Y:S01]  /*12e0*/  PRMT R122, R123.reuse, 0x7632, R122 ;  /* 0x000076327b7a7816 */ /* 0x040fe2000000007a */
[----:B------:R-:W-:-:S02]  /*12f0*/  IMAD.U32 R123, R123, 0x10000, RZ ;  /* 0x000100007b7b7824 */ /* 0x000fc400078e00ff */
        /* <DEDUP_REMOVED lines=23> */
.L_x_2505:
[----:B-----5:R-:W-:Y:S01]  /*1470*/  ISETP.GE.AND P1, PT, R138, 0x1, PT ;  /* 0x000000018a00780c */ /* 0x020fe20003f26270 */
[----:B------:R-:W-:Y:S01]  /*1480*/  UISETP.NE.U32.AND UP0, UPT, UR10, URZ, UPT ;  /* 0x000000ff0a00728c */ /* 0x000fe2000bf05070 */
[----:B------:R-:W-:-:S03]  /*1490*/  MOV R7, UR20 ;  /* 0x0000001400077c02 */ /* 0x000fc60008000f00 */
[----:B------:R-:W-:Y:S02]  /*14a0*/  UISETP.NE.AND.EX UP0, UPT, UR11, URZ, UPT, UP0 ;  /* 0x000000ff0b00728c */ /* 0x000fe4000bf05300 */
[----:B------:R-:W-:-:S05]  /*14b0*/  IMAD R122, R2, R7, RZ ;  /* 0x00000007027a7224 */ /* 0x000fca00078e02ff */
[----:B------:R-:W-:Y:S02]  /*14c0*/  SHF.R.S32.HI R123, RZ, 0x1f, R122 ;  /* 0x0000001fff7b7819 */ /* 0x000fe4000001147a */
[----:B------:R-:W-:Y:S02]  /*14d0*/  @P1 IADD3 R150, PT, PT, R138, -0x1, RZ ;  /* 0xffffffff8a961810 */ /* 0x000fe40007ffe0ff */
[----:B------:R-:W-:-:S03]  /*14e0*/  LEA.HI R123, R123, R122, RZ, 0x3 ;  /* 0x0000007a7b7b7211 */ /* 0x000fc600078f18ff */
[----:B------:R-:W-:Y:S01]  /*14f0*/  @P1 IMAD R150, R150, R7, RZ ;  /* 0x0000000796961224 */ /* 0x000fe200078e02ff */
[----:B------:R-:W-:-:S04]  /*1500*/  LEA.HI.SX32 R155, R123, R4, 0x1d ;  /* 0x000000047b9b7211 */ /* 0x000fc800078feaff */
[----:B------:R-:W-:-:S04]  /*1510*/  @P1 SHF.R.S32.HI R139, RZ, 0x1f, R150 ;  /* 0x0000001fff8b1819 */ /* 0x000fc80000011496 */
[----:B------:R-:W-:Y:S01]  /*1520*/  @P1 LEA.HI R147, R139, R150, RZ, 0x3 ;  /* 0x000000968b931211 */ /* 0x000fe200078f18ff */
[----:B------:R-:W-:-:S03]  /*1530*/  HFMA2 R139, -RZ, RZ, 0, 0 ;  /* 0x00000000ff8b7431 */ /* 0x000fc600000001ff */
[----:B------:R-:W-:Y:S01]  /*1540*/  @P1 LEA.HI.SX32 R139, R147, R4, 0x1d ;  /* 0x00000004938b1211 */ /* 0x000fe200078feaff */
[----:B------:R-:W-:Y:S01]  /*1550*/  IMAD.MOV.U32 R147, RZ, RZ, R155 ;  /* 0x000000ffff937224 */ /* 0x000fe200078e009b */
[----:B------:R-:W-:Y:S06]  /*1560*/  BRA.U UP0, `(.L_x_2509) ;  /* 0x0000000100407547 */ /* 0x000fec000b800000 */
[C---:B------:R-:W-:Y:S01]  /*1570*/  ISETP.GE.U32.AND P4, PT, R5.reuse, 0x20, PT ;  /* 0x000000200500780c */ /* 0x040fe20003f86070 */
[----:B------:R-:W-:Y:S01]  /*1580*/  BSSY.RECONVERGENT B2, `(.L_x_2510) ;  /* 0x0000007000027945 */ /* 0x000fe20003800200 */
[----:B------:R-:W-:-:S11]  /*1590*/  ISETP.GE.U32.AND P2, PT, R5, 0x40, PT ;  /* 0x000000400500780c */ /* 0x000fd60003f46070 */
[----:B------:R-:W-:Y:S05]  /*15a0*/  @!P4 BRA `(.L_x_2511) ;  /* 0x000000000010c947 */ /* 0x000fea0003800000 */
[----:B------:R-:W1:Y:S02]  /*15b0*/  LDC.64 R122, c[0x0][0x3b0] ;  /* 0x0000ec00ff7a7b82 */ /* 0x000e640000000a00 */
[----:B-1----:R-:W-:-:S05]  /*15c0*/  IMAD.WIDE.U32 R122, R139, 0x8, R122 ;  /* 0x000000088b7a7825 */ /* 0x002fca00078e007a */
[----:B------:R1:W5:Y:S01]  /*15d0*/  LDG.E.64 R136, desc[UR6][R122.64] ;  /* 0x000000067a887981 */ /* 0x000362000c1e1b00 */
[----:B------:R-:W-:-:S07]  /*15e0*/  IADD3 R139, PT, PT, R139, 0x20, RZ ;  /* 0x000000208b8b7810 */ /* 0x000fce0007ffe0ff */
.L_x_2511:
[----:B------:R-:W-:Y:S05]  /*15f0*/  BSYNC.RECONVERGENT B2 ;  /* 0x0000000000027941 */ /* 0x000fea0003800200 */
.L_x_2510:
[----:B------:R-:W-:Y:S01]  /*1600*/  HFMA2 R154, -RZ, RZ, 0, 0 ;  /* 0x00000000ff9a7431 */ /* 0x000fe200000001ff */
[----:B------:R-:W-:Y:S01]  /*1610*/  MOV R159, RZ ;  /* 0x000000ff009f7202 */ /* 0x000fe20000000f00 */
[----:B------:R-:W-:Y:S06]  /*1620*/  @!P2 BRA `(.L_x_2508) ;  /* 0x000000000058a947 */ /* 0x000fec0003800000 */
[----:B-1----:R-:W1:Y:S02]  /*1630*/  LDC.64 R122, c[0x0][0x3b0] ;  /* 0x0000ec00ff7a7b82 */ /* 0x002e640000000a00 */
[----:B-1----:R-:W-:-:S05]  /*1640*/  IMAD.WIDE.U32 R122, R139, 0x8, R122 ;  /* 0x000000088b7a7825 */ /* 0x002fca00078e007a */
[----:B------:R2:W5:Y:S01]  /*1650*/  LDG.E.64 R134, desc[UR6][R122.64] ;  /* 0x000000067a867981 */ /* 0x000562000c1e1b00 */
[----:B------:R-:W-:Y:S05]  /*1660*/  BRA `(.L_x_2508) ;  /* 0x0000000000487947 */ /* 0x000fea0003800000 */
.L_x_2509:
        /* <DEDUP_REMOVED lines=18> */
.L_x_2508:
[----:B------:R-:W-:Y:S05]  /*1790*/  BSYNC.RECONVERGENT B1 ;  /* 0x0000000000017941 */ /* 0x000fea0003800200 */
.L_x_2504:
[----:B------:R-:W-:-:S03]  /*17a0*/  UMOV UR4, 0xffffffff ;  /* 0xffffffff00047882 */ /* 0x000fc60000000000 */
[----:B------:R-:W-:Y:S05]  /*17b0*/  BRA.DIV UR4, `(.L_x_2512) ;  /* 0x0000005e04b07947 */ /* 0x000fea000b800000 */
[----:B-12---:R-:W1:Y:S01]  /*17c0*/  SHFL.BFLY PT, R122, R159, 0x1, 0x1f ;  /* 0x0c201f009f7a7f89 */ /* 0x006e6200000e0000 */
[----:B-----5:R-:W-:Y:S02]  /*17d0*/  PRMT R149, R102, 0x7632, R149 ;  /* 0x0000763266957816 */ /* 0x020fe40000000095 */
[----:B------:R-:W-:Y:S01]  /*17e0*/  PRMT R151, R100, 0x7632, R151 ;  /* 0x0000763264977816 */ /* 0x000fe20000000097 */
        /* <DEDUP_REMOVED lines=10> */
[----:B--2---:R-:W-:Y:S01]  /*1890*/  FADD.FTZ R153, R150, R147 ;  /* 0x0000009396997221 */ /* 0x004fe20000010000 */
[----:B------:R-:W-:-:S03]  /*18a0*/  PRMT R150, R101, 0x7632, R150 ;  /* 0x0000763265967816 */ /* 0x000fc60000000096 */
[----:B------:R-:W1:Y:S04]  /*18b0*/  SHFL.BFLY PT, R147, R152, 0x8, 0x1f ;  /* 0x0d001f0098937f89 */ /* 0x000e6800000e0000 */
[----:B------:R-:W2:Y:S01]  /*18c0*/  SHFL.BFLY PT, R154, R153, 0x8, 0x1f ;  /* 0x0d001f00999a7f89 */ /* 0x000ea200000e0000 */
[--C-:B-1----:R-:W-:Y:S01]  /*18d0*/  FADD.FTZ R156, R152, R147.reuse ;  /* 0x00000093989c7221 */ /* 0x102fe20000010000 */
[----:B------:R-:W-:Y:S01]  /*18e0*/  PRMT R147, R103, 0x7632, R147 ;  /* 0x0000763267937816 */ /* 0x000fe20000000093 */
[----:B--2---:R-:W-:-:S03]  /*18f0*/  FADD.FTZ R154, R153, R154 ;  /* 0x0000009a999a7221 */ /* 0x004fc60000010000 */
[----:B------:R1:W2:Y:S04]  /*1900*/  SHFL.BFLY PT, R123, R156, 0x10, 0x1f ;  /* 0x0e001f009c7b7f89 */ /* 0x0002a800000e0000 */
[----:B------:R1:W3:Y:S02]  /*1910*/  SHFL.BFLY PT, R157, R154, 0x10, 0x1f ;  /* 0x0e001f009a9d7f89 */ /* 0x0002e400000e0000 */
.L_x_2661:
[----:B------:R-:W-:Y:S02]  /*1920*/  @P1 VIADD R138, R138, 0xffffffff ;  /* 0xffffffff8a8a1836 */ /* 0x000fe40000000000 */
[----:B--2---:R-:W-:Y:S01]  /*1930*/  FADD.FTZ R123, R156, R123 ;  /* 0x0000007b9c7b7221 */ /* 0x004fe20000010000 */
[----:B---3--:R-:W-:Y:S01]  /*1940*/  FADD.FTZ R152, R154, R157 ;  /* 0x0000009d9a987221 */ /* 0x008fe20000010000 */
[----:B------:R-:W-:Y:S02]  /*1950*/  HFMA2 R153, -RZ, RZ, 0, 0 ;  /* 0x00000000ff997431 */ /* 0x000fe400000001ff */
        /* <DEDUP_REMOVED lines=15> */
.L_x_2516:
[----:B------:R-:W-:Y:S05]  /*1a50*/  BSYNC.RECONVERGENT B2 ;  /* 0x0000000000027941 */ /* 0x000fea0003800200 */
.L_x_2515:
[----:B------:R-:W-:Y:S01]  /*1a60*/  UISETP.NE.U32.AND UP0, UPT, UR10, URZ, UPT ;  /* 0x000000ff0a00728c */ /* 0x000fe2000bf05070 */
[----:B------:R-:W-:Y:S01]  /*1a70*/  BSSY.RECONVERGENT B2, `(.L_x_2517) ;  /* 0x000026e000027945 */ /* 0x000fe20003800200 */
[----:B-1----:R-:W-:Y:S02]  /*1a80*/  PRMT R156, R19, 0x7632, R156 ;  /* 0x00007632139c7816 */ /* 0x002fe4000000009c */
[----:B------:R-:W-:Y:S01]  /*1a90*/  UISETP.NE.AND.EX UP0, UPT, UR11, URZ, UPT, UP0 ;  /* 0x000000ff0b00728c */ /* 0x000fe2000bf05300 */
[----:B------:R-:W-:Y:S02]  /*1aa0*/  PRMT R160, R18, 0x7632, R160 ;  /* 0x0000763212a07816 */ /* 0x000fe400000000a0 */
[----:B------:R-:W-:Y:S02]  /*1ab0*/  PRMT R154, R17, 0x7632, R154 ;  /* 0x00007632119a7816 */ /* 0x000fe4000000009a */
        /* <DEDUP_REMOVED lines=24> */
[----:B------:R-:W-:-:S03]  /*1c40*/  FMUL.FTZ R154, R88, R163 ;  /* 0x000000a3589a7220 */ /* 0x000fc60000410000 */
[----:B------:R-:W-:Y:S02]  /*1c50*/  FADD.FTZ R32, R32, R161 ;  /* 0x000000a120207221 */ /* 0x000fe40000010000 */
[----:B------:R-:W-:-:S04]  /*1c60*/  FSEL R154, R154, RZ, P3 ;  /* 0x000000ff9a9a7208 */ /* 0x000fc80001800000 */
[----:B------:R-:W-:-:S04]  /*1c70*/  F2FP.BF16.F32.PACK_AB R154, RZ, R154 ;  /* 0x0000009aff9a723e */ /* 0x000fc800000010ff */
[----:B------:R-:W-:-:S07]  /*1c80*/  PRMT R108, R154, 0x7610, R108 ;  /* 0x000076109a6c7816 */ /* 0x000fce000000006c */
.L_x_2521:
[----:B------:R-:W-:Y:S05]  /*1c90*/  BSYNC.RECONVERGENT B3 ;  /* 0x0000000000037941 */ /* 0x000fea0003800200 */
.L_x_2520:
[----:B------:R-:W-:Y:S04]  /*1ca0*/  BSSY.RECONVERGENT B3, `(.L_x_2522) ;  /* 0x0000012000037945 */ /* 0x000fe80003800200 */
[----:B------:R-:W-:Y:S05]  /*1cb0*/  @!P1 BRA `(.L_x_2523) ;  /* 0x0000000000409947 */ /* 0x000fea0003800000 */
[----:B------:R-:W-:Y:S01]  /*1cc0*/  FFMA.FTZ R154, R126, R152, R157 ;  /* 0x000000987e9a7223 */ /* 0x000fe2000001009d */
[----:B------:R-:W-:Y:S02]  /*1cd0*/  LOP3.LUT P0, RZ, R136, 0xff00, RZ, 0xc0, !PT ;  /* 0x0000ff0088ff7812 */ /* 0x000fe4000780c0ff */
[----:B------:R-:W-:Y:S01]  /*1ce0*/  ISETP.GT.AND P3, PT, R8, RZ, PT ;  /* 0x000000ff0800720c */ /* 0x000fe20003f64270 */
[----:B------:R-:W-:Y:S01]  /*1cf0*/  FADD.FTZ R161, R15, -R154 ;  /* 0x8000009a0fa17221 */ /* 0x000fe20000010000 */
[----:B------:R-:W-:-:S03]  /*1d00*/  HFMA2 R154, -RZ, RZ, 0, 0 ;  /* 0x00000000ff9a7431 */ /* 0x000fc600000001ff */
[----:B------:R-:W-:-:S05]  /*1d10*/  FMUL.FTZ R161, R6, R161 ;  /* 0x000000a106a17220 */ /* 0x000fca0000410000 */
[----:B------:R-:W-:Y:S02]  /*1d20*/  FSEL R161, R161, RZ, P3 ;  /* 0x000000ffa1a17208 */ /* 0x000fe40001800000 */
[----:B------:R-:W-:-:S03]  /*1d30*/  @P0 SHF.L.U32 R139, R139, 0x10, RZ ;  /* 0x000000108b8b0819 */ /* 0x000fc600000006ff */
[----:B------:R-:W-:-:S04]  /*1d40*/  FMUL.FTZ R161, R161, UR13 ;  /* 0x0000000da1a17c20 */ /* 0x000fc80008410000 */
[----:B------:R-:W-:-:S04]  /*1d50*/  FMUL.FTZ R156, R161, UR12 ;  /* 0x0000000ca19c7c20 */ /* 0x000fc80008410000 */
[----:B------:R-:W-:Y:S01]  /*1d60*/  @P0 FMUL.FTZ R154, R156, R139 ;  /* 0x0000008b9c9a0220 */ /* 0x000fe20000410000 */
[----:B------:R-:W-:-:S03]  /*1d70*/  FMUL.FTZ R139, R89, R156 ;  /* 0x0000009c598b7220 */ /* 0x000fc60000410000 */
[----:B------:R-:W-:Y:S02]  /*1d80*/  FADD.FTZ R33, R33, R154 ;  /* 0x0000009a21217221 */ /* 0x000fe40000010000 */
[----:B------:R-:W-:-:S04]  /*1d90*/  FSEL R139, R139, RZ, P0 ;  /* 0x000000ff8b8b7208 */ /* 0x000fc80000000000 */
[----:B------:R-:W-:-:S04]  /*1da0*/  F2FP.BF16.F32.PACK_AB R139, RZ, R139 ;  /* 0x0000008bff8b723e */ /* 0x000fc800000010ff */
[----:B------:R-:W-:-:S07]  /*1db0*/  PRMT R108, R108, 0x5410, R139 ;  /* 0x000054106c6c7816 */ /* 0x000fce000000008b */
.L_x_2523:
[----:B------:R-:W-:Y:S05]  /*1dc0*/  BSYNC.RECONVERGENT B3 ;  /* 0x0000000000037941 */ /* 0x000fea0003800200 */
.L_x_2522:
        /* <DEDUP_REMOVED lines=11> */
[----:B------:R-:W-:-:S03]  /*1e80*/  IMAD.MOV.U32 R139, RZ, RZ, RZ ;  /* 0x000000ffff8b7224 */ /* 0x000fc600078e00ff */
[----:B------:R-:W-:Y:S01]  /*1e90*/  @P0 FMUL.FTZ R139, R161, R154 ;  /* 0x0000009aa18b0220 */ /* 0x000fe20000410000 */
[----:B------:R-:W-:-:S03]  /*1ea0*/  FMUL.FTZ R154, R90, R161 ;  /* 0x000000a15a9a7220 */ /* 0x000fc60000410000 */
[----:B------:R-:W-:Y:S02]  /*1eb0*/  FADD.FTZ R34, R34, R139 ;  /* 0x0000008b22227221 */ /* 0x000fe40000010000 */
[----:B------:R-:W-:-:S04]  /*1ec0*/  FSEL R154, R154, RZ, P0 ;  /* 0x000000ff9a9a7208 */ /* 0x000fc80000000000 */
[----:B------:R-:W-:-:S04]  /*1ed0*/  F2FP.BF16.F32.PACK_AB R154, RZ, R154 ;  /* 0x0000009aff9a723e */ /* 0x000fc800000010ff */
[----:B------:R-:W-:-:S07]  /*1ee0*/  PRMT R109, R154, 0x7610, R109 ;  /* 0x000076109a6d7816 */ /* 0x000fce000000006d */
.L_x_2525:
[----:B------:R-:W-:Y:S05]  /*1ef0*/  BSYNC.RECONVERGENT B3 ;  /* 0x0000000000037941 */ /* 0x000fea0003800200 */
.L_x_2524:
        /* <DEDUP_REMOVED lines=9> */
[----:B------:R-:W-:Y:S01]  /*1f90*/  MOV R138, RZ ;  /* 0x000000ff008a7202 */ /* 0x000fe20000000f00 */
        /* <DEDUP_REMOVED lines=8> */
.L_x_2527:
[----:B------:R-:W-:Y:S05]  /*2020*/  BSYNC.RECONVERGENT B3 ;  /* 0x0000000000037941 */ /* 0x000fea0003800200 */
.L_x_2526:
        /* <DEDUP_REMOVED lines=8> */
[----:B------:R-:W-:Y:S02]  /*20b0*/  @P0 SHF.L.U32 R138, R106, 0x10, RZ ;  /* 0x000000106a8a0819 */ /* 0x000fe400000006ff */
[----:B------:R-:W-:-:S04]  /*20c0*/  FMUL.FTZ R139, R139, UR13 ;  /* 0x0000000d8b8b7c20 */ /* 0x000fc80008410000 */
[----:B------:R-:W-:Y:S01]  /*20d0*/  FMUL.FTZ R161, R139, UR12 ;  /* 0x0000000c8ba17c20 */ /* 0x000fe20008410000 */
[----:B------:R-:W-:-:S03]  /*20e0*/  HFMA2 R139, -RZ, RZ, 0, 0 ;  /* 0x00000000ff8b7431 */ /* 0x000fc600000001ff */
[----:B------:R-:W-:Y:S01]  /*20f0*/  @P0 FMUL.FTZ R139, R161, R138 ;  /* 0x0000008aa18b0220 */ /* 0x000fe20000410000 */
[----:B------:R-:W-:-:S03]  /*2100*/  FMUL.FTZ R138, R84, R161 ;  /* 0x000000a1548a7220 */ /* 0x000fc60000410000 */
[----:B------:R-:W-:Y:S02]  /*2110*/  FADD.FTZ R28, R28, R139 ;  /* 0x0000008b1c1c7221 */ /* 0x000fe40000010000 */
[----:B------:R-:W-:-:S04]  /*2120*/  FSEL R138, R138, RZ, P0 ;  /* 0x000000ff8a8a7208 */ /* 0x000fc80000000000 */
[----:B------:R-:W-:-:S04]  /*2130*/  F2FP.BF16.F32.PACK_AB R138, RZ, R138 ;  /* 0x0000008aff8a723e */ /* 0x000fc800000010ff */
[----:B------:R-:W-:-:S07]  /*2140*/  PRMT R110, R138, 0x7610, R110 ;  /* 0x000076108a6e7816 */ /* 0x000fce000000006e */
.L_x_2529:
[----:B------:R-:W-:Y:S05]  /*2150*/  BSYNC.RECONVERGENT B3 ;  /* 0x0000000000037941 */ /* 0x000fea0003800200 */
.L_x_2528:
        /* <DEDUP_REMOVED lines=18> */
.L_x_2531:
[----:B------:R-:W-:Y:S05]  /*2280*/  BSYNC.RECONVERGENT B3 ;  /* 0x0000000000037941 */ /* 0x000fea0003800200 */
.L_x_2530:
        /* <DEDUP_REMOVED lines=18> */
.L_x_2533:
[----:B------:R-:W-:Y:S05]  /*23b0*/  BSYNC.RECONVERGENT B3 ;  /* 0x0000000000037941 */ /* 0x000fea0003800200 */
.L_x_2532:
[----:B------:R-:W-:Y:S05]  /*23c0*/  @!P1 BRA `(.L_x_2534) ;  /* 0x0000001c00609947 */ /* 0x000fea0003800000 */
[----:B------:R-:W-:Y:S01]  /*23d0*/  FFMA.FTZ R138, R132, R152, R157 ;  /* 0x00000098848a7223 */ /* 0x000fe2000001009d */
[----:B------:R-:W-:Y:S02]  /*23e0*/  ISETP.GE.U32.AND P0, PT, R136, RZ, PT ;  /* 0x000000ff8800720c */ /* 0x000fe40003f06070 */
[----:B------:R-:W-:Y:S01]  /*23f0*/  ISETP.GT.AND P3, PT, R8, RZ, PT ;  /* 0x000000ff0800720c */ /* 0x000fe20003f64270 */
[----:B------:R-:W-:Y:S01]  /*2400*/  FADD.FTZ R123, R129, -R138 ;  /* 0x8000008a817b7221 */ /* 0x000fe20000010000 */
[----:B------:R-:W-:-:S03]  /*2410*/  ISETP.GE.U32.AND.EX P0, PT, R137, 0x1000000, PT, P0 ;  /* 0x010000008900780c */ /* 0x000fc60003f06100 */
[----:B------:R-:W-:-:S05]  /*2420*/  FMUL.FTZ R123, R6, R123 ;  /* 0x0000007b067b7220 */ /* 0x000fca0000410000 */
[----:B------:R-:W-:-:S05]  /*2430*/  FSEL R123, R123, RZ, P3 ;  /* 0x000000ff7b7b7208 */ /* 0x000fca0001800000 */
[----:B------:R-:W-:Y:S01]  /*2440*/  FMUL.FTZ R123, R123, UR13 ;  /* 0x0000000d7b7b7c20 */ /* 0x000fe20008410000 */
[----:B------:R-:W-:Y:S01]  /*2450*/  @P0 SHF.L.U32 R138, R122, 0x10, RZ ;  /* 0x000000107a8a0819 */ /* 0x000fe200000006ff */
[----:B------:R-:W-:Y:S02]  /*2460*/  HFMA2 R122, -RZ, RZ, 0, 0 ;  /* 0x00000000ff7a7431 */ /* 0x000fe400000001ff */
[----:B------:R-:W-:-:S04]  /*2470*/  FMUL.FTZ R123, R123, UR12 ;  /* 0x0000000c7b7b7c20 */ /* 0x000fc80008410000 */
[----:B------:R-:W-:Y:S01]  /*2480*/  @P0 FMUL.FTZ R122, R123, R138 ;  /* 0x0000008a7b7a0220 */ /* 0x000fe20000410000 */
[----:B------:R-:W-:-:S03]  /*2490*/  FMUL.FTZ R123, R87, R123 ;  /* 0x0000007b577b7220 */ /* 0x000fc60000410000 */
[----:B------:R-:W-:Y:S02]  /*24a0*/  FADD.FTZ R31, R31, R122 ;  /* 0x0000007a1f1f7221 */ /* 0x000fe40000010000 */
[----:B------:R-:W-:-:S04]  /*24b0*/  FSEL R123, R123, RZ, P0 ;  /* 0x000000ff7b7b7208 */ /* 0x000fc80000000000 */
[----:B------:R-:W-:-:S04]  /*24c0*/  F2FP.BF16.F32.PACK_AB R123, RZ, R123 ;  /* 0x0000007bff7b723e */ /* 0x000fc800000010ff */
[----:B------:R-:W-:Y:S01]  /*24d0*/  PRMT R111, R111, 0x5410, R123 ;  /* 0x000054106f6f7816 */ /* 0x000fe2000000007b */
[----:B------:R-:W-:Y:S06]  /*24e0*/  BRA `(.L_x_2534) ;  /* 0x0000001c00187947 */ /* 0x000fec0003800000 */
.L_x_2519:
        /* <DEDUP_REMOVED lines=14> */
[----:B------:R-:W-:-:S08]  /*25d0*/  FMUL.FTZ R161, R114, UR12 ;  /* 0x0000000c72a17c20 */ /* 0x000fd00008410000 */
[----:B------:R-:W-:-:S05]  /*25e0*/  @P3 SHF.L.U32 R114, R104, 0x10, RZ ;  /* 0x0000001068723819 */ /* 0x000fca00000006ff */
[-C--:B------:R-:W-:Y:S01]  /*25f0*/  @P3 FMUL.FTZ R115, R114, R161.reuse ;  /* 0x000000a172733220 */ /* 0x080fe20000410000 */
[----:B------:R-:W-:-:S03]  /*2600*/  FMUL.FTZ R114, R88, R161 ;  /* 0x000000a158727220 */ /* 0x000fc60000410000 */
[----:B------:R-:W-:Y:S02]  /*2610*/  FADD.FTZ R32, R32, R115 ;  /* 0x0000007320207221 */ /* 0x000fe40000010000 */
[----:B------:R-:W-:-:S04]  /*2620*/  FSEL R114, R114, RZ, P3 ;  /* 0x000000ff72727208 */ /* 0x000fc80001800000 */
[----:B------:R-:W-:-:S04]  /*2630*/  F2FP.BF16.F32.PACK_AB R114, RZ, R114 ;  /* 0x00000072ff72723e */ /* 0x000fc800000010ff */
[----:B------:R-:W-:-:S07]  /*2640*/  PRMT R108, R114, 0x7610, R108 ;  /* 0x00007610726c7816 */ /* 0x000fce000000006c */
.L_x_2536:
[----:B------:R-:W-:Y:S05]  /*2650*/  BSYNC.RECONVERGENT B3 ;  /* 0x0000000000037941 */ /* 0x000fea0003800200 */
.L_x_2535:
[----:B------:R-:W-:Y:S04]  /*2660*/  BSSY.RECONVERGENT B3, `(.L_x_2537) ;  /* 0x000000d000037945 */ /* 0x000fe80003800200 */
[----:B------:R-:W-:Y:S05]  /*2670*/  @!P1 BRA `(.L_x_2538) ;  /* 0x00000000002c9947 */ /* 0x000fea0003800000 */
[----:B------:R-:W-:Y:S01]  /*2680*/  LOP3.LUT P3, RZ, R136, 0xff00, RZ, 0xc0, !PT ;  /* 0x0000ff0088ff7812 */ /* 0x000fe2000786c0ff */
[----:B------:R-:W-:-:S04]  /*2690*/  FMUL.FTZ R114, R112, UR13 ;  /* 0x0000000d70727c20 */ /* 0x000fc80008410000 */
[----:B------:R-:W-:Y:S01]  /*26a0*/  FMUL.FTZ R154, R114, UR12 ;  /* 0x0000000c729a7c20 */ /* 0x000fe20008410000 */
[----:B------:R-:W-:-:S03]  /*26b0*/  HFMA2 R114, -RZ, RZ, 0, 0 ;  /* 0x00000000ff727431 */ /* 0x000fc600000001ff */
[----:B------:R-:W-:-:S04]  /*26c0*/  FMUL.FTZ R115, R89, R154 ;  /* 0x0000009a59737220 */ /* 0x000fc80000410000 */
[----:B------:R-:W-:Y:S02]  /*26d0*/  @P3 SHF.L.U32 R139, R139, 0x10, RZ ;  /* 0x000000108b8b3819 */ /* 0x000fe400000006ff */
[----:B------:R-:W-:-:S03]  /*26e0*/  FSEL R115, R115, RZ, P3 ;  /* 0x000000ff73737208 */ /* 0x000fc60001800000 */
[----:B------:R-:W-:Y:S01]  /*26f0*/  @P3 FMUL.FTZ R114, R139, R154 ;  /* 0x0000009a8b723220 */ /* 0x000fe20000410000 */
[----:B------:R-:W-:-:S03]  /*2700*/  F2FP.BF16.F32.PACK_AB R115, RZ, R115 ;  /* 0x00000073ff73723e */ /* 0x000fc600000010ff */
[----:B------:R-:W-:Y:S01]  /*2710*/  FADD.FTZ R33, R33, R114 ;  /* 0x0000007221217221 */ /* 0x000fe20000010000 */
[----:B------:R-:W-:-:S07]  /*2720*/  PRMT R108, R108, 0x5410, R115 ;  /* 0x000054106c6c7816 */ /* 0x000fce0000000073 */
.L_x_2538:
[----:B------:R-:W-:Y:S05]  /*2730*/  BSYNC.RECONVERGENT B3 ;  /* 0x0000000000037941 */ /* 0x000fea0003800200 */
.L_x_2537:
        /* <DEDUP_REMOVED lines=14> */
[----:B------:R-:W-:-:S07]  /*2820*/  IMAD.MOV.U32 R115, RZ, RZ, RZ ;  /* 0x000000ffff737224 */ /* 0x000fce00078e00ff */
[----:B------:R-:W-:-:S05]  /*2830*/  @P3 SHF.L.U32 R154, R105, 0x10, RZ ;  /* 0x00000010699a3819 */ /* 0x000fca00000006ff */
[-C--:B------:R-:W-:Y:S01]  /*2840*/  @P3 FMUL.FTZ R115, R154, R139.reuse ;  /* 0x0000008b9a733220 */ /* 0x080fe20000410000 */
[----:B------:R-:W-:-:S03]  /*2850*/  FMUL.FTZ R139, R90, R139 ;  /* 0x0000008b5a8b7220 */ /* 0x000fc60000410000 */
[----:B------:R-:W-:Y:S02]  /*2860*/  FADD.FTZ R34, R34, R115 ;  /* 0x0000007322227221 */ /* 0x000fe40000010000 */
[----:B------:R-:W-:-:S04]  /*2870*/  FSEL R139, R139, RZ, P3 ;  /* 0x000000ff8b8b7208 */ /* 0x000fc80001800000 */
[----:B------:R-:W-:-:S04]  /*2880*/  F2FP.BF16.F32.PACK_AB R139, RZ, R139 ;  /* 0x0000008bff8b723e */ /* 0x000fc800000010ff */
[----:B------:R-:W-:-:S07]  /*2890*/  PRMT R109, R139, 0x7610, R109 ;  /* 0x000076108b6d7816 */ /* 0x000fce000000006d */
.L_x_2540:
[----:B------:R-:W-:Y:S05]  /*28a0*/  BSYNC.RECONVERGENT B3 ;  /* 0x0000000000037941 */ /* 0x000fea0003800200 */
.L_x_2539:
[----:B------:R-:W-:Y:S04]  /*28b0*/  BSSY.RECONVERGENT B3, `(.L_x_2541) ;  /* 0x000000d000037945 */ /* 0x000fe80003800200 */
[----:B------:R-:W-:Y:S05]  /*28c0*/  @!P1 BRA `(.L_x_2542) ;  /* 0x00000000002c9947 */ /* 0x000fea0003800000 */
[----:B------:R-:W-:Y:S01]  /*28d0*/  LOP3.LUT P3, RZ, R136, 0xff000000, RZ, 0xc0, !PT ;  /* 0xff00000088ff7812 */ /* 0x000fe2000786c0ff */
[----:B------:R-:W-:-:S04]  /*28e0*/  FMUL.FTZ R115, R113, UR13 ;  /* 0x0000000d71737c20 */ /* 0x000fc80008410000 */
[----:B------:R-:W-:-:S08]  /*28f0*/  FMUL.FTZ R154, R115, UR12 ;  /* 0x0000000c739a7c20 */ /* 0x000fd00008410000 */
[----:B------:R-:W-:Y:S02]  /*2900*/  @P3 SHF.L.U32 R115, R138, 0x10, RZ ;  /* 0x000000108a733819 */ /* 0x000fe400000006ff */
[----:B------:R-:W-:-:S03]  /*2910*/  MOV R138, RZ ;  /* 0x000000ff008a7202 */ /* 0x000fc60000000f00 */
[-C--:B------:R-:W-:Y:S01]  /*2920*/  @P3 FMUL.FTZ R138, R115, R154.reuse ;  /* 0x0000009a738a3220 */ /* 0x080fe20000410000 */
[----:B------:R-:W-:-:S03]  /*2930*/  FMUL.FTZ R115, R91, R154 ;  /* 0x0000009a5b737220 */ /* 0x000fc60000410000 */
[----:B------:R-:W-:Y:S02]  /*2940*/  FADD.FTZ R35, R35, R138 ;  /* 0x0000008a23237221 */ /* 0x000fe40000010000 */
[----:B------:R-:W-:-:S04]  /*2950*/  FSEL R115, R115, RZ, P3 ;  /* 0x000000ff73737208 */ /* 0x000fc80001800000 */
[----:B------:R-:W-:-:S04]  /*2960*/  F2FP.BF16.F32.PACK_AB R115, RZ, R115 ;  /* 0x00000073ff73723e */ /* 0x000fc800000010ff */
[----:B------:R-:W-:-:S07]  /*2970*/  PRMT R109, R109, 0x5410, R115 ;  /* 0x000054106d6d7816 */ /* 0x000fce0000000073 */
.L_x_2542:
[----:B------:R-:W-:Y:S05]  /*2980*/  BSYNC.RECONVERGENT B3 ;  /* 0x0000000000037941 */ /* 0x000fea0003800200 */
.L_x_2541:
        /* <DEDUP_REMOVED lines=22> */
.L_x_2544:
[----:B------:R-:W-:Y:S05]  /*2af0*/  BSYNC.RECONVERGENT B3 ;  /* 0x0000000000037941 */ /* 0x000fea0003800200 */
.L_x_2543:
[----:B------:R-:W-:Y:S04]  /*2b00*/  BSSY.RECONVERGENT B3, `(.L_x_2545) ;  /* 0x000000d000037945 */ /* 0x000fe80003800200 */
[----:B------:R-:W-:Y:S05]  /*2b10*/  @!P1 BRA `(.L_x_2546) ;  /* 0x00000000002c9947 */ /* 0x000fea0003800000 */
[----:B------:R-:W-:Y:S01]  /*2b20*/  LOP3.LUT P3, RZ, R137, 0xff00, RZ, 0xc0, !PT ;  /* 0x0000ff0089ff7812 */ /* 0x000fe2000786c0ff */
[----:B------:R-:W-:-:S04]  /*2b30*/  FMUL.FTZ R138, R114, UR13 ;  /* 0x0000000d728a7c20 */ /* 0x000fc80008410000 */
[----:B------:R-:W-:Y:S01]  /*2b40*/  FMUL.FTZ R154, R138, UR12 ;  /* 0x0000000c8a9a7c20 */ /* 0x000fe20008410000 */
[----:B------:R-:W-:-:S07]  /*2b50*/  MOV R138, RZ ;  /* 0x000000ff008a7202 */ /* 0x000fce0000000f00 */
[----:B------:R-:W-:-:S05]  /*2b60*/  @P3 SHF.L.U32 R123, R123, 0x10, RZ ;  /* 0x000000107b7b3819 */ /* 0x000fca00000006ff */
[-C--:B------:R-:W-:Y:S01]  /*2b70*/  @P3 FMUL.FTZ R138, R123, R154.reuse ;  /* 0x0000009a7b8a3220 */ /* 0x080fe20000410000 */
[----:B------:R-:W-:-:S03]  /*2b80*/  FMUL.FTZ R123, R85, R154 ;  /* 0x0000009a557b7220 */ /* 0x000fc60000410000 */
[----:B------:R-:W-:Y:S02]  /*2b90*/  FADD.FTZ R29, R29, R138 ;  /* 0x0000008a1d1d7221 */ /* 0x000fe40000010000 */
[----:B------:R-:W-:-:S04]  /*2ba0*/  FSEL R123, R123, RZ, P3 ;  /* 0x000000ff7b7b7208 */ /* 0x000fc80001800000 */
[----:B------:R-:W-:-:S04]  /*2bb0*/  F2FP.BF16.F32.PACK_AB R123, RZ, R123 ;  /* 0x0000007bff7b723e */ /* 0x000fc800000010ff */
[----:B------:R-:W-:-:S07]  /*2bc0*/  PRMT R110, R110, 0x5410, R123 ;  /* 0x000054106e6e7816 */ /* 0x000fce000000007b */
.L_x_2546:
[----:B------:R-:W-:Y:S05]  /*2bd0*/  BSYNC.RECONVERGENT B3 ;  /* 0x0000000000037941 */ /* 0x000fea0003800200 */
.L_x_2545:
        /* <DEDUP_REMOVED lines=22> */
.L_x_2548:
[----:B------:R-:W-:Y:S05]  /*2d40*/  BSYNC.RECONVERGENT B3 ;  /* 0x0000000000037941 */ /* 0x000fea0003800200 */
.L_x_2547:
[----:B------:R-:W-:Y:S01]  /*2d50*/  F2FP.BF16.F32.PACK_AB R115, R139, R138 ;  /* 0x0000008a8b73723e */ /* 0x000fe200000010ff */
[----:B------:R-:W-:Y:S06]  /*2d60*/  @!P1 BRA `(.L_x_2534) ;  /* 0x0000001000f89947 */ /* 0x000fec0003800000 */
[----:B------:R-:W-:Y:S01]  /*2d70*/  ISETP.GE.U32.AND P0, PT, R136, RZ, PT ;  /* 0x000000ff8800720c */ /* 0x000fe20003f06070 */
[----:B------:R-:W-:-:S03]  /*2d80*/  FMUL.FTZ R123, R139, UR13 ;  /* 0x0000000d8b7b7c20 */ /* 0x000fc60008410000 */
[----:B------:R-:W-:Y:S01]  /*2d90*/  ISETP.GE.U32.AND.EX P0, PT, R137, 0x1000000, PT, P0 ;  /* 0x010000008900780c */ /* 0x000fe20003f06100 */
[----:B------:R-:W-:-:S12]  /*2da0*/  FMUL.FTZ R138, R123, UR12 ;  /* 0x0000000c7b8a7c20 */ /* 0x000fd80008410000 */
[----:B------:R-:W-:Y:S01]  /*2db0*/  @P0 SHF.L.U32 R123, R122, 0x10, RZ ;  /* 0x000000107a7b0819 */ /* 0x000fe200000006ff */
[----:B------:R-:W-:-:S04]  /*2dc0*/  HFMA2 R122, -RZ, RZ, 0, 0 ;  /* 0x00000000ff7a7431 */ /* 0x000fc800000001ff */
[-C--:B------:R-:W-:Y:S01]  /*2dd0*/  @P0 FMUL.FTZ R122, R123, R138.reuse ;  /* 0x0000008a7b7a0220 */ /* 0x080fe20000410000 */
[----:B------:R-:W-:-:S03]  /*2de0*/  FMUL.FTZ R123, R87, R138 ;  /* 0x0000008a577b7220 */ /* 0x000fc60000410000 */
[----:B------:R-:W-:Y:S02]  /*2df0*/  FADD.FTZ R31, R31, R122 ;  /* 0x0000007a1f1f7221 */ /* 0x000fe40000010000 */
[----:B------:R-:W-:-:S04]  /*2e00*/  FSEL R123, R123, RZ, P0 ;  /* 0x000000ff7b7b7208 */ /* 0x000fc80000000000 */
[----:B------:R-:W-:-:S04]  /*2e10*/  F2FP.BF16.F32.PACK_AB R123, RZ, R123 ;  /* 0x0000007bff7b723e */ /* 0x000fc800000010ff */
[----:B------:R-:W-:Y:S01]  /*2e20*/  PRMT R111, R111, 0x5410, R123 ;  /* 0x000054106f6f7816 */ /* 0x000fe2000000007b */
[----:B------:R-:W-:Y:S06]  /*2e30*/  BRA `(.L_x_2534) ;  /* 0x0000001000c47947 */ /* 0x000fec0003800000 */
.L_x_2518:
        /* <DEDUP_REMOVED lines=14> */
[----:B------:R-:W-:-:S03]  /*2f20*/  @P0 IMAD.U32 R154, R104, 0x10000, RZ ;  /* 0x00010000689a0824 */ /* 0x000fc600078e00ff */
[----:B------:R-:W-:Y:S01]  /*2f30*/  FMUL.FTZ R163, R161, UR12 ;  /* 0x0000000ca1a37c20 */ /* 0x000fe20008410000 */
[----:B------:R-:W-:-:S03]  /*2f40*/  MOV R161, RZ ;  /* 0x000000ff00a17202 */ /* 0x000fc60000000f00 */
[-C--:B------:R-:W-:Y:S01]  /*2f50*/  @P0 FMUL.FTZ R161, R154, R163.reuse ;  /* 0x000000a39aa10220 */ /* 0x080fe20000410000 */
[----:B------:R-:W-:-:S03]  /*2f60*/  FMUL.FTZ R154, R88, R163 ;  /* 0x000000a3589a7220 */ /* 0x000fc60000410000 */
[----:B------:R-:W-:Y:S02]  /*2f70*/  FADD.FTZ R32, R32, R161 ;  /* 0x000000a120207221 */ /* 0x000fe40000010000 */
[----:B------:R-:W-:-:S04]  /*2f80*/  FSEL R154, R154, RZ, P0 ;  /* 0x000000ff9a9a7208 */ /* 0x000fc80000000000 */
[----:B------:R-:W-:-:S04]  /*2f90*/  F2FP.BF16.F32.PACK_AB R154, RZ, R154 ;  /* 0x0000009aff9a723e */ /* 0x000fc800000010ff */
[----:B------:R-:W-:-:S07]  /*2fa0*/  PRMT R108, R154, 0x7610, R108 ;  /* 0x000076109a6c7816 */ /* 0x000fce000000006c */
.L_x_2551:
[----:B------:R-:W-:Y:S05]  /*2fb0*/  BSYNC.RECONVERGENT B3 ;  /* 0x0000000000037941 */ /* 0x000fea0003800200 */
.L_x_2550:
        /* <DEDUP_REMOVED lines=10> */
[----:B------:R-:W-:Y:S02]  /*3060*/  @P0 SHF.L.U32 R139, R139, 0x10, RZ ;  /* 0x000000108b8b0819 */ /* 0x000fe400000006ff */
[----:B------:R-:W-:-:S04]  /*3070*/  FMUL.FTZ R162, R161, UR12 ;  /* 0x0000000ca1a27c20 */ /* 0x000fc80008410000 */
[-C--:B------:R-:W-:Y:S01]  /*3080*/  @P0 FMUL.FTZ R154, R139, R162.reuse ;  /* 0x000000a28b9a0220 */ /* 0x080fe20000410000 */
[----:B------:R-:W-:-:S03]  /*3090*/  FMUL.FTZ R139, R89, R162 ;  /* 0x000000a2598b7220 */ /* 0x000fc60000410000 */
[----:B------:R-:W-:Y:S02]  /*30a0*/  FADD.FTZ R33, R33, R154 ;  /* 0x0000009a21217221 */ /* 0x000fe40000010000 */
[----:B------:R-:W-:-:S04]  /*30b0*/  FSEL R139, R139, RZ, P0 ;  /* 0x000000ff8b8b7208 */ /* 0x000fc80000000000 */
[----:B------:R-:W-:-:S04]  /*30c0*/  F2FP.BF16.F32.PACK_AB R139, RZ, R139 ;  /* 0x0000008bff8b723e */ /* 0x000fc800000010ff */
[----:B------:R-:W-:-:S07]  /*30d0*/  PRMT R108, R108, 0x5410, R139 ;  /* 0x000054106c6c7816 */ /* 0x000fce000000008b */
.L_x_2553:
[----:B------:R-:W-:Y:S05]  /*30e0*/  BSYNC.RECONVERGENT B3 ;  /* 0x0000000000037941 */ /* 0x000fea0003800200 */
.L_x_2552:
        /* <DEDUP_REMOVED lines=17> */
.L_x_2555:
[----:B------:R-:W-:Y:S05]  /*3200*/  BSYNC.RECONVERGENT B3 ;  /* 0x0000000000037941 */ /* 0x000fea0003800200 */
.L_x_2554:
        /* <DEDUP_REMOVED lines=10> */
[----:B------:R-:W-:Y:S02]  /*32b0*/  HFMA2 R138, -RZ, RZ, 0, 0 ;  /* 0x00000000ff8a7431 */ /* 0x000fe400000001ff */
[----:B------:R-:W-:-:S04]  /*32c0*/  FMUL.FTZ R154, R139, UR12 ;  /* 0x0000000c8b9a7c20 */ /* 0x000fc80008410000 */
[-C--:B------:R-:W-:Y:S01]  /*32d0*/  FMUL.FTZ R139, R91, R154.reuse ;  /* 0x0000009a5b8b7220 */ /* 0x080fe20000410000 */
[----:B------:R-:W-:-:S04]  /*32e0*/  @P0 FMUL.FTZ R138, R161, R154 ;  /* 0x0000009aa18a0220 */ /* 0x000fc80000410000 */
[----:B------:R-:W-:Y:S01]  /*32f0*/  FSEL R139, R139, RZ, P0 ;  /* 0x000000ff8b8b7208 */ /* 0x000fe20000000000 */
[----:B------:R-:W-:-:S03]  /*3300*/  FADD.FTZ R35, R35, R138 ;  /* 0x0000008a23237221 */ /* 0x000fc60000010000 */
[----:B------:R-:W-:-:S04]  /*3310*/  F2FP.BF16.F32.PACK_AB R139, RZ, R139 ;  /* 0x0000008bff8b723e */ /* 0x000fc800000010ff */
[----:B------:R-:W-:-:S07]  /*3320*/  PRMT R109, R109, 0x5410, R139 ;  /* 0x000054106d6d7816 */ /* 0x000fce000000008b */
.L_x_2557:
[----:B------:R-:W-:Y:S05]  /*3330*/  BSYNC.RECONVERGENT B3 ;  /* 0x0000000000037941 */ /* 0x000fea0003800200 */
.L_x_2556:
        /* <DEDUP_REMOVED lines=17> */
.L_x_2559:
[----:B------:R-:W-:Y:S05]  /*3450*/  BSYNC.RECONVERGENT B3 ;  /* 0x0000000000037941 */ /* 0x000fea0003800200 */
.L_x_2558:
[----:B------:R-:W-:Y:S04]  /*3460*/  BSSY.RECONVERGENT B3, `(.L_x_2560) ;  /* 0x0000013000037945 */ /* 0x000fe80003800200 */
[----:B------:R-:W-:Y:S05]  /*3470*/  @!P1 BRA `(.L_x_2561) ;  /* 0x0000000000449947 */ /* 0x000fea0003800000 */
[----:B------:R-:W-:Y:S01]  /*3480*/  @P3 FFMA.FTZ R154, R130, R152, R157 ;  /* 0x00000098829a3223 */ /* 0x000fe2000001009d */
[----:B------:R-:W-:Y:S02]  /*3490*/  LOP3.LUT P0, RZ, R137, 0xff00, RZ, 0xc0, !PT ;  /* 0x0000ff0089ff7812 */ /* 0x000fe4000780c0ff */
[----:B------:R-:W-:Y:S01]  /*34a0*/  @P3 SHF.L.U32 R139, R160, 0x10, RZ ;  /* 0x00000010a08b3819 */ /* 0x000fe200000006ff */
[----:B------:R-:W-:Y:S01]  /*34b0*/  @P3 FADD.FTZ R154, R127, -R154 ;  /* 0x8000009a7f9a3221 */ /* 0x000fe20000010000 */
[----:B------:R-:W-:-:S04]  /*34c0*/  @!P3 PRMT R138, R18, 0x7632, R138 ;  /* 0x00007632128ab816 */ /* 0x000fc8000000008a */
[----:B------:R-:W-:Y:S01]  /*34d0*/  @!P3 SHF.L.U32 R138, R138, 0x10, RZ ;  /* 0x000000108a8ab819 */ /* 0x000fe200000006ff */
[----:B------:R-:W-:-:S04]  /*34e0*/  @P3 FFMA.FTZ R138, R6, R154, R139 ;  /* 0x0000009a068a3223 */ /* 0x000fc8000001008b */
[----:B------:R-:W-:Y:S01]  /*34f0*/  FMUL.FTZ R138, R138, UR13 ;  /* 0x0000000d8a8a7c20 */ /* 0x000fe20008410000 */
[----:B------:R-:W-:-:S03]  /*3500*/  @P0 SHF.L.U32 R123, R123, 0x10, RZ ;  /* 0x000000107b7b0819 */ /* 0x000fc600000006ff */
[----:B------:R-:W-:Y:S01]  /*3510*/  FMUL.FTZ R154, R138, UR12 ;  /* 0x0000000c8a9a7c20 */ /* 0x000fe20008410000 */
[----:B------:R-:W-:-:S03]  /*3520*/  IMAD.MOV.U32 R138, RZ, RZ, RZ ;  /* 0x000000ffff8a7224 */ /* 0x000fc600078e00ff */
[-C--:B------:R-:W-:Y:S01]  /*3530*/  @P0 FMUL.FTZ R138, R123, R154.reuse ;  /* 0x0000009a7b8a0220 */ /* 0x080fe20000410000 */
[----:B------:R-:W-:-:S03]  /*3540*/  FMUL.FTZ R123, R85, R154 ;  /* 0x0000009a557b7220 */ /* 0x000fc60000410000 */
[----:B------:R-:W-:Y:S02]  /*3550*/  FADD.FTZ R29, R29, R138 ;  /* 0x0000008a1d1d7221 */ /* 0x000fe40000010000 */
[----:B------:R-:W-:-:S04]  /*3560*/  FSEL R123, R123, RZ, P0 ;  /* 0x000000ff7b7b7208 */ /* 0x000fc80000000000 */
[----:B------:R-:W-:-:S04]  /*3570*/  F2FP.BF16.F32.PACK_AB R123, RZ, R123 ;  /* 0x0000007bff7b723e */ /* 0x000fc800000010ff */
[----:B------:R-:W-:-:S07]  /*3580*/  PRMT R110, R110, 0x5410, R123 ;  /* 0x000054106e6e7816 */ /* 0x000fce000000007b */
.L_x_2561:
[----:B------:R-:W-:Y:S05]  /*3590*/  BSYNC.RECONVERGENT B3 ;  /* 0x0000000000037941 */ /* 0x000fea0003800200 */
.L_x_2560:
        /* <DEDUP_REMOVED lines=10> */
[----:B------:R-:W-:-:S03]  /*3640*/  HFMA2 R123, -RZ, RZ, 0, 0 ;  /* 0x00000000ff7b7431 */ /* 0x000fc600000001ff */
[-C--:B------:R-:W-:Y:S01]  /*3650*/  @P0 FMUL.FTZ R123, R138, R139.reuse ;  /* 0x0000008b8a7b0220 */ /* 0x080fe20000410000 */
[----:B------:R-:W-:-:S03]  /*3660*/  FMUL.FTZ R138, R86, R139 ;  /* 0x0000008b568a7220 */ /* 0x000fc60000410000 */
[----:B------:R-:W-:Y:S02]  /*3670*/  FADD.FTZ R30, R30, R123 ;  /* 0x0000007b1e1e7221 */ /* 0x000fe40000010000 */
[----:B------:R-:W-:-:S04]  /*3680*/  FSEL R138, R138, RZ, P0 ;  /* 0x000000ff8a8a7208 */ /* 0x000fc80000000000 */
[----:B------:R-:W-:-:S04]  /*3690*/  F2FP.BF16.F32.PACK_AB R138, RZ, R138 ;  /* 0x0000008aff8a723e */ /* 0x000fc800000010ff */
[----:B------:R-:W-:-:S07]  /*36a0*/  PRMT R111, R138, 0x7610, R111 ;  /* 0x000076108a6f7816 */ /* 0x000fce000000006f */
.L_x_2563:
[----:B------:R-:W-:Y:S05]  /*36b0*/  BSYNC.RECONVERGENT B3 ;  /* 0x0000000000037941 */ /* 0x000fea0003800200 */
.L_x_2562:
[----:B------:R-:W-:Y:S05]  /*36c0*/  @!P1 BRA `(.L_x_2534) ;  /* 0x0000000800a09947 */ /* 0x000fea0003800000 */
[----:B------:R-:W-:Y:S01]  /*36d0*/  @P3 FFMA.FTZ R138, R132, R152, R157 ;  /* 0x00000098848a3223 */ /* 0x000fe2000001009d */
[----:B------:R-:W-:Y:S02]  /*36e0*/  SHF.L.U32 R123, R156, 0x10, RZ ;  /* 0x000000109c7b7819 */ /* 0x000fe400000006ff */
[----:B------:R-:W-:Y:S01]  /*36f0*/  ISETP.GE.U32.AND P0, PT, R136, RZ, PT ;  /* 0x000000ff8800720c */ /* 0x000fe20003f06070 */
[----:B------:R-:W-:-:S03]  /*3700*/  @P3 FADD.FTZ R138, R129, -R138 ;  /* 0x8000008a818a3221 */ /* 0x000fc60000010000 */
[----:B------:R-:W-:Y:S01]  /*3710*/  ISETP.GE.U32.AND.EX P0, PT, R137, 0x1000000, PT, P0 ;  /* 0x010000008900780c */ /* 0x000fe20003f06100 */
[----:B------:R-:W-:-:S04]  /*3720*/  @P3 FFMA.FTZ R123, R6, R138, R123 ;  /* 0x0000008a067b3223 */ /* 0x000fc8000001007b */
[----:B------:R-:W-:-:S04]  /*3730*/  FMUL.FTZ R123, R123, UR13 ;  /* 0x0000000d7b7b7c20 */ /* 0x000fc80008410000 */
[----:B------:R-:W-:-:S04]  /*3740*/  FMUL.FTZ R138, R123, UR12 ;  /* 0x0000000c7b8a7c20 */ /* 0x000fc80008410000 */
[-C--:B------:R-:W-:Y:S01]  /*3750*/  FMUL.FTZ R123, R87, R138.reuse ;  /* 0x0000008a577b7220 */ /* 0x080fe20000410000 */
[----:B------:R-:W-:Y:S02]  /*3760*/  @P0 SHF.L.U32 R139, R122, 0x10, RZ ;  /* 0x000000107a8b0819 */ /* 0x000fe400000006ff */
[----:B------:R-:W-:Y:S02]  /*3770*/  MOV R122, RZ ;  /* 0x000000ff007a7202 */ /* 0x000fe40000000f00 */
[----:B------:R-:W-:Y:S01]  /*3780*/  FSEL R123, R123, RZ, P0 ;  /* 0x000000ff7b7b7208 */ /* 0x000fe20000000000 */
[----:B------:R-:W-:-:S03]  /*3790*/  @P0 FMUL.FTZ R122, R139, R138 ;  /* 0x0000008a8b7a0220 */ /* 0x000fc60000410000 */
[----:B------:R-:W-:Y:S01]  /*37a0*/  F2FP.BF16.F32.PACK_AB R123, RZ, R123 ;  /* 0x0000007bff7b723e */ /* 0x000fe200000010ff */
[----:B------:R-:W-:-:S03]  /*37b0*/  FADD.FTZ R31, R31, R122 ;  /* 0x0000007a1f1f7221 */ /* 0x000fc60000010000 */
[----:B------:R-:W-:Y:S01]  /*37c0*/  PRMT R111, R111, 0x5410, R123 ;  /* 0x000054106f6f7816 */ /* 0x000fe2000000007b */
[----:B------:R-:W-:Y:S06]  /*37d0*/  BRA `(.L_x_2534) ;  /* 0x00000008005c7947 */ /* 0x000fec0003800000 */
.L_x_2549:
[----:B------:R-:W-:Y:S01]  /*37e0*/  ISETP.GT.AND P0, PT, R8, RZ, PT ;  /* 0x000000ff0800720c */ /* 0x000fe20003f04270 */
[----:B------:R-:W-:-:S12]  /*37f0*/  BSSY.RECONVERGENT B3, `(.L_x_2564) ;  /* 0x0000017000037945 */ /* 0x000fd80003800200 */
[----:B------:R-:W-:Y:S01]  /*3800*/  @P0 PRMT R112, R18, 0x7632, R112 ;  /* 0x0000763212700816 */ /* 0x000fe20000000070 */
[----:B------:R-:W-:Y:S01]  /*3810*/  @P0 FFMA.FTZ R156, R130, R152, R157 ;  /* 0x00000098829c0223 */ /* 0x000fe2000001009d */
[----:B------:R-:W-:-:S03]  /*3820*/  @!P0 SHF.L.U32 R114, R160, 0x10, RZ ;  /* 0x00000010a0728819 */ /* 0x000fc600000006ff */
[----:B------:R-:W-:Y:S02]  /*3830*/  @P0 IMAD.U32 R113, R112, 0x10000, RZ ;  /* 0x0001000070710824 */ /* 0x000fe400078e00ff */
[----:B------:R-:W-:-:S04]  /*3840*/  @P0 FADD.FTZ R156, R127, -R156 ;  /* 0x8000009c7f9c0221 */ /* 0x000fc80000010000 */
[----:B------:R-:W-:Y:S01]  /*3850*/  @P0 FFMA.FTZ R114, R6, R156, R113 ;  /* 0x0000009c06720223 */ /* 0x000fe20000010071 */
[----:B------:R-:W-:-:S04]  /*3860*/  @P3 FFMA.FTZ R113, R3, R152, R157 ;  /* 0x0000009803713223 */ /* 0x000fc8000001009d */
[----:B------:R-:W-:Y:S01]  /*3870*/  @P3 FADD.FTZ R112, R10, -R113 ;  /* 0x800000710a703221 */ /* 0x000fe20000010000 */
[----:B------:R-:W-:-:S05]  /*3880*/  SHF.L.U32 R113, R16, 0x10, RZ ;  /* 0x0000001010717819 */ /* 0x000fca00000006ff */
[----:B------:R-:W-:Y:S01]  /*3890*/  @P3 FFMA.FTZ R113, R6, R112, R113 ;  /* 0x0000007006713223 */ /* 0x000fe20000010071 */
        /* <DEDUP_REMOVED lines=12> */
.L_x_2565:
[----:B------:R-:W-:Y:S05]  /*3960*/  BSYNC.RECONVERGENT B3 ;  /* 0x0000000000037941 */ /* 0x000fea0003800200 */
.L_x_2564:
[-CC-:B------:R-:W-:Y:S01]  /*3970*/  @P0 FFMA.FTZ R115, R9, R152.reuse, R157.reuse ;  /* 0x0000009809730223 */ /* 0x180fe2000001009d */
[----:B------:R-:W-:Y:S01]  /*3980*/  @P0 FFMA.FTZ R156, R126, R152, R157 ;  /* 0x000000987e9c0223 */ /* 0x000fe2000001009d */
[----:B------:R-:W-:Y:S01]  /*3990*/  SHF.L.U32 R112, R161, 0x10, RZ ;  /* 0x00000010a1707819 */ /* 0x000fe200000006ff */
[----:B------:R-:W-:Y:S01]  /*39a0*/  BSSY.RECONVERGENT B3, `(.L_x_2566) ;  /* 0x0000012000037945 */ /* 0x000fe20003800200 */
[----:B------:R-:W-:Y:S01]  /*39b0*/  @P0 FADD.FTZ R160, R12, -R115 ;  /* 0x800000730ca00221 */ /* 0x000fe20000010000 */
[----:B------:R-:W-:Y:S01]  /*39c0*/  SHF.L.U32 R115, R17, 0x10, RZ ;  /* 0x0000001011737819 */ /* 0x000fe200000006ff */
[----:B------:R-:W-:-:S04]  /*39d0*/  @P0 FADD.FTZ R161, R15, -R156 ;  /* 0x8000009c0fa10221 */ /* 0x000fc80000010000 */
        /* <DEDUP_REMOVED lines=14> */
.L_x_2567:
[----:B------:R-:W-:Y:S05]  /*3ac0*/  BSYNC.RECONVERGENT B3 ;  /* 0x0000000000037941 */ /* 0x000fea0003800200 */
.L_x_2566:
[----:B------:R-:W-:Y:S04]  /*3ad0*/  BSSY.RECONVERGENT B3, `(.L_x_2568) ;  /* 0x000000d000037945 */ /* 0x000fe80003800200 */
[----:B------:R-:W-:Y:S05]  /*3ae0*/  @!P1 BRA `(.L_x_2569) ;  /* 0x00000000002c9947 */ /* 0x000fea0003800000 */
        /* <DEDUP_REMOVED lines=11> */
.L_x_2569:
[----:B------:R-:W-:Y:S05]  /*3ba0*/  BSYNC.RECONVERGENT B3 ;  /* 0x0000000000037941 */ /* 0x000fea0003800200 */
.L_x_2568:
[-CC-:B------:R-:W-:Y:S01]  /*3bb0*/  @P0 FFMA.FTZ R139, R11, R152.reuse, R157.reuse ;  /* 0x000000980b8b0223 */ /* 0x180fe2000001009d */
[----:B------:R-:W-:Y:S01]  /*3bc0*/  SHF.L.U32 R161, R18, 0x10, RZ ;  /* 0x0000001012a17819 */ /* 0x000fe200000006ff */
[----:B------:R-:W-:Y:S01]  /*3bd0*/  @P0 FFMA.FTZ R156, R132, R152, R157 ;  /* 0x00000098849c0223 */ /* 0x000fe2000001009d */
[----:B------:R-:W-:Y:S01]  /*3be0*/  SHF.L.U32 R163, R154, 0x10, RZ ;  /* 0x000000109aa37819 */ /* 0x000fe200000006ff */
[----:B------:R-:W-:Y:S01]  /*3bf0*/  @P0 FADD.FTZ R139, R14, -R139 ;  /* 0x8000008b0e8b0221 */ /* 0x000fe20000010000 */
[----:B------:R-:W-:Y:S01]  /*3c00*/  BSSY.RECONVERGENT B3, `(.L_x_2570) ;  /* 0x0000016000037945 */ /* 0x000fe20003800200 */
[----:B------:R-:W-:Y:S01]  /*3c10*/  @P0 FADD.FTZ R156, R129, -R156 ;  /* 0x8000009c819c0221 */ /* 0x000fe20000010000 */
[----:B------:R-:W-:Y:S01]  /*3c20*/  F2FP.BF16.F32.PACK_AB R112, R112, R113 ;  /* 0x000000717070723e */ /* 0x000fe200000010ff */
[----:B------:R-:W-:Y:S01]  /*3c30*/  @P0 FFMA.FTZ R161, R6, R139, R161 ;  /* 0x0000008b06a10223 */ /* 0x000fe200000100a1 */
[----:B------:R-:W-:-:S04]  /*3c40*/  PRMT R139, R19, 0x7632, R139 ;  /* 0x00007632138b7816 */ /* 0x000fc8000000008b */
[----:B------:R-:W-:-:S05]  /*3c50*/  SHF.L.U32 R139, R139, 0x10, RZ ;  /* 0x000000108b8b7819 */ /* 0x000fca00000006ff */
[----:B------:R-:W-:Y:S01]  /*3c60*/  @P0 FFMA.FTZ R139, R6, R156, R139 ;  /* 0x0000009c068b0223 */ /* 0x000fe2000001008b */
[----:B------:R-:W-:-:S04]  /*3c70*/  @P0 FFMA.FTZ R156, R128, R152, R157 ;  /* 0x00000098809c0223 */ /* 0x000fc8000001009d */
[----:B------:R-:W-:-:S04]  /*3c80*/  @P0 FADD.FTZ R156, R125, -R156 ;  /* 0x8000009c7d9c0221 */ /* 0x000fc80000010000 */
[----:B------:R-:W-:Y:S01]  /*3c90*/  @P0 FFMA.FTZ R163, R6, R156, R163 ;  /* 0x0000009c06a30223 */ /* 0x000fe200000100a3 */
[----:B------:R-:W-:Y:S06]  /*3ca0*/  @!P1 BRA `(.L_x_2571) ;  /* 0x00000000002c9947 */ /* 0x000fec0003800000 */
[----:B------:R-:W-:Y:S01]  /*3cb0*/  LOP3.LUT P3, RZ, R136, 0xff000000, RZ, 0xc0, !PT ;  /* 0xff00000088ff7812 */ /* 0x000fe2000786c0ff */
[----:B------:R-:W-:-:S04]  /*3cc0*/  FMUL.FTZ R113, R163, UR13 ;  /* 0x0000000da3717c20 */ /* 0x000fc80008410000 */
[----:B------:R-:W-:-:S08]  /*3cd0*/  FMUL.FTZ R154, R113, UR12 ;  /* 0x0000000c719a7c20 */ /* 0x000fd00008410000 */
[----:B------:R-:W-:Y:S01]  /*3ce0*/  @P3 SHF.L.U32 R113, R138, 0x10, RZ ;  /* 0x000000108a713819 */ /* 0x000fe200000006ff */
[----:B------:R-:W-:-:S04]  /*3cf0*/  HFMA2 R138, -RZ, RZ, 0, 0 ;  /* 0x00000000ff8a7431 */ /* 0x000fc800000001ff */
[-C--:B------:R-:W-:Y:S01]  /*3d00*/  @P3 FMUL.FTZ R138, R113, R154.reuse ;  /* 0x0000009a718a3220 */ /* 0x080fe20000410000 */
[----:B------:R-:W-:-:S03]  /*3d10*/  FMUL.FTZ R113, R91, R154 ;  /* 0x0000009a5b717220 */ /* 0x000fc60000410000 */
[----:B------:R-:W-:Y:S02]  /*3d20*/  FADD.FTZ R35, R35, R138 ;  /* 0x0000008a23237221 */ /* 0x000fe40000010000 */
[----:B------:R-:W-:-:S04]  /*3d30*/  FSEL R113, R113, RZ, P3 ;  /* 0x000000ff71717208 */ /* 0x000fc80001800000 */
[----:B------:R-:W-:-:S04]  /*3d40*/  F2FP.BF16.F32.PACK_AB R113, RZ, R113 ;  /* 0x00000071ff71723e */ /* 0x000fc800000010ff */
[----:B------:R-:W-:-:S07]  /*3d50*/  PRMT R109, R109, 0x5410, R113 ;  /* 0x000054106d6d7816 */ /* 0x000fce0000000071 */
.L_x_2571:
[----:B------:R-:W-:Y:S05]  /*3d60*/  BSYNC.RECONVERGENT B3 ;  /* 0x0000000000037941 */ /* 0x000fea0003800200 */
.L_x_2570:
[----:B------:R-:W-:Y:S04]  /*3d70*/  BSSY.RECONVERGENT B3, `(.L_x_2572) ;  /* 0x000000d000037945 */ /* 0x000fe80003800200 */
[----:B------:R-:W-:Y:S05]  /*3d80*/  @!P1 BRA `(.L_x_2573) ;  /* 0x00000000002c9947 */ /* 0x000fea0003800000 */
[----:B------:R-:W-:Y:S01]  /*3d90*/  LOP3.LUT P3, RZ, R137, 0xff, RZ, 0xc0, !PT ;  /* 0x000000ff89ff7812 */ /* 0x000fe2000786c0ff */
[----:B------:R-:W-:-:S04]  /*3da0*/  FMUL.FTZ R113, R161, UR13 ;  /* 0x0000000da1717c20 */ /* 0x000fc80008410000 */
[----:B------:R-:W-:Y:S01]  /*3db0*/  FMUL.FTZ R165, R113, UR12 ;  /* 0x0000000c71a57c20 */ /* 0x000fe20008410000 */
[----:B------:R-:W-:-:S07]  /*3dc0*/  MOV R113, RZ ;  /* 0x000000ff00717202 */ /* 0x000fce0000000f00 */
[----:B------:R-:W-:-:S04]  /*3dd0*/  @P3 IMAD.U32 R138, R106, 0x10000, RZ ;  /* 0x000100006a8a3824 */ /* 0x000fc800078e00ff */
[-C--:B------:R-:W-:Y:S01]  /*3de0*/  @P3 FMUL.FTZ R113, R138, R165.reuse ;  /* 0x000000a58a713220 */ /* 0x080fe20000410000 */
[----:B------:R-:W-:-:S03]  /*3df0*/  FMUL.FTZ R138, R84, R165 ;  /* 0x000000a5548a7220 */ /* 0x000fc60000410000 */
[----:B------:R-:W-:Y:S02]  /*3e00*/  FADD.FTZ R28, R28, R113 ;  /* 0x000000711c1c7221 */ /* 0x000fe40000010000 */
[----:B------:R-:W-:-:S04]  /*3e10*/  FSEL R138, R138, RZ, P3 ;  /* 0x000000ff8a8a7208 */ /* 0x000fc80001800000 */
[----:B------:R-:W-:-:S04]  /*3e20*/  F2FP.BF16.F32.PACK_AB R138, RZ, R138 ;  /* 0x0000008aff8a723e */ /* 0x000fc800000010ff */
[----:B------:R-:W-:-:S07]  /*3e30*/  PRMT R110, R138, 0x7610, R110 ;  /* 0x000076108a6e7816 */ /* 0x000fce000000006e */
.L_x_2573:
[----:B------:R-:W-:Y:S05]  /*3e40*/  BSYNC.RECONVERGENT B3 ;  /* 0x0000000000037941 */ /* 0x000fea0003800200 */
.L_x_2572:
[----:B------:R-:W-:Y:S04]  /*3e50*/  BSSY.RECONVERGENT B3, `(.L_x_2574) ;  /* 0x000000d000037945 */ /* 0x000fe80003800200 */
[----:B------:R-:W-:Y:S05]  /*3e60*/  @!P1 BRA `(.L_x_2575) ;  /* 0x00000000002c9947 */ /* 0x000fea0003800000 */
[----:B------:R-:W-:Y:S01]  /*3e70*/  LOP3.LUT P3, RZ, R137, 0xff00, RZ, 0xc0, !PT ;  /* 0x0000ff0089ff7812 */ /* 0x000fe2000786c0ff */
[----:B------:R-:W-:Y:S01]  /*3e80*/  FMUL.FTZ R113, R114, UR13 ;  /* 0x0000000d72717c20 */ /* 0x000fe20008410000 */
[----:B------:R-:W-:-:S03]  /*3e90*/  HFMA2 R138, -RZ, RZ, 0, 0 ;  /* 0x00000000ff8a7431 */ /* 0x000fc600000001ff */
[----:B------:R-:W-:-:S04]  /*3ea0*/  FMUL.FTZ R154, R113, UR12 ;  /* 0x0000000c719a7c20 */ /* 0x000fc80008410000 */
[----:B------:R-:W-:-:S04]  /*3eb0*/  FMUL.FTZ R113, R85, R154 ;  /* 0x0000009a55717220 */ /* 0x000fc80000410000 */
[----:B------:R-:W-:Y:S02]  /*3ec0*/  @P3 SHF.L.U32 R123, R123, 0x10, RZ ;  /* 0x000000107b7b3819 */ /* 0x000fe400000006ff */
[----:B------:R-:W-:-:S03]  /*3ed0*/  FSEL R113, R113, RZ, P3 ;  /* 0x000000ff71717208 */ /* 0x000fc60001800000 */
[----:B------:R-:W-:Y:S01]  /*3ee0*/  @P3 FMUL.FTZ R138, R123, R154 ;  /* 0x0000009a7b8a3220 */ /* 0x000fe20000410000 */
[----:B------:R-:W-:-:S03]  /*3ef0*/  F2FP.BF16.F32.PACK_AB R113, RZ, R113 ;  /* 0x00000071ff71723e */ /* 0x000fc600000010ff */
[----:B------:R-:W-:Y:S01]  /*3f00*/  FADD.FTZ R29, R29, R138 ;  /* 0x0000008a1d1d7221 */ /* 0x000fe20000010000 */
[----:B------:R-:W-:-:S07]  /*3f10*/  PRMT R110, R110, 0x5410, R113 ;  /* 0x000054106e6e7816 */ /* 0x000fce0000000071 */
.L_x_2575:
[----:B------:R-:W-:Y:S05]  /*3f20*/  BSYNC.RECONVERGENT B3 ;  /* 0x0000000000037941 */ /* 0x000fea0003800200 */
.L_x_2574:
        /* <DEDUP_REMOVED lines=19> */
.L_x_2577:
[----:B------:R-:W-:Y:S05]  /*4060*/  BSYNC.RECONVERGENT B3 ;  /* 0x0000000000037941 */ /* 0x000fea0003800200 */
.L_x_2576:
        /* <DEDUP_REMOVED lines=14> */
.L_x_2534:
[----:B------:R-:W-:Y:S05]  /*4150*/  BSYNC.RECONVERGENT B2 ;  /* 0x0000000000027941 */ /* 0x000fea0003800200 */
.L_x_2517:
        /* <DEDUP_REMOVED lines=10> */
.L_x_2514:
[----:B------:R-:W-:Y:S05]  /*4200*/  BSYNC.RECONVERGENT B1 ;  /* 0x0000000000017941 */ /* 0x000fea0003800200 */
.L_x_2513:
[----:B------:R-:W-:Y:S04]  /*4210*/  BSSY.RECONVERGENT B1, `(.L_x_2578) ;  /* 0x0000273000017945 */ /* 0x000fe80003800200 */
[----:B------:R-:W-:Y:S05]  /*4220*/  @!P2 BRA `(.L_x_2579) ;  /* 0x0000002400c4a947 */ /* 0x000fea0003800000 */
[----:B------:R-:W-:Y:S04]  /*4230*/  BSSY.RECONVERGENT B2, `(.L_x_2580) ;  /* 0x0000005000027945 */ /* 0x000fe80003800200 */
[----:B------:R-:W-:Y:S05]  /*4240*/  @!P1 BRA `(.L_x_2581) ;  /* 0x00000000000c9947 */ /* 0x000fea0003800000 */
[----:B------:R-:W2:Y:S02]  /*4250*/  LDC.64 R104, c[0x0][0x390] ;  /* 0x0000e400ff687b82 */ /* 0x000ea40000000a00 */
[----:B--2---:R-:W-:-:S06]  /*4260*/  IMAD.WIDE.U32 R104, R153, 0x10, R104 ;  /* 0x0000001099687825 */ /* 0x004fcc00078e0068 */
[----:B------:R-:W5:Y:S02]  /*4270*/  LDG.E.128 R104, desc[UR6][R104.64] ;  /* 0x0000000668687981 */ /* 0x000f64000c1e1d00 */
.L_x_2581:
[----:B------:R-:W-:Y:S05]  /*4280*/  BSYNC.RECONVERGENT B2 ;  /* 0x0000000000027941 */ /* 0x000fea0003800200 */
.L_x_2580:
[----:B------:R-:W-:Y:S01]  /*4290*/  UISETP.NE.U32.AND UP0, UPT, UR10, URZ, UPT ;  /* 0x000000ff0a00728c */ /* 0x000fe2000bf05070 */
[----:B------:R-:W-:Y:S01]  /*42a0*/  BSSY.RECONVERGENT B2, `(.L_x_2582) ;  /* 0x0000263000027945 */ /* 0x000fe20003800200 */
[----:B0----5:R-:W-:Y:S02]  /*42b0*/  PRMT R139, R107, 0x7632, R139 ;  /* 0x000076326b8b7816 */ /* 0x021fe4000000008b */
        /* <DEDUP_REMOVED lines=10> */
[----:B------:R-:W-:Y:S01]  /*4360*/  BSSY.RECONVERGENT B3, `(.L_x_2585) ;  /* 0x000002f000037945 */ /* 0x000fe20003800200 */
[----:B------:R-:W-:Y:S02]  /*4370*/  PRMT R113, R100, 0x7632, R113 ;  /* 0x0000763264717816 */ /* 0x000fe40000000071 */
[----:B------:R-:W-:Y:S02]  /*4380*/  PRMT R115, R101, 0x7632, R115 ;  /* 0x0000763265737816 */ /* 0x000fe40000000073 */
[----:B------:R-:W-:Y:S02]  /*4390*/  SHF.L.U32 R113, R113, 0x10, RZ ;  /* 0x0000001071717819 */ /* 0x000fe400000006ff */
[----:B------:R-:W-:Y:S02]  /*43a0*/  SHF.L.U32 R115, R115, 0x10, RZ ;  /* 0x0000001073737819 */ /* 0x000fe400000006ff */
[----:B------:R-:W-:-:S02]  /*43b0*/  SHF.L.U32 R149, R149, 0x10, RZ ;  /* 0x0000001095957819 */ /* 0x000fc400000006ff */
[----:B------:R-:W-:Y:S01]  /*43c0*/  SHF.L.U32 R147, R147, 0x10, RZ ;  /* 0x0000001093937819 */ /* 0x000fe200000006ff */
        /* <DEDUP_REMOVED lines=10> */
[----:B------:R-:W-:Y:S01]  /*4470*/  SHF.L.U32 R151, R101, 0x10, RZ ;  /* 0x0000001065977819 */ /* 0x000fe200000006ff */
[-CC-:B------:R-:W-:Y:S01]  /*4480*/  @P0 FFMA.FTZ R159, R131, R152.reuse, R157.reuse ;  /* 0x00000098839f0223 */ /* 0x180fe2000001009d */
[----:B------:R-:W-:Y:S01]  /*4490*/  @P0 FFMA.FTZ R152, R148, R152, R157 ;  /* 0x0000009894980223 */ /* 0x000fe2000001009d */
[----:B------:R-:W-:Y:S01]  /*44a0*/  @P0 FFMA.FTZ R115, R6, R112, R115 ;  /* 0x0000007006730223 */ /* 0x000fe20000010073 */
[----:B------:R-:W-:Y:S01]  /*44b0*/  SHF.L.U32 R157, R102, 0x10, RZ ;  /* 0x00000010669d7819 */ /* 0x000fe200000006ff */
[----:B------:R-:W-:Y:S01]  /*44c0*/  @P0 FFMA.FTZ R151, R6, R8, R151 ;  /* 0x0000000806970223 */ /* 0x000fe20000010097 */
[----:B------:R-:W-:Y:S01]  /*44d0*/  @P0 FADD.FTZ R8, R146, -R159 ;  /* 0x8000009f92080221 */ /* 0x000fe20000010000 */
[----:B------:R-:W-:Y:S01]  /*44e0*/  SHF.L.U32 R112, R100, 0x10, RZ ;  /* 0x0000001064707819 */ /* 0x000fe200000006ff */
[----:B------:R-:W-:Y:S01]  /*44f0*/  @P0 FADD.FTZ R163, R120, -R163 ;  /* 0x800000a378a30221 */ /* 0x000fe20000010000 */
[----:B------:R-:W-:Y:S01]  /*4500*/  @P0 FADD.FTZ R114, R143, -R114 ;  /* 0x800000728f720221 */ /* 0x000fe20000010000 */
[----:B------:R-:W-:-:S02]  /*4510*/  IMAD.U32 R159, R103, 0x10000, RZ ;  /* 0x00010000679f7824 */ /* 0x000fc400078e00ff */
[----:B------:R-:W-:Y:S01]  /*4520*/  @P0 FADD.FTZ R152, R145, -R152 ;  /* 0x8000009891980221 */ /* 0x000fe20000010000 */
[----:B------:R-:W-:Y:S01]  /*4530*/  @P0 FADD.FTZ R161, R116, -R161 ;  /* 0x800000a174a10221 */ /* 0x000fe20000010000 */
[C---:B------:R-:W-:Y:S01]  /*4540*/  @P0 FFMA.FTZ R157, R6.reuse, R163, R157 ;  /* 0x000000a3069d0223 */ /* 0x040fe2000001009d */
[C---:B------:R-:W-:Y:S01]  /*4550*/  @P0 FFMA.FTZ R149, R6.reuse, R114, R149 ;  /* 0x0000007206950223 */ /* 0x040fe20000010095 */
[C---:B------:R-:W-:Y:S01]  /*4560*/  @P0 FFMA.FTZ R159, R6.reuse, R8, R159 ;  /* 0x00000008069f0223 */ /* 0x040fe2000001009f */
[C---:B------:R-:W-:Y:S01]  /*4570*/  @P0 FFMA.FTZ R147, R6.reuse, R152, R147 ;  /* 0x0000009806930223 */ /* 0x040fe20000010093 */
[----:B------:R-:W-:Y:S01]  /*4580*/  @P0 FFMA.FTZ R112, R6, R161, R112 ;  /* 0x000000a106700223 */ /* 0x000fe20000010070 */
        /* <DEDUP_REMOVED lines=12> */
.L_x_2586:
[----:B------:R-:W-:Y:S05]  /*4650*/  BSYNC.RECONVERGENT B3 ;  /* 0x0000000000037941 */ /* 0x000fea0003800200 */
.L_x_2585:
[----:B------:R-:W-:Y:S04]  /*4660*/  BSSY.RECONVERGENT B3, `(.L_x_2587) ;  /* 0x000000d000037945 */ /* 0x000fe80003800200 */
[----:B------:R-:W-:Y:S05]  /*4670*/  @!P1 BRA `(.L_x_2588) ;  /* 0x00000000002c9947 */ /* 0x000fea0003800000 */
[----:B------:R-:W-:Y:S01]  /*4680*/  LOP3.LUT P0, RZ, R134, 0xff00, RZ, 0xc0, !PT ;  /* 0x0000ff0086ff7812 */ /* 0x000fe2000780c0ff */
[----:B------:R-:W-:-:S04]  /*4690*/  FMUL.FTZ R6, R113, UR13 ;  /* 0x0000000d71067c20 */ /* 0x000fc80008410000 */
[----:B------:R-:W-:Y:S01]  /*46a0*/  FMUL.FTZ R8, R6, UR12 ;  /* 0x0000000c06087c20 */ /* 0x000fe20008410000 */
[----:B------:R-:W-:-:S07]  /*46b0*/  HFMA2 R6, -RZ, RZ, 0, 0 ;  /* 0x00000000ff067431 */ /* 0x000fce00000001ff */
[----:B------:R-:W-:-:S05]  /*46c0*/  @P0 SHF.L.U32 R122, R122, 0x10, RZ ;  /* 0x000000107a7a0819 */ /* 0x000fca00000006ff */
[----:B------:R-:W-:Y:S01]  /*46d0*/  @P0 FMUL.FTZ R6, R8, R122 ;  /* 0x0000007a08060220 */ /* 0x000fe20000410000 */
[----:B------:R-:W-:-:S03]  /*46e0*/  FMUL.FTZ R8, R73, R8 ;  /* 0x0000000849087220 */ /* 0x000fc60000410000 */
[----:B------:R-:W-:Y:S02]  /*46f0*/  FADD.FTZ R25, R25, R6 ;  /* 0x0000000619197221 */ /* 0x000fe40000010000 */
[----:B------:R-:W-:-:S04]  /*4700*/  FSEL R8, R8, RZ, P0 ;  /* 0x000000ff08087208 */ /* 0x000fc80000000000 */
[----:B------:R-:W-:-:S04]  /*4710*/  F2FP.BF16.F32.PACK_AB R8, RZ, R8 ;  /* 0x00000008ff08723e */ /* 0x000fc800000010ff */
[----:B------:R-:W-:-:S07]  /*4720*/  PRMT R108, R108, 0x5410, R8 ;  /* 0x000054106c6c7816 */ /* 0x000fce0000000008 */
.L_x_2588:
[----:B------:R-:W-:Y:S05]  /*4730*/  BSYNC.RECONVERGENT B3 ;  /* 0x0000000000037941 */ /* 0x000fea0003800200 */
.L_x_2587:
[----:B------:R-:W-:Y:S01]  /*4740*/  BSSY.RECONVERGENT B3, `(.L_x_2589) ;  /* 0x000000e000037945 */ /* 0x000fe20003800200 */
[----:B------:R-:W-:-:S03]  /*4750*/  F2FP.BF16.F32.PACK_AB R112, R113, R112 ;  /* 0x000000707170723e */ /* 0x000fc600000010ff */
[----:B------:R-:W-:Y:S05]  /*4760*/  @!P1 BRA `(.L_x_2590) ;  /* 0x00000000002c9947 */ /* 0x000fea0003800000 */
        /* <DEDUP_REMOVED lines=11> */
.L_x_2590:
[----:B------:R-:W-:Y:S05]  /*4820*/  BSYNC.RECONVERGENT B3 ;  /* 0x0000000000037941 */ /* 0x000fea0003800200 */
.L_x_2589:
[----:B------:R-:W-:Y:S01]  /*4830*/  BSSY.RECONVERGENT B3, `(.L_x_2591) ;  /* 0x000000e000037945 */ /* 0x000fe20003800200 */
[----:B------:R-:W-:-:S03]  /*4840*/  F2FP.BF16.F32.PACK_AB R113, R115, R151 ;  /* 0x000000977371723e */ /* 0x000fc600000010ff */
[----:B------:R-:W-:Y:S05]  /*4850*/  @!P1 BRA `(.L_x_2592) ;  /* 0x00000000002c9947 */ /* 0x000fea0003800000 */
[----:B------:R-:W-:Y:S01]  /*4860*/  LOP3.LUT P0, RZ, R134, 0xff000000, RZ, 0xc0, !PT ;  /* 0xff00000086ff7812 */ /* 0x000fe2000780c0ff */
[----:B------:R-:W-:Y:S01]  /*4870*/  FMUL.FTZ R115, R115, UR13 ;  /* 0x0000000d73737c20 */ /* 0x000fe20008410000 */
[----:B------:R-:W-:-:S03]  /*4880*/  HFMA2 R6, -RZ, RZ, 0, 0 ;  /* 0x00000000ff067431 */ /* 0x000fc600000001ff */
[----:B------:R-:W-:-:S04]  /*4890*/  FMUL.FTZ R114, R115, UR12 ;  /* 0x0000000c73727c20 */ /* 0x000fc80008410000 */
[----:B------:R-:W-:-:S04]  /*48a0*/  FMUL.FTZ R8, R75, R114 ;  /* 0x000000724b087220 */ /* 0x000fc80000410000 */
[----:B------:R-:W-:Y:S01]  /*48b0*/  @P0 IMAD.U32 R123, R123, 0x10000, RZ ;  /* 0x000100007b7b0824 */ /* 0x000fe200078e00ff */
[----:B------:R-:W-:-:S03]  /*48c0*/  FSEL R8, R8, RZ, P0 ;  /* 0x000000ff08087208 */ /* 0x000fc60000000000 */
[----:B------:R-:W-:Y:S01]  /*48d0*/  @P0 FMUL.FTZ R6, R114, R123 ;  /* 0x0000007b72060220 */ /* 0x000fe20000410000 */
[----:B------:R-:W-:-:S03]  /*48e0*/  F2FP.BF16.F32.PACK_AB R8, RZ, R8 ;  /* 0x00000008ff08723e */ /* 0x000fc600000010ff */
[----:B------:R-:W-:Y:S01]  /*48f0*/  FADD.FTZ R27, R27, R6 ;  /* 0x000000061b1b7221 */ /* 0x000fe20000010000 */
[----:B------:R-:W-:-:S07]  /*4900*/  PRMT R109, R109, 0x5410, R8 ;  /* 0x000054106d6d7816 */ /* 0x000fce0000000008 */
.L_x_2592:
[----:B------:R-:W-:Y:S05]  /*4910*/  BSYNC.RECONVERGENT B3 ;  /* 0x0000000000037941 */ /* 0x000fea0003800200 */
.L_x_2591:
[----:B------:R-:W-:Y:S04]  /*4920*/  BSSY.RECONVERGENT B3, `(.L_x_2593) ;  /* 0x000000d000037945 */ /* 0x000fe80003800200 */
[----:B------:R-:W-:Y:S05]  /*4930*/  @!P1 BRA `(.L_x_2594) ;  /* 0x00000000002c9947 */ /* 0x000fea0003800000 */
[----:B------:R-:W-:Y:S01]  /*4940*/  LOP3.LUT P0, RZ, R135, 0xff, RZ, 0xc0, !PT ;  /* 0x000000ff87ff7812 */ /* 0x000fe2000780c0ff */
[----:B------:R-:W-:Y:S01]  /*4950*/  FMUL.FTZ R6, R157, UR13 ;  /* 0x0000000d9d067c20 */ /* 0x000fe20008410000 */
[----:B------:R-:W-:-:S03]  /*4960*/  MOV R115, RZ ;  /* 0x000000ff00737202 */ /* 0x000fc60000000f00 */
        /* <DEDUP_REMOVED lines=8> */
.L_x_2594:
[----:B------:R-:W-:Y:S05]  /*49f0*/  BSYNC.RECONVERGENT B3 ;  /* 0x0000000000037941 */ /* 0x000fea0003800200 */
.L_x_2593:
        /* <DEDUP_REMOVED lines=13> */
.L_x_2596:
[----:B------:R-:W-:Y:S05]  /*4ad0*/  BSYNC.RECONVERGENT B3 ;  /* 0x0000000000037941 */ /* 0x000fea0003800200 */
.L_x_2595:
        /* <DEDUP_REMOVED lines=13> */
.L_x_2598:
[----:B------:R-:W-:Y:S05]  /*4bb0*/  BSYNC.RECONVERGENT B3 ;  /* 0x0000000000037941 */ /* 0x000fea0003800200 */
.L_x_2597:
[----:B------:R-:W-:Y:S02]  /*4bc0*/  F2FP.BF16.F32.PACK_AB R114, R149, R157 ;  /* 0x0000009d9572723e */ /* 0x000fe400000010ff */
[----:B------:R-:W-:Y:S01]  /*4bd0*/  F2FP.BF16.F32.PACK_AB R115, R147, R159 ;  /* 0x0000009f9373723e */ /* 0x000fe200000010ff */
[----:B------:R-:W-:Y:S06]  /*4be0*/  @!P1 BRA `(.L_x_2599) ;  /* 0x0000001c00389947 */ /* 0x000fec0003800000 */
[----:B------:R-:W-:Y:S01]  /*4bf0*/  ISETP.GE.U32.AND P0, PT, R134, RZ, PT ;  /* 0x000000ff8600720c */ /* 0x000fe20003f06070 */
[----:B------:R-:W-:Y:S01]  /*4c00*/  FMUL.FTZ R147, R147, UR13 ;  /* 0x0000000d93937c20 */ /* 0x000fe20008410000 */
[----:B------:R-:W-:Y:S02]  /*4c10*/  IMAD.MOV.U32 R6, RZ, RZ, RZ ;  /* 0x000000ffff067224 */ /* 0x000fe400078e00ff */
[----:B------:R-:W-:Y:S01]  /*4c20*/  ISETP.GE.U32.AND.EX P0, PT, R135, 0x1000000, PT, P0 ;  /* 0x010000008700780c */ /* 0x000fe20003f06100 */
[----:B------:R-:W-:-:S04]  /*4c30*/  FMUL.FTZ R122, R147, UR12 ;  /* 0x0000000c937a7c20 */ /* 0x000fc80008410000 */
[----:B------:R-:W-:-:S05]  /*4c40*/  FMUL.FTZ R8, R71, R122 ;  /* 0x0000007a47087220 */ /* 0x000fca0000410000 */
[----:B------:R-:W-:-:S03]  /*4c50*/  FSEL R8, R8, RZ, P0 ;  /* 0x000000ff08087208 */ /* 0x000fc60000000000 */
[----:B------:R-:W-:Y:S02]  /*4c60*/  @P0 SHF.L.U32 R139, R139, 0x10, RZ ;  /* 0x000000108b8b0819 */ /* 0x000fe400000006ff */
[----:B------:R-:W-:-:S03]  /*4c70*/  F2FP.BF16.F32.PACK_AB R8, RZ, R8 ;  /* 0x00000008ff08723e */ /* 0x000fc600000010ff */
[----:B------:R-:W-:Y:S01]  /*4c80*/  @P0 FMUL.FTZ R6, R122, R139 ;  /* 0x0000008b7a060220 */ /* 0x000fe20000410000 */
[----:B------:R-:W-:-:S03]  /*4c90*/  PRMT R111, R111, 0x5410, R8 ;  /* 0x000054106f6f7816 */ /* 0x000fc60000000008 */
[----:B------:R-:W-:Y:S01]  /*4ca0*/  FADD.FTZ R23, R23, R6 ;  /* 0x0000000617177221 */ /* 0x000fe20000010000 */
[----:B------:R-:W-:Y:S06]  /*4cb0*/  BRA `(.L_x_2599) ;  /* 0x0000001c00047947 */ /* 0x000fec0003800000 */
.L_x_2584:
        /* <DEDUP_REMOVED lines=18> */
.L_x_2601:
[----:B------:R-:W-:Y:S05]  /*4de0*/  BSYNC.RECONVERGENT B3 ;  /* 0x0000000000037941 */ /* 0x000fea0003800200 */
.L_x_2600:
[----:B------:R-:W-:Y:S04]  /*4df0*/  BSSY.RECONVERGENT B3, `(.L_x_2602) ;  /* 0x0000011000037945 */ /* 0x000fe80003800200 */
[----:B------:R-:W-:Y:S05]  /*4e00*/  @!P1 BRA `(.L_x_2603) ;  /* 0x00000000003c9947 */ /* 0x000fea0003800000 */
[----:B------:R-:W-:Y:S01]  /*4e10*/  @P3 FFMA.FTZ R8, R140, R152, R157 ;  /* 0x000000988c083223 */ /* 0x000fe2000001009d */
[----:B------:R-:W-:Y:S02]  /*4e20*/  LOP3.LUT P0, RZ, R134, 0xff00, RZ, 0xc0, !PT ;  /* 0x0000ff0086ff7812 */ /* 0x000fe4000780c0ff */
[----:B------:R-:W-:Y:S01]  /*4e30*/  SHF.L.U32 R151, R151, 0x10, RZ ;  /* 0x0000001097977819 */ /* 0x000fe200000006ff */
[----:B------:R-:W-:-:S04]  /*4e40*/  @P3 FADD.FTZ R8, R133, -R8 ;  /* 0x8000000885083221 */ /* 0x000fc80000010000 */
[----:B------:R-:W-:Y:S01]  /*4e50*/  @P3 FFMA.FTZ R151, R6, R8, R151 ;  /* 0x0000000806973223 */ /* 0x000fe20000010097 */
[----:B------:R-:W-:-:S03]  /*4e60*/  MOV R8, RZ ;  /* 0x000000ff00087202 */ /* 0x000fc60000000f00 */
        /* <DEDUP_REMOVED lines=9> */
.L_x_2603:
[----:B------:R-:W-:Y:S05]  /*4f00*/  BSYNC.RECONVERGENT B3 ;  /* 0x0000000000037941 */ /* 0x000fea0003800200 */
.L_x_2602:
        /* <DEDUP_REMOVED lines=17> */
.L_x_2605:
[----:B------:R-:W-:Y:S05]  /*5020*/  BSYNC.RECONVERGENT B3 ;  /* 0x0000000000037941 */ /* 0x000fea0003800200 */
.L_x_2604:
        /* <DEDUP_REMOVED lines=17> */
.L_x_2607:
[----:B------:R-:W-:Y:S05]  /*5140*/  BSYNC.RECONVERGENT B3 ;  /* 0x0000000000037941 */ /* 0x000fea0003800200 */
.L_x_2606:
        /* <DEDUP_REMOVED lines=17> */
.L_x_2609:
[----:B------:R-:W-:Y:S05]  /*5260*/  BSYNC.RECONVERGENT B3 ;  /* 0x0000000000037941 */ /* 0x000fea0003800200 */
.L_x_2608:
        /* <DEDUP_REMOVED lines=17> */
.L_x_2611:
[----:B------:R-:W-:Y:S05]  /*5380*/  BSYNC.RECONVERGENT B3 ;  /* 0x0000000000037941 */ /* 0x000fea0003800200 */
.L_x_2610:
[----:B------:R-:W-:Y:S04]  /*5390*/  BSSY.RECONVERGENT B3, `(.L_x_2612) ;  /* 0x0000011000037945 */ /* 0x000fe80003800200 */
[----:B------:R-:W-:Y:S05]  /*53a0*/  @!P1 BRA `(.L_x_2613) ;  /* 0x00000000003c9947 */ /* 0x000fea0003800000 */
[----:B------:R-:W-:Y:S01]  /*53b0*/  @P3 FFMA.FTZ R149, R131, R152, R157 ;  /* 0x0000009883953223 */ /* 0x000fe2000001009d */
[----:B------:R-:W-:Y:S02]  /*53c0*/  SHF.L.U32 R123, R103, 0x10, RZ ;  /* 0x00000010677b7819 */ /* 0x000fe400000006ff */
[----:B------:R-:W-:Y:S01]  /*53d0*/  LOP3.LUT P0, RZ, R135, 0xff0000, RZ, 0xc0, !PT ;  /* 0x00ff000087ff7812 */ /* 0x000fe2000780c0ff */
[----:B------:R-:W-:-:S04]  /*53e0*/  @P3 FADD.FTZ R149, R146, -R149 ;  /* 0x8000009592953221 */ /* 0x000fc80000010000 */
[----:B------:R-:W-:-:S04]  /*53f0*/  @P3 FFMA.FTZ R123, R6, R149, R123 ;  /* 0x00000095067b3223 */ /* 0x000fc8000001007b */
[----:B------:R-:W-:-:S04]  /*5400*/  FMUL.FTZ R123, R123, UR13 ;  /* 0x0000000d7b7b7c20 */ /* 0x000fc80008410000 */
[----:B------:R-:W-:Y:S01]  /*5410*/  FMUL.FTZ R149, R123, UR12 ;  /* 0x0000000c7b957c20 */ /* 0x000fe20008410000 */
[----:B------:R-:W-:Y:S01]  /*5420*/  HFMA2 R123, -RZ, RZ, 0, 0 ;  /* 0x00000000ff7b7431 */ /* 0x000fe200000001ff */
[----:B------:R-:W-:-:S05]  /*5430*/  @P0 SHF.L.U32 R8, R107, 0x10, RZ ;  /* 0x000000106b080819 */ /* 0x000fca00000006ff */
[-C--:B------:R-:W-:Y:S01]  /*5440*/  @P0 FMUL.FTZ R123, R8, R149.reuse ;  /* 0x00000095087b0220 */ /* 0x080fe20000410000 */
[----:B------:R-:W-:-:S03]  /*5450*/  FMUL.FTZ R8, R70, R149 ;  /* 0x0000009546087220 */ /* 0x000fc60000410000 */
[----:B------:R-:W-:Y:S02]  /*5460*/  FADD.FTZ R22, R22, R123 ;  /* 0x0000007b16167221 */ /* 0x000fe40000010000 */
[----:B------:R-:W-:-:S04]  /*5470*/  FSEL R8, R8, RZ, P0 ;  /* 0x000000ff08087208 */ /* 0x000fc80000000000 */
[----:B------:R-:W-:-:S04]  /*5480*/  F2FP.BF16.F32.PACK_AB R8, RZ, R8 ;  /* 0x00000008ff08723e */ /* 0x000fc800000010ff */
[----:B------:R-:W-:-:S07]  /*5490*/  PRMT R111, R8, 0x7610, R111 ;  /* 0x00007610086f7816 */ /* 0x000fce000000006f */
.L_x_2613:
[----:B------:R-:W-:Y:S05]  /*54a0*/  BSYNC.RECONVERGENT B3 ;  /* 0x0000000000037941 */ /* 0x000fea0003800200 */
.L_x_2612:
[----:B------:R-:W-:Y:S05]  /*54b0*/  @!P1 BRA `(.L_x_2599) ;  /* 0x0000001400049947 */ /* 0x000fea0003800000 */
[----:B------:R-:W-:Y:S01]  /*54c0*/  @P3 FFMA.FTZ R152, R148, R152, R157 ;  /* 0x0000009894983223 */ /* 0x000fe2000001009d */
[----:B------:R-:W-:Y:S02]  /*54d0*/  SHF.L.U32 R147, R147, 0x10, RZ ;  /* 0x0000001093937819 */ /* 0x000fe400000006ff */
[----:B------:R-:W-:Y:S01]  /*54e0*/  ISETP.GE.U32.AND P0, PT, R134, RZ, PT ;  /* 0x000000ff8600720c */ /* 0x000fe20003f06070 */
[----:B------:R-:W-:-:S03]  /*54f0*/  @P3 FADD.FTZ R152, R145, -R152 ;  /* 0x8000009891983221 */ /* 0x000fc60000010000 */
[----:B------:R-:W-:Y:S01]  /*5500*/  ISETP.GE.U32.AND.EX P0, PT, R135, 0x1000000, PT, P0 ;  /* 0x010000008700780c */ /* 0x000fe20003f06100 */
[----:B------:R-:W-:Y:S01]  /*5510*/  @P3 FFMA.FTZ R147, R6, R152, R147 ;  /* 0x0000009806933223 */ /* 0x000fe20000010093 */
[----:B------:R-:W-:-:S03]  /*5520*/  IMAD.MOV.U32 R6, RZ, RZ, RZ ;  /* 0x000000ffff067224 */ /* 0x000fc600078e00ff */
[----:B------:R-:W-:-:S04]  /*5530*/  FMUL.FTZ R147, R147, UR13 ;  /* 0x0000000d93937c20 */ /* 0x000fc80008410000 */
[----:B------:R-:W-:-:S04]  /*5540*/  FMUL.FTZ R122, R147, UR12 ;  /* 0x0000000c937a7c20 */ /* 0x000fc80008410000 */
[----:B------:R-:W-:Y:S01]  /*5550*/  FMUL.FTZ R8, R71, R122 ;  /* 0x0000007a47087220 */ /* 0x000fe20000410000 */
[----:B------:R-:W-:-:S04]  /*5560*/  @P0 SHF.L.U32 R139, R139, 0x10, RZ ;  /* 0x000000108b8b0819 */ /* 0x000fc800000006ff */
[----:B------:R-:W-:Y:S01]  /*5570*/  FSEL R8, R8, RZ, P0 ;  /* 0x000000ff08087208 */ /* 0x000fe20000000000 */
[----:B------:R-:W-:-:S03]  /*5580*/  @P0 FMUL.FTZ R6, R139, R122 ;  /* 0x0000007a8b060220 */ /* 0x000fc60000410000 */
[----:B------:R-:W-:Y:S01]  /*5590*/  F2FP.BF16.F32.PACK_AB R8, RZ, R8 ;  /* 0x00000008ff08723e */ /* 0x000fe200000010ff */
[----:B------:R-:W-:-:S03]  /*55a0*/  FADD.FTZ R23, R23, R6 ;  /* 0x0000000617177221 */ /* 0x000fc60000010000 */
[----:B------:R-:W-:Y:S01]  /*55b0*/  PRMT R111, R111, 0x5410, R8 ;  /* 0x000054106f6f7816 */ /* 0x000fe20000000008 */
[----:B------:R-:W-:Y:S06]  /*55c0*/  BRA `(.L_x_2599) ;  /* 0x0000001000c07947 */ /* 0x000fec0003800000 */
.L_x_2583:
[----:B------:R-:W-:-:S04]  /*55d0*/  UISETP.NE.U32.AND UP0, UPT, UR22, URZ, UPT ;  /* 0x000000ff1600728c */ /* 0x000fc8000bf05070 */
[----:B------:R-:W-:-:S06]  /*55e0*/  UISETP.NE.AND.EX UP0, UPT, UR23, URZ, UPT, UP0 ;  /* 0x000000ff1700728c */ /* 0x000fcc000bf05300 */
[----:B------:R-:W-:-:S13]  /*55f0*/  PLOP3.LUT P2, PT, PT, PT, UP0, 0x80, 0x8 ;  /* 0x000000000008781c */ /* 0x000fda0003f4f008 */
[----:B------:R-:W-:Y:S05]  /*5600*/  @!P2 BRA `(.L_x_2614) ;  /* 0x000000080054a947 */ /* 0x000fea0003800000 */
[----:B------:R-:W-:Y:S01]  /*5610*/  ISETP.GT.AND P0, PT, R8, RZ, PT ;  /* 0x000000ff0800720c */ /* 0x000fe20003f04270 */
[-CC-:B------:R-:W-:Y:S01]  /*5620*/  FFMA.FTZ R113, R117, R152.reuse, R157.reuse ;  /* 0x0000009875717223 */ /* 0x180fe2000001009d */
[-CC-:B------:R-:W-:Y:S01]  /*5630*/  FFMA.FTZ R8, R140, R152.reuse, R157.reuse ;  /* 0x000000988c087223 */ /* 0x180fe2000001009d */
        /* <DEDUP_REMOVED lines=37> */
.L_x_2616:
[----:B------:R-:W-:Y:S05]  /*5890*/  BSYNC.RECONVERGENT B3 ;  /* 0x0000000000037941 */ /* 0x000fea0003800200 */
.L_x_2615:
[----:B------:R-:W-:Y:S04]  /*58a0*/  BSSY.RECONVERGENT B3, `(.L_x_2617) ;  /* 0x000000d000037945 */ /* 0x000fe80003800200 */
[----:B------:R-:W-:Y:S05]  /*58b0*/  @!P1 BRA `(.L_x_2618) ;  /* 0x00000000002c9947 */ /* 0x000fea0003800000 */
        /* <DEDUP_REMOVED lines=11> */
.L_x_2618:
[----:B------:R-:W-:Y:S05]  /*5970*/  BSYNC.RECONVERGENT B3 ;  /* 0x0000000000037941 */ /* 0x000fea0003800200 */
.L_x_2617:
[----:B------:R-:W-:Y:S01]  /*5980*/  BSSY.RECONVERGENT B3, `(.L_x_2619) ;  /* 0x000000f000037945 */ /* 0x000fe20003800200 */
[----:B------:R-:W-:Y:S02]  /*5990*/  FSEL R122, R149, RZ, P0 ;  /* 0x000000ff957a7208 */ /* 0x000fe40000000000 */
[----:B------:R-:W-:Y:S01]  /*59a0*/  FSEL R147, R147, RZ, P0 ;  /* 0x000000ff93937208 */ /* 0x000fe20000000000 */
        /* <DEDUP_REMOVED lines=12> */
.L_x_2620:
[----:B------:R-:W-:Y:S05]  /*5a70*/  BSYNC.RECONVERGENT B3 ;  /* 0x0000000000037941 */ /* 0x000fea0003800200 */
.L_x_2619:
[----:B------:R-:W-:Y:S04]  /*5a80*/  BSSY.RECONVERGENT B3, `(.L_x_2621) ;  /* 0x000000d000037945 */ /* 0x000fe80003800200 */
[----:B------:R-:W-:Y:S05]  /*5a90*/  @!P1 BRA `(.L_x_2622) ;  /* 0x00000000002c9947 */ /* 0x000fea0003800000 */
[----:B------:R-:W-:Y:S01]  /*5aa0*/  LOP3.LUT P3, RZ, R134, 0xff000000, RZ, 0xc0, !PT ;  /* 0xff00000086ff7812 */ /* 0x000fe2000786c0ff */
[----:B------:R-:W-:Y:S01]  /*5ab0*/  FMUL.FTZ R149, R122, UR13 ;  /* 0x0000000d7a957c20 */ /* 0x000fe20008410000 */
[----:B------:R-:W-:-:S03]  /*5ac0*/  HFMA2 R150, -RZ, RZ, 0, 0 ;  /* 0x00000000ff967431 */ /* 0x000fc600000001ff */
[----:B------:R-:W-:-:S08]  /*5ad0*/  FMUL.FTZ R152, R149, UR12 ;  /* 0x0000000c95987c20 */ /* 0x000fd00008410000 */
[----:B------:R-:W-:-:S04]  /*5ae0*/  @P3 IMAD.U32 R123, R123, 0x10000, RZ ;  /* 0x000100007b7b3824 */ /* 0x000fc800078e00ff */
[-C--:B------:R-:W-:Y:S01]  /*5af0*/  @P3 FMUL.FTZ R150, R123, R152.reuse ;  /* 0x000000987b963220 */ /* 0x080fe20000410000 */
[----:B------:R-:W-:-:S03]  /*5b00*/  FMUL.FTZ R123, R75, R152 ;  /* 0x000000984b7b7220 */ /* 0x000fc60000410000 */
[----:B------:R-:W-:Y:S02]  /*5b10*/  FADD.FTZ R27, R27, R150 ;  /* 0x000000961b1b7221 */ /* 0x000fe40000010000 */
[----:B------:R-:W-:-:S04]  /*5b20*/  FSEL R123, R123, RZ, P3 ;  /* 0x000000ff7b7b7208 */ /* 0x000fc80001800000 */
[----:B------:R-:W-:-:S04]  /*5b30*/  F2FP.BF16.F32.PACK_AB R123, RZ, R123 ;  /* 0x0000007bff7b723e */ /* 0x000fc800000010ff */
[----:B------:R-:W-:-:S07]  /*5b40*/  PRMT R109, R109, 0x5410, R123 ;  /* 0x000054106d6d7816 */ /* 0x000fce000000007b */
.L_x_2622:
[----:B------:R-:W-:Y:S05]  /*5b50*/  BSYNC.RECONVERGENT B3 ;  /* 0x0000000000037941 */ /* 0x000fea0003800200 */
.L_x_2621:
[----:B------:R-:W-:Y:S01]  /*5b60*/  BSSY.RECONVERGENT B3, `(.L_x_2623) ;  /* 0x000000f000037945 */ /* 0x000fe20003800200 */
        /* <DEDUP_REMOVED lines=14> */
.L_x_2624:
[----:B------:R-:W-:Y:S05]  /*5c50*/  BSYNC.RECONVERGENT B3 ;  /* 0x0000000000037941 */ /* 0x000fea0003800200 */
.L_x_2623:
[----:B------:R-:W-:Y:S04]  /*5c60*/  BSSY.RECONVERGENT B3, `(.L_x_2625) ;  /* 0x000000d000037945 */ /* 0x000fe80003800200 */
[----:B------:R-:W-:Y:S05]  /*5c70*/  @!P1 BRA `(.L_x_2626) ;  /* 0x00000000002c9947 */ /* 0x000fea0003800000 */
[----:B------:R-:W-:Y:S01]  /*5c80*/  LOP3.LUT P3, RZ, R135, 0xff00, RZ, 0xc0, !PT ;  /* 0x0000ff0087ff7812 */ /* 0x000fe2000786c0ff */
[----:B------:R-:W-:-:S04]  /*5c90*/  FMUL.FTZ R112, R123, UR13 ;  /* 0x0000000d7b707c20 */ /* 0x000fc80008410000 */
[----:B------:R-:W-:Y:S01]  /*5ca0*/  FMUL.FTZ R152, R112, UR12 ;  /* 0x0000000c70987c20 */ /* 0x000fe20008410000 */
[----:B------:R-:W-:-:S07]  /*5cb0*/  HFMA2 R112, -RZ, RZ, 0, 0 ;  /* 0x00000000ff707431 */ /* 0x000fce00000001ff */
[----:B------:R-:W-:-:S05]  /*5cc0*/  @P3 SHF.L.U32 R113, R138, 0x10, RZ ;  /* 0x000000108a713819 */ /* 0x000fca00000006ff */
[-C--:B------:R-:W-:Y:S01]  /*5cd0*/  @P3 FMUL.FTZ R112, R113, R152.reuse ;  /* 0x0000009871703220 */ /* 0x080fe20000410000 */
[----:B------:R-:W-:-:S03]  /*5ce0*/  FMUL.FTZ R113, R69, R152 ;  /* 0x0000009845717220 */ /* 0x000fc60000410000 */
[----:B------:R-:W-:Y:S02]  /*5cf0*/  FADD.FTZ R21, R21, R112 ;  /* 0x0000007015157221 */ /* 0x000fe40000010000 */
[----:B------:R-:W-:-:S04]  /*5d00*/  FSEL R113, R113, RZ, P3 ;  /* 0x000000ff71717208 */ /* 0x000fc80001800000 */
[----:B------:R-:W-:-:S04]  /*5d10*/  F2FP.BF16.F32.PACK_AB R113, RZ, R113 ;  /* 0x00000071ff71723e */ /* 0x000fc800000010ff */
[----:B------:R-:W-:-:S07]  /*5d20*/  PRMT R110, R110, 0x5410, R113 ;  /* 0x000054106e6e7816 */ /* 0x000fce0000000071 */
.L_x_2626:
[----:B------:R-:W-:Y:S05]  /*5d30*/  BSYNC.RECONVERGENT B3 ;  /* 0x0000000000037941 */ /* 0x000fea0003800200 */
.L_x_2625:
        /* <DEDUP_REMOVED lines=17> */
.L_x_2628:
[----:B------:R-:W-:Y:S05]  /*5e50*/  BSYNC.RECONVERGENT B3 ;  /* 0x0000000000037941 */ /* 0x000fea0003800200 */
.L_x_2627:
[----:B------:R-:W-:Y:S02]  /*5e60*/  F2FP.BF16.F32.PACK_AB R114, R123, R150 ;  /* 0x000000967b72723e */ /* 0x000fe400000010ff */
[----:B------:R-:W-:Y:S01]  /*5e70*/  F2FP.BF16.F32.PACK_AB R115, R149, R8 ;  /* 0x000000089573723e */ /* 0x000fe200000010ff */
[----:B------:R-:W-:Y:S06]  /*5e80*/  @!P1 BRA `(.L_x_2599) ;  /* 0x0000000800909947 */ /* 0x000fec0003800000 */
[----:B------:R-:W-:Y:S01]  /*5e90*/  ISETP.GE.U32.AND P0, PT, R134, RZ, PT ;  /* 0x000000ff8600720c */ /* 0x000fe20003f06070 */
[----:B------:R-:W-:-:S03]  /*5ea0*/  FMUL.FTZ R6, R149, UR13 ;  /* 0x0000000d95067c20 */ /* 0x000fc60008410000 */
[----:B------:R-:W-:Y:S01]  /*5eb0*/  ISETP.GE.U32.AND.EX P0, PT, R135, 0x1000000, PT, P0 ;  /* 0x010000008700780c */ /* 0x000fe20003f06100 */
[----:B------:R-:W-:Y:S01]  /*5ec0*/  FMUL.FTZ R122, R6, UR12 ;  /* 0x0000000c067a7c20 */ /* 0x000fe20008410000 */
[----:B------:R-:W-:-:S03]  /*5ed0*/  IMAD.MOV.U32 R6, RZ, RZ, RZ ;  /* 0x000000ffff067224 */ /* 0x000fc600078e00ff */
        /* <DEDUP_REMOVED lines=8> */
.L_x_2614:
        /* <DEDUP_REMOVED lines=18> */
.L_x_2630:
[----:B------:R-:W-:Y:S05]  /*6080*/  BSYNC.RECONVERGENT B3 ;  /* 0x0000000000037941 */ /* 0x000fea0003800200 */
.L_x_2629:
        /* <DEDUP_REMOVED lines=9> */
[----:B------:R-:W-:Y:S01]  /*6120*/  FMUL.FTZ R147, R147, UR13 ;  /* 0x0000000d93937c20 */ /* 0x000fe20008410000 */
[----:B------:R-:W-:-:S03]  /*6130*/  MOV R122, RZ ;  /* 0x000000ff007a7202 */ /* 0x000fc60000000f00 */
[----:B------:R-:W-:-:S04]  /*6140*/  FMUL.FTZ R150, R147, UR12 ;  /* 0x0000000c93967c20 */ /* 0x000fc80008410000 */
[-C--:B------:R-:W-:Y:S01]  /*6150*/  FMUL.FTZ R147, R73, R150.reuse ;  /* 0x0000009649937220 */ /* 0x080fe20000410000 */
[----:B------:R-:W-:-:S04]  /*6160*/  @P3 FMUL.FTZ R122, R149, R150 ;  /* 0x00000096957a3220 */ /* 0x000fc80000410000 */
[----:B------:R-:W-:Y:S01]  /*6170*/  FSEL R147, R147, RZ, P3 ;  /* 0x000000ff93937208 */ /* 0x000fe20001800000 */
[----:B------:R-:W-:-:S03]  /*6180*/  FADD.FTZ R25, R25, R122 ;  /* 0x0000007a19197221 */ /* 0x000fc60000010000 */
[----:B------:R-:W-:-:S04]  /*6190*/  F2FP.BF16.F32.PACK_AB R147, RZ, R147 ;  /* 0x00000093ff93723e */ /* 0x000fc800000010ff */
[----:B------:R-:W-:-:S07]  /*61a0*/  PRMT R108, R108, 0x5410, R147 ;  /* 0x000054106c6c7816 */ /* 0x000fce0000000093 */
.L_x_2632:
[----:B------:R-:W-:Y:S05]  /*61b0*/  BSYNC.RECONVERGENT B3 ;  /* 0x0000000000037941 */ /* 0x000fea0003800200 */
.L_x_2631:
        /* <DEDUP_REMOVED lines=18> */
.L_x_2634:
[----:B------:R-:W-:Y:S05]  /*62e0*/  BSYNC.RECONVERGENT B3 ;  /* 0x0000000000037941 */ /* 0x000fea0003800200 */
.L_x_2633:
        /* <DEDUP_REMOVED lines=11> */
[----:B------:R-:W-:-:S04]  /*63a0*/  FMUL.FTZ R150, R147, UR12 ;  /* 0x0000000c93967c20 */ /* 0x000fc80008410000 */
[-C--:B------:R-:W-:Y:S01]  /*63b0*/  @P3 FMUL.FTZ R122, R123, R150.reuse ;  /* 0x000000967b7a3220 */ /* 0x080fe20000410000 */
[----:B------:R-:W-:-:S03]  /*63c0*/  FMUL.FTZ R123, R75, R150 ;  /* 0x000000964b7b7220 */ /* 0x000fc60000410000 */
[----:B------:R-:W-:Y:S02]  /*63d0*/  FADD.FTZ R27, R27, R122 ;  /* 0x0000007a1b1b7221 */ /* 0x000fe40000010000 */
[----:B------:R-:W-:-:S04]  /*63e0*/  FSEL R123, R123, RZ, P3 ;  /* 0x000000ff7b7b7208 */ /* 0x000fc80001800000 */
[----:B------:R-:W-:-:S04]  /*63f0*/  F2FP.BF16.F32.PACK_AB R123, RZ, R123 ;  /* 0x0000007bff7b723e */ /* 0x000fc800000010ff */
[----:B------:R-:W-:-:S07]  /*6400*/  PRMT R109, R109, 0x5410, R123 ;  /* 0x000054106d6d7816 */ /* 0x000fce000000007b */
.L_x_2636:
[----:B------:R-:W-:Y:S05]  /*6410*/  BSYNC.RECONVERGENT B3 ;  /* 0x0000000000037941 */ /* 0x000fea0003800200 */
.L_x_2635:
        /* <DEDUP_REMOVED lines=18> */
.L_x_2638:
[----:B------:R-:W-:Y:S05]  /*6540*/  BSYNC.RECONVERGENT B3 ;  /* 0x0000000000037941 */ /* 0x000fea0003800200 */
.L_x_2637:
        /* <DEDUP_REMOVED lines=12> */
[-C--:B------:R-:W-:Y:S01]  /*6610*/  FMUL.FTZ R123, R69, R138.reuse ;  /* 0x0000008a457b7220 */ /* 0x080fe20000410000 */
[----:B------:R-:W-:-:S04]  /*6620*/  @P3 FMUL.FTZ R122, R147, R138 ;  /* 0x0000008a937a3220 */ /* 0x000fc80000410000 */
[----:B------:R-:W-:Y:S01]  /*6630*/  FSEL R123, R123, RZ, P3 ;  /* 0x000000ff7b7b7208 */ /* 0x000fe20001800000 */
[----:B------:R-:W-:-:S03]  /*6640*/  FADD.FTZ R21, R21, R122 ;  /* 0x0000007a15157221 */ /* 0x000fc60000010000 */
[----:B------:R-:W-:-:S04]  /*6650*/  F2FP.BF16.F32.PACK_AB R123, RZ, R123 ;  /* 0x0000007bff7b723e */ /* 0x000fc800000010ff */
[----:B------:R-:W-:-:S07]  /*6660*/  PRMT R110, R110, 0x5410, R123 ;  /* 0x000054106e6e7816 */ /* 0x000fce000000007b */
.L_x_2640:
[----:B------:R-:W-:Y:S05]  /*6670*/  BSYNC.RECONVERGENT B3 ;  /* 0x0000000000037941 */ /* 0x000fea0003800200 */
.L_x_2639:
        /* <DEDUP_REMOVED lines=18> */
.L_x_2642:
[----:B------:R-:W-:Y:S05]  /*67a0*/  BSYNC.RECONVERGENT B3 ;  /* 0x0000000000037941 */ /* 0x000fea0003800200 */
.L_x_2641:
[----:B------:R-:W-:Y:S05]  /*67b0*/  @!P1 BRA `(.L_x_2599) ;  /* 0x0000000000449947 */ /* 0x000fea0003800000 */
[----:B------:R-:W-:Y:S01]  /*67c0*/  FFMA.FTZ R152, R148, R152, R157 ;  /* 0x0000009894987223 */ /* 0x000fe2000001009d */
[----:B------:R-:W-:Y:S02]  /*67d0*/  ISETP.GT.AND P3, PT, R8, RZ, PT ;  /* 0x000000ff0800720c */ /* 0x000fe40003f64270 */
[----:B------:R-:W-:Y:S01]  /*67e0*/  ISETP.GE.U32.AND P0, PT, R134, RZ, PT ;  /* 0x000000ff8600720c */ /* 0x000fe20003f06070 */
[----:B------:R-:W-:-:S03]  /*67f0*/  FADD.FTZ R123, R145, -R152 ;  /* 0x80000098917b7221 */ /* 0x000fc60000010000 */
[----:B------:R-:W-:Y:S01]  /*6800*/  ISETP.GE.U32.AND.EX P0, PT, R135, 0x1000000, PT, P0 ;  /* 0x010000008700780c */ /* 0x000fe20003f06100 */
[----:B------:R-:W-:-:S05]  /*6810*/  FMUL.FTZ R6, R6, R123 ;  /* 0x0000007b06067220 */ /* 0x000fca0000410000 */
[----:B------:R-:W-:-:S05]  /*6820*/  FSEL R6, R6, RZ, P3 ;  /* 0x000000ff06067208 */ /* 0x000fca0001800000 */
[----:B------:R-:W-:Y:S02]  /*6830*/  FMUL.FTZ R6, R6, UR13 ;  /* 0x0000000d06067c20 */ /* 0x000fe40008410000 */
[----:B------:R-:W-:Y:S02]  /*6840*/  @P0 SHF.L.U32 R139, R139, 0x10, RZ ;  /* 0x000000108b8b0819 */ /* 0x000fe400000006ff */
[----:B------:R-:W-:Y:S01]  /*6850*/  FMUL.FTZ R122, R6, UR12 ;  /* 0x0000000c067a7c20 */ /* 0x000fe20008410000 */
[----:B------:R-:W-:-:S03]  /*6860*/  IMAD.MOV.U32 R6, RZ, RZ, RZ ;  /* 0x000000ffff067224 */ /* 0x000fc600078e00ff */
[-C--:B------:R-:W-:Y:S01]  /*6870*/  FMUL.FTZ R8, R71, R122.reuse ;  /* 0x0000007a47087220 */ /* 0x080fe20000410000 */
[----:B------:R-:W-:-:S04]  /*6880*/  @P0 FMUL.FTZ R6, R139, R122 ;  /* 0x0000007a8b060220 */ /* 0x000fc80000410000 */
[----:B------:R-:W-:Y:S01]  /*6890*/  FSEL R8, R8, RZ, P0 ;  /* 0x000000ff08087208 */ /* 0x000fe20000000000 */
[----:B------:R-:W-:-:S03]  /*68a0*/  FADD.FTZ R23, R23, R6 ;  /* 0x0000000617177221 */ /* 0x000fc60000010000 */
[----:B------:R-:W-:-:S04]  /*68b0*/  F2FP.BF16.F32.PACK_AB R8, RZ, R8 ;  /* 0x00000008ff08723e */ /* 0x000fc800000010ff */
[----:B------:R-:W-:-:S07]  /*68c0*/  PRMT R111, R111, 0x5410, R8 ;  /* 0x000054106f6f7816 */ /* 0x000fce0000000008 */
.L_x_2599:
[----:B------:R-:W-:Y:S05]  /*68d0*/  BSYNC.RECONVERGENT B2 ;  /* 0x0000000000027941 */ /* 0x000fea0003800200 */
.L_x_2582:
[----:B------:R-:W0:Y:S08]  /*68e0*/  @P2 LDC.64 R138, c[0x0][0x478] ;  /* 0x00011e00ff8a2b82 */ /* 0x000e300000000a00 */
[----:B------:R-:W2:Y:S01]  /*68f0*/  @P1 LDC.64 R122, c[0x0][0x468] ;  /* 0x00011a00ff7a1b82 */ /* 0x000ea20000000a00 */
[----:B0-----:R-:W-:-:S05]  /*6900*/  @P2 IMAD.WIDE.U32 R138, R155, 0x10, R138 ;  /* 0x000000109b8a2825 */ /* 0x001fca00078e008a */
[----:B------:R3:W-:Y:S01]  /*6910*/  @P2 STG.E.128 desc[UR6][R138.64], R112 ;  /* 0x000000708a002986 */ /* 0x0007e2000c101d06 */
[----:B--2---:R-:W-:-:S05]  /*6920*/  @P1 IMAD.WIDE.U32 R122, R153, 0x10, R122 ;  /* 0x00000010997a1825 */ /* 0x004fca00078e007a */
[----:B------:R3:W-:Y:S02]  /*6930*/  @P1 STG.E.128 desc[UR6][R122.64], R108 ;  /* 0x0000006c7a001986 */ /* 0x0007e4000c101d06 */
.L_x_2579:
[----:B------:R-:W-:Y:S05]  /*6940*/  BSYNC.RECONVERGENT B1 ;  /* 0x0000000000017941 */ /* 0x000fea0003800200 */
.L_x_2578:
[----:B0--3--:R-:W0:Y:S02]  /*6950*/  LDC.64 R122, c[0x0][0x380] ;  /* 0x0000e000ff7a7b82 */ /* 0x009e240000000a00 */
[----:B0-----:R-:W-:-:S04]  /*6960*/  LEA R2, R122, R2, 0x2 ;  /* 0x000000027a027211 */ /* 0x001fc800078e10ff */
[----:B------:R-:W-:-:S13]  /*6970*/  ISETP.GE.AND P0, PT, R2, R123, PT ;  /* 0x0000007b0200720c */ /* 0x000fda0003f06270 */
[----:B------:R-:W-:Y:S05]  /*6980*/  @!P0 BRA `(.L_x_2643) ;  /* 0xffffff9c000c8947 */ /* 0x000fea000383ffff */
.L_x_2503:
[----:B------:R-:W-:Y:S05]  /*6990*/  BSYNC B0 ;  /* 0x0000000000007941 */ /* 0x000fea0003800000 */
.L_x_2502:
[----:B------:R-:W0:Y:S01]  /*69a0*/  S2R R5, SR_TID.X ;  /* 0x0000000000057919 */ /* 0x000e220000002100 */
[----:B------:R-:W-:Y:S01]  /*69b0*/  MOV R0, 0x400 ;  /* 0x0000040000007802 */ /* 0x000fe20000000f00 */
[----:B-----5:R-:W-:Y:S01]  /*69c0*/  IMAD R68, R7, UR5, RZ ;  /* 0x0000000507447c24 */ /* 0x020fe2000f8e02ff */
[----:B------:R-:W-:Y:S05]  /*69d0*/  WARPSYNC.ALL ;  /* 0x0000000000007948 */ /* 0x000fea0003800000 */
[----:B------:R-:W2:Y:S01]  /*69e0*/  S2R R3, SR_CgaCtaId ;  /* 0x0000000000037919 */ /* 0x000ea20000008800 */
[----:B------:R-:W3:Y:S01]  /*69f0*/  LDCU.128 UR16, c[0x0][0x440] ;  /* 0x00008800ff1077ac */ /* 0x000ee20008000c00 */
[----:B------:R-:W-:Y:S01]  /*6a00*/  BSSY.RECONVERGENT B0, `(.L_x_2644) ;  /* 0x0000095000007945 */ /* 0x000fe20003800200 */
[----:B------:R-:W4:Y:S01]  /*6a10*/  LDCU.64 UR14, c[0x0][0x460] ;  /* 0x00008c00ff0e77ac */ /* 0x000f220008000a00 */
[----:B0-----:R-:W-:-:S02]  /*6a20*/  SHF.R.U32.HI R9, RZ, 0x5, R5 ;  /* 0x00000005ff097819 */ /* 0x001fc40000011605 */
[----:B------:R-:W-:Y:S02]  /*6a30*/  LOP3.LUT R2, R5, 0x7f, RZ, 0x3c, !PT ;  /* 0x0000007f05027812 */ /* 0x000fe400078e3cff */
[----:B------:R-:W-:Y:S02]  /*6a40*/  IADD3 R68, P4, PT, R68, R5, RZ ;  /* 0x0000000544447210 */ /* 0x000fe40007f9e0ff */
[----:B------:R-:W-:Y:S02]  /*6a50*/  IADD3 R7, PT, PT, R2, R7, RZ ;  /* 0x0000000702077210 */ /* 0x000fe40007ffe0ff */
[----:B--2---:R-:W-:Y:S02]  /*6a60*/  LEA R0, R3, R0, 0x18 ;  /* 0x0000000003007211 */ /* 0x004fe400078ec0ff */
        /* <DEDUP_REMOVED lines=11> */
[C---:B------:R-:W-:Y:S01]  /*6b20*/  SHF.L.U64.HI R69, R68.reuse, 0x2, R69 ;  /* 0x0000000244457819 */ /* 0x040fe20000010245 */
[----:B------:R-:W-:Y:S02]  /*6b30*/  IMAD.SHL.U32 R68, R68, 0x4, RZ ;  /* 0x0000000444447824 */ /* 0x000fe400078e00ff */
[----:B------:R-:W-:Y:S01]  /*6b40*/  STS.128 [R0+0x410], R36 ;  /* 0x0004102400007388 */ /* 0x000fe20000000c00 */
[----:B------:R-:W-:Y:S02]  /*6b50*/  BAR.SYNC.DEFER_BLOCKING 0x0 ;  /* 0x0000000000007b1d */ /* 0x000fe40000010000 */
[----:B---3--:R-:W-:-:S04]  /*6b60*/  IADD3 R51, P5, PT, R68, UR16, RZ ;  /* 0x0000001044337c10 */ /* 0x008fc8000ffbe0ff */
[----:B------:R-:W0:Y:S04]  /*6b70*/  LDS R3, [R2] ;  /* 0x0000000002037984 */ /* 0x000e280000000800 */
[----:B------:R-:W2:Y:S04]  /*6b80*/  LDS R8, [R2+0x800] ;  /* 0x0008000002087984 */ /* 0x000ea80000000800 */
[----:B------:R-:W3:Y:S04]  /*6b90*/  LDS R4, [R2+0x200] ;  /* 0x0002000002047984 */ /* 0x000ee80000000800 */
[----:B------:R-:W1:Y:S04]  /*6ba0*/  LDS R7, [R2+0xa00] ;  /* 0x000a000002077984 */ /* 0x000e680000000800 */
        /* <DEDUP_REMOVED lines=9> */
[----:B--2---:R-:W-:-:S03]  /*6c40*/  FADD.FTZ R3, R3, R8 ;  /* 0x0000000803037221 */ /* 0x004fc60000010000 */
[----:B------:R-:W2:Y:S01]  /*6c50*/  LDS R16, [R2+0x1800] ;  /* 0x0018000002107984 */ /* 0x000ea20000000800 */
[----:B---3--:R-:W-:-:S03]  /*6c60*/  FADD.FTZ R4, RZ, R4 ;  /* 0x00000004ff047221 */ /* 0x008fc60000010000 */
[----:B------:R-:W3:Y:S01]  /*6c70*/  LDS R15, [R2+0x1a00] ;  /* 0x001a0000020f7984 */ /* 0x000ee20000000800 */
[----:B-1----:R-:W-:-:S03]  /*6c80*/  FADD.FTZ R4, R4, R7 ;  /* 0x0000000704047221 */ /* 0x002fc60000010000 */
[----:B------:R-:W1:Y:S01]  /*6c90*/  LDS R18, [R2+0x1c00] ;  /* 0x001c000002127984 */ /* 0x000e620000000800 */
        /* <DEDUP_REMOVED lines=14> */
[----:B------:R-:W-:Y:S01]  /*6d80*/  STS.128 [R0+0x400], R56 ;  /* 0x0004003800007388 */ /* 0x000fe20000000c00 */
[----:B-1----:R-:W-:-:S03]  /*6d90*/  FADD.FTZ R11, R5, R18 ;  /* 0x00000012050b7221 */ /* 0x002fc60000010000 */
[----:B------:R0:W-:Y:S01]  /*6da0*/  STS.128 [R0+0x410], R52 ;  /* 0x0004103400007388 */ /* 0x0001e20000000c00 */
[----:B----4-:R-:W-:Y:S01]  /*6db0*/  FADD.FTZ R17, R6, R17 ;  /* 0x0000001106117221 */ /* 0x010fe20000010000 */
[----:B------:R-:W-:Y:S01]  /*6dc0*/  BAR.SYNC.DEFER_BLOCKING 0x0 ;  /* 0x0000000000007b1d */ /* 0x000fe20000010000 */
[----:B0-----:R-:W-:Y:S02]  /*6dd0*/  IADD3 R53, P4, PT, R68, UR18, RZ ;  /* 0x0000001244357c10 */ /* 0x001fe4000ff9e0ff */
[C---:B------:R-:W-:Y:S02]  /*6de0*/  IADD3.X R52, PT, PT, R69.reuse, UR17, RZ, P5, !PT ;  /* 0x0000001145347c10 */ /* 0x040fe4000affe4ff */
        /* <DEDUP_REMOVED lines=82> */
[----:B------:R-:W-:Y:S01]  /*7310*/  IADD3 R12, P5, PT, R12, 0x200, RZ ;  /* 0x000002000c0c7810 */ /* 0x000fe20007fbe0ff */
[----:B------:R-:W-:Y:S01]  /*7320*/  IMAD.X R52, RZ, RZ, R52, P4 ;  /* 0x000000ffff347224 */ /* 0x000fe200020e0634 */
[----:B------:R-:W-:Y:S02]  /*7330*/  IADD3.X R54, PT, PT, RZ, R54, RZ, P3, !PT ;  /* 0x00000036ff367210 */ /* 0x000fe40001ffe4ff */
[----:B------:R-:W-:-:S09]  /*7340*/  IADD3.X R21, PT, PT, RZ, R21, RZ, P5, !PT ;  /* 0x00000015ff157210 */ /* 0x000fd20002ffe4ff */
.L_x_2645:
[----:B------:R-:W-:Y:S05]  /*7350*/  BSYNC.RECONVERGENT B0 ;  /* 0x0000000000007941 */ /* 0x000fea0003800200 */
.L_x_2644:
        /* <DEDUP_REMOVED lines=18> */
.L_x_2647:
[----:B------:R-:W-:Y:S05]  /*7480*/  BSYNC.RECONVERGENT B0 ;  /* 0x0000000000007941 */ /* 0x000fea0003800200 */
.L_x_2646:
        /* <DEDUP_REMOVED lines=18> */
.L_x_2649:
[----:B------:R-:W-:Y:S05]  /*75b0*/  BSYNC.RECONVERGENT B0 ;  /* 0x0000000000007941 */ /* 0x000fea0003800200 */
.L_x_2648:
        /* <DEDUP_REMOVED lines=12> */
.L_x_2512:
[----:B------:R-:W-:Y:S01]  /*7680*/  HFMA2 R161, -RZ, RZ, 0, 1.847743988037109375e-06 ;  /* 0x0000001fffa17431 */ /* 0x000fe200000001ff */
[----:B------:R-:W-:Y:S01]  /*7690*/  BSSY B1, `(.L_x_2650) ;  /* 0x0000006000017945 */ /* 0x000fe20003800000 */
[----:B------:R-:W-:Y:S01]  /*76a0*/  IMAD.MOV.U32 R160, RZ, RZ, 0x1 ;  /* 0x00000001ffa07424 */ /* 0x000fe200078e00ff */
[----:B------:R-:W-:-:S07]  /*76b0*/  MOV R158, 0xffffffff ;  /* 0xffffffff009e7802 */ /* 0x000fce0000000f00 */
[----:B012--5:R-:W-:Y:S05]  /*76c0*/  WARPSYNC.COLLECTIVE R158, `(.L_x_2651) ;  /* 0x000000009e087348 */ /* 0x027fea0003c00000 */
[----:B------:R3:W4:Y:S02]  /*76d0*/  SHFL.BFLY P0, R147, R159, R160, R161 ;  /* 0x0c0000a09f937389 */ /* 0x00072400000000a1 */
[----:B012345:R-:W-:Y:S05]  /*76e0*/  ENDCOLLECTIVE ;  /* 0x000000000000791b */ /* 0x03ffea0003800000 */
.L_x_2651:
[----:B------:R-:W-:Y:S05]  /*76f0*/  BSYNC B1 ;  /* 0x0000000000017941 */ /* 0x000fea0003800000 */
.L_x_2650:
[----:B------:R-:W-:Y:S01]  /*7700*/  MOV R122, R147 ;  /* 0x00000093007a7202 */ /* 0x000fe20000000f00 */
[----:B------:R-:W-:Y:S01]  /*7710*/  HFMA2 R160, -RZ, RZ, 0, 5.9604644775390625e-08 ;  /* 0x00000001ffa07431 */ /* 0x000fe200000001ff */
[----:B------:R-:W-:Y:S02]  /*7720*/  MOV R161, 0x1f ;  /* 0x0000001f00a17802 */ /* 0x000fe40000000f00 */
[----:B------:R-:W-:Y:S01]  /*7730*/  MOV R158, 0xffffffff ;  /* 0xffffffff009e7802 */ /* 0x000fe20000000f00 */
[----:B------:R-:W-:Y:S01]  /*7740*/  FADD.FTZ R122, R122, R159 ;  /* 0x0000009f7a7a7221 */ /* 0x000fe20000010000 */
[----:B------:R-:W-:Y:S02]  /*7750*/  MOV R159, R154 ;  /* 0x0000009a009f7202 */ /* 0x000fe40000000f00 */
[----:B------:R-:W-:Y:S02]  /*7760*/  PRMT R149, R102, 0x7632, R149 ;  /* 0x0000763266957816 */ /* 0x000fe40000000095 */
[----:B------:R-:W-:-:S07]  /*7770*/  PRMT R151, R100, 0x7632, R151 ;  /* 0x0000763264977816 */ /* 0x000fce0000000097 */
[----:B------:R-:W-:Y:S05]  /*7780*/  WARPSYNC.COLLECTIVE R158, `(.L_x_2652) ;  /* 0x000000009e087348 */ /* 0x000fea0003c00000 */
[----:B------:R0:W1:Y:S02]  /*7790*/  SHFL.BFLY P0, R147, R159, R160, R161 ;  /* 0x0c0000a09f937389 */ /* 0x00006400000000a1 */
[----:B01----:R-:W-:Y:S05]  /*77a0*/  ENDCOLLECTIVE ;  /* 0x000000000000791b */ /* 0x003fea0003800000 */
.L_x_2652:
[----:B------:R-:W-:Y:S02]  /*77b0*/  HFMA2 R160, -RZ, RZ, 0, 1.1920928955078125e-07 ;  /* 0x00000002ffa07431 */ /* 0x000fe400000001ff */
[----:B------:R-:W-:Y:S01]  /*77c0*/  IMAD.MOV.U32 R159, RZ, RZ, R122 ;  /* 0x000000ffff9f7224 */ /* 0x000fe200078e007a */
[----:B------:R-:W-:-:S07]  /*77d0*/  MOV R123, R147 ;  /* 0x00000093007b7202 */ /* 0x000fce0000000f00 */
[----:B------:R-:W-:Y:S05]  /*77e0*/  WARPSYNC.COLLECTIVE R158, `(.L_x_2653) ;  /* 0x000000009e087348 */ /* 0x000fea0003c00000 */
[----:B------:R0:W1:Y:S02]  /*77f0*/  SHFL.BFLY P0, R147, R159, R160, R161 ;  /* 0x0c0000a09f937389 */ /* 0x00006400000000a1 */
[----:B01----:R-:W-:Y:S05]  /*7800*/  ENDCOLLECTIVE ;  /* 0x000000000000791b */ /* 0x003fea0003800000 */
.L_x_2653:
[----:B------:R-:W-:-:S05]  /*7810*/  FADD.FTZ R123, R123, R154 ;  /* 0x0000009a7b7b7221 */ /* 0x000fca0000010000 */
[----:B------:R-:W-:Y:S02]  /*7820*/  MOV R159, R123 ;  /* 0x0000007b009f7202 */ /* 0x000fe40000000f00 */
[----:B------:R-:W-:-:S07]  /*7830*/  MOV R139, R147 ;  /* 0x00000093008b7202 */ /* 0x000fce0000000f00 */
[----:B------:R-:W-:Y:S05]  /*7840*/  WARPSYNC.COLLECTIVE R158, `(.L_x_2654) ;  /* 0x000000009e087348 */ /* 0x000fea0003c00000 */
[----:B------:R0:W1:Y:S02]  /*7850*/  SHFL.BFLY P0, R147, R159, R160, R161 ;  /* 0x0c0000a09f937389 */ /* 0x00006400000000a1 */
[----:B01----:R-:W-:Y:S05]  /*7860*/  ENDCOLLECTIVE ;  /* 0x000000000000791b */ /* 0x003fea0003800000 */
.L_x_2654:
[----:B------:R-:W-:Y:S01]  /*7870*/  FADD.FTZ R139, R122, R139 ;  /* 0x0000008b7a8b7221 */ /* 0x000fe20000010000 */
[----:B------:R-:W-:-:S04]  /*7880*/  HFMA2 R160, -RZ, RZ, 0, 2.384185791015625e-07 ;  /* 0x00000004ffa07431 */ /* 0x000fc800000001ff */
[----:B------:R-:W-:Y:S02]  /*7890*/  MOV R159, R139 ;  /* 0x0000008b009f7202 */ /* 0x000fe40000000f00 */
[----:B------:R-:W-:-:S07]  /*78a0*/  MOV R150, R147 ;  /* 0x0000009300967202 */ /* 0x000fce0000000f00 */
[----:B------:R-:W-:Y:S05]  /*78b0*/  WARPSYNC.COLLECTIVE R158, `(.L_x_2655) ;  /* 0x000000009e087348 */ /* 0x000fea0003c00000 */
[----:B------:R0:W1:Y:S02]  /*78c0*/  SHFL.BFLY P0, R147, R159, R160, R161 ;  /* 0x0c0000a09f937389 */ /* 0x00006400000000a1 */
[----:B01----:R-:W-:Y:S05]  /*78d0*/  ENDCOLLECTIVE ;  /* 0x000000000000791b */ /* 0x003fea0003800000 */
.L_x_2655:
[----:B------:R-:W-:-:S05]  /*78e0*/  FADD.FTZ R150, R123, R150 ;  /* 0x000000967b967221 */ /* 0x000fca0000010000 */
[----:B------:R-:W-:Y:S02]  /*78f0*/  MOV R159, R150 ;  /* 0x00000096009f7202 */ /* 0x000fe40000000f00 */
[----:B------:R-:W-:-:S07]  /*7900*/  MOV R152, R147 ;  /* 0x0000009300987202 */ /* 0x000fce0000000f00 */
[----:B------:R-:W-:Y:S05]  /*7910*/  WARPSYNC.COLLECTIVE R158, `(.L_x_2656) ;  /* 0x000000009e087348 */ /* 0x000fea0003c00000 */
[----:B------:R0:W1:Y:S02]  /*7920*/  SHFL.BFLY P0, R147, R159, R160, R161 ;  /* 0x0c0000a09f937389 */ /* 0x00006400000000a1 */
[----:B01----:R-:W-:Y:S05]  /*7930*/  ENDCOLLECTIVE ;  /* 0x000000000000791b */ /* 0x003fea0003800000 */
.L_x_2656:
        /* <DEDUP_REMOVED lines=8> */
.L_x_2657:
[----:B------:R-:W-:Y:S01]  /*79c0*/  MOV R159, R153 ;  /* 0x00000099009f7202 */ /* 0x000fe20000000f00 */
[----:B------:R-:W-:-:S07]  /*79d0*/  FADD.FTZ R156, R152, R147 ;  /* 0x00000093989c7221 */ /* 0x000fce0000010000 */
[----:B------:R-:W-:Y:S05]  /*79e0*/  WARPSYNC.COLLECTIVE R158, `(.L_x_2658) ;  /* 0x000000009e087348 */ /* 0x000fea0003c00000 */
[----:B------:R0:W1:Y:S02]  /*79f0*/  SHFL.BFLY P0, R147, R159, R160, R161 ;  /* 0x0c0000a09f937389 */ /* 0x00006400000000a1 */
[----:B01----:R-:W-:Y:S05]  /*7a00*/  ENDCOLLECTIVE ;  /* 0x000000000000791b */ /* 0x003fea0003800000 */
.L_x_2658:
[----:B------:R-:W-:Y:S01]  /*7a10*/  HFMA2 R160, -RZ, RZ, 0, 9.5367431640625e-07 ;  /* 0x00000010ffa07431 */ /* 0x000fe200000001ff */
[----:B------:R-:W-:Y:S02]  /*7a20*/  MOV R159, R156 ;  /* 0x0000009c009f7202 */ /* 0x000fe40000000f00 */
[----:B------:R-:W-:-:S07]  /*7a30*/  MOV R154, R147 ;  /* 0x00000093009a7202 */ /* 0x000fce0000000f00 */
[----:B------:R-:W-:Y:S05]  /*7a40*/  WARPSYNC.COLLECTIVE R158, `(.L_x_2659) ;  /* 0x000000009e087348 */ /* 0x000fea0003c00000 */
[----:B------:R0:W1:Y:S02]  /*7a50*/  SHFL.BFLY P0, R147, R159, R160, R161 ;  /* 0x0c0000a09f937389 */ /* 0x00006400000000a1 */
[----:B01----:R-:W-:Y:S05]  /*7a60*/  ENDCOLLECTIVE ;  /* 0x000000000000791b */ /* 0x003fea0003800000 */
.L_x_2659:
[----:B------:R-:W-:-:S05]  /*7a70*/  FADD.FTZ R154, R153, R154 ;  /* 0x0000009a999a7221 */ /* 0x000fca0000010000 */
[----:B------:R-:W-:Y:S02]  /*7a80*/  MOV R159, R154 ;  /* 0x0000009a009f7202 */ /* 0x000fe40000000f00 */
[----:B------:R-:W-:-:S07]  /*7a90*/  MOV R123, R147 ;  /* 0x00000093007b7202 */ /* 0x000fce0000000f00 */
[----:B------:R-:W-:Y:S05]  /*7aa0*/  WARPSYNC.COLLECTIVE R158, `(.L_x_2660) ;  /* 0x000000009e087348 */ /* 0x000fea0003c00000 */
[----:B------:R0:W1:Y:S02]  /*7ab0*/  SHFL.BFLY P0, R147, R159, R160, R161 ;  /* 0x0c0000a09f937389 */ /* 0x00006400000000a1 */
[----:B01----:R-:W-:Y:S05]  /*7ac0*/  ENDCOLLECTIVE ;  /* 0x000000000000791b */ /* 0x003fea0003800000 */
.L_x_2660:
[----:B------:R-:W-:Y:S02]  /*7ad0*/  MOV R157, R147 ;  /* 0x00000093009d7202 */ /* 0x000fe40000000f00 */
[----:B------:R-:W-:Y:S01]  /*7ae0*/  PRMT R147, R103, 0x7632, R147 ;  /* 0x0000763267937816 */ /* 0x000fe20000000093 */
[----:B------:R-:W-:Y:S06]  /*7af0*/  BRA `(.L_x_2661) ;  /* 0xffffff9c00887947 */ /* 0x000fec000383ffff */
.L_x_2662:
        /* <DEDUP_REMOVED lines=16> */
.L_x_11205:


//--------------------- .text._ZN10layer_norm22ln_bwd_finalize_kernelINS_22Kernel_traits_finalizeILj512Ef13__nv_bfloat16S2_S2_fjLb1ELj1024ELj4ENS_18Kernel_traits_baseILj512EfS2_S2_S2_fjLj1024EEEEELb1ELb1EEEvNS_9BwdParamsE --------------------------
	.section	.text._ZN10layer_norm22ln_bwd_finalize_kernelINS_22Kernel_traits_finalizeILj512Ef13__nv_bfloat16S2_S2_fjLb1ELj1024ELj4ENS_18Kernel_traits_baseILj512EfS2_S2_S2_fjLj1024EEEEELb1ELb1EEEvNS_9BwdParamsE,"ax",@progbits
	.align	128
        .global         _ZN10layer_norm22ln_bwd_finalize_kernelINS_22Kernel_traits_finalizeILj512Ef13__nv_bfloat16S2_S2_fjLb1ELj1024ELj4ENS_18Kernel_traits_baseILj512EfS2_S2_S2_fjLj1024EEEEELb1ELb1EEEvNS_9BwdParamsE
        .type           _ZN10layer_norm22ln_bwd_finalize_kernelINS_22Kernel_traits_finalizeILj512Ef13__nv_bfloat16S2_S2_fjLb1ELj1024ELj4ENS_18Kernel_traits_baseILj512EfS2_S2_S2_fjLj1024EEEEELb1ELb1EEEvNS_9BwdParamsE,@function
        .size           _ZN10layer_norm22ln_bwd_finalize_kernelINS_22Kernel_traits_finalizeILj512Ef13__nv_bfloat16S2_S2_fjLb1ELj1024ELj4ENS_18Kernel_traits_baseILj512EfS2_S2_S2_fjLj1024EEEEELb1ELb1EEEvNS_9BwdParamsE,(.L_x_11206 - _ZN10layer_norm22ln_bwd_finalize_kernelINS_22Kernel_traits_finalizeILj512Ef13__nv_bfloat16S2_S2_fjLb1ELj1024ELj4ENS_18Kernel_traits_baseILj512EfS2_S2_S2_fjLj1024EEEEELb1ELb1EEEvNS_9BwdParamsE)
        .other          _ZN10layer_norm22ln_bwd_finalize_kernelINS_22Kernel_traits_finalizeILj512Ef13__nv_bfloat16S2_S2_fjLb1ELj1024ELj4ENS_18Kernel_traits_baseILj512EfS2_S2_S2_fjLj1024EEEEELb1ELb1EEEvNS_9BwdParamsE,@"STO_CUDA_ENTRY STV_DEFAULT"
_ZN10layer_norm22ln_bwd_finalize_kernelINS_22Kernel_traits_finalizeILj512Ef13__nv_bfloat16S2_S2_fjLb1ELj1024ELj4ENS_18Kernel_traits_baseILj512EfS2_S2_S2_fjLj1024EEEEELb1ELb1EEEvNS_9BwdParamsE:
.text._ZN10layer_norm22ln_bwd_finalize_kernelINS_22Kernel_traits_finalizeILj512Ef13__nv_bfloat16S2_S2_fjLb1ELj1024ELj4ENS_18Kernel_traits_baseILj512EfS2_S2_S2_fjLj1024EEEEELb1ELb1EEEvNS_9BwdParamsE:
        /* <DEDUP_REMOVED lines=42> */
[-CC-:B------:R-:W-:Y:S01]  /*02a0*/  IMAD R23, R14, R12.reuse, R9.reuse ;  /* 0x0000000c0e177224 */ /* 0x180fe200078e0209 */
[C---:B------:R-:W-:Y:S01]  /*02b0*/  IADD3 R29, PT, PT, R4.reuse, R11, RZ ;  /* 0x0000000b041d7210 */ /* 0x040fe20007ffe0ff */
[-CC-:B------:R-:W-:Y:S01]  /*02c0*/  IMAD R15, R15, R12.reuse, R9.reuse ;  /* 0x0000000c0f0f7224 */ /* 0x180fe200078e0209 */
[----:B------:R-:W-:Y:S01]  /*02d0*/  IADD3 R24, PT, PT, R4, R13, RZ ;  /* 0x0000000d04187210 */ /* 0x000fe20007ffe0ff */
[-CC-:B------:R-:W-:Y:S01]  /*02e0*/  IMAD R27, R16, R12.reuse, R9.reuse ;  /* 0x0000000c101b7224 */ /* 0x180fe200078e0209 */
[C---:B------:R-:W-:Y:S01]  /*02f0*/  IADD3 R23, PT, PT, R4.reuse, R23, RZ ;  /* 0x0000001704177210 */ /* 0x040fe20007ffe0ff */
[-CC-:B------:R-:W-:Y:S01]  /*0300*/  IMAD R17, R17, R12.reuse, R9.reuse ;  /* 0x0000000c11117224 */ /* 0x180fe200078e0209 */
[C---:B------:R-:W-:Y:S01]  /*0310*/  IADD3 R25, PT, PT, R4.reuse, R15, RZ ;  /* 0x0000000f04197210 */ /* 0x040fe20007ffe0ff */
[-CC-:B------:R-:W-:Y:S01]  /*0320*/  IMAD R19, R19, R12.reuse, R9.reuse ;  /* 0x0000000c13137224 */ /* 0x180fe200078e0209 */
[C---:B------:R-:W-:Y:S01]  /*0330*/  IADD3 R27, PT, PT, R4.reuse, R27, RZ ;  /* 0x0000001b041b7210 */ /* 0x040fe20007ffe0ff */
[----:B------:R-:W-:Y:S01]  /*0340*/  IMAD R9, R5, R12, R9 ;  /* 0x0000000c05097224 */ /* 0x000fe200078e0209 */
[----:B------:R-:W-:-:S02]  /*0350*/  IADD3 R13, PT, PT, R4, R17, RZ ;  /* 0x00000011040d7210 */ /* 0x000fc40007ffe0ff */
[C---:B------:R-:W-:Y:S02]  /*0360*/  IADD3 R22, PT, PT, R4.reuse, R19, RZ ;  /* 0x0000001304167210 */ /* 0x040fe40007ffe0ff */
[----:B------:R-:W-:-:S07]  /*0370*/  IADD3 R9, PT, PT, R4, R9, RZ ;  /* 0x0000000904097210 */ /* 0x000fce0007ffe0ff */
.L_x_2667:
        /* <DEDUP_REMOVED lines=87> */
.L_x_2666:
[----:B------:R-:W-:Y:S05]  /*08f0*/  BSYNC.RECONVERGENT B1 ;  /* 0x0000000000017941 */ /* 0x000fea0003800200 */
.L_x_2665:
        /* <DEDUP_REMOVED lines=11> */
[----:B-1----:R-:W-:-:S05]  /*09b0*/  IMAD.WIDE.U32 R22, R19, 0x4, R12 ;  /* 0x0000000413167825 */ /* 0x002fca00078e000c */
[----:B------:R1:W3:Y:S01]  /*09c0*/  LDG.E R11, desc[UR6][R22.64] ;  /* 0x00000006160b7981 */ /* 0x0002e2000c1e1900 */
[----:B--2---:R-:W-:-:S05]  /*09d0*/  IMAD.WIDE.U32 R24, R19, 0x4, R14 ;  /* 0x0000000413187825 */ /* 0x004fca00078e000e */
[----:B------:R2:W4:Y:S01]  /*09e0*/  LDG.E R27, desc[UR6][R24.64] ;  /* 0x00000006181b7981 */ /* 0x000522000c1e1900 */
[CC--:B-1----:R-:W-:Y:S01]  /*09f0*/  LEA R23, R26.reuse, R19.reuse, 0x5 ;  /* 0x000000131a177211 */ /* 0x0c2fe200078e28ff */
[----:B0-----:R-:W-:Y:S01]  /*0a00*/  IMAD.WIDE.U32 R20, R19, 0x4, R16 ;  /* 0x0000000413147825 */ /* 0x001fe200078e0010 */
[----:B------:R-:W-:-:S04]  /*0a10*/  LEA R19, R26, R19, 0x6 ;  /* 0x000000131a137211 */ /* 0x000fc800078e30ff */
[----:B------:R0:W5:Y:S01]  /*0a20*/  LDG.E R29, desc[UR6][R20.64] ;  /* 0x00000006141d7981 */ /* 0x000162000c1e1900 */
[----:B--2---:R-:W-:-:S04]  /*0a30*/  IMAD.WIDE.U32 R24, R23, 0x4, R12 ;  /* 0x0000000417187825 */ /* 0x004fc800078e000c */
[----:B0-----:R-:W-:-:S05]  /*0a40*/  IMAD.WIDE.U32 R20, R19, 0x4, R12 ;  /* 0x0000000413147825 */ /* 0x001fca00078e000c */
[----:B------:R0:W2:Y:S02]  /*0a50*/  LDG.E R9, desc[UR6][R20.64] ;  /* 0x0000000614097981 */ /* 0x0000a4000c1e1900 */
[----:B0-----:R-:W-:-:S06]  /*0a60*/  IMAD.WIDE.U32 R20, R23, 0x4, R16 ;  /* 0x0000000417147825 */ /* 0x001fcc00078e0010 */
[----:B------:R-:W2:Y:S01]  /*0a70*/  LDG.E R21, desc[UR6][R20.64] ;  /* 0x0000000614157981 */ /* 0x000ea2000c1e1900 */
[----:B---3--:R-:W-:-:S03]  /*0a80*/  FADD.FTZ R11, R6, R11 ;  /* 0x0000000b060b7221 */ /* 0x008fc60000010000 */
[----:B------:R0:W3:Y:S02]  /*0a90*/  LDG.E R6, desc[UR6][R24.64] ;  /* 0x0000000618067981 */ /* 0x0000e4000c1e1900 */
[----:B0-----:R-:W-:-:S04]  /*0aa0*/  IMAD.WIDE.U32 R24, R19, 0x4, R16 ;  /* 0x0000000413187825 */ /* 0x001fc800078e0010 */
[----:B----4-:R-:W-:Y:S01]  /*0ab0*/  FADD.FTZ R22, R18, R27 ;  /* 0x0000001b12167221 */ /* 0x010fe20000010000 */
[----:B------:R0:W4:Y:S02]  /*0ac0*/  LDG.E R20, desc[UR6][R24.64] ;  /* 0x0000000618147981 */ /* 0x000124000c1e1900 */
[----:B0-----:R-:W-:Y:S01]  /*0ad0*/  IMAD.WIDE.U32 R24, R23, 0x4, R14 ;  /* 0x0000000417187825 */ /* 0x001fe200078e000e */
[----:B------:R-:W-:-:S03]  /*0ae0*/  LEA R23, R26, R19, 0x5 ;  /* 0x000000131a177211 */ /* 0x000fc600078e28ff */
[----:B------:R-:W-:Y:S02]  /*0af0*/  IMAD.WIDE.U32 R18, R19, 0x4, R14 ;  /* 0x0000000413127825 */ /* 0x000fe400078e000e */
[----:B------:R-:W4:Y:S02]  /*0b00*/  LDG.E R25, desc[UR6][R24.64] ;  /* 0x0000000618197981 */ /* 0x000f24000c1e1900 */
[C---:B------:R-:W-:Y:S02]  /*0b10*/  IMAD.WIDE.U32 R12, R23.reuse, 0x4, R12 ;  /* 0x00000004170c7825 */ /* 0x040fe400078e000c */
[----:B------:R-:W4:Y:S02]  /*0b20*/  LDG.E R18, desc[UR6][R18.64] ;  /* 0x0000000612127981 */ /* 0x000f24000c1e1900 */
[C---:B------:R-:W-:Y:S02]  /*0b30*/  IMAD.WIDE.U32 R16, R23.reuse, 0x4, R16 ;  /* 0x0000000417107825 */ /* 0x040fe400078e0010 */
[----:B------:R-:W4:Y:S02]  /*0b40*/  LDG.E R12, desc[UR6][R12.64] ;  /* 0x000000060c0c7981 */ /* 0x000f24000c1e1900 */
[----:B------:R-:W-:-:S02]  /*0b50*/  IMAD.WIDE.U32 R14, R23, 0x4, R14 ;  /* 0x00000004170e7825 */ /* 0x000fc400078e000e */
[----:B------:R-:W4:Y:S04]  /*0b60*/  LDG.E R17, desc[UR6][R16.64] ;  /* 0x0000000610117981 */ /* 0x000f28000c1e1900 */
[----:B------:R-:W4:Y:S01]  /*0b70*/  LDG.E R14, desc[UR6][R14.64] ;  /* 0x000000060e0e7981 */ /* 0x000f22000c1e1900 */
[----:B-----5:R-:W-:-:S04]  /*0b80*/  FADD.FTZ R28, R28, R29 ;  /* 0x0000001d1c1c7221 */ /* 0x020fc80000010000 */
[----:B--2---:R-:W-:Y:S01]  /*0b90*/  FADD.FTZ R21, R28, R21 ;  /* 0x000000151c157221 */ /* 0x004fe20000010000 */
[----:B------:R-:W-:Y:S01]  /*0ba0*/  IADD3 R8, PT, PT, R8, 0x80, RZ ;  /* 0x0000008008087810 */ /* 0x000fe20007ffe0ff */
[----:B---3--:R-:W-:-:S04]  /*0bb0*/  FADD.FTZ R6, R11, R6 ;  /* 0x000000060b067221 */ /* 0x008fc80000010000 */
[----:B------:R-:W-:Y:S01]  /*0bc0*/  FADD.FTZ R9, R6, R9 ;  /* 0x0000000906097221 */ /* 0x000fe20000010000 */
[----:B----4-:R-:W-:Y:S01]  /*0bd0*/  FADD.FTZ R20, R21, R20 ;  /* 0x0000001415147221 */ /* 0x010fe20000010000 */
[----:B------:R-:W-:-:S04]  /*0be0*/  FADD.FTZ R25, R22, R25 ;  /* 0x0000001916197221 */ /* 0x000fc80000010000 */
[----:B------:R-:W-:Y:S01]  /*0bf0*/  FADD.FTZ R25, R25, R18 ;  /* 0x0000001219197221 */ /* 0x000fe20000010000 */
[----:B------:R-:W-:Y:S01]  /*0c00*/  FADD.FTZ R6, R9, R12 ;  /* 0x0000000c09067221 */ /* 0x000fe20000010000 */
[----:B------:R-:W-:Y:S02]  /*0c10*/  FADD.FTZ R28, R20, R17 ;  /* 0x00000011141c7221 */ /* 0x000fe40000010000 */
[----:B------:R-:W-:-:S07]  /*0c20*/  FADD.FTZ R18, R25, R14 ;  /* 0x0000000e19127221 */ /* 0x000fce0000010000 */
.L_x_2669:
[----:B------:R-:W-:Y:S05]  /*0c30*/  BSYNC.RECONVERGENT B1 ;  /* 0x0000000000017941 */ /* 0x000fea0003800200 */
.L_x_2668:
        /* <DEDUP_REMOVED lines=30> */
.L_x_2671:
[----:B------:R-:W-:Y:S05]  /*0e20*/  BSYNC.RECONVERGENT B1 ;  /* 0x0000000000017941 */ /* 0x000fea0003800200 */
.L_x_2670:
        /* <DEDUP_REMOVED lines=15> */
.L_x_2664:
[----:B------:R-:W-:Y:S05]  /*0f20*/  BSYNC.RECONVERGENT B0 ;  /* 0x0000000000007941 */ /* 0x000fea0003800200 */
.L_x_2663:
[----:B------:R-:W0:Y:S01]  /*0f30*/  S2UR UR5, SR_CgaCtaId ;  /* 0x00000000000579c3 */ /* 0x000e220000008800 */
[----:B------:R-:W-:Y:S01]  /*0f40*/  UMOV UR4, 0x400 ;  /* 0x0000040000047882 */ /* 0x000fe20000000000 */
[--C-:B------:R-:W-:Y:S02]  /*0f50*/  LOP3.LUT R3, R5, 0x1f, R2.reuse, 0x78, !PT ;  /* 0x0000001f05037812 */ /* 0x100fe400078e7802 */
[C---:B------:R-:W-:Y:S02]  /*0f60*/  SHF.L.U32 R8, R4.reuse, 0x7, RZ ;  /* 0x0000000704087819 */ /* 0x040fe400000006ff */
[C---:B------:R-:W-:Y:S02]  /*0f70*/  LOP3.LUT R2, R3.reuse, 0x3e0, R2, 0xf8, !PT ;  /* 0x000003e003027812 */ /* 0x040fe400078ef802 */
[----:B------:R-:W-:Y:S02]  /*0f80*/  SHF.L.U32 R7, R3, 0x2, RZ ;  /* 0x0000000203077819 */ /* 0x000fe400000006ff */
[----:B------:R-:W-:-:S02]  /*0f90*/  ISETP.NE.AND P1, PT, R4, RZ, PT ;  /* 0x000000ff0400720c */ /* 0x000fc40003f25270 */
[----:B------:R-:W-:Y:S02]  /*0fa0*/  LOP3.LUT R7, R8, R7, RZ, 0xfc, !PT ;  /* 0x0000000708077212 */ /* 0x000fe400078efcff */
[----:B------:R-:W-:-:S04]  /*0fb0*/  ISETP.GT.U32.AND P0, PT, R4, 0xf, PT ;  /* 0x0000000f0400780c */ /* 0x000fc80003f04070 */
[----:B------:R-:W-:Y:S01]  /*0fc0*/  ISETP.NE.OR P0, PT, R5, 0x1f, P0 ;  /* 0x0000001f0500780c */ /* 0x000fe20000705670 */
[----:B0-----:R-:W-:-:S06]  /*0fd0*/  ULEA UR4, UR5, UR4, 0x18 ;  /* 0x0000000405047291 */ /* 0x001fcc000f8ec0ff */
[----:B------:R-:W-:Y:S02]  /*0fe0*/  LEA R3, R2, UR4, 0x2 ;  /* 0x0000000402037c11 */ /* 0x000fe4000f8e10ff */
[----:B------:R-:W-:-:S03]  /*0ff0*/  @!P1 LEA R5, R5, UR4, 0x2 ;  /* 0x0000000405059c11 */ /* 0x000fc6000f8e10ff */
        /* <DEDUP_REMOVED lines=42> */
[----:B------:R-:W-:Y:S01]  /*12a0*/  LEA R16, R4, UR4, 0x3 ;  /* 0x0000000404107c11 */ /* 0x000fe2000f8e18ff */
[----:B0-----:R-:W0:Y:S01]  /*12b0*/  LDC.64 R10, c[0x0][0x488] ;  /* 0x00012200ff0a7b82 */ /* 0x001e220000000a00 */
        /* <DEDUP_REMOVED lines=11> */
[----:B-1----:R-:W-:Y:S04]  /*1370*/  STG.E.64 desc[UR6][R4.64], R2 ;  /* 0x0000000204007986 */ /* 0x002fe8000c101b06 */
[----:B--2---:R-:W-:Y:S04]  /*1380*/  STG.E.64 desc[UR6][R10.64], R6 ;  /* 0x000000060a007986 */ /* 0x004fe8000c101b06 */
[----:B----4-:R-:W-:Y:S01]  /*1390*/  STG.E.64 desc[UR6][R12.64], R8 ;  /* 0x000000080c007986 */ /* 0x010fe2000c101b06 */
[----:B------:R-:W-:Y:S05]  /*13a0*/  EXIT ;  /* 0x000000000000794d */ /* 0x000fea0003800000 */
.L_x_2672:
        /* <DEDUP_REMOVED lines=13> */
.L_x_11206:


//--------------------- .text._ZN10layer_norm13ln_bwd_kernelINS_13Kernel_traitsIf13__nv_bfloat16S2_S2_fjLj512ELj1ELj4ELj1ELj16ENS_18Kernel_traits_baseILj512EfS2_S2_S2_fjLj128EEEEELb1ELb1ELb1ELb1EEEvNS_9BwdParamsE --------------------------
	.section	.text._ZN10layer_norm13ln_bwd_kernelINS_13Kernel_traitsIf13__nv_bfloat16S2_S2_fjLj512ELj1ELj4ELj1ELj16ENS_18Kernel_traits_baseILj512EfS2_S2_S2_fjLj128EEEEELb1ELb1ELb1ELb1EEEvNS_9BwdParamsE,"ax",@progbits
	.align	128
        .global         _ZN10layer_norm13ln_bwd_kernelINS_13Kernel_traitsIf13__nv_bfloat16S2_S2_fjLj512ELj1ELj4ELj1ELj16ENS_18Kernel_traits_baseILj512EfS2_S2_S2_fjLj128EEEEELb1ELb1ELb1ELb1EEEvNS_9BwdParamsE
        .type           _ZN10layer_norm13ln_bwd_kernelINS_13Kernel_traitsIf13__nv_bfloat16S2_S2_fjLj512ELj1ELj4ELj1ELj16ENS_18Kernel_traits_baseILj512EfS2_S2_S2_fjLj128EEEEELb1ELb1ELb1ELb1EEEvNS_9BwdParamsE,@function
        .size           _ZN10layer_norm13ln_bwd_kernelINS_13Kernel_traitsIf13__nv_bfloat16S2_S2_fjLj512ELj1ELj4ELj1ELj16ENS_18Kernel_traits_baseILj512EfS2_S2_S2_fjLj128EEEEELb1ELb1ELb1ELb1EEEvNS_9BwdParamsE,(.L_x_11207 - _ZN10layer_norm13ln_bwd_kernelINS_13Kernel_traitsIf13__nv_bfloat16S2_S2_fjLj512ELj1ELj4ELj1ELj16ENS_18Kernel_traits_baseILj512EfS2_S2_S2_fjLj128EEEEELb1ELb1ELb1ELb1EEEvNS_9BwdParamsE)
        .other          _ZN10layer_norm13ln_bwd_kernelINS_13Kernel_traitsIf13__nv_bfloat16S2_S2_fjLj512ELj1ELj4ELj1ELj16ENS_18Kernel_traits_baseILj512EfS2_S2_S2_fjLj128EEEEELb1ELb1ELb1ELb1EEEvNS_9BwdParamsE,@"STO_CUDA_ENTRY STV_DEFAULT"
_ZN10layer_norm13ln_bwd_kernelINS_13Kernel_traitsIf13__nv_bfloat16S2_S2_fjLj512ELj1ELj4ELj1ELj16ENS_18Kernel_traits_baseILj512EfS2_S2_S2_fjLj128EEEEELb1ELb1ELb1ELb1EEEvNS_9BwdParamsE:
.text._ZN10layer_norm13ln_bwd_kernelINS_13Kernel_traitsIf13__nv_bfloat16S2_S2_fjLj512ELj1ELj4ELj1ELj16ENS_18Kernel_traits_baseILj512EfS2_S2_S2_fjLj128EEEEELb1ELb1ELb1ELb1EEEvNS_9BwdParamsE:
        /* <DEDUP_REMOVED lines=55> */
.L_x_2803:
[----:B------:R-:W1:Y:S08]  /*0370*/  LDC.64 R134, c[0x0][0x3f8] ;  /* 0x0000fe00ff867b82 */ /* 0x000e700000000a00 */
[----:B------:R-:W2:Y:S08]  /*0380*/  LDC.64 R132, c[0x0][0x3c8] ;  /* 0x0000f200ff847b82 */ /* 0x000eb00000000a00 */
[----:B------:R-:W3:Y:S01]  /*0390*/  LDC.64 R130, c[0x0][0x3f0] ;  /* 0x0000fc00ff827b82 */ /* 0x000ee20000000a00 */
        /* <DEDUP_REMOVED lines=56> */
[----:B------:R-:W-:-:S04]  /*0720*/  ISETP.NE.AND P0, PT, R2, RZ, PT ;  /* 0x000000ff0200720c */ /* 0x000fc80003f05270 */
[----:B---3--:R-:W-:Y:S02]  /*0730*/  FSEL R3, R3, RZ, !P0 ;  /* 0x000000ff03037208 */ /* 0x008fe40004000000 */
[C---:B----4-:R-:W-:Y:S02]  /*0740*/  PRMT R5, R20.reuse, 0x7632, R5 ;  /* 0x0000763214057816 */ /* 0x050fe40000000005 */
[----:B------:R-:W-:Y:S02]  /*0750*/  SHF.L.U32 R154, R20, 0x10, RZ ;  /* 0x00000010149a7819 */ /* 0x000fe400000006ff */
[----:B------:R-:W-:Y:S02]  /*0760*/  PRMT R20, R21, 0x7632, R20 ;  /* 0x0000763215147816 */ /* 0x000fe40000000014 */
[C---:B------:R-:W-:Y:S02]  /*0770*/  PRMT R126, R22.reuse, 0x7632, R126 ;  /* 0x00007632167e7816 */ /* 0x040fe4000000007e */
[----:B------:R-:W-:-:S02]  /*0780*/  SHF.L.U32 R158, R22, 0x10, RZ ;  /* 0x00000010169e7819 */ /* 0x000fc400000006ff */
[C---:B0-----:R-:W-:Y:S02]  /*0790*/  PRMT R124, R17.reuse, 0x7632, R124 ;  /* 0x00007632117c7816 */ /* 0x041fe4000000007c */
[----:B------:R-:W-:Y:S02]  /*07a0*/  SHF.L.U32 R142, R17, 0x10, RZ ;  /* 0x00000010118e7819 */ /* 0x000fe400000006ff */
[----:B------:R-:W-:Y:S02]  /*07b0*/  PRMT R22, R23, 0x7632, R22 ;  /* 0x0000763217167816 */ /* 0x000fe40000000016 */
[----:B------:R-:W-:Y:S02]  /*07c0*/  PRMT R7, R16, 0x7632, R7 ;  /* 0x0000763210077816 */ /* 0x000fe40000000007 */
[----:B------:R-:W-:Y:S02]  /*07d0*/  PRMT R17, R18, 0x7632, R17 ;  /* 0x0000763212117816 */ /* 0x000fe40000000011 */
[----:B------:R-:W-:-:S02]  /*07e0*/  PRMT R127, R19, 0x7632, R127 ;  /* 0x00007632137f7816 */ /* 0x000fc4000000007f */
[----:B------:R-:W-:Y:S02]  /*07f0*/  SHF.L.U32 R160, R23, 0x10, RZ ;  /* 0x0000001017a07819 */ /* 0x000fe400000006ff */
[----:B------:R-:W-:Y:S02]  /*0800*/  SHF.L.U32 R150, R16, 0x10, RZ ;  /* 0x0000001010967819 */ /* 0x000fe400000006ff */
[----:B------:R-:W-:Y:S02]  /*0810*/  SHF.L.U32 R136, R18, 0x10, RZ ;  /* 0x0000001012887819 */ /* 0x000fe400000006ff */
[----:B------:R-:W-:Y:S02]  /*0820*/  SHF.L.U32 R156, R21, 0x10, RZ ;  /* 0x00000010159c7819 */ /* 0x000fe400000006ff */
[----:B------:R-:W-:Y:S02]  /*0830*/  SHF.L.U32 R16, R5, 0x10, RZ ;  /* 0x0000001005107819 */ /* 0x000fe400000006ff */
[----:B------:R-:W-:-:S02]  /*0840*/  SHF.L.U32 R18, R20, 0x10, RZ ;  /* 0x0000001014127819 */ /* 0x000fc400000006ff */
[----:B------:R-:W-:Y:S02]  /*0850*/  SHF.L.U32 R124, R124, 0x10, RZ ;  /* 0x000000107c7c7819 */ /* 0x000fe400000006ff */
[C---:B------:R-:W-:Y:S02]  /*0860*/  PRMT R6, R12.reuse, 0x7632, R6 ;  /* 0x000076320c067816 */ /* 0x040fe40000000006 */
[----:B------:R-:W-:Y:S02]  /*0870*/  SHF.L.U32 R21, R12, 0x10, RZ ;  /* 0x000000100c157819 */ /* 0x000fe400000006ff */
[----:B------:R-:W-:Y:S02]  /*0880*/  SHF.L.U32 R134, R19, 0x10, RZ ;  /* 0x0000001013867819 */ /* 0x000fe400000006ff */
[----:B------:R-:W-:Y:S02]  /*0890*/  SHF.L.U32 R20, R126, 0x10, RZ ;  /* 0x000000107e147819 */ /* 0x000fe400000006ff */
[----:B------:R-:W-:-:S02]  /*08a0*/  SHF.L.U32 R22, R22, 0x10, RZ ;  /* 0x0000001016167819 */ /* 0x000fc400000006ff */
[----:B------:R-:W-:Y:S02]  /*08b0*/  SHF.L.U32 R128, R7, 0x10, RZ ;  /* 0x0000001007807819 */ /* 0x000fe400000006ff */
[----:B------:R-:W-:Y:S02]  /*08c0*/  SHF.L.U32 R140, R17, 0x10, RZ ;  /* 0x00000010118c7819 */ /* 0x000fe400000006ff */
[----:B------:R-:W-:Y:S01]  /*08d0*/  SHF.L.U32 R144, R127, 0x10, RZ ;  /* 0x000000107f907819 */ /* 0x000fe200000006ff */
[----:B------:R-:W-:Y:S01]  /*08e0*/  FADD.FTZ R154, -R3, R154 ;  /* 0x0000009a039a7221 */ /* 0x000fe20000010100 */
[----:B------:R-:W-:Y:S01]  /*08f0*/  PRMT R12, R13, 0x7632, R12 ;  /* 0x000076320d0c7816 */ /* 0x000fe2000000000c */
[----:B------:R-:W-:Y:S01]  /*0900*/  FADD.FTZ R160, -R3, R160 ;  /* 0x000000a003a07221 */ /* 0x000fe20000010100 */
[----:B------:R-:W-:Y:S02]  /*0910*/  SHF.L.U32 R23, R13, 0x10, RZ ;  /* 0x000000100d177819 */ /* 0x000fe400000006ff */
[----:B------:R-:W-:-:S02]  /*0920*/  PRMT R13, R14, 0x7632, R13 ;  /* 0x000076320e0d7816 */ /* 0x000fc4000000000d */
        /* <DEDUP_REMOVED lines=17> */
[----:B------:R-:W-:Y:S01]  /*0a40*/  FMUL.FTZ R3, R145, R154 ;  /* 0x0000009a91037220 */ /* 0x000fe20000410000 */
[----:B------:R-:W-:Y:S01]  /*0a50*/  SHF.L.U32 R137, R9, 0x10, RZ ;  /* 0x0000001009897819 */ /* 0x000fe200000006ff */
[C---:B------:R-:W-:Y:S01]  /*0a60*/  FMUL.FTZ R9, R145.reuse, R160 ;  /* 0x000000a091097220 */ /* 0x040fe20000410000 */
[----:B------:R-:W-:Y:S01]  /*0a70*/  SHF.L.U32 R154, R6, 0x10, RZ ;  /* 0x00000010069a7819 */ /* 0x000fe200000006ff */
[-C--:B------:R-:W-:Y:S01]  /*0a80*/  FMUL.FTZ R6, R60, R21.reuse ;  /* 0x000000153c067220 */ /* 0x080fe20000410000 */
[----:B------:R-:W-:Y:S01]  /*0a90*/  SHF.L.U32 R160, R14, 0x10, RZ ;  /* 0x000000100ea07819 */ /* 0x000fe200000006ff */
[C---:B------:R-:W-:Y:S01]  /*0aa0*/  FMUL.FTZ R14, R145.reuse, R16 ;  /* 0x00000010910e7220 */ /* 0x040fe20000410000 */
[C---:B------:R-:W-:Y:S01]  /*0ab0*/  FMUL.FTZ R16, R145.reuse, R18 ;  /* 0x0000001291107220 */ /* 0x040fe20000410000 */
[C---:B------:R-:W-:Y:S01]  /*0ac0*/  PRMT R22, R8.reuse, 0x7632, R22 ;  /* 0x0000763208167816 */ /* 0x040fe20000000016 */
[C---:B------:R-:W-:Y:S01]  /*0ad0*/  FMUL.FTZ R18, R145.reuse, R20 ;  /* 0x0000001491127220 */ /* 0x040fe20000410000 */
[----:B------:R-:W-:Y:S01]  /*0ae0*/  SHF.L.U32 R139, R8, 0x10, RZ ;  /* 0x00000010088b7819 */ /* 0x000fe200000006ff */
[----:B------:R-:W-:Y:S01]  /*0af0*/  FMUL.FTZ R5, R145, R156 ;  /* 0x0000009c91057220 */ /* 0x000fe20000410000 */
[----:B------:R-:W-:Y:S01]  /*0b00*/  PRMT R127, R11, 0x7632, R127 ;  /* 0x000076320b7f7816 */ /* 0x000fe2000000007f */
[----:B------:R-:W-:Y:S01]  /*0b10*/  FMUL.FTZ R20, R145, R152 ;  /* 0x0000009891147220 */ /* 0x000fe20000410000 */
[----:B------:R-:W-:Y:S01]  /*0b20*/  SHF.L.U32 R135, R11, 0x10, RZ ;  /* 0x000000100b877819 */ /* 0x000fe200000006ff */
[----:B------:R-:W-:Y:S01]  /*0b30*/  FMUL.FTZ R19, R145, R150 ;  /* 0x0000009691137220 */ /* 0x000fe20000410000 */
[----:B------:R-:W-:Y:S01]  /*0b40*/  FADD.FTZ R80, R80, R21 ;  /* 0x0000001550507221 */ /* 0x000fe20000010000 */
[----:B------:R-:W-:Y:S01]  /*0b50*/  FFMA.FTZ R64, R3, R21, R64 ;  /* 0x0000001503407223 */ /* 0x000fe20000010040 */
[----:B------:R-:W-:Y:S01]  /*0b60*/  FMUL.FTZ R11, R61, R154 ;  /* 0x0000009a3d0b7220 */ /* 0x000fe20000410000 */
[----:B------:R-:W-:Y:S01]  /*0b70*/  FADD.FTZ R152, RZ, R6 ;  /* 0x00000006ff987221 */ /* 0x000fe20000010000 */
[----:B------:R-:W-:Y:S01]  /*0b80*/  FFMA.FTZ R141, R3, R6, RZ ;  /* 0x00000006038d7223 */ /* 0x000fe200000100ff */
[----:B------:R-:W-:Y:S01]  /*0b90*/  FMUL.FTZ R21, R145, R142 ;  /* 0x0000008e91157220 */ /* 0x000fe20000410000 */
[----:B------:R-:W-:Y:S01]  /*0ba0*/  SHF.L.U32 R142, R22, 0x10, RZ ;  /* 0x00000010168e7819 */ /* 0x000fe200000006ff */
[----:B------:R-:W-:Y:S01]  /*0bb0*/  FADD.FTZ R82, R82, R23 ;  /* 0x0000001752527221 */ /* 0x000fe20000010000 */
[----:B------:R-:W-:Y:S01]  /*0bc0*/  SHF.L.U32 R156, R12, 0x10, RZ ;  /* 0x000000100c9c7819 */ /* 0x000fe200000006ff */
[-C--:B------:R-:W-:Y:S01]  /*0bd0*/  FFMA.FTZ R66, R5, R23.reuse, R66 ;  /* 0x0000001705427223 */ /* 0x080fe20000010042 */
[----:B------:R-:W-:Y:S01]  /*0be0*/  FMUL.FTZ R8, R62, R23 ;  /* 0x000000173e087220 */ /* 0x000fe20000410000 */
[----:B------:R-:W-:Y:S01]  /*0bf0*/  FADD.FTZ R88, R88, R139 ;  /* 0x0000008b58587221 */ /* 0x000fe20000010000 */
[-C--:B------:R-:W-:Y:S01]  /*0c00*/  FFMA.FTZ R72, R19, R139.reuse, R72 ;  /* 0x0000008b13487223 */ /* 0x080fe20000010048 */
[----:B------:R-:W-:Y:S01]  /*0c10*/  FMUL.FTZ R22, R52, R139 ;  /* 0x0000008b34167220 */ /* 0x000fe20000410000 */
[C---:B------:R-:W-:Y:S01]  /*0c20*/  FMUL.FTZ R7, R145.reuse, R158 ;  /* 0x0000009e91077220 */ /* 0x040fe20000410000 */
[----:B------:R-:W-:Y:S01]  /*0c30*/  FMUL.FTZ R23, R145, R136 ;  /* 0x0000008891177220 */ /* 0x000fe20000410000 */
[----:B------:R-:W-:Y:S01]  /*0c40*/  FADD.FTZ R139, R152, R11 ;  /* 0x0000000b988b7221 */ /* 0x000fe20000010000 */
[----:B------:R-:W-:Y:S01]  /*0c50*/  FFMA.FTZ R136, R14, R11, R141 ;  /* 0x0000000b0e887223 */ /* 0x000fe2000001008d */
[----:B------:R-:W-:Y:S01]  /*0c60*/  PRMT R126, R10, 0x7632, R126 ;  /* 0x000076320a7e7816 */ /* 0x000fe2000000007e */
[----:B------:R-:W-:Y:S01]  /*0c70*/  FADD.FTZ R84, R84, R125 ;  /* 0x0000007d54547221 */ /* 0x000fe20000010000 */
[----:B------:R-:W-:Y:S01]  /*0c80*/  SHF.L.U32 R129, R10, 0x10, RZ ;  /* 0x000000100a817819 */ /* 0x000fe200000006ff */
[-C--:B------:R-:W-:Y:S01]  /*0c90*/  FFMA.FTZ R68, R7, R125.reuse, R68 ;  /* 0x0000007d07447223 */ /* 0x080fe20000010044 */
[----:B------:R-:W-:Y:S01]  /*0ca0*/  SHF.L.U32 R158, R13, 0x10, RZ ;  /* 0x000000100d9e7819 */ /* 0x000fe200000006ff */
[----:B------:R-:W-:Y:S01]  /*0cb0*/  FMUL.FTZ R10, R56, R125 ;  /* 0x0000007d380a7220 */ /* 0x000fe20000410000 */
[----:B------:R-:W-:Y:S01]  /*0cc0*/  FMUL.FTZ R13, R63, R156 ;  /* 0x0000009c3f0d7220 */ /* 0x000fe20000410000 */
[----:B------:R-:W-:Y:S01]  /*0cd0*/  FADD.FTZ R150, R139, R8 ;  /* 0x000000088b967221 */ /* 0x000fe20000010000 */
[----:B------:R-:W-:Y:S01]  /*0ce0*/  FMUL.FTZ R125, R145, R134 ;  /* 0x00000086917d7220 */ /* 0x000fe20000410000 */
        /* <DEDUP_REMOVED lines=34> */
[----:B------:R-:W-:Y:S02]  /*0f10*/  FMUL.FTZ R138, R145, R138 ;  /* 0x0000008a918a7220 */ /* 0x000fe40000410000 */
        /* <DEDUP_REMOVED lines=35> */
.L_x_2676:
[----:B-----5:R-:W-:Y:S01]  /*1150*/  ISETP.GE.AND P1, PT, R148, 0x1, PT ;  /* 0x000000019400780c */ /* 0x020fe20003f26270 */
[----:B------:R-:W1:Y:S01]  /*1160*/  LDC.64 R130, c[0x0][0x3b0] ;  /* 0x0000ec00ff827b82 */ /* 0x000e620000000a00 */
[----:B------:R-:W-:Y:S02]  /*1170*/  MOV R147, UR20 ;  /* 0x0000001400937c02 */ /* 0x000fe40008000f00 */
[----:B------:R-:W-:Y:S02]  /*1180*/  MOV R146, UR21 ;  /* 0x0000001500927c02 */ /* 0x000fe40008000f00 */
[----:B------:R-:W-:-:S04]  /*1190*/  ISETP.NE.U32.AND P0, PT, R147, RZ, PT ;  /* 0x000000ff9300720c */ /* 0x000fc80003f05070 */
[----:B------:R-:W-:-:S03]  /*11a0*/  ISETP.NE.AND.EX P0, PT, R146, RZ, PT, P0 ;  /* 0x000000ff9200720c */ /* 0x000fc60003f05300 */
[----:B------:R-:W2:Y:S01]  /*11b0*/  @P1 LDC R133, c[0x0][0x388] ;  /* 0x0000e200ff851b82 */ /* 0x000ea20000000800 */
[----:B------:R-:W-:-:S09]  /*11c0*/  @P1 IADD3 R132, PT, PT, R148, -0x1, RZ ;  /* 0xffffffff94841810 */ /* 0x000fd20007ffe0ff */
[----:B------:R-:W3:Y:S08]  /*11d0*/  @P0 LDC R149, c[0x0][0x388] ;  /* 0x0000e200ff950b82 */ /* 0x000ef00000000800 */
[----:B------:R-:W4:Y:S01]  /*11e0*/  @P0 LDC.64 R136, c[0x0][0x438] ;  /* 0x00010e00ff880b82 */ /* 0x000f220000000a00 */
[----:B--2---:R-:W-:-:S05]  /*11f0*/  @P1 IMAD R132, R132, R133, RZ ;  /* 0x0000008584841224 */ /* 0x004fca00078e02ff */
[----:B------:R-:W-:-:S04]  /*1200*/  @P1 SHF.R.S32.HI R133, RZ, 0x1f, R132 ;  /* 0x0000001fff851819 */ /* 0x000fc80000011484 */
[----:B------:R-:W-:Y:S01]  /*1210*/  @P1 LEA.HI R135, R133, R132, RZ, 0x3 ;  /* 0x0000008485871211 */ /* 0x000fe200078f18ff */
[----:B------:R-:W-:Y:S02]  /*1220*/  HFMA2 R133, -RZ, RZ, 0, 0 ;  /* 0x00000000ff857431 */ /* 0x000fe400000001ff */
[----:B---3--:R-:W-:Y:S01]  /*1230*/  @P0 IMAD R149, R0, R149, RZ ;  /* 0x0000009500950224 */ /* 0x008fe200078e02ff */
[----:B------:R-:W-:-:S04]  /*1240*/  @P1 LEA.HI.SX32 R133, R135, R4, 0x1d ;  /* 0x0000000487851211 */ /* 0x000fc800078feaff */
[----:B------:R-:W-:Y:S02]  /*1250*/  @P0 SHF.R.S32.HI R132, RZ, 0x1f, R149 ;  /* 0x0000001fff840819 */ /* 0x000fe40000011495 */
[C---:B------:R-:W-:Y:S02]  /*1260*/  IADD3 R135, PT, PT, R133.reuse, 0x20, RZ ;  /* 0x0000002085877810 */ /* 0x040fe40007ffe0ff */
[----:B------:R-:W-:Y:S01]  /*1270*/  @P0 LEA.HI R149, R132, R149, RZ, 0x3 ;  /* 0x0000009584950211 */ /* 0x000fe200078f18ff */
[----:B-1----:R-:W-:-:S04]  /*1280*/  IMAD.WIDE.U32 R132, R133, 0x8, R130 ;  /* 0x0000000885847825 */ /* 0x002fc800078e0082 */
[----:B------:R-:W-:Y:S01]  /*1290*/  IMAD.WIDE.U32 R130, R135, 0x8, R130 ;  /* 0x0000000887827825 */ /* 0x000fe200078e0082 */
[----:B------:R-:W-:Y:S01]  /*12a0*/  @P0 LEA.HI.SX32 R135, R149, R4, 0x1d ;  /* 0x0000000495870211 */ /* 0x000fe200078feaff */
[----:B------:R-:W5:Y:S03]  /*12b0*/  LDG.E.64 R132, desc[UR6][R132.64] ;  /* 0x0000000684847981 */ /* 0x000f66000c1e1b00 */
[C---:B------:R-:W-:Y:S01]  /*12c0*/  @P0 IADD3 R149, PT, PT, R135.reuse, 0x20, RZ ;  /* 0x0000002087950810 */ /* 0x040fe20007ffe0ff */
[--C-:B----4-:R-:W-:Y:S01]  /*12d0*/  @P0 IMAD.WIDE.U32 R134, R135, 0x10, R136.reuse ;  /* 0x0000001087860825 */ /* 0x110fe200078e0088 */
[----:B------:R-:W5:Y:S03]  /*12e0*/  LDG.E.64 R130, desc[UR6][R130.64] ;  /* 0x0000000682827981 */ /* 0x000f66000c1e1b00 */
[----:B------:R-:W-:Y:S01]  /*12f0*/  @P0 IMAD.WIDE.U32 R136, R149, 0x10, R136 ;  /* 0x0000001095880825 */ /* 0x000fe200078e0088 */
[----:B------:R1:W5:Y:S04]  /*1300*/  @P0 LDG.E.128 R28, desc[UR6][R134.64] ;  /* 0x00000006861c0981 */ /* 0x000368000c1e1d00 */
[----:B------:R1:W5:Y:S01]  /*1310*/  @P0 LDG.E.128 R24, desc[UR6][R136.64] ;  /* 0x0000000688180981 */ /* 0x000362000c1e1d00 */
[----:B------:R-:W-:Y:S01]  /*1320*/  HFMA2 R150, -RZ, RZ, 0, 0 ;  /* 0x00000000ff967431 */ /* 0x000fe200000001ff */
[----:B------:R-:W-:-:S07]  /*1330*/  MOV R149, RZ ;  /* 0x000000ff00957202 */ /* 0x000fce0000000f00 */
.L_x_2677:
[----:B------:R-:W-:Y:S05]  /*1340*/  BSYNC.RECONVERGENT B1 ;  /* 0x0000000000017941 */ /* 0x000fea0003800200 */
.L_x_2675:
[----:B------:R-:W-:-:S03]  /*1350*/  UMOV UR4, 0xffffffff ;  /* 0xffffffff00047882 */ /* 0x000fc60000000000 */
[----:B------:R-:W-:Y:S05]  /*1360*/  BRA.DIV UR4, `(.L_x_2678) ;  /* 0x0000005a04987947 */ /* 0x000fea000b800000 */
[----:B-1----:R-:W1:Y:S01]  /*1370*/  SHFL.BFLY PT, R134, R149, 0x1, 0x1f ;  /* 0x0c201f0095867f89 */ /* 0x002e6200000e0000 */
        /* <DEDUP_REMOVED lines=18> */
[--C-:B-1----:R-:W-:Y:S01]  /*14a0*/  FADD.FTZ R137, R153, R150.reuse ;  /* 0x0000009699897221 */ /* 0x102fe20000010000 */
[----:B------:R-:W-:Y:S01]  /*14b0*/  PRMT R150, R24, 0x7632, R150 ;  /* 0x0000763218967816 */ /* 0x000fe20000000096 */
[----:B--2---:R-:W-:-:S03]  /*14c0*/  FADD.FTZ R158, R154, R149 ;  /* 0x000000959a9e7221 */ /* 0x004fc60000010000 */
[----:B------:R1:W2:Y:S01]  /*14d0*/  SHFL.BFLY PT, R160, R137, 0x10, 0x1f ;  /* 0x0e001f0089a07f89 */ /* 0x0002a200000e0000 */
[----:B------:R-:W-:Y:S02]  /*14e0*/  PRMT R149, R27, 0x7632, R149 ;  /* 0x000076321b957816 */ /* 0x000fe40000000095 */
[----:B------:R-:W-:Y:S01]  /*14f0*/  PRMT R154, R28, 0x7632, R154 ;  /* 0x000076321c9a7816 */ /* 0x000fe2000000009a */
[----:B------:R1:W3:Y:S06]  /*1500*/  SHFL.BFLY PT, R155, R158, 0x10, 0x1f ;  /* 0x0e001f009e9b7f89 */ /* 0x0002ec00000e0000 */
.L_x_2815:
        /* <DEDUP_REMOVED lines=36> */
[----:B------:R-:W-:Y:S01]  /*1750*/  LOP3.LUT P2, RZ, R132, 0xff, RZ, 0xc0, !PT ;  /* 0x000000ff84ff7812 */ /* 0x000fe2000784c0ff */
[----:B------:R-:W-:Y:S01]  /*1760*/  FADD.FTZ R152, R6, -R157 ;  /* 0x8000009d06987221 */ /* 0x000fe20000010000 */
[----:B------:R-:W-:-:S03]  /*1770*/  MOV R157, RZ ;  /* 0x000000ff009d7202 */ /* 0x000fc60000000f00 */
[----:B------:R-:W-:-:S05]  /*1780*/  FMUL.FTZ R152, R145, R152 ;  /* 0x0000009891987220 */ /* 0x000fca0000410000 */
[----:B------:R-:W-:-:S05]  /*1790*/  FSEL R152, R152, RZ, P0 ;  /* 0x000000ff98987208 */ /* 0x000fca0000000000 */
[----:B------:R-:W-:-:S04]  /*17a0*/  FMUL.FTZ R152, R152, UR13 ;  /* 0x0000000d98987c20 */ /* 0x000fc80008410000 */
[----:B------:R-:W-:Y:S01]  /*17b0*/  FMUL.FTZ R163, R152, UR12 ;  /* 0x0000000c98a37c20 */ /* 0x000fe20008410000 */
[----:B------:R-:W-:-:S05]  /*17c0*/  @P2 SHF.L.U32 R152, R112, 0x10, RZ ;  /* 0x0000001070982819 */ /* 0x000fca00000006ff */
[----:B------:R-:W-:Y:S01]  /*17d0*/  @P2 FMUL.FTZ R157, R163, R152 ;  /* 0x00000098a39d2220 */ /* 0x000fe20000410000 */
[----:B------:R-:W-:-:S03]  /*17e0*/  FMUL.FTZ R152, R32, R163 ;  /* 0x000000a320987220 */ /* 0x000fc60000410000 */
[----:B------:R-:W-:Y:S02]  /*17f0*/  FADD.FTZ R108, R108, R157 ;  /* 0x0000009d6c6c7221 */ /* 0x000fe40000010000 */
[----:B------:R-:W-:-:S04]  /*1800*/  FSEL R152, R152, RZ, P2 ;  /* 0x000000ff98987208 */ /* 0x000fc80001000000 */
[----:B------:R-:W-:-:S04]  /*1810*/  F2FP.BF16.F32.PACK_AB R152, RZ, R152 ;  /* 0x00000098ff98723e */ /* 0x000fc800000010ff */
[----:B------:R-:W-:-:S07]  /*1820*/  PRMT R116, R152, 0x7610, R116 ;  /* 0x0000761098747816 */ /* 0x000fce0000000074 */
.L_x_2683:
[----:B------:R-:W-:Y:S05]  /*1830*/  BSYNC.RECONVERGENT B2 ;  /* 0x0000000000027941 */ /* 0x000fea0003800200 */
.L_x_2682:
        /* <DEDUP_REMOVED lines=18> */
.L_x_2685:
[----:B------:R-:W-:Y:S05]  /*1960*/  BSYNC.RECONVERGENT B2 ;  /* 0x0000000000027941 */ /* 0x000fea0003800200 */
.L_x_2684:
        /* <DEDUP_REMOVED lines=18> */
.L_x_2687:
[----:B------:R-:W-:Y:S05]  /*1a90*/  BSYNC.RECONVERGENT B2 ;  /* 0x0000000000027941 */ /* 0x000fea0003800200 */
.L_x_2686:
        /* <DEDUP_REMOVED lines=18> */
.L_x_2689:
[----:B------:R-:W-:Y:S05]  /*1bc0*/  BSYNC.RECONVERGENT B2 ;  /* 0x0000000000027941 */ /* 0x000fea0003800200 */
.L_x_2688:
        /* <DEDUP_REMOVED lines=18> */
.L_x_2691:
[----:B------:R-:W-:Y:S05]  /*1cf0*/  BSYNC.RECONVERGENT B2 ;  /* 0x0000000000027941 */ /* 0x000fea0003800200 */
.L_x_2690:
        /* <DEDUP_REMOVED lines=18> */
.L_x_2693:
[----:B------:R-:W-:Y:S05]  /*1e20*/  BSYNC.RECONVERGENT B2 ;  /* 0x0000000000027941 */ /* 0x000fea0003800200 */
.L_x_2692:
        /* <DEDUP_REMOVED lines=18> */
.L_x_2695:
[----:B------:R-:W-:Y:S05]  /*1f50*/  BSYNC.RECONVERGENT B2 ;  /* 0x0000000000027941 */ /* 0x000fea0003800200 */
.L_x_2694:
[----:B------:R-:W-:Y:S05]  /*1f60*/  @!P1 BRA `(.L_x_2696) ;  /* 0x0000001c00509947 */ /* 0x000fea0003800000 */
[----:B------:R-:W-:Y:S01]  /*1f70*/  ISETP.GE.U32.AND P0, PT, R132, RZ, PT ;  /* 0x000000ff8400720c */ /* 0x000fe20003f06070 */
[----:B------:R-:W-:Y:S01]  /*1f80*/  FFMA.FTZ R132, R20, R148, R155 ;  /* 0x0000009414847223 */ /* 0x000fe2000001009b */
[----:B------:R-:W-:Y:S02]  /*1f90*/  ISETP.GT.AND P2, PT, R143, RZ, PT ;  /* 0x000000ff8f00720c */ /* 0x000fe40003f44270 */
[----:B------:R-:W-:Y:S01]  /*1fa0*/  ISETP.GE.U32.AND.EX P0, PT, R133, 0x1000000, PT, P0 ;  /* 0x010000008500780c */ /* 0x000fe20003f06100 */
[----:B------:R-:W-:-:S04]  /*1fb0*/  FADD.FTZ R132, R17, -R132 ;  /* 0x8000008411847221 */ /* 0x000fc80000010000 */
[----:B------:R-:W-:-:S05]  /*1fc0*/  FMUL.FTZ R132, R145, R132 ;  /* 0x0000008491847220 */ /* 0x000fca0000410000 */
[----:B------:R-:W-:-:S03]  /*1fd0*/  FSEL R132, R132, RZ, P2 ;  /* 0x000000ff84847208 */ /* 0x000fc60001000000 */
[----:B------:R-:W-:Y:S02]  /*1fe0*/  @P0 SHF.L.U32 R135, R135, 0x10, RZ ;  /* 0x0000001087870819 */ /* 0x000fe400000006ff */
[----:B------:R-:W-:-:S04]  /*1ff0*/  FMUL.FTZ R132, R132, UR13 ;  /* 0x0000000d84847c20 */ /* 0x000fc80008410000 */
[----:B------:R-:W-:Y:S01]  /*2000*/  FMUL.FTZ R134, R132, UR12 ;  /* 0x0000000c84867c20 */ /* 0x000fe20008410000 */
[----:B------:R-:W-:-:S03]  /*2010*/  HFMA2 R132, -RZ, RZ, 0, 0 ;  /* 0x00000000ff847431 */ /* 0x000fc600000001ff */
[----:B------:R-:W-:Y:S01]  /*2020*/  FMUL.FTZ R133, R39, R134 ;  /* 0x0000008627857220 */ /* 0x000fe20000410000 */
[----:B------:R-:W-:-:S04]  /*2030*/  @P0 FMUL.FTZ R132, R134, R135 ;  /* 0x0000008786840220 */ /* 0x000fc80000410000 */
[----:B------:R-:W-:Y:S01]  /*2040*/  FSEL R133, R133, RZ, P0 ;  /* 0x000000ff85857208 */ /* 0x000fe20000000000 */
[----:B------:R-:W-:-:S03]  /*2050*/  FADD.FTZ R107, R107, R132 ;  /* 0x000000846b6b7221 */ /* 0x000fc60000010000 */
[----:B------:R-:W-:-:S04]  /*2060*/  F2FP.BF16.F32.PACK_AB R133, RZ, R133 ;  /* 0x00000085ff85723e */ /* 0x000fc800000010ff */
[----:B------:R-:W-:Y:S01]  /*2070*/  PRMT R119, R119, 0x5410, R133 ;  /* 0x0000541077777816 */ /* 0x000fe20000000085 */
[----:B------:R-:W-:Y:S06]  /*2080*/  BRA `(.L_x_2696) ;  /* 0x0000001c00087947 */ /* 0x000fec0003800000 */
.L_x_2681:
        /* <DEDUP_REMOVED lines=22> */
.L_x_2698:
[----:B------:R-:W-:Y:S05]  /*21f0*/  BSYNC.RECONVERGENT B2 ;  /* 0x0000000000027941 */ /* 0x000fea0003800200 */
.L_x_2697:
        /* <DEDUP_REMOVED lines=13> */
.L_x_2700:
[----:B------:R-:W-:Y:S05]  /*22d0*/  BSYNC.RECONVERGENT B2 ;  /* 0x0000000000027941 */ /* 0x000fea0003800200 */
.L_x_2699:
        /* <DEDUP_REMOVED lines=22> */
.L_x_2702:
[----:B------:R-:W-:Y:S05]  /*2440*/  BSYNC.RECONVERGENT B2 ;  /* 0x0000000000027941 */ /* 0x000fea0003800200 */
.L_x_2701:
[----:B------:R-:W-:Y:S04]  /*2450*/  BSSY.RECONVERGENT B2, `(.L_x_2703) ;  /* 0x000000d000027945 */ /* 0x000fe80003800200 */
[----:B------:R-:W-:Y:S05]  /*2460*/  @!P1 BRA `(.L_x_2704) ;  /* 0x00000000002c9947 */ /* 0x000fea0003800000 */
        /* <DEDUP_REMOVED lines=11> */
.L_x_2704:
[----:B------:R-:W-:Y:S05]  /*2520*/  BSYNC.RECONVERGENT B2 ;  /* 0x0000000000027941 */ /* 0x000fea0003800200 */
.L_x_2703:
        /* <DEDUP_REMOVED lines=22> */
.L_x_2706:
[----:B------:R-:W-:Y:S05]  /*2690*/  BSYNC.RECONVERGENT B2 ;  /* 0x0000000000027941 */ /* 0x000fea0003800200 */
.L_x_2705:
        /* <DEDUP_REMOVED lines=13> */
.L_x_2708:
[----:B------:R-:W-:Y:S05]  /*2770*/  BSYNC.RECONVERGENT B2 ;  /* 0x0000000000027941 */ /* 0x000fea0003800200 */
.L_x_2707:
        /* <DEDUP_REMOVED lines=22> */
.L_x_2710:
[----:B------:R-:W-:Y:S05]  /*28e0*/  BSYNC.RECONVERGENT B2 ;  /* 0x0000000000027941 */ /* 0x000fea0003800200 */
.L_x_2709:
[----:B------:R-:W-:Y:S01]  /*28f0*/  F2FP.BF16.F32.PACK_AB R123, R159, R152 ;  /* 0x000000989f7b723e */ /* 0x000fe200000010ff */
[----:B------:R-:W-:Y:S06]  /*2900*/  @!P1 BRA `(.L_x_2696) ;  /* 0x0000001000e89947 */ /* 0x000fec0003800000 */
[----:B------:R-:W-:Y:S01]  /*2910*/  ISETP.GE.U32.AND P0, PT, R132, RZ, PT ;  /* 0x000000ff8400720c */ /* 0x000fe20003f06070 */
[----:B------:R-:W-:-:S03]  /*2920*/  FMUL.FTZ R132, R159, UR13 ;  /* 0x0000000d9f847c20 */ /* 0x000fc60008410000 */
[----:B------:R-:W-:Y:S01]  /*2930*/  ISETP.GE.U32.AND.EX P0, PT, R133, 0x1000000, PT, P0 ;  /* 0x010000008500780c */ /* 0x000fe20003f06100 */
[----:B------:R-:W-:Y:S01]  /*2940*/  FMUL.FTZ R134, R132, UR12 ;  /* 0x0000000c84867c20 */ /* 0x000fe20008410000 */
[----:B------:R-:W-:-:S03]  /*2950*/  HFMA2 R132, -RZ, RZ, 0, 0 ;  /* 0x00000000ff847431 */ /* 0x000fc600000001ff */
        /* <DEDUP_REMOVED lines=8> */
.L_x_2680:
        /* <DEDUP_REMOVED lines=9> */
[----:B------:R-:W-:Y:S02]  /*2a70*/  SHF.L.U32 R152, R28, 0x10, RZ ;  /* 0x000000101c987819 */ /* 0x000fe400000006ff */
[----:B------:R-:W-:Y:S01]  /*2a80*/  LOP3.LUT P0, RZ, R132, 0xff, RZ, 0xc0, !PT ;  /* 0x000000ff84ff7812 */ /* 0x000fe2000780c0ff */
[----:B------:R-:W-:-:S04]  /*2a90*/  @P2 FADD.FTZ R157, R6, -R157 ;  /* 0x8000009d069d2221 */ /* 0x000fc80000010000 */
[----:B------:R-:W-:Y:S01]  /*2aa0*/  @P2 FFMA.FTZ R152, R145, R157, R152 ;  /* 0x0000009d91982223 */ /* 0x000fe20000010098 */
[----:B------:R-:W-:-:S03]  /*2ab0*/  MOV R157, RZ ;  /* 0x000000ff009d7202 */ /* 0x000fc60000000f00 */
[----:B------:R-:W-:-:S04]  /*2ac0*/  FMUL.FTZ R152, R152, UR13 ;  /* 0x0000000d98987c20 */ /* 0x000fc80008410000 */
[----:B------:R-:W-:Y:S01]  /*2ad0*/  FMUL.FTZ R163, R152, UR12 ;  /* 0x0000000c98a37c20 */ /* 0x000fe20008410000 */
[----:B------:R-:W-:-:S05]  /*2ae0*/  @P0 SHF.L.U32 R152, R112, 0x10, RZ ;  /* 0x0000001070980819 */ /* 0x000fca00000006ff */
[-C--:B------:R-:W-:Y:S01]  /*2af0*/  @P0 FMUL.FTZ R157, R152, R163.reuse ;  /* 0x000000a3989d0220 */ /* 0x080fe20000410000 */
[----:B------:R-:W-:-:S03]  /*2b00*/  FMUL.FTZ R152, R32, R163 ;  /* 0x000000a320987220 */ /* 0x000fc60000410000 */
[----:B------:R-:W-:Y:S02]  /*2b10*/  FADD.FTZ R108, R108, R157 ;  /* 0x0000009d6c6c7221 */ /* 0x000fe40000010000 */
[----:B------:R-:W-:-:S04]  /*2b20*/  FSEL R152, R152, RZ, P0 ;  /* 0x000000ff98987208 */ /* 0x000fc80000000000 */
[----:B------:R-:W-:-:S04]  /*2b30*/  F2FP.BF16.F32.PACK_AB R152, RZ, R152 ;  /* 0x00000098ff98723e */ /* 0x000fc800000010ff */
[----:B------:R-:W-:-:S07]  /*2b40*/  PRMT R116, R152, 0x7610, R116 ;  /* 0x0000761098747816 */ /* 0x000fce0000000074 */
.L_x_2713:
[----:B------:R-:W-:Y:S05]  /*2b50*/  BSYNC.RECONVERGENT B2 ;  /* 0x0000000000027941 */ /* 0x000fea0003800200 */
.L_x_2712:
        /* <DEDUP_REMOVED lines=17> */
.L_x_2715:
[----:B------:R-:W-:Y:S05]  /*2c70*/  BSYNC.RECONVERGENT B2 ;  /* 0x0000000000027941 */ /* 0x000fea0003800200 */
.L_x_2714:
[----:B------:R-:W-:Y:S04]  /*2c80*/  BSSY.RECONVERGENT B2, `(.L_x_2716) ;  /* 0x0000011000027945 */ /* 0x000fe80003800200 */
[----:B------:R-:W-:Y:S05]  /*2c90*/  @!P1 BRA `(.L_x_2717) ;  /* 0x00000000003c9947 */ /* 0x000fea0003800000 */
        /* <DEDUP_REMOVED lines=15> */
.L_x_2717:
[----:B------:R-:W-:Y:S05]  /*2d90*/  BSYNC.RECONVERGENT B2 ;  /* 0x0000000000027941 */ /* 0x000fea0003800200 */
.L_x_2716:
[----:B------:R-:W-:Y:S04]  /*2da0*/  BSSY.RECONVERGENT B2, `(.L_x_2718) ;  /* 0x0000011000027945 */ /* 0x000fe80003800200 */
[----:B------:R-:W-:Y:S05]  /*2db0*/  @!P1 BRA `(.L_x_2719) ;  /* 0x00000000003c9947 */ /* 0x000fea0003800000 */
[----:B------:R-:W-:Y:S01]  /*2dc0*/  @P2 FFMA.FTZ R152, R16, R148, R155 ;  /* 0x0000009410982223 */ /* 0x000fe2000001009b */
[----:B------:R-:W-:Y:S02]  /*2dd0*/  SHF.L.U32 R156, R156, 0x10, RZ ;  /* 0x000000109c9c7819 */ /* 0x000fe400000006ff */
[----:B------:R-:W-:Y:S01]  /*2de0*/  LOP3.LUT P0, RZ, R132, 0xff000000, RZ, 0xc0, !PT ;  /* 0xff00000084ff7812 */ /* 0x000fe2000780c0ff */
[----:B------:R-:W-:-:S04]  /*2df0*/  @P2 FADD.FTZ R152, R13, -R152 ;  /* 0x800000980d982221 */ /* 0x000fc80000010000 */
[----:B------:R-:W-:Y:S01]  /*2e00*/  @P2 FFMA.FTZ R156, R145, R152, R156 ;  /* 0x00000098919c2223 */ /* 0x000fe2000001009c */
[----:B------:R-:W-:-:S03]  /*2e10*/  HFMA2 R152, -RZ, RZ, 0, 0 ;  /* 0x00000000ff987431 */ /* 0x000fc600000001ff */
[----:B------:R-:W-:-:S04]  /*2e20*/  FMUL.FTZ R156, R156, UR13 ;  /* 0x0000000d9c9c7c20 */ /* 0x000fc80008410000 */
[----:B------:R-:W-:Y:S01]  /*2e30*/  FMUL.FTZ R156, R156, UR12 ;  /* 0x0000000c9c9c7c20 */ /* 0x000fe20008410000 */
[----:B------:R-:W-:-:S03]  /*2e40*/  @P0 SHF.L.U32 R157, R158, 0x10, RZ ;  /* 0x000000109e9d0819 */ /* 0x000fc600000006ff */
[-C--:B------:R-:W-:Y:S02]  /*2e50*/  FMUL.FTZ R154, R35, R156.reuse ;  /* 0x0000009c239a7220 */ /* 0x080fe40000410000 */
[----:B------:R-:W-:-:S03]  /*2e60*/  @P0 FMUL.FTZ R152, R157, R156 ;  /* 0x0000009c9d980220 */ /* 0x000fc60000410000 */
[----:B------:R-:W-:Y:S01]  /*2e70*/  FSEL R154, R154, RZ, P0 ;  /* 0x000000ff9a9a7208 */ /* 0x000fe20000000000 */
[----:B------:R-:W-:-:S03]  /*2e80*/  FADD.FTZ R111, R111, R152 ;  /* 0x000000986f6f7221 */ /* 0x000fc60000010000 */
[----:B------:R-:W-:-:S04]  /*2e90*/  F2FP.BF16.F32.PACK_AB R154, RZ, R154 ;  /* 0x0000009aff9a723e */ /* 0x000fc800000010ff */
[----:B------:R-:W-:-:S07]  /*2ea0*/  PRMT R117, R117, 0x5410, R154 ;  /* 0x0000541075757816 */ /* 0x000fce000000009a */
.L_x_2719:
[----:B------:R-:W-:Y:S05]  /*2eb0*/  BSYNC.RECONVERGENT B2 ;  /* 0x0000000000027941 */ /* 0x000fea0003800200 */
.L_x_2718:
        /* <DEDUP_REMOVED lines=17> */
.L_x_2721:
[----:B------:R-:W-:Y:S05]  /*2fd0*/  BSYNC.RECONVERGENT B2 ;  /* 0x0000000000027941 */ /* 0x000fea0003800200 */
.L_x_2720:
        /* <DEDUP_REMOVED lines=9> */
[----:B------:R-:W-:Y:S01]  /*3070*/  @P0 SHF.L.U32 R157, R134, 0x10, RZ ;  /* 0x00000010869d0819 */ /* 0x000fe200000006ff */
[----:B------:R-:W-:Y:S02]  /*3080*/  HFMA2 R134, -RZ, RZ, 0, 0 ;  /* 0x00000000ff867431 */ /* 0x000fe400000001ff */
[----:B------:R-:W-:-:S04]  /*3090*/  FMUL.FTZ R152, R152, UR12 ;  /* 0x0000000c98987c20 */ /* 0x000fc80008410000 */
[-C--:B------:R-:W-:Y:S01]  /*30a0*/  @P0 FMUL.FTZ R134, R157, R152.reuse ;  /* 0x000000989d860220 */ /* 0x080fe20000410000 */
[----:B------:R-:W-:-:S03]  /*30b0*/  FMUL.FTZ R152, R37, R152 ;  /* 0x0000009825987220 */ /* 0x000fc60000410000 */
[----:B------:R-:W-:Y:S02]  /*30c0*/  FADD.FTZ R105, R105, R134 ;  /* 0x0000008669697221 */ /* 0x000fe40000010000 */
[----:B------:R-:W-:-:S04]  /*30d0*/  FSEL R152, R152, RZ, P0 ;  /* 0x000000ff98987208 */ /* 0x000fc80000000000 */
[----:B------:R-:W-:-:S04]  /*30e0*/  F2FP.BF16.F32.PACK_AB R152, RZ, R152 ;  /* 0x00000098ff98723e */ /* 0x000fc800000010ff */
[----:B------:R-:W-:-:S07]  /*30f0*/  PRMT R118, R118, 0x5410, R152 ;  /* 0x0000541076767816 */ /* 0x000fce0000000098 */
.L_x_2723:
[----:B------:R-:W-:Y:S05]  /*3100*/  BSYNC.RECONVERGENT B2 ;  /* 0x0000000000027941 */ /* 0x000fea0003800200 */
.L_x_2722:
        /* <DEDUP_REMOVED lines=17> */
.L_x_2725:
[----:B------:R-:W-:Y:S05]  /*3220*/  BSYNC.RECONVERGENT B2 ;  /* 0x0000000000027941 */ /* 0x000fea0003800200 */
.L_x_2724:
        /* <DEDUP_REMOVED lines=11> */
[----:B------:R-:W-:-:S03]  /*32e0*/  HFMA2 R132, -RZ, RZ, 0, 0 ;  /* 0x00000000ff847431 */ /* 0x000fc600000001ff */
[-C--:B------:R-:W-:Y:S01]  /*32f0*/  FMUL.FTZ R133, R39, R134.reuse ;  /* 0x0000008627857220 */ /* 0x080fe20000410000 */
[----:B------:R-:W-:-:S04]  /*3300*/  @P0 FMUL.FTZ R132, R135, R134 ;  /* 0x0000008687840220 */ /* 0x000fc80000410000 */
[----:B------:R-:W-:Y:S01]  /*3310*/  FSEL R133, R133, RZ, P0 ;  /* 0x000000ff85857208 */ /* 0x000fe20000000000 */
[----:B------:R-:W-:-:S03]  /*3320*/  FADD.FTZ R107, R107, R132 ;  /* 0x000000846b6b7221 */ /* 0x000fc60000010000 */
[----:B------:R-:W-:-:S04]  /*3330*/  F2FP.BF16.F32.PACK_AB R133, RZ, R133 ;  /* 0x00000085ff85723e */ /* 0x000fc800000010ff */
[----:B------:R-:W-:Y:S01]  /*3340*/  PRMT R119, R119, 0x5410, R133 ;  /* 0x0000541077777816 */ /* 0x000fe20000000085 */
[----:B------:R-:W-:Y:S06]  /*3350*/  BRA `(.L_x_2696) ;  /* 0x0000000800547947 */ /* 0x000fec0003800000 */
.L_x_2711:
[----:B------:R-:W-:Y:S01]  /*3360*/  @P2 FFMA.FTZ R121, R3, R148, R155 ;  /* 0x0000009403792223 */ /* 0x000fe2000001009b */
[----:B------:R-:W-:Y:S01]  /*3370*/  SHF.L.U32 R120, R28, 0x10, RZ ;  /* 0x000000101c787819 */ /* 0x000fe200000006ff */
[----:B------:R-:W-:Y:S01]  /*3380*/  BSSY.RECONVERGENT B2, `(.L_x_2726) ;  /* 0x0000010000027945 */ /* 0x000fe20003800200 */
[----:B------:R-:W-:Y:S01]  /*3390*/  ISETP.GT.AND P0, PT, R143, RZ, PT ;  /* 0x000000ff8f00720c */ /* 0x000fe20003f04270 */
[----:B------:R-:W-:-:S04]  /*33a0*/  @P2 FADD.FTZ R121, R6, -R121 ;  /* 0x8000007906792221 */ /* 0x000fc80000010000 */
[----:B------:R-:W-:Y:S01]  /*33b0*/  @P2 FFMA.FTZ R120, R145, R121, R120 ;  /* 0x0000007991782223 */ /* 0x000fe20000010078 */
[----:B------:R-:W-:Y:S07]  /*33c0*/  @!P1 BRA `(.L_x_2727) ;  /* 0x00000000002c9947 */ /* 0x000fee0003800000 */
        /* <DEDUP_REMOVED lines=11> */
.L_x_2727:
[----:B------:R-:W-:Y:S05]  /*3480*/  BSYNC.RECONVERGENT B2 ;  /* 0x0000000000027941 */ /* 0x000fea0003800200 */
.L_x_2726:
        /* <DEDUP_REMOVED lines=18> */
.L_x_2729:
[----:B------:R-:W-:Y:S05]  /*35b0*/  BSYNC.RECONVERGENT B2 ;  /* 0x0000000000027941 */ /* 0x000fea0003800200 */
.L_x_2728:
[----:B------:R-:W-:Y:S01]  /*35c0*/  @P0 FFMA.FTZ R121, R5, R148, R155 ;  /* 0x0000009405790223 */ /* 0x000fe2000001009b */
[----:B------:R-:W-:Y:S01]  /*35d0*/  F2FP.BF16.F32.PACK_AB R120, R122, R120 ;  /* 0x000000787a78723e */ /* 0x000fe200000010ff */
[----:B------:R-:W-:Y:S01]  /*35e0*/  BSSY.RECONVERGENT B2, `(.L_x_2730) ;  /* 0x0000010000027945 */ /* 0x000fe20003800200 */
        /* <DEDUP_REMOVED lines=15> */
.L_x_2731:
[----:B------:R-:W-:Y:S05]  /*36e0*/  BSYNC.RECONVERGENT B2 ;  /* 0x0000000000027941 */ /* 0x000fea0003800200 */
.L_x_2730:
[-CC-:B------:R-:W-:Y:S01]  /*36f0*/  @P0 FFMA.FTZ R121, R7, R148.reuse, R155.reuse ;  /* 0x0000009407790223 */ /* 0x180fe2000001009b */
[----:B------:R-:W-:Y:S01]  /*3700*/  SHF.L.U32 R162, R30, 0x10, RZ ;  /* 0x000000101ea27819 */ /* 0x000fe200000006ff */
[-C--:B------:R-:W-:Y:S01]  /*3710*/  @P0 FFMA.FTZ R164, R18, R148.reuse, R155 ;  /* 0x0000009412a40223 */ /* 0x080fe2000001009b */
[----:B------:R-:W-:Y:S01]  /*3720*/  SHF.L.U32 R154, R157, 0x10, RZ ;  /* 0x000000109d9a7819 */ /* 0x000fe200000006ff */
[----:B------:R-:W-:Y:S01]  /*3730*/  @P0 FADD.FTZ R121, R10, -R121 ;  /* 0x800000790a790221 */ /* 0x000fe20000010000 */
[----:B------:R-:W-:Y:S01]  /*3740*/  SHF.L.U32 R152, R152, 0x10, RZ ;  /* 0x0000001098987819 */ /* 0x000fe200000006ff */
[----:B------:R-:W-:Y:S01]  /*3750*/  @P0 FADD.FTZ R123, R15, -R164 ;  /* 0x800000a40f7b0221 */ /* 0x000fe20000010000 */
[-CC-:B------:R-:W-:Y:S01]  /*3760*/  @P0 FFMA.FTZ R164, R20, R148.reuse, R155.reuse ;  /* 0x0000009414a40223 */ /* 0x180fe2000001009b */
[----:B------:R-:W-:Y:S01]  /*3770*/  @P0 FFMA.FTZ R162, R145, R121, R162 ;  /* 0x0000007991a20223 */ /* 0x000fe200000100a2 */
[----:B------:R-:W-:Y:S01]  /*3780*/  SHF.L.U32 R121, R156, 0x10, RZ ;  /* 0x000000109c797819 */ /* 0x000fe200000006ff */
[----:B------:R-:W-:Y:S01]  /*3790*/  @P0 FFMA.FTZ R156, R16, R148, R155 ;  /* 0x00000094109c0223 */ /* 0x000fe2000001009b */
[----:B------:R-:W-:Y:S01]  /*37a0*/  @P0 FADD.FTZ R164, R17, -R164 ;  /* 0x800000a411a40221 */ /* 0x000fe20000010000 */
[----:B------:R-:W-:Y:S01]  /*37b0*/  BSSY.RECONVERGENT B2, `(.L_x_2732) ;  /* 0x0000011000027945 */ /* 0x000fe20003800200 */
[----:B------:R-:W-:Y:S01]  /*37c0*/  @P0 FFMA.FTZ R154, R145, R123, R154 ;  /* 0x0000007b919a0223 */ /* 0x000fe2000001009a */
[----:B------:R-:W-:Y:S01]  /*37d0*/  @P0 FADD.FTZ R156, R13, -R156 ;  /* 0x8000009c0d9c0221 */ /* 0x000fe20000010000 */
[----:B------:R-:W-:-:S03]  /*37e0*/  @P0 FFMA.FTZ R152, R145, R164, R152 ;  /* 0x000000a491980223 */ /* 0x000fc60000010098 */
        /* <DEDUP_REMOVED lines=13> */
.L_x_2733:
[----:B------:R-:W-:Y:S05]  /*38c0*/  BSYNC.RECONVERGENT B2 ;  /* 0x0000000000027941 */ /* 0x000fea0003800200 */
.L_x_2732:
        /* <DEDUP_REMOVED lines=13> */
.L_x_2735:
[----:B------:R-:W-:Y:S05]  /*39a0*/  BSYNC.RECONVERGENT B2 ;  /* 0x0000000000027941 */ /* 0x000fea0003800200 */
.L_x_2734:
        /* <DEDUP_REMOVED lines=13> */
.L_x_2737:
[----:B------:R-:W-:Y:S05]  /*3a80*/  BSYNC.RECONVERGENT B2 ;  /* 0x0000000000027941 */ /* 0x000fea0003800200 */
.L_x_2736:
[----:B------:R-:W-:Y:S01]  /*3a90*/  @P0 FFMA.FTZ R123, R9, R148, R155 ;  /* 0x00000094097b0223 */ /* 0x000fe2000001009b */
[----:B------:R-:W-:Y:S01]  /*3aa0*/  SHF.L.U32 R134, R31, 0x10, RZ ;  /* 0x000000101f867819 */ /* 0x000fe200000006ff */
[----:B------:R-:W-:Y:S01]  /*3ab0*/  BSSY.RECONVERGENT B2, `(.L_x_2738) ;  /* 0x0000011000027945 */ /* 0x000fe20003800200 */
[----:B------:R-:W-:Y:S01]  /*3ac0*/  F2FP.BF16.F32.PACK_AB R121, R121, R122 ;  /* 0x0000007a7979723e */ /* 0x000fe200000010ff */
[----:B------:R-:W-:Y:S01]  /*3ad0*/  @P0 FADD.FTZ R123, R12, -R123 ;  /* 0x8000007b0c7b0221 */ /* 0x000fe20000010000 */
[----:B------:R-:W-:-:S03]  /*3ae0*/  F2FP.BF16.F32.PACK_AB R122, R154, R162 ;  /* 0x000000a29a7a723e */ /* 0x000fc600000010ff */
        /* <DEDUP_REMOVED lines=13> */
.L_x_2739:
[----:B------:R-:W-:Y:S05]  /*3bc0*/  BSYNC.RECONVERGENT B2 ;  /* 0x0000000000027941 */ /* 0x000fea0003800200 */
.L_x_2738:
[----:B------:R-:W-:Y:S01]  /*3bd0*/  F2FP.BF16.F32.PACK_AB R123, R152, R134 ;  /* 0x00000086987b723e */ /* 0x000fe200000010ff */
[----:B------:R-:W-:Y:S06]  /*3be0*/  @!P1 BRA `(.L_x_2696) ;  /* 0x0000000000309947 */ /* 0x000fec0003800000 */
[----:B------:R-:W-:Y:S01]  /*3bf0*/  ISETP.GE.U32.AND P0, PT, R132, RZ, PT ;  /* 0x000000ff8400720c */ /* 0x000fe20003f06070 */
[----:B------:R-:W-:Y:S01]  /*3c00*/  FMUL.FTZ R152, R152, UR13 ;  /* 0x0000000d98987c20 */ /* 0x000fe20008410000 */
[----:B------:R-:W-:Y:S02]  /*3c10*/  HFMA2 R132, -RZ, RZ, 0, 0 ;  /* 0x00000000ff847431 */ /* 0x000fe400000001ff */
        /* <DEDUP_REMOVED lines=8> */
[----:B------:R-:W-:-:S07]  /*3ca0*/  FADD.FTZ R107, R107, R132 ;  /* 0x000000846b6b7221 */ /* 0x000fce0000010000 */
.L_x_2696:
[----:B------:R-:W-:Y:S05]  /*3cb0*/  BSYNC.RECONVERGENT B1 ;  /* 0x0000000000017941 */ /* 0x000fea0003800200 */
.L_x_2679:
[----:B------:R-:W-:Y:S01]  /*3cc0*/  ISETP.NE.U32.AND P0, PT, R161, RZ, PT ;  /* 0x000000ffa100720c */ /* 0x000fe20003f05070 */
[----:B------:R-:W1:Y:S01]  /*3cd0*/  @P1 LDC.64 R134, c[0x0][0x468] ;  /* 0x00011a00ff861b82 */ /* 0x000e620000000a00 */
        /* <DEDUP_REMOVED lines=14> */
.L_x_2741:
[----:B------:R-:W-:Y:S05]  /*3dc0*/  BSYNC.RECONVERGENT B1 ;  /* 0x0000000000017941 */ /* 0x000fea0003800200 */
.L_x_2740:
[----:B------:R-:W-:Y:S01]  /*3dd0*/  BSSY.RECONVERGENT B1, `(.L_x_2742) ;  /* 0x000025e000017945 */ /* 0x000fe20003800200 */
[----:B-1---5:R-:W-:Y:S02]  /*3de0*/  PRMT R135, R115, 0x7632, R135 ;  /* 0x0000763273877816 */ /* 0x022fe40000000087 */
[----:B------:R-:W-:Y:S02]  /*3df0*/  PRMT R134, R114, 0x7632, R134 ;  /* 0x0000763272867816 */ /* 0x000fe40000000086 */
[----:B------:R-:W-:Y:S02]  /*3e00*/  PRMT R133, R113, 0x7632, R133 ;  /* 0x0000763271857816 */ /* 0x000fe40000000085 */
[----:B------:R-:W-:Y:S01]  /*3e10*/  PRMT R132, R112, 0x7632, R132 ;  /* 0x0000763270847816 */ /* 0x000fe20000000084 */
[----:B------:R-:W-:Y:S06]  /*3e20*/  @!P2 BRA `(.L_x_2743) ;  /* 0x0000001000aca947 */ /* 0x000fec0003800000 */
        /* <DEDUP_REMOVED lines=10> */
[-C--:B------:R-:W-:Y:S01]  /*3ed0*/  @P2 FFMA.FTZ R147, R21, R148.reuse, R155 ;  /* 0x0000009415932223 */ /* 0x080fe2000001009b */
[----:B------:R-:W-:Y:S01]  /*3ee0*/  @P2 FADD.FTZ R123, R22, -R123 ;  /* 0x8000007b167b2221 */ /* 0x000fe20000010000 */
[----:B------:R-:W-:Y:S01]  /*3ef0*/  @P2 FADD.FTZ R143, R127, -R122 ;  /* 0x8000007a7f8f2221 */ /* 0x000fe20000010000 */
[----:B------:R-:W-:Y:S01]  /*3f00*/  SHF.L.U32 R122, R151, 0x10, RZ ;  /* 0x00000010977a7819 */ /* 0x000fe200000006ff */
[-CC-:B------:R-:W-:Y:S01]  /*3f10*/  @P2 FFMA.FTZ R158, R140, R148.reuse, R155.reuse ;  /* 0x000000948c9e2223 */ /* 0x180fe2000001009b */
[----:B------:R-:W-:Y:S01]  /*3f20*/  @P2 FFMA.FTZ R156, R145, R123, R156 ;  /* 0x0000007b919c2223 */ /* 0x000fe2000001009c */
[----:B------:R-:W-:Y:S01]  /*3f30*/  @P2 FADD.FTZ R123, R129, -R152 ;  /* 0x80000098817b2221 */ /* 0x000fe20000010000 */
[----:B------:R-:W-:Y:S01]  /*3f40*/  SHF.L.U32 R152, R136, 0x10, RZ ;  /* 0x0000001088987819 */ /* 0x000fe200000006ff */
[-C--:B------:R-:W-:Y:S01]  /*3f50*/  @P2 FFMA.FTZ R121, R125, R148.reuse, R155 ;  /* 0x000000947d792223 */ /* 0x080fe2000001009b */
[----:B------:R-:W-:Y:S01]  /*3f60*/  @P2 FADD.FTZ R147, R124, -R147 ;  /* 0x800000937c932221 */ /* 0x000fe20000010000 */
[----:B------:R-:W-:Y:S01]  /*3f70*/  @P2 FFMA.FTZ R122, R145, R123, R122 ;  /* 0x0000007b917a2223 */ /* 0x000fe2000001007a */
[----:B------:R-:W-:Y:S01]  /*3f80*/  @P2 FADD.FTZ R123, R139, -R158 ;  /* 0x8000009e8b7b2221 */ /* 0x000fe20000010000 */
[-CC-:B------:R-:W-:Y:S01]  /*3f90*/  @P2 FFMA.FTZ R157, R23, R148.reuse, R155.reuse ;  /* 0x00000094179d2223 */ /* 0x180fe2000001009b */
[----:B------:R-:W-:Y:S01]  /*3fa0*/  @P2 FFMA.FTZ R120, R144, R148, R155 ;  /* 0x0000009490782223 */ /* 0x000fe2000001009b */
[----:B------:R-:W-:Y:S01]  /*3fb0*/  SHF.L.U32 R148, R27, 0x10, RZ ;  /* 0x000000101b947819 */ /* 0x000fe200000006ff */
[C---:B------:R-:W-:Y:S01]  /*3fc0*/  @P2 FFMA.FTZ R150, R145.reuse, R143, R150 ;  /* 0x0000008f91962223 */ /* 0x040fe20000010096 */
[C---:B------:R-:W-:Y:S01]  /*3fd0*/  @P2 FFMA.FTZ R146, R145.reuse, R147, R146 ;  /* 0x0000009391922223 */ /* 0x040fe20000010092 */
[----:B------:R-:W-:Y:S01]  /*3fe0*/  @P2 FFMA.FTZ R152, R145, R123, R152 ;  /* 0x0000007b91982223 */ /* 0x000fe20000010098 */
[----:B------:R-:W-:Y:S01]  /*3ff0*/  SHF.L.U32 R136, R149, 0x10, RZ ;  /* 0x0000001095887819 */ /* 0x000fe200000006ff */
[----:B------:R-:W-:Y:S01]  /*4000*/  @P2 FADD.FTZ R121, R142, -R121 ;  /* 0x800000798e792221 */ /* 0x000fe20000010000 */
[----:B------:R-:W-:Y:S01]  /*4010*/  @P2 FADD.FTZ R157, R126, -R157 ;  /* 0x8000009d7e9d2221 */ /* 0x000fe20000010000 */
[----:B------:R-:W-:Y:S01]  /*4020*/  @P2 FADD.FTZ R123, R141, -R120 ;  /* 0x800000788d7b2221 */ /* 0x000fe20000010000 */
[----:B------:R-:W-:Y:S01]  /*4030*/  F2FP.BF16.F32.PACK_AB R120, R150, R156 ;  /* 0x0000009c9678723e */ /* 0x000fe200000010ff */
[C---:B------:R-:W-:Y:S01]  /*4040*/  @P2 FFMA.FTZ R148, R145.reuse, R121, R148 ;  /* 0x0000007991942223 */ /* 0x040fe20000010094 */
[C---:B------:R-:W-:Y:S01]  /*4050*/  @P2 FFMA.FTZ R154, R145.reuse, R157, R154 ;  /* 0x0000009d919a2223 */ /* 0x040fe2000001009a */
[----:B------:R-:W-:Y:S01]  /*4060*/  @P2 FFMA.FTZ R136, R145, R123, R136 ;  /* 0x0000007b91882223 */ /* 0x000fe20000010088 */
[----:B------:R-:W-:Y:S01]  /*4070*/  F2FP.BF16.F32.PACK_AB R121, R122, R146 ;  /* 0x000000927a79723e */ /* 0x000fe200000010ff */
        /* <DEDUP_REMOVED lines=12> */
.L_x_2746:
[----:B------:R-:W-:Y:S05]  /*4140*/  BSYNC.RECONVERGENT B2 ;  /* 0x0000000000027941 */ /* 0x000fea0003800200 */
.L_x_2745:
        /* <DEDUP_REMOVED lines=13> */
.L_x_2748:
[----:B------:R-:W-:Y:S05]  /*4220*/  BSYNC.RECONVERGENT B2 ;  /* 0x0000000000027941 */ /* 0x000fea0003800200 */
.L_x_2747:
        /* <DEDUP_REMOVED lines=13> */
.L_x_2750:
[----:B------:R-:W-:Y:S05]  /*4300*/  BSYNC.RECONVERGENT B2 ;  /* 0x0000000000027941 */ /* 0x000fea0003800200 */
.L_x_2749:
        /* <DEDUP_REMOVED lines=13> */
.L_x_2752:
[----:B------:R-:W-:Y:S05]  /*43e0*/  BSYNC.RECONVERGENT B2 ;  /* 0x0000000000027941 */ /* 0x000fea0003800200 */
.L_x_2751:
        /* <DEDUP_REMOVED lines=13> */
.L_x_2754:
[----:B------:R-:W-:Y:S05]  /*44c0*/  BSYNC.RECONVERGENT B2 ;  /* 0x0000000000027941 */ /* 0x000fea0003800200 */
.L_x_2753:
        /* <DEDUP_REMOVED lines=13> */
.L_x_2756:
[----:B------:R-:W-:Y:S05]  /*45a0*/  BSYNC.RECONVERGENT B2 ;  /* 0x0000000000027941 */ /* 0x000fea0003800200 */
.L_x_2755:
        /* <DEDUP_REMOVED lines=13> */
.L_x_2758:
[----:B------:R-:W-:Y:S05]  /*4680*/  BSYNC.RECONVERGENT B2 ;  /* 0x0000000000027941 */ /* 0x000fea0003800200 */
.L_x_2757:
[----:B------:R-:W-:Y:S02]  /*4690*/  F2FP.BF16.F32.PACK_AB R122, R152, R154 ;  /* 0x0000009a987a723e */ /* 0x000fe400000010ff */
        /* <DEDUP_REMOVED lines=15> */
.L_x_2744:
        /* <DEDUP_REMOVED lines=18> */
.L_x_2761:
[----:B------:R-:W-:Y:S05]  /*48b0*/  BSYNC.RECONVERGENT B2 ;  /* 0x0000000000027941 */ /* 0x000fea0003800200 */
.L_x_2760:
        /* <DEDUP_REMOVED lines=17> */
.L_x_2763:
[----:B------:R-:W-:Y:S05]  /*49d0*/  BSYNC.RECONVERGENT B2 ;  /* 0x0000000000027941 */ /* 0x000fea0003800200 */
.L_x_2762:
        /* <DEDUP_REMOVED lines=17> */
.L_x_2765:
[----:B------:R-:W-:Y:S05]  /*4af0*/  BSYNC.RECONVERGENT B2 ;  /* 0x0000000000027941 */ /* 0x000fea0003800200 */
.L_x_2764:
[----:B------:R-:W-:Y:S04]  /*4b00*/  BSSY.RECONVERGENT B2, `(.L_x_2766) ;  /* 0x0000013000027945 */ /* 0x000fe80003800200 */
[----:B------:R-:W-:Y:S05]  /*4b10*/  @!P1 BRA `(.L_x_2767) ;  /* 0x0000000000449947 */ /* 0x000fea0003800000 */
[----:B------:R-:W-:Y:S01]  /*4b20*/  @P3 PRMT R132, R25, 0x7632, R132 ;  /* 0x0000763219843816 */ /* 0x000fe20000000084 */
[----:B------:R-:W-:Y:S01]  /*4b30*/  @P3 FFMA.FTZ R136, R138, R148, R155 ;  /* 0x000000948a883223 */ /* 0x000fe2000001009b */
[----:B------:R-:W-:Y:S02]  /*4b40*/  LOP3.LUT P2, RZ, R130, 0xff000000, RZ, 0xc0, !PT ;  /* 0xff00000082ff7812 */ /* 0x000fe4000784c0ff */
[----:B------:R-:W-:Y:S01]  /*4b50*/  @P3 SHF.L.U32 R132, R132, 0x10, RZ ;  /* 0x0000001084843819 */ /* 0x000fe200000006ff */
[----:B------:R-:W-:Y:S01]  /*4b60*/  @P3 FADD.FTZ R136, R129, -R136 ;  /* 0x8000008881883221 */ /* 0x000fe20000010000 */
[----:B------:R-:W-:-:S03]  /*4b70*/  @!P3 SHF.L.U32 R151, R151, 0x10, RZ ;  /* 0x000000109797b819 */ /* 0x000fc600000006ff */
[----:B------:R-:W-:Y:S01]  /*4b80*/  @P3 FFMA.FTZ R151, R145, R136, R132 ;  /* 0x0000008891973223 */ /* 0x000fe20000010084 */
[----:B------:R-:W-:-:S03]  /*4b90*/  HFMA2 R132, -RZ, RZ, 0, 0 ;  /* 0x00000000ff847431 */ /* 0x000fc600000001ff */
[----:B------:R-:W-:Y:S02]  /*4ba0*/  FMUL.FTZ R151, R151, UR13 ;  /* 0x0000000d97977c20 */ /* 0x000fe40008410000 */
[----:B------:R-:W-:Y:S02]  /*4bb0*/  @P2 SHF.L.U32 R143, R133, 0x10, RZ ;  /* 0x00000010858f2819 */ /* 0x000fe400000006ff */
[----:B------:R-:W-:-:S04]  /*4bc0*/  FMUL.FTZ R136, R151, UR12 ;  /* 0x0000000c97887c20 */ /* 0x000fc80008410000 */
[-C--:B------:R-:W-:Y:S01]  /*4bd0*/  FMUL.FTZ R133, R43, R136.reuse ;  /* 0x000000882b857220 */ /* 0x080fe20000410000 */
[----:B------:R-:W-:-:S04]  /*4be0*/  @P2 FMUL.FTZ R132, R143, R136 ;  /* 0x000000888f842220 */ /* 0x000fc80000410000 */
[----:B------:R-:W-:Y:S01]  /*4bf0*/  FSEL R133, R133, RZ, P2 ;  /* 0x000000ff85857208 */ /* 0x000fe20001000000 */
[----:B------:R-:W-:-:S03]  /*4c00*/  FADD.FTZ R103, R103, R132 ;  /* 0x0000008467677221 */ /* 0x000fc60000010000 */
[----:B------:R-:W-:-:S04]  /*4c10*/  F2FP.BF16.F32.PACK_AB R133, RZ, R133 ;  /* 0x00000085ff85723e */ /* 0x000fc800000010ff */
[----:B------:R-:W-:-:S07]  /*4c20*/  PRMT R117, R117, 0x5410, R133 ;  /* 0x0000541075757816 */ /* 0x000fce0000000085 */
.L_x_2767:
[----:B------:R-:W-:Y:S05]  /*4c30*/  BSYNC.RECONVERGENT B2 ;  /* 0x0000000000027941 */ /* 0x000fea0003800200 */
.L_x_2766:
        /* <DEDUP_REMOVED lines=17> */
.L_x_2769:
[----:B------:R-:W-:Y:S05]  /*4d50*/  BSYNC.RECONVERGENT B2 ;  /* 0x0000000000027941 */ /* 0x000fea0003800200 */
.L_x_2768:
        /* <DEDUP_REMOVED lines=17> */
[----:B------:R-:W-:-:S07]  /*4e70*/  PRMT R118, R118, 0x5410, R133 ;  /* 0x0000541076767816 */ /* 0x000fce0000000085 */
.L_x_2771:
[----:B------:R-:W-:Y:S05]  /*4e80*/  BSYNC.RECONVERGENT B2 ;  /* 0x0000000000027941 */ /* 0x000fea0003800200 */
.L_x_2770:
        /* <DEDUP_REMOVED lines=17> */
.L_x_2773:
[----:B------:R-:W-:Y:S05]  /*4fa0*/  BSYNC.RECONVERGENT B2 ;  /* 0x0000000000027941 */ /* 0x000fea0003800200 */
.L_x_2772:
[----:B------:R-:W-:Y:S05]  /*4fb0*/  @!P1 BRA `(.L_x_2759) ;  /* 0x0000001000fc9947 */ /* 0x000fea0003800000 */
[----:B------:R-:W-:Y:S01]  /*4fc0*/  PRMT R132, R27, 0x7632, R132 ;  /* 0x000076321b847816 */ /* 0x000fe20000000084 */
[----:B------:R-:W-:Y:S01]  /*4fd0*/  @P3 FFMA.FTZ R148, R144, R148, R155 ;  /* 0x0000009490943223 */ /* 0x000fe2000001009b */
[----:B------:R-:W-:Y:S01]  /*4fe0*/  ISETP.GE.U32.AND P2, PT, R130, RZ, PT ;  /* 0x000000ff8200720c */ /* 0x000fe20003f46070 */
[----:B------:R-:W-:Y:S01]  /*4ff0*/  HFMA2 R130, -RZ, RZ, 0, 0 ;  /* 0x00000000ff827431 */ /* 0x000fe200000001ff */
[----:B------:R-:W-:Y:S01]  /*5000*/  SHF.L.U32 R132, R132, 0x10, RZ ;  /* 0x0000001084847819 */ /* 0x000fe200000006ff */
[----:B------:R-:W-:Y:S01]  /*5010*/  @P3 FADD.FTZ R148, R141, -R148 ;  /* 0x800000948d943221 */ /* 0x000fe20000010000 */
[----:B------:R-:W-:-:S03]  /*5020*/  ISETP.GE.U32.AND.EX P2, PT, R131, 0x1000000, PT, P2 ;  /* 0x010000008300780c */ /* 0x000fc60003f46120 */
[----:B------:R-:W-:-:S04]  /*5030*/  @P3 FFMA.FTZ R132, R145, R148, R132 ;  /* 0x0000009491843223 */ /* 0x000fc80000010084 */
[----:B------:R-:W-:-:S04]  /*5040*/  FMUL.FTZ R132, R132, UR13 ;  /* 0x0000000d84847c20 */ /* 0x000fc80008410000 */
[----:B------:R-:W-:Y:S02]  /*5050*/  FMUL.FTZ R132, R132, UR12 ;  /* 0x0000000c84847c20 */ /* 0x000fe40008410000 */
[----:B------:R-:W-:Y:S02]  /*5060*/  @P2 SHF.L.U32 R135, R135, 0x10, RZ ;  /* 0x0000001087872819 */ /* 0x000fe400000006ff */
[----:B------:R-:W-:-:S03]  /*5070*/  FMUL.FTZ R131, R47, R132 ;  /* 0x000000842f837220 */ /* 0x000fc60000410000 */
[----:B------:R-:W-:Y:S02]  /*5080*/  @P2 FMUL.FTZ R130, R135, R132 ;  /* 0x0000008487822220 */ /* 0x000fe40000410000 */
[----:B------:R-:W-:Y:S02]  /*5090*/  FSEL R131, R131, RZ, P2 ;  /* 0x000000ff83837208 */ /* 0x000fe40001000000 */
[----:B------:R-:W-:Y:S02]  /*50a0*/  FADD.FTZ R99, R99, R130 ;  /* 0x0000008263637221 */ /* 0x000fe40000010000 */
[----:B------:R-:W-:-:S04]  /*50b0*/  F2FP.BF16.F32.PACK_AB R131, RZ, R131 ;  /* 0x00000083ff83723e */ /* 0x000fc800000010ff */
[----:B------:R-:W-:Y:S01]  /*50c0*/  PRMT R119, R119, 0x5410, R131 ;  /* 0x0000541077777816 */ /* 0x000fe20000000083 */
[----:B------:R-:W-:Y:S06]  /*50d0*/  BRA `(.L_x_2759) ;  /* 0x0000001000b47947 */ /* 0x000fec0003800000 */
.L_x_2743:
        /* <DEDUP_REMOVED lines=31> */
[----:B------:R-:W-:-:S04]  /*52d0*/  FMUL.FTZ R147, R136, UR13 ;  /* 0x0000000d88937c20 */ /* 0x000fc80008410000 */
[----:B------:R-:W-:Y:S01]  /*52e0*/  FMUL.FTZ R149, R147, UR12 ;  /* 0x0000000c93957c20 */ /* 0x000fe20008410000 */
[----:B------:R-:W-:-:S03]  /*52f0*/  MOV R147, RZ ;  /* 0x000000ff00937202 */ /* 0x000fc60000000f00 */
[----:B------:R-:W-:-:S04]  /*5300*/  FMUL.FTZ R148, R40, R149 ;  /* 0x0000009528947220 */ /* 0x000fc80000410000 */
[----:B------:R-:W-:Y:S02]  /*5310*/  @P3 SHF.L.U32 R150, R112, 0x10, RZ ;  /* 0x0000001070963819 */ /* 0x000fe400000006ff */
[----:B------:R-:W-:-:S03]  /*5320*/  FSEL R148, R148, RZ, P3 ;  /* 0x000000ff94947208 */ /* 0x000fc60001800000 */
[----:B------:R-:W-:Y:S01]  /*5330*/  @P3 FMUL.FTZ R147, R150, R149 ;  /* 0x0000009596933220 */ /* 0x000fe20000410000 */
[----:B------:R-:W-:-:S03]  /*5340*/  F2FP.BF16.F32.PACK_AB R148, RZ, R148 ;  /* 0x00000094ff94723e */ /* 0x000fc600000010ff */
[----:B------:R-:W-:Y:S01]  /*5350*/  FADD.FTZ R100, R100, R147 ;  /* 0x0000009364647221 */ /* 0x000fe20000010000 */
[----:B------:R-:W-:-:S07]  /*5360*/  PRMT R116, R148, 0x7610, R116 ;  /* 0x0000761094747816 */ /* 0x000fce0000000074 */
.L_x_2776:
[----:B------:R-:W-:Y:S05]  /*5370*/  BSYNC.RECONVERGENT B2 ;  /* 0x0000000000027941 */ /* 0x000fea0003800200 */
.L_x_2775:
[----:B------:R-:W-:Y:S04]  /*5380*/  BSSY.RECONVERGENT B2, `(.L_x_2777) ;  /* 0x000000d000027945 */ /* 0x000fe80003800200 */
[----:B------:R-:W-:Y:S05]  /*5390*/  @!P1 BRA `(.L_x_2778) ;  /* 0x00000000002c9947 */ /* 0x000fea0003800000 */
[----:B------:R-:W-:Y:S01]  /*53a0*/  LOP3.LUT P3, RZ, R130, 0xff00, RZ, 0xc0, !PT ;  /* 0x0000ff0082ff7812 */ /* 0x000fe2000786c0ff */
[----:B------:R-:W-:Y:S01]  /*53b0*/  FMUL.FTZ R147, R123, UR13 ;  /* 0x0000000d7b937c20 */ /* 0x000fe20008410000 */
[----:B------:R-:W-:-:S03]  /*53c0*/  HFMA2 R148, -RZ, RZ, 0, 0 ;  /* 0x00000000ff947431 */ /* 0x000fc600000001ff */
[----:B------:R-:W-:-:S08]  /*53d0*/  FMUL.FTZ R150, R147, UR12 ;  /* 0x0000000c93967c20 */ /* 0x000fd00008410000 */
[----:B------:R-:W-:Y:S01]  /*53e0*/  @P3 SHF.L.U32 R147, R132, 0x10, RZ ;  /* 0x0000001084933819 */ /* 0x000fe200000006ff */
[----:B------:R-:W-:-:S04]  /*53f0*/  FMUL.FTZ R132, R41, R150 ;  /* 0x0000009629847220 */ /* 0x000fc80000410000 */
[----:B------:R-:W-:Y:S01]  /*5400*/  @P3 FMUL.FTZ R148, R147, R150 ;  /* 0x0000009693943220 */ /* 0x000fe20000410000 */
[----:B------:R-:W-:-:S03]  /*5410*/  FSEL R132, R132, RZ, P3 ;  /* 0x000000ff84847208 */ /* 0x000fc60001800000 */
[----:B------:R-:W-:Y:S01]  /*5420*/  FADD.FTZ R101, R101, R148 ;  /* 0x0000009465657221 */ /* 0x000fe20000010000 */
[----:B------:R-:W-:-:S04]  /*5430*/  F2FP.BF16.F32.PACK_AB R132, RZ, R132 ;  /* 0x00000084ff84723e */ /* 0x000fc800000010ff */
[----:B------:R-:W-:-:S07]  /*5440*/  PRMT R116, R116, 0x5410, R132 ;  /* 0x0000541074747816 */ /* 0x000fce0000000084 */
.L_x_2778:
[----:B------:R-:W-:Y:S05]  /*5450*/  BSYNC.RECONVERGENT B2 ;  /* 0x0000000000027941 */ /* 0x000fea0003800200 */
.L_x_2777:
[----:B------:R-:W-:Y:S01]  /*5460*/  BSSY.RECONVERGENT B2, `(.L_x_2779) ;  /* 0x000000f000027945 */ /* 0x000fe20003800200 */
        /* <DEDUP_REMOVED lines=14> */
.L_x_2780:
[----:B------:R-:W-:Y:S05]  /*5550*/  BSYNC.RECONVERGENT B2 ;  /* 0x0000000000027941 */ /* 0x000fea0003800200 */
.L_x_2779:
[----:B------:R-:W-:Y:S04]  /*5560*/  BSSY.RECONVERGENT B2, `(.L_x_2781) ;  /* 0x000000d000027945 */ /* 0x000fe80003800200 */
[----:B------:R-:W-:Y:S05]  /*5570*/  @!P1 BRA `(.L_x_2782) ;  /* 0x00000000002c9947 */ /* 0x000fea0003800000 */
[----:B------:R-:W-:Y:S01]  /*5580*/  LOP3.LUT P3, RZ, R130, 0xff000000, RZ, 0xc0, !PT ;  /* 0xff00000082ff7812 */ /* 0x000fe2000786c0ff */
[----:B------:R-:W-:-:S04]  /*5590*/  FMUL.FTZ R146, R132, UR13 ;  /* 0x0000000d84927c20 */ /* 0x000fc80008410000 */
[----:B------:R-:W-:Y:S01]  /*55a0*/  FMUL.FTZ R148, R146, UR12 ;  /* 0x0000000c92947c20 */ /* 0x000fe20008410000 */
[----:B------:R-:W-:-:S07]  /*55b0*/  HFMA2 R146, -RZ, RZ, 0, 0 ;  /* 0x00000000ff927431 */ /* 0x000fce00000001ff */
[----:B------:R-:W-:Y:S01]  /*55c0*/  @P3 SHF.L.U32 R147, R133, 0x10, RZ ;  /* 0x0000001085933819 */ /* 0x000fe200000006ff */
[----:B------:R-:W-:-:S04]  /*55d0*/  FMUL.FTZ R133, R43, R148 ;  /* 0x000000942b857220 */ /* 0x000fc80000410000 */
[----:B------:R-:W-:Y:S01]  /*55e0*/  @P3 FMUL.FTZ R146, R147, R148 ;  /* 0x0000009493923220 */ /* 0x000fe20000410000 */
[----:B------:R-:W-:-:S03]  /*55f0*/  FSEL R133, R133, RZ, P3 ;  /* 0x000000ff85857208 */ /* 0x000fc60001800000 */
[----:B------:R-:W-:Y:S01]  /*5600*/  FADD.FTZ R103, R103, R146 ;  /* 0x0000009267677221 */ /* 0x000fe20000010000 */
[----:B------:R-:W-:-:S04]  /*5610*/  F2FP.BF16.F32.PACK_AB R133, RZ, R133 ;  /* 0x00000085ff85723e */ /* 0x000fc800000010ff */
[----:B------:R-:W-:-:S07]  /*5620*/  PRMT R117, R117, 0x5410, R133 ;  /* 0x0000541075757816 */ /* 0x000fce0000000085 */
.L_x_2782:
[----:B------:R-:W-:Y:S05]  /*5630*/  BSYNC.RECONVERGENT B2 ;  /* 0x0000000000027941 */ /* 0x000fea0003800200 */
.L_x_2781:
        /* <DEDUP_REMOVED lines=15> */
.L_x_2784:
[----:B------:R-:W-:Y:S05]  /*5730*/  BSYNC.RECONVERGENT B2 ;  /* 0x0000000000027941 */ /* 0x000fea0003800200 */
.L_x_2783:
        /* <DEDUP_REMOVED lines=13> */
.L_x_2786:
[----:B------:R-:W-:Y:S05]  /*5810*/  BSYNC.RECONVERGENT B2 ;  /* 0x0000000000027941 */ /* 0x000fea0003800200 */
.L_x_2785:
        /* <DEDUP_REMOVED lines=17> */
.L_x_2788:
[----:B------:R-:W-:Y:S05]  /*5930*/  BSYNC.RECONVERGENT B2 ;  /* 0x0000000000027941 */ /* 0x000fea0003800200 */
.L_x_2787:
[----:B------:R-:W-:Y:S02]  /*5940*/  F2FP.BF16.F32.PACK_AB R122, R133, R146 ;  /* 0x00000092857a723e */ /* 0x000fe400000010ff */
        /* <DEDUP_REMOVED lines=15> */
.L_x_2774:
        /* <DEDUP_REMOVED lines=8> */
[----:B------:R-:W-:-:S03]  /*5ac0*/  FSEL R136, R136, RZ, P2 ;  /* 0x000000ff88887208 */ /* 0x000fc60001000000 */
[----:B------:R-:W-:Y:S02]  /*5ad0*/  @P3 SHF.L.U32 R146, R112, 0x10, RZ ;  /* 0x0000001070923819 */ /* 0x000fe400000006ff */
        /* <DEDUP_REMOVED lines=8> */
.L_x_2790:
[----:B------:R-:W-:Y:S05]  /*5b60*/  BSYNC.RECONVERGENT B2 ;  /* 0x0000000000027941 */ /* 0x000fea0003800200 */
.L_x_2789:
        /* <DEDUP_REMOVED lines=18> */
.L_x_2792:
[----:B------:R-:W-:Y:S05]  /*5c90*/  BSYNC.RECONVERGENT B2 ;  /* 0x0000000000027941 */ /* 0x000fea0003800200 */
.L_x_2791:
        /* <DEDUP_REMOVED lines=18> */
.L_x_2794:
[----:B------:R-:W-:Y:S05]  /*5dc0*/  BSYNC.RECONVERGENT B2 ;  /* 0x0000000000027941 */ /* 0x000fea0003800200 */
.L_x_2793:
        /* <DEDUP_REMOVED lines=18> */
.L_x_2796:
[----:B------:R-:W-:Y:S05]  /*5ef0*/  BSYNC.RECONVERGENT B2 ;  /* 0x0000000000027941 */ /* 0x000fea0003800200 */
.L_x_2795:
        /* <DEDUP_REMOVED lines=18> */
.L_x_2798:
[----:B------:R-:W-:Y:S05]  /*6020*/  BSYNC.RECONVERGENT B2 ;  /* 0x0000000000027941 */ /* 0x000fea0003800200 */
.L_x_2797:
        /* <DEDUP_REMOVED lines=18> */
.L_x_2800:
[----:B------:R-:W-:Y:S05]  /*6150*/  BSYNC.RECONVERGENT B2 ;  /* 0x0000000000027941 */ /* 0x000fea0003800200 */
.L_x_2799:
        /* <DEDUP_REMOVED lines=18> */
.L_x_2802:
[----:B------:R-:W-:Y:S05]  /*6280*/  BSYNC.RECONVERGENT B2 ;  /* 0x0000000000027941 */ /* 0x000fea0003800200 */
.L_x_2801:
        /* <DEDUP_REMOVED lines=9> */
[----:B------:R-:W-:-:S03]  /*6320*/  @P2 SHF.L.U32 R135, R135, 0x10, RZ ;  /* 0x0000001087872819 */ /* 0x000fc600000006ff */
        /* <DEDUP_REMOVED lines=8> */
.L_x_2759:
[----:B------:R-:W-:Y:S05]  /*63b0*/  BSYNC.RECONVERGENT B1 ;  /* 0x0000000000017941 */ /* 0x000fea0003800200 */
.L_x_2742:
        /* <DEDUP_REMOVED lines=11> */
.L_x_2674:
[----:B------:R-:W-:Y:S05]  /*6470*/  BSYNC B0 ;  /* 0x0000000000007941 */ /* 0x000fea0003800000 */
.L_x_2673:
        /* <DEDUP_REMOVED lines=8> */
[----:B------:R-:W-:-:S04]  /*6500*/  LEA R3, R5, R4, 0x6 ;  /* 0x0000000405037211 */ /* 0x000fc800078e30ff */
[-C--:B------:R-:W-:Y:S02]  /*6510*/  LEA R2, R3, R0.reuse, 0x5 ;  /* 0x0000000003027211 */ /* 0x080fe400078e28ff */
[----:B------:R-:W-:-:S03]  /*6520*/  LEA R0, R45, R0, 0x2 ;  /* 0x000000002d007211 */ /* 0x000fc600078e10ff */
        /* <DEDUP_REMOVED lines=33> */
[----:B-1----:R-:W-:Y:S02]  /*6740*/  FADD.FTZ R6, R6, R13 ;  /* 0x0000000d06067221 */ /* 0x002fe40000010000 */
[----:B------:R-:W1:Y:S01]  /*6750*/  LDC R13, c[0x0][0x388] ;  /* 0x0000e200ff0d7b82 */ /* 0x000e620000000800 */
[----:B------:R-:W-:Y:S01]  /*6760*/  STS.128 [R2], R64 ;  /* 0x0000004002007388 */ /* 0x000fe20000000c00 */
[----:B--2---:R-:W-:-:S03]  /*6770*/  FADD.FTZ R9, R3, R16 ;  /* 0x0000001003097221 */ /* 0x004fc60000010000 */
[----:B------:R-:W-:Y:S01]  /*6780*/  STS.128 [R2+0x10], R68 ;  /* 0x0000104402007388 */ /* 0x000fe20000000c00 */
[----:B0-----:R-:W-:-:S03]  /*6790*/  FADD.FTZ R15, R4, R15 ;  /* 0x0000000f040f7221 */ /* 0x001fc60000010000 */
[----:B------:R-:W-:Y:S01]  /*67a0*/  STS.128 [R2+0x400], R72 ;  /* 0x0004004802007388 */ /* 0x000fe20000000c00 */
[----:B-----5:R-:W-:-:S03]  /*67b0*/  FADD.FTZ R11, R5, R18 ;  /* 0x00000012050b7221 */ /* 0x020fc60000010000 */
[----:B------:R-:W-:Y:S01]  /*67c0*/  STS.128 [R2+0x410], R76 ;  /* 0x0004104c02007388 */ /* 0x000fe20000000c00 */
[----:B---3--:R-:W-:Y:S01]  /*67d0*/  FADD.FTZ R17, R6, R17 ;  /* 0x0000001106117221 */ /* 0x008fe20000010000 */
        /* <DEDUP_REMOVED lines=41> */
[----:B------:R-:W-:Y:S02]  /*6a70*/  IADD3.X R27, PT, PT, RZ, RZ, RZ, P0, !PT ;  /* 0x000000ffff1b7210 */ /* 0x000fe400007fe4ff */
[C---:B------:R-:W-:Y:S01]  /*6a80*/  SHF.L.U32 R10, R2.reuse, 0x2, RZ ;  /* 0x00000002020a7819 */ /* 0x040fe200000006ff */
[----:B------:R-:W0:Y:S01]  /*6a90*/  LDS R30, [R0] ;  /* 0x00000000001e7984 */ /* 0x000e220000000800 */
        /* <DEDUP_REMOVED lines=51> */
.L_x_2678:
        /* <DEDUP_REMOVED lines=8> */
.L_x_2805:
[----:B------:R-:W-:Y:S05]  /*6e50*/  BSYNC B1 ;  /* 0x0000000000017941 */ /* 0x000fea0003800000 */
.L_x_2804:
        /* <DEDUP_REMOVED lines=9> */
.L_x_2806:
        /* <DEDUP_REMOVED lines=8> */
.L_x_2807:
[----:B------:R-:W-:-:S05]  /*6f70*/  FADD.FTZ R135, R135, R150 ;  /* 0x0000009687877221 */ /* 0x000fca0000010000 */
[----:B------:R-:W-:Y:S02]  /*6f80*/  MOV R162, R135 ;  /* 0x0000008700a27202 */ /* 0x000fe40000000f00 */
[----:B------:R-:W-:-:S07]  /*6f90*/  MOV R137, R151 ;  /* 0x0000009700897202 */ /* 0x000fce0000000f00 */
[----:B------:R-:W-:Y:S05]  /*6fa0*/  WARPSYNC.COLLECTIVE R159, `(.L_x_2808) ;  /* 0x000000009f087348 */ /* 0x000fea0003c00000 */
[----:B------:R0:W1:Y:S02]  /*6fb0*/  SHFL.BFLY P0, R151, R162, R161, R164 ;  /* 0x0c0000a1a2977389 */ /* 0x00006400000000a4 */
[----:B01----:R-:W-:Y:S05]  /*6fc0*/  ENDCOLLECTIVE ;  /* 0x000000000000791b */ /* 0x003fea0003800000 */
.L_x_2808:
[----:B------:R-:W-:Y:S01]  /*6fd0*/  FADD.FTZ R152, R134, R137 ;  /* 0x0000008986987221 */ /* 0x000fe20000010000 */
[----:B------:R-:W-:-:S04]  /*6fe0*/  HFMA2 R161, -RZ, RZ, 0, 2.384185791015625e-07 ;  /* 0x00000004ffa17431 */ /* 0x000fc800000001ff */
[----:B------:R-:W-:Y:S02]  /*6ff0*/  MOV R162, R152 ;  /* 0x0000009800a27202 */ /* 0x000fe40000000f00 */
[----:B------:R-:W-:-:S07]  /*7000*/  MOV R136, R151 ;  /* 0x0000009700887202 */ /* 0x000fce0000000f00 */
[----:B------:R-:W-:Y:S05]  /*7010*/  WARPSYNC.COLLECTIVE R159, `(.L_x_2809) ;  /* 0x000000009f087348 */ /* 0x000fea0003c00000 */
[----:B------:R0:W1:Y:S02]  /*7020*/  SHFL.BFLY P0, R151, R162, R161, R164 ;  /* 0x0c0000a1a2977389 */ /* 0x00006400000000a4 */
[----:B01----:R-:W-:Y:S05]  /*7030*/  ENDCOLLECTIVE ;  /* 0x000000000000791b */ /* 0x003fea0003800000 */
.L_x_2809:
[----:B------:R-:W-:-:S05]  /*7040*/  FADD.FTZ R136, R135, R136 ;  /* 0x0000008887887221 */ /* 0x000fca0000010000 */
[----:B------:R-:W-:Y:S02]  /*7050*/  MOV R162, R136 ;  /* 0x0000008800a27202 */ /* 0x000fe40000000f00 */
[----:B------:R-:W-:-:S07]  /*7060*/  MOV R137, R151 ;  /* 0x0000009700897202 */ /* 0x000fce0000000f00 */
[----:B------:R-:W-:Y:S05]  /*7070*/  WARPSYNC.COLLECTIVE R159, `(.L_x_2810) ;  /* 0x000000009f087348 */ /* 0x000fea0003c00000 */
[----:B------:R0:W1:Y:S02]  /*7080*/  SHFL.BFLY P0, R151, R162, R161, R164 ;  /* 0x0c0000a1a2977389 */ /* 0x00006400000000a4 */
[----:B01----:R-:W-:Y:S05]  /*7090*/  ENDCOLLECTIVE ;  /* 0x000000000000791b */ /* 0x003fea0003800000 */
.L_x_2810:
        /* <DEDUP_REMOVED lines=9> */
.L_x_2811:
[----:B------:R-:W-:Y:S02]  /*7130*/  MOV R162, R154 ;  /* 0x0000009a00a27202 */ /* 0x000fe40000000f00 */
[----:B------:R-:W-:-:S07]  /*7140*/  MOV R150, R151 ;  /* 0x0000009700967202 */ /* 0x000fce0000000f00 */
[----:B------:R-:W-:Y:S05]  /*7150*/  WARPSYNC.COLLECTIVE R159, `(.L_x_2812) ;  /* 0x000000009f087348 */ /* 0x000fea0003c00000 */
[----:B------:R0:W1:Y:S02]  /*7160*/  SHFL.BFLY P0, R151, R162, R161, R164 ;  /* 0x0c0000a1a2977389 */ /* 0x00006400000000a4 */
[----:B01----:R-:W-:Y:S05]  /*7170*/  ENDCOLLECTIVE ;  /* 0x000000000000791b */ /* 0x003fea0003800000 */
.L_x_2812:
[--C-:B------:R-:W-:Y:S01]  /*7180*/  FADD.FTZ R137, R153, R150.reuse ;  /* 0x0000009699897221 */ /* 0x100fe20000010000 */
[----:B------:R-:W-:Y:S01]  /*7190*/  PRMT R150, R24, 0x7632, R150 ;  /* 0x0000763218967816 */ /* 0x000fe20000000096 */
[----:B------:R-:W-:-:S03]  /*71a0*/  HFMA2 R161, -RZ, RZ, 0, 9.5367431640625e-07 ;  /* 0x00000010ffa17431 */ /* 0x000fc600000001ff */
[----:B------:R-:W-:Y:S02]  /*71b0*/  MOV R162, R137 ;  /* 0x0000008900a27202 */ /* 0x000fe40000000f00 */
[----:B------:R-:W-:-:S07]  /*71c0*/  MOV R149, R151 ;  /* 0x0000009700957202 */ /* 0x000fce0000000f00 */
[----:B------:R-:W-:Y:S05]  /*71d0*/  WARPSYNC.COLLECTIVE R159, `(.L_x_2813) ;  /* 0x000000009f087348 */ /* 0x000fea0003c00000 */
[----:B------:R0:W1:Y:S02]  /*71e0*/  SHFL.BFLY P0, R151, R162, R161, R164 ;  /* 0x0c0000a1a2977389 */ /* 0x00006400000000a4 */
[----:B01----:R-:W-:Y:S05]  /*71f0*/  ENDCOLLECTIVE ;  /* 0x000000000000791b */ /* 0x003fea0003800000 */
.L_x_2813:
[--C-:B------:R-:W-:Y:S01]  /*7200*/  FADD.FTZ R158, R154, R149.reuse ;  /* 0x000000959a9e7221 */ /* 0x100fe20000010000 */
[----:B------:R-:W-:Y:S02]  /*7210*/  PRMT R149, R27, 0x7632, R149 ;  /* 0x000076321b957816 */ /* 0x000fe40000000095 */
[----:B------:R-:W-:Y:S02]  /*7220*/  PRMT R154, R28, 0x7632, R154 ;  /* 0x000076321c9a7816 */ /* 0x000fe4000000009a */
[----:B------:R-:W-:Y:S02]  /*7230*/  MOV R162, R158 ;  /* 0x0000009e00a27202 */ /* 0x000fe40000000f00 */
[----:B------:R-:W-:-:S07]  /*7240*/  MOV R160, R151 ;  /* 0x0000009700a07202 */ /* 0x000fce0000000f00 */
[----:B------:R-:W-:Y:S05]  /*7250*/  WARPSYNC.COLLECTIVE R159, `(.L_x_2814) ;  /* 0x000000009f087348 */ /* 0x000fea0003c00000 */
[----:B------:R0:W1:Y:S02]  /*7260*/  SHFL.BFLY P0, R151, R162, R161, R164 ;  /* 0x0c0000a1a2977389 */ /* 0x00006400000000a4 */
[----:B01----:R-:W-:Y:S05]  /*7270*/  ENDCOLLECTIVE ;  /* 0x000000000000791b */ /* 0x003fea0003800000 */
.L_x_2814:
[----:B------:R-:W-:Y:S02]  /*7280*/  MOV R155, R151 ;  /* 0x00000097009b7202 */ /* 0x000fe40000000f00 */
[----:B------:R-:W-:Y:S01]  /*7290*/  PRMT R151, R25, 0x7632, R151 ;  /* 0x0000763219977816 */ /* 0x000fe20000000097 */
[----:B------:R-:W-:Y:S06]  /*72a0*/  BRA `(.L_x_2815) ;  /* 0xffffffa000987947 */ /* 0x000fec000383ffff */
.L_x_2816:
        /* <DEDUP_REMOVED lines=13> */
.L_x_11207:


//--------------------- .text._ZN10layer_norm13ln_bwd_kernelINS_13Kernel_traitsI13__nv_bfloat16S2_fS2_fjLj512ELj1ELj4ELj1ELj16ENS_18Kernel_traits_baseILj512ES2_S2_fS2_fjLj128EEEEELb0ELb0ELb0ELb0EEEvNS_9BwdParamsE --------------------------
	.section	.text._ZN10layer_norm13ln_bwd_kernelINS_13Kernel_traitsI13__nv_bfloat16S2_fS2_fjLj512ELj1ELj4ELj1ELj16ENS_18Kernel_traits_baseILj512ES2_S2_fS2_fjLj128EEEEELb0ELb0ELb0ELb0EEEvNS_9BwdParamsE,"ax",@progbits
	.align	128
        .global         _ZN10layer_norm13ln_bwd_kernelINS_13Kernel_traitsI13__nv_bfloat16S2_fS2_fjLj512ELj1ELj4ELj1ELj16ENS_18Kernel_traits_baseILj512ES2_S2_fS2_fjLj128EEEEELb0ELb0ELb0ELb0EEEvNS_9BwdParamsE
        .type           _ZN10layer_norm13ln_bwd_kernelINS_13Kernel_traitsI13__nv_bfloat16S2_fS2_fjLj512ELj1ELj4ELj1ELj16ENS_18Kernel_traits_baseILj512ES2_S2_fS2_fjLj128EEEEELb0ELb0ELb0ELb0EEEvNS_9BwdParamsE,@function
        .size           _ZN10layer_norm13ln_bwd_kernelINS_13Kernel_traitsI13__nv_bfloat16S2_fS2_fjLj512ELj1ELj4ELj1ELj16ENS_18Kernel_traits_baseILj512ES2_S2_fS2_fjLj128EEEEELb0ELb0ELb0ELb0EEEvNS_9BwdParamsE,(.L_x_11208 - _ZN10layer_norm13ln_bwd_kernelINS_13Kernel_traitsI13__nv_bfloat16S2_fS2_fjLj512ELj1ELj4ELj1ELj16ENS_18Kernel_traits_baseILj512ES2_S2_fS2_fjLj128EEEEELb0ELb0ELb0ELb0EEEvNS_9BwdParamsE)
        .other          _ZN10layer_norm13ln_bwd_kernelINS_13Kernel_traitsI13__nv_bfloat16S2_fS2_fjLj512ELj1ELj4ELj1ELj16ENS_18Kernel_traits_baseILj512ES2_S2_fS2_fjLj128EEEEELb0ELb0ELb0ELb0EEEvNS_9BwdParamsE,@"STO_CUDA_ENTRY STV_DEFAULT"
_ZN10layer_norm13ln_bwd_kernelINS_13Kernel_traitsI13__nv_bfloat16S2_fS2_fjLj512ELj1ELj4ELj1ELj16ENS_18Kernel_traits_baseILj512ES2_S2_fS2_fjLj128EEEEELb0ELb0ELb0ELb0EEEvNS_9BwdParamsE:
.text._ZN10layer_norm13ln_bwd_kernelINS_13Kernel_traitsI13__nv_bfloat16S2_fS2_fjLj512ELj1ELj4ELj1ELj16ENS_18Kernel_traits_baseILj512ES2_S2_fS2_fjLj128EEEEELb0ELb0ELb0ELb0EEEvNS_9BwdParamsE:
        /* <DEDUP_REMOVED lines=25> */
[----:B---3--:R-:W-:-:S05]  /*0190*/  @P1 IMAD.WIDE.U32 R4, R7, 0x10, R4 ;  /* 0x0000001007041825 */ /* 0x008fca00078e0004 */
        /* <DEDUP_REMOVED lines=49> */
.L_x_2838:
[----:B0-----:R-:W0:Y:S08]  /*04b0*/  @P0 LDC.64 R72, c[0x0][0x3e0] ;  /* 0x0000f800ff480b82 */ /* 0x001e300000000a00 */
[----:B------:R-:W1:Y:S08]  /*04c0*/  LDC.64 R74, c[0x0][0x3c0] ;  /* 0x0000f000ff4a7b82 */ /* 0x000e700000000a00 */
[----:B-----5:R-:W2:Y:S01]  /*04d0*/  LDC.64 R92, c[0x0][0x3c8] ;  /* 0x0000f200ff5c7b82 */ /* 0x020ea20000000a00 */
[----:B0-----:R-:W-:-:S05]  /*04e0*/  @P0 IMAD.WIDE R72, R94, 0x2, R72 ;  /* 0x000000025e480825 */ /* 0x001fca00078e0248 */
[----:B------:R2:W3:Y:S01]  /*04f0*/  @P0 LDG.E.U16 R97, desc[UR6][R72.64] ;  /* 0x0000000648610981 */ /* 0x0004e2000c1e1500 */
[----:B-1----:R-:W-:-:S06]  /*0500*/  IMAD.WIDE R74, R94, 0x4, R74 ;  /* 0x000000045e4a7825 */ /* 0x002fcc00078e024a */
[----:B------:R0:W4:Y:S01]  /*0510*/  LDG.E R74, desc[UR6][R74.64] ;  /* 0x000000064a4a7981 */ /* 0x000122000c1e1900 */
[----:B--2---:R-:W-:-:S05]  /*0520*/  IMAD.WIDE R72, R94, 0x4, R92 ;  /* 0x000000045e487825 */ /* 0x004fca00078e025c */
[----:B------:R1:W5:Y:S01]  /*0530*/  LDG.E R93, desc[UR6][R72.64] ;  /* 0x00000006485d7981 */ /* 0x000362000c1e1900 */
[----:B------:R-:W0:Y:S01]  /*0540*/  S2R R119, SR_TID.X ;  /* 0x0000000000777919 */ /* 0x000e220000002100 */
        /* <DEDUP_REMOVED lines=8> */
[----:B------:R-:W-:Y:S02]  /*05d0*/  ISETP.NE.AND P5, PT, RZ, UR8, PT ;  /* 0x00000008ff007c0c */ /* 0x000fe4000bfa5270 */
[----:B------:R-:W-:Y:S02]  /*05e0*/  CS2R R98, SRZ ;  /* 0x0000000000627805 */ /* 0x000fe4000001ff00 */
[----:B------:R-:W-:Y:S02]  /*05f0*/  ISETP.GE.U32.AND P3, PT, R108, 0x40, PT ;  /* 0x000000406c00780c */ /* 0x000fe40003f66070 */
[----:B------:R-:W-:-:S02]  /*0600*/  ISETP.NE.AND.EX P1, PT, RZ, UR11, PT, P1 ;  /* 0x0000000bff007c0c */ /* 0x000fc4000bf25310 */
[----:B0-----:R-:W-:-:S04]  /*0610*/  LOP3.LUT R75, R119, 0x1f, RZ, 0xc0, !PT ;  /* 0x0000001f774b7812 */ /* 0x001fc800078ec0ff */
[----:B------:R-:W-:-:S04]  /*0620*/  LEA.HI.SX32 R2, R2, R75, 0x1d ;  /* 0x0000004b02027211 */ /* 0x000fc800078feaff */
[----:B------:R-:W-:Y:S02]  /*0630*/  MOV R110, R2 ;  /* 0x00000002006e7202 */ /* 0x000fe40000000f00 */
[----:B---3--:R-:W-:Y:S02]  /*0640*/  @P0 SHF.L.U32 R92, R97, 0x10, RZ ;  /* 0x00000010615c0819 */ /* 0x008fe400000006ff */
[----:B----4-:R-:W-:Y:S01]  /*0650*/  FSEL R97, R74, RZ, !P5 ;  /* 0x000000ff4a617208 */ /* 0x010fe20006800000 */
[----:B-1----:R-:W-:Y:S06]  /*0660*/  @!P4 BRA `(.L_x_2820) ;  /* 0x000000040068c947 */ /* 0x002fec0003800000 */
[----:B------:R-:W0:Y:S08]  /*0670*/  LDC.64 R76, c[0x0][0x3a8] ;  /* 0x0000ea00ff4c7b82 */ /* 0x000e300000000a00 */
[----:B------:R-:W1:Y:S01]  /*0680*/  LDC.64 R72, c[0x0][0x428] ;  /* 0x00010a00ff487b82 */ /* 0x000e620000000a00 */
[----:B0-----:R-:W-:-:S05]  /*0690*/  IMAD.WIDE.U32 R76, R2, 0x20, R76 ;  /* 0x00000020024c7825 */ /* 0x001fca00078e004c */
[----:B------:R-:W2:Y:S01]  /*06a0*/  LDG.E.128 R84, desc[UR6][R76.64] ;  /* 0x000000064c547981 */ /* 0x000ea2000c1e1d00 */
[----:B-1----:R-:W-:-:S06]  /*06b0*/  IMAD.WIDE.U32 R72, R2, 0x10, R72 ;  /* 0x0000001002487825 */ /* 0x002fcc00078e0048 */
[----:B------:R-:W3:Y:S04]  /*06c0*/  LDG.E.128 R72, desc[UR6][R72.64] ;  /* 0x0000000648487981 */ /* 0x000ee8000c1e1d00 */
[----:B------:R-:W4:Y:S01]  /*06d0*/  LDG.E.128 R76, desc[UR6][R76.64+0x10] ;  /* 0x000010064c4c7981 */ /* 0x000f22000c1e1d00 */
[----:B------:R-:W-:-:S04]  /*06e0*/  ISETP.NE.U32.AND P2, PT, RZ, UR10, PT ;  /* 0x0000000aff007c0c */ /* 0x000fc8000bf45070 */
[----:B------:R-:W-:-:S13]  /*06f0*/  ISETP.NE.AND.EX P2, PT, RZ, UR11, PT, P2 ;  /* 0x0000000bff007c0c */ /* 0x000fda000bf45320 */
[----:B------:R-:W0:Y:S01]  /*0700*/  @P2 LDC.64 R82, c[0x0][0x438] ;  /* 0x00010e00ff522b82 */ /* 0x000e220000000a00 */
[----:B------:R-:W-:Y:S02]  /*0710*/  SHF.L.U32 R3, R104, 0x10, RZ ;  /* 0x0000001068037819 */ /* 0x000fe400000006ff */
[----:B------:R-:W-:Y:S02]  /*0720*/  SHF.L.U32 R95, R105, 0x10, RZ ;  /* 0x00000010695f7819 */ /* 0x000fe400000006ff */
[----:B------:R-:W-:Y:S01]  /*0730*/  SHF.L.U32 R96, R115, 0x10, RZ ;  /* 0x0000001073607819 */ /* 0x000fe200000006ff */
[----:B0-----:R-:W-:-:S05]  /*0740*/  @P2 IMAD.WIDE.U32 R82, R2, 0x20, R82 ;  /* 0x0000002002522825 */ /* 0x001fca00078e0052 */
[----:B------:R-:W5:Y:S04]  /*0750*/  @P2 LDG.E.128 R20, desc[UR6][R82.64] ;  /* 0x0000000652142981 */ /* 0x000f68000c1e1d00 */
[----:B------:R0:W5:Y:S01]  /*0760*/  @P2 LDG.E.128 R16, desc[UR6][R82.64+0x10] ;  /* 0x0000100652102981 */ /* 0x000162000c1e1d00 */
[C---:B--2---:R-:W-:Y:S01]  /*0770*/  FADD.FTZ R0, -R97.reuse, R84 ;  /* 0x0000005461007221 */ /* 0x044fe20000010100 */
[C---:B------:R-:W-:Y:S01]  /*0780*/  FADD.FTZ R86, -R97.reuse, R86 ;  /* 0x0000005661567221 */ /* 0x040fe20000010100 */
[----:B------:R-:W-:Y:S02]  /*0790*/  FADD.FTZ R84, -R97, R85 ;  /* 0x0000005561547221 */ /* 0x000fe40000010100 */
[----:B-----5:R-:W-:Y:S01]  /*07a0*/  FMUL.FTZ R0, R93, R0 ;  /* 0x000000005d007220 */ /* 0x020fe20000410000 */
[----:B---3--:R-:W-:-:S02]  /*07b0*/  SHF.L.U32 R15, R72, 0x10, RZ ;  /* 0x00000010480f7819 */ /* 0x008fc400000006ff */
[----:B------:R-:W-:Y:S02]  /*07c0*/  PRMT R4, R72, 0x7632, R4 ;  /* 0x0000763248047816 */ /* 0x000fe40000000004 */
[----:B0-----:R-:W-:Y:S01]  /*07d0*/  SHF.L.U32 R82, R73, 0x10, RZ ;  /* 0x0000001049527819 */ /* 0x001fe200000006ff */
[-C--:B------:R-:W-:Y:S01]  /*07e0*/  FMUL.FTZ R3, R3, R15.reuse ;  /* 0x0000000f03037220 */ /* 0x080fe20000410000 */
[----:B------:R-:W-:Y:S01]  /*07f0*/  FADD.FTZ R36, R36, R15 ;  /* 0x0000000f24247221 */ /* 0x000fe20000010000 */
[----:B------:R-:W-:Y:S01]  /*0800*/  FFMA.FTZ R52, R0, R15, R52 ;  /* 0x0000000f00347223 */ /* 0x000fe20000010034 */
[----:B------:R-:W-:Y:S01]  /*0810*/  SHF.L.U32 R72, R4, 0x10, RZ ;  /* 0x0000001004487819 */ /* 0x000fe200000006ff */
[C---:B------:R-:W-:Y:S01]  /*0820*/  FMUL.FTZ R15, R93.reuse, R86 ;  /* 0x000000565d0f7220 */ /* 0x040fe20000410000 */
[----:B------:R-:W-:Y:S01]  /*0830*/  FMUL.FTZ R4, R93, R84 ;  /* 0x000000545d047220 */ /* 0x000fe20000410000 */
[----:B------:R-:W-:Y:S01]  /*0840*/  PRMT R73, R73, 0x7632, R73 ;  /* 0x0000763249497816 */ /* 0x000fe20000000049 */
[C---:B------:R-:W-:Y:S01]  /*0850*/  FADD.FTZ R98, -R97.reuse, R87 ;  /* 0x0000005761627221 */ /* 0x040fe20000010100 */
[----:B----4-:R-:W-:Y:S01]  /*0860*/  FADD.FTZ R76, -R97, R76 ;  /* 0x0000004c614c7221 */ /* 0x010fe20000010100 */
[-C--:B------:R-:W-:Y:S01]  /*0870*/  FMUL.FTZ R95, R95, R82.reuse ;  /* 0x000000525f5f7220 */ /* 0x080fe20000410000 */
[----:B------:R-:W-:Y:S01]  /*0880*/  FADD.FTZ R38, R38, R82 ;  /* 0x0000005226267221 */ /* 0x000fe20000010000 */
[----:B------:R-:W-:Y:S01]  /*0890*/  FFMA.FTZ R54, R15, R82, R54 ;  /* 0x000000520f367223 */ /* 0x000fe20000010036 */
[-C--:B------:R-:W-:Y:S01]  /*08a0*/  FMUL.FTZ R96, R96, R72.reuse ;  /* 0x0000004860607220 */ /* 0x080fe20000410000 */
[----:B------:R-:W-:Y:S01]  /*08b0*/  FFMA.FTZ R53, R4, R72, R53 ;  /* 0x0000004804357223 */ /* 0x000fe20000010035 */
[----:B------:R-:W-:Y:S01]  /*08c0*/  FADD.FTZ R37, R37, R72 ;  /* 0x0000004825257221 */ /* 0x000fe20000010000 */
[----:B------:R-:W-:Y:S01]  /*08d0*/  SHF.L.U32 R82, R116, 0x10, RZ ;  /* 0x0000001074527819 */ /* 0x000fe200000006ff */
[----:B------:R-:W-:Y:S01]  /*08e0*/  FMUL.FTZ R84, R93, R98 ;  /* 0x000000625d547220 */ /* 0x000fe20000410000 */
[----:B------:R-:W-:Y:S01]  /*08f0*/  SHF.L.U32 R73, R73, 0x10, RZ ;  /* 0x0000001049497819 */ /* 0x000fe200000006ff */
[----:B------:R-:W-:Y:S01]  /*0900*/  FMUL.FTZ R83, R93, R76 ;  /* 0x0000004c5d537220 */ /* 0x000fe20000410000 */
[----:B------:R-:W-:-:S02]  /*0910*/  SHF.L.U32 R72, R106, 0x10, RZ ;  /* 0x000000106a487819 */ /* 0x000fc400000006ff */
[----:B------:R-:W-:Y:S01]  /*0920*/  SHF.L.U32 R85, R74, 0x10, RZ ;  /* 0x000000104a557819 */ /* 0x000fe200000006ff */
[----:B------:R-:W-:Y:S01]  /*0930*/  FADD.FTZ R78, -R97, R78 ;  /* 0x0000004e614e7221 */ /* 0x000fe20000010100 */
[-C--:B------:R-:W-:Y:S01]  /*0940*/  FMUL.FTZ R82, R82, R73.reuse ;  /* 0x0000004952527220 */ /* 0x080fe20000410000 */
[----:B------:R-:W-:Y:S01]  /*0950*/  FFMA.FTZ R55, R84, R73, R55 ;  /* 0x0000004954377223 */ /* 0x000fe20000010037 */
[----:B------:R-:W-:Y:S01]  /*0960*/  FADD.FTZ R39, R39, R73 ;  /* 0x0000004927277221 */ /* 0x000fe20000010000 */
[----:B------:R-:W-:Y:S01]  /*0970*/  FADD.FTZ R86, -R97, R77 ;  /* 0x0000004d61567221 */ /* 0x000fe20000010100 */
[-C--:B------:R-:W-:Y:S01]  /*0980*/  FMUL.FTZ R76, R72, R85.reuse ;  /* 0x00000055484c7220 */ /* 0x080fe20000410000 */
[----:B------:R-:W-:Y:S01]  /*0990*/  FADD.FTZ R32, R32, R85 ;  /* 0x0000005520207221 */ /* 0x000fe20000010000 */
[----:B------:R-:W-:Y:S01]  /*09a0*/  FFMA.FTZ R48, R83, R85, R48 ;  /* 0x0000005553307223 */ /* 0x000fe20000010030 */
[----:B------:R-:W-:Y:S01]  /*09b0*/  PRMT R74, R74, 0x7632, R74 ;  /* 0x000076324a4a7816 */ /* 0x000fe2000000004a */
[----:B------:R-:W-:Y:S01]  /*09c0*/  FMUL.FTZ R85, R93, R78 ;  /* 0x0000004e5d557220 */ /* 0x000fe20000410000 */
[----:B------:R-:W-:-:S02]  /*09d0*/  SHF.L.U32 R77, R107, 0x10, RZ ;  /* 0x000000106b4d7819 */ /* 0x000fc400000006ff */
[----:B------:R-:W-:Y:S01]  /*09e0*/  SHF.L.U32 R73, R75, 0x10, RZ ;  /* 0x000000104b497819 */ /* 0x000fe200000006ff */
[----:B------:R-:W-:Y:S01]  /*09f0*/  FMUL.FTZ R86, R93, R86 ;  /* 0x000000565d567220 */ /* 0x000fe20000410000 */
[----:B------:R-:W-:Y:S02]  /*0a00*/  SHF.L.U32 R72, R117, 0x10, RZ ;  /* 0x0000001075487819 */ /* 0x000fe400000006ff */
[----:B------:R-:W-:Y:S01]  /*0a10*/  SHF.L.U32 R74, R74, 0x10, RZ ;  /* 0x000000104a4a7819 */ /* 0x000fe200000006ff */
[-C--:B------:R-:W-:Y:S01]  /*0a20*/  FMUL.FTZ R77, R77, R73.reuse ;  /* 0x000000494d4d7220 */ /* 0x080fe20000410000 */
[----:B------:R-:W-:Y:S01]  /*0a30*/  FADD.FTZ R34, R34, R73 ;  /* 0x0000004922227221 */ /* 0x000fe20000010000 */
[----:B------:R-:W-:Y:S01]  /*0a40*/  FFMA.FTZ R50, R85, R73, R50 ;  /* 0x0000004955327223 */ /* 0x000fe20000010032 */
[----:B------:R-:W-:Y:S01]  /*0a50*/  FADD.FTZ R73, RZ, R3 ;  /* 0x00000003ff497221 */ /* 0x000fe20000010000 */
[----:B------:R-:W-:Y:S01]  /*0a60*/  FFMA.FTZ R87, R0, R3, RZ ;  /* 0x0000000300577223 */ /* 0x000fe200000100ff */
[----:B------:R-:W-:Y:S01]  /*0a70*/  FADD.FTZ R33, R33, R74 ;  /* 0x0000004a21217221 */ /* 0x000fe20000010000 */
[-C--:B------:R-:W-:Y:S01]  /*0a80*/  FFMA.FTZ R49, R86, R74.reuse, R49 ;  /* 0x0000004a56317223 */ /* 0x080fe20000010031 */
[----:B------:R-:W-:Y:S01]  /*0a90*/  FMUL.FTZ R78, R72, R74 ;  /* 0x0000004a484e7220 */ /* 0x000fe20000410000 */
[----:B------:R-:W-:Y:S01]  /*0aa0*/  FADD.FTZ R72, R73, R96 ;  /* 0x0000006049487221 */ /* 0x000fe20000010000 */
[--C-:B------:R-:W-:Y:S01]  /*0ab0*/  FFMA.FTZ R74, R4, R96, R87.reuse ;  /* 0x00000060044a7223 */ /* 0x100fe20000010057 */
[----:B------:R-:W-:-:S02]  /*0ac0*/  PRMT R87, R75, 0x7632, R87 ;  /* 0x000076324b577816 */ /* 0x000fc40000000057 */
[----:B------:R-:W-:Y:S01]  /*0ad0*/  FADD.FTZ R73, R72, R95 ;  /* 0x0000005f48497221 */ /* 0x000fe20000010000 */
[----:B------:R-:W-:-:S03]  /*0ae0*/  FFMA.FTZ R75, R15, R95, R74 ;  /* 0x0000005f0f4b7223 */ /* 0x000fc6000001004a */
[----:B------:R-:W-:Y:S01]  /*0af0*/  FADD.FTZ R73, R73, R82 ;  /* 0x0000005249497221 */ /* 0x000fe20000010000 */
[----:B------:R-:W-:Y:S01]  /*0b00*/  FFMA.FTZ R72, R84, R82, R75 ;  /* 0x0000005254487223 */ /* 0x000fe2000001004b */
[----:B------:R-:W-:Y:S02]  /*0b10*/  SHF.L.U32 R110, R87, 0x10, RZ ;  /* 0x00000010576e7819 */ /* 0x000fe400000006ff */
[----:B------:R-:W-:Y:S01]  /*0b20*/  FADD.FTZ R73, R73, R76 ;  /* 0x0000004c49497221 */ /* 0x000fe20000010000 */
[----:B------:R-:W-:Y:S01]  /*0b30*/  FFMA.FTZ R75, R83, R76, R72 ;  /* 0x0000004c534b7223 */ /* 0x000fe20000010048 */
[----:B------:R-:W-:Y:S01]  /*0b40*/  FADD.FTZ R98, -R97, R79 ;  /* 0x0000004f61627221 */ /* 0x000fe20000010100 */
[----:B------:R-:W-:Y:S01]  /*0b50*/  SHF.L.U32 R87, R118, 0x10, RZ ;  /* 0x0000001076577819 */ /* 0x000fe200000006ff */
[----:B------:R-:W-:Y:S01]  /*0b60*/  FADD.FTZ R72, R73, R78 ;  /* 0x0000004e49487221 */ /* 0x000fe20000010000 */
[----:B------:R-:W-:Y:S01]  /*0b70*/  FFMA.FTZ R74, R86, R78, R75 ;  /* 0x0000004e564a7223 */ /* 0x000fe2000001004b */
[----:B------:R-:W-:-:S02]  /*0b80*/  FMUL.FTZ R79, R93, R98 ;  /* 0x000000625d4f7220 */ /* 0x000fc40000410000 */
[-C--:B------:R-:W-:Y:S01]  /*0b90*/  FMUL.FTZ R87, R87, R110.reuse ;  /* 0x0000006e57577220 */ /* 0x080fe20000410000 */
[----:B------:R-:W-:Y:S01]  /*0ba0*/  FADD.FTZ R72, R72, R77 ;  /* 0x0000004d48487221 */ /* 0x000fe20000010000 */
[----:B------:R-:W-:Y:S01]  /*0bb0*/  FFMA.FTZ R74, R85, R77, R74 ;  /* 0x0000004d554a7223 */ /* 0x000fe2000001004a */
[----:B------:R-:W-:Y:S01]  /*0bc0*/  FADD.FTZ R35, R35, R110 ;  /* 0x0000006e23237221 */ /* 0x000fe20000010000 */
[C---:B------:R-:W-:Y:S01]  /*0bd0*/  FFMA.FTZ R51, R79.reuse, R110, R51 ;  /* 0x0000006e4f337223 */ /* 0x040fe20000010033 */
[----:B------:R-:W-:Y:S01]  /*0be0*/  FADD.FTZ R98, R72, R87 ;  /* 0x0000005748627221 */ /* 0x000fe20000010000 */
[----:B------:R-:W-:Y:S01]  /*0bf0*/  FFMA.FTZ R99, R79, R87, R74 ;  /* 0x000000574f637223 */ /* 0x000fe2000001004a */
[----:B------:R-:W-:-:S07]  /*0c00*/  IADD3 R110, PT, PT, R2, 0x20, RZ ;  /* 0x00000020026e7810 */ /* 0x000fce0007ffe0ff */
.L_x_2820:
[----:B------:R-:W-:Y:S05]  /*0c10*/  BSYNC.RECONVERGENT B1 ;  /* 0x0000000000017941 */ /* 0x000fea0003800200 */
.L_x_2819:
[----:B------:R-:W-:Y:S04]  /*0c20*/  BSSY.RECONVERGENT B1, `(.L_x_2821) ;  /* 0x000005b000017945 */ /* 0x000fe80003800200 */
[----:B------:R-:W-:Y:S05]  /*0c30*/  @!P3 BRA `(.L_x_2822) ;  /* 0x000000040064b947 */ /* 0x000fea0003800000 */
        /* <DEDUP_REMOVED lines=10> */
[----:B------:R-:W-:Y:S01]  /*0ce0*/  SHF.L.U32 R13, R100, 0x10, RZ ;  /* 0x00000010640d7819 */ /* 0x000fe200000006ff */
[----:B0-----:R-:W-:-:S05]  /*0cf0*/  @P2 IMAD.WIDE.U32 R6, R110, 0x20, R6 ;  /* 0x000000206e062825 */ /* 0x001fca00078e0006 */
[----:B------:R-:W5:Y:S04]  /*0d00*/  @P2 LDG.E.128 R56, desc[UR6][R6.64] ;  /* 0x0000000606382981 */ /* 0x000f68000c1e1d00 */
[----:B------:R0:W5:Y:S02]  /*0d10*/  @P2 LDG.E.128 R60, desc[UR6][R6.64+0x10] ;  /* 0x00001006063c2981 */ /* 0x000164000c1e1d00 */
[----:B0-----:R-:W-:Y:S01]  /*0d20*/  SHF.L.U32 R6, R102, 0x10, RZ ;  /* 0x0000001066067819 */ /* 0x001fe200000006ff */
[C---:B--2---:R-:W-:Y:S01]  /*0d30*/  FADD.FTZ R14, -R97.reuse, R88 ;  /* 0x00000058610e7221 */ /* 0x044fe20000010100 */
[----:B------:R-:W-:-:S03]  /*0d40*/  FADD.FTZ R110, -R97, R90 ;  /* 0x0000005a616e7221 */ /* 0x000fc60000010100 */
[----:B-----5:R-:W-:Y:S01]  /*0d50*/  FMUL.FTZ R5, R93, R14 ;  /* 0x0000000e5d057220 */ /* 0x020fe20000410000 */
[C---:B----4-:R-:W-:Y:S01]  /*0d60*/  FADD.FTZ R120, -R97.reuse, R8 ;  /* 0x0000000861787221 */ /* 0x050fe20000010100 */
[----:B---3--:R-:W-:Y:S01]  /*0d70*/  SHF.L.U32 R8, R72, 0x10, RZ ;  /* 0x0000001048087819 */ /* 0x008fe200000006ff */
[C---:B------:R-:W-:Y:S01]  /*0d80*/  FADD.FTZ R90, -R97.reuse, R11 ;  /* 0x0000000b615a7221 */ /* 0x040fe20000010100 */
[----:B------:R-:W-:Y:S01]  /*0d90*/  FADD.FTZ R122, -R97, R10 ;  /* 0x0000000a617a7221 */ /* 0x000fe20000010100 */
[----:B------:R-:W-:Y:S02]  /*0da0*/  SHF.L.U32 R7, R73, 0x10, RZ ;  /* 0x0000001049077819 */ /* 0x000fe400000006ff */
[-C--:B------:R-:W-:Y:S01]  /*0db0*/  FMUL.FTZ R11, R13, R8.reuse ;  /* 0x000000080d0b7220 */ /* 0x080fe20000410000 */
[----:B------:R-:W-:Y:S01]  /*0dc0*/  FADD.FTZ R28, R28, R8 ;  /* 0x000000081c1c7221 */ /* 0x000fe20000010000 */
[----:B------:R-:W-:Y:S01]  /*0dd0*/  FFMA.FTZ R44, R5, R8, R44 ;  /* 0x00000008052c7223 */ /* 0x000fe2000001002c */
[----:B------:R-:W-:Y:S01]  /*0de0*/  SHF.L.U32 R8, R101, 0x10, RZ ;  /* 0x0000001065087819 */ /* 0x000fe200000006ff */
[----:B------:R-:W-:Y:S01]  /*0df0*/  FADD.FTZ R88, -R97, R9 ;  /* 0x0000000961587221 */ /* 0x000fe20000010100 */
[C---:B------:R-:W-:Y:S01]  /*0e00*/  FMUL.FTZ R10, R93.reuse, R110 ;  /* 0x0000006e5d0a7220 */ /* 0x040fe20000410000 */
[----:B------:R-:W-:Y:S01]  /*0e10*/  SHF.L.U32 R13, R74, 0x10, RZ ;  /* 0x000000104a0d7819 */ /* 0x000fe200000006ff */
[----:B------:R-:W-:Y:S01]  /*0e20*/  FMUL.FTZ R9, R93, R120 ;  /* 0x000000785d097220 */ /* 0x000fe20000410000 */
[----:B------:R-:W-:Y:S01]  /*0e30*/  FADD.FTZ R30, R30, R7 ;  /* 0x000000071e1e7221 */ /* 0x000fe20000010000 */
[-C--:B------:R-:W-:Y:S01]  /*0e40*/  FFMA.FTZ R46, R10, R7.reuse, R46 ;  /* 0x000000070a2e7223 */ /* 0x080fe2000001002e */
[----:B------:R-:W-:Y:S01]  /*0e50*/  FMUL.FTZ R8, R8, R7 ;  /* 0x0000000708087220 */ /* 0x000fe20000410000 */
[-C--:B------:R-:W-:Y:S01]  /*0e60*/  FMUL.FTZ R7, R6, R13.reuse ;  /* 0x0000000d06077220 */ /* 0x080fe20000410000 */
[----:B------:R-:W-:Y:S01]  /*0e70*/  FADD.FTZ R24, R24, R13 ;  /* 0x0000000d18187221 */ /* 0x000fe20000010000 */
[----:B------:R-:W-:Y:S01]  /*0e80*/  FFMA.FTZ R40, R9, R13, R40 ;  /* 0x0000000d09287223 */ /* 0x000fe20000010028 */
[----:B------:R-:W-:Y:S01]  /*0e90*/  SHF.L.U32 R81, R75, 0x10, RZ ;  /* 0x000000104b517819 */ /* 0x000fe200000006ff */
[----:B------:R-:W-:Y:S01]  /*0ea0*/  FMUL.FTZ R6, R93, R122 ;  /* 0x0000007a5d067220 */ /* 0x000fe20000410000 */
[----:B------:R-:W-:-:S02]  /*0eb0*/  SHF.L.U32 R13, R103, 0x10, RZ ;  /* 0x00000010670d7819 */ /* 0x000fc400000006ff */
[----:B------:R-:W-:Y:S01]  /*0ec0*/  PRMT R72, R72, 0x7632, R72 ;  /* 0x0000763248487816 */ /* 0x000fe20000000048 */
[----:B------:R-:W-:Y:S01]  /*0ed0*/  FADD.FTZ R26, R26, R81 ;  /* 0x000000511a1a7221 */ /* 0x000fe20000010000 */
[-C--:B------:R-:W-:Y:S01]  /*0ee0*/  FFMA.FTZ R42, R6, R81.reuse, R42 ;  /* 0x00000051062a7223 */ /* 0x080fe2000001002a */
[----:B------:R-:W-:Y:S01]  /*0ef0*/  FMUL.FTZ R13, R13, R81 ;  /* 0x000000510d0d7220 */ /* 0x000fe20000410000 */
[----:B------:R-:W-:Y:S01]  /*0f00*/  PRMT R73, R73, 0x7632, R73 ;  /* 0x0000763249497816 */ /* 0x000fe20000000049 */
[C---:B------:R-:W-:Y:S01]  /*0f10*/  FADD.FTZ R80, -R97.reuse, R91 ;  /* 0x0000005b61507221 */ /* 0x040fe20000010100 */
[----:B------:R-:W-:Y:S01]  /*0f20*/  SHF.L.U32 R72, R72, 0x10, RZ ;  /* 0x0000001048487819 */ /* 0x000fe200000006ff */
[----:B------:R-:W-:Y:S01]  /*0f30*/  FADD.FTZ R12, -R97, R89 ;  /* 0x00000059610c7221 */ /* 0x000fe20000010100 */
[----:B------:R-:W-:Y:S01]  /*0f40*/  SHF.L.U32 R81, R111, 0x10, RZ ;  /* 0x000000106f517819 */ /* 0x000fe200000006ff */
[----:B------:R-:W-:Y:S01]  /*0f50*/  FMUL.FTZ R80, R93, R80 ;  /* 0x000000505d507220 */ /* 0x000fe20000410000 */
[----:B------:R-:W-:-:S02]  /*0f60*/  SHF.L.U32 R73, R73, 0x10, RZ ;  /* 0x0000001049497819 */ /* 0x000fc400000006ff */
[----:B------:R-:W-:Y:S01]  /*0f70*/  SHF.L.U32 R14, R112, 0x10, RZ ;  /* 0x00000010700e7819 */ /* 0x000fe200000006ff */
[----:B------:R-:W-:Y:S01]  /*0f80*/  FMUL.FTZ R12, R93, R12 ;  /* 0x0000000c5d0c7220 */ /* 0x000fe20000410000 */
[----:B------:R-:W-:Y:S01]  /*0f90*/  FMUL.FTZ R81, R81, R72 ;  /* 0x0000004851517220 */ /* 0x000fe20000410000 */
[----:B------:R-:W-:Y:S01]  /*0fa0*/  FADD.FTZ R98, R98, R11 ;  /* 0x0000000b62627221 */ /* 0x000fe20000010000 */
[----:B------:R-:W-:Y:S01]  /*0fb0*/  FFMA.FTZ R99, R5, R11, R99 ;  /* 0x0000000b05637223 */ /* 0x000fe20000010063 */
[-C--:B------:R-:W-:Y:S01]  /*0fc0*/  FFMA.FTZ R47, R80, R73.reuse, R47 ;  /* 0x00000049502f7223 */ /* 0x080fe2000001002f */
[----:B------:R-:W-:Y:S01]  /*0fd0*/  FADD.FTZ R31, R31, R73 ;  /* 0x000000491f1f7221 */ /* 0x000fe20000010000 */
[----:B------:R-:W-:Y:S01]  /*0fe0*/  FMUL.FTZ R14, R14, R73 ;  /* 0x000000490e0e7220 */ /* 0x000fe20000410000 */
[----:B------:R-:W-:Y:S01]  /*0ff0*/  FADD.FTZ R73, R98, R81 ;  /* 0x0000005162497221 */ /* 0x000fe20000010000 */
[----:B------:R-:W-:Y:S01]  /*1000*/  FFMA.FTZ R99, R12, R81, R99 ;  /* 0x000000510c637223 */ /* 0x000fe20000010063 */
[----:B------:R-:W-:-:S02]  /*1010*/  PRMT R74, R74, 0x7632, R74 ;  /* 0x000076324a4a7816 */ /* 0x000fc4000000004a */
[----:B------:R-:W-:Y:S01]  /*1020*/  FADD.FTZ R73, R73, R8 ;  /* 0x0000000849497221 */ /* 0x000fe20000010000 */
[----:B------:R-:W-:Y:S01]  /*1030*/  FFMA.FTZ R99, R10, R8, R99 ;  /* 0x000000080a637223 */ /* 0x000fe20000010063 */
[----:B------:R-:W-:Y:S01]  /*1040*/  FFMA.FTZ R45, R12, R72, R45 ;  /* 0x000000480c2d7223 */ /* 0x000fe2000001002d */
[----:B------:R-:W-:Y:S01]  /*1050*/  FADD.FTZ R29, R29, R72 ;  /* 0x000000481d1d7221 */ /* 0x000fe20000010000 */
[----:B------:R-:W-:Y:S01]  /*1060*/  SHF.L.U32 R98, R74, 0x10, RZ ;  /* 0x000000104a627819 */ /* 0x000fe200000006ff */
[----:B------:R-:W-:Y:S01]  /*1070*/  FADD.FTZ R72, R73, R14 ;  /* 0x0000000e49487221 */ /* 0x000fe20000010000 */
[----:B------:R-:W-:Y:S01]  /*1080*/  SHF.L.U32 R89, R113, 0x10, RZ ;  /* 0x0000001071597819 */ /* 0x000fe200000006ff */
[----:B------:R-:W-:Y:S01]  /*1090*/  FFMA.FTZ R74, R80, R14, R99 ;  /* 0x0000000e504a7223 */ /* 0x000fe20000010063 */
[----:B------:R-:W-:Y:S01]  /*10a0*/  FMUL.FTZ R88, R93, R88 ;  /* 0x000000585d587220 */ /* 0x000fe20000410000 */
[----:B------:R-:W-:Y:S01]  /*10b0*/  PRMT R75, R75, 0x7632, R75 ;  /* 0x000076324b4b7816 */ /* 0x000fe2000000004b */
[----:B------:R-:W-:Y:S01]  /*10c0*/  FADD.FTZ R72, R72, R7 ;  /* 0x0000000748487221 */ /* 0x000fe20000010000 */
[-C--:B------:R-:W-:Y:S01]  /*10d0*/  FMUL.FTZ R89, R89, R98.reuse ;  /* 0x0000006259597220 */ /* 0x080fe20000410000 */
        /* <DEDUP_REMOVED lines=8> */
[----:B------:R-:W-:-:S02]  /*1160*/  FADD.FTZ R72, R72, R13 ;  /* 0x0000000d48487221 */ /* 0x000fc40000010000 */
[-C--:B------:R-:W-:Y:S01]  /*1170*/  FMUL.FTZ R91, R91, R98.reuse ;  /* 0x000000625b5b7220 */ /* 0x080fe20000410000 */
[----:B------:R-:W-:Y:S01]  /*1180*/  FFMA.FTZ R74, R6, R13, R73 ;  /* 0x0000000d064a7223 */ /* 0x000fe20000010049 */
[----:B------:R-:W-:Y:S01]  /*1190*/  FFMA.FTZ R43, R90, R98, R43 ;  /* 0x000000625a2b7223 */ /* 0x000fe2000001002b */
[----:B------:R-:W-:Y:S01]  /*11a0*/  FADD.FTZ R27, R27, R98 ;  /* 0x000000621b1b7221 */ /* 0x000fe20000010000 */
[----:B------:R-:W-:Y:S01]  /*11b0*/  FADD.FTZ R98, R72, R91 ;  /* 0x0000005b48627221 */ /* 0x000fe20000010000 */
[----:B------:R-:W-:-:S07]  /*11c0*/  FFMA.FTZ R99, R90, R91, R74 ;  /* 0x0000005b5a637223 */ /* 0x000fce000001004a */
.L_x_2822:
[----:B------:R-:W-:Y:S05]  /*11d0*/  BSYNC.RECONVERGENT B1 ;  /* 0x0000000000017941 */ /* 0x000fea0003800200 */
.L_x_2821:
        /* <DEDUP_REMOVED lines=20> */
.L_x_2850:
        /* <DEDUP_REMOVED lines=14> */
[-C--:B------:R-:W-:Y:S02]  /*1400*/  FFMA.FTZ R124, R85, R97.reuse, R110 ;  /* 0x00000061557c7223 */ /* 0x080fe4000001006e */
[----:B------:R-:W-:Y:S01]  /*1410*/  FADD.FTZ R72, R3, -R72 ;  /* 0x8000004803487221 */ /* 0x000fe20000010000 */
[----:B------:R-:W-:Y:S01]  /*1420*/  FADD.FTZ R74, R96, -R73 ;  /* 0x80000049604a7221 */ /* 0x000fe20000010000 */
[----:B------:R-:W-:Y:S02]  /*1430*/  FADD.FTZ R124, R77, -R124 ;  /* 0x8000007c4d7c7221 */ /* 0x000fe40000010000 */
[C---:B-----5:R-:W-:Y:S01]  /*1440*/  FMUL.FTZ R73, R93.reuse, R72 ;  /* 0x000000485d497220 */ /* 0x060fe20000410000 */
[----:B------:R-:W-:Y:S01]  /*1450*/  FMUL.FTZ R75, R93, R74 ;  /* 0x0000004a5d4b7220 */ /* 0x000fe20000410000 */
[-CC-:B------:R-:W-:Y:S01]  /*1460*/  FFMA.FTZ R74, R15, R97.reuse, R110.reuse ;  /* 0x000000610f4a7223 */ /* 0x180fe2000001006e */
[----:B------:R-:W-:Y:S01]  /*1470*/  FMUL.FTZ R123, R93, R124 ;  /* 0x0000007c5d7b7220 */ /* 0x000fe20000410000 */
[-C--:B------:R-:W-:Y:S01]  /*1480*/  FMUL.FTZ R72, R73, R92.reuse ;  /* 0x0000005c49487220 */ /* 0x080fe20000410000 */
[----:B------:R-:W-:Y:S01]  /*1490*/  FMUL.FTZ R75, R75, R92 ;  /* 0x0000005c4b4b7220 */ /* 0x000fe20000410000 */
[----:B------:R-:W-:Y:S01]  /*14a0*/  FFMA.FTZ R73, R84, R97, R110 ;  /* 0x0000006154497223 */ /* 0x000fe2000001006e */
[----:B------:R-:W-:-:S03]  /*14b0*/  FADD.FTZ R74, R95, -R74 ;  /* 0x8000004a5f4a7221 */ /* 0x000fc60000010000 */
[----:B------:R-:W-:Y:S01]  /*14c0*/  F2FP.BF16.F32.PACK_AB R72, R75, R72 ;  /* 0x000000484b48723e */ /* 0x000fe200000010ff */
[-CC-:B------:R-:W-:Y:S01]  /*14d0*/  FFMA.FTZ R75, R83, R97.reuse, R110.reuse ;  /* 0x00000061534b7223 */ /* 0x180fe2000001006e */
[----:B0-----:R-:W-:Y:S01]  /*14e0*/  FADD.FTZ R98, R82, -R73 ;  /* 0x8000004952627221 */ /* 0x001fe20000010000 */
[-CC-:B------:R-:W-:Y:S02]  /*14f0*/  FFMA.FTZ R73, R86, R97.reuse, R110.reuse ;  /* 0x0000006156497223 */ /* 0x180fe4000001006e */
[----:B------:R-:W-:Y:S01]  /*1500*/  FADD.FTZ R120, R76, -R75 ;  /* 0x8000004b4c787221 */ /* 0x000fe20000010000 */
[----:B------:R-:W-:Y:S01]  /*1510*/  FFMA.FTZ R75, R79, R97, R110 ;  /* 0x000000614f4b7223 */ /* 0x000fe2000001006e */
[----:B------:R-:W-:Y:S01]  /*1520*/  FADD.FTZ R122, R78, -R73 ;  /* 0x800000494e7a7221 */ /* 0x000fe20000010000 */
[C---:B------:R-:W-:Y:S01]  /*1530*/  FMUL.FTZ R73, R93.reuse, R74 ;  /* 0x0000004a5d497220 */ /* 0x040fe20000410000 */
[----:B------:R-:W-:Y:S01]  /*1540*/  FMUL.FTZ R99, R93, R120 ;  /* 0x000000785d637220 */ /* 0x000fe20000410000 */
[----:B------:R-:W-:Y:S01]  /*1550*/  FADD.FTZ R125, R87, -R75 ;  /* 0x8000004b577d7221 */ /* 0x000fe20000010000 */
[C---:B------:R-:W-:Y:S01]  /*1560*/  FMUL.FTZ R75, R93.reuse, R98 ;  /* 0x000000625d4b7220 */ /* 0x040fe20000410000 */
[----:B------:R-:W-:Y:S01]  /*1570*/  FMUL.FTZ R121, R93, R122 ;  /* 0x0000007a5d797220 */ /* 0x000fe20000410000 */
[-C--:B------:R-:W-:Y:S01]  /*1580*/  FMUL.FTZ R73, R73, R92.reuse ;  /* 0x0000005c49497220 */ /* 0x080fe20000410000 */
[----:B------:R-:W-:Y:S01]  /*1590*/  FMUL.FTZ R125, R93, R125 ;  /* 0x0000007d5d7d7220 */ /* 0x000fe20000410000 */
[-C--:B------:R-:W-:Y:S01]  /*15a0*/  FMUL.FTZ R74, R75, R92.reuse ;  /* 0x0000005c4b4a7220 */ /* 0x080fe20000410000 */
[-C--:B------:R-:W-:Y:S01]  /*15b0*/  FMUL.FTZ R99, R99, R92.reuse ;  /* 0x0000005c63637220 */ /* 0x080fe20000410000 */
[-C--:B------:R-:W-:Y:S01]  /*15c0*/  FMUL.FTZ R98, R121, R92.reuse ;  /* 0x0000005c79627220 */ /* 0x080fe20000410000 */
[-C--:B------:R-:W-:Y:S01]  /*15d0*/  FMUL.FTZ R75, R123, R92.reuse ;  /* 0x0000005c7b4b7220 */ /* 0x080fe20000410000 */
[----:B------:R-:W-:Y:S01]  /*15e0*/  FMUL.FTZ R120, R125, R92 ;  /* 0x0000005c7d787220 */ /* 0x000fe20000410000 */
[----:B------:R-:W-:-:S02]  /*15f0*/  F2FP.BF16.F32.PACK_AB R73, R74, R73 ;  /* 0x000000494a49723e */ /* 0x000fc400000010ff */
[----:B------:R-:W-:Y:S02]  /*1600*/  F2FP.BF16.F32.PACK_AB R74, R98, R99 ;  /* 0x00000063624a723e */ /* 0x000fe400000010ff */
[----:B------:R-:W-:Y:S01]  /*1610*/  F2FP.BF16.F32.PACK_AB R75, R120, R75 ;  /* 0x0000004b784b723e */ /* 0x000fe200000010ff */
[----:B------:R-:W-:Y:S06]  /*1620*/  BRA `(.L_x_2829) ;  /* 0x0000000000907947 */ /* 0x000fec0003800000 */
.L_x_2828:
[-CC-:B------:R-:W-:Y:S01]  /*1630*/  FFMA.FTZ R64, R85, R97.reuse, R110.reuse ;  /* 0x0000006155407223 */ /* 0x180fe2000001006e */
[-CC-:B------:R-:W-:Y:S01]  /*1640*/  FFMA.FTZ R68, R79, R97.reuse, R110.reuse ;  /* 0x000000614f447223 */ /* 0x180fe2000001006e */
[-CC-:B------:R-:W-:Y:S01]  /*1650*/  FFMA.FTZ R65, R83, R97.reuse, R110.reuse ;  /* 0x0000006153417223 */ /* 0x180fe2000001006e */
[-C--:B------:R-:W-:Y:S01]  /*1660*/  FFMA.FTZ R67, R86, R97.reuse, R110 ;  /* 0x0000006156437223 */ /* 0x080fe2000001006e */
        /* <DEDUP_REMOVED lines=10> */
[-C--:B------:R-:W-:Y:S01]  /*1710*/  FMUL.FTZ R74, R64, R92.reuse ;  /* 0x0000005c404a7220 */ /* 0x080fe20000410000 */
[----:B------:R-:W-:Y:S01]  /*1720*/  FMUL.FTZ R69, R65, R92 ;  /* 0x0000005c41457220 */ /* 0x000fe20000410000 */
[-CC-:B------:R-:W-:Y:S01]  /*1730*/  FFMA.FTZ R68, R15, R97.reuse, R110.reuse ;  /* 0x000000610f447223 */ /* 0x180fe2000001006e */
[----:B------:R-:W-:Y:S01]  /*1740*/  FFMA.FTZ R71, R84, R97, R110 ;  /* 0x0000006154477223 */ /* 0x000fe2000001006e */
[----:B------:R-:W-:-:S02]  /*1750*/  F2FP.BF16.F32.PACK_AB R75, R70, R75 ;  /* 0x0000004b464b723e */ /* 0x000fc400000010ff */
[----:B------:R-:W-:Y:S01]  /*1760*/  F2FP.BF16.F32.PACK_AB R74, R69, R74 ;  /* 0x0000004a454a723e */ /* 0x000fe200000010ff */
[----:B------:R-:W-:Y:S01]  /*1770*/  FADD.FTZ R70, R95, -R68 ;  /* 0x800000445f467221 */ /* 0x000fe20000010000 */
[-CC-:B------:R-:W-:Y:S01]  /*1780*/  FFMA.FTZ R68, R0, R97.reuse, R110.reuse ;  /* 0x0000006100447223 */ /* 0x180fe2000001006e */
[----:B------:R-:W-:Y:S01]  /*1790*/  FFMA.FTZ R69, R4, R97, R110 ;  /* 0x0000006104457223 */ /* 0x000fe2000001006e */
[----:B0-----:R-:W-:Y:S01]  /*17a0*/  FADD.FTZ R98, R82, -R71 ;  /* 0x8000004752627221 */ /* 0x001fe20000010000 */
[----:B------:R-:W-:Y:S01]  /*17b0*/  FMUL.FTZ R70, R93, R70 ;  /* 0x000000465d467220 */ /* 0x000fe20000410000 */
[----:B------:R-:W-:Y:S01]  /*17c0*/  FADD.FTZ R68, R3, -R68 ;  /* 0x8000004403447221 */ /* 0x000fe20000010000 */
[----:B------:R-:W-:Y:S01]  /*17d0*/  FADD.FTZ R72, R96, -R69 ;  /* 0x8000004560487221 */ /* 0x000fe20000010000 */
[C---:B------:R-:W-:Y:S01]  /*17e0*/  FMUL.FTZ R71, R93.reuse, R98 ;  /* 0x000000625d477220 */ /* 0x040fe20000410000 */
[----:B------:R-:W-:Y:S01]  /*17f0*/  FMUL.FTZ R73, R70, R92 ;  /* 0x0000005c46497220 */ /* 0x000fe20000410000 */
[C---:B------:R-:W-:Y:S01]  /*1800*/  FMUL.FTZ R68, R93.reuse, R68 ;  /* 0x000000445d447220 */ /* 0x040fe20000410000 */
[----:B------:R-:W-:Y:S01]  /*1810*/  FMUL.FTZ R69, R93, R72 ;  /* 0x000000485d457220 */ /* 0x000fe20000410000 */
[----:B------:R-:W-:-:S02]  /*1820*/  FMUL.FTZ R98, R71, R92 ;  /* 0x0000005c47627220 */ /* 0x000fc40000410000 */
[-C--:B------:R-:W-:Y:S01]  /*1830*/  FMUL.FTZ R72, R68, R92.reuse ;  /* 0x0000005c44487220 */ /* 0x080fe20000410000 */
[----:B------:R-:W-:Y:S02]  /*1840*/  FMUL.FTZ R99, R69, R92 ;  /* 0x0000005c45637220 */ /* 0x000fe40000410000 */
[----:B------:R-:W-:-:S03]  /*1850*/  F2FP.BF16.F32.PACK_AB R73, R98, R73 ;  /* 0x000000496249723e */ /* 0x000fc600000010ff */
[----:B------:R-:W-:-:S07]  /*1860*/  F2FP.BF16.F32.PACK_AB R72, R99, R72 ;  /* 0x000000486348723e */ /* 0x000fce00000010ff */
.L_x_2829:
[----:B------:R-:W0:Y:S08]  /*1870*/  @P1 LDC.64 R98, c[0x0][0x478] ;  /* 0x00011e00ff621b82 */ /* 0x000e300000000a00 */
[----:B------:R-:W1:Y:S01]  /*1880*/  LDC.64 R120, c[0x0][0x468] ;  /* 0x00011a00ff787b82 */ /* 0x000e620000000a00 */
[----:B0-----:R-:W-:-:S05]  /*1890*/  @P1 IMAD.WIDE.U32 R98, R2, 0x20, R98 ;  /* 0x0000002002621825 */ /* 0x001fca00078e0062 */
[----:B------:R-:W-:Y:S04]  /*18a0*/  @P1 STG.E.128 desc[UR6][R98.64], R68 ;  /* 0x0000004462001986 */ /* 0x000fe8000c101d06 */
[----:B------:R1:W-:Y:S02]  /*18b0*/  @P1 STG.E.128 desc[UR6][R98.64+0x10], R64 ;  /* 0x0000104062001986 */ /* 0x0003e4000c101d06 */
[C---:B-1----:R-:W-:Y:S01]  /*18c0*/  IMAD.WIDE.U32 R98, R2.reuse, 0x10, R120 ;  /* 0x0000001002627825 */ /* 0x042fe200078e0078 */
[----:B------:R-:W-:-:S04]  /*18d0*/  IADD3 R2, PT, PT, R2, 0x20, RZ ;  /* 0x0000002002027810 */ /* 0x000fc80007ffe0ff */
[----:B------:R1:W-:Y:S03]  /*18e0*/  STG.E.128 desc[UR6][R98.64], R72 ;  /* 0x0000004862007986 */ /* 0x0003e6000c101d06 */
.L_x_2827:
[----:B------:R-:W-:Y:S05]  /*18f0*/  BSYNC.RECONVERGENT B2 ;  /* 0x0000000000027941 */ /* 0x000fea0003800200 */
.L_x_2826:
[----:B------:R-:W-:Y:S05]  /*1900*/  @!P3 BRA `(.L_x_2830) ;  /* 0x00000010001cb947 */ /* 0x000fea0003800000 */
        /* <DEDUP_REMOVED lines=10> */
[-CC-:B01----:R-:W-:Y:S01]  /*19b0*/  FFMA.FTZ R98, R88, R97.reuse, R110.reuse ;  /* 0x0000006158627223 */ /* 0x183fe2000001006e */
[-C--:B------:R-:W-:Y:S01]  /*19c0*/  FFMA.FTZ R120, R6, R97.reuse, R110 ;  /* 0x0000006106787223 */ /* 0x080fe2000001006e */
[----:B------:R-:W-:Y:S01]  /*19d0*/  FADD.FTZ R72, R14, -R67 ;  /* 0x800000430e487221 */ /* 0x000fe20000010000 */
[----:B------:R-:W-:Y:S01]  /*19e0*/  FADD.FTZ R74, R7, -R68 ;  /* 0x80000044074a7221 */ /* 0x000fe20000010000 */
[----:B------:R-:W-:Y:S01]  /*19f0*/  FFMA.FTZ R110, R90, R97, R110 ;  /* 0x000000615a6e7223 */ /* 0x000fe2000001006e */
[C---:B-----5:R-:W-:Y:S01]  /*1a00*/  FMUL.FTZ R68, R93.reuse, R64 ;  /* 0x000000405d447220 */ /* 0x060fe20000410000 */
[----:B------:R-:W-:Y:S01]  /*1a10*/  FMUL.FTZ R69, R93, R66 ;  /* 0x000000425d457220 */ /* 0x000fe20000410000 */
[----:B------:R-:W-:Y:S01]  /*1a20*/  FADD.FTZ R70, R8, -R65 ;  /* 0x8000004108467221 */ /* 0x000fe20000010000 */
[----:B------:R-:W-:Y:S01]  /*1a30*/  FADD.FTZ R98, R89, -R98 ;  /* 0x8000006259627221 */ /* 0x000fe20000010000 */
[----:B------:R-:W-:Y:S01]  /*1a40*/  FADD.FTZ R120, R13, -R120 ;  /* 0x800000780d787221 */ /* 0x000fe20000010000 */
[----:B------:R-:W-:Y:S01]  /*1a50*/  FMUL.FTZ R71, R93, R72 ;  /* 0x000000485d477220 */ /* 0x000fe20000410000 */
[----:B------:R-:W-:Y:S01]  /*1a60*/  FADD.FTZ R110, R91, -R110 ;  /* 0x8000006e5b6e7221 */ /* 0x000fe20000010000 */
[-C--:B------:R-:W-:Y:S01]  /*1a70*/  FMUL.FTZ R72, R68, R92.reuse ;  /* 0x0000005c44487220 */ /* 0x080fe20000410000 */
[----:B------:R-:W-:Y:S01]  /*1a80*/  FMUL.FTZ R73, R69, R92 ;  /* 0x0000005c45497220 */ /* 0x000fe20000410000 */
[C---:B------:R-:W-:Y:S01]  /*1a90*/  FMUL.FTZ R70, R93.reuse, R70 ;  /* 0x000000465d467220 */ /* 0x040fe20000410000 */
[C---:B------:R-:W-:Y:S01]  /*1aa0*/  FMUL.FTZ R64, R93.reuse, R74 ;  /* 0x0000004a5d407220 */ /* 0x040fe20000410000 */
[C---:B------:R-:W-:Y:S01]  /*1ab0*/  FMUL.FTZ R65, R93.reuse, R98 ;  /* 0x000000625d417220 */ /* 0x040fe20000410000 */
[C---:B------:R-:W-:Y:S01]  /*1ac0*/  FMUL.FTZ R66, R93.reuse, R120 ;  /* 0x000000785d427220 */ /* 0x040fe20000410000 */
[----:B------:R-:W-:Y:S01]  /*1ad0*/  FMUL.FTZ R67, R93, R110 ;  /* 0x0000006e5d437220 */ /* 0x000fe20000410000 */
[----:B------:R-:W-:Y:S01]  /*1ae0*/  F2FP.BF16.F32.PACK_AB R72, R73, R72 ;  /* 0x000000484948723e */ /* 0x000fe200000010ff */
        /* <DEDUP_REMOVED lines=10> */
.L_x_2831:
[-CC-:B------:R-:W-:Y:S01]  /*1b90*/  FFMA.FTZ R120, R5, R97.reuse, R110.reuse ;  /* 0x0000006105787223 */ /* 0x180fe2000001006e */
[-CC-:B------:R-:W-:Y:S01]  /*1ba0*/  FFMA.FTZ R122, R12, R97.reuse, R110.reuse ;  /* 0x000000610c7a7223 */ /* 0x180fe2000001006e */
[-CC-:B-1----:R-:W-:Y:S01]  /*1bb0*/  FFMA.FTZ R73, R10, R97.reuse, R110.reuse ;  /* 0x000000610a497223 */ /* 0x182fe2000001006e */
[-CC-:B------:R-:W-:Y:S01]  /*1bc0*/  FFMA.FTZ R75, R80, R97.reuse, R110.reuse ;  /* 0x00000061504b7223 */ /* 0x180fe2000001006e */
[-CC-:B------:R-:W-:Y:S01]  /*1bd0*/  FFMA.FTZ R72, R9, R97.reuse, R110.reuse ;  /* 0x0000006109487223 */ /* 0x180fe2000001006e */
[-CC-:B0-----:R-:W-:Y:S01]  /*1be0*/  FFMA.FTZ R98, R88, R97.reuse, R110.reuse ;  /* 0x0000006158627223 */ /* 0x181fe2000001006e */
        /* <DEDUP_REMOVED lines=30> */
.L_x_2832:
[----:B------:R-:W0:Y:S08]  /*1dd0*/  @P1 LDC.64 R92, c[0x0][0x478] ;  /* 0x00011e00ff5c1b82 */ /* 0x000e300000000a00 */
[----:B------:R-:W1:Y:S01]  /*1de0*/  LDC.64 R98, c[0x0][0x468] ;  /* 0x00011a00ff627b82 */ /* 0x000e620000000a00 */
[----:B0-----:R-:W-:-:S05]  /*1df0*/  @P1 IMAD.WIDE.U32 R92, R2, 0x20, R92 ;  /* 0x00000020025c1825 */ /* 0x001fca00078e005c */
[----:B------:R2:W-:Y:S01]  /*1e00*/  @P1 STG.E.128 desc[UR6][R92.64], R68 ;  /* 0x000000445c001986 */ /* 0x0005e2000c101d06 */
[----:B-1----:R-:W-:-:S03]  /*1e10*/  IMAD.WIDE.U32 R98, R2, 0x10, R98 ;  /* 0x0000001002627825 */ /* 0x002fc600078e0062 */
[----:B------:R2:W-:Y:S04]  /*1e20*/  @P1 STG.E.128 desc[UR6][R92.64+0x10], R64 ;  /* 0x000010405c001986 */ /* 0x0005e8000c101d06 */
[----:B------:R2:W-:Y:S01]  /*1e30*/  STG.E.128 desc[UR6][R98.64], R72 ;  /* 0x0000004862007986 */ /* 0x0005e2000c101d06 */
[----:B------:R-:W-:Y:S05]  /*1e40*/  BRA `(.L_x_2830) ;  /* 0x0000000800cc7947 */ /* 0x000fea0003800000 */
.L_x_2825:
        /* <DEDUP_REMOVED lines=14> */
[C---:B-----5:R-:W-:Y:S01]  /*1f30*/  FFMA.FTZ R73, R93.reuse, R72, R20 ;  /* 0x000000485d497223 */ /* 0x060fe20000010014 */
[C---:B------:R-:W-:Y:S01]  /*1f40*/  FFMA.FTZ R99, R93.reuse, R99, R22 ;  /* 0x000000635d637223 */ /* 0x040fe20000010016 */
[C---:B------:R-:W-:Y:S01]  /*1f50*/  FFMA.FTZ R75, R93.reuse, R74, R21 ;  /* 0x0000004a5d4b7223 */ /* 0x040fe20000010015 */
[----:B------:R-:W-:Y:S01]  /*1f60*/  FFMA.FTZ R121, R93, R98, R23 ;  /* 0x000000625d797223 */ /* 0x000fe20000010017 */
[-C--:B------:R-:W-:Y:S01]  /*1f70*/  FMUL.FTZ R72, R73, R92.reuse ;  /* 0x0000005c49487220 */ /* 0x080fe20000410000 */
[-C--:B------:R-:W-:Y:S01]  /*1f80*/  FMUL.FTZ R73, R99, R92.reuse ;  /* 0x0000005c63497220 */ /* 0x080fe20000410000 */
[-C--:B------:R-:W-:Y:S01]  /*1f90*/  FMUL.FTZ R75, R75, R92.reuse ;  /* 0x0000005c4b4b7220 */ /* 0x080fe20000410000 */
[----:B------:R-:W0:Y:S01]  /*1fa0*/  LDC.64 R98, c[0x0][0x468] ;  /* 0x00011a00ff627b82 */ /* 0x000e220000000a00 */
[----:B------:R-:W-:Y:S01]  /*1fb0*/  FMUL.FTZ R74, R121, R92 ;  /* 0x0000005c794a7220 */ /* 0x000fe20000410000 */
[-CC-:B------:R-:W-:Y:S01]  /*1fc0*/  FFMA.FTZ R121, R86, R97.reuse, R110.reuse ;  /* 0x0000006156797223 */ /* 0x180fe2000001006e */
[-CC-:B------:R-:W-:Y:S01]  /*1fd0*/  FFMA.FTZ R120, R85, R97.reuse, R110.reuse ;  /* 0x0000006155787223 */ /* 0x180fe2000001006e */
[----:B------:R-:W-:Y:S01]  /*1fe0*/  F2FP.BF16.F32.PACK_AB R72, R75, R72 ;  /* 0x000000484b48723e */ /* 0x000fe200000010ff */
[-CC-:B------:R-:W-:Y:S01]  /*1ff0*/  FFMA.FTZ R75, R83, R97.reuse, R110.reuse ;  /* 0x00000061534b7223 */ /* 0x180fe2000001006e */
[----:B------:R-:W-:Y:S01]  /*2000*/  FFMA.FTZ R122, R79, R97, R110 ;  /* 0x000000614f7a7223 */ /* 0x000fe2000001006e */
[----:B------:R-:W-:Y:S01]  /*2010*/  F2FP.BF16.F32.PACK_AB R73, R74, R73 ;  /* 0x000000494a49723e */ /* 0x000fe200000010ff */
[----:B------:R-:W-:Y:S01]  /*2020*/  FADD.FTZ R74, R78, -R121 ;  /* 0x800000794e4a7221 */ /* 0x000fe20000010000 */
        /* <DEDUP_REMOVED lines=10> */
[----:B------:R-:W-:-:S03]  /*20d0*/  FMUL.FTZ R120, R125, R92 ;  /* 0x0000005c7d787220 */ /* 0x000fc60000410000 */
[----:B------:R-:W-:Y:S02]  /*20e0*/  F2FP.BF16.F32.PACK_AB R74, R121, R74 ;  /* 0x0000004a794a723e */ /* 0x000fe400000010ff */
[----:B------:R-:W-:Y:S01]  /*20f0*/  F2FP.BF16.F32.PACK_AB R75, R120, R75 ;  /* 0x0000004b784b723e */ /* 0x000fe200000010ff */
[C---:B0-----:R-:W-:Y:S01]  /*2100*/  IMAD.WIDE.U32 R98, R2.reuse, 0x10, R98 ;  /* 0x0000001002627825 */ /* 0x041fe200078e0062 */
[----:B------:R-:W-:-:S04]  /*2110*/  IADD3 R2, PT, PT, R2, 0x20, RZ ;  /* 0x0000002002027810 */ /* 0x000fc80007ffe0ff */
[----:B------:R1:W-:Y:S03]  /*2120*/  STG.E.128 desc[UR6][R98.64], R72 ;  /* 0x0000004862007986 */ /* 0x0003e6000c101d06 */
.L_x_2835:
[----:B------:R-:W-:Y:S05]  /*2130*/  BSYNC.RECONVERGENT B2 ;  /* 0x0000000000027941 */ /* 0x000fea0003800200 */
.L_x_2834:
        /* <DEDUP_REMOVED lines=12> */
[----:B------:R-:W0:Y:S01]  /*2200*/  LDC.64 R98, c[0x0][0x468] ;  /* 0x00011a00ff627b82 */ /* 0x000e220000000a00 */
[----:B------:R-:W-:Y:S01]  /*2210*/  FADD.FTZ R110, R14, -R73 ;  /* 0x800000490e6e7221 */ /* 0x000fe20000010000 */
[----:B------:R-:W-:Y:S01]  /*2220*/  FADD.FTZ R121, R11, -R120 ;  /* 0x800000780b797221 */ /* 0x000fe20000010000 */
[----:B------:R-:W-:Y:S01]  /*2230*/  FADD.FTZ R123, R7, -R124 ;  /* 0x8000007c077b7221 */ /* 0x000fe20000010000 */
[----:B------:R-:W-:Y:S01]  /*2240*/  FADD.FTZ R120, R81, -R122 ;  /* 0x8000007a51787221 */ /* 0x000fe20000010000 */
[----:B------:R-:W-:Y:S01]  /*2250*/  FADD.FTZ R74, R89, -R74 ;  /* 0x8000004a594a7221 */ /* 0x000fe20000010000 */
[C---:B-----5:R-:W-:Y:S01]  /*2260*/  FFMA.FTZ R125, R93.reuse, R75, R58 ;  /* 0x0000004b5d7d7223 */ /* 0x060fe2000001003a */
        /* <DEDUP_REMOVED lines=15> */
[----:B------:R-:W-:Y:S01]  /*2360*/  F2FP.BF16.F32.PACK_AB R72, R93, R72 ;  /* 0x000000485d48723e */ /* 0x000fe200000010ff */
[----:B0-----:R-:W-:Y:S01]  /*2370*/  IMAD.WIDE.U32 R92, R2, 0x10, R98 ;  /* 0x00000010025c7825 */ /* 0x001fe200078e0062 */
[----:B------:R-:W-:Y:S02]  /*2380*/  F2FP.BF16.F32.PACK_AB R75, R120, R97 ;  /* 0x00000061784b723e */ /* 0x000fe400000010ff */
[----:B------:R-:W-:Y:S02]  /*2390*/  F2FP.BF16.F32.PACK_AB R74, R123, R74 ;  /* 0x0000004a7b4a723e */ /* 0x000fe400000010ff */
[----:B------:R-:W-:-:S05]  /*23a0*/  F2FP.BF16.F32.PACK_AB R73, R110, R125 ;  /* 0x0000007d6e49723e */ /* 0x000fca00000010ff */
[----:B------:R3:W-:Y:S01]  /*23b0*/  STG.E.128 desc[UR6][R92.64], R72 ;  /* 0x000000485c007986 */ /* 0x0007e2000c101d06 */
[----:B------:R-:W-:Y:S05]  /*23c0*/  BRA `(.L_x_2830) ;  /* 0x00000004006c7947 */ /* 0x000fea0003800000 */
.L_x_2833:
[----:B------:R-:W-:Y:S04]  /*23d0*/  BSSY.RECONVERGENT B2, `(.L_x_2836) ;  /* 0x000002e000027945 */ /* 0x000fe80003800200 */
[----:B------:R-:W-:Y:S05]  /*23e0*/  @!P4 BRA `(.L_x_2837) ;  /* 0x0000000000b0c947 */ /* 0x000fea0003800000 */
[-CC-:B------:R-:W-:Y:S01]  /*23f0*/  FFMA.FTZ R65, R4, R97.reuse, R110.reuse ;  /* 0x0000006104417223 */ /* 0x180fe2000001006e */
[-CC-:B------:R-:W-:Y:S01]  /*2400*/  FFMA.FTZ R68, R15, R97.reuse, R110.reuse ;  /* 0x000000610f447223 */ /* 0x180fe2000001006e */
[-CC-:B------:R-:W-:Y:S01]  /*2410*/  FFMA.FTZ R71, R86, R97.reuse, R110.reuse ;  /* 0x0000006156477223 */ /* 0x180fe2000001006e */
[-C--:B------:R-:W-:Y:S01]  /*2420*/  FFMA.FTZ R70, R79, R97.reuse, R110 ;  /* 0x000000614f467223 */ /* 0x080fe2000001006e */
[----:B------:R-:W-:Y:S01]  /*2430*/  FADD.FTZ R66, R96, -R65 ;  /* 0x8000004160427221 */ /* 0x000fe20000010000 */
[----:B------:R-:W1:Y:S01]  /*2440*/  LDC.64 R72, c[0x0][0x478] ;  /* 0x00011e00ff487b82 */ /* 0x000e620000000a00 */
[----:B------:R-:W-:Y:S01]  /*2450*/  FADD.FTZ R65, R95, -R68 ;  /* 0x800000445f417221 */ /* 0x000fe20000010000 */
[----:B0-----:R-:W-:Y:S01]  /*2460*/  FADD.FTZ R98, R78, -R71 ;  /* 0x800000474e627221 */ /* 0x001fe20000010000 */
[----:B------:R-:W-:Y:S01]  /*2470*/  FADD.FTZ R120, R87, -R70 ;  /* 0x8000004657787221 */ /* 0x000fe20000010000 */
[----:B------:R-:W-:Y:S01]  /*2480*/  FFMA.FTZ R64, R0, R97, R110 ;  /* 0x0000006100407223 */ /* 0x000fe2000001006e */
[C---:B-----5:R-:W-:Y:S01]  /*2490*/  FFMA.FTZ R70, R93.reuse, R65, R22 ;  /* 0x000000415d467223 */ /* 0x060fe20000010016 */
[-CC-:B------:R-:W-:Y:S01]  /*24a0*/  FFMA.FTZ R67, R84, R97.reuse, R110.reuse ;  /* 0x0000006154437223 */ /* 0x180fe2000001006e */
[----:B------:R-:W-:Y:S01]  /*24b0*/  FFMA.FTZ R65, R93, R98, R17 ;  /* 0x000000625d417223 */ /* 0x000fe20000010011 */
[-CC-:B------:R-:W-:Y:S01]  /*24c0*/  FFMA.FTZ R69, R83, R97.reuse, R110.reuse ;  /* 0x0000006153457223 */ /* 0x180fe2000001006e */
[----:B------:R-:W0:Y:S01]  /*24d0*/  LDC.64 R98, c[0x0][0x468] ;  /* 0x00011a00ff627b82 */ /* 0x000e220000000a00 */
[----:B------:R-:W-:Y:S01]  /*24e0*/  FFMA.FTZ R68, R85, R97, R110 ;  /* 0x0000006155447223 */ /* 0x000fe2000001006e */
[----:B------:R-:W-:Y:S01]  /*24f0*/  FADD.FTZ R64, R3, -R64 ;  /* 0x8000004003407221 */ /* 0x000fe20000010000 */
[----:B------:R-:W-:Y:S01]  /*2500*/  FADD.FTZ R74, R82, -R67 ;  /* 0x80000043524a7221 */ /* 0x000fe20000010000 */
[----:B------:R-:W-:Y:S01]  /*2510*/  FADD.FTZ R67, R76, -R69 ;  /* 0x800000454c437221 */ /* 0x000fe20000010000 */
[----:B------:R-:W-:Y:S01]  /*2520*/  FADD.FTZ R75, R77, -R68 ;  /* 0x800000444d4b7221 */ /* 0x000fe20000010000 */
        /* <DEDUP_REMOVED lines=9> */
[----:B------:R-:W-:Y:S01]  /*25c0*/  FMUL.FTZ R121, R65, R92 ;  /* 0x0000005c41797220 */ /* 0x000fe20000410000 */
[----:B-1----:R-:W-:-:S04]  /*25d0*/  IMAD.WIDE.U32 R72, R2, 0x20, R72 ;  /* 0x0000002002487825 */ /* 0x002fc800078e0048 */
[-C--:B------:R-:W-:Y:S01]  /*25e0*/  FMUL.FTZ R122, R70, R92.reuse ;  /* 0x0000005c467a7220 */ /* 0x080fe20000410000 */
[-C--:B------:R-:W-:Y:S01]  /*25f0*/  FMUL.FTZ R123, R71, R92.reuse ;  /* 0x0000005c477b7220 */ /* 0x080fe20000410000 */
[----:B------:R-:W-:Y:S01]  /*2600*/  F2FP.BF16.F32.PACK_AB R75, R120, R75 ;  /* 0x0000004b784b723e */ /* 0x000fe200000010ff */
[----:B------:R-:W-:Y:S01]  /*2610*/  FMUL.FTZ R120, R68, R92 ;  /* 0x0000005c44787220 */ /* 0x000fe20000410000 */
[----:B------:R-:W-:Y:S01]  /*2620*/  F2FP.BF16.F32.PACK_AB R74, R121, R74 ;  /* 0x0000004a794a723e */ /* 0x000fe200000010ff */
[----:B------:R-:W-:Y:S01]  /*2630*/  FMUL.FTZ R121, R69, R92 ;  /* 0x0000005c45797220 */ /* 0x000fe20000410000 */
[----:B------:R-:W-:Y:S01]  /*2640*/  STG.E.128 desc[UR6][R72.64], R68 ;  /* 0x0000004448007986 */ /* 0x000fe2000c101d06 */
[C---:B0-----:R-:W-:Y:S01]  /*2650*/  IMAD.WIDE.U32 R98, R2.reuse, 0x10, R98 ;  /* 0x0000001002627825 */ /* 0x041fe200078e0062 */
[----:B------:R-:W-:Y:S02]  /*2660*/  IADD3 R2, PT, PT, R2, 0x20, RZ ;  /* 0x0000002002027810 */ /* 0x000fe40007ffe0ff */
[----:B------:R0:W-:Y:S02]  /*2670*/  STG.E.128 desc[UR6][R72.64+0x10], R64 ;  /* 0x0000104048007986 */ /* 0x0001e4000c101d06 */
[----:B0-----:R-:W-:-:S02]  /*2680*/  F2FP.BF16.F32.PACK_AB R73, R123, R122 ;  /* 0x0000007a7b49723e */ /* 0x001fc400000010ff */
[----:B------:R-:W-:-:S05]  /*2690*/  F2FP.BF16.F32.PACK_AB R72, R121, R120 ;  /* 0x000000787948723e */ /* 0x000fca00000010ff */
[----:B------:R1:W-:Y:S02]  /*26a0*/  STG.E.128 desc[UR6][R98.64], R72 ;  /* 0x0000004862007986 */ /* 0x0003e4000c101d06 */
.L_x_2837:
[----:B------:R-:W-:Y:S05]  /*26b0*/  BSYNC.RECONVERGENT B2 ;  /* 0x0000000000027941 */ /* 0x000fea0003800200 */
.L_x_2836:
[----:B------:R-:W-:Y:S05]  /*26c0*/  @!P3 BRA `(.L_x_2830) ;  /* 0x0000000000acb947 */ /* 0x000fea0003800000 */
[-CC-:B01----:R-:W-:Y:S01]  /*26d0*/  FFMA.FTZ R98, R6, R97.reuse, R110.reuse ;  /* 0x0000006106627223 */ /* 0x183fe2000001006e */
[-CC-:B------:R-:W-:Y:S01]  /*26e0*/  FFMA.FTZ R64, R5, R97.reuse, R110.reuse ;  /* 0x0000006105407223 */ /* 0x180fe2000001006e */
[-CC-:B------:R-:W-:Y:S01]  /*26f0*/  FFMA.FTZ R66, R12, R97.reuse, R110.reuse ;  /* 0x000000610c427223 */ /* 0x180fe2000001006e */
[-C--:B------:R-:W-:Y:S01]  /*2700*/  FFMA.FTZ R67, R80, R97.reuse, R110 ;  /* 0x0000006150437223 */ /* 0x080fe2000001006e */
[----:B------:R-:W0:Y:S01]  /*2710*/  LDC.64 R120, c[0x0][0x478] ;  /* 0x00011e00ff787b82 */ /* 0x000e220000000a00 */
[----:B------:R-:W-:Y:S01]  /*2720*/  FADD.FTZ R73, R13, -R98 ;  /* 0x800000620d497221 */ /* 0x000fe20000010000 */
[-C--:B------:R-:W-:Y:S01]  /*2730*/  FFMA.FTZ R68, R9, R97.reuse, R110 ;  /* 0x0000006109447223 */ /* 0x080fe2000001006e */
[----:B------:R-:W-:Y:S01]  /*2740*/  FADD.FTZ R64, R11, -R64 ;  /* 0x800000400b407221 */ /* 0x000fe20000010000 */
[----:B------:R-:W-:Y:S01]  /*2750*/  FADD.FTZ R66, R81, -R66 ;  /* 0x8000004251427221 */ /* 0x000fe20000010000 */
[-CC-:B------:R-:W-:Y:S01]  /*2760*/  FFMA.FTZ R65, R10, R97.reuse, R110.reuse ;  /* 0x000000610a417223 */ /* 0x180fe2000001006e */
[----:B------:R-:W-:Y:S01]  /*2770*/  FADD.FTZ R72, R14, -R67 ;  /* 0x800000430e487221 */ /* 0x000fe20000010000 */
[-C--:B------:R-:W-:Y:S01]  /*2780*/  FFMA.FTZ R70, R88, R97.reuse, R110 ;  /* 0x0000006158467223 */ /* 0x080fe2000001006e */
[----:B------:R-:W1:Y:S01]  /*2790*/  LDC.64 R98, c[0x0][0x468] ;  /* 0x00011a00ff627b82 */ /* 0x000e620000000a00 */
[----:B------:R-:W-:Y:S01]  /*27a0*/  FADD.FTZ R67, R7, -R68 ;  /* 0x8000004407437221 */ /* 0x000fe20000010000 */
[----:B------:R-:W-:Y:S01]  /*27b0*/  FFMA.FTZ R110, R90, R97, R110 ;  /* 0x000000615a6e7223 */ /* 0x000fe2000001006e */
[C---:B-----5:R-:W-:Y:S01]  /*27c0*/  FFMA.FTZ R68, R93.reuse, R64, R56 ;  /* 0x000000405d447223 */ /* 0x060fe20000010038 */
[----:B------:R-:W-:Y:S01]  /*27d0*/  FFMA.FTZ R69, R93, R66, R57 ;  /* 0x000000425d457223 */ /* 0x000fe20000010039 */
[----:B------:R-:W-:Y:S01]  /*27e0*/  FADD.FTZ R65, R8, -R65 ;  /* 0x8000004108417221 */ /* 0x000fe20000010000 */
[----:B------:R-:W-:Y:S01]  /*27f0*/  FADD.FTZ R74, R89, -R70 ;  /* 0x80000046594a7221 */ /* 0x000fe20000010000 */
[C---:B------:R-:W-:Y:S01]  /*2800*/  FFMA.FTZ R71, R93.reuse, R72, R59 ;  /* 0x000000485d477223 */ /* 0x040fe2000001003b */
[----:B------:R-:W-:Y:S01]  /*2810*/  FFMA.FTZ R66, R93, R73, R62 ;  /* 0x000000495d427223 */ /* 0x000fe2000001003e */
[----:B------:R-:W-:Y:S01]  /*2820*/  FADD.FTZ R110, R91, -R110 ;  /* 0x8000006e5b6e7221 */ /* 0x000fe20000010000 */
[-C--:B------:R-:W-:Y:S01]  /*2830*/  FMUL.FTZ R72, R68, R92.reuse ;  /* 0x0000005c44487220 */ /* 0x080fe20000410000 */
[----:B------:R-:W-:Y:S01]  /*2840*/  FMUL.FTZ R73, R69, R92 ;  /* 0x0000005c45497220 */ /* 0x000fe20000410000 */
[C---:B------:R-:W-:Y:S01]  /*2850*/  FFMA.FTZ R70, R93.reuse, R65, R58 ;  /* 0x000000415d467223 */ /* 0x040fe2000001003a */
[C---:B------:R-:W-:Y:S01]  /*2860*/  FFMA.FTZ R64, R93.reuse, R67, R60 ;  /* 0x000000435d407223 */ /* 0x040fe2000001003c */
[C---:B------:R-:W-:Y:S01]  /*2870*/  FFMA.FTZ R65, R93.reuse, R74, R61 ;  /* 0x0000004a5d417223 */ /* 0x040fe2000001003d */
[----:B------:R-:W-:Y:S01]  /*2880*/  FFMA.FTZ R67, R93, R110, R63 ;  /* 0x0000006e5d437223 */ /* 0x000fe2000001003f */
[----:B------:R-:W-:Y:S01]  /*2890*/  F2FP.BF16.F32.PACK_AB R72, R73, R72 ;  /* 0x000000484948723e */ /* 0x000fe200000010ff */
[-C--:B------:R-:W-:Y:S01]  /*28a0*/  FMUL.FTZ R73, R70, R92.reuse ;  /* 0x0000005c46497220 */ /* 0x080fe20000410000 */
[-C--:B------:R-:W-:Y:S01]  /*28b0*/  FMUL.FTZ R74, R71, R92.reuse ;  /* 0x0000005c474a7220 */ /* 0x080fe20000410000 */
[-C--:B------:R-:W-:Y:S01]  /*28c0*/  FMUL.FTZ R75, R64, R92.reuse ;  /* 0x0000005c404b7220 */ /* 0x080fe20000410000 */
[-C--:B------:R-:W-:Y:S01]  /*28d0*/  FMUL.FTZ R110, R65, R92.reuse ;  /* 0x0000005c416e7220 */ /* 0x080fe20000410000 */
[-C--:B------:R-:W-:Y:S01]  /*28e0*/  FMUL.FTZ R93, R66, R92.reuse ;  /* 0x0000005c425d7220 */ /* 0x080fe20000410000 */
[----:B------:R-:W-:Y:S01]  /*28f0*/  FMUL.FTZ R92, R67, R92 ;  /* 0x0000005c435c7220 */ /* 0x000fe20000410000 */
[----:B------:R-:W-:Y:S01]  /*2900*/  F2FP.BF16.F32.PACK_AB R73, R74, R73 ;  /* 0x000000494a49723e */ /* 0x000fe200000010ff */
[----:B-1----:R-:W-:Y:S01]  /*2910*/  IMAD.WIDE.U32 R98, R2, 0x10, R98 ;  /* 0x0000001002627825 */ /* 0x002fe200078e0062 */
[----:B------:R-:W-:-:S02]  /*2920*/  F2FP.BF16.F32.PACK_AB R74, R110, R75 ;  /* 0x0000004b6e4a723e */ /* 0x000fc400000010ff */
[----:B------:R-:W-:Y:S01]  /*2930*/  F2FP.BF16.F32.PACK_AB R75, R92, R93 ;  /* 0x0000005d5c4b723e */ /* 0x000fe200000010ff */
[----:B0-----:R-:W-:-:S05]  /*2940*/  IMAD.WIDE.U32 R92, R2, 0x20, R120 ;  /* 0x00000020025c7825 */ /* 0x001fca00078e0078 */
[----:B------:R4:W-:Y:S04]  /*2950*/  STG.E.128 desc[UR6][R92.64], R68 ;  /* 0x000000445c007986 */ /* 0x0009e8000c101d06 */
[----:B------:R4:W-:Y:S04]  /*2960*/  STG.E.128 desc[UR6][R92.64+0x10], R64 ;  /* 0x000010405c007986 */ /* 0x0009e8000c101d06 */
[----:B------:R4:W-:Y:S02]  /*2970*/  STG.E.128 desc[UR6][R98.64], R72 ;  /* 0x0000004862007986 */ /* 0x0009e4000c101d06 */
.L_x_2830:
[----:B------:R-:W-:Y:S05]  /*2980*/  BSYNC.RECONVERGENT B1 ;  /* 0x0000000000017941 */ /* 0x000fea0003800200 */
.L_x_2824:
[----:B-1234-:R-:W1:Y:S02]  /*2990*/  LDC.64 R72, c[0x0][0x380] ;  /* 0x0000e000ff487b82 */ /* 0x01ee640000000a00 */
[----:B-1----:R-:W-:-:S04]  /*29a0*/  LEA R94, R72, R94, 0x2 ;  /* 0x0000005e485e7211 */ /* 0x002fc800078e10ff */
[----:B------:R-:W-:-:S13]  /*29b0*/  ISETP.GE.AND P1, PT, R94, R73, PT ;  /* 0x000000495e00720c */ /* 0x000fda0003f26270 */
[----:B------:R-:W-:Y:S05]  /*29c0*/  @!P1 BRA `(.L_x_2838) ;  /* 0xffffffd800b89947 */ /* 0x000fea000383ffff */
.L_x_2818:
[----:B------:R-:W-:Y:S05]  /*29d0*/  BSYNC B0 ;  /* 0x0000000000007941 */ /* 0x000fea0003800000 */
.L_x_2817:
        /* <DEDUP_REMOVED lines=8> */
[----:B------:R-:W-:Y:S02]  /*2a60*/  LOP3.LUT R20, R119, 0x7f, RZ, 0x3c, !PT ;  /* 0x0000007f77147812 */ /* 0x000fe400078e3cff */
        /* <DEDUP_REMOVED lines=9> */
[----:B------:R-:W-:Y:S04]  /*2b00*/  STS.128 [R0+0x10], R32 ;  /* 0x0000102000007388 */ /* 0x000fe80000000c00 */
[----:B------:R-:W-:Y:S04]  /*2b10*/  STS.128 [R0+0x400], R28 ;  /* 0x0004001c00007388 */ /* 0x000fe80000000c00 */
[----:B------:R2:W-:Y:S01]  /*2b20*/  STS.128 [R0+0x410], R24 ;  /* 0x0004101800007388 */ /* 0x0005e20000000c00 */
[----:B------:R-:W-:Y:S01]  /*2b30*/  BAR.SYNC.DEFER_BLOCKING 0x0 ;  /* 0x0000000000007b1d */ /* 0x000fe20000010000 */
[----:B--2---:R-:W-:-:S05]  /*2b40*/  IMAD R26, R109, UR4, RZ ;  /* 0x000000046d1a7c24 */ /* 0x004fca000f8e02ff */
[----:B------:R-:W-:-:S04]  /*2b50*/  IADD3 R35, P3, PT, R26, R119, RZ ;  /* 0x000000771a237210 */ /* 0x000fc80007f7e0ff */
[----:B------:R-:W-:Y:S02]  /*2b60*/  IADD3.X R30, PT, PT, RZ, RZ, RZ, P3, !PT ;  /* 0x000000ffff1e7210 */ /* 0x000fe40001ffe4ff */
[----:B------:R-:W-:Y:S01]  /*2b70*/  ISETP.GE.U32.AND P3, PT, R20, 0x200, PT ;  /* 0x000002001400780c */ /* 0x000fe20003f66070 */
[----:B------:R-:W1:Y:S01]  /*2b80*/  LDS R2, [R4] ;  /* 0x0000000004027984 */ /* 0x000e620000000800 */
[C---:B------:R-:W-:Y:S02]  /*2b90*/  SHF.L.U32 R28, R35.reuse, 0x2, RZ ;  /* 0x00000002231c7819 */ /* 0x040fe400000006ff */
[----:B------:R-:W-:Y:S01]  /*2ba0*/  SHF.L.U64.HI R35, R35, 0x2, R30 ;  /* 0x0000000223237819 */ /* 0x000fe2000001021e */
[----:B------:R-:W2:Y:S01]  /*2bb0*/  LDS R7, [R4+0x800] ;  /* 0x0008000004077984 */ /* 0x000ea20000000800 */
[C---:B---3--:R-:W-:Y:S02]  /*2bc0*/  IADD3 R30, P4, PT, R28.reuse, UR18, RZ ;  /* 0x000000121c1e7c10 */ /* 0x048fe4000ff9e0ff */
[----:B------:R-:W-:Y:S01]  /*2bd0*/  IADD3 R28, P5, PT, R28, UR16, RZ ;  /* 0x000000101c1c7c10 */ /* 0x000fe2000ffbe0ff */
[----:B------:R-:W3:Y:S01]  /*2be0*/  LDS R3, [R4+0x200] ;  /* 0x0002000004037984 */ /* 0x000ee20000000800 */
[----:B------:R-:W-:-:S02]  /*2bf0*/  IADD3.X R37, PT, PT, R35, UR19, RZ, P4, !PT ;  /* 0x0000001323257c10 */ /* 0x000fc4000a7fe4ff */
[----:B------:R-:W-:Y:S01]  /*2c00*/  IADD3.X R35, PT, PT, R35, UR17, RZ, P5, !PT ;  /* 0x0000001123237c10 */ /* 0x000fe2000affe4ff */
        /* <DEDUP_REMOVED lines=30> */
[----:B---3--:R-:W-:Y:S01]  /*2df0*/  FADD.FTZ R9, R3, R16 ;  /* 0x0000001003097221 */ /* 0x008fe20000010000 */
[----:B------:R-:W-:-:S02]  /*2e00*/  @P2 MOV R3, R37 ;  /* 0x0000002500032202 */ /* 0x000fc40000000f00 */
[----:B------:R-:W-:Y:S01]  /*2e10*/  STS.128 [R0+0x400], R44 ;  /* 0x0004002c00007388 */ /* 0x000fe20000000c00 */
[----:B------:R-:W-:Y:S01]  /*2e20*/  @P2 IADD3 R30, P4, PT, R30, 0x200, RZ ;  /* 0x000002001e1e2810 */ /* 0x000fe20007f9e0ff */
[----:B----4-:R-:W-:Y:S02]  /*2e30*/  FADD.FTZ R11, R5, R18 ;  /* 0x00000012050b7221 */ /* 0x010fe40000010000 */
[----:B------:R-:W-:Y:S01]  /*2e40*/  STS.128 [R0+0x410], R40 ;  /* 0x0004102800007388 */ /* 0x000fe20000000c00 */
[----:B------:R-:W-:Y:S01]  /*2e50*/  @P2 IADD3.X R37, PT, PT, RZ, R37, RZ, P4, !PT ;  /* 0x00000025ff252210 */ /* 0x000fe200027fe4ff */
        /* <DEDUP_REMOVED lines=68> */
.L_x_2823:
        /* <DEDUP_REMOVED lines=8> */
.L_x_2840:
[----:B------:R-:W-:Y:S05]  /*3320*/  BSYNC B1 ;  /* 0x0000000000017941 */ /* 0x000fea0003800000 */
.L_x_2839:
[----:B------:R-:W-:Y:S01]  /*3330*/  MOV R73, R123 ;  /* 0x0000007b00497202 */ /* 0x000fe20000000f00 */
[----:B------:R-:W-:Y:S01]  /*3340*/  HFMA2 R72, -RZ, RZ, 0, 5.9604644775390625e-08 ;  /* 0x00000001ff487431 */ /* 0x000fe200000001ff */
[----:B------:R-:W-:Y:S02]  /*3350*/  MOV R125, R99 ;  /* 0x00000063007d7202 */ /* 0x000fe40000000f00 */
[----:B------:R-:W-:Y:S01]  /*3360*/  MOV R74, 0xffffffff ;  /* 0xffffffff004a7802 */ /* 0x000fe20000000f00 */
[----:B------:R-:W-:Y:S01]  /*3370*/  FADD.FTZ R75, R73, R98 ;  /* 0x00000062494b7221 */ /* 0x000fe20000010000 */
[----:B------:R-:W-:-:S07]  /*3380*/  MOV R73, 0x1f ;  /* 0x0000001f00497802 */ /* 0x000fce0000000f00 */
[----:B------:R-:W-:Y:S05]  /*3390*/  WARPSYNC.COLLECTIVE R74, `(.L_x_2841) ;  /* 0x000000004a087348 */ /* 0x000fea0003c00000 */
[----:B------:R0:W1:Y:S02]  /*33a0*/  SHFL.BFLY P2, R123, R125, R72, R73 ;  /* 0x0c0000487d7b7389 */ /* 0x0000640000040049 */
[----:B01----:R-:W-:Y:S05]  /*33b0*/  ENDCOLLECTIVE ;  /* 0x000000000000791b */ /* 0x003fea0003800000 */
.L_x_2841:
[----:B------:R-:W-:Y:S01]  /*33c0*/  HFMA2 R72, -RZ, RZ, 0, 1.1920928955078125e-07 ;  /* 0x00000002ff487431 */ /* 0x000fe200000001ff */
[----:B------:R-:W-:Y:S02]  /*33d0*/  MOV R125, R75 ;  /* 0x0000004b007d7202 */ /* 0x000fe40000000f00 */
[----:B------:R-:W-:-:S07]  /*33e0*/  MOV R110, R123 ;  /* 0x0000007b006e7202 */ /* 0x000fce0000000f00 */
[----:B------:R-:W-:Y:S05]  /*33f0*/  WARPSYNC.COLLECTIVE R74, `(.L_x_2842) ;  /* 0x000000004a087348 */ /* 0x000fea0003c00000 */
[----:B------:R0:W1:Y:S02]  /*3400*/  SHFL.BFLY P2, R123, R125, R72, R73 ;  /* 0x0c0000487d7b7389 */ /* 0x0000640000040049 */
[----:B01----:R-:W-:Y:S05]  /*3410*/  ENDCOLLECTIVE ;  /* 0x000000000000791b */ /* 0x003fea0003800000 */
.L_x_2842:
[----:B------:R-:W-:-:S05]  /*3420*/  FADD.FTZ R110, R110, R99 ;  /* 0x000000636e6e7221 */ /* 0x000fca0000010000 */
[----:B------:R-:W-:Y:S02]  /*3430*/  MOV R125, R110 ;  /* 0x0000006e007d7202 */ /* 0x000fe40000000f00 */
[----:B------:R-:W-:-:S07]  /*3440*/  MOV R120, R123 ;  /* 0x0000007b00787202 */ /* 0x000fce0000000f00 */
[----:B------:R-:W-:Y:S05]  /*3450*/  WARPSYNC.COLLECTIVE R74, `(.L_x_2843) ;  /* 0x000000004a087348 */ /* 0x000fea0003c00000 */
[----:B------:R0:W1:Y:S02]  /*3460*/  SHFL.BFLY P2, R123, R125, R72, R73 ;  /* 0x0c0000487d7b7389 */ /* 0x0000640000040049 */
[----:B01----:R-:W-:Y:S05]  /*3470*/  ENDCOLLECTIVE ;  /* 0x000000000000791b */ /* 0x003fea0003800000 */
.L_x_2843:
[----:B------:R-:W-:Y:S01]  /*3480*/  FADD.FTZ R120, R75, R120 ;  /* 0x000000784b787221 */ /* 0x000fe20000010000 */
[----:B------:R-:W-:-:S04]  /*3490*/  HFMA2 R72, -RZ, RZ, 0, 2.384185791015625e-07 ;  /* 0x00000004ff487431 */ /* 0x000fc800000001ff */
[----:B------:R-:W-:Y:S02]  /*34a0*/  MOV R125, R120 ;  /* 0x00000078007d7202 */ /* 0x000fe40000000f00 */
[----:B------:R-:W-:-:S07]  /*34b0*/  MOV R97, R123 ;  /* 0x0000007b00617202 */ /* 0x000fce0000000f00 */
[----:B------:R-:W-:Y:S05]  /*34c0*/  WARPSYNC.COLLECTIVE R74, `(.L_x_2844) ;  /* 0x000000004a087348 */ /* 0x000fea0003c00000 */
[----:B------:R0:W1:Y:S02]  /*34d0*/  SHFL.BFLY P2, R123, R125, R72, R73 ;  /* 0x0c0000487d7b7389 */ /* 0x0000640000040049 */
[----:B01----:R-:W-:Y:S05]  /*34e0*/  ENDCOLLECTIVE ;  /* 0x000000000000791b */ /* 0x003fea0003800000 */
.L_x_2844:
[----:B------:R-:W-:-:S05]  /*34f0*/  FADD.FTZ R97, R110, R97 ;  /* 0x000000616e617221 */ /* 0x000fca0000010000 */
[----:B------:R-:W-:Y:S02]  /*3500*/  MOV R125, R97 ;  /* 0x00000061007d7202 */ /* 0x000fe40000000f00 */
[----:B------:R-:W-:-:S07]  /*3510*/  MOV R121, R123 ;  /* 0x0000007b00797202 */ /* 0x000fce0000000f00 */
[----:B------:R-:W-:Y:S05]  /*3520*/  WARPSYNC.COLLECTIVE R74, `(.L_x_2845) ;  /* 0x000000004a087348 */ /* 0x000fea0003c00000 */
[----:B------:R0:W1:Y:S02]  /*3530*/  SHFL.BFLY P2, R123, R125, R72, R73 ;  /* 0x0c0000487d7b7389 */ /* 0x0000640000040049 */
[----:B01----:R-:W-:Y:S05]  /*3540*/  ENDCOLLECTIVE ;  /* 0x000000000000791b */ /* 0x003fea0003800000 */
.L_x_2845:
[----:B------:R-:W-:Y:S01]  /*3550*/  FADD.FTZ R121, R120, R121 ;  /* 0x0000007978797221 */ /* 0x000fe20000010000 */
[----:B------:R-:W-:-:S04]  /*3560*/  HFMA2 R72, -RZ, RZ, 0, 4.76837158203125e-07 ;  /* 0x00000008ff487431 */ /* 0x000fc800000001ff */
[----:B------:R-:W-:Y:S02]  /*3570*/  MOV R125, R121 ;  /* 0x00000079007d7202 */ /* 0x000fe40000000f00 */
[----:B------:R-:W-:-:S07]  /*3580*/  MOV R122, R123 ;  /* 0x0000007b007a7202 */ /* 0x000fce0000000f00 */
[----:B------:R-:W-:Y:S05]  /*3590*/  WARPSYNC.COLLECTIVE R74, `(.L_x_2846) ;  /* 0x000000004a087348 */ /* 0x000fea0003c00000 */
[----:B------:R0:W1:Y:S02]  /*35a0*/  SHFL.BFLY P2, R123, R125, R72, R73 ;  /* 0x0c0000487d7b7389 */ /* 0x0000640000040049 */
[----:B01----:R-:W-:Y:S05]  /*35b0*/  ENDCOLLECTIVE ;  /* 0x000000000000791b */ /* 0x003fea0003800000 */
.L_x_2846:
[----:B------:R-:W-:-:S05]  /*35c0*/  FADD.FTZ R122, R97, R122 ;  /* 0x0000007a617a7221 */ /* 0x000fca0000010000 */
[----:B------:R-:W-:Y:S02]  /*35d0*/  MOV R125, R122 ;  /* 0x0000007a007d7202 */ /* 0x000fe40000000f00 */
[----:B------:R-:W-:-:S07]  /*35e0*/  MOV R98, R123 ;  /* 0x0000007b00627202 */ /* 0x000fce0000000f00 */
[----:B------:R-:W-:Y:S05]  /*35f0*/  WARPSYNC.COLLECTIVE R74, `(.L_x_2847) ;  /* 0x000000004a087348 */ /* 0x000fea0003c00000 */
[----:B------:R0:W1:Y:S02]  /*3600*/  SHFL.BFLY P2, R123, R125, R72, R73 ;  /* 0x0c0000487d7b7389 */ /* 0x0000640000040049 */
[----:B01----:R-:W-:Y:S05]  /*3610*/  ENDCOLLECTIVE ;  /* 0x000000000000791b */ /* 0x003fea0003800000 */
.L_x_2847:
[----:B------:R-:W-:Y:S01]  /*3620*/  FADD.FTZ R98, R121, R98 ;  /* 0x0000006279627221 */ /* 0x000fe20000010000 */
[----:B------:R-:W-:-:S04]  /*3630*/  HFMA2 R72, -RZ, RZ, 0, 9.5367431640625e-07 ;  /* 0x00000010ff487431 */ /* 0x000fc800000001ff */
[----:B------:R-:W-:Y:S02]  /*3640*/  MOV R125, R98 ;  /* 0x00000062007d7202 */ /* 0x000fe40000000f00 */
[----:B------:R-:W-:-:S07]  /*3650*/  MOV R99, R123 ;  /* 0x0000007b00637202 */ /* 0x000fce0000000f00 */
[----:B------:R-:W-:Y:S05]  /*3660*/  WARPSYNC.COLLECTIVE R74, `(.L_x_2848) ;  /* 0x000000004a087348 */ /* 0x000fea0003c00000 */
[----:B------:R0:W1:Y:S02]  /*3670*/  SHFL.BFLY P2, R123, R125, R72, R73 ;  /* 0x0c0000487d7b7389 */ /* 0x0000640000040049 */
[----:B01----:R-:W-:Y:S05]  /*3680*/  ENDCOLLECTIVE ;  /* 0x000000000000791b */ /* 0x003fea0003800000 */
.L_x_2848:
[----:B------:R-:W-:-:S05]  /*3690*/  FADD.FTZ R99, R122, R99 ;  /* 0x000000637a637221 */ /* 0x000fca0000010000 */
[----:B------:R-:W-:Y:S02]  /*36a0*/  MOV R125, R99 ;  /* 0x00000063007d7202 */ /* 0x000fe40000000f00 */
[----:B------:R-:W-:-:S07]  /*36b0*/  MOV R75, R123 ;  /* 0x0000007b004b7202 */ /* 0x000fce0000000f00 */
[----:B------:R-:W-:Y:S05]  /*36c0*/  WARPSYNC.COLLECTIVE R74, `(.L_x_2849) ;  /* 0x000000004a087348 */ /* 0x000fea0003c00000 */
[----:B------:R0:W1:Y:S02]  /*36d0*/  SHFL.BFLY P2, R123, R125, R72, R73 ;  /* 0x0c0000487d7b7389 */ /* 0x0000640000040049 */
[----:B01----:R-:W-:Y:S05]  /*36e0*/  ENDCOLLECTIVE ;  /* 0x000000000000791b */ /* 0x003fea0003800000 */
.L_x_2849:
[----:B------:R-:W-:Y:S01]  /*36f0*/  MOV R110, R123 ;  /* 0x0000007b006e7202 */ /* 0x000fe20000000f00 */
[----:B------:R-:W-:Y:S06]  /*3700*/  BRA `(.L_x_2850) ;  /* 0xffffffdc00047947 */ /* 0x000fec000383ffff */
.L_x_2851:
        /* <DEDUP_REMOVED lines=15> */
.L_x_11208:


//--------------------- .text._ZN10layer_norm13ln_bwd_kernelINS_13Kernel_traitsI13__nv_bfloat16S2_fS2_fjLj512ELj1ELj4ELj1ELj16ENS_18Kernel_traits_baseILj512ES2_S2_fS2_fjLj128EEEEELb0ELb0ELb0ELb1EEEvNS_9BwdParamsE --------------------------
	.section	.text._ZN10layer_norm13ln_bwd_kernelINS_13Kernel_traitsI13__nv_bfloat16S2_fS2_fjLj512ELj1ELj4ELj1ELj16ENS_18Kernel_traits_baseILj512ES2_S2_fS2_fjLj128EEEEELb0ELb0ELb0ELb1EEEvNS_9BwdParamsE,"ax",@progbits
	.align	128
        .global         _ZN10layer_norm13ln_bwd_kernelINS_13Kernel_traitsI13__nv_bfloat16S2_fS2_fjLj512ELj1ELj4ELj1ELj16ENS_18Kernel_traits_baseILj512ES2_S2_fS2_fjLj128EEEEELb0ELb0ELb0ELb1EEEvNS_9BwdParamsE
        .type           _ZN10layer_norm13ln_bwd_kernelINS_13Kernel_traitsI13__nv_bfloat16S2_fS2_fjLj512ELj1ELj4ELj1ELj16ENS_18Kernel_traits_baseILj512ES2_S2_fS2_fjLj128EEEEELb0ELb0ELb0ELb1EEEvNS_9BwdParamsE,@function
        .size           _ZN10layer_norm13ln_bwd_kernelINS_13Kernel_traitsI13__nv_bfloat16S2_fS2_fjLj512ELj1ELj4ELj1ELj16ENS_18Kernel_traits_baseILj512ES2_S2_fS2_fjLj128EEEEELb0ELb0ELb0ELb1EEEvNS_9BwdParamsE,(.L_x_11209 - _ZN10layer_norm13ln_bwd_kernelINS_13Kernel_traitsI13__nv_bfloat16S2_fS2_fjLj512ELj1ELj4ELj1ELj16ENS_18Kernel_traits_baseILj512ES2_S2_fS2_fjLj128EEEEELb0ELb0ELb0ELb1EEEvNS_9BwdParamsE)
        .other          _ZN10layer_norm13ln_bwd_kernelINS_13Kernel_traitsI13__nv_bfloat16S2_fS2_fjLj512ELj1ELj4ELj1ELj16ENS_18Kernel_traits_baseILj512ES2_S2_fS2_fjLj128EEEEELb0ELb0ELb0ELb1EEEvNS_9BwdParamsE,@"STO_CUDA_ENTRY STV_DEFAULT"
_ZN10layer_norm13ln_bwd_kernelINS_13Kernel_traitsI13__nv_bfloat16S2_fS2_fjLj512ELj1ELj4ELj1ELj16ENS_18Kernel_traits_baseILj512ES2_S2_fS2_fjLj128EEEEELb0ELb0ELb0ELb1EEEvNS_9BwdParamsE:
.text._ZN10layer_norm13ln_bwd_kernelINS_13Kernel_traitsI13__nv_bfloat16S2_fS2_fjLj512ELj1ELj4ELj1ELj16ENS_18Kernel_traits_baseILj512ES2_S2_fS2_fjLj128EEEEELb0ELb0ELb0ELb1EEEvNS_9BwdParamsE:
        /* <DEDUP_REMOVED lines=36> */
[----:B------:R-:W3:Y:S04]  /*0240*/  LDG.E.128 R92, desc[UR6][R2.64] ;  /* 0x00000006025c7981 */ /* 0x000ee8000c1e1d00 */
[----:B------:R0:W4:Y:S01]  /*0250*/  LDG.E.128 R4, desc[UR6][R2.64+0x200] ;  /* 0x0002000602047981 */ /* 0x000122000c1e1d00 */
[----:B-1----:R-:W-:Y:S01]  /*0260*/  ISETP.NE.U32.AND P0, PT, RZ, UR8, PT ;  /* 0x00000008ff007c0c */ /* 0x002fe2000bf05070 */
[----:B------:R-:W-:Y:S01]  /*0270*/  HFMA2 R80, -RZ, RZ, 0, 0 ;  /* 0x00000000ff507431 */ /* 0x000fe200000001ff */
[----:B------:R-:W-:Y:S01]  /*0280*/  BSSY B1, `(.L_x_2854) ;  /* 0x0000242000017945 */ /* 0x000fe20003800000 */
[----:B------:R-:W-:Y:S02]  /*0290*/  CS2R R8, SRZ ;  /* 0x0000000000087805 */ /* 0x000fe4000001ff00 */
[----:B------:R-:W-:-:S02]  /*02a0*/  ISETP.NE.AND.EX P0, PT, RZ, UR9, PT, P0 ;  /* 0x00000009ff007c0c */ /* 0x000fc4000bf05300 */
        /* <DEDUP_REMOVED lines=12> */
[----:B------:R-:W-:Y:S02]  /*0370*/  MOV R87, RZ ;  /* 0x000000ff00577202 */ /* 0x000fe40000000f00 */
[C---:B---3--:R-:W-:Y:S02]  /*0380*/  PRMT R97, R92.reuse, 0x7632, R97 ;  /* 0x000076325c617816 */ /* 0x048fe40000000061 */
[----:B------:R-:W-:Y:S02]  /*0390*/  SHF.L.U32 R98, R92, 0x10, RZ ;  /* 0x000000105c627819 */ /* 0x000fe400000006ff */
[C---:B------:R-:W-:Y:S02]  /*03a0*/  PRMT R20, R93.reuse, 0x7632, R20 ;  /* 0x000076325d147816 */ /* 0x040fe40000000014 */
[----:B------:R-:W-:Y:S02]  /*03b0*/  SHF.L.U32 R96, R93, 0x10, RZ ;  /* 0x000000105d607819 */ /* 0x000fe400000006ff */
[----:B------:R-:W-:-:S02]  /*03c0*/  PRMT R88, R94, 0x7632, R88 ;  /* 0x000076325e587816 */ /* 0x000fc40000000058 */
[----:B------:R-:W-:Y:S02]  /*03d0*/  PRMT R89, R95, 0x7632, R89 ;  /* 0x000076325f597816 */ /* 0x000fe40000000059 */
[----:B----4-:R-:W-:Y:S02]  /*03e0*/  PRMT R90, R4, 0x7632, R90 ;  /* 0x00007632045a7816 */ /* 0x010fe4000000005a */
[----:B------:R-:W-:Y:S02]  /*03f0*/  PRMT R91, R5, 0x7632, R91 ;  /* 0x00007632055b7816 */ /* 0x000fe4000000005b */
[----:B------:R-:W-:Y:S02]  /*0400*/  PRMT R92, R6, 0x7632, R92 ;  /* 0x00007632065c7816 */ /* 0x000fe4000000005c */
[----:B------:R-:W-:Y:S02]  /*0410*/  PRMT R93, R7, 0x7632, R93 ;  /* 0x00007632075d7816 */ /* 0x000fe4000000005d */
[----:B------:R-:W-:-:S02]  /*0420*/  SHF.L.U32 R81, R95, 0x10, RZ ;  /* 0x000000105f517819 */ /* 0x000fc400000006ff */
[----:B------:R-:W-:Y:S02]  /*0430*/  SHF.L.U32 R82, R4, 0x10, RZ ;  /* 0x0000001004527819 */ /* 0x000fe400000006ff */
[----:B------:R-:W-:Y:S02]  /*0440*/  SHF.L.U32 R83, R5, 0x10, RZ ;  /* 0x0000001005537819 */ /* 0x000fe400000006ff */
[----:B------:R-:W-:Y:S02]  /*0450*/  CS2R R4, SRZ ;  /* 0x0000000000047805 */ /* 0x000fe4000001ff00 */
[----:B------:R-:W-:Y:S02]  /*0460*/  SHF.L.U32 R84, R6, 0x10, RZ ;  /* 0x0000001006547819 */ /* 0x000fe400000006ff */
[----:B------:R-:W-:Y:S02]  /*0470*/  SHF.L.U32 R85, R7, 0x10, RZ ;  /* 0x0000001007557819 */ /* 0x000fe400000006ff */
[----:B------:R-:W-:-:S02]  /*0480*/  CS2R R6, SRZ ;  /* 0x0000000000067805 */ /* 0x000fc4000001ff00 */
        /* <DEDUP_REMOVED lines=8> */
[----:B--2---:R-:W-:-:S07]  /*0510*/  SHF.L.U32 R93, R93, 0x10, RZ ;  /* 0x000000105d5d7819 */ /* 0x004fce00000006ff */
.L_x_2863:
[----:B------:R-:W0:Y:S01]  /*0520*/  LDC.64 R120, c[0x0][0x3c0] ;  /* 0x0000f000ff787b82 */ /* 0x000e220000000a00 */
[----:B------:R-:W-:Y:S01]  /*0530*/  IMAD R44, R99, UR12, RZ ;  /* 0x0000000c632c7c24 */ /* 0x000fe2000f8e02ff */
[----:B------:R-:W-:-:S04]  /*0540*/  LOP3.LUT R102, R0, 0x1f, RZ, 0xc0, !PT ;  /* 0x0000001f00667812 */ /* 0x000fc800078ec0ff */
[----:B------:R-:W-:Y:S02]  /*0550*/  SHF.R.S32.HI R45, RZ, 0x1f, R44 ;  /* 0x0000001fff2d7819 */ /* 0x000fe4000001142c */
[----:B------:R-:W1:Y:S02]  /*0560*/  LDC.64 R114, c[0x0][0x3a8] ;  /* 0x0000ea00ff727b82 */ /* 0x000e640000000a00 */
[----:B------:R-:W-:-:S04]  /*0570*/  LEA.HI R45, R45, R44, RZ, 0x3 ;  /* 0x0000002c2d2d7211 */ /* 0x000fc800078f18ff */
[----:B------:R-:W-:Y:S02]  /*0580*/  LEA.HI.SX32 R102, R45, R102, 0x1d ;  /* 0x000000662d667211 */ /* 0x000fe400078feaff */
[----:B------:R-:W2:Y:S08]  /*0590*/  LDC.64 R64, c[0x0][0x428] ;  /* 0x00010a00ff407b82 */ /* 0x000eb00000000a00 */
[----:B------:R-:W3:Y:S01]  /*05a0*/  LDC.64 R104, c[0x0][0x3c8] ;  /* 0x0000f200ff687b82 */ /* 0x000ee20000000a00 */
[----:B0-----:R-:W-:-:S07]  /*05b0*/  IMAD.WIDE R120, R99, 0x4, R120 ;  /* 0x0000000463787825 */ /* 0x001fce00078e0278 */
[----:B------:R-:W0:Y:S01]  /*05c0*/  @P0 LDC.64 R116, c[0x0][0x3e0] ;  /* 0x0000f800ff740b82 */ /* 0x000e220000000a00 */
[----:B------:R-:W4:Y:S01]  /*05d0*/  LDG.E R120, desc[UR6][R120.64] ;  /* 0x0000000678787981 */ /* 0x000f22000c1e1900 */
[C---:B-1----:R-:W-:Y:S01]  /*05e0*/  IMAD.WIDE.U32 R108, R102.reuse, 0x20, R114 ;  /* 0x00000020666c7825 */ /* 0x042fe200078e0072 */
[----:B------:R-:W-:-:S04]  /*05f0*/  IADD3 R101, PT, PT, R102, 0x20, RZ ;  /* 0x0000002066657810 */ /* 0x000fc80007ffe0ff */
[----:B------:R-:W4:Y:S01]  /*0600*/  LDG.E.128 R44, desc[UR6][R108.64] ;  /* 0x000000066c2c7981 */ /* 0x000f22000c1e1d00 */
[----:B--2---:R-:W-:-:S03]  /*0610*/  IMAD.WIDE.U32 R48, R102, 0x10, R64 ;  /* 0x0000001066307825 */ /* 0x004fc600078e0040 */
[----:B------:R1:W2:Y:S01]  /*0620*/  LDG.E.128 R52, desc[UR6][R108.64+0x10] ;  /* 0x000010066c347981 */ /* 0x0002a2000c1e1d00 */
[----:B------:R-:W-:-:S03]  /*0630*/  IMAD.WIDE.U32 R114, R101, 0x20, R114 ;  /* 0x0000002065727825 */ /* 0x000fc600078e0072 */
[----:B------:R-:W2:Y:S01]  /*0640*/  LDG.E.128 R48, desc[UR6][R48.64] ;  /* 0x0000000630307981 */ /* 0x000ea2000c1e1d00 */
[----:B---3--:R-:W-:-:S03]  /*0650*/  IMAD.WIDE R112, R99, 0x4, R104 ;  /* 0x0000000463707825 */ /* 0x008fc600078e0268 */
[----:B------:R-:W3:Y:S01]  /*0660*/  LDG.E.128 R56, desc[UR6][R114.64] ;  /* 0x0000000672387981 */ /* 0x000ee2000c1e1d00 */
[----:B0-----:R-:W-:-:S03]  /*0670*/  @P0 IMAD.WIDE R116, R99, 0x2, R116 ;  /* 0x0000000263740825 */ /* 0x001fc600078e0274 */
[----:B------:R-:W3:Y:S01]  /*0680*/  LDG.E R103, desc[UR6][R112.64] ;  /* 0x0000000670677981 */ /* 0x000ee2000c1e1900 */
[----:B------:R-:W-:-:S03]  /*0690*/  IMAD.WIDE.U32 R64, R101, 0x10, R64 ;  /* 0x0000001065407825 */ /* 0x000fc600078e0040 */
[----:B------:R-:W3:Y:S04]  /*06a0*/  LDG.E.128 R60, desc[UR6][R114.64+0x10] ;  /* 0x00001006723c7981 */ /* 0x000ee8000c1e1d00 */
[----:B------:R-:W3:Y:S04]  /*06b0*/  @P0 LDG.E.U16 R116, desc[UR6][R116.64] ;  /* 0x0000000674740981 */ /* 0x000ee8000c1e1500 */
[----:B------:R-:W3:Y:S01]  /*06c0*/  LDG.E.128 R64, desc[UR6][R64.64] ;  /* 0x0000000640407981 */ /* 0x000ee2000c1e1d00 */
[----:B------:R-:W-:-:S04]  /*06d0*/  ISETP.NE.U32.AND P1, PT, RZ, UR10, PT ;  /* 0x0000000aff007c0c */ /* 0x000fc8000bf25070 */
[----:B------:R-:W-:-:S13]  /*06e0*/  ISETP.NE.AND.EX P1, PT, RZ, UR11, PT, P1 ;  /* 0x0000000bff007c0c */ /* 0x000fda000bf25310 */
[----:B------:R-:W1:Y:S08]  /*06f0*/  @P1 LDC.64 R106, c[0x0][0x438] ;  /* 0x00010e00ff6a1b82 */ /* 0x000e700000000a00 */
[----:B------:R-:W0:Y:S01]  /*0700*/  @P1 LDC.64 R104, c[0x0][0x438] ;  /* 0x00010e00ff681b82 */ /* 0x000e220000000a00 */
[----:B------:R-:W-:Y:S02]  /*0710*/  ISETP.NE.AND P2, PT, R86, RZ, PT ;  /* 0x000000ff5600720c */ /* 0x000fe40003f45270 */
[----:B------:R-:W-:Y:S01]  /*0720*/  MOV R100, 0x3f800000 ;  /* 0x3f80000000647802 */ /* 0x000fe20000000f00 */
[----:B-1----:R-:W-:-:S05]  /*0730*/  @P1 IMAD.WIDE.U32 R108, R102, 0x20, R106 ;  /* 0x00000020666c1825 */ /* 0x002fca00078e006a */
[----:B-----5:R-:W5:Y:S01]  /*0740*/  @P1 LDG.E.128 R20, desc[UR6][R108.64] ;  /* 0x000000066c141981 */ /* 0x020f62000c1e1d00 */
[----:B0-----:R-:W-:-:S03]  /*0750*/  @P1 IMAD.WIDE.U32 R110, R101, 0x20, R104 ;  /* 0x00000020656e1825 */ /* 0x001fc600078e0068 */
[----:B------:R0:W5:Y:S04]  /*0760*/  @P1 LDG.E.128 R24, desc[UR6][R108.64+0x10] ;  /* 0x000010066c181981 */ /* 0x000168000c1e1d00 */
[----:B------:R-:W5:Y:S04]  /*0770*/  @P1 LDG.E.128 R28, desc[UR6][R110.64] ;  /* 0x000000066e1c1981 */ /* 0x000f68000c1e1d00 */
[----:B------:R1:W5:Y:S01]  /*0780*/  @P1 LDG.E.128 R32, desc[UR6][R110.64+0x10] ;  /* 0x000010066e201981 */ /* 0x000362000c1e1d00 */
[----:B------:R-:W-:Y:S01]  /*0790*/  UMOV UR4, 0xffffffff ;  /* 0xffffffff00047882 */ /* 0x000fe20000000000 */
[----:B----4-:R-:W-:-:S05]  /*07a0*/  FSEL R120, R120, RZ, !P2 ;  /* 0x000000ff78787208 */ /* 0x010fca0005000000 */
[C---:B------:R-:W-:Y:S01]  /*07b0*/  FADD.FTZ R44, -R120.reuse, R44 ;  /* 0x0000002c782c7221 */ /* 0x040fe20000010100 */
[C---:B------:R-:W-:Y:S01]  /*07c0*/  FADD.FTZ R106, -R120.reuse, R47 ;  /* 0x0000002f786a7221 */ /* 0x040fe20000010100 */
[C-C-:B------:R-:W-:Y:S01]  /*07d0*/  FADD.FTZ R104, -R120.reuse, R45.reuse ;  /* 0x0000002d78687221 */ /* 0x140fe20000010100 */
[----:B--2---:R-:W-:Y:S01]  /*07e0*/  FADD.FTZ R54, -R120, R54 ;  /* 0x0000003678367221 */ /* 0x004fe20000010100 */
[C---:B------:R-:W-:Y:S02]  /*07f0*/  SHF.L.U32 R47, R48.reuse, 0x10, RZ ;  /* 0x00000010302f7819 */ /* 0x040fe400000006ff */
[----:B------:R-:W-:Y:S01]  /*0800*/  PRMT R45, R48, 0x7632, R45 ;  /* 0x00007632302d7816 */ /* 0x000fe2000000002d */
[----:B------:R-:W-:Y:S01]  /*0810*/  FADD.FTZ R46, -R120, R46 ;  /* 0x0000002e782e7221 */ /* 0x000fe20000010100 */
[----:B------:R-:W-:Y:S01]  /*0820*/  PRMT R105, R50, 0x7632, R105 ;  /* 0x0000763232697816 */ /* 0x000fe20000000069 */
[----:B------:R-:W-:Y:S01]  /*0830*/  FADD.FTZ R80, R47, R80 ;  /* 0x000000502f507221 */ /* 0x000fe20000010000 */
[----:B0-----:R-:W-:Y:S01]  /*0840*/  SHF.L.U32 R108, R51, 0x10, RZ ;  /* 0x00000010336c7819 */ /* 0x001fe200000006ff */
[C---:B---3--:R-:W-:Y:S01]  /*0850*/  FMUL.FTZ R44, R103.reuse, R44 ;  /* 0x0000002c672c7220 */ /* 0x048fe20000410000 */
[----:B------:R-:W-:Y:S01]  /*0860*/  FMUL.FTZ R54, R103, R54 ;  /* 0x0000003667367220 */ /* 0x000fe20000410000 */
[----:B------:R-:W-:-:S02]  /*0870*/  PRMT R48, R49, 0x7632, R48 ;  /* 0x0000763231307816 */ /* 0x000fc40000000030 */
[-C--:B------:R-:W-:Y:S01]  /*0880*/  FFMA.FTZ R87, R44, R47.reuse, R87 ;  /* 0x0000002f2c577223 */ /* 0x080fe20000010057 */
[----:B------:R-:W-:Y:S01]  /*0890*/  FMUL.FTZ R47, R98, R47 ;  /* 0x0000002f622f7220 */ /* 0x000fe20000410000 */
[----:B------:R-:W-:Y:S01]  /*08a0*/  @P0 SHF.L.U32 R100, R116, 0x10, RZ ;  /* 0x0000001074640819 */ /* 0x000fe200000006ff */
[C---:B------:R-:W-:Y:S01]  /*08b0*/  FADD.FTZ R116, -R120.reuse, R59 ;  /* 0x0000003b78747221 */ /* 0x040fe20000010100 */
[----:B------:R-:W-:Y:S01]  /*08c0*/  SHF.L.U32 R59, R45, 0x10, RZ ;  /* 0x000000102d3b7819 */ /* 0x000fe200000006ff */
[C---:B-1----:R-:W-:Y:S01]  /*08d0*/  FADD.FTZ R110, -R120.reuse, R53 ;  /* 0x00000035786e7221 */ /* 0x042fe20000010100 */
[----:B------:R-:W-:Y:S01]  /*08e0*/  SHF.L.U32 R49, R49, 0x10, RZ ;  /* 0x0000001031317819 */ /* 0x000fe200000006ff */
[C---:B------:R-:W-:Y:S01]  /*08f0*/  FADD.FTZ R118, -R120.reuse, R61 ;  /* 0x0000003d78767221 */ /* 0x040fe20000010100 */
[----:B------:R-:W-:Y:S01]  /*0900*/  PRMT R53, R65, 0x7632, R53 ;  /* 0x0000763241357816 */ /* 0x000fe20000000035 */
[----:B------:R-:W-:Y:S01]  /*0910*/  FMUL.FTZ R46, R103, R46 ;  /* 0x0000002e672e7220 */ /* 0x000fe20000410000 */
[----:B------:R-:W-:Y:S01]  /*0920*/  SHF.L.U32 R122, R65, 0x10, RZ ;  /* 0x00000010417a7819 */ /* 0x000fe200000006ff */
[----:B------:R-:W-:Y:S01]  /*0930*/  FADD.FTZ R56, -R120, R56 ;  /* 0x0000003878387221 */ /* 0x000fe20000010100 */
[----:B------:R-:W-:Y:S01]  /*0940*/  SHF.L.U32 R65, R105, 0x10, RZ ;  /* 0x0000001069417819 */ /* 0x000fe200000006ff */
[----:B------:R-:W-:Y:S01]  /*0950*/  FMUL.FTZ R104, R103, R104 ;  /* 0x0000006867687220 */ /* 0x000fe20000410000 */
[----:B------:R-:W-:Y:S01]  /*0960*/  FADD.FTZ R11, R108, R11 ;  /* 0x0000000b6c0b7221 */ /* 0x000fe20000010000 */
[-C--:B------:R-:W-:Y:S01]  /*0970*/  FFMA.FTZ R71, R54, R108.reuse, R71 ;  /* 0x0000006c36477223 */ /* 0x080fe20000010047 */
[----:B------:R-:W-:Y:S01]  /*0980*/  FMUL.FTZ R61, R81, R108 ;  /* 0x0000006c513d7220 */ /* 0x000fe20000410000 */
[----:B------:R-:W-:Y:S01]  /*0990*/  FMUL.FTZ R105, R97, R59 ;  /* 0x0000003b61697220 */ /* 0x000fe20000410000 */
[----:B------:R-:W-:Y:S01]  /*09a0*/  FFMA.FTZ R111, R44, R47, RZ ;  /* 0x0000002f2c6f7223 */ /* 0x000fe200000100ff */
[----:B------:R-:W-:Y:S01]  /*09b0*/  PRMT R107, R51, 0x7632, R107 ;  /* 0x00007632336b7816 */ /* 0x000fe2000000006b */
[----:B------:R-:W-:Y:S01]  /*09c0*/  FADD.FTZ R108, RZ, R47 ;  /* 0x0000002fff6c7221 */ /* 0x000fe20000010000 */
[C---:B------:R-:W-:Y:S01]  /*09d0*/  PRMT R51, R64.reuse, 0x7632, R51 ;  /* 0x0000763240337816 */ /* 0x040fe20000000033 */
[----:B------:R-:W-:Y:S01]  /*09e0*/  FADD.FTZ R76, R49, R76 ;  /* 0x0000004c314c7221 */ /* 0x000fe20000010000 */
[----:B------:R-:W-:Y:S01]  /*09f0*/  SHF.L.U32 R64, R64, 0x10, RZ ;  /* 0x0000001040407819 */ /* 0x000fe200000006ff */
[-C--:B------:R-:W-:Y:S01]  /*0a00*/  FFMA.FTZ R77, R46, R49.reuse, R77 ;  /* 0x000000312e4d7223 */ /* 0x080fe2000001004d */
[----:B------:R-:W-:Y:S01]  /*0a10*/  SHF.L.U32 R48, R48, 0x10, RZ ;  /* 0x0000001030307819 */ /* 0x000fe200000006ff */
[----:B------:R-:W-:Y:S01]  /*0a20*/  FMUL.FTZ R49, R96, R49 ;  /* 0x0000003160317220 */ /* 0x000fe20000410000 */
[----:B------:R-:W-:Y:S01]  /*0a30*/  FMUL.FTZ R56, R103, R56 ;  /* 0x0000003867387220 */ /* 0x000fe20000410000 */
[----:B------:R-:W-:Y:S01]  /*0a40*/  FFMA.FTZ R111, R104, R105, R111 ;  /* 0x00000069686f7223 */ /* 0x000fe2000001006f */
[----:B------:R-:W-:Y:S01]  /*0a50*/  FADD.FTZ R108, R105, R108 ;  /* 0x0000006c696c7221 */ /* 0x000fe20000010000 */
[--C-:B------:R-:W-:Y:S01]  /*0a60*/  FADD.FTZ R114, -R120, R57.reuse ;  /* 0x0000003978727221 */ /* 0x100fe20000010100 */
[----:B------:R-:W-:Y:S01]  /*0a70*/  SHF.L.U32 R50, R50, 0x10, RZ ;  /* 0x0000001032327819 */ /* 0x000fe200000006ff */
[----:B------:R-:W-:Y:S01]  /*0a80*/  FADD.FTZ R52, -R120, R52 ;  /* 0x0000003478347221 */ /* 0x000fe20000010100 */
[----:B------:R-:W-:Y:S01]  /*0a90*/  PRMT R57, R67, 0x7632, R57 ;  /* 0x0000763243397816 */ /* 0x000fe20000000039 */
[----:B------:R-:W-:Y:S01]  /*0aa0*/  FMUL.FTZ R106, R103, R106 ;  /* 0x0000006a676a7220 */ /* 0x000fe20000410000 */
[----:B------:R-:W-:Y:S01]  /*0ab0*/  SHF.L.U32 R124, R67, 0x10, RZ ;  /* 0x00000010437c7819 */ /* 0x000fe200000006ff */
[----:B------:R-:W-:Y:S01]  /*0ac0*/  FMUL.FTZ R67, R95, R48 ;  /* 0x000000305f437220 */ /* 0x000fe20000410000 */
[----:B------:R-:W-:Y:S01]  /*0ad0*/  SHF.L.U32 R113, R51, 0x10, RZ ;  /* 0x0000001033717819 */ /* 0x000fe200000006ff */
[----:B------:R-:W-:Y:S01]  /*0ae0*/  FADD.FTZ R9, R64, R9 ;  /* 0x0000000940097221 */ /* 0x000fe20000010000 */
[-C--:B------:R-:W-:Y:S01]  /*0af0*/  FFMA.FTZ R69, R56, R64.reuse, R69 ;  /* 0x0000004038457223 */ /* 0x080fe20000010045 */
[----:B------:R-:W-:Y:S01]  /*0b00*/  FFMA.FTZ R111, R46, R49, R111 ;  /* 0x000000312e6f7223 */ /* 0x000fe2000001006f */
[----:B------:R-:W-:Y:S01]  /*0b10*/  FMUL.FTZ R51, R82, R64 ;  /* 0x0000004052337220 */ /* 0x000fe20000410000 */
[----:B------:R-:W-:Y:S01]  /*0b20*/  FADD.FTZ R64, R49, R108 ;  /* 0x0000006c31407221 */ /* 0x000fe20000010000 */
[C---:B------:R-:W-:Y:S01]  /*0b30*/  FADD.FTZ R112, -R120.reuse, R55 ;  /* 0x0000003778707221 */ /* 0x040fe20000010100 */
[C---:B------:R-:W-:Y:S01]  /*0b40*/  FADD.FTZ R58, -R120.reuse, R58 ;  /* 0x0000003a783a7221 */ /* 0x040fe20000010100 */
[C---:B------:R-:W-:Y:S01]  /*0b50*/  FADD.FTZ R60, -R120.reuse, R60 ;  /* 0x0000003c783c7221 */ /* 0x040fe20000010100 */
[C---:B------:R-:W-:Y:S01]  /*0b60*/  FADD.FTZ R62, -R120.reuse, R62 ;  /* 0x0000003e783e7221 */ /* 0x040fe20000010100 */
[----:B------:R-:W-:Y:S01]  /*0b70*/  FADD.FTZ R120, -R120, R63 ;  /* 0x0000003f78787221 */ /* 0x000fe20000010100 */
[C---:B------:R-:W-:Y:S01]  /*0b80*/  FMUL.FTZ R52, R103.reuse, R52 ;  /* 0x0000003467347220 */ /* 0x040fe20000410000 */
[----:B------:R-:W-:Y:S01]  /*0b90*/  FMUL.FTZ R45, R94, R50 ;  /* 0x000000325e2d7220 */ /* 0x000fe20000410000 */
[----:B------:R-:W-:Y:S01]  /*0ba0*/  FMUL.FTZ R63, R103, R110 ;  /* 0x0000006e673f7220 */ /* 0x000fe20000410000 */
[----:B------:R-:W-:Y:S01]  /*0bb0*/  FFMA.FTZ R111, R106, R67, R111 ;  /* 0x000000436a6f7223 */ /* 0x000fe2000001006f */
[----:B------:R-:W-:Y:S01]  /*0bc0*/  FADD.FTZ R110, R67, R64 ;  /* 0x00000040436e7221 */ /* 0x000fe20000010000 */
[----:B------:R-:W-:Y:S01]  /*0bd0*/  FADD.FTZ R13, R50, R13 ;  /* 0x0000000d320d7221 */ /* 0x000fe20000010000 */
[----:B------:R-:W-:Y:S01]  /*0be0*/  FFMA.FTZ R73, R52, R50, R73 ;  /* 0x0000003234497223 */ /* 0x000fe20000010049 */
[----:B------:R-:W-:Y:S01]  /*0bf0*/  FMUL.FTZ R50, R88, R65 ;  /* 0x0000004158327220 */ /* 0x000fe20000410000 */
[----:B------:R-:W-:Y:S01]  /*0c00*/  FFMA.FTZ R64, R52, R45, R111 ;  /* 0x0000002d34407223 */ /* 0x000fe2000001006f */
[----:B------:R-:W-:Y:S01]  /*0c10*/  FADD.FTZ R115, R45, R110 ;  /* 0x0000006e2d737221 */ /* 0x000fe20000010000 */
[----:B------:R-:W-:-:S02]  /*0c20*/  SHF.L.U32 R109, R107, 0x10, RZ ;  /* 0x000000106b6d7819 */ /* 0x000fc400000006ff */
[----:B------:R-:W-:Y:S01]  /*0c30*/  SHF.L.U32 R108, R53, 0x10, RZ ;  /* 0x00000010356c7819 */ /* 0x000fe200000006ff */
[----:B------:R-:W-:Y:S01]  /*0c40*/  FFMA.FTZ R53, R63, R50, R64 ;  /* 0x000000323f357223 */ /* 0x000fe20000010040 */
[----:B------:R-:W-:Y:S01]  /*0c50*/  FADD.FTZ R110, R50, R115 ;  /* 0x00000073326e7221 */ /* 0x000fe20000010000 */
[----:B------:R-:W-:Y:S01]  /*0c60*/  FFMA.FTZ R75, R106, R48, R75 ;  /* 0x000000306a4b7223 */ /* 0x000fe2000001004b */
[----:B------:R-:W-:Y:S01]  /*0c70*/  FADD.FTZ R74, R48, R74 ;  /* 0x0000004a304a7221 */ /* 0x000fe20000010000 */
[----:B------:R-:W-:Y:S01]  /*0c80*/  FMUL.FTZ R107, R103, R112 ;  /* 0x00000070676b7220 */ /* 0x000fe20000410000 */
[----:B------:R-:W-:Y:S01]  /*0c90*/  FMUL.FTZ R48, R89, R109 ;  /* 0x0000006d59307220 */ /* 0x000fe20000410000 */
[----:B------:R-:W-:Y:S01]  /*0ca0*/  FFMA.FTZ R64, R54, R61, R53 ;  /* 0x0000003d36407223 */ /* 0x000fe20000010035 */
[C---:B------:R-:W-:Y:S01]  /*0cb0*/  PRMT R55, R66.reuse, 0x7632, R55 ;  /* 0x0000763242377816 */ /* 0x040fe20000000037 */
[----:B------:R-:W-:Y:S01]  /*0cc0*/  FADD.FTZ R115, R61, R110 ;  /* 0x0000006e3d737221 */ /* 0x000fe20000010000 */
[----:B------:R-:W-:Y:S01]  /*0cd0*/  SHF.L.U32 R66, R66, 0x10, RZ ;  /* 0x0000001042427819 */ /* 0x000fe200000006ff */
[----:B------:R-:W-:Y:S01]  /*0ce0*/  FMUL.FTZ R60, R103, R60 ;  /* 0x0000003c673c7220 */ /* 0x000fe20000410000 */
[----:B------:R-:W-:Y:S01]  /*0cf0*/  FFMA.FTZ R117, R107, R48, R64 ;  /* 0x000000306b757223 */ /* 0x000fe20000010040 */
[----:B------:R-:W-:Y:S01]  /*0d00*/  FADD.FTZ R64, R48, R115 ;  /* 0x0000007330407221 */ /* 0x000fe20000010000 */
[----:B------:R-:W-:Y:S01]  /*0d10*/  FFMA.FTZ R79, R104, R59, R79 ;  /* 0x0000003b684f7223 */ /* 0x000fe2000001004f */
[----:B------:R-:W-:Y:S01]  /*0d20*/  FADD.FTZ R78, R59, R78 ;  /* 0x0000004e3b4e7221 */ /* 0x000fe20000010000 */
[----:B------:R-:W-:Y:S01]  /*0d30*/  FMUL.FTZ R59, R103, R114 ;  /* 0x00000072673b7220 */ /* 0x000fe20000410000 */
[----:B------:R-:W-:Y:S01]  /*0d40*/  FADD.FTZ R5, R66, R5 ;  /* 0x0000000542057221 */ /* 0x000fe20000010000 */
[-C--:B------:R-:W-:Y:S01]  /*0d50*/  FFMA.FTZ R17, R60, R66.reuse, R17 ;  /* 0x000000423c117223 */ /* 0x080fe20000010011 */
[----:B------:R-:W-:Y:S01]  /*0d60*/  FMUL.FTZ R53, R84, R66 ;  /* 0x0000004254357220 */ /* 0x000fe20000410000 */
[----:B------:R-:W-:Y:S01]  /*0d70*/  FMUL.FTZ R66, R90, R113 ;  /* 0x000000715a427220 */ /* 0x000fe20000410000 */
[----:B------:R-:W-:Y:S01]  /*0d80*/  FFMA.FTZ R112, R56, R51, R117 ;  /* 0x0000003338707223 */ /* 0x000fe20000010075 */
[----:B------:R-:W-:Y:S01]  /*0d90*/  SHF.L.U32 R110, R57, 0x10, RZ ;  /* 0x00000010396e7819 */ /* 0x000fe200000006ff */
[----:B------:R-:W-:Y:S01]  /*0da0*/  FADD.FTZ R57, R51, R64 ;  /* 0x0000004033397221 */ /* 0x000fe20000010000 */
[----:B------:R-:W-:Y:S01]  /*0db0*/  FADD.FTZ R12, R65, R12 ;  /* 0x0000000c410c7221 */ /* 0x000fe20000010000 */
[----:B------:R-:W-:Y:S01]  /*0dc0*/  FFMA.FTZ R72, R63, R65, R72 ;  /* 0x000000413f487223 */ /* 0x000fe20000010048 */
[----:B------:R-:W-:Y:S01]  /*0dd0*/  FMUL.FTZ R65, R103, R116 ;  /* 0x0000007467417220 */ /* 0x000fe20000410000 */
[----:B------:R-:W-:Y:S01]  /*0de0*/  FFMA.FTZ R68, R59, R113, R68 ;  /* 0x000000713b447223 */ /* 0x000fe20000010044 */
[----:B------:R-:W-:Y:S01]  /*0df0*/  FADD.FTZ R8, R113, R8 ;  /* 0x0000000871087221 */ /* 0x000fe20000010000 */
[----:B------:R-:W-:Y:S01]  /*0e00*/  FMUL.FTZ R58, R103, R58 ;  /* 0x0000003a673a7220 */ /* 0x000fe20000410000 */
[----:B------:R-:W-:Y:S01]  /*0e10*/  FMUL.FTZ R111, R83, R122 ;  /* 0x0000007a536f7220 */ /* 0x000fe20000410000 */
[----:B------:R-:W-:Y:S01]  /*0e20*/  FFMA.FTZ R113, R59, R66, R112 ;  /* 0x000000423b717223 */ /* 0x000fe20000010070 */
[----:B------:R-:W-:Y:S01]  /*0e30*/  FADD.FTZ R64, R57, R66 ;  /* 0x0000004239407221 */ /* 0x000fe20000010000 */
[-C--:B------:R-:W-:Y:S01]  /*0e40*/  FFMA.FTZ R18, R65, R108.reuse, R18 ;  /* 0x0000006c41127223 */ /* 0x080fe20000010012 */
[----:B------:R-:W-:Y:S01]  /*0e50*/  FADD.FTZ R6, R108, R6 ;  /* 0x000000066c067221 */ /* 0x000fe20000010000 */
[----:B------:R-:W-:Y:S01]  /*0e60*/  FMUL.FTZ R108, R91, R108 ;  /* 0x0000006c5b6c7220 */ /* 0x000fe20000410000 */
[----:B------:R-:W-:Y:S01]  /*0e70*/  FFMA.FTZ R112, R58, R111, R113 ;  /* 0x0000006f3a707223 */ /* 0x000fe20000010071 */
[----:B------:R-:W-:Y:S01]  /*0e80*/  FADD.FTZ R57, R64, R111 ;  /* 0x0000006f40397221 */ /* 0x000fe20000010000 */
[----:B------:R-:W-:-:S02]  /*0e90*/  SHF.L.U32 R55, R55, 0x10, RZ ;  /* 0x0000001037377819 */ /* 0x000fc400000006ff */
[----:B------:R-:W-:Y:S01]  /*0ea0*/  FFMA.FTZ R113, R65, R108, R112 ;  /* 0x0000006c41717223 */ /* 0x000fe20000010070 */
[----:B------:R-:W-:Y:S01]  /*0eb0*/  FADD.FTZ R112, R57, R108 ;  /* 0x0000006c39707221 */ /* 0x000fe20000010000 */
[----:B------:R-:W-:Y:S01]  /*0ec0*/  FADD.FTZ R10, R109, R10 ;  /* 0x0000000a6d0a7221 */ /* 0x000fe20000010000 */
[----:B------:R-:W-:Y:S01]  /*0ed0*/  FFMA.FTZ R70, R107, R109, R70 ;  /* 0x0000006d6b467223 */ /* 0x000fe20000010046 */
[----:B------:R-:W-:Y:S01]  /*0ee0*/  FMUL.FTZ R109, R103, R118 ;  /* 0x00000076676d7220 */ /* 0x000fe20000410000 */
[----:B------:R-:W-:Y:S01]  /*0ef0*/  FMUL.FTZ R64, R92, R55 ;  /* 0x000000375c407220 */ /* 0x000fe20000410000 */
[----:B------:R-:W-:Y:S01]  /*0f00*/  FFMA.FTZ R114, R60, R53, R113 ;  /* 0x000000353c727223 */ /* 0x000fe20000010071 */
[----:B------:R-:W-:Y:S01]  /*0f10*/  FADD.FTZ R57, R112, R53 ;  /* 0x0000003570397221 */ /* 0x000fe20000010000 */
[----:B------:R-:W-:Y:S01]  /*0f20*/  FFMA.FTZ R16, R109, R55, R16 ;  /* 0x000000376d107223 */ /* 0x000fe20000010010 */
[----:B------:R-:W-:Y:S01]  /*0f30*/  FADD.FTZ R4, R55, R4 ;  /* 0x0000000437047221 */ /* 0x000fe20000010000 */
[----:B------:R-:W-:Y:S01]  /*0f40*/  FMUL.FTZ R62, R103, R62 ;  /* 0x0000003e673e7220 */ /* 0x000fe20000410000 */
[----:B------:R-:W-:Y:S01]  /*0f50*/  FMUL.FTZ R55, R85, R124 ;  /* 0x0000007c55377220 */ /* 0x000fe20000410000 */
[----:B------:R-:W-:Y:S01]  /*0f60*/  FFMA.FTZ R115, R109, R64, R114 ;  /* 0x000000406d737223 */ /* 0x000fe20000010072 */
[----:B------:R-:W-:Y:S01]  /*0f70*/  FADD.FTZ R112, R57, R64 ;  /* 0x0000004039707221 */ /* 0x000fe20000010000 */
[----:B------:R-:W-:Y:S01]  /*0f80*/  FMUL.FTZ R113, R103, R120 ;  /* 0x0000007867717220 */ /* 0x000fe20000410000 */
[-C--:B------:R-:W-:Y:S01]  /*0f90*/  FMUL.FTZ R57, R93, R110.reuse ;  /* 0x0000006e5d397220 */ /* 0x080fe20000410000 */
[----:B------:R-:W-:Y:S01]  /*0fa0*/  FFMA.FTZ R114, R62, R55, R115 ;  /* 0x000000373e727223 */ /* 0x000fe20000010073 */
[----:B------:R-:W-:Y:S01]  /*0fb0*/  FADD.FTZ R112, R112, R55 ;  /* 0x0000003770707221 */ /* 0x000fe20000010000 */
[C---:B------:R-:W-:Y:S01]  /*0fc0*/  FFMA.FTZ R14, R113.reuse, R110, R14 ;  /* 0x0000006e710e7223 */ /* 0x040fe2000001000e */
[----:B------:R-:W-:Y:S01]  /*0fd0*/  FADD.FTZ R2, R110, R2 ;  /* 0x000000026e027221 */ /* 0x000fe20000010000 */
[----:B------:R-:W-:Y:S01]  /*0fe0*/  FADD.FTZ R7, R122, R7 ;  /* 0x000000077a077221 */ /* 0x000fe20000010000 */
[----:B------:R-:W-:Y:S01]  /*0ff0*/  FFMA.FTZ R19, R58, R122, R19 ;  /* 0x0000007a3a137223 */ /* 0x000fe20000010013 */
[----:B------:R-:W-:Y:S01]  /*1000*/  FADD.FTZ R3, R124, R3 ;  /* 0x000000037c037221 */ /* 0x000fe20000010000 */
[----:B------:R-:W-:Y:S01]  /*1010*/  FFMA.FTZ R15, R62, R124, R15 ;  /* 0x0000007c3e0f7223 */ /* 0x000fe2000001000f */
[----:B------:R-:W-:Y:S01]  /*1020*/  FFMA.FTZ R110, R113, R57, R114 ;  /* 0x00000039716e7223 */ /* 0x000fe20000010072 */
        /* <DEDUP_REMOVED lines=20> */
.L_x_2875:
[----:B-1----:R-:W-:Y:S01]  /*1170*/  FADD.FTZ R115, R110, R115 ;  /* 0x000000736e737221 */ /* 0x002fe20000010000 */
[----:B--2---:R-:W-:-:S03]  /*1180*/  FADD.FTZ R117, R112, R117 ;  /* 0x0000007570757221 */ /* 0x004fc60000010000 */
[----:B0-----:R-:W-:Y:S01]  /*1190*/  FMUL.FTZ R110, R115, UR13 ;  /* 0x0000000d736e7c20 */ /* 0x001fe20008410000 */
[----:B------:R-:W-:-:S04]  /*11a0*/  FMUL.FTZ R115, R117, UR13 ;  /* 0x0000000d75737c20 */ /* 0x000fc80008410000 */
[----:B------:R-:W-:Y:S01]  /*11b0*/  FSEL R110, R110, RZ, !P2 ;  /* 0x000000ff6e6e7208 */ /* 0x000fe20005000000 */
[----:B------:R-:W-:Y:S06]  /*11c0*/  @!P1 BRA `(.L_x_2856) ;  /* 0x0000000800989947 */ /* 0x000fec0003800000 */
[----:B------:R-:W-:-:S04]  /*11d0*/  UISETP.NE.U32.AND UP0, UPT, UR14, URZ, UPT ;  /* 0x000000ff0e00728c */ /* 0x000fc8000bf05070 */
[----:B------:R-:W-:-:S09]  /*11e0*/  UISETP.NE.AND.EX UP0, UPT, UR15, URZ, UPT, UP0 ;  /* 0x000000ff0f00728c */ /* 0x000fd2000bf05300 */
[----:B------:R-:W-:Y:S05]  /*11f0*/  BRA.U UP0, `(.L_x_2857) ;  /* 0x0000000500387547 */ /* 0x000fea000b800000 */
[-CC-:B------:R-:W-:Y:S01]  /*1200*/  FFMA.FTZ R44, R44, R115.reuse, R110.reuse ;  /* 0x000000732c2c7223 */ /* 0x180fe2000001006e */
[-CC-:B------:R-:W-:Y:S01]  /*1210*/  FFMA.FTZ R106, R106, R115.reuse, R110.reuse ;  /* 0x000000736a6a7223 */ /* 0x180fe2000001006e */
[-CC-:B------:R-:W-:Y:S01]  /*1220*/  FFMA.FTZ R52, R52, R115.reuse, R110.reuse ;  /* 0x0000007334347223 */ /* 0x180fe2000001006e */
[-C--:B------:R-:W-:Y:S01]  /*1230*/  FFMA.FTZ R104, R104, R115.reuse, R110 ;  /* 0x0000007368687223 */ /* 0x080fe2000001006e */
[----:B------:R-:W-:Y:S01]  /*1240*/  FADD.FTZ R47, R47, -R44 ;  /* 0x8000002c2f2f7221 */ /* 0x000fe20000010000 */
[----:B------:R-:W-:Y:S01]  /*1250*/  FADD.FTZ R106, R67, -R106 ;  /* 0x8000006a436a7221 */ /* 0x000fe20000010000 */
[----:B------:R-:W-:Y:S01]  /*1260*/  FADD.FTZ R67, R45, -R52 ;  /* 0x800000342d437221 */ /* 0x000fe20000010000 */
[-CC-:B------:R-:W-:Y:S01]  /*1270*/  FFMA.FTZ R63, R63, R115.reuse, R110.reuse ;  /* 0x000000733f3f7223 */ /* 0x180fe2000001006e */
[----:B------:R-:W0:Y:S01]  /*1280*/  LDC.64 R44, c[0x0][0x468] ;  /* 0x00011a00ff2c7b82 */ /* 0x000e220000000a00 */
[-CC-:B------:R-:W-:Y:S01]  /*1290*/  FFMA.FTZ R65, R65, R115.reuse, R110.reuse ;  /* 0x0000007341417223 */ /* 0x180fe2000001006e */
        /* <DEDUP_REMOVED lines=68> */
.L_x_2857:
        /* <DEDUP_REMOVED lines=9> */
[-CC-:B------:R-:W-:Y:S01]  /*1770*/  FFMA.FTZ R107, R107, R115.reuse, R110.reuse ;  /* 0x000000736b6b7223 */ /* 0x180fe2000001006e */
[-CC-:B------:R-:W-:Y:S01]  /*1780*/  FFMA.FTZ R59, R59, R115.reuse, R110.reuse ;  /* 0x000000733b3b7223 */ /* 0x180fe2000001006e */
[-C--:B------:R-:W-:Y:S01]  /*1790*/  FFMA.FTZ R58, R58, R115.reuse, R110 ;  /* 0x000000733a3a7223 */ /* 0x080fe2000001006e */
[----:B------:R-:W-:Y:S01]  /*17a0*/  FADD.FTZ R36, R47, -R44 ;  /* 0x8000002c2f247221 */ /* 0x000fe20000010000 */
[----:B------:R-:W-:Y:S01]  /*17b0*/  FADD.FTZ R104, R105, -R104 ;  /* 0x8000006869687221 */ /* 0x000fe20000010000 */
        /* <DEDUP_REMOVED lines=8> */
[----:B------:R-:W-:Y:S01]  /*1840*/  FADD.FTZ R111, R111, -R58 ;  /* 0x8000003a6f6f7221 */ /* 0x000fe20000010000 */
[----:B-----5:R-:W-:Y:S01]  /*1850*/  FFMA.FTZ R36, R103, R36, R20 ;  /* 0x0000002467247223 */ /* 0x020fe20000010014 */
[----:B0-----:R-:W-:-:S04]  /*1860*/  IMAD.WIDE.U32 R58, R102, 0x20, R40 ;  /* 0x00000020663a7825 */ /* 0x001fc800078e0028 */
[C---:B------:R-:W-:Y:S01]  /*1870*/  FFMA.FTZ R37, R103.reuse, R104, R21 ;  /* 0x0000006867257223 */ /* 0x040fe20000010015 */
[C---:B------:R-:W-:Y:S01]  /*1880*/  FFMA.FTZ R38, R103.reuse, R49, R22 ;  /* 0x0000003167267223 */ /* 0x040fe20000010016 */
[----:B------:R-:W-:Y:S01]  /*1890*/  FFMA.FTZ R39, R103, R106, R23 ;  /* 0x0000006a67277223 */ /* 0x000fe20000010017 */
[-CC-:B------:R-:W-:Y:S01]  /*18a0*/  FFMA.FTZ R65, R65, R115.reuse, R110.reuse ;  /* 0x0000007341417223 */ /* 0x180fe2000001006e */
[-CC-:B------:R-:W-:Y:S01]  /*18b0*/  FFMA.FTZ R60, R60, R115.reuse, R110.reuse ;  /* 0x000000733c3c7223 */ /* 0x180fe2000001006e */
[-CC-:B------:R-:W-:Y:S01]  /*18c0*/  FFMA.FTZ R109, R109, R115.reuse, R110.reuse ;  /* 0x000000736d6d7223 */ /* 0x180fe2000001006e */
[-CC-:B------:R-:W-:Y:S01]  /*18d0*/  FFMA.FTZ R62, R62, R115.reuse, R110.reuse ;  /* 0x000000733e3e7223 */ /* 0x180fe2000001006e */
[----:B------:R-:W-:Y:S01]  /*18e0*/  FFMA.FTZ R110, R113, R115, R110 ;  /* 0x00000073716e7223 */ /* 0x000fe2000001006e */
[----:B------:R-:W-:Y:S01]  /*18f0*/  FADD.FTZ R51, R51, -R56 ;  /* 0x8000003833337221 */ /* 0x000fe20000010000 */
[C---:B------:R-:W-:Y:S01]  /*1900*/  FFMA.FTZ R46, R103.reuse, R47, R26 ;  /* 0x0000002f672e7223 */ /* 0x040fe2000001001a */
[C---:B------:R-:W-:Y:S01]  /*1910*/  FFMA.FTZ R44, R103.reuse, R44, R24 ;  /* 0x0000002c672c7223 */ /* 0x040fe20000010018 */
[C---:B------:R-:W-:Y:S01]  /*1920*/  FFMA.FTZ R45, R103.reuse, R50, R25 ;  /* 0x00000032672d7223 */ /* 0x040fe20000010019 */
[----:B------:R-:W-:Y:S01]  /*1930*/  FFMA.FTZ R47, R103, R52, R27 ;  /* 0x00000034672f7223 */ /* 0x000fe2000001001b */
[----:B------:R-:W-:Y:S01]  /*1940*/  FADD.FTZ R108, R108, -R65 ;  /* 0x800000416c6c7221 */ /* 0x000fe20000010000 */
[----:B------:R0:W-:Y:S01]  /*1950*/  STG.E.128 desc[UR6][R58.64], R36 ;  /* 0x000000243a007986 */ /* 0x0001e2000c101d06 */
[-C--:B------:R-:W-:Y:S01]  /*1960*/  FMUL.FTZ R48, R36, R100.reuse ;  /* 0x0000006424307220 */ /* 0x080fe20000410000 */
[----:B------:R-:W-:Y:S01]  /*1970*/  FADD.FTZ R65, R53, -R60 ;  /* 0x8000003c35417221 */ /* 0x000fe20000010000 */
[----:B------:R-:W-:Y:S01]  /*1980*/  FADD.FTZ R64, R64, -R109 ;  /* 0x8000006d40407221 */ /* 0x000fe20000010000 */
[----:B------:R-:W-:Y:S01]  /*1990*/  FADD.FTZ R67, R55, -R62 ;  /* 0x8000003e37437221 */ /* 0x000fe20000010000 */
[----:B------:R-:W-:Y:S01]  /*19a0*/  FADD.FTZ R110, R57, -R110 ;  /* 0x8000006e396e7221 */ /* 0x000fe20000010000 */
[-C--:B------:R-:W-:Y:S01]  /*19b0*/  FMUL.FTZ R49, R38, R100.reuse ;  /* 0x0000006426317220 */ /* 0x080fe20000410000 */
[-C--:B------:R-:W-:Y:S01]  /*19c0*/  FMUL.FTZ R54, R39, R100.reuse ;  /* 0x0000006427367220 */ /* 0x080fe20000410000 */
[-C--:B------:R-:W-:Y:S01]  /*19d0*/  FMUL.FTZ R50, R44, R100.reuse ;  /* 0x000000642c327220 */ /* 0x080fe20000410000 */
[-C--:B------:R-:W-:Y:S01]  /*19e0*/  FMUL.FTZ R52, R47, R100.reuse ;  /* 0x000000642f347220 */ /* 0x080fe20000410000 */
[-C--:B------:R-:W-:Y:S01]  /*19f0*/  FMUL.FTZ R55, R45, R100.reuse ;  /* 0x000000642d377220 */ /* 0x080fe20000410000 */
[----:B------:R-:W-:Y:S01]  /*1a00*/  FMUL.FTZ R53, R37, R100 ;  /* 0x0000006425357220 */ /* 0x000fe20000410000 */
[----:B------:R-:W-:-:S04]  /*1a10*/  IMAD.WIDE.U32 R56, R101, 0x20, R40 ;  /* 0x0000002065387825 */ /* 0x000fc800078e0028 */
[C---:B------:R-:W-:Y:S01]  /*1a20*/  FFMA.FTZ R40, R103.reuse, R65, R32 ;  /* 0x0000004167287223 */ /* 0x040fe20000010020 */
[----:B------:R-:W-:Y:S01]  /*1a30*/  FFMA.FTZ R41, R103, R64, R33 ;  /* 0x0000004067297223 */ /* 0x000fe20000010021 */
[----:B------:R-:W-:Y:S01]  /*1a40*/  F2FP.BF16.F32.PACK_AB R50, R55, R50 ;  /* 0x000000323732723e */ /* 0x000fe200000010ff */
[----:B-1----:R-:W-:Y:S01]  /*1a50*/  IMAD.WIDE.U32 R60, R102, 0x10, R42 ;  /* 0x00000010663c7825 */ /* 0x002fe200078e002a */
[----:B------:R-:W-:-:S03]  /*1a60*/  F2FP.BF16.F32.PACK_AB R49, R54, R49 ;  /* 0x000000313631723e */ /* 0x000fc600000010ff */
[----:B0-----:R-:W-:Y:S01]  /*1a70*/  FFMA.FTZ R36, R103, R51, R28 ;  /* 0x0000003367247223 */ /* 0x001fe2000001001c */
[----:B------:R-:W-:Y:S01]  /*1a80*/  FMUL.FTZ R51, R46, R100 ;  /* 0x000000642e337220 */ /* 0x000fe20000410000 */
[----:B------:R-:W-:-:S04]  /*1a90*/  IMAD.WIDE.U32 R62, R101, 0x10, R42 ;  /* 0x00000010653e7825 */ /* 0x000fc800078e002a */
[C---:B------:R-:W-:Y:S01]  /*1aa0*/  FFMA.FTZ R37, R103.reuse, R66, R29 ;  /* 0x0000004267257223 */ /* 0x040fe2000001001d */
        /* <DEDUP_REMOVED lines=16> */
[----:B------:R-:W-:Y:S01]  /*1bb0*/  F2FP.BF16.F32.PACK_AB R53, R65, R54 ;  /* 0x000000364135723e */ /* 0x000fe200000010ff */
[----:B------:R2:W-:Y:S01]  /*1bc0*/  STG.E.128 desc[UR6][R60.64], R48 ;  /* 0x000000303c007986 */ /* 0x0005e2000c101d06 */
[----:B------:R-:W-:Y:S02]  /*1bd0*/  F2FP.BF16.F32.PACK_AB R54, R67, R64 ;  /* 0x000000404336723e */ /* 0x000fe400000010ff */
[----:B------:R-:W-:Y:S01]  /*1be0*/  F2FP.BF16.F32.PACK_AB R55, R101, R66 ;  /* 0x000000426537723e */ /* 0x000fe200000010ff */
[----:B------:R2:W-:Y:S04]  /*1bf0*/  STG.E.128 desc[UR6][R56.64], R36 ;  /* 0x0000002438007986 */ /* 0x0005e8000c101d06 */
[----:B------:R2:W-:Y:S04]  /*1c00*/  STG.E.128 desc[UR6][R56.64+0x10], R40 ;  /* 0x0000102838007986 */ /* 0x0005e8000c101d06 */
[----:B------:R2:W-:Y:S01]  /*1c10*/  STG.E.128 desc[UR6][R62.64], R52 ;  /* 0x000000343e007986 */ /* 0x0005e2000c101d06 */
[----:B------:R-:W-:Y:S05]  /*1c20*/  BRA `(.L_x_2858) ;  /* 0x00000008008c7947 */ /* 0x000fea0003800000 */
.L_x_2856:
        /* <DEDUP_REMOVED lines=38> */
[----:B------:R-:W-:Y:S01]  /*1e90*/  F2FP.BF16.F32.PACK_AB R44, R49, R44 ;  /* 0x0000002c312c723e */ /* 0x000fe200000010ff */
[----:B------:R-:W-:Y:S06]  /*1ea0*/  BRA `(.L_x_2860) ;  /* 0x0000000000907947 */ /* 0x000fec0003800000 */
.L_x_2859:
        /* <DEDUP_REMOVED lines=35> */
[----:B------:R-:W-:-:S07]  /*20e0*/  F2FP.BF16.F32.PACK_AB R44, R49, R44 ;  /* 0x0000002c312c723e */ /* 0x000fce00000010ff */
.L_x_2860:
[----:B------:R-:W0:Y:S08]  /*20f0*/  @P1 LDC.64 R104, c[0x0][0x478] ;  /* 0x00011e00ff681b82 */ /* 0x000e300000000a00 */
[----:B------:R-:W1:Y:S01]  /*2100*/  LDC.64 R48, c[0x0][0x468] ;  /* 0x00011a00ff307b82 */ /* 0x000e620000000a00 */
[----:B0-----:R-:W-:-:S05]  /*2110*/  @P1 IMAD.WIDE.U32 R104, R102, 0x20, R104 ;  /* 0x0000002066681825 */ /* 0x001fca00078e0068 */
[----:B------:R0:W-:Y:S01]  /*2120*/  @P1 STG.E.128 desc[UR6][R104.64], R36 ;  /* 0x0000002468001986 */ /* 0x0001e2000c101d06 */
[----:B-1----:R-:W-:-:S03]  /*2130*/  IMAD.WIDE.U32 R106, R102, 0x10, R48 ;  /* 0x00000010666a7825 */ /* 0x002fc600078e0030 */
[----:B------:R0:W-:Y:S04]  /*2140*/  @P1 STG.E.128 desc[UR6][R104.64+0x10], R40 ;  /* 0x0000102868001986 */ /* 0x0001e8000c101d06 */
[----:B------:R0:W-:Y:S01]  /*2150*/  STG.E.128 desc[UR6][R106.64], R44 ;  /* 0x0000002c6a007986 */ /* 0x0001e2000c101d06 */
[----:B------:R-:W-:Y:S05]  /*2160*/  @!P1 BRA `(.L_x_2861) ;  /* 0x0000000000949947 */ /* 0x000fea0003800000 */
        /* <DEDUP_REMOVED lines=16> */
[C---:B0-----:R-:W-:Y:S01]  /*2270*/  FMUL.FTZ R36, R103.reuse, R56 ;  /* 0x0000003867247220 */ /* 0x041fe20000410000 */
        /* <DEDUP_REMOVED lines=20> */
.L_x_2861:
        /* <DEDUP_REMOVED lines=36> */
.L_x_2862:
[----:B------:R-:W0:Y:S01]  /*2600*/  @P1 LDC.64 R50, c[0x0][0x478] ;  /* 0x00011e00ff321b82 */ /* 0x000e220000000a00 */
[----:B------:R-:W-:-:S04]  /*2610*/  IMAD.WIDE.U32 R48, R101, 0x10, R48 ;  /* 0x0000001065307825 */ /* 0x000fc800078e0030 */
[----:B0-----:R-:W-:-:S05]  /*2620*/  @P1 IMAD.WIDE.U32 R50, R101, 0x20, R50 ;  /* 0x0000002065321825 */ /* 0x001fca00078e0032 */
[----:B------:R0:W-:Y:S04]  /*2630*/  @P1 STG.E.128 desc[UR6][R50.64], R36 ;  /* 0x0000002432001986 */ /* 0x0001e8000c101d06 */
[----:B------:R0:W-:Y:S04]  /*2640*/  @P1 STG.E.128 desc[UR6][R50.64+0x10], R40 ;  /* 0x0000102832001986 */ /* 0x0001e8000c101d06 */
[----:B------:R0:W-:Y:S02]  /*2650*/  STG.E.128 desc[UR6][R48.64], R44 ;  /* 0x0000002c30007986 */ /* 0x0001e4000c101d06 */
.L_x_2858:
[----:B012---:R-:W0:Y:S02]  /*2660*/  LDC.64 R44, c[0x0][0x380] ;  /* 0x0000e000ff2c7b82 */ /* 0x007e240000000a00 */
[----:B0-----:R-:W-:-:S04]  /*2670*/  LEA R99, R44, R99, 0x2 ;  /* 0x000000632c637211 */ /* 0x001fc800078e10ff */
[----:B------:R-:W-:-:S13]  /*2680*/  ISETP.GE.AND P1, PT, R99, R45, PT ;  /* 0x0000002d6300720c */ /* 0x000fda0003f26270 */
[----:B------:R-:W-:Y:S05]  /*2690*/  @!P1 BRA `(.L_x_2863) ;  /* 0xffffffdc00a09947 */ /* 0x000fea000383ffff */
[----:B------:R-:W-:Y:S05]  /*26a0*/  BSYNC B1 ;  /* 0x0000000000017941 */ /* 0x000fea0003800000 */
.L_x_2854:
[----:B-----5:R-:W-:Y:S02]  /*26b0*/  MOV R34, R11 ;  /* 0x0000000b00227202 */ /* 0x020fe40000000f00 */
        /* <DEDUP_REMOVED lines=31> */
.L_x_2853:
[----:B------:R-:W-:Y:S05]  /*28b0*/  BSYNC B0 ;  /* 0x0000000000007941 */ /* 0x000fea0003800000 */
.L_x_2852:
        /* <DEDUP_REMOVED lines=47> */
[----:B------:R0:W-:Y:S04]  /*2bb0*/  STS.128 [R2+0x10], R28 ;  /* 0x0000101c02007388 */ /* 0x0001e80000000c00 */
[----:B------:R-:W-:Y:S01]  /*2bc0*/  STS.128 [R2+0x400], R36 ;  /* 0x0004002402007388 */ /* 0x000fe20000000c00 */
[----:B---3--:R-:W-:-:S03]  /*2bd0*/  FADD.FTZ R27, R6, R27 ;  /* 0x0000001b061b7221 */ /* 0x008fc60000010000 */
[----:B------:R1:W-:Y:S01]  /*2be0*/  STS.128 [R2+0x410], R8 ;  /* 0x0004100802007388 */ /* 0x0003e20000000c00 */
[----:B----4-:R-:W-:Y:S01]  /*2bf0*/  FADD.FTZ R7, R7, R26 ;  /* 0x0000001a07077221 */ /* 0x010fe20000010000 */
[----:B------:R-:W-:Y:S08]  /*2c00*/  BAR.SYNC.DEFER_BLOCKING 0x0 ;  /* 0x0000000000007b1d */ /* 0x000ff00000010000 */
[----:B0-----:R-:W0:Y:S01]  /*2c10*/  LDC R28, c[0x0][0x388] ;  /* 0x0000e200ff1c7b82 */ /* 0x001e220000000800 */
[----:B-1----:R-:W-:Y:S01]  /*2c20*/  FADD.FTZ R9, R5, R24 ;  /* 0x0000001805097221 */ /* 0x002fe20000010000 */
[----:B------:R-:W1:Y:S04]  /*2c30*/  LDS R32, [R3] ;  /* 0x0000000003207984 */ /* 0x000e680000000800 */
[----:B------:R-:W2:Y:S01]  /*2c40*/  LDS R33, [R3+0x200] ;  /* 0x0002000003217984 */ /* 0x000ea20000000800 */
[----:B0-----:R-:W-:-:S03]  /*2c50*/  IMAD R15, R28, UR5, RZ ;  /* 0x000000051c0f7c24 */ /* 0x001fc6000f8e02ff */
[----:B------:R-:W0:Y:S02]  /*2c60*/  LDS R35, [R3+0x800] ;  /* 0x0008000003237984 */ /* 0x000e240000000800 */
[----:B------:R-:W-:Y:S02]  /*2c70*/  IADD3 R0, P0, PT, R15, R0, RZ ;  /* 0x000000000f007210 */ /* 0x000fe40007f1e0ff */
[----:B------:R-:W3:Y:S02]  /*2c80*/  LDS R20, [R3+0x400] ;  /* 0x0004000003147984 */ /* 0x000ee40000000800 */
[----:B------:R-:W-:Y:S02]  /*2c90*/  SHF.L.U32 R4, R0, 0x2, RZ ;  /* 0x0000000200047819 */ /* 0x000fe400000006ff */
        /* <DEDUP_REMOVED lines=43> */
.L_x_2855:
        /* <DEDUP_REMOVED lines=8> */
.L_x_2865:
[----:B------:R-:W-:Y:S05]  /*2fd0*/  BSYNC B2 ;  /* 0x0000000000027941 */ /* 0x000fea0003800000 */
.L_x_2864:
        /* <DEDUP_REMOVED lines=8> */
.L_x_2866:
[----:B------:R-:W-:Y:S01]  /*3060*/  FADD.FTZ R115, R112, R115 ;  /* 0x0000007370737221 */ /* 0x000fe20000010000 */
[----:B------:R-:W-:-:S04]  /*3070*/  HFMA2 R114, -RZ, RZ, 0, 1.1920928955078125e-07 ;  /* 0x00000002ff727431 */ /* 0x000fc800000001ff */
[----:B------:R-:W-:Y:S02]  /*3080*/  MOV R125, R115 ;  /* 0x00000073007d7202 */ /* 0x000fe40000000f00 */
[----:B------:R-:W-:-:S07]  /*3090*/  MOV R117, R122 ;  /* 0x0000007a00757202 */ /* 0x000fce0000000f00 */
[----:B------:R-:W-:Y:S05]  /*30a0*/  WARPSYNC.COLLECTIVE R116, `(.L_x_2867) ;  /* 0x0000000074087348 */ /* 0x000fea0003c00000 */
[----:B------:R0:W1:Y:S02]  /*30b0*/  SHFL.BFLY P3, R122, R125, R114, R119 ;  /* 0x0c0000727d7a7389 */ /* 0x0000640000060077 */
[----:B01----:R-:W-:Y:S05]  /*30c0*/  ENDCOLLECTIVE ;  /* 0x000000000000791b */ /* 0x003fea0003800000 */
.L_x_2867:
[----:B------:R-:W-:-:S05]  /*30d0*/  FADD.FTZ R117, R110, R117 ;  /* 0x000000756e757221 */ /* 0x000fca0000010000 */
[----:B------:R-:W-:Y:S02]  /*30e0*/  MOV R125, R117 ;  /* 0x00000075007d7202 */ /* 0x000fe40000000f00 */
[----:B------:R-:W-:-:S07]  /*30f0*/  MOV R118, R122 ;  /* 0x0000007a00767202 */ /* 0x000fce0000000f00 */
[----:B------:R-:W-:Y:S05]  /*3100*/  WARPSYNC.COLLECTIVE R116, `(.L_x_2868) ;  /* 0x0000000074087348 */ /* 0x000fea0003c00000 */
[----:B------:R0:W1:Y:S02]  /*3110*/  SHFL.BFLY P3, R122, R125, R114, R119 ;  /* 0x0c0000727d7a7389 */ /* 0x0000640000060077 */
[----:B01----:R-:W-:Y:S05]  /*3120*/  ENDCOLLECTIVE ;  /* 0x000000000000791b */ /* 0x003fea0003800000 */
.L_x_2868:
[----:B------:R-:W-:Y:S01]  /*3130*/  FADD.FTZ R118, R115, R118 ;  /* 0x0000007673767221 */ /* 0x000fe20000010000 */
[----:B------:R-:W-:-:S04]  /*3140*/  HFMA2 R114, -RZ, RZ, 0, 2.384185791015625e-07 ;  /* 0x00000004ff727431 */ /* 0x000fc800000001ff */
[----:B------:R-:W-:Y:S02]  /*3150*/  MOV R125, R118 ;  /* 0x00000076007d7202 */ /* 0x000fe40000000f00 */
[----:B------:R-:W-:-:S07]  /*3160*/  MOV R120, R122 ;  /* 0x0000007a00787202 */ /* 0x000fce0000000f00 */
[----:B------:R-:W-:Y:S05]  /*3170*/  WARPSYNC.COLLECTIVE R116, `(.L_x_2869) ;  /* 0x0000000074087348 */ /* 0x000fea0003c00000 */
[----:B------:R0:W1:Y:S02]  /*3180*/  SHFL.BFLY P3, R122, R125, R114, R119 ;  /* 0x0c0000727d7a7389 */ /* 0x0000640000060077 */
[----:B01----:R-:W-:Y:S05]  /*3190*/  ENDCOLLECTIVE ;  /* 0x000000000000791b */ /* 0x003fea0003800000 */
.L_x_2869:
[----:B------:R-:W-:-:S05]  /*31a0*/  FADD.FTZ R120, R117, R120 ;  /* 0x0000007875787221 */ /* 0x000fca0000010000 */
[----:B------:R-:W-:Y:S02]  /*31b0*/  MOV R125, R120 ;  /* 0x00000078007d7202 */ /* 0x000fe40000000f00 */
[----:B------:R-:W-:-:S07]  /*31c0*/  MOV R121, R122 ;  /* 0x0000007a00797202 */ /* 0x000fce0000000f00 */
[----:B------:R-:W-:Y:S05]  /*31d0*/  WARPSYNC.COLLECTIVE R116, `(.L_x_2870) ;  /* 0x0000000074087348 */ /* 0x000fea0003c00000 */
[----:B------:R0:W1:Y:S02]  /*31e0*/  SHFL.BFLY P3, R122, R125, R114, R119 ;  /* 0x0c0000727d7a7389 */ /* 0x0000640000060077 */
[----:B01----:R-:W-:Y:S05]  /*31f0*/  ENDCOLLECTIVE ;  /* 0x000000000000791b */ /* 0x003fea0003800000 */
.L_x_2870:
[----:B------:R-:W-:Y:S01]  /*3200*/  FADD.FTZ R121, R118, R121 ;  /* 0x0000007976797221 */ /* 0x000fe20000010000 */
[----:B------:R-:W-:-:S04]  /*3210*/  HFMA2 R114, -RZ, RZ, 0, 4.76837158203125e-07 ;  /* 0x00000008ff727431 */ /* 0x000fc800000001ff */
[----:B------:R-:W-:Y:S02]  /*3220*/  MOV R125, R121 ;  /* 0x00000079007d7202 */ /* 0x000fe40000000f00 */
[----:B------:R-:W-:-:S07]  /*3230*/  MOV R123, R122 ;  /* 0x0000007a007b7202 */ /* 0x000fce0000000f00 */
[----:B------:R-:W-:Y:S05]  /*3240*/  WARPSYNC.COLLECTIVE R116, `(.L_x_2871) ;  /* 0x0000000074087348 */ /* 0x000fea0003c00000 */
[----:B------:R0:W1:Y:S02]  /*3250*/  SHFL.BFLY P3, R122, R125, R114, R119 ;  /* 0x0c0000727d7a7389 */ /* 0x0000640000060077 */
[----:B01----:R-:W-:Y:S05]  /*3260*/  ENDCOLLECTIVE ;  /* 0x000000000000791b */ /* 0x003fea0003800000 */
.L_x_2871:
[----:B------:R-:W-:-:S05]  /*3270*/  FADD.FTZ R123, R120, R123 ;  /* 0x0000007b787b7221 */ /* 0x000fca0000010000 */
[----:B------:R-:W-:Y:S02]  /*3280*/  MOV R125, R123 ;  /* 0x0000007b007d7202 */ /* 0x000fe40000000f00 */
[----:B------:R-:W-:-:S07]  /*3290*/  MOV R110, R122 ;  /* 0x0000007a006e7202 */ /* 0x000fce0000000f00 */
[----:B------:R-:W-:Y:S05]  /*32a0*/  WARPSYNC.COLLECTIVE R116, `(.L_x_2872) ;  /* 0x0000000074087348 */ /* 0x000fea0003c00000 */
[----:B------:R0:W1:Y:S02]  /*32b0*/  SHFL.BFLY P3, R122, R125, R114, R119 ;  /* 0x0c0000727d7a7389 */ /* 0x0000640000060077 */
[----:B01----:R-:W-:Y:S05]  /*32c0*/  ENDCOLLECTIVE ;  /* 0x000000000000791b */ /* 0x003fea0003800000 */
.L_x_2872:
[----:B------:R-:W-:Y:S01]  /*32d0*/  FADD.FTZ R110, R121, R110 ;  /* 0x0000006e796e7221 */ /* 0x000fe20000010000 */
[----:B------:R-:W-:-:S04]  /*32e0*/  HFMA2 R114, -RZ, RZ, 0, 9.5367431640625e-07 ;  /* 0x00000010ff727431 */ /* 0x000fc800000001ff */
[----:B------:R-:W-:Y:S02]  /*32f0*/  MOV R125, R110 ;  /* 0x0000006e007d7202 */ /* 0x000fe40000000f00 */
[----:B------:R-:W-:-:S07]  /*3300*/  MOV R112, R122 ;  /* 0x0000007a00707202 */ /* 0x000fce0000000f00 */
[----:B------:R-:W-:Y:S05]  /*3310*/  WARPSYNC.COLLECTIVE R116, `(.L_x_2873) ;  /* 0x0000000074087348 */ /* 0x000fea0003c00000 */
[----:B------:R0:W1:Y:S02]  /*3320*/  SHFL.BFLY P3, R122, R125, R114, R119 ;  /* 0x0c0000727d7a7389 */ /* 0x0000640000060077 */
[----:B01----:R-:W-:Y:S05]  /*3330*/  ENDCOLLECTIVE ;  /* 0x000000000000791b */ /* 0x003fea0003800000 */
.L_x_2873:
[----:B------:R-:W-:-:S05]  /*3340*/  FADD.FTZ R112, R123, R112 ;  /* 0x000000707b707221 */ /* 0x000fca0000010000 */
[----:B------:R-:W-:Y:S02]  /*3350*/  MOV R125, R112 ;  /* 0x00000070007d7202 */ /* 0x000fe40000000f00 */
[----:B------:R-:W-:-:S07]  /*3360*/  MOV R115, R122 ;  /* 0x0000007a00737202 */ /* 0x000fce0000000f00 */
[----:B------:R-:W-:Y:S05]  /*3370*/  WARPSYNC.COLLECTIVE R116, `(.L_x_2874) ;  /* 0x0000000074087348 */ /* 0x000fea0003c00000 */
[----:B------:R0:W1:Y:S02]  /*3380*/  SHFL.BFLY P3, R122, R125, R114, R119 ;  /* 0x0c0000727d7a7389 */ /* 0x0000640000060077 */
[----:B01----:R-:W-:Y:S05]  /*3390*/  ENDCOLLECTIVE ;  /* 0x000000000000791b */ /* 0x003fea0003800000 */
.L_x_2874:
[----:B------:R-:W-:Y:S01]  /*33a0*/  MOV R117, R122 ;  /* 0x0000007a00757202 */ /* 0x000fe20000000f00 */
[----:B------:R-:W-:Y:S06]  /*33b0*/  BRA `(.L_x_2875) ;  /* 0xffffffdc006c7947 */ /* 0x000fec000383ffff */
.L_x_2876:
        /* <DEDUP_REMOVED lines=12> */
.L_x_11209:


//--------------------- .text._ZN10layer_norm13ln_bwd_kernelINS_13Kernel_traitsI13__nv_bfloat16S2_fS2_fjLj512ELj1ELj4ELj1ELj16ENS_18Kernel_traits_baseILj512ES2_S2_fS2_fjLj128EEEEELb0ELb0ELb1ELb0EEEvNS_9BwdParamsE --------------------------
	.section	.text._ZN10layer_norm13ln_bwd_kernelINS_13Kernel_traitsI13__nv_bfloat16S2_fS2_fjLj512ELj1ELj4ELj1ELj16ENS_18Kernel_traits_baseILj512ES2_S2_fS2_fjLj128EEEEELb0ELb0ELb1ELb0EEEvNS_9BwdParamsE,"ax",@progbits
	.align	128
        .global         _ZN10layer_norm13ln_bwd_kernelINS_13Kernel_traitsI13__nv_bfloat16S2_fS2_fjLj512ELj1ELj4ELj1ELj16ENS_18Kernel_traits_baseILj512ES2_S2_fS2_fjLj128EEEEELb0ELb0ELb1ELb0EEEvNS_9BwdParamsE
        .type           _ZN10layer_norm13ln_bwd_kernelINS_13Kernel_traitsI13__nv_bfloat16S2_fS2_fjLj512ELj1ELj4ELj1ELj16ENS_18Kernel_traits_baseILj512ES2_S2_fS2_fjLj128EEEEELb0ELb0ELb1ELb0EEEvNS_9BwdParamsE,@function
        .size           _ZN10layer_norm13ln_bwd_kernelINS_13Kernel_traitsI13__nv_bfloat16S2_fS2_fjLj512ELj1ELj4ELj1ELj16ENS_18Kernel_traits_baseILj512ES2_S2_fS2_fjLj128EEEEELb0ELb0ELb1ELb0EEEvNS_9BwdParamsE,(.L_x_11210 - _ZN10layer_norm13ln_bwd_kernelINS_13Kernel_traitsI13__nv_bfloat16S2_fS2_fjLj512ELj1ELj4ELj1ELj16ENS_18Kernel_traits_baseILj512ES2_S2_fS2_fjLj128EEEEELb0ELb0ELb1ELb0EEEvNS_9BwdParamsE)
        .other          _ZN10layer_norm13ln_bwd_kernelINS_13Kernel_traitsI13__nv_bfloat16S2_fS2_fjLj512ELj1ELj4ELj1ELj16ENS_18Kernel_traits_baseILj512ES2_S2_fS2_fjLj128EEEEELb0ELb0ELb1ELb0EEEvNS_9BwdParamsE,@"STO_CUDA_ENTRY STV_DEFAULT"
_ZN10layer_norm13ln_bwd_kernelINS_13Kernel_traitsI13__nv_bfloat16S2_fS2_fjLj512ELj1ELj4ELj1ELj16ENS_18Kernel_traits_baseILj512ES2_S2_fS2_fjLj128EEEEELb0ELb0ELb1ELb0EEEvNS_9BwdParamsE:
.text._ZN10layer_norm13ln_bwd_kernelINS_13Kernel_traitsI13__nv_bfloat16S2_fS2_fjLj512ELj1ELj4ELj1ELj16ENS_18Kernel_traits_baseILj512ES2_S2_fS2_fjLj128EEEEELb0ELb0ELb1ELb0EEEvNS_9BwdParamsE:
        /* <DEDUP_REMOVED lines=68> */
.L_x_2927:
[----:B0-----:R-:W0:Y:S08]  /*0440*/  LDC.64 R6, c[0x0][0x3f8] ;  /* 0x0000fe00ff067b82 */ /* 0x001e300000000a00 */
        /* <DEDUP_REMOVED lines=19> */
[----:B------:R-:W-:Y:S01]  /*0580*/  IADD3 R81, PT, PT, R8, -0x1, RZ ;  /* 0xffffffff08517810 */ /* 0x000fe20007ffe0ff */
[----:B------:R-:W0:Y:S01]  /*0590*/  S2R R93, SR_TID.X ;  /* 0x00000000005d7919 */ /* 0x000e220000002100 */
        /* <DEDUP_REMOVED lines=9> */
[----:B------:R-:W-:Y:S02]  /*0630*/  MOV R127, RZ ;  /* 0x000000ff007f7202 */ /* 0x000fe40000000f00 */
[----:B------:R-:W-:Y:S02]  /*0640*/  MOV R128, RZ ;  /* 0x000000ff00807202 */ /* 0x000fe40000000f00 */
[----:B0-----:R-:W-:-:S04]  /*0650*/  LOP3.LUT R5, R93, 0x1f, RZ, 0xc0, !PT ;  /* 0x0000001f5d057812 */ /* 0x001fc800078ec0ff */
[-C--:B------:R-:W-:Y:S02]  /*0660*/  LEA.HI.SX32 R4, R0, R5.reuse, 0x1d ;  /* 0x0000000500047211 */ /* 0x080fe400078feaff */
        /* <DEDUP_REMOVED lines=8> */
[----:B-1----:R-:W-:-:S05]  /*06f0*/  IMAD.WIDE.U32 R100, R0, 0x20, R100 ;  /* 0x0000002000647825 */ /* 0x002fca00078e0064 */
[----:B------:R-:W3:Y:S04]  /*0700*/  LDG.E.128 R84, desc[UR6][R100.64] ;  /* 0x0000000664547981 */ /* 0x000ee8000c1e1d00 */
[----:B------:R-:W4:Y:S01]  /*0710*/  LDG.E.128 R88, desc[UR6][R100.64+0x10] ;  /* 0x0000100664587981 */ /* 0x000f22000c1e1d00 */
[----:B------:R-:W-:-:S04]  /*0720*/  ISETP.NE.U32.AND P0, PT, RZ, UR12, PT ;  /* 0x0000000cff007c0c */ /* 0x000fc8000bf05070 */
[----:B------:R-:W-:-:S13]  /*0730*/  ISETP.NE.AND.EX P0, PT, RZ, UR13, PT, P0 ;  /* 0x0000000dff007c0c */ /* 0x000fda000bf05300 */
[----:B------:R-:W0:Y:S01]  /*0740*/  @P0 LDC.64 R96, c[0x0][0x438] ;  /* 0x00010e00ff600b82 */ /* 0x000e220000000a00 */
[----:B------:R-:W-:-:S04]  /*0750*/  PRMT R95, R20, 0x7632, R95 ;  /* 0x00007632145f7816 */ /* 0x000fc8000000005f */
[----:B------:R-:W-:Y:S01]  /*0760*/  SHF.L.U32 R95, R95, 0x10, RZ ;  /* 0x000000105f5f7819 */ /* 0x000fe200000006ff */
[----:B0-----:R-:W-:Y:S01]  /*0770*/  @P0 IMAD.WIDE.U32 R98, R0, 0x20, R96 ;  /* 0x0000002000620825 */ /* 0x001fe200078e0060 */
[----:B------:R-:W-:-:S04]  /*0780*/  PRMT R97, R21, 0x7632, R97 ;  /* 0x0000763215617816 */ /* 0x000fc80000000061 */
[----:B------:R-:W5:Y:S04]  /*0790*/  @P0 LDG.E.128 R56, desc[UR6][R98.64] ;  /* 0x0000000662380981 */ /* 0x000f68000c1e1d00 */
[----:B------:R0:W5:Y:S01]  /*07a0*/  @P0 LDG.E.128 R60, desc[UR6][R98.64+0x10] ;  /* 0x00001006623c0981 */ /* 0x000162000c1e1d00 */
[----:B------:R-:W-:Y:S02]  /*07b0*/  SHF.L.U32 R97, R97, 0x10, RZ ;  /* 0x0000001061617819 */ /* 0x000fe400000006ff */
[----:B0-----:R-:W-:-:S04]  /*07c0*/  PRMT R99, R22, 0x7632, R99 ;  /* 0x0000763216637816 */ /* 0x001fc80000000063 */
[----:B------:R-:W-:Y:S02]  /*07d0*/  SHF.L.U32 R99, R99, 0x10, RZ ;  /* 0x0000001063637819 */ /* 0x000fe400000006ff */
[----:B------:R-:W-:-:S04]  /*07e0*/  PRMT R101, R23, 0x7632, R101 ;  /* 0x0000763217657816 */ /* 0x000fc80000000065 */
[----:B------:R-:W-:Y:S02]  /*07f0*/  SHF.L.U32 R101, R101, 0x10, RZ ;  /* 0x0000001065657819 */ /* 0x000fe400000006ff */
[----:B------:R-:W-:Y:S02]  /*0800*/  SHF.L.U32 R112, R21, 0x10, RZ ;  /* 0x0000001015707819 */ /* 0x000fe400000006ff */
[----:B------:R-:W-:Y:S02]  /*0810*/  SHF.L.U32 R114, R22, 0x10, RZ ;  /* 0x0000001016727819 */ /* 0x000fe400000006ff */
[----:B------:R-:W-:Y:S02]  /*0820*/  IADD3 R116, PT, PT, R116, 0x20, RZ ;  /* 0x0000002074747810 */ /* 0x000fe40007ffe0ff */
[----:B------:R-:W-:Y:S02]  /*0830*/  IADD3 R0, PT, PT, R0, 0x20, RZ ;  /* 0x0000002000007810 */ /* 0x000fe40007ffe0ff */
[----:B--2---:R-:W-:-:S04]  /*0840*/  PRMT R3, R80, 0x7632, R3 ;  /* 0x0000763250037816 */ /* 0x004fc80000000003 */
[----:B------:R-:W-:Y:S01]  /*0850*/  SHF.L.U32 R100, R3, 0x10, RZ ;  /* 0x0000001003647819 */ /* 0x000fe200000006ff */
[C---:B---3--:R-:W-:Y:S01]  /*0860*/  FADD.FTZ R96, -R2.reuse, R85 ;  /* 0x0000005502607221 */ /* 0x048fe20000010100 */
[----:B------:R-:W-:-:S03]  /*0870*/  FADD.FTZ R102, -R2, R87 ;  /* 0x0000005702667221 */ /* 0x000fc60000010100 */
[----:B-----5:R-:W-:Y:S01]  /*0880*/  FMUL.FTZ R96, R7, R96 ;  /* 0x0000006007607220 */ /* 0x020fe20000410000 */
[-C--:B------:R-:W-:Y:S01]  /*0890*/  FMUL.FTZ R95, R95, R100.reuse ;  /* 0x000000645f5f7220 */ /* 0x080fe20000410000 */
[----:B------:R-:W-:Y:S01]  /*08a0*/  FADD.FTZ R37, R37, R100 ;  /* 0x0000006425257221 */ /* 0x000fe20000010000 */
[----:B------:R-:W-:Y:S01]  /*08b0*/  PRMT R3, R82, 0x7632, R3 ;  /* 0x0000763252037816 */ /* 0x000fe20000000003 */
[----:B------:R-:W-:Y:S01]  /*08c0*/  FFMA.FTZ R29, R96, R100, R29 ;  /* 0x00000064601d7223 */ /* 0x000fe2000001001d */
[----:B----4-:R-:W-:Y:S01]  /*08d0*/  FADD.FTZ R100, -R2, R89 ;  /* 0x0000005902647221 */ /* 0x010fe20000010100 */
[----:B------:R-:W-:Y:S01]  /*08e0*/  PRMT R85, R81, 0x7632, R85 ;  /* 0x0000763251557816 */ /* 0x000fe20000000055 */
[----:B------:R-:W-:Y:S01]  /*08f0*/  FMUL.FTZ R98, R7, R102 ;  /* 0x0000006607627220 */ /* 0x000fe20000410000 */
[----:B------:R-:W-:Y:S01]  /*0900*/  SHF.L.U32 R102, R3, 0x10, RZ ;  /* 0x0000001003667819 */ /* 0x000fe200000006ff */
[----:B------:R-:W-:Y:S01]  /*0910*/  FMUL.FTZ R100, R7, R100 ;  /* 0x0000006407647220 */ /* 0x000fe20000410000 */
[----:B------:R-:W-:-:S02]  /*0920*/  SHF.L.U32 R104, R85, 0x10, RZ ;  /* 0x0000001055687819 */ /* 0x000fc400000006ff */
[----:B------:R-:W-:Y:S01]  /*0930*/  PRMT R3, R83, 0x7632, R3 ;  /* 0x0000763253037816 */ /* 0x000fe20000000003 */
[-C--:B------:R-:W-:Y:S01]  /*0940*/  FMUL.FTZ R99, R99, R102.reuse ;  /* 0x0000006663637220 */ /* 0x080fe20000410000 */
[----:B------:R-:W-:Y:S01]  /*0950*/  FADD.FTZ R41, R41, R102 ;  /* 0x0000006629297221 */ /* 0x000fe20000010000 */
[----:B------:R-:W-:Y:S01]  /*0960*/  FFMA.FTZ R33, R100, R102, R33 ;  /* 0x0000006664217223 */ /* 0x000fe20000010021 */
[----:B------:R-:W-:Y:S01]  /*0970*/  FADD.FTZ R102, -R2, R91 ;  /* 0x0000005b02667221 */ /* 0x000fe20000010100 */
[-C--:B------:R-:W-:Y:S01]  /*0980*/  FMUL.FTZ R97, R97, R104.reuse ;  /* 0x0000006861617220 */ /* 0x080fe20000410000 */
[----:B------:R-:W-:Y:S01]  /*0990*/  FFMA.FTZ R31, R98, R104, R31 ;  /* 0x00000068621f7223 */ /* 0x000fe2000001001f */
[----:B------:R-:W-:Y:S01]  /*09a0*/  FADD.FTZ R39, R39, R104 ;  /* 0x0000006827277221 */ /* 0x000fe20000010000 */
[----:B------:R-:W-:Y:S01]  /*09b0*/  SHF.L.U32 R104, R3, 0x10, RZ ;  /* 0x0000001003687819 */ /* 0x000fe200000006ff */
[----:B------:R-:W-:Y:S01]  /*09c0*/  FMUL.FTZ R102, R7, R102 ;  /* 0x0000006607667220 */ /* 0x000fe20000410000 */
[----:B------:R-:W-:Y:S01]  /*09d0*/  FADD.FTZ R86, -R2, R86 ;  /* 0x0000005602567221 */ /* 0x000fe20000010100 */
[----:B------:R-:W-:-:S02]  /*09e0*/  SHF.L.U32 R81, R81, 0x10, RZ ;  /* 0x0000001051517819 */ /* 0x000fc400000006ff */
[-C--:B------:R-:W-:Y:S01]  /*09f0*/  FMUL.FTZ R101, R101, R104.reuse ;  /* 0x0000006865657220 */ /* 0x080fe20000410000 */
[----:B------:R-:W-:Y:S01]  /*0a00*/  FADD.FTZ R43, R43, R104 ;  /* 0x000000682b2b7221 */ /* 0x000fe20000010000 */
[----:B------:R-:W-:Y:S01]  /*0a10*/  FFMA.FTZ R35, R102, R104, R35 ;  /* 0x0000006866237223 */ /* 0x000fe20000010023 */
        /* <DEDUP_REMOVED lines=9> */
[----:B------:R-:W-:Y:S01]  /*0ab0*/  FMUL.FTZ R104, R104, R85 ;  /* 0x0000005568687220 */ /* 0x000fe20000410000 */
[C---:B------:R-:W-:Y:S01]  /*0ac0*/  FMUL.FTZ R115, R7.reuse, R88 ;  /* 0x0000005807737220 */ /* 0x040fe20000410000 */
[----:B------:R-:W-:-:S02]  /*0ad0*/  FMUL.FTZ R3, R7, R84 ;  /* 0x0000005407037220 */ /* 0x000fc40000410000 */
[----:B------:R-:W-:Y:S01]  /*0ae0*/  FADD.FTZ R40, R40, R81 ;  /* 0x0000005128287221 */ /* 0x000fe20000010000 */
[-C--:B------:R-:W-:Y:S01]  /*0af0*/  FFMA.FTZ R32, R115, R81.reuse, R32 ;  /* 0x0000005173207223 */ /* 0x080fe20000010020 */
[----:B------:R-:W-:Y:S01]  /*0b00*/  FMUL.FTZ R114, R114, R81 ;  /* 0x0000005172727220 */ /* 0x000fe20000410000 */
[----:B------:R-:W-:Y:S01]  /*0b10*/  FADD.FTZ R80, RZ, R104 ;  /* 0x00000068ff507221 */ /* 0x000fe20000010000 */
[C---:B------:R-:W-:Y:S01]  /*0b20*/  FFMA.FTZ R81, R3.reuse, R104, RZ ;  /* 0x0000006803517223 */ /* 0x040fe200000100ff */
[----:B------:R-:W-:Y:S01]  /*0b30*/  FADD.FTZ R36, R36, R85 ;  /* 0x0000005524247221 */ /* 0x000fe20000010000 */
[----:B------:R-:W-:Y:S01]  /*0b40*/  FFMA.FTZ R28, R3, R85, R28 ;  /* 0x00000055031c7223 */ /* 0x000fe2000001001c */
[----:B------:R-:W-:Y:S01]  /*0b50*/  FADD.FTZ R85, R80, R95 ;  /* 0x0000005f50557221 */ /* 0x000fe20000010000 */
[----:B------:R-:W-:-:S03]  /*0b60*/  FFMA.FTZ R80, R96, R95, R81 ;  /* 0x0000005f60507223 */ /* 0x000fc60000010051 */
[----:B------:R-:W-:Y:S01]  /*0b70*/  FADD.FTZ R82, R85, R112 ;  /* 0x0000007055527221 */ /* 0x000fe20000010000 */
[----:B------:R-:W-:-:S03]  /*0b80*/  FFMA.FTZ R81, R111, R112, R80 ;  /* 0x000000706f517223 */ /* 0x000fc60000010050 */
[----:B------:R-:W-:Y:S01]  /*0b90*/  FADD.FTZ R85, R82, R97 ;  /* 0x0000006152557221 */ /* 0x000fe20000010000 */
[----:B------:R-:W-:Y:S01]  /*0ba0*/  FFMA.FTZ R80, R98, R97, R81 ;  /* 0x0000006162507223 */ /* 0x000fe20000010051 */
[----:B------:R-:W-:Y:S01]  /*0bb0*/  SHF.L.U32 R83, R83, 0x10, RZ ;  /* 0x0000001053537819 */ /* 0x000fe200000006ff */
[----:B------:R-:W-:Y:S01]  /*0bc0*/  FADD.FTZ R90, -R2, R90 ;  /* 0x0000005a025a7221 */ /* 0x000fe20000010100 */
[----:B------:R-:W-:Y:S01]  /*0bd0*/  SHF.L.U32 R84, R23, 0x10, RZ ;  /* 0x0000001017547819 */ /* 0x000fe200000006ff */
[----:B------:R-:W-:Y:S01]  /*0be0*/  FADD.FTZ R82, R85, R114 ;  /* 0x0000007255527221 */ /* 0x000fe20000010000 */
[----:B------:R-:W-:Y:S01]  /*0bf0*/  FFMA.FTZ R81, R115, R114, R80 ;  /* 0x0000007273517223 */ /* 0x000fe20000010050 */
[----:B------:R-:W-:Y:S02]  /*0c00*/  FMUL.FTZ R126, R7, R90 ;  /* 0x0000005a077e7220 */ /* 0x000fe40000410000 */
[----:B------:R-:W-:Y:S01]  /*0c10*/  FMUL.FTZ R125, R84, R83 ;  /* 0x00000053547d7220 */ /* 0x000fe20000410000 */
[----:B------:R-:W-:Y:S01]  /*0c20*/  FADD.FTZ R82, R82, R99 ;  /* 0x0000006352527221 */ /* 0x000fe20000010000 */
[----:B------:R-:W-:-:S03]  /*0c30*/  FFMA.FTZ R81, R100, R99, R81 ;  /* 0x0000006364517223 */ /* 0x000fc60000010051 */
[----:B------:R-:W-:Y:S01]  /*0c40*/  FADD.FTZ R82, R82, R125 ;  /* 0x0000007d52527221 */ /* 0x000fe20000010000 */
[----:B------:R-:W-:Y:S01]  /*0c50*/  FFMA.FTZ R81, R126, R125, R81 ;  /* 0x0000007d7e517223 */ /* 0x000fe20000010051 */
[----:B------:R-:W-:Y:S01]  /*0c60*/  FADD.FTZ R42, R42, R83 ;  /* 0x000000532a2a7221 */ /* 0x000fe20000010000 */
[----:B------:R-:W-:Y:S01]  /*0c70*/  FFMA.FTZ R34, R126, R83, R34 ;  /* 0x000000537e227223 */ /* 0x000fe20000010022 */
[----:B------:R-:W-:Y:S01]  /*0c80*/  FADD.FTZ R127, R82, R101 ;  /* 0x00000065527f7221 */ /* 0x000fe20000010000 */
[----:B------:R-:W-:-:S07]  /*0c90*/  FFMA.FTZ R128, R102, R101, R81 ;  /* 0x0000006566807223 */ /* 0x000fce0000010051 */
.L_x_2882:
[----:B------:R-:W-:Y:S05]  /*0ca0*/  BSYNC.RECONVERGENT B2 ;  /* 0x0000000000027941 */ /* 0x000fea0003800200 */
.L_x_2881:
[----:B------:R-:W-:Y:S05]  /*0cb0*/  @!P3 BRA `(.L_x_2883) ;  /* 0x0000000400c8b947 */ /* 0x000fea0003800000 */
[----:B------:R-:W0:Y:S08]  /*0cc0*/  LDC.64 R108, c[0x0][0x3a8] ;  /* 0x0000ea00ff6c7b82 */ /* 0x000e300000000a00 */
[----:B------:R-:W1:Y:S01]  /*0cd0*/  LDC.64 R88, c[0x0][0x428] ;  /* 0x00010a00ff587b82 */ /* 0x000e620000000a00 */
[----:B0-----:R-:W-:-:S05]  /*0ce0*/  IMAD.WIDE.U32 R108, R0, 0x20, R108 ;  /* 0x00000020006c7825 */ /* 0x001fca00078e006c */
[----:B------:R-:W2:Y:S01]  /*0cf0*/  LDG.E.128 R80, desc[UR6][R108.64] ;  /* 0x000000066c507981 */ /* 0x000ea2000c1e1d00 */
[----:B-1----:R-:W-:-:S03]  /*0d00*/  IMAD.WIDE.U32 R88, R116, 0x10, R88 ;  /* 0x0000001074587825 */ /* 0x002fc600078e0058 */
        /* <DEDUP_REMOVED lines=11> */
[----:B------:R-:W-:Y:S02]  /*0dc0*/  PRMT R118, R26, 0x7632, R118 ;  /* 0x000076321a767816 */ /* 0x000fe40000000076 */
[C---:B------:R-:W-:Y:S02]  /*0dd0*/  SHF.L.U32 R117, R27.reuse, 0x10, RZ ;  /* 0x000000101b757819 */ /* 0x040fe400000006ff */
[----:B------:R-:W-:Y:S02]  /*0de0*/  SHF.L.U32 R118, R118, 0x10, RZ ;  /* 0x0000001076767819 */ /* 0x000fe400000006ff */
[----:B------:R-:W-:-:S04]  /*0df0*/  PRMT R121, R27, 0x7632, R121 ;  /* 0x000076321b797816 */ /* 0x000fc80000000079 */
[----:B------:R-:W-:Y:S01]  /*0e00*/  SHF.L.U32 R121, R121, 0x10, RZ ;  /* 0x0000001079797819 */ /* 0x000fe200000006ff */
[C---:B--2---:R-:W-:Y:S01]  /*0e10*/  FADD.FTZ R0, -R2.reuse, R81 ;  /* 0x0000005102007221 */ /* 0x044fe20000010100 */
[----:B------:R-:W-:Y:S01]  /*0e20*/  FADD.FTZ R110, -R2, R82 ;  /* 0x00000052026e7221 */ /* 0x000fe20000010100 */
[----:B------:R-:W-:Y:S01]  /*0e30*/  SHF.L.U32 R81, R24, 0x10, RZ ;  /* 0x0000001018517819 */ /* 0x000fe200000006ff */
[C---:B------:R-:W-:Y:S01]  /*0e40*/  FADD.FTZ R80, -R2.reuse, R80 ;  /* 0x0000005002507221 */ /* 0x040fe20000010100 */
[----:B---3--:R-:W-:Y:S01]  /*0e50*/  FADD.FTZ R84, -R2, R84 ;  /* 0x0000005402547221 */ /* 0x008fe20000010100 */
[C---:B0----5:R-:W-:Y:S01]  /*0e60*/  FMUL.FTZ R107, R7.reuse, R110 ;  /* 0x0000006e076b7220 */ /* 0x061fe20000410000 */
[----:B------:R-:W-:Y:S01]  /*0e70*/  SHF.L.U32 R110, R26, 0x10, RZ ;  /* 0x000000101a6e7819 */ /* 0x000fe200000006ff */
[C---:B------:R-:W-:Y:S01]  /*0e80*/  FMUL.FTZ R109, R7.reuse, R80 ;  /* 0x00000050076d7220 */ /* 0x040fe20000410000 */
[C---:B------:R-:W-:Y:S01]  /*0e90*/  FMUL.FTZ R103, R7.reuse, R84 ;  /* 0x0000005407677220 */ /* 0x040fe20000410000 */
[C---:B----4-:R-:W-:Y:S01]  /*0ea0*/  SHF.L.U32 R82, R88.reuse, 0x10, RZ ;  /* 0x0000001058527819 */ /* 0x050fe200000006ff */
[----:B------:R-:W-:Y:S01]  /*0eb0*/  FMUL.FTZ R108, R7, R0 ;  /* 0x00000000076c7220 */ /* 0x000fe20000410000 */
[----:B------:R-:W-:Y:S01]  /*0ec0*/  PRMT R88, R88, 0x7632, R88 ;  /* 0x0000763258587816 */ /* 0x000fe20000000058 */
[----:B------:R-:W-:Y:S01]  /*0ed0*/  FADD.FTZ R124, -R2, R83 ;  /* 0x00000053027c7221 */ /* 0x000fe20000010100 */
[----:B------:R-:W-:Y:S01]  /*0ee0*/  SHF.L.U32 R80, R89, 0x10, RZ ;  /* 0x0000001059507819 */ /* 0x000fe200000006ff */
[----:B------:R-:W-:Y:S01]  /*0ef0*/  FMUL.FTZ R106, R81, R82 ;  /* 0x00000052516a7220 */ /* 0x000fe20000410000 */
[----:B------:R-:W-:Y:S01]  /*0f00*/  SHF.L.U32 R81, R90, 0x10, RZ ;  /* 0x000000105a517819 */ /* 0x000fe200000006ff */
[----:B------:R-:W-:Y:S01]  /*0f10*/  FMUL.FTZ R124, R7, R124 ;  /* 0x0000007c077c7220 */ /* 0x000fe20000410000 */
[----:B------:R-:W-:Y:S01]  /*0f20*/  SHF.L.U32 R88, R88, 0x10, RZ ;  /* 0x0000001058587819 */ /* 0x000fe200000006ff */
[----:B------:R-:W-:Y:S01]  /*0f30*/  FADD.FTZ R0, R127, R106 ;  /* 0x0000006a7f007221 */ /* 0x000fe20000010000 */
[----:B------:R-:W-:Y:S01]  /*0f40*/  PRMT R89, R89, 0x7632, R89 ;  /* 0x0000763259597816 */ /* 0x000fe20000000059 */
[-C--:B------:R-:W-:Y:S01]  /*0f50*/  FMUL.FTZ R110, R110, R81.reuse ;  /* 0x000000516e6e7220 */ /* 0x080fe20000410000 */
[----:B------:R-:W-:Y:S01]  /*0f60*/  FADD.FTZ R72, R72, R81 ;  /* 0x0000005148487221 */ /* 0x000fe20000010000 */
[----:B------:R-:W-:Y:S01]  /*0f70*/  FFMA.FTZ R52, R103, R81, R52 ;  /* 0x0000005167347223 */ /* 0x000fe20000010034 */
[----:B------:R-:W-:Y:S01]  /*0f80*/  FMUL.FTZ R113, R113, R88 ;  /* 0x0000005871717220 */ /* 0x000fe20000410000 */
[----:B------:R-:W-:Y:S01]  /*0f90*/  FFMA.FTZ R81, R109, R106, R128 ;  /* 0x0000006a6d517223 */ /* 0x000fe20000010080 */
[----:B------:R-:W-:Y:S01]  /*0fa0*/  FADD.FTZ R70, R70, R80 ;  /* 0x0000005046467221 */ /* 0x000fe20000010000 */
[-C--:B------:R-:W-:Y:S01]  /*0fb0*/  FFMA.FTZ R46, R107, R80.reuse, R46 ;  /* 0x000000506b2e7223 */ /* 0x080fe2000001002e */
[----:B------:R-:W-:Y:S01]  /*0fc0*/  FMUL.FTZ R105, R105, R80 ;  /* 0x0000005069697220 */ /* 0x000fe20000410000 */
[----:B------:R-:W-:Y:S01]  /*0fd0*/  SHF.L.U32 R89, R89, 0x10, RZ ;  /* 0x0000001059597819 */ /* 0x000fe200000006ff */
[----:B------:R-:W-:Y:S01]  /*0fe0*/  FADD.FTZ R0, R0, R113 ;  /* 0x0000007100007221 */ /* 0x000fe20000010000 */
[----:B------:R-:W-:Y:S01]  /*0ff0*/  FFMA.FTZ R80, R108, R113, R81 ;  /* 0x000000716c507223 */ /* 0x000fe20000010051 */
[----:B------:R-:W-:Y:S01]  /*1000*/  PRMT R90, R90, 0x7632, R90 ;  /* 0x000076325a5a7816 */ /* 0x000fe2000000005a */
[----:B------:R-:W-:Y:S01]  /*1010*/  FADD.FTZ R86, -R2, R86 ;  /* 0x0000005602567221 */ /* 0x000fe20000010100 */
        /* <DEDUP_REMOVED lines=9> */
[----:B------:R-:W-:Y:S01]  /*10b0*/  SHF.L.U32 R82, R91, 0x10, RZ ;  /* 0x000000105b527819 */ /* 0x000fe200000006ff */
[----:B------:R-:W-:Y:S01]  /*10c0*/  FMUL.FTZ R119, R7, R86 ;  /* 0x0000005607777220 */ /* 0x000fe20000410000 */
[----:B------:R-:W-:Y:S01]  /*10d0*/  PRMT R91, R91, 0x7632, R91 ;  /* 0x000076325b5b7816 */ /* 0x000fe2000000005b */
[----:B------:R-:W-:Y:S01]  /*10e0*/  FMUL.FTZ R122, R7, R122 ;  /* 0x0000007a077a7220 */ /* 0x000fe20000410000 */
[----:B------:R-:W-:Y:S01]  /*10f0*/  FMUL.FTZ R118, R118, R90 ;  /* 0x0000005a76767220 */ /* 0x000fe20000410000 */
[----:B------:R-:W-:Y:S01]  /*1100*/  FADD.FTZ R81, R81, R110 ;  /* 0x0000006e51517221 */ /* 0x000fe20000010000 */
[----:B------:R-:W-:Y:S01]  /*1110*/  FFMA.FTZ R83, R103, R110, R0 ;  /* 0x0000006e67537223 */ /* 0x000fe20000010000 */
[----:B------:R-:W-:Y:S01]  /*1120*/  FADD.FTZ R74, R74, R82 ;  /* 0x000000524a4a7221 */ /* 0x000fe20000010000 */
[-C--:B------:R-:W-:Y:S01]  /*1130*/  FFMA.FTZ R54, R119, R82.reuse, R54 ;  /* 0x0000005277367223 */ /* 0x080fe20000010036 */
[----:B------:R-:W-:Y:S01]  /*1140*/  FMUL.FTZ R117, R117, R82 ;  /* 0x0000005275757220 */ /* 0x000fe20000410000 */
[----:B------:R-:W-:Y:S01]  /*1150*/  SHF.L.U32 R82, R91, 0x10, RZ ;  /* 0x000000105b527819 */ /* 0x000fe200000006ff */
[----:B------:R-:W-:Y:S01]  /*1160*/  FADD.FTZ R2, -R2, R87 ;  /* 0x0000005702027221 */ /* 0x000fe20000010100 */
        /* <DEDUP_REMOVED lines=14> */
[----:B------:R-:W-:Y:S01]  /*1250*/  FADD.FTZ R127, R0, R121 ;  /* 0x00000079007f7221 */ /* 0x000fe20000010000 */
[----:B------:R-:W-:Y:S01]  /*1260*/  FFMA.FTZ R128, R123, R121, R80 ;  /* 0x000000797b807223 */ /* 0x000fe20000010050 */
[----:B------:R-:W-:Y:S06]  /*1270*/  BRA `(.L_x_2883) ;  /* 0x0000000000587947 */ /* 0x000fec0003800000 */
.L_x_2880:
[----:B------:R-:W0:Y:S01]  /*1280*/  S2R R93, SR_TID.X ;  /* 0x00000000005d7919 */ /* 0x000e220000002100 */
[----:B------:R-:W-:Y:S01]  /*1290*/  MOV R94, UR15 ;  /* 0x0000000f005e7c02 */ /* 0x000fe20008000f00 */
[----:B------:R-:W-:-:S04]  /*12a0*/  UISETP.NE.U32.AND UP0, UPT, UR12, URZ, UPT ;  /* 0x000000ff0c00728c */ /* 0x000fc8000bf05070 */
[----:B------:R-:W-:Y:S01]  /*12b0*/  IMAD R0, R11, R94, RZ ;  /* 0x0000005e0b007224 */ /* 0x000fe200078e02ff */
[----:B------:R-:W-:-:S04]  /*12c0*/  UISETP.NE.AND.EX UP0, UPT, UR13, URZ, UPT, UP0 ;  /* 0x000000ff0d00728c */ /* 0x000fc8000bf05300 */
[----:B------:R-:W-:-:S04]  /*12d0*/  SHF.R.S32.HI R5, RZ, 0x1f, R0 ;  /* 0x0000001fff057819 */ /* 0x000fc80000011400 */
[----:B------:R-:W-:Y:S02]  /*12e0*/  LEA.HI R0, R5, R0, RZ, 0x3 ;  /* 0x0000000005007211 */ /* 0x000fe400078f18ff */
[----:B0-----:R-:W-:-:S04]  /*12f0*/  LOP3.LUT R5, R93, 0x1f, RZ, 0xc0, !PT ;  /* 0x0000001f5d057812 */ /* 0x001fc800078ec0ff */
        /* <DEDUP_REMOVED lines=10> */
[----:B-1----:R-:W-:-:S03]  /*13a0*/  @P2 IMAD.WIDE.U32 R80, R85, 0x20, R80 ;  /* 0x0000002055502825 */ /* 0x002fc600078e0050 */
[----:B------:R0:W5:Y:S04]  /*13b0*/  @P0 LDG.E.128 R60, desc[UR6][R82.64+0x10] ;  /* 0x00001006523c0981 */ /* 0x000168000c1e1d00 */
[----:B------:R0:W5:Y:S04]  /*13c0*/  @P2 LDG.E.128 R16, desc[UR6][R80.64] ;  /* 0x0000000650102981 */ /* 0x000168000c1e1d00 */
[----:B------:R0:W5:Y:S02]  /*13d0*/  @P2 LDG.E.128 R12, desc[UR6][R80.64+0x10] ;  /* 0x00001006500c2981 */ /* 0x000164000c1e1d00 */
.L_x_2883:
[----:B------:R-:W-:Y:S05]  /*13e0*/  BSYNC.RECONVERGENT B1 ;  /* 0x0000000000017941 */ /* 0x000fea0003800200 */
.L_x_2879:
[----:B------:R-:W-:Y:S01]  /*13f0*/  UMOV UR4, 0xffffffff ;  /* 0xffffffff00047882 */ /* 0x000fe20000000000 */
[----:B-----5:R-:W-:Y:S02]  /*1400*/  ISETP.GE.AND P2, PT, R6, 0x1, PT ;  /* 0x000000010600780c */ /* 0x020fe40003f46270 */
[----:B------:R-:W-:Y:S11]  /*1410*/  BRA.DIV UR4, `(.L_x_2884) ;  /* 0x00000032046c7947 */ /* 0x000ff6000b800000 */
[----:B------:R-:W1:Y:S04]  /*1420*/  SHFL.BFLY PT, R0, R127, 0x1, 0x1f ;  /* 0x0c201f007f007f89 */ /* 0x000e6800000e0000 */
[----:B0-----:R-:W0:Y:S01]  /*1430*/  SHFL.BFLY PT, R83, R128, 0x1, 0x1f ;  /* 0x0c201f0080537f89 */ /* 0x001e2200000e0000 */
[----:B-1----:R-:W-:Y:S01]  /*1440*/  FADD.FTZ R80, R0, R127 ;  /* 0x0000007f00507221 */ /* 0x002fe20000010000 */
[----:B0-----:R-:W-:-:S04]  /*1450*/  FADD.FTZ R83, R83, R128 ;  /* 0x0000008053537221 */ /* 0x001fc80000010000 */
        /* <DEDUP_REMOVED lines=14> */
.L_x_2939:
[----:B------:R-:W-:Y:S01]  /*1540*/  @P2 IADD3 R81, PT, PT, R6, -0x1, RZ ;  /* 0xffffffff06512810 */ /* 0x000fe20007ffe0ff */
[----:B-1----:R-:W-:Y:S01]  /*1550*/  FADD.FTZ R80, R89, R80 ;  /* 0x0000005059507221 */ /* 0x002fe20000010000 */
[----:B------:R-:W-:Y:S01]  /*1560*/  ISETP.GE.U32.AND P3, PT, R92, 0x20, PT ;  /* 0x000000205c00780c */ /* 0x000fe20003f66070 */
[----:B--2---:R-:W-:Y:S01]  /*1570*/  FADD.FTZ R0, R86, R83 ;  /* 0x0000005356007221 */ /* 0x004fe20000010000 */
[----:B------:R-:W-:Y:S02]  /*1580*/  HFMA2 R83, -RZ, RZ, 0, 0 ;  /* 0x00000000ff537431 */ /* 0x000fe400000001ff */
[----:B------:R-:W-:Y:S02]  /*1590*/  @P2 IMAD R81, R81, R94, RZ ;  /* 0x0000005e51512224 */ /* 0x000fe400078e02ff */
[----:B------:R-:W-:Y:S01]  /*15a0*/  FMUL.FTZ R87, R80, UR9 ;  /* 0x0000000950577c20 */ /* 0x000fe20008410000 */
[----:B------:R-:W-:Y:S01]  /*15b0*/  ISETP.NE.AND P0, PT, RZ, UR8, PT ;  /* 0x00000008ff007c0c */ /* 0x000fe2000bf05270 */
[----:B------:R-:W-:Y:S01]  /*15c0*/  BSSY.RECONVERGENT B2, `(.L_x_2885) ;  /* 0x000013c000027945 */ /* 0x000fe20003800200 */
[----:B------:R-:W-:Y:S01]  /*15d0*/  MOV R85, R4 ;  /* 0x0000000400557202 */ /* 0x000fe20000000f00 */
[----:B------:R-:W-:Y:S01]  /*15e0*/  FMUL.FTZ R0, R0, UR9 ;  /* 0x0000000900007c20 */ /* 0x000fe20008410000 */
[----:B------:R-:W-:-:S02]  /*15f0*/  @P2 SHF.R.S32.HI R2, RZ, 0x1f, R81 ;  /* 0x0000001fff022819 */ /* 0x000fc40000011451 */
[----:B------:R-:W-:Y:S02]  /*1600*/  FSEL R87, R87, RZ, !P0 ;  /* 0x000000ff57577208 */ /* 0x000fe40004000000 */
[----:B------:R-:W-:-:S04]  /*1610*/  @P2 LEA.HI R2, R2, R81, RZ, 0x3 ;  /* 0x0000005102022211 */ /* 0x000fc800078f18ff */
        /* <DEDUP_REMOVED lines=18> */
[----:B------:R-:W-:-:S05]  /*1740*/  FMUL.FTZ R2, R2, UR14 ;  /* 0x0000000e02027c20 */ /* 0x000fca0008410000 */
[----:B------:R-:W-:-:S04]  /*1750*/  F2FP.BF16.F32.PACK_AB R2, RZ, R2 ;  /* 0x00000002ff02723e */ /* 0x000fc800000010ff */
[----:B------:R-:W-:-:S07]  /*1760*/  PRMT R76, R2, 0x7610, R76 ;  /* 0x00007610024c7816 */ /* 0x000fce000000004c */
.L_x_2891:
[----:B------:R-:W-:Y:S05]  /*1770*/  BSYNC.RECONVERGENT B3 ;  /* 0x0000000000037941 */ /* 0x000fea0003800200 */
.L_x_2890:
        /* <DEDUP_REMOVED lines=10> */
.L_x_2893:
[----:B------:R-:W-:Y:S05]  /*1820*/  BSYNC.RECONVERGENT B3 ;  /* 0x0000000000037941 */ /* 0x000fea0003800200 */
.L_x_2892:
        /* <DEDUP_REMOVED lines=10> */
.L_x_2895:
[----:B------:R-:W-:Y:S05]  /*18d0*/  BSYNC.RECONVERGENT B3 ;  /* 0x0000000000037941 */ /* 0x000fea0003800200 */
.L_x_2894:
        /* <DEDUP_REMOVED lines=10> */
.L_x_2897:
[----:B------:R-:W-:Y:S05]  /*1980*/  BSYNC.RECONVERGENT B3 ;  /* 0x0000000000037941 */ /* 0x000fea0003800200 */
.L_x_2896:
        /* <DEDUP_REMOVED lines=10> */
.L_x_2899:
[----:B------:R-:W-:Y:S05]  /*1a30*/  BSYNC.RECONVERGENT B3 ;  /* 0x0000000000037941 */ /* 0x000fea0003800200 */
.L_x_2898:
        /* <DEDUP_REMOVED lines=10> */
.L_x_2901:
[----:B------:R-:W-:Y:S05]  /*1ae0*/  BSYNC.RECONVERGENT B3 ;  /* 0x0000000000037941 */ /* 0x000fea0003800200 */
.L_x_2900:
        /* <DEDUP_REMOVED lines=10> */
.L_x_2903:
[----:B------:R-:W-:Y:S05]  /*1b90*/  BSYNC.RECONVERGENT B3 ;  /* 0x0000000000037941 */ /* 0x000fea0003800200 */
.L_x_2902:
        /* <DEDUP_REMOVED lines=10> */
.L_x_2889:
[----:B------:R-:W1:Y:S01]  /*1c40*/  @P2 LDC R51, c[0x0][0x40c] ;  /* 0x00010300ff332b82 */ /* 0x000e620000000800 */
[-CC-:B------:R-:W-:Y:S01]  /*1c50*/  FFMA.FTZ R49, R3, R0.reuse, R87.reuse ;  /* 0x0000000003317223 */ /* 0x180fe20000010057 */
[-CC-:B------:R-:W-:Y:S01]  /*1c60*/  FFMA.FTZ R6, R96, R0.reuse, R87.reuse ;  /* 0x0000000060067223 */ /* 0x180fe20000010057 */
[-C--:B------:R-:W-:Y:S01]  /*1c70*/  FFMA.FTZ R64, R98, R0.reuse, R87 ;  /* 0x0000000062407223 */ /* 0x080fe20000010057 */
[----:B------:R-:W-:Y:S01]  /*1c80*/  ISETP.GT.AND P0, PT, R8, RZ, PT ;  /* 0x000000ff0800720c */ /* 0x000fe20003f04270 */
[----:B------:R-:W-:Y:S01]  /*1c90*/  FADD.FTZ R4, R104, -R49 ;  /* 0x8000003168047221 */ /* 0x000fe20000010000 */
[----:B------:R-:W-:Y:S01]  /*1ca0*/  FFMA.FTZ R49, R111, R0, R87 ;  /* 0x000000006f317223 */ /* 0x000fe20000010057 */
[----:B------:R-:W-:Y:S01]  /*1cb0*/  FADD.FTZ R6, R95, -R6 ;  /* 0x800000065f067221 */ /* 0x000fe20000010000 */
[----:B------:R-:W2:Y:S01]  /*1cc0*/  @P2 LDC R5, c[0x0][0x40c] ;  /* 0x00010300ff052b82 */ /* 0x000ea20000000800 */
[----:B------:R-:W-:Y:S01]  /*1cd0*/  FMUL.FTZ R4, R7, R4 ;  /* 0x0000000407047220 */ /* 0x000fe20000410000 */
[----:B------:R-:W-:Y:S01]  /*1ce0*/  FADD.FTZ R50, R112, -R49 ;  /* 0x8000003170327221 */ /* 0x000fe20000010000 */
[----:B------:R-:W-:Y:S01]  /*1cf0*/  FADD.FTZ R66, R97, -R64 ;  /* 0x8000004061427221 */ /* 0x000fe20000010000 */
[----:B------:R-:W-:-:S02]  /*1d00*/  FMUL.FTZ R6, R7, R6 ;  /* 0x0000000607067220 */ /* 0x000fc40000410000 */
[C---:B------:R-:W-:Y:S01]  /*1d10*/  FMUL.FTZ R50, R7.reuse, R50 ;  /* 0x0000003207327220 */ /* 0x040fe20000410000 */
[----:B------:R-:W-:Y:S01]  /*1d20*/  FSEL R64, R4, RZ, P0 ;  /* 0x000000ff04407208 */ /* 0x000fe20000000000 */
[----:B------:R-:W3:Y:S01]  /*1d30*/  @P2 LDC R48, c[0x0][0x40c] ;  /* 0x00010300ff302b82 */ /* 0x000ee20000000800 */
[----:B------:R-:W-:Y:S01]  /*1d40*/  FMUL.FTZ R67, R7, R66 ;  /* 0x0000004207437220 */ /* 0x000fe20000410000 */
[----:B------:R-:W-:Y:S02]  /*1d50*/  FSEL R65, R6, RZ, P0 ;  /* 0x000000ff06417208 */ /* 0x000fe40000000000 */
[----:B------:R-:W-:Y:S02]  /*1d60*/  FSEL R66, R50, RZ, P0 ;  /* 0x000000ff32427208 */ /* 0x000fe40000000000 */
[----:B------:R-:W-:Y:S02]  /*1d70*/  FSEL R67, R67, RZ, P0 ;  /* 0x000000ff43437208 */ /* 0x000fe40000000000 */
[----:B------:R-:W4:Y:S01]  /*1d80*/  @P2 LDC R2, c[0x0][0x40c] ;  /* 0x00010300ff022b82 */ /* 0x000f220000000800 */
[----:B-1----:R-:W-:-:S05]  /*1d90*/  @P2 FMUL.FTZ R4, R64, R51 ;  /* 0x0000003340042220 */ /* 0x002fca0000410000 */
[----:B------:R-:W-:Y:S01]  /*1da0*/  @P2 F2FP.BF16.F32.PACK_AB R4, RZ, R4 ;  /* 0x00000004ff04223e */ /* 0x000fe200000010ff */
[----:B--2---:R-:W-:Y:S01]  /*1db0*/  @P2 FMUL.FTZ R5, R66, R5 ;  /* 0x0000000542052220 */ /* 0x004fe20000410000 */
[----:B------:R-:W1:Y:S02]  /*1dc0*/  @P2 LDC R51, c[0x0][0x40c] ;  /* 0x00010300ff332b82 */ /* 0x000e640000000800 */
[----:B------:R-:W-:Y:S02]  /*1dd0*/  @P2 PRMT R76, R4, 0x7610, R76 ;  /* 0x00007610044c2816 */ /* 0x000fe4000000004c */
[----:B------:R-:W-:Y:S01]  /*1de0*/  @P2 F2FP.BF16.F32.PACK_AB R5, RZ, R5 ;  /* 0x00000005ff05223e */ /* 0x000fe200000010ff */
[----:B---3--:R-:W-:-:S03]  /*1df0*/  @P2 FMUL.FTZ R6, R65, R48 ;  /* 0x0000003041062220 */ /* 0x008fc60000410000 */
[----:B------:R-:W-:Y:S01]  /*1e00*/  @P2 PRMT R77, R5, 0x7610, R77 ;  /* 0x00007610054d2816 */ /* 0x000fe2000000004d */
[----:B------:R-:W-:Y:S01]  /*1e10*/  FFMA.FTZ R5, R115, R0, R87 ;  /* 0x0000000073057223 */ /* 0x000fe20000010057 */
[----:B------:R-:W-:Y:S01]  /*1e20*/  @P2 F2FP.BF16.F32.PACK_AB R6, RZ, R6 ;  /* 0x00000006ff06223e */ /* 0x000fe200000010ff */
[----:B----4-:R-:W-:-:S03]  /*1e30*/  @P2 FMUL.FTZ R2, R67, R2 ;  /* 0x0000000243022220 */ /* 0x010fc60000410000 */
[----:B------:R-:W-:Y:S01]  /*1e40*/  @P2 PRMT R76, R76, 0x5410, R6 ;  /* 0x000054104c4c2816 */ /* 0x000fe20000000006 */
[----:B------:R-:W-:Y:S01]  /*1e50*/  FFMA.FTZ R6, R100, R0, R87 ;  /* 0x0000000064067223 */ /* 0x000fe20000010057 */
[----:B------:R-:W-:-:S03]  /*1e60*/  @P2 F2FP.BF16.F32.PACK_AB R4, RZ, R2 ;  /* 0x00000002ff04223e */ /* 0x000fc600000010ff */
[----:B------:R-:W-:Y:S01]  /*1e70*/  FADD.FTZ R6, R99, -R6 ;  /* 0x8000000663067221 */ /* 0x000fe20000010000 */
[----:B------:R-:W2:Y:S01]  /*1e80*/  @P2 LDC R2, c[0x0][0x40c] ;  /* 0x00010300ff022b82 */ /* 0x000ea20000000800 */
[----:B------:R-:W-:Y:S01]  /*1e90*/  @P2 PRMT R77, R77, 0x5410, R4 ;  /* 0x000054104d4d2816 */ /* 0x000fe20000000004 */
[----:B------:R-:W-:Y:S01]  /*1ea0*/  FADD.FTZ R4, R114, -R5 ;  /* 0x8000000572047221 */ /* 0x000fe20000010000 */
[----:B------:R-:W-:-:S03]  /*1eb0*/  FMUL.FTZ R6, R7, R6 ;  /* 0x0000000607067220 */ /* 0x000fc60000410000 */
[----:B------:R-:W-:Y:S02]  /*1ec0*/  FMUL.FTZ R4, R7, R4 ;  /* 0x0000000407047220 */ /* 0x000fe40000410000 */
[----:B------:R-:W3:Y:S01]  /*1ed0*/  @P2 LDC R5, c[0x0][0x40c] ;  /* 0x00010300ff052b82 */ /* 0x000ee20000000800 */
[----:B------:R-:W-:Y:S02]  /*1ee0*/  FSEL R49, R6, RZ, P0 ;  /* 0x000000ff06317208 */ /* 0x000fe40000000000 */
[----:B------:R-:W-:Y:S01]  /*1ef0*/  FSEL R48, R4, RZ, P0 ;  /* 0x000000ff04307208 */ /* 0x000fe20000000000 */
[----:B------:R-:W-:-:S04]  /*1f00*/  FFMA.FTZ R4, R126, R0, R87 ;  /* 0x000000007e047223 */ /* 0x000fc80000010057 */
[----:B------:R-:W-:Y:S01]  /*1f10*/  FADD.FTZ R6, R125, -R4 ;  /* 0x800000047d067221 */ /* 0x000fe20000010000 */
[----:B-1----:R-:W-:-:S03]  /*1f20*/  @P2 FMUL.FTZ R4, R48, R51 ;  /* 0x0000003330042220 */ /* 0x002fc60000410000 */
[----:B------:R-:W-:Y:S02]  /*1f30*/  FMUL.FTZ R6, R7, R6 ;  /* 0x0000000607067220 */ /* 0x000fe40000410000 */
[----:B------:R-:W-:Y:S01]  /*1f40*/  @P2 F2FP.BF16.F32.PACK_AB R4, RZ, R4 ;  /* 0x00000004ff04223e */ /* 0x000fe200000010ff */
[----:B--2---:R-:W-:Y:S02]  /*1f50*/  @P2 FMUL.FTZ R2, R49, R2 ;  /* 0x0000000231022220 */ /* 0x004fe40000410000 */
[----:B------:R-:W-:Y:S01]  /*1f60*/  FSEL R50, R6, RZ, P0 ;  /* 0x000000ff06327208 */ /* 0x000fe20000000000 */
[----:B------:R-:W-:Y:S01]  /*1f70*/  FFMA.FTZ R6, R102, R0, R87 ;  /* 0x0000000066067223 */ /* 0x000fe20000010057 */
[----:B------:R-:W-:Y:S02]  /*1f80*/  @P2 PRMT R78, R4, 0x7610, R78 ;  /* 0x00007610044e2816 */ /* 0x000fe4000000004e */
[----:B------:R-:W-:Y:S01]  /*1f90*/  @P2 F2FP.BF16.F32.PACK_AB R2, RZ, R2 ;  /* 0x00000002ff02223e */ /* 0x000fe200000010ff */
[----:B------:R-:W-:Y:S01]  /*1fa0*/  FADD.FTZ R6, R101, -R6 ;  /* 0x8000000665067221 */ /* 0x000fe20000010000 */
[----:B---3--:R-:W-:-:S02]  /*1fb0*/  @P2 FMUL.FTZ R5, R50, R5 ;  /* 0x0000000532052220 */ /* 0x008fc40000410000 */
[----:B------:R-:W-:Y:S01]  /*1fc0*/  @P2 PRMT R78, R78, 0x5410, R2 ;  /* 0x000054104e4e2816 */ /* 0x000fe20000000002 */
[----:B------:R-:W-:Y:S02]  /*1fd0*/  FMUL.FTZ R6, R7, R6 ;  /* 0x0000000607067220 */ /* 0x000fe40000410000 */
[----:B------:R-:W-:-:S03]  /*1fe0*/  @P2 F2FP.BF16.F32.PACK_AB R5, RZ, R5 ;  /* 0x00000005ff05223e */ /* 0x000fc600000010ff */
[----:B------:R-:W-:Y:S02]  /*1ff0*/  FSEL R51, R6, RZ, P0 ;  /* 0x000000ff06337208 */ /* 0x000fe40000000000 */
[----:B------:R-:W-:Y:S01]  /*2000*/  @P2 PRMT R79, R5, 0x7610, R79 ;  /* 0x00007610054f2816 */ /* 0x000fe2000000004f */
[----:B------:R-:W-:Y:S06]  /*2010*/  @!P2 BRA `(.L_x_2904) ;  /* 0x000000080028a947 */ /* 0x000fec0003800000 */
[----:B------:R-:W-:-:S05]  /*2020*/  FMUL.FTZ R2, R51, UR14 ;  /* 0x0000000e33027c20 */ /* 0x000fca0008410000 */
[----:B------:R-:W-:-:S04]  /*2030*/  F2FP.BF16.F32.PACK_AB R2, RZ, R2 ;  /* 0x00000002ff02723e */ /* 0x000fc800000010ff */
[----:B------:R-:W-:Y:S01]  /*2040*/  PRMT R79, R79, 0x5410, R2 ;  /* 0x000054104f4f7816 */ /* 0x000fe20000000002 */
[----:B------:R-:W-:Y:S06]  /*2050*/  BRA `(.L_x_2904) ;  /* 0x0000000800187947 */ /* 0x000fec0003800000 */
.L_x_2888:
[----:B------:R-:W-:Y:S02]  /*2060*/  MOV R80, UR20 ;  /* 0x0000001400507c02 */ /* 0x000fe40008000f00 */
[----:B------:R-:W-:Y:S02]  /*2070*/  MOV R81, UR21 ;  /* 0x0000001500517c02 */ /* 0x000fe40008000f00 */
[----:B------:R-:W-:-:S04]  /*2080*/  ISETP.NE.U32.AND P0, PT, R80, RZ, PT ;  /* 0x000000ff5000720c */ /* 0x000fc80003f05070 */
[----:B------:R-:W-:-:S13]  /*2090*/  ISETP.NE.AND.EX P0, PT, R81, RZ, PT, P0 ;  /* 0x000000ff5100720c */ /* 0x000fda0003f05300 */
[----:B------:R-:W-:Y:S05]  /*20a0*/  @P0 BRA `(.L_x_2905) ;  /* 0x0000000400040947 */ /* 0x000fea0003800000 */
[----:B0-----:R-:W0:Y:S01]  /*20b0*/  @P2 LDC R89, c[0x0][0x40c] ;  /* 0x00010300ff592b82 */ /* 0x001e220000000800 */
[-CC-:B------:R-:W-:Y:S01]  /*20c0*/  @P1 FFMA.FTZ R5, R3, R0.reuse, R87.reuse ;  /* 0x0000000003051223 */ /* 0x180fe20000010057 */
[----:B------:R-:W-:Y:S01]  /*20d0*/  @P1 FFMA.FTZ R4, R96, R0, R87 ;  /* 0x0000000060041223 */ /* 0x000fe20000010057 */
[----:B------:R-:W-:Y:S02]  /*20e0*/  MOV R2, R56 ;  /* 0x0000003800027202 */ /* 0x000fe40000000f00 */
[----:B------:R-:W-:Y:S01]  /*20f0*/  @P1 FADD.FTZ R5, R104, -R5 ;  /* 0x8000000568051221 */ /* 0x000fe20000010000 */
[----:B------:R-:W-:Y:S01]  /*2100*/  @P1 FADD.FTZ R4, R95, -R4 ;  /* 0x800000045f041221 */ /* 0x000fe20000010000 */
[----:B------:R-:W-:Y:S01]  /*2110*/  MOV R6, R57 ;  /* 0x0000003900067202 */ /* 0x000fe20000000f00 */
[----:B------:R-:W1:Y:S01]  /*2120*/  @P2 LDC R91, c[0x0][0x40c] ;  /* 0x00010300ff5b2b82 */ /* 0x000e620000000800 */
[----:B------:R-:W-:Y:S01]  /*2130*/  @P1 FFMA.FTZ R2, R7, R5, R56 ;  /* 0x0000000507021223 */ /* 0x000fe20000010038 */
[----:B------:R-:W-:Y:S01]  /*2140*/  @P1 FFMA.FTZ R5, R111, R0, R87 ;  /* 0x000000006f051223 */ /* 0x000fe20000010057 */
[----:B------:R-:W-:-:S03]  /*2150*/  @P1 FFMA.FTZ R6, R7, R4, R57 ;  /* 0x0000000407061223 */ /* 0x000fc60000010039 */
[----:B------:R-:W-:Y:S01]  /*2160*/  @P1 FADD.FTZ R4, R112, -R5 ;  /* 0x8000000570041221 */ /* 0x000fe20000010000 */
[----:B------:R-:W-:Y:S01]  /*2170*/  MOV R5, R58 ;  /* 0x0000003a00057202 */ /* 0x000fe20000000f00 */
[----:B------:R-:W2:Y:S02]  /*2180*/  @P2 LDC R127, c[0x0][0x40c] ;  /* 0x00010300ff7f2b82 */ /* 0x000ea40000000800 */
[----:B------:R-:W-:Y:S01]  /*2190*/  @P1 FFMA.FTZ R5, R7, R4, R58 ;  /* 0x0000000407051223 */ /* 0x000fe2000001003a */
[----:B0-----:R-:W-:Y:S01]  /*21a0*/  @P2 FMUL.FTZ R4, R2, R89 ;  /* 0x0000005902042220 */ /* 0x001fe20000410000 */
[----:B------:R-:W-:-:S04]  /*21b0*/  @P1 FFMA.FTZ R2, R98, R0, R87 ;  /* 0x0000000062021223 */ /* 0x000fc80000010057 */
[----:B------:R-:W0:Y:S01]  /*21c0*/  @P2 LDC R89, c[0x0][0x40c] ;  /* 0x00010300ff592b82 */ /* 0x000e220000000800 */
[----:B------:R-:W-:Y:S01]  /*21d0*/  @P1 FADD.FTZ R82, R97, -R2 ;  /* 0x8000000261521221 */ /* 0x000fe20000010000 */
[----:B------:R-:W-:Y:S01]  /*21e0*/  MOV R2, R59 ;  /* 0x0000003b00027202 */ /* 0x000fe20000000f00 */
[----:B-1----:R-:W-:Y:S02]  /*21f0*/  @P2 FMUL.FTZ R84, R6, R91 ;  /* 0x0000005b06542220 */ /* 0x002fe40000410000 */
[----:B------:R-:W-:-:S03]  /*2200*/  @P1 FFMA.FTZ R2, R7, R82, R59 ;  /* 0x0000005207021223 */ /* 0x000fc6000001003b */
[----:B------:R-:W1:Y:S01]  /*2210*/  @P2 LDC R6, c[0x0][0x40c] ;  /* 0x00010300ff062b82 */ /* 0x000e620000000800 */
[----:B------:R-:W-:Y:S01]  /*2220*/  @P2 F2FP.BF16.F32.PACK_AB R82, RZ, R4 ;  /* 0x00000004ff52223e */ /* 0x000fe200000010ff */
[--C-:B------:R-:W-:Y:S01]  /*2230*/  @P1 FFMA.FTZ R91, R115, R0, R87.reuse ;  /* 0x00000000735b1223 */ /* 0x100fe20000010057 */
[----:B------:R-:W-:Y:S02]  /*2240*/  MOV R4, R60 ;  /* 0x0000003c00047202 */ /* 0x000fe40000000f00 */
[----:B------:R-:W-:Y:S01]  /*2250*/  @P2 PRMT R76, R82, 0x7610, R76 ;  /* 0x00007610524c2816 */ /* 0x000fe2000000004c */
[----:B------:R-:W-:Y:S01]  /*2260*/  @P1 FFMA.FTZ R82, R100, R0, R87 ;  /* 0x0000000064521223 */ /* 0x000fe20000010057 */
[----:B------:R-:W-:Y:S01]  /*2270*/  @P1 FADD.FTZ R91, R114, -R91 ;  /* 0x8000005b725b1221 */ /* 0x000fe20000010000 */
[----:B------:R-:W-:Y:S02]  /*2280*/  @P2 F2FP.BF16.F32.PACK_AB R84, RZ, R84 ;  /* 0x00000054ff54223e */ /* 0x000fe400000010ff */
[----:B------:R-:W-:Y:S01]  /*2290*/  @P1 FADD.FTZ R82, R99, -R82 ;  /* 0x8000005263521221 */ /* 0x000fe20000010000 */
[----:B------:R-:W-:Y:S01]  /*22a0*/  @P1 FFMA.FTZ R4, R7, R91, R60 ;  /* 0x0000005b07041223 */ /* 0x000fe2000001003c */
[----:B------:R-:W-:Y:S01]  /*22b0*/  @P2 PRMT R76, R76, 0x5410, R84 ;  /* 0x000054104c4c2816 */ /* 0x000fe20000000054 */
[----:B------:R-:W3:Y:S01]  /*22c0*/  @P2 LDC R91, c[0x0][0x40c] ;  /* 0x00010300ff5b2b82 */ /* 0x000ee20000000800 */
[----:B0-----:R-:W-:Y:S01]  /*22d0*/  @P2 FMUL.FTZ R89, R2, R89 ;  /* 0x0000005902592220 */ /* 0x001fe20000410000 */
[----:B------:R-:W-:-:S04]  /*22e0*/  @P1 FFMA.FTZ R2, R126, R0, R87 ;  /* 0x000000007e021223 */ /* 0x000fc80000010057 */
[----:B------:R-:W-:Y:S01]  /*22f0*/  @P1 FADD.FTZ R2, R125, -R2 ;  /* 0x800000027d021221 */ /* 0x000fe20000010000 */
[----:B------:R-:W-:Y:S01]  /*2300*/  @P2 F2FP.BF16.F32.PACK_AB R89, RZ, R89 ;  /* 0x00000059ff59223e */ /* 0x000fe200000010ff */
[----:B-1----:R-:W-:Y:S01]  /*2310*/  @P2 FMUL.FTZ R6, R5, R6 ;  /* 0x0000000605062220 */ /* 0x002fe20000410000 */
[----:B------:R-:W-:Y:S01]  /*2320*/  MOV R5, R61 ;  /* 0x0000003d00057202 */ /* 0x000fe20000000f00 */
[C---:B------:R-:W-:Y:S01]  /*2330*/  @P1 FFMA.FTZ R5, R7.reuse, R82, R61 ;  /* 0x0000005207051223 */ /* 0x040fe2000001003d */
[----:B------:R-:W-:Y:S01]  /*2340*/  MOV R82, R62 ;  /* 0x0000003e00527202 */ /* 0x000fe20000000f00 */
[----:B------:R-:W-:Y:S01]  /*2350*/  @P1 FFMA.FTZ R82, R7, R2, R62 ;  /* 0x0000000207521223 */ /* 0x000fe2000001003e */
[----:B------:R-:W-:Y:S01]  /*2360*/  @P2 F2FP.BF16.F32.PACK_AB R6, RZ, R6 ;  /* 0x00000006ff06223e */ /* 0x000fe200000010ff */
[----:B------:R-:W0:Y:S03]  /*2370*/  @P2 LDC R2, c[0x0][0x40c] ;  /* 0x00010300ff022b82 */ /* 0x000e260000000800 */
[----:B------:R-:W-:Y:S01]  /*2380*/  @P2 PRMT R77, R6, 0x7610, R77 ;  /* 0x00007610064d2816 */ /* 0x000fe2000000004d */
[----:B---3--:R-:W-:Y:S01]  /*2390*/  @P2 FMUL.FTZ R91, R4, R91 ;  /* 0x0000005b045b2220 */ /* 0x008fe20000410000 */
[----:B--2---:R-:W-:-:S02]  /*23a0*/  @P2 FMUL.FTZ R4, R82, R127 ;  /* 0x0000007f52042220 */ /* 0x004fc40000410000 */
[----:B------:R-:W-:Y:S02]  /*23b0*/  @P2 PRMT R77, R77, 0x5410, R89 ;  /* 0x000054104d4d2816 */ /* 0x000fe40000000059 */
[----:B------:R-:W-:Y:S02]  /*23c0*/  @P2 F2FP.BF16.F32.PACK_AB R91, RZ, R91 ;  /* 0x0000005bff5b223e */ /* 0x000fe400000010ff */
[----:B------:R-:W-:Y:S02]  /*23d0*/  @P2 F2FP.BF16.F32.PACK_AB R4, RZ, R4 ;  /* 0x00000004ff04223e */ /* 0x000fe400000010ff */
[----:B------:R-:W-:Y:S02]  /*23e0*/  @P2 PRMT R78, R91, 0x7610, R78 ;  /* 0x000076105b4e2816 */ /* 0x000fe4000000004e */
[----:B------:R-:W-:Y:S01]  /*23f0*/  @P2 PRMT R79, R4, 0x7610, R79 ;  /* 0x00007610044f2816 */ /* 0x000fe2000000004f */
[----:B0-----:R-:W-:-:S05]  /*2400*/  @P2 FMUL.FTZ R2, R5, R2 ;  /* 0x0000000205022220 */ /* 0x001fca0000410000 */
[----:B------:R-:W-:-:S04]  /*2410*/  @P2 F2FP.BF16.F32.PACK_AB R2, RZ, R2 ;  /* 0x00000002ff02223e */ /* 0x000fc800000010ff */
[----:B------:R-:W-:Y:S01]  /*2420*/  @P2 PRMT R78, R78, 0x5410, R2 ;  /* 0x000054104e4e2816 */ /* 0x000fe20000000002 */
[----:B------:R-:W-:Y:S06]  /*2430*/  @!P2 BRA `(.L_x_2904) ;  /* 0x000000040020a947 */ /* 0x000fec0003800000 */
[----:B------:R-:W-:-:S04]  /*2440*/  @P1 FFMA.FTZ R2, R102, R0, R87 ;  /* 0x0000000066021223 */ /* 0x000fc80000010057 */
[----:B------:R-:W-:Y:S01]  /*2450*/  @P1 FADD.FTZ R4, R101, -R2 ;  /* 0x8000000265041221 */ /* 0x000fe20000010000 */
[----:B------:R-:W-:-:S03]  /*2460*/  MOV R2, R63 ;  /* 0x0000003f00027202 */ /* 0x000fc60000000f00 */
[----:B------:R-:W-:-:S04]  /*2470*/  @P1 FFMA.FTZ R2, R7, R4, R63 ;  /* 0x0000000407021223 */ /* 0x000fc8000001003f */
[----:B------:R-:W-:-:S05]  /*2480*/  FMUL.FTZ R2, R2, UR14 ;  /* 0x0000000e02027c20 */ /* 0x000fca0008410000 */
[----:B------:R-:W-:-:S04]  /*2490*/  F2FP.BF16.F32.PACK_AB R2, RZ, R2 ;  /* 0x00000002ff02723e */ /* 0x000fc800000010ff */
[----:B------:R-:W-:Y:S01]  /*24a0*/  PRMT R79, R79, 0x5410, R2 ;  /* 0x000054104f4f7816 */ /* 0x000fe20000000002 */
[----:B------:R-:W-:Y:S06]  /*24b0*/  BRA `(.L_x_2904) ;  /* 0x0000000400007947 */ /* 0x000fec0003800000 */
.L_x_2905:
[--C-:B------:R-:W-:Y:S01]  /*24c0*/  @P1 FFMA.FTZ R5, R3, R0, R87.reuse ;  /* 0x0000000003051223 */ /* 0x100fe20000010057 */
[----:B------:R-:W-:Y:S01]  /*24d0*/  MOV R64, R56 ;  /* 0x0000003800407202 */ /* 0x000fe20000000f00 */
[----:B------:R-:W-:Y:S01]  /*24e0*/  @P1 FFMA.FTZ R4, R102, R0, R87 ;  /* 0x0000000066041223 */ /* 0x000fe20000010057 */
[----:B------:R-:W-:Y:S01]  /*24f0*/  MOV R66, R58 ;  /* 0x0000003a00427202 */ /* 0x000fe20000000f00 */
[----:B------:R-:W-:Y:S01]  /*2500*/  @P1 FADD.FTZ R5, R104, -R5 ;  /* 0x8000000568051221 */ /* 0x000fe20000010000 */
[----:B------:R-:W-:Y:S01]  /*2510*/  MOV R51, R63 ;  /* 0x0000003f00337202 */ /* 0x000fe20000000f00 */
[----:B------:R-:W-:Y:S01]  /*2520*/  @P1 FADD.FTZ R4, R101, -R4 ;  /* 0x8000000465041221 */ /* 0x000fe20000010000 */
[----:B------:R-:W1:Y:S01]  /*2530*/  @P2 LDC R49, c[0x0][0x40c] ;  /* 0x00010300ff312b82 */ /* 0x000e620000000800 */
[----:B------:R-:W-:Y:S01]  /*2540*/  @P1 FFMA.FTZ R64, R7, R5, R56 ;  /* 0x0000000507401223 */ /* 0x000fe20000010038 */
[----:B------:R-:W-:Y:S01]  /*2550*/  @P1 FFMA.FTZ R5, R111, R0, R87 ;  /* 0x000000006f051223 */ /* 0x000fe20000010057 */
[----:B------:R-:W-:Y:S01]  /*2560*/  @P1 FFMA.FTZ R51, R7, R4, R63 ;  /* 0x0000000407331223 */ /* 0x000fe2000001003f */
[-CC-:B------:R-:W-:Y:S01]  /*2570*/  @P1 FFMA.FTZ R4, R98, R0.reuse, R87.reuse ;  /* 0x0000000062041223 */ /* 0x180fe20000010057 */
[----:B------:R-:W-:Y:S01]  /*2580*/  @P1 FFMA.FTZ R2, R126, R0, R87 ;  /* 0x000000007e021223 */ /* 0x000fe20000010057 */
[----:B------:R-:W-:Y:S01]  /*2590*/  @P1 FADD.FTZ R5, R112, -R5 ;  /* 0x8000000570051221 */ /* 0x000fe20000010000 */
[----:B------:R-:W-:Y:S01]  /*25a0*/  MOV R48, R60 ;  /* 0x0000003c00307202 */ /* 0x000fe20000000f00 */
[----:B------:R-:W-:Y:S01]  /*25b0*/  @P1 FADD.FTZ R4, R97, -R4 ;  /* 0x8000000461041221 */ /* 0x000fe20000010000 */
[----:B------:R-:W2:Y:S01]  /*25c0*/  @P2 LDC R91, c[0x0][0x40c] ;  /* 0x00010300ff5b2b82 */ /* 0x000ea20000000800 */
[----:B------:R-:W-:Y:S01]  /*25d0*/  @P1 FFMA.FTZ R66, R7, R5, R58 ;  /* 0x0000000507421223 */ /* 0x000fe2000001003a */
[----:B------:R-:W-:Y:S01]  /*25e0*/  @P1 FFMA.FTZ R5, R115, R0, R87 ;  /* 0x0000000073051223 */ /* 0x000fe20000010057 */
[----:B------:R-:W-:Y:S01]  /*25f0*/  @P1 FADD.FTZ R2, R125, -R2 ;  /* 0x800000027d021221 */ /* 0x000fe20000010000 */
[----:B------:R-:W-:Y:S01]  /*2600*/  MOV R67, R59 ;  /* 0x0000003b00437202 */ /* 0x000fe20000000f00 */
[C---:B------:R-:W-:Y:S01]  /*2610*/  @P1 FFMA.FTZ R67, R7.reuse, R4, R59 ;  /* 0x0000000407431223 */ /* 0x040fe2000001003b */
[----:B------:R-:W-:Y:S01]  /*2620*/  @P1 FADD.FTZ R5, R114, -R5 ;  /* 0x8000000572051221 */ /* 0x000fe20000010000 */
[----:B------:R-:W-:Y:S01]  /*2630*/  MOV R50, R62 ;  /* 0x0000003e00327202 */ /* 0x000fe20000000f00 */
[----:B0-----:R-:W0:Y:S01]  /*2640*/  @P2 LDC R89, c[0x0][0x40c] ;  /* 0x00010300ff592b82 */ /* 0x001e220000000800 */
[C---:B------:R-:W-:Y:S01]  /*2650*/  @P1 FFMA.FTZ R50, R7.reuse, R2, R62 ;  /* 0x0000000207321223 */ /* 0x040fe2000001003e */
[----:B------:R-:W-:Y:S01]  /*2660*/  @P1 FFMA.FTZ R48, R7, R5, R60 ;  /* 0x0000000507301223 */ /* 0x000fe2000001003c */
[----:B------:R-:W-:Y:S01]  /*2670*/  @P1 FFMA.FTZ R2, R96, R0, R87 ;  /* 0x0000000060021223 */ /* 0x000fe20000010057 */
[----:B------:R-:W-:-:S03]  /*2680*/  MOV R65, R57 ;  /* 0x0000003900417202 */ /* 0x000fc60000000f00 */
[----:B------:R-:W-:Y:S01]  /*2690*/  @P1 FADD.FTZ R2, R95, -R2 ;  /* 0x800000025f021221 */ /* 0x000fe20000010000 */
[----:B------:R-:W3:Y:S01]  /*26a0*/  @P2 LDC R5, c[0x0][0x40c] ;  /* 0x00010300ff052b82 */ /* 0x000ee20000000800 */
[----:B-1----:R-:W-:Y:S01]  /*26b0*/  @P2 FMUL.FTZ R6, R50, R49 ;  /* 0x0000003132062220 */ /* 0x002fe20000410000 */
[----:B------:R-:W-:Y:S01]  /*26c0*/  MOV R49, R61 ;  /* 0x0000003d00317202 */ /* 0x000fe20000000f00 */
[----:B------:R-:W-:Y:S01]  /*26d0*/  @P1 FFMA.FTZ R65, R7, R2, R57 ;  /* 0x0000000207411223 */ /* 0x000fe20000010039 */
[----:B------:R-:W-:Y:S02]  /*26e0*/  @P1 FFMA.FTZ R2, R100, R0, R87 ;  /* 0x0000000064021223 */ /* 0x000fe40000010057 */
[----:B------:R-:W-:Y:S02]  /*26f0*/  @P2 F2FP.BF16.F32.PACK_AB R6, RZ, R6 ;  /* 0x00000006ff06223e */ /* 0x000fe400000010ff */
[----:B------:R-:W1:Y:S01]  /*2700*/  @P2 LDC R82, c[0x0][0x40c] ;  /* 0x00010300ff522b82 */ /* 0x000e620000000800 */
[----:B------:R-:W-:Y:S01]  /*2710*/  @P1 FADD.FTZ R2, R99, -R2 ;  /* 0x8000000263021221 */ /* 0x000fe20000010000 */
[----:B------:R-:W-:-:S03]  /*2720*/  @P2 PRMT R79, R6, 0x7610, R79 ;  /* 0x00007610064f2816 */ /* 0x000fc6000000004f */
[----:B------:R-:W-:Y:S01]  /*2730*/  @P1 FFMA.FTZ R49, R7, R2, R61 ;  /* 0x0000000207311223 */ /* 0x000fe2000001003d */
[----:B--2---:R-:W-:Y:S02]  /*2740*/  @P2 FMUL.FTZ R2, R64, R91 ;  /* 0x0000005b40022220 */ /* 0x004fe40000410000 */
[----:B------:R-:W2:Y:S01]  /*2750*/  @P2 LDC R86, c[0x0][0x40c] ;  /* 0x00010300ff562b82 */ /* 0x000ea20000000800 */
[----:B0-----:R-:W-:Y:S02]  /*2760*/  @P2 FMUL.FTZ R89, R66, R89 ;  /* 0x0000005942592220 */ /* 0x001fe40000410000 */
[----:B------:R-:W-:-:S03]  /*2770*/  @P2 F2FP.BF16.F32.PACK_AB R2, RZ, R2 ;  /* 0x00000002ff02223e */ /* 0x000fc600000010ff */
[----:B------:R-:W-:Y:S02]  /*2780*/  @P2 F2FP.BF16.F32.PACK_AB R89, RZ, R89 ;  /* 0x00000059ff59223e */ /* 0x000fe400000010ff */
[----:B------:R-:W0:Y:S01]  /*2790*/  @P2 LDC R84, c[0x0][0x40c] ;  /* 0x00010300ff542b82 */ /* 0x000e220000000800 */
[----:B---3--:R-:W-:Y:S01]  /*27a0*/  @P2 FMUL.FTZ R5, R48, R5 ;  /* 0x0000000530052220 */ /* 0x008fe20000410000 */
[----:B------:R-:W-:Y:S02]  /*27b0*/  @P2 PRMT R76, R2, 0x7610, R76 ;  /* 0x00007610024c2816 */ /* 0x000fe4000000004c */
[----:B------:R-:W-:Y:S02]  /*27c0*/  @P2 PRMT R77, R89, 0x7610, R77 ;  /* 0x00007610594d2816 */ /* 0x000fe4000000004d */
[----:B------:R-:W-:Y:S02]  /*27d0*/  @P2 F2FP.BF16.F32.PACK_AB R5, RZ, R5 ;  /* 0x00000005ff05223e */ /* 0x000fe400000010ff */
[----:B------:R-:W3:Y:S01]  /*27e0*/  @P2 LDC R4, c[0x0][0x40c] ;  /* 0x00010300ff042b82 */ /* 0x000ee20000000800 */
[----:B-1----:R-:W-:Y:S01]  /*27f0*/  @P2 FMUL.FTZ R82, R51, R82 ;  /* 0x0000005233522220 */ /* 0x002fe20000410000 */
        /* <DEDUP_REMOVED lines=12> */
.L_x_2904:
[----:B------:R-:W-:Y:S05]  /*28c0*/  BSYNC.RECONVERGENT B1 ;  /* 0x0000000000017941 */ /* 0x000fea0003800200 */
.L_x_2887:
        /* <DEDUP_REMOVED lines=9> */
[----:B------:R1:W-:Y:S04]  /*2960*/  @P0 STG.E.128 desc[UR6][R80.64+0x10], R48 ;  /* 0x0000103050000986 */ /* 0x0003e8000c101d06 */
[----:B------:R1:W-:Y:S02]  /*2970*/  @P2 STG.E.128 desc[UR6][R4.64], R76 ;  /* 0x0000004c04002986 */ /* 0x0003e4000c101d06 */
.L_x_2886:
[----:B------:R-:W-:Y:S05]  /*2980*/  BSYNC.RECONVERGENT B2 ;  /* 0x0000000000027941 */ /* 0x000fea0003800200 */
.L_x_2885:
        /* <DEDUP_REMOVED lines=11> */
[-CC-:B------:R-:W-:Y:S01]  /*2a40*/  @P1 FFMA.FTZ R2, R108, R0.reuse, R87.reuse ;  /* 0x000000006c021223 */ /* 0x180fe20000010057 */
[----:B-1----:R-:W1:Y:S01]  /*2a50*/  @P2 LDC R67, c[0x0][0x40c] ;  /* 0x00010300ff432b82 */ /* 0x002e620000000800 */
[----:B------:R-:W-:Y:S01]  /*2a60*/  MOV R65, R17 ;  /* 0x0000001100417202 */ /* 0x000fe20000000f00 */
[-CC-:B------:R-:W-:Y:S01]  /*2a70*/  @P1 FFMA.FTZ R5, R109, R0.reuse, R87.reuse ;  /* 0x000000006d051223 */ /* 0x180fe20000010057 */
[----:B------:R-:W-:Y:S01]  /*2a80*/  @P1 FADD.FTZ R2, R113, -R2 ;  /* 0x8000000271021221 */ /* 0x000fe20000010000 */
[-CC-:B------:R-:W-:Y:S01]  /*2a90*/  @P1 FFMA.FTZ R81, R103, R0.reuse, R87.reuse ;  /* 0x0000000067511223 */ /* 0x180fe20000010057 */
[----:B------:R-:W-:Y:S01]  /*2aa0*/  @P1 FFMA.FTZ R8, R107, R0, R87 ;  /* 0x000000006b081223 */ /* 0x000fe20000010057 */
[----:B------:R-:W-:Y:S01]  /*2ab0*/  @P1 FADD.FTZ R5, R106, -R5 ;  /* 0x800000056a051221 */ /* 0x000fe20000010000 */
[----:B------:R-:W-:Y:S01]  /*2ac0*/  @P1 FFMA.FTZ R65, R7, R2, R17 ;  /* 0x0000000207411223 */ /* 0x000fe20000010011 */
[----:B------:R-:W2:Y:S01]  /*2ad0*/  @P2 LDC R6, c[0x0][0x40c] ;  /* 0x00010300ff062b82 */ /* 0x000ea20000000800 */
[----:B------:R-:W-:Y:S01]  /*2ae0*/  @P1 FFMA.FTZ R2, R123, R0, R87 ;  /* 0x000000007b021223 */ /* 0x000fe20000010057 */
[----:B------:R-:W-:Y:S01]  /*2af0*/  @P1 FADD.FTZ R81, R110, -R81 ;  /* 0x800000516e511221 */ /* 0x000fe20000010000 */
[----:B------:R-:W-:Y:S01]  /*2b00*/  IMAD.MOV.U32 R51, RZ, RZ, R15 ;  /* 0x000000ffff337224 */ /* 0x000fe200078e000f */
[----:B------:R-:W-:Y:S01]  /*2b10*/  MOV R64, R16 ;  /* 0x0000001000407202 */ /* 0x000fe20000000f00 */
[----:B------:R-:W-:Y:S01]  /*2b20*/  @P1 FADD.FTZ R48, R121, -R2 ;  /* 0x8000000279301221 */ /* 0x000fe20000010000 */
[----:B------:R-:W-:Y:S01]  /*2b30*/  @P1 FFMA.FTZ R64, R7, R5, R16 ;  /* 0x0000000507401223 */ /* 0x000fe20000010010 */
[----:B------:R-:W-:Y:S01]  /*2b40*/  @P1 FADD.FTZ R8, R105, -R8 ;  /* 0x8000000869081221 */ /* 0x000fe20000010000 */
[----:B------:R-:W-:Y:S01]  /*2b50*/  @P1 FFMA.FTZ R49, R124, R0, R87 ;  /* 0x000000007c311223 */ /* 0x000fe20000010057 */
[----:B------:R-:W-:Y:S01]  /*2b60*/  @P1 FFMA.FTZ R51, R7, R48, R15 ;  /* 0x0000003007331223 */ /* 0x000fe2000001000f */
[----:B------:R-:W-:Y:S01]  /*2b70*/  MOV R48, R12 ;  /* 0x0000000c00307202 */ /* 0x000fe20000000f00 */
[-CC-:B------:R-:W-:Y:S01]  /*2b80*/  @P1 FFMA.FTZ R5, R122, R0.reuse, R87.reuse ;  /* 0x000000007a051223 */ /* 0x180fe20000010057 */
[----:B------:R-:W-:Y:S01]  /*2b90*/  @P1 FFMA.FTZ R2, R119, R0, R87 ;  /* 0x0000000077021223 */ /* 0x000fe20000010057 */
[C---:B------:R-:W-:Y:S01]  /*2ba0*/  @P1 FFMA.FTZ R48, R7.reuse, R81, R12 ;  /* 0x0000005107301223 */ /* 0x040fe2000001000c */
[----:B------:R-:W3:Y:S01]  /*2bb0*/  @P2 LDC R87, c[0x0][0x40c] ;  /* 0x00010300ff572b82 */ /* 0x000ee20000000800 */
[----:B------:R-:W-:Y:S01]  /*2bc0*/  MOV R66, R18 ;  /* 0x0000001200427202 */ /* 0x000fe20000000f00 */
[----:B------:R-:W-:Y:S01]  /*2bd0*/  @P1 FFMA.FTZ R66, R7, R8, R18 ;  /* 0x0000000807421223 */ /* 0x000fe20000010012 */
[----:B-1----:R-:W-:Y:S01]  /*2be0*/  @P2 FMUL.FTZ R4, R64, R67 ;  /* 0x0000004340042220 */ /* 0x002fe20000410000 */
[----:B------:R-:W-:-:S02]  /*2bf0*/  MOV R67, R19 ;  /* 0x0000001300437202 */ /* 0x000fc40000000f00 */
[----:B------:R-:W-:Y:S02]  /*2c00*/  MOV R50, R14 ;  /* 0x0000000e00327202 */ /* 0x000fe40000000f00 */
[----:B------:R-:W1:Y:S01]  /*2c10*/  @P2 LDC R81, c[0x0][0x40c] ;  /* 0x00010300ff512b82 */ /* 0x000e620000000800 */
[----:B------:R-:W-:Y:S01]  /*2c20*/  @P2 F2FP.BF16.F32.PACK_AB R0, RZ, R4 ;  /* 0x00000004ff00223e */ /* 0x000fe200000010ff */
[----:B--2---:R-:W-:-:S03]  /*2c30*/  @P2 FMUL.FTZ R6, R65, R6 ;  /* 0x0000000641062220 */ /* 0x004fc60000410000 */
[----:B------:R-:W-:Y:S02]  /*2c40*/  @P2 PRMT R76, R0, 0x7610, R76 ;  /* 0x00007610004c2816 */ /* 0x000fe4000000004c */
[----:B------:R-:W-:Y:S01]  /*2c50*/  @P2 F2FP.BF16.F32.PACK_AB R4, RZ, R6 ;  /* 0x00000006ff04223e */ /* 0x000fe200000010ff */
[----:B------:R-:W2:Y:S01]  /*2c60*/  @P2 LDC R8, c[0x0][0x40c] ;  /* 0x00010300ff082b82 */ /* 0x000ea20000000800 */
[----:B------:R-:W-:Y:S01]  /*2c70*/  @P1 FADD.FTZ R6, R120, -R49 ;  /* 0x8000003178061221 */ /* 0x000fe20000010000 */
[----:B------:R-:W-:Y:S02]  /*2c80*/  MOV R49, R13 ;  /* 0x0000000d00317202 */ /* 0x000fe40000000f00 */
[----:B------:R-:W-:Y:S01]  /*2c90*/  @P2 PRMT R76, R76, 0x5410, R4 ;  /* 0x000054104c4c2816 */ /* 0x000fe20000000004 */
[----:B------:R-:W-:Y:S01]  /*2ca0*/  @P1 FFMA.FTZ R67, R7, R6, R19 ;  /* 0x0000000607431223 */ /* 0x000fe20000010013 */
[----:B------:R-:W-:Y:S01]  /*2cb0*/  @P1 FADD.FTZ R6, R118, -R5 ;  /* 0x8000000576061221 */ /* 0x000fe20000010000 */
[----:B------:R-:W-:Y:S01]  /*2cc0*/  @P1 FADD.FTZ R5, R117, -R2 ;  /* 0x8000000275051221 */ /* 0x000fe20000010000 */
[----:B------:R-:W4:Y:S01]  /*2cd0*/  @P2 LDC R80, c[0x0][0x40c] ;  /* 0x00010300ff502b82 */ /* 0x000f220000000800 */
[----:B---3--:R-:W-:Y:S01]  /*2ce0*/  @P2 FMUL.FTZ R2, R66, R87 ;  /* 0x0000005742022220 */ /* 0x008fe20000410000 */
[C---:B------:R-:W-:Y:S01]  /*2cf0*/  @P1 FFMA.FTZ R49, R7.reuse, R6, R13 ;  /* 0x0000000607311223 */ /* 0x040fe2000001000d */
[----:B------:R-:W-:-:S03]  /*2d00*/  @P1 FFMA.FTZ R50, R7, R5, R14 ;  /* 0x0000000507321223 */ /* 0x000fc6000001000e */
[----:B------:R-:W-:Y:S02]  /*2d10*/  @P2 F2FP.BF16.F32.PACK_AB R2, RZ, R2 ;  /* 0x00000002ff02223e */ /* 0x000fe400000010ff */
[----:B0-----:R-:W0:Y:S01]  /*2d20*/  @P2 LDC R89, c[0x0][0x40c] ;  /* 0x00010300ff592b82 */ /* 0x001e220000000800 */
[----:B-1----:R-:W-:Y:S01]  /*2d30*/  @P2 FMUL.FTZ R4, R48, R81 ;  /* 0x0000005130042220 */ /* 0x002fe20000410000 */
        /* <DEDUP_REMOVED lines=8> */
[----:B0-----:R-:W-:-:S03]  /*2dc0*/  @P2 FMUL.FTZ R6, R50, R89 ;  /* 0x0000005932062220 */ /* 0x001fc60000410000 */
        /* <DEDUP_REMOVED lines=8> */
.L_x_2910:
[----:B-1----:R-:W1:Y:S01]  /*2e50*/  @P2 LDC R81, c[0x0][0x40c] ;  /* 0x00010300ff512b82 */ /* 0x002e620000000800 */
[-CC-:B------:R-:W-:Y:S01]  /*2e60*/  @P1 FFMA.FTZ R5, R109, R0.reuse, R87.reuse ;  /* 0x000000006d051223 */ /* 0x180fe20000010057 */
[--C-:B------:R-:W-:Y:S01]  /*2e70*/  @P1 FFMA.FTZ R2, R108, R0, R87.reuse ;  /* 0x000000006c021223 */ /* 0x100fe20000010057 */
[----:B------:R-:W-:Y:S01]  /*2e80*/  MOV R8, R16 ;  /* 0x0000001000087202 */ /* 0x000fe20000000f00 */
[----:B------:R-:W-:Y:S01]  /*2e90*/  @P1 FFMA.FTZ R91, R124, R0, R87 ;  /* 0x000000007c5b1223 */ /* 0x000fe20000010057 */
[----:B------:R-:W-:Y:S01]  /*2ea0*/  @P1 FADD.FTZ R5, R106, -R5 ;  /* 0x800000056a051221 */ /* 0x000fe20000010000 */
[----:B------:R-:W-:Y:S01]  /*2eb0*/  @P1 FADD.FTZ R2, R113, -R2 ;  /* 0x8000000271021221 */ /* 0x000fe20000010000 */
[----:B------:R-:W-:Y:S01]  /*2ec0*/  MOV R6, R17 ;  /* 0x0000001100067202 */ /* 0x000fe20000000f00 */
[----:B0-----:R-:W0:Y:S01]  /*2ed0*/  @P2 LDC R89, c[0x0][0x40c] ;  /* 0x00010300ff592b82 */ /* 0x001e220000000800 */
[C---:B------:R-:W-:Y:S01]  /*2ee0*/  @P1 FFMA.FTZ R8, R7.reuse, R5, R16 ;  /* 0x0000000507081223 */ /* 0x040fe20000010010 */
[----:B------:R-:W-:Y:S01]  /*2ef0*/  @P1 FFMA.FTZ R6, R7, R2, R17 ;  /* 0x0000000207061223 */ /* 0x000fe20000010011 */
[----:B------:R-:W-:Y:S01]  /*2f00*/  @P1 FFMA.FTZ R2, R107, R0, R87 ;  /* 0x000000006b021223 */ /* 0x000fe20000010057 */
[----:B------:R-:W-:-:S02]  /*2f10*/  MOV R5, R18 ;  /* 0x0000001200057202 */ /* 0x000fc40000000f00 */
[----:B------:R-:W-:Y:S01]  /*2f20*/  MOV R4, R19 ;  /* 0x0000001300047202 */ /* 0x000fe20000000f00 */
[----:B------:R-:W-:Y:S01]  /*2f30*/  @P1 FADD.FTZ R2, R105, -R2 ;  /* 0x8000000269021221 */ /* 0x000fe20000010000 */
[----:B------:R-:W2:Y:S03]  /*2f40*/  @P2 LDC R127, c[0x0][0x40c] ;  /* 0x00010300ff7f2b82 */ /* 0x000ea60000000800 */
[----:B------:R-:W-:Y:S01]  /*2f50*/  @P1 FFMA.FTZ R5, R7, R2, R18 ;  /* 0x0000000207051223 */ /* 0x000fe20000010012 */
[----:B------:R-:W-:Y:S01]  /*2f60*/  @P1 FADD.FTZ R2, R120, -R91 ;  /* 0x8000005b78021221 */ /* 0x000fe20000010000 */
[----:B------:R-:W-:Y:S01]  /*2f70*/  @P1 FFMA.FTZ R91, R103, R0, R87 ;  /* 0x00000000675b1223 */ /* 0x000fe20000010057 */
[----:B-1----:R-:W-:-:S03]  /*2f80*/  @P2 FMUL.FTZ R8, R8, R81 ;  /* 0x0000005108082220 */ /* 0x002fc60000410000 */
[----:B------:R-:W-:Y:S01]  /*2f90*/  @P1 FADD.FTZ R91, R110, -R91 ;  /* 0x8000005b6e5b1221 */ /* 0x000fe20000010000 */
[C---:B------:R-:W-:Y:S01]  /*2fa0*/  @P1 FFMA.FTZ R4, R7.reuse, R2, R19 ;  /* 0x0000000207041223 */ /* 0x040fe20000010013 */
[----:B------:R-:W-:Y:S02]  /*2fb0*/  MOV R2, R12 ;  /* 0x0000000c00027202 */ /* 0x000fe40000000f00 */
[----:B------:R-:W-:Y:S02]  /*2fc0*/  @P1 FFMA.FTZ R2, R7, R91, R12 ;  /* 0x0000005b07021223 */ /* 0x000fe4000001000c */
[----:B------:R-:W1:Y:S01]  /*2fd0*/  @P2 LDC R91, c[0x0][0x40c] ;  /* 0x00010300ff5b2b82 */ /* 0x000e620000000800 */
[----:B0-----:R-:W-:Y:S01]  /*2fe0*/  @P2 FMUL.FTZ R81, R6, R89 ;  /* 0x0000005906512220 */ /* 0x001fe20000410000 */
[----:B------:R-:W-:Y:S01]  /*2ff0*/  @P1 FFMA.FTZ R89, R122, R0, R87 ;  /* 0x000000007a591223 */ /* 0x000fe20000010057 */
[----:B------:R-:W-:-:S03]  /*3000*/  MOV R6, R13 ;  /* 0x0000000d00067202 */ /* 0x000fc60000000f00 */
[----:B------:R-:W-:Y:S01]  /*3010*/  @P1 FADD.FTZ R80, R118, -R89 ;  /* 0x8000005976501221 */ /* 0x000fe20000010000 */
[----:B------:R-:W-:Y:S01]  /*3020*/  @P2 F2FP.BF16.F32.PACK_AB R81, RZ, R81 ;  /* 0x00000051ff51223e */ /* 0x000fe200000010ff */
[----:B------:R-:W0:Y:S02]  /*3030*/  @P2 LDC R89, c[0x0][0x40c] ;  /* 0x00010300ff592b82 */ /* 0x000e240000000800 */
[----:B------:R-:W-:Y:S01]  /*3040*/  @P1 FFMA.FTZ R6, R7, R80, R13 ;  /* 0x0000005007061223 */ /* 0x000fe2000001000d */
[----:B------:R-:W-:Y:S01]  /*3050*/  @P2 F2FP.BF16.F32.PACK_AB R80, RZ, R8 ;  /* 0x00000008ff50223e */ /* 0x000fe200000010ff */
[----:B------:R-:W-:-:S03]  /*3060*/  @P1 FFMA.FTZ R8, R119, R0, R87 ;  /* 0x0000000077081223 */ /* 0x000fc60000010057 */
[----:B------:R-:W-:Y:S01]  /*3070*/  @P2 PRMT R76, R80, 0x7610, R76 ;  /* 0x00007610504c2816 */ /* 0x000fe2000000004c */
[----:B------:R-:W-:Y:S01]  /*3080*/  @P1 FADD.FTZ R82, R117, -R8 ;  /* 0x8000000875521221 */ /* 0x000fe20000010000 */
[----:B------:R-:W3:Y:S01]  /*3090*/  @P2 LDC R80, c[0x0][0x40c] ;  /* 0x00010300ff502b82 */ /* 0x000ee20000000800 */
[----:B------:R-:W-:Y:S02]  /*30a0*/  MOV R8, R14 ;  /* 0x0000000e00087202 */ /* 0x000fe40000000f00 */
[----:B------:R-:W-:Y:S01]  /*30b0*/  @P2 PRMT R76, R76, 0x5410, R81 ;  /* 0x000054104c4c2816 */ /* 0x000fe20000000051 */
[----:B------:R-:W-:Y:S01]  /*30c0*/  @P1 FFMA.FTZ R8, R7, R82, R14 ;  /* 0x0000005207081223 */ /* 0x000fe2000001000e */
[----:B-1----:R-:W-:-:S03]  /*30d0*/  @P2 FMUL.FTZ R6, R6, R91 ;  /* 0x0000005b06062220 */ /* 0x002fc60000410000 */
[----:B------:R-:W1:Y:S01]  /*30e0*/  @P2 LDC R81, c[0x0][0x40c] ;  /* 0x00010300ff512b82 */ /* 0x000e620000000800 */
[----:B--2---:R-:W-:Y:S01]  /*30f0*/  @P2 FMUL.FTZ R8, R8, R127 ;  /* 0x0000007f08082220 */ /* 0x004fe20000410000 */
[----:B------:R-:W-:-:S04]  /*3100*/  @P2 F2FP.BF16.F32.PACK_AB R6, RZ, R6 ;  /* 0x00000006ff06223e */ /* 0x000fc800000010ff */
[----:B------:R-:W-:Y:S01]  /*3110*/  @P2 F2FP.BF16.F32.PACK_AB R8, RZ, R8 ;  /* 0x00000008ff08223e */ /* 0x000fe200000010ff */
[----:B0-----:R-:W-:-:S03]  /*3120*/  @P2 FMUL.FTZ R2, R2, R89 ;  /* 0x0000005902022220 */ /* 0x001fc60000410000 */
[----:B------:R-:W-:Y:S02]  /*3130*/  @P2 PRMT R79, R8, 0x7610, R79 ;  /* 0x00007610084f2816 */ /* 0x000fe4000000004f */
[----:B------:R-:W-:Y:S01]  /*3140*/  @P2 F2FP.BF16.F32.PACK_AB R2, RZ, R2 ;  /* 0x00000002ff02223e */ /* 0x000fe200000010ff */
[----:B---3--:R-:W-:-:S03]  /*3150*/  @P2 FMUL.FTZ R5, R5, R80 ;  /* 0x0000005005052220 */ /* 0x008fc60000410000 */
[----:B------:R-:W-:Y:S02]  /*3160*/  @P2 PRMT R78, R2, 0x7610, R78 ;  /* 0x00007610024e2816 */ /* 0x000fe4000000004e */
[----:B------:R-:W-:Y:S02]  /*3170*/  @P2 F2FP.BF16.F32.PACK_AB R5, RZ, R5 ;  /* 0x00000005ff05223e */ /* 0x000fe400000010ff */
[----:B------:R-:W-:Y:S01]  /*3180*/  @P2 PRMT R78, R78, 0x5410, R6 ;  /* 0x000054104e4e2816 */ /* 0x000fe20000000006 */
[----:B-1----:R-:W-:Y:S01]  /*3190*/  @P2 FMUL.FTZ R4, R4, R81 ;  /* 0x0000005104042220 */ /* 0x002fe20000410000 */
[----:B------:R-:W-:-:S04]  /*31a0*/  @P2 PRMT R77, R5, 0x7610, R77 ;  /* 0x00007610054d2816 */ /* 0x000fc8000000004d */
[----:B------:R-:W-:-:S04]  /*31b0*/  @P2 F2FP.BF16.F32.PACK_AB R4, RZ, R4 ;  /* 0x00000004ff04223e */ /* 0x000fc800000010ff */
[----:B------:R-:W-:Y:S01]  /*31c0*/  @P2 PRMT R77, R77, 0x5410, R4 ;  /* 0x000054104d4d2816 */ /* 0x000fe20000000004 */
[----:B------:R-:W-:Y:S06]  /*31d0*/  @!P2 BRA `(.L_x_2911) ;  /* 0x000000080094a947 */ /* 0x000fec0003800000 */
[----:B------:R-:W-:Y:S01]  /*31e0*/  @P1 FFMA.FTZ R2, R123, R0, R87 ;  /* 0x000000007b021223 */ /* 0x000fe20000010057 */
[----:B------:R-:W-:-:S03]  /*31f0*/  MOV R0, R15 ;  /* 0x0000000f00007202 */ /* 0x000fc60000000f00 */
[----:B------:R-:W-:-:S04]  /*3200*/  @P1 FADD.FTZ R2, R121, -R2 ;  /* 0x8000000279021221 */ /* 0x000fc80000010000 */
[----:B------:R-:W-:-:S04]  /*3210*/  @P1 FFMA.FTZ R0, R7, R2, R15 ;  /* 0x0000000207001223 */ /* 0x000fc8000001000f */
[----:B------:R-:W-:-:S05]  /*3220*/  FMUL.FTZ R0, R0, UR14 ;  /* 0x0000000e00007c20 */ /* 0x000fca0008410000 */
[----:B------:R-:W-:-:S04]  /*3230*/  F2FP.BF16.F32.PACK_AB R0, RZ, R0 ;  /* 0x00000000ff00723e */ /* 0x000fc800000010ff */
[----:B------:R-:W-:Y:S01]  /*3240*/  PRMT R79, R79, 0x5410, R0 ;  /* 0x000054104f4f7816 */ /* 0x000fe20000000000 */
[----:B------:R-:W-:Y:S06]  /*3250*/  BRA `(.L_x_2911) ;  /* 0x0000000800747947 */ /* 0x000fec0003800000 */
.L_x_2909:
[----:B------:R-:W-:-:S04]  /*3260*/  UISETP.NE.U32.AND UP0, UPT, UR20, URZ, UPT ;  /* 0x000000ff1400728c */ /* 0x000fc8000bf05070 */
[----:B------:R-:W-:-:S06]  /*3270*/  UISETP.NE.AND.EX UP0, UPT, UR21, URZ, UPT, UP0 ;  /* 0x000000ff1500728c */ /* 0x000fcc000bf05300 */
[----:B------:R-:W-:-:S13]  /*3280*/  PLOP3.LUT P0, PT, PT, PT, UP0, 0x80, 0x8 ;  /* 0x000000000008781c */ /* 0x000fda0003f0f008 */
[----:B------:R-:W-:Y:S05]  /*3290*/  @!P0 BRA `(.L_x_2912) ;  /* 0x00000004000c8947 */ /* 0x000fea0003800000 */
[----:B-1----:R-:W1:Y:S01]  /*32a0*/  @P2 LDC R5, c[0x0][0x40c] ;  /* 0x00010300ff052b82 */ /* 0x002e620000000800 */
[-CC-:B------:R-:W-:Y:S01]  /*32b0*/  FFMA.FTZ R51, R109, R0.reuse, R87.reuse ;  /* 0x000000006d337223 */ /* 0x180fe20000010057 */
[-CC-:B------:R-:W-:Y:S01]  /*32c0*/  FFMA.FTZ R65, R124, R0.reuse, R87.reuse ;  /* 0x000000007c417223 */ /* 0x180fe20000010057 */
[----:B------:R-:W-:Y:S01]  /*32d0*/  ISETP.GT.AND P1, PT, R8, RZ, PT ;  /* 0x000000ff0800720c */ /* 0x000fe20003f24270 */
[-C--:B------:R-:W-:Y:S01]  /*32e0*/  FFMA.FTZ R67, R103, R0.reuse, R87 ;  /* 0x0000000067437223 */ /* 0x080fe20000010057 */
[----:B------:R-:W-:Y:S01]  /*32f0*/  FADD.FTZ R64, R106, -R51 ;  /* 0x800000336a407221 */ /* 0x000fe20000010000 */
[----:B------:R-:W-:Y:S01]  /*3300*/  FADD.FTZ R48, R120, -R65 ;  /* 0x8000004178307221 */ /* 0x000fe20000010000 */
[----:B------:R-:W-:Y:S01]  /*3310*/  FFMA.FTZ R2, R108, R0, R87 ;  /* 0x000000006c027223 */ /* 0x000fe20000010057 */
[----:B------:R-:W2:Y:S01]  /*3320*/  @P2 LDC R4, c[0x0][0x40c] ;  /* 0x00010300ff042b82 */ /* 0x000ea20000000800 */
[C---:B------:R-:W-:Y:S01]  /*3330*/  FMUL.FTZ R64, R7.reuse, R64 ;  /* 0x0000004007407220 */ /* 0x040fe20000410000 */
[----:B------:R-:W-:Y:S01]  /*3340*/  FADD.FTZ R80, R110, -R67 ;  /* 0x800000436e507221 */ /* 0x000fe20000010000 */
[----:B------:R-:W-:Y:S01]  /*3350*/  FMUL.FTZ R67, R7, R48 ;  /* 0x0000003007437220 */ /* 0x000fe20000410000 */
[----:B------:R-:W-:Y:S01]  /*3360*/  FADD.FTZ R2, R113, -R2 ;  /* 0x8000000271027221 */ /* 0x000fe20000010000 */
[--C-:B------:R-:W-:Y:S01]  /*3370*/  FFMA.FTZ R6, R107, R0, R87.reuse ;  /* 0x000000006b067223 */ /* 0x100fe20000010057 */
[----:B------:R-:W-:Y:S01]  /*3380*/  FSEL R64, R64, RZ, P1 ;  /* 0x000000ff40407208 */ /* 0x000fe20000800000 */
[C---:B------:R-:W-:Y:S01]  /*3390*/  FMUL.FTZ R48, R7.reuse, R80 ;  /* 0x0000005007307220 */ /* 0x040fe20000410000 */
[----:B------:R-:W3:Y:S01]  /*33a0*/  @P2 LDC R49, c[0x0][0x40c] ;  /* 0x00010300ff312b82 */ /* 0x000ee20000000800 */
[----:B------:R-:W-:Y:S01]  /*33b0*/  FMUL.FTZ R65, R7, R2 ;  /* 0x0000000207417220 */ /* 0x000fe20000410000 */
[-CC-:B------:R-:W-:Y:S01]  /*33c0*/  FFMA.FTZ R81, R122, R0.reuse, R87.reuse ;  /* 0x000000007a517223 */ /* 0x180fe20000010057 */
[-CC-:B------:R-:W-:Y:S01]  /*33d0*/  FFMA.FTZ R50, R119, R0.reuse, R87.reuse ;  /* 0x0000000077327223 */ /* 0x180fe20000010057 */
[----:B------:R-:W-:Y:S01]  /*33e0*/  FFMA.FTZ R82, R123, R0, R87 ;  /* 0x000000007b527223 */ /* 0x000fe20000010057 */
[----:B------:R-:W-:Y:S01]  /*33f0*/  FADD.FTZ R66, R105, -R6 ;  /* 0x8000000669427221 */ /* 0x000fe20000010000 */
[----:B------:R-:W-:Y:S01]  /*3400*/  FSEL R65, R65, RZ, P1 ;  /* 0x000000ff41417208 */ /* 0x000fe20000800000 */
[----:B------:R-:W-:Y:S01]  /*3410*/  FADD.FTZ R8, R118, -R81 ;  /* 0x8000005176087221 */ /* 0x000fe20000010000 */
[----:B-1----:R-:W-:Y:S01]  /*3420*/  @P2 FMUL.FTZ R80, R64, R5 ;  /* 0x0000000540502220 */ /* 0x002fe20000410000 */
[----:B------:R-:W1:Y:S01]  /*3430*/  @P2 LDC R0, c[0x0][0x40c] ;  /* 0x00010300ff002b82 */ /* 0x000e620000000800 */
[----:B------:R-:W-:Y:S01]  /*3440*/  FMUL.FTZ R66, R7, R66 ;  /* 0x0000004207427220 */ /* 0x000fe20000410000 */
[----:B------:R-:W-:Y:S01]  /*3450*/  FADD.FTZ R50, R117, -R50 ;  /* 0x8000003275327221 */ /* 0x000fe20000010000 */
[----:B------:R-:W-:Y:S01]  /*3460*/  FMUL.FTZ R8, R7, R8 ;  /* 0x0000000807087220 */ /* 0x000fe20000410000 */
[----:B------:R-:W-:Y:S01]  /*3470*/  @P2 F2FP.BF16.F32.PACK_AB R80, RZ, R80 ;  /* 0x00000050ff50223e */ /* 0x000fe200000010ff */
[----:B------:R-:W-:Y:S01]  /*3480*/  FADD.FTZ R6, R121, -R82 ;  /* 0x8000005279067221 */ /* 0x000fe20000010000 */
[----:B------:R-:W-:Y:S01]  /*3490*/  FSEL R66, R66, RZ, P1 ;  /* 0x000000ff42427208 */ /* 0x000fe20000800000 */
[----:B--2---:R-:W-:Y:S01]  /*34a0*/  @P2 FMUL.FTZ R4, R65, R4 ;  /* 0x0000000441042220 */ /* 0x004fe20000410000 */
[----:B------:R-:W2:Y:S01]  /*34b0*/  @P2 LDC R5, c[0x0][0x40c] ;  /* 0x00010300ff052b82 */ /* 0x000ea20000000800 */
[----:B------:R-:W-:Y:S01]  /*34c0*/  @P2 PRMT R76, R80, 0x7610, R76 ;  /* 0x00007610504c2816 */ /* 0x000fe2000000004c */
[C---:B------:R-:W-:Y:S01]  /*34d0*/  FMUL.FTZ R50, R7.reuse, R50 ;  /* 0x0000003207327220 */ /* 0x040fe20000410000 */
[----:B------:R-:W-:Y:S01]  /*34e0*/  FSEL R48, R48, RZ, P1 ;  /* 0x000000ff30307208 */ /* 0x000fe20000800000 */
[----:B------:R-:W-:Y:S01]  /*34f0*/  FMUL.FTZ R7, R7, R6 ;  /* 0x0000000607077220 */ /* 0x000fe20000410000 */
[----:B------:R-:W-:-:S02]  /*3500*/  @P2 F2FP.BF16.F32.PACK_AB R4, RZ, R4 ;  /* 0x00000004ff04223e */ /* 0x000fc400000010ff */
[----:B------:R-:W-:Y:S01]  /*3510*/  FSEL R67, R67, RZ, P1 ;  /* 0x000000ff43437208 */ /* 0x000fe20000800000 */
[----:B------:R-:W4:Y:S01]  /*3520*/  @P2 LDC R2, c[0x0][0x40c] ;  /* 0x00010300ff022b82 */ /* 0x000f220000000800 */
[----:B------:R-:W-:Y:S01]  /*3530*/  @P2 PRMT R76, R76, 0x5410, R4 ;  /* 0x000054104c4c2816 */ /* 0x000fe20000000004 */
[----:B---3--:R-:W-:Y:S01]  /*3540*/  @P2 FMUL.FTZ R4, R66, R49 ;  /* 0x0000003142042220 */ /* 0x008fe20000410000 */
[----:B------:R-:W-:Y:S02]  /*3550*/  FSEL R49, R8, RZ, P1 ;  /* 0x000000ff08317208 */ /* 0x000fe40000800000 */
[----:B------:R-:W-:Y:S02]  /*3560*/  FSEL R50, R50, RZ, P1 ;  /* 0x000000ff32327208 */ /* 0x000fe40000800000 */
[----:B------:R-:W-:Y:S01]  /*3570*/  @P2 F2FP.BF16.F32.PACK_AB R4, RZ, R4 ;  /* 0x00000004ff04223e */ /* 0x000fe200000010ff */
[----:B------:R-:W3:Y:S01]  /*3580*/  @P2 LDC R51, c[0x0][0x40c] ;  /* 0x00010300ff332b82 */ /* 0x000ee20000000800 */
[----:B-1----:R-:W-:Y:S01]  /*3590*/  @P2 FMUL.FTZ R0, R67, R0 ;  /* 0x0000000043002220 */ /* 0x002fe20000410000 */
[----:B------:R-:W-:-:S02]  /*35a0*/  FSEL R7, R7, RZ, P1 ;  /* 0x000000ff07077208 */ /* 0x000fc40000800000 */
[----:B------:R-:W-:Y:S02]  /*35b0*/  @P2 PRMT R77, R4, 0x7610, R77 ;  /* 0x00007610044d2816 */ /* 0x000fe4000000004d */
        /* <DEDUP_REMOVED lines=9> */
[----:B------:R-:W-:Y:S02]  /*3650*/  @P2 F2FP.BF16.F32.PACK_AB R4, RZ, R51 ;  /* 0x00000033ff04223e */ /* 0x000fe400000010ff */
[----:B------:R-:W-:Y:S02]  /*3660*/  MOV R51, R7 ;  /* 0x0000000700337202 */ /* 0x000fe40000000f00 */
[----:B------:R-:W-:Y:S01]  /*3670*/  @P2 PRMT R79, R4, 0x7610, R79 ;  /* 0x00007610044f2816 */ /* 0x000fe2000000004f */
[----:B------:R-:W-:Y:S06]  /*3680*/  @!P2 BRA `(.L_x_2911) ;  /* 0x000000040068a947 */ /* 0x000fec0003800000 */
[----:B------:R-:W-:-:S05]  /*3690*/  FMUL.FTZ R0, R7, UR14 ;  /* 0x0000000e07007c20 */ /* 0x000fca0008410000 */
[----:B------:R-:W-:-:S04]  /*36a0*/  F2FP.BF16.F32.PACK_AB R0, RZ, R0 ;  /* 0x00000000ff00723e */ /* 0x000fc800000010ff */
[----:B------:R-:W-:Y:S01]  /*36b0*/  PRMT R79, R79, 0x5410, R0 ;  /* 0x000054104f4f7816 */ /* 0x000fe20000000000 */
[----:B------:R-:W-:Y:S06]  /*36c0*/  BRA `(.L_x_2911) ;  /* 0x0000000400587947 */ /* 0x000fec0003800000 */
.L_x_2912:
[----:B-1----:R-:W1:Y:S01]  /*36d0*/  @P2 LDC R5, c[0x0][0x40c] ;  /* 0x00010300ff052b82 */ /* 0x002e620000000800 */
[----:B------:R-:W-:Y:S01]  /*36e0*/  FFMA.FTZ R2, R123, R0, R87 ;  /* 0x000000007b027223 */ /* 0x000fe20000010057 */
[----:B------:R-:W-:Y:S01]  /*36f0*/  ISETP.GT.AND P1, PT, R8, RZ, PT ;  /* 0x000000ff0800720c */ /* 0x000fe20003f24270 */
[----:B------:R-:W-:Y:S02]  /*3700*/  BSSY.RECONVERGENT B3, `(.L_x_2913) ;  /* 0x000000e000037945 */ /* 0x000fe40003800200 */
[----:B------:R-:W-:-:S04]  /*3710*/  FADD.FTZ R2, R121, -R2 ;  /* 0x8000000279027221 */ /* 0x000fc80000010000 */
[----:B------:R-:W-:-:S05]  /*3720*/  FMUL.FTZ R2, R7, R2 ;  /* 0x0000000207027220 */ /* 0x000fca0000410000 */
[----:B------:R-:W-:-:S05]  /*3730*/  FSEL R2, R2, RZ, P1 ;  /* 0x000000ff02027208 */ /* 0x000fca0000800000 */
[----:B-1----:R-:W-:Y:S01]  /*3740*/  @P2 FMUL.FTZ R2, R2, R5 ;  /* 0x0000000502022220 */ /* 0x002fe20000410000 */
        /* <DEDUP_REMOVED lines=9> */
.L_x_2914:
[----:B------:R-:W-:Y:S05]  /*37e0*/  BSYNC.RECONVERGENT B3 ;  /* 0x0000000000037941 */ /* 0x000fea0003800200 */
.L_x_2913:
        /* <DEDUP_REMOVED lines=10> */
.L_x_2916:
[----:B------:R-:W-:Y:S05]  /*3890*/  BSYNC.RECONVERGENT B3 ;  /* 0x0000000000037941 */ /* 0x000fea0003800200 */
.L_x_2915:
        /* <DEDUP_REMOVED lines=10> */
.L_x_2918:
[----:B------:R-:W-:Y:S05]  /*3940*/  BSYNC.RECONVERGENT B3 ;  /* 0x0000000000037941 */ /* 0x000fea0003800200 */
.L_x_2917:
        /* <DEDUP_REMOVED lines=10> */
.L_x_2920:
[----:B------:R-:W-:Y:S05]  /*39f0*/  BSYNC.RECONVERGENT B3 ;  /* 0x0000000000037941 */ /* 0x000fea0003800200 */
.L_x_2919:
        /* <DEDUP_REMOVED lines=10> */
.L_x_2922:
[----:B------:R-:W-:Y:S05]  /*3aa0*/  BSYNC.RECONVERGENT B3 ;  /* 0x0000000000037941 */ /* 0x000fea0003800200 */
.L_x_2921:
        /* <DEDUP_REMOVED lines=10> */
.L_x_2924:
[----:B------:R-:W-:Y:S05]  /*3b50*/  BSYNC.RECONVERGENT B3 ;  /* 0x0000000000037941 */ /* 0x000fea0003800200 */
.L_x_2923:
        /* <DEDUP_REMOVED lines=10> */
.L_x_2926:
[----:B------:R-:W-:Y:S05]  /*3c00*/  BSYNC.RECONVERGENT B3 ;  /* 0x0000000000037941 */ /* 0x000fea0003800200 */
.L_x_2925:
[----:B------:R-:W-:-:S04]  /*3c10*/  @P2 F2FP.BF16.F32.PACK_AB R2, RZ, R2 ;  /* 0x00000002ff02223e */ /* 0x000fc800000010ff */
[----:B------:R-:W-:-:S07]  /*3c20*/  @P2 PRMT R79, R79, 0x5410, R2 ;  /* 0x000054104f4f2816 */ /* 0x000fce0000000002 */
.L_x_2911:
[----:B------:R-:W-:Y:S05]  /*3c30*/  BSYNC.RECONVERGENT B1 ;  /* 0x0000000000017941 */ /* 0x000fea0003800200 */
.L_x_2908:
[----:B------:R-:W1:Y:S08]  /*3c40*/  @P0 LDC.64 R6, c[0x0][0x478] ;  /* 0x00011e00ff060b82 */ /* 0x000e700000000a00 */
[----:B------:R-:W2:Y:S01]  /*3c50*/  @P2 LDC.64 R4, c[0x0][0x468] ;  /* 0x00011a00ff042b82 */ /* 0x000ea20000000a00 */
[----:B-1----:R-:W-:-:S05]  /*3c60*/  @P0 IMAD.WIDE.U32 R6, R85, 0x20, R6 ;  /* 0x0000002055060825 */ /* 0x002fca00078e0006 */
[----:B------:R3:W-:Y:S01]  /*3c70*/  @P0 STG.E.128 desc[UR6][R6.64], R64 ;  /* 0x0000004006000986 */ /* 0x0007e2000c101d06 */
[----:B--2---:R-:W-:-:S03]  /*3c80*/  @P2 IMAD.WIDE.U32 R4, R83, 0x10, R4 ;  /* 0x0000001053042825 */ /* 0x004fc600078e0004 */
[----:B------:R3:W-:Y:S04]  /*3c90*/  @P0 STG.E.128 desc[UR6][R6.64+0x10], R48 ;  /* 0x0000103006000986 */ /* 0x0007e8000c101d06 */
[----:B------:R3:W-:Y:S02]  /*3ca0*/  @P2 STG.E.128 desc[UR6][R4.64], R76 ;  /* 0x0000004c04002986 */ /* 0x0007e4000c101d06 */
.L_x_2907:
[----:B------:R-:W-:Y:S05]  /*3cb0*/  BSYNC.RECONVERGENT B2 ;  /* 0x0000000000027941 */ /* 0x000fea0003800200 */
.L_x_2906:
[----:B-1-3--:R-:W1:Y:S02]  /*3cc0*/  LDC.64 R4, c[0x0][0x380] ;  /* 0x0000e000ff047b82 */ /* 0x00ae640000000a00 */
[----:B-1----:R-:W-:-:S04]  /*3cd0*/  LEA R11, R4, R11, 0x2 ;  /* 0x0000000b040b7211 */ /* 0x002fc800078e10ff */
[----:B------:R-:W-:-:S13]  /*3ce0*/  ISETP.GE.AND P0, PT, R11, R5, PT ;  /* 0x000000050b00720c */ /* 0x000fda0003f06270 */
[----:B------:R-:W-:Y:S05]  /*3cf0*/  @!P0 BRA `(.L_x_2927) ;  /* 0xffffffc400d08947 */ /* 0x000fea000383ffff */
.L_x_2878:
[----:B------:R-:W-:Y:S05]  /*3d00*/  BSYNC B0 ;  /* 0x0000000000007941 */ /* 0x000fea0003800000 */
.L_x_2877:
        /* <DEDUP_REMOVED lines=10> */
[----:B-1----:R-:W-:Y:S01]  /*3db0*/  LEA R4, R5, R4, 0x18 ;  /* 0x0000000405047211 */ /* 0x002fe200078ec0ff */
[----:B--2---:R-:W-:Y:S01]  /*3dc0*/  IMAD R20, R94, UR4, RZ ;  /* 0x000000045e147c24 */ /* 0x004fe2000f8e02ff */
[----:B------:R-:W-:Y:S02]  /*3dd0*/  IADD3 R94, PT, PT, R21, R94, RZ ;  /* 0x0000005e155e7210 */ /* 0x000fe40007ffe0ff */
[-C--:B------:R-:W-:Y:S02]  /*3de0*/  IADD3 R0, PT, PT, R0, R4.reuse, RZ ;  /* 0x0000000400007210 */ /* 0x080fe40007ffe0ff */
[----:B------:R-:W-:-:S02]  /*3df0*/  LEA R4, R93, R4, 0x2 ;  /* 0x000000045d047211 */ /* 0x000fc400078e10ff */
[C---:B------:R-:W-:Y:S01]  /*3e00*/  ISETP.GE.U32.AND P2, PT, R94.reuse, 0x80, PT ;  /* 0x000000805e00780c */ /* 0x040fe20003f46070 */
[----:B------:R-:W-:Y:S01]  /*3e10*/  STS.128 [R0], R36 ;  /* 0x0000002400007388 */ /* 0x000fe20000000c00 */
[C---:B------:R-:W-:Y:S02]  /*3e20*/  ISETP.GE.U32.AND P1, PT, R94.reuse, 0x100, PT ;  /* 0x000001005e00780c */ /* 0x040fe40003f26070 */
[----:B------:R-:W-:Y:S01]  /*3e30*/  ISETP.GE.U32.AND P0, PT, R94, 0x180, PT ;  /* 0x000001805e00780c */ /* 0x000fe20003f06070 */
[----:B------:R-:W-:Y:S04]  /*3e40*/  STS.128 [R0+0x10], R40 ;  /* 0x0000102800007388 */ /* 0x000fe80000000c00 */
[----:B------:R-:W-:Y:S04]  /*3e50*/  STS.128 [R0+0x400], R68 ;  /* 0x0004004400007388 */ /* 0x000fe80000000c00 */
[----:B------:R-:W-:Y:S01]  /*3e60*/  STS.128 [R0+0x410], R72 ;  /* 0x0004104800007388 */ /* 0x000fe20000000c00 */
[----:B------:R-:W-:Y:S06]  /*3e70*/  BAR.SYNC.DEFER_BLOCKING 0x0 ;  /* 0x0000000000007b1d */ /* 0x000fec0000010000 */
[----:B------:R-:W1:Y:S04]  /*3e80*/  LDS R2, [R4] ;  /* 0x0000000004027984 */ /* 0x000e680000000800 */
[----:B------:R-:W2:Y:S04]  /*3e90*/  LDS R7, [R4+0x800] ;  /* 0x0008000004077984 */ /* 0x000ea80000000800 */
        /* <DEDUP_REMOVED lines=29> */
[----:B------:R1:W-:Y:S01]  /*4070*/  STS.128 [R0+0x10], R32 ;  /* 0x0000102000007388 */ /* 0x0003e20000000c00 */
[----:B----4-:R-:W-:-:S03]  /*4080*/  FADD.FTZ R9, R3, R16 ;  /* 0x0000001003097221 */ /* 0x010fc60000010000 */
[----:B------:R-:W-:Y:S01]  /*4090*/  STS.128 [R0+0x400], R44 ;  /* 0x0004002c00007388 */ /* 0x000fe20000000c00 */
[----:B0-----:R-:W-:-:S03]  /*40a0*/  FADD.FTZ R11, R5, R18 ;  /* 0x00000012050b7221 */ /* 0x001fc60000010000 */
[----:B------:R-:W-:Y:S01]  /*40b0*/  STS.128 [R0+0x410], R52 ;  /* 0x0004103400007388 */ /* 0x000fe20000000c00 */
[----:B---3--:R-:W-:Y:S01]  /*40c0*/  FADD.FTZ R17, R6, R17 ;  /* 0x0000001106117221 */ /* 0x008fe20000010000 */
[----:B------:R-:W-:Y:S01]  /*40d0*/  BAR.SYNC.DEFER_BLOCKING 0x0 ;  /* 0x0000000000007b1d */ /* 0x000fe20000010000 */
[----:B-1----:R-:W-:-:S04]  /*40e0*/  IADD3 R35, P3, PT, R20, R93, RZ ;  /* 0x0000005d14237210 */ /* 0x002fc80007f7e0ff */
[----:B------:R-:W-:Y:S02]  /*40f0*/  IADD3.X R20, PT, PT, RZ, RZ, RZ, P3, !PT ;  /* 0x000000ffff147210 */ /* 0x000fe40001ffe4ff */
[C---:B------:R-:W-:Y:S02]  /*4100*/  SHF.L.U32 R28, R35.reuse, 0x2, RZ ;  /* 0x00000002231c7819 */ /* 0x040fe400000006ff */
[----:B------:R-:W-:Y:S02]  /*4110*/  SHF.L.U64.HI R35, R35, 0x2, R20 ;  /* 0x0000000223237819 */ /* 0x000fe40000010214 */
[C---:B------:R-:W-:Y:S02]  /*4120*/  IADD3 R30, P4, PT, R28.reuse, UR18, RZ ;  /* 0x000000121c1e7c10 */ /* 0x040fe4000ff9e0ff */
[----:B------:R-:W-:Y:S02]  /*4130*/  IADD3 R28, P5, PT, R28, UR16, RZ ;  /* 0x000000101c1c7c10 */ /* 0x000fe4000ffbe0ff */
[----:B------:R-:W-:-:S02]  /*4140*/  IADD3.X R37, PT, PT, R35, UR19, RZ, P4, !PT ;  /* 0x0000001323257c10 */ /* 0x000fc4000a7fe4ff */
[----:B------:R-:W-:Y:S02]  /*4150*/  @P2 MOV R2, R30 ;  /* 0x0000001e00022202 */ /* 0x000fe40000000f00 */
[-C--:B------:R-:W-:Y:S01]  /*4160*/  @P2 MOV R3, R37.reuse ;  /* 0x0000002500032202 */ /* 0x080fe20000000f00 */
[----:B------:R-:W0:Y:S01]  /*4170*/  LDS R19, [R4] ;  /* 0x0000000004137984 */ /* 0x000e220000000800 */
[----:B------:R-:W-:Y:S02]  /*4180*/  IADD3.X R35, PT, PT, R35, UR17, RZ, P5, !PT ;  /* 0x0000001123237c10 */ /* 0x000fe4000affe4ff */
[----:B------:R-:W-:Y:S01]  /*4190*/  @P2 IADD3 R30, P4, PT, R30, 0x200, RZ ;  /* 0x000002001e1e2810 */ /* 0x000fe20007f9e0ff */
[----:B------:R-:W1:Y:S01]  /*41a0*/  LDS R22, [R4+0x800] ;  /* 0x0008000004167984 */ /* 0x000e620000000800 */
[----:B------:R-:W-:Y:S02]  /*41b0*/  ISETP.GE.U32.AND P3, PT, R94, 0x200, PT ;  /* 0x000002005e00780c */ /* 0x000fe40003f66070 */
        /* <DEDUP_REMOVED lines=39> */
[----:B------:R-:W-:Y:S01]  /*4430*/  @P0 IMAD.MOV.U32 R6, RZ, RZ, R28 ;  /* 0x000000ffff060224 */ /* 0x000fe200078e001c */
[----:B0-----:R-:W-:Y:S02]  /*4440*/  @P1 MOV R2, R30 ;  /* 0x0000001e00021202 */ /* 0x001fe40000000f00 */
[----:B------:R-:W-:Y:S01]  /*4450*/  @P1 IADD3 R30, P2, PT, R30, 0x200, RZ ;  /* 0x000002001e1e1810 */ /* 0x000fe20007f5e0ff */
[----:B---3--:R-:W-:Y:S01]  /*4460*/  FADD.FTZ R8, R8, R29 ;  /* 0x0000001d08087221 */ /* 0x008fe20000010000 */
[----:B------:R-:W-:-:S02]  /*4470*/  @P1 MOV R3, R37 ;  /* 0x0000002500031202 */ /* 0x000fc40000000f00 */
[----:B------:R-:W-:Y:S01]  /*4480*/  @P1 IADD3.X R37, PT, PT, RZ, R37, RZ, P2, !PT ;  /* 0x00000025ff251210 */ /* 0x000fe200017fe4ff */
[----:B----4-:R-:W-:Y:S01]  /*4490*/  FADD.FTZ R13, R8, R13 ;  /* 0x0000000d080d7221 */ /* 0x010fe20000010000 */
        /* <DEDUP_REMOVED lines=19> */
.L_x_2884:
[----:B------:R-:W-:Y:S01]  /*45d0*/  HFMA2 R0, -RZ, RZ, 0, 5.9604644775390625e-08 ;  /* 0x00000001ff007431 */ /* 0x000fe200000001ff */
[----:B------:R-:W-:Y:S01]  /*45e0*/  BSSY B1, `(.L_x_2928) ;  /* 0x0000006000017945 */ /* 0x000fe20003800000 */
[----:B0-----:R-:W-:Y:S02]  /*45f0*/  MOV R81, 0x1f ;  /* 0x0000001f00517802 */ /* 0x001fe40000000f00 */
[----:B------:R-:W-:-:S07]  /*4600*/  MOV R2, 0xffffffff ;  /* 0xffffffff00027802 */ /* 0x000fce0000000f00 */
[----:B------:R-:W-:Y:S05]  /*4610*/  WARPSYNC.COLLECTIVE R2, `(.L_x_2929) ;  /* 0x0000000002087348 */ /* 0x000fea0003c00000 */
[----:B------:R0:W1:Y:S02]  /*4620*/  SHFL.BFLY P0, R88, R127, R0, R81 ;  /* 0x0c0000007f587389 */ /* 0x0000640000000051 */
[----:B01----:R-:W-:Y:S05]  /*4630*/  ENDCOLLECTIVE ;  /* 0x000000000000791b */ /* 0x003fea0003800000 */
.L_x_2929:
[----:B------:R-:W-:Y:S05]  /*4640*/  BSYNC B1 ;  /* 0x0000000000017941 */ /* 0x000fea0003800000 */
.L_x_2928:
[----:B------:R-:W-:Y:S02]  /*4650*/  MOV R0, R88 ;  /* 0x0000005800007202 */ /* 0x000fe40000000f00 */
[----:B------:R-:W-:Y:S02]  /*4660*/  MOV R81, 0x1f ;  /* 0x0000001f00517802 */ /* 0x000fe40000000f00 */
[----:B------:R-:W-:Y:S01]  /*4670*/  MOV R2, 0xffffffff ;  /* 0xffffffff00027802 */ /* 0x000fe20000000f00 */
[----:B------:R-:W-:Y:S01]  /*4680*/  FADD.FTZ R80, R0, R127 ;  /* 0x0000007f00507221 */ /* 0x000fe20000010000 */
[----:B------:R-:W-:Y:S01]  /*4690*/  HFMA2 R0, -RZ, RZ, 0, 5.9604644775390625e-08 ;  /* 0x00000001ff007431 */ /* 0x000fe200000001ff */
[----:B------:R-:W-:-:S07]  /*46a0*/  MOV R127, R128 ;  /* 0x00000080007f7202 */ /* 0x000fce0000000f00 */
[----:B------:R-:W-:Y:S05]  /*46b0*/  WARPSYNC.COLLECTIVE R2, `(.L_x_2930) ;  /* 0x0000000002087348 */ /* 0x000fea0003c00000 */
[----:B------:R0:W1:Y:S02]  /*46c0*/  SHFL.BFLY P0, R88, R127, R0, R81 ;  /* 0x0c0000007f587389 */ /* 0x0000640000000051 */
[----:B01----:R-:W-:Y:S05]  /*46d0*/  ENDCOLLECTIVE ;  /* 0x000000000000791b */ /* 0x003fea0003800000 */
.L_x_2930:
[----:B------:R-:W-:Y:S01]  /*46e0*/  HFMA2 R0, -RZ, RZ, 0, 1.1920928955078125e-07 ;  /* 0x00000002ff007431 */ /* 0x000fe200000001ff */
[----:B------:R-:W-:Y:S02]  /*46f0*/  MOV R127, R80 ;  /* 0x00000050007f7202 */ /* 0x000fe40000000f00 */
[----:B------:R-:W-:-:S07]  /*4700*/  MOV R83, R88 ;  /* 0x0000005800537202 */ /* 0x000fce0000000f00 */
[----:B------:R-:W-:Y:S05]  /*4710*/  WARPSYNC.COLLECTIVE R2, `(.L_x_2931) ;  /* 0x0000000002087348 */ /* 0x000fea0003c00000 */
[----:B------:R0:W1:Y:S02]  /*4720*/  SHFL.BFLY P0, R88, R127, R0, R81 ;  /* 0x0c0000007f587389 */ /* 0x0000640000000051 */
[----:B01----:R-:W-:Y:S05]  /*4730*/  ENDCOLLECTIVE ;  /* 0x000000000000791b */ /* 0x003fea0003800000 */
.L_x_2931:
[----:B------:R-:W-:-:S05]  /*4740*/  FADD.FTZ R83, R83, R128 ;  /* 0x0000008053537221 */ /* 0x000fca0000010000 */
[----:B------:R-:W-:Y:S02]  /*4750*/  MOV R127, R83 ;  /* 0x00000053007f7202 */ /* 0x000fe40000000f00 */
[----:B------:R-:W-:-:S07]  /*4760*/  MOV R85, R88 ;  /* 0x0000005800557202 */ /* 0x000fce0000000f00 */
[----:B------:R-:W-:Y:S05]  /*4770*/  WARPSYNC.COLLECTIVE R2, `(.L_x_2932) ;  /* 0x0000000002087348 */ /* 0x000fea0003c00000 */
[----:B------:R0:W1:Y:S02]  /*4780*/  SHFL.BFLY P0, R88, R127, R0, R81 ;  /* 0x0c0000007f587389 */ /* 0x0000640000000051 */
[----:B01----:R-:W-:Y:S05]  /*4790*/  ENDCOLLECTIVE ;  /* 0x000000000000791b */ /* 0x003fea0003800000 */
.L_x_2932:
[----:B------:R-:W-:Y:S01]  /*47a0*/  FADD.FTZ R85, R80, R85 ;  /* 0x0000005550557221 */ /* 0x000fe20000010000 */
[----:B------:R-:W-:-:S04]  /*47b0*/  HFMA2 R0, -RZ, RZ, 0, 2.384185791015625e-07 ;  /* 0x00000004ff007431 */ /* 0x000fc800000001ff */
[----:B------:R-:W-:Y:S02]  /*47c0*/  MOV R127, R85 ;  /* 0x00000055007f7202 */ /* 0x000fe40000000f00 */
[----:B------:R-:W-:-:S07]  /*47d0*/  MOV R82, R88 ;  /* 0x0000005800527202 */ /* 0x000fce0000000f00 */
[----:B------:R-:W-:Y:S05]  /*47e0*/  WARPSYNC.COLLECTIVE R2, `(.L_x_2933) ;  /* 0x0000000002087348 */ /* 0x000fea0003c00000 */
[----:B------:R0:W1:Y:S02]  /*47f0*/  SHFL.BFLY P0, R88, R127, R0, R81 ;  /* 0x0c0000007f587389 */ /* 0x0000640000000051 */
[----:B01----:R-:W-:Y:S05]  /*4800*/  ENDCOLLECTIVE ;  /* 0x000000000000791b */ /* 0x003fea0003800000 */
.L_x_2933:
[----:B------:R-:W-:-:S05]  /*4810*/  FADD.FTZ R82, R83, R82 ;  /* 0x0000005253527221 */ /* 0x000fca0000010000 */
[----:B------:R-:W-:Y:S02]  /*4820*/  MOV R127, R82 ;  /* 0x00000052007f7202 */ /* 0x000fe40000000f00 */
[----:B------:R-:W-:-:S07]  /*4830*/  MOV R84, R88 ;  /* 0x0000005800547202 */ /* 0x000fce0000000f00 */
[----:B------:R-:W-:Y:S05]  /*4840*/  WARPSYNC.COLLECTIVE R2, `(.L_x_2934) ;  /* 0x0000000002087348 */ /* 0x000fea0003c00000 */
[----:B------:R0:W1:Y:S02]  /*4850*/  SHFL.BFLY P0, R88, R127, R0, R81 ;  /* 0x0c0000007f587389 */ /* 0x0000640000000051 */
[----:B01----:R-:W-:Y:S05]  /*4860*/  ENDCOLLECTIVE ;  /* 0x000000000000791b */ /* 0x003fea0003800000 */
.L_x_2934:
[----:B------:R-:W-:Y:S01]  /*4870*/  FADD.FTZ R84, R85, R84 ;  /* 0x0000005455547221 */ /* 0x000fe20000010000 */
[----:B------:R-:W-:-:S04]  /*4880*/  HFMA2 R0, -RZ, RZ, 0, 4.76837158203125e-07 ;  /* 0x00000008ff007431 */ /* 0x000fc800000001ff */
[----:B------:R-:W-:Y:S02]  /*4890*/  MOV R127, R84 ;  /* 0x00000054007f7202 */ /* 0x000fe40000000f00 */
[----:B------:R-:W-:-:S07]  /*48a0*/  MOV R87, R88 ;  /* 0x0000005800577202 */ /* 0x000fce0000000f00 */
[----:B------:R-:W-:Y:S05]  /*48b0*/  WARPSYNC.COLLECTIVE R2, `(.L_x_2935) ;  /* 0x0000000002087348 */ /* 0x000fea0003c00000 */
[----:B------:R0:W1:Y:S02]  /*48c0*/  SHFL.BFLY P0, R88, R127, R0, R81 ;  /* 0x0c0000007f587389 */ /* 0x0000640000000051 */
[----:B01----:R-:W-:Y:S05]  /*48d0*/  ENDCOLLECTIVE ;  /* 0x000000000000791b */ /* 0x003fea0003800000 */
.L_x_2935:
[----:B------:R-:W-:-:S05]  /*48e0*/  FADD.FTZ R87, R82, R87 ;  /* 0x0000005752577221 */ /* 0x000fca0000010000 */
[----:B------:R-:W-:Y:S02]  /*48f0*/  MOV R127, R87 ;  /* 0x00000057007f7202 */ /* 0x000fe40000000f00 */
[----:B------:R-:W-:-:S07]  /*4900*/  MOV R89, R88 ;  /* 0x0000005800597202 */ /* 0x000fce0000000f00 */
[----:B------:R-:W-:Y:S05]  /*4910*/  WARPSYNC.COLLECTIVE R2, `(.L_x_2936) ;  /* 0x0000000002087348 */ /* 0x000fea0003c00000 */
[----:B------:R0:W1:Y:S02]  /*4920*/  SHFL.BFLY P0, R88, R127, R0, R81 ;  /* 0x0c0000007f587389 */ /* 0x0000640000000051 */
[----:B01----:R-:W-:Y:S05]  /*4930*/  ENDCOLLECTIVE ;  /* 0x000000000000791b */ /* 0x003fea0003800000 */
.L_x_2936:
[----:B------:R-:W-:Y:S01]  /*4940*/  FADD.FTZ R89, R84, R89 ;  /* 0x0000005954597221 */ /* 0x000fe20000010000 */
[----:B------:R-:W-:-:S04]  /*4950*/  HFMA2 R0, -RZ, RZ, 0, 9.5367431640625e-07 ;  /* 0x00000010ff007431 */ /* 0x000fc800000001ff */
[----:B------:R-:W-:Y:S02]  /*4960*/  MOV R127, R89 ;  /* 0x00000059007f7202 */ /* 0x000fe40000000f00 */
[----:B------:R-:W-:-:S07]  /*4970*/  MOV R86, R88 ;  /* 0x0000005800567202 */ /* 0x000fce0000000f00 */
[----:B------:R-:W-:Y:S05]  /*4980*/  WARPSYNC.COLLECTIVE R2, `(.L_x_2937) ;  /* 0x0000000002087348 */ /* 0x000fea0003c00000 */
[----:B------:R0:W1:Y:S02]  /*4990*/  SHFL.BFLY P0, R88, R127, R0, R81 ;  /* 0x0c0000007f587389 */ /* 0x0000640000000051 */
[----:B01----:R-:W-:Y:S05]  /*49a0*/  ENDCOLLECTIVE ;  /* 0x000000000000791b */ /* 0x003fea0003800000 */
.L_x_2937:
[----:B------:R-:W-:-:S05]  /*49b0*/  FADD.FTZ R86, R87, R86 ;  /* 0x0000005657567221 */ /* 0x000fca0000010000 */
[----:B------:R-:W-:Y:S02]  /*49c0*/  MOV R127, R86 ;  /* 0x00000056007f7202 */ /* 0x000fe40000000f00 */
[----:B------:R-:W-:-:S07]  /*49d0*/  MOV R80, R88 ;  /* 0x0000005800507202 */ /* 0x000fce0000000f00 */
[----:B------:R-:W-:Y:S05]  /*49e0*/  WARPSYNC.COLLECTIVE R2, `(.L_x_2938) ;  /* 0x0000000002087348 */ /* 0x000fea0003c00000 */
[----:B------:R0:W1:Y:S02]  /*49f0*/  SHFL.BFLY P0, R88, R127, R0, R81 ;  /* 0x0c0000007f587389 */ /* 0x0000640000000051 */
[----:B01----:R-:W-:Y:S05]  /*4a00*/  ENDCOLLECTIVE ;  /* 0x000000000000791b */ /* 0x003fea0003800000 */
.L_x_2938:
[----:B------:R-:W-:Y:S01]  /*4a10*/  MOV R83, R88 ;  /* 0x0000005800537202 */ /* 0x000fe20000000f00 */
[----:B------:R-:W-:Y:S06]  /*4a20*/  BRA `(.L_x_2939) ;  /* 0xffffffc800c47947 */ /* 0x000fec000383ffff */
.L_x_2940:
        /* <DEDUP_REMOVED lines=13> */
.L_x_11210:


//--------------------- .text._ZN10layer_norm13ln_bwd_kernelINS_13Kernel_traitsI13__nv_bfloat16S2_fS2_fjLj512ELj1ELj4ELj1ELj16ENS_18Kernel_traits_baseILj512ES2_S2_fS2_fjLj128EEEEELb0ELb0ELb1ELb1EEEvNS_9BwdParamsE --------------------------
	.section	.text._ZN10layer_norm13ln_bwd_kernelINS_13Kernel_traitsI13__nv_bfloat16S2_fS2_fjLj512ELj1ELj4ELj1ELj16ENS_18Kernel_traits_baseILj512ES2_S2_fS2_fjLj128EEEEELb0ELb0ELb1ELb1EEEvNS_9BwdParamsE,"ax",@progbits
	.align	128
        .global         _ZN10layer_norm13ln_bwd_kernelINS_13Kernel_traitsI13__nv_bfloat16S2_fS2_fjLj512ELj1ELj4ELj1ELj16ENS_18Kernel_traits_baseILj512ES2_S2_fS2_fjLj128EEEEELb0ELb0ELb1ELb1EEEvNS_9BwdParamsE
        .type           _ZN10layer_norm13ln_bwd_kernelINS_13Kernel_traitsI13__nv_bfloat16S2_fS2_fjLj512ELj1ELj4ELj1ELj16ENS_18Kernel_traits_baseILj512ES2_S2_fS2_fjLj128EEEEELb0ELb0ELb1ELb1EEEvNS_9BwdParamsE,@function
        .size           _ZN10layer_norm13ln_bwd_kernelINS_13Kernel_traitsI13__nv_bfloat16S2_fS2_fjLj512ELj1ELj4ELj1ELj16ENS_18Kernel_traits_baseILj512ES2_S2_fS2_fjLj128EEEEELb0ELb0ELb1ELb1EEEvNS_9BwdParamsE,(.L_x_11211 - _ZN10layer_norm13ln_bwd_kernelINS_13Kernel_traitsI13__nv_bfloat16S2_fS2_fjLj512ELj1ELj4ELj1ELj16ENS_18Kernel_traits_baseILj512ES2_S2_fS2_fjLj128EEEEELb0ELb0ELb1ELb1EEEvNS_9BwdParamsE)
        .other          _ZN10layer_norm13ln_bwd_kernelINS_13Kernel_traitsI13__nv_bfloat16S2_fS2_fjLj512ELj1ELj4ELj1ELj16ENS_18Kernel_traits_baseILj512ES2_S2_fS2_fjLj128EEEEELb0ELb0ELb1ELb1EEEvNS_9BwdParamsE,@"STO_CUDA_ENTRY STV_DEFAULT"
_ZN10layer_norm13ln_bwd_kernelINS_13Kernel_traitsI13__nv_bfloat16S2_fS2_fjLj512ELj1ELj4ELj1ELj16ENS_18Kernel_traits_baseILj512ES2_S2_fS2_fjLj128EEEEELb0ELb0ELb1ELb1EEEvNS_9BwdParamsE:
.text._ZN10layer_norm13ln_bwd_kernelINS_13Kernel_traitsI13__nv_bfloat16S2_fS2_fjLj512ELj1ELj4ELj1ELj16ENS_18Kernel_traits_baseILj512ES2_S2_fS2_fjLj128EEEEELb0ELb0ELb1ELb1EEEvNS_9BwdParamsE:
        /* <DEDUP_REMOVED lines=48> */
.L_x_2985:
[----:B------:R-:W1:Y:S08]  /*0300*/  LDC.64 R82, c[0x0][0x3f8] ;  /* 0x0000fe00ff527b82 */ /* 0x000e700000000a00 */
[----:B------:R-:W2:Y:S08]  /*0310*/  LDC.64 R104, c[0x0][0x3c8] ;  /* 0x0000f200ff687b82 */ /* 0x000eb00000000a00 */
[----:B------:R-:W3:Y:S01]  /*0320*/  LDC.64 R80, c[0x0][0x3f0] ;  /* 0x0000fc00ff507b82 */ /* 0x000ee20000000a00 */
[----:B-1----:R-:W-:-:S05]  /*0330*/  IMAD.WIDE R82, R2, 0x4, R82 ;  /* 0x0000000402527825 */ /* 0x002fca00078e0252 */
[----:B------:R-:W4:Y:S01]  /*0340*/  LDG.E R11, desc[UR6][R82.64] ;  /* 0x00000006520b7981 */ /* 0x000f22000c1e1900 */
[----:B--2---:R-:W-:-:S06]  /*0350*/  IMAD.WIDE R104, R2, 0x4, R104 ;  /* 0x0000000402687825 */ /* 0x004fcc00078e0268 */
[----:B------:R1:W5:Y:S01]  /*0360*/  LDG.E R104, desc[UR6][R104.64] ;  /* 0x0000000668687981 */ /* 0x000362000c1e1900 */
[----:B---3--:R-:W-:-:S05]  /*0370*/  IMAD.WIDE R80, R2, 0x4, R80 ;  /* 0x0000000402507825 */ /* 0x008fca00078e0250 */
[----:B------:R1:W5:Y:S01]  /*0380*/  LDG.E R105, desc[UR6][R80.64] ;  /* 0x0000000650697981 */ /* 0x000362000c1e1900 */
[----:B------:R-:W-:Y:S01]  /*0390*/  BSSY.RECONVERGENT B1, `(.L_x_2943) ;  /* 0x00000dc000017945 */ /* 0x000fe20003800200 */
[----:B------:R-:W-:Y:S02]  /*03a0*/  MOV R120, RZ ;  /* 0x000000ff00787202 */ /* 0x000fe40000000f00 */
[----:B------:R-:W-:Y:S02]  /*03b0*/  MOV R119, RZ ;  /* 0x000000ff00777202 */ /* 0x000fe40000000f00 */
[----:B----4-:R-:W-:-:S13]  /*03c0*/  ISETP.GE.AND P2, PT, R11, 0x1, PT ;  /* 0x000000010b00780c */ /* 0x010fda0003f46270 */
[----:B-1----:R-:W-:Y:S05]  /*03d0*/  @!P2 BRA `(.L_x_2944) ;  /* 0x0000000c0010a947 */ /* 0x002fea0003800000 */
[----:B------:R-:W1:Y:S01]  /*03e0*/  S2R R86, SR_TID.X ;  /* 0x0000000000567919 */ /* 0x000e620000002100 */
[----:B------:R-:W2:Y:S01]  /*03f0*/  LDC.64 R82, c[0x0][0x3a8] ;  /* 0x0000ea00ff527b82 */ /* 0x000ea20000000a00 */
[----:B------:R-:W-:Y:S01]  /*0400*/  IADD3 R84, PT, PT, R11, -0x1, RZ ;  /* 0xffffffff0b547810 */ /* 0x000fe20007ffe0ff */
[C---:B------:R-:W-:Y:S01]  /*0410*/  IMAD R0, R2.reuse, UR9, RZ ;  /* 0x0000000902007c24 */ /* 0x040fe2000f8e02ff */
[----:B------:R-:W-:Y:S02]  /*0420*/  SHF.R.S32.HI R89, RZ, 0x1f, R2 ;  /* 0x0000001fff597819 */ /* 0x000fe40000011402 */
[----:B0-----:R-:W-:Y:S01]  /*0430*/  LEA R106, P0, R2, UR10, 0x2 ;  /* 0x0000000a026a7c11 */ /* 0x001fe2000f8010ff */
[----:B------:R-:W-:Y:S01]  /*0440*/  IMAD R84, R84, UR9, RZ ;  /* 0x0000000954547c24 */ /* 0x000fe2000f8e02ff */
[----:B------:R-:W-:Y:S01]  /*0450*/  SHF.R.S32.HI R85, RZ, 0x1f, R0 ;  /* 0x0000001fff557819 */ /* 0x000fe20000011400 */
[----:B------:R-:W0:Y:S01]  /*0460*/  LDC.64 R80, c[0x0][0x428] ;  /* 0x00010a00ff507b82 */ /* 0x000e220000000a00 */
[----:B------:R-:W-:-:S02]  /*0470*/  LEA.HI.X R107, R2, UR11, R89, 0x2, P0 ;  /* 0x0000000b026b7c11 */ /* 0x000fc400080f1459 */
[----:B------:R-:W-:Y:S02]  /*0480*/  SHF.R.S32.HI R87, RZ, 0x1f, R84 ;  /* 0x0000001fff577819 */ /* 0x000fe40000011454 */
[----:B------:R-:W-:Y:S02]  /*0490*/  LEA.HI R85, R85, R0, RZ, 0x3 ;  /* 0x0000000055557211 */ /* 0x000fe400078f18ff */
[----:B------:R-:W-:Y:S01]  /*04a0*/  LEA.HI R87, R87, R84, RZ, 0x3 ;  /* 0x0000005457577211 */ /* 0x000fe200078f18ff */
[----:B------:R3:W4:Y:S01]  /*04b0*/  LDG.E R0, desc[UR6][R106.64] ;  /* 0x000000066a007981 */ /* 0x000722000c1e1900 */
[----:B-1----:R-:W-:-:S04]  /*04c0*/  LOP3.LUT R86, R86, 0x1f, RZ, 0xc0, !PT ;  /* 0x0000001f56567812 */ /* 0x002fc800078ec0ff */
[-C--:B------:R-:W-:Y:S02]  /*04d0*/  LEA.HI.SX32 R113, R85, R86.reuse, 0x1d ;  /* 0x0000005655717211 */ /* 0x080fe400078feaff */
[----:B------:R-:W-:Y:S02]  /*04e0*/  LEA.HI.SX32 R111, R87, R86, 0x1d ;  /* 0x00000056576f7211 */ /* 0x000fe400078feaff */
[C---:B------:R-:W-:Y:S01]  /*04f0*/  IADD3 R115, PT, PT, R113.reuse, 0x20, RZ ;  /* 0x0000002071737810 */ /* 0x040fe20007ffe0ff */
[----:B--2---:R-:W-:-:S04]  /*0500*/  IMAD.WIDE.U32 R108, R113, 0x20, R82 ;  /* 0x00000020716c7825 */ /* 0x004fc800078e0052 */
[----:B0-----:R-:W-:Y:S01]  /*0510*/  IMAD.WIDE.U32 R88, R111, 0x10, R80 ;  /* 0x000000106f587825 */ /* 0x001fe200078e0050 */
[----:B------:R-:W2:Y:S03]  /*0520*/  LDG.E.128 R84, desc[UR6][R108.64] ;  /* 0x000000066c547981 */ /* 0x000ea6000c1e1d00 */
[----:B------:R-:W-:Y:S01]  /*0530*/  IMAD.WIDE.U32 R116, R115, 0x20, R82 ;  /* 0x0000002073747825 */ /* 0x000fe200078e0052 */
[----:B------:R0:W2:Y:S04]  /*0540*/  LDG.E.128 R92, desc[UR6][R108.64+0x10] ;  /* 0x000010066c5c7981 */ /* 0x0000a8000c1e1d00 */
[----:B------:R-:W2:Y:S04]  /*0550*/  LDG.E.128 R88, desc[UR6][R88.64] ;  /* 0x0000000658587981 */ /* 0x000ea8000c1e1d00 */
[----:B------:R-:W2:Y:S04]  /*0560*/  LDG.E.128 R96, desc[UR6][R116.64] ;  /* 0x0000000674607981 */ /* 0x000ea8000c1e1d00 */
[----:B------:R-:W2:Y:S01]  /*0570*/  LDG.E.128 R100, desc[UR6][R116.64+0x10] ;  /* 0x0000100674647981 */ /* 0x000ea2000c1e1d00 */
[----:B------:R-:W-:-:S05]  /*0580*/  IADD3 R83, PT, PT, R111, 0x20, RZ ;  /* 0x000000206f537810 */ /* 0x000fca0007ffe0ff */
[----:B------:R-:W-:-:S06]  /*0590*/  IMAD.WIDE.U32 R80, R83, 0x10, R80 ;  /* 0x0000001053507825 */ /* 0x000fcc00078e0050 */
[----:B------:R-:W2:Y:S01]  /*05a0*/  LDG.E.128 R80, desc[UR6][R80.64] ;  /* 0x0000000650507981 */ /* 0x000ea2000c1e1d00 */
[----:B---3--:R-:W-:Y:S02]  /*05b0*/  MOV R106, UR14 ;  /* 0x0000000e006a7c02 */ /* 0x008fe40008000f00 */
[----:B------:R-:W-:Y:S02]  /*05c0*/  MOV R107, UR15 ;  /* 0x0000000f006b7c02 */ /* 0x000fe40008000f00 */
[----:B------:R-:W-:-:S04]  /*05d0*/  ISETP.NE.U32.AND P0, PT, R106, RZ, PT ;  /* 0x000000ff6a00720c */ /* 0x000fc80003f05070 */
[----:B------:R-:W-:-:S13]  /*05e0*/  ISETP.NE.AND.EX P0, PT, R107, RZ, PT, P0 ;  /* 0x000000ff6b00720c */ /* 0x000fda0003f05300 */
[----:B------:R-:W1:Y:S08]  /*05f0*/  @P0 LDC.64 R110, c[0x0][0x438] ;  /* 0x00010e00ff6e0b82 */ /* 0x000e700000000a00 */
[----:B0-----:R-:W0:Y:S01]  /*0600*/  @P0 LDC.64 R108, c[0x0][0x438] ;  /* 0x00010e00ff6c0b82 */ /* 0x001e220000000a00 */
[----:B------:R-:W-:Y:S01]  /*0610*/  ISETP.NE.AND P1, PT, RZ, UR8, PT ;  /* 0x00000008ff007c0c */ /* 0x000fe2000bf25270 */
[----:B-1----:R-:W-:-:S05]  /*0620*/  @P0 IMAD.WIDE.U32 R110, R113, 0x20, R110 ;  /* 0x00000020716e0825 */ /* 0x002fca00078e006e */
[----:B------:R-:W5:Y:S01]  /*0630*/  @P0 LDG.E.128 R24, desc[UR6][R110.64] ;  /* 0x000000066e180981 */ /* 0x000f62000c1e1d00 */
[----:B0-----:R-:W-:-:S03]  /*0640*/  @P0 IMAD.WIDE.U32 R112, R115, 0x20, R108 ;  /* 0x0000002073700825 */ /* 0x001fc600078e006c */
[----:B------:R-:W5:Y:S04]  /*0650*/  @P0 LDG.E.128 R20, desc[UR6][R110.64+0x10] ;  /* 0x000010066e140981 */ /* 0x000f68000c1e1d00 */
[----:B------:R-:W5:Y:S04]  /*0660*/  @P0 LDG.E.128 R16, desc[UR6][R112.64] ;  /* 0x0000000670100981 */ /* 0x000f68000c1e1d00 */
[----:B------:R0:W5:Y:S02]  /*0670*/  @P0 LDG.E.128 R12, desc[UR6][R112.64+0x10] ;  /* 0x00001006700c0981 */ /* 0x000164000c1e1d00 */
[----:B0-----:R-:W-:-:S02]  /*0680*/  SHF.L.U32 R113, R48, 0x10, RZ ;  /* 0x0000001030717819 */ /* 0x001fc400000006ff */
[----:B------:R-:W-:Y:S02]  /*0690*/  SHF.L.U32 R112, R49, 0x10, RZ ;  /* 0x0000001031707819 */ /* 0x000fe400000006ff */
[----:B------:R-:W-:Y:S02]  /*06a0*/  SHF.L.U32 R117, R4, 0x10, RZ ;  /* 0x0000001004757819 */ /* 0x000fe400000006ff */
[----:B----4-:R-:W-:-:S05]  /*06b0*/  FSEL R0, R0, RZ, !P1 ;  /* 0x000000ff00007208 */ /* 0x010fca0004800000 */
[C---:B--2---:R-:W-:Y:S01]  /*06c0*/  FADD.FTZ R84, -R0.reuse, R84 ;  /* 0x0000005400547221 */ /* 0x044fe20000010100 */
[C---:B------:R-:W-:Y:S01]  /*06d0*/  FADD.FTZ R86, -R0.reuse, R86 ;  /* 0x0000005600567221 */ /* 0x040fe20000010100 */
[C---:B------:R-:W-:Y:S01]  /*06e0*/  FADD.FTZ R108, -R0.reuse, R87 ;  /* 0x00000057006c7221 */ /* 0x040fe20000010100 */
[C---:B------:R-:W-:Y:S01]  /*06f0*/  FADD.FTZ R85, -R0.reuse, R85 ;  /* 0x0000005500557221 */ /* 0x040fe20000010100 */
[C---:B------:R-:W-:Y:S01]  /*0700*/  FADD.FTZ R92, -R0.reuse, R92 ;  /* 0x0000005c005c7221 */ /* 0x040fe20000010100 */
[C---:B------:R-:W-:Y:S01]  /*0710*/  FADD.FTZ R93, -R0.reuse, R93 ;  /* 0x0000005d005d7221 */ /* 0x040fe20000010100 */
[C---:B------:R-:W-:Y:S01]  /*0720*/  FADD.FTZ R94, -R0.reuse, R94 ;  /* 0x0000005e005e7221 */ /* 0x040fe20000010100 */
[----:B------:R-:W-:Y:S01]  /*0730*/  FADD.FTZ R95, -R0, R95 ;  /* 0x0000005f005f7221 */ /* 0x000fe20000010100 */
[C---:B------:R-:W-:Y:S02]  /*0740*/  PRMT R87, R88.reuse, 0x7632, R87 ;  /* 0x0000763258577816 */ /* 0x040fe40000000057 */
[----:B------:R-:W-:-:S02]  /*0750*/  SHF.L.U32 R88, R88, 0x10, RZ ;  /* 0x0000001058587819 */ /* 0x000fc400000006ff */
[C---:B------:R-:W-:Y:S01]  /*0760*/  PRMT R109, R89.reuse, 0x7632, R109 ;  /* 0x00007632596d7816 */ /* 0x040fe2000000006d */
        /* <DEDUP_REMOVED lines=9> */
[C---:B-----5:R-:W-:Y:S01]  /*0800*/  FMUL.FTZ R0, R104.reuse, R84 ;  /* 0x0000005468007220 */ /* 0x060fe20000410000 */
[----:B------:R-:W-:Y:S01]  /*0810*/  FMUL.FTZ R86, R104, R86 ;  /* 0x0000005668567220 */ /* 0x000fe20000410000 */
        /* <DEDUP_REMOVED lines=8> */
[----:B------:R-:W-:-:S02]  /*08a0*/  SHF.L.U32 R112, R87, 0x10, RZ ;  /* 0x0000001057707819 */ /* 0x000fc400000006ff */
[C---:B------:R-:W-:Y:S02]  /*08b0*/  PRMT R110, R90.reuse, 0x7632, R110 ;  /* 0x000076325a6e7816 */ /* 0x040fe4000000006e */
[----:B------:R-:W-:Y:S01]  /*08c0*/  SHF.L.U32 R114, R109, 0x10, RZ ;  /* 0x000000106d727819 */ /* 0x000fe200000006ff */
[-C--:B------:R-:W-:Y:S01]  /*08d0*/  FMUL.FTZ R87, R89, R112.reuse ;  /* 0x0000007059577220 */ /* 0x080fe20000410000 */
[----:B------:R-:W-:Y:S01]  /*08e0*/  SHF.L.U32 R90, R90, 0x10, RZ ;  /* 0x000000105a5a7819 */ /* 0x000fe200000006ff */
[----:B------:R-:W-:Y:S01]  /*08f0*/  FFMA.FTZ R57, R85, R112, R57 ;  /* 0x0000007055397223 */ /* 0x000fe20000010039 */
[----:B------:R-:W-:Y:S01]  /*0900*/  PRMT R111, R91, 0x7632, R111 ;  /* 0x000076325b6f7816 */ /* 0x000fe2000000006f */
[----:B------:R-:W-:Y:S01]  /*0910*/  FADD.FTZ R53, R53, R112 ;  /* 0x0000007035357221 */ /* 0x000fe20000010000 */
[----:B------:R-:W-:Y:S01]  /*0920*/  SHF.L.U32 R109, R50, 0x10, RZ ;  /* 0x00000010326d7819 */ /* 0x000fe200000006ff */
[C---:B------:R-:W-:Y:S01]  /*0930*/  FMUL.FTZ R92, R104.reuse, R92 ;  /* 0x0000005c685c7220 */ /* 0x040fe20000410000 */
[----:B------:R-:W-:Y:S01]  /*0940*/  SHF.L.U32 R91, R91, 0x10, RZ ;  /* 0x000000105b5b7819 */ /* 0x000fe200000006ff */
[C---:B------:R-:W-:Y:S01]  /*0950*/  FMUL.FTZ R94, R104.reuse, R94 ;  /* 0x0000005e685e7220 */ /* 0x040fe20000410000 */
[----:B------:R-:W-:Y:S01]  /*0960*/  SHF.L.U32 R112, R51, 0x10, RZ ;  /* 0x0000001033707819 */ /* 0x000fe200000006ff */
[----:B------:R-:W-:Y:S01]  /*0970*/  FMUL.FTZ R108, R104, R108 ;  /* 0x0000006c686c7220 */ /* 0x000fe20000410000 */
[----:B------:R-:W-:Y:S01]  /*0980*/  SHF.L.U32 R113, R8, 0x10, RZ ;  /* 0x0000001008717819 */ /* 0x000fe200000006ff */
[-C--:B------:R-:W-:Y:S01]  /*0990*/  FMUL.FTZ R109, R109, R90.reuse ;  /* 0x0000005a6d6d7220 */ /* 0x080fe20000410000 */
[----:B------:R-:W-:Y:S01]  /*09a0*/  FADD.FTZ R60, R60, R90 ;  /* 0x0000005a3c3c7221 */ /* 0x000fe20000010000 */
[----:B------:R-:W-:Y:S01]  /*09b0*/  FFMA.FTZ R36, R92, R90, R36 ;  /* 0x0000005a5c247223 */ /* 0x000fe20000010024 */
[-C--:B------:R-:W-:Y:S01]  /*09c0*/  FMUL.FTZ R90, R112, R91.reuse ;  /* 0x0000005b705a7220 */ /* 0x080fe20000410000 */
[----:B------:R-:W-:Y:S01]  /*09d0*/  FADD.FTZ R62, R62, R91 ;  /* 0x0000005b3e3e7221 */ /* 0x000fe20000010000 */
[----:B------:R-:W-:Y:S01]  /*09e0*/  FFMA.FTZ R38, R94, R91, R38 ;  /* 0x0000005b5e267223 */ /* 0x000fe20000010026 */
[-C--:B------:R-:W-:Y:S01]  /*09f0*/  FMUL.FTZ R89, R113, R114.reuse ;  /* 0x0000007271597220 */ /* 0x080fe20000410000 */
[----:B------:R-:W-:Y:S01]  /*0a00*/  FFMA.FTZ R59, R108, R114, R59 ;  /* 0x000000726c3b7223 */ /* 0x000fe2000001003b */
[----:B------:R-:W-:Y:S01]  /*0a10*/  FADD.FTZ R55, R55, R114 ;  /* 0x0000007237377221 */ /* 0x000fe20000010000 */
[----:B------:R-:W-:-:S02]  /*0a20*/  SHF.L.U32 R91, R9, 0x10, RZ ;  /* 0x00000010095b7819 */ /* 0x000fc400000006ff */
[----:B------:R-:W-:Y:S02]  /*0a30*/  SHF.L.U32 R112, R110, 0x10, RZ ;  /* 0x000000106e707819 */ /* 0x000fe400000006ff */
[----:B------:R-:W-:Y:S02]  /*0a40*/  SHF.L.U32 R113, R10, 0x10, RZ ;  /* 0x000000100a717819 */ /* 0x000fe400000006ff */
[----:B------:R-:W-:Y:S01]  /*0a50*/  SHF.L.U32 R114, R111, 0x10, RZ ;  /* 0x000000106f727819 */ /* 0x000fe200000006ff */
[C---:B------:R-:W-:Y:S01]  /*0a60*/  FMUL.FTZ R110, R104.reuse, R95 ;  /* 0x0000005f686e7220 */ /* 0x040fe20000410000 */
[----:B------:R-:W-:Y:S01]  /*0a70*/  FMUL.FTZ R93, R104, R93 ;  /* 0x0000005d685d7220 */ /* 0x000fe20000410000 */
[----:B------:R-:W-:Y:S01]  /*0a80*/  FMUL.FTZ R95, R91, R112 ;  /* 0x000000705b5f7220 */ /* 0x000fe20000410000 */
[----:B------:R-:W-:Y:S01]  /*0a90*/  SHF.L.U32 R111, R44, 0x10, RZ ;  /* 0x000000102c6f7819 */ /* 0x000fe200000006ff */
[-C--:B------:R-:W-:Y:S01]  /*0aa0*/  FMUL.FTZ R91, R113, R114.reuse ;  /* 0x00000072715b7220 */ /* 0x080fe20000410000 */
[----:B------:R-:W-:Y:S01]  /*0ab0*/  FADD.FTZ R63, R63, R114 ;  /* 0x000000723f3f7221 */ /* 0x000fe20000010000 */
[----:B------:R-:W-:Y:S01]  /*0ac0*/  FFMA.FTZ R39, R110, R114, R39 ;  /* 0x000000726e277223 */ /* 0x000fe20000010027 */
[----:B------:R-:W-:Y:S01]  /*0ad0*/  SHF.L.U32 R113, R80, 0x10, RZ ;  /* 0x0000001050717819 */ /* 0x000fe200000006ff */
[----:B------:R-:W-:Y:S01]  /*0ae0*/  FADD.FTZ R61, R61, R112 ;  /* 0x000000703d3d7221 */ /* 0x000fe20000010000 */
[----:B------:R-:W-:Y:S01]  /*0af0*/  FFMA.FTZ R37, R93, R112, R37 ;  /* 0x000000705d257223 */ /* 0x000fe20000010025 */
[C---:B------:R-:W-:Y:S01]  /*0b00*/  FMUL.FTZ R96, R104.reuse, R96 ;  /* 0x0000006068607220 */ /* 0x040fe20000410000 */
[----:B------:R-:W-:Y:S01]  /*0b10*/  SHF.L.U32 R114, R45, 0x10, RZ ;  /* 0x000000102d727819 */ /* 0x000fe200000006ff */
[----:B------:R-:W-:Y:S01]  /*0b20*/  FMUL.FTZ R112, R104, R98 ;  /* 0x0000006268707220 */ /* 0x000fe20000410000 */
[----:B------:R-:W-:Y:S01]  /*0b30*/  SHF.L.U32 R115, R81, 0x10, RZ ;  /* 0x0000001051737819 */ /* 0x000fe200000006ff */
[-C--:B------:R-:W-:Y:S01]  /*0b40*/  FFMA.FTZ R64, R96, R113.reuse, R64 ;  /* 0x0000007160407223 */ /* 0x080fe20000010040 */
[----:B------:R-:W-:Y:S01]  /*0b50*/  FADD.FTZ R28, R28, R113 ;  /* 0x000000711c1c7221 */ /* 0x000fe20000010000 */
[----:B------:R-:W-:Y:S01]  /*0b60*/  FMUL.FTZ R111, R111, R113 ;  /* 0x000000716f6f7220 */ /* 0x000fe20000410000 */
[----:B------:R-:W-:Y:S01]  /*0b70*/  FMUL.FTZ R113, R104, R100 ;  /* 0x0000006468717220 */ /* 0x000fe20000410000 */
[-C--:B------:R-:W-:Y:S01]  /*0b80*/  FMUL.FTZ R98, R114, R115.reuse ;  /* 0x0000007372627220 */ /* 0x080fe20000410000 */
[----:B------:R-:W-:Y:S01]  /*0b90*/  FFMA.FTZ R66, R112, R115, R66 ;  /* 0x0000007370427223 */ /* 0x000fe20000010042 */
[----:B------:R-:W-:Y:S01]  /*0ba0*/  FADD.FTZ R30, R30, R115 ;  /* 0x000000731e1e7221 */ /* 0x000fe20000010000 */
[----:B------:R-:W-:-:S02]  /*0bb0*/  SHF.L.U32 R115, R82, 0x10, RZ ;  /* 0x0000001052737819 */ /* 0x000fc400000006ff */
[----:B------:R-:W-:Y:S01]  /*0bc0*/  SHF.L.U32 R100, R46, 0x10, RZ ;  /* 0x000000102e647819 */ /* 0x000fe200000006ff */
[----:B------:R-:W-:Y:S01]  /*0bd0*/  FMUL.FTZ R102, R104, R102 ;  /* 0x0000006668667220 */ /* 0x000fe20000410000 */
[----:B------:R-:W-:Y:S01]  /*0be0*/  SHF.L.U32 R114, R47, 0x10, RZ ;  /* 0x000000102f727819 */ /* 0x000fe200000006ff */
[-C--:B------:R-:W-:Y:S01]  /*0bf0*/  FFMA.FTZ R68, R113, R115.reuse, R68 ;  /* 0x0000007371447223 */ /* 0x080fe20000010044 */
[----:B------:R-:W-:Y:S01]  /*0c00*/  FADD.FTZ R32, R32, R115 ;  /* 0x0000007320207221 */ /* 0x000fe20000010000 */
[----:B------:R-:W-:Y:S01]  /*0c10*/  FMUL.FTZ R100, R100, R115 ;  /* 0x0000007364647220 */ /* 0x000fe20000410000 */
[----:B------:R-:W-:Y:S02]  /*0c20*/  SHF.L.U32 R115, R83, 0x10, RZ ;  /* 0x0000001053737819 */ /* 0x000fe400000006ff */
[----:B------:R-:W-:Y:S01]  /*0c30*/  PRMT R80, R80, 0x7632, R80 ;  /* 0x0000763250507816 */ /* 0x000fe20000000050 */
[----:B------:R-:W-:Y:S02]  /*0c40*/  FMUL.FTZ R97, R104, R97 ;  /* 0x0000006168617220 */ /* 0x000fe40000410000 */
[-C--:B------:R-:W-:Y:S01]  /*0c50*/  FFMA.FTZ R70, R102, R115.reuse, R70 ;  /* 0x0000007366467223 */ /* 0x080fe20000010046 */
[----:B------:R-:W-:Y:S01]  /*0c60*/  FADD.FTZ R34, R34, R115 ;  /* 0x0000007322227221 */ /* 0x000fe20000010000 */
[----:B------:R-:W-:Y:S01]  /*0c70*/  FMUL.FTZ R114, R114, R115 ;  /* 0x0000007372727220 */ /* 0x000fe20000410000 */
[----:B------:R-:W-:-:S02]  /*0c80*/  SHF.L.U32 R80, R80, 0x10, RZ ;  /* 0x0000001050507819 */ /* 0x000fc400000006ff */
[----:B------:R-:W-:Y:S02]  /*0c90*/  SHF.L.U32 R115, R3, 0x10, RZ ;  /* 0x0000001003737819 */ /* 0x000fe400000006ff */
[----:B------:R-:W-:Y:S01]  /*0ca0*/  PRMT R81, R81, 0x7632, R81 ;  /* 0x0000763251517816 */ /* 0x000fe20000000051 */
[-C--:B------:R-:W-:Y:S01]  /*0cb0*/  FFMA.FTZ R65, R97, R80.reuse, R65 ;  /* 0x0000005061417223 */ /* 0x080fe20000010041 */
[----:B------:R-:W-:Y:S01]  /*0cc0*/  FADD.FTZ R29, R29, R80 ;  /* 0x000000501d1d7221 */ /* 0x000fe20000010000 */
[----:B------:R-:W-:Y:S01]  /*0cd0*/  FMUL.FTZ R115, R115, R80 ;  /* 0x0000005073737220 */ /* 0x000fe20000410000 */
[----:B------:R-:W-:Y:S01]  /*0ce0*/  FADD.FTZ R80, RZ, R84 ;  /* 0x00000054ff507221 */ /* 0x000fe20000010000 */
[----:B------:R-:W-:Y:S01]  /*0cf0*/  FFMA.FTZ R118, R0, R84, RZ ;  /* 0x0000005400767223 */ /* 0x000fe200000100ff */
[----:B------:R-:W-:Y:S01]  /*0d00*/  SHF.L.U32 R120, R81, 0x10, RZ ;  /* 0x0000001051787819 */ /* 0x000fe200000006ff */
[----:B------:R-:W-:Y:S01]  /*0d10*/  FMUL.FTZ R116, R104, R99 ;  /* 0x0000006368747220 */ /* 0x000fe20000410000 */
[----:B------:R-:W-:Y:S01]  /*0d20*/  FADD.FTZ R81, R80, R87 ;  /* 0x0000005750517221 */ /* 0x000fe20000010000 */
[----:B------:R-:W-:-:S03]  /*0d30*/  FFMA.FTZ R99, R85, R87, R118 ;  /* 0x0000005755637223 */ /* 0x000fc60000010076 */
        /* <DEDUP_REMOVED lines=9> */
[----:B------:R-:W-:Y:S01]  /*0dd0*/  FFMA.FTZ R119, R94, R90, R119 ;  /* 0x0000005a5e777223 */ /* 0x000fe20000010077 */
[----:B------:R-:W-:Y:S02]  /*0de0*/  PRMT R82, R82, 0x7632, R82 ;  /* 0x0000763252527816 */ /* 0x000fe40000000052 */
[----:B------:R-:W-:Y:S01]  /*0df0*/  FADD.FTZ R80, R80, R91 ;  /* 0x0000005b50507221 */ /* 0x000fe20000010000 */
[----:B------:R-:W-:Y:S01]  /*0e00*/  FFMA.FTZ R119, R110, R91, R119 ;  /* 0x0000005b6e777223 */ /* 0x000fe20000010077 */
[----:B------:R-:W-:Y:S02]  /*0e10*/  SHF.L.U32 R118, R82, 0x10, RZ ;  /* 0x0000001052767819 */ /* 0x000fe400000006ff */
[----:B------:R-:W-:Y:S01]  /*0e20*/  FADD.FTZ R80, R80, R111 ;  /* 0x0000006f50507221 */ /* 0x000fe20000010000 */
[----:B------:R-:W-:-:S03]  /*0e30*/  FFMA.FTZ R82, R96, R111, R119 ;  /* 0x0000006f60527223 */ /* 0x000fc60000010077 */
[----:B------:R-:W-:Y:S01]  /*0e40*/  FADD.FTZ R81, R80, R115 ;  /* 0x0000007350517221 */ /* 0x000fe20000010000 */
[----:B------:R-:W-:Y:S01]  /*0e50*/  FFMA.FTZ R119, R97, R115, R82 ;  /* 0x0000007361777223 */ /* 0x000fe20000010052 */
[----:B------:R-:W-:Y:S02]  /*0e60*/  FMUL.FTZ R99, R117, R120 ;  /* 0x0000007875637220 */ /* 0x000fe40000410000 */
[----:B------:R-:W-:Y:S01]  /*0e70*/  FADD.FTZ R80, R81, R98 ;  /* 0x0000006251507221 */ /* 0x000fe20000010000 */
[----:B------:R-:W-:Y:S01]  /*0e80*/  FFMA.FTZ R119, R112, R98, R119 ;  /* 0x0000006270777223 */ /* 0x000fe20000010077 */
[----:B------:R-:W-:Y:S01]  /*0e90*/  FMUL.FTZ R117, R104, R101 ;  /* 0x0000006568757220 */ /* 0x000fe20000410000 */
[----:B------:R-:W-:Y:S01]  /*0ea0*/  SHF.L.U32 R101, R5, 0x10, RZ ;  /* 0x0000001005657819 */ /* 0x000fe200000006ff */
[----:B------:R-:W-:Y:S01]  /*0eb0*/  FADD.FTZ R81, R80, R99 ;  /* 0x0000006350517221 */ /* 0x000fe20000010000 */
[C---:B------:R-:W-:Y:S01]  /*0ec0*/  FFMA.FTZ R80, R116.reuse, R99, R119 ;  /* 0x0000006374507223 */ /* 0x040fe20000010077 */
[----:B------:R-:W-:Y:S01]  /*0ed0*/  PRMT R83, R83, 0x7632, R83 ;  /* 0x0000763253537816 */ /* 0x000fe20000000053 */
[-C--:B------:R-:W-:Y:S01]  /*0ee0*/  FFMA.FTZ R69, R117, R118.reuse, R69 ;  /* 0x0000007675457223 */ /* 0x080fe20000010045 */
[----:B------:R-:W-:Y:S01]  /*0ef0*/  FADD.FTZ R33, R33, R118 ;  /* 0x0000007621217221 */ /* 0x000fe20000010000 */
[----:B------:R-:W-:Y:S01]  /*0f00*/  FMUL.FTZ R101, R101, R118 ;  /* 0x0000007665657220 */ /* 0x000fe20000410000 */
[----:B------:R-:W-:Y:S01]  /*0f10*/  FADD.FTZ R82, R81, R100 ;  /* 0x0000006451527221 */ /* 0x000fe20000010000 */
[----:B------:R-:W-:Y:S01]  /*0f20*/  FFMA.FTZ R80, R113, R100, R80 ;  /* 0x0000006471507223 */ /* 0x000fe20000010050 */
[----:B------:R-:W-:Y:S01]  /*0f30*/  FFMA.FTZ R67, R116, R120, R67 ;  /* 0x0000007874437223 */ /* 0x000fe20000010043 */
[----:B------:R-:W-:Y:S01]  /*0f40*/  FADD.FTZ R31, R31, R120 ;  /* 0x000000781f1f7221 */ /* 0x000fe20000010000 */
[----:B------:R-:W-:Y:S01]  /*0f50*/  FMUL.FTZ R118, R104, R103 ;  /* 0x0000006768767220 */ /* 0x000fe20000410000 */
[----:B------:R-:W-:-:S02]  /*0f60*/  SHF.L.U32 R120, R83, 0x10, RZ ;  /* 0x0000001053787819 */ /* 0x000fc400000006ff */
[----:B------:R-:W-:Y:S01]  /*0f70*/  SHF.L.U32 R103, R6, 0x10, RZ ;  /* 0x0000001006677819 */ /* 0x000fe200000006ff */
[----:B------:R-:W-:Y:S01]  /*0f80*/  FADD.FTZ R81, R82, R101 ;  /* 0x0000006552517221 */ /* 0x000fe20000010000 */
[----:B------:R-:W-:Y:S01]  /*0f90*/  FFMA.FTZ R83, R117, R101, R80 ;  /* 0x0000006575537223 */ /* 0x000fe20000010050 */
[-C--:B------:R-:W-:Y:S01]  /*0fa0*/  FFMA.FTZ R71, R118, R120.reuse, R71 ;  /* 0x0000007876477223 */ /* 0x080fe20000010047 */
[----:B------:R-:W-:Y:S01]  /*0fb0*/  FADD.FTZ R35, R35, R120 ;  /* 0x0000007823237221 */ /* 0x000fe20000010000 */
[----:B------:R-:W-:Y:S01]  /*0fc0*/  FMUL.FTZ R103, R103, R120 ;  /* 0x0000007867677220 */ /* 0x000fe20000410000 */
[----:B------:R-:W-:Y:S01]  /*0fd0*/  FADD.FTZ R120, R81, R114 ;  /* 0x0000007251787221 */ /* 0x000fe20000010000 */
[----:B------:R-:W-:-:S03]  /*0fe0*/  FFMA.FTZ R83, R102, R114, R83 ;  /* 0x0000007266537223 */ /* 0x000fc60000010053 */
[----:B------:R-:W-:Y:S01]  /*0ff0*/  FADD.FTZ R120, R120, R103 ;  /* 0x0000006778787221 */ /* 0x000fe20000010000 */
[----:B------:R-:W-:Y:S01]  /*1000*/  FFMA.FTZ R119, R118, R103, R83 ;  /* 0x0000006776777223 */ /* 0x000fe20000010053 */
[----:B------:R-:W-:Y:S06]  /*1010*/  BRA `(.L_x_2945) ;  /* 0x00000000004c7947 */ /* 0x000fec0003800000 */
.L_x_2944:
[----:B------:R-:W-:Y:S02]  /*1020*/  MOV R106, UR14 ;  /* 0x0000000e006a7c02 */ /* 0x000fe40008000f00 */
[----:B------:R-:W-:Y:S02]  /*1030*/  MOV R107, UR15 ;  /* 0x0000000f006b7c02 */ /* 0x000fe40008000f00 */
[----:B------:R-:W-:-:S04]  /*1040*/  ISETP.NE.U32.AND P0, PT, R106, RZ, PT ;  /* 0x000000ff6a00720c */ /* 0x000fc80003f05070 */
[----:B------:R-:W-:-:S13]  /*1050*/  ISETP.NE.AND.EX P0, PT, R107, RZ, PT, P0 ;  /* 0x000000ff6b00720c */ /* 0x000fda0003f05300 */
[----:B------:R-:W-:Y:S05]  /*1060*/  @!P0 BRA `(.L_x_2945) ;  /* 0x0000000000388947 */ /* 0x000fea0003800000 */
[----:B------:R-:W1:Y:S01]  /*1070*/  S2R R16, SR_TID.X ;  /* 0x0000000000107919 */ /* 0x000e620000002100 */
[----:B------:R-:W2:Y:S01]  /*1080*/  LDC.64 R12, c[0x0][0x438] ;  /* 0x00010e00ff0c7b82 */ /* 0x000ea20000000a00 */
[----:B------:R-:W-:-:S05]  /*1090*/  IMAD R14, R2, UR9, RZ ;  /* 0x00000009020e7c24 */ /* 0x000fca000f8e02ff */
[----:B------:R-:W-:-:S04]  /*10a0*/  SHF.R.S32.HI R15, RZ, 0x1f, R14 ;  /* 0x0000001fff0f7819 */ /* 0x000fc8000001140e */
[----:B------:R-:W-:Y:S02]  /*10b0*/  LEA.HI R15, R15, R14, RZ, 0x3 ;  /* 0x0000000e0f0f7211 */ /* 0x000fe400078f18ff */
[----:B-1----:R-:W-:-:S04]  /*10c0*/  LOP3.LUT R16, R16, 0x1f, RZ, 0xc0, !PT ;  /* 0x0000001f10107812 */ /* 0x002fc800078ec0ff */
[----:B------:R-:W-:-:S04]  /*10d0*/  LEA.HI.SX32 R21, R15, R16, 0x1d ;  /* 0x000000100f157211 */ /* 0x000fc800078feaff */
[C---:B------:R-:W-:Y:S01]  /*10e0*/  IADD3 R15, PT, PT, R21.reuse, 0x20, RZ ;  /* 0x00000020150f7810 */ /* 0x040fe20007ffe0ff */
[----:B--2---:R-:W-:-:S04]  /*10f0*/  IMAD.WIDE.U32 R20, R21, 0x20, R12 ;  /* 0x0000002015147825 */ /* 0x004fc800078e000c */
[----:B------:R-:W-:Y:S01]  /*1100*/  IMAD.WIDE.U32 R12, R15, 0x20, R12 ;  /* 0x000000200f0c7825 */ /* 0x000fe200078e000c */
[----:B------:R1:W5:Y:S04]  /*1110*/  LDG.E.128 R24, desc[UR6][R20.64] ;  /* 0x0000000614187981 */ /* 0x000368000c1e1d00 */
[----:B------:R1:W5:Y:S04]  /*1120*/  LDG.E.128 R16, desc[UR6][R12.64] ;  /* 0x000000060c107981 */ /* 0x000368000c1e1d00 */
[----:B------:R-:W5:Y:S04]  /*1130*/  LDG.E.128 R20, desc[UR6][R20.64+0x10] ;  /* 0x0000100614147981 */ /* 0x000f68000c1e1d00 */
[----:B-1----:R-:W5:Y:S02]  /*1140*/  LDG.E.128 R12, desc[UR6][R12.64+0x10] ;  /* 0x000010060c0c7981 */ /* 0x002f64000c1e1d00 */
.L_x_2945:
[----:B0-----:R-:W-:Y:S05]  /*1150*/  BSYNC.RECONVERGENT B1 ;  /* 0x0000000000017941 */ /* 0x001fea0003800200 */
.L_x_2943:
        /* <DEDUP_REMOVED lines=21> */
.L_x_2997:
[----:B------:R-:W3:Y:S01]  /*12b0*/  S2R R119, SR_TID.X ;  /* 0x0000000000777919 */ /* 0x000ee20000002100 */
[----:B------:R-:W-:Y:S01]  /*12c0*/  @P3 IADD3 R105, PT, PT, R105, -0x1, RZ ;  /* 0xffffffff69693810 */ /* 0x000fe20007ffe0ff */
[----:B------:R-:W-:Y:S01]  /*12d0*/  IMAD R81, R2, UR9, RZ ;  /* 0x0000000902517c24 */ /* 0x000fe2000f8e02ff */
[----:B------:R-:W-:Y:S01]  /*12e0*/  ISETP.NE.U32.AND P1, PT, R106, RZ, PT ;  /* 0x000000ff6a00720c */ /* 0x000fe20003f25070 */
[----:B01----:R-:W-:Y:S01]  /*12f0*/  FADD.FTZ R120, R120, R122 ;  /* 0x0000007a78787221 */ /* 0x003fe20000010000 */
[----:B--2---:R-:W-:Y:S01]  /*1300*/  FADD.FTZ R80, R123, R121 ;  /* 0x000000797b507221 */ /* 0x004fe20000010000 */
[----:B------:R-:W-:Y:S01]  /*1310*/  @P3 IMAD R105, R105, UR9, RZ ;  /* 0x0000000969693c24 */ /* 0x000fe2000f8e02ff */
[----:B------:R-:W-:Y:S01]  /*1320*/  SHF.R.S32.HI R82, RZ, 0x1f, R81 ;  /* 0x0000001fff527819 */ /* 0x000fe20000011451 */
[----:B------:R-:W-:Y:S01]  /*1330*/  FMUL.FTZ R120, R120, UR12 ;  /* 0x0000000c78787c20 */ /* 0x000fe20008410000 */
[----:B------:R-:W-:Y:S01]  /*1340*/  ISETP.NE.AND.EX P1, PT, R107, RZ, PT, P1 ;  /* 0x000000ff6b00720c */ /* 0x000fe20003f25310 */
[----:B------:R-:W-:Y:S01]  /*1350*/  BSSY.RECONVERGENT B1, `(.L_x_2947) ;  /* 0x0000131000017945 */ /* 0x000fe20003800200 */
[----:B------:R-:W-:Y:S01]  /*1360*/  LEA.HI R106, R82, R81, RZ, 0x3 ;  /* 0x00000051526a7211 */ /* 0x000fe200078f18ff */
[----:B------:R-:W-:Y:S01]  /*1370*/  FMUL.FTZ R107, R80, UR12 ;  /* 0x0000000c506b7c20 */ /* 0x000fe20008410000 */
[----:B------:R-:W-:-:S02]  /*1380*/  @P3 SHF.R.S32.HI R82, RZ, 0x1f, R105 ;  /* 0x0000001fff523819 */ /* 0x000fc40000011469 */
[----:B------:R-:W-:Y:S02]  /*1390*/  ISETP.NE.AND P4, PT, RZ, UR8, PT ;  /* 0x00000008ff007c0c */ /* 0x000fe4000bf85270 */
[----:B------:R-:W-:Y:S01]  /*13a0*/  @P3 LEA.HI R82, R82, R105, RZ, 0x3 ;  /* 0x0000006952523211 */ /* 0x000fe200078f18ff */
[----:B------:R-:W-:Y:S01]  /*13b0*/  HFMA2 R105, -RZ, RZ, 0, 0 ;  /* 0x00000000ff697431 */ /* 0x000fe200000001ff */
        /* <DEDUP_REMOVED lines=20> */
.L_x_2951:
[----:B------:R-:W-:Y:S05]  /*1500*/  BSYNC.RECONVERGENT B2 ;  /* 0x0000000000027941 */ /* 0x000fea0003800200 */
.L_x_2950:
        /* <DEDUP_REMOVED lines=10> */
.L_x_2953:
[----:B------:R-:W-:Y:S05]  /*15b0*/  BSYNC.RECONVERGENT B2 ;  /* 0x0000000000027941 */ /* 0x000fea0003800200 */
.L_x_2952:
        /* <DEDUP_REMOVED lines=10> */
.L_x_2955:
[----:B------:R-:W-:Y:S05]  /*1660*/  BSYNC.RECONVERGENT B2 ;  /* 0x0000000000027941 */ /* 0x000fea0003800200 */
.L_x_2954:
        /* <DEDUP_REMOVED lines=10> */
.L_x_2957:
[----:B------:R-:W-:Y:S05]  /*1710*/  BSYNC.RECONVERGENT B2 ;  /* 0x0000000000027941 */ /* 0x000fea0003800200 */
.L_x_2956:
        /* <DEDUP_REMOVED lines=10> */
.L_x_2959:
[----:B------:R-:W-:Y:S05]  /*17c0*/  BSYNC.RECONVERGENT B2 ;  /* 0x0000000000027941 */ /* 0x000fea0003800200 */
.L_x_2958:
        /* <DEDUP_REMOVED lines=10> */
.L_x_2961:
[----:B------:R-:W-:Y:S05]  /*1870*/  BSYNC.RECONVERGENT B2 ;  /* 0x0000000000027941 */ /* 0x000fea0003800200 */
.L_x_2960:
        /* <DEDUP_REMOVED lines=10> */
.L_x_2963:
[----:B------:R-:W-:Y:S05]  /*1920*/  BSYNC.RECONVERGENT B2 ;  /* 0x0000000000027941 */ /* 0x000fea0003800200 */
.L_x_2962:
        /* <DEDUP_REMOVED lines=10> */
.L_x_2949:
[----:B------:R-:W0:Y:S01]  /*19d0*/  @P3 LDC R75, c[0x0][0x40c] ;  /* 0x00010300ff4b3b82 */ /* 0x000e220000000800 */
[-CC-:B------:R-:W-:Y:S01]  /*19e0*/  FFMA.FTZ R41, R0, R107.reuse, R121.reuse ;  /* 0x0000006b00297223 */ /* 0x180fe20000010079 */
[-CC-:B------:R-:W-:Y:S01]  /*19f0*/  FFMA.FTZ R43, R86, R107.reuse, R121.reuse ;  /* 0x0000006b562b7223 */ /* 0x180fe20000010079 */
[----:B------:R-:W-:Y:S01]  /*1a00*/  FFMA.FTZ R40, R85, R107, R121 ;  /* 0x0000006b55287223 */ /* 0x000fe20000010079 */
[----:B------:R-:W-:Y:S01]  /*1a10*/  ISETP.GT.AND P1, PT, R11, RZ, PT ;  /* 0x000000ff0b00720c */ /* 0x000fe20003f24270 */
[----:B------:R-:W-:Y:S01]  /*1a20*/  FADD.FTZ R41, R84, -R41 ;  /* 0x8000002954297221 */ /* 0x000fe20000010000 */
[----:B------:R-:W-:Y:S01]  /*1a30*/  FADD.FTZ R81, R88, -R43 ;  /* 0x8000002b58517221 */ /* 0x000fe20000010000 */
[----:B------:R-:W-:Y:S01]  /*1a40*/  FADD.FTZ R43, R87, -R40 ;  /* 0x80000028572b7221 */ /* 0x000fe20000010000 */
[----:B------:R-:W1:Y:S01]  /*1a50*/  @P3 LDC R74, c[0x0][0x40c] ;  /* 0x00010300ff4a3b82 */ /* 0x000e620000000800 */
[----:B------:R-:W-:Y:S01]  /*1a60*/  FMUL.FTZ R41, R104, R41 ;  /* 0x0000002968297220 */ /* 0x000fe20000410000 */
[--C-:B------:R-:W-:Y:S01]  /*1a70*/  FFMA.FTZ R42, R108, R107, R121.reuse ;  /* 0x0000006b6c2a7223 */ /* 0x100fe20000010079 */
[C---:B------:R-:W-:Y:S01]  /*1a80*/  FMUL.FTZ R43, R104.reuse, R43 ;  /* 0x0000002b682b7220 */ /* 0x040fe20000410000 */
[C---:B------:R-:W-:Y:S01]  /*1a90*/  FMUL.FTZ R81, R104.reuse, R81 ;  /* 0x0000005168517220 */ /* 0x040fe20000410000 */
[--C-:B------:R-:W-:Y:S01]  /*1aa0*/  FFMA.FTZ R80, R93, R107, R121.reuse ;  /* 0x0000006b5d507223 */ /* 0x100fe20000010079 */
[----:B------:R-:W-:Y:S01]  /*1ab0*/  FADD.FTZ R123, R89, -R42 ;  /* 0x8000002a597b7221 */ /* 0x000fe20000010000 */
[----:B------:R-:W-:Y:S01]  /*1ac0*/  FSEL R40, R41, RZ, P1 ;  /* 0x000000ff29287208 */ /* 0x000fe20000800000 */
[----:B------:R-:W2:Y:S01]  /*1ad0*/  @P3 LDC R73, c[0x0][0x40c] ;  /* 0x00010300ff493b82 */ /* 0x000ea20000000800 */
[----:B------:R-:W-:Y:S01]  /*1ae0*/  FSEL R41, R43, RZ, P1 ;  /* 0x000000ff2b297208 */ /* 0x000fe20000800000 */
[----:B------:R-:W-:Y:S01]  /*1af0*/  FMUL.FTZ R123, R104, R123 ;  /* 0x0000007b687b7220 */ /* 0x000fe20000410000 */
[----:B------:R-:W-:Y:S01]  /*1b00*/  FSEL R42, R81, RZ, P1 ;  /* 0x000000ff512a7208 */ /* 0x000fe20000800000 */
[----:B------:R-:W-:-:S03]  /*1b10*/  FFMA.FTZ R82, R110, R107, R121 ;  /* 0x0000006b6e527223 */ /* 0x000fc60000010079 */
[----:B------:R-:W-:Y:S01]  /*1b20*/  FSEL R43, R123, RZ, P1 ;  /* 0x000000ff7b2b7208 */ /* 0x000fe20000800000 */
[----:B------:R-:W3:Y:S01]  /*1b30*/  @P3 LDC R72, c[0x0][0x40c] ;  /* 0x00010300ff483b82 */ /* 0x000ee20000000800 */
[----:B0-----:R-:W-:Y:S01]  /*1b40*/  @P3 FMUL.FTZ R75, R40, R75 ;  /* 0x0000004b284b3220 */ /* 0x001fe20000410000 */
[----:B------:R-:W-:-:S04]  /*1b50*/  FFMA.FTZ R123, R94, R107, R121 ;  /* 0x0000006b5e7b7223 */ /* 0x000fc80000010079 */
[----:B------:R-:W-:Y:S01]  /*1b60*/  @P3 F2FP.BF16.F32.PACK_AB R75, RZ, R75 ;  /* 0x0000004bff4b323e */ /* 0x000fe200000010ff */
[----:B------:R-:W-:Y:S01]  /*1b70*/  FADD.FTZ R123, R90, -R123 ;  /* 0x8000007b5a7b7221 */ /* 0x000fe20000010000 */
[----:B-1----:R-:W-:Y:S01]  /*1b80*/  @P3 FMUL.FTZ R74, R41, R74 ;  /* 0x0000004a294a3220 */ /* 0x002fe20000410000 */
[----:B------:R-:W0:Y:S01]  /*1b90*/  @P3 LDC R81, c[0x0][0x40c] ;  /* 0x00010300ff513b82 */ /* 0x000e220000000800 */
[----:B------:R-:W-:Y:S01]  /*1ba0*/  @P3 PRMT R76, R75, 0x7610, R76 ;  /* 0x000076104b4c3816 */ /* 0x000fe2000000004c */
[----:B------:R-:W-:Y:S01]  /*1bb0*/  FADD.FTZ R75, R95, -R80 ;  /* 0x800000505f4b7221 */ /* 0x000fe20000010000 */
[C---:B------:R-:W-:Y:S01]  /*1bc0*/  FMUL.FTZ R123, R104.reuse, R123 ;  /* 0x0000007b687b7220 */ /* 0x040fe20000410000 */
[----:B------:R-:W-:Y:S02]  /*1bd0*/  @P3 F2FP.BF16.F32.PACK_AB R74, RZ, R74 ;  /* 0x0000004aff4a323e */ /* 0x000fe400000010ff */
[----:B------:R-:W-:Y:S01]  /*1be0*/  FMUL.FTZ R80, R104, R75 ;  /* 0x0000004b68507220 */ /* 0x000fe20000410000 */
[----:B--2---:R-:W-:Y:S01]  /*1bf0*/  @P3 FMUL.FTZ R73, R42, R73 ;  /* 0x000000492a493220 */ /* 0x004fe20000410000 */
[----:B------:R-:W-:Y:S01]  /*1c00*/  @P3 PRMT R76, R76, 0x5410, R74 ;  /* 0x000054104c4c3816 */ /* 0x000fe2000000004a */
[----:B------:R-:W1:Y:S03]  /*1c10*/  @P3 LDC R75, c[0x0][0x40c] ;  /* 0x00010300ff4b3b82 */ /* 0x000e660000000800 */
[----:B------:R-:W-:Y:S01]  /*1c20*/  @P3 F2FP.BF16.F32.PACK_AB R73, RZ, R73 ;  /* 0x00000049ff49323e */ /* 0x000fe200000010ff */
[----:B---3--:R-:W-:-:S03]  /*1c30*/  @P3 FMUL.FTZ R72, R43, R72 ;  /* 0x000000482b483220 */ /* 0x008fc60000410000 */
[----:B------:R-:W-:Y:S01]  /*1c40*/  @P3 PRMT R77, R73, 0x7610, R77 ;  /* 0x00007610494d3816 */ /* 0x000fe2000000004d */
[----:B------:R-:W2:Y:S01]  /*1c50*/  @P3 LDC R74, c[0x0][0x40c] ;  /* 0x00010300ff4a3b82 */ /* 0x000ea20000000800 */
[----:B------:R-:W-:-:S04]  /*1c60*/  @P3 F2FP.BF16.F32.PACK_AB R72, RZ, R72 ;  /* 0x00000048ff48323e */ /* 0x000fc800000010ff */
[----:B------:R-:W-:Y:S01]  /*1c70*/  @P3 PRMT R77, R77, 0x5410, R72 ;  /* 0x000054104d4d3816 */ /* 0x000fe20000000048 */
[----:B------:R-:W-:-:S04]  /*1c80*/  FFMA.FTZ R72, R92, R107, R121 ;  /* 0x0000006b5c487223 */ /* 0x000fc80000010079 */
[----:B------:R-:W-:-:S04]  /*1c90*/  FADD.FTZ R73, R109, -R72 ;  /* 0x800000486d497221 */ /* 0x000fc80000010000 */
[----:B------:R-:W-:-:S05]  /*1ca0*/  FMUL.FTZ R73, R104, R73 ;  /* 0x0000004968497220 */ /* 0x000fca0000410000 */
[----:B------:R-:W-:Y:S02]  /*1cb0*/  FSEL R72, R73, RZ, P1 ;  /* 0x000000ff49487208 */ /* 0x000fe40000800000 */
[----:B------:R-:W-:-:S03]  /*1cc0*/  FSEL R73, R80, RZ, P1 ;  /* 0x000000ff50497208 */ /* 0x000fc60000800000 */
[----:B0-----:R-:W-:Y:S02]  /*1cd0*/  @P3 FMUL.FTZ R81, R72, R81 ;  /* 0x0000005148513220 */ /* 0x001fe40000410000 */
[----:B--2---:R-:W-:Y:S01]  /*1ce0*/  @P3 FMUL.FTZ R80, R73, R74 ;  /* 0x0000004a49503220 */ /* 0x004fe20000410000 */
[----:B------:R-:W-:Y:S01]  /*1cf0*/  FSEL R74, R123, RZ, P1 ;  /* 0x000000ff7b4a7208 */ /* 0x000fe20000800000 */
[----:B------:R-:W-:Y:S01]  /*1d00*/  FADD.FTZ R123, R91, -R82 ;  /* 0x800000525b7b7221 */ /* 0x000fe20000010000 */
[----:B------:R-:W-:Y:S02]  /*1d10*/  @P3 F2FP.BF16.F32.PACK_AB R81, RZ, R81 ;  /* 0x00000051ff51323e */ /* 0x000fe400000010ff */
[----:B------:R-:W-:Y:S01]  /*1d20*/  @P3 F2FP.BF16.F32.PACK_AB R80, RZ, R80 ;  /* 0x00000050ff50323e */ /* 0x000fe200000010ff */
[----:B-1----:R-:W-:Y:S01]  /*1d30*/  @P3 FMUL.FTZ R75, R74, R75 ;  /* 0x0000004b4a4b3220 */ /* 0x002fe20000410000 */
[----:B------:R-:W-:Y:S01]  /*1d40*/  FMUL.FTZ R123, R104, R123 ;  /* 0x0000007b687b7220 */ /* 0x000fe20000410000 */
[----:B------:R-:W-:-:S03]  /*1d50*/  @P3 PRMT R78, R81, 0x7610, R78 ;  /* 0x00007610514e3816 */ /* 0x000fc6000000004e */
[----:B------:R-:W-:Y:S02]  /*1d60*/  @P3 F2FP.BF16.F32.PACK_AB R75, RZ, R75 ;  /* 0x0000004bff4b323e */ /* 0x000fe400000010ff */
[----:B------:R-:W-:Y:S02]  /*1d70*/  FSEL R81, R123, RZ, P1 ;  /* 0x000000ff7b517208 */ /* 0x000fe40000800000 */
[----:B------:R-:W-:Y:S02]  /*1d80*/  @P3 PRMT R79, R75, 0x7610, R79 ;  /* 0x000076104b4f3816 */ /* 0x000fe4000000004f */
[----:B------:R-:W-:Y:S02]  /*1d90*/  @P3 PRMT R78, R78, 0x5410, R80 ;  /* 0x000054104e4e3816 */ /* 0x000fe40000000050 */
[----:B------:R-:W-:Y:S01]  /*1da0*/  MOV R75, R81 ;  /* 0x00000051004b7202 */ /* 0x000fe20000000f00 */
[----:B------:R-:W-:Y:S06]  /*1db0*/  @!P3 BRA `(.L_x_2964) ;  /* 0x000000080028b947 */ /* 0x000fec0003800000 */
[----:B------:R-:W-:-:S05]  /*1dc0*/  FMUL.FTZ R80, R81, UR13 ;  /* 0x0000000d51507c20 */ /* 0x000fca0008410000 */
[----:B------:R-:W-:-:S04]  /*1dd0*/  F2FP.BF16.F32.PACK_AB R80, RZ, R80 ;  /* 0x00000050ff50723e */ /* 0x000fc800000010ff */
[----:B------:R-:W-:Y:S01]  /*1de0*/  PRMT R79, R79, 0x5410, R80 ;  /* 0x000054104f4f7816 */ /* 0x000fe20000000050 */
[----:B------:R-:W-:Y:S06]  /*1df0*/  BRA `(.L_x_2964) ;  /* 0x0000000800187947 */ /* 0x000fec0003800000 */
.L_x_2948:
[----:B------:R-:W-:Y:S02]  /*1e00*/  MOV R83, UR20 ;  /* 0x0000001400537c02 */ /* 0x000fe40008000f00 */
[----:B------:R-:W-:Y:S02]  /*1e10*/  MOV R120, UR21 ;  /* 0x0000001500787c02 */ /* 0x000fe40008000f00 */
[----:B------:R-:W-:-:S04]  /*1e20*/  ISETP.NE.U32.AND P1, PT, R83, RZ, PT ;  /* 0x000000ff5300720c */ /* 0x000fc80003f25070 */
[----:B------:R-:W-:-:S13]  /*1e30*/  ISETP.NE.AND.EX P1, PT, R120, RZ, PT, P1 ;  /* 0x000000ff7800720c */ /* 0x000fda0003f25310 */
[----:B------:R-:W-:Y:S05]  /*1e40*/  @P1 BRA `(.L_x_2965) ;  /* 0x0000000400041947 */ /* 0x000fea0003800000 */
[----:B------:R-:W0:Y:S01]  /*1e50*/  @P3 LDC R123, c[0x0][0x40c] ;  /* 0x00010300ff7b3b82 */ /* 0x000e220000000800 */
[-CC-:B------:R-:W-:Y:S01]  /*1e60*/  @P2 FFMA.FTZ R81, R0, R107.reuse, R121.reuse ;  /* 0x0000006b00512223 */ /* 0x180fe20000010079 */
[----:B------:R-:W-:Y:S01]  /*1e70*/  MOV R80, R24 ;  /* 0x0000001800507202 */ /* 0x000fe20000000f00 */
[----:B------:R-:W-:Y:S02]  /*1e80*/  @P2 FFMA.FTZ R122, R108, R107, R121 ;  /* 0x0000006b6c7a2223 */ /* 0x000fe40000010079 */
[----:B------:R-:W-:Y:S02]  /*1e90*/  @P2 FADD.FTZ R81, R84, -R81 ;  /* 0x8000005154512221 */ /* 0x000fe40000010000 */
[----:B------:R-:W-:Y:S02]  /*1ea0*/  @P2 FADD.FTZ R122, R89, -R122 ;  /* 0x8000007a597a2221 */ /* 0x000fe40000010000 */
[----:B------:R-:W-:-:S04]  /*1eb0*/  @P2 FFMA.FTZ R80, R104, R81, R24 ;  /* 0x0000005168502223 */ /* 0x000fc80000010018 */
[----:B0-----:R-:W-:Y:S01]  /*1ec0*/  @P3 FMUL.FTZ R81, R80, R123 ;  /* 0x0000007b50513220 */ /* 0x001fe20000410000 */
[----:B------:R-:W-:Y:S01]  /*1ed0*/  @P2 FFMA.FTZ R80, R85, R107, R121 ;  /* 0x0000006b55502223 */ /* 0x000fe20000010079 */
[----:B------:R-:W0:Y:S03]  /*1ee0*/  @P3 LDC R123, c[0x0][0x40c] ;  /* 0x00010300ff7b3b82 */ /* 0x000e260000000800 */
[----:B------:R-:W-:Y:S01]  /*1ef0*/  @P2 FADD.FTZ R82, R87, -R80 ;  /* 0x8000005057522221 */ /* 0x000fe20000010000 */
[----:B------:R-:W-:Y:S02]  /*1f00*/  MOV R80, R25 ;  /* 0x0000001900507202 */ /* 0x000fe40000000f00 */
[----:B------:R-:W-:Y:S01]  /*1f10*/  @P3 F2FP.BF16.F32.PACK_AB R81, RZ, R81 ;  /* 0x00000051ff51323e */ /* 0x000fe200000010ff */
[----:B------:R-:W-:Y:S01]  /*1f20*/  @P2 FFMA.FTZ R80, R104, R82, R25 ;  /* 0x0000005268502223 */ /* 0x000fe20000010019 */
[----:B------:R-:W-:-:S02]  /*1f30*/  MOV R82, R26 ;  /* 0x0000001a00527202 */ /* 0x000fc40000000f00 */
[----:B------:R-:W-:Y:S02]  /*1f40*/  @P3 PRMT R76, R81, 0x7610, R76 ;  /* 0x00007610514c3816 */ /* 0x000fe4000000004c */
[----:B------:R-:W-:Y:S01]  /*1f50*/  MOV R81, R27 ;  /* 0x0000001b00517202 */ /* 0x000fe20000000f00 */
[----:B------:R-:W-:Y:S02]  /*1f60*/  @P2 FFMA.FTZ R81, R104, R122, R27 ;  /* 0x0000007a68512223 */ /* 0x000fe4000001001b */
[----:B------:R-:W1:Y:S01]  /*1f70*/  @P3 LDC R122, c[0x0][0x40c] ;  /* 0x00010300ff7a3b82 */ /* 0x000e620000000800 */
[----:B0-----:R-:W-:Y:S01]  /*1f80*/  @P3 FMUL.FTZ R80, R80, R123 ;  /* 0x0000007b50503220 */ /* 0x001fe20000410000 */
[----:B------:R-:W-:-:S04]  /*1f90*/  @P2 FFMA.FTZ R123, R86, R107, R121 ;  /* 0x0000006b567b2223 */ /* 0x000fc80000010079 */
[----:B------:R-:W-:Y:S01]  /*1fa0*/  @P2 FADD.FTZ R123, R88, -R123 ;  /* 0x8000007b587b2221 */ /* 0x000fe20000010000 */
[----:B------:R-:W-:-:S03]  /*1fb0*/  @P3 F2FP.BF16.F32.PACK_AB R80, RZ, R80 ;  /* 0x00000050ff50323e */ /* 0x000fc600000010ff */
[----:B------:R-:W-:Y:S01]  /*1fc0*/  @P2 FFMA.FTZ R82, R104, R123, R26 ;  /* 0x0000007b68522223 */ /* 0x000fe2000001001a */
[----:B------:R-:W-:Y:S01]  /*1fd0*/  @P3 PRMT R76, R76, 0x5410, R80 ;  /* 0x000054104c4c3816 */ /* 0x000fe20000000050 */
[----:B------:R-:W0:Y:S01]  /*1fe0*/  @P3 LDC R123, c[0x0][0x40c] ;  /* 0x00010300ff7b3b82 */ /* 0x000e220000000800 */
[----:B------:R-:W-:Y:S01]  /*1ff0*/  @P2 FFMA.FTZ R80, R92, R107, R121 ;  /* 0x0000006b5c502223 */ /* 0x000fe20000010079 */
[----:B-1----:R-:W-:-:S05]  /*2000*/  @P3 FMUL.FTZ R81, R81, R122 ;  /* 0x0000007a51513220 */ /* 0x002fca0000410000 */
[----:B------:R-:W-:Y:S01]  /*2010*/  @P3 F2FP.BF16.F32.PACK_AB R81, RZ, R81 ;  /* 0x00000051ff51323e */ /* 0x000fe200000010ff */
[----:B0-----:R-:W-:Y:S01]  /*2020*/  @P3 FMUL.FTZ R82, R82, R123 ;  /* 0x0000007b52523220 */ /* 0x001fe20000410000 */
[----:B------:R-:W-:Y:S01]  /*2030*/  @P2 FADD.FTZ R123, R109, -R80 ;  /* 0x800000506d7b2221 */ /* 0x000fe20000010000 */
[----:B------:R-:W-:-:S03]  /*2040*/  MOV R80, R20 ;  /* 0x0000001400507202 */ /* 0x000fc60000000f00 */
[----:B------:R-:W-:Y:S01]  /*2050*/  @P3 F2FP.BF16.F32.PACK_AB R82, RZ, R82 ;  /* 0x00000052ff52323e */ /* 0x000fe200000010ff */
[----:B------:R-:W-:Y:S02]  /*2060*/  @P2 FFMA.FTZ R80, R104, R123, R20 ;  /* 0x0000007b68502223 */ /* 0x000fe40000010014 */
[----:B------:R-:W0:Y:S01]  /*2070*/  @P3 LDC R123, c[0x0][0x40c] ;  /* 0x00010300ff7b3b82 */ /* 0x000e220000000800 */
[----:B------:R-:W-:Y:S01]  /*2080*/  @P3 PRMT R77, R82, 0x7610, R77 ;  /* 0x00007610524d3816 */ /* 0x000fe2000000004d */
[----:B------:R-:W-:-:S03]  /*2090*/  @P2 FFMA.FTZ R82, R93, R107, R121 ;  /* 0x0000006b5d522223 */ /* 0x000fc60000010079 */
[----:B------:R-:W-:Y:S01]  /*20a0*/  @P3 PRMT R77, R77, 0x5410, R81 ;  /* 0x000054104d4d3816 */ /* 0x000fe20000000051 */
[----:B------:R-:W-:Y:S01]  /*20b0*/  @P2 FADD.FTZ R82, R95, -R82 ;  /* 0x800000525f522221 */ /* 0x000fe20000010000 */
[----:B------:R-:W-:-:S03]  /*20c0*/  MOV R81, R21 ;  /* 0x0000001500517202 */ /* 0x000fc60000000f00 */
[----:B------:R-:W-:Y:S02]  /*20d0*/  @P2 FFMA.FTZ R81, R104, R82, R21 ;  /* 0x0000005268512223 */ /* 0x000fe40000010015 */
[----:B------:R-:W1:Y:S01]  /*20e0*/  @P3 LDC R82, c[0x0][0x40c] ;  /* 0x00010300ff523b82 */ /* 0x000e620000000800 */
[----:B0-----:R-:W-:Y:S01]  /*20f0*/  @P3 FMUL.FTZ R80, R80, R123 ;  /* 0x0000007b50503220 */ /* 0x001fe20000410000 */
[----:B------:R-:W-:-:S04]  /*2100*/  @P2 FFMA.FTZ R123, R94, R107, R121 ;  /* 0x0000006b5e7b2223 */ /* 0x000fc80000010079 */
[----:B------:R-:W-:Y:S01]  /*2110*/  @P2 FADD.FTZ R123, R90, -R123 ;  /* 0x8000007b5a7b2221 */ /* 0x000fe20000010000 */
[----:B------:R-:W-:-:S04]  /*2120*/  @P3 F2FP.BF16.F32.PACK_AB R80, RZ, R80 ;  /* 0x00000050ff50323e */ /* 0x000fc800000010ff */
[----:B------:R-:W-:Y:S01]  /*2130*/  @P3 PRMT R78, R80, 0x7610, R78 ;  /* 0x00007610504e3816 */ /* 0x000fe2000000004e */
[----:B-1----:R-:W-:Y:S01]  /*2140*/  @P3 FMUL.FTZ R81, R81, R82 ;  /* 0x0000005251513220 */ /* 0x002fe20000410000 */
[----:B------:R-:W-:Y:S01]  /*2150*/  MOV R82, R22 ;  /* 0x0000001600527202 */ /* 0x000fe20000000f00 */
[----:B------:R-:W-:Y:S02]  /*2160*/  @P2 FFMA.FTZ R82, R104, R123, R22 ;  /* 0x0000007b68522223 */ /* 0x000fe40000010016 */
[----:B------:R-:W0:Y:S01]  /*2170*/  @P3 LDC R123, c[0x0][0x40c] ;  /* 0x00010300ff7b3b82 */ /* 0x000e220000000800 */
[----:B------:R-:W-:-:S04]  /*2180*/  @P3 F2FP.BF16.F32.PACK_AB R81, RZ, R81 ;  /* 0x00000051ff51323e */ /* 0x000fc800000010ff */
        /* <DEDUP_REMOVED lines=13> */
.L_x_2965:
[----:B------:R-:W0:Y:S01]  /*2260*/  @P3 LDC R73, c[0x0][0x40c] ;  /* 0x00010300ff493b82 */ /* 0x000e220000000800 */
[-CC-:B------:R-:W-:Y:S01]  /*2270*/  @P2 FFMA.FTZ R41, R94, R107.reuse, R121.reuse ;  /* 0x0000006b5e292223 */ /* 0x180fe20000010079 */
[----:B------:R-:W-:Y:S01]  /*2280*/  MOV R74, R22 ;  /* 0x00000016004a7202 */ /* 0x000fe20000000f00 */
[-CC-:B------:R-:W-:Y:S01]  /*2290*/  @P2 FFMA.FTZ R40, R110, R107.reuse, R121.reuse ;  /* 0x0000006b6e282223 */ /* 0x180fe20000010079 */
[-C--:B------:R-:W-:Y:S01]  /*22a0*/  @P2 FFMA.FTZ R42, R85, R107.reuse, R121 ;  /* 0x0000006b552a2223 */ /* 0x080fe20000010079 */
[----:B------:R-:W-:Y:S01]  /*22b0*/  @P2 FADD.FTZ R41, R90, -R41 ;  /* 0x800000295a292221 */ /* 0x000fe20000010000 */
[--C-:B------:R-:W-:Y:S01]  /*22c0*/  @P2 FFMA.FTZ R43, R86, R107, R121.reuse ;  /* 0x0000006b562b2223 */ /* 0x100fe20000010079 */
[----:B------:R-:W-:Y:S01]  /*22d0*/  @P2 FADD.FTZ R40, R91, -R40 ;  /* 0x800000285b282221 */ /* 0x000fe20000010000 */
[----:B------:R-:W1:Y:S01]  /*22e0*/  @P3 LDC R81, c[0x0][0x40c] ;  /* 0x00010300ff513b82 */ /* 0x000e620000000800 */
[----:B------:R-:W-:Y:S01]  /*22f0*/  @P2 FFMA.FTZ R74, R104, R41, R22 ;  /* 0x00000029684a2223 */ /* 0x000fe20000010016 */
[----:B------:R-:W-:Y:S01]  /*2300*/  @P2 FFMA.FTZ R41, R0, R107, R121 ;  /* 0x0000006b00292223 */ /* 0x000fe20000010079 */
[----:B------:R-:W-:Y:S01]  /*2310*/  MOV R75, R23 ;  /* 0x00000017004b7202 */ /* 0x000fe20000000f00 */
[----:B------:R-:W-:Y:S01]  /*2320*/  @P2 FFMA.FTZ R75, R104, R40, R23 ;  /* 0x00000028684b2223 */ /* 0x000fe20000010017 */
[----:B------:R-:W-:Y:S01]  /*2330*/  @P2 FADD.FTZ R42, R87, -R42 ;  /* 0x8000002a572a2221 */ /* 0x000fe20000010000 */
[----:B------:R-:W-:Y:S01]  /*2340*/  @P2 FADD.FTZ R41, R84, -R41 ;  /* 0x8000002954292221 */ /* 0x000fe20000010000 */
[----:B------:R-:W-:Y:S01]  /*2350*/  @P2 FFMA.FTZ R72, R108, R107, R121 ;  /* 0x0000006b6c482223 */ /* 0x000fe20000010079 */
[----:B------:R-:W2:Y:S01]  /*2360*/  @P3 LDC R80, c[0x0][0x40c] ;  /* 0x00010300ff503b82 */ /* 0x000ea20000000800 */
[----:B------:R-:W-:Y:S01]  /*2370*/  MOV R40, R24 ;  /* 0x0000001800287202 */ /* 0x000fe20000000f00 */
[----:B------:R-:W-:Y:S01]  /*2380*/  @P2 FFMA.FTZ R40, R104, R41, R24 ;  /* 0x0000002968282223 */ /* 0x000fe20000010018 */
[----:B------:R-:W-:Y:S01]  /*2390*/  @P2 FADD.FTZ R43, R88, -R43 ;  /* 0x8000002b582b2221 */ /* 0x000fe20000010000 */
[----:B------:R-:W-:Y:S01]  /*23a0*/  MOV R41, R25 ;  /* 0x0000001900297202 */ /* 0x000fe20000000f00 */
[----:B------:R-:W-:Y:S01]  /*23b0*/  @P2 FFMA.FTZ R41, R104, R42, R25 ;  /* 0x0000002a68292223 */ /* 0x000fe20000010019 */
[----:B------:R-:W-:Y:S01]  /*23c0*/  @P2 FADD.FTZ R72, R89, -R72 ;  /* 0x8000004859482221 */ /* 0x000fe20000010000 */
[----:B------:R-:W-:Y:S01]  /*23d0*/  MOV R42, R26 ;  /* 0x0000001a002a7202 */ /* 0x000fe20000000f00 */
[----:B0-----:R-:W-:Y:S01]  /*23e0*/  @P3 FMUL.FTZ R73, R74, R73 ;  /* 0x000000494a493220 */ /* 0x001fe20000410000 */
[C---:B------:R-:W-:Y:S01]  /*23f0*/  @P2 FFMA.FTZ R42, R104.reuse, R43, R26 ;  /* 0x0000002b682a2223 */ /* 0x040fe2000001001a */
[----:B------:R-:W-:Y:S01]  /*2400*/  MOV R43, R27 ;  /* 0x0000001b002b7202 */ /* 0x000fe20000000f00 */
[----:B------:R-:W-:Y:S01]  /*2410*/  @P2 FFMA.FTZ R43, R104, R72, R27 ;  /* 0x00000048682b2223 */ /* 0x000fe2000001001b */
[--C-:B------:R-:W-:Y:S01]  /*2420*/  @P2 FFMA.FTZ R72, R92, R107, R121.reuse ;  /* 0x0000006b5c482223 */ /* 0x100fe20000010079 */
[----:B------:R-:W-:Y:S01]  /*2430*/  @P3 F2FP.BF16.F32.PACK_AB R73, RZ, R73 ;  /* 0x00000049ff49323e */ /* 0x000fe200000010ff */
[----:B------:R-:W-:Y:S01]  /*2440*/  @P2 FFMA.FTZ R124, R93, R107, R121 ;  /* 0x0000006b5d7c2223 */ /* 0x000fe20000010079 */
[----:B------:R-:W0:Y:S01]  /*2450*/  @P3 LDC R82, c[0x0][0x40c] ;  /* 0x00010300ff523b82 */ /* 0x000e220000000800 */
[----:B-1----:R-:W-:Y:S01]  /*2460*/  @P3 FMUL.FTZ R81, R40, R81 ;  /* 0x0000005128513220 */ /* 0x002fe20000410000 */
[----:B------:R-:W-:Y:S01]  /*2470*/  @P3 PRMT R79, R73, 0x7610, R79 ;  /* 0x00007610494f3816 */ /* 0x000fe2000000004f */
[----:B------:R-:W-:Y:S01]  /*2480*/  @P2 FADD.FTZ R123, R109, -R72 ;  /* 0x800000486d7b2221 */ /* 0x000fe20000010000 */
[----:B------:R-:W-:Y:S01]  /*2490*/  MOV R72, R20 ;  /* 0x0000001400487202 */ /* 0x000fe20000000f00 */
[----:B------:R-:W-:Y:S01]  /*24a0*/  @P2 FADD.FTZ R124, R95, -R124 ;  /* 0x8000007c5f7c2221 */ /* 0x000fe20000010000 */
[----:B------:R-:W-:Y:S01]  /*24b0*/  @P3 F2FP.BF16.F32.PACK_AB R81, RZ, R81 ;  /* 0x00000051ff51323e */ /* 0x000fe200000010ff */
[----:B------:R-:W-:Y:S01]  /*24c0*/  @P2 FFMA.FTZ R72, R104, R123, R20 ;  /* 0x0000007b68482223 */ /* 0x000fe20000010014 */
[----:B------:R-:W1:Y:S01]  /*24d0*/  @P3 LDC R73, c[0x0][0x40c] ;  /* 0x00010300ff493b82 */ /* 0x000e620000000800 */
[----:B--2---:R-:W-:Y:S01]  /*24e0*/  @P3 FMUL.FTZ R80, R75, R80 ;  /* 0x000000504b503220 */ /* 0x004fe20000410000 */
[----:B------:R-:W-:-:S04]  /*24f0*/  @P3 PRMT R76, R81, 0x7610, R76 ;  /* 0x00007610514c3816 */ /* 0x000fc8000000004c */
[----:B------:R-:W-:Y:S02]  /*2500*/  @P3 F2FP.BF16.F32.PACK_AB R80, RZ, R80 ;  /* 0x00000050ff50323e */ /* 0x000fe400000010ff */
[----:B------:R-:W2:Y:S02]  /*2510*/  @P3 LDC R81, c[0x0][0x40c] ;  /* 0x00010300ff513b82 */ /* 0x000ea40000000800 */
[----:B------:R-:W-:-:S06]  /*2520*/  @P3 PRMT R79, R79, 0x5410, R80 ;  /* 0x000054104f4f3816 */ /* 0x000fcc0000000050 */
[----:B------:R-:W3:Y:S01]  /*2530*/  @P3 LDC R80, c[0x0][0x40c] ;  /* 0x00010300ff503b82 */ /* 0x000ee20000000800 */
[----:B0-----:R-:W-:-:S05]  /*2540*/  @P3 FMUL.FTZ R82, R43, R82 ;  /* 0x000000522b523220 */ /* 0x001fca0000410000 */
[----:B------:R-:W-:Y:S01]  /*2550*/  @P3 F2FP.BF16.F32.PACK_AB R82, RZ, R82 ;  /* 0x00000052ff52323e */ /* 0x000fe200000010ff */
[----:B-1----:R-:W-:Y:S01]  /*2560*/  @P3 FMUL.FTZ R122, R72, R73 ;  /* 0x00000049487a3220 */ /* 0x002fe20000410000 */
[----:B------:R-:W-:Y:S01]  /*2570*/  MOV R73, R21 ;  /* 0x0000001500497202 */ /* 0x000fe20000000f00 */
[----:B------:R-:W-:Y:S02]  /*2580*/  @P2 FFMA.FTZ R73, R104, R124, R21 ;  /* 0x0000007c68492223 */ /* 0x000fe40000010015 */
[----:B------:R-:W0:Y:S01]  /*2590*/  @P3 LDC R124, c[0x0][0x40c] ;  /* 0x00010300ff7c3b82 */ /* 0x000e220000000800 */
[----:B------:R-:W-:Y:S01]  /*25a0*/  @P3 F2FP.BF16.F32.PACK_AB R122, RZ, R122 ;  /* 0x0000007aff7a323e */ /* 0x000fe200000010ff */
[----:B--2---:R-:W-:-:S03]  /*25b0*/  @P3 FMUL.FTZ R81, R42, R81 ;  /* 0x000000512a513220 */ /* 0x004fc60000410000 */
[----:B------:R-:W-:Y:S02]  /*25c0*/  @P3 PRMT R78, R122, 0x7610, R78 ;  /* 0x000076107a4e3816 */ /* 0x000fe4000000004e */
[----:B------:R-:W-:Y:S01]  /*25d0*/  @P3 F2FP.BF16.F32.PACK_AB R81, RZ, R81 ;  /* 0x00000051ff51323e */ /* 0x000fe200000010ff */
[----:B---3--:R-:W-:-:S03]  /*25e0*/  @P3 FMUL.FTZ R80, R41, R80 ;  /* 0x0000005029503220 */ /* 0x008fc60000410000 */
[----:B------:R-:W-:Y:S02]  /*25f0*/  @P3 PRMT R77, R81, 0x7610, R77 ;  /* 0x00007610514d3816 */ /* 0x000fe4000000004d */
[----:B------:R-:W-:Y:S02]  /*2600*/  @P3 F2FP.BF16.F32.PACK_AB R80, RZ, R80 ;  /* 0x00000050ff50323e */ /* 0x000fe400000010ff */
[----:B------:R-:W-:Y:S02]  /*2610*/  @P3 PRMT R77, R77, 0x5410, R82 ;  /* 0x000054104d4d3816 */ /* 0x000fe40000000052 */
[----:B------:R-:W-:Y:S01]  /*2620*/  @P3 PRMT R76, R76, 0x5410, R80 ;  /* 0x000054104c4c3816 */ /* 0x000fe20000000050 */
[----:B0-----:R-:W-:-:S05]  /*2630*/  @P3 FMUL.FTZ R123, R73, R124 ;  /* 0x0000007c497b3220 */ /* 0x001fca0000410000 */
[----:B------:R-:W-:-:S04]  /*2640*/  @P3 F2FP.BF16.F32.PACK_AB R123, RZ, R123 ;  /* 0x0000007bff7b323e */ /* 0x000fc800000010ff */
[----:B------:R-:W-:-:S07]  /*2650*/  @P3 PRMT R78, R78, 0x5410, R123 ;  /* 0x000054104e4e3816 */ /* 0x000fce000000007b */
.L_x_2964:
[----:B------:R-:W-:Y:S05]  /*2660*/  BSYNC.RECONVERGENT B1 ;  /* 0x0000000000017941 */ /* 0x000fea0003800200 */
.L_x_2947:
        /* <DEDUP_REMOVED lines=8> */
[----:B------:R0:W-:Y:S04]  /*26f0*/  @P1 STG.E.128 desc[UR6][R82.64+0x10], R72 ;  /* 0x0000104852001986 */ /* 0x0001e8000c101d06 */
[----:B------:R0:W-:Y:S01]  /*2700*/  @P3 STG.E.128 desc[UR6][R80.64], R76 ;  /* 0x0000004c50003986 */ /* 0x0001e2000c101d06 */
[----:B------:R-:W-:Y:S05]  /*2710*/  @!P0 BRA `(.L_x_2967) ;  /* 0x00000008000c8947 */ /* 0x000fea0003800000 */
[----:B------:R-:W-:Y:S05]  /*2720*/  @!P1 BRA `(.L_x_2968) ;  /* 0x0000000400049947 */ /* 0x000fea0003800000 */
[----:B0-----:R-:W0:Y:S01]  /*2730*/  @P3 LDC R82, c[0x0][0x40c] ;  /* 0x00010300ff523b82 */ /* 0x001e220000000800 */
[-CC-:B------:R-:W-:Y:S01]  /*2740*/  @P2 FFMA.FTZ R40, R96, R107.reuse, R121.reuse ;  /* 0x0000006b60282223 */ /* 0x180fe20000010079 */
[-CC-:B------:R-:W-:Y:S01]  /*2750*/  @P2 FFMA.FTZ R42, R97, R107.reuse, R121.reuse ;  /* 0x0000006b612a2223 */ /* 0x180fe20000010079 */
[-CC-:B------:R-:W-:Y:S01]  /*2760*/  @P2 FFMA.FTZ R43, R112, R107.reuse, R121.reuse ;  /* 0x0000006b702b2223 */ /* 0x180fe20000010079 */
[--C-:B------:R-:W-:Y:S01]  /*2770*/  @P2 FFMA.FTZ R72, R116, R107, R121.reuse ;  /* 0x0000006b74482223 */ /* 0x100fe20000010079 */
[----:B------:R-:W-:Y:S01]  /*2780*/  @P2 FADD.FTZ R41, R111, -R40 ;  /* 0x800000286f292221 */ /* 0x000fe20000010000 */
[----:B------:R-:W-:Y:S01]  /*2790*/  @P2 FADD.FTZ R42, R115, -R42 ;  /* 0x8000002a732a2221 */ /* 0x000fe20000010000 */
[----:B------:R-:W-:Y:S01]  /*27a0*/  MOV R40, R16 ;  /* 0x0000001000287202 */ /* 0x000fe20000000f00 */
[----:B------:R-:W1:Y:S01]  /*27b0*/  @P3 LDC R75, c[0x0][0x40c] ;  /* 0x00010300ff4b3b82 */ /* 0x000e620000000800 */
[----:B------:R-:W-:Y:S01]  /*27c0*/  @P2 FFMA.FTZ R40, R104, R41, R16 ;  /* 0x0000002968282223 */ /* 0x000fe20000010010 */
[----:B------:R-:W-:Y:S01]  /*27d0*/  MOV R41, R17 ;  /* 0x0000001100297202 */ /* 0x000fe20000000f00 */
[-CC-:B------:R-:W-:Y:S01]  /*27e0*/  @P2 FFMA.FTZ R73, R113, R107.reuse, R121.reuse ;  /* 0x0000006b71492223 */ /* 0x180fe20000010079 */
[-CC-:B------:R-:W-:Y:S01]  /*27f0*/  @P2 FFMA.FTZ R74, R117, R107.reuse, R121.reuse ;  /* 0x0000006b754a2223 */ /* 0x180fe20000010079 */
[-CC-:B------:R-:W-:Y:S01]  /*2800*/  @P2 FFMA.FTZ R11, R102, R107.reuse, R121.reuse ;  /* 0x0000006b660b2223 */ /* 0x180fe20000010079 */
[----:B------:R-:W-:Y:S01]  /*2810*/  @P2 FFMA.FTZ R80, R118, R107, R121 ;  /* 0x0000006b76502223 */ /* 0x000fe20000010079 */
[----:B------:R-:W-:Y:S01]  /*2820*/  @P2 FFMA.FTZ R41, R104, R42, R17 ;  /* 0x0000002a68292223 */ /* 0x000fe20000010011 */
[----:B------:R-:W2:Y:S01]  /*2830*/  @P3 LDC R121, c[0x0][0x40c] ;  /* 0x00010300ff793b82 */ /* 0x000ea20000000800 */
[----:B------:R-:W-:Y:S01]  /*2840*/  @P2 FADD.FTZ R43, R98, -R43 ;  /* 0x8000002b622b2221 */ /* 0x000fe20000010000 */
[----:B------:R-:W-:Y:S01]  /*2850*/  @P2 FADD.FTZ R42, R103, -R80 ;  /* 0x80000050672a2221 */ /* 0x000fe20000010000 */
[----:B------:R-:W-:Y:S01]  /*2860*/  @P2 FADD.FTZ R72, R99, -R72 ;  /* 0x8000004863482221 */ /* 0x000fe20000010000 */
[----:B------:R-:W-:Y:S01]  /*2870*/  @P2 FADD.FTZ R73, R100, -R73 ;  /* 0x8000004964492221 */ /* 0x000fe20000010000 */
[----:B------:R-:W-:Y:S01]  /*2880*/  @P2 FADD.FTZ R74, R101, -R74 ;  /* 0x8000004a654a2221 */ /* 0x000fe20000010000 */
[----:B------:R-:W-:-:S02]  /*2890*/  @P2 FADD.FTZ R11, R114, -R11 ;  /* 0x8000000b720b2221 */ /* 0x000fc40000010000 */
[----:B------:R-:W3:Y:S01]  /*28a0*/  @P3 LDC R107, c[0x0][0x40c] ;  /* 0x00010300ff6b3b82 */ /* 0x000ee20000000800 */
[----:B0-----:R-:W-:-:S05]  /*28b0*/  @P3 FMUL.FTZ R81, R41, R82 ;  /* 0x0000005229513220 */ /* 0x001fca0000410000 */
[----:B------:R-:W-:Y:S02]  /*28c0*/  @P3 F2FP.BF16.F32.PACK_AB R81, RZ, R81 ;  /* 0x00000051ff51323e */ /* 0x000fe400000010ff */
[----:B------:R-:W0:Y:S01]  /*28d0*/  @P3 LDC R120, c[0x0][0x40c] ;  /* 0x00010300ff783b82 */ /* 0x000e220000000800 */
[----:B-1----:R-:W-:Y:S01]  /*28e0*/  @P3 FMUL.FTZ R80, R40, R75 ;  /* 0x0000004b28503220 */ /* 0x002fe20000410000 */
[----:B------:R-:W-:Y:S01]  /*28f0*/  MOV R75, R15 ;  /* 0x0000000f004b7202 */ /* 0x000fe20000000f00 */
[C---:B------:R-:W-:Y:S01]  /*2900*/  @P2 FFMA.FTZ R75, R104.reuse, R42, R15 ;  /* 0x0000002a684b2223 */ /* 0x040fe2000001000f */
[----:B------:R-:W-:Y:S01]  /*2910*/  MOV R42, R18 ;  /* 0x00000012002a7202 */ /* 0x000fe20000000f00 */
[C---:B------:R-:W-:Y:S01]  /*2920*/  @P2 FFMA.FTZ R42, R104.reuse, R43, R18 ;  /* 0x0000002b682a2223 */ /* 0x040fe20000010012 */
[----:B------:R-:W-:Y:S01]  /*2930*/  MOV R43, R19 ;  /* 0x00000013002b7202 */ /* 0x000fe20000000f00 */
[C---:B------:R-:W-:Y:S01]  /*2940*/  @P2 FFMA.FTZ R43, R104.reuse, R72, R19 ;  /* 0x00000048682b2223 */ /* 0x040fe20000010013 */
[----:B------:R-:W1:Y:S01]  /*2950*/  @P3 LDC R82, c[0x0][0x40c] ;  /* 0x00010300ff523b82 */ /* 0x000e620000000800 */
[----:B------:R-:W-:Y:S01]  /*2960*/  MOV R72, R12 ;  /* 0x0000000c00487202 */ /* 0x000fe20000000f00 */
[C---:B------:R-:W-:Y:S01]  /*2970*/  @P2 FFMA.FTZ R72, R104.reuse, R73, R12 ;  /* 0x0000004968482223 */ /* 0x040fe2000001000c */
[----:B------:R-:W-:Y:S01]  /*2980*/  MOV R73, R13 ;  /* 0x0000000d00497202 */ /* 0x000fe20000000f00 */
[C---:B------:R-:W-:Y:S01]  /*2990*/  @P2 FFMA.FTZ R73, R104.reuse, R74, R13 ;  /* 0x0000004a68492223 */ /* 0x040fe2000001000d */
[----:B------:R-:W-:Y:S01]  /*29a0*/  MOV R74, R14 ;  /* 0x0000000e004a7202 */ /* 0x000fe20000000f00 */
[----:B------:R-:W-:Y:S01]  /*29b0*/  @P2 FFMA.FTZ R74, R104, R11, R14 ;  /* 0x0000000b684a2223 */ /* 0x000fe2000001000e */
[----:B------:R-:W-:Y:S01]  /*29c0*/  @P3 F2FP.BF16.F32.PACK_AB R80, RZ, R80 ;  /* 0x00000050ff50323e */ /* 0x000fe200000010ff */
[----:B------:R-:W4:Y:S01]  /*29d0*/  @P3 LDC R83, c[0x0][0x40c] ;  /* 0x00010300ff533b82 */ /* 0x000f220000000800 */
[----:B--2---:R-:W-:Y:S01]  /*29e0*/  @P3 FMUL.FTZ R11, R42, R121 ;  /* 0x000000792a0b3220 */ /* 0x004fe20000410000 */
[----:B---3--:R-:W-:Y:S01]  /*29f0*/  @P3 FMUL.FTZ R107, R72, R107 ;  /* 0x0000006b486b3220 */ /* 0x008fe20000410000 */
[----:B------:R-:W-:-:S03]  /*2a00*/  @P3 PRMT R76, R80, 0x7610, R76 ;  /* 0x00007610504c3816 */ /* 0x000fc6000000004c */
[----:B------:R-:W-:Y:S01]  /*2a10*/  @P3 F2FP.BF16.F32.PACK_AB R11, RZ, R11 ;  /* 0x0000000bff0b323e */ /* 0x000fe200000010ff */
[----:B0-----:R-:W-:Y:S01]  /*2a20*/  @P3 FMUL.FTZ R80, R43, R120 ;  /* 0x000000782b503220 */ /* 0x001fe20000410000 */
[----:B------:R-:W-:Y:S02]  /*2a30*/  @P3 F2FP.BF16.F32.PACK_AB R107, RZ, R107 ;  /* 0x0000006bff6b323e */ /* 0x000fe400000010ff */
[----:B------:R-:W-:Y:S02]  /*2a40*/  @P3 PRMT R77, R11, 0x7610, R77 ;  /* 0x000076100b4d3816 */ /* 0x000fe4000000004d */
[----:B------:R-:W-:Y:S02]  /*2a50*/  @P3 F2FP.BF16.F32.PACK_AB R80, RZ, R80 ;  /* 0x00000050ff50323e */ /* 0x000fe400000010ff */
[----:B------:R-:W-:Y:S01]  /*2a60*/  @P3 PRMT R78, R107, 0x7610, R78 ;  /* 0x000076106b4e3816 */ /* 0x000fe2000000004e */
[----:B-1----:R-:W-:Y:S01]  /*2a70*/  @P3 FMUL.FTZ R82, R73, R82 ;  /* 0x0000005249523220 */ /* 0x002fe20000410000 */
[----:B------:R-:W-:-:S02]  /*2a80*/  @P3 PRMT R76, R76, 0x5410, R81 ;  /* 0x000054104c4c3816 */ /* 0x000fc40000000051 */
[----:B------:R-:W-:Y:S02]  /*2a90*/  @P3 PRMT R77, R77, 0x5410, R80 ;  /* 0x000054104d4d3816 */ /* 0x000fe40000000050 */
[----:B------:R-:W-:Y:S01]  /*2aa0*/  @P3 F2FP.BF16.F32.PACK_AB R82, RZ, R82 ;  /* 0x00000052ff52323e */ /* 0x000fe200000010ff */
[----:B----4-:R-:W-:-:S03]  /*2ab0*/  @P3 FMUL.FTZ R83, R74, R83 ;  /* 0x000000534a533220 */ /* 0x010fc60000410000 */
        /* <DEDUP_REMOVED lines=8> */
.L_x_2968:
[----:B0-----:R-:W0:Y:S01]  /*2b40*/  @P3 LDC R82, c[0x0][0x40c] ;  /* 0x00010300ff523b82 */ /* 0x001e220000000800 */
[----:B------:R-:W-:Y:S01]  /*2b50*/  @P2 FFMA.FTZ R80, R96, R107, R121 ;  /* 0x0000006b60502223 */ /* 0x000fe20000010079 */
[----:B------:R-:W-:-:S03]  /*2b60*/  MOV R11, R16 ;  /* 0x00000010000b7202 */ /* 0x000fc60000000f00 */
[----:B------:R-:W-:Y:S01]  /*2b70*/  @P2 FADD.FTZ R81, R111, -R80 ;  /* 0x800000506f512221 */ /* 0x000fe20000010000 */
[----:B------:R-:W-:Y:S02]  /*2b80*/  @P2 FFMA.FTZ R80, R97, R107, R121 ;  /* 0x0000006b61502223 */ /* 0x000fe40000010079 */
[----:B------:R-:W1:Y:S01]  /*2b90*/  @P3 LDC R120, c[0x0][0x40c] ;  /* 0x00010300ff783b82 */ /* 0x000e620000000800 */
[----:B------:R-:W-:Y:S01]  /*2ba0*/  @P2 FFMA.FTZ R11, R104, R81, R16 ;  /* 0x00000051680b2223 */ /* 0x000fe20000010010 */
[----:B------:R-:W-:Y:S01]  /*2bb0*/  @P2 FADD.FTZ R80, R115, -R80 ;  /* 0x8000005073502221 */ /* 0x000fe20000010000 */
[----:B------:R-:W-:-:S03]  /*2bc0*/  MOV R81, R17 ;  /* 0x0000001100517202 */ /* 0x000fc60000000f00 */
[----:B------:R-:W-:Y:S01]  /*2bd0*/  @P2 FFMA.FTZ R81, R104, R80, R17 ;  /* 0x0000005068512223 */ /* 0x000fe20000010011 */
[----:B0-----:R-:W-:Y:S01]  /*2be0*/  @P3 FMUL.FTZ R80, R11, R82 ;  /* 0x000000520b503220 */ /* 0x001fe20000410000 */
[----:B------:R-:W-:Y:S02]  /*2bf0*/  @P2 FFMA.FTZ R11, R112, R107, R121 ;  /* 0x0000006b700b2223 */ /* 0x000fe40000010079 */
[----:B-1----:R-:W-:Y:S02]  /*2c00*/  @P3 FMUL.FTZ R82, R81, R120 ;  /* 0x0000007851523220 */ /* 0x002fe40000410000 */
[----:B------:R-:W-:Y:S01]  /*2c10*/  @P2 FADD.FTZ R81, R98, -R11 ;  /* 0x8000000b62512221 */ /* 0x000fe20000010000 */
[----:B------:R-:W-:-:S03]  /*2c20*/  MOV R11, R18 ;  /* 0x00000012000b7202 */ /* 0x000fc60000000f00 */
[----:B------:R-:W-:Y:S01]  /*2c30*/  @P2 FFMA.FTZ R11, R104, R81, R18 ;  /* 0x00000051680b2223 */ /* 0x000fe20000010012 */
[----:B------:R-:W-:Y:S01]  /*2c40*/  @P3 F2FP.BF16.F32.PACK_AB R81, RZ, R80 ;  /* 0x00000050ff51323e */ /* 0x000fe200000010ff */
[-CC-:B------:R-:W-:Y:S01]  /*2c50*/  @P2 FFMA.FTZ R80, R116, R107.reuse, R121.reuse ;  /* 0x0000006b74502223 */ /* 0x180fe20000010079 */
[----:B------:R-:W-:Y:S02]  /*2c60*/  @P3 F2FP.BF16.F32.PACK_AB R83, RZ, R82 ;  /* 0x00000052ff53323e */ /* 0x000fe400000010ff */
[----:B------:R-:W-:Y:S01]  /*2c70*/  @P3 PRMT R76, R81, 0x7610, R76 ;  /* 0x00007610514c3816 */ /* 0x000fe2000000004c */
[----:B------:R-:W-:Y:S01]  /*2c80*/  @P2 FADD.FTZ R120, R99, -R80 ;  /* 0x8000005063782221 */ /* 0x000fe20000010000 */
[----:B------:R-:W0:Y:S01]  /*2c90*/  @P3 LDC R82, c[0x0][0x40c] ;  /* 0x00010300ff523b82 */ /* 0x000e220000000800 */
[----:B------:R-:W-:Y:S01]  /*2ca0*/  @P2 FFMA.FTZ R81, R113, R107, R121 ;  /* 0x0000006b71512223 */ /* 0x000fe20000010079 */
[----:B------:R-:W-:Y:S02]  /*2cb0*/  @P3 PRMT R76, R76, 0x5410, R83 ;  /* 0x000054104c4c3816 */ /* 0x000fe40000000053 */
[----:B------:R-:W-:Y:S01]  /*2cc0*/  MOV R80, R19 ;  /* 0x0000001300507202 */ /* 0x000fe20000000f00 */
[----:B------:R-:W-:Y:S01]  /*2cd0*/  @P2 FFMA.FTZ R80, R104, R120, R19 ;  /* 0x0000007868502223 */ /* 0x000fe20000010013 */
[----:B------:R-:W-:Y:S01]  /*2ce0*/  @P2 FADD.FTZ R123, R100, -R81 ;  /* 0x80000051647b2221 */ /* 0x000fe20000010000 */
[----:B------:R-:W-:Y:S01]  /*2cf0*/  MOV R81, R12 ;  /* 0x0000000c00517202 */ /* 0x000fe20000000f00 */
[----:B------:R-:W1:Y:S01]  /*2d00*/  @P3 LDC R83, c[0x0][0x40c] ;  /* 0x00010300ff533b82 */ /* 0x000e620000000800 */
[----:B------:R-:W-:Y:S01]  /*2d10*/  @P2 FFMA.FTZ R120, R117, R107, R121 ;  /* 0x0000006b75782223 */ /* 0x000fe20000010079 */
[----:B------:R-:W-:-:S06]  /*2d20*/  @P2 FFMA.FTZ R81, R104, R123, R12 ;  /* 0x0000007b68512223 */ /* 0x000fcc000001000c */
[----:B------:R-:W2:Y:S01]  /*2d30*/  @P3 LDC R123, c[0x0][0x40c] ;  /* 0x00010300ff7b3b82 */ /* 0x000ea20000000800 */
[----:B0-----:R-:W-:Y:S01]  /*2d40*/  @P3 FMUL.FTZ R82, R11, R82 ;  /* 0x000000520b523220 */ /* 0x001fe20000410000 */
[----:B------:R-:W-:Y:S01]  /*2d50*/  @P2 FADD.FTZ R11, R101, -R120 ;  /* 0x80000078650b2221 */ /* 0x000fe20000010000 */
[----:B------:R-:W-:-:S03]  /*2d60*/  MOV R120, R13 ;  /* 0x0000000d00787202 */ /* 0x000fc60000000f00 */
[----:B------:R-:W-:Y:S01]  /*2d70*/  @P2 FFMA.FTZ R120, R104, R11, R13 ;  /* 0x0000000b68782223 */ /* 0x000fe2000001000d */
[----:B------:R-:W-:Y:S01]  /*2d80*/  @P3 F2FP.BF16.F32.PACK_AB R82, RZ, R82 ;  /* 0x00000052ff52323e */ /* 0x000fe200000010ff */
[----:B-1----:R-:W-:Y:S02]  /*2d90*/  @P3 FMUL.FTZ R83, R80, R83 ;  /* 0x0000005350533220 */ /* 0x002fe40000410000 */
[----:B------:R-:W0:Y:S01]  /*2da0*/  @P3 LDC R80, c[0x0][0x40c] ;  /* 0x00010300ff503b82 */ /* 0x000e220000000800 */
[----:B------:R-:W-:Y:S02]  /*2db0*/  @P3 PRMT R77, R82, 0x7610, R77 ;  /* 0x00007610524d3816 */ /* 0x000fe4000000004d */
[----:B------:R-:W-:-:S04]  /*2dc0*/  @P3 F2FP.BF16.F32.PACK_AB R83, RZ, R83 ;  /* 0x00000053ff53323e */ /* 0x000fc800000010ff */
[----:B------:R-:W-:Y:S01]  /*2dd0*/  @P3 PRMT R77, R77, 0x5410, R83 ;  /* 0x000054104d4d3816 */ /* 0x000fe20000000053 */
[----:B0-----:R-:W-:Y:S01]  /*2de0*/  @P3 FMUL.FTZ R11, R81, R80 ;  /* 0x00000050510b3220 */ /* 0x001fe20000410000 */
[----:B--2---:R-:W-:Y:S01]  /*2df0*/  @P3 FMUL.FTZ R80, R120, R123 ;  /* 0x0000007b78503220 */ /* 0x004fe20000410000 */
[----:B------:R-:W-:Y:S01]  /*2e00*/  @P2 FFMA.FTZ R81, R102, R107, R121 ;  /* 0x0000006b66512223 */ /* 0x000fe20000010079 */
[----:B------:R-:W0:Y:S02]  /*2e10*/  @P3 LDC R120, c[0x0][0x40c] ;  /* 0x00010300ff783b82 */ /* 0x000e240000000800 */
[----:B------:R-:W-:Y:S01]  /*2e20*/  @P3 F2FP.BF16.F32.PACK_AB R11, RZ, R11 ;  /* 0x0000000bff0b323e */ /* 0x000fe200000010ff */
[----:B------:R-:W-:Y:S01]  /*2e30*/  @P2 FADD.FTZ R123, R114, -R81 ;  /* 0x80000051727b2221 */ /* 0x000fe20000010000 */
[----:B------:R-:W-:Y:S02]  /*2e40*/  MOV R81, R14 ;  /* 0x0000000e00517202 */ /* 0x000fe40000000f00 */
[----:B------:R-:W-:Y:S01]  /*2e50*/  @P3 F2FP.BF16.F32.PACK_AB R80, RZ, R80 ;  /* 0x00000050ff50323e */ /* 0x000fe200000010ff */
[----:B------:R-:W-:Y:S01]  /*2e60*/  @P2 FFMA.FTZ R81, R104, R123, R14 ;  /* 0x0000007b68512223 */ /* 0x000fe2000001000e */
[----:B------:R-:W-:-:S04]  /*2e70*/  @P3 PRMT R78, R11, 0x7610, R78 ;  /* 0x000076100b4e3816 */ /* 0x000fc8000000004e */
[----:B------:R-:W-:Y:S01]  /*2e80*/  @P3 PRMT R78, R78, 0x5410, R80 ;  /* 0x000054104e4e3816 */ /* 0x000fe20000000050 */
[----:B0-----:R-:W-:-:S05]  /*2e90*/  @P3 FMUL.FTZ R81, R81, R120 ;  /* 0x0000007851513220 */ /* 0x001fca0000410000 */
        /* <DEDUP_REMOVED lines=11> */
.L_x_2967:
[----:B------:R-:W-:Y:S05]  /*2f50*/  @!P1 BRA `(.L_x_2970) ;  /* 0x00000004000c9947 */ /* 0x000fea0003800000 */
[----:B0-----:R-:W0:Y:S01]  /*2f60*/  @P3 LDC R43, c[0x0][0x40c] ;  /* 0x00010300ff2b3b82 */ /* 0x001e220000000800 */
[-CC-:B------:R-:W-:Y:S01]  /*2f70*/  FFMA.FTZ R40, R96, R107.reuse, R121.reuse ;  /* 0x0000006b60287223 */ /* 0x180fe20000010079 */
[----:B------:R-:W-:Y:S01]  /*2f80*/  ISETP.GT.AND P0, PT, R11, RZ, PT ;  /* 0x000000ff0b00720c */ /* 0x000fe20003f04270 */
[-CC-:B------:R-:W-:Y:S01]  /*2f90*/  FFMA.FTZ R72, R116, R107.reuse, R121.reuse ;  /* 0x0000006b74487223 */ /* 0x180fe20000010079 */
[-CC-:B------:R-:W-:Y:S01]  /*2fa0*/  FFMA.FTZ R42, R97, R107.reuse, R121.reuse ;  /* 0x0000006b612a7223 */ /* 0x180fe20000010079 */
[----:B------:R-:W-:Y:S01]  /*2fb0*/  FADD.FTZ R41, R111, -R40 ;  /* 0x800000286f297221 */ /* 0x000fe20000010000 */
[-CC-:B------:R-:W-:Y:S01]  /*2fc0*/  FFMA.FTZ R73, R112, R107.reuse, R121.reuse ;  /* 0x0000006b70497223 */ /* 0x180fe20000010079 */
[-CC-:B------:R-:W-:Y:S01]  /*2fd0*/  FFMA.FTZ R75, R102, R107.reuse, R121.reuse ;  /* 0x0000006b664b7223 */ /* 0x180fe20000010079 */
[----:B------:R-:W-:Y:S01]  /*2fe0*/  FFMA.FTZ R80, R118, R107, R121 ;  /* 0x0000006b76507223 */ /* 0x000fe20000010079 */
[----:B------:R-:W-:Y:S01]  /*2ff0*/  FMUL.FTZ R40, R104, R41 ;  /* 0x0000002968287220 */ /* 0x000fe20000410000 */
[----:B------:R-:W-:Y:S01]  /*3000*/  FADD.FTZ R11, R115, -R42 ;  /* 0x8000002a730b7221 */ /* 0x000fe20000010000 */
[----:B------:R-:W-:Y:S01]  /*3010*/  FADD.FTZ R81, R99, -R72 ;  /* 0x8000004863517221 */ /* 0x000fe20000010000 */
[----:B------:R-:W-:Y:S01]  /*3020*/  FADD.FTZ R73, R98, -R73 ;  /* 0x8000004962497221 */ /* 0x000fe20000010000 */
[----:B------:R-:W1:Y:S01]  /*3030*/  @P3 LDC R72, c[0x0][0x40c] ;  /* 0x00010300ff483b82 */ /* 0x000e620000000800 */
[----:B------:R-:W-:Y:S01]  /*3040*/  FSEL R40, R40, RZ, P0 ;  /* 0x000000ff28287208 */ /* 0x000fe20000000000 */
[----:B------:R-:W-:Y:S01]  /*3050*/  FFMA.FTZ R74, R117, R107, R121 ;  /* 0x0000006b754a7223 */ /* 0x000fe20000010079 */
[C---:B------:R-:W-:Y:S01]  /*3060*/  FMUL.FTZ R42, R104.reuse, R11 ;  /* 0x0000000b682a7220 */ /* 0x040fe20000410000 */
[----:B------:R-:W-:Y:S01]  /*3070*/  FADD.FTZ R123, R103, -R80 ;  /* 0x80000050677b7221 */ /* 0x000fe20000010000 */
[----:B------:R-:W-:-:S03]  /*3080*/  FMUL.FTZ R81, R104, R81 ;  /* 0x0000005168517220 */ /* 0x000fc60000410000 */
[----:B------:R-:W2:Y:S01]  /*3090*/  @P3 LDC R80, c[0x0][0x40c] ;  /* 0x00010300ff503b82 */ /* 0x000ea20000000800 */
[----:B0-----:R-:W-:Y:S01]  /*30a0*/  @P3 FMUL.FTZ R41, R40, R43 ;  /* 0x0000002b28293220 */ /* 0x001fe20000410000 */
[----:B------:R-:W-:Y:S01]  /*30b0*/  FFMA.FTZ R43, R113, R107, R121 ;  /* 0x0000006b712b7223 */ /* 0x000fe20000010079 */
[----:B------:R-:W-:Y:S01]  /*30c0*/  FADD.FTZ R121, R114, -R75 ;  /* 0x8000004b72797221 */ /* 0x000fe20000010000 */
[----:B------:R-:W-:Y:S01]  /*30d0*/  FMUL.FTZ R75, R104, R73 ;  /* 0x00000049684b7220 */ /* 0x000fe20000410000 */
[----:B------:R-:W-:Y:S01]  /*30e0*/  FADD.FTZ R107, R101, -R74 ;  /* 0x8000004a656b7221 */ /* 0x000fe20000010000 */
[----:B------:R-:W-:Y:S01]  /*30f0*/  FADD.FTZ R83, R100, -R43 ;  /* 0x8000002b64537221 */ /* 0x000fe20000010000 */
[----:B------:R-:W-:Y:S01]  /*3100*/  @P3 F2FP.BF16.F32.PACK_AB R41, RZ, R41 ;  /* 0x00000029ff29323e */ /* 0x000fe200000010ff */
[----:B------:R-:W0:Y:S01]  /*3110*/  @P3 LDC R43, c[0x0][0x40c] ;  /* 0x00010300ff2b3b82 */ /* 0x000e220000000800 */
[C---:B------:R-:W-:Y:S01]  /*3120*/  FMUL.FTZ R73, R104.reuse, R107 ;  /* 0x0000006b68497220 */ /* 0x040fe20000410000 */
[C---:B------:R-:W-:Y:S01]  /*3130*/  FMUL.FTZ R83, R104.reuse, R83 ;  /* 0x0000005368537220 */ /* 0x040fe20000410000 */
[----:B------:R-:W-:Y:S01]  /*3140*/  @P3 PRMT R76, R41, 0x7610, R76 ;  /* 0x00007610294c3816 */ /* 0x000fe2000000004c */
[----:B------:R-:W-:Y:S01]  /*3150*/  FMUL.FTZ R74, R104, R121 ;  /* 0x00000079684a7220 */ /* 0x000fe20000410000 */
[----:B------:R-:W-:Y:S01]  /*3160*/  FSEL R41, R42, RZ, P0 ;  /* 0x000000ff2a297208 */ /* 0x000fe20000000000 */
[----:B------:R-:W-:Y:S01]  /*3170*/  FMUL.FTZ R104, R104, R123 ;  /* 0x0000007b68687220 */ /* 0x000fe20000410000 */
[----:B------:R-:W-:Y:S01]  /*3180*/  FSEL R42, R75, RZ, P0 ;  /* 0x000000ff4b2a7208 */ /* 0x000fe20000000000 */
[----:B------:R-:W3:Y:S01]  /*3190*/  @P3 LDC R11, c[0x0][0x40c] ;  /* 0x00010300ff0b3b82 */ /* 0x000ee20000000800 */
[----:B------:R-:W-:Y:S01]  /*31a0*/  FSEL R73, R73, RZ, P0 ;  /* 0x000000ff49497208 */ /* 0x000fe20000000000 */
[----:B-1----:R-:W-:Y:S01]  /*31b0*/  @P3 FMUL.FTZ R107, R41, R72 ;  /* 0x00000048296b3220 */ /* 0x002fe20000410000 */
[----:B------:R-:W-:-:S02]  /*31c0*/  FSEL R72, R83, RZ, P0 ;  /* 0x000000ff53487208 */ /* 0x000fc40000000000 */
[----:B------:R-:W-:Y:S02]  /*31d0*/  FSEL R74, R74, RZ, P0 ;  /* 0x000000ff4a4a7208 */ /* 0x000fe40000000000 */
[----:B------:R-:W-:Y:S01]  /*31e0*/  @P3 F2FP.BF16.F32.PACK_AB R107, RZ, R107 ;  /* 0x0000006bff6b323e */ /* 0x000fe200000010ff */
[----:B------:R-:W1:Y:S01]  /*31f0*/  @P3 LDC R82, c[0x0][0x40c] ;  /* 0x00010300ff523b82 */ /* 0x000e620000000800 */
[----:B------:R-:W-:Y:S02]  /*3200*/  FSEL R104, R104, RZ, P0 ;  /* 0x000000ff68687208 */ /* 0x000fe40000000000 */
[----:B------:R-:W-:-:S05]  /*3210*/  @P3 PRMT R76, R76, 0x5410, R107 ;  /* 0x000054104c4c3816 */ /* 0x000fca000000006b */
[----:B------:R-:W4:Y:S01]  /*3220*/  @P3 LDC R75, c[0x0][0x40c] ;  /* 0x00010300ff4b3b82 */ /* 0x000f220000000800 */
[----:B0-----:R-:W-:Y:S01]  /*3230*/  @P3 FMUL.FTZ R120, R42, R43 ;  /* 0x0000002b2a783220 */ /* 0x001fe20000410000 */
[----:B------:R-:W-:-:S04]  /*3240*/  FSEL R43, R81, RZ, P0 ;  /* 0x000000ff512b7208 */ /* 0x000fc80000000000 */
[----:B------:R-:W-:Y:S01]  /*3250*/  @P3 F2FP.BF16.F32.PACK_AB R120, RZ, R120 ;  /* 0x00000078ff78323e */ /* 0x000fe200000010ff */
[----:B--2---:R-:W-:Y:S01]  /*3260*/  @P3 FMUL.FTZ R80, R43, R80 ;  /* 0x000000502b503220 */ /* 0x004fe20000410000 */
[----:B---3--:R-:W-:Y:S02]  /*3270*/  @P3 FMUL.FTZ R11, R72, R11 ;  /* 0x0000000b480b3220 */ /* 0x008fe40000410000 */
[----:B------:R-:W-:Y:S02]  /*3280*/  @P3 PRMT R77, R120, 0x7610, R77 ;  /* 0x00007610784d3816 */ /* 0x000fe4000000004d */
[----:B------:R-:W-:Y:S02]  /*3290*/  @P3 F2FP.BF16.F32.PACK_AB R80, RZ, R80 ;  /* 0x00000050ff50323e */ /* 0x000fe400000010ff */
[----:B------:R-:W-:Y:S01]  /*32a0*/  @P3 F2FP.BF16.F32.PACK_AB R11, RZ, R11 ;  /* 0x0000000bff0b323e */ /* 0x000fe200000010ff */
[----:B-1----:R-:W-:Y:S01]  /*32b0*/  @P3 FMUL.FTZ R82, R73, R82 ;  /* 0x0000005249523220 */ /* 0x002fe20000410000 */
[----:B------:R-:W-:-:S02]  /*32c0*/  @P3 PRMT R77, R77, 0x5410, R80 ;  /* 0x000054104d4d3816 */ /* 0x000fc40000000050 */
[----:B------:R-:W-:Y:S02]  /*32d0*/  @P3 PRMT R78, R11, 0x7610, R78 ;  /* 0x000076100b4e3816 */ /* 0x000fe4000000004e */
[----:B------:R-:W-:Y:S01]  /*32e0*/  @P3 F2FP.BF16.F32.PACK_AB R82, RZ, R82 ;  /* 0x00000052ff52323e */ /* 0x000fe200000010ff */
[----:B----4-:R-:W-:-:S03]  /*32f0*/  @P3 FMUL.FTZ R75, R74, R75 ;  /* 0x0000004b4a4b3220 */ /* 0x010fc60000410000 */
        /* <DEDUP_REMOVED lines=9> */
.L_x_2970:
[----:B0-----:R-:W0:Y:S01]  /*3390*/  @P3 LDC R80, c[0x0][0x40c] ;  /* 0x00010300ff503b82 */ /* 0x001e220000000800 */
        /* <DEDUP_REMOVED lines=10> */
.L_x_2972:
[----:B------:R-:W-:Y:S05]  /*3440*/  BSYNC.RECONVERGENT B2 ;  /* 0x0000000000027941 */ /* 0x000fea0003800200 */
.L_x_2971:
        /* <DEDUP_REMOVED lines=10> */
.L_x_2974:
[----:B------:R-:W-:Y:S05]  /*34f0*/  BSYNC.RECONVERGENT B2 ;  /* 0x0000000000027941 */ /* 0x000fea0003800200 */
.L_x_2973:
        /* <DEDUP_REMOVED lines=10> */
.L_x_2976:
[----:B------:R-:W-:Y:S05]  /*35a0*/  BSYNC.RECONVERGENT B2 ;  /* 0x0000000000027941 */ /* 0x000fea0003800200 */
.L_x_2975:
        /* <DEDUP_REMOVED lines=10> */
.L_x_2978:
[----:B------:R-:W-:Y:S05]  /*3650*/  BSYNC.RECONVERGENT B2 ;  /* 0x0000000000027941 */ /* 0x000fea0003800200 */
.L_x_2977:
        /* <DEDUP_REMOVED lines=10> */
.L_x_2980:
[----:B------:R-:W-:Y:S05]  /*3700*/  BSYNC.RECONVERGENT B2 ;  /* 0x0000000000027941 */ /* 0x000fea0003800200 */
.L_x_2979:
        /* <DEDUP_REMOVED lines=10> */
.L_x_2982:
[----:B------:R-:W-:Y:S05]  /*37b0*/  BSYNC.RECONVERGENT B2 ;  /* 0x0000000000027941 */ /* 0x000fea0003800200 */
.L_x_2981:
[----:B------:R-:W-:Y:S01]  /*37c0*/  BSSY.RECONVERGENT B2, `(.L_x_2983) ;  /* 0x000000b000027945 */ /* 0x000fe20003800200 */
[----:B------:R-:W-:-:S03]  /*37d0*/  FFMA.FTZ R82, R118, R107, R121 ;  /* 0x0000006b76527223 */ /* 0x000fc60000010079 */
        /* <DEDUP_REMOVED lines=9> */
.L_x_2984:
[----:B------:R-:W-:Y:S05]  /*3870*/  BSYNC.RECONVERGENT B2 ;  /* 0x0000000000027941 */ /* 0x000fea0003800200 */
.L_x_2983:
[----:B------:R-:W-:Y:S01]  /*3880*/  FADD.FTZ R81, R103, -R82 ;  /* 0x8000005267517221 */ /* 0x000fe20000010000 */
[----:B------:R-:W-:-:S03]  /*3890*/  ISETP.GT.AND P0, PT, R11, RZ, PT ;  /* 0x000000ff0b00720c */ /* 0x000fc60003f04270 */
[----:B------:R-:W-:-:S05]  /*38a0*/  FMUL.FTZ R81, R104, R81 ;  /* 0x0000005168517220 */ /* 0x000fca0000410000 */
[----:B------:R-:W-:-:S05]  /*38b0*/  FSEL R11, R81, RZ, P0 ;  /* 0x000000ff510b7208 */ /* 0x000fca0000000000 */
[----:B0-----:R-:W-:-:S05]  /*38c0*/  @P3 FMUL.FTZ R80, R11, R80 ;  /* 0x000000500b503220 */ /* 0x001fca0000410000 */
[----:B------:R-:W-:-:S04]  /*38d0*/  @P3 F2FP.BF16.F32.PACK_AB R80, RZ, R80 ;  /* 0x00000050ff50323e */ /* 0x000fc800000010ff */
[----:B------:R-:W-:-:S07]  /*38e0*/  @P3 PRMT R79, R79, 0x5410, R80 ;  /* 0x000054104f4f3816 */ /* 0x000fce0000000050 */
.L_x_2969:
[----:B------:R-:W-:Y:S05]  /*38f0*/  BSYNC.RECONVERGENT B1 ;  /* 0x0000000000017941 */ /* 0x000fea0003800200 */
.L_x_2966:
[----:B------:R-:W0:Y:S01]  /*3900*/  @P1 LDC.64 R120, c[0x0][0x478] ;  /* 0x00011e00ff781b82 */ /* 0x000e220000000a00 */
[----:B------:R-:W-:Y:S02]  /*3910*/  @P1 IADD3 R11, PT, PT, R106, 0x20, RZ ;  /* 0x000000206a0b1810 */ /* 0x000fe40007ffe0ff */
[----:B------:R-:W-:-:S05]  /*3920*/  @P3 IADD3 R105, PT, PT, R105, 0x20, RZ ;  /* 0x0000002069693810 */ /* 0x000fca0007ffe0ff */
[----:B------:R-:W1:Y:S08]  /*3930*/  @P3 LDC.64 R80, c[0x0][0x468] ;  /* 0x00011a00ff503b82 */ /* 0x000e700000000a00 */
[----:B------:R-:W2:Y:S01]  /*3940*/  LDC.64 R82, c[0x0][0x380] ;  /* 0x0000e000ff527b82 */ /* 0x000ea20000000a00 */
[----:B0-----:R-:W-:-:S05]  /*3950*/  @P1 IMAD.WIDE.U32 R120, R11, 0x20, R120 ;  /* 0x000000200b781825 */ /* 0x001fca00078e0078 */
[----:B------:R3:W-:Y:S01]  /*3960*/  @P1 STG.E.128 desc[UR6][R120.64], R40 ;  /* 0x0000002878001986 */ /* 0x0007e2000c101d06 */
[----:B-1----:R-:W-:-:S03]  /*3970*/  @P3 IMAD.WIDE.U32 R80, R105, 0x10, R80 ;  /* 0x0000001069503825 */ /* 0x002fc600078e0050 */
[----:B------:R3:W-:Y:S04]  /*3980*/  @P1 STG.E.128 desc[UR6][R120.64+0x10], R72 ;  /* 0x0000104878001986 */ /* 0x0007e8000c101d06 */
[----:B------:R3:W-:Y:S01]  /*3990*/  @P3 STG.E.128 desc[UR6][R80.64], R76 ;  /* 0x0000004c50003986 */ /* 0x0007e2000c101d06 */
[----:B--2---:R-:W-:-:S04]  /*39a0*/  LEA R2, R82, R2, 0x2 ;  /* 0x0000000252027211 */ /* 0x004fc800078e10ff */
[----:B------:R-:W-:-:S13]  /*39b0*/  ISETP.GE.AND P0, PT, R2, R83, PT ;  /* 0x000000530200720c */ /* 0x000fda0003f06270 */
[----:B---3--:R-:W-:Y:S05]  /*39c0*/  @!P0 BRA `(.L_x_2985) ;  /* 0xffffffc8004c8947 */ /* 0x008fea000383ffff */
.L_x_2942:
[----:B0-----:R-:W-:Y:S05]  /*39d0*/  BSYNC B0 ;  /* 0x0000000000007941 */ /* 0x001fea0003800000 */
.L_x_2941:
        /* <DEDUP_REMOVED lines=15> */
[----:B------:R0:W-:Y:S01]  /*3ad0*/  STS.128 [R0+0x410], R32 ;  /* 0x0004102000007388 */ /* 0x0001e20000000c00 */
[----:B------:R-:W-:Y:S08]  /*3ae0*/  BAR.SYNC.DEFER_BLOCKING 0x0 ;  /* 0x0000000000007b1d */ /* 0x000ff00000010000 */
[----:B0-----:R-:W1:Y:S01]  /*3af0*/  LDC R34, c[0x0][0x388] ;  /* 0x0000e200ff227b82 */ /* 0x001e620000000800 */
[----:B------:R-:W0:Y:S04]  /*3b00*/  LDS R2, [R4] ;  /* 0x0000000004027984 */ /* 0x000e280000000800 */
[----:B------:R-:W3:Y:S04]  /*3b10*/  LDS R7, [R4+0x800] ;  /* 0x0008000004077984 */ /* 0x000ee80000000800 */
[----:B------:R-:W4:Y:S04]  /*3b20*/  LDS R3, [R4+0x200] ;  /* 0x0002000004037984 */ /* 0x000f280000000800 */
[----:B------:R-:W5:Y:S01]  /*3b30*/  LDS R8, [R4+0xa00] ;  /* 0x000a000004087984 */ /* 0x000f620000000800 */
[----:B-1----:R-:W-:-:S03]  /*3b40*/  IMAD R34, R34, UR4, RZ ;  /* 0x0000000422227c24 */ /* 0x002fc6000f8e02ff */
[----:B------:R-:W1:Y:S04]  /*3b50*/  LDS R5, [R4+0x400] ;  /* 0x0004000004057984 */ /* 0x000e680000000800 */
        /* <DEDUP_REMOVED lines=14> */
[----:B-1----:R-:W-:-:S03]  /*3c40*/  FADD.FTZ R5, RZ, R5 ;  /* 0x00000005ff057221 */ /* 0x002fc60000010000 */
[----:B------:R-:W1:Y:S01]  /*3c50*/  LDS R17, [R4+0x1e00] ;  /* 0x001e000004117984 */ /* 0x000e620000000800 */
[----:B--2---:R-:W-:Y:S01]  /*3c60*/  FADD.FTZ R5, R5, R10 ;  /* 0x0000000a05057221 */ /* 0x004fe20000010000 */
        /* <DEDUP_REMOVED lines=12> */
[----:B-----5:R-:W-:Y:S01]  /*3d30*/  FADD.FTZ R9, R5, R18 ;  /* 0x0000001205097221 */ /* 0x020fe20000010000 */
[----:B------:R-:W-:Y:S02]  /*3d40*/  IADD3 R5, P0, PT, R34, R119, RZ ;  /* 0x0000007722057210 */ /* 0x000fe40007f1e0ff */
[----:B------:R-:W-:Y:S01]  /*3d50*/  STS.128 [R0+0x410], R68 ;  /* 0x0004104400007388 */ /* 0x000fe20000000c00 */
[----:B-1----:R-:W-:Y:S01]  /*3d60*/  FADD.FTZ R17, R6, R17 ;  /* 0x0000001106117221 */ /* 0x002fe20000010000 */
[----:B------:R-:W-:Y:S01]  /*3d70*/  IADD3.X R2, PT, PT, RZ, RZ, RZ, P0, !PT ;  /* 0x000000ffff027210 */ /* 0x000fe200007fe4ff */
        /* <DEDUP_REMOVED lines=24> */
[----:B----4-:R-:W-:Y:S01]  /*3f00*/  SHF.L.U32 R4, R5, 0x2, RZ ;  /* 0x0000000205047819 */ /* 0x010fe200000006ff */
[----:B------:R-:W-:Y:S01]  /*3f10*/  FADD.FTZ R21, R21, R24 ;  /* 0x0000001815157221 */ /* 0x000fe20000010000 */
[----:B------:R-:W-:Y:S02]  /*3f20*/  SHF.L.U64.HI R5, R5, 0x2, R2 ;  /* 0x0000000205057819 */ /* 0x000fe40000010202 */
[----:B------:R-:W-:Y:S01]  /*3f30*/  IADD3 R2, P0, PT, R4, UR18, RZ ;  /* 0x0000001204027c10 */ /* 0x000fe2000ff1e0ff */
[----:B------:R-:W-:Y:S01]  /*3f40*/  FADD.FTZ R20, R20, R27 ;  /* 0x0000001b14147221 */ /* 0x000fe20000010000 */
[----:B------:R-:W-:Y:S01]  /*3f50*/  IADD3 R4, P1, PT, R4, UR16, RZ ;  /* 0x0000001004047c10 */ /* 0x000fe2000ff3e0ff */
[----:B------:R-:W-:Y:S01]  /*3f60*/  FADD.FTZ R0, R0, R25 ;  /* 0x0000001900007221 */ /* 0x000fe20000010000 */
[----:B------:R-:W-:-:S02]  /*3f70*/  IADD3.X R3, PT, PT, R5, UR19, RZ, P0, !PT ;  /* 0x0000001305037c10 */ /* 0x000fc400087fe4ff */
[----:B------:R-:W-:Y:S01]  /*3f80*/  IADD3.X R5, PT, PT, R5, UR17, RZ, P1, !PT ;  /* 0x0000001105057c10 */ /* 0x000fe20008ffe4ff */
[----:B------:R-:W-:Y:S01]  /*3f90*/  FADD.FTZ R19, R19, R30 ;  /* 0x0000001e13137221 */ /* 0x000fe20000010000 */
[----:B0-----:R-:W-:-:S04]  /*3fa0*/  FADD.FTZ R21, R21, R28 ;  /* 0x0000001c15157221 */ /* 0x001fc80000010000 */
        /* <DEDUP_REMOVED lines=13> */
.L_x_2946:
        /* <DEDUP_REMOVED lines=8> */
.L_x_2987:
[----:B------:R-:W-:Y:S05]  /*4100*/  BSYNC B1 ;  /* 0x0000000000017941 */ /* 0x000fea0003800000 */
.L_x_2986:
[----:B------:R-:W-:Y:S01]  /*4110*/  HFMA2 R82, -RZ, RZ, 0, 5.9604644775390625e-08 ;  /* 0x00000001ff527431 */ /* 0x000fe200000001ff */
[----:B------:R-:W-:Y:S01]  /*4120*/  MOV R83, R119 ;  /* 0x0000007700537202 */ /* 0x000fe20000000f00 */
[----:B------:R-:W-:Y:S01]  /*4130*/  FADD.FTZ R123, R121, R120 ;  /* 0x00000078797b7221 */ /* 0x000fe20000010000 */
[----:B------:R-:W-:Y:S02]  /*4140*/  MOV R81, 0x1f ;  /* 0x0000001f00517802 */ /* 0x000fe40000000f00 */
[----:B------:R-:W-:-:S07]  /*4150*/  MOV R80, 0xffffffff ;  /* 0xffffffff00507802 */ /* 0x000fce0000000f00 */
[----:B------:R-:W-:Y:S05]  /*4160*/  WARPSYNC.COLLECTIVE R80, `(.L_x_2988) ;  /* 0x0000000050087348 */ /* 0x000fea0003c00000 */
[----:B------:R0:W1:Y:S02]  /*4170*/  SHFL.BFLY P1, R121, R83, R82, R81 ;  /* 0x0c00005253797389 */ /* 0x0000640000020051 */
[----:B01----:R-:W-:Y:S05]  /*4180*/  ENDCOLLECTIVE ;  /* 0x000000000000791b */ /* 0x003fea0003800000 */
.L_x_2988:
[----:B------:R-:W-:Y:S01]  /*4190*/  HFMA2 R82, -RZ, RZ, 0, 1.1920928955078125e-07 ;  /* 0x00000002ff527431 */ /* 0x000fe200000001ff */
[----:B------:R-:W-:Y:S02]  /*41a0*/  MOV R83, R123 ;  /* 0x0000007b00537202 */ /* 0x000fe40000000f00 */
[----:B------:R-:W-:-:S07]  /*41b0*/  MOV R122, R121 ;  /* 0x00000079007a7202 */ /* 0x000fce0000000f00 */
[----:B------:R-:W-:Y:S05]  /*41c0*/  WARPSYNC.COLLECTIVE R80, `(.L_x_2989) ;  /* 0x0000000050087348 */ /* 0x000fea0003c00000 */
[----:B------:R0:W1:Y:S02]  /*41d0*/  SHFL.BFLY P1, R121, R83, R82, R81 ;  /* 0x0c00005253797389 */ /* 0x0000640000020051 */
[----:B01----:R-:W-:Y:S05]  /*41e0*/  ENDCOLLECTIVE ;  /* 0x000000000000791b */ /* 0x003fea0003800000 */
.L_x_2989:
[----:B------:R-:W-:-:S05]  /*41f0*/  FADD.FTZ R122, R122, R119 ;  /* 0x000000777a7a7221 */ /* 0x000fca0000010000 */
[----:B------:R-:W-:Y:S01]  /*4200*/  MOV R83, R122 ;  /* 0x0000007a00537202 */ /* 0x000fe20000000f00 */
[----:B------:R-:W-:-:S07]  /*4210*/  FADD.FTZ R124, R123, R121 ;  /* 0x000000797b7c7221 */ /* 0x000fce0000010000 */
[----:B------:R-:W-:Y:S05]  /*4220*/  WARPSYNC.COLLECTIVE R80, `(.L_x_2990) ;  /* 0x0000000050087348 */ /* 0x000fea0003c00000 */
[----:B------:R0:W1:Y:S02]  /*4230*/  SHFL.BFLY P1, R121, R83, R82, R81 ;  /* 0x0c00005253797389 */ /* 0x0000640000020051 */
[----:B01----:R-:W-:Y:S05]  /*4240*/  ENDCOLLECTIVE ;  /* 0x000000000000791b */ /* 0x003fea0003800000 */
.L_x_2990:
[----:B------:R-:W-:Y:S01]  /*4250*/  HFMA2 R82, -RZ, RZ, 0, 2.384185791015625e-07 ;  /* 0x00000004ff527431 */ /* 0x000fe200000001ff */
[----:B------:R-:W-:Y:S02]  /*4260*/  MOV R83, R124 ;  /* 0x0000007c00537202 */ /* 0x000fe40000000f00 */
[----:B------:R-:W-:-:S07]  /*4270*/  MOV R125, R121 ;  /* 0x00000079007d7202 */ /* 0x000fce0000000f00 */
[----:B------:R-:W-:Y:S05]  /*4280*/  WARPSYNC.COLLECTIVE R80, `(.L_x_2991) ;  /* 0x0000000050087348 */ /* 0x000fea0003c00000 */
[----:B------:R0:W1:Y:S02]  /*4290*/  SHFL.BFLY P1, R121, R83, R82, R81 ;  /* 0x0c00005253797389 */ /* 0x0000640000020051 */
[----:B01----:R-:W-:Y:S05]  /*42a0*/  ENDCOLLECTIVE ;  /* 0x000000000000791b */ /* 0x003fea0003800000 */
.L_x_2991:
[----:B------:R-:W-:-:S05]  /*42b0*/  FADD.FTZ R125, R122, R125 ;  /* 0x0000007d7a7d7221 */ /* 0x000fca0000010000 */
[----:B------:R-:W-:Y:S01]  /*42c0*/  MOV R83, R125 ;  /* 0x0000007d00537202 */ /* 0x000fe20000000f00 */
[----:B------:R-:W-:-:S07]  /*42d0*/  FADD.FTZ R124, R124, R121 ;  /* 0x000000797c7c7221 */ /* 0x000fce0000010000 */
[----:B------:R-:W-:Y:S05]  /*42e0*/  WARPSYNC.COLLECTIVE R80, `(.L_x_2992) ;  /* 0x0000000050087348 */ /* 0x000fea0003c00000 */
[----:B------:R0:W1:Y:S02]  /*42f0*/  SHFL.BFLY P1, R121, R83, R82, R81 ;  /* 0x0c00005253797389 */ /* 0x0000640000020051 */
[----:B01----:R-:W-:Y:S05]  /*4300*/  ENDCOLLECTIVE ;  /* 0x000000000000791b */ /* 0x003fea0003800000 */
.L_x_2992:
[----:B------:R-:W-:Y:S01]  /*4310*/  HFMA2 R82, -RZ, RZ, 0, 4.76837158203125e-07 ;  /* 0x00000008ff527431 */ /* 0x000fe200000001ff */
[----:B------:R-:W-:Y:S02]  /*4320*/  MOV R83, R124 ;  /* 0x0000007c00537202 */ /* 0x000fe40000000f00 */
[----:B------:R-:W-:-:S07]  /*4330*/  MOV R120, R121 ;  /* 0x0000007900787202 */ /* 0x000fce0000000f00 */
[----:B------:R-:W-:Y:S05]  /*4340*/  WARPSYNC.COLLECTIVE R80, `(.L_x_2993) ;  /* 0x0000000050087348 */ /* 0x000fea0003c00000 */
[----:B------:R0:W1:Y:S02]  /*4350*/  SHFL.BFLY P1, R121, R83, R82, R81 ;  /* 0x0c00005253797389 */ /* 0x0000640000020051 */
[----:B01----:R-:W-:Y:S05]  /*4360*/  ENDCOLLECTIVE ;  /* 0x000000000000791b */ /* 0x003fea0003800000 */
.L_x_2993:
[----:B------:R-:W-:-:S05]  /*4370*/  FADD.FTZ R125, R125, R120 ;  /* 0x000000787d7d7221 */ /* 0x000fca0000010000 */
[----:B------:R-:W-:Y:S01]  /*4380*/  MOV R83, R125 ;  /* 0x0000007d00537202 */ /* 0x000fe20000000f00 */
[----:B------:R-:W-:-:S07]  /*4390*/  FADD.FTZ R120, R124, R121 ;  /* 0x000000797c787221 */ /* 0x000fce0000010000 */
[----:B------:R-:W-:Y:S05]  /*43a0*/  WARPSYNC.COLLECTIVE R80, `(.L_x_2994) ;  /* 0x0000000050087348 */ /* 0x000fea0003c00000 */
[----:B------:R0:W1:Y:S02]  /*43b0*/  SHFL.BFLY P1, R121, R83, R82, R81 ;  /* 0x0c00005253797389 */ /* 0x0000640000020051 */
[----:B01----:R-:W-:Y:S05]  /*43c0*/  ENDCOLLECTIVE ;  /* 0x000000000000791b */ /* 0x003fea0003800000 */
.L_x_2994:
[----:B------:R-:W-:Y:S01]  /*43d0*/  HFMA2 R82, -RZ, RZ, 0, 9.5367431640625e-07 ;  /* 0x00000010ff527431 */ /* 0x000fe200000001ff */
[----:B------:R-:W-:Y:S02]  /*43e0*/  MOV R83, R120 ;  /* 0x0000007800537202 */ /* 0x000fe40000000f00 */
[----:B------:R-:W-:-:S07]  /*43f0*/  MOV R119, R121 ;  /* 0x0000007900777202 */ /* 0x000fce0000000f00 */
[----:B------:R-:W-:Y:S05]  /*4400*/  WARPSYNC.COLLECTIVE R80, `(.L_x_2995) ;  /* 0x0000000050087348 */ /* 0x000fea0003c00000 */
[----:B------:R0:W1:Y:S02]  /*4410*/  SHFL.BFLY P1, R121, R83, R82, R81 ;  /* 0x0c00005253797389 */ /* 0x0000640000020051 */
[----:B01----:R-:W-:Y:S05]  /*4420*/  ENDCOLLECTIVE ;  /* 0x000000000000791b */ /* 0x003fea0003800000 */
.L_x_2995:
[----:B------:R-:W-:-:S05]  /*4430*/  FADD.FTZ R123, R125, R119 ;  /* 0x000000777d7b7221 */ /* 0x000fca0000010000 */
[----:B------:R-:W-:Y:S02]  /*4440*/  MOV R83, R123 ;  /* 0x0000007b00537202 */ /* 0x000fe40000000f00 */
[----:B------:R-:W-:-:S07]  /*4450*/  MOV R122, R121 ;  /* 0x00000079007a7202 */ /* 0x000fce0000000f00 */
[----:B------:R-:W-:Y:S05]  /*4460*/  WARPSYNC.COLLECTIVE R80, `(.L_x_2996) ;  /* 0x0000000050087348 */ /* 0x000fea0003c00000 */
[----:B------:R0:W1:Y:S02]  /*4470*/  SHFL.BFLY P1, R121, R83, R82, R81 ;  /* 0x0c00005253797389 */ /* 0x0000640000020051 */
[----:B01----:R-:W-:Y:S05]  /*4480*/  ENDCOLLECTIVE ;  /* 0x000000000000791b */ /* 0x003fea0003800000 */
.L_x_2996:
[----:B------:R-:W-:Y:S05]  /*4490*/  BRA `(.L_x_2997) ;  /* 0xffffffcc00847947 */ /* 0x000fea000383ffff */
.L_x_2998:
        /* <DEDUP_REMOVED lines=14> */
.L_x_11211:


//--------------------- .text._ZN10layer_norm13ln_bwd_kernelINS_13Kernel_traitsI13__nv_bfloat16S2_fS2_fjLj512ELj1ELj4ELj1ELj16ENS_18Kernel_traits_baseILj512ES2_S2_fS2_fjLj128EEEEELb0ELb1ELb0ELb0EEEvNS_9BwdParamsE --------------------------
	.section	.text._ZN10layer_norm13ln_bwd_kernelINS_13Kernel_traitsI13__nv_bfloat16S2_fS2_fjLj512ELj1ELj4ELj1ELj16ENS_18Kernel_traits_baseILj512ES2_S2_fS2_fjLj128EEEEELb0ELb1ELb0ELb0EEEvNS_9BwdParamsE,"ax",@progbits
	.align	128
        .global         _ZN10layer_norm13ln_bwd_kernelINS_13Kernel_traitsI13__nv_bfloat16S2_fS2_fjLj512ELj1ELj4ELj1ELj16ENS_18Kernel_traits_baseILj512ES2_S2_fS2_fjLj128EEEEELb0ELb1ELb0ELb0EEEvNS_9BwdParamsE
        .type           _ZN10layer_norm13ln_bwd_kernelINS_13Kernel_traitsI13__nv_bfloat16S2_fS2_fjLj512ELj1ELj4ELj1ELj16ENS_18Kernel_traits_baseILj512ES2_S2_fS2_fjLj128EEEEELb0ELb1ELb0ELb0EEEvNS_9BwdParamsE,@function
        .size           _ZN10layer_norm13ln_bwd_kernelINS_13Kernel_traitsI13__nv_bfloat16S2_fS2_fjLj512ELj1ELj4ELj1ELj16ENS_18Kernel_traits_baseILj512ES2_S2_fS2_fjLj128EEEEELb0ELb1ELb0ELb0EEEvNS_9BwdParamsE,(.L_x_11212 - _ZN10layer_norm13ln_bwd_kernelINS_13Kernel_traitsI13__nv_bfloat16S2_fS2_fjLj512ELj1ELj4ELj1ELj16ENS_18Kernel_traits_baseILj512ES2_S2_fS2_fjLj128EEEEELb0ELb1ELb0ELb0EEEvNS_9BwdParamsE)
        .other          _ZN10layer_norm13ln_bwd_kernelINS_13Kernel_traitsI13__nv_bfloat16S2_fS2_fjLj512ELj1ELj4ELj1ELj16ENS_18Kernel_traits_baseILj512ES2_S2_fS2_fjLj128EEEEELb0ELb1ELb0ELb0EEEvNS_9BwdParamsE,@"STO_CUDA_ENTRY STV_DEFAULT"
_ZN10layer_norm13ln_bwd_kernelINS_13Kernel_traitsI13__nv_bfloat16S2_fS2_fjLj512ELj1ELj4ELj1ELj16ENS_18Kernel_traits_baseILj512ES2_S2_fS2_fjLj128EEEEELb0ELb1ELb0ELb0EEEvNS_9BwdParamsE:
.text._ZN10layer_norm13ln_bwd_kernelINS_13Kernel_traitsI13__nv_bfloat16S2_fS2_fjLj512ELj1ELj4ELj1ELj16ENS_18Kernel_traits_baseILj512ES2_S2_fS2_fjLj128EEEEELb0ELb1ELb0ELb0EEEvNS_9BwdParamsE:
        /* <DEDUP_REMOVED lines=12> */
[----:B------:R-:W-:-:S02]  /*00c0*/  LEA.HI R0, R3, R2, RZ, 0x3 ;  /* 0x0000000203007211 */ /* 0x000fc400078f18ff */
[C---:B0-----:R-:W-:Y:S02]  /*00d0*/  LOP3.LUT R5, R12.reuse, 0x1f, RZ, 0xc, !PT ;  /* 0x0000001f0c057812 */ /* 0x041fe400078e0cff */
        /* <DEDUP_REMOVED lines=56> */
[----:B------:R-:W-:Y:S02]  /*0460*/  PRMT R8, R28, 0x7632, R8 ;  /* 0x000076321c087816 */ /* 0x000fe40000000008 */
        /* <DEDUP_REMOVED lines=9> */
[----:B0-----:R-:W-:-:S02]  /*0500*/  ISETP.NE.U32.AND P0, PT, RZ, UR8, PT ;  /* 0x00000008ff007c0c */ /* 0x001fc4000bf05070 */
[----:B------:R-:W-:Y:S02]  /*0510*/  CS2R R52, SRZ ;  /* 0x0000000000347805 */ /* 0x000fe4000001ff00 */
[----:B------:R-:W-:Y:S02]  /*0520*/  PRMT R13, R39, 0x7632, R13 ;  /* 0x00007632270d7816 */ /* 0x000fe4000000000d */
[----:B------:R-:W-:Y:S02]  /*0530*/  CS2R R54, SRZ ;  /* 0x0000000000367805 */ /* 0x000fe4000001ff00 */
[----:B------:R-:W-:Y:S02]  /*0540*/  ISETP.NE.AND.EX P0, PT, RZ, UR9, PT, P0 ;  /* 0x00000009ff007c0c */ /* 0x000fe4000bf05300 */
        /* <DEDUP_REMOVED lines=20> */
[----:B-1----:R-:W-:-:S07]  /*0690*/  CS2R R86, SRZ ;  /* 0x0000000000567805 */ /* 0x002fce000001ff00 */
.L_x_3021:
        /* <DEDUP_REMOVED lines=17> */
[----:B------:R-:W-:Y:S02]  /*07b0*/  ISETP.NE.AND P5, PT, R4, RZ, PT ;  /* 0x000000ff0400720c */ /* 0x000fe40003fa5270 */
[----:B------:R-:W-:Y:S01]  /*07c0*/  LEA.HI.SX32 R121, R111, R122, 0x1d ;  /* 0x0000007a6f797211 */ /* 0x000fe200078feaff */
[----:B------:R-:W-:Y:S01]  /*07d0*/  HFMA2 R158, -RZ, RZ, 0, 0 ;  /* 0x00000000ff9e7431 */ /* 0x000fe200000001ff */
[----:B------:R-:W-:Y:S02]  /*07e0*/  ISETP.GE.U32.AND P3, PT, R0, 0x40, PT ;  /* 0x000000400000780c */ /* 0x000fe40003f66070 */
[----:B------:R-:W-:-:S02]  /*07f0*/  ISETP.NE.AND.EX P1, PT, RZ, UR11, PT, P1 ;  /* 0x0000000bff007c0c */ /* 0x000fc4000bf25310 */
[----:B------:R-:W-:Y:S02]  /*0800*/  MOV R160, RZ ;  /* 0x000000ff00a07202 */ /* 0x000fe40000000f00 */
[----:B------:R-:W-:Y:S02]  /*0810*/  MOV R159, R121 ;  /* 0x00000079009f7202 */ /* 0x000fe40000000f00 */
[----:B---3--:R-:W-:Y:S02]  /*0820*/  @P0 SHF.L.U32 R123, R108, 0x10, RZ ;  /* 0x000000106c7b0819 */ /* 0x008fe400000006ff */
[----:B----4-:R-:W-:Y:S01]  /*0830*/  FSEL R156, R106, RZ, !P5 ;  /* 0x000000ff6a9c7208 */ /* 0x010fe20006800000 */
[----:B0-----:R-:W-:Y:S06]  /*0840*/  @!P4 BRA `(.L_x_3002) ;  /* 0x000000040068c947 */ /* 0x001fec0003800000 */
[----:B------:R-:W0:Y:S08]  /*0850*/  LDC.64 R144, c[0x0][0x3a8] ;  /* 0x0000ea00ff907b82 */ /* 0x000e300000000a00 */
[----:B------:R-:W1:Y:S01]  /*0860*/  LDC.64 R108, c[0x0][0x428] ;  /* 0x00010a00ff6c7b82 */ /* 0x000e620000000a00 */
[----:B0-----:R-:W-:-:S05]  /*0870*/  IMAD.WIDE.U32 R144, R121, 0x20, R144 ;  /* 0x0000002079907825 */ /* 0x001fca00078e0090 */
[----:B------:R-:W2:Y:S01]  /*0880*/  LDG.E.128 R104, desc[UR6][R144.64] ;  /* 0x0000000690687981 */ /* 0x000ea2000c1e1d00 */
[----:B-1----:R-:W-:-:S03]  /*0890*/  IMAD.WIDE.U32 R108, R121, 0x10, R108 ;  /* 0x00000010796c7825 */ /* 0x002fc600078e006c */
[----:B------:R0:W3:Y:S04]  /*08a0*/  LDG.E.128 R112, desc[UR6][R144.64+0x10] ;  /* 0x0000100690707981 */ /* 0x0000e8000c1e1d00 */
[----:B------:R-:W4:Y:S01]  /*08b0*/  LDG.E.128 R108, desc[UR6][R108.64] ;  /* 0x000000066c6c7981 */ /* 0x000f22000c1e1d00 */
[----:B------:R-:W-:-:S04]  /*08c0*/  ISETP.NE.U32.AND P2, PT, RZ, UR10, PT ;  /* 0x0000000aff007c0c */ /* 0x000fc8000bf45070 */
[----:B------:R-:W-:Y:S02]  /*08d0*/  ISETP.NE.AND.EX P2, PT, RZ, UR11, PT, P2 ;  /* 0x0000000bff007c0c */ /* 0x000fe4000bf45320 */
[----:B------:R-:W-:Y:S02]  /*08e0*/  SHF.L.U32 R152, R12, 0x10, RZ ;  /* 0x000000100c987819 */ /* 0x000fe400000006ff */
[----:B------:R-:W-:-:S09]  /*08f0*/  SHF.L.U32 R155, R24, 0x10, RZ ;  /* 0x00000010189b7819 */ /* 0x000fd200000006ff */
[----:B------:R-:W1:Y:S01]  /*0900*/  @P2 LDC.64 R142, c[0x0][0x438] ;  /* 0x00010e00ff8e2b82 */ /* 0x000e620000000a00 */
[----:B------:R-:W-:Y:S02]  /*0910*/  SHF.L.U32 R151, R25, 0x10, RZ ;  /* 0x0000001019977819 */ /* 0x000fe400000006ff */
[C---:B------:R-:W-:Y:S01]  /*0920*/  IADD3 R159, PT, PT, R121.reuse, 0x20, RZ ;  /* 0x00000020799f7810 */ /* 0x040fe20007ffe0ff */
[----:B-1----:R-:W-:-:S05]  /*0930*/  @P2 IMAD.WIDE.U32 R142, R121, 0x20, R142 ;  /* 0x00000020798e2825 */ /* 0x002fca00078e008e */
[----:B------:R-:W5:Y:S04]  /*0940*/  @P2 LDG.E.128 R88, desc[UR6][R142.64] ;  /* 0x000000068e582981 */ /* 0x000f68000c1e1d00 */
[----:B------:R1:W5:Y:S01]  /*0950*/  @P2 LDG.E.128 R92, desc[UR6][R142.64+0x10] ;  /* 0x000010068e5c2981 */ /* 0x000362000c1e1d00 */
[C---:B--2---:R-:W-:Y:S01]  /*0960*/  FADD.FTZ R150, -R156.reuse, R107 ;  /* 0x0000006b9c967221 */ /* 0x044fe20000010100 */
[C---:B------:R-:W-:Y:S01]  /*0970*/  FADD.FTZ R154, -R156.reuse, R105 ;  /* 0x000000699c9a7221 */ /* 0x040fe20000010100 */
[----:B------:R-:W-:Y:S01]  /*0980*/  FADD.FTZ R140, -R156, R104 ;  /* 0x000000689c8c7221 */ /* 0x000fe20000010100 */
[C---:B----4-:R-:W-:Y:S02]  /*0990*/  PRMT R107, R108.reuse, 0x7632, R107 ;  /* 0x000076326c6b7816 */ /* 0x050fe4000000006b */
[----:B-----5:R-:W-:Y:S01]  /*09a0*/  FMUL.FTZ R154, R125, R154 ;  /* 0x0000009a7d9a7220 */ /* 0x020fe20000410000 */
[----:B------:R-:W-:-:S02]  /*09b0*/  SHF.L.U32 R108, R108, 0x10, RZ ;  /* 0x000000106c6c7819 */ /* 0x000fc400000006ff */
[----:B------:R-:W-:Y:S01]  /*09c0*/  SHF.L.U32 R107, R107, 0x10, RZ ;  /* 0x000000106b6b7819 */ /* 0x000fe200000006ff */
[----:B------:R-:W-:Y:S01]  /*09d0*/  FMUL.FTZ R157, R125, R140 ;  /* 0x0000008c7d9d7220 */ /* 0x000fe20000410000 */
[----:B0-----:R-:W-:Y:S01]  /*09e0*/  PRMT R144, R109, 0x7632, R144 ;  /* 0x000076326d907816 */ /* 0x001fe20000000090 */
[C---:B---3--:R-:W-:Y:S01]  /*09f0*/  FADD.FTZ R112, -R156.reuse, R112 ;  /* 0x000000709c707221 */ /* 0x048fe20000010100 */
[----:B------:R-:W-:Y:S01]  /*0a00*/  FADD.FTZ R148, -R156, R106 ;  /* 0x0000006a9c947221 */ /* 0x000fe20000010100 */
[-C--:B------:R-:W-:Y:S01]  /*0a10*/  FMUL.FTZ R152, R152, R107.reuse ;  /* 0x0000006b98987220 */ /* 0x080fe20000410000 */
[----:B------:R-:W-:Y:S01]  /*0a20*/  FFMA.FTZ R41, R154, R107, R41 ;  /* 0x0000006b9a297223 */ /* 0x000fe20000010029 */
[----:B------:R-:W-:Y:S01]  /*0a30*/  FADD.FTZ R53, R53, R107 ;  /* 0x0000006b35357221 */ /* 0x000fe20000010000 */
[----:B------:R-:W-:Y:S01]  /*0a40*/  SHF.L.U32 R107, R11, 0x10, RZ ;  /* 0x000000100b6b7819 */ /* 0x000fe200000006ff */
[-C--:B------:R-:W-:Y:S01]  /*0a50*/  FMUL.FTZ R155, R155, R108.reuse ;  /* 0x0000006c9b9b7220 */ /* 0x080fe20000410000 */
[----:B------:R-:W-:Y:S01]  /*0a60*/  SHF.L.U32 R144, R144, 0x10, RZ ;  /* 0x0000001090907819 */ /* 0x000fe200000006ff */
[----:B------:R-:W-:Y:S01]  /*0a70*/  FADD.FTZ R52, R52, R108 ;  /* 0x0000006c34347221 */ /* 0x000fe20000010000 */
[----:B------:R-:W-:Y:S01]  /*0a80*/  FFMA.FTZ R40, R157, R108, R40 ;  /* 0x0000006c9d287223 */ /* 0x000fe20000010028 */
[C---:B------:R-:W-:Y:S01]  /*0a90*/  FMUL.FTZ R150, R125.reuse, R150 ;  /* 0x000000967d967220 */ /* 0x040fe20000410000 */
[----:B------:R-:W-:Y:S01]  /*0aa0*/  PRMT R106, R110, 0x7632, R106 ;  /* 0x000076326e6a7816 */ /* 0x000fe2000000006a */
[----:B------:R-:W-:Y:S01]  /*0ab0*/  FADD.FTZ R146, -R156, R113 ;  /* 0x000000719c927221 */ /* 0x000fe20000010100 */
[----:B------:R-:W-:Y:S01]  /*0ac0*/  SHF.L.U32 R105, R110, 0x10, RZ ;  /* 0x000000106e697819 */ /* 0x000fe200000006ff */
[C---:B------:R-:W-:Y:S01]  /*0ad0*/  FMUL.FTZ R149, R125.reuse, R112 ;  /* 0x000000707d957220 */ /* 0x040fe20000410000 */
[----:B------:R-:W-:Y:S01]  /*0ae0*/  SHF.L.U32 R108, R26, 0x10, RZ ;  /* 0x000000101a6c7819 */ /* 0x000fe200000006ff */
[----:B------:R-:W-:Y:S01]  /*0af0*/  FMUL.FTZ R153, R125, R148 ;  /* 0x000000947d997220 */ /* 0x000fe20000410000 */
[-C--:B------:R-:W-:Y:S01]  /*0b00*/  FMUL.FTZ R148, R107, R144.reuse ;  /* 0x000000906b947220 */ /* 0x080fe20000410000 */
[----:B------:R-:W-:Y:S01]  /*0b10*/  FFMA.FTZ R43, R150, R144, R43 ;  /* 0x00000090962b7223 */ /* 0x000fe2000001002b */
[----:B------:R-:W-:Y:S01]  /*0b20*/  FADD.FTZ R55, R55, R144 ;  /* 0x0000009037377221 */ /* 0x000fe20000010000 */
[----:B------:R-:W-:Y:S01]  /*0b30*/  SHF.L.U32 R144, R10, 0x10, RZ ;  /* 0x000000100a907819 */ /* 0x000fe200000006ff */
[-C--:B------:R-:W-:Y:S01]  /*0b40*/  FMUL.FTZ R147, R108, R105.reuse ;  /* 0x000000696c937220 */ /* 0x080fe20000410000 */
[----:B------:R-:W-:Y:S01]  /*0b50*/  SHF.L.U32 R106, R106, 0x10, RZ ;  /* 0x000000106a6a7819 */ /* 0x000fe200000006ff */
[----:B------:R-:W-:Y:S01]  /*0b60*/  FADD.FTZ R56, R56, R105 ;  /* 0x0000006938387221 */ /* 0x000fe20000010000 */
[----:B------:R-:W-:Y:S01]  /*0b70*/  SHF.L.U32 R109, R109, 0x10, RZ ;  /* 0x000000106d6d7819 */ /* 0x000fe200000006ff */
[----:B------:R-:W-:Y:S01]  /*0b80*/  FFMA.FTZ R44, R149, R105, R44 ;  /* 0x00000069952c7223 */ /* 0x000fe2000001002c */
[----:B------:R-:W-:Y:S01]  /*0b90*/  FMUL.FTZ R146, R125, R146 ;  /* 0x000000927d927220 */ /* 0x000fe20000410000 */
[----:B------:R-:W-:Y:S01]  /*0ba0*/  FADD.FTZ R105, RZ, R155 ;  /* 0x0000009bff697221 */ /* 0x000fe20000010000 */
[----:B------:R-:W-:Y:S01]  /*0bb0*/  FFMA.FTZ R107, R157, R155, RZ ;  /* 0x0000009b9d6b7223 */ /* 0x000fe200000100ff */
[-C--:B------:R-:W-:Y:S01]  /*0bc0*/  FMUL.FTZ R144, R144, R106.reuse ;  /* 0x0000006a90907220 */ /* 0x080fe20000410000 */
[----:B------:R-:W-:Y:S01]  /*0bd0*/  FADD.FTZ R57, R57, R106 ;  /* 0x0000006a39397221 */ /* 0x000fe20000010000 */
[----:B------:R-:W-:Y:S01]  /*0be0*/  FFMA.FTZ R45, R146, R106, R45 ;  /* 0x0000006a922d7223 */ /* 0x000fe2000001002d */
[----:B------:R-:W-:Y:S01]  /*0bf0*/  FMUL.FTZ R151, R151, R109 ;  /* 0x0000006d97977220 */ /* 0x000fe20000410000 */
[----:B------:R-:W-:Y:S01]  /*0c00*/  FADD.FTZ R106, R105, R152 ;  /* 0x00000098696a7221 */ /* 0x000fe20000010000 */
[----:B------:R-:W-:Y:S01]  /*0c10*/  FFMA.FTZ R108, R154, R152, R107 ;  /* 0x000000989a6c7223 */ /* 0x000fe2000001006b */
[----:B------:R-:W-:-:S02]  /*0c20*/  PRMT R104, R111, 0x7632, R104 ;  /* 0x000076326f687816 */ /* 0x000fc40000000068 */
[----:B------:R-:W-:Y:S01]  /*0c30*/  FADD.FTZ R105, R106, R151 ;  /* 0x000000976a697221 */ /* 0x000fe20000010000 */
[----:B------:R-:W-:Y:S01]  /*0c40*/  FFMA.FTZ R107, R153, R151, R108 ;  /* 0x00000097996b7223 */ /* 0x000fe2000001006c */
[----:B------:R-:W-:Y:S02]  /*0c50*/  SHF.L.U32 R108, R104, 0x10, RZ ;  /* 0x00000010686c7819 */ /* 0x000fe400000006ff */
[----:B------:R-:W-:Y:S01]  /*0c60*/  FADD.FTZ R104, R105, R148 ;  /* 0x0000009469687221 */ /* 0x000fe20000010000 */
[----:B------:R-:W-:Y:S01]  /*0c70*/  FFMA.FTZ R106, R150, R148, R107 ;  /* 0x00000094966a7223 */ /* 0x000fe2000001006b */
[----:B------:R-:W-:Y:S01]  /*0c80*/  SHF.L.U32 R111, R111, 0x10, RZ ;  /* 0x000000106f6f7819 */ /* 0x000fe200000006ff */
[----:B------:R-:W-:Y:S01]  /*0c90*/  FADD.FTZ R114, -R156, R114 ;  /* 0x000000729c727221 */ /* 0x000fe20000010100 */
[----:B------:R-:W-:Y:S01]  /*0ca0*/  SHF.L.U32 R110, R27, 0x10, RZ ;  /* 0x000000101b6e7819 */ /* 0x000fe200000006ff */
[----:B------:R-:W-:Y:S01]  /*0cb0*/  FADD.FTZ R105, R104, R147 ;  /* 0x0000009368697221 */ /* 0x000fe20000010000 */
[----:B------:R-:W-:Y:S01]  /*0cc0*/  FFMA.FTZ R107, R149, R147, R106 ;  /* 0x00000093956b7223 */ /* 0x000fe2000001006a */
[----:B------:R-:W-:Y:S01]  /*0cd0*/  SHF.L.U32 R140, R9, 0x10, RZ ;  /* 0x00000010098c7819 */ /* 0x000fe200000006ff */
[----:B-1----:R-:W-:Y:S01]  /*0ce0*/  FADD.FTZ R142, -R156, R115 ;  /* 0x000000739c8e7221 */ /* 0x002fe20000010100 */
        /* <DEDUP_REMOVED lines=16> */
.L_x_3002:
[----:B------:R-:W-:Y:S05]  /*0df0*/  BSYNC.RECONVERGENT B1 ;  /* 0x0000000000017941 */ /* 0x000fea0003800200 */
.L_x_3001:
[----:B------:R-:W-:Y:S04]  /*0e00*/  BSSY.RECONVERGENT B1, `(.L_x_3003) ;  /* 0x000005b000017945 */ /* 0x000fe80003800200 */
[----:B------:R-:W-:Y:S05]  /*0e10*/  @!P3 BRA `(.L_x_3004) ;  /* 0x000000040064b947 */ /* 0x000fea0003800000 */
        /* <DEDUP_REMOVED lines=8> */
[----:B------:R-:W-:-:S13]  /*0ea0*/  ISETP.NE.AND.EX P2, PT, RZ, UR11, PT, P2 ;  /* 0x0000000bff007c0c */ /* 0x000fda000bf45320 */
[----:B------:R-:W1:Y:S01]  /*0eb0*/  @P2 LDC.64 R126, c[0x0][0x438] ;  /* 0x00010e00ff7e2b82 */ /* 0x000e620000000a00 */
[----:B------:R-:W-:Y:S02]  /*0ec0*/  SHF.L.U32 R139, R32, 0x10, RZ ;  /* 0x00000010208b7819 */ /* 0x000fe400000006ff */
[----:B------:R-:W-:Y:S02]  /*0ed0*/  SHF.L.U32 R136, R120, 0x10, RZ ;  /* 0x0000001078887819 */ /* 0x000fe400000006ff */
[----:B------:R-:W-:Y:S01]  /*0ee0*/  SHF.L.U32 R135, R33, 0x10, RZ ;  /* 0x0000001021877819 */ /* 0x000fe200000006ff */
[----:B-1----:R-:W-:-:S05]  /*0ef0*/  @P2 IMAD.WIDE.U32 R126, R159, 0x20, R126 ;  /* 0x000000209f7e2825 */ /* 0x002fca00078e007e */
[----:B------:R-:W5:Y:S04]  /*0f00*/  @P2 LDG.E.128 R20, desc[UR6][R126.64] ;  /* 0x000000067e142981 */ /* 0x000f68000c1e1d00 */
[----:B------:R1:W5:Y:S01]  /*0f10*/  @P2 LDG.E.128 R16, desc[UR6][R126.64+0x10] ;  /* 0x000010067e102981 */ /* 0x000362000c1e1d00 */
[----:B0-----:R-:W-:Y:S02]  /*0f20*/  SHF.L.U32 R129, R118, 0x10, RZ ;  /* 0x0000001076817819 */ /* 0x001fe400000006ff */
[----:B------:R-:W-:Y:S02]  /*0f30*/  SHF.L.U32 R133, R117, 0x10, RZ ;  /* 0x0000001075857819 */ /* 0x000fe400000006ff */
[----:B-1----:R-:W-:Y:S01]  /*0f40*/  SHF.L.U32 R126, R34, 0x10, RZ ;  /* 0x00000010227e7819 */ /* 0x002fe200000006ff */
[C---:B--2---:R-:W-:Y:S01]  /*0f50*/  FADD.FTZ R130, -R156.reuse, R106 ;  /* 0x0000006a9c827221 */ /* 0x044fe20000010100 */
[C---:B------:R-:W-:Y:S01]  /*0f60*/  FADD.FTZ R124, -R156.reuse, R104 ;  /* 0x000000689c7c7221 */ /* 0x040fe20000010100 */
[C---:B------:R-:W-:Y:S01]  /*0f70*/  FADD.FTZ R134, -R156.reuse, R107 ;  /* 0x0000006b9c867221 */ /* 0x040fe20000010100 */
[C---:B------:R-:W-:Y:S01]  /*0f80*/  FADD.FTZ R138, -R156.reuse, R105 ;  /* 0x000000699c8a7221 */ /* 0x040fe20000010100 */
[----:B---3--:R-:W-:Y:S01]  /*0f90*/  FADD.FTZ R108, -R156, R108 ;  /* 0x0000006c9c6c7221 */ /* 0x008fe20000010100 */
[----:B-----5:R-:W-:Y:S01]  /*0fa0*/  FMUL.FTZ R141, R125, R124 ;  /* 0x0000007c7d8d7220 */ /* 0x020fe20000410000 */
[----:B------:R-:W-:Y:S01]  /*0fb0*/  SHF.L.U32 R124, R119, 0x10, RZ ;  /* 0x00000010777c7819 */ /* 0x000fe200000006ff */
[C---:B------:R-:W-:Y:S01]  /*0fc0*/  FMUL.FTZ R134, R125.reuse, R134 ;  /* 0x000000867d867220 */ /* 0x040fe20000410000 */
[C---:B------:R-:W-:Y:S01]  /*0fd0*/  FMUL.FTZ R127, R125.reuse, R108 ;  /* 0x0000006c7d7f7220 */ /* 0x040fe20000410000 */
[C---:B----4-:R-:W-:Y:S01]  /*0fe0*/  PRMT R106, R112.reuse, 0x7632, R106 ;  /* 0x00007632706a7816 */ /* 0x050fe2000000006a */
[C---:B------:R-:W-:Y:S01]  /*0ff0*/  FMUL.FTZ R138, R125.reuse, R138 ;  /* 0x0000008a7d8a7220 */ /* 0x040fe20000410000 */
[----:B------:R-:W-:Y:S01]  /*1000*/  SHF.L.U32 R112, R112, 0x10, RZ ;  /* 0x0000001070707819 */ /* 0x000fe200000006ff */
[----:B------:R-:W-:Y:S01]  /*1010*/  FMUL.FTZ R137, R125, R130 ;  /* 0x000000827d897220 */ /* 0x000fe20000410000 */
[----:B------:R-:W-:Y:S01]  /*1020*/  PRMT R107, R113, 0x7632, R107 ;  /* 0x00007632716b7816 */ /* 0x000fe2000000006b */
[----:B------:R-:W-:Y:S01]  /*1030*/  FADD.FTZ R128, -R156, R109 ;  /* 0x0000006d9c807221 */ /* 0x000fe20000010100 */
[----:B------:R-:W-:Y:S01]  /*1040*/  SHF.L.U32 R105, R114, 0x10, RZ ;  /* 0x0000001072697819 */ /* 0x000fe200000006ff */
[----:B------:R-:W-:Y:S01]  /*1050*/  FMUL.FTZ R139, R139, R112 ;  /* 0x000000708b8b7220 */ /* 0x000fe20000410000 */
[----:B------:R-:W-:Y:S01]  /*1060*/  SHF.L.U32 R106, R106, 0x10, RZ ;  /* 0x000000106a6a7819 */ /* 0x000fe200000006ff */
[----:B------:R-:W-:Y:S01]  /*1070*/  FADD.FTZ R96, R96, R112 ;  /* 0x0000007060607221 */ /* 0x000fe20000010000 */
[----:B------:R-:W-:Y:S01]  /*1080*/  SHF.L.U32 R107, R107, 0x10, RZ ;  /* 0x000000106b6b7819 */ /* 0x000fe200000006ff */
[-C--:B------:R-:W-:Y:S01]  /*1090*/  FMUL.FTZ R126, R126, R105.reuse ;  /* 0x000000697e7e7220 */ /* 0x080fe20000410000 */
[----:B------:R-:W-:Y:S01]  /*10a0*/  SHF.L.U32 R113, R113, 0x10, RZ ;  /* 0x0000001071717819 */ /* 0x000fe200000006ff */
[----:B------:R-:W-:Y:S01]  /*10b0*/  FADD.FTZ R100, R100, R105 ;  /* 0x0000006964647221 */ /* 0x000fe20000010000 */
[----:B------:R-:W-:Y:S01]  /*10c0*/  FFMA.FTZ R68, R127, R105, R68 ;  /* 0x000000697f447223 */ /* 0x000fe20000010044 */
[-C--:B------:R-:W-:Y:S01]  /*10d0*/  FMUL.FTZ R136, R136, R106.reuse ;  /* 0x0000006a88887220 */ /* 0x080fe20000410000 */
[-C--:B------:R-:W-:Y:S01]  /*10e0*/  FMUL.FTZ R124, R124, R107.reuse ;  /* 0x0000006b7c7c7220 */ /* 0x080fe20000410000 */
[----:B------:R-:W-:Y:S01]  /*10f0*/  FFMA.FTZ R63, R134, R107, R63 ;  /* 0x0000006b863f7223 */ /* 0x000fe2000001003f */
[----:B------:R-:W-:Y:S01]  /*1100*/  FADD.FTZ R99, R99, R107 ;  /* 0x0000006b63637221 */ /* 0x000fe20000010000 */
[----:B------:R-:W-:Y:S01]  /*1110*/  FADD.FTZ R105, R160, R139 ;  /* 0x0000008ba0697221 */ /* 0x000fe20000010000 */
[----:B------:R-:W-:Y:S01]  /*1120*/  FFMA.FTZ R107, R141, R139, R158 ;  /* 0x0000008b8d6b7223 */ /* 0x000fe2000001009e */
[C---:B------:R-:W-:Y:S01]  /*1130*/  FFMA.FTZ R61, R138.reuse, R106, R61 ;  /* 0x0000006a8a3d7223 */ /* 0x040fe2000001003d */
[----:B------:R-:W-:Y:S01]  /*1140*/  FADD.FTZ R97, R97, R106 ;  /* 0x0000006a61617221 */ /* 0x000fe20000010000 */
[----:B------:R-:W-:Y:S01]  /*1150*/  FMUL.FTZ R135, R135, R113 ;  /* 0x0000007187877220 */ /* 0x000fe20000410000 */
[----:B------:R-:W-:Y:S01]  /*1160*/  FADD.FTZ R106, R105, R136 ;  /* 0x00000088696a7221 */ /* 0x000fe20000010000 */
[----:B------:R-:W-:Y:S01]  /*1170*/  FFMA.FTZ R108, R138, R136, R107 ;  /* 0x000000888a6c7223 */ /* 0x000fe2000001006b */
[----:B------:R-:W-:Y:S01]  /*1180*/  PRMT R109, R114, 0x7632, R109 ;  /* 0x00007632726d7816 */ /* 0x000fe2000000006d */
[----:B------:R-:W-:Y:S01]  /*1190*/  FFMA.FTZ R60, R141, R112, R60 ;  /* 0x000000708d3c7223 */ /* 0x000fe2000001003c */
[----:B------:R-:W-:Y:S01]  /*11a0*/  FADD.FTZ R105, R106, R135 ;  /* 0x000000876a697221 */ /* 0x000fe20000010000 */
[----:B------:R-:W-:Y:S01]  /*11b0*/  FFMA.FTZ R107, R137, R135, R108 ;  /* 0x00000087896b7223 */ /* 0x000fe2000001006c */
[----:B------:R-:W-:Y:S01]  /*11c0*/  PRMT R104, R115, 0x7632, R104 ;  /* 0x0000763273687816 */ /* 0x000fe20000000068 */
[----:B------:R-:W-:Y:S01]  /*11d0*/  FADD.FTZ R110, -R156, R110 ;  /* 0x0000006e9c6e7221 */ /* 0x000fe20000010100 */
[----:B------:R-:W-:Y:S01]  /*11e0*/  SHF.L.U32 R112, R109, 0x10, RZ ;  /* 0x000000106d707819 */ /* 0x000fe200000006ff */
        /* <DEDUP_REMOVED lines=9> */
[----:B------:R-:W-:Y:S01]  /*1280*/  FADD.FTZ R132, -R156, R111 ;  /* 0x0000006f9c847221 */ /* 0x000fe20000010100 */
[C---:B------:R-:W-:Y:S01]  /*1290*/  FMUL.FTZ R131, R125.reuse, R110 ;  /* 0x0000006e7d837220 */ /* 0x040fe20000410000 */
        /* <DEDUP_REMOVED lines=9> */
[----:B------:R-:W-:Y:S01]  /*1330*/  FFMA.FTZ R69, R128, R112, R69 ;  /* 0x0000007080457223 */ /* 0x000fe20000010045 */
[----:B------:R-:W-:Y:S01]  /*1340*/  FADD.FTZ R101, R101, R112 ;  /* 0x0000007065657221 */ /* 0x000fe20000010000 */
[----:B------:R-:W-:Y:S01]  /*1350*/  FADD.FTZ R102, R102, R115 ;  /* 0x0000007366667221 */ /* 0x000fe20000010000 */
[----:B------:R-:W-:Y:S01]  /*1360*/  FFMA.FTZ R70, R131, R115, R70 ;  /* 0x0000007383467223 */ /* 0x000fe20000010046 */
[----:B------:R-:W-:Y:S01]  /*1370*/  FFMA.FTZ R71, R132, R108, R71 ;  /* 0x0000006c84477223 */ /* 0x000fe20000010047 */
[----:B------:R-:W-:Y:S01]  /*1380*/  FADD.FTZ R103, R103, R108 ;  /* 0x0000006c67677221 */ /* 0x000fe20000010000 */
[----:B------:R-:W-:Y:S01]  /*1390*/  FADD.FTZ R160, R160, R133 ;  /* 0x00000085a0a07221 */ /* 0x000fe20000010000 */
[----:B------:R-:W-:-:S07]  /*13a0*/  FFMA.FTZ R158, R132, R133, R104 ;  /* 0x00000085849e7223 */ /* 0x000fce0000010068 */
.L_x_3004:
[----:B------:R-:W-:Y:S05]  /*13b0*/  BSYNC.RECONVERGENT B1 ;  /* 0x0000000000017941 */ /* 0x000fea0003800200 */
.L_x_3003:
        /* <DEDUP_REMOVED lines=20> */
.L_x_3039:
[----:B-1----:R-:W-:Y:S01]  /*1500*/  FADD.FTZ R105, R108, R105 ;  /* 0x000000696c697221 */ /* 0x002fe20000010000 */
[----:B--2---:R-:W-:Y:S01]  /*1510*/  FADD.FTZ R107, R110, R107 ;  /* 0x0000006b6e6b7221 */ /* 0x004fe20000010000 */
[----:B------:R-:W-:Y:S02]  /*1520*/  BSSY.RECONVERGENT B1, `(.L_x_3006) ;  /* 0x0000298000017945 */ /* 0x000fe40003800200 */
[----:B------:R-:W-:Y:S01]  /*1530*/  FMUL.FTZ R105, R105, UR12 ;  /* 0x0000000c69697c20 */ /* 0x000fe20008410000 */
[----:B------:R-:W-:-:S04]  /*1540*/  FMUL.FTZ R109, R107, UR12 ;  /* 0x0000000c6b6d7c20 */ /* 0x000fc80008410000 */
[----:B0-----:R-:W-:Y:S01]  /*1550*/  FSEL R108, R105, RZ, !P5 ;  /* 0x000000ff696c7208 */ /* 0x001fe20006800000 */
[----:B------:R-:W-:Y:S06]  /*1560*/  @P1 BRA `(.L_x_3007) ;  /* 0x0000001400281947 */ /* 0x000fec0003800000 */
[----:B------:R-:W-:Y:S04]  /*1570*/  BSSY.RECONVERGENT B2, `(.L_x_3008) ;  /* 0x00000a5000027945 */ /* 0x000fe80003800200 */
[----:B------:R-:W-:Y:S05]  /*1580*/  @!P4 BRA `(.L_x_3009) ;  /* 0x00000008008cc947 */ /* 0x000fea0003800000 */
[----:B------:R-:W0:Y:S02]  /*1590*/  LDC.64 R104, c[0x0][0x390] ;  /* 0x0000e400ff687b82 */ /* 0x000e240000000a00 */
[----:B0-----:R-:W-:-:S06]  /*15a0*/  IMAD.WIDE.U32 R104, R121, 0x10, R104 ;  /* 0x0000001079687825 */ /* 0x001fcc00078e0068 */
[----:B------:R-:W5:Y:S01]  /*15b0*/  LDG.E.128 R104, desc[UR6][R104.64] ;  /* 0x0000000668687981 */ /* 0x000f62000c1e1d00 */
[----:B------:R-:W-:-:S04]  /*15c0*/  ISETP.NE.U32.AND P1, PT, RZ, UR14, PT ;  /* 0x0000000eff007c0c */ /* 0x000fc8000bf25070 */
[----:B------:R-:W-:-:S13]  /*15d0*/  ISETP.NE.AND.EX P1, PT, RZ, UR15, PT, P1 ;  /* 0x0000000fff007c0c */ /* 0x000fda000bf25310 */
[----:B------:R-:W-:Y:S05]  /*15e0*/  @P1 BRA `(.L_x_3010) ;  /* 0x0000000400241947 */ /* 0x000fea0003800000 */
[-CC-:B------:R-:W-:Y:S01]  /*15f0*/  FFMA.FTZ R110, R145, R109.reuse, R108.reuse ;  /* 0x0000006d916e7223 */ /* 0x180fe2000001006c */
[----:B------:R-:W-:Y:S01]  /*1600*/  FFMA.FTZ R111, R142, R109, R108 ;  /* 0x0000006d8e6f7223 */ /* 0x000fe2000001006c */
[----:B-----5:R-:W-:Y:S02]  /*1610*/  SHF.L.U32 R113, R106, 0x10, RZ ;  /* 0x000000106a717819 */ /* 0x020fe400000006ff */
[----:B------:R-:W-:Y:S01]  /*1620*/  FADD.FTZ R110, R143, -R110 ;  /* 0x8000006e8f6e7221 */ /* 0x000fe20000010000 */
[--C-:B------:R-:W-:Y:S01]  /*1630*/  FADD.FTZ R112, R140, -R111.reuse ;  /* 0x8000006f8c707221 */ /* 0x100fe20000010000 */
[----:B------:R-:W-:Y:S02]  /*1640*/  PRMT R111, R107, 0x7632, R111 ;  /* 0x000076326b6f7816 */ /* 0x000fe4000000006f */
[C---:B------:R-:W-:Y:S01]  /*1650*/  FMUL.FTZ R110, R125.reuse, R110 ;  /* 0x0000006e7d6e7220 */ /* 0x040fe20000410000 */
[----:B------:R-:W-:Y:S01]  /*1660*/  FMUL.FTZ R114, R125, R112 ;  /* 0x000000707d727220 */ /* 0x000fe20000410000 */
[----:B------:R-:W-:-:S02]  /*1670*/  SHF.L.U32 R112, R107, 0x10, RZ ;  /* 0x000000106b707819 */ /* 0x000fc400000006ff */
[-C--:B------:R-:W-:Y:S01]  /*1680*/  FMUL.FTZ R107, R110, R123.reuse ;  /* 0x0000007b6e6b7220 */ /* 0x080fe20000410000 */
[----:B------:R-:W-:Y:S01]  /*1690*/  SHF.L.U32 R111, R111, 0x10, RZ ;  /* 0x000000106f6f7819 */ /* 0x000fe200000006ff */
[----:B------:R-:W-:Y:S02]  /*16a0*/  FMUL.FTZ R110, R114, R123 ;  /* 0x0000007b726e7220 */ /* 0x000fe40000410000 */
[----:B------:R-:W-:Y:S01]  /*16b0*/  FFMA.FTZ R78, R107, R112, R78 ;  /* 0x000000706b4e7223 */ /* 0x000fe2000001004e */
[--C-:B------:R-:W-:Y:S01]  /*16c0*/  FFMA.FTZ R112, R149, R109, R108.reuse ;  /* 0x0000006d95707223 */ /* 0x100fe2000001006c */
[----:B------:R-:W-:Y:S01]  /*16d0*/  FFMA.FTZ R79, R110, R111, R79 ;  /* 0x0000006f6e4f7223 */ /* 0x000fe2000001004f */
[----:B------:R-:W-:Y:S02]  /*16e0*/  FFMA.FTZ R111, R146, R109, R108 ;  /* 0x0000006d926f7223 */ /* 0x000fe4000001006c */
[----:B------:R-:W-:Y:S02]  /*16f0*/  FADD.FTZ R112, R147, -R112 ;  /* 0x8000007093707221 */ /* 0x000fe40000010000 */
[--C-:B------:R-:W-:Y:S01]  /*1700*/  FADD.FTZ R114, R144, -R111.reuse ;  /* 0x8000006f90727221 */ /* 0x100fe20000010000 */
[----:B------:R-:W-:Y:S01]  /*1710*/  PRMT R111, R106, 0x7632, R111 ;  /* 0x000076326a6f7816 */ /* 0x000fe2000000006f */
[----:B------:R-:W-:-:S02]  /*1720*/  FMUL.FTZ R112, R125, R112 ;  /* 0x000000707d707220 */ /* 0x000fc40000410000 */
[----:B------:R-:W-:Y:S01]  /*1730*/  FMUL.FTZ R114, R125, R114 ;  /* 0x000000727d727220 */ /* 0x000fe20000410000 */
[----:B------:R-:W-:Y:S01]  /*1740*/  SHF.L.U32 R115, R111, 0x10, RZ ;  /* 0x000000106f737819 */ /* 0x000fe200000006ff */
[----:B------:R-:W-:Y:S01]  /*1750*/  FMUL.FTZ R111, R112, R123 ;  /* 0x0000007b706f7220 */ /* 0x000fe20000410000 */
[----:B------:R-:W-:Y:S01]  /*1760*/  FFMA.FTZ R112, R153, R109, R108 ;  /* 0x0000006d99707223 */ /* 0x000fe2000001006c */
[----:B------:R-:W-:Y:S02]  /*1770*/  FMUL.FTZ R106, R114, R123 ;  /* 0x0000007b726a7220 */ /* 0x000fe40000410000 */
[----:B------:R-:W-:Y:S01]  /*1780*/  FFMA.FTZ R76, R111, R113, R76 ;  /* 0x000000716f4c7223 */ /* 0x000fe2000001004c */
[----:B------:R-:W-:Y:S01]  /*1790*/  FFMA.FTZ R113, R150, R109, R108 ;  /* 0x0000006d96717223 */ /* 0x000fe2000001006c */
[----:B------:R-:W-:Y:S01]  /*17a0*/  FADD.FTZ R112, R151, -R112 ;  /* 0x8000007097707221 */ /* 0x000fe20000010000 */
[----:B------:R-:W-:Y:S02]  /*17b0*/  FFMA.FTZ R77, R106, R115, R77 ;  /* 0x000000736a4d7223 */ /* 0x000fe4000001004d */
[--C-:B------:R-:W-:Y:S01]  /*17c0*/  FADD.FTZ R114, R148, -R113.reuse ;  /* 0x8000007194727221 */ /* 0x100fe20000010000 */
[----:B------:R-:W-:Y:S01]  /*17d0*/  FMUL.FTZ R112, R125, R112 ;  /* 0x000000707d707220 */ /* 0x000fe20000410000 */
[----:B------:R-:W-:-:S02]  /*17e0*/  PRMT R113, R105, 0x7632, R113 ;  /* 0x0000763269717816 */ /* 0x000fc40000000071 */
[----:B------:R-:W-:Y:S01]  /*17f0*/  FMUL.FTZ R156, R125, R114 ;  /* 0x000000727d9c7220 */ /* 0x000fe20000410000 */
[----:B------:R-:W-:Y:S01]  /*1800*/  SHF.L.U32 R114, R105, 0x10, RZ ;  /* 0x0000001069727819 */ /* 0x000fe200000006ff */
[-C--:B------:R-:W-:Y:S01]  /*1810*/  FMUL.FTZ R105, R112, R123.reuse ;  /* 0x0000007b70697220 */ /* 0x080fe20000410000 */
[----:B------:R-:W-:Y:S01]  /*1820*/  SHF.L.U32 R113, R113, 0x10, RZ ;  /* 0x0000001071717819 */ /* 0x000fe200000006ff */
[----:B------:R-:W-:Y:S02]  /*1830*/  FMUL.FTZ R112, R156, R123 ;  /* 0x0000007b9c707220 */ /* 0x000fe40000410000 */
[----:B------:R-:W-:Y:S01]  /*1840*/  FFMA.FTZ R114, R105, R114, R74 ;  /* 0x0000007269727223 */ /* 0x000fe2000001004a */
[--C-:B------:R-:W-:Y:S01]  /*1850*/  FFMA.FTZ R74, R157, R109, R108.reuse ;  /* 0x0000006d9d4a7223 */ /* 0x100fe2000001006c */
[----:B------:R-:W-:Y:S01]  /*1860*/  FFMA.FTZ R115, R112, R113, R75 ;  /* 0x0000007170737223 */ /* 0x000fe2000001004b */
[----:B------:R-:W-:Y:S02]  /*1870*/  FFMA.FTZ R75, R154, R109, R108 ;  /* 0x0000006d9a4b7223 */ /* 0x000fe4000001006c */
[----:B------:R-:W-:-:S02]  /*1880*/  FADD.FTZ R74, R155, -R74 ;  /* 0x8000004a9b4a7221 */ /* 0x000fc40000010000 */
[--C-:B------:R-:W-:Y:S01]  /*1890*/  FADD.FTZ R156, R152, -R75.reuse ;  /* 0x8000004b989c7221 */ /* 0x100fe20000010000 */
[C---:B------:R-:W-:Y:S01]  /*18a0*/  PRMT R75, R104.reuse, 0x7632, R75 ;  /* 0x00007632684b7816 */ /* 0x040fe2000000004b */
[C---:B------:R-:W-:Y:S01]  /*18b0*/  FMUL.FTZ R74, R125.reuse, R74 ;  /* 0x0000004a7d4a7220 */ /* 0x040fe20000410000 */
[----:B------:R-:W-:Y:S01]  /*18c0*/  SHF.L.U32 R104, R104, 0x10, RZ ;  /* 0x0000001068687819 */ /* 0x000fe200000006ff */
[----:B------:R-:W-:Y:S01]  /*18d0*/  FMUL.FTZ R156, R125, R156 ;  /* 0x0000009c7d9c7220 */ /* 0x000fe20000410000 */
[----:B------:R-:W-:Y:S01]  /*18e0*/  SHF.L.U32 R158, R75, 0x10, RZ ;  /* 0x000000104b9e7819 */ /* 0x000fe200000006ff */
[-C--:B------:R-:W-:Y:S02]  /*18f0*/  FMUL.FTZ R75, R74, R123.reuse ;  /* 0x0000007b4a4b7220 */ /* 0x080fe40000410000 */
[----:B------:R-:W-:Y:S02]  /*1900*/  FMUL.FTZ R74, R156, R123 ;  /* 0x0000007b9c4a7220 */ /* 0x000fe40000410000 */
[----:B------:R-:W-:Y:S01]  /*1910*/  FFMA.FTZ R156, R75, R104, R72 ;  /* 0x000000684b9c7223 */ /* 0x000fe20000010048 */
[----:B------:R-:W-:Y:S01]  /*1920*/  SHF.L.U32 R72, R31, 0x10, RZ ;  /* 0x000000101f487819 */ /* 0x000fe200000006ff */
[----:B------:R-:W-:Y:S01]  /*1930*/  FFMA.FTZ R158, R74, R158, R73 ;  /* 0x0000009e4a9e7223 */ /* 0x000fe20000010049 */
[----:B------:R-:W-:-:S03]  /*1940*/  SHF.L.U32 R73, R5, 0x10, RZ ;  /* 0x0000001005497819 */ /* 0x000fc600000006ff */
[----:B------:R-:W-:Y:S01]  /*1950*/  FMUL.FTZ R107, R107, R72 ;  /* 0x000000486b6b7220 */ /* 0x000fe20000410000 */
[----:B------:R-:W-:Y:S01]  /*1960*/  SHF.L.U32 R72, R30, 0x10, RZ ;  /* 0x000000101e487819 */ /* 0x000fe200000006ff */
[----:B------:R-:W-:Y:S01]  /*1970*/  FMUL.FTZ R110, R110, R73 ;  /* 0x000000496e6e7220 */ /* 0x000fe20000410000 */
[----:B------:R-:W-:-:S03]  /*1980*/  SHF.L.U32 R73, R6, 0x10, RZ ;  /* 0x0000001006497819 */ /* 0x000fc600000006ff */
[----:B------:R-:W-:Y:S01]  /*1990*/  FMUL.FTZ R111, R111, R72 ;  /* 0x000000486f6f7220 */ /* 0x000fe20000410000 */
[----:B------:R-:W-:Y:S01]  /*19a0*/  SHF.L.U32 R72, R29, 0x10, RZ ;  /* 0x000000101d487819 */ /* 0x000fe200000006ff */
[----:B------:R-:W-:Y:S01]  /*19b0*/  FMUL.FTZ R106, R106, R73 ;  /* 0x000000496a6a7220 */ /* 0x000fe20000410000 */
[----:B------:R-:W-:Y:S02]  /*19c0*/  SHF.L.U32 R73, R7, 0x10, RZ ;  /* 0x0000001007497819 */ /* 0x000fe400000006ff */
[----:B------:R-:W-:Y:S01]  /*19d0*/  F2FP.BF16.F32.PACK_AB R107, R110, R107 ;  /* 0x0000006b6e6b723e */ /* 0x000fe200000010ff */
[----:B------:R-:W-:Y:S01]  /*19e0*/  FMUL.FTZ R105, R105, R72 ;  /* 0x0000004869697220 */ /* 0x000fe20000410000 */
[----:B------:R-:W-:Y:S01]  /*19f0*/  SHF.L.U32 R72, R28, 0x10, RZ ;  /* 0x000000101c487819 */ /* 0x000fe200000006ff */
[----:B------:R-:W-:Y:S01]  /*1a00*/  FMUL.FTZ R112, R112, R73 ;  /* 0x0000004970707220 */ /* 0x000fe20000410000 */
[----:B------:R-:W-:Y:S02]  /*1a10*/  SHF.L.U32 R73, R8, 0x10, RZ ;  /* 0x0000001008497819 */ /* 0x000fe400000006ff */
[----:B------:R-:W-:Y:S01]  /*1a20*/  F2FP.BF16.F32.PACK_AB R106, R106, R111 ;  /* 0x0000006f6a6a723e */ /* 0x000fe200000010ff */
[----:B------:R-:W-:Y:S01]  /*1a30*/  FMUL.FTZ R72, R75, R72 ;  /* 0x000000484b487220 */ /* 0x000fe20000410000 */
[----:B------:R-:W-:Y:S01]  /*1a40*/  F2FP.BF16.F32.PACK_AB R105, R112, R105 ;  /* 0x000000697069723e */ /* 0x000fe200000010ff */
[----:B------:R-:W-:-:S05]  /*1a50*/  FMUL.FTZ R73, R74, R73 ;  /* 0x000000494a497220 */ /* 0x000fca0000410000 */
[----:B------:R-:W-:Y:S01]  /*1a60*/  F2FP.BF16.F32.PACK_AB R104, R73, R72 ;  /* 0x000000484968723e */ /* 0x000fe200000010ff */
[----:B------:R-:W-:Y:S06]  /*1a70*/  BRA `(.L_x_3011) ;  /* 0x0000000400207947 */ /* 0x000fec0003800000 */
.L_x_3010:
[-CC-:B------:R-:W-:Y:S01]  /*1a80*/  FFMA.FTZ R48, R145, R109.reuse, R108.reuse ;  /* 0x0000006d91307223 */ /* 0x180fe2000001006c */
[-CC-:B------:R-:W-:Y:S01]  /*1a90*/  FFMA.FTZ R51, R142, R109.reuse, R108.reuse ;  /* 0x0000006d8e337223 */ /* 0x180fe2000001006c */
[----:B-----5:R-:W-:Y:S01]  /*1aa0*/  PRMT R49, R107, 0x7632, R49 ;  /* 0x000076326b317816 */ /* 0x020fe20000000031 */
[-C--:B------:R-:W-:Y:S01]  /*1ab0*/  FFMA.FTZ R67, R150, R109.reuse, R108 ;  /* 0x0000006d96437223 */ /* 0x080fe2000001006c */
[----:B------:R-:W-:Y:S01]  /*1ac0*/  FADD.FTZ R48, R143, -R48 ;  /* 0x800000308f307221 */ /* 0x000fe20000010000 */
[----:B------:R-:W-:Y:S01]  /*1ad0*/  FADD.FTZ R110, R140, -R51 ;  /* 0x800000338c6e7221 */ /* 0x000fe20000010000 */
[----:B------:R-:W-:Y:S02]  /*1ae0*/  SHF.L.U32 R64, R107, 0x10, RZ ;  /* 0x000000106b407819 */ /* 0x000fe400000006ff */
[----:B------:R-:W-:Y:S01]  /*1af0*/  FMUL.FTZ R50, R125, R48 ;  /* 0x000000307d327220 */ /* 0x000fe20000410000 */
[----:B------:R-:W-:Y:S01]  /*1b00*/  FFMA.FTZ R48, R149, R109, R108 ;  /* 0x0000006d95307223 */ /* 0x000fe2000001006c */
[----:B------:R-:W-:Y:S01]  /*1b10*/  FMUL.FTZ R51, R125, R110 ;  /* 0x0000006e7d337220 */ /* 0x000fe20000410000 */
[----:B------:R-:W-:Y:S01]  /*1b20*/  SHF.L.U32 R66, R31, 0x10, RZ ;  /* 0x000000101f427819 */ /* 0x000fe200000006ff */
[-C--:B------:R-:W-:Y:S01]  /*1b30*/  FMUL.FTZ R107, R50, R123.reuse ;  /* 0x0000007b326b7220 */ /* 0x080fe20000410000 */
[----:B------:R-:W-:Y:S01]  /*1b40*/  FADD.FTZ R48, R147, -R48 ;  /* 0x8000003093307221 */ /* 0x000fe20000010000 */
[----:B------:R-:W-:Y:S01]  /*1b50*/  SHF.L.U32 R49, R49, 0x10, RZ ;  /* 0x0000001031317819 */ /* 0x000fe200000006ff */
[----:B------:R-:W-:Y:S01]  /*1b60*/  FMUL.FTZ R110, R51, R123 ;  /* 0x0000007b336e7220 */ /* 0x000fe20000410000 */
[----:B------:R-:W-:Y:S01]  /*1b70*/  SHF.L.U32 R65, R5, 0x10, RZ ;  /* 0x0000001005417819 */ /* 0x000fe200000006ff */
[----:B------:R-:W-:Y:S01]  /*1b80*/  FMUL.FTZ R48, R125, R48 ;  /* 0x000000307d307220 */ /* 0x000fe20000410000 */
[C---:B------:R-:W-:Y:S01]  /*1b90*/  FFMA.FTZ R78, R107.reuse, R64, R78 ;  /* 0x000000406b4e7223 */ /* 0x040fe2000001004e */
[----:B------:R-:W-:Y:S01]  /*1ba0*/  FMUL.FTZ R107, R107, R66 ;  /* 0x000000426b6b7220 */ /* 0x000fe20000410000 */
[C---:B------:R-:W-:Y:S01]  /*1bb0*/  FFMA.FTZ R79, R110.reuse, R49, R79 ;  /* 0x000000316e4f7223 */ /* 0x040fe2000001004f */
[----:B------:R-:W-:Y:S01]  /*1bc0*/  FMUL.FTZ R110, R110, R65 ;  /* 0x000000416e6e7220 */ /* 0x000fe20000410000 */
[----:B------:R-:W-:Y:S01]  /*1bd0*/  SHF.L.U32 R66, R106, 0x10, RZ ;  /* 0x000000106a427819 */ /* 0x000fe200000006ff */
[----:B------:R-:W-:Y:S01]  /*1be0*/  FMUL.FTZ R65, R48, R123 ;  /* 0x0000007b30417220 */ /* 0x000fe20000410000 */
[----:B------:R-:W-:Y:S01]  /*1bf0*/  SHF.L.U32 R112, R30, 0x10, RZ ;  /* 0x000000101e707819 */ /* 0x000fe200000006ff */
[-C--:B------:R-:W-:Y:S01]  /*1c00*/  FFMA.FTZ R49, R146, R109.reuse, R108 ;  /* 0x0000006d92317223 */ /* 0x080fe2000001006c */
[----:B------:R-:W-:Y:S01]  /*1c10*/  PRMT R64, R106, 0x7632, R64 ;  /* 0x000076326a407816 */ /* 0x000fe20000000040 */
[C---:B------:R-:W-:Y:S01]  /*1c20*/  FFMA.FTZ R76, R65.reuse, R66, R76 ;  /* 0x00000042414c7223 */ /* 0x040fe2000001004c */
[----:B------:R-:W-:Y:S01]  /*1c30*/  SHF.L.U32 R111, R6, 0x10, RZ ;  /* 0x00000010066f7819 */ /* 0x000fe200000006ff */
[----:B------:R-:W-:Y:S01]  /*1c40*/  FMUL.FTZ R106, R65, R112 ;  /* 0x00000070416a7220 */ /* 0x000fe20000410000 */
[----:B------:R-:W-:Y:S01]  /*1c50*/  FADD.FTZ R114, R144, -R49 ;  /* 0x8000003190727221 */ /* 0x000fe20000010000 */
[----:B------:R-:W-:Y:S01]  /*1c60*/  SHF.L.U32 R65, R64, 0x10, RZ ;  /* 0x0000001040417819 */ /* 0x000fe200000006ff */
[----:B------:R-:W-:Y:S01]  /*1c70*/  FFMA.FTZ R64, R153, R109, R108 ;  /* 0x0000006d99407223 */ /* 0x000fe2000001006c */
[C---:B------:R-:W-:Y:S01]  /*1c80*/  SHF.L.U32 R156, R104.reuse, 0x10, RZ ;  /* 0x00000010689c7819 */ /* 0x040fe200000006ff */
[----:B------:R-:W-:Y:S01]  /*1c90*/  FMUL.FTZ R49, R125, R114 ;  /* 0x000000727d317220 */ /* 0x000fe20000410000 */
[----:B------:R-:W-:Y:S01]  /*1ca0*/  SHF.L.U32 R114, R105, 0x10, RZ ;  /* 0x0000001069727819 */ /* 0x000fe200000006ff */
[----:B------:R-:W-:Y:S01]  /*1cb0*/  FADD.FTZ R64, R151, -R64 ;  /* 0x8000004097407221 */ /* 0x000fe20000010000 */
[----:B------:R-:W-:Y:S01]  /*1cc0*/  PRMT R104, R104, 0x7632, R104 ;  /* 0x0000763268687816 */ /* 0x000fe20000000068 */
[----:B------:R-:W-:Y:S01]  /*1cd0*/  FMUL.FTZ R112, R49, R123 ;  /* 0x0000007b31707220 */ /* 0x000fe20000410000 */
[----:B------:R-:W-:Y:S01]  /*1ce0*/  F2FP.BF16.F32.PACK_AB R107, R110, R107 ;  /* 0x0000006b6e6b723e */ /* 0x000fe200000010ff */
[----:B------:R-:W-:Y:S01]  /*1cf0*/  FMUL.FTZ R66, R125, R64 ;  /* 0x000000407d427220 */ /* 0x000fe20000410000 */
[----:B------:R-:W-:Y:S01]  /*1d00*/  PRMT R64, R105, 0x7632, R64 ;  /* 0x0000763269407816 */ /* 0x000fe20000000040 */
[C---:B------:R-:W-:Y:S01]  /*1d10*/  FFMA.FTZ R77, R112.reuse, R65, R77 ;  /* 0x00000041704d7223 */ /* 0x040fe2000001004d */
[----:B------:R-:W-:Y:S01]  /*1d20*/  FMUL.FTZ R111, R112, R111 ;  /* 0x0000006f706f7220 */ /* 0x000fe20000410000 */
[----:B------:R-:W-:Y:S01]  /*1d30*/  FMUL.FTZ R65, R66, R123 ;  /* 0x0000007b42417220 */ /* 0x000fe20000410000 */
[----:B------:R-:W-:Y:S01]  /*1d40*/  FADD.FTZ R112, R148, -R67 ;  /* 0x8000004394707221 */ /* 0x000fe20000010000 */
[----:B------:R-:W-:Y:S01]  /*1d50*/  SHF.L.U32 R115, R64, 0x10, RZ ;  /* 0x0000001040737819 */ /* 0x000fe200000006ff */
[----:B------:R-:W-:Y:S01]  /*1d60*/  FFMA.FTZ R64, R157, R109, R108 ;  /* 0x0000006d9d407223 */ /* 0x000fe2000001006c */
[----:B------:R-:W-:Y:S01]  /*1d70*/  FFMA.FTZ R114, R65, R114, R74 ;  /* 0x0000007241727223 */ /* 0x000fe2000001004a */
[----:B------:R-:W-:Y:S01]  /*1d80*/  SHF.L.U32 R74, R29, 0x10, RZ ;  /* 0x000000101d4a7819 */ /* 0x000fe200000006ff */
[----:B------:R-:W-:Y:S01]  /*1d90*/  FMUL.FTZ R67, R125, R112 ;  /* 0x000000707d437220 */ /* 0x000fe20000410000 */
[----:B------:R-:W-:Y:S01]  /*1da0*/  FADD.FTZ R64, R155, -R64 ;  /* 0x800000409b407221 */ /* 0x000fe20000010000 */
[----:B------:R-:W-:-:S02]  /*1db0*/  SHF.L.U32 R112, R28, 0x10, RZ ;  /* 0x000000101c707819 */ /* 0x000fc400000006ff */
[----:B------:R-:W-:Y:S01]  /*1dc0*/  FMUL.FTZ R105, R65, R74 ;  /* 0x0000004a41697220 */ /* 0x000fe20000410000 */
[----:B------:R-:W-:Y:S01]  /*1dd0*/  SHF.L.U32 R65, R7, 0x10, RZ ;  /* 0x0000001007417819 */ /* 0x000fe200000006ff */
[----:B------:R-:W-:Y:S01]  /*1de0*/  FMUL.FTZ R74, R67, R123 ;  /* 0x0000007b434a7220 */ /* 0x000fe20000410000 */
[----:B------:R-:W-:Y:S01]  /*1df0*/  FMUL.FTZ R64, R125, R64 ;  /* 0x000000407d407220 */ /* 0x000fe20000410000 */
[----:B------:R-:W-:Y:S02]  /*1e00*/  SHF.L.U32 R104, R104, 0x10, RZ ;  /* 0x0000001068687819 */ /* 0x000fe400000006ff */
[C---:B------:R-:W-:Y:S01]  /*1e10*/  FFMA.FTZ R115, R74.reuse, R115, R75 ;  /* 0x000000734a737223 */ /* 0x040fe2000001004b */
[----:B------:R-:W-:Y:S01]  /*1e20*/  FMUL.FTZ R74, R74, R65 ;  /* 0x000000414a4a7220 */ /* 0x000fe20000410000 */
[----:B------:R-:W-:Y:S01]  /*1e30*/  FMUL.FTZ R65, R64, R123 ;  /* 0x0000007b40417220 */ /* 0x000fe20000410000 */
[----:B------:R-:W-:Y:S02]  /*1e40*/  SHF.L.U32 R75, R8, 0x10, RZ ;  /* 0x00000010084b7819 */ /* 0x000fe400000006ff */
[----:B------:R-:W-:Y:S01]  /*1e50*/  F2FP.BF16.F32.PACK_AB R106, R111, R106 ;  /* 0x0000006a6f6a723e */ /* 0x000fe200000010ff */
[C---:B------:R-:W-:Y:S01]  /*1e60*/  FFMA.FTZ R156, R65.reuse, R156, R72 ;  /* 0x0000009c419c7223 */ /* 0x040fe20000010048 */
[----:B------:R-:W-:Y:S01]  /*1e70*/  FMUL.FTZ R112, R65, R112 ;  /* 0x0000007041707220 */ /* 0x000fe20000410000 */
[----:B------:R-:W-:Y:S01]  /*1e80*/  FFMA.FTZ R65, R154, R109, R108 ;  /* 0x0000006d9a417223 */ /* 0x000fe2000001006c */
[----:B------:R-:W-:-:S03]  /*1e90*/  F2FP.BF16.F32.PACK_AB R105, R74, R105 ;  /* 0x000000694a69723e */ /* 0x000fc600000010ff */
[----:B------:R-:W-:-:S04]  /*1ea0*/  FADD.FTZ R72, R152, -R65 ;  /* 0x8000004198487221 */ /* 0x000fc80000010000 */
[----:B------:R-:W-:-:S04]  /*1eb0*/  FMUL.FTZ R65, R125, R72 ;  /* 0x000000487d417220 */ /* 0x000fc80000410000 */
[----:B------:R-:W-:-:S04]  /*1ec0*/  FMUL.FTZ R72, R65, R123 ;  /* 0x0000007b41487220 */ /* 0x000fc80000410000 */
[C---:B------:R-:W-:Y:S01]  /*1ed0*/  FMUL.FTZ R75, R72.reuse, R75 ;  /* 0x0000004b484b7220 */ /* 0x040fe20000410000 */
[----:B------:R-:W-:-:S04]  /*1ee0*/  FFMA.FTZ R158, R72, R104, R73 ;  /* 0x00000068489e7223 */ /* 0x000fc80000010049 */
[----:B------:R-:W-:-:S07]  /*1ef0*/  F2FP.BF16.F32.PACK_AB R104, R75, R112 ;  /* 0x000000704b68723e */ /* 0x000fce00000010ff */
.L_x_3011:
[----:B------:R-:W0:Y:S08]  /*1f00*/  @P1 LDC.64 R74, c[0x0][0x478] ;  /* 0x00011e00ff4a1b82 */ /* 0x000e300000000a00 */
[----:B------:R-:W1:Y:S01]  /*1f10*/  LDC.64 R72, c[0x0][0x468] ;  /* 0x00011a00ff487b82 */ /* 0x000e620000000a00 */
[----:B0-----:R-:W-:Y:S01]  /*1f20*/  @P1 IMAD.WIDE.U32 R110, R121, 0x20, R74 ;  /* 0x00000020796e1825 */ /* 0x001fe200078e004a */
[----:B------:R-:W-:-:S02]  /*1f30*/  MOV R74, R114 ;  /* 0x00000072004a7202 */ /* 0x000fc40000000f00 */
[----:B------:R-:W-:Y:S02]  /*1f40*/  MOV R75, R115 ;  /* 0x00000073004b7202 */ /* 0x000fe40000000f00 */
[----:B------:R0:W-:Y:S01]  /*1f50*/  @P1 STG.E.128 desc[UR6][R110.64], R64 ;  /* 0x000000406e001986 */ /* 0x0001e2000c101d06 */
[----:B-1----:R-:W-:-:S03]  /*1f60*/  IMAD.WIDE.U32 R112, R121, 0x10, R72 ;  /* 0x0000001079707825 */ /* 0x002fc600078e0048 */
[----:B------:R0:W-:Y:S01]  /*1f70*/  @P1 STG.E.128 desc[UR6][R110.64+0x10], R48 ;  /* 0x000010306e001986 */ /* 0x0001e2000c101d06 */
[----:B------:R-:W-:Y:S02]  /*1f80*/  MOV R72, R156 ;  /* 0x0000009c00487202 */ /* 0x000fe40000000f00 */
[----:B------:R-:W-:Y:S01]  /*1f90*/  MOV R73, R158 ;  /* 0x0000009e00497202 */ /* 0x000fe20000000f00 */
[----:B------:R0:W-:Y:S01]  /*1fa0*/  STG.E.128 desc[UR6][R112.64], R104 ;  /* 0x0000006870007986 */ /* 0x0001e2000c101d06 */
[----:B------:R-:W-:-:S07]  /*1fb0*/  IADD3 R121, PT, PT, R121, 0x20, RZ ;  /* 0x0000002079797810 */ /* 0x000fce0007ffe0ff */
.L_x_3009:
[----:B------:R-:W-:Y:S05]  /*1fc0*/  BSYNC.RECONVERGENT B2 ;  /* 0x0000000000027941 */ /* 0x000fea0003800200 */
.L_x_3008:
[----:B------:R-:W-:Y:S05]  /*1fd0*/  @!P3 BRA `(.L_x_3012) ;  /* 0x0000001c00b0b947 */ /* 0x000fea0003800000 */
[----:B0-----:R-:W0:Y:S02]  /*1fe0*/  LDC.64 R104, c[0x0][0x390] ;  /* 0x0000e400ff687b82 */ /* 0x001e240000000a00 */
        /* <DEDUP_REMOVED lines=21> */
[----:B------:R-:W-:Y:S01]  /*2140*/  FADD.FTZ R110, R126, -R65 ;  /* 0x800000417e6e7221 */ /* 0x000fe20000010000 */
[C---:B------:R-:W-:Y:S01]  /*2150*/  PRMT R108, R104.reuse, 0x7632, R108 ;  /* 0x00007632686c7816 */ /* 0x040fe2000000006c */
[C---:B------:R-:W-:Y:S01]  /*2160*/  FMUL.FTZ R65, R125.reuse, R50 ;  /* 0x000000327d417220 */ /* 0x040fe20000410000 */
[----:B------:R-:W-:Y:S01]  /*2170*/  FMUL.FTZ R49, R125, R112 ;  /* 0x000000707d317220 */ /* 0x000fe20000410000 */
[----:B------:R-:W-:Y:S01]  /*2180*/  SHF.L.U32 R112, R104, 0x10, RZ ;  /* 0x0000001068707819 */ /* 0x000fe200000006ff */
[-C--:B------:R-:W-:Y:S01]  /*2190*/  FMUL.FTZ R109, R64, R123.reuse ;  /* 0x0000007b406d7220 */ /* 0x080fe20000410000 */
[----:B------:R-:W-:Y:S01]  /*21a0*/  SHF.L.U32 R108, R108, 0x10, RZ ;  /* 0x000000106c6c7819 */ /* 0x000fe200000006ff */
[-C--:B------:R-:W-:Y:S01]  /*21b0*/  FMUL.FTZ R104, R65, R123.reuse ;  /* 0x0000007b41687220 */ /* 0x080fe20000410000 */
[----:B------:R-:W-:Y:S01]  /*21c0*/  FMUL.FTZ R66, R125, R66 ;  /* 0x000000427d427220 */ /* 0x000fe20000410000 */
[--C-:B------:R-:W-:Y:S01]  /*21d0*/  FFMA.FTZ R112, R109, R112, R80.reuse ;  /* 0x000000706d707223 */ /* 0x100fe20000010050 */
[C---:B------:R-:W-:Y:S01]  /*21e0*/  PRMT R80, R105.reuse, 0x7632, R80 ;  /* 0x0000763269507816 */ /* 0x040fe20000000050 */
[----:B------:R-:W-:Y:S01]  /*21f0*/  FFMA.FTZ R113, R104, R108, R81 ;  /* 0x0000006c68717223 */ /* 0x000fe20000010051 */
[----:B------:R-:W-:Y:S01]  /*2200*/  SHF.L.U32 R105, R105, 0x10, RZ ;  /* 0x0000001069697819 */ /* 0x000fe200000006ff */
[-C--:B------:R-:W-:Y:S01]  /*2210*/  FMUL.FTZ R81, R66, R123.reuse ;  /* 0x0000007b42517220 */ /* 0x080fe20000410000 */
[----:B------:R-:W-:Y:S01]  /*2220*/  FMUL.FTZ R50, R125, R114 ;  /* 0x000000727d327220 */ /* 0x000fe20000410000 */
[----:B------:R-:W-:Y:S01]  /*2230*/  SHF.L.U32 R114, R80, 0x10, RZ ;  /* 0x0000001050727819 */ /* 0x000fe200000006ff */
[----:B------:R-:W-:Y:S01]  /*2240*/  FMUL.FTZ R80, R67, R123 ;  /* 0x0000007b43507220 */ /* 0x000fe20000410000 */
[--C-:B------:R-:W-:Y:S01]  /*2250*/  FFMA.FTZ R115, R81, R105, R82.reuse ;  /* 0x0000006951737223 */ /* 0x100fe20000010052 */
[----:B------:R-:W-:Y:S01]  /*2260*/  PRMT R82, R106, 0x7632, R82 ;  /* 0x000076326a527816 */ /* 0x000fe20000000052 */
[----:B------:R-:W-:Y:S01]  /*2270*/  FMUL.FTZ R48, R125, R110 ;  /* 0x0000006e7d307220 */ /* 0x000fe20000410000 */
[----:B------:R-:W-:Y:S01]  /*2280*/  FADD.FTZ R156, R133, -R156 ;  /* 0x8000009c859c7221 */ /* 0x000fe20000010000 */
[----:B------:R-:W-:Y:S01]  /*2290*/  FFMA.FTZ R114, R80, R114, R83 ;  /* 0x0000007250727223 */ /* 0x000fe20000010053 */
[----:B------:R-:W-:Y:S01]  /*22a0*/  SHF.L.U32 R105, R82, 0x10, RZ ;  /* 0x0000001052697819 */ /* 0x000fe200000006ff */
[-C--:B------:R-:W-:Y:S01]  /*22b0*/  FMUL.FTZ R82, R49, R123.reuse ;  /* 0x0000007b31527220 */ /* 0x080fe20000410000 */
[----:B------:R-:W-:Y:S01]  /*22c0*/  SHF.L.U32 R106, R106, 0x10, RZ ;  /* 0x000000106a6a7819 */ /* 0x000fe200000006ff */
[----:B------:R-:W-:Y:S01]  /*22d0*/  FMUL.FTZ R83, R48, R123 ;  /* 0x0000007b30537220 */ /* 0x000fe20000410000 */
[----:B------:R-:W-:Y:S01]  /*22e0*/  FMUL.FTZ R51, R125, R156 ;  /* 0x0000009c7d337220 */ /* 0x000fe20000410000 */
[----:B------:R-:W-:Y:S01]  /*22f0*/  FFMA.FTZ R85, R82, R105, R85 ;  /* 0x0000006952557223 */ /* 0x000fe20000010055 */
[----:B------:R-:W-:Y:S01]  /*2300*/  PRMT R105, R107, 0x7632, R105 ;  /* 0x000076326b697816 */ /* 0x000fe20000000069 */
[----:B------:R-:W-:Y:S01]  /*2310*/  FFMA.FTZ R84, R83, R106, R84 ;  /* 0x0000006a53547223 */ /* 0x000fe20000010054 */
[----:B------:R-:W-:Y:S01]  /*2320*/  FMUL.FTZ R108, R51, R123 ;  /* 0x0000007b336c7220 */ /* 0x000fe20000410000 */
[----:B------:R-:W-:-:S02]  /*2330*/  SHF.L.U32 R107, R107, 0x10, RZ ;  /* 0x000000106b6b7819 */ /* 0x000fc400000006ff */
[----:B------:R-:W-:Y:S01]  /*2340*/  SHF.L.U32 R106, R105, 0x10, RZ ;  /* 0x00000010696a7819 */ /* 0x000fe200000006ff */
[----:B------:R-:W-:Y:S01]  /*2350*/  FMUL.FTZ R105, R50, R123 ;  /* 0x0000007b32697220 */ /* 0x000fe20000410000 */
[----:B------:R-:W-:-:S03]  /*2360*/  SHF.L.U32 R111, R13, 0x10, RZ ;  /* 0x000000100d6f7819 */ /* 0x000fc600000006ff */
[C---:B------:R-:W-:Y:S01]  /*2370*/  FFMA.FTZ R87, R108.reuse, R106, R87 ;  /* 0x0000006a6c577223 */ /* 0x040fe20000010057 */
[----:B------:R-:W-:Y:S01]  /*2380*/  SHF.L.U32 R106, R39, 0x10, RZ ;  /* 0x00000010276a7819 */ /* 0x000fe200000006ff */
[----:B------:R-:W-:Y:S01]  /*2390*/  FFMA.FTZ R86, R105, R107, R86 ;  /* 0x0000006b69567223 */ /* 0x000fe20000010056 */
[----:B------:R-:W-:-:S03]  /*23a0*/  FMUL.FTZ R108, R108, R111 ;  /* 0x0000006f6c6c7220 */ /* 0x000fc60000410000 */
[----:B------:R-:W-:Y:S01]  /*23b0*/  FMUL.FTZ R107, R105, R106 ;  /* 0x0000006a696b7220 */ /* 0x000fe20000410000 */
[----:B------:R-:W-:Y:S02]  /*23c0*/  SHF.L.U32 R106, R38, 0x10, RZ ;  /* 0x00000010266a7819 */ /* 0x000fe400000006ff */
[----:B------:R-:W-:Y:S02]  /*23d0*/  SHF.L.U32 R105, R14, 0x10, RZ ;  /* 0x000000100e697819 */ /* 0x000fe400000006ff */
[----:B------:R-:W-:Y:S01]  /*23e0*/  F2FP.BF16.F32.PACK_AB R107, R108, R107 ;  /* 0x0000006b6c6b723e */ /* 0x000fe200000010ff */
        /* <DEDUP_REMOVED lines=14> */
.L_x_3013:
        /* <DEDUP_REMOVED lines=8> */
[----:B-----5:R-:W-:Y:S01]  /*2550*/  FMUL.FTZ R112, R125, R112 ;  /* 0x000000707d707220 */ /* 0x020fe20000410000 */
[-CC-:B------:R-:W-:Y:S01]  /*2560*/  FFMA.FTZ R159, R131, R109.reuse, R108.reuse ;  /* 0x0000006d839f7223 */ /* 0x180fe2000001006c */
[----:B------:R-:W-:Y:S01]  /*2570*/  FFMA.FTZ R162, R132, R109, R108 ;  /* 0x0000006d84a27223 */ /* 0x000fe2000001006c */
[----:B------:R-:W-:Y:S01]  /*2580*/  FMUL.FTZ R110, R125, R110 ;  /* 0x0000006e7d6e7220 */ /* 0x000fe20000410000 */
[----:B------:R-:W-:Y:S01]  /*2590*/  FADD.FTZ R108, R136, -R111 ;  /* 0x8000006f886c7221 */ /* 0x000fe20000010000 */
[-C--:B------:R-:W-:Y:S01]  /*25a0*/  FMUL.FTZ R111, R112, R123.reuse ;  /* 0x0000007b706f7220 */ /* 0x080fe20000410000 */
[----:B------:R-:W-:Y:S01]  /*25b0*/  SHF.L.U32 R112, R104, 0x10, RZ ;  /* 0x0000001068707819 */ /* 0x000fe200000006ff */
[-C--:B------:R-:W-:Y:S01]  /*25c0*/  FMUL.FTZ R109, R110, R123.reuse ;  /* 0x0000007b6e6d7220 */ /* 0x080fe20000410000 */
[----:B------:R-:W-:Y:S01]  /*25d0*/  FADD.FTZ R114, R124, -R113 ;  /* 0x800000717c727221 */ /* 0x000fe20000010000 */
[----:B------:R-:W-:Y:S01]  /*25e0*/  FADD.FTZ R156, R126, -R115 ;  /* 0x800000737e9c7221 */ /* 0x000fe20000010000 */
[----:B------:R-:W-:Y:S01]  /*25f0*/  FADD.FTZ R158, R129, -R158 ;  /* 0x8000009e819e7221 */ /* 0x000fe20000010000 */
[--C-:B------:R-:W-:Y:S01]  /*2600*/  FFMA.FTZ R112, R109, R112, R80.reuse ;  /* 0x000000706d707223 */ /* 0x100fe20000010050 */
[----:B------:R-:W-:Y:S01]  /*2610*/  PRMT R80, R105, 0x7632, R80 ;  /* 0x0000763269507816 */ /* 0x000fe20000000050 */
[----:B------:R-:W-:Y:S01]  /*2620*/  FMUL.FTZ R114, R125, R114 ;  /* 0x000000727d727220 */ /* 0x000fe20000410000 */
[----:B------:R-:W-:Y:S01]  /*2630*/  FADD.FTZ R160, R130, -R159 ;  /* 0x8000009f82a07221 */ /* 0x000fe20000010000 */
[----:B------:R-:W-:Y:S01]  /*2640*/  FADD.FTZ R162, R133, -R162 ;  /* 0x800000a285a27221 */ /* 0x000fe20000010000 */
[----:B------:R-:W-:Y:S01]  /*2650*/  SHF.L.U32 R80, R80, 0x10, RZ ;  /* 0x0000001050507819 */ /* 0x000fe200000006ff */
[-C--:B------:R-:W-:Y:S01]  /*2660*/  FMUL.FTZ R110, R114, R123.reuse ;  /* 0x0000007b726e7220 */ /* 0x080fe20000410000 */
[C---:B------:R-:W-:Y:S01]  /*2670*/  FMUL.FTZ R156, R125.reuse, R156 ;  /* 0x0000009c7d9c7220 */ /* 0x040fe20000410000 */
[C---:B------:R-:W-:Y:S01]  /*2680*/  FMUL.FTZ R108, R125.reuse, R108 ;  /* 0x0000006c7d6c7220 */ /* 0x040fe20000410000 */
[C---:B------:R-:W-:Y:S01]  /*2690*/  FMUL.FTZ R158, R125.reuse, R158 ;  /* 0x0000009e7d9e7220 */ /* 0x040fe20000410000 */
[----:B------:R-:W-:Y:S01]  /*26a0*/  FFMA.FTZ R114, R110, R80, R83 ;  /* 0x000000506e727223 */ /* 0x000fe20000010053 */
[C---:B------:R-:W-:Y:S01]  /*26b0*/  FMUL.FTZ R160, R125.reuse, R160 ;  /* 0x000000a07da07220 */ /* 0x040fe20000410000 */
[----:B------:R-:W-:Y:S01]  /*26c0*/  FMUL.FTZ R162, R125, R162 ;  /* 0x000000a27da27220 */ /* 0x000fe20000410000 */
[----:B------:R-:W-:Y:S01]  /*26d0*/  SHF.L.U32 R80, R106, 0x10, RZ ;  /* 0x000000106a507819 */ /* 0x000fe200000006ff */
[-C--:B------:R-:W-:Y:S01]  /*26e0*/  FMUL.FTZ R125, R156, R123.reuse ;  /* 0x0000007b9c7d7220 */ /* 0x080fe20000410000 */
[----:B------:R-:W-:Y:S01]  /*26f0*/  PRMT R104, R104, 0x7632, R104 ;  /* 0x0000763268687816 */ /* 0x000fe20000000068 */
[-C--:B------:R-:W-:Y:S01]  /*2700*/  FMUL.FTZ R156, R158, R123.reuse ;  /* 0x0000007b9e9c7220 */ /* 0x080fe20000410000 */
[-C--:B------:R-:W-:Y:S01]  /*2710*/  FMUL.FTZ R108, R108, R123.reuse ;  /* 0x0000007b6c6c7220 */ /* 0x080fe20000410000 */
[----:B------:R-:W-:Y:S01]  /*2720*/  FFMA.FTZ R84, R125, R80, R84 ;  /* 0x000000507d547223 */ /* 0x000fe20000010054 */
[----:B------:R-:W-:Y:S01]  /*2730*/  PRMT R80, R107, 0x7632, R80 ;  /* 0x000076326b507816 */ /* 0x000fe20000000050 */
[-C--:B------:R-:W-:Y:S01]  /*2740*/  FMUL.FTZ R158, R162, R123.reuse ;  /* 0x0000007ba29e7220 */ /* 0x080fe20000410000 */
[----:B------:R-:W-:Y:S01]  /*2750*/  SHF.L.U32 R104, R104, 0x10, RZ ;  /* 0x0000001068687819 */ /* 0x000fe200000006ff */
[----:B------:R-:W-:Y:S01]  /*2760*/  FMUL.FTZ R159, R160, R123 ;  /* 0x0000007ba09f7220 */ /* 0x000fe20000410000 */
[----:B------:R-:W-:-:S02]  /*2770*/  SHF.L.U32 R80, R80, 0x10, RZ ;  /* 0x0000001050507819 */ /* 0x000fc400000006ff */
[----:B------:R-:W-:Y:S01]  /*2780*/  SHF.L.U32 R107, R107, 0x10, RZ ;  /* 0x000000106b6b7819 */ /* 0x000fe200000006ff */
[----:B------:R-:W-:Y:S01]  /*2790*/  FFMA.FTZ R113, R108, R104, R81 ;  /* 0x000000686c717223 */ /* 0x000fe20000010051 */
[----:B------:R-:W-:Y:S01]  /*27a0*/  SHF.L.U32 R81, R13, 0x10, RZ ;  /* 0x000000100d517819 */ /* 0x000fe200000006ff */
[----:B------:R-:W-:Y:S01]  /*27b0*/  FFMA.FTZ R87, R158, R80, R87 ;  /* 0x000000509e577223 */ /* 0x000fe20000010057 */
[----:B------:R-:W-:Y:S01]  /*27c0*/  SHF.L.U32 R80, R39, 0x10, RZ ;  /* 0x0000001027507819 */ /* 0x000fe200000006ff */
[C---:B------:R-:W-:Y:S01]  /*27d0*/  FFMA.FTZ R86, R159.reuse, R107, R86 ;  /* 0x0000006b9f567223 */ /* 0x040fe20000010056 */
        /* <DEDUP_REMOVED lines=8> */
[----:B------:R-:W-:Y:S01]  /*2860*/  FFMA.FTZ R85, R156, R106, R85 ;  /* 0x0000006a9c557223 */ /* 0x000fe20000010055 */
[----:B------:R-:W-:Y:S01]  /*2870*/  SHF.L.U32 R81, R15, 0x10, RZ ;  /* 0x000000100f517819 */ /* 0x000fe200000006ff */
[----:B------:R-:W-:Y:S01]  /*2880*/  FMUL.FTZ R106, R125, R80 ;  /* 0x000000507d6a7220 */ /* 0x000fe20000410000 */
[----:B------:R-:W-:Y:S01]  /*2890*/  SHF.L.U32 R80, R37, 0x10, RZ ;  /* 0x0000001025507819 */ /* 0x000fe200000006ff */
[C---:B------:R-:W-:Y:S01]  /*28a0*/  FFMA.FTZ R115, R111.reuse, R105, R82 ;  /* 0x000000696f737223 */ /* 0x040fe20000010052 */
[----:B------:R-:W-:Y:S01]  /*28b0*/  F2FP.BF16.F32.PACK_AB R107, R158, R107 ;  /* 0x0000006b9e6b723e */ /* 0x000fe200000010ff */
[----:B------:R-:W-:Y:S01]  /*28c0*/  FMUL.FTZ R110, R110, R81 ;  /* 0x000000516e6e7220 */ /* 0x000fe20000410000 */
[----:B------:R-:W-:Y:S01]  /*28d0*/  SHF.L.U32 R81, R116, 0x10, RZ ;  /* 0x0000001074517819 */ /* 0x000fe200000006ff */
[----:B------:R-:W-:Y:S01]  /*28e0*/  FMUL.FTZ R105, R111, R80 ;  /* 0x000000506f697220 */ /* 0x000fe20000410000 */
[----:B------:R-:W-:-:S02]  /*28f0*/  SHF.L.U32 R80, R36, 0x10, RZ ;  /* 0x0000001024507819 */ /* 0x000fc400000006ff */
[----:B------:R-:W-:Y:S01]  /*2900*/  F2FP.BF16.F32.PACK_AB R106, R83, R106 ;  /* 0x0000006a536a723e */ /* 0x000fe200000010ff */
[----:B------:R-:W-:Y:S01]  /*2910*/  FMUL.FTZ R81, R108, R81 ;  /* 0x000000516c517220 */ /* 0x000fe20000410000 */
[----:B------:R-:W-:Y:S01]  /*2920*/  F2FP.BF16.F32.PACK_AB R105, R110, R105 ;  /* 0x000000696e69723e */ /* 0x000fe200000010ff */
[----:B------:R-:W-:-:S05]  /*2930*/  FMUL.FTZ R80, R109, R80 ;  /* 0x000000506d507220 */ /* 0x000fca0000410000 */
[----:B------:R-:W-:-:S07]  /*2940*/  F2FP.BF16.F32.PACK_AB R104, R81, R80 ;  /* 0x000000505168723e */ /* 0x000fce00000010ff */
.L_x_3014:
        /* <DEDUP_REMOVED lines=11> */
[----:B------:R-:W-:Y:S05]  /*2a00*/  BRA `(.L_x_3012) ;  /* 0x0000001400247947 */ /* 0x000fea0003800000 */
.L_x_3007:
[----:B------:R-:W-:Y:S04]  /*2a10*/  BSSY.RECONVERGENT B2, `(.L_x_3015) ;  /* 0x00000a5000027945 */ /* 0x000fe80003800200 */
[----:B------:R-:W-:Y:S05]  /*2a20*/  @!P4 BRA `(.L_x_3016) ;  /* 0x00000008008cc947 */ /* 0x000fea0003800000 */
[----:B------:R-:W0:Y:S02]  /*2a30*/  LDC.64 R104, c[0x0][0x390] ;  /* 0x0000e400ff687b82 */ /* 0x000e240000000a00 */
[----:B0-----:R-:W-:-:S06]  /*2a40*/  IMAD.WIDE.U32 R104, R121, 0x10, R104 ;  /* 0x0000001079687825 */ /* 0x001fcc00078e0068 */
[----:B------:R-:W5:Y:S01]  /*2a50*/  LDG.E.128 R104, desc[UR6][R104.64] ;  /* 0x0000000668687981 */ /* 0x000f62000c1e1d00 */
[----:B------:R-:W-:-:S04]  /*2a60*/  UISETP.NE.U32.AND UP0, UPT, UR14, URZ, UPT ;  /* 0x000000ff0e00728c */ /* 0x000fc8000bf05070 */
[----:B------:R-:W-:-:S09]  /*2a70*/  UISETP.NE.AND.EX UP0, UPT, UR15, URZ, UPT, UP0 ;  /* 0x000000ff0f00728c */ /* 0x000fd2000bf05300 */
[----:B------:R-:W-:Y:S05]  /*2a80*/  BRA.U UP0, `(.L_x_3017) ;  /* 0x0000000500247547 */ /* 0x000fea000b800000 */
[-CC-:B------:R-:W-:Y:S01]  /*2a90*/  FFMA.FTZ R110, R145, R109.reuse, R108.reuse ;  /* 0x0000006d916e7223 */ /* 0x180fe2000001006c */
[----:B------:R-:W-:Y:S01]  /*2aa0*/  FFMA.FTZ R111, R142, R109, R108 ;  /* 0x0000006d8e6f7223 */ /* 0x000fe2000001006c */
[----:B-----5:R-:W-:Y:S02]  /*2ab0*/  SHF.L.U32 R112, R107, 0x10, RZ ;  /* 0x000000106b707819 */ /* 0x020fe400000006ff */
[----:B------:R-:W-:Y:S01]  /*2ac0*/  FADD.FTZ R110, R143, -R110 ;  /* 0x8000006e8f6e7221 */ /* 0x000fe20000010000 */
[--C-:B------:R-:W-:Y:S01]  /*2ad0*/  FADD.FTZ R114, R140, -R111.reuse ;  /* 0x8000006f8c727221 */ /* 0x100fe20000010000 */
[----:B------:R-:W-:Y:S02]  /*2ae0*/  PRMT R111, R107, 0x7632, R111 ;  /* 0x000076326b6f7816 */ /* 0x000fe4000000006f */
[C---:B------:R-:W-:Y:S01]  /*2af0*/  FFMA.FTZ R110, R125.reuse, R110, R94 ;  /* 0x0000006e7d6e7223 */ /* 0x040fe2000001005e */
[----:B------:R-:W-:Y:S01]  /*2b00*/  FFMA.FTZ R114, R125, R114, R95 ;  /* 0x000000727d727223 */ /* 0x000fe2000001005f */
[----:B------:R-:W-:-:S02]  /*2b10*/  SHF.L.U32 R111, R111, 0x10, RZ ;  /* 0x000000106f6f7819 */ /* 0x000fc400000006ff */
[-C--:B------:R-:W-:Y:S01]  /*2b20*/  FMUL.FTZ R107, R110, R123.reuse ;  /* 0x0000007b6e6b7220 */ /* 0x080fe20000410000 */
[----:B------:R-:W-:Y:S01]  /*2b30*/  FMUL.FTZ R110, R114, R123 ;  /* 0x0000007b726e7220 */ /* 0x000fe20000410000 */
[----:B------:R-:W-:Y:S02]  /*2b40*/  SHF.L.U32 R113, R106, 0x10, RZ ;  /* 0x000000106a717819 */ /* 0x000fe400000006ff */
[----:B------:R-:W-:Y:S01]  /*2b50*/  FFMA.FTZ R78, R107, R112, R78 ;  /* 0x000000706b4e7223 */ /* 0x000fe2000001004e */
[--C-:B------:R-:W-:Y:S01]  /*2b60*/  FFMA.FTZ R112, R149, R109, R108.reuse ;  /* 0x0000006d95707223 */ /* 0x100fe2000001006c */
[----:B------:R-:W-:Y:S01]  /*2b70*/  FFMA.FTZ R79, R110, R111, R79 ;  /* 0x0000006f6e4f7223 */ /* 0x000fe2000001004f */
[----:B------:R-:W-:Y:S02]  /*2b80*/  FFMA.FTZ R111, R146, R109, R108 ;  /* 0x0000006d926f7223 */ /* 0x000fe4000001006c */
[----:B------:R-:W-:Y:S02]  /*2b90*/  FADD.FTZ R112, R147, -R112 ;  /* 0x8000007093707221 */ /* 0x000fe40000010000 */
[--C-:B------:R-:W-:Y:S01]  /*2ba0*/  FADD.FTZ R114, R144, -R111.reuse ;  /* 0x8000006f90727221 */ /* 0x100fe20000010000 */
[----:B------:R-:W-:Y:S01]  /*2bb0*/  PRMT R111, R106, 0x7632, R111 ;  /* 0x000076326a6f7816 */ /* 0x000fe2000000006f */
[----:B------:R-:W-:-:S02]  /*2bc0*/  FFMA.FTZ R112, R125, R112, R92 ;  /* 0x000000707d707223 */ /* 0x000fc4000001005c */
[----:B------:R-:W-:Y:S01]  /*2bd0*/  FFMA.FTZ R114, R125, R114, R93 ;  /* 0x000000727d727223 */ /* 0x000fe2000001005d */
[----:B------:R-:W-:Y:S01]  /*2be0*/  SHF.L.U32 R115, R111, 0x10, RZ ;  /* 0x000000106f737819 */ /* 0x000fe200000006ff */
[----:B------:R-:W-:Y:S01]  /*2bf0*/  FMUL.FTZ R111, R112, R123 ;  /* 0x0000007b706f7220 */ /* 0x000fe20000410000 */
[----:B------:R-:W-:Y:S01]  /*2c00*/  FFMA.FTZ R112, R153, R109, R108 ;  /* 0x0000006d99707223 */ /* 0x000fe2000001006c */
[----:B------:R-:W-:Y:S01]  /*2c10*/  FMUL.FTZ R106, R114, R123 ;  /* 0x0000007b726a7220 */ /* 0x000fe20000410000 */
[----:B------:R-:W-:Y:S01]  /*2c20*/  SHF.L.U32 R114, R105, 0x10, RZ ;  /* 0x0000001069727819 */ /* 0x000fe200000006ff */
[----:B------:R-:W-:Y:S01]  /*2c30*/  FFMA.FTZ R76, R111, R113, R76 ;  /* 0x000000716f4c7223 */ /* 0x000fe2000001004c */
[----:B------:R-:W-:Y:S01]  /*2c40*/  FFMA.FTZ R113, R150, R109, R108 ;  /* 0x0000006d96717223 */ /* 0x000fe2000001006c */
[----:B------:R-:W-:Y:S01]  /*2c50*/  FADD.FTZ R112, R151, -R112 ;  /* 0x8000007097707221 */ /* 0x000fe20000010000 */
[----:B------:R-:W-:Y:S01]  /*2c60*/  FFMA.FTZ R77, R106, R115, R77 ;  /* 0x000000736a4d7223 */ /* 0x000fe2000001004d */
[----:B------:R-:W-:Y:S01]  /*2c70*/  SHF.L.U32 R115, R104, 0x10, RZ ;  /* 0x0000001068737819 */ /* 0x000fe200000006ff */
[--C-:B------:R-:W-:Y:S01]  /*2c80*/  FADD.FTZ R156, R148, -R113.reuse ;  /* 0x80000071949c7221 */ /* 0x100fe20000010000 */
[----:B------:R-:W-:Y:S01]  /*2c90*/  FFMA.FTZ R112, R125, R112, R90 ;  /* 0x000000707d707223 */ /* 0x000fe2000001005a */
[----:B------:R-:W-:-:S02]  /*2ca0*/  PRMT R113, R105, 0x7632, R113 ;  /* 0x0000763269717816 */ /* 0x000fc40000000071 */
[----:B------:R-:W-:Y:S01]  /*2cb0*/  FFMA.FTZ R156, R125, R156, R91 ;  /* 0x0000009c7d9c7223 */ /* 0x000fe2000001005b */
[-C--:B------:R-:W-:Y:S01]  /*2cc0*/  FMUL.FTZ R105, R112, R123.reuse ;  /* 0x0000007b70697220 */ /* 0x080fe20000410000 */
[----:B------:R-:W-:Y:S02]  /*2cd0*/  SHF.L.U32 R113, R113, 0x10, RZ ;  /* 0x0000001071717819 */ /* 0x000fe400000006ff */
[----:B------:R-:W-:Y:S01]  /*2ce0*/  FMUL.FTZ R112, R156, R123 ;  /* 0x0000007b9c707220 */ /* 0x000fe20000410000 */
[----:B------:R-:W-:Y:S01]  /*2cf0*/  FFMA.FTZ R74, R105, R114, R74 ;  /* 0x00000072694a7223 */ /* 0x000fe2000001004a */
[--C-:B------:R-:W-:Y:S02]  /*2d00*/  FFMA.FTZ R114, R157, R109, R108.reuse ;  /* 0x0000006d9d727223 */ /* 0x100fe4000001006c */
[----:B------:R-:W-:Y:S01]  /*2d10*/  FFMA.FTZ R75, R112, R113, R75 ;  /* 0x00000071704b7223 */ /* 0x000fe2000001004b */
[----:B------:R-:W-:Y:S01]  /*2d20*/  FFMA.FTZ R113, R154, R109, R108 ;  /* 0x0000006d9a717223 */ /* 0x000fe2000001006c */
[----:B------:R-:W-:-:S03]  /*2d30*/  FADD.FTZ R114, R155, -R114 ;  /* 0x800000729b727221 */ /* 0x000fc60000010000 */
[--C-:B------:R-:W-:Y:S01]  /*2d40*/  FADD.FTZ R156, R152, -R113.reuse ;  /* 0x80000071989c7221 */ /* 0x100fe20000010000 */
[----:B------:R-:W-:Y:S01]  /*2d50*/  PRMT R113, R104, 0x7632, R113 ;  /* 0x0000763268717816 */ /* 0x000fe20000000071 */
[C---:B------:R-:W-:Y:S02]  /*2d60*/  FFMA.FTZ R114, R125.reuse, R114, R88 ;  /* 0x000000727d727223 */ /* 0x040fe40000010058 */
[----:B------:R-:W-:Y:S01]  /*2d70*/  FFMA.FTZ R156, R125, R156, R89 ;  /* 0x0000009c7d9c7223 */ /* 0x000fe20000010059 */
        /* <DEDUP_REMOVED lines=26> */
.L_x_3017:
[-CC-:B------:R-:W-:Y:S01]  /*2f20*/  FFMA.FTZ R48, R145, R109.reuse, R108.reuse ;  /* 0x0000006d91307223 */ /* 0x180fe2000001006c */
[-CC-:B------:R-:W-:Y:S01]  /*2f30*/  FFMA.FTZ R51, R142, R109.reuse, R108.reuse ;  /* 0x0000006d8e337223 */ /* 0x180fe2000001006c */
[----:B-----5:R-:W-:Y:S01]  /*2f40*/  PRMT R49, R107, 0x7632, R49 ;  /* 0x000076326b317816 */ /* 0x020fe20000000031 */
[-C--:B------:R-:W-:Y:S01]  /*2f50*/  FFMA.FTZ R67, R150, R109.reuse, R108 ;  /* 0x0000006d96437223 */ /* 0x080fe2000001006c */
[----:B------:R-:W-:Y:S01]  /*2f60*/  FADD.FTZ R48, R143, -R48 ;  /* 0x800000308f307221 */ /* 0x000fe20000010000 */
[----:B------:R-:W-:Y:S01]  /*2f70*/  FADD.FTZ R110, R140, -R51 ;  /* 0x800000338c6e7221 */ /* 0x000fe20000010000 */
[----:B------:R-:W-:Y:S02]  /*2f80*/  SHF.L.U32 R64, R107, 0x10, RZ ;  /* 0x000000106b407819 */ /* 0x000fe400000006ff */
[----:B------:R-:W-:Y:S01]  /*2f90*/  FFMA.FTZ R50, R125, R48, R94 ;  /* 0x000000307d327223 */ /* 0x000fe2000001005e */
[----:B------:R-:W-:Y:S01]  /*2fa0*/  FFMA.FTZ R48, R149, R109, R108 ;  /* 0x0000006d95307223 */ /* 0x000fe2000001006c */
[----:B------:R-:W-:Y:S01]  /*2fb0*/  FFMA.FTZ R51, R125, R110, R95 ;  /* 0x0000006e7d337223 */ /* 0x000fe2000001005f */
[----:B------:R-:W-:Y:S01]  /*2fc0*/  SHF.L.U32 R66, R31, 0x10, RZ ;  /* 0x000000101f427819 */ /* 0x000fe200000006ff */
[-C--:B------:R-:W-:Y:S01]  /*2fd0*/  FMUL.FTZ R107, R50, R123.reuse ;  /* 0x0000007b326b7220 */ /* 0x080fe20000410000 */
[----:B------:R-:W-:Y:S01]  /*2fe0*/  FADD.FTZ R48, R147, -R48 ;  /* 0x8000003093307221 */ /* 0x000fe20000010000 */
[----:B------:R-:W-:Y:S01]  /*2ff0*/  SHF.L.U32 R49, R49, 0x10, RZ ;  /* 0x0000001031317819 */ /* 0x000fe200000006ff */
[----:B------:R-:W-:Y:S01]  /*3000*/  FMUL.FTZ R110, R51, R123 ;  /* 0x0000007b336e7220 */ /* 0x000fe20000410000 */
[----:B------:R-:W-:Y:S01]  /*3010*/  SHF.L.U32 R65, R5, 0x10, RZ ;  /* 0x0000001005417819 */ /* 0x000fe200000006ff */
[----:B------:R-:W-:Y:S01]  /*3020*/  FFMA.FTZ R48, R125, R48, R92 ;  /* 0x000000307d307223 */ /* 0x000fe2000001005c */
[----:B------:R-:W-:Y:S01]  /*3030*/  FFMA.FTZ R78, R107, R64, R78 ;  /* 0x000000406b4e7223 */ /* 0x000fe2000001004e */
[----:B------:R-:W-:Y:S01]  /*3040*/  FMUL.FTZ R107, R66, R107 ;  /* 0x0000006b426b7220 */ /* 0x000fe20000410000 */
[----:B------:R-:W-:Y:S01]  /*3050*/  FFMA.FTZ R79, R110, R49, R79 ;  /* 0x000000316e4f7223 */ /* 0x000fe2000001004f */
[----:B------:R-:W-:Y:S01]  /*3060*/  FMUL.FTZ R110, R65, R110 ;  /* 0x0000006e416e7220 */ /* 0x000fe20000410000 */
[----:B------:R-:W-:Y:S01]  /*3070*/  SHF.L.U32 R66, R106, 0x10, RZ ;  /* 0x000000106a427819 */ /* 0x000fe200000006ff */
[----:B------:R-:W-:Y:S01]  /*3080*/  FMUL.FTZ R65, R48, R123 ;  /* 0x0000007b30417220 */ /* 0x000fe20000410000 */
[----:B------:R-:W-:Y:S01]  /*3090*/  SHF.L.U32 R112, R30, 0x10, RZ ;  /* 0x000000101e707819 */ /* 0x000fe200000006ff */
[----:B------:R-:W-:Y:S01]  /*30a0*/  FFMA.FTZ R49, R146, R109, R108 ;  /* 0x0000006d92317223 */ /* 0x000fe2000001006c */
[----:B------:R-:W-:Y:S01]  /*30b0*/  PRMT R64, R106, 0x7632, R64 ;  /* 0x000076326a407816 */ /* 0x000fe20000000040 */
[----:B------:R-:W-:Y:S01]  /*30c0*/  FFMA.FTZ R76, R65, R66, R76 ;  /* 0x00000042414c7223 */ /* 0x000fe2000001004c */
[----:B------:R-:W-:Y:S01]  /*30d0*/  SHF.L.U32 R111, R6, 0x10, RZ ;  /* 0x00000010066f7819 */ /* 0x000fe200000006ff */
[----:B------:R-:W-:Y:S01]  /*30e0*/  FMUL.FTZ R106, R112, R65 ;  /* 0x00000041706a7220 */ /* 0x000fe20000410000 */
[----:B------:R-:W-:Y:S01]  /*30f0*/  FADD.FTZ R114, R144, -R49 ;  /* 0x8000003190727221 */ /* 0x000fe20000010000 */
[----:B------:R-:W-:Y:S01]  /*3100*/  SHF.L.U32 R65, R64, 0x10, RZ ;  /* 0x0000001040417819 */ /* 0x000fe200000006ff */
[----:B------:R-:W-:Y:S01]  /*3110*/  FFMA.FTZ R64, R153, R109, R108 ;  /* 0x0000006d99407223 */ /* 0x000fe2000001006c */
[----:B------:R-:W-:Y:S01]  /*3120*/  SHF.L.U32 R156, R28, 0x10, RZ ;  /* 0x000000101c9c7819 */ /* 0x000fe200000006ff */
[----:B------:R-:W-:Y:S01]  /*3130*/  FFMA.FTZ R49, R125, R114, R93 ;  /* 0x000000727d317223 */ /* 0x000fe2000001005d */
[----:B------:R-:W-:Y:S01]  /*3140*/  FADD.FTZ R114, R148, -R67 ;  /* 0x8000004394727221 */ /* 0x000fe20000010000 */
[----:B------:R-:W-:Y:S01]  /*3150*/  FADD.FTZ R64, R151, -R64 ;  /* 0x8000004097407221 */ /* 0x000fe20000010000 */
[----:B------:R-:W-:Y:S01]  /*3160*/  SHF.L.U32 R113, R7, 0x10, RZ ;  /* 0x0000001007717819 */ /* 0x000fe200000006ff */
[----:B------:R-:W-:Y:S01]  /*3170*/  FMUL.FTZ R112, R49, R123 ;  /* 0x0000007b31707220 */ /* 0x000fe20000410000 */
[C---:B------:R-:W-:Y:S01]  /*3180*/  FFMA.FTZ R67, R125.reuse, R114, R91 ;  /* 0x000000727d437223 */ /* 0x040fe2000001005b */
[----:B------:R-:W-:Y:S01]  /*3190*/  FFMA.FTZ R66, R125, R64, R90 ;  /* 0x000000407d427223 */ /* 0x000fe2000001005a */
[----:B------:R-:W-:Y:S01]  /*31a0*/  SHF.L.U32 R64, R105, 0x10, RZ ;  /* 0x0000001069407819 */ /* 0x000fe200000006ff */
[----:B------:R-:W-:Y:S01]  /*31b0*/  FFMA.FTZ R77, R112, R65, R77 ;  /* 0x00000041704d7223 */ /* 0x000fe2000001004d */
[----:B------:R-:W-:Y:S01]  /*31c0*/  FMUL.FTZ R111, R111, R112 ;  /* 0x000000706f6f7220 */ /* 0x000fe20000410000 */
[----:B------:R-:W-:Y:S01]  /*31d0*/  FMUL.FTZ R65, R66, R123 ;  /* 0x0000007b42417220 */ /* 0x000fe20000410000 */
[----:B------:R-:W-:-:S02]  /*31e0*/  SHF.L.U32 R112, R29, 0x10, RZ ;  /* 0x000000101d707819 */ /* 0x000fc400000006ff */
[----:B------:R-:W-:Y:S01]  /*31f0*/  SHF.L.U32 R114, R104, 0x10, RZ ;  /* 0x0000001068727819 */ /* 0x000fe200000006ff */
[----:B------:R-:W-:Y:S01]  /*3200*/  FFMA.FTZ R74, R65, R64, R74 ;  /* 0x00000040414a7223 */ /* 0x000fe2000001004a */
[----:B------:R-:W-:Y:S01]  /*3210*/  PRMT R64, R105, 0x7632, R64 ;  /* 0x0000763269407816 */ /* 0x000fe20000000040 */
[----:B------:R-:W-:Y:S01]  /*3220*/  FMUL.FTZ R105, R112, R65 ;  /* 0x0000004170697220 */ /* 0x000fe20000410000 */
[----:B------:R-:W-:Y:S01]  /*3230*/  FMUL.FTZ R112, R67, R123 ;  /* 0x0000007b43707220 */ /* 0x000fe20000410000 */
[----:B------:R-:W-:Y:S02]  /*3240*/  PRMT R104, R104, 0x7632, R104 ;  /* 0x0000763268687816 */ /* 0x000fe40000000068 */
[----:B------:R-:W-:Y:S01]  /*3250*/  SHF.L.U32 R65, R64, 0x10, RZ ;  /* 0x0000001040417819 */ /* 0x000fe200000006ff */
[----:B------:R-:W-:Y:S01]  /*3260*/  FFMA.FTZ R64, R157, R109, R108 ;  /* 0x0000006d9d407223 */ /* 0x000fe2000001006c */
[----:B------:R-:W-:Y:S02]  /*3270*/  SHF.L.U32 R104, R104, 0x10, RZ ;  /* 0x0000001068687819 */ /* 0x000fe400000006ff */
[----:B------:R-:W-:Y:S01]  /*3280*/  F2FP.BF16.F32.PACK_AB R107, R110, R107 ;  /* 0x0000006b6e6b723e */ /* 0x000fe200000010ff */
[----:B------:R-:W-:Y:S01]  /*3290*/  FADD.FTZ R64, R155, -R64 ;  /* 0x800000409b407221 */ /* 0x000fe20000010000 */
[----:B------:R-:W-:Y:S01]  /*32a0*/  FFMA.FTZ R75, R112, R65, R75 ;  /* 0x00000041704b7223 */ /* 0x000fe2000001004b */
[----:B------:R-:W-:Y:S01]  /*32b0*/  FMUL.FTZ R112, R113, R112 ;  /* 0x0000007071707220 */ /* 0x000fe20000410000 */
[----:B------:R-:W-:Y:S01]  /*32c0*/  SHF.L.U32 R113, R8, 0x10, RZ ;  /* 0x0000001008717819 */ /* 0x000fe200000006ff */
[----:B------:R-:W-:Y:S01]  /*32d0*/  FFMA.FTZ R64, R125, R64, R88 ;  /* 0x000000407d407223 */ /* 0x000fe20000010058 */
[----:B------:R-:W-:-:S02]  /*32e0*/  F2FP.BF16.F32.PACK_AB R106, R111, R106 ;  /* 0x0000006a6f6a723e */ /* 0x000fc400000010ff */
[----:B------:R-:W-:Y:S01]  /*32f0*/  F2FP.BF16.F32.PACK_AB R105, R112, R105 ;  /* 0x000000697069723e */ /* 0x000fe200000010ff */
[----:B------:R-:W-:-:S04]  /*3300*/  FMUL.FTZ R65, R64, R123 ;  /* 0x0000007b40417220 */ /* 0x000fc80000410000 */
[----:B------:R-:W-:Y:S01]  /*3310*/  FFMA.FTZ R114, R65, R114, R72 ;  /* 0x0000007241727223 */ /* 0x000fe20000010048 */
[----:B------:R-:W-:Y:S01]  /*3320*/  FMUL.FTZ R156, R156, R65 ;  /* 0x000000419c9c7220 */ /* 0x000fe20000410000 */
[----:B------:R-:W-:-:S04]  /*3330*/  FFMA.FTZ R65, R154, R109, R108 ;  /* 0x0000006d9a417223 */ /* 0x000fc8000001006c */
[----:B------:R-:W-:-:S04]  /*3340*/  FADD.FTZ R72, R152, -R65 ;  /* 0x8000004198487221 */ /* 0x000fc80000010000 */
[----:B------:R-:W-:-:S04]  /*3350*/  FFMA.FTZ R65, R125, R72, R89 ;  /* 0x000000487d417223 */ /* 0x000fc80000010059 */
[----:B------:R-:W-:-:S04]  /*3360*/  FMUL.FTZ R72, R65, R123 ;  /* 0x0000007b41487220 */ /* 0x000fc80000410000 */
[----:B------:R-:W-:Y:S01]  /*3370*/  FMUL.FTZ R113, R113, R72 ;  /* 0x0000004871717220 */ /* 0x000fe20000410000 */
[----:B------:R-:W-:-:S04]  /*3380*/  FFMA.FTZ R115, R72, R104, R73 ;  /* 0x0000006848737223 */ /* 0x000fc80000010049 */
[----:B------:R-:W-:-:S07]  /*3390*/  F2FP.BF16.F32.PACK_AB R104, R113, R156 ;  /* 0x0000009c7168723e */ /* 0x000fce00000010ff */
.L_x_3018:
        /* <DEDUP_REMOVED lines=10> */
[----:B------:R0:W-:Y:S04]  /*3440*/  @P1 STG.E.128 desc[UR6][R110.64+0x10], R48 ;  /* 0x000010306e001986 */ /* 0x0001e8000c101d06 */
[----:B------:R0:W-:Y:S02]  /*3450*/  STG.E.128 desc[UR6][R112.64], R104 ;  /* 0x0000006870007986 */ /* 0x0001e4000c101d06 */
.L_x_3016:
[----:B------:R-:W-:Y:S05]  /*3460*/  BSYNC.RECONVERGENT B2 ;  /* 0x0000000000027941 */ /* 0x000fea0003800200 */
.L_x_3015:
        /* <DEDUP_REMOVED lines=25> */
[C---:B------:R-:W-:Y:S01]  /*3600*/  PRMT R108, R104.reuse, 0x7632, R108 ;  /* 0x00007632686c7816 */ /* 0x040fe2000000006c */
[C---:B------:R-:W-:Y:S01]  /*3610*/  FFMA.FTZ R65, R125.reuse, R50, R21 ;  /* 0x000000327d417223 */ /* 0x040fe20000010015 */
[C---:B------:R-:W-:Y:S01]  /*3620*/  FFMA.FTZ R51, R125.reuse, R112, R19 ;  /* 0x000000707d337223 */ /* 0x040fe20000010013 */
[----:B------:R-:W-:Y:S01]  /*3630*/  FFMA.FTZ R50, R125, R109, R18 ;  /* 0x0000006d7d327223 */ /* 0x000fe20000010012 */
[----:B------:R-:W-:Y:S01]  /*3640*/  SHF.L.U32 R112, R104, 0x10, RZ ;  /* 0x0000001068707819 */ /* 0x000fe200000006ff */
[-C--:B------:R-:W-:Y:S01]  /*3650*/  FMUL.FTZ R109, R64, R123.reuse ;  /* 0x0000007b406d7220 */ /* 0x080fe20000410000 */
[----:B------:R-:W-:Y:S01]  /*3660*/  SHF.L.U32 R108, R108, 0x10, RZ ;  /* 0x000000106c6c7819 */ /* 0x000fe200000006ff */
[----:B------:R-:W-:Y:S01]  /*3670*/  FADD.FTZ R110, R129, -R66 ;  /* 0x80000042816e7221 */ /* 0x000fe20000010000 */
[----:B------:R-:W-:Y:S01]  /*3680*/  FMUL.FTZ R104, R65, R123 ;  /* 0x0000007b41687220 */ /* 0x000fe20000410000 */
[----:B------:R-:W-:Y:S01]  /*3690*/  FFMA.FTZ R66, R125, R49, R22 ;  /* 0x000000317d427223 */ /* 0x000fe20000010016 */
[--C-:B------:R-:W-:Y:S01]  /*36a0*/  FFMA.FTZ R112, R109, R112, R80.reuse ;  /* 0x000000706d707223 */ /* 0x100fe20000010050 */
[C---:B------:R-:W-:Y:S01]  /*36b0*/  PRMT R80, R105.reuse, 0x7632, R80 ;  /* 0x0000763269507816 */ /* 0x040fe20000000050 */
[----:B------:R-:W-:Y:S01]  /*36c0*/  FFMA.FTZ R113, R104, R108, R81 ;  /* 0x0000006c68717223 */ /* 0x000fe20000010051 */
[----:B------:R-:W-:Y:S01]  /*36d0*/  SHF.L.U32 R105, R105, 0x10, RZ ;  /* 0x0000001069697819 */ /* 0x000fe200000006ff */
[-C--:B------:R-:W-:Y:S01]  /*36e0*/  FMUL.FTZ R81, R66, R123.reuse ;  /* 0x0000007b42517220 */ /* 0x080fe20000410000 */
[----:B------:R-:W-:Y:S01]  /*36f0*/  FFMA.FTZ R49, R125, R110, R17 ;  /* 0x0000006e7d317223 */ /* 0x000fe20000010011 */
[----:B------:R-:W-:Y:S01]  /*3700*/  SHF.L.U32 R114, R80, 0x10, RZ ;  /* 0x0000001050727819 */ /* 0x000fe200000006ff */
[----:B------:R-:W-:Y:S01]  /*3710*/  FMUL.FTZ R80, R67, R123 ;  /* 0x0000007b43507220 */ /* 0x000fe20000410000 */
[--C-:B------:R-:W-:Y:S01]  /*3720*/  FFMA.FTZ R115, R81, R105, R82.reuse ;  /* 0x0000006951737223 */ /* 0x100fe20000010052 */
[----:B------:R-:W-:-:S02]  /*3730*/  PRMT R82, R106, 0x7632, R82 ;  /* 0x000076326a527816 */ /* 0x000fc40000000052 */
[----:B------:R-:W-:Y:S01]  /*3740*/  FFMA.FTZ R114, R80, R114, R83 ;  /* 0x0000007250727223 */ /* 0x000fe20000010053 */
[----:B------:R-:W-:Y:S01]  /*3750*/  SHF.L.U32 R106, R106, 0x10, RZ ;  /* 0x000000106a6a7819 */ /* 0x000fe200000006ff */
[-C--:B------:R-:W-:Y:S01]  /*3760*/  FMUL.FTZ R83, R48, R123.reuse ;  /* 0x0000007b30537220 */ /* 0x080fe20000410000 */
[----:B------:R-:W-:Y:S01]  /*3770*/  SHF.L.U32 R105, R82, 0x10, RZ ;  /* 0x0000001052697819 */ /* 0x000fe200000006ff */
[-C--:B------:R-:W-:Y:S01]  /*3780*/  FMUL.FTZ R82, R49, R123.reuse ;  /* 0x0000007b31527220 */ /* 0x080fe20000410000 */
[----:B------:R-:W-:Y:S01]  /*3790*/  SHF.L.U32 R111, R13, 0x10, RZ ;  /* 0x000000100d6f7819 */ /* 0x000fe200000006ff */
[----:B------:R-:W-:Y:S01]  /*37a0*/  FFMA.FTZ R84, R83, R106, R84 ;  /* 0x0000006a53547223 */ /* 0x000fe20000010054 */
[----:B------:R-:W-:Y:S01]  /*37b0*/  FMUL.FTZ R106, R51, R123 ;  /* 0x0000007b336a7220 */ /* 0x000fe20000410000 */
[----:B------:R-:W-:Y:S01]  /*37c0*/  FFMA.FTZ R85, R82, R105, R85 ;  /* 0x0000006952557223 */ /* 0x000fe20000010055 */
[C---:B------:R-:W-:Y:S02]  /*37d0*/  PRMT R105, R107.reuse, 0x7632, R105 ;  /* 0x000076326b697816 */ /* 0x040fe40000000069 */
[----:B------:R-:W-:-:S02]  /*37e0*/  SHF.L.U32 R107, R107, 0x10, RZ ;  /* 0x000000106b6b7819 */ /* 0x000fc400000006ff */
[----:B------:R-:W-:Y:S01]  /*37f0*/  SHF.L.U32 R108, R105, 0x10, RZ ;  /* 0x00000010696c7819 */ /* 0x000fe200000006ff */
[----:B------:R-:W-:-:S04]  /*3800*/  FMUL.FTZ R105, R50, R123 ;  /* 0x0000007b32697220 */ /* 0x000fc80000410000 */
[----:B------:R-:W-:Y:S01]  /*3810*/  FFMA.FTZ R87, R106, R108, R87 ;  /* 0x0000006c6a577223 */ /* 0x000fe20000010057 */
[----:B------:R-:W-:Y:S01]  /*3820*/  SHF.L.U32 R108, R39, 0x10, RZ ;  /* 0x00000010276c7819 */ /* 0x000fe200000006ff */
[----:B------:R-:W-:-:S04]  /*3830*/  FFMA.FTZ R86, R105, R107, R86 ;  /* 0x0000006b69567223 */ /* 0x000fc80000010056 */
[----:B------:R-:W-:Y:S01]  /*3840*/  FMUL.FTZ R107, R108, R105 ;  /* 0x000000696c6b7220 */ /* 0x000fe20000410000 */
[----:B------:R-:W-:Y:S01]  /*3850*/  FMUL.FTZ R108, R111, R106 ;  /* 0x0000006a6f6c7220 */ /* 0x000fe20000410000 */
[----:B------:R-:W-:Y:S02]  /*3860*/  SHF.L.U32 R106, R38, 0x10, RZ ;  /* 0x00000010266a7819 */ /* 0x000fe400000006ff */
[----:B------:R-:W-:Y:S02]  /*3870*/  SHF.L.U32 R105, R14, 0x10, RZ ;  /* 0x000000100e697819 */ /* 0x000fe400000006ff */
[----:B------:R-:W-:Y:S01]  /*3880*/  SHF.L.U32 R111, R15, 0x10, RZ ;  /* 0x000000100f6f7819 */ /* 0x000fe200000006ff */
[----:B------:R-:W-:Y:S01]  /*3890*/  FMUL.FTZ R106, R106, R83 ;  /* 0x000000536a6a7220 */ /* 0x000fe20000410000 */
[----:B------:R-:W-:Y:S01]  /*38a0*/  F2FP.BF16.F32.PACK_AB R107, R108, R107 ;  /* 0x0000006b6c6b723e */ /* 0x000fe200000010ff */
[----:B------:R-:W-:Y:S01]  /*38b0*/  FMUL.FTZ R83, R105, R82 ;  /* 0x0000005269537220 */ /* 0x000fe20000410000 */
[----:B------:R-:W-:Y:S01]  /*38c0*/  SHF.L.U32 R82, R37, 0x10, RZ ;  /* 0x0000001025527819 */ /* 0x000fe200000006ff */
[----:B------:R-:W-:-:S03]  /*38d0*/  FMUL.FTZ R80, R111, R80 ;  /* 0x000000506f507220 */ /* 0x000fc60000410000 */
[----:B------:R-:W-:Y:S01]  /*38e0*/  F2FP.BF16.F32.PACK_AB R106, R83, R106 ;  /* 0x0000006a536a723e */ /* 0x000fe200000010ff */
[----:B------:R-:W-:Y:S01]  /*38f0*/  FMUL.FTZ R105, R82, R81 ;  /* 0x0000005152697220 */ /* 0x000fe20000410000 */
[----:B------:R-:W-:Y:S02]  /*3900*/  SHF.L.U32 R82, R36, 0x10, RZ ;  /* 0x0000001024527819 */ /* 0x000fe400000006ff */
[----:B------:R-:W-:Y:S02]  /*3910*/  SHF.L.U32 R81, R116, 0x10, RZ ;  /* 0x0000001074517819 */ /* 0x000fe400000006ff */
[----:B------:R-:W-:Y:S01]  /*3920*/  F2FP.BF16.F32.PACK_AB R105, R80, R105 ;  /* 0x000000695069723e */ /* 0x000fe200000010ff */
[----:B------:R-:W-:Y:S02]  /*3930*/  FMUL.FTZ R109, R82, R109 ;  /* 0x0000006d526d7220 */ /* 0x000fe40000410000 */
[----:B------:R-:W-:-:S05]  /*3940*/  FMUL.FTZ R104, R81, R104 ;  /* 0x0000006851687220 */ /* 0x000fca0000410000 */
[----:B------:R-:W-:Y:S01]  /*3950*/  F2FP.BF16.F32.PACK_AB R104, R104, R109 ;  /* 0x0000006d6868723e */ /* 0x000fe200000010ff */
[----:B------:R-:W-:Y:S06]  /*3960*/  BRA `(.L_x_3020) ;  /* 0x0000000400207947 */ /* 0x000fec0003800000 */
.L_x_3019:
        /* <DEDUP_REMOVED lines=25> */
[----:B------:R-:W-:Y:S01]  /*3b00*/  SHF.L.U32 R112, R104, 0x10, RZ ;  /* 0x0000001068707819 */ /* 0x000fe200000006ff */
[-C--:B------:R-:W-:Y:S01]  /*3b10*/  FMUL.FTZ R109, R110, R123.reuse ;  /* 0x0000007b6e6d7220 */ /* 0x080fe20000410000 */
[-C--:B------:R-:W-:Y:S01]  /*3b20*/  FMUL.FTZ R110, R114, R123.reuse ;  /* 0x0000007b726e7220 */ /* 0x080fe20000410000 */
[-C--:B------:R-:W-:Y:S01]  /*3b30*/  FMUL.FTZ R159, R156, R123.reuse ;  /* 0x0000007b9c9f7220 */ /* 0x080fe20000410000 */
[----:B------:R-:W-:Y:S01]  /*3b40*/  PRMT R104, R104, 0x7632, R104 ;  /* 0x0000763268687816 */ /* 0x000fe20000000068 */
[--C-:B------:R-:W-:Y:S01]  /*3b50*/  FFMA.FTZ R112, R109, R112, R80.reuse ;  /* 0x000000706d707223 */ /* 0x100fe20000010050 */
[----:B------:R-:W-:Y:S01]  /*3b60*/  PRMT R80, R105, 0x7632, R80 ;  /* 0x0000763269507816 */ /* 0x000fe20000000050 */
[-C--:B------:R-:W-:Y:S01]  /*3b70*/  FMUL.FTZ R156, R158, R123.reuse ;  /* 0x0000007b9e9c7220 */ /* 0x080fe20000410000 */
        /* <DEDUP_REMOVED lines=8> */
[----:B------:R-:W-:-:S02]  /*3c00*/  SHF.L.U32 R80, R106, 0x10, RZ ;  /* 0x000000106a507819 */ /* 0x000fc400000006ff */
[----:B------:R-:W-:Y:S02]  /*3c10*/  PRMT R106, R106, 0x7632, R106 ;  /* 0x000076326a6a7816 */ /* 0x000fe4000000006a */
[----:B------:R-:W-:Y:S01]  /*3c20*/  SHF.L.U32 R105, R105, 0x10, RZ ;  /* 0x0000001069697819 */ /* 0x000fe200000006ff */
[----:B------:R-:W-:Y:S01]  /*3c30*/  FFMA.FTZ R84, R159, R80, R84 ;  /* 0x000000509f547223 */ /* 0x000fe20000010054 */
[C---:B------:R-:W-:Y:S02]  /*3c40*/  PRMT R80, R107.reuse, 0x7632, R80 ;  /* 0x000076326b507816 */ /* 0x040fe40000000050 */
[----:B------:R-:W-:Y:S01]  /*3c50*/  SHF.L.U32 R107, R107, 0x10, RZ ;  /* 0x000000106b6b7819 */ /* 0x000fe200000006ff */
[----:B------:R-:W-:Y:S01]  /*3c60*/  FFMA.FTZ R115, R125, R105, R82 ;  /* 0x000000697d737223 */ /* 0x000fe20000010052 */
[----:B------:R-:W-:Y:S02]  /*3c70*/  SHF.L.U32 R80, R80, 0x10, RZ ;  /* 0x0000001050507819 */ /* 0x000fe400000006ff */
[----:B------:R-:W-:Y:S01]  /*3c80*/  SHF.L.U32 R106, R106, 0x10, RZ ;  /* 0x000000106a6a7819 */ /* 0x000fe200000006ff */
[----:B------:R-:W-:-:S02]  /*3c90*/  FFMA.FTZ R86, R111, R107, R86 ;  /* 0x0000006b6f567223 */ /* 0x000fc40000010056 */
[----:B------:R-:W-:Y:S01]  /*3ca0*/  FFMA.FTZ R87, R158, R80, R87 ;  /* 0x000000509e577223 */ /* 0x000fe20000010057 */
[----:B------:R-:W-:Y:S01]  /*3cb0*/  SHF.L.U32 R80, R39, 0x10, RZ ;  /* 0x0000001027507819 */ /* 0x000fe200000006ff */
[----:B------:R-:W-:Y:S01]  /*3cc0*/  FMUL.FTZ R158, R81, R158 ;  /* 0x0000009e519e7220 */ /* 0x000fe20000410000 */
[----:B------:R-:W-:Y:S01]  /*3cd0*/  SHF.L.U32 R81, R14, 0x10, RZ ;  /* 0x000000100e517819 */ /* 0x000fe200000006ff */
[----:B------:R-:W-:Y:S02]  /*3ce0*/  FFMA.FTZ R85, R156, R106, R85 ;  /* 0x0000006a9c557223 */ /* 0x000fe40000010055 */
        /* <DEDUP_REMOVED lines=8> */
[----:B------:R-:W-:-:S02]  /*3d70*/  SHF.L.U32 R81, R116, 0x10, RZ ;  /* 0x0000001074517819 */ /* 0x000fc400000006ff */
[----:B------:R-:W-:Y:S01]  /*3d80*/  F2FP.BF16.F32.PACK_AB R106, R83, R106 ;  /* 0x0000006a536a723e */ /* 0x000fe200000010ff */
[----:B------:R-:W-:Y:S01]  /*3d90*/  FMUL.FTZ R105, R80, R125 ;  /* 0x0000007d50697220 */ /* 0x000fe20000410000 */
[----:B------:R-:W-:Y:S01]  /*3da0*/  SHF.L.U32 R80, R36, 0x10, RZ ;  /* 0x0000001024507819 */ /* 0x000fe200000006ff */
[----:B------:R-:W-:-:S03]  /*3db0*/  FMUL.FTZ R81, R81, R108 ;  /* 0x0000006c51517220 */ /* 0x000fc60000410000 */
[----:B------:R-:W-:Y:S01]  /*3dc0*/  F2FP.BF16.F32.PACK_AB R105, R110, R105 ;  /* 0x000000696e69723e */ /* 0x000fe200000010ff */
[----:B------:R-:W-:-:S05]  /*3dd0*/  FMUL.FTZ R80, R80, R109 ;  /* 0x0000006d50507220 */ /* 0x000fca0000410000 */
[----:B------:R-:W-:-:S07]  /*3de0*/  F2FP.BF16.F32.PACK_AB R104, R81, R80 ;  /* 0x000000505168723e */ /* 0x000fce00000010ff */
.L_x_3020:
        /* <DEDUP_REMOVED lines=10> */
[----:B------:R3:W-:Y:S06]  /*3e90*/  STG.E.128 desc[UR6][R110.64], R104 ;  /* 0x000000686e007986 */ /* 0x0007ec000c101d06 */
.L_x_3012:
[----:B------:R-:W-:Y:S05]  /*3ea0*/  BSYNC.RECONVERGENT B1 ;  /* 0x0000000000017941 */ /* 0x000fea0003800200 */
.L_x_3006:
[----:B0-23--:R-:W0:Y:S02]  /*3eb0*/  LDC.64 R104, c[0x0][0x380] ;  /* 0x0000e000ff687b82 */ /* 0x00de240000000a00 */
[----:B0-----:R-:W-:-:S04]  /*3ec0*/  LEA R3, R104, R3, 0x2 ;  /* 0x0000000368037211 */ /* 0x001fc800078e10ff */
[----:B------:R-:W-:-:S13]  /*3ed0*/  ISETP.GE.AND P1, PT, R3, R105, PT ;  /* 0x000000690300720c */ /* 0x000fda0003f26270 */
[----:B------:R-:W-:Y:S05]  /*3ee0*/  @!P1 BRA `(.L_x_3021) ;  /* 0xffffffc400ec9947 */ /* 0x000fea000383ffff */
.L_x_3000:
[----:B------:R-:W-:Y:S05]  /*3ef0*/  BSYNC B0 ;  /* 0x0000000000007941 */ /* 0x000fea0003800000 */
.L_x_2999:
[----:B------:R-:W0:Y:S01]  /*3f00*/  S2R R9, SR_TID.X ;  /* 0x0000000000097919 */ /* 0x000e220000002100 */
[----:B------:R-:W-:Y:S01]  /*3f10*/  MOV R4, 0x400 ;  /* 0x0000040000047802 */ /* 0x000fe20000000f00 */
[----:B------:R-:W-:Y:S05]  /*3f20*/  WARPSYNC.ALL ;  /* 0x0000000000007948 */ /* 0x000fea0003800000 */
[----:B------:R-:W1:Y:S01]  /*3f30*/  S2R R7, SR_CgaCtaId ;  /* 0x0000000000077919 */ /* 0x000e620000008800 */
[----:B------:R-:W-:Y:S01]  /*3f40*/  IMAD R48, R2, UR5, RZ ;  /* 0x0000000502307c24 */ /* 0x000fe2000f8e02ff */
[----:B------:R-:W2:Y:S01]  /*3f50*/  LDCU.128 UR16, c[0x0][0x440] ;  /* 0x00008800ff1077ac */ /* 0x000ea20008000c00 */
[----:B------:R-:W-:Y:S01]  /*3f60*/  BSSY.RECONVERGENT B0, `(.L_x_3022) ;  /* 0x0000096000007945 */ /* 0x000fe20003800200 */
[----:B------:R-:W3:Y:S01]  /*3f70*/  LDCU.64 UR8, c[0x0][0x460] ;  /* 0x00008c00ff0877ac */ /* 0x000ee20008000a00 */
[----:B0-----:R-:W-:-:S02]  /*3f80*/  SHF.L.U32 R0, R9, 0x6, RZ ;  /* 0x0000000609007819 */ /* 0x001fc400000006ff */
[----:B------:R-:W-:Y:S02]  /*3f90*/  LOP3.LUT R5, R9, 0x7f, RZ, 0x3c, !PT ;  /* 0x0000007f09057812 */ /* 0x000fe400078e3cff */
[----:B------:R-:W-:Y:S02]  /*3fa0*/  LOP3.LUT R3, R0, 0x1800, RZ, 0xc0, !PT ;  /* 0x0000180000037812 */ /* 0x000fe400078ec0ff */
[----:B------:R-:W-:Y:S02]  /*3fb0*/  IADD3 R5, PT, PT, R5, R2, RZ ;  /* 0x0000000205057210 */ /* 0x000fe40007ffe0ff */
[----:B-1----:R-:W-:Y:S02]  /*3fc0*/  LEA R4, R7, R4, 0x18 ;  /* 0x0000000407047211 */ /* 0x002fe400078ec0ff */
[----:B------:R-:W-:Y:S02]  /*3fd0*/  LEA R3, R122, R3, 0x5 ;  /* 0x000000037a037211 */ /* 0x000fe400078e28ff */
[----:B------:R-:W-:-:S02]  /*3fe0*/  LEA R0, R9, R4, 0x2 ;  /* 0x0000000409007211 */ /* 0x000fc400078e10ff */
[----:B------:R-:W-:Y:S02]  /*3ff0*/  IADD3 R3, PT, PT, R3, R4, RZ ;  /* 0x0000000403037210 */ /* 0x000fe40007ffe0ff */
[----:B------:R-:W-:Y:S02]  /*4000*/  IADD3 R48, P4, PT, R48, R9, RZ ;  /* 0x0000000930307210 */ /* 0x000fe40007f9e0ff */
[C---:B------:R-:W-:Y:S01]  /*4010*/  ISETP.GE.U32.AND P3, PT, R5.reuse, 0x80, PT ;  /* 0x000000800500780c */ /* 0x040fe20003f66070 */
[----:B------:R-:W-:Y:S01]  /*4020*/  STS.128 [R3], R52 ;  /* 0x0000003403007388 */ /* 0x000fe20000000c00 */
[C---:B------:R-:W-:Y:S02]  /*4030*/  ISETP.GE.U32.AND P0, PT, R5.reuse, 0x100, PT ;  /* 0x000001000500780c */ /* 0x040fe40003f06070 */
[C---:B------:R-:W-:Y:S01]  /*4040*/  ISETP.GE.U32.AND P1, PT, R5.reuse, 0x180, PT ;  /* 0x000001800500780c */ /* 0x040fe20003f26070 */
[----:B------:R-:W-:Y:S01]  /*4050*/  STS.128 [R3+0x10], R56 ;  /* 0x0000103803007388 */ /* 0x000fe20000000c00 */
[----:B------:R-:W-:-:S02]  /*4060*/  ISETP.GE.U32.AND P2, PT, R5, 0x200, PT ;  /* 0x000002000500780c */ /* 0x000fc40003f46070 */
[----:B-----5:R-:W-:Y:S01]  /*4070*/  IADD3.X R25, PT, PT, RZ, RZ, RZ, P4, !PT ;  /* 0x000000ffff197210 */ /* 0x020fe200027fe4ff */
[----:B------:R-:W-:Y:S03]  /*4080*/  STS.128 [R3+0x400], R96 ;  /* 0x0004006003007388 */ /* 0x000fe60000000c00 */
[C---:B------:R-:W-:Y:S01]  /*4090*/  SHF.L.U64.HI R50, R48.reuse, 0x2, R25 ;  /* 0x0000000230327819 */ /* 0x040fe20000010219 */
[----:B------:R-:W-:Y:S01]  /*40a0*/  STS.128 [R3+0x410], R100 ;  /* 0x0004106403007388 */ /* 0x000fe20000000c00 */
[----:B------:R-:W-:Y:S01]  /*40b0*/  SHF.L.U32 R48, R48, 0x2, RZ ;  /* 0x0000000230307819 */ /* 0x000fe200000006ff */
[----:B------:R-:W-:Y:S03]  /*40c0*/  BAR.SYNC.DEFER_BLOCKING 0x0 ;  /* 0x0000000000007b1d */ /* 0x000fe60000010000 */
[----:B--2---:R-:W-:-:S02]  /*40d0*/  IADD3 R38, P4, PT, R48, UR18, RZ ;  /* 0x0000001230267c10 */ /* 0x004fc4000ff9e0ff */
[----:B------:R-:W-:Y:S02]  /*40e0*/  IADD3 R36, P5, PT, R48, UR16, RZ ;  /* 0x0000001030247c10 */ /* 0x000fe4000ffbe0ff */
[C---:B------:R-:W-:Y:S02]  /*40f0*/  IADD3.X R51, PT, PT, R50.reuse, UR19, RZ, P4, !PT ;  /* 0x0000001332337c10 */ /* 0x040fe4000a7fe4ff */
[----:B------:R-:W-:Y:S01]  /*4100*/  IADD3.X R49, PT, PT, R50, UR17, RZ, P5, !PT ;  /* 0x0000001132317c10 */ /* 0x000fe2000affe4ff */
        /* <DEDUP_REMOVED lines=101> */
[----:B------:R-:W-:Y:S01]  /*4760*/  FADD.FTZ R3, R3, R28 ;  /* 0x0000001c03037221 */ /* 0x000fe20000010000 */
[----:B------:R-:W-:Y:S01]  /*4770*/  FADD.FTZ R8, R8, R15 ;  /* 0x0000000f08087221 */ /* 0x000fe20000010000 */
[----:B------:R-:W-:Y:S01]  /*4780*/  IADD3.X R15, PT, PT, R50, UR9, RZ, P4, !PT ;  /* 0x00000009320f7c10 */ /* 0x000fe2000a7fe4ff */
        /* <DEDUP_REMOVED lines=19> */
.L_x_3023:
[----:B------:R-:W-:Y:S05]  /*48c0*/  BSYNC.RECONVERGENT B0 ;  /* 0x0000000000007941 */ /* 0x000fea0003800200 */
.L_x_3022:
        /* <DEDUP_REMOVED lines=18> */
.L_x_3025:
[----:B------:R-:W-:Y:S05]  /*49f0*/  BSYNC.RECONVERGENT B0 ;  /* 0x0000000000007941 */ /* 0x000fea0003800200 */
.L_x_3024:
        /* <DEDUP_REMOVED lines=18> */
.L_x_3027:
[----:B------:R-:W-:Y:S05]  /*4b20*/  BSYNC.RECONVERGENT B0 ;  /* 0x0000000000007941 */ /* 0x000fea0003800200 */
.L_x_3026:
        /* <DEDUP_REMOVED lines=12> */
.L_x_3005:
        /* <DEDUP_REMOVED lines=8> */
.L_x_3029:
[----:B------:R-:W-:Y:S05]  /*4c70*/  BSYNC B1 ;  /* 0x0000000000017941 */ /* 0x000fea0003800000 */
.L_x_3028:
        /* <DEDUP_REMOVED lines=8> */
.L_x_3030:
[----:B------:R-:W-:Y:S01]  /*4d00*/  FADD.FTZ R105, R105, R160 ;  /* 0x000000a069697221 */ /* 0x000fe20000010000 */
[----:B------:R-:W-:-:S04]  /*4d10*/  HFMA2 R114, -RZ, RZ, 0, 1.1920928955078125e-07 ;  /* 0x00000002ff727431 */ /* 0x000fc800000001ff */
[----:B------:R-:W-:Y:S02]  /*4d20*/  MOV R115, R105 ;  /* 0x0000006900737202 */ /* 0x000fe40000000f00 */
[----:B------:R-:W-:-:S07]  /*4d30*/  MOV R107, R113 ;  /* 0x00000071006b7202 */ /* 0x000fce0000000f00 */
[----:B------:R-:W-:Y:S05]  /*4d40*/  WARPSYNC.COLLECTIVE R112, `(.L_x_3031) ;  /* 0x0000000070087348 */ /* 0x000fea0003c00000 */
[----:B------:R0:W1:Y:S02]  /*4d50*/  SHFL.BFLY P2, R113, R115, R114, R159 ;  /* 0x0c00007273717389 */ /* 0x000064000004009f */
[----:B01----:R-:W-:Y:S05]  /*4d60*/  ENDCOLLECTIVE ;  /* 0x000000000000791b */ /* 0x003fea0003800000 */
.L_x_3031:
[----:B------:R-:W-:-:S05]  /*4d70*/  FADD.FTZ R107, R107, R158 ;  /* 0x0000009e6b6b7221 */ /* 0x000fca0000010000 */
[----:B------:R-:W-:Y:S02]  /*4d80*/  MOV R115, R107 ;  /* 0x0000006b00737202 */ /* 0x000fe40000000f00 */
[----:B------:R-:W-:-:S07]  /*4d90*/  MOV R104, R113 ;  /* 0x0000007100687202 */ /* 0x000fce0000000f00 */
[----:B------:R-:W-:Y:S05]  /*4da0*/  WARPSYNC.COLLECTIVE R112, `(.L_x_3032) ;  /* 0x0000000070087348 */ /* 0x000fea0003c00000 */
[----:B------:R0:W1:Y:S02]  /*4db0*/  SHFL.BFLY P2, R113, R115, R114, R159 ;  /* 0x0c00007273717389 */ /* 0x000064000004009f */
[----:B01----:R-:W-:Y:S05]  /*4dc0*/  ENDCOLLECTIVE ;  /* 0x000000000000791b */ /* 0x003fea0003800000 */
.L_x_3032:
[----:B------:R-:W-:Y:S01]  /*4dd0*/  FADD.FTZ R104, R105, R104 ;  /* 0x0000006869687221 */ /* 0x000fe20000010000 */
[----:B------:R-:W-:-:S04]  /*4de0*/  HFMA2 R114, -RZ, RZ, 0, 2.384185791015625e-07 ;  /* 0x00000004ff727431 */ /* 0x000fc800000001ff */
[----:B------:R-:W-:Y:S02]  /*4df0*/  MOV R115, R104 ;  /* 0x0000006800737202 */ /* 0x000fe40000000f00 */
[----:B------:R-:W-:-:S07]  /*4e00*/  MOV R106, R113 ;  /* 0x00000071006a7202 */ /* 0x000fce0000000f00 */
[----:B------:R-:W-:Y:S05]  /*4e10*/  WARPSYNC.COLLECTIVE R112, `(.L_x_3033) ;  /* 0x0000000070087348 */ /* 0x000fea0003c00000 */
[----:B------:R0:W1:Y:S02]  /*4e20*/  SHFL.BFLY P2, R113, R115, R114, R159 ;  /* 0x0c00007273717389 */ /* 0x000064000004009f */
[----:B01----:R-:W-:Y:S05]  /*4e30*/  ENDCOLLECTIVE ;  /* 0x000000000000791b */ /* 0x003fea0003800000 */
.L_x_3033:
[----:B------:R-:W-:-:S05]  /*4e40*/  FADD.FTZ R106, R107, R106 ;  /* 0x0000006a6b6a7221 */ /* 0x000fca0000010000 */
[----:B------:R-:W-:Y:S02]  /*4e50*/  MOV R115, R106 ;  /* 0x0000006a00737202 */ /* 0x000fe40000000f00 */
[----:B------:R-:W-:-:S07]  /*4e60*/  MOV R109, R113 ;  /* 0x00000071006d7202 */ /* 0x000fce0000000f00 */
[----:B------:R-:W-:Y:S05]  /*4e70*/  WARPSYNC.COLLECTIVE R112, `(.L_x_3034) ;  /* 0x0000000070087348 */ /* 0x000fea0003c00000 */
[----:B------:R0:W1:Y:S02]  /*4e80*/  SHFL.BFLY P2, R113, R115, R114, R159 ;  /* 0x0c00007273717389 */ /* 0x000064000004009f */
[----:B01----:R-:W-:Y:S05]  /*4e90*/  ENDCOLLECTIVE ;  /* 0x000000000000791b */ /* 0x003fea0003800000 */
.L_x_3034:
[----:B------:R-:W-:Y:S01]  /*4ea0*/  FADD.FTZ R109, R104, R109 ;  /* 0x0000006d686d7221 */ /* 0x000fe20000010000 */
[----:B------:R-:W-:-:S04]  /*4eb0*/  HFMA2 R114, -RZ, RZ, 0, 4.76837158203125e-07 ;  /* 0x00000008ff727431 */ /* 0x000fc800000001ff */
[----:B------:R-:W-:Y:S02]  /*4ec0*/  MOV R115, R109 ;  /* 0x0000006d00737202 */ /* 0x000fe40000000f00 */
[----:B------:R-:W-:-:S07]  /*4ed0*/  MOV R111, R113 ;  /* 0x00000071006f7202 */ /* 0x000fce0000000f00 */
[----:B------:R-:W-:Y:S05]  /*4ee0*/  WARPSYNC.COLLECTIVE R112, `(.L_x_3035) ;  /* 0x0000000070087348 */ /* 0x000fea0003c00000 */
[----:B------:R0:W1:Y:S02]  /*4ef0*/  SHFL.BFLY P2, R113, R115, R114, R159 ;  /* 0x0c00007273717389 */ /* 0x000064000004009f */
[----:B01----:R-:W-:Y:S05]  /*4f00*/  ENDCOLLECTIVE ;  /* 0x000000000000791b */ /* 0x003fea0003800000 */
.L_x_3035:
[----:B------:R-:W-:-:S05]  /*4f10*/  FADD.FTZ R111, R106, R111 ;  /* 0x0000006f6a6f7221 */ /* 0x000fca0000010000 */
[----:B------:R-:W-:Y:S02]  /*4f20*/  MOV R115, R111 ;  /* 0x0000006f00737202 */ /* 0x000fe40000000f00 */
[----:B------:R-:W-:-:S07]  /*4f30*/  MOV R108, R113 ;  /* 0x00000071006c7202 */ /* 0x000fce0000000f00 */
[----:B------:R-:W-:Y:S05]  /*4f40*/  WARPSYNC.COLLECTIVE R112, `(.L_x_3036) ;  /* 0x0000000070087348 */ /* 0x000fea0003c00000 */
[----:B------:R0:W1:Y:S02]  /*4f50*/  SHFL.BFLY P2, R113, R115, R114, R159 ;  /* 0x0c00007273717389 */ /* 0x000064000004009f */
[----:B01----:R-:W-:Y:S05]  /*4f60*/  ENDCOLLECTIVE ;  /* 0x000000000000791b */ /* 0x003fea0003800000 */
.L_x_3036:
[----:B------:R-:W-:Y:S01]  /*4f70*/  FADD.FTZ R108, R109, R108 ;  /* 0x0000006c6d6c7221 */ /* 0x000fe20000010000 */
[----:B------:R-:W-:-:S04]  /*4f80*/  HFMA2 R114, -RZ, RZ, 0, 9.5367431640625e-07 ;  /* 0x00000010ff727431 */ /* 0x000fc800000001ff */
[----:B------:R-:W-:Y:S02]  /*4f90*/  MOV R115, R108 ;  /* 0x0000006c00737202 */ /* 0x000fe40000000f00 */
[----:B------:R-:W-:-:S07]  /*4fa0*/  MOV R110, R113 ;  /* 0x00000071006e7202 */ /* 0x000fce0000000f00 */
[----:B------:R-:W-:Y:S05]  /*4fb0*/  WARPSYNC.COLLECTIVE R112, `(.L_x_3037) ;  /* 0x0000000070087348 */ /* 0x000fea0003c00000 */
[----:B------:R0:W1:Y:S02]  /*4fc0*/  SHFL.BFLY P2, R113, R115, R114, R159 ;  /* 0x0c00007273717389 */ /* 0x000064000004009f */
[----:B01----:R-:W-:Y:S05]  /*4fd0*/  ENDCOLLECTIVE ;  /* 0x000000000000791b */ /* 0x003fea0003800000 */
.L_x_3037:
[----:B------:R-:W-:-:S05]  /*4fe0*/  FADD.FTZ R110, R111, R110 ;  /* 0x0000006e6f6e7221 */ /* 0x000fca0000010000 */
[----:B------:R-:W-:Y:S02]  /*4ff0*/  MOV R115, R110 ;  /* 0x0000006e00737202 */ /* 0x000fe40000000f00 */
[----:B------:R-:W-:-:S07]  /*5000*/  MOV R105, R113 ;  /* 0x0000007100697202 */ /* 0x000fce0000000f00 */
[----:B------:R-:W-:Y:S05]  /*5010*/  WARPSYNC.COLLECTIVE R112, `(.L_x_3038) ;  /* 0x0000000070087348 */ /* 0x000fea0003c00000 */
[----:B------:R0:W1:Y:S02]  /*5020*/  SHFL.BFLY P2, R113, R115, R114, R159 ;  /* 0x0c00007273717389 */ /* 0x000064000004009f */
[----:B01----:R-:W-:Y:S05]  /*5030*/  ENDCOLLECTIVE ;  /* 0x000000000000791b */ /* 0x003fea0003800000 */
.L_x_3038:
[----:B------:R-:W-:Y:S01]  /*5040*/  MOV R107, R113 ;  /* 0x00000071006b7202 */ /* 0x000fe20000000f00 */
[----:B------:R-:W-:Y:S06]  /*5050*/  BRA `(.L_x_3039) ;  /* 0xffffffc400287947 */ /* 0x000fec000383ffff */
.L_x_3040:
        /* <DEDUP_REMOVED lines=10> */
.L_x_11212:


//--------------------- .text._ZN10layer_norm13ln_bwd_kernelINS_13Kernel_traitsI13__nv_bfloat16S2_fS2_fjLj512ELj1ELj4ELj1ELj16ENS_18Kernel_traits_baseILj512ES2_S2_fS2_fjLj128EEEEELb0ELb1ELb0ELb1EEEvNS_9BwdParamsE --------------------------
	.section	.text._ZN10layer_norm13ln_bwd_kernelINS_13Kernel_traitsI13__nv_bfloat16S2_fS2_fjLj512ELj1ELj4ELj1ELj16ENS_18Kernel_traits_baseILj512ES2_S2_fS2_fjLj128EEEEELb0ELb1ELb0ELb1EEEvNS_9BwdParamsE,"ax",@progbits
	.align	128
        .global         _ZN10layer_norm13ln_bwd_kernelINS_13Kernel_traitsI13__nv_bfloat16S2_fS2_fjLj512ELj1ELj4ELj1ELj16ENS_18Kernel_traits_baseILj512ES2_S2_fS2_fjLj128EEEEELb0ELb1ELb0ELb1EEEvNS_9BwdParamsE
        .type           _ZN10layer_norm13ln_bwd_kernelINS_13Kernel_traitsI13__nv_bfloat16S2_fS2_fjLj512ELj1ELj4ELj1ELj16ENS_18Kernel_traits_baseILj512ES2_S2_fS2_fjLj128EEEEELb0ELb1ELb0ELb1EEEvNS_9BwdParamsE,@function
        .size           _ZN10layer_norm13ln_bwd_kernelINS_13Kernel_traitsI13__nv_bfloat16S2_fS2_fjLj512ELj1ELj4ELj1ELj16ENS_18Kernel_traits_baseILj512ES2_S2_fS2_fjLj128EEEEELb0ELb1ELb0ELb1EEEvNS_9BwdParamsE,(.L_x_11213 - _ZN10layer_norm13ln_bwd_kernelINS_13Kernel_traitsI13__nv_bfloat16S2_fS2_fjLj512ELj1ELj4ELj1ELj16ENS_18Kernel_traits_baseILj512ES2_S2_fS2_fjLj128EEEEELb0ELb1ELb0ELb1EEEvNS_9BwdParamsE)
        .other          _ZN10layer_norm13ln_bwd_kernelINS_13Kernel_traitsI13__nv_bfloat16S2_fS2_fjLj512ELj1ELj4ELj1ELj16ENS_18Kernel_traits_baseILj512ES2_S2_fS2_fjLj128EEEEELb0ELb1ELb0ELb1EEEvNS_9BwdParamsE,@"STO_CUDA_ENTRY STV_DEFAULT"
_ZN10layer_norm13ln_bwd_kernelINS_13Kernel_traitsI13__nv_bfloat16S2_fS2_fjLj512ELj1ELj4ELj1ELj16ENS_18Kernel_traits_baseILj512ES2_S2_fS2_fjLj128EEEEELb0ELb1ELb0ELb1EEEvNS_9BwdParamsE:
.text._ZN10layer_norm13ln_bwd_kernelINS_13Kernel_traitsI13__nv_bfloat16S2_fS2_fjLj512ELj1ELj4ELj1ELj16ENS_18Kernel_traits_baseILj512ES2_S2_fS2_fjLj128EEEEELb0ELb1ELb0ELb1EEEvNS_9BwdParamsE:
        /* <DEDUP_REMOVED lines=28> */
[----:B------:R-:W-:Y:S02]  /*01c0*/  CS2R R12, SRZ ;  /* 0x00000000000c7805 */ /* 0x000fe4000001ff00 */
[----:B------:R-:W-:-:S02]  /*01d0*/  CS2R R18, SRZ ;  /* 0x0000000000127805 */ /* 0x000fc4000001ff00 */
[----:B------:R-:W-:Y:S02]  /*01e0*/  CS2R R16, SRZ ;  /* 0x0000000000107805 */ /* 0x000fe4000001ff00 */
[----:B------:R-:W-:Y:S02]  /*01f0*/  CS2R R54, SRZ ;  /* 0x0000000000367805 */ /* 0x000fe4000001ff00 */
[----:B------:R-:W-:Y:S02]  /*0200*/  CS2R R52, SRZ ;  /* 0x0000000000347805 */ /* 0x000fe4000001ff00 */
[----:B0-----:R-:W-:Y:S02]  /*0210*/  SHF.R.U32.HI R0, RZ, 0x5, R5 ;  /* 0x00000005ff007819 */ /* 0x001fe40000011605 */
[----:B------:R-:W-:Y:S02]  /*0220*/  CS2R R46, SRZ ;  /* 0x00000000002e7805 */ /* 0x000fe4000001ff00 */
[----:B------:R-:W-:-:S02]  /*0230*/  CS2R R44, SRZ ;  /* 0x00000000002c7805 */ /* 0x000fc4000001ff00 */
[----:B------:R-:W-:-:S04]  /*0240*/  LOP3.LUT R123, R0, UR4, RZ, 0xfc, !PT ;  /* 0x00000004007b7c12 */ /* 0x000fc8000f8efcff */
[----:B--2---:R-:W-:-:S13]  /*0250*/  ISETP.GE.AND P0, PT, R123, UR8, PT ;  /* 0x000000087b007c0c */ /* 0x004fda000bf06270 */
[----:B---34-:R-:W-:Y:S05]  /*0260*/  @P0 BRA `(.L_x_3042) ;  /* 0x0000003c00340947 */ /* 0x018fea0003800000 */
[----:B------:R-:W0:Y:S01]  /*0270*/  LDC.64 R2, c[0x0][0x3d0] ;  /* 0x0000f400ff027b82 */ /* 0x000e220000000a00 */
[----:B------:R-:W-:Y:S01]  /*0280*/  LOP3.LUT R9, R5, 0x1f, RZ, 0xc0, !PT ;  /* 0x0000001f05097812 */ /* 0x000fe200078ec0ff */
[----:B------:R-:W1:Y:S06]  /*0290*/  LDCU.64 UR8, c[0x0][0x3e0] ;  /* 0x00007c00ff0877ac */ /* 0x000e6c0008000a00 */
[----:B------:R-:W2:Y:S08]  /*02a0*/  LDC.64 R6, c[0x0][0x3e8] ;  /* 0x0000fa00ff067b82 */ /* 0x000eb00000000a00 */
[----:B------:R-:W3:Y:S01]  /*02b0*/  LDC.U8 R122, c[0x0][0x410] ;  /* 0x00010400ff7a7b82 */ /* 0x000ee20000000000 */
[----:B0-----:R-:W-:-:S05]  /*02c0*/  IMAD.WIDE.U32 R2, R9, 0x10, R2 ;  /* 0x0000001009027825 */ /* 0x001fca00078e0002 */
[----:B------:R-:W4:Y:S01]  /*02d0*/  LDG.E.128 R16, desc[UR6][R2.64] ;  /* 0x0000000602107981 */ /* 0x000f22000c1e1d00 */
[----:B--2---:R-:W-:-:S03]  /*02e0*/  IMAD.WIDE.U32 R6, R9, 0x10, R6 ;  /* 0x0000001009067825 */ /* 0x004fc600078e0006 */
[----:B------:R0:W2:Y:S04]  /*02f0*/  LDG.E.128 R12, desc[UR6][R2.64+0x200] ;  /* 0x00020006020c7981 */ /* 0x0000a8000c1e1d00 */
[----:B------:R-:W5:Y:S04]  /*0300*/  LDG.E.128 R32, desc[UR6][R6.64+0x200] ;  /* 0x0002000606207981 */ /* 0x000f68000c1e1d00 */
[----:B------:R3:W5:Y:S01]  /*0310*/  LDG.E.128 R28, desc[UR6][R6.64] ;  /* 0x00000006061c7981 */ /* 0x000762000c1e1d00 */
[----:B-1----:R-:W-:Y:S01]  /*0320*/  ISETP.NE.U32.AND P0, PT, RZ, UR8, PT ;  /* 0x00000008ff007c0c */ /* 0x002fe2000bf05070 */
[----:B------:R-:W-:Y:S01]  /*0330*/  HFMA2 R121, -RZ, RZ, 0, 0 ;  /* 0x00000000ff797431 */ /* 0x000fe200000001ff */
[----:B------:R-:W-:Y:S01]  /*0340*/  BSSY B1, `(.L_x_3043) ;  /* 0x000038f000017945 */ /* 0x000fe20003800000 */
[----:B------:R-:W-:Y:S01]  /*0350*/  HFMA2 R0, -RZ, RZ, 0, 0 ;  /* 0x00000000ff007431 */ /* 0x000fe200000001ff */
[----:B------:R-:W-:-:S02]  /*0360*/  ISETP.NE.AND.EX P0, PT, RZ, UR9, PT, P0 ;  /* 0x00000009ff007c0c */ /* 0x000fc4000bf05300 */
[----:B------:R-:W-:Y:S02]  /*0370*/  CS2R R102, SRZ ;  /* 0x0000000000667805 */ /* 0x000fe4000001ff00 */
[----:B------:R-:W-:Y:S02]  /*0380*/  MOV R104, RZ ;  /* 0x000000ff00687202 */ /* 0x000fe40000000f00 */
[----:B------:R-:W-:Y:S02]  /*0390*/  CS2R R100, SRZ ;  /* 0x0000000000647805 */ /* 0x000fe4000001ff00 */
[----:B------:R-:W-:Y:S02]  /*03a0*/  CS2R R98, SRZ ;  /* 0x0000000000627805 */ /* 0x000fe4000001ff00 */
[----:B------:R-:W-:Y:S02]  /*03b0*/  CS2R R96, SRZ ;  /* 0x0000000000607805 */ /* 0x000fe4000001ff00 */
[----:B------:R-:W-:-:S02]  /*03c0*/  CS2R R94, SRZ ;  /* 0x00000000005e7805 */ /* 0x000fc4000001ff00 */
[----:B0-----:R-:W-:Y:S02]  /*03d0*/  CS2R R2, SRZ ;  /* 0x0000000000027805 */ /* 0x001fe4000001ff00 */
[----:B------:R-:W-:Y:S02]  /*03e0*/  MOV R4, RZ ;  /* 0x000000ff00047202 */ /* 0x000fe40000000f00 */
[----:B---3--:R-:W-:Y:S02]  /*03f0*/  CS2R R6, SRZ ;  /* 0x0000000000067805 */ /* 0x008fe4000001ff00 */
        /* <DEDUP_REMOVED lines=11> */
[----:B----4-:R-:W-:Y:S02]  /*04b0*/  PRMT R112, R16, 0x7632, R112 ;  /* 0x0000763210707816 */ /* 0x010fe40000000070 */
[----:B------:R-:W-:Y:S02]  /*04c0*/  PRMT R111, R17, 0x7632, R111 ;  /* 0x00007632116f7816 */ /* 0x000fe4000000006f */
[----:B------:R-:W-:Y:S02]  /*04d0*/  PRMT R110, R18, 0x7632, R110 ;  /* 0x00007632126e7816 */ /* 0x000fe4000000006e */
[----:B------:R-:W-:-:S02]  /*04e0*/  PRMT R109, R19, 0x7632, R109 ;  /* 0x00007632136d7816 */ /* 0x000fc4000000006d */
[----:B--2---:R-:W-:Y:S02]  /*04f0*/  PRMT R108, R12, 0x7632, R108 ;  /* 0x000076320c6c7816 */ /* 0x004fe4000000006c */
[----:B------:R-:W-:Y:S02]  /*0500*/  PRMT R107, R13, 0x7632, R107 ;  /* 0x000076320d6b7816 */ /* 0x000fe4000000006b */
[----:B------:R-:W-:Y:S02]  /*0510*/  PRMT R106, R14, 0x7632, R106 ;  /* 0x000076320e6a7816 */ /* 0x000fe4000000006a */
[----:B------:R-:W-:Y:S02]  /*0520*/  PRMT R105, R15, 0x7632, R105 ;  /* 0x000076320f697816 */ /* 0x000fe40000000069 */
[----:B------:R-:W-:Y:S02]  /*0530*/  SHF.L.U32 R131, R16, 0x10, RZ ;  /* 0x0000001010837819 */ /* 0x000fe400000006ff */
[----:B------:R-:W-:-:S02]  /*0540*/  SHF.L.U32 R130, R17, 0x10, RZ ;  /* 0x0000001011827819 */ /* 0x000fc400000006ff */
[----:B------:R-:W-:Y:S02]  /*0550*/  CS2R R16, SRZ ;  /* 0x0000000000107805 */ /* 0x000fe4000001ff00 */
[----:B------:R-:W-:Y:S02]  /*0560*/  SHF.L.U32 R129, R18, 0x10, RZ ;  /* 0x0000001012817819 */ /* 0x000fe400000006ff */
[----:B------:R-:W-:Y:S02]  /*0570*/  SHF.L.U32 R128, R19, 0x10, RZ ;  /* 0x0000001013807819 */ /* 0x000fe400000006ff */
[----:B------:R-:W-:Y:S02]  /*0580*/  CS2R R18, SRZ ;  /* 0x0000000000127805 */ /* 0x000fe4000001ff00 */
[----:B------:R-:W-:Y:S02]  /*0590*/  SHF.L.U32 R127, R12, 0x10, RZ ;  /* 0x000000100c7f7819 */ /* 0x000fe400000006ff */
[----:B------:R-:W-:-:S02]  /*05a0*/  SHF.L.U32 R126, R13, 0x10, RZ ;  /* 0x000000100d7e7819 */ /* 0x000fc400000006ff */
[----:B------:R-:W-:Y:S02]  /*05b0*/  CS2R R12, SRZ ;  /* 0x00000000000c7805 */ /* 0x000fe4000001ff00 */
[----:B------:R-:W-:Y:S02]  /*05c0*/  SHF.L.U32 R125, R14, 0x10, RZ ;  /* 0x000000100e7d7819 */ /* 0x000fe400000006ff */
[----:B------:R-:W-:Y:S02]  /*05d0*/  SHF.L.U32 R124, R15, 0x10, RZ ;  /* 0x000000100f7c7819 */ /* 0x000fe400000006ff */
[----:B------:R-:W-:Y:S02]  /*05e0*/  CS2R R14, SRZ ;  /* 0x00000000000e7805 */ /* 0x000fe4000001ff00 */
[----:B-----5:R-:W-:Y:S02]  /*05f0*/  PRMT R120, R32, 0x7632, R120 ;  /* 0x0000763220787816 */ /* 0x020fe40000000078 */
[----:B------:R-:W-:-:S02]  /*0600*/  PRMT R119, R33, 0x7632, R119 ;  /* 0x0000763221777816 */ /* 0x000fc40000000077 */
[----:B------:R-:W-:Y:S02]  /*0610*/  PRMT R118, R34, 0x7632, R118 ;  /* 0x0000763222767816 */ /* 0x000fe40000000076 */
[----:B------:R-:W-:Y:S02]  /*0620*/  PRMT R117, R35, 0x7632, R117 ;  /* 0x0000763223757816 */ /* 0x000fe40000000075 */
        /* <DEDUP_REMOVED lines=11> */
[----:B------:R-:W-:-:S07]  /*06e0*/  SHF.L.U32 R105, R105, 0x10, RZ ;  /* 0x0000001069697819 */ /* 0x000fce00000006ff */
.L_x_3055:
[----:B------:R-:W0:Y:S01]  /*06f0*/  LDC.64 R76, c[0x0][0x3c0] ;  /* 0x0000f000ff4c7b82 */ /* 0x000e220000000a00 */
[----:B------:R-:W-:-:S05]  /*0700*/  IMAD R60, R123, UR12, RZ ;  /* 0x0000000c7b3c7c24 */ /* 0x000fca000f8e02ff */
[----:B------:R-:W-:Y:S02]  /*0710*/  SHF.R.S32.HI R61, RZ, 0x1f, R60 ;  /* 0x0000001fff3d7819 */ /* 0x000fe4000001143c */
[----:B------:R-:W1:Y:S02]  /*0720*/  LDC.64 R142, c[0x0][0x3a8] ;  /* 0x0000ea00ff8e7b82 */ /* 0x000e640000000a00 */
[----:B------:R-:W-:Y:S02]  /*0730*/  LEA.HI R61, R61, R60, RZ, 0x3 ;  /* 0x0000003c3d3d7211 */ /* 0x000fe400078f18ff */
[----:B------:R-:W-:-:S04]  /*0740*/  LOP3.LUT R60, R5, 0x1f, RZ, 0xc0, !PT ;  /* 0x0000001f053c7812 */ /* 0x000fc800078ec0ff */
[----:B------:R-:W2:Y:S01]  /*0750*/  LDC.64 R80, c[0x0][0x428] ;  /* 0x00010a00ff507b82 */ /* 0x000ea20000000a00 */
[----:B------:R-:W-:-:S07]  /*0760*/  LEA.HI.SX32 R137, R61, R60, 0x1d ;  /* 0x0000003c3d897211 */ /* 0x000fce00078feaff */
        /* <DEDUP_REMOVED lines=13> */
[----:B------:R-:W-:-:S03]  /*0840*/  IMAD.WIDE.U32 R80, R132, 0x10, R80 ;  /* 0x0000001084507825 */ /* 0x000fc600078e0050 */
[----:B------:R-:W3:Y:S01]  /*0850*/  LDG.E R135, desc[UR6][R134.64] ;  /* 0x0000000686877981 */ /* 0x000ee2000c1e1900 */
[----:B0-----:R-:W-:-:S03]  /*0860*/  @P0 IMAD.WIDE R82, R123, 0x2, R82 ;  /* 0x000000027b520825 */ /* 0x001fc600078e0252 */
[----:B------:R-:W3:Y:S04]  /*0870*/  LDG.E.128 R76, desc[UR6][R142.64+0x10] ;  /* 0x000010068e4c7981 */ /* 0x000ee8000c1e1d00 */
[----:B------:R-:W3:Y:S04]  /*0880*/  @P0 LDG.E.U16 R136, desc[UR6][R82.64] ;  /* 0x0000000652880981 */ /* 0x000ee8000c1e1500 */
[----:B------:R-:W3:Y:S01]  /*0890*/  LDG.E.128 R80, desc[UR6][R80.64] ;  /* 0x0000000650507981 */ /* 0x000ee2000c1e1d00 */
[----:B------:R-:W-:-:S04]  /*08a0*/  ISETP.NE.U32.AND P1, PT, RZ, UR10, PT ;  /* 0x0000000aff007c0c */ /* 0x000fc8000bf25070 */
[----:B------:R-:W-:-:S13]  /*08b0*/  ISETP.NE.AND.EX P1, PT, RZ, UR11, PT, P1 ;  /* 0x0000000bff007c0c */ /* 0x000fda000bf25310 */
[----:B------:R-:W0:Y:S08]  /*08c0*/  @P1 LDC.64 R138, c[0x0][0x438] ;  /* 0x00010e00ff8a1b82 */ /* 0x000e300000000a00 */
[----:B------:R-:W1:Y:S01]  /*08d0*/  @P1 LDC.64 R140, c[0x0][0x438] ;  /* 0x00010e00ff8c1b82 */ /* 0x000e620000000a00 */
[----:B------:R-:W-:Y:S02]  /*08e0*/  ISETP.NE.AND P2, PT, R122, RZ, PT ;  /* 0x000000ff7a00720c */ /* 0x000fe40003f45270 */
[----:B------:R-:W-:Y:S01]  /*08f0*/  MOV R133, 0x3f800000 ;  /* 0x3f80000000857802 */ /* 0x000fe20000000f00 */
[----:B0-----:R-:W-:-:S05]  /*0900*/  @P1 IMAD.WIDE.U32 R138, R132, 0x20, R138 ;  /* 0x00000020848a1825 */ /* 0x001fca00078e008a */
[----:B------:R-:W5:Y:S01]  /*0910*/  @P1 LDG.E.128 R44, desc[UR6][R138.64] ;  /* 0x000000068a2c1981 */ /* 0x000f62000c1e1d00 */
[----:B-1----:R-:W-:-:S03]  /*0920*/  @P1 IMAD.WIDE.U32 R140, R137, 0x20, R140 ;  /* 0x00000020898c1825 */ /* 0x002fc600078e008c */
[----:B------:R0:W5:Y:S04]  /*0930*/  @P1 LDG.E.128 R48, desc[UR6][R138.64+0x10] ;  /* 0x000010068a301981 */ /* 0x000168000c1e1d00 */
[----:B------:R-:W5:Y:S04]  /*0940*/  @P1 LDG.E.128 R36, desc[UR6][R140.64] ;  /* 0x000000068c241981 */ /* 0x000f68000c1e1d00 */
[----:B------:R1:W5:Y:S01]  /*0950*/  @P1 LDG.E.128 R40, desc[UR6][R140.64+0x10] ;  /* 0x000010068c281981 */ /* 0x000362000c1e1d00 */
[----:B------:R-:W-:Y:S01]  /*0960*/  UMOV UR4, 0xffffffff ;  /* 0xffffffff00047882 */ /* 0x000fe20000000000 */
[----:B------:R-:W-:-:S04]  /*0970*/  ISETP.NE.U32.AND P1, PT, RZ, UR10, PT ;  /* 0x0000000aff007c0c */ /* 0x000fc8000bf25070 */
[----:B------:R-:W-:Y:S02]  /*0980*/  ISETP.NE.AND.EX P1, PT, RZ, UR11, PT, P1 ;  /* 0x0000000bff007c0c */ /* 0x000fe4000bf25310 */
[----:B----4-:R-:W-:-:S05]  /*0990*/  FSEL R144, R146, RZ, !P2 ;  /* 0x000000ff92907208 */ /* 0x010fca0005000000 */
[C---:B------:R-:W-:Y:S01]  /*09a0*/  FADD.FTZ R158, -R144.reuse, R60 ;  /* 0x0000003c909e7221 */ /* 0x040fe20000010100 */
[----:B--2---:R-:W-:Y:S01]  /*09b0*/  FADD.FTZ R162, -R144, R70 ;  /* 0x0000004690a27221 */ /* 0x004fe20000010100 */
[C---:B0-----:R-:W-:Y:S02]  /*09c0*/  PRMT R139, R66.reuse, 0x7632, R139 ;  /* 0x00007632428b7816 */ /* 0x041fe4000000008b */
[----:B------:R-:W-:Y:S02]  /*09d0*/  SHF.L.U32 R148, R66, 0x10, RZ ;  /* 0x0000001042947819 */ /* 0x000fe400000006ff */
[C---:B------:R-:W-:Y:S02]  /*09e0*/  SHF.L.U32 R142, R64.reuse, 0x10, RZ ;  /* 0x00000010408e7819 */ /* 0x040fe400000006ff */
[C---:B------:R-:W-:Y:S02]  /*09f0*/  PRMT R66, R67.reuse, 0x7632, R66 ;  /* 0x0000763243427816 */ /* 0x040fe40000000042 */
[----:B------:R-:W-:Y:S01]  /*0a00*/  SHF.L.U32 R146, R67, 0x10, RZ ;  /* 0x0000001043927819 */ /* 0x000fe200000006ff */
[----:B---3--:R-:W-:Y:S01]  /*0a10*/  FMUL.FTZ R67, R135, R158 ;  /* 0x0000009e87437220 */ /* 0x008fe20000410000 */
[----:B-1----:R-:W-:Y:S01]  /*0a20*/  PRMT R141, R64, 0x7632, R141 ;  /* 0x00007632408d7816 */ /* 0x002fe2000000008d */
[----:B------:R-:W-:Y:S01]  /*0a30*/  FADD.FTZ R70, -R144, R71 ;  /* 0x0000004790467221 */ /* 0x000fe20000010100 */
[----:B------:R-:W-:Y:S01]  /*0a40*/  FADD.FTZ R21, R142, R21 ;  /* 0x000000158e157221 */ /* 0x000fe20000010000 */
[----:B------:R-:W-:Y:S01]  /*0a50*/  FFMA.FTZ R93, R67, R142, R93 ;  /* 0x0000008e435d7223 */ /* 0x000fe2000001005d */
[----:B------:R-:W-:-:S02]  /*0a60*/  SHF.L.U32 R141, R141, 0x10, RZ ;  /* 0x000000108d8d7819 */ /* 0x000fc400000006ff */
[----:B------:R-:W-:Y:S01]  /*0a70*/  @P0 SHF.L.U32 R133, R136, 0x10, RZ ;  /* 0x0000001088850819 */ /* 0x000fe200000006ff */
[C---:B------:R-:W-:Y:S01]  /*0a80*/  FADD.FTZ R136, -R144.reuse, R75 ;  /* 0x0000004b90887221 */ /* 0x040fe20000010100 */
[----:B------:R-:W-:Y:S01]  /*0a90*/  FMUL.FTZ R75, R135, R162 ;  /* 0x000000a2874b7220 */ /* 0x000fe20000410000 */
[C---:B------:R-:W-:Y:S01]  /*0aa0*/  FADD.FTZ R152, -R144.reuse, R61 ;  /* 0x0000003d90987221 */ /* 0x040fe20000010100 */
[----:B------:R-:W-:Y:S01]  /*0ab0*/  FMUL.FTZ R142, R131, R142 ;  /* 0x0000008e838e7220 */ /* 0x000fe20000410000 */
[C---:B------:R-:W-:Y:S01]  /*0ac0*/  FADD.FTZ R154, -R144.reuse, R62 ;  /* 0x0000003e909a7221 */ /* 0x040fe20000010100 */
[C---:B------:R-:W-:Y:S01]  /*0ad0*/  FADD.FTZ R156, -R144.reuse, R63 ;  /* 0x0000003f909c7221 */ /* 0x040fe20000010100 */
        /* <DEDUP_REMOVED lines=13> */
[----:B------:R-:W-:Y:S01]  /*0bb0*/  FADD.FTZ R83, RZ, R142 ;  /* 0x0000008eff537221 */ /* 0x000fe20000010000 */
[----:B------:R-:W-:Y:S01]  /*0bc0*/  FFMA.FTZ R146, R67, R142, RZ ;  /* 0x0000008e43927223 */ /* 0x000fe200000100ff */
[----:B------:R-:W-:Y:S01]  /*0bd0*/  FADD.FTZ R60, -R144, R79 ;  /* 0x0000004f903c7221 */ /* 0x000fe20000010100 */
[----:B------:R-:W-:Y:S01]  /*0be0*/  SHF.L.U32 R143, R143, 0x10, RZ ;  /* 0x000000108f8f7819 */ /* 0x000fe200000006ff */
[C---:B------:R-:W-:Y:S01]  /*0bf0*/  FMUL.FTZ R153, R135.reuse, R62 ;  /* 0x0000003e87997220 */ /* 0x040fe20000410000 */
[----:B------:R-:W-:Y:S01]  /*0c00*/  FMUL.FTZ R157, R135, R154 ;  /* 0x0000009a879d7220 */ /* 0x000fe20000410000 */
[----:B------:R-:W-:Y:S01]  /*0c10*/  FMUL.FTZ R79, R130, R150 ;  /* 0x00000096824f7220 */ /* 0x000fe20000410000 */
[----:B------:R-:W-:Y:S01]  /*0c20*/  FADD.FTZ R62, R83, R70 ;  /* 0x00000046533e7221 */ /* 0x000fe20000010000 */
[----:B------:R-:W-:Y:S01]  /*0c30*/  FFMA.FTZ R146, R159, R70, R146 ;  /* 0x000000469f927223 */ /* 0x000fe20000010092 */
[C---:B------:R-:W-:Y:S01]  /*0c40*/  FADD.FTZ R160, -R144.reuse, R68 ;  /* 0x0000004490a07221 */ /* 0x040fe20000010100 */
[----:B------:R-:W-:Y:S01]  /*0c50*/  FADD.FTZ R68, -R144, R69 ;  /* 0x0000004590447221 */ /* 0x000fe20000010100 */
[----:B------:R-:W-:Y:S01]  /*0c60*/  FMUL.FTZ R155, R135, R156 ;  /* 0x0000009c879b7220 */ /* 0x000fe20000410000 */
[----:B------:R-:W-:Y:S01]  /*0c70*/  FMUL.FTZ R69, R111, R143 ;  /* 0x0000008f6f457220 */ /* 0x000fe20000410000 */
[----:B------:R-:W-:Y:S01]  /*0c80*/  FADD.FTZ R62, R62, R79 ;  /* 0x0000004f3e3e7221 */ /* 0x000fe20000010000 */
[----:B------:R-:W-:Y:S01]  /*0c90*/  FFMA.FTZ R146, R157, R79, R146 ;  /* 0x0000004f9d927223 */ /* 0x000fe20000010092 */
[C---:B------:R-:W-:Y:S01]  /*0ca0*/  FADD.FTZ R134, -R144.reuse, R74 ;  /* 0x0000004a90867221 */ /* 0x040fe20000010100 */
[----:B------:R-:W-:Y:S01]  /*0cb0*/  FADD.FTZ R138, -R144, R77 ;  /* 0x0000004d908a7221 */ /* 0x000fe20000010100 */
[----:B------:R-:W-:Y:S01]  /*0cc0*/  SHF.L.U32 R139, R139, 0x10, RZ ;  /* 0x000000108b8b7819 */ /* 0x000fe200000006ff */
[----:B------:R-:W-:Y:S01]  /*0cd0*/  FMUL.FTZ R77, R135, R160 ;  /* 0x000000a0874d7220 */ /* 0x000fe20000410000 */
[----:B------:R-:W-:Y:S01]  /*0ce0*/  FMUL.FTZ R74, R129, R148 ;  /* 0x00000094814a7220 */ /* 0x000fe20000410000 */
[----:B------:R-:W-:Y:S01]  /*0cf0*/  FADD.FTZ R83, R62, R69 ;  /* 0x000000453e537221 */ /* 0x000fe20000010000 */
[----:B------:R-:W-:Y:S01]  /*0d00*/  FFMA.FTZ R146, R155, R69, R146 ;  /* 0x000000459b927223 */ /* 0x000fe20000010092 */
[----:B------:R-:W-:Y:S01]  /*0d10*/  FADD.FTZ R64, -R144, R73 ;  /* 0x0000004990407221 */ /* 0x000fe20000010100 */
[----:B------:R-:W-:Y:S01]  /*0d20*/  FMUL.FTZ R73, R135, R68 ;  /* 0x0000004487497220 */ /* 0x000fe20000410000 */
[----:B------:R-:W-:Y:S01]  /*0d30*/  FMUL.FTZ R68, R110, R139 ;  /* 0x0000008b6e447220 */ /* 0x000fe20000410000 */
[----:B------:R-:W-:Y:S01]  /*0d40*/  FADD.FTZ R83, R83, R74 ;  /* 0x0000004a53537221 */ /* 0x000fe20000010000 */
[----:B------:R-:W-:Y:S01]  /*0d50*/  FFMA.FTZ R146, R77, R74, R146 ;  /* 0x0000004a4d927223 */ /* 0x000fe20000010092 */
[----:B------:R-:W-:-:S02]  /*0d60*/  SHF.L.U32 R66, R66, 0x10, RZ ;  /* 0x0000001042427819 */ /* 0x000fc400000006ff */
[----:B------:R-:W-:Y:S01]  /*0d70*/  FADD.FTZ R83, R83, R68 ;  /* 0x0000004453537221 */ /* 0x000fe20000010000 */
[----:B------:R-:W-:Y:S02]  /*0d80*/  FFMA.FTZ R146, R73, R68, R146 ;  /* 0x0000004449927223 */ /* 0x000fe40000010092 */
[----:B------:R-:W-:Y:S01]  /*0d90*/  FADD.FTZ R14, R66, R14 ;  /* 0x0000000e420e7221 */ /* 0x000fe20000010000 */
[-C--:B------:R-:W-:Y:S01]  /*0da0*/  FFMA.FTZ R86, R71, R66.reuse, R86 ;  /* 0x0000004247567223 */ /* 0x080fe20000010056 */
[----:B------:R-:W-:Y:S01]  /*0db0*/  FMUL.FTZ R66, R109, R66 ;  /* 0x000000426d427220 */ /* 0x000fe20000410000 */
[----:B------:R-:W-:Y:S01]  /*0dc0*/  FADD.FTZ R83, R83, R72 ;  /* 0x0000004853537221 */ /* 0x000fe20000010000 */
        /* <DEDUP_REMOVED lines=8> */
[C---:B------:R-:W-:Y:S01]  /*0e50*/  FADD.FTZ R76, -R144.reuse, R76 ;  /* 0x0000004c904c7221 */ /* 0x040fe20000010100 */
[----:B------:R-:W-:Y:S01]  /*0e60*/  FADD.FTZ R78, -R144, R78 ;  /* 0x0000004e904e7221 */ /* 0x000fe20000010100 */
[----:B------:R-:W-:Y:S01]  /*0e70*/  FMUL.FTZ R147, R135, R136 ;  /* 0x0000008887937220 */ /* 0x000fe20000410000 */
[----:B------:R-:W-:Y:S01]  /*0e80*/  PRMT R65, R81, 0x7632, R65 ;  /* 0x0000763251417816 */ /* 0x000fe20000000041 */
[-C--:B------:R-:W-:Y:S01]  /*0e90*/  FFMA.FTZ R84, R151, R63.reuse, R84 ;  /* 0x0000003f97547223 */ /* 0x080fe20000010054 */
[----:B------:R-:W-:Y:S01]  /*0ea0*/  SHF.L.U32 R144, R81, 0x10, RZ ;  /* 0x0000001051907819 */ /* 0x000fe200000006ff */
[----:B------:R-:W-:Y:S01]  /*0eb0*/  FADD.FTZ R12, R63, R12 ;  /* 0x0000000c3f0c7221 */ /* 0x000fe20000010000 */
[----:B------:R-:W-:Y:S01]  /*0ec0*/  FMUL.FTZ R136, R108, R63 ;  /* 0x0000003f6c887220 */ /* 0x000fe20000410000 */
[----:B------:R-:W-:Y:S01]  /*0ed0*/  FADD.FTZ R63, R83, R140 ;  /* 0x0000008c533f7221 */ /* 0x000fe20000010000 */
[----:B------:R-:W-:Y:S01]  /*0ee0*/  FFMA.FTZ R62, R153, R140, R62 ;  /* 0x0000008c993e7223 */ /* 0x000fe2000001003e */
        /* <DEDUP_REMOVED lines=12> */
[----:B------:R-:W-:Y:S01]  /*0fb0*/  FFMA.FTZ R90, R155, R143, R90 ;  /* 0x0000008f9b5a7223 */ /* 0x000fe2000001005a */
[----:B------:R-:W-:Y:S01]  /*0fc0*/  FADD.FTZ R18, R143, R18 ;  /* 0x000000128f127221 */ /* 0x000fe20000010000 */
[C---:B------:R-:W-:Y:S01]  /*0fd0*/  FMUL.FTZ R145, R135.reuse, R76 ;  /* 0x0000004c87917220 */ /* 0x040fe20000410000 */
[----:B------:R-:W-:Y:S01]  /*0fe0*/  FMUL.FTZ R143, R135, R138 ;  /* 0x0000008a878f7220 */ /* 0x000fe20000410000 */
[----:B------:R-:W-:Y:S01]  /*0ff0*/  SHF.L.U32 R81, R81, 0x10, RZ ;  /* 0x0000001051517819 */ /* 0x000fe200000006ff */
[----:B------:R-:W-:Y:S01]  /*1000*/  FMUL.FTZ R138, R125, R82 ;  /* 0x000000527d8a7220 */ /* 0x000fe20000410000 */
[----:B------:R-:W-:Y:S01]  /*1010*/  FADD.FTZ R63, R63, R134 ;  /* 0x000000863f3f7221 */ /* 0x000fe20000010000 */
[----:B------:R-:W-:Y:S01]  /*1020*/  FFMA.FTZ R62, R147, R134, R62 ;  /* 0x00000086933e7223 */ /* 0x000fe2000001003e */
[----:B------:R-:W-:Y:S01]  /*1030*/  FFMA.FTZ R92, R159, R141, R92 ;  /* 0x0000008d9f5c7223 */ /* 0x000fe2000001005c */
[----:B------:R-:W-:Y:S01]  /*1040*/  FADD.FTZ R20, R141, R20 ;  /* 0x000000148d147221 */ /* 0x000fe20000010000 */
[----:B------:R-:W-:Y:S01]  /*1050*/  FMUL.FTZ R141, R135, R78 ;  /* 0x0000004e878d7220 */ /* 0x000fe20000410000 */
[----:B------:R-:W-:Y:S01]  /*1060*/  FADD.FTZ R9, R82, R9 ;  /* 0x0000000952097221 */ /* 0x000fe20000010000 */
[----:B------:R-:W-:Y:S01]  /*1070*/  FFMA.FTZ R25, R145, R82, R25 ;  /* 0x0000005291197223 */ /* 0x000fe20000010019 */
        /* <DEDUP_REMOVED lines=9> */
[----:B------:R-:W-:Y:S01]  /*1110*/  FFMA.FTZ R26, R147, R65, R26 ;  /* 0x00000041931a7223 */ /* 0x000fe2000001001a */
[----:B------:R-:W-:Y:S01]  /*1120*/  FADD.FTZ R10, R65, R10 ;  /* 0x0000000a410a7221 */ /* 0x000fe20000010000 */
        /* <DEDUP_REMOVED lines=10> */
[----:B------:R-:W-:Y:S01]  /*11d0*/  FFMA.FTZ R24, R143, R81, R24 ;  /* 0x000000518f187223 */ /* 0x000fe20000010018 */
[----:B------:R-:W-:Y:S01]  /*11e0*/  FADD.FTZ R8, R81, R8 ;  /* 0x0000000851087221 */ /* 0x000fe20000010000 */
[----:B------:R-:W-:Y:S01]  /*11f0*/  FFMA.FTZ R22, R83, R61, R22 ;  /* 0x0000003d53167223 */ /* 0x000fe20000010016 */
[----:B------:R-:W-:Y:S01]  /*1200*/  FADD.FTZ R6, R61, R6 ;  /* 0x000000063d067221 */ /* 0x000fe20000010000 */
[----:B------:R-:W-:Y:S01]  /*1210*/  FADD.FTZ R63, R63, R78 ;  /* 0x0000004e3f3f7221 */ /* 0x000fe20000010000 */
[----:B------:R-:W-:Y:S01]  /*1220*/  FFMA.FTZ R65, R83, R78, R65 ;  /* 0x0000004e53417223 */ /* 0x000fe20000010041 */
        /* <DEDUP_REMOVED lines=19> */
.L_x_3067:
        /* <DEDUP_REMOVED lines=17> */
[----:B------:R-:W-:Y:S01]  /*1470*/  FADD.FTZ R144, R70, -R159 ;  /* 0x8000009f46907221 */ /* 0x000fe20000010000 */
[----:B------:R-:W-:Y:S01]  /*1480*/  FADD.FTZ R70, R74, -R77 ;  /* 0x8000004d4a467221 */ /* 0x000fe20000010000 */
[----:B------:R-:W-:Y:S01]  /*1490*/  FADD.FTZ R74, R68, -R73 ;  /* 0x80000049444a7221 */ /* 0x000fe20000010000 */
[----:B------:R-:W-:Y:S01]  /*14a0*/  FADD.FTZ R72, R72, -R75 ;  /* 0x8000004b48487221 */ /* 0x000fe20000010000 */
[----:B------:R-:W-:Y:S01]  /*14b0*/  FADD.FTZ R68, R66, -R71 ;  /* 0x8000004742447221 */ /* 0x000fe20000010000 */
[-CC-:B------:R-:W-:Y:S01]  /*14c0*/  FFMA.FTZ R67, R67, R81.reuse, R76.reuse ;  /* 0x0000005143437223 */ /* 0x180fe2000001004c */
[-C--:B------:R-:W-:Y:S01]  /*14d0*/  FFMA.FTZ R148, R157, R81.reuse, R76 ;  /* 0x000000519d947223 */ /* 0x080fe2000001004c */
[----:B-----5:R-:W-:Y:S01]  /*14e0*/  PRMT R66, R63, 0x7632, R66 ;  /* 0x000076323f427816 */ /* 0x020fe20000000042 */
[----:B------:R-:W-:Y:S01]  /*14f0*/  FMUL.FTZ R70, R135, R70 ;  /* 0x0000004687467220 */ /* 0x000fe20000410000 */
[----:B------:R-:W-:Y:S01]  /*1500*/  FFMA.FTZ R146, R155, R81, R76 ;  /* 0x000000519b927223 */ /* 0x000fe2000001004c */
[----:B------:R-:W-:Y:S01]  /*1510*/  FMUL.FTZ R72, R135, R72 ;  /* 0x0000004887487220 */ /* 0x000fe20000410000 */
[----:B------:R-:W-:Y:S01]  /*1520*/  FADD.FTZ R142, R142, -R67 ;  /* 0x800000438e8e7221 */ /* 0x000fe20000010000 */
[----:B------:R-:W-:Y:S01]  /*1530*/  FADD.FTZ R148, R79, -R148 ;  /* 0x800000944f947221 */ /* 0x000fe20000010000 */
[----:B------:R-:W-:Y:S01]  /*1540*/  SHF.L.U32 R73, R62, 0x10, RZ ;  /* 0x000000103e497819 */ /* 0x000fe200000006ff */
[----:B------:R-:W-:Y:S01]  /*1550*/  FMUL.FTZ R68, R135, R68 ;  /* 0x0000004487447220 */ /* 0x000fe20000410000 */
[----:B------:R-:W-:Y:S01]  /*1560*/  SHF.L.U32 R150, R66, 0x10, RZ ;  /* 0x0000001042967819 */ /* 0x000fe200000006ff */
[-C--:B------:R-:W-:Y:S01]  /*1570*/  FMUL.FTZ R66, R70, R133.reuse ;  /* 0x0000008546427220 */ /* 0x080fe20000410000 */
[----:B------:R-:W-:Y:S01]  /*1580*/  SHF.L.U32 R67, R30, 0x10, RZ ;  /* 0x000000101e437819 */ /* 0x000fe200000006ff */
[----:B------:R-:W-:Y:S01]  /*1590*/  FADD.FTZ R146, R69, -R146 ;  /* 0x8000009245927221 */ /* 0x000fe20000010000 */
[----:B------:R-:W-:Y:S01]  /*15a0*/  SHF.L.U32 R63, R63, 0x10, RZ ;  /* 0x000000103f3f7819 */ /* 0x000fe200000006ff */
[-C--:B------:R-:W-:Y:S01]  /*15b0*/  FMUL.FTZ R72, R72, R133.reuse ;  /* 0x0000008548487220 */ /* 0x080fe20000410000 */
[----:B------:R-:W-:Y:S01]  /*15c0*/  SHF.L.U32 R69, R31, 0x10, RZ ;  /* 0x000000101f457819 */ /* 0x000fe200000006ff */
[----:B------:R-:W-:Y:S01]  /*15d0*/  FMUL.FTZ R75, R68, R133 ;  /* 0x00000085444b7220 */ /* 0x000fe20000410000 */
[----:B------:R-:W-:Y:S01]  /*15e0*/  SHF.L.U32 R152, R113, 0x10, RZ ;  /* 0x0000001071987819 */ /* 0x000fe200000006ff */
[----:B------:R-:W-:Y:S01]  /*15f0*/  FMUL.FTZ R148, R135, R148 ;  /* 0x0000009487947220 */ /* 0x000fe20000410000 */
[C---:B------:R-:W-:Y:S01]  /*1600*/  FMUL.FTZ R73, R66.reuse, R73 ;  /* 0x0000004942497220 */ /* 0x040fe20000410000 */
[----:B------:R-:W-:Y:S01]  /*1610*/  FMUL.FTZ R66, R66, R67 ;  /* 0x0000004342427220 */ /* 0x000fe20000410000 */
[----:B------:R-:W-:Y:S01]  /*1620*/  PRMT R62, R62, 0x7632, R62 ;  /* 0x000076323e3e7816 */ /* 0x000fe2000000003e */
[C---:B------:R-:W-:Y:S01]  /*1630*/  FMUL.FTZ R71, R72.reuse, R63 ;  /* 0x0000003f48477220 */ /* 0x040fe20000410000 */
[----:B------:R-:W-:Y:S01]  /*1640*/  SHF.L.U32 R67, R29, 0x10, RZ ;  /* 0x000000101d437819 */ /* 0x000fe200000006ff */
[----:B------:R-:W-:Y:S01]  /*1650*/  FMUL.FTZ R68, R72, R69 ;  /* 0x0000004548447220 */ /* 0x000fe20000410000 */
[C---:B------:R-:W-:Y:S01]  /*1660*/  FMUL.FTZ R70, R75.reuse, R150 ;  /* 0x000000964b467220 */ /* 0x040fe20000410000 */
[----:B------:R-:W-:Y:S01]  /*1670*/  FMUL.FTZ R63, R75, R152 ;  /* 0x000000984b3f7220 */ /* 0x000fe20000410000 */
[----:B------:R-:W-:Y:S01]  /*1680*/  FMUL.FTZ R74, R135, R74 ;  /* 0x0000004a874a7220 */ /* 0x000fe20000410000 */
[-C--:B------:R-:W-:Y:S01]  /*1690*/  FMUL.FTZ R148, R148, R133.reuse ;  /* 0x0000008594947220 */ /* 0x080fe20000410000 */
[----:B------:R-:W-:Y:S01]  /*16a0*/  PRMT R69, R61, 0x7632, R69 ;  /* 0x000076323d457816 */ /* 0x000fe20000000045 */
[----:B------:R-:W-:Y:S01]  /*16b0*/  FMUL.FTZ R146, R135, R146 ;  /* 0x0000009287927220 */ /* 0x000fe20000410000 */
[----:B------:R-:W-:Y:S01]  /*16c0*/  SHF.L.U32 R75, R61, 0x10, RZ ;  /* 0x000000103d4b7819 */ /* 0x000fe200000006ff */
[C---:B------:R-:W-:Y:S01]  /*16d0*/  FMUL.FTZ R142, R135.reuse, R142 ;  /* 0x0000008e878e7220 */ /* 0x040fe20000410000 */
[----:B------:R-:W-:Y:S01]  /*16e0*/  SHF.L.U32 R61, R62, 0x10, RZ ;  /* 0x000000103e3d7819 */ /* 0x000fe200000006ff */
        /* <DEDUP_REMOVED lines=12> */
[C---:B------:R-:W-:Y:S01]  /*17b0*/  FMUL.FTZ R72, R74.reuse, R61 ;  /* 0x0000003d4a487220 */ /* 0x040fe20000410000 */
[----:B------:R-:W-:Y:S01]  /*17c0*/  FMUL.FTZ R61, R74, R77 ;  /* 0x0000004d4a3d7220 */ /* 0x000fe20000410000 */
[----:B------:R-:W-:Y:S01]  /*17d0*/  SHF.L.U32 R77, R69, 0x10, RZ ;  /* 0x00000010454d7819 */ /* 0x000fe200000006ff */
[----:B------:R-:W-:Y:S01]  /*17e0*/  FMUL.FTZ R157, R146, R157 ;  /* 0x0000009d929d7220 */ /* 0x000fe20000410000 */
[C---:B------:R-:W-:Y:S01]  /*17f0*/  FMUL.FTZ R79, R142.reuse, R79 ;  /* 0x0000004f8e4f7220 */ /* 0x040fe20000410000 */
[----:B------:R-:W-:Y:S01]  /*1800*/  FMUL.FTZ R67, R142, R67 ;  /* 0x000000438e437220 */ /* 0x000fe20000410000 */
[----:B------:R-:W-:Y:S01]  /*1810*/  SHF.L.U32 R69, R62, 0x10, RZ ;  /* 0x000000103e457819 */ /* 0x000fe200000006ff */
[----:B------:R-:W-:Y:S01]  /*1820*/  FMUL.FTZ R142, R144, R155 ;  /* 0x0000009b908e7220 */ /* 0x000fe20000410000 */
[----:B------:R-:W-:Y:S01]  /*1830*/  F2FP.BF16.F32.PACK_AB R62, R61, R66 ;  /* 0x000000423d3e723e */ /* 0x000fe200000010ff */
[----:B------:R-:W-:Y:S01]  /*1840*/  FMUL.FTZ R75, R148, R75 ;  /* 0x0000004b944b7220 */ /* 0x000fe20000410000 */
[----:B------:R-:W-:Y:S01]  /*1850*/  F2FP.BF16.F32.PACK_AB R61, R157, R60 ;  /* 0x0000003c9d3d723e */ /* 0x000fe200000010ff */
[----:B------:R-:W-:Y:S01]  /*1860*/  FMUL.FTZ R77, R146, R77 ;  /* 0x0000004d924d7220 */ /* 0x000fe20000410000 */
[----:B------:R-:W-:Y:S01]  /*1870*/  FMUL.FTZ R74, R144, R69 ;  /* 0x00000045904a7220 */ /* 0x000fe20000410000 */
[----:B------:R-:W-:-:S02]  /*1880*/  F2FP.BF16.F32.PACK_AB R63, R63, R68 ;  /* 0x000000443f3f723e */ /* 0x000fc400000010ff */
[----:B------:R-:W-:Y:S01]  /*1890*/  F2FP.BF16.F32.PACK_AB R60, R142, R67 ;  /* 0x000000438e3c723e */ /* 0x000fe200000010ff */
[----:B------:R-:W-:Y:S06]  /*18a0*/  BRA `(.L_x_3047) ;  /* 0x0000000400207947 */ /* 0x000fec0003800000 */
.L_x_3046:
[-CC-:B------:R-:W-:Y:S01]  /*18b0*/  FFMA.FTZ R75, R75, R81.reuse, R76.reuse ;  /* 0x000000514b4b7223 */ /* 0x180fe2000001004c */
[-CC-:B------:R-:W-:Y:S01]  /*18c0*/  FFMA.FTZ R71, R71, R81.reuse, R76.reuse ;  /* 0x0000005147477223 */ /* 0x180fe2000001004c */
[-CC-:B------:R-:W-:Y:S01]  /*18d0*/  FFMA.FTZ R67, R67, R81.reuse, R76.reuse ;  /* 0x0000005143437223 */ /* 0x180fe2000001004c */
[-C--:B------:R-:W-:Y:S01]  /*18e0*/  FFMA.FTZ R146, R155, R81.reuse, R76 ;  /* 0x000000519b927223 */ /* 0x080fe2000001004c */
[----:B------:R-:W-:Y:S01]  /*18f0*/  FADD.FTZ R54, R72, -R75 ;  /* 0x8000004b48367221 */ /* 0x000fe20000010000 */
[----:B------:R-:W-:Y:S01]  /*1900*/  FADD.FTZ R66, R66, -R71 ;  /* 0x8000004742427221 */ /* 0x000fe20000010000 */
[----:B-----5:R-:W-:Y:S01]  /*1910*/  PRMT R52, R63, 0x7632, R52 ;  /* 0x000076323f347816 */ /* 0x020fe20000000034 */
[-C--:B------:R-:W-:Y:S01]  /*1920*/  FFMA.FTZ R77, R77, R81.reuse, R76 ;  /* 0x000000514d4d7223 */ /* 0x080fe2000001004c */
[C---:B------:R-:W-:Y:S01]  /*1930*/  FMUL.FTZ R54, R135.reuse, R54 ;  /* 0x0000003687367220 */ /* 0x040fe20000410000 */
[----:B------:R-:W-:Y:S01]  /*1940*/  FMUL.FTZ R55, R135, R66 ;  /* 0x0000004287377220 */ /* 0x000fe20000410000 */
[----:B------:R-:W-:Y:S01]  /*1950*/  SHF.L.U32 R63, R63, 0x10, RZ ;  /* 0x000000103f3f7819 */ /* 0x000fe200000006ff */
[----:B------:R-:W-:Y:S01]  /*1960*/  FADD.FTZ R142, R142, -R67 ;  /* 0x800000438e8e7221 */ /* 0x000fe20000010000 */
[----:B------:R-:W-:Y:S01]  /*1970*/  FADD.FTZ R146, R69, -R146 ;  /* 0x8000009245927221 */ /* 0x000fe20000010000 */
[-CC-:B------:R-:W-:Y:S01]  /*1980*/  FFMA.FTZ R159, R159, R81.reuse, R76.reuse ;  /* 0x000000519f9f7223 */ /* 0x180fe2000001004c */
[--C-:B------:R-:W-:Y:S01]  /*1990*/  FFMA.FTZ R73, R73, R81, R76.reuse ;  /* 0x0000005149497223 */ /* 0x100fe2000001004c */
[----:B------:R-:W-:Y:S01]  /*19a0*/  SHF.L.U32 R69, R113, 0x10, RZ ;  /* 0x0000001071457819 */ /* 0x000fe200000006ff */
[-C--:B------:R-:W-:Y:S01]  /*19b0*/  FMUL.FTZ R66, R54, R133.reuse ;  /* 0x0000008536427220 */ /* 0x080fe20000410000 */
[----:B------:R-:W-:Y:S01]  /*19c0*/  SHF.L.U32 R67, R52, 0x10, RZ ;  /* 0x0000001034437819 */ /* 0x000fe200000006ff */
[----:B------:R-:W-:Y:S01]  /*19d0*/  FMUL.FTZ R52, R55, R133 ;  /* 0x0000008537347220 */ /* 0x000fe20000410000 */
[----:B------:R-:W-:Y:S01]  /*19e0*/  FADD.FTZ R74, R74, -R77 ;  /* 0x8000004d4a4a7221 */ /* 0x000fe20000010000 */
[----:B------:R-:W-:Y:S01]  /*19f0*/  SHF.L.U32 R53, R31, 0x10, RZ ;  /* 0x000000101f357819 */ /* 0x000fe200000006ff */
[----:B------:R-:W-:Y:S01]  /*1a00*/  FADD.FTZ R144, R70, -R159 ;  /* 0x8000009f46907221 */ /* 0x000fe20000010000 */
[----:B------:R-:W-:Y:S01]  /*1a10*/  FADD.FTZ R68, R68, -R73 ;  /* 0x8000004944447221 */ /* 0x000fe20000010000 */
[----:B------:R-:W-:Y:S01]  /*1a20*/  FMUL.FTZ R71, R66, R63 ;  /* 0x0000003f42477220 */ /* 0x000fe20000410000 */
[----:B------:R-:W-:Y:S01]  /*1a30*/  FFMA.FTZ R58, R157, R81, R76 ;  /* 0x000000519d3a7223 */ /* 0x000fe2000001004c */
[C---:B------:R-:W-:Y:S01]  /*1a40*/  FMUL.FTZ R70, R52.reuse, R67 ;  /* 0x0000004334467220 */ /* 0x040fe20000410000 */
[----:B------:R-:W-:Y:S01]  /*1a50*/  FMUL.FTZ R63, R52, R69 ;  /* 0x00000045343f7220 */ /* 0x000fe20000410000 */
[C---:B------:R-:W-:Y:S01]  /*1a60*/  FMUL.FTZ R52, R135.reuse, R74 ;  /* 0x0000004a87347220 */ /* 0x040fe20000410000 */
[----:B------:R-:W-:Y:S01]  /*1a70*/  PRMT R59, R62, 0x7632, R59 ;  /* 0x000076323e3b7816 */ /* 0x000fe2000000003b */
[----:B------:R-:W-:Y:S01]  /*1a80*/  FMUL.FTZ R66, R66, R53 ;  /* 0x0000003542427220 */ /* 0x000fe20000410000 */
[----:B------:R-:W-:Y:S01]  /*1a90*/  FMUL.FTZ R53, R135, R68 ;  /* 0x0000004487357220 */ /* 0x000fe20000410000 */
[----:B------:R-:W-:Y:S01]  /*1aa0*/  SHF.L.U32 R62, R62, 0x10, RZ ;  /* 0x000000103e3e7819 */ /* 0x000fe200000006ff */
[----:B------:R-:W-:Y:S01]  /*1ab0*/  FADD.FTZ R58, R79, -R58 ;  /* 0x8000003a4f3a7221 */ /* 0x000fe20000010000 */
[----:B------:R-:W-:Y:S01]  /*1ac0*/  SHF.L.U32 R72, R30, 0x10, RZ ;  /* 0x000000101e487819 */ /* 0x000fe200000006ff */
[-C--:B------:R-:W-:Y:S01]  /*1ad0*/  FMUL.FTZ R69, R52, R133.reuse ;  /* 0x0000008534457220 */ /* 0x080fe20000410000 */
[----:B------:R-:W-:Y:S01]  /*1ae0*/  SHF.L.U32 R148, R114, 0x10, RZ ;  /* 0x0000001072947819 */ /* 0x000fe200000006ff */
[----:B------:R-:W-:Y:S01]  /*1af0*/  FMUL.FTZ R58, R135, R58 ;  /* 0x0000003a873a7220 */ /* 0x000fe20000410000 */
[----:B------:R-:W-:Y:S01]  /*1b00*/  SHF.L.U32 R74, R59, 0x10, RZ ;  /* 0x000000103b4a7819 */ /* 0x000fe200000006ff */
[-C--:B------:R-:W-:Y:S01]  /*1b10*/  FMUL.FTZ R59, R53, R133.reuse ;  /* 0x00000085353b7220 */ /* 0x080fe20000410000 */
[C---:B------:R-:W-:Y:S01]  /*1b20*/  FMUL.FTZ R73, R69.reuse, R62 ;  /* 0x0000003e45497220 */ /* 0x040fe20000410000 */
[----:B------:R-:W-:Y:S01]  /*1b30*/  FMUL.FTZ R62, R69, R72 ;  /* 0x00000048453e7220 */ /* 0x000fe20000410000 */
[----:B------:R-:W-:Y:S01]  /*1b40*/  PRMT R56, R61, 0x7632, R56 ;  /* 0x000076323d387816 */ /* 0x000fe20000000038 */
[----:B------:R-:W-:Y:S01]  /*1b50*/  FMUL.FTZ R72, R59, R74 ;  /* 0x0000004a3b487220 */ /* 0x000fe20000410000 */
[----:B------:R-:W-:Y:S01]  /*1b60*/  SHF.L.U32 R57, R61, 0x10, RZ ;  /* 0x000000103d397819 */ /* 0x000fe200000006ff */
[----:B------:R-:W-:Y:S01]  /*1b70*/  FMUL.FTZ R157, R59, R148 ;  /* 0x000000943b9d7220 */ /* 0x000fe20000410000 */
[----:B------:R-:W-:Y:S01]  /*1b80*/  FMUL.FTZ R68, R58, R133 ;  /* 0x000000853a447220 */ /* 0x000fe20000410000 */
[----:B------:R-:W-:Y:S01]  /*1b90*/  FMUL.FTZ R59, R135, R146 ;  /* 0x00000092873b7220 */ /* 0x000fe20000410000 */
[----:B------:R-:W-:-:S02]  /*1ba0*/  SHF.L.U32 R67, R29, 0x10, RZ ;  /* 0x000000101d437819 */ /* 0x000fc400000006ff */
        /* <DEDUP_REMOVED lines=20> */
[C---:B------:R-:W-:Y:S01]  /*1cf0*/  FMUL.FTZ R69, R74.reuse, R69 ;  /* 0x000000454a457220 */ /* 0x040fe20000410000 */
[----:B------:R-:W-:Y:S01]  /*1d00*/  FMUL.FTZ R74, R74, R67 ;  /* 0x000000434a4a7220 */ /* 0x000fe20000410000 */
[----:B------:R-:W-:-:S03]  /*1d10*/  F2FP.BF16.F32.PACK_AB R61, R155, R148 ;  /* 0x000000949b3d723e */ /* 0x000fc600000010ff */
[----:B------:R-:W-:-:S07]  /*1d20*/  F2FP.BF16.F32.PACK_AB R60, R69, R60 ;  /* 0x0000003c453c723e */ /* 0x000fce00000010ff */
.L_x_3047:
[----:B------:R-:W0:Y:S01]  /*1d30*/  @P1 LDC.64 R66, c[0x0][0x478] ;  /* 0x00011e00ff421b82 */ /* 0x000e220000000a00 */
[----:B------:R-:W-:-:S07]  /*1d40*/  IMAD.WIDE.U32 R64, R132, 0x10, R64 ;  /* 0x0000001084407825 */ /* 0x000fce00078e0040 */
[----:B------:R-:W1:Y:S01]  /*1d50*/  LDC.64 R68, c[0x0][0x468] ;  /* 0x00011a00ff447b82 */ /* 0x000e620000000a00 */
[----:B0-----:R-:W-:-:S05]  /*1d60*/  @P1 IMAD.WIDE.U32 R154, R137, 0x20, R66 ;  /* 0x00000020899a1825 */ /* 0x001fca00078e0042 */
[----:B------:R0:W-:Y:S01]  /*1d70*/  @P1 STG.E.128 desc[UR6][R154.64], R56 ;  /* 0x000000389a001986 */ /* 0x0001e2000c101d06 */
[----:B-1----:R-:W-:-:S03]  /*1d80*/  IMAD.WIDE.U32 R156, R137, 0x10, R68 ;  /* 0x00000010899c7825 */ /* 0x002fc600078e0044 */
[----:B------:R0:W-:Y:S04]  /*1d90*/  @P1 STG.E.128 desc[UR6][R154.64+0x10], R52 ;  /* 0x000010349a001986 */ /* 0x0001e8000c101d06 */
[----:B------:R0:W-:Y:S04]  /*1da0*/  STG.E.128 desc[UR6][R156.64], R60 ;  /* 0x0000003c9c007986 */ /* 0x0001e8000c101d06 */
[----:B------:R-:W5:Y:S01]  /*1db0*/  LDG.E.128 R64, desc[UR6][R64.64] ;  /* 0x0000000640407981 */ /* 0x000f62000c1e1d00 */
[----:B------:R-:W-:Y:S05]  /*1dc0*/  @!P1 BRA `(.L_x_3048) ;  /* 0x0000000400249947 */ /* 0x000fea0003800000 */
[-CC-:B------:R-:W-:Y:S01]  /*1dd0*/  FFMA.FTZ R141, R141, R81.reuse, R76.reuse ;  /* 0x000000518d8d7223 */ /* 0x180fe2000001004c */
[-CC-:B------:R-:W-:Y:S01]  /*1de0*/  FFMA.FTZ R83, R83, R81.reuse, R76.reuse ;  /* 0x0000005153537223 */ /* 0x180fe2000001004c */
[-CC-:B0-----:R-:W-:Y:S01]  /*1df0*/  FFMA.FTZ R52, R149, R81.reuse, R76.reuse ;  /* 0x0000005195347223 */ /* 0x181fe2000001004c */
[----:B-----5:R-:W-:Y:S01]  /*1e00*/  PRMT R53, R67, 0x7632, R53 ;  /* 0x0000763243357816 */ /* 0x020fe20000000035 */
[----:B------:R-:W-:Y:S01]  /*1e10*/  FADD.FTZ R54, R80, -R141 ;  /* 0x8000008d50367221 */ /* 0x000fe20000010000 */
[----:B------:R-:W-:Y:S01]  /*1e20*/  FADD.FTZ R78, R78, -R83 ;  /* 0x800000534e4e7221 */ /* 0x000fe20000010000 */
[-CC-:B------:R-:W-:Y:S01]  /*1e30*/  FFMA.FTZ R153, R153, R81.reuse, R76.reuse ;  /* 0x0000005199997223 */ /* 0x180fe2000001004c */
[-CC-:B------:R-:W-:Y:S01]  /*1e40*/  FFMA.FTZ R151, R151, R81.reuse, R76.reuse ;  /* 0x0000005197977223 */ /* 0x180fe2000001004c */
[----:B------:R-:W-:Y:S01]  /*1e50*/  FMUL.FTZ R54, R135, R54 ;  /* 0x0000003687367220 */ /* 0x000fe20000410000 */
[-CC-:B------:R-:W-:Y:S01]  /*1e60*/  FFMA.FTZ R147, R147, R81.reuse, R76.reuse ;  /* 0x0000005193937223 */ /* 0x180fe2000001004c */
[-CC-:B------:R-:W-:Y:S01]  /*1e70*/  FFMA.FTZ R145, R145, R81.reuse, R76.reuse ;  /* 0x0000005191917223 */ /* 0x180fe2000001004c */
[----:B------:R-:W-:Y:S01]  /*1e80*/  FFMA.FTZ R143, R143, R81, R76 ;  /* 0x000000518f8f7223 */ /* 0x000fe2000001004c */
[----:B------:R-:W-:Y:S01]  /*1e90*/  FMUL.FTZ R55, R135, R78 ;  /* 0x0000004e87377220 */ /* 0x000fe20000410000 */
[----:B------:R-:W-:Y:S01]  /*1ea0*/  SHF.L.U32 R62, R67, 0x10, RZ ;  /* 0x00000010433e7819 */ /* 0x000fe200000006ff */
[-C--:B------:R-:W-:Y:S01]  /*1eb0*/  FMUL.FTZ R63, R54, R133.reuse ;  /* 0x00000085363f7220 */ /* 0x080fe20000410000 */
[C---:B------:R-:W-:Y:S01]  /*1ec0*/  PRMT R59, R66.reuse, 0x7632, R59 ;  /* 0x00007632423b7816 */ /* 0x040fe2000000003b */
[----:B------:R-:W-:Y:S01]  /*1ed0*/  FADD.FTZ R58, R139, -R52 ;  /* 0x800000348b3a7221 */ /* 0x000fe20000010000 */
[----:B------:R-:W-:Y:S01]  /*1ee0*/  SHF.L.U32 R81, R66, 0x10, RZ ;  /* 0x0000001042517819 */ /* 0x000fe200000006ff */
[----:B------:R-:W-:Y:S01]  /*1ef0*/  FADD.FTZ R52, R138, -R145 ;  /* 0x800000918a347221 */ /* 0x000fe20000010000 */
[----:B------:R-:W-:Y:S01]  /*1f00*/  SHF.L.U32 R66, R35, 0x10, RZ ;  /* 0x0000001023427819 */ /* 0x000fe200000006ff */
[----:B------:R-:W-:Y:S01]  /*1f10*/  FADD.FTZ R82, R82, -R143 ;  /* 0x8000008f52527221 */ /* 0x000fe20000010000 */
[----:B------:R-:W-:Y:S01]  /*1f20*/  SHF.L.U32 R78, R117, 0x10, RZ ;  /* 0x00000010754e7819 */ /* 0x000fe200000006ff */
[----:B------:R-:W-:Y:S01]  /*1f30*/  FMUL.FTZ R67, R63, R62 ;  /* 0x0000003e3f437220 */ /* 0x000fe20000410000 */
[----:B------:R-:W-:Y:S01]  /*1f40*/  SHF.L.U32 R76, R53, 0x10, RZ ;  /* 0x00000010354c7819 */ /* 0x000fe200000006ff */
[-C--:B------:R-:W-:Y:S01]  /*1f50*/  FMUL.FTZ R53, R55, R133.reuse ;  /* 0x0000008537357220 */ /* 0x080fe20000410000 */
[----:B------:R-:W-:Y:S01]  /*1f60*/  FADD.FTZ R56, R140, -R153 ;  /* 0x800000998c387221 */ /* 0x000fe20000010000 */
[----:B------:R-:W-:Y:S01]  /*1f70*/  FMUL.FTZ R63, R63, R66 ;  /* 0x000000423f3f7220 */ /* 0x000fe20000410000 */
[----:B------:R-:W-:Y:S01]  /*1f80*/  FMUL.FTZ R52, R135, R52 ;  /* 0x0000003487347220 */ /* 0x000fe20000410000 */
        /* <DEDUP_REMOVED lines=9> */
[----:B------:R-:W-:Y:S01]  /*2020*/  FADD.FTZ R136, R136, -R151 ;  /* 0x8000009788887221 */ /* 0x000fe20000010000 */
[----:B------:R-:W-:Y:S01]  /*2030*/  SHF.L.U32 R78, R59, 0x10, RZ ;  /* 0x000000103b4e7819 */ /* 0x000fe200000006ff */
[----:B------:R-:W-:Y:S01]  /*2040*/  FMUL.FTZ R59, R53, R133 ;  /* 0x00000085353b7220 */ /* 0x000fe20000410000 */
[C---:B------:R-:W-:Y:S01]  /*2050*/  PRMT R61, R65.reuse, 0x7632, R61 ;  /* 0x00007632413d7816 */ /* 0x040fe2000000003d */
[----:B------:R-:W-:Y:S01]  /*2060*/  FADD.FTZ R134, R134, -R147 ;  /* 0x8000009386867221 */ /* 0x000fe20000010000 */
[----:B------:R-:W-:Y:S01]  /*2070*/  SHF.L.U32 R65, R65, 0x10, RZ ;  /* 0x0000001041417819 */ /* 0x000fe200000006ff */
[C---:B------:R-:W-:Y:S01]  /*2080*/  FMUL.FTZ R81, R76.reuse, R81 ;  /* 0x000000514c517220 */ /* 0x040fe20000410000 */
[----:B------:R-:W-:Y:S01]  /*2090*/  FMUL.FTZ R138, R76, R83 ;  /* 0x000000534c8a7220 */ /* 0x000fe20000410000 */
[C---:B------:R-:W-:Y:S01]  /*20a0*/  FMUL.FTZ R76, R59.reuse, R78 ;  /* 0x0000004e3b4c7220 */ /* 0x040fe20000410000 */
[----:B------:R-:W-:Y:S01]  /*20b0*/  FMUL.FTZ R141, R59, R80 ;  /* 0x000000503b8d7220 */ /* 0x000fe20000410000 */
[C---:B------:R-:W-:Y:S01]  /*20c0*/  FMUL.FTZ R82, R62.reuse, R57 ;  /* 0x000000393e527220 */ /* 0x040fe20000410000 */
[C---:B------:R-:W-:Y:S01]  /*20d0*/  FMUL.FTZ R56, R135.reuse, R56 ;  /* 0x0000003887387220 */ /* 0x040fe20000410000 */
[C---:B------:R-:W-:Y:S01]  /*20e0*/  FMUL.FTZ R57, R135.reuse, R136 ;  /* 0x0000008887397220 */ /* 0x040fe20000410000 */
[----:B------:R-:W-:Y:S01]  /*20f0*/  FMUL.FTZ R59, R135, R134 ;  /* 0x00000086873b7220 */ /* 0x000fe20000410000 */
[----:B------:R-:W-:Y:S01]  /*2100*/  FMUL.FTZ R83, R62, R65 ;  /* 0x000000413e537220 */ /* 0x000fe20000410000 */
[----:B------:R-:W-:Y:S01]  /*2110*/  PRMT R60, R64, 0x7632, R60 ;  /* 0x00007632403c7816 */ /* 0x000fe2000000003c */
[-C--:B------:R-:W-:Y:S01]  /*2120*/  FMUL.FTZ R80, R57, R133.reuse ;  /* 0x0000008539507220 */ /* 0x080fe20000410000 */
        /* <DEDUP_REMOVED lines=17> */
[----:B------:R-:W-:Y:S01]  /*2240*/  F2FP.BF16.F32.PACK_AB R60, R135, R60 ;  /* 0x0000003c873c723e */ /* 0x000fe200000010ff */
[----:B------:R-:W-:Y:S06]  /*2250*/  BRA `(.L_x_3049) ;  /* 0x0000000400207947 */ /* 0x000fec0003800000 */
.L_x_3048:
        /* <DEDUP_REMOVED lines=8> */
[----:B0----5:R-:W-:Y:S01]  /*22e0*/  PRMT R62, R66, 0x7632, R62 ;  /* 0x00007632423e7816 */ /* 0x021fe2000000003e */
[----:B------:R-:W-:Y:S01]  /*22f0*/  FADD.FTZ R78, R78, -R83 ;  /* 0x800000534e4e7221 */ /* 0x000fe20000010000 */
[----:B------:R-:W-:Y:S01]  /*2300*/  SHF.L.U32 R81, R66, 0x10, RZ ;  /* 0x0000001042517819 */ /* 0x000fe200000006ff */
[----:B------:R-:W-:Y:S01]  /*2310*/  FADD.FTZ R66, R80, -R141 ;  /* 0x8000008d50427221 */ /* 0x000fe20000010000 */
[----:B------:R-:W-:Y:S01]  /*2320*/  FADD.FTZ R140, R140, -R153 ;  /* 0x800000998c8c7221 */ /* 0x000fe20000010000 */
[----:B------:R-:W-:Y:S01]  /*2330*/  FADD.FTZ R136, R136, -R151 ;  /* 0x8000009788887221 */ /* 0x000fe20000010000 */
[----:B------:R-:W-:Y:S01]  /*2340*/  FADD.FTZ R142, R139, -R142 ;  /* 0x8000008e8b8e7221 */ /* 0x000fe20000010000 */
[----:B------:R-:W-:Y:S01]  /*2350*/  FADD.FTZ R134, R134, -R147 ;  /* 0x8000009386867221 */ /* 0x000fe20000010000 */
[----:B------:R-:W-:Y:S01]  /*2360*/  FADD.FTZ R138, R138, -R145 ;  /* 0x800000918a8a7221 */ /* 0x000fe20000010000 */
[----:B------:R-:W-:Y:S01]  /*2370*/  FADD.FTZ R82, R82, -R143 ;  /* 0x8000008f52527221 */ /* 0x000fe20000010000 */
[----:B------:R-:W-:Y:S01]  /*2380*/  PRMT R63, R67, 0x7632, R63 ;  /* 0x00007632433f7816 */ /* 0x000fe2000000003f */
[C---:B------:R-:W-:Y:S01]  /*2390*/  FMUL.FTZ R66, R135.reuse, R66 ;  /* 0x0000004287427220 */ /* 0x040fe20000410000 */
[----:B------:R-:W-:Y:S01]  /*23a0*/  FMUL.FTZ R78, R135, R78 ;  /* 0x0000004e874e7220 */ /* 0x000fe20000410000 */
[----:B------:R-:W-:Y:S01]  /*23b0*/  SHF.L.U32 R67, R67, 0x10, RZ ;  /* 0x0000001043437819 */ /* 0x000fe200000006ff */
        /* <DEDUP_REMOVED lines=8> */
[----:B------:R-:W-:Y:S01]  /*2440*/  SHF.L.U32 R135, R63, 0x10, RZ ;  /* 0x000000103f877819 */ /* 0x000fe200000006ff */
[----:B------:R-:W-:Y:S01]  /*2450*/  FMUL.FTZ R78, R78, R133 ;  /* 0x000000854e4e7220 */ /* 0x000fe20000410000 */
[C---:B------:R-:W-:Y:S01]  /*2460*/  PRMT R61, R65.reuse, 0x7632, R61 ;  /* 0x00007632413d7816 */ /* 0x040fe2000000003d */
[C---:B------:R-:W-:Y:S01]  /*2470*/  FMUL.FTZ R67, R66.reuse, R67 ;  /* 0x0000004342437220 */ /* 0x040fe20000410000 */
        /* <DEDUP_REMOVED lines=12> */
[----:B------:R-:W-:Y:S01]  /*2540*/  SHF.L.U32 R133, R33, 0x10, RZ ;  /* 0x0000001021857819 */ /* 0x000fe200000006ff */
[C---:B------:R-:W-:Y:S01]  /*2550*/  FMUL.FTZ R81, R138.reuse, R81 ;  /* 0x000000518a517220 */ /* 0x040fe20000410000 */
[----:B------:R-:W-:Y:S01]  /*2560*/  FMUL.FTZ R138, R138, R83 ;  /* 0x000000538a8a7220 */ /* 0x000fe20000410000 */
        /* <DEDUP_REMOVED lines=23> */
.L_x_3049:
[----:B------:R-:W0:Y:S01]  /*26e0*/  @P1 LDC.64 R64, c[0x0][0x478] ;  /* 0x00011e00ff401b82 */ /* 0x000e220000000a00 */
[----:B------:R-:W-:-:S04]  /*26f0*/  IMAD.WIDE.U32 R68, R132, 0x10, R68 ;  /* 0x0000001084447825 */ /* 0x000fc800078e0044 */
[----:B0-----:R-:W-:-:S05]  /*2700*/  @P1 IMAD.WIDE.U32 R64, R132, 0x20, R64 ;  /* 0x0000002084401825 */ /* 0x001fca00078e0040 */
[----:B------:R1:W-:Y:S04]  /*2710*/  @P1 STG.E.128 desc[UR6][R64.64], R56 ;  /* 0x0000003840001986 */ /* 0x0003e8000c101d06 */
[----:B------:R1:W-:Y:S04]  /*2720*/  @P1 STG.E.128 desc[UR6][R64.64+0x10], R52 ;  /* 0x0000103440001986 */ /* 0x0003e8000c101d06 */
[----:B------:R1:W-:Y:S01]  /*2730*/  STG.E.128 desc[UR6][R68.64], R60 ;  /* 0x0000003c44007986 */ /* 0x0003e2000c101d06 */
[----:B------:R-:W-:Y:S05]  /*2740*/  BRA `(.L_x_3050) ;  /* 0x0000001000e87947 */ /* 0x000fea0003800000 */
.L_x_3045:
[----:B------:R-:W0:Y:S02]  /*2750*/  LDC.64 R64, c[0x0][0x390] ;  /* 0x0000e400ff407b82 */ /* 0x000e240000000a00 */
[----:B0-----:R-:W-:-:S06]  /*2760*/  IMAD.WIDE.U32 R60, R137, 0x10, R64 ;  /* 0x00000010893c7825 */ /* 0x001fcc00078e0040 */
[----:B------:R-:W5:Y:S01]  /*2770*/  LDG.E.128 R60, desc[UR6][R60.64] ;  /* 0x000000063c3c7981 */ /* 0x000f62000c1e1d00 */
[----:B------:R-:W-:-:S04]  /*2780*/  UISETP.NE.U32.AND UP0, UPT, UR14, URZ, UPT ;  /* 0x000000ff0e00728c */ /* 0x000fc8000bf05070 */
[----:B------:R-:W-:-:S09]  /*2790*/  UISETP.NE.AND.EX UP0, UPT, UR15, URZ, UPT, UP0 ;  /* 0x000000ff0f00728c */ /* 0x000fd2000bf05300 */
[----:B------:R-:W-:Y:S05]  /*27a0*/  BRA.U UP0, `(.L_x_3051) ;  /* 0x0000000500247547 */ /* 0x000fea000b800000 */
[-CC-:B------:R-:W-:Y:S01]  /*27b0*/  FFMA.FTZ R77, R77, R81.reuse, R76.reuse ;  /* 0x000000514d4d7223 */ /* 0x180fe2000001004c */
[-CC-:B------:R-:W-:Y:S01]  /*27c0*/  FFMA.FTZ R67, R67, R81.reuse, R76.reuse ;  /* 0x0000005143437223 */ /* 0x180fe2000001004c */
[-CC-:B------:R-:W-:Y:S01]  /*27d0*/  FFMA.FTZ R73, R73, R81.reuse, R76.reuse ;  /* 0x0000005149497223 */ /* 0x180fe2000001004c */
[-CC-:B------:R-:W-:Y:S01]  /*27e0*/  FFMA.FTZ R159, R159, R81.reuse, R76.reuse ;  /* 0x000000519f9f7223 */ /* 0x180fe2000001004c */
[-CC-:B------:R-:W-:Y:S01]  /*27f0*/  FFMA.FTZ R75, R75, R81.reuse, R76.reuse ;  /* 0x000000514b4b7223 */ /* 0x180fe2000001004c */
[-CC-:B------:R-:W-:Y:S01]  /*2800*/  FFMA.FTZ R71, R71, R81.reuse, R76.reuse ;  /* 0x0000005147477223 */ /* 0x180fe2000001004c */
[-CC-:B------:R-:W-:Y:S01]  /*2810*/  FFMA.FTZ R144, R157, R81.reuse, R76.reuse ;  /* 0x000000519d907223 */ /* 0x180fe2000001004c */
        /* <DEDUP_REMOVED lines=9> */
[----:B-----5:R-:W-:Y:S01]  /*28b0*/  PRMT R69, R63, 0x7632, R69 ;  /* 0x000076323f457816 */ /* 0x020fe20000000045 */
[C---:B------:R-:W-:Y:S01]  /*28c0*/  FFMA.FTZ R68, R135.reuse, R68, R42 ;  /* 0x0000004487447223 */ /* 0x040fe2000001002a */
[----:B------:R-:W-:Y:S01]  /*28d0*/  FFMA.FTZ R70, R135, R70, R43 ;  /* 0x0000004687467223 */ /* 0x000fe2000001002b */
[----:B------:R-:W-:Y:S01]  /*28e0*/  SHF.L.U32 R63, R63, 0x10, RZ ;  /* 0x000000103f3f7819 */ /* 0x000fe200000006ff */
[----:B------:R-:W-:Y:S01]  /*28f0*/  FFMA.FTZ R66, R135, R77, R40 ;  /* 0x0000004d87427223 */ /* 0x000fe20000010028 */
        /* <DEDUP_REMOVED lines=11> */
[----:B------:R-:W-:Y:S01]  /*29b0*/  PRMT R69, R62, 0x7632, R69 ;  /* 0x000076323e457816 */ /* 0x000fe20000000045 */
[----:B------:R-:W-:Y:S01]  /*29c0*/  FFMA.FTZ R62, R135, R79, R38 ;  /* 0x0000004f873e7223 */ /* 0x000fe20000010026 */
[----:B------:R-:W-:Y:S01]  /*29d0*/  FMUL.FTZ R73, R66, R73 ;  /* 0x0000004942497220 */ /* 0x000fe20000410000 */
[----:B------:R-:W-:Y:S01]  /*29e0*/  FMUL.FTZ R68, R155, R68 ;  /* 0x000000449b447220 */ /* 0x000fe20000410000 */
[----:B------:R-:W-:Y:S01]  /*29f0*/  FMUL.FTZ R66, R75, R66 ;  /* 0x000000424b427220 */ /* 0x000fe20000410000 */
[----:B------:R-:W-:Y:S01]  /*2a00*/  FFMA.FTZ R74, R135, R74, R41 ;  /* 0x0000004a874a7223 */ /* 0x000fe20000010029 */
[----:B------:R-:W-:Y:S01]  /*2a10*/  SHF.L.U32 R75, R61, 0x10, RZ ;  /* 0x000000103d4b7819 */ /* 0x000fe200000006ff */
[-C--:B------:R-:W-:Y:S01]  /*2a20*/  FMUL.FTZ R62, R62, R133.reuse ;  /* 0x000000853e3e7220 */ /* 0x080fe20000410000 */
[----:B------:R-:W-:Y:S01]  /*2a30*/  SHF.L.U32 R155, R29, 0x10, RZ ;  /* 0x000000101d9b7819 */ /* 0x000fe200000006ff */
[----:B------:R-:W-:Y:S01]  /*2a40*/  FMUL.FTZ R74, R74, R133 ;  /* 0x000000854a4a7220 */ /* 0x000fe20000410000 */
[----:B------:R-:W-:Y:S01]  /*2a50*/  PRMT R77, R61, 0x7632, R77 ;  /* 0x000076323d4d7816 */ /* 0x000fe2000000004d */
[----:B------:R-:W-:Y:S01]  /*2a60*/  FMUL.FTZ R75, R62, R75 ;  /* 0x0000004b3e4b7220 */ /* 0x000fe20000410000 */
[----:B------:R-:W-:Y:S01]  /*2a70*/  SHF.L.U32 R61, R69, 0x10, RZ ;  /* 0x00000010453d7819 */ /* 0x000fe200000006ff */
[C---:B------:R-:W-:Y:S01]  /*2a80*/  FFMA.FTZ R144, R135.reuse, R144, R39 ;  /* 0x0000009087907223 */ /* 0x040fe20000010027 */
[----:B------:R-:W-:Y:S01]  /*2a90*/  SHF.L.U32 R157, R114, 0x10, RZ ;  /* 0x00000010729d7819 */ /* 0x000fe200000006ff */
[----:B------:R-:W-:Y:S01]  /*2aa0*/  FFMA.FTZ R142, R135, R142, R37 ;  /* 0x0000008e878e7223 */ /* 0x000fe20000010025 */
[----:B------:R-:W-:Y:S01]  /*2ab0*/  PRMT R69, R60, 0x7632, R69 ;  /* 0x000076323c457816 */ /* 0x000fe20000000045 */
[----:B------:R-:W-:Y:S01]  /*2ac0*/  FMUL.FTZ R72, R74, R61 ;  /* 0x0000003d4a487220 */ /* 0x000fe20000410000 */
[----:B------:R-:W-:Y:S01]  /*2ad0*/  SHF.L.U32 R79, R60, 0x10, RZ ;  /* 0x000000103c4f7819 */ /* 0x000fe200000006ff */
[----:B------:R-:W-:Y:S01]  /*2ae0*/  FMUL.FTZ R60, R155, R62 ;  /* 0x0000003e9b3c7220 */ /* 0x000fe20000410000 */
[----:B------:R-:W-:Y:S01]  /*2af0*/  FFMA.FTZ R62, R135, R67, R36 ;  /* 0x00000043873e7223 */ /* 0x000fe20000010024 */
        /* <DEDUP_REMOVED lines=10> */
[----:B------:R-:W-:Y:S01]  /*2ba0*/  SHF.L.U32 R69, R69, 0x10, RZ ;  /* 0x0000001045457819 */ /* 0x000fe200000006ff */
[----:B------:R-:W-:Y:S01]  /*2bb0*/  FMUL.FTZ R67, R157, R62 ;  /* 0x0000003e9d437220 */ /* 0x000fe20000410000 */
        /* <DEDUP_REMOVED lines=8> */
.L_x_3051:
[-CC-:B------:R-:W-:Y:S01]  /*2c40*/  FFMA.FTZ R75, R75, R81.reuse, R76.reuse ;  /* 0x000000514b4b7223 */ /* 0x180fe2000001004c */
[-CC-:B------:R-:W-:Y:S01]  /*2c50*/  FFMA.FTZ R71, R71, R81.reuse, R76.reuse ;  /* 0x0000005147477223 */ /* 0x180fe2000001004c */
[-CC-:B------:R-:W-:Y:S01]  /*2c60*/  FFMA.FTZ R54, R157, R81.reuse, R76.reuse ;  /* 0x000000519d367223 */ /* 0x180fe2000001004c */
[-C--:B------:R-:W-:Y:S01]  /*2c70*/  FFMA.FTZ R144, R155, R81.reuse, R76 ;  /* 0x000000519b907223 */ /* 0x080fe2000001004c */
[----:B------:R-:W-:Y:S01]  /*2c80*/  FADD.FTZ R75, R72, -R75 ;  /* 0x8000004b484b7221 */ /* 0x000fe20000010000 */
[----:B------:R-:W-:Y:S01]  /*2c90*/  FADD.FTZ R66, R66, -R71 ;  /* 0x8000004742427221 */ /* 0x000fe20000010000 */
[----:B------:R-:W-:Y:S01]  /*2ca0*/  FADD.FTZ R79, R79, -R54 ;  /* 0x800000364f4f7221 */ /* 0x000fe20000010000 */
[----:B------:R-:W-:Y:S01]  /*2cb0*/  FFMA.FTZ R77, R77, R81, R76 ;  /* 0x000000514d4d7223 */ /* 0x000fe2000001004c */
[----:B-----5:R-:W-:Y:S01]  /*2cc0*/  PRMT R52, R63, 0x7632, R52 ;  /* 0x000076323f347816 */ /* 0x020fe20000000034 */
[----:B------:R-:W-:Y:S01]  /*2cd0*/  FFMA.FTZ R54, R135, R75, R42 ;  /* 0x0000004b87367223 */ /* 0x000fe2000001002a */
[-CC-:B------:R-:W-:Y:S01]  /*2ce0*/  FFMA.FTZ R73, R73, R81.reuse, R76.reuse ;  /* 0x0000005149497223 */ /* 0x180fe2000001004c */
[----:B------:R-:W-:Y:S01]  /*2cf0*/  FFMA.FTZ R55, R135, R66, R43 ;  /* 0x0000004287377223 */ /* 0x000fe2000001002b */
[----:B------:R-:W-:Y:S01]  /*2d00*/  SHF.L.U32 R53, R63, 0x10, RZ ;  /* 0x000000103f357819 */ /* 0x000fe200000006ff */
[-C--:B------:R-:W-:Y:S01]  /*2d10*/  FFMA.FTZ R63, R67, R81.reuse, R76 ;  /* 0x00000051433f7223 */ /* 0x080fe2000001004c */
[----:B------:R-:W-:Y:S01]  /*2d20*/  FADD.FTZ R144, R69, -R144 ;  /* 0x8000009045907221 */ /* 0x000fe20000010000 */
[----:B------:R-:W-:Y:S01]  /*2d30*/  FADD.FTZ R77, R74, -R77 ;  /* 0x8000004d4a4d7221 */ /* 0x000fe20000010000 */
[----:B------:R-:W-:Y:S01]  /*2d40*/  FFMA.FTZ R159, R159, R81, R76 ;  /* 0x000000519f9f7223 */ /* 0x000fe2000001004c */
[-C--:B------:R-:W-:Y:S01]  /*2d50*/  FMUL.FTZ R58, R54, R133.reuse ;  /* 0x00000085363a7220 */ /* 0x080fe20000410000 */
[----:B------:R-:W-:Y:S01]  /*2d60*/  SHF.L.U32 R69, R52, 0x10, RZ ;  /* 0x0000001034457819 */ /* 0x000fe200000006ff */
[----:B------:R-:W-:Y:S01]  /*2d70*/  FMUL.FTZ R66, R55, R133 ;  /* 0x0000008537427220 */ /* 0x000fe20000410000 */
[----:B------:R-:W-:Y:S01]  /*2d80*/  SHF.L.U32 R75, R113, 0x10, RZ ;  /* 0x00000010714b7819 */ /* 0x000fe200000006ff */
[----:B------:R-:W-:Y:S01]  /*2d90*/  FADD.FTZ R68, R68, -R73 ;  /* 0x8000004944447221 */ /* 0x000fe20000010000 */
[----:B------:R-:W-:Y:S01]  /*2da0*/  FADD.FTZ R63, R142, -R63 ;  /* 0x8000003f8e3f7221 */ /* 0x000fe20000010000 */
[----:B------:R-:W-:Y:S01]  /*2db0*/  FFMA.FTZ R52, R135, R77, R40 ;  /* 0x0000004d87347223 */ /* 0x000fe20000010028 */
[----:B------:R-:W-:Y:S01]  /*2dc0*/  PRMT R59, R62, 0x7632, R59 ;  /* 0x000076323e3b7816 */ /* 0x000fe2000000003b */
[----:B------:R-:W-:Y:S01]  /*2dd0*/  FADD.FTZ R142, R70, -R159 ;  /* 0x8000009f468e7221 */ /* 0x000fe20000010000 */
[----:B------:R-:W-:Y:S01]  /*2de0*/  SHF.L.U32 R67, R31, 0x10, RZ ;  /* 0x000000101f437819 */ /* 0x000fe200000006ff */
[----:B------:R-:W-:Y:S01]  /*2df0*/  FMUL.FTZ R71, R58, R53 ;  /* 0x000000353a477220 */ /* 0x000fe20000410000 */
[----:B------:R-:W-:Y:S01]  /*2e00*/  FMUL.FTZ R70, R66, R69 ;  /* 0x0000004542467220 */ /* 0x000fe20000410000 */
[----:B------:R-:W-:Y:S01]  /*2e10*/  FFMA.FTZ R53, R135, R68, R41 ;  /* 0x0000004487357223 */ /* 0x000fe20000010029 */
        /* <DEDUP_REMOVED lines=8> */
[----:B------:R-:W-:Y:S01]  /*2ea0*/  FFMA.FTZ R58, R135, R79, R38 ;  /* 0x0000004f873a7223 */ /* 0x000fe20000010026 */
[----:B------:R-:W-:Y:S01]  /*2eb0*/  FMUL.FTZ R73, R75, R62 ;  /* 0x0000003e4b497220 */ /* 0x000fe20000410000 */
[----:B------:R-:W-:Y:S01]  /*2ec0*/  FMUL.FTZ R62, R72, R75 ;  /* 0x0000004b483e7220 */ /* 0x000fe20000410000 */
[----:B------:R-:W-:Y:S01]  /*2ed0*/  PRMT R56, R61, 0x7632, R56 ;  /* 0x000076323d387816 */ /* 0x000fe20000000038 */
[----:B------:R-:W-:Y:S01]  /*2ee0*/  FMUL.FTZ R72, R59, R74 ;  /* 0x0000004a3b487220 */ /* 0x000fe20000410000 */
[----:B------:R-:W-:Y:S01]  /*2ef0*/  SHF.L.U32 R57, R61, 0x10, RZ ;  /* 0x000000103d397819 */ /* 0x000fe200000006ff */
[----:B------:R-:W-:Y:S01]  /*2f00*/  FMUL.FTZ R157, R146, R59 ;  /* 0x0000003b929d7220 */ /* 0x000fe20000410000 */
[----:B------:R-:W-:Y:S01]  /*2f10*/  FMUL.FTZ R68, R58, R133 ;  /* 0x000000853a447220 */ /* 0x000fe20000410000 */
[----:B------:R-:W-:Y:S01]  /*2f20*/  FFMA.FTZ R59, R135, R144, R39 ;  /* 0x00000090873b7223 */ /* 0x000fe20000010027 */
[----:B------:R-:W-:-:S02]  /*2f30*/  SHF.L.U32 R69, R29, 0x10, RZ ;  /* 0x000000101d457819 */ /* 0x000fc400000006ff */
[----:B------:R-:W-:Y:S01]  /*2f40*/  PRMT R61, R60, 0x7632, R61 ;  /* 0x000076323c3d7816 */ /* 0x000fe2000000003d */
[----:B------:R-:W-:Y:S01]  /*2f50*/  FMUL.FTZ R75, R68, R57 ;  /* 0x00000039444b7220 */ /* 0x000fe20000410000 */
[----:B------:R-:W-:Y:S01]  /*2f60*/  SHF.L.U32 R74, R56, 0x10, RZ ;  /* 0x00000010384a7819 */ /* 0x000fe200000006ff */
[----:B------:R-:W-:Y:S01]  /*2f70*/  FFMA.FTZ R56, R135, R63, R36 ;  /* 0x0000003f87387223 */ /* 0x000fe20000010024 */
[-C--:B------:R-:W-:Y:S01]  /*2f80*/  FMUL.FTZ R79, R59, R133.reuse ;  /* 0x000000853b4f7220 */ /* 0x080fe20000410000 */
[----:B------:R-:W-:Y:S01]  /*2f90*/  FFMA.FTZ R57, R135, R142, R37 ;  /* 0x0000008e87397223 */ /* 0x000fe20000010025 */
        /* <DEDUP_REMOVED lines=12> */
[----:B------:R-:W-:Y:S01]  /*3060*/  F2FP.BF16.F32.PACK_AB R62, R157, R62 ;  /* 0x0000003e9d3e723e */ /* 0x000fe200000010ff */
[----:B------:R-:W-:Y:S01]  /*3070*/  FMUL.FTZ R69, R69, R74 ;  /* 0x0000004a45457220 */ /* 0x000fe20000410000 */
[----:B------:R-:W-:Y:S01]  /*3080*/  FMUL.FTZ R74, R74, R63 ;  /* 0x0000003f4a4a7220 */ /* 0x000fe20000410000 */
[----:B------:R-:W-:-:S02]  /*3090*/  F2FP.BF16.F32.PACK_AB R63, R66, R67 ;  /* 0x00000043423f723e */ /* 0x000fc400000010ff */
[----:B------:R-:W-:Y:S02]  /*30a0*/  F2FP.BF16.F32.PACK_AB R61, R155, R146 ;  /* 0x000000929b3d723e */ /* 0x000fe400000010ff */
[----:B------:R-:W-:-:S07]  /*30b0*/  F2FP.BF16.F32.PACK_AB R60, R69, R60 ;  /* 0x0000003c453c723e */ /* 0x000fce00000010ff */
.L_x_3052:
        /* <DEDUP_REMOVED lines=8> */
[----:B------:R0:W-:Y:S04]  /*3140*/  @P1 STG.E.128 desc[UR6][R154.64+0x10], R52 ;  /* 0x000010349a001986 */ /* 0x0001e8000c101d06 */
[----:B------:R0:W-:Y:S04]  /*3150*/  STG.E.128 desc[UR6][R156.64], R60 ;  /* 0x0000003c9c007986 */ /* 0x0001e8000c101d06 */
[----:B------:R-:W5:Y:S01]  /*3160*/  LDG.E.128 R64, desc[UR6][R64.64] ;  /* 0x0000000640407981 */ /* 0x000f62000c1e1d00 */
[----:B------:R-:W-:Y:S05]  /*3170*/  @!P1 BRA `(.L_x_3053) ;  /* 0x0000000400249947 */ /* 0x000fea0003800000 */
[-CC-:B------:R-:W-:Y:S01]  /*3180*/  FFMA.FTZ R141, R141, R81.reuse, R76.reuse ;  /* 0x000000518d8d7223 */ /* 0x180fe2000001004c */
[-CC-:B------:R-:W-:Y:S01]  /*3190*/  FFMA.FTZ R83, R83, R81.reuse, R76.reuse ;  /* 0x0000005153537223 */ /* 0x180fe2000001004c */
[-C--:B0-----:R-:W-:Y:S01]  /*31a0*/  FFMA.FTZ R54, R149, R81.reuse, R76 ;  /* 0x0000005195367223 */ /* 0x081fe2000001004c */
[----:B-----5:R-:W-:Y:S01]  /*31b0*/  PRMT R52, R67, 0x7632, R52 ;  /* 0x0000763243347816 */ /* 0x020fe20000000034 */
[----:B------:R-:W-:Y:S01]  /*31c0*/  FADD.FTZ R141, R80, -R141 ;  /* 0x8000008d508d7221 */ /* 0x000fe20000010000 */
[----:B------:R-:W-:Y:S01]  /*31d0*/  FADD.FTZ R78, R78, -R83 ;  /* 0x800000534e4e7221 */ /* 0x000fe20000010000 */
[----:B------:R-:W-:Y:S01]  /*31e0*/  FADD.FTZ R139, R139, -R54 ;  /* 0x800000368b8b7221 */ /* 0x000fe20000010000 */
[----:B------:R-:W-:Y:S01]  /*31f0*/  FFMA.FTZ R145, R145, R81, R76 ;  /* 0x0000005191917223 */ /* 0x000fe2000001004c */
[C---:B------:R-:W-:Y:S01]  /*3200*/  FFMA.FTZ R54, R135.reuse, R141, R50 ;  /* 0x0000008d87367223 */ /* 0x040fe20000010032 */
[----:B------:R-:W-:Y:S01]  /*3210*/  FFMA.FTZ R55, R135, R78, R51 ;  /* 0x0000004e87377223 */ /* 0x000fe20000010033 */
[--C-:B------:R-:W-:Y:S01]  /*3220*/  FFMA.FTZ R143, R143, R81, R76.reuse ;  /* 0x000000518f8f7223 */ /* 0x100fe2000001004c */
[----:B------:R-:W-:Y:S01]  /*3230*/  SHF.L.U32 R58, R67, 0x10, RZ ;  /* 0x00000010433a7819 */ /* 0x000fe200000006ff */
[-C--:B------:R-:W-:Y:S01]  /*3240*/  FMUL.FTZ R63, R54, R133.reuse ;  /* 0x00000085363f7220 */ /* 0x080fe20000410000 */
[----:B------:R-:W-:Y:S01]  /*3250*/  SHF.L.U32 R59, R117, 0x10, RZ ;  /* 0x00000010753b7819 */ /* 0x000fe200000006ff */
[----:B------:R-:W-:Y:S01]  /*3260*/  FADD.FTZ R145, R138, -R145 ;  /* 0x800000918a917221 */ /* 0x000fe20000010000 */
[----:B------:R-:W-:Y:S01]  /*3270*/  SHF.L.U32 R53, R52, 0x10, RZ ;  /* 0x0000001034357819 */ /* 0x000fe200000006ff */
[----:B------:R-:W-:Y:S01]  /*3280*/  FMUL.FTZ R52, R55, R133 ;  /* 0x0000008537347220 */ /* 0x000fe20000410000 */
[-CC-:B------:R-:W-:Y:S01]  /*3290*/  FFMA.FTZ R153, R153, R81.reuse, R76.reuse ;  /* 0x0000005199997223 */ /* 0x180fe2000001004c */
[-CC-:B------:R-:W-:Y:S01]  /*32a0*/  FFMA.FTZ R151, R151, R81.reuse, R76.reuse ;  /* 0x0000005197977223 */ /* 0x180fe2000001004c */
[----:B------:R-:W-:Y:S01]  /*32b0*/  FFMA.FTZ R147, R147, R81, R76 ;  /* 0x0000005193937223 */ /* 0x000fe2000001004c */
[----:B------:R-:W-:Y:S01]  /*32c0*/  FADD.FTZ R82, R82, -R143 ;  /* 0x8000008f52527221 */ /* 0x000fe20000010000 */
[C---:B------:R-:W-:Y:S01]  /*32d0*/  PRMT R57, R66.reuse, 0x7632, R57 ;  /* 0x0000763242397816 */ /* 0x040fe20000000039 */
[----:B------:R-:W-:Y:S01]  /*32e0*/  FMUL.FTZ R67, R63, R58 ;  /* 0x0000003a3f437220 */ /* 0x000fe20000410000 */
[----:B------:R-:W-:Y:S01]  /*32f0*/  SHF.L.U32 R81, R66, 0x10, RZ ;  /* 0x0000001042517819 */ /* 0x000fe200000006ff */
[----:B------:R-:W-:Y:S01]  /*3300*/  FMUL.FTZ R66, R52, R53 ;  /* 0x0000003534427220 */ /* 0x000fe20000410000 */
[----:B------:R-:W-:Y:S01]  /*3310*/  SHF.L.U32 R62, R35, 0x10, RZ ;  /* 0x00000010233e7819 */ /* 0x000fe200000006ff */
[----:B------:R-:W-:Y:S01]  /*3320*/  FMUL.FTZ R138, R59, R52 ;  /* 0x000000343b8a7220 */ /* 0x000fe20000410000 */
[C---:B------:R-:W-:Y:S01]  /*3330*/  FFMA.FTZ R52, R135.reuse, R145, R48 ;  /* 0x0000009187347223 */ /* 0x040fe20000010030 */
[C---:B------:R-:W-:Y:S01]  /*3340*/  FFMA.FTZ R58, R135.reuse, R139, R46 ;  /* 0x0000008b873a7223 */ /* 0x040fe2000001002e */
[----:B------:R-:W-:Y:S01]  /*3350*/  FFMA.FTZ R53, R135, R82, R49 ;  /* 0x0000005287357223 */ /* 0x000fe20000010031 */
[----:B------:R-:W-:Y:S01]  /*3360*/  FADD.FTZ R56, R140, -R153 ;  /* 0x800000998c387221 */ /* 0x000fe20000010000 */
        /* <DEDUP_REMOVED lines=12> */
[----:B------:R-:W-:Y:S01]  /*3430*/  FMUL.FTZ R81, R76, R81 ;  /* 0x000000514c517220 */ /* 0x000fe20000410000 */
[----:B------:R-:W-:Y:S01]  /*3440*/  FMUL.FTZ R134, R83, R76 ;  /* 0x0000004c53867220 */ /* 0x000fe20000410000 */
[----:B------:R-:W-:Y:S01]  /*3450*/  FMUL.FTZ R82, R59, R62 ;  /* 0x0000003e3b527220 */ /* 0x000fe20000410000 */
[----:B------:R-:W-:Y:S01]  /*3460*/  FMUL.FTZ R76, R57, R78 ;  /* 0x0000004e394c7220 */ /* 0x000fe20000410000 */
[----:B------:R-:W-:Y:S01]  /*3470*/  FMUL.FTZ R139, R140, R57 ;  /* 0x000000398c8b7220 */ /* 0x000fe20000410000 */
[C---:B------:R-:W-:Y:S01]  /*3480*/  FFMA.FTZ R59, R135.reuse, R80, R47 ;  /* 0x00000050873b7223 */ /* 0x040fe2000001002f */
[C---:B------:R-:W-:Y:S01]  /*3490*/  FFMA.FTZ R56, R135.reuse, R56, R44 ;  /* 0x0000003887387223 */ /* 0x040fe2000001002c */
[----:B------:R-:W-:Y:S01]  /*34a0*/  FFMA.FTZ R57, R135, R136, R45 ;  /* 0x0000008887397223 */ /* 0x000fe2000001002d */
[----:B------:R-:W-:Y:S01]  /*34b0*/  FMUL.FTZ R83, R62, R65 ;  /* 0x000000413e537220 */ /* 0x000fe20000410000 */
[----:B------:R-:W-:Y:S01]  /*34c0*/  SHF.L.U32 R135, R61, 0x10, RZ ;  /* 0x000000103d877819 */ /* 0x000fe200000006ff */
[-C--:B------:R-:W-:Y:S01]  /*34d0*/  FMUL.FTZ R62, R59, R133.reuse ;  /* 0x000000853b3e7220 */ /* 0x080fe20000410000 */
[----:B------:R-:W-:Y:S01]  /*34e0*/  PRMT R60, R64, 0x7632, R60 ;  /* 0x00007632403c7816 */ /* 0x000fe2000000003c */
[-C--:B------:R-:W-:Y:S01]  /*34f0*/  FMUL.FTZ R61, R56, R133.reuse ;  /* 0x00000085383d7220 */ /* 0x080fe20000410000 */
[----:B------:R-:W-:Y:S01]  /*3500*/  SHF.L.U32 R137, R119, 0x10, RZ ;  /* 0x0000001077897819 */ /* 0x000fe200000006ff */
[----:B------:R-:W-:Y:S01]  /*3510*/  FMUL.FTZ R80, R57, R133 ;  /* 0x0000008539507220 */ /* 0x000fe20000410000 */
[----:B------:R-:W-:Y:S01]  /*3520*/  SHF.L.U32 R136, R32, 0x10, RZ ;  /* 0x0000001020887819 */ /* 0x000fe200000006ff */
[----:B------:R-:W-:Y:S01]  /*3530*/  FMUL.FTZ R78, R62, R135 ;  /* 0x000000873e4e7220 */ /* 0x000fe20000410000 */
[----:B------:R-:W-:Y:S01]  /*3540*/  SHF.L.U32 R141, R120, 0x10, RZ ;  /* 0x00000010788d7819 */ /* 0x000fe200000006ff */
[----:B------:R-:W-:Y:S01]  /*3550*/  FMUL.FTZ R137, R137, R62 ;  /* 0x0000003e89897220 */ /* 0x000fe20000410000 */
[----:B------:R-:W-:-:S02]  /*3560*/  SHF.L.U32 R64, R64, 0x10, RZ ;  /* 0x0000001040407819 */ /* 0x000fc400000006ff */
[----:B------:R-:W-:Y:S01]  /*3570*/  SHF.L.U32 R65, R60, 0x10, RZ ;  /* 0x000000103c417819 */ /* 0x000fe200000006ff */
[----:B------:R-:W-:Y:S01]  /*3580*/  FMUL.FTZ R60, R136, R61 ;  /* 0x0000003d883c7220 */ /* 0x000fe20000410000 */
[----:B------:R-:W-:Y:S01]  /*3590*/  FMUL.FTZ R135, R141, R80 ;  /* 0x000000508d877220 */ /* 0x000fe20000410000 */
[----:B------:R-:W-:Y:S01]  /*35a0*/  FMUL.FTZ R133, R61, R64 ;  /* 0x000000403d857220 */ /* 0x000fe20000410000 */
[----:B------:R-:W-:Y:S01]  /*35b0*/  F2FP.BF16.F32.PACK_AB R63, R138, R63 ;  /* 0x0000003f8a3f723e */ /* 0x000fe200000010ff */
[----:B------:R-:W-:Y:S01]  /*35c0*/  FMUL.FTZ R80, R80, R65 ;  /* 0x0000004150507220 */ /* 0x000fe20000410000 */
[----:B------:R-:W-:Y:S02]  /*35d0*/  F2FP.BF16.F32.PACK_AB R62, R139, R134 ;  /* 0x000000868b3e723e */ /* 0x000fe400000010ff */
[----:B------:R-:W-:Y:S02]  /*35e0*/  F2FP.BF16.F32.PACK_AB R61, R137, R82 ;  /* 0x00000052893d723e */ /* 0x000fe400000010ff */
[----:B------:R-:W-:Y:S01]  /*35f0*/  F2FP.BF16.F32.PACK_AB R60, R135, R60 ;  /* 0x0000003c873c723e */ /* 0x000fe200000010ff */
[----:B------:R-:W-:Y:S06]  /*3600*/  BRA `(.L_x_3054) ;  /* 0x0000000400207947 */ /* 0x000fec0003800000 */
.L_x_3053:
        /* <DEDUP_REMOVED lines=16> */
[----:B------:R-:W-:Y:S01]  /*3710*/  FFMA.FTZ R80, R135, R136, R45 ;  /* 0x0000008887507223 */ /* 0x000fe2000001002d */
[----:B0----5:R-:W-:Y:S01]  /*3720*/  PRMT R63, R67, 0x7632, R63 ;  /* 0x00007632433f7816 */ /* 0x021fe2000000003f */
[C---:B------:R-:W-:Y:S01]  /*3730*/  FFMA.FTZ R136, R135.reuse, R141, R50 ;  /* 0x0000008d87887223 */ /* 0x040fe20000010032 */
[C---:B------:R-:W-:Y:S01]  /*3740*/  FFMA.FTZ R140, R135.reuse, R78, R51 ;  /* 0x0000004e878c7223 */ /* 0x040fe20000010033 */
[C---:B------:R-:W-:Y:S01]  /*3750*/  PRMT R62, R66.reuse, 0x7632, R62 ;  /* 0x00007632423e7816 */ /* 0x040fe2000000003e */
[C---:B------:R-:W-:Y:S01]  /*3760*/  FFMA.FTZ R76, R135.reuse, R139, R46 ;  /* 0x0000008b874c7223 */ /* 0x040fe2000001002e */
[----:B------:R-:W-:Y:S01]  /*3770*/  SHF.L.U32 R81, R66, 0x10, RZ ;  /* 0x0000001042517819 */ /* 0x000fe200000006ff */
[C---:B------:R-:W-:Y:S01]  /*3780*/  FFMA.FTZ R66, R135.reuse, R153, R44 ;  /* 0x0000009987427223 */ /* 0x040fe2000001002c */
[C---:B------:R-:W-:Y:S01]  /*3790*/  FFMA.FTZ R134, R135.reuse, R134, R47 ;  /* 0x0000008687867223 */ /* 0x040fe2000001002f */
[C---:B------:R-:W-:Y:S01]  /*37a0*/  FFMA.FTZ R82, R135.reuse, R145, R48 ;  /* 0x0000009187527223 */ /* 0x040fe20000010030 */
[----:B------:R-:W-:Y:S01]  /*37b0*/  FFMA.FTZ R138, R135, R138, R49 ;  /* 0x0000008a878a7223 */ /* 0x000fe20000010031 */
[----:B------:R-:W-:Y:S01]  /*37c0*/  SHF.L.U32 R83, R35, 0x10, RZ ;  /* 0x0000001023537819 */ /* 0x000fe200000006ff */
[-C--:B------:R-:W-:Y:S01]  /*37d0*/  FMUL.FTZ R136, R136, R133.reuse ;  /* 0x0000008588887220 */ /* 0x080fe20000410000 */
[----:B------:R-:W-:Y:S01]  /*37e0*/  SHF.L.U32 R135, R63, 0x10, RZ ;  /* 0x000000103f877819 */ /* 0x000fe200000006ff */
[-C--:B------:R-:W-:Y:S01]  /*37f0*/  FMUL.FTZ R140, R140, R133.reuse ;  /* 0x000000858c8c7220 */ /* 0x080fe20000410000 */
[----:B------:R-:W-:Y:S01]  /*3800*/  SHF.L.U32 R67, R67, 0x10, RZ ;  /* 0x0000001043437819 */ /* 0x000fe200000006ff */
[----:B------:R-:W-:Y:S01]  /*3810*/  FMUL.FTZ R63, R66, R133 ;  /* 0x00000085423f7220 */ /* 0x000fe20000410000 */
[----:B------:R-:W-:Y:S01]  /*3820*/  FMUL.FTZ R139, R83, R136 ;  /* 0x00000088538b7220 */ /* 0x000fe20000410000 */
[C---:B------:R-:W-:Y:S01]  /*3830*/  PRMT R61, R65.reuse, 0x7632, R61 ;  /* 0x00007632413d7816 */ /* 0x040fe2000000003d */
        /* <DEDUP_REMOVED lines=11> */
[----:B------:R-:W-:Y:S01]  /*38f0*/  SHF.L.U32 R133, R33, 0x10, RZ ;  /* 0x0000001021857819 */ /* 0x000fe200000006ff */
[----:B------:R-:W-:Y:S01]  /*3900*/  FMUL.FTZ R136, R83, R82 ;  /* 0x0000005253887220 */ /* 0x000fe20000410000 */
[----:B------:R-:W-:Y:S01]  /*3910*/  FMUL.FTZ R140, R137, R140 ;  /* 0x0000008c898c7220 */ /* 0x000fe20000410000 */
        /* <DEDUP_REMOVED lines=23> */
.L_x_3054:
[----:B------:R-:W0:Y:S01]  /*3a90*/  @P1 LDC.64 R64, c[0x0][0x478] ;  /* 0x00011e00ff401b82 */ /* 0x000e220000000a00 */
[----:B------:R-:W-:-:S04]  /*3aa0*/  IMAD.WIDE.U32 R68, R132, 0x10, R68 ;  /* 0x0000001084447825 */ /* 0x000fc800078e0044 */
[----:B0-----:R-:W-:-:S05]  /*3ab0*/  @P1 IMAD.WIDE.U32 R64, R132, 0x20, R64 ;  /* 0x0000002084401825 */ /* 0x001fca00078e0040 */
[----:B------:R0:W-:Y:S04]  /*3ac0*/  @P1 STG.E.128 desc[UR6][R64.64], R56 ;  /* 0x0000003840001986 */ /* 0x0001e8000c101d06 */
[----:B------:R0:W-:Y:S04]  /*3ad0*/  @P1 STG.E.128 desc[UR6][R64.64+0x10], R52 ;  /* 0x0000103440001986 */ /* 0x0001e8000c101d06 */
[----:B------:R0:W-:Y:S02]  /*3ae0*/  STG.E.128 desc[UR6][R68.64], R60 ;  /* 0x0000003c44007986 */ /* 0x0001e4000c101d06 */
.L_x_3050:
        /* <DEDUP_REMOVED lines=21> */
.L_x_3043:
        /* <DEDUP_REMOVED lines=48> */
.L_x_3042:
[----:B------:R-:W-:Y:S05]  /*3f40*/  BSYNC B0 ;  /* 0x0000000000007941 */ /* 0x000fea0003800000 */
.L_x_3041:
[----:B------:R-:W0:Y:S01]  /*3f50*/  S2R R3, SR_CgaCtaId ;  /* 0x0000000000037919 */ /* 0x000e220000008800 */
[----:B------:R-:W-:Y:S01]  /*3f60*/  SHF.L.U32 R0, R5, 0x5, RZ ;  /* 0x0000000505007819 */ /* 0x000fe200000006ff */
[----:B------:R-:W-:Y:S05]  /*3f70*/  WARPSYNC.ALL ;  /* 0x0000000000007948 */ /* 0x000fea0003800000 */
[----:B------:R-:W-:Y:S01]  /*3f80*/  SHF.R.U32.HI R7, RZ, 0x5, R5 ;  /* 0x00000005ff077819 */ /* 0x000fe20000011605 */
[----:B------:R-:W1:Y:S01]  /*3f90*/  LDCU.128 UR16, c[0x0][0x440] ;  /* 0x00008800ff1077ac */ /* 0x000e620008000c00 */
[----:B------:R-:W-:Y:S02]  /*3fa0*/  MOV R2, 0x400 ;  /* 0x0000040000027802 */ /* 0x000fe40000000f00 */
[----:B------:R-:W-:Y:S01]  /*3fb0*/  LOP3.LUT R0, R0, 0x3e0, RZ, 0xc0, !PT ;  /* 0x000003e000007812 */ /* 0x000fe200078ec0ff */
[----:B------:R-:W2:Y:S03]  /*3fc0*/  LDCU.64 UR8, c[0x0][0x460] ;  /* 0x00008c00ff0877ac */ /* 0x000ea60008000a00 */
[----:B------:R-:W-:-:S02]  /*3fd0*/  LEA R0, R7, R0, 0xb ;  /* 0x0000000007007211 */ /* 0x000fc400078e58ff */
        /* <DEDUP_REMOVED lines=27> */
[----:B-1----:R-:W-:-:S03]  /*4190*/  FADD.FTZ R6, RZ, R6 ;  /* 0x00000006ff067221 */ /* 0x002fc60000010000 */
[----:B------:R-:W1:Y:S01]  /*41a0*/  LDS R26, [R4+0x1e00] ;  /* 0x001e0000041a7984 */ /* 0x000e620000000800 */
[----:B--2---:R-:W-:Y:S01]  /*41b0*/  FADD.FTZ R7, RZ, R7 ;  /* 0x00000007ff077221 */ /* 0x004fe20000010000 */
        /* <DEDUP_REMOVED lines=15> */
[----:B-1----:R-:W-:Y:S01]  /*42b0*/  FADD.FTZ R11, R7, R26 ;  /* 0x0000001a070b7221 */ /* 0x002fe20000010000 */
[----:B------:R-:W-:Y:S01]  /*42c0*/  BAR.SYNC.DEFER_BLOCKING 0x0 ;  /* 0x0000000000007b1d */ /* 0x000fe20000010000 */
[----:B0-----:R-:W-:-:S05]  /*42d0*/  IMAD R2, R2, UR5, RZ ;  /* 0x0000000502027c24 */ /* 0x001fca000f8e02ff */
[----:B------:R-:W-:-:S04]  /*42e0*/  IADD3 R5, P0, PT, R2, R5, RZ ;  /* 0x0000000502057210 */ /* 0x000fc80007f1e0ff */
[----:B------:R-:W-:Y:S02]  /*42f0*/  IADD3.X R2, PT, PT, RZ, RZ, RZ, P0, !PT ;  /* 0x000000ffff027210 */ /* 0x000fe400007fe4ff */
        /* <DEDUP_REMOVED lines=35> */
[----:B---3--:R-:W-:Y:S01]  /*4530*/  FADD.FTZ R53, R8, R53 ;  /* 0x0000003508357221 */ /* 0x008fe20000010000 */
[----:B------:R-:W-:Y:S02]  /*4540*/  SHF.L.U64.HI R8, R5, 0x2, R2 ;  /* 0x0000000205087819 */ /* 0x000fe40000010202 */
[----:B------:R-:W-:Y:S01]  /*4550*/  STS.128 [R0+0x410], R36 ;  /* 0x0004102400007388 */ /* 0x000fe20000000c00 */
[----:B------:R-:W-:Y:S01]  /*4560*/  BAR.SYNC.DEFER_BLOCKING 0x0 ;  /* 0x0000000000007b1d */ /* 0x000fe20000010000 */
[----:B------:R-:W-:Y:S01]  /*4570*/  IADD3 R2, P0, PT, R6, UR18, RZ ;  /* 0x0000001206027c10 */ /* 0x000fe2000ff1e0ff */
[----:B----4-:R-:W-:-:S04]  /*4580*/  FADD.FTZ R55, R12, R55 ;  /* 0x000000370c377221 */ /* 0x010fc80000010000 */
        /* <DEDUP_REMOVED lines=20> */
[----:B----4-:R-:W-:-:S03]  /*46d0*/  FADD.FTZ R13, RZ, R13 ;  /* 0x0000000dff0d7221 */ /* 0x010fc60000010000 */
[----:B------:R4:W3:Y:S01]  /*46e0*/  LDS R28, [R4+0x1e00] ;  /* 0x001e0000041c7984 */ /* 0x0008e20000000800 */
[----:B-----5:R-:W-:Y:S01]  /*46f0*/  FADD.FTZ R0, R0, R7 ;  /* 0x0000000700007221 */ /* 0x020fe20000010000 */
[----:B------:R-:W-:Y:S02]  /*4700*/  FADD.FTZ R15, RZ, R15 ;  /* 0x0000000fff0f7221 */ /* 0x000fe40000010000 */
[----:B------:R-:W-:Y:S01]  /*4710*/  STG.E desc[UR6][R2.64], R17 ;  /* 0x0000001102007986 */ /* 0x000fe2000c101906 */
[C---:B----4-:R-:W-:Y:S01]  /*4720*/  IADD3 R4, P1, PT, R6.reuse, UR16, RZ ;  /* 0x0000001006047c10 */ /* 0x050fe2000ff3e0ff */
[----:B------:R-:W-:Y:S01]  /*4730*/  FADD.FTZ R13, R13, R18 ;  /* 0x000000120d0d7221 */ /* 0x000fe20000010000 */
[----:B------:R-:W-:Y:S02]  /*4740*/  IADD3 R6, P0, PT, R6, UR8, RZ ;  /* 0x0000000806067c10 */ /* 0x000fe4000ff1e0ff */
[----:B------:R-:W-:Y:S01]  /*4750*/  IADD3.X R5, PT, PT, R8, UR17, RZ, P1, !PT ;  /* 0x0000001108057c10 */ /* 0x000fe20008ffe4ff */
[----:B------:R-:W-:Y:S01]  /*4760*/  FADD.FTZ R0, R0, R29 ;  /* 0x0000001d00007221 */ /* 0x000fe20000010000 */
        /* <DEDUP_REMOVED lines=20> */
.L_x_3044:
        /* <DEDUP_REMOVED lines=8> */
.L_x_3057:
[----:B------:R-:W-:Y:S05]  /*4930*/  BSYNC B2 ;  /* 0x0000000000027941 */ /* 0x000fea0003800000 */
.L_x_3056:
        /* <DEDUP_REMOVED lines=8> */
.L_x_3058:
[----:B------:R-:W-:Y:S01]  /*49c0*/  FADD.FTZ R61, R63, R60 ;  /* 0x0000003c3f3d7221 */ /* 0x000fe20000010000 */
[----:B------:R-:W-:-:S04]  /*49d0*/  HFMA2 R148, -RZ, RZ, 0, 1.1920928955078125e-07 ;  /* 0x00000002ff947431 */ /* 0x000fc800000001ff */
[----:B------:R-:W-:Y:S02]  /*49e0*/  MOV R163, R61 ;  /* 0x0000003d00a37202 */ /* 0x000fe40000000f00 */
[----:B------:R-:W-:-:S07]  /*49f0*/  MOV R62, R146 ;  /* 0x00000092003e7202 */ /* 0x000fce0000000f00 */
[----:B------:R-:W-:Y:S05]  /*4a00*/  WARPSYNC.COLLECTIVE R144, `(.L_x_3059) ;  /* 0x0000000090087348 */ /* 0x000fea0003c00000 */
[----:B------:R0:W1:Y:S02]  /*4a10*/  SHFL.BFLY P3, R146, R163, R148, R165 ;  /* 0x0c000094a3927389 */ /* 0x00006400000600a5 */
[----:B01----:R-:W-:Y:S05]  /*4a20*/  ENDCOLLECTIVE ;  /* 0x000000000000791b */ /* 0x003fea0003800000 */
.L_x_3059:
[----:B------:R-:W-:-:S05]  /*4a30*/  FADD.FTZ R62, R65, R62 ;  /* 0x0000003e413e7221 */ /* 0x000fca0000010000 */
[----:B------:R-:W-:Y:S02]  /*4a40*/  MOV R163, R62 ;  /* 0x0000003e00a37202 */ /* 0x000fe40000000f00 */
[----:B------:R-:W-:-:S07]  /*4a50*/  MOV R60, R146 ;  /* 0x00000092003c7202 */ /* 0x000fce0000000f00 */
[----:B------:R-:W-:Y:S05]  /*4a60*/  WARPSYNC.COLLECTIVE R144, `(.L_x_3060) ;  /* 0x0000000090087348 */ /* 0x000fea0003c00000 */
[----:B------:R0:W1:Y:S02]  /*4a70*/  SHFL.BFLY P3, R146, R163, R148, R165 ;  /* 0x0c000094a3927389 */ /* 0x00006400000600a5 */
[----:B01----:R-:W-:Y:S05]  /*4a80*/  ENDCOLLECTIVE ;  /* 0x000000000000791b */ /* 0x003fea0003800000 */
.L_x_3060:
[----:B------:R-:W-:Y:S01]  /*4a90*/  FADD.FTZ R64, R61, R60 ;  /* 0x0000003c3d407221 */ /* 0x000fe20000010000 */
[----:B------:R-:W-:-:S04]  /*4aa0*/  HFMA2 R148, -RZ, RZ, 0, 2.384185791015625e-07 ;  /* 0x00000004ff947431 */ /* 0x000fc800000001ff */
[----:B------:R-:W-:Y:S02]  /*4ab0*/  MOV R163, R64 ;  /* 0x0000004000a37202 */ /* 0x000fe40000000f00 */
[----:B------:R-:W-:-:S07]  /*4ac0*/  MOV R81, R146 ;  /* 0x0000009200517202 */ /* 0x000fce0000000f00 */
[----:B------:R-:W-:Y:S05]  /*4ad0*/  WARPSYNC.COLLECTIVE R144, `(.L_x_3061) ;  /* 0x0000000090087348 */ /* 0x000fea0003c00000 */
[----:B------:R0:W1:Y:S02]  /*4ae0*/  SHFL.BFLY P3, R146, R163, R148, R165 ;  /* 0x0c000094a3927389 */ /* 0x00006400000600a5 */
[----:B01----:R-:W-:Y:S05]  /*4af0*/  ENDCOLLECTIVE ;  /* 0x000000000000791b */ /* 0x003fea0003800000 */
.L_x_3061:
[----:B------:R-:W-:-:S05]  /*4b00*/  FADD.FTZ R81, R62, R81 ;  /* 0x000000513e517221 */ /* 0x000fca0000010000 */
[----:B------:R-:W-:Y:S02]  /*4b10*/  MOV R163, R81 ;  /* 0x0000005100a37202 */ /* 0x000fe40000000f00 */
[----:B------:R-:W-:-:S07]  /*4b20*/  MOV R161, R146 ;  /* 0x0000009200a17202 */ /* 0x000fce0000000f00 */
[----:B------:R-:W-:Y:S05]  /*4b30*/  WARPSYNC.COLLECTIVE R144, `(.L_x_3062) ;  /* 0x0000000090087348 */ /* 0x000fea0003c00000 */
[----:B------:R0:W1:Y:S02]  /*4b40*/  SHFL.BFLY P3, R146, R163, R148, R165 ;  /* 0x0c000094a3927389 */ /* 0x00006400000600a5 */
[----:B01----:R-:W-:Y:S05]  /*4b50*/  ENDCOLLECTIVE ;  /* 0x000000000000791b */ /* 0x003fea0003800000 */
.L_x_3062:
[----:B------:R-:W-:Y:S01]  /*4b60*/  FADD.FTZ R161, R64, R161 ;  /* 0x000000a140a17221 */ /* 0x000fe20000010000 */
[----:B------:R-:W-:-:S04]  /*4b70*/  HFMA2 R148, -RZ, RZ, 0, 4.76837158203125e-07 ;  /* 0x00000008ff947431 */ /* 0x000fc800000001ff */
[----:B------:R-:W-:Y:S02]  /*4b80*/  MOV R163, R161 ;  /* 0x000000a100a37202 */ /* 0x000fe40000000f00 */
[----:B------:R-:W-:-:S07]  /*4b90*/  MOV R60, R146 ;  /* 0x00000092003c7202 */ /* 0x000fce0000000f00 */
[----:B------:R-:W-:Y:S05]  /*4ba0*/  WARPSYNC.COLLECTIVE R144, `(.L_x_3063) ;  /* 0x0000000090087348 */ /* 0x000fea0003c00000 */
[----:B------:R0:W1:Y:S02]  /*4bb0*/  SHFL.BFLY P3, R146, R163, R148, R165 ;  /* 0x0c000094a3927389 */ /* 0x00006400000600a5 */
[----:B01----:R-:W-:Y:S05]  /*4bc0*/  ENDCOLLECTIVE ;  /* 0x000000000000791b */ /* 0x003fea0003800000 */
.L_x_3063:
[----:B------:R-:W-:-:S05]  /*4bd0*/  FADD.FTZ R76, R81, R60 ;  /* 0x0000003c514c7221 */ /* 0x000fca0000010000 */
[----:B------:R-:W-:Y:S02]  /*4be0*/  MOV R163, R76 ;  /* 0x0000004c00a37202 */ /* 0x000fe40000000f00 */
[----:B------:R-:W-:-:S07]  /*4bf0*/  MOV R60, R146 ;  /* 0x00000092003c7202 */ /* 0x000fce0000000f00 */
[----:B------:R-:W-:Y:S05]  /*4c00*/  WARPSYNC.COLLECTIVE R144, `(.L_x_3064) ;  /* 0x0000000090087348 */ /* 0x000fea0003c00000 */
[----:B------:R0:W1:Y:S02]  /*4c10*/  SHFL.BFLY P3, R146, R163, R148, R165 ;  /* 0x0c000094a3927389 */ /* 0x00006400000600a5 */
[----:B01----:R-:W-:Y:S05]  /*4c20*/  ENDCOLLECTIVE ;  /* 0x000000000000791b */ /* 0x003fea0003800000 */
.L_x_3064:
[----:B------:R-:W-:Y:S01]  /*4c30*/  FADD.FTZ R60, R161, R60 ;  /* 0x0000003ca13c7221 */ /* 0x000fe20000010000 */
[----:B------:R-:W-:-:S04]  /*4c40*/  HFMA2 R148, -RZ, RZ, 0, 9.5367431640625e-07 ;  /* 0x00000010ff947431 */ /* 0x000fc800000001ff */
[----:B------:R-:W-:Y:S02]  /*4c50*/  MOV R163, R60 ;  /* 0x0000003c00a37202 */ /* 0x000fe40000000f00 */
[----:B------:R-:W-:-:S07]  /*4c60*/  MOV R63, R146 ;  /* 0x00000092003f7202 */ /* 0x000fce0000000f00 */
[----:B------:R-:W-:Y:S05]  /*4c70*/  WARPSYNC.COLLECTIVE R144, `(.L_x_3065) ;  /* 0x0000000090087348 */ /* 0x000fea0003c00000 */
[----:B------:R0:W1:Y:S02]  /*4c80*/  SHFL.BFLY P3, R146, R163, R148, R165 ;  /* 0x0c000094a3927389 */ /* 0x00006400000600a5 */
[----:B01----:R-:W-:Y:S05]  /*4c90*/  ENDCOLLECTIVE ;  /* 0x000000000000791b */ /* 0x003fea0003800000 */
.L_x_3065:
[----:B------:R-:W-:-:S05]  /*4ca0*/  FADD.FTZ R61, R76, R63 ;  /* 0x0000003f4c3d7221 */ /* 0x000fca0000010000 */
[----:B------:R-:W-:Y:S02]  /*4cb0*/  MOV R163, R61 ;  /* 0x0000003d00a37202 */ /* 0x000fe40000000f00 */
[----:B------:R-:W-:-:S07]  /*4cc0*/  MOV R63, R146 ;  /* 0x00000092003f7202 */ /* 0x000fce0000000f00 */
[----:B------:R-:W-:Y:S05]  /*4cd0*/  WARPSYNC.COLLECTIVE R144, `(.L_x_3066) ;  /* 0x0000000090087348 */ /* 0x000fea0003c00000 */
[----:B------:R0:W1:Y:S02]  /*4ce0*/  SHFL.BFLY P3, R146, R163, R148, R165 ;  /* 0x0c000094a3927389 */ /* 0x00006400000600a5 */
[----:B01----:R-:W-:Y:S05]  /*4cf0*/  ENDCOLLECTIVE ;  /* 0x000000000000791b */ /* 0x003fea0003800000 */
.L_x_3066:
[----:B------:R-:W-:Y:S01]  /*4d00*/  MOV R62, R146 ;  /* 0x00000092003e7202 */ /* 0x000fe20000000f00 */
[----:B------:R-:W-:Y:S06]  /*4d10*/  BRA `(.L_x_3067) ;  /* 0xffffffc400907947 */ /* 0x000fec000383ffff */
.L_x_3068:
        /* <DEDUP_REMOVED lines=14> */
.L_x_11213:


//--------------------- .text._ZN10layer_norm13ln_bwd_kernelINS_13Kernel_traitsI13__nv_bfloat16S2_fS2_fjLj512ELj1ELj4ELj1ELj16ENS_18Kernel_traits_baseILj512ES2_S2_fS2_fjLj128EEEEELb0ELb1ELb1ELb0EEEvNS_9BwdParamsE --------------------------
	.section	.text._ZN10layer_norm13ln_bwd_kernelINS_13Kernel_traitsI13__nv_bfloat16S2_fS2_fjLj512ELj1ELj4ELj1ELj16ENS_18Kernel_traits_baseILj512ES2_S2_fS2_fjLj128EEEEELb0ELb1ELb1ELb0EEEvNS_9BwdParamsE,"ax",@progbits
	.align	128
        .global         _ZN10layer_norm13ln_bwd_kernelINS_13Kernel_traitsI13__nv_bfloat16S2_fS2_fjLj512ELj1ELj4ELj1ELj16ENS_18Kernel_traits_baseILj512ES2_S2_fS2_fjLj128EEEEELb0ELb1ELb1ELb0EEEvNS_9BwdParamsE
        .type           _ZN10layer_norm13ln_bwd_kernelINS_13Kernel_traitsI13__nv_bfloat16S2_fS2_fjLj512ELj1ELj4ELj1ELj16ENS_18Kernel_traits_baseILj512ES2_S2_fS2_fjLj128EEEEELb0ELb1ELb1ELb0EEEvNS_9BwdParamsE,@function
        .size           _ZN10layer_norm13ln_bwd_kernelINS_13Kernel_traitsI13__nv_bfloat16S2_fS2_fjLj512ELj1ELj4ELj1ELj16ENS_18Kernel_traits_baseILj512ES2_S2_fS2_fjLj128EEEEELb0ELb1ELb1ELb0EEEvNS_9BwdParamsE,(.L_x_11214 - _ZN10layer_norm13ln_bwd_kernelINS_13Kernel_traitsI13__nv_bfloat16S2_fS2_fjLj512ELj1ELj4ELj1ELj16ENS_18Kernel_traits_baseILj512ES2_S2_fS2_fjLj128EEEEELb0ELb1ELb1ELb0EEEvNS_9BwdParamsE)
        .other          _ZN10layer_norm13ln_bwd_kernelINS_13Kernel_traitsI13__nv_bfloat16S2_fS2_fjLj512ELj1ELj4ELj1ELj16ENS_18Kernel_traits_baseILj512ES2_S2_fS2_fjLj128EEEEELb0ELb1ELb1ELb0EEEvNS_9BwdParamsE,@"STO_CUDA_ENTRY STV_DEFAULT"
_ZN10layer_norm13ln_bwd_kernelINS_13Kernel_traitsI13__nv_bfloat16S2_fS2_fjLj512ELj1ELj4ELj1ELj16ENS_18Kernel_traits_baseILj512ES2_S2_fS2_fjLj128EEEEELb0ELb1ELb1ELb0EEEvNS_9BwdParamsE:
.text._ZN10layer_norm13ln_bwd_kernelINS_13Kernel_traitsI13__nv_bfloat16S2_fS2_fjLj512ELj1ELj4ELj1ELj16ENS_18Kernel_traits_baseILj512ES2_S2_fS2_fjLj128EEEEELb0ELb1ELb1ELb0EEEvNS_9BwdParamsE:
        /* <DEDUP_REMOVED lines=23> */
[----:B--2---:R-:W-:-:S05]  /*0170*/  @P0 IMAD.WIDE.U32 R4, R13, 0x10, R4 ;  /* 0x000000100d040825 */ /* 0x004fca00078e0004 */
        /* <DEDUP_REMOVED lines=9> */
[----:B--2---:R-:W-:Y:S01]  /*0210*/  SHF.R.U32.HI R4, RZ, 0x5, R12 ;  /* 0x00000005ff047819 */ /* 0x004fe2000001160c */
        /* <DEDUP_REMOVED lines=64> */
.L_x_3150:
[----:B0-----:R-:W0:Y:S08]  /*0620*/  LDC.64 R12, c[0x0][0x3f8] ;  /* 0x0000fe00ff0c7b82 */ /* 0x001e300000000a00 */
[----:B------:R-:W1:Y:S08]  /*0630*/  LDC.64 R112, c[0x0][0x3c8] ;  /* 0x0000f200ff707b82 */ /* 0x000e700000000a00 */
[----:B------:R-:W2:Y:S01]  /*0640*/  LDC.64 R114, c[0x0][0x3f0] ;  /* 0x0000fc00ff727b82 */ /* 0x000ea20000000a00 */
[----:B0-----:R-:W-:-:S06]  /*0650*/  IMAD.WIDE R12, R4, 0x4, R12 ;  /* 0x00000004040c7825 */ /* 0x001fcc00078e020c */
[----:B------:R-:W3:Y:S01]  /*0660*/  LDG.E R13, desc[UR6][R12.64] ;  /* 0x000000060c0d7981 */ /* 0x000ee2000c1e1900 */
[----:B-1----:R-:W-:-:S04]  /*0670*/  IMAD.WIDE R112, R4, 0x4, R112 ;  /* 0x0000000404707825 */ /* 0x002fc800078e0270 */
[----:B--2---:R-:W-:Y:S01]  /*0680*/  IMAD.WIDE R114, R4, 0x4, R114 ;  /* 0x0000000404727825 */ /* 0x004fe200078e0272 */
[----:B-----5:R0:W5:Y:S04]  /*0690*/  LDG.E R12, desc[UR6][R112.64] ;  /* 0x00000006700c7981 */ /* 0x020168000c1e1900 */
[----:B------:R0:W5:Y:S01]  /*06a0*/  LDG.E R161, desc[UR6][R114.64] ;  /* 0x0000000672a17981 */ /* 0x000162000c1e1900 */
[----:B------:R-:W-:Y:S01]  /*06b0*/  BSSY.RECONVERGENT B0, `(.L_x_3070) ;  /* 0x00000ec000007945 */ /* 0x000fe20003800200 */
[----:B------:R-:W-:Y:S02]  /*06c0*/  CS2R R154, SRZ ;  /* 0x00000000009a7805 */ /* 0x000fe4000001ff00 */
[----:B---3--:R-:W-:-:S13]  /*06d0*/  ISETP.GE.AND P1, PT, R13, 0x1, PT ;  /* 0x000000010d00780c */ /* 0x008fda0003f26270 */
[----:B0-----:R-:W-:Y:S05]  /*06e0*/  @!P1 BRA `(.L_x_3071) ;  /* 0x0000000c00489947 */ /* 0x001fea0003800000 */
[----:B------:R-:W0:Y:S02]  /*06f0*/  LDC.64 R112, c[0x0][0x3c0] ;  /* 0x0000f000ff707b82 */ /* 0x000e240000000a00 */
[----:B0-----:R-:W-:-:S06]  /*0700*/  IMAD.WIDE R112, R4, 0x4, R112 ;  /* 0x0000000404707825 */ /* 0x001fcc00078e0270 */
[----:B------:R-:W2:Y:S01]  /*0710*/  LDG.E R112, desc[UR6][R112.64] ;  /* 0x0000000670707981 */ /* 0x000ea2000c1e1900 */
[----:B------:R-:W-:Y:S01]  /*0720*/  MOV R2, UR13 ;  /* 0x0000000d00027c02 */ /* 0x000fe20008000f00 */
[----:B------:R-:W-:Y:S01]  /*0730*/  BSSY.RECONVERGENT B1, `(.L_x_3072) ;  /* 0x000006e000017945 */ /* 0x000fe20003800200 */
[----:B------:R-:W-:Y:S01]  /*0740*/  IADD3 R115, PT, PT, R13, -0x1, RZ ;  /* 0xffffffff0d737810 */ /* 0x000fe20007ffe0ff */
[----:B------:R-:W0:Y:S01]  /*0750*/  S2R R118, SR_TID.X ;  /* 0x0000000000767919 */ /* 0x000e220000002100 */
[----:B------:R-:W-:Y:S01]  /*0760*/  ISETP.GE.U32.AND P2, PT, R3, 0x20, PT ;  /* 0x000000200300780c */ /* 0x000fe20003f46070 */
[-C--:B------:R-:W-:Y:S01]  /*0770*/  IMAD R114, R4, R2.reuse, RZ ;  /* 0x0000000204727224 */ /* 0x080fe200078e02ff */
[----:B------:R-:W-:Y:S01]  /*0780*/  ISETP.NE.AND P0, PT, RZ, UR8, PT ;  /* 0x00000008ff007c0c */ /* 0x000fe2000bf05270 */
[----:B------:R-:W-:Y:S01]  /*0790*/  IMAD R116, R115, R2, RZ ;  /* 0x0000000273747224 */ /* 0x000fe200078e02ff */
[----:B------:R-:W-:Y:S02]  /*07a0*/  ISETP.GE.U32.AND P3, PT, R3, 0x40, PT ;  /* 0x000000400300780c */ /* 0x000fe40003f66070 */
[----:B------:R-:W-:-:S02]  /*07b0*/  CS2R R154, SRZ ;  /* 0x00000000009a7805 */ /* 0x000fc4000001ff00 */
[----:B------:R-:W-:Y:S02]  /*07c0*/  SHF.R.S32.HI R115, RZ, 0x1f, R114 ;  /* 0x0000001fff737819 */ /* 0x000fe40000011472 */
[----:B------:R-:W-:Y:S02]  /*07d0*/  SHF.R.S32.HI R117, RZ, 0x1f, R116 ;  /* 0x0000001fff757819 */ /* 0x000fe40000011474 */
[----:B------:R-:W-:Y:S02]  /*07e0*/  LEA.HI R115, R115, R114, RZ, 0x3 ;  /* 0x0000007273737211 */ /* 0x000fe400078f18ff */
[----:B------:R-:W-:Y:S02]  /*07f0*/  LEA.HI R117, R117, R116, RZ, 0x3 ;  /* 0x0000007475757211 */ /* 0x000fe400078f18ff */
        /* <DEDUP_REMOVED lines=15> */
[----:B------:R-:W0:Y:S02]  /*08f0*/  @P0 LDC.64 R8, c[0x0][0x438] ;  /* 0x00010e00ff080b82 */ /* 0x000e240000000a00 */
[----:B0-----:R-:W-:-:S05]  /*0900*/  @P0 IMAD.WIDE.U32 R8, R151, 0x20, R8 ;  /* 0x0000002097080825 */ /* 0x001fca00078e0008 */
[----:B------:R-:W5:Y:S04]  /*0910*/  @P0 LDG.E.128 R80, desc[UR6][R8.64] ;  /* 0x0000000608500981 */ /* 0x000f68000c1e1d00 */
[----:B------:R0:W5:Y:S02]  /*0920*/  @P0 LDG.E.128 R84, desc[UR6][R8.64+0x10] ;  /* 0x0000100608540981 */ /* 0x000164000c1e1d00 */
[----:B0-----:R-:W-:Y:S01]  /*0930*/  SHF.L.U32 R9, R25, 0x10, RZ ;  /* 0x0000001019097819 */ /* 0x001fe200000006ff */
[----:B------:R-:W-:Y:S01]  /*0940*/  IMAD.U32 R140, R163, 0x10000, RZ ;  /* 0x00010000a38c7824 */ /* 0x000fe200078e00ff */
[----:B------:R-:W-:Y:S02]  /*0950*/  SHF.L.U32 R138, R164, 0x10, RZ ;  /* 0x00000010a48a7819 */ /* 0x000fe400000006ff */
[----:B------:R-:W-:-:S02]  /*0960*/  SHF.L.U32 R145, R165, 0x10, RZ ;  /* 0x00000010a5917819 */ /* 0x000fc400000006ff */
[----:B------:R-:W-:Y:S02]  /*0970*/  IADD3 R157, PT, PT, R157, 0x20, RZ ;  /* 0x000000209d9d7810 */ /* 0x000fe40007ffe0ff */
[----:B------:R-:W-:Y:S01]  /*0980*/  IADD3 R151, PT, PT, R151, 0x20, RZ ;  /* 0x0000002097977810 */ /* 0x000fe20007ffe0ff */
[C---:B--2---:R-:W-:Y:S01]  /*0990*/  FADD.FTZ R7, -R150.reuse, R112 ;  /* 0x0000007096077221 */ /* 0x044fe20000010100 */
[----:B------:R-:W-:-:S03]  /*09a0*/  FADD.FTZ R15, -R150, R114 ;  /* 0x00000072960f7221 */ /* 0x000fc60000010100 */
[----:B-----5:R-:W-:Y:S01]  /*09b0*/  FMUL.FTZ R0, R12, R7 ;  /* 0x000000070c007220 */ /* 0x020fe20000410000 */
[----:B------:R-:W-:Y:S02]  /*09c0*/  SHF.L.U32 R7, R24, 0x10, RZ ;  /* 0x0000001018077819 */ /* 0x000fe400000006ff */
[----:B---3--:R-:W-:Y:S01]  /*09d0*/  SHF.L.U32 R11, R116, 0x10, RZ ;  /* 0x00000010740b7819 */ /* 0x008fe200000006ff */
[----:B------:R-:W-:-:S04]  /*09e0*/  FMUL.FTZ R8, R12, R15 ;  /* 0x0000000f0c087220 */ /* 0x000fc80000410000 */
[----:B------:R-:W-:Y:S01]  /*09f0*/  FADD.FTZ R52, R52, R11 ;  /* 0x0000000b34347221 */ /* 0x000fe20000010000 */
[-C--:B------:R-:W-:Y:S01]  /*0a00*/  FFMA.FTZ R40, R0, R11.reuse, R40 ;  /* 0x0000000b00287223 */ /* 0x080fe20000010028 */
[----:B------:R-:W-:Y:S01]  /*0a10*/  FMUL.FTZ R7, R7, R11 ;  /* 0x0000000b07077220 */ /* 0x000fe20000410000 */
[----:B------:R-:W-:Y:S01]  /*0a20*/  SHF.L.U32 R11, R117, 0x10, RZ ;  /* 0x00000010750b7819 */ /* 0x000fe200000006ff */
[C---:B----4-:R-:W-:Y:S01]  /*0a30*/  FADD.FTZ R15, -R150.reuse, R120 ;  /* 0x00000078960f7221 */ /* 0x050fe20000010100 */
[----:B------:R-:W-:-:S03]  /*0a40*/  FADD.FTZ R125, -R150, R122 ;  /* 0x0000007a967d7221 */ /* 0x000fc60000010100 */
[----:B------:R-:W-:Y:S01]  /*0a50*/  FADD.FTZ R54, R54, R11 ;  /* 0x0000000b36367221 */ /* 0x000fe20000010000 */
[-C--:B------:R-:W-:Y:S01]  /*0a60*/  FFMA.FTZ R42, R8, R11.reuse, R42 ;  /* 0x0000000b082a7223 */ /* 0x080fe2000001002a */
[----:B------:R-:W-:Y:S01]  /*0a70*/  FMUL.FTZ R9, R9, R11 ;  /* 0x0000000b09097220 */ /* 0x000fe20000410000 */
[----:B------:R-:W-:Y:S01]  /*0a80*/  FMUL.FTZ R10, R12, R15 ;  /* 0x0000000f0c0a7220 */ /* 0x000fe20000410000 */
[----:B------:R-:W-:Y:S02]  /*0a90*/  SHF.L.U32 R15, R118, 0x10, RZ ;  /* 0x00000010760f7819 */ /* 0x000fe400000006ff */
[----:B------:R-:W-:Y:S01]  /*0aa0*/  SHF.L.U32 R11, R26, 0x10, RZ ;  /* 0x000000101a0b7819 */ /* 0x000fe200000006ff */
[----:B------:R-:W-:Y:S01]  /*0ab0*/  FMUL.FTZ R14, R12, R125 ;  /* 0x0000007d0c0e7220 */ /* 0x000fe20000410000 */
[----:B------:R-:W-:Y:S01]  /*0ac0*/  SHF.L.U32 R125, R27, 0x10, RZ ;  /* 0x000000101b7d7819 */ /* 0x000fe200000006ff */
[----:B------:R-:W-:Y:S01]  /*0ad0*/  FADD.FTZ R56, R56, R15 ;  /* 0x0000000f38387221 */ /* 0x000fe20000010000 */
[-C--:B------:R-:W-:Y:S01]  /*0ae0*/  FFMA.FTZ R44, R10, R15.reuse, R44 ;  /* 0x0000000f0a2c7223 */ /* 0x080fe2000001002c */
[----:B------:R-:W-:Y:S01]  /*0af0*/  FMUL.FTZ R11, R11, R15 ;  /* 0x0000000f0b0b7220 */ /* 0x000fe20000410000 */
[----:B------:R-:W-:-:S02]  /*0b00*/  SHF.L.U32 R15, R119, 0x10, RZ ;  /* 0x00000010770f7819 */ /* 0x000fc400000006ff */
[----:B------:R-:W-:Y:S01]  /*0b10*/  PRMT R116, R116, 0x7632, R116 ;  /* 0x0000763274747816 */ /* 0x000fe20000000074 */
[----:B------:R-:W-:Y:S02]  /*0b20*/  FADD.FTZ R113, -R150, R113 ;  /* 0x0000007196717221 */ /* 0x000fe40000010100 */
[----:B------:R-:W-:Y:S01]  /*0b30*/  FADD.FTZ R58, R58, R15 ;  /* 0x0000000f3a3a7221 */ /* 0x000fe20000010000 */
[-C--:B------:R-:W-:Y:S01]  /*0b40*/  FFMA.FTZ R46, R14, R15.reuse, R46 ;  /* 0x0000000f0e2e7223 */ /* 0x080fe2000001002e */
[----:B------:R-:W-:Y:S01]  /*0b50*/  FMUL.FTZ R125, R125, R15 ;  /* 0x0000000f7d7d7220 */ /* 0x000fe20000410000 */
[----:B------:R-:W-:Y:S02]  /*0b60*/  SHF.L.U32 R116, R116, 0x10, RZ ;  /* 0x0000001074747819 */ /* 0x000fe400000006ff */
[----:B------:R-:W-:Y:S01]  /*0b70*/  SHF.L.U32 R15, R162, 0x10, RZ ;  /* 0x00000010a20f7819 */ /* 0x000fe200000006ff */
[----:B------:R-:W-:Y:S01]  /*0b80*/  FMUL.FTZ R124, R12, R113 ;  /* 0x000000710c7c7220 */ /* 0x000fe20000410000 */
[----:B------:R-:W-:Y:S01]  /*0b90*/  PRMT R117, R117, 0x7632, R117 ;  /* 0x0000763275757816 */ /* 0x000fe20000000075 */
[----:B------:R-:W-:Y:S01]  /*0ba0*/  FADD.FTZ R112, RZ, R7 ;  /* 0x00000007ff707221 */ /* 0x000fe20000010000 */
[----:B------:R-:W-:Y:S01]  /*0bb0*/  FFMA.FTZ R113, R0, R7, RZ ;  /* 0x0000000700717223 */ /* 0x000fe200000100ff */
[----:B------:R-:W-:Y:S01]  /*0bc0*/  FMUL.FTZ R15, R15, R116 ;  /* 0x000000740f0f7220 */ /* 0x000fe20000410000 */
[----:B------:R-:W-:Y:S01]  /*0bd0*/  FADD.FTZ R115, -R150, R115 ;  /* 0x0000007396737221 */ /* 0x000fe20000010100 */
[----:B------:R-:W-:-:S02]  /*0be0*/  SHF.L.U32 R117, R117, 0x10, RZ ;  /* 0x0000001075757819 */ /* 0x000fc400000006ff */
[----:B------:R-:W-:Y:S01]  /*0bf0*/  FADD.FTZ R112, R112, R15 ;  /* 0x0000000f70707221 */ /* 0x000fe20000010000 */
[----:B------:R-:W-:Y:S01]  /*0c00*/  FFMA.FTZ R113, R124, R15, R113 ;  /* 0x0000000f7c717223 */ /* 0x000fe20000010071 */
[----:B------:R-:W-:Y:S01]  /*0c10*/  FMUL.FTZ R134, R12, R115 ;  /* 0x000000730c867220 */ /* 0x000fe20000410000 */
[----:B------:R-:W-:Y:S01]  /*0c20*/  PRMT R118, R118, 0x7632, R118 ;  /* 0x0000763276767816 */ /* 0x000fe20000000076 */
[----:B------:R-:W-:Y:S01]  /*0c30*/  FMUL.FTZ R140, R140, R117 ;  /* 0x000000758c8c7220 */ /* 0x000fe20000410000 */
[----:B------:R-:W-:Y:S01]  /*0c40*/  FADD.FTZ R115, R112, R9 ;  /* 0x0000000970737221 */ /* 0x000fe20000010000 */
[----:B------:R-:W-:Y:S01]  /*0c50*/  FFMA.FTZ R113, R8, R9, R113 ;  /* 0x0000000908717223 */ /* 0x000fe20000010071 */
[----:B------:R-:W-:Y:S01]  /*0c60*/  SHF.L.U32 R118, R118, 0x10, RZ ;  /* 0x0000001076767819 */ /* 0x000fe200000006ff */
[----:B------:R-:W-:Y:S01]  /*0c70*/  FADD.FTZ R121, -R150, R121 ;  /* 0x0000007996797221 */ /* 0x000fe20000010100 */
[----:B------:R-:W-:Y:S01]  /*0c80*/  FADD.FTZ R112, R115, R140 ;  /* 0x0000008c73707221 */ /* 0x000fe20000010000 */
[----:B------:R-:W-:Y:S01]  /*0c90*/  FFMA.FTZ R113, R134, R140, R113 ;  /* 0x0000008c86717223 */ /* 0x000fe20000010071 */
[----:B------:R-:W-:Y:S01]  /*0ca0*/  PRMT R119, R119, 0x7632, R119 ;  /* 0x0000763277777816 */ /* 0x000fe20000000077 */
[----:B------:R-:W-:Y:S01]  /*0cb0*/  FMUL.FTZ R139, R12, R121 ;  /* 0x000000790c8b7220 */ /* 0x000fe20000410000 */
[----:B------:R-:W-:Y:S01]  /*0cc0*/  FADD.FTZ R115, R112, R11 ;  /* 0x0000000b70737221 */ /* 0x000fe20000010000 */
[----:B------:R-:W-:Y:S01]  /*0cd0*/  FMUL.FTZ R138, R138, R118 ;  /* 0x000000768a8a7220 */ /* 0x000fe20000410000 */
[----:B------:R-:W-:Y:S01]  /*0ce0*/  FFMA.FTZ R112, R10, R11, R113 ;  /* 0x0000000b0a707223 */ /* 0x000fe20000010071 */
[----:B------:R-:W-:Y:S01]  /*0cf0*/  FFMA.FTZ R41, R124, R116, R41 ;  /* 0x000000747c297223 */ /* 0x000fe20000010029 */
[----:B------:R-:W-:Y:S01]  /*0d00*/  FADD.FTZ R53, R53, R116 ;  /* 0x0000007435357221 */ /* 0x000fe20000010000 */
        /* <DEDUP_REMOVED lines=8> */
[----:B------:R-:W-:Y:S01]  /*0d90*/  FFMA.FTZ R43, R134, R117, R43 ;  /* 0x00000075862b7223 */ /* 0x000fe2000001002b */
[----:B------:R-:W-:Y:S01]  /*0da0*/  FADD.FTZ R55, R55, R117 ;  /* 0x0000007537377221 */ /* 0x000fe20000010000 */
[----:B------:R-:W-:Y:S01]  /*0db0*/  FADD.FTZ R57, R57, R118 ;  /* 0x0000007639397221 */ /* 0x000fe20000010000 */
[----:B------:R-:W-:Y:S01]  /*0dc0*/  FFMA.FTZ R45, R139, R118, R45 ;  /* 0x000000768b2d7223 */ /* 0x000fe2000001002d */
[----:B------:R-:W-:Y:S01]  /*0dd0*/  FADD.FTZ R59, R59, R116 ;  /* 0x000000743b3b7221 */ /* 0x000fe20000010000 */
[----:B------:R-:W-:Y:S01]  /*0de0*/  FFMA.FTZ R47, R144, R116, R47 ;  /* 0x00000074902f7223 */ /* 0x000fe2000001002f */
[----:B------:R-:W-:Y:S01]  /*0df0*/  FADD.FTZ R154, R114, R145 ;  /* 0x00000091729a7221 */ /* 0x000fe20000010000 */
[----:B------:R-:W-:-:S07]  /*0e00*/  FFMA.FTZ R155, R144, R145, R113 ;  /* 0x00000091909b7223 */ /* 0x000fce0000010071 */
.L_x_3073:
[----:B------:R-:W-:Y:S05]  /*0e10*/  BSYNC.RECONVERGENT B1 ;  /* 0x0000000000017941 */ /* 0x000fea0003800200 */
.L_x_3072:
        /* <DEDUP_REMOVED lines=11> */
[----:B------:R-:W-:Y:S01]  /*0ed0*/  PRMT R128, R32, 0x7632, R128 ;  /* 0x0000763220807816 */ /* 0x000fe20000000080 */
[----:B0-----:R-:W-:-:S05]  /*0ee0*/  @P0 IMAD.WIDE.U32 R126, R151, 0x20, R126 ;  /* 0x00000020977e0825 */ /* 0x001fca00078e007e */
[----:B------:R-:W5:Y:S04]  /*0ef0*/  @P0 LDG.E.128 R20, desc[UR6][R126.64] ;  /* 0x000000067e140981 */ /* 0x000f68000c1e1d00 */
[----:B------:R0:W5:Y:S01]  /*0f00*/  @P0 LDG.E.128 R16, desc[UR6][R126.64+0x10] ;  /* 0x000010067e100981 */ /* 0x000162000c1e1d00 */
[----:B------:R-:W-:Y:S02]  /*0f10*/  SHF.L.U32 R136, R32, 0x10, RZ ;  /* 0x0000001020887819 */ /* 0x000fe400000006ff */
[----:B------:R-:W-:Y:S02]  /*0f20*/  PRMT R133, R35, 0x7632, R133 ;  /* 0x0000763223857816 */ /* 0x000fe40000000085 */
[----:B------:R-:W-:Y:S02]  /*0f30*/  SHF.L.U32 R143, R33, 0x10, RZ ;  /* 0x00000010218f7819 */ /* 0x000fe400000006ff */
[----:B------:R-:W-:-:S02]  /*0f40*/  SHF.L.U32 R133, R133, 0x10, RZ ;  /* 0x0000001085857819 */ /* 0x000fc400000006ff */
[----:B------:R-:W-:Y:S02]  /*0f50*/  SHF.L.U32 R141, R34, 0x10, RZ ;  /* 0x00000010228d7819 */ /* 0x000fe400000006ff */
[----:B------:R-:W-:Y:S01]  /*0f60*/  SHF.L.U32 R147, R35, 0x10, RZ ;  /* 0x0000001023937819 */ /* 0x000fe200000006ff */
[C---:B--2---:R-:W-:Y:S01]  /*0f70*/  FADD.FTZ R135, -R150.reuse, R112 ;  /* 0x0000007096877221 */ /* 0x044fe20000010100 */
[C---:B------:R-:W-:Y:S01]  /*0f80*/  FADD.FTZ R129, -R150.reuse, R113 ;  /* 0x0000007196817221 */ /* 0x040fe20000010100 */
[----:B------:R-:W-:Y:S01]  /*0f90*/  FADD.FTZ R137, -R150, R114 ;  /* 0x0000007296897221 */ /* 0x000fe20000010100 */
[----:B------:R-:W-:Y:S02]  /*0fa0*/  SHF.L.U32 R114, R128, 0x10, RZ ;  /* 0x0000001080727819 */ /* 0x000fe400000006ff */
[----:B---3--:R-:W-:Y:S01]  /*0fb0*/  PRMT R112, R116, 0x7632, R112 ;  /* 0x0000763274707816 */ /* 0x008fe20000000070 */
[----:B0----5:R-:W-:-:S03]  /*0fc0*/  FMUL.FTZ R126, R12, R129 ;  /* 0x000000810c7e7220 */ /* 0x021fc60000410000 */
[----:B------:R-:W-:Y:S01]  /*0fd0*/  SHF.L.U32 R112, R112, 0x10, RZ ;  /* 0x0000001070707819 */ /* 0x000fe200000006ff */
[----:B------:R-:W-:Y:S01]  /*0fe0*/  FADD.FTZ R131, -R150, R115 ;  /* 0x0000007396837221 */ /* 0x000fe20000010100 */
[----:B------:R-:W-:-:S03]  /*0ff0*/  PRMT R129, R33, 0x7632, R129 ;  /* 0x0000763221817816 */ /* 0x000fc60000000081 */
[-C--:B------:R-:W-:Y:S01]  /*1000*/  FMUL.FTZ R127, R114, R112.reuse ;  /* 0x00000070727f7220 */ /* 0x080fe20000410000 */
[----:B------:R-:W-:Y:S01]  /*1010*/  FFMA.FTZ R61, R126, R112, R61 ;  /* 0x000000707e3d7223 */ /* 0x000fe2000001003d */
[--C-:B------:R-:W-:Y:S01]  /*1020*/  FADD.FTZ R93, R93, R112.reuse ;  /* 0x000000705d5d7221 */ /* 0x100fe20000010000 */
[----:B------:R-:W-:Y:S01]  /*1030*/  PRMT R112, R117, 0x7632, R112 ;  /* 0x0000763275707816 */ /* 0x000fe20000000070 */
[----:B------:R-:W-:Y:S01]  /*1040*/  FMUL.FTZ R128, R12, R131 ;  /* 0x000000830c807220 */ /* 0x000fe20000410000 */
[----:B------:R-:W-:Y:S02]  /*1050*/  SHF.L.U32 R129, R129, 0x10, RZ ;  /* 0x0000001081817819 */ /* 0x000fe400000006ff */
[----:B------:R-:W-:Y:S01]  /*1060*/  SHF.L.U32 R112, R112, 0x10, RZ ;  /* 0x0000001070707819 */ /* 0x000fe200000006ff */
[----:B----4-:R-:W-:Y:S01]  /*1070*/  FADD.FTZ R121, -R150, R121 ;  /* 0x0000007996797221 */ /* 0x010fe20000010100 */
        /* <DEDUP_REMOVED lines=8> */
[----:B------:R-:W-:Y:S02]  /*1100*/  IMAD.U32 R121, R116, 0x10000, RZ ;  /* 0x0001000074797824 */ /* 0x000fe400078e00ff */
[----:B------:R-:W-:-:S02]  /*1110*/  FADD.FTZ R123, -R150, R123 ;  /* 0x0000007b967b7221 */ /* 0x000fc40000010100 */
[-C--:B------:R-:W-:Y:S01]  /*1120*/  FMUL.FTZ R131, R131, R112.reuse ;  /* 0x0000007083837220 */ /* 0x080fe20000410000 */
[----:B------:R-:W-:Y:S01]  /*1130*/  FFMA.FTZ R49, R130, R112, R49 ;  /* 0x0000007082317223 */ /* 0x000fe20000010031 */
[--C-:B------:R-:W-:Y:S01]  /*1140*/  FADD.FTZ R101, R101, R112.reuse ;  /* 0x0000007065657221 */ /* 0x100fe20000010000 */
[----:B------:R-:W-:Y:S01]  /*1150*/  PRMT R112, R119, 0x7632, R112 ;  /* 0x0000763277707816 */ /* 0x000fe20000000070 */
[----:B------:R-:W-:Y:S01]  /*1160*/  FMUL.FTZ R135, R12, R135 ;  /* 0x000000870c877220 */ /* 0x000fe20000410000 */
[----:B------:R-:W-:Y:S01]  /*1170*/  FMUL.FTZ R136, R136, R121 ;  /* 0x0000007988887220 */ /* 0x000fe20000410000 */
[----:B------:R-:W-:Y:S01]  /*1180*/  FMUL.FTZ R132, R12, R123 ;  /* 0x0000007b0c847220 */ /* 0x000fe20000410000 */
[----:B------:R-:W-:Y:S02]  /*1190*/  SHF.L.U32 R112, R112, 0x10, RZ ;  /* 0x0000001070707819 */ /* 0x000fe400000006ff */
[----:B------:R-:W-:Y:S01]  /*11a0*/  SHF.L.U32 R117, R117, 0x10, RZ ;  /* 0x0000001075757819 */ /* 0x000fe200000006ff */
[----:B------:R-:W-:Y:S01]  /*11b0*/  FADD.FTZ R154, R154, R136 ;  /* 0x000000889a9a7221 */ /* 0x000fe20000010000 */
[----:B------:R-:W-:Y:S01]  /*11c0*/  FFMA.FTZ R155, R135, R136, R155 ;  /* 0x00000088879b7223 */ /* 0x000fe2000001009b */
[----:B------:R-:W-:Y:S01]  /*11d0*/  FADD.FTZ R113, -R150, R120 ;  /* 0x0000007896717221 */ /* 0x000fe20000010100 */
[-C--:B------:R-:W-:Y:S01]  /*11e0*/  FMUL.FTZ R133, R133, R112.reuse ;  /* 0x0000007085857220 */ /* 0x080fe20000410000 */
        /* <DEDUP_REMOVED lines=34> */
.L_x_3071:
        /* <DEDUP_REMOVED lines=22> */
.L_x_3074:
[----:B------:R-:W-:Y:S05]  /*1570*/  BSYNC.RECONVERGENT B0 ;  /* 0x0000000000007941 */ /* 0x000fea0003800200 */
.L_x_3070:
        /* <DEDUP_REMOVED lines=21> */
.L_x_3168:
[----:B------:R-:W-:Y:S01]  /*16d0*/  @P2 IADD3 R161, PT, PT, R161, -0x1, RZ ;  /* 0xffffffffa1a12810 */ /* 0x000fe20007ffe0ff */
[----:B-1----:R-:W-:Y:S01]  /*16e0*/  FADD.FTZ R113, R118, R113 ;  /* 0x0000007176717221 */ /* 0x002fe20000010000 */
[----:B------:R-:W-:Y:S01]  /*16f0*/  ISETP.GE.U32.AND P3, PT, R3, 0x20, PT ;  /* 0x000000200300780c */ /* 0x000fe20003f66070 */
[----:B------:R-:W-:Y:S02]  /*1700*/  HFMA2 R116, -RZ, RZ, 0, 0 ;  /* 0x00000000ff747431 */ /* 0x000fe400000001ff */
[----:B--2---:R-:W-:Y:S01]  /*1710*/  FADD.FTZ R112, R119, R112 ;  /* 0x0000007077707221 */ /* 0x004fe20000010000 */
[----:B------:R-:W-:Y:S02]  /*1720*/  @P2 IMAD R161, R161, R2, RZ ;  /* 0x00000002a1a12224 */ /* 0x000fe400078e02ff */
[----:B0-----:R-:W-:Y:S01]  /*1730*/  FMUL.FTZ R119, R113, UR9 ;  /* 0x0000000971777c20 */ /* 0x001fe20008410000 */
[----:B------:R-:W-:Y:S01]  /*1740*/  ISETP.NE.AND P0, PT, RZ, UR8, PT ;  /* 0x00000008ff007c0c */ /* 0x000fe2000bf05270 */
        /* <DEDUP_REMOVED lines=12> */
.L_x_3079:
[----:B------:R-:W-:Y:S05]  /*1810*/  BSYNC.RECONVERGENT B1 ;  /* 0x0000000000017941 */ /* 0x000fea0003800200 */
.L_x_3078:
        /* <DEDUP_REMOVED lines=13> */
[----:B------:R-:W-:Y:S01]  /*18f0*/  FADD.FTZ R113, R7, -R112 ;  /* 0x8000007007717221 */ /* 0x000fe20000010000 */
[----:B------:R-:W-:-:S03]  /*1900*/  IMAD.U32 R112, R28, 0x10000, RZ ;  /* 0x000100001c707824 */ /* 0x000fc600078e00ff */
[----:B------:R-:W-:-:S05]  /*1910*/  FMUL.FTZ R113, R12, R113 ;  /* 0x000000710c717220 */ /* 0x000fca0000410000 */
[----:B------:R-:W-:-:S05]  /*1920*/  FSEL R113, R113, RZ, P0 ;  /* 0x000000ff71717208 */ /* 0x000fca0000000000 */
[----:B------:R-:W-:-:S04]  /*1930*/  FMUL.FTZ R113, R113, UR12 ;  /* 0x0000000c71717c20 */ /* 0x000fc80008410000 */
[----:B------:R-:W-:Y:S01]  /*1940*/  FMUL.FTZ R114, R113, R112 ;  /* 0x0000007071727220 */ /* 0x000fe20000410000 */
[----:B-----5:R-:W-:-:S04]  /*1950*/  SHF.L.U32 R112, R104, 0x10, RZ ;  /* 0x0000001068707819 */ /* 0x020fc800000006ff */
[----:B------:R-:W-:Y:S01]  /*1960*/  F2FP.BF16.F32.PACK_AB R114, RZ, R114 ;  /* 0x00000072ff72723e */ /* 0x000fe200000010ff */
[----:B------:R-:W-:-:S03]  /*1970*/  FFMA.FTZ R64, R113, R112, R64 ;  /* 0x0000007071407223 */ /* 0x000fc60000010040 */
[----:B------:R-:W-:-:S07]  /*1980*/  PRMT R108, R114, 0x7610, R108 ;  /* 0x00007610726c7816 */ /* 0x000fce000000006c */
.L_x_3084:
[----:B------:R-:W-:Y:S05]  /*1990*/  BSYNC.RECONVERGENT B2 ;  /* 0x0000000000027941 */ /* 0x000fea0003800200 */
.L_x_3083:
        /* <DEDUP_REMOVED lines=9> */
[----:B-----5:R-:W-:-:S03]  /*1a30*/  PRMT R113, R104, 0x7632, R113 ;  /* 0x0000763268717816 */ /* 0x020fc60000000071 */
[----:B------:R-:W-:Y:S01]  /*1a40*/  FMUL.FTZ R115, R112, R115 ;  /* 0x0000007370737220 */ /* 0x000fe20000410000 */
[----:B------:R-:W-:-:S04]  /*1a50*/  SHF.L.U32 R113, R113, 0x10, RZ ;  /* 0x0000001071717819 */ /* 0x000fc800000006ff */
[----:B------:R-:W-:Y:S01]  /*1a60*/  F2FP.BF16.F32.PACK_AB R115, RZ, R115 ;  /* 0x00000073ff73723e */ /* 0x000fe200000010ff */
[----:B------:R-:W-:-:S03]  /*1a70*/  FFMA.FTZ R65, R112, R113, R65 ;  /* 0x0000007170417223 */ /* 0x000fc60000010041 */
[----:B------:R-:W-:-:S07]  /*1a80*/  PRMT R108, R108, 0x5410, R115 ;  /* 0x000054106c6c7816 */ /* 0x000fce0000000073 */
.L_x_3086:
[----:B------:R-:W-:Y:S05]  /*1a90*/  BSYNC.RECONVERGENT B2 ;  /* 0x0000000000027941 */ /* 0x000fea0003800200 */
.L_x_3085:
[----:B------:R-:W-:Y:S04]  /*1aa0*/  BSSY.RECONVERGENT B2, `(.L_x_3087) ;  /* 0x000000e000027945 */ /* 0x000fe80003800200 */
[----:B------:R-:W-:Y:S05]  /*1ab0*/  @!P2 BRA `(.L_x_3088) ;  /* 0x000000000030a947 */ /* 0x000fea0003800000 */
[----:B------:R-:W-:Y:S01]  /*1ac0*/  FFMA.FTZ R112, R8, R117, R119 ;  /* 0x0000007508707223 */ /* 0x000fe20000010077 */
[----:B------:R-:W-:-:S03]  /*1ad0*/  ISETP.GT.AND P0, PT, R13, RZ, PT ;  /* 0x000000ff0d00720c */ /* 0x000fc60003f04270 */
[----:B------:R-:W-:Y:S01]  /*1ae0*/  FADD.FTZ R113, R9, -R112 ;  /* 0x8000007009717221 */ /* 0x000fe20000010000 */
[----:B------:R-:W-:-:S03]  /*1af0*/  SHF.L.U32 R112, R29, 0x10, RZ ;  /* 0x000000101d707819 */ /* 0x000fc600000006ff */
        /* <DEDUP_REMOVED lines=8> */
.L_x_3088:
[----:B------:R-:W-:Y:S05]  /*1b80*/  BSYNC.RECONVERGENT B2 ;  /* 0x0000000000027941 */ /* 0x000fea0003800200 */
.L_x_3087:
        /* <DEDUP_REMOVED lines=15> */
.L_x_3090:
[----:B------:R-:W-:Y:S05]  /*1c80*/  BSYNC.RECONVERGENT B2 ;  /* 0x0000000000027941 */ /* 0x000fea0003800200 */
.L_x_3089:
        /* <DEDUP_REMOVED lines=14> */
.L_x_3092:
[----:B------:R-:W-:Y:S05]  /*1d70*/  BSYNC.RECONVERGENT B2 ;  /* 0x0000000000027941 */ /* 0x000fea0003800200 */
.L_x_3091:
        /* <DEDUP_REMOVED lines=15> */
.L_x_3094:
[----:B------:R-:W-:Y:S05]  /*1e70*/  BSYNC.RECONVERGENT B2 ;  /* 0x0000000000027941 */ /* 0x000fea0003800200 */
.L_x_3093:
        /* <DEDUP_REMOVED lines=14> */
.L_x_3096:
[----:B------:R-:W-:Y:S05]  /*1f60*/  BSYNC.RECONVERGENT B2 ;  /* 0x0000000000027941 */ /* 0x000fea0003800200 */
.L_x_3095:
        /* <DEDUP_REMOVED lines=9> */
[----:B------:R-:W-:Y:S02]  /*2000*/  FMUL.FTZ R115, R112, R115 ;  /* 0x0000007370737220 */ /* 0x000fe40000410000 */
[----:B------:R-:W-:-:S03]  /*2010*/  IMAD.U32 R113, R113, 0x10000, RZ ;  /* 0x0001000071717824 */ /* 0x000fc600078e00ff */
[----:B------:R-:W-:Y:S01]  /*2020*/  F2FP.BF16.F32.PACK_AB R115, RZ, R115 ;  /* 0x00000073ff73723e */ /* 0x000fe200000010ff */
[----:B------:R-:W-:-:S03]  /*2030*/  FFMA.FTZ R71, R112, R113, R71 ;  /* 0x0000007170477223 */ /* 0x000fc60000010047 */
[----:B------:R-:W-:Y:S01]  /*2040*/  PRMT R111, R111, 0x5410, R115 ;  /* 0x000054106f6f7816 */ /* 0x000fe20000000073 */
[----:B------:R-:W-:Y:S06]  /*2050*/  BRA `(.L_x_3097) ;  /* 0x0000001400947947 */ /* 0x000fec0003800000 */
.L_x_3082:
[-CC-:B------:R-:W-:Y:S01]  /*2060*/  FFMA.FTZ R88, R14, R117.reuse, R119.reuse ;  /* 0x000000750e587223 */ /* 0x180fe20000010077 */
[-CC-:B------:R-:W-:Y:S01]  /*2070*/  FFMA.FTZ R90, R10, R117.reuse, R119.reuse ;  /* 0x000000750a5a7223 */ /* 0x180fe20000010077 */
[-CC-:B------:R-:W-:Y:S01]  /*2080*/  FFMA.FTZ R96, R8, R117.reuse, R119.reuse ;  /* 0x0000007508607223 */ /* 0x180fe20000010077 */
[-CC-:B------:R-:W-:Y:S01]  /*2090*/  FFMA.FTZ R91, R139, R117.reuse, R119.reuse ;  /* 0x000000758b5b7223 */ /* 0x180fe20000010077 */
[----:B------:R-:W-:Y:S01]  /*20a0*/  FADD.FTZ R89, R125, -R88 ;  /* 0x800000587d597221 */ /* 0x000fe20000010000 */
[----:B------:R-:W-:Y:S01]  /*20b0*/  FADD.FTZ R97, R11, -R90 ;  /* 0x8000005a0b617221 */ /* 0x000fe20000010000 */
[----:B------:R-:W-:Y:S01]  /*20c0*/  FADD.FTZ R113, R9, -R96 ;  /* 0x8000006009717221 */ /* 0x000fe20000010000 */
        /* <DEDUP_REMOVED lines=9> */
[C---:B------:R-:W-:Y:S01]  /*2160*/  FMUL.FTZ R89, R12.reuse, R89 ;  /* 0x000000590c597220 */ /* 0x040fe20000410000 */
[----:B------:R-:W-:Y:S01]  /*2170*/  ISETP.GT.AND P0, PT, R13, RZ, PT ;  /* 0x000000ff0d00720c */ /* 0x000fe20003f04270 */
[C---:B------:R-:W-:Y:S01]  /*2180*/  FMUL.FTZ R91, R12.reuse, R91 ;  /* 0x0000005b0c5b7220 */ /* 0x040fe20000410000 */
[C---:B------:R-:W-:Y:S01]  /*2190*/  FMUL.FTZ R88, R12.reuse, R97 ;  /* 0x000000610c587220 */ /* 0x040fe20000410000 */
[C---:B------:R-:W-:Y:S01]  /*21a0*/  FMUL.FTZ R99, R12.reuse, R99 ;  /* 0x000000630c637220 */ /* 0x040fe20000410000 */
[C---:B------:R-:W-:Y:S01]  /*21b0*/  FMUL.FTZ R98, R12.reuse, R113 ;  /* 0x000000710c627220 */ /* 0x040fe20000410000 */
[C---:B------:R-:W-:Y:S01]  /*21c0*/  FMUL.FTZ R97, R12.reuse, R115 ;  /* 0x000000730c617220 */ /* 0x040fe20000410000 */
[C---:B------:R-:W-:Y:S01]  /*21d0*/  FMUL.FTZ R123, R12.reuse, R123 ;  /* 0x0000007b0c7b7220 */ /* 0x040fe20000410000 */
[----:B------:R-:W-:Y:S01]  /*21e0*/  FMUL.FTZ R151, R12, R151 ;  /* 0x000000970c977220 */ /* 0x000fe20000410000 */
[----:B------:R-:W-:Y:S01]  /*21f0*/  BSSY.RECONVERGENT B2, `(.L_x_3098) ;  /* 0x0000016000027945 */ /* 0x000fe20003800200 */
[----:B------:R-:W-:-:S02]  /*2200*/  FSEL R90, R89, RZ, P0 ;  /* 0x000000ff595a7208 */ /* 0x000fc40000000000 */
[----:B------:R-:W-:Y:S02]  /*2210*/  FSEL R89, R91, RZ, P0 ;  /* 0x000000ff5b597208 */ /* 0x000fe40000000000 */
[----:B------:R-:W-:Y:S02]  /*2220*/  FSEL R88, R88, RZ, P0 ;  /* 0x000000ff58587208 */ /* 0x000fe40000000000 */
[----:B------:R-:W-:Y:S02]  /*2230*/  FSEL R99, R99, RZ, P0 ;  /* 0x000000ff63637208 */ /* 0x000fe40000000000 */
[----:B------:R-:W-:Y:S02]  /*2240*/  FSEL R98, R98, RZ, P0 ;  /* 0x000000ff62627208 */ /* 0x000fe40000000000 */
[----:B------:R-:W-:Y:S02]  /*2250*/  FSEL R97, R97, RZ, P0 ;  /* 0x000000ff61617208 */ /* 0x000fe40000000000 */
[----:B------:R-:W-:-:S02]  /*2260*/  FSEL R91, R151, RZ, P0 ;  /* 0x000000ff975b7208 */ /* 0x000fc40000000000 */
[----:B------:R-:W-:Y:S01]  /*2270*/  FSEL R96, R123, RZ, P0 ;  /* 0x000000ff7b607208 */ /* 0x000fe20000000000 */
[----:B------:R-:W-:Y:S06]  /*2280*/  @!P2 BRA `(.L_x_3099) ;  /* 0x000000000030a947 */ /* 0x000fec0003800000 */
        /* <DEDUP_REMOVED lines=12> */
.L_x_3099:
[----:B------:R-:W-:Y:S05]  /*2350*/  BSYNC.RECONVERGENT B2 ;  /* 0x0000000000027941 */ /* 0x000fea0003800200 */
.L_x_3098:
[----:B------:R-:W-:Y:S04]  /*2360*/  BSSY.RECONVERGENT B2, `(.L_x_3100) ;  /* 0x000000f000027945 */ /* 0x000fe80003800200 */
[----:B------:R-:W-:Y:S05]  /*2370*/  @!P2 BRA `(.L_x_3101) ;  /* 0x000000000034a947 */ /* 0x000fea0003800000 */
[----:B------:R-:W-:Y:S01]  /*2380*/  FFMA.FTZ R112, R124, R117, R119 ;  /* 0x000000757c707223 */ /* 0x000fe20000010077 */
[----:B------:R-:W-:-:S03]  /*2390*/  ISETP.GT.AND P0, PT, R13, RZ, PT ;  /* 0x000000ff0d00720c */ /* 0x000fc60003f04270 */
[--C-:B------:R-:W-:Y:S01]  /*23a0*/  FADD.FTZ R113, R15, -R112.reuse ;  /* 0x800000700f717221 */ /* 0x100fe20000010000 */
[----:B-----5:R-:W-:-:S03]  /*23b0*/  PRMT R112, R104, 0x7632, R112 ;  /* 0x0000763268707816 */ /* 0x020fc60000000070 */
[----:B------:R-:W-:Y:S01]  /*23c0*/  FMUL.FTZ R113, R12, R113 ;  /* 0x000000710c717220 */ /* 0x000fe20000410000 */
[----:B------:R-:W-:-:S04]  /*23d0*/  SHF.L.U32 R112, R112, 0x10, RZ ;  /* 0x0000001070707819 */ /* 0x000fc800000006ff */
[----:B------:R-:W-:-:S05]  /*23e0*/  FSEL R113, R113, RZ, P0 ;  /* 0x000000ff71717208 */ /* 0x000fca0000000000 */
[----:B------:R-:W-:Y:S01]  /*23f0*/  FMUL.FTZ R114, R113, UR12 ;  /* 0x0000000c71727c20 */ /* 0x000fe20008410000 */
[----:B------:R-:W-:-:S03]  /*2400*/  SHF.L.U32 R113, R156, 0x10, RZ ;  /* 0x000000109c717819 */ /* 0x000fc600000006ff */
[C---:B------:R-:W-:Y:S02]  /*2410*/  FFMA.FTZ R65, R114.reuse, R112, R65 ;  /* 0x0000007072417223 */ /* 0x040fe40000010041 */
[----:B------:R-:W-:-:S05]  /*2420*/  FMUL.FTZ R113, R114, R113 ;  /* 0x0000007172717220 */ /* 0x000fca0000410000 */
[----:B------:R-:W-:-:S04]  /*2430*/  F2FP.BF16.F32.PACK_AB R113, RZ, R113 ;  /* 0x00000071ff71723e */ /* 0x000fc800000010ff */
[----:B------:R-:W-:-:S07]  /*2440*/  PRMT R108, R108, 0x5410, R113 ;  /* 0x000054106c6c7816 */ /* 0x000fce0000000071 */
.L_x_3101:
[----:B------:R-:W-:Y:S05]  /*2450*/  BSYNC.RECONVERGENT B2 ;  /* 0x0000000000027941 */ /* 0x000fea0003800200 */
.L_x_3100:
        /* <DEDUP_REMOVED lines=14> */
.L_x_3103:
[----:B------:R-:W-:Y:S05]  /*2540*/  BSYNC.RECONVERGENT B2 ;  /* 0x0000000000027941 */ /* 0x000fea0003800200 */
.L_x_3102:
[----:B------:R-:W-:Y:S04]  /*2550*/  BSSY.RECONVERGENT B2, `(.L_x_3104) ;  /* 0x000000f000027945 */ /* 0x000fe80003800200 */
[----:B------:R-:W-:Y:S05]  /*2560*/  @!P2 BRA `(.L_x_3105) ;  /* 0x000000000034a947 */ /* 0x000fea0003800000 */
[----:B------:R-:W-:Y:S01]  /*2570*/  FFMA.FTZ R113, R134, R117, R119 ;  /* 0x0000007586717223 */ /* 0x000fe20000010077 */
[----:B------:R-:W-:Y:S02]  /*2580*/  ISETP.GT.AND P0, PT, R13, RZ, PT ;  /* 0x000000ff0d00720c */ /* 0x000fe40003f04270 */
[----:B-----5:R-:W-:Y:S01]  /*2590*/  PRMT R112, R105, 0x7632, R112 ;  /* 0x0000763269707816 */ /* 0x020fe20000000070 */
[----:B------:R-:W-:-:S03]  /*25a0*/  FADD.FTZ R113, R140, -R113 ;  /* 0x800000718c717221 */ /* 0x000fc60000010000 */
[----:B------:R-:W-:Y:S01]  /*25b0*/  SHF.L.U32 R112, R112, 0x10, RZ ;  /* 0x0000001070707819 */ /* 0x000fe200000006ff */
        /* <DEDUP_REMOVED lines=8> */
.L_x_3105:
[----:B------:R-:W-:Y:S05]  /*2640*/  BSYNC.RECONVERGENT B2 ;  /* 0x0000000000027941 */ /* 0x000fea0003800200 */
.L_x_3104:
        /* <DEDUP_REMOVED lines=14> */
.L_x_3107:
[----:B------:R-:W-:Y:S05]  /*2730*/  BSYNC.RECONVERGENT B2 ;  /* 0x0000000000027941 */ /* 0x000fea0003800200 */
.L_x_3106:
        /* <DEDUP_REMOVED lines=15> */
.L_x_3109:
[----:B------:R-:W-:Y:S05]  /*2830*/  BSYNC.RECONVERGENT B2 ;  /* 0x0000000000027941 */ /* 0x000fea0003800200 */
.L_x_3108:
        /* <DEDUP_REMOVED lines=14> */
.L_x_3111:
[----:B------:R-:W-:Y:S05]  /*2920*/  BSYNC.RECONVERGENT B2 ;  /* 0x0000000000027941 */ /* 0x000fea0003800200 */
.L_x_3110:
[----:B------:R-:W-:Y:S05]  /*2930*/  @!P2 BRA `(.L_x_3097) ;  /* 0x0000000c005ca947 */ /* 0x000fea0003800000 */
[----:B------:R-:W-:Y:S01]  /*2940*/  FMUL.FTZ R112, R91, UR12 ;  /* 0x0000000c5b707c20 */ /* 0x000fe20008410000 */
[----:B------:R-:W-:-:S04]  /*2950*/  IMAD.U32 R113, R160, 0x10000, RZ ;  /* 0x00010000a0717824 */ /* 0x000fc800078e00ff */
[----:B------:R-:W-:Y:S01]  /*2960*/  FMUL.FTZ R114, R113, R112 ;  /* 0x0000007071727220 */ /* 0x000fe20000410000 */
[----:B-----5:R-:W-:-:S04]  /*2970*/  PRMT R113, R107, 0x7632, R113 ;  /* 0x000076326b717816 */ /* 0x020fc80000000071 */
[----:B------:R-:W-:Y:S02]  /*2980*/  SHF.L.U32 R113, R113, 0x10, RZ ;  /* 0x0000001071717819 */ /* 0x000fe400000006ff */
[----:B------:R-:W-:-:S03]  /*2990*/  F2FP.BF16.F32.PACK_AB R114, RZ, R114 ;  /* 0x00000072ff72723e */ /* 0x000fc600000010ff */
[----:B------:R-:W-:Y:S01]  /*29a0*/  FFMA.FTZ R71, R112, R113, R71 ;  /* 0x0000007170477223 */ /* 0x000fe20000010047 */
[----:B------:R-:W-:Y:S01]  /*29b0*/  PRMT R111, R111, 0x5410, R114 ;  /* 0x000054106f6f7816 */ /* 0x000fe20000000072 */
[----:B------:R-:W-:Y:S06]  /*29c0*/  BRA `(.L_x_3097) ;  /* 0x0000000c00387947 */ /* 0x000fec0003800000 */
.L_x_3081:
        /* <DEDUP_REMOVED lines=8> */
[-CC-:B------:R-:W-:Y:S01]  /*2a50*/  @P1 FFMA.FTZ R114, R8, R117.reuse, R119.reuse ;  /* 0x0000007508721223 */ /* 0x180fe20000010077 */
[-CC-:B------:R-:W-:Y:S01]  /*2a60*/  @P1 FFMA.FTZ R150, R10, R117.reuse, R119.reuse ;  /* 0x000000750a961223 */ /* 0x180fe20000010077 */
[----:B------:R-:W-:Y:S01]  /*2a70*/  @P1 FADD.FTZ R113, R7, -R112 ;  /* 0x8000007007711221 */ /* 0x000fe20000010000 */
[----:B------:R-:W-:Y:S01]  /*2a80*/  @P1 FFMA.FTZ R112, R124, R117, R119 ;  /* 0x000000757c701223 */ /* 0x000fe20000010077 */
[----:B------:R-:W-:Y:S01]  /*2a90*/  @P1 FADD.FTZ R151, R9, -R114 ;  /* 0x8000007209971221 */ /* 0x000fe20000010000 */
[----:B------:R-:W1:Y:S01]  /*2aa0*/  @P2 LDC R148, c[0x0][0x40c] ;  /* 0x00010300ff942b82 */ /* 0x000e620000000800 */
[----:B------:R-:W-:Y:S01]  /*2ab0*/  @P1 FFMA.FTZ R115, R12, R113, R80 ;  /* 0x000000710c731223 */ /* 0x000fe20000010050 */
[----:B------:R-:W-:Y:S01]  /*2ac0*/  @P1 FADD.FTZ R113, R15, -R112 ;  /* 0x800000700f711221 */ /* 0x000fe20000010000 */
[----:B------:R-:W-:-:S02]  /*2ad0*/  MOV R112, R81 ;  /* 0x0000005100707202 */ /* 0x000fc40000000f00 */
[----:B------:R-:W-:Y:S01]  /*2ae0*/  MOV R114, R83 ;  /* 0x0000005300727202 */ /* 0x000fe20000000f00 */
[C---:B------:R-:W-:Y:S01]  /*2af0*/  @P1 FFMA.FTZ R112, R12.reuse, R113, R81 ;  /* 0x000000710c701223 */ /* 0x040fe20000010051 */
[----:B------:R-:W-:Y:S01]  /*2b00*/  MOV R113, R82 ;  /* 0x0000005200717202 */ /* 0x000fe20000000f00 */
[----:B------:R-:W-:Y:S01]  /*2b10*/  @P1 FFMA.FTZ R113, R12, R151, R82 ;  /* 0x000000970c711223 */ /* 0x000fe20000010052 */
[----:B------:R-:W-:Y:S01]  /*2b20*/  @P1 FFMA.FTZ R151, R134, R117, R119 ;  /* 0x0000007586971223 */ /* 0x000fe20000010077 */
[----:B------:R-:W2:Y:S03]  /*2b30*/  @P2 LDC R155, c[0x0][0x40c] ;  /* 0x00010300ff9b2b82 */ /* 0x000ea60000000800 */
[----:B------:R-:W-:Y:S01]  /*2b40*/  @P1 FADD.FTZ R151, R140, -R151 ;  /* 0x800000978c971221 */ /* 0x000fe20000010000 */
[----:B0-----:R-:W-:Y:S01]  /*2b50*/  @P2 FMUL.FTZ R118, R112, R123 ;  /* 0x0000007b70762220 */ /* 0x001fe20000410000 */
[----:B-----5:R-:W-:Y:S01]  /*2b60*/  @P2 PRMT R112, R104, 0x7632, R112 ;  /* 0x0000763268702816 */ /* 0x020fe20000000070 */
[--C-:B------:R-:W-:Y:S01]  /*2b70*/  @P1 FADD.FTZ R123, R11, -R150.reuse ;  /* 0x800000960b7b1221 */ /* 0x100fe20000010000 */
[----:B------:R-:W-:Y:S01]  /*2b80*/  @P1 FFMA.FTZ R114, R12, R151, R83 ;  /* 0x000000970c721223 */ /* 0x000fe20000010053 */
[----:B------:R-:W-:Y:S01]  /*2b90*/  @P2 PRMT R150, R106, 0x7632, R150 ;  /* 0x000076326a962816 */ /* 0x000fe20000000096 */
[----:B------:R-:W0:Y:S01]  /*2ba0*/  @P2 LDC R151, c[0x0][0x40c] ;  /* 0x00010300ff972b82 */ /* 0x000e220000000800 */
[----:B------:R-:W-:-:S02]  /*2bb0*/  @P2 SHF.L.U32 R122, R112, 0x10, RZ ;  /* 0x00000010707a2819 */ /* 0x000fc400000006ff */
[----:B------:R-:W-:Y:S01]  /*2bc0*/  MOV R112, R84 ;  /* 0x0000005400707202 */ /* 0x000fe20000000f00 */
[----:B------:R-:W-:Y:S01]  /*2bd0*/  @P1 FFMA.FTZ R112, R12, R123, R84 ;  /* 0x0000007b0c701223 */ /* 0x000fe20000010054 */
[----:B------:R-:W-:Y:S01]  /*2be0*/  @P1 FFMA.FTZ R123, R139, R117, R119 ;  /* 0x000000758b7b1223 */ /* 0x000fe20000010077 */
[----:B------:R-:W-:Y:S01]  /*2bf0*/  @P2 FFMA.FTZ R65, R118, R122, R65 ;  /* 0x0000007a76412223 */ /* 0x000fe20000010041 */
[----:B------:R-:W-:Y:S01]  /*2c00*/  MOV R122, R85 ;  /* 0x00000055007a7202 */ /* 0x000fe20000000f00 */
[----:B-1----:R-:W-:Y:S01]  /*2c10*/  @P2 FMUL.FTZ R115, R115, R148 ;  /* 0x0000009473732220 */ /* 0x002fe20000410000 */
[----:B------:R-:W-:Y:S01]  /*2c20*/  @P1 FADD.FTZ R123, R138, -R123 ;  /* 0x8000007b8a7b1221 */ /* 0x000fe20000010000 */
[----:B------:R-:W-:Y:S01]  /*2c30*/  @P2 SHF.L.U32 R148, R28, 0x10, RZ ;  /* 0x000000101c942819 */ /* 0x000fe200000006ff */
[----:B------:R-:W-:Y:S02]  /*2c40*/  @P2 IMAD.U32 R150, R150, 0x10000, RZ ;  /* 0x0001000096962824 */ /* 0x000fe400078e00ff */
[----:B------:R-:W-:Y:S01]  /*2c50*/  @P1 FFMA.FTZ R122, R12, R123, R85 ;  /* 0x0000007b0c7a1223 */ /* 0x000fe20000010055 */
[----:B------:R-:W-:-:S05]  /*2c60*/  @P2 SHF.L.U32 R123, R104, 0x10, RZ ;  /* 0x00000010687b2819 */ /* 0x000fca00000006ff */
[-C--:B------:R-:W-:Y:S01]  /*2c70*/  @P2 FFMA.FTZ R64, R123, R115.reuse, R64 ;  /* 0x000000737b402223 */ /* 0x080fe20000010040 */
[----:B------:R-:W-:Y:S01]  /*2c80*/  @P2 SHF.L.U32 R123, R156, 0x10, RZ ;  /* 0x000000109c7b2819 */ /* 0x000fe200000006ff */
[----:B------:R-:W-:Y:S01]  /*2c90*/  @P2 FMUL.FTZ R115, R148, R115 ;  /* 0x0000007394732220 */ /* 0x000fe20000410000 */
[----:B------:R-:W-:-:S03]  /*2ca0*/  @P2 PRMT R148, R105, 0x7632, R148 ;  /* 0x0000763269942816 */ /* 0x000fc60000000094 */
[----:B------:R-:W-:Y:S01]  /*2cb0*/  @P2 FMUL.FTZ R123, R123, R118 ;  /* 0x000000767b7b2220 */ /* 0x000fe20000410000 */
[----:B0-----:R-:W-:Y:S01]  /*2cc0*/  @P2 FMUL.FTZ R118, R114, R151 ;  /* 0x0000009772762220 */ /* 0x001fe20000410000 */
[----:B--2---:R-:W-:Y:S01]  /*2cd0*/  @P2 FMUL.FTZ R114, R122, R155 ;  /* 0x0000009b7a722220 */ /* 0x004fe20000410000 */
[----:B------:R-:W0:Y:S01]  /*2ce0*/  @P2 LDC R151, c[0x0][0x40c] ;  /* 0x00010300ff972b82 */ /* 0x000e220000000800 */
[----:B------:R-:W-:Y:S02]  /*2cf0*/  @P2 SHF.L.U32 R148, R148, 0x10, RZ ;  /* 0x0000001094942819 */ /* 0x000fe400000006ff */
[----:B------:R-:W-:Y:S01]  /*2d00*/  @P2 F2FP.BF16.F32.PACK_AB R115, RZ, R115 ;  /* 0x00000073ff73223e */ /* 0x000fe200000010ff */
[----:B------:R-:W-:Y:S01]  /*2d10*/  @P2 FFMA.FTZ R69, R114, R150, R69 ;  /* 0x0000009672452223 */ /* 0x000fe20000010045 */
[----:B------:R-:W-:Y:S01]  /*2d20*/  @P2 F2FP.BF16.F32.PACK_AB R123, RZ, R123 ;  /* 0x0000007bff7b223e */ /* 0x000fe200000010ff */
[----:B------:R-:W-:Y:S01]  /*2d30*/  @P2 FFMA.FTZ R67, R118, R148, R67 ;  /* 0x0000009476432223 */ /* 0x000fe20000010043 */
[----:B------:R-:W-:Y:S01]  /*2d40*/  @P2 PRMT R108, R115, 0x7610, R108 ;  /* 0x00007610736c2816 */ /* 0x000fe2000000006c */
[----:B------:R-:W1:Y:S01]  /*2d50*/  @P2 LDC R122, c[0x0][0x40c] ;  /* 0x00010300ff7a2b82 */ /* 0x000e620000000800 */
[----:B------:R-:W-:Y:S01]  /*2d60*/  @P1 FFMA.FTZ R148, R14, R117, R119 ;  /* 0x000000750e941223 */ /* 0x000fe20000010077 */
[----:B------:R-:W-:-:S02]  /*2d70*/  MOV R115, R86 ;  /* 0x0000005600737202 */ /* 0x000fc40000000f00 */
[----:B------:R-:W-:Y:S01]  /*2d80*/  @P2 PRMT R108, R108, 0x5410, R123 ;  /* 0x000054106c6c2816 */ /* 0x000fe2000000007b */
[----:B------:R-:W-:Y:S01]  /*2d90*/  @P1 FADD.FTZ R123, R125, -R148 ;  /* 0x800000947d7b1221 */ /* 0x000fe20000010000 */
[----:B------:R-:W-:Y:S02]  /*2da0*/  @P2 SHF.L.U32 R155, R106, 0x10, RZ ;  /* 0x000000106a9b2819 */ /* 0x000fe400000006ff */
[----:B------:R-:W-:Y:S01]  /*2db0*/  @P2 SHF.L.U32 R148, R29, 0x10, RZ ;  /* 0x000000101d942819 */ /* 0x000fe200000006ff */
[----:B------:R-:W-:Y:S01]  /*2dc0*/  @P1 FFMA.FTZ R115, R12, R123, R86 ;  /* 0x0000007b0c731223 */ /* 0x000fe20000010056 */
[----:B------:R-:W-:Y:S01]  /*2dd0*/  @P2 SHF.L.U32 R123, R105, 0x10, RZ ;  /* 0x00000010697b2819 */ /* 0x000fe200000006ff */
[----:B-1----:R-:W-:Y:S02]  /*2de0*/  @P2 FMUL.FTZ R113, R113, R122 ;  /* 0x0000007a71712220 */ /* 0x002fe40000410000 */
[----:B------:R-:W1:Y:S02]  /*2df0*/  @P2 LDC R122, c[0x0][0x40c] ;  /* 0x00010300ff7a2b82 */ /* 0x000e640000000800 */
[----:B------:R-:W-:Y:S01]  /*2e00*/  @P2 FFMA.FTZ R66, R123, R113, R66 ;  /* 0x000000717b422223 */ /* 0x000fe20000010042 */
[----:B0-----:R-:W-:Y:S01]  /*2e10*/  @P2 FMUL.FTZ R123, R112, R151 ;  /* 0x00000097707b2220 */ /* 0x001fe20000410000 */
[----:B------:R-:W-:Y:S01]  /*2e20*/  @P2 SHF.L.U32 R112, R30, 0x10, RZ ;  /* 0x000000101e702819 */ /* 0x000fe200000006ff */
[----:B------:R-:W-:Y:S01]  /*2e30*/  @P2 FMUL.FTZ R113, R148, R113 ;  /* 0x0000007194712220 */ /* 0x000fe20000410000 */
[----:B------:R-:W-:Y:S01]  /*2e40*/  @P2 SHF.L.U32 R151, R158, 0x10, RZ ;  /* 0x000000109e972819 */ /* 0x000fe200000006ff */
[----:B------:R-:W-:-:S02]  /*2e50*/  @P2 FFMA.FTZ R68, R155, R123, R68 ;  /* 0x0000007b9b442223 */ /* 0x000fc40000010044 */
[----:B------:R-:W-:Y:S01]  /*2e60*/  @P2 FMUL.FTZ R112, R112, R123 ;  /* 0x0000007b70702220 */ /* 0x000fe20000410000 */
[----:B------:R-:W-:Y:S01]  /*2e70*/  @P2 SHF.L.U32 R123, R107, 0x10, RZ ;  /* 0x000000106b7b2819 */ /* 0x000fe200000006ff */
[----:B------:R-:W-:Y:S01]  /*2e80*/  @P2 FMUL.FTZ R118, R151, R118 ;  /* 0x0000007697762220 */ /* 0x000fe20000410000 */
[----:B------:R-:W-:Y:S02]  /*2e90*/  @P2 SHF.L.U32 R151, R159, 0x10, RZ ;  /* 0x000000109f972819 */ /* 0x000fe400000006ff */
[----:B------:R-:W-:Y:S02]  /*2ea0*/  @P2 F2FP.BF16.F32.PACK_AB R113, RZ, R113 ;  /* 0x00000071ff71223e */ /* 0x000fe400000010ff */
[----:B------:R-:W-:Y:S01]  /*2eb0*/  @P2 F2FP.BF16.F32.PACK_AB R112, RZ, R112 ;  /* 0x00000070ff70223e */ /* 0x000fe200000010ff */
[----:B------:R-:W-:Y:S01]  /*2ec0*/  @P2 FMUL.FTZ R114, R151, R114 ;  /* 0x0000007297722220 */ /* 0x000fe20000410000 */
[----:B------:R-:W-:Y:S02]  /*2ed0*/  @P2 F2FP.BF16.F32.PACK_AB R118, RZ, R118 ;  /* 0x00000076ff76223e */ /* 0x000fe400000010ff */
[----:B------:R-:W-:-:S02]  /*2ee0*/  @P2 PRMT R109, R113, 0x7610, R109 ;  /* 0x00007610716d2816 */ /* 0x000fc4000000006d */
[----:B------:R-:W-:Y:S01]  /*2ef0*/  @P2 F2FP.BF16.F32.PACK_AB R114, RZ, R114 ;  /* 0x00000072ff72223e */ /* 0x000fe200000010ff */
[----:B-1----:R-:W-:Y:S01]  /*2f00*/  @P2 FMUL.FTZ R115, R115, R122 ;  /* 0x0000007a73732220 */ /* 0x002fe20000410000 */
[----:B------:R-:W-:Y:S02]  /*2f10*/  @P2 SHF.L.U32 R122, R31, 0x10, RZ ;  /* 0x000000101f7a2819 */ /* 0x000fe400000006ff */
[----:B------:R-:W-:Y:S01]  /*2f20*/  @P2 PRMT R110, R112, 0x7610, R110 ;  /* 0x00007610706e2816 */ /* 0x000fe2000000006e */
[-C--:B------:R-:W-:Y:S01]  /*2f30*/  @P2 FFMA.FTZ R70, R123, R115.reuse, R70 ;  /* 0x000000737b462223 */ /* 0x080fe20000010046 */
[----:B------:R-:W-:Y:S01]  /*2f40*/  @P2 PRMT R109, R109, 0x5410, R118 ;  /* 0x000054106d6d2816 */ /* 0x000fe20000000076 */
[----:B------:R-:W-:Y:S01]  /*2f50*/  @P2 FMUL.FTZ R115, R122, R115 ;  /* 0x000000737a732220 */ /* 0x000fe20000410000 */
[----:B------:R-:W-:-:S04]  /*2f60*/  @P2 PRMT R110, R110, 0x5410, R114 ;  /* 0x000054106e6e2816 */ /* 0x000fc80000000072 */
[----:B------:R-:W-:-:S04]  /*2f70*/  @P2 F2FP.BF16.F32.PACK_AB R115, RZ, R115 ;  /* 0x00000073ff73223e */ /* 0x000fc800000010ff */
[----:B------:R-:W-:Y:S01]  /*2f80*/  @P2 PRMT R111, R115, 0x7610, R111 ;  /* 0x00007610736f2816 */ /* 0x000fe2000000006f */
[----:B------:R-:W-:Y:S06]  /*2f90*/  @!P2 BRA `(.L_x_3097) ;  /* 0x0000000400c4a947 */ /* 0x000fec0003800000 */
[----:B------:R-:W-:Y:S01]  /*2fa0*/  @P1 FFMA.FTZ R112, R144, R117, R119 ;  /* 0x0000007590701223 */ /* 0x000fe20000010077 */
[----:B------:R-:W-:-:S03]  /*2fb0*/  SHF.L.U32 R115, R160, 0x10, RZ ;  /* 0x00000010a0737819 */ /* 0x000fc600000006ff */
[----:B------:R-:W-:Y:S01]  /*2fc0*/  @P1 FADD.FTZ R113, R145, -R112 ;  /* 0x8000007091711221 */ /* 0x000fe20000010000 */
[----:B------:R-:W-:-:S03]  /*2fd0*/  MOV R112, R87 ;  /* 0x0000005700707202 */ /* 0x000fc60000000f00 */
[----:B------:R-:W-:Y:S01]  /*2fe0*/  @P1 FFMA.FTZ R112, R12, R113, R87 ;  /* 0x000000710c701223 */ /* 0x000fe20000010057 */
[----:B------:R-:W-:-:S03]  /*2ff0*/  PRMT R113, R107, 0x7632, R113 ;  /* 0x000076326b717816 */ /* 0x000fc60000000071 */
[----:B------:R-:W-:Y:S01]  /*3000*/  FMUL.FTZ R112, R112, UR12 ;  /* 0x0000000c70707c20 */ /* 0x000fe20008410000 */
[----:B------:R-:W-:-:S03]  /*3010*/  SHF.L.U32 R113, R113, 0x10, RZ ;  /* 0x0000001071717819 */ /* 0x000fc600000006ff */
[----:B------:R-:W-:Y:S02]  /*3020*/  FMUL.FTZ R114, R115, R112 ;  /* 0x0000007073727220 */ /* 0x000fe40000410000 */
[----:B------:R-:W-:-:S03]  /*3030*/  FFMA.FTZ R71, R112, R113, R71 ;  /* 0x0000007170477223 */ /* 0x000fc60000010047 */
[----:B------:R-:W-:-:S04]  /*3040*/  F2FP.BF16.F32.PACK_AB R114, RZ, R114 ;  /* 0x00000072ff72723e */ /* 0x000fc800000010ff */
[----:B------:R-:W-:Y:S01]  /*3050*/  PRMT R111, R111, 0x5410, R114 ;  /* 0x000054106f6f7816 */ /* 0x000fe20000000072 */
[----:B------:R-:W-:Y:S06]  /*3060*/  BRA `(.L_x_3097) ;  /* 0x0000000400907947 */ /* 0x000fec0003800000 */
.L_x_3112:
[----:B------:R-:W0:Y:S01]  /*3070*/  @P2 LDC R98, c[0x0][0x40c] ;  /* 0x00010300ff622b82 */ /* 0x000e220000000800 */
[-CC-:B------:R-:W-:Y:S01]  /*3080*/  @P1 FFMA.FTZ R90, R124, R117.reuse, R119.reuse ;  /* 0x000000757c5a1223 */ /* 0x180fe20000010077 */
[----:B------:R-:W-:Y:S01]  /*3090*/  @P1 FFMA.FTZ R88, R0, R117, R119 ;  /* 0x0000007500581223 */ /* 0x000fe20000010077 */
[----:B------:R-:W-:Y:S01]  /*30a0*/  MOV R97, R81 ;  /* 0x0000005100617202 */ /* 0x000fe20000000f00 */
[----:B------:R-:W-:Y:S02]  /*30b0*/  @P2 IMAD.U32 R151, R158, 0x10000, RZ ;  /* 0x000100009e972824 */ /* 0x000fe400078e00ff */
[----:B------:R-:W-:Y:S01]  /*30c0*/  @P1 FADD.FTZ R90, R15, -R90 ;  /* 0x8000005a0f5a1221 */ /* 0x000fe20000010000 */
[--C-:B------:R-:W-:Y:S01]  /*30d0*/  @P1 FADD.FTZ R89, R7, -R88.reuse ;  /* 0x8000005807591221 */ /* 0x100fe20000010000 */
[----:B-----5:R-:W-:Y:S01]  /*30e0*/  @P2 PRMT R88, R104, 0x7632, R88 ;  /* 0x0000763268582816 */ /* 0x020fe20000000058 */
[----:B------:R-:W1:Y:S01]  /*30f0*/  @P2 LDC R99, c[0x0][0x40c] ;  /* 0x00010300ff632b82 */ /* 0x000e620000000800 */
[----:B------:R-:W-:Y:S01]  /*3100*/  @P1 FFMA.FTZ R97, R12, R90, R81 ;  /* 0x0000005a0c611223 */ /* 0x000fe20000010051 */
[----:B------:R-:W-:Y:S01]  /*3110*/  MOV R96, R80 ;  /* 0x0000005000607202 */ /* 0x000fe20000000f00 */
[----:B------:R-:W-:Y:S01]  /*3120*/  @P1 FFMA.FTZ R90, R144, R117, R119 ;  /* 0x00000075905a1223 */ /* 0x000fe20000010077 */
[----:B------:R-:W-:Y:S01]  /*3130*/  @P1 FFMA.FTZ R96, R12, R89, R80 ;  /* 0x000000590c601223 */ /* 0x000fe20000010050 */
[----:B------:R-:W-:Y:S01]  /*3140*/  @P2 IMAD.U32 R89, R88, 0x10000, RZ ;  /* 0x0001000058592824 */ /* 0x000fe200078e00ff */
[----:B------:R-:W-:Y:S01]  /*3150*/  MOV R91, R87 ;  /* 0x00000057005b7202 */ /* 0x000fe20000000f00 */
[----:B------:R-:W-:Y:S01]  /*3160*/  @P1 FADD.FTZ R90, R145, -R90 ;  /* 0x8000005a915a1221 */ /* 0x000fe20000010000 */
[----:B------:R-:W2:Y:S01]  /*3170*/  @P2 LDC R148, c[0x0][0x40c] ;  /* 0x00010300ff942b82 */ /* 0x000ea20000000800 */
[----:B------:R-:W-:-:S02]  /*3180*/  @P2 PRMT R112, R105, 0x7632, R112 ;  /* 0x0000763269702816 */ /* 0x000fc40000000070 */
[----:B------:R-:W-:Y:S01]  /*3190*/  @P1 FFMA.FTZ R91, R12, R90, R87 ;  /* 0x0000005a0c5b1223 */ /* 0x000fe20000010057 */
[----:B------:R-:W-:Y:S02]  /*31a0*/  @P2 SHF.L.U32 R90, R28, 0x10, RZ ;  /* 0x000000101c5a2819 */ /* 0x000fe400000006ff */
[----:B------:R-:W-:Y:S01]  /*31b0*/  @P2 SHF.L.U32 R123, R112, 0x10, RZ ;  /* 0x00000010707b2819 */ /* 0x000fe200000006ff */
[----:B0-----:R-:W-:Y:S01]  /*31c0*/  @P2 FMUL.FTZ R88, R97, R98 ;  /* 0x0000006261582220 */ /* 0x001fe20000410000 */
[----:B------:R-:W-:Y:S01]  /*31d0*/  MOV R98, R82 ;  /* 0x0000005200627202 */ /* 0x000fe20000000f00 */
[----:B------:R-:W0:Y:S02]  /*31e0*/  @P2 LDC R114, c[0x0][0x40c] ;  /* 0x00010300ff722b82 */ /* 0x000e240000000800 */
[----:B------:R-:W-:Y:S01]  /*31f0*/  @P2 FFMA.FTZ R65, R88, R89, R65 ;  /* 0x0000005958412223 */ /* 0x000fe20000010041 */
[----:B-1----:R-:W-:Y:S01]  /*3200*/  @P2 FMUL.FTZ R89, R96, R99 ;  /* 0x0000006360592220 */ /* 0x002fe20000410000 */
[----:B------:R-:W-:-:S04]  /*3210*/  @P2 SHF.L.U32 R99, R104, 0x10, RZ ;  /* 0x0000001068632819 */ /* 0x000fc800000006ff */
[----:B------:R-:W1:Y:S01]  /*3220*/  @P2 LDC R118, c[0x0][0x40c] ;  /* 0x00010300ff762b82 */ /* 0x000e620000000800 */
[----:B------:R-:W-:Y:S01]  /*3230*/  @P2 FMUL.FTZ R115, R90, R89 ;  /* 0x000000595a732220 */ /* 0x000fe20000410000 */
[--C-:B------:R-:W-:Y:S01]  /*3240*/  @P1 FFMA.FTZ R90, R8, R117, R119.reuse ;  /* 0x00000075085a1223 */ /* 0x100fe20000010077 */
[----:B------:R-:W-:Y:S01]  /*3250*/  @P2 FFMA.FTZ R64, R99, R89, R64 ;  /* 0x0000005963402223 */ /* 0x000fe20000010040 */
[----:B------:R-:W-:Y:S02]  /*3260*/  @P2 SHF.L.U32 R89, R156, 0x10, RZ ;  /* 0x000000109c592819 */ /* 0x000fe400000006ff */
[----:B------:R-:W-:Y:S02]  /*3270*/  MOV R99, R83 ;  /* 0x0000005300637202 */ /* 0x000fe40000000f00 */
[----:B------:R-:W-:Y:S01]  /*3280*/  @P2 F2FP.BF16.F32.PACK_AB R115, RZ, R115 ;  /* 0x00000073ff73223e */ /* 0x000fe200000010ff */
[----:B------:R-:W-:Y:S01]  /*3290*/  @P2 FMUL.FTZ R122, R89, R88 ;  /* 0x00000058597a2220 */ /* 0x000fe20000410000 */
[----:B------:R-:W-:Y:S01]  /*32a0*/  @P1 FADD.FTZ R89, R9, -R90 ;  /* 0x8000005a09591221 */ /* 0x000fe20000010000 */
[----:B------:R-:W-:Y:S01]  /*32b0*/  @P1 FFMA.FTZ R88, R10, R117, R119 ;  /* 0x000000750a581223 */ /* 0x000fe20000010077 */
[----:B------:R-:W-:-:S02]  /*32c0*/  @P2 PRMT R108, R115, 0x7610, R108 ;  /* 0x00007610736c2816 */ /* 0x000fc4000000006c */
[----:B------:R-:W-:Y:S01]  /*32d0*/  @P1 FFMA.FTZ R98, R12, R89, R82 ;  /* 0x000000590c621223 */ /* 0x000fe20000010052 */
[----:B------:R-:W-:Y:S01]  /*32e0*/  @P1 FFMA.FTZ R89, R134, R117, R119 ;  /* 0x0000007586591223 */ /* 0x000fe20000010077 */
[----:B------:R-:W3:Y:S01]  /*32f0*/  @P2 LDC R115, c[0x0][0x40c] ;  /* 0x00010300ff732b82 */ /* 0x000ee20000000800 */
[----:B0-----:R-:W-:Y:S01]  /*3300*/  @P2 FMUL.FTZ R114, R91, R114 ;  /* 0x000000725b722220 */ /* 0x001fe20000410000 */
[----:B------:R-:W-:Y:S01]  /*3310*/  @P2 F2FP.BF16.F32.PACK_AB R122, RZ, R122 ;  /* 0x0000007aff7a223e */ /* 0x000fe200000010ff */
[----:B------:R-:W-:-:S03]  /*3320*/  @P1 FADD.FTZ R89, R140, -R89 ;  /* 0x800000598c591221 */ /* 0x000fc60000010000 */
[----:B------:R-:W-:Y:S01]  /*3330*/  @P2 PRMT R108, R108, 0x5410, R122 ;  /* 0x000054106c6c2816 */ /* 0x000fe2000000007a */
[C---:B------:R-:W-:Y:S01]  /*3340*/  @P1 FFMA.FTZ R99, R12.reuse, R89, R83 ;  /* 0x000000590c631223 */ /* 0x040fe20000010053 */
[----:B------:R-:W-:Y:S01]  /*3350*/  @P1 FADD.FTZ R89, R11, -R88 ;  /* 0x800000580b591221 */ /* 0x000fe20000010000 */
[----:B------:R-:W-:Y:S02]  /*3360*/  MOV R88, R84 ;  /* 0x0000005400587202 */ /* 0x000fe40000000f00 */
[----:B--2---:R-:W-:Y:S01]  /*3370*/  @P2 FMUL.FTZ R112, R99, R148 ;  /* 0x0000009463702220 */ /* 0x004fe20000410000 */
[----:B------:R-:W-:Y:S01]  /*3380*/  @P1 FFMA.FTZ R88, R12, R89, R84 ;  /* 0x000000590c581223 */ /* 0x000fe20000010054 */
[----:B------:R-:W-:Y:S01]  /*3390*/  @P1 FFMA.FTZ R89, R139, R117, R119 ;  /* 0x000000758b591223 */ /* 0x000fe20000010077 */
[----:B------:R-:W-:Y:S01]  /*33a0*/  @P2 PRMT R122, R106, 0x7632, R122 ;  /* 0x000076326a7a2816 */ /* 0x000fe2000000007a */
[----:B------:R-:W-:Y:S01]  /*33b0*/  @P2 FFMA.FTZ R67, R112, R123, R67 ;  /* 0x0000007b70432223 */ /* 0x000fe20000010043 */
[----:B------:R-:W-:Y:S01]  /*33c0*/  @P2 PRMT R123, R107, 0x7632, R123 ;  /* 0x000076326b7b2816 */ /* 0x000fe2000000007b */
[----:B------:R-:W-:Y:S01]  /*33d0*/  @P1 FADD.FTZ R90, R138, -R89 ;  /* 0x800000598a5a1221 */ /* 0x000fe20000010000 */
[----:B------:R-:W-:Y:S01]  /*33e0*/  MOV R89, R85 ;  /* 0x0000005500597202 */ /* 0x000fe20000000f00 */
[----:B------:R-:W-:Y:S01]  /*33f0*/  @P2 FMUL.FTZ R112, R151, R112 ;  /* 0x0000007097702220 */ /* 0x000fe20000410000 */
[----:B------:R-:W-:Y:S01]  /*3400*/  @P2 SHF.L.U32 R123, R123, 0x10, RZ ;  /* 0x000000107b7b2819 */ /* 0x000fe200000006ff */
[----:B------:R-:W-:Y:S01]  /*3410*/  @P1 FFMA.FTZ R89, R12, R90, R85 ;  /* 0x0000005a0c591223 */ /* 0x000fe20000010055 */
[----:B------:R-:W-:Y:S01]  /*3420*/  @P1 FFMA.FTZ R90, R14, R117, R119 ;  /* 0x000000750e5a1223 */ /* 0x000fe20000010077 */
[----:B------:R-:W-:Y:S01]  /*3430*/  @P2 SHF.L.U32 R122, R122, 0x10, RZ ;  /* 0x000000107a7a2819 */ /* 0x000fe200000006ff */
[----:B---3--:R-:W-:Y:S01]  /*3440*/  @P2 FMUL.FTZ R115, R88, R115 ;  /* 0x0000007358732220 */ /* 0x008fe20000410000 */
[----:B------:R-:W-:Y:S01]  /*3450*/  @P2 FFMA.FTZ R71, R114, R123, R71 ;  /* 0x0000007b72472223 */ /* 0x000fe20000010047 */
[----:B------:R-:W-:Y:S01]  /*3460*/  @P1 FADD.FTZ R113, R125, -R90 ;  /* 0x8000005a7d711221 */ /* 0x000fe20000010000 */
[----:B------:R-:W-:Y:S01]  /*3470*/  MOV R90, R86 ;  /* 0x00000056005a7202 */ /* 0x000fe20000000f00 */
[----:B-1----:R-:W-:Y:S01]  /*3480*/  @P2 FMUL.FTZ R118, R89, R118 ;  /* 0x0000007659762220 */ /* 0x002fe20000410000 */
[----:B------:R-:W-:Y:S01]  /*3490*/  @P2 SHF.L.U32 R123, R105, 0x10, RZ ;  /* 0x00000010697b2819 */ /* 0x000fe200000006ff */
[----:B------:R-:W-:Y:S01]  /*34a0*/  @P1 FFMA.FTZ R90, R12, R113, R86 ;  /* 0x000000710c5a1223 */ /* 0x000fe20000010056 */
[----:B------:R-:W-:Y:S01]  /*34b0*/  @P2 SHF.L.U32 R151, R106, 0x10, RZ ;  /* 0x000000106a972819 */ /* 0x000fe200000006ff */
[----:B------:R-:W0:Y:S01]  /*34c0*/  @P2 LDC R113, c[0x0][0x40c] ;  /* 0x00010300ff712b82 */ /* 0x000e220000000800 */
[----:B------:R-:W-:Y:S01]  /*34d0*/  @P2 FFMA.FTZ R69, R118, R122, R69 ;  /* 0x0000007a76452223 */ /* 0x000fe20000010045 */
[----:B------:R-:W-:-:S02]  /*34e0*/  @P2 SHF.L.U32 R122, R29, 0x10, RZ ;  /* 0x000000101d7a2819 */ /* 0x000fc400000006ff */
[----:B------:R-:W-:Y:S01]  /*34f0*/  @P2 FFMA.FTZ R68, R151, R115, R68 ;  /* 0x0000007397442223 */ /* 0x000fe20000010044 */
[----:B------:R-:W-:Y:S02]  /*3500*/  @P2 SHF.L.U32 R151, R159, 0x10, RZ ;  /* 0x000000109f972819 */ /* 0x000fe400000006ff */
[----:B------:R-:W-:-:S03]  /*3510*/  @P2 F2FP.BF16.F32.PACK_AB R112, RZ, R112 ;  /* 0x00000070ff70223e */ /* 0x000fc600000010ff */
[----:B------:R-:W-:Y:S01]  /*3520*/  @P2 FMUL.FTZ R118, R151, R118 ;  /* 0x0000007697762220 */ /* 0x000fe20000410000 */
[----:B------:R-:W-:-:S04]  /*3530*/  @P2 SHF.L.U32 R151, R107, 0x10, RZ ;  /* 0x000000106b972819 */ /* 0x000fc800000006ff */
[----:B------:R-:W-:Y:S01]  /*3540*/  @P2 F2FP.BF16.F32.PACK_AB R118, RZ, R118 ;  /* 0x00000076ff76223e */ /* 0x000fe200000010ff */
[----:B0-----:R-:W-:-:S04]  /*3550*/  @P2 FMUL.FTZ R113, R98, R113 ;  /* 0x0000007162712220 */ /* 0x001fc80000410000 */
[-C--:B------:R-:W-:Y:S01]  /*3560*/  @P2 FFMA.FTZ R66, R123, R113.reuse, R66 ;  /* 0x000000717b422223 */ /* 0x080fe20000010042 */
[----:B------:R-:W-:Y:S01]  /*3570*/  @P2 FMUL.FTZ R113, R122, R113 ;  /* 0x000000717a712220 */ /* 0x000fe20000410000 */
[----:B------:R-:W0:Y:S01]  /*3580*/  @P2 LDC R123, c[0x0][0x40c] ;  /* 0x00010300ff7b2b82 */ /* 0x000e220000000800 */
[----:B------:R-:W-:-:S03]  /*3590*/  @P2 SHF.L.U32 R122, R30, 0x10, RZ ;  /* 0x000000101e7a2819 */ /* 0x000fc600000006ff */
[----:B------:R-:W-:Y:S02]  /*35a0*/  @P2 F2FP.BF16.F32.PACK_AB R113, RZ, R113 ;  /* 0x00000071ff71223e */ /* 0x000fe400000010ff */
[----:B------:R-:W-:Y:S01]  /*35b0*/  @P2 FMUL.FTZ R115, R122, R115 ;  /* 0x000000737a732220 */ /* 0x000fe20000410000 */
[----:B------:R-:W-:Y:S02]  /*35c0*/  @P2 SHF.L.U32 R122, R31, 0x10, RZ ;  /* 0x000000101f7a2819 */ /* 0x000fe400000006ff */
[----:B------:R-:W-:Y:S02]  /*35d0*/  @P2 PRMT R109, R113, 0x7610, R109 ;  /* 0x00007610716d2816 */ /* 0x000fe4000000006d */
[----:B------:R-:W-:Y:S02]  /*35e0*/  @P2 F2FP.BF16.F32.PACK_AB R115, RZ, R115 ;  /* 0x00000073ff73223e */ /* 0x000fe400000010ff */
[----:B------:R-:W-:Y:S02]  /*35f0*/  @P2 PRMT R109, R109, 0x5410, R112 ;  /* 0x000054106d6d2816 */ /* 0x000fe40000000070 */
[----:B------:R-:W-:-:S04]  /*3600*/  @P2 PRMT R110, R115, 0x7610, R110 ;  /* 0x00007610736e2816 */ /* 0x000fc8000000006e */
[----:B------:R-:W-:Y:S01]  /*3610*/  @P2 PRMT R110, R110, 0x5410, R118 ;  /* 0x000054106e6e2816 */ /* 0x000fe20000000076 */
[----:B0-----:R-:W-:-:S04]  /*3620*/  @P2 FMUL.FTZ R123, R90, R123 ;  /* 0x0000007b5a7b2220 */ /* 0x001fc80000410000 */
[-C--:B------:R-:W-:Y:S01]  /*3630*/  @P2 FFMA.FTZ R70, R151, R123.reuse, R70 ;  /* 0x0000007b97462223 */ /* 0x080fe20000010046 */
[----:B------:R-:W-:Y:S01]  /*3640*/  @P2 SHF.L.U32 R151, R160, 0x10, RZ ;  /* 0x00000010a0972819 */ /* 0x000fe200000006ff */
[----:B------:R-:W-:-:S04]  /*3650*/  @P2 FMUL.FTZ R123, R122, R123 ;  /* 0x0000007b7a7b2220 */ /* 0x000fc80000410000 */
[----:B------:R-:W-:Y:S01]  /*3660*/  @P2 FMUL.FTZ R114, R151, R114 ;  /* 0x0000007297722220 */ /* 0x000fe20000410000 */
[----:B------:R-:W-:-:S04]  /*3670*/  @P2 F2FP.BF16.F32.PACK_AB R123, RZ, R123 ;  /* 0x0000007bff7b223e */ /* 0x000fc800000010ff */
[----:B------:R-:W-:Y:S02]  /*3680*/  @P2 F2FP.BF16.F32.PACK_AB R114, RZ, R114 ;  /* 0x00000072ff72223e */ /* 0x000fe400000010ff */
[----:B------:R-:W-:-:S04]  /*3690*/  @P2 PRMT R111, R123, 0x7610, R111 ;  /* 0x000076107b6f2816 */ /* 0x000fc8000000006f */
[----:B------:R-:W-:-:S07]  /*36a0*/  @P2 PRMT R111, R111, 0x5410, R114 ;  /* 0x000054106f6f2816 */ /* 0x000fce0000000072 */
.L_x_3097:
[----:B------:R-:W-:Y:S05]  /*36b0*/  BSYNC.RECONVERGENT B1 ;  /* 0x0000000000017941 */ /* 0x000fea0003800200 */
.L_x_3080:
[----:B------:R-:W-:Y:S01]  /*36c0*/  ISETP.NE.U32.AND P0, PT, R120, RZ, PT ;  /* 0x000000ff7800720c */ /* 0x000fe20003f05070 */
[----:B------:R-:W0:Y:S03]  /*36d0*/  @P2 LDC.64 R114, c[0x0][0x468] ;  /* 0x00011a00ff722b82 */ /* 0x000e260000000a00 */
[----:B------:R-:W-:-:S13]  /*36e0*/  ISETP.NE.AND.EX P0, PT, R121, RZ, PT, P0 ;  /* 0x000000ff7900720c */ /* 0x000fda0003f05300 */
[----:B------:R-:W1:Y:S02]  /*36f0*/  @P0 LDC.64 R112, c[0x0][0x478] ;  /* 0x00011e00ff700b82 */ /* 0x000e640000000a00 */
[C---:B-1----:R-:W-:Y:S01]  /*3700*/  @P0 IMAD.WIDE.U32 R112, R149.reuse, 0x20, R112 ;  /* 0x0000002095700825 */ /* 0x042fe200078e0070 */
[----:B------:R-:W-:-:S04]  /*3710*/  IADD3 R149, PT, PT, R149, 0x20, RZ ;  /* 0x0000002095957810 */ /* 0x000fc80007ffe0ff */
[----:B------:R-:W-:Y:S04]  /*3720*/  @P0 STG.E.128 desc[UR6][R112.64], R96 ;  /* 0x0000006070000986 */ /* 0x000fe8000c101d06 */
[----:B------:R0:W-:Y:S02]  /*3730*/  @P0 STG.E.128 desc[UR6][R112.64+0x10], R88 ;  /* 0x0000105870000986 */ /* 0x0001e4000c101d06 */
[C---:B0-----:R-:W-:Y:S01]  /*3740*/  @P2 IMAD.WIDE.U32 R112, R116.reuse, 0x10, R114 ;  /* 0x0000001074702825 */ /* 0x041fe200078e0072 */
[----:B------:R-:W-:-:S04]  /*3750*/  IADD3 R116, PT, PT, R116, 0x20, RZ ;  /* 0x0000002074747810 */ /* 0x000fc80007ffe0ff */
[----:B------:R0:W-:Y:S03]  /*3760*/  @P2 STG.E.128 desc[UR6][R112.64], R108 ;  /* 0x0000006c70002986 */ /* 0x0001e6000c101d06 */
.L_x_3077:
[----:B------:R-:W-:Y:S05]  /*3770*/  BSYNC.RECONVERGENT B0 ;  /* 0x0000000000007941 */ /* 0x000fea0003800200 */
.L_x_3076:
        /* <DEDUP_REMOVED lines=8> */
.L_x_3116:
[----:B------:R-:W-:Y:S05]  /*3800*/  BSYNC.RECONVERGENT B1 ;  /* 0x0000000000017941 */ /* 0x000fea0003800200 */
.L_x_3115:
        /* <DEDUP_REMOVED lines=9> */
[-CC-:B------:R-:W-:Y:S01]  /*38a0*/  @P1 FFMA.FTZ R98, R132, R117.reuse, R119.reuse ;  /* 0x0000007584621223 */ /* 0x180fe20000010077 */
[-C--:B------:R-:W-:Y:S01]  /*38b0*/  @P1 FFMA.FTZ R90, R137, R117.reuse, R119 ;  /* 0x00000075895a1223 */ /* 0x080fe20000010077 */
[----:B------:R-:W-:Y:S01]  /*38c0*/  MOV R96, R20 ;  /* 0x0000001400607202 */ /* 0x000fe20000000f00 */
[----:B------:R-:W-:Y:S01]  /*38d0*/  @P1 FADD.FTZ R13, R136, -R13 ;  /* 0x8000000d880d1221 */ /* 0x000fe20000010000 */
[----:B------:R-:W-:Y:S01]  /*38e0*/  @P1 FADD.FTZ R98, R133, -R98 ;  /* 0x8000006285621221 */ /* 0x000fe20000010000 */
[----:B------:R-:W-:Y:S01]  /*38f0*/  @P1 FFMA.FTZ R114, R142, R117, R119 ;  /* 0x000000758e721223 */ /* 0x000fe20000010077 */
[----:B------:R-:W-:Y:S01]  /*3900*/  MOV R91, R19 ;  /* 0x00000013005b7202 */ /* 0x000fe20000000f00 */
[C---:B------:R-:W-:Y:S01]  /*3910*/  @P1 FFMA.FTZ R96, R12.reuse, R13, R20 ;  /* 0x0000000d0c601223 */ /* 0x040fe20000010014 */
[----:B------:R-:W-:Y:S01]  /*3920*/  @P1 FADD.FTZ R13, R143, -R90 ;  /* 0x8000005a8f0d1221 */ /* 0x000fe20000010000 */
[C---:B------:R-:W-:Y:S01]  /*3930*/  @P1 FFMA.FTZ R91, R12.reuse, R98, R19 ;  /* 0x000000620c5b1223 */ /* 0x040fe20000010013 */
[----:B------:R-:W-:Y:S01]  /*3940*/  MOV R98, R22 ;  /* 0x0000001600627202 */ /* 0x000fe20000000f00 */
[----:B------:R-:W1:Y:S01]  /*3950*/  @P2 LDC R122, c[0x0][0x40c] ;  /* 0x00010300ff7a2b82 */ /* 0x000e620000000800 */
[----:B------:R-:W-:Y:S01]  /*3960*/  @P1 FFMA.FTZ R98, R12, R13, R22 ;  /* 0x0000000d0c621223 */ /* 0x000fe20000010016 */
[----:B------:R-:W-:Y:S01]  /*3970*/  @P1 FADD.FTZ R13, R141, -R114 ;  /* 0x800000728d0d1221 */ /* 0x000fe20000010000 */
[-CC-:B------:R-:W-:Y:S01]  /*3980*/  @P1 FFMA.FTZ R88, R126, R117.reuse, R119.reuse ;  /* 0x000000757e581223 */ /* 0x180fe20000010077 */
[-CC-:B0-----:R-:W-:Y:S01]  /*3990*/  @P1 FFMA.FTZ R112, R128, R117.reuse, R119.reuse ;  /* 0x0000007580701223 */ /* 0x181fe20000010077 */
[-CC-:B------:R-:W-:Y:S01]  /*39a0*/  @P1 FFMA.FTZ R118, R130, R117.reuse, R119.reuse ;  /* 0x0000007582761223 */ /* 0x180fe20000010077 */
[----:B------:R-:W-:Y:S01]  /*39b0*/  @P1 FFMA.FTZ R120, R146, R117, R119 ;  /* 0x0000007592781223 */ /* 0x000fe20000010077 */
[----:B------:R-:W-:Y:S01]  /*39c0*/  @P1 FADD.FTZ R88, R127, -R88 ;  /* 0x800000587f581221 */ /* 0x000fe20000010000 */
[----:B------:R-:W0:Y:S01]  /*39d0*/  @P2 LDC R114, c[0x0][0x40c] ;  /* 0x00010300ff722b82 */ /* 0x000e220000000800 */
[----:B------:R-:W-:Y:S01]  /*39e0*/  MOV R97, R21 ;  /* 0x0000001500617202 */ /* 0x000fe20000000f00 */
[----:B------:R-:W-:Y:S01]  /*39f0*/  @P1 FADD.FTZ R112, R129, -R112 ;  /* 0x8000007081701221 */ /* 0x000fe20000010000 */
[C---:B------:R-:W-:Y:S01]  /*3a00*/  @P1 FFMA.FTZ R97, R12.reuse, R88, R21 ;  /* 0x000000580c611223 */ /* 0x040fe20000010015 */
[----:B------:R-:W-:Y:S01]  /*3a10*/  MOV R88, R16 ;  /* 0x0000001000587202 */ /* 0x000fe20000000f00 */
[C---:B------:R-:W-:Y:S01]  /*3a20*/  @P1 FFMA.FTZ R88, R12.reuse, R13, R16 ;  /* 0x0000000d0c581223 */ /* 0x040fe20000010010 */
[----:B------:R-:W-:Y:S01]  /*3a30*/  @P1 FADD.FTZ R118, R131, -R118 ;  /* 0x8000007683761221 */ /* 0x000fe20000010000 */
[----:B------:R-:W-:Y:S01]  /*3a40*/  @P1 FADD.FTZ R13, R147, -R120 ;  /* 0x80000078930d1221 */ /* 0x000fe20000010000 */
[----:B------:R-:W2:Y:S01]  /*3a50*/  @P2 LDC R113, c[0x0][0x40c] ;  /* 0x00010300ff712b82 */ /* 0x000ea20000000800 */
[----:B------:R-:W-:Y:S01]  /*3a60*/  MOV R99, R23 ;  /* 0x0000001700637202 */ /* 0x000fe20000000f00 */
[--C-:B------:R-:W-:Y:S01]  /*3a70*/  IMAD.MOV.U32 R90, RZ, RZ, R18.reuse ;  /* 0x000000ffff5a7224 */ /* 0x100fe200078e0012 */
[----:B------:R-:W-:Y:S01]  /*3a80*/  MOV R89, R17 ;  /* 0x0000001100597202 */ /* 0x000fe20000000f00 */
[C---:B------:R-:W-:Y:S01]  /*3a90*/  @P1 FFMA.FTZ R99, R12.reuse, R112, R23 ;  /* 0x000000700c631223 */ /* 0x040fe20000010017 */
[C---:B------:R-:W-:Y:S01]  /*3aa0*/  @P1 FFMA.FTZ R89, R12.reuse, R118, R17 ;  /* 0x000000760c591223 */ /* 0x040fe20000010011 */
[----:B------:R-:W-:Y:S01]  /*3ab0*/  @P1 FFMA.FTZ R90, R12, R13, R18 ;  /* 0x0000000d0c5a1223 */ /* 0x000fe20000010012 */
[----:B-----5:R-:W-:Y:S01]  /*3ac0*/  @P2 PRMT R12, R104, 0x7632, R12 ;  /* 0x00007632680c2816 */ /* 0x020fe2000000000c */
[----:B------:R-:W3:Y:S01]  /*3ad0*/  @P2 LDC R115, c[0x0][0x40c] ;  /* 0x00010300ff732b82 */ /* 0x000ee20000000800 */
[----:B------:R-:W-:-:S02]  /*3ae0*/  @P2 PRMT R112, R105, 0x7632, R112 ;  /* 0x0000763269702816 */ /* 0x000fc40000000070 */
[----:B------:R-:W-:Y:S01]  /*3af0*/  @P2 SHF.L.U32 R13, R12, 0x10, RZ ;  /* 0x000000100c0d2819 */ /* 0x000fe200000006ff */
[----:B-1----:R-:W-:Y:S01]  /*3b00*/  @P2 FMUL.FTZ R12, R99, R122 ;  /* 0x0000007a630c2220 */ /* 0x002fe20000410000 */
[----:B------:R-:W-:Y:S01]  /*3b10*/  @P2 SHF.L.U32 R112, R112, 0x10, RZ ;  /* 0x0000001070702819 */ /* 0x000fe200000006ff */
[----:B0-----:R-:W-:Y:S02]  /*3b20*/  @P2 FMUL.FTZ R114, R97, R114 ;  /* 0x0000007261722220 */ /* 0x001fe40000410000 */
[----:B------:R-:W0:Y:S02]  /*3b30*/  @P2 LDC R118, c[0x0][0x40c] ;  /* 0x00010300ff762b82 */ /* 0x000e240000000800 */
[----:B------:R-:W-:Y:S01]  /*3b40*/  @P2 FFMA.FTZ R75, R12, R112, R75 ;  /* 0x000000700c4b2223 */ /* 0x000fe2000001004b */
[----:B------:R-:W-:Y:S01]  /*3b50*/  @P2 SHF.L.U32 R112, R36, 0x10, RZ ;  /* 0x0000001024702819 */ /* 0x000fe200000006ff */
[----:B------:R-:W-:Y:S01]  /*3b60*/  @P2 FFMA.FTZ R73, R114, R13, R73 ;  /* 0x0000000d72492223 */ /* 0x000fe20000010049 */
[----:B--2---:R-:W-:Y:S01]  /*3b70*/  @P2 FMUL.FTZ R13, R96, R113 ;  /* 0x00000071600d2220 */ /* 0x004fe20000410000 */
[----:B------:R-:W-:-:S02]  /*3b80*/  @P2 SHF.L.U32 R113, R104, 0x10, RZ ;  /* 0x0000001068712819 */ /* 0x000fc400000006ff */
[----:B------:R-:W1:Y:S01]  /*3b90*/  @P2 LDC R117, c[0x0][0x40c] ;  /* 0x00010300ff752b82 */ /* 0x000e620000000800 */
[----:B------:R-:W-:Y:S02]  /*3ba0*/  @P2 FMUL.FTZ R112, R13, R112 ;  /* 0x000000700d702220 */ /* 0x000fe40000410000 */
[----:B------:R-:W-:Y:S01]  /*3bb0*/  @P2 FFMA.FTZ R72, R113, R13, R72 ;  /* 0x0000000d71482223 */ /* 0x000fe20000010048 */
[----:B------:R-:W-:Y:S01]  /*3bc0*/  @P2 SHF.L.U32 R113, R6, 0x10, RZ ;  /* 0x0000001006712819 */ /* 0x000fe200000006ff */
[----:B---3--:R-:W-:Y:S01]  /*3bd0*/  @P2 FMUL.FTZ R13, R98, R115 ;  /* 0x00000073620d2220 */ /* 0x008fe20000410000 */
[----:B------:R-:W-:Y:S02]  /*3be0*/  @P2 SHF.L.U32 R115, R105, 0x10, RZ ;  /* 0x0000001069732819 */ /* 0x000fe400000006ff */
[----:B------:R-:W-:Y:S01]  /*3bf0*/  @P2 F2FP.BF16.F32.PACK_AB R112, RZ, R112 ;  /* 0x00000070ff70223e */ /* 0x000fe200000010ff */
[----:B------:R-:W-:Y:S01]  /*3c00*/  @P2 FMUL.FTZ R113, R114, R113 ;  /* 0x0000007172712220 */ /* 0x000fe20000410000 */
[----:B------:R-:W-:Y:S01]  /*3c10*/  @P2 SHF.L.U32 R114, R37, 0x10, RZ ;  /* 0x0000001025722819 */ /* 0x000fe200000006ff */
[----:B------:R-:W-:Y:S01]  /*3c20*/  @P2 FFMA.FTZ R74, R115, R13, R74 ;  /* 0x0000000d734a2223 */ /* 0x000fe2000001004a */
[----:B------:R-:W-:Y:S01]  /*3c30*/  @P2 PRMT R108, R112, 0x7610, R108 ;  /* 0x00007610706c2816 */ /* 0x000fe2000000006c */
[----:B------:R-:W2:Y:S01]  /*3c40*/  @P2 LDC R115, c[0x0][0x40c] ;  /* 0x00010300ff732b82 */ /* 0x000ea20000000800 */
[----:B------:R-:W-:Y:S01]  /*3c50*/  @P2 F2FP.BF16.F32.PACK_AB R113, RZ, R113 ;  /* 0x00000071ff71223e */ /* 0x000fe200000010ff */
[----:B------:R-:W-:Y:S01]  /*3c60*/  @P2 FMUL.FTZ R114, R13, R114 ;  /* 0x000000720d722220 */ /* 0x000fe20000410000 */
[----:B------:R-:W-:Y:S01]  /*3c70*/  @P2 SHF.L.U32 R13, R5, 0x10, RZ ;  /* 0x00000010050d2819 */ /* 0x000fe200000006ff */
[----:B0-----:R-:W-:Y:S01]  /*3c80*/  @P2 FMUL.FTZ R112, R89, R118 ;  /* 0x0000007659702220 */ /* 0x001fe20000410000 */
[----:B------:R-:W-:-:S02]  /*3c90*/  @P2 PRMT R108, R108, 0x5410, R113 ;  /* 0x000054106c6c2816 */ /* 0x000fc40000000071 */
[----:B------:R-:W-:Y:S01]  /*3ca0*/  @P2 F2FP.BF16.F32.PACK_AB R114, RZ, R114 ;  /* 0x00000072ff72223e */ /* 0x000fe200000010ff */
[----:B------:R-:W-:Y:S01]  /*3cb0*/  @P2 FMUL.FTZ R13, R12, R13 ;  /* 0x0000000d0c0d2220 */ /* 0x000fe20000410000 */
[----:B------:R-:W-:Y:S02]  /*3cc0*/  @P2 PRMT R12, R106, 0x7632, R12 ;  /* 0x000076326a0c2816 */ /* 0x000fe4000000000c */
[----:B------:R-:W-:Y:S02]  /*3cd0*/  @P2 PRMT R109, R114, 0x7610, R109 ;  /* 0x00007610726d2816 */ /* 0x000fe4000000006d */
[----:B------:R-:W-:Y:S02]  /*3ce0*/  @P2 F2FP.BF16.F32.PACK_AB R13, RZ, R13 ;  /* 0x0000000dff0d223e */ /* 0x000fe400000010ff */
[----:B------:R-:W-:Y:S02]  /*3cf0*/  @P2 SHF.L.U32 R113, R106, 0x10, RZ ;  /* 0x000000106a712819 */ /* 0x000fe400000006ff */
[----:B------:R-:W-:-:S02]  /*3d00*/  @P2 PRMT R109, R109, 0x5410, R13 ;  /* 0x000054106d6d2816 */ /* 0x000fc4000000000d */
[----:B------:R-:W-:Y:S01]  /*3d10*/  @P2 SHF.L.U32 R12, R12, 0x10, RZ ;  /* 0x000000100c0c2819 */ /* 0x000fe200000006ff */
[----:B--2---:R-:W-:-:S04]  /*3d20*/  @P2 FMUL.FTZ R13, R88, R115 ;  /* 0x00000073580d2220 */ /* 0x004fc80000410000 */
[----:B------:R-:W-:Y:S01]  /*3d30*/  @P2 FFMA.FTZ R77, R112, R12, R77 ;  /* 0x0000000c704d2223 */ /* 0x000fe2000001004d */
[----:B------:R-:W-:Y:S01]  /*3d40*/  @P2 SHF.L.U32 R12, R38, 0x10, RZ ;  /* 0x00000010260c2819 */ /* 0x000fe200000006ff */
[----:B------:R-:W-:Y:S01]  /*3d50*/  @P2 FFMA.FTZ R76, R113, R13, R76 ;  /* 0x0000000d714c2223 */ /* 0x000fe2000001004c */
[----:B------:R-:W-:-:S03]  /*3d60*/  @P2 SHF.L.U32 R113, R152, 0x10, RZ ;  /* 0x0000001098712819 */ /* 0x000fc600000006ff */
[----:B------:R-:W-:Y:S01]  /*3d70*/  @P2 FMUL.FTZ R12, R13, R12 ;  /* 0x0000000c0d0c2220 */ /* 0x000fe20000410000 */
[----:B-1----:R-:W-:Y:S01]  /*3d80*/  @P2 FMUL.FTZ R13, R90, R117 ;  /* 0x000000755a0d2220 */ /* 0x002fe20000410000 */
[----:B------:R-:W-:Y:S01]  /*3d90*/  @P2 SHF.L.U32 R115, R107, 0x10, RZ ;  /* 0x000000106b732819 */ /* 0x000fe200000006ff */
[----:B------:R-:W-:Y:S01]  /*3da0*/  @P2 FMUL.FTZ R113, R112, R113 ;  /* 0x0000007170712220 */ /* 0x000fe20000410000 */
[----:B------:R-:W-:Y:S02]  /*3db0*/  @P2 SHF.L.U32 R112, R39, 0x10, RZ ;  /* 0x0000001027702819 */ /* 0x000fe400000006ff */
[----:B------:R-:W-:Y:S01]  /*3dc0*/  @P2 F2FP.BF16.F32.PACK_AB R12, RZ, R12 ;  /* 0x0000000cff0c223e */ /* 0x000fe200000010ff */
[----:B------:R-:W-:Y:S01]  /*3dd0*/  @P2 FFMA.FTZ R78, R115, R13, R78 ;  /* 0x0000000d734e2223 */ /* 0x000fe2000001004e */
[----:B------:R-:W-:Y:S01]  /*3de0*/  @P2 F2FP.BF16.F32.PACK_AB R113, RZ, R113 ;  /* 0x00000071ff71223e */ /* 0x000fe200000010ff */
[----:B------:R-:W-:Y:S01]  /*3df0*/  @P2 FMUL.FTZ R112, R13, R112 ;  /* 0x000000700d702220 */ /* 0x000fe20000410000 */
[----:B------:R-:W-:-:S04]  /*3e00*/  @P2 PRMT R110, R12, 0x7610, R110 ;  /* 0x000076100c6e2816 */ /* 0x000fc8000000006e */
[----:B------:R-:W-:Y:S02]  /*3e10*/  @P2 F2FP.BF16.F32.PACK_AB R112, RZ, R112 ;  /* 0x00000070ff70223e */ /* 0x000fe400000010ff */
[----:B------:R-:W-:Y:S02]  /*3e20*/  @P2 PRMT R110, R110, 0x5410, R113 ;  /* 0x000054106e6e2816 */ /* 0x000fe40000000071 */
[----:B------:R-:W-:Y:S01]  /*3e30*/  @P2 PRMT R111, R112, 0x7610, R111 ;  /* 0x00007610706f2816 */ /* 0x000fe2000000006f */
[----:B------:R-:W-:Y:S06]  /*3e40*/  @!P2 BRA `(.L_x_3120) ;  /* 0x00000018000ca947 */ /* 0x000fec0003800000 */
[----:B------:R-:W-:Y:S01]  /*3e50*/  SHF.L.U32 R113, R153, 0x10, RZ ;  /* 0x0000001099717819 */ /* 0x000fe200000006ff */
[----:B------:R-:W-:Y:S01]  /*3e60*/  FMUL.FTZ R12, R91, UR12 ;  /* 0x0000000c5b0c7c20 */ /* 0x000fe20008410000 */
[----:B------:R-:W-:-:S03]  /*3e70*/  PRMT R13, R107, 0x7632, R13 ;  /* 0x000076326b0d7816 */ /* 0x000fc6000000000d */
[----:B------:R-:W-:Y:S02]  /*3e80*/  FMUL.FTZ R113, R12, R113 ;  /* 0x000000710c717220 */ /* 0x000fe40000410000 */
[----:B------:R-:W-:-:S03]  /*3e90*/  IMAD.U32 R13, R13, 0x10000, RZ ;  /* 0x000100000d0d7824 */ /* 0x000fc600078e00ff */
[----:B------:R-:W-:Y:S01]  /*3ea0*/  F2FP.BF16.F32.PACK_AB R113, RZ, R113 ;  /* 0x00000071ff71723e */ /* 0x000fe200000010ff */
[----:B------:R-:W-:-:S03]  /*3eb0*/  FFMA.FTZ R79, R12, R13, R79 ;  /* 0x0000000d0c4f7223 */ /* 0x000fc6000001004f */
[----:B------:R-:W-:Y:S01]  /*3ec0*/  PRMT R111, R111, 0x5410, R113 ;  /* 0x000054106f6f7816 */ /* 0x000fe20000000071 */
[----:B------:R-:W-:Y:S06]  /*3ed0*/  BRA `(.L_x_3120) ;  /* 0x0000001400e87947 */ /* 0x000fec0003800000 */
.L_x_3119:
[----:B------:R-:W1:Y:S01]  /*3ee0*/  @P2 LDC R121, c[0x0][0x40c] ;  /* 0x00010300ff792b82 */ /* 0x000e620000000800 */
[-CC-:B------:R-:W-:Y:S01]  /*3ef0*/  @P1 FFMA.FTZ R118, R128, R117.reuse, R119.reuse ;  /* 0x0000007580761223 */ /* 0x180fe20000010077 */
[-CC-:B0-----:R-:W-:Y:S01]  /*3f00*/  @P1 FFMA.FTZ R112, R126, R117.reuse, R119.reuse ;  /* 0x000000757e701223 */ /* 0x181fe20000010077 */
[----:B------:R-:W-:Y:S01]  /*3f10*/  @P1 FFMA.FTZ R13, R135, R117, R119 ;  /* 0x00000075870d1223 */ /* 0x000fe20000010077 */
[----:B------:R-:W-:Y:S01]  /*3f20*/  MOV R113, R23 ;  /* 0x0000001700717202 */ /* 0x000fe20000000f00 */
[----:B------:R-:W-:Y:S01]  /*3f30*/  @P1 FADD.FTZ R118, R129, -R118 ;  /* 0x8000007681761221 */ /* 0x000fe20000010000 */
[----:B------:R-:W-:Y:S01]  /*3f40*/  @P1 FADD.FTZ R112, R127, -R112 ;  /* 0x800000707f701221 */ /* 0x000fe20000010000 */
[----:B------:R-:W-:Y:S01]  /*3f50*/  @P1 FADD.FTZ R13, R136, -R13 ;  /* 0x8000000d880d1221 */ /* 0x000fe20000010000 */
[----:B------:R-:W0:Y:S01]  /*3f60*/  @P2 LDC R122, c[0x0][0x40c] ;  /* 0x00010300ff7a2b82 */ /* 0x000e220000000800 */
[----:B------:R-:W-:Y:S01]  /*3f70*/  @P1 FFMA.FTZ R113, R12, R118, R23 ;  /* 0x000000760c711223 */ /* 0x000fe20000010017 */
[----:B------:R-:W-:Y:S01]  /*3f80*/  MOV R114, R21 ;  /* 0x0000001500727202 */ /* 0x000fe20000000f00 */
[----:B------:R-:W-:Y:S01]  /*3f90*/  @P1 FFMA.FTZ R118, R142, R117, R119 ;  /* 0x000000758e761223 */ /* 0x000fe20000010077 */
[C---:B------:R-:W-:Y:S01]  /*3fa0*/  @P1 FFMA.FTZ R114, R12.reuse, R112, R21 ;  /* 0x000000700c721223 */ /* 0x040fe20000010015 */
[----:B------:R-:W-:Y:S01]  /*3fb0*/  MOV R115, R20 ;  /* 0x0000001400737202 */ /* 0x000fe20000000f00 */
[----:B------:R-:W-:Y:S01]  /*3fc0*/  @P1 FFMA.FTZ R115, R12, R13, R20 ;  /* 0x0000000d0c731223 */ /* 0x000fe20000010014 */
[----:B------:R-:W-:Y:S01]  /*3fd0*/  @P1 FADD.FTZ R123, R141, -R118 ;  /* 0x800000768d7b1221 */ /* 0x000fe20000010000 */
[-CC-:B------:R-:W-:Y:S01]  /*3fe0*/  @P1 FFMA.FTZ R148, R130, R117.reuse, R119.reuse ;  /* 0x0000007582941223 */ /* 0x180fe20000010077 */
[----:B------:R-:W-:-:S03]  /*3ff0*/  @P1 FFMA.FTZ R112, R137, R117, R119 ;  /* 0x0000007589701223 */ /* 0x000fc60000010077 */
[----:B------:R-:W-:Y:S01]  /*4000*/  @P1 FADD.FTZ R148, R131, -R148 ;  /* 0x8000009483941221 */ /* 0x000fe20000010000 */
[----:B------:R-:W-:Y:S01]  /*4010*/  @P1 FADD.FTZ R13, R143, -R112 ;  /* 0x800000708f0d1221 */ /* 0x000fe20000010000 */
[----:B------:R-:W-:Y:S01]  /*4020*/  MOV R112, R22 ;  /* 0x0000001600707202 */ /* 0x000fe20000000f00 */
[----:B-1----:R-:W-:Y:S01]  /*4030*/  @P2 FMUL.FTZ R118, R114, R121 ;  /* 0x0000007972762220 */ /* 0x002fe20000410000 */
[----:B-----5:R-:W-:Y:S01]  /*4040*/  @P2 SHF.L.U32 R121, R104, 0x10, RZ ;  /* 0x0000001068792819 */ /* 0x020fe200000006ff */
[----:B------:R-:W-:Y:S01]  /*4050*/  @P1 FFMA.FTZ R112, R12, R13, R22 ;  /* 0x0000000d0c701223 */ /* 0x000fe20000010016 */
[----:B------:R-:W-:Y:S02]  /*4060*/  @P2 PRMT R114, R104, 0x7632, R114 ;  /* 0x0000763268722816 */ /* 0x000fe40000000072 */
[----:B------:R-:W-:Y:S01]  /*4070*/  MOV R13, R16 ;  /* 0x00000010000d7202 */ /* 0x000fe20000000f00 */
[----:B------:R-:W-:Y:S01]  /*4080*/  @P1 FFMA.FTZ R13, R12, R123, R16 ;  /* 0x0000007b0c0d1223 */ /* 0x000fe20000010010 */
[----:B------:R-:W-:Y:S01]  /*4090*/  @P2 SHF.L.U32 R120, R114, 0x10, RZ ;  /* 0x0000001072782819 */ /* 0x000fe200000006ff */
[----:B0-----:R-:W-:Y:S01]  /*40a0*/  @P2 FMUL.FTZ R115, R115, R122 ;  /* 0x0000007a73732220 */ /* 0x001fe20000410000 */
[----:B------:R-:W-:Y:S01]  /*40b0*/  MOV R114, R17 ;  /* 0x0000001100727202 */ /* 0x000fe20000000f00 */
[----:B------:R-:W-:Y:S01]  /*40c0*/  @P1 FFMA.FTZ R114, R12, R148, R17 ;  /* 0x000000940c721223 */ /* 0x000fe20000010011 */
[----:B------:R-:W0:Y:S01]  /*40d0*/  @P2 LDC R123, c[0x0][0x40c] ;  /* 0x00010300ff7b2b82 */ /* 0x000e220000000800 */
[----:B------:R-:W-:Y:S01]  /*40e0*/  @P2 FFMA.FTZ R72, R121, R115, R72 ;  /* 0x0000007379482223 */ /* 0x000fe20000010048 */
[----:B------:R-:W-:Y:S01]  /*40f0*/  @P2 SHF.L.U32 R121, R6, 0x10, RZ ;  /* 0x0000001006792819 */ /* 0x000fe200000006ff */
[----:B------:R-:W-:Y:S01]  /*4100*/  @P2 FFMA.FTZ R73, R118, R120, R73 ;  /* 0x0000007876492223 */ /* 0x000fe20000010049 */
[----:B------:R-:W-:-:S03]  /*4110*/  @P2 SHF.L.U32 R120, R36, 0x10, RZ ;  /* 0x0000001024782819 */ /* 0x000fc600000006ff */
[----:B------:R-:W-:Y:S01]  /*4120*/  @P2 FMUL.FTZ R122, R121, R118 ;  /* 0x00000076797a2220 */ /* 0x000fe20000410000 */
[----:B------:R-:W1:Y:S01]  /*4130*/  @P2 LDC R148, c[0x0][0x40c] ;  /* 0x00010300ff942b82 */ /* 0x000e620000000800 */
[----:B------:R-:W-:Y:S01]  /*4140*/  @P1 FFMA.FTZ R118, R146, R117, R119 ;  /* 0x0000007592761223 */ /* 0x000fe20000010077 */
[----:B------:R-:W-:Y:S01]  /*4150*/  @P2 FMUL.FTZ R120, R120, R115 ;  /* 0x0000007378782220 */ /* 0x000fe20000410000 */
[----:B------:R-:W-:Y:S02]  /*4160*/  MOV R115, R18 ;  /* 0x0000001200737202 */ /* 0x000fe40000000f00 */
[----:B------:R-:W-:Y:S01]  /*4170*/  @P1 FADD.FTZ R151, R147, -R118 ;  /* 0x8000007693971221 */ /* 0x000fe20000010000 */
[----:B------:R-:W-:Y:S02]  /*4180*/  @P2 F2FP.BF16.F32.PACK_AB R122, RZ, R122 ;  /* 0x0000007aff7a223e */ /* 0x000fe400000010ff */
[----:B------:R-:W2:Y:S01]  /*4190*/  @P2 LDC R121, c[0x0][0x40c] ;  /* 0x00010300ff792b82 */ /* 0x000ea20000000800 */
[----:B------:R-:W-:Y:S01]  /*41a0*/  @P2 F2FP.BF16.F32.PACK_AB R120, RZ, R120 ;  /* 0x00000078ff78223e */ /* 0x000fe200000010ff */
[----:B------:R-:W-:-:S03]  /*41b0*/  @P1 FFMA.FTZ R115, R12, R151, R18 ;  /* 0x000000970c731223 */ /* 0x000fc60000010012 */
[----:B------:R-:W-:Y:S02]  /*41c0*/  @P2 PRMT R108, R120, 0x7610, R108 ;  /* 0x00007610786c2816 */ /* 0x000fe4000000006c */
[----:B------:R-:W-:Y:S01]  /*41d0*/  @P2 SHF.L.U32 R120, R37, 0x10, RZ ;  /* 0x0000001025782819 */ /* 0x000fe200000006ff */
[----:B0-----:R-:W-:Y:S01]  /*41e0*/  @P2 FMUL.FTZ R114, R114, R123 ;  /* 0x0000007b72722220 */ /* 0x001fe20000410000 */
[----:B------:R-:W-:Y:S02]  /*41f0*/  @P2 PRMT R123, R106, 0x7632, R123 ;  /* 0x000076326a7b2816 */ /* 0x000fe4000000007b */
[----:B------:R-:W-:Y:S02]  /*4200*/  @P2 PRMT R108, R108, 0x5410, R122 ;  /* 0x000054106c6c2816 */ /* 0x000fe4000000007a */
[----:B------:R-:W-:Y:S01]  /*4210*/  @P2 SHF.L.U32 R123, R123, 0x10, RZ ;  /* 0x000000107b7b2819 */ /* 0x000fe200000006ff */
[----:B-1----:R-:W-:Y:S01]  /*4220*/  @P2 FMUL.FTZ R118, R113, R148 ;  /* 0x0000009471762220 */ /* 0x002fe20000410000 */
[----:B------:R-:W-:Y:S01]  /*4230*/  @P2 PRMT R113, R105, 0x7632, R113 ;  /* 0x0000763269712816 */ /* 0x000fe20000000071 */
[----:B------:R-:W0:Y:S02]  /*4240*/  @P2 LDC R148, c[0x0][0x40c] ;  /* 0x00010300ff942b82 */ /* 0x000e240000000800 */
[----:B------:R-:W-:Y:S01]  /*4250*/  @P2 FFMA.FTZ R77, R114, R123, R77 ;  /* 0x0000007b724d2223 */ /* 0x000fe2000001004d */
[----:B------:R-:W-:-:S02]  /*4260*/  @P2 SHF.L.U32 R123, R106, 0x10, RZ ;  /* 0x000000106a7b2819 */ /* 0x000fc400000006ff */
[----:B------:R-:W-:Y:S01]  /*4270*/  @P2 SHF.L.U32 R113, R113, 0x10, RZ ;  /* 0x0000001071712819 */ /* 0x000fe200000006ff */
[----:B--2---:R-:W-:Y:S02]  /*4280*/  @P2 FMUL.FTZ R121, R112, R121 ;  /* 0x0000007970792220 */ /* 0x004fe40000410000 */
[----:B------:R-:W1:Y:S02]  /*4290*/  @P2 LDC R112, c[0x0][0x40c] ;  /* 0x00010300ff702b82 */ /* 0x000e640000000800 */
[----:B------:R-:W-:Y:S01]  /*42a0*/  @P2 FFMA.FTZ R75, R118, R113, R75 ;  /* 0x00000071764b2223 */ /* 0x000fe2000001004b */
[----:B------:R-:W-:-:S05]  /*42b0*/  @P2 SHF.L.U32 R113, R105, 0x10, RZ ;  /* 0x0000001069712819 */ /* 0x000fca00000006ff */
[-C--:B------:R-:W-:Y:S01]  /*42c0*/  @P2 FFMA.FTZ R74, R113, R121.reuse, R74 ;  /* 0x00000079714a2223 */ /* 0x080fe2000001004a */
[----:B------:R-:W-:Y:S01]  /*42d0*/  @P2 FMUL.FTZ R113, R120, R121 ;  /* 0x0000007978712220 */ /* 0x000fe20000410000 */
[----:B------:R-:W-:Y:S01]  /*42e0*/  @P2 IMAD.U32 R121, R5, 0x10000, RZ ;  /* 0x0001000005792824 */ /* 0x000fe200078e00ff */
[----:B------:R-:W-:-:S03]  /*42f0*/  @P2 SHF.L.U32 R120, R38, 0x10, RZ ;  /* 0x0000001026782819 */ /* 0x000fc600000006ff */
[----:B------:R-:W-:Y:S01]  /*4300*/  @P2 FMUL.FTZ R118, R121, R118 ;  /* 0x0000007679762220 */ /* 0x000fe20000410000 */
[----:B------:R-:W-:Y:S01]  /*4310*/  @P2 SHF.L.U32 R121, R152, 0x10, RZ ;  /* 0x0000001098792819 */ /* 0x000fe200000006ff */
[----:B0-----:R-:W-:Y:S01]  /*4320*/  @P2 FMUL.FTZ R13, R13, R148 ;  /* 0x000000940d0d2220 */ /* 0x001fe20000410000 */
[----:B------:R-:W-:-:S03]  /*4330*/  @P2 F2FP.BF16.F32.PACK_AB R113, RZ, R113 ;  /* 0x00000071ff71223e */ /* 0x000fc600000010ff */
[----:B------:R-:W-:Y:S01]  /*4340*/  @P2 FMUL.FTZ R114, R121, R114 ;  /* 0x0000007279722220 */ /* 0x000fe20000410000 */
[----:B------:R-:W-:Y:S01]  /*4350*/  @P2 SHF.L.U32 R121, R107, 0x10, RZ ;  /* 0x000000106b792819 */ /* 0x000fe200000006ff */
[-C--:B------:R-:W-:Y:S01]  /*4360*/  @P2 FFMA.FTZ R76, R123, R13.reuse, R76 ;  /* 0x0000000d7b4c2223 */ /* 0x080fe2000001004c */
[----:B------:R-:W-:Y:S01]  /*4370*/  @P2 FMUL.FTZ R13, R120, R13 ;  /* 0x0000000d780d2220 */ /* 0x000fe20000410000 */
[----:B------:R-:W-:Y:S01]  /*4380*/  @P2 F2FP.BF16.F32.PACK_AB R118, RZ, R118 ;  /* 0x00000076ff76223e */ /* 0x000fe200000010ff */
[----:B-1----:R-:W-:Y:S01]  /*4390*/  @P2 FMUL.FTZ R115, R115, R112 ;  /* 0x0000007073732220 */ /* 0x002fe20000410000 */
[----:B------:R-:W-:Y:S02]  /*43a0*/  @P2 SHF.L.U32 R112, R39, 0x10, RZ ;  /* 0x0000001027702819 */ /* 0x000fe400000006ff */
[----:B------:R-:W-:Y:S01]  /*43b0*/  @P2 F2FP.BF16.F32.PACK_AB R13, RZ, R13 ;  /* 0x0000000dff0d223e */ /* 0x000fe200000010ff */
[-C--:B------:R-:W-:Y:S01]  /*43c0*/  @P2 FFMA.FTZ R78, R121, R115.reuse, R78 ;  /* 0x00000073794e2223 */ /* 0x080fe2000001004e */
[----:B------:R-:W-:Y:S01]  /*43d0*/  @P2 F2FP.BF16.F32.PACK_AB R114, RZ, R114 ;  /* 0x00000072ff72223e */ /* 0x000fe200000010ff */
[----:B------:R-:W-:Y:S01]  /*43e0*/  @P2 FMUL.FTZ R115, R112, R115 ;  /* 0x0000007370732220 */ /* 0x000fe20000410000 */
[----:B------:R-:W-:-:S02]  /*43f0*/  @P2 PRMT R109, R113, 0x7610, R109 ;  /* 0x00007610716d2816 */ /* 0x000fc4000000006d */
[----:B------:R-:W-:Y:S02]  /*4400*/  @P2 PRMT R110, R13, 0x7610, R110 ;  /* 0x000076100d6e2816 */ /* 0x000fe4000000006e */
[----:B------:R-:W-:Y:S02]  /*4410*/  @P2 F2FP.BF16.F32.PACK_AB R115, RZ, R115 ;  /* 0x00000073ff73223e */ /* 0x000fe400000010ff */
[----:B------:R-:W-:Y:S02]  /*4420*/  @P2 PRMT R109, R109, 0x5410, R118 ;  /* 0x000054106d6d2816 */ /* 0x000fe40000000076 */
[----:B------:R-:W-:Y:S02]  /*4430*/  @P2 PRMT R110, R110, 0x5410, R114 ;  /* 0x000054106e6e2816 */ /* 0x000fe40000000072 */
[----:B------:R-:W-:Y:S01]  /*4440*/  @P2 PRMT R111, R115, 0x7610, R111 ;  /* 0x00007610736f2816 */ /* 0x000fe2000000006f */
[----:B------:R-:W-:Y:S06]  /*4450*/  @!P2 BRA `(.L_x_3120) ;  /* 0x000000100088a947 */ /* 0x000fec0003800000 */
[----:B------:R-:W-:Y:S01]  /*4460*/  @P1 FFMA.FTZ R112, R132, R117, R119 ;  /* 0x0000007584701223 */ /* 0x000fe20000010077 */
[----:B------:R-:W-:Y:S02]  /*4470*/  MOV R13, R19 ;  /* 0x00000013000d7202 */ /* 0x000fe40000000f00 */
[----:B------:R-:W-:Y:S01]  /*4480*/  SHF.L.U32 R113, R153, 0x10, RZ ;  /* 0x0000001099717819 */ /* 0x000fe200000006ff */
[----:B------:R-:W-:-:S04]  /*4490*/  @P1 FADD.FTZ R112, R133, -R112 ;  /* 0x8000007085701221 */ /* 0x000fc80000010000 */
[----:B------:R-:W-:-:S04]  /*44a0*/  @P1 FFMA.FTZ R13, R12, R112, R19 ;  /* 0x000000700c0d1223 */ /* 0x000fc80000010013 */
[----:B------:R-:W-:Y:S01]  /*44b0*/  FMUL.FTZ R12, R13, UR12 ;  /* 0x0000000c0d0c7c20 */ /* 0x000fe20008410000 */
[----:B------:R-:W-:-:S03]  /*44c0*/  PRMT R13, R107, 0x7632, R13 ;  /* 0x000076326b0d7816 */ /* 0x000fc6000000000d */
[----:B------:R-:W-:Y:S01]  /*44d0*/  FMUL.FTZ R112, R113, R12 ;  /* 0x0000000c71707220 */ /* 0x000fe20000410000 */
[----:B------:R-:W-:-:S04]  /*44e0*/  SHF.L.U32 R13, R13, 0x10, RZ ;  /* 0x000000100d0d7819 */ /* 0x000fc800000006ff */
[----:B------:R-:W-:Y:S01]  /*44f0*/  F2FP.BF16.F32.PACK_AB R112, RZ, R112 ;  /* 0x00000070ff70723e */ /* 0x000fe200000010ff */
[----:B------:R-:W-:-:S03]  /*4500*/  FFMA.FTZ R79, R12, R13, R79 ;  /* 0x0000000d0c4f7223 */ /* 0x000fc6000001004f */
[----:B------:R-:W-:Y:S01]  /*4510*/  PRMT R111, R111, 0x5410, R112 ;  /* 0x000054106f6f7816 */ /* 0x000fe20000000070 */
[----:B------:R-:W-:Y:S06]  /*4520*/  BRA `(.L_x_3120) ;  /* 0x0000001000547947 */ /* 0x000fec0003800000 */
.L_x_3118:
[----:B------:R-:W-:-:S04]  /*4530*/  UISETP.NE.U32.AND UP0, UPT, UR14, URZ, UPT ;  /* 0x000000ff0e00728c */ /* 0x000fc8000bf05070 */
[----:B------:R-:W-:-:S06]  /*4540*/  UISETP.NE.AND.EX UP0, UPT, UR15, URZ, UPT, UP0 ;  /* 0x000000ff0f00728c */ /* 0x000fcc000bf05300 */
[----:B------:R-:W-:-:S13]  /*4550*/  PLOP3.LUT P0, PT, PT, PT, UP0, 0x80, 0x8 ;  /* 0x000000000008781c */ /* 0x000fda0003f0f008 */
[----:B------:R-:W-:Y:S05]  /*4560*/  @!P0 BRA `(.L_x_3121) ;  /* 0x00000008005c8947 */ /* 0x000fea0003800000 */
[----:B------:R-:W-:Y:S01]  /*4570*/  BSSY.RECONVERGENT B2, `(.L_x_3122) ;  /* 0x0000010000027945 */ /* 0x000fe20003800200 */
[----:B------:R-:W-:Y:S01]  /*4580*/  ISETP.GT.AND P1, PT, R13, RZ, PT ;  /* 0x000000ff0d00720c */ /* 0x000fe20003f24270 */
[----:B------:R-:W-:Y:S02]  /*4590*/  FFMA.FTZ R88, R132, R117, R119 ;  /* 0x0000007584587223 */ /* 0x000fe40000010077 */
[----:B------:R-:W-:Y:S10]  /*45a0*/  @!P2 BRA `(.L_x_3123) ;  /* 0x000000000030a947 */ /* 0x000ff40003800000 */
[----:B------:R-:W-:Y:S01]  /*45b0*/  FFMA.FTZ R89, R135, R117, R119 ;  /* 0x0000007587597223 */ /* 0x000fe20000010077 */
[----:B------:R-:W-:Y:S02]  /*45c0*/  ISETP.GT.AND P3, PT, R13, RZ, PT ;  /* 0x000000ff0d00720c */ /* 0x000fe40003f64270 */
[----:B------:R-:W-:Y:S01]  /*45d0*/  SHF.L.U32 R90, R36, 0x10, RZ ;  /* 0x00000010245a7819 */ /* 0x000fe200000006ff */
[----:B------:R-:W-:Y:S01]  /*45e0*/  FADD.FTZ R89, R136, -R89 ;  /* 0x8000005988597221 */ /* 0x000fe20000010000 */
[----:B-----5:R-:W-:-:S03]  /*45f0*/  SHF.L.U32 R91, R104, 0x10, RZ ;  /* 0x00000010685b7819 */ /* 0x020fc600000006ff */
[----:B------:R-:W-:-:S05]  /*4600*/  FMUL.FTZ R89, R12, R89 ;  /* 0x000000590c597220 */ /* 0x000fca0000410000 */
[----:B------:R-:W-:-:S05]  /*4610*/  FSEL R89, R89, RZ, P3 ;  /* 0x000000ff59597208 */ /* 0x000fca0001800000 */
[----:B------:R-:W-:-:S04]  /*4620*/  FMUL.FTZ R89, R89, UR12 ;  /* 0x0000000c59597c20 */ /* 0x000fc80008410000 */
[-C--:B------:R-:W-:Y:S01]  /*4630*/  FMUL.FTZ R90, R90, R89.reuse ;  /* 0x000000595a5a7220 */ /* 0x080fe20000410000 */
[----:B------:R-:W-:-:S04]  /*4640*/  FFMA.FTZ R72, R91, R89, R72 ;  /* 0x000000595b487223 */ /* 0x000fc80000010048 */
[----:B------:R-:W-:-:S04]  /*4650*/  F2FP.BF16.F32.PACK_AB R90, RZ, R90 ;  /* 0x0000005aff5a723e */ /* 0x000fc800000010ff */
[----:B0-----:R-:W-:-:S07]  /*4660*/  PRMT R108, R90, 0x7610, R108 ;  /* 0x000076105a6c7816 */ /* 0x001fce000000006c */
.L_x_3123:
[----:B------:R-:W-:Y:S05]  /*4670*/  BSYNC.RECONVERGENT B2 ;  /* 0x0000000000027941 */ /* 0x000fea0003800200 */
.L_x_3122:
[----:B------:R-:W-:Y:S04]  /*4680*/  BSSY.RECONVERGENT B2, `(.L_x_3124) ;  /* 0x000000f000027945 */ /* 0x000fe80003800200 */
[----:B------:R-:W-:Y:S05]  /*4690*/  @!P2 BRA `(.L_x_3125) ;  /* 0x000000000034a947 */ /* 0x000fea0003800000 */
[----:B------:R-:W-:Y:S01]  /*46a0*/  FFMA.FTZ R90, R126, R117, R119 ;  /* 0x000000757e5a7223 */ /* 0x000fe20000010077 */
[----:B------:R-:W-:Y:S02]  /*46b0*/  ISETP.GT.AND P3, PT, R13, RZ, PT ;  /* 0x000000ff0d00720c */ /* 0x000fe40003f64270 */
[----:B------:R-:W-:Y:S01]  /*46c0*/  SHF.L.U32 R97, R6, 0x10, RZ ;  /* 0x0000001006617819 */ /* 0x000fe200000006ff */
[----:B------:R-:W-:Y:S01]  /*46d0*/  FADD.FTZ R89, R127, -R90 ;  /* 0x8000005a7f597221 */ /* 0x000fe20000010000 */
[----:B-----5:R-:W-:-:S03]  /*46e0*/  PRMT R91, R104, 0x7632, R91 ;  /* 0x00007632685b7816 */ /* 0x020fc6000000005b */
[----:B------:R-:W-:Y:S01]  /*46f0*/  FMUL.FTZ R89, R12, R89 ;  /* 0x000000590c597220 */ /* 0x000fe20000410000 */
[----:B------:R-:W-:-:S04]  /*4700*/  SHF.L.U32 R91, R91, 0x10, RZ ;  /* 0x000000105b5b7819 */ /* 0x000fc800000006ff */
[----:B------:R-:W-:-:S05]  /*4710*/  FSEL R89, R89, RZ, P3 ;  /* 0x000000ff59597208 */ /* 0x000fca0001800000 */
[----:B------:R-:W-:-:S04]  /*4720*/  FMUL.FTZ R90, R89, UR12 ;  /* 0x0000000c595a7c20 */ /* 0x000fc80008410000 */
[----:B------:R-:W-:Y:S01]  /*4730*/  FMUL.FTZ R89, R97, R90 ;  /* 0x0000005a61597220 */ /* 0x000fe20000410000 */
[----:B------:R-:W-:-:S04]  /*4740*/  FFMA.FTZ R73, R90, R91, R73 ;  /* 0x0000005b5a497223 */ /* 0x000fc80000010049 */
[----:B------:R-:W-:-:S04]  /*4750*/  F2FP.BF16.F32.PACK_AB R89, RZ, R89 ;  /* 0x00000059ff59723e */ /* 0x000fc800000010ff */
[----:B0-----:R-:W-:-:S07]  /*4760*/  PRMT R108, R108, 0x5410, R89 ;  /* 0x000054106c6c7816 */ /* 0x001fce0000000059 */
.L_x_3125:
[----:B------:R-:W-:Y:S05]  /*4770*/  BSYNC.RECONVERGENT B2 ;  /* 0x0000000000027941 */ /* 0x000fea0003800200 */
.L_x_3124:
[----:B------:R-:W-:Y:S04]  /*4780*/  BSSY.RECONVERGENT B2, `(.L_x_3126) ;  /* 0x000000e000027945 */ /* 0x000fe80003800200 */
[----:B------:R-:W-:Y:S05]  /*4790*/  @!P2 BRA `(.L_x_3127) ;  /* 0x000000000030a947 */ /* 0x000fea0003800000 */
[----:B------:R-:W-:Y:S01]  /*47a0*/  FFMA.FTZ R90, R137, R117, R119 ;  /* 0x00000075895a7223 */ /* 0x000fe20000010077 */
[----:B------:R-:W-:Y:S02]  /*47b0*/  ISETP.GT.AND P3, PT, R13, RZ, PT ;  /* 0x000000ff0d00720c */ /* 0x000fe40003f64270 */
[----:B-----5:R-:W-:Y:S01]  /*47c0*/  SHF.L.U32 R91, R105, 0x10, RZ ;  /* 0x00000010695b7819 */ /* 0x020fe200000006ff */
        /* <DEDUP_REMOVED lines=8> */
[----:B0-----:R-:W-:-:S07]  /*4850*/  PRMT R109, R90, 0x7610, R109 ;  /* 0x000076105a6d7816 */ /* 0x001fce000000006d */
.L_x_3127:
[----:B------:R-:W-:Y:S05]  /*4860*/  BSYNC.RECONVERGENT B2 ;  /* 0x0000000000027941 */ /* 0x000fea0003800200 */
.L_x_3126:
[----:B------:R-:W-:Y:S04]  /*4870*/  BSSY.RECONVERGENT B2, `(.L_x_3128) ;  /* 0x000000f000027945 */ /* 0x000fe80003800200 */
[----:B------:R-:W-:Y:S05]  /*4880*/  @!P2 BRA `(.L_x_3129) ;  /* 0x000000000034a947 */ /* 0x000fea0003800000 */
[----:B------:R-:W-:Y:S01]  /*4890*/  FFMA.FTZ R90, R128, R117, R119 ;  /* 0x00000075805a7223 */ /* 0x000fe20000010077 */
[----:B------:R-:W-:Y:S02]  /*48a0*/  ISETP.GT.AND P3, PT, R13, RZ, PT ;  /* 0x000000ff0d00720c */ /* 0x000fe40003f64270 */
[----:B------:R-:W-:Y:S01]  /*48b0*/  SHF.L.U32 R97, R5, 0x10, RZ ;  /* 0x0000001005617819 */ /* 0x000fe200000006ff */
[----:B------:R-:W-:Y:S01]  /*48c0*/  FADD.FTZ R89, R129, -R90 ;  /* 0x8000005a81597221 */ /* 0x000fe20000010000 */
[----:B-----5:R-:W-:-:S03]  /*48d0*/  PRMT R91, R105, 0x7632, R91 ;  /* 0x00007632695b7816 */ /* 0x020fc6000000005b */
[----:B------:R-:W-:Y:S02]  /*48e0*/  FMUL.FTZ R89, R12, R89 ;  /* 0x000000590c597220 */ /* 0x000fe40000410000 */
[----:B------:R-:W-:-:S03]  /*48f0*/  IMAD.U32 R91, R91, 0x10000, RZ ;  /* 0x000100005b5b7824 */ /* 0x000fc600078e00ff */
[----:B------:R-:W-:-:S05]  /*4900*/  FSEL R89, R89, RZ, P3 ;  /* 0x000000ff59597208 */ /* 0x000fca0001800000 */
[----:B------:R-:W-:-:S04]  /*4910*/  FMUL.FTZ R90, R89, UR12 ;  /* 0x0000000c595a7c20 */ /* 0x000fc80008410000 */
[----:B------:R-:W-:Y:S01]  /*4920*/  FMUL.FTZ R89, R97, R90 ;  /* 0x0000005a61597220 */ /* 0x000fe20000410000 */
[----:B------:R-:W-:-:S04]  /*4930*/  FFMA.FTZ R75, R90, R91, R75 ;  /* 0x0000005b5a4b7223 */ /* 0x000fc8000001004b */
[----:B------:R-:W-:-:S04]  /*4940*/  F2FP.BF16.F32.PACK_AB R89, RZ, R89 ;  /* 0x00000059ff59723e */ /* 0x000fc800000010ff */
[----:B0-----:R-:W-:-:S07]  /*4950*/  PRMT R109, R109, 0x5410, R89 ;  /* 0x000054106d6d7816 */ /* 0x001fce0000000059 */
.L_x_3129:
[----:B------:R-:W-:Y:S05]  /*4960*/  BSYNC.RECONVERGENT B2 ;  /* 0x0000000000027941 */ /* 0x000fea0003800200 */
.L_x_3128:
        /* <DEDUP_REMOVED lines=14> */
.L_x_3131:
[----:B------:R-:W-:Y:S05]  /*4a50*/  BSYNC.RECONVERGENT B2 ;  /* 0x0000000000027941 */ /* 0x000fea0003800200 */
.L_x_3130:
        /* <DEDUP_REMOVED lines=15> */
.L_x_3133:
[----:B------:R-:W-:Y:S05]  /*4b50*/  BSYNC.RECONVERGENT B2 ;  /* 0x0000000000027941 */ /* 0x000fea0003800200 */
.L_x_3132:
        /* <DEDUP_REMOVED lines=14> */
.L_x_3135:
[----:B------:R-:W-:Y:S05]  /*4c40*/  BSYNC.RECONVERGENT B2 ;  /* 0x0000000000027941 */ /* 0x000fea0003800200 */
.L_x_3134:
[-CC-:B------:R-:W-:Y:S01]  /*4c50*/  FFMA.FTZ R90, R146, R117.reuse, R119.reuse ;  /* 0x00000075925a7223 */ /* 0x180fe20000010077 */
[-CC-:B------:R-:W-:Y:S01]  /*4c60*/  FFMA.FTZ R96, R130, R117.reuse, R119.reuse ;  /* 0x0000007582607223 */ /* 0x180fe20000010077 */
[-CC-:B------:R-:W-:Y:S01]  /*4c70*/  FFMA.FTZ R98, R142, R117.reuse, R119.reuse ;  /* 0x000000758e627223 */ /* 0x180fe20000010077 */
[-CC-:B0-----:R-:W-:Y:S01]  /*4c80*/  FFMA.FTZ R112, R128, R117.reuse, R119.reuse ;  /* 0x0000007580707223 */ /* 0x181fe20000010077 */
        /* <DEDUP_REMOVED lines=28> */
[----:B------:R-:W-:Y:S01]  /*4e50*/  SHF.L.U32 R113, R153, 0x10, RZ ;  /* 0x0000001099717819 */ /* 0x000fe200000006ff */
[----:B------:R-:W-:Y:S01]  /*4e60*/  FMUL.FTZ R12, R91, UR12 ;  /* 0x0000000c5b0c7c20 */ /* 0x000fe20008410000 */
[----:B-----5:R-:W-:-:S03]  /*4e70*/  PRMT R13, R107, 0x7632, R13 ;  /* 0x000076326b0d7816 */ /* 0x020fc6000000000d */
[----:B------:R-:W-:Y:S01]  /*4e80*/  FMUL.FTZ R112, R113, R12 ;  /* 0x0000000c71707220 */ /* 0x000fe20000410000 */
[----:B------:R-:W-:-:S04]  /*4e90*/  SHF.L.U32 R13, R13, 0x10, RZ ;  /* 0x000000100d0d7819 */ /* 0x000fc800000006ff */
[----:B------:R-:W-:Y:S01]  /*4ea0*/  F2FP.BF16.F32.PACK_AB R112, RZ, R112 ;  /* 0x00000070ff70723e */ /* 0x000fe200000010ff */
[----:B------:R-:W-:-:S03]  /*4eb0*/  FFMA.FTZ R79, R12, R13, R79 ;  /* 0x0000000d0c4f7223 */ /* 0x000fc6000001004f */
[----:B------:R-:W-:Y:S01]  /*4ec0*/  PRMT R111, R111, 0x5410, R112 ;  /* 0x000054106f6f7816 */ /* 0x000fe20000000070 */
[----:B------:R-:W-:Y:S06]  /*4ed0*/  BRA `(.L_x_3120) ;  /* 0x0000000400e87947 */ /* 0x000fec0003800000 */
.L_x_3121:
[----:B0-----:R-:W0:Y:S01]  /*4ee0*/  @P2 LDC R112, c[0x0][0x40c] ;  /* 0x00010300ff702b82 */ /* 0x001e220000000800 */
[----:B------:R-:W-:Y:S04]  /*4ef0*/  BSSY.RECONVERGENT B2, `(.L_x_3136) ;  /* 0x000000e000027945 */ /* 0x000fe80003800200 */
[----:B------:R-:W-:Y:S05]  /*4f00*/  @!P2 BRA `(.L_x_3137) ;  /* 0x000000000030a947 */ /* 0x000fea0003800000 */
        /* <DEDUP_REMOVED lines=11> */
[----:B------:R-:W-:-:S07]  /*4fc0*/  PRMT R108, R114, 0x7610, R108 ;  /* 0x00007610726c7816 */ /* 0x000fce000000006c */
.L_x_3137:
[----:B------:R-:W-:Y:S05]  /*4fd0*/  BSYNC.RECONVERGENT B2 ;  /* 0x0000000000027941 */ /* 0x000fea0003800200 */
.L_x_3136:
        /* <DEDUP_REMOVED lines=15> */
.L_x_3139:
[----:B------:R-:W-:Y:S05]  /*50d0*/  BSYNC.RECONVERGENT B2 ;  /* 0x0000000000027941 */ /* 0x000fea0003800200 */
.L_x_3138:
        /* <DEDUP_REMOVED lines=14> */
.L_x_3141:
[----:B------:R-:W-:Y:S05]  /*51c0*/  BSYNC.RECONVERGENT B2 ;  /* 0x0000000000027941 */ /* 0x000fea0003800200 */
.L_x_3140:
        /* <DEDUP_REMOVED lines=14> */
[----:B------:R-:W-:-:S07]  /*52b0*/  PRMT R109, R109, 0x5410, R115 ;  /* 0x000054106d6d7816 */ /* 0x000fce0000000073 */
.L_x_3143:
[----:B------:R-:W-:Y:S05]  /*52c0*/  BSYNC.RECONVERGENT B2 ;  /* 0x0000000000027941 */ /* 0x000fea0003800200 */
.L_x_3142:
        /* <DEDUP_REMOVED lines=14> */
.L_x_3145:
[----:B------:R-:W-:Y:S05]  /*53b0*/  BSYNC.RECONVERGENT B2 ;  /* 0x0000000000027941 */ /* 0x000fea0003800200 */
.L_x_3144:
        /* <DEDUP_REMOVED lines=15> */
.L_x_3147:
[----:B------:R-:W-:Y:S05]  /*54b0*/  BSYNC.RECONVERGENT B2 ;  /* 0x0000000000027941 */ /* 0x000fea0003800200 */
.L_x_3146:
[----:B------:R-:W-:Y:S01]  /*54c0*/  BSSY.RECONVERGENT B2, `(.L_x_3148) ;  /* 0x000000f000027945 */ /* 0x000fe20003800200 */
[----:B------:R-:W-:-:S03]  /*54d0*/  FFMA.FTZ R118, R132, R117, R119 ;  /* 0x0000007584767223 */ /* 0x000fc60000010077 */
        /* <DEDUP_REMOVED lines=13> */
.L_x_3149:
[----:B------:R-:W-:Y:S05]  /*55b0*/  BSYNC.RECONVERGENT B2 ;  /* 0x0000000000027941 */ /* 0x000fea0003800200 */
.L_x_3148:
[----:B------:R-:W-:Y:S01]  /*55c0*/  FADD.FTZ R113, R133, -R118 ;  /* 0x8000007685717221 */ /* 0x000fe20000010000 */
[----:B------:R-:W-:Y:S02]  /*55d0*/  ISETP.GT.AND P1, PT, R13, RZ, PT ;  /* 0x000000ff0d00720c */ /* 0x000fe40003f24270 */
[----:B------:R-:W-:Y:S01]  /*55e0*/  @P2 SHF.L.U32 R13, R153, 0x10, RZ ;  /* 0x00000010990d2819 */ /* 0x000fe200000006ff */
[----:B------:R-:W-:Y:S01]  /*55f0*/  FMUL.FTZ R113, R12, R113 ;  /* 0x000000710c717220 */ /* 0x000fe20000410000 */
[----:B-----5:R-:W-:-:S04]  /*5600*/  @P2 PRMT R12, R107, 0x7632, R12 ;  /* 0x000076326b0c2816 */ /* 0x020fc8000000000c */
[----:B------:R-:W-:Y:S02]  /*5610*/  FSEL R113, R113, RZ, P1 ;  /* 0x000000ff71717208 */ /* 0x000fe40000800000 */
[----:B------:R-:W-:-:S03]  /*5620*/  @P2 SHF.L.U32 R12, R12, 0x10, RZ ;  /* 0x000000100c0c2819 */ /* 0x000fc600000006ff */
[----:B0-----:R-:W-:-:S04]  /*5630*/  @P2 FMUL.FTZ R112, R113, R112 ;  /* 0x0000007071702220 */ /* 0x001fc80000410000 */
[----:B------:R-:W-:Y:S01]  /*5640*/  @P2 FMUL.FTZ R13, R13, R112 ;  /* 0x000000700d0d2220 */ /* 0x000fe20000410000 */
[----:B------:R-:W-:-:S04]  /*5650*/  @P2 FFMA.FTZ R79, R112, R12, R79 ;  /* 0x0000000c704f2223 */ /* 0x000fc8000001004f */
[----:B------:R-:W-:-:S04]  /*5660*/  @P2 F2FP.BF16.F32.PACK_AB R13, RZ, R13 ;  /* 0x0000000dff0d223e */ /* 0x000fc800000010ff */
[----:B------:R-:W-:-:S07]  /*5670*/  @P2 PRMT R111, R111, 0x5410, R13 ;  /* 0x000054106f6f2816 */ /* 0x000fce000000000d */
.L_x_3120:
[----:B------:R-:W-:Y:S05]  /*5680*/  BSYNC.RECONVERGENT B1 ;  /* 0x0000000000017941 */ /* 0x000fea0003800200 */
.L_x_3117:
[----:B------:R-:W0:Y:S08]  /*5690*/  @P0 LDC.64 R12, c[0x0][0x478] ;  /* 0x00011e00ff0c0b82 */ /* 0x000e300000000a00 */
[----:B------:R-:W1:Y:S01]  /*56a0*/  @P2 LDC.64 R112, c[0x0][0x468] ;  /* 0x00011a00ff702b82 */ /* 0x000e620000000a00 */
[----:B0-----:R-:W-:-:S05]  /*56b0*/  @P0 IMAD.WIDE.U32 R12, R149, 0x20, R12 ;  /* 0x00000020950c0825 */ /* 0x001fca00078e000c */
[----:B------:R2:W-:Y:S01]  /*56c0*/  @P0 STG.E.128 desc[UR6][R12.64], R96 ;  /* 0x000000600c000986 */ /* 0x0005e2000c101d06 */
[----:B-1----:R-:W-:-:S03]  /*56d0*/  @P2 IMAD.WIDE.U32 R112, R116, 0x10, R112 ;  /* 0x0000001074702825 */ /* 0x002fc600078e0070 */
[----:B------:R2:W-:Y:S04]  /*56e0*/  @P0 STG.E.128 desc[UR6][R12.64+0x10], R88 ;  /* 0x000010580c000986 */ /* 0x0005e8000c101d06 */
[----:B------:R2:W-:Y:S02]  /*56f0*/  @P2 STG.E.128 desc[UR6][R112.64], R108 ;  /* 0x0000006c70002986 */ /* 0x0005e4000c101d06 */
.L_x_3114:
[----:B------:R-:W-:Y:S05]  /*5700*/  BSYNC.RECONVERGENT B0 ;  /* 0x0000000000007941 */ /* 0x000fea0003800200 */
.L_x_3113:
[----:B--2---:R-:W1:Y:S02]  /*5710*/  LDC.64 R12, c[0x0][0x380] ;  /* 0x0000e000ff0c7b82 */ /* 0x004e640000000a00 */
[----:B-1----:R-:W-:-:S04]  /*5720*/  LEA R4, R12, R4, 0x2 ;  /* 0x000000040c047211 */ /* 0x002fc800078e10ff */
[----:B------:R-:W-:-:S13]  /*5730*/  ISETP.GE.AND P0, PT, R4, R13, PT ;  /* 0x0000000d0400720c */ /* 0x000fda0003f06270 */
[----:B------:R-:W-:Y:S05]  /*5740*/  @!P0 BRA `(.L_x_3150) ;  /* 0xffffffac00b48947 */ /* 0x000fea000383ffff */
.L_x_3069:
[----:B------:R-:W1:Y:S01]  /*5750*/  S2R R12, SR_TID.X ;  /* 0x00000000000c7919 */ /* 0x000e620000002100 */
[----:B------:R-:W-:Y:S01]  /*5760*/  MOV R4, 0x400 ;  /* 0x0000040000047802 */ /* 0x000fe20000000f00 */
[----:B------:R-:W-:Y:S05]  /*5770*/  WARPSYNC.ALL ;  /* 0x0000000000007948 */ /* 0x000fea0003800000 */
[----:B------:R-:W2:Y:S01]  /*5780*/  S2R R7, SR_CgaCtaId ;  /* 0x0000000000077919 */ /* 0x000ea20000008800 */
[----:B------:R-:W3:Y:S01]  /*5790*/  S2UR UR4, SR_CTAID.X ;  /* 0x00000000000479c3 */ /* 0x000ee20000002500 */
[----:B------:R-:W4:Y:S01]  /*57a0*/  LDCU.128 UR16, c[0x0][0x440] ;  /* 0x00008800ff1077ac */ /* 0x000f220008000c00 */
[----:B------:R-:W-:Y:S01]  /*57b0*/  BSSY.RECONVERGENT B0, `(.L_x_3151) ;  /* 0x0000098000007945 */ /* 0x000fe20003800200 */
[----:B-1----:R-:W-:Y:S01]  /*57c0*/  SHF.L.U32 R3, R12, 0x6, RZ ;  /* 0x000000060c037819 */ /* 0x002fe200000006ff */
[----:B---3-5:R-:W-:Y:S01]  /*57d0*/  IMAD R32, R2, UR4, RZ ;  /* 0x0000000402207c24 */ /* 0x028fe2000f8e02ff */
[C---:B------:R-:W-:Y:S01]  /*57e0*/  LOP3.LUT R5, R12.reuse, 0x7f, RZ, 0x3c, !PT ;  /* 0x0000007f0c057812 */ /* 0x040fe200078e3cff */
[----:B------:R-:W1:Y:S01]  /*57f0*/  LDCU.64 UR4, c[0x0][0x460] ;  /* 0x00008c00ff0477ac */ /* 0x000e620008000a00 */
[----:B------:R-:W-:-:S02]  /*5800*/  SHF.L.U32 R0, R12, 0x5, RZ ;  /* 0x000000050c007819 */ /* 0x000fc400000006ff */
[----:B------:R-:W-:Y:S02]  /*5810*/  LOP3.LUT R3, R3, 0x1800, RZ, 0xc0, !PT ;  /* 0x0000180003037812 */ /* 0x000fe400078ec0ff */
[----:B------:R-:W-:Y:S02]  /*5820*/  IADD3 R6, PT, PT, R5, R2, RZ ;  /* 0x0000000205067210 */ /* 0x000fe40007ffe0ff */
[----:B--2---:R-:W-:Y:S02]  /*5830*/  LEA R5, R7, R4, 0x18 ;  /* 0x0000000407057211 */ /* 0x004fe400078ec0ff */
[----:B------:R-:W-:Y:S02]  /*5840*/  LOP3.LUT R0, R3, 0x3e0, R0, 0xf8, !PT ;  /* 0x000003e003007812 */ /* 0x000fe400078ef800 */
[----:B------:R-:W-:Y:S02]  /*5850*/  ISETP.GE.U32.AND P3, PT, R6, 0x80, PT ;  /* 0x000000800600780c */ /* 0x000fe40003f66070 */
[----:B------:R-:W-:-:S02]  /*5860*/  IADD3 R0, PT, PT, R0, R5, RZ ;  /* 0x0000000500007210 */ /* 0x000fc40007ffe0ff */
[----:B------:R-:W-:Y:S02]  /*5870*/  LEA R5, R12, R5, 0x2 ;  /* 0x000000050c057211 */ /* 0x000fe400078e10ff */
[C---:B------:R-:W-:Y:S01]  /*5880*/  ISETP.GE.U32.AND P0, PT, R6.reuse, 0x100, PT ;  /* 0x000001000600780c */ /* 0x040fe20003f06070 */
[----:B------:R-:W-:Y:S01]  /*5890*/  STS.128 [R0], R52 ;  /* 0x0000003400007388 */ /* 0x000fe20000000c00 */
[C---:B------:R-:W-:Y:S02]  /*58a0*/  ISETP.GE.U32.AND P1, PT, R6.reuse, 0x180, PT ;  /* 0x000001800600780c */ /* 0x040fe40003f26070 */
[----:B------:R-:W-:Y:S01]  /*58b0*/  ISETP.GE.U32.AND P2, PT, R6, 0x200, PT ;  /* 0x000002000600780c */ /* 0x000fe20003f46070 */
[----:B------:R2:W-:Y:S01]  /*58c0*/  STS.128 [R0+0x10], R56 ;  /* 0x0000103800007388 */ /* 0x0005e20000000c00 */
[----:B------:R-:W-:-:S03]  /*58d0*/  IADD3 R32, P4, PT, R32, R12, RZ ;  /* 0x0000000c20207210 */ /* 0x000fc60007f9e0ff */
[----:B------:R-:W-:Y:S01]  /*58e0*/  STS.128 [R0+0x400], R92 ;  /* 0x0004005c00007388 */ /* 0x000fe20000000c00 */
[----:B------:R-:W-:-:S03]  /*58f0*/  IADD3.X R25, PT, PT, RZ, RZ, RZ, P4, !PT ;  /* 0x000000ffff197210 */ /* 0x000fc600027fe4ff */
[----:B------:R-:W-:Y:S01]  /*5900*/  STS.128 [R0+0x410], R100 ;  /* 0x0004106400007388 */ /* 0x000fe20000000c00 */
[C---:B------:R-:W-:Y:S01]  /*5910*/  SHF.L.U64.HI R34, R32.reuse, 0x2, R25 ;  /* 0x0000000220227819 */ /* 0x040fe20000010219 */
[----:B------:R-:W-:Y:S01]  /*5920*/  IMAD.SHL.U32 R32, R32, 0x4, RZ ;  /* 0x0000000420207824 */ /* 0x000fe200078e00ff */
[----:B------:R-:W-:Y:S04]  /*5930*/  BAR.SYNC.DEFER_BLOCKING 0x0 ;  /* 0x0000000000007b1d */ /* 0x000fe80000010000 */
[C---:B----4-:R-:W-:Y:S02]  /*5940*/  IADD3 R30, P4, PT, R32.reuse, UR18, RZ ;  /* 0x00000012201e7c10 */ /* 0x050fe4000ff9e0ff */
[----:B------:R-:W-:Y:S02]  /*5950*/  IADD3 R28, P5, PT, R32, UR16, RZ ;  /* 0x00000010201c7c10 */ /* 0x000fe4000ffbe0ff */
[----:B--2---:R-:W-:-:S02]  /*5960*/  IADD3.X R59, PT, PT, R34, UR19, RZ, P4, !PT ;  /* 0x00000013223b7c10 */ /* 0x004fc4000a7fe4ff */
[----:B------:R-:W-:Y:S01]  /*5970*/  IADD3.X R57, PT, PT, R34, UR17, RZ, P5, !PT ;  /* 0x0000001122397c10 */ /* 0x000fe2000affe4ff */
        /* <DEDUP_REMOVED lines=32> */
[----:B----4-:R-:W-:Y:S01]  /*5b80*/  FADD.FTZ R9, R3, R12 ;  /* 0x0000000c03097221 */ /* 0x010fe20000010000 */
[----:B------:R-:W-:Y:S02]  /*5b90*/  IADD3 R12, P4, PT, R32, UR4, RZ ;  /* 0x00000004200c7c10 */ /* 0x000fe4000ff9e0ff */
[----:B------:R-:W-:Y:S01]  /*5ba0*/  STS.128 [R0+0x400], R60 ;  /* 0x0004003c00007388 */ /* 0x000fe20000000c00 */
[----:B0-----:R-:W-:-:S03]  /*5bb0*/  FADD.FTZ R21, R4, R21 ;  /* 0x0000001504157221 */ /* 0x001fc60000010000 */
[----:B------:R-:W-:Y:S01]  /*5bc0*/  STS.128 [R0+0x410], R48 ;  /* 0x0004103000007388 */ /* 0x000fe20000000c00 */
[----:B-1----:R-:W-:Y:S01]  /*5bd0*/  FADD.FTZ R23, R6, R23 ;  /* 0x0000001706177221 */ /* 0x002fe20000010000 */
        /* <DEDUP_REMOVED lines=85> */
.L_x_3152:
[----:B------:R-:W-:Y:S05]  /*6130*/  BSYNC.RECONVERGENT B0 ;  /* 0x0000000000007941 */ /* 0x000fea0003800200 */
.L_x_3151:
        /* <DEDUP_REMOVED lines=18> */
.L_x_3154:
[----:B------:R-:W-:Y:S05]  /*6260*/  BSYNC.RECONVERGENT B0 ;  /* 0x0000000000007941 */ /* 0x000fea0003800200 */
.L_x_3153:
        /* <DEDUP_REMOVED lines=18> */
.L_x_3156:
[----:B------:R-:W-:Y:S05]  /*6390*/  BSYNC.RECONVERGENT B0 ;  /* 0x0000000000007941 */ /* 0x000fea0003800200 */
.L_x_3155:
        /* <DEDUP_REMOVED lines=12> */
.L_x_3075:
        /* <DEDUP_REMOVED lines=8> */
.L_x_3158:
[----:B------:R-:W-:Y:S05]  /*64e0*/  BSYNC B0 ;  /* 0x0000000000007941 */ /* 0x000fea0003800000 */
.L_x_3157:
        /* <DEDUP_REMOVED lines=8> */
.L_x_3159:
[----:B------:R-:W-:Y:S01]  /*6570*/  FADD.FTZ R113, R113, R154 ;  /* 0x0000009a71717221 */ /* 0x000fe20000010000 */
[----:B------:R-:W-:-:S04]  /*6580*/  HFMA2 R122, -RZ, RZ, 0, 1.1920928955078125e-07 ;  /* 0x00000002ff7a7431 */ /* 0x000fc800000001ff */
[----:B------:R-:W-:Y:S02]  /*6590*/  MOV R123, R113 ;  /* 0x00000071007b7202 */ /* 0x000fe40000000f00 */
[----:B------:R-:W-:-:S07]  /*65a0*/  MOV R112, R121 ;  /* 0x0000007900707202 */ /* 0x000fce0000000f00 */
[----:B------:R-:W-:Y:S05]  /*65b0*/  WARPSYNC.COLLECTIVE R120, `(.L_x_3160) ;  /* 0x0000000078087348 */ /* 0x000fea0003c00000 */
[----:B------:R0:W1:Y:S02]  /*65c0*/  SHFL.BFLY P0, R121, R123, R122, R151 ;  /* 0x0c00007a7b797389 */ /* 0x0000640000000097 */
[----:B01----:R-:W-:Y:S05]  /*65d0*/  ENDCOLLECTIVE ;  /* 0x000000000000791b */ /* 0x003fea0003800000 */
.L_x_3160:
[----:B------:R-:W-:-:S05]  /*65e0*/  FADD.FTZ R112, R112, R155 ;  /* 0x0000009b70707221 */ /* 0x000fca0000010000 */
[----:B------:R-:W-:Y:S02]  /*65f0*/  MOV R123, R112 ;  /* 0x00000070007b7202 */ /* 0x000fe40000000f00 */
[----:B------:R-:W-:-:S07]  /*6600*/  MOV R114, R121 ;  /* 0x0000007900727202 */ /* 0x000fce0000000f00 */
[----:B------:R-:W-:Y:S05]  /*6610*/  WARPSYNC.COLLECTIVE R120, `(.L_x_3161) ;  /* 0x0000000078087348 */ /* 0x000fea0003c00000 */
[----:B------:R0:W1:Y:S02]  /*6620*/  SHFL.BFLY P0, R121, R123, R122, R151 ;  /* 0x0c00007a7b797389 */ /* 0x0000640000000097 */
[----:B01----:R-:W-:Y:S05]  /*6630*/  ENDCOLLECTIVE ;  /* 0x000000000000791b */ /* 0x003fea0003800000 */
.L_x_3161:
[----:B------:R-:W-:Y:S01]  /*6640*/  FADD.FTZ R114, R113, R114 ;  /* 0x0000007271727221 */ /* 0x000fe20000010000 */
[----:B------:R-:W-:-:S04]  /*6650*/  HFMA2 R122, -RZ, RZ, 0, 2.384185791015625e-07 ;  /* 0x00000004ff7a7431 */ /* 0x000fc800000001ff */
[----:B------:R-:W-:Y:S01]  /*6660*/  MOV R123, R114 ;  /* 0x00000072007b7202 */ /* 0x000fe20000000f00 */
[----:B------:R-:W-:-:S07]  /*6670*/  IMAD.MOV.U32 R115, RZ, RZ, R121 ;  /* 0x000000ffff737224 */ /* 0x000fce00078e0079 */
[----:B------:R-:W-:Y:S05]  /*6680*/  WARPSYNC.COLLECTIVE R120, `(.L_x_3162) ;  /* 0x0000000078087348 */ /* 0x000fea0003c00000 */
[----:B------:R0:W1:Y:S02]  /*6690*/  SHFL.BFLY P0, R121, R123, R122, R151 ;  /* 0x0c00007a7b797389 */ /* 0x0000640000000097 */
[----:B01----:R-:W-:Y:S05]  /*66a0*/  ENDCOLLECTIVE ;  /* 0x000000000000791b */ /* 0x003fea0003800000 */
.L_x_3162:
[----:B------:R-:W-:-:S05]  /*66b0*/  FADD.FTZ R115, R112, R115 ;  /* 0x0000007370737221 */ /* 0x000fca0000010000 */
[----:B------:R-:W-:Y:S02]  /*66c0*/  MOV R123, R115 ;  /* 0x00000073007b7202 */ /* 0x000fe40000000f00 */
[----:B------:R-:W-:-:S07]  /*66d0*/  MOV R117, R121 ;  /* 0x0000007900757202 */ /* 0x000fce0000000f00 */
[----:B------:R-:W-:Y:S05]  /*66e0*/  WARPSYNC.COLLECTIVE R120, `(.L_x_3163) ;  /* 0x0000000078087348 */ /* 0x000fea0003c00000 */
[----:B------:R0:W1:Y:S02]  /*66f0*/  SHFL.BFLY P0, R121, R123, R122, R151 ;  /* 0x0c00007a7b797389 */ /* 0x0000640000000097 */
[----:B01----:R-:W-:Y:S05]  /*6700*/  ENDCOLLECTIVE ;  /* 0x000000000000791b */ /* 0x003fea0003800000 */
.L_x_3163:
[----:B------:R-:W-:Y:S01]  /*6710*/  FADD.FTZ R117, R114, R117 ;  /* 0x0000007572757221 */ /* 0x000fe20000010000 */
[----:B------:R-:W-:-:S04]  /*6720*/  HFMA2 R122, -RZ, RZ, 0, 4.76837158203125e-07 ;  /* 0x00000008ff7a7431 */ /* 0x000fc800000001ff */
[----:B------:R-:W-:Y:S02]  /*6730*/  MOV R123, R117 ;  /* 0x00000075007b7202 */ /* 0x000fe40000000f00 */
[----:B------:R-:W-:-:S07]  /*6740*/  MOV R116, R121 ;  /* 0x0000007900747202 */ /* 0x000fce0000000f00 */
[----:B------:R-:W-:Y:S05]  /*6750*/  WARPSYNC.COLLECTIVE R120, `(.L_x_3164) ;  /* 0x0000000078087348 */ /* 0x000fea0003c00000 */
[----:B------:R0:W1:Y:S02]  /*6760*/  SHFL.BFLY P0, R121, R123, R122, R151 ;  /* 0x0c00007a7b797389 */ /* 0x0000640000000097 */
[----:B01----:R-:W-:Y:S05]  /*6770*/  ENDCOLLECTIVE ;  /* 0x000000000000791b */ /* 0x003fea0003800000 */
.L_x_3164:
[----:B------:R-:W-:-:S05]  /*6780*/  FADD.FTZ R116, R115, R116 ;  /* 0x0000007473747221 */ /* 0x000fca0000010000 */
[----:B------:R-:W-:Y:S02]  /*6790*/  MOV R123, R116 ;  /* 0x00000074007b7202 */ /* 0x000fe40000000f00 */
[----:B------:R-:W-:-:S07]  /*67a0*/  MOV R118, R121 ;  /* 0x0000007900767202 */ /* 0x000fce0000000f00 */
[----:B------:R-:W-:Y:S05]  /*67b0*/  WARPSYNC.COLLECTIVE R120, `(.L_x_3165) ;  /* 0x0000000078087348 */ /* 0x000fea0003c00000 */
[----:B------:R0:W1:Y:S02]  /*67c0*/  SHFL.BFLY P0, R121, R123, R122, R151 ;  /* 0x0c00007a7b797389 */ /* 0x0000640000000097 */
[----:B01----:R-:W-:Y:S05]  /*67d0*/  ENDCOLLECTIVE ;  /* 0x000000000000791b */ /* 0x003fea0003800000 */
.L_x_3165:
[----:B------:R-:W-:Y:S01]  /*67e0*/  FADD.FTZ R118, R117, R118 ;  /* 0x0000007675767221 */ /* 0x000fe20000010000 */
[----:B------:R-:W-:-:S04]  /*67f0*/  HFMA2 R122, -RZ, RZ, 0, 9.5367431640625e-07 ;  /* 0x00000010ff7a7431 */ /* 0x000fc800000001ff */
[----:B------:R-:W-:Y:S02]  /*6800*/  MOV R123, R118 ;  /* 0x00000076007b7202 */ /* 0x000fe40000000f00 */
[----:B------:R-:W-:-:S07]  /*6810*/  MOV R119, R121 ;  /* 0x0000007900777202 */ /* 0x000fce0000000f00 */
[----:B------:R-:W-:Y:S05]  /*6820*/  WARPSYNC.COLLECTIVE R120, `(.L_x_3166) ;  /* 0x0000000078087348 */ /* 0x000fea0003c00000 */
[----:B------:R0:W1:Y:S02]  /*6830*/  SHFL.BFLY P0, R121, R123, R122, R151 ;  /* 0x0c00007a7b797389 */ /* 0x0000640000000097 */
[----:B01----:R-:W-:Y:S05]  /*6840*/  ENDCOLLECTIVE ;  /* 0x000000000000791b */ /* 0x003fea0003800000 */
.L_x_3166:
[----:B------:R-:W-:-:S05]  /*6850*/  FADD.FTZ R119, R116, R119 ;  /* 0x0000007774777221 */ /* 0x000fca0000010000 */
[----:B------:R-:W-:Y:S02]  /*6860*/  MOV R123, R119 ;  /* 0x00000077007b7202 */ /* 0x000fe40000000f00 */
[----:B------:R-:W-:-:S07]  /*6870*/  MOV R113, R121 ;  /* 0x0000007900717202 */ /* 0x000fce0000000f00 */
[----:B------:R-:W-:Y:S05]  /*6880*/  WARPSYNC.COLLECTIVE R120, `(.L_x_3167) ;  /* 0x0000000078087348 */ /* 0x000fea0003c00000 */
[----:B------:R0:W1:Y:S02]  /*6890*/  SHFL.BFLY P0, R121, R123, R122, R151 ;  /* 0x0c00007a7b797389 */ /* 0x0000640000000097 */
[----:B01----:R-:W-:Y:S05]  /*68a0*/  ENDCOLLECTIVE ;  /* 0x000000000000791b */ /* 0x003fea0003800000 */
.L_x_3167:
[----:B------:R-:W-:Y:S01]  /*68b0*/  MOV R112, R121 ;  /* 0x0000007900707202 */ /* 0x000fe20000000f00 */
[----:B------:R-:W-:Y:S06]  /*68c0*/  BRA `(.L_x_3168) ;  /* 0xffffffac00807947 */ /* 0x000fec000383ffff */
.L_x_3169:
        /* <DEDUP_REMOVED lines=11> */
.L_x_11214:


//--------------------- .text._ZN10layer_norm13ln_bwd_kernelINS_13Kernel_traitsI13__nv_bfloat16S2_fS2_fjLj512ELj1ELj4ELj1ELj16ENS_18Kernel_traits_baseILj512ES2_S2_fS2_fjLj128EEEEELb0ELb1ELb1ELb1EEEvNS_9BwdParamsE --------------------------
	.section	.text._ZN10layer_norm13ln_bwd_kernelINS_13Kernel_traitsI13__nv_bfloat16S2_fS2_fjLj512ELj1ELj4ELj1ELj16ENS_18Kernel_traits_baseILj512ES2_S2_fS2_fjLj128EEEEELb0ELb1ELb1ELb1EEEvNS_9BwdParamsE,"ax",@progbits
	.align	128
        .global         _ZN10layer_norm13ln_bwd_kernelINS_13Kernel_traitsI13__nv_bfloat16S2_fS2_fjLj512ELj1ELj4ELj1ELj16ENS_18Kernel_traits_baseILj512ES2_S2_fS2_fjLj128EEEEELb0ELb1ELb1ELb1EEEvNS_9BwdParamsE
        .type           _ZN10layer_norm13ln_bwd_kernelINS_13Kernel_traitsI13__nv_bfloat16S2_fS2_fjLj512ELj1ELj4ELj1ELj16ENS_18Kernel_traits_baseILj512ES2_S2_fS2_fjLj128EEEEELb0ELb1ELb1ELb1EEEvNS_9BwdParamsE,@function
        .size           _ZN10layer_norm13ln_bwd_kernelINS_13Kernel_traitsI13__nv_bfloat16S2_fS2_fjLj512ELj1ELj4ELj1ELj16ENS_18Kernel_traits_baseILj512ES2_S2_fS2_fjLj128EEEEELb0ELb1ELb1ELb1EEEvNS_9BwdParamsE,(.L_x_11215 - _ZN10layer_norm13ln_bwd_kernelINS_13Kernel_traitsI13__nv_bfloat16S2_fS2_fjLj512ELj1ELj4ELj1ELj16ENS_18Kernel_traits_baseILj512ES2_S2_fS2_fjLj128EEEEELb0ELb1ELb1ELb1EEEvNS_9BwdParamsE)
        .other          _ZN10layer_norm13ln_bwd_kernelINS_13Kernel_traitsI13__nv_bfloat16S2_fS2_fjLj512ELj1ELj4ELj1ELj16ENS_18Kernel_traits_baseILj512ES2_S2_fS2_fjLj128EEEEELb0ELb1ELb1ELb1EEEvNS_9BwdParamsE,@"STO_CUDA_ENTRY STV_DEFAULT"
_ZN10layer_norm13ln_bwd_kernelINS_13Kernel_traitsI13__nv_bfloat16S2_fS2_fjLj512ELj1ELj4ELj1ELj16ENS_18Kernel_traits_baseILj512ES2_S2_fS2_fjLj128EEEEELb0ELb1ELb1ELb1EEEvNS_9BwdParamsE:
.text._ZN10layer_norm13ln_bwd_kernelINS_13Kernel_traitsI13__nv_bfloat16S2_fS2_fjLj512ELj1ELj4ELj1ELj16ENS_18Kernel_traits_baseILj512ES2_S2_fS2_fjLj128EEEEELb0ELb1ELb1ELb1EEEvNS_9BwdParamsE:
        /* <DEDUP_REMOVED lines=37> */
[----:B------:R-:W-:Y:S01]  /*0250*/  LOP3.LUT R140, R0, UR4, RZ, 0xfc, !PT ;  /* 0x00000004008c7c12 */ /* 0x000fe2000f8efcff */
[----:B------:R-:W0:Y:S01]  /*0260*/  LDCU.64 UR10, c[0x0][0x3c0] ;  /* 0x00007800ff0a77ac */ /* 0x000e220008000a00 */
[----:B------:R-:W-:-:S02]  /*0270*/  CS2R R76, SRZ ;  /* 0x00000000004c7805 */ /* 0x000fc4000001ff00 */
[----:B--2---:R-:W-:-:S13]  /*0280*/  ISETP.GE.AND P0, PT, R140, UR5, PT ;  /* 0x000000058c007c0c */ /* 0x004fda000bf06270 */
[----:B-1-34-:R-:W-:Y:S05]  /*0290*/  @P0 BRA `(.L_x_3171) ;  /* 0x0000005000400947 */ /* 0x01afea0003800000 */
[----:B------:R-:W1:Y:S01]  /*02a0*/  LDC.64 R4, c[0x0][0x3e8] ;  /* 0x0000fa00ff047b82 */ /* 0x000e620000000a00 */
[----:B------:R-:W-:-:S07]  /*02b0*/  LOP3.LUT R151, R151, 0x1f, RZ, 0xc0, !PT ;  /* 0x0000001f97977812 */ /* 0x000fce00078ec0ff */
[----:B------:R-:W2:Y:S01]  /*02c0*/  LDC.64 R2, c[0x0][0x3d0] ;  /* 0x0000f400ff027b82 */ /* 0x000ea20000000a00 */
[----:B-1----:R-:W-:-:S05]  /*02d0*/  IMAD.WIDE.U32 R4, R151, 0x10, R4 ;  /* 0x0000001097047825 */ /* 0x002fca00078e0004 */
[----:B------:R-:W3:Y:S01]  /*02e0*/  LDG.E.128 R56, desc[UR6][R4.64+0x200] ;  /* 0x0002000604387981 */ /* 0x000ee2000c1e1d00 */
[----:B--2---:R-:W-:-:S03]  /*02f0*/  IMAD.WIDE.U32 R2, R151, 0x10, R2 ;  /* 0x0000001097027825 */ /* 0x004fc600078e0002 */
[----:B------:R-:W2:Y:S04]  /*0300*/  LDG.E.128 R64, desc[UR6][R4.64] ;  /* 0x0000000604407981 */ /* 0x000ea8000c1e1d00 */
[----:B------:R-:W4:Y:S04]  /*0310*/  LDG.E.128 R60, desc[UR6][R2.64+0x200] ;  /* 0x00020006023c7981 */ /* 0x000f28000c1e1d00 */
[----:B------:R-:W5:Y:S01]  /*0320*/  LDG.E.128 R68, desc[UR6][R2.64] ;  /* 0x0000000602447981 */ /* 0x000f62000c1e1d00 */
[----:B------:R-:W-:Y:S01]  /*0330*/  HFMA2 R72, -RZ, RZ, 0, 0 ;  /* 0x00000000ff487431 */ /* 0x000fe200000001ff */
[----:B---3--:R-:W-:-:S02]  /*0340*/  PRMT R139, R56, 0x7632, R139 ;  /* 0x00007632388b7816 */ /* 0x008fc4000000008b */
[----:B------:R-:W-:Y:S02]  /*0350*/  PRMT R138, R57, 0x7632, R138 ;  /* 0x00007632398a7816 */ /* 0x000fe4000000008a */
[----:B------:R-:W-:Y:S02]  /*0360*/  PRMT R137, R58, 0x7632, R137 ;  /* 0x000076323a897816 */ /* 0x000fe40000000089 */
[----:B------:R-:W-:Y:S02]  /*0370*/  PRMT R136, R59, 0x7632, R136 ;  /* 0x000076323b887816 */ /* 0x000fe40000000088 */
[----:B----4-:R-:W-:Y:S02]  /*0380*/  PRMT R135, R60, 0x7632, R135 ;  /* 0x000076323c877816 */ /* 0x010fe40000000087 */
[----:B------:R-:W-:Y:S02]  /*0390*/  PRMT R134, R61, 0x7632, R134 ;  /* 0x000076323d867816 */ /* 0x000fe40000000086 */
[----:B------:R-:W-:-:S02]  /*03a0*/  PRMT R133, R62, 0x7632, R133 ;  /* 0x000076323e857816 */ /* 0x000fc40000000085 */
[----:B------:R-:W-:Y:S02]  /*03b0*/  PRMT R132, R63, 0x7632, R132 ;  /* 0x000076323f847816 */ /* 0x000fe40000000084 */
[----:B--2---:R-:W-:Y:S02]  /*03c0*/  PRMT R11, R64, 0x7632, R11 ;  /* 0x00007632400b7816 */ /* 0x004fe4000000000b */
[----:B------:R-:W-:Y:S02]  /*03d0*/  PRMT R10, R65, 0x7632, R10 ;  /* 0x00007632410a7816 */ /* 0x000fe4000000000a */
[----:B------:R-:W-:Y:S02]  /*03e0*/  PRMT R9, R66, 0x7632, R9 ;  /* 0x0000763242097816 */ /* 0x000fe40000000009 */
[----:B------:R-:W-:Y:S02]  /*03f0*/  PRMT R8, R67, 0x7632, R8 ;  /* 0x0000763243087816 */ /* 0x000fe40000000008 */
[----:B-----5:R-:W-:-:S02]  /*0400*/  PRMT R7, R68, 0x7632, R7 ;  /* 0x0000763244077816 */ /* 0x020fc40000000007 */
[----:B------:R-:W-:Y:S02]  /*0410*/  PRMT R6, R69, 0x7632, R6 ;  /* 0x0000763245067816 */ /* 0x000fe40000000006 */
[----:B------:R-:W-:Y:S02]  /*0420*/  PRMT R4, R70, 0x7632, R4 ;  /* 0x0000763246047816 */ /* 0x000fe40000000004 */
[----:B------:R-:W-:-:S07]  /*0430*/  PRMT R2, R71, 0x7632, R2 ;  /* 0x0000763247027816 */ /* 0x000fce0000000002 */
.L_x_3244:
        /* <DEDUP_REMOVED lines=24> */
[----:B------:R-:W-:Y:S02]  /*05c0*/  LEA.HI R3, R112, R3, RZ, 0x3 ;  /* 0x0000000370037211 */ /* 0x000fe400078f18ff */
[----:B------:R-:W-:Y:S01]  /*05d0*/  SHF.R.S32.HI R112, RZ, 0x1f, R113 ;  /* 0x0000001fff707819 */ /* 0x000fe20000011471 */
[----:B------:R-:W3:Y:S03]  /*05e0*/  LDG.E R156, desc[UR6][R156.64] ;  /* 0x000000069c9c7981 */ /* 0x000ee6000c1e1900 */
[----:B------:R-:W-:Y:S02]  /*05f0*/  LEA.HI R112, R112, R113, RZ, 0x3 ;  /* 0x0000007170707211 */ /* 0x000fe400078f18ff */
        /* <DEDUP_REMOVED lines=8> */
[----:B------:R0:W4:Y:S01]  /*0680*/  LDG.E.128 R120, desc[UR6][R144.64+0x10] ;  /* 0x0000100690787981 */ /* 0x000122000c1e1d00 */
[----:B------:R-:W-:-:S03]  /*0690*/  IADD3 R111, PT, PT, R141, 0x20, RZ ;  /* 0x000000208d6f7810 */ /* 0x000fc60007ffe0ff */
[----:B------:R-:W4:Y:S04]  /*06a0*/  LDG.E.128 R116, desc[UR6][R116.64] ;  /* 0x0000000674747981 */ /* 0x000f28000c1e1d00 */
        /* <DEDUP_REMOVED lines=14> */
[----:B------:R0:W5:Y:S04]  /*0790*/  @P0 LDG.E.128 R20, desc[UR6][R146.64+0x10] ;  /* 0x0000100692140981 */ /* 0x000168000c1e1d00 */
[----:B------:R-:W5:Y:S04]  /*07a0*/  @P0 LDG.E.128 R16, desc[UR6][R144.64] ;  /* 0x0000000690100981 */ /* 0x000f68000c1e1d00 */
[----:B------:R1:W5:Y:S01]  /*07b0*/  @P0 LDG.E.128 R12, desc[UR6][R144.64+0x10] ;  /* 0x00001006900c0981 */ /* 0x000362000c1e1d00 */
[----:B0-----:R-:W-:Y:S02]  /*07c0*/  SHF.L.U32 R146, R68, 0x10, RZ ;  /* 0x0000001044927819 */ /* 0x001fe400000006ff */
[----:B---3--:R-:W-:-:S05]  /*07d0*/  FSEL R156, R156, RZ, !P1 ;  /* 0x000000ff9c9c7208 */ /* 0x008fca0004800000 */
[C---:B--2---:R-:W-:Y:S01]  /*07e0*/  FADD.FTZ R151, -R156.reuse, R114 ;  /* 0x000000729c977221 */ /* 0x044fe20000010100 */
[C---:B------:R-:W-:Y:S01]  /*07f0*/  FADD.FTZ R3, -R156.reuse, R112 ;  /* 0x000000709c037221 */ /* 0x040fe20000010100 */
[C---:B------:R-:W-:Y:S01]  /*0800*/  FADD.FTZ R164, -R156.reuse, R115 ;  /* 0x000000739ca47221 */ /* 0x040fe20000010100 */
[C---:B------:R-:W-:Y:S01]  /*0810*/  FADD.FTZ R160, -R156.reuse, R113 ;  /* 0x000000719ca07221 */ /* 0x040fe20000010100 */
[C---:B----4-:R-:W-:Y:S02]  /*0820*/  PRMT R147, R117.reuse, 0x7632, R147 ;  /* 0x0000763275937816 */ /* 0x050fe40000000093 */
[----:B------:R-:W-:Y:S01]  /*0830*/  SHF.L.U32 R117, R117, 0x10, RZ ;  /* 0x0000001075757819 */ /* 0x000fe200000006ff */
[----:B------:R-:W-:Y:S01]  /*0840*/  FADD.FTZ R114, -R156, R124 ;  /* 0x0000007c9c727221 */ /* 0x000fe20000010100 */
[----:B------:R-:W-:Y:S02]  /*0850*/  SHF.L.U32 R124, R69, 0x10, RZ ;  /* 0x00000010457c7819 */ /* 0x000fe400000006ff */
[----:B------:R-:W-:-:S02]  /*0860*/  PRMT R112, R118, 0x7632, R112 ;  /* 0x0000763276707816 */ /* 0x000fc40000000070 */
[----:B------:R-:W-:Y:S01]  /*0870*/  SHF.L.U32 R115, R118, 0x10, RZ ;  /* 0x0000001076737819 */ /* 0x000fe200000006ff */
[C---:B------:R-:W-:Y:S01]  /*0880*/  FADD.FTZ R118, -R156.reuse, R122 ;  /* 0x0000007a9c767221 */ /* 0x040fe20000010100 */
[----:B------:R-:W-:Y:S01]  /*0890*/  PRMT R113, R119, 0x7632, R113 ;  /* 0x0000763277717816 */ /* 0x000fe20000000071 */
[C---:B------:R-:W-:Y:S01]  /*08a0*/  FADD.FTZ R122, -R156.reuse, R123 ;  /* 0x0000007b9c7a7221 */ /* 0x040fe20000010100 */
[C---:B------:R-:W-:Y:S01]  /*08b0*/  FADD.FTZ R154, -R156.reuse, R129 ;  /* 0x000000819c9a7221 */ /* 0x040fe20000010100 */
[C---:B------:R-:W-:Y:S01]  /*08c0*/  FADD.FTZ R120, -R156.reuse, R120 ;  /* 0x000000789c787221 */ /* 0x040fe20000010100 */
[----:B------:R-:W-:Y:S01]  /*08d0*/  FADD.FTZ R150, -R156, R125 ;  /* 0x0000007d9c967221 */ /* 0x000fe20000010100 */
[----:B------:R-:W-:Y:S01]  /*08e0*/  FMUL.FTZ R129, R124, R117 ;  /* 0x000000757c817220 */ /* 0x000fe20000410000 */
[C---:B-1---5:R-:W-:Y:S01]  /*08f0*/  FMUL.FTZ R144, R5.reuse, R160 ;  /* 0x000000a005907220 */ /* 0x062fe20000410000 */
[----:B------:R-:W-:Y:S01]  /*0900*/  SHF.L.U32 R124, R70, 0x10, RZ ;  /* 0x00000010467c7819 */ /* 0x000fe200000006ff */
[----:B------:R-:W-:Y:S01]  /*0910*/  FMUL.FTZ R125, R5, R118 ;  /* 0x00000076057d7220 */ /* 0x000fe20000410000 */
[----:B------:R-:W-:Y:S01]  /*0920*/  PRMT R149, R116, 0x7632, R149 ;  /* 0x0000763274957816 */ /* 0x000fe20000000095 */
[----:B------:R-:W-:Y:S01]  /*0930*/  FADD.FTZ R162, -R156, R126 ;  /* 0x0000007e9ca27221 */ /* 0x000fe20000010100 */
[----:B------:R-:W-:Y:S01]  /*0940*/  SHF.L.U32 R153, R116, 0x10, RZ ;  /* 0x0000001074997819 */ /* 0x000fe200000006ff */
[C---:B------:R-:W-:Y:S01]  /*0950*/  FADD.FTZ R116, -R156.reuse, R121 ;  /* 0x000000799c747221 */ /* 0x040fe20000010100 */
[----:B------:R-:W-:Y:S01]  /*0960*/  SHF.L.U32 R119, R119, 0x10, RZ ;  /* 0x0000001077777819 */ /* 0x000fe200000006ff */
[C---:B------:R-:W-:Y:S01]  /*0970*/  FADD.FTZ R152, -R156.reuse, R127 ;  /* 0x0000007f9c987221 */ /* 0x040fe20000010100 */
[----:B------:R-:W-:Y:S01]  /*0980*/  SHF.L.U32 R160, R71, 0x10, RZ ;  /* 0x0000001047a07819 */ /* 0x000fe200000006ff */
[----:B------:R-:W-:Y:S01]  /*0990*/  FADD.FTZ R148, -R156, R128 ;  /* 0x000000809c947221 */ /* 0x000fe20000010100 */
[----:B------:R-:W-:Y:S01]  /*09a0*/  SHF.L.U32 R118, R2, 0x10, RZ ;  /* 0x0000001002767819 */ /* 0x000fe200000006ff */
[C---:B------:R-:W-:Y:S01]  /*09b0*/  FADD.FTZ R158, -R156.reuse, R130 ;  /* 0x000000829c9e7221 */ /* 0x040fe20000010100 */
[----:B------:R-:W-:Y:S01]  /*09c0*/  SHF.L.U32 R113, R113, 0x10, RZ ;  /* 0x0000001071717819 */ /* 0x000fe200000006ff */
[C---:B------:R-:W-:Y:S01]  /*09d0*/  FMUL.FTZ R122, R5.reuse, R122 ;  /* 0x0000007a057a7220 */ /* 0x040fe20000410000 */
[----:B------:R-:W-:Y:S01]  /*09e0*/  FADD.FTZ R156, -R156, R131 ;  /* 0x000000839c9c7221 */ /* 0x000fe20000010100 */
[C---:B------:R-:W-:Y:S01]  /*09f0*/  FMUL.FTZ R127, R5.reuse, R120 ;  /* 0x00000078057f7220 */ /* 0x040fe20000410000 */
[----:B------:R-:W-:Y:S01]  /*0a00*/  FMUL.FTZ R131, R5, R151 ;  /* 0x0000009705837220 */ /* 0x000fe20000410000 */
[----:B------:R-:W-:Y:S01]  /*0a10*/  FMUL.FTZ R123, R124, R115 ;  /* 0x000000737c7b7220 */ /* 0x000fe20000410000 */
[-C--:B------:R-:W-:Y:S01]  /*0a20*/  FMUL.FTZ R121, R160, R119.reuse ;  /* 0x00000077a0797220 */ /* 0x080fe20000410000 */
        /* <DEDUP_REMOVED lines=16> */
[----:B------:R-:W-:-:S02]  /*0b30*/  SHF.L.U32 R114, R61, 0x10, RZ ;  /* 0x000000103d727819 */ /* 0x000fc400000006ff */
[----:B------:R-:W-:Y:S01]  /*0b40*/  SHF.L.U32 R115, R109, 0x10, RZ ;  /* 0x000000106d737819 */ /* 0x000fe200000006ff */
[-C--:B------:R-:W-:Y:S01]  /*0b50*/  FMUL.FTZ R120, R120, R112.reuse ;  /* 0x0000007078787220 */ /* 0x080fe20000410000 */
[----:B------:R-:W-:Y:S01]  /*0b60*/  FADD.FTZ R81, R81, R112 ;  /* 0x0000007051517221 */ /* 0x000fe20000010000 */
[----:B------:R-:W-:Y:S01]  /*0b70*/  FFMA.FTZ R29, R124, R112, R29 ;  /* 0x000000707c1d7223 */ /* 0x000fe2000001001d */
[-C--:B------:R-:W-:Y:S01]  /*0b80*/  FFMA.FTZ R84, R119, R113.reuse, R84 ;  /* 0x0000007177547223 */ /* 0x080fe20000010054 */
[----:B------:R-:W-:Y:S01]  /*0b90*/  FADD.FTZ R52, R52, R113 ;  /* 0x0000007134347221 */ /* 0x000fe20000010000 */
[----:B------:R-:W-:Y:S01]  /*0ba0*/  FMUL.FTZ R116, R116, R113 ;  /* 0x0000007174747220 */ /* 0x000fe20000410000 */
[-C--:B------:R-:W-:Y:S01]  /*0bb0*/  FMUL.FTZ R114, R114, R115.reuse ;  /* 0x0000007372727220 */ /* 0x080fe20000410000 */
[----:B------:R-:W-:Y:S01]  /*0bc0*/  FFMA.FTZ R86, R117, R115, R86 ;  /* 0x0000007375567223 */ /* 0x000fe20000010056 */
[----:B------:R-:W-:Y:S01]  /*0bd0*/  FADD.FTZ R54, R54, R115 ;  /* 0x0000007336367221 */ /* 0x000fe20000010000 */
[----:B------:R-:W-:Y:S01]  /*0be0*/  SHF.L.U32 R113, R110, 0x10, RZ ;  /* 0x000000106e717819 */ /* 0x000fe200000006ff */
[C---:B------:R-:W-:Y:S01]  /*0bf0*/  FMUL.FTZ R115, R5.reuse, R148 ;  /* 0x0000009405737220 */ /* 0x040fe20000410000 */
[----:B------:R-:W-:Y:S01]  /*0c00*/  SHF.L.U32 R112, R62, 0x10, RZ ;  /* 0x000000103e707819 */ /* 0x000fe200000006ff */
[----:B------:R-:W-:Y:S01]  /*0c10*/  FMUL.FTZ R130, R5, R164 ;  /* 0x000000a405827220 */ /* 0x000fe20000410000 */
[----:B------:R-:W-:-:S02]  /*0c20*/  SHF.L.U32 R126, R6, 0x10, RZ ;  /* 0x00000010067e7819 */ /* 0x000fc400000006ff */
[----:B------:R-:W-:Y:S01]  /*0c30*/  SHF.L.U32 R147, R147, 0x10, RZ ;  /* 0x0000001093937819 */ /* 0x000fe200000006ff */
[-C--:B------:R-:W-:Y:S01]  /*0c40*/  FFMA.FTZ R88, R115, R113.reuse, R88 ;  /* 0x0000007173587223 */ /* 0x080fe20000010058 */
[----:B------:R-:W-:Y:S01]  /*0c50*/  PRMT R108, R108, 0x7632, R108 ;  /* 0x000076326c6c7816 */ /* 0x000fe2000000006c */
[----:B------:R-:W-:Y:S01]  /*0c60*/  FADD.FTZ R48, R48, R113 ;  /* 0x0000007130307221 */ /* 0x000fe20000010000 */
[----:B------:R-:W-:Y:S01]  /*0c70*/  SHF.L.U32 R128, R7, 0x10, RZ ;  /* 0x0000001007807819 */ /* 0x000fe200000006ff */
[----:B------:R-:W-:Y:S01]  /*0c80*/  FMUL.FTZ R112, R112, R113 ;  /* 0x0000007170707220 */ /* 0x000fe20000410000 */
[----:B------:R-:W-:Y:S01]  /*0c90*/  SHF.L.U32 R149, R149, 0x10, RZ ;  /* 0x0000001095957819 */ /* 0x000fe200000006ff */
[----:B------:R-:W-:Y:S01]  /*0ca0*/  FMUL.FTZ R146, R146, R153 ;  /* 0x0000009992927220 */ /* 0x000fe20000410000 */
[----:B------:R-:W-:Y:S01]  /*0cb0*/  SHF.L.U32 R145, R111, 0x10, RZ ;  /* 0x000000106f917819 */ /* 0x000fe200000006ff */
[----:B------:R-:W-:Y:S01]  /*0cc0*/  FMUL.FTZ R113, R5, R158 ;  /* 0x0000009e05717220 */ /* 0x000fe20000410000 */
[----:B------:R-:W-:-:S02]  /*0cd0*/  SHF.L.U32 R148, R63, 0x10, RZ ;  /* 0x000000103f947819 */ /* 0x000fc400000006ff */
[----:B------:R-:W-:Y:S01]  /*0ce0*/  PRMT R109, R109, 0x7632, R109 ;  /* 0x000076326d6d7816 */ /* 0x000fe2000000006d */
[----:B------:R-:W-:Y:S01]  /*0cf0*/  FMUL.FTZ R3, R5, R3 ;  /* 0x0000000305037220 */ /* 0x000fe20000410000 */
[-C--:B------:R-:W-:Y:S01]  /*0d00*/  FMUL.FTZ R126, R126, R147.reuse ;  /* 0x000000937e7e7220 */ /* 0x080fe20000410000 */
[----:B------:R-:W-:Y:S01]  /*0d10*/  FFMA.FTZ R79, R130, R147, R79 ;  /* 0x00000093824f7223 */ /* 0x000fe2000001004f */
[----:B------:R-:W-:Y:S01]  /*0d20*/  FADD.FTZ R75, R75, R147 ;  /* 0x000000934b4b7221 */ /* 0x000fe20000010000 */
[----:B------:R-:W-:Y:S01]  /*0d30*/  SHF.L.U32 R108, R108, 0x10, RZ ;  /* 0x000000106c6c7819 */ /* 0x000fe200000006ff */
[----:B------:R-:W-:Y:S01]  /*0d40*/  FMUL.FTZ R150, R5, R150 ;  /* 0x0000009605967220 */ /* 0x000fe20000410000 */
[----:B------:R-:W-:Y:S01]  /*0d50*/  SHF.L.U32 R147, R135, 0x10, RZ ;  /* 0x0000001087937819 */ /* 0x000fe200000006ff */
[----:B------:R-:W-:Y:S01]  /*0d60*/  FMUL.FTZ R128, R128, R149 ;  /* 0x0000009580807220 */ /* 0x000fe20000410000 */
[----:B------:R-:W-:Y:S01]  /*0d70*/  SHF.L.U32 R160, R109, 0x10, RZ ;  /* 0x000000106da07819 */ /* 0x000fe200000006ff */
[-C--:B------:R-:W-:Y:S01]  /*0d80*/  FFMA.FTZ R90, R113, R145.reuse, R90 ;  /* 0x00000091715a7223 */ /* 0x080fe2000001005a */
[----:B------:R-:W-:Y:S01]  /*0d90*/  FADD.FTZ R50, R50, R145 ;  /* 0x0000009132327221 */ /* 0x000fe20000010000 */
[----:B------:R-:W-:Y:S01]  /*0da0*/  FMUL.FTZ R148, R148, R145 ;  /* 0x0000009194947220 */ /* 0x000fe20000410000 */
[----:B------:R-:W-:Y:S01]  /*0db0*/  FADD.FTZ R109, RZ, R146 ;  /* 0x00000092ff6d7221 */ /* 0x000fe20000010000 */
[----:B------:R-:W-:Y:S01]  /*0dc0*/  FFMA.FTZ R145, R3, R146, RZ ;  /* 0x0000009203917223 */ /* 0x000fe200000100ff */
[-C--:B------:R-:W-:Y:S01]  /*0dd0*/  FFMA.FTZ R85, R150, R108.reuse, R85 ;  /* 0x0000006c96557223 */ /* 0x080fe20000010055 */
[----:B------:R-:W-:Y:S01]  /*0de0*/  FADD.FTZ R53, R53, R108 ;  /* 0x0000006c35357221 */ /* 0x000fe20000010000 */
[----:B------:R-:W-:Y:S01]  /*0df0*/  FMUL.FTZ R147, R147, R108 ;  /* 0x0000006c93937220 */ /* 0x000fe20000410000 */
[----:B------:R-:W-:Y:S01]  /*0e00*/  FADD.FTZ R108, R128, R109 ;  /* 0x0000006d806c7221 */ /* 0x000fe20000010000 */
[C---:B------:R-:W-:Y:S01]  /*0e10*/  FFMA.FTZ R158, R144.reuse, R128, R145 ;  /* 0x00000080909e7223 */ /* 0x040fe20000010091 */
[----:B------:R-:W-:-:S02]  /*0e20*/  FFMA.FTZ R77, R144, R149, R77 ;  /* 0x00000095904d7223 */ /* 0x000fc4000001004d */
[----:B------:R-:W-:Y:S01]  /*0e30*/  FADD.FTZ R109, R129, R108 ;  /* 0x0000006c816d7221 */ /* 0x000fe20000010000 */
[----:B------:R-:W-:Y:S01]  /*0e40*/  FFMA.FTZ R145, R131, R129, R158 ;  /* 0x0000008183917223 */ /* 0x000fe2000001009e */
[----:B------:R-:W-:Y:S01]  /*0e50*/  FADD.FTZ R73, R73, R149 ;  /* 0x0000009549497221 */ /* 0x000fe20000010000 */
[----:B------:R-:W-:Y:S01]  /*0e60*/  SHF.L.U32 R149, R134, 0x10, RZ ;  /* 0x0000001086957819 */ /* 0x000fe200000006ff */
[----:B------:R-:W-:Y:S01]  /*0e70*/  FADD.FTZ R108, R126, R109 ;  /* 0x0000006d7e6c7221 */ /* 0x000fe20000010000 */
[----:B------:R-:W-:-:S03]  /*0e80*/  FFMA.FTZ R158, R130, R126, R145 ;  /* 0x0000007e829e7223 */ /* 0x000fc60000010091 */
[----:B------:R-:W-:Y:S01]  /*0e90*/  FMUL.FTZ R145, R149, R160 ;  /* 0x000000a095917220 */ /* 0x000fe20000410000 */
[----:B------:R-:W-:Y:S01]  /*0ea0*/  FADD.FTZ R109, R123, R108 ;  /* 0x0000006c7b6d7221 */ /* 0x000fe20000010000 */
[----:B------:R-:W-:Y:S01]  /*0eb0*/  FFMA.FTZ R149, R127, R123, R158 ;  /* 0x0000007b7f957223 */ /* 0x000fe2000001009e */
[----:B------:R-:W-:Y:S02]  /*0ec0*/  PRMT R111, R110, 0x7632, R111 ;  /* 0x000076326e6f7816 */ /* 0x000fe4000000006f */
        /* <DEDUP_REMOVED lines=8> */
[----:B------:R-:W-:Y:S02]  /*0f50*/  SHF.L.U32 R158, R111, 0x10, RZ ;  /* 0x000000106f9e7819 */ /* 0x000fe400000006ff */
[----:B------:R-:W-:Y:S01]  /*0f60*/  FADD.FTZ R151, R108, R147 ;  /* 0x000000936c977221 */ /* 0x000fe20000010000 */
[----:B------:R-:W-:Y:S01]  /*0f70*/  FFMA.FTZ R108, R150, R147, R109 ;  /* 0x00000093966c7223 */ /* 0x000fe2000001006d */
[----:B------:R-:W-:Y:S01]  /*0f80*/  SHF.L.U32 R149, R133, 0x10, RZ ;  /* 0x0000001085957819 */ /* 0x000fe200000006ff */
[----:B------:R-:W-:Y:S01]  /*0f90*/  FMUL.FTZ R154, R5, R154 ;  /* 0x0000009a059a7220 */ /* 0x000fe20000410000 */
[----:B------:R-:W-:Y:S01]  /*0fa0*/  PRMT R111, R111, 0x7632, R111 ;  /* 0x000076326f6f7816 */ /* 0x000fe2000000006f */
[----:B------:R-:W-:Y:S01]  /*0fb0*/  FMUL.FTZ R152, R5, R152 ;  /* 0x0000009805987220 */ /* 0x000fe20000410000 */
[----:B------:R-:W-:Y:S01]  /*0fc0*/  FADD.FTZ R110, R151, R114 ;  /* 0x00000072976e7221 */ /* 0x000fe20000010000 */
[----:B------:R-:W-:Y:S01]  /*0fd0*/  FFMA.FTZ R109, R117, R114, R108 ;  /* 0x00000072756d7223 */ /* 0x000fe2000001006c */
[-C--:B------:R-:W-:Y:S01]  /*0fe0*/  FFMA.FTZ R89, R154, R158.reuse, R89 ;  /* 0x0000009e9a597223 */ /* 0x080fe20000010059 */
[----:B------:R-:W-:Y:S01]  /*0ff0*/  FADD.FTZ R49, R49, R158 ;  /* 0x0000009e31317221 */ /* 0x000fe20000010000 */
[----:B------:R-:W-:Y:S01]  /*1000*/  FMUL.FTZ R149, R149, R158 ;  /* 0x0000009e95957220 */ /* 0x000fe20000410000 */
[----:B------:R-:W-:Y:S01]  /*1010*/  SHF.L.U32 R158, R111, 0x10, RZ ;  /* 0x000000106f9e7819 */ /* 0x000fe200000006ff */
[----:B------:R-:W-:Y:S01]  /*1020*/  FADD.FTZ R111, R110, R145 ;  /* 0x000000916e6f7221 */ /* 0x000fe20000010000 */
[----:B------:R-:W-:Y:S01]  /*1030*/  FFMA.FTZ R108, R152, R145, R109 ;  /* 0x00000091986c7223 */ /* 0x000fe2000001006d */
[----:B------:R-:W-:-:S02]  /*1040*/  FFMA.FTZ R76, R3, R153, R76 ;  /* 0x00000099034c7223 */ /* 0x000fc4000001004c */
[----:B------:R-:W-:Y:S01]  /*1050*/  FADD.FTZ R110, R111, R112 ;  /* 0x000000706f6e7221 */ /* 0x000fe20000010000 */
[----:B------:R-:W-:Y:S01]  /*1060*/  FFMA.FTZ R109, R115, R112, R108 ;  /* 0x00000070736d7223 */ /* 0x000fe2000001006c */
[----:B------:R-:W-:Y:S01]  /*1070*/  FADD.FTZ R72, R72, R153 ;  /* 0x0000009948487221 */ /* 0x000fe20000010000 */
[----:B------:R-:W-:Y:S01]  /*1080*/  SHF.L.U32 R153, R132, 0x10, RZ ;  /* 0x0000001084997819 */ /* 0x000fe200000006ff */
[----:B------:R-:W-:Y:S01]  /*1090*/  FADD.FTZ R111, R110, R149 ;  /* 0x000000956e6f7221 */ /* 0x000fe20000010000 */
[----:B------:R-:W-:Y:S01]  /*10a0*/  FFMA.FTZ R108, R154, R149, R109 ;  /* 0x000000959a6c7223 */ /* 0x000fe2000001006d */
[----:B------:R-:W-:Y:S02]  /*10b0*/  FMUL.FTZ R156, R5, R156 ;  /* 0x0000009c059c7220 */ /* 0x000fe40000410000 */
[----:B------:R-:W-:Y:S01]  /*10c0*/  FMUL.FTZ R153, R153, R158 ;  /* 0x0000009e99997220 */ /* 0x000fe20000410000 */
        /* <DEDUP_REMOVED lines=8> */
[----:B------:R-:W-:Y:S06]  /*1150*/  BRA `(.L_x_3174) ;  /* 0x00000000004c7947 */ /* 0x000fec0003800000 */
.L_x_3173:
        /* <DEDUP_REMOVED lines=17> */
[----:B------:R1:W5:Y:S04]  /*1270*/  LDG.E.128 R16, desc[UR6][R108.64] ;  /* 0x000000066c107981 */ /* 0x000368000c1e1d00 */
[----:B------:R1:W5:Y:S02]  /*1280*/  LDG.E.128 R12, desc[UR6][R108.64+0x10] ;  /* 0x000010066c0c7981 */ /* 0x000364000c1e1d00 */
.L_x_3174:
[----:B0-----:R-:W-:Y:S05]  /*1290*/  BSYNC.RECONVERGENT B1 ;  /* 0x0000000000017941 */ /* 0x001fea0003800200 */
.L_x_3172:
[----:B------:R-:W-:Y:S01]  /*12a0*/  UMOV UR4, 0xffffffff ;  /* 0xffffffff00047882 */ /* 0x000fe20000000000 */
[----:B-----5:R-:W-:Y:S02]  /*12b0*/  ISETP.GE.AND P3, PT, R143, 0x1, PT ;  /* 0x000000018f00780c */ /* 0x020fe40003f66270 */
[----:B------:R-:W-:Y:S11]  /*12c0*/  BRA.DIV UR4, `(.L_x_3175) ;  /* 0x0000004a04947947 */ /* 0x000ff6000b800000 */
[----:B-1----:R-:W0:Y:S04]  /*12d0*/  SHFL.BFLY PT, R108, R151, 0x1, 0x1f ;  /* 0x0c201f00976c7f89 */ /* 0x002e2800000e0000 */
        /* <DEDUP_REMOVED lines=17> */
.L_x_3256:
[----:B------:R-:W3:Y:S01]  /*13f0*/  S2R R151, SR_TID.X ;  /* 0x0000000000977919 */ /* 0x000ee20000002100 */
[----:B------:R-:W-:Y:S01]  /*1400*/  @P3 IADD3 R143, PT, PT, R143, -0x1, RZ ;  /* 0xffffffff8f8f3810 */ /* 0x000fe20007ffe0ff */
[----:B------:R-:W4:Y:S04]  /*1410*/  @P3 LDC.64 R108, c[0x0][0x390] ;  /* 0x0000e400ff6c3b82 */ /* 0x000f280000000a00 */
[----:B------:R-:W-:-:S05]  /*1420*/  @P3 IMAD R143, R143, UR9, RZ ;  /* 0x000000098f8f3c24 */ /* 0x000fca000f8e02ff */
[----:B------:R-:W-:-:S04]  /*1430*/  @P3 SHF.R.S32.HI R160, RZ, 0x1f, R143 ;  /* 0x0000001fffa03819 */ /* 0x000fc8000001148f */
[----:B------:R-:W-:Y:S01]  /*1440*/  @P3 LEA.HI R160, R160, R143, RZ, 0x3 ;  /* 0x0000008fa0a03211 */ /* 0x000fe200078f18ff */
[----:B------:R-:W-:Y:S01]  /*1450*/  HFMA2 R143, -RZ, RZ, 0, 0 ;  /* 0x00000000ff8f7431 */ /* 0x000fe200000001ff */
[----:B---3--:R-:W-:-:S04]  /*1460*/  LOP3.LUT R155, R151, 0x1f, RZ, 0xc0, !PT ;  /* 0x0000001f979b7812 */ /* 0x008fc800078ec0ff */
[----:B------:R-:W-:-:S05]  /*1470*/  @P3 LEA.HI.SX32 R143, R160, R155, 0x1d ;  /* 0x0000009ba08f3211 */ /* 0x000fca00078feaff */
[----:B----4-:R-:W-:-:S05]  /*1480*/  @P3 IMAD.WIDE.U32 R108, R143, 0x10, R108 ;  /* 0x000000108f6c3825 */ /* 0x010fca00078e006c */
[----:B------:R3:W5:Y:S01]  /*1490*/  @P3 LDG.E.128 R104, desc[UR6][R108.64] ;  /* 0x000000066c683981 */ /* 0x000762000c1e1d00 */
[----:B------:R-:W-:Y:S01]  /*14a0*/  ISETP.NE.U32.AND P1, PT, R142, RZ, PT ;  /* 0x000000ff8e00720c */ /* 0x000fe20003f25070 */
[----:B--2---:R-:W-:Y:S01]  /*14b0*/  FADD.FTZ R142, R111, R158 ;  /* 0x0000009e6f8e7221 */ /* 0x004fe20000010000 */
[----:B0-----:R-:W-:Y:S02]  /*14c0*/  IMAD R111, R140, UR9, RZ ;  /* 0x000000098c6f7c24 */ /* 0x001fe4000f8e02ff */
[----:B-1----:R-:W-:Y:S01]  /*14d0*/  FADD.FTZ R110, R110, R157 ;  /* 0x0000009d6e6e7221 */ /* 0x002fe20000010000 */
[----:B------:R-:W-:Y:S01]  /*14e0*/  ISETP.NE.AND.EX P1, PT, R141, RZ, PT, P1 ;  /* 0x000000ff8d00720c */ /* 0x000fe20003f25310 */
[----:B------:R-:W-:Y:S01]  /*14f0*/  BSSY.RECONVERGENT B1, `(.L_x_3176) ;  /* 0x00001ee000017945 */ /* 0x000fe20003800200 */
[----:B------:R-:W-:Y:S01]  /*1500*/  ISETP.NE.AND P4, PT, RZ, UR8, PT ;  /* 0x00000008ff007c0c */ /* 0x000fe2000bf85270 */
[----:B------:R-:W-:Y:S01]  /*1510*/  FMUL.FTZ R110, R110, UR12 ;  /* 0x0000000c6e6e7c20 */ /* 0x000fe20008410000 */
[----:B------:R-:W-:Y:S01]  /*1520*/  SHF.R.S32.HI R158, RZ, 0x1f, R111 ;  /* 0x0000001fff9e7819 */ /* 0x000fe2000001146f */
[----:B------:R-:W-:-:S03]  /*1530*/  FMUL.FTZ R142, R142, UR12 ;  /* 0x0000000c8e8e7c20 */ /* 0x000fc60008410000 */
[----:B------:R-:W-:-:S04]  /*1540*/  LEA.HI R158, R158, R111, RZ, 0x3 ;  /* 0x0000006f9e9e7211 */ /* 0x000fc800078f18ff */
[----:B------:R-:W-:Y:S02]  /*1550*/  LEA.HI.SX32 R141, R158, R155, 0x1d ;  /* 0x0000009b9e8d7211 */ /* 0x000fe400078feaff */
[----:B------:R-:W-:Y:S01]  /*1560*/  FSEL R155, R110, RZ, !P4 ;  /* 0x000000ff6e9b7208 */ /* 0x000fe20006000000 */
[----:B---3--:R-:W-:Y:S06]  /*1570*/  @P1 BRA `(.L_x_3177) ;  /* 0x00000010005c1947 */ /* 0x008fec0003800000 */
        /* <DEDUP_REMOVED lines=15> */
[----:B-----5:R-:W-:-:S04]  /*1670*/  SHF.L.U32 R108, R104, 0x10, RZ ;  /* 0x00000010686c7819 */ /* 0x020fc800000006ff */
[----:B------:R-:W-:Y:S01]  /*1680*/  F2FP.BF16.F32.PACK_AB R110, RZ, R110 ;  /* 0x0000006eff6e723e */ /* 0x000fe200000010ff */
[----:B------:R-:W-:-:S03]  /*1690*/  FFMA.FTZ R32, R109, R108, R32 ;  /* 0x0000006c6d207223 */ /* 0x000fc60000010020 */
[----:B------:R-:W-:-:S07]  /*16a0*/  PRMT R100, R110, 0x7610, R100 ;  /* 0x000076106e647816 */ /* 0x000fce0000000064 */
.L_x_3180:
[----:B------:R-:W-:Y:S05]  /*16b0*/  BSYNC.RECONVERGENT B2 ;  /* 0x0000000000027941 */ /* 0x000fea0003800200 */
.L_x_3179:
[----:B------:R-:W-:Y:S04]  /*16c0*/  BSSY.RECONVERGENT B2, `(.L_x_3181) ;  /* 0x000000f000027945 */ /* 0x000fe80003800200 */
[----:B------:R-:W-:Y:S05]  /*16d0*/  @!P3 BRA `(.L_x_3182) ;  /* 0x000000000034b947 */ /* 0x000fea0003800000 */
[----:B------:R-:W-:Y:S01]  /*16e0*/  FFMA.FTZ R109, R144, R142, R155 ;  /* 0x0000008e906d7223 */ /* 0x000fe2000001009b */
[----:B------:R-:W-:Y:S02]  /*16f0*/  ISETP.GT.AND P1, PT, R0, RZ, PT ;  /* 0x000000ff0000720c */ /* 0x000fe40003f24270 */
[----:B------:R-:W-:Y:S01]  /*1700*/  SHF.L.U32 R159, R11, 0x10, RZ ;  /* 0x000000100b9f7819 */ /* 0x000fe200000006ff */
[--C-:B------:R-:W-:Y:S01]  /*1710*/  FADD.FTZ R108, R128, -R109.reuse ;  /* 0x8000006d806c7221 */ /* 0x100fe20000010000 */
[----:B-----5:R-:W-:-:S03]  /*1720*/  PRMT R109, R104, 0x7632, R109 ;  /* 0x00007632686d7816 */ /* 0x020fc6000000006d */
[----:B------:R-:W-:Y:S01]  /*1730*/  FMUL.FTZ R108, R5, R108 ;  /* 0x0000006c056c7220 */ /* 0x000fe20000410000 */
[----:B------:R-:W-:-:S04]  /*1740*/  SHF.L.U32 R109, R109, 0x10, RZ ;  /* 0x000000106d6d7819 */ /* 0x000fc800000006ff */
[----:B------:R-:W-:-:S05]  /*1750*/  FSEL R108, R108, RZ, P1 ;  /* 0x000000ff6c6c7208 */ /* 0x000fca0000800000 */
[----:B------:R-:W-:-:S04]  /*1760*/  FMUL.FTZ R108, R108, UR13 ;  /* 0x0000000d6c6c7c20 */ /* 0x000fc80008410000 */
[C---:B------:R-:W-:Y:S01]  /*1770*/  FMUL.FTZ R159, R108.reuse, R159 ;  /* 0x0000009f6c9f7220 */ /* 0x040fe20000410000 */
[----:B------:R-:W-:-:S04]  /*1780*/  FFMA.FTZ R33, R108, R109, R33 ;  /* 0x0000006d6c217223 */ /* 0x000fc80000010021 */
[----:B------:R-:W-:-:S04]  /*1790*/  F2FP.BF16.F32.PACK_AB R159, RZ, R159 ;  /* 0x0000009fff9f723e */ /* 0x000fc800000010ff */
[----:B------:R-:W-:-:S07]  /*17a0*/  PRMT R100, R100, 0x5410, R159 ;  /* 0x0000541064647816 */ /* 0x000fce000000009f */
.L_x_3182:
[----:B------:R-:W-:Y:S05]  /*17b0*/  BSYNC.RECONVERGENT B2 ;  /* 0x0000000000027941 */ /* 0x000fea0003800200 */
.L_x_3181:
        /* <DEDUP_REMOVED lines=14> */
.L_x_3184:
[----:B------:R-:W-:Y:S05]  /*18a0*/  BSYNC.RECONVERGENT B2 ;  /* 0x0000000000027941 */ /* 0x000fea0003800200 */
.L_x_3183:
        /* <DEDUP_REMOVED lines=15> */
.L_x_3186:
[----:B------:R-:W-:Y:S05]  /*19a0*/  BSYNC.RECONVERGENT B2 ;  /* 0x0000000000027941 */ /* 0x000fea0003800200 */
.L_x_3185:
        /* <DEDUP_REMOVED lines=14> */
.L_x_3188:
[----:B------:R-:W-:Y:S05]  /*1a90*/  BSYNC.RECONVERGENT B2 ;  /* 0x0000000000027941 */ /* 0x000fea0003800200 */
.L_x_3187:
        /* <DEDUP_REMOVED lines=15> */
.L_x_3190:
[----:B------:R-:W-:Y:S05]  /*1b90*/  BSYNC.RECONVERGENT B2 ;  /* 0x0000000000027941 */ /* 0x000fea0003800200 */
.L_x_3189:
        /* <DEDUP_REMOVED lines=14> */
.L_x_3192:
[----:B------:R-:W-:Y:S05]  /*1c80*/  BSYNC.RECONVERGENT B2 ;  /* 0x0000000000027941 */ /* 0x000fea0003800200 */
.L_x_3191:
        /* <DEDUP_REMOVED lines=13> */
[----:B------:R-:W-:Y:S01]  /*1d60*/  PRMT R103, R103, 0x5410, R159 ;  /* 0x0000541067677816 */ /* 0x000fe2000000009f */
[----:B------:R-:W-:Y:S06]  /*1d70*/  BRA `(.L_x_3193) ;  /* 0x0000001400947947 */ /* 0x000fec0003800000 */
.L_x_3178:
[-CC-:B------:R-:W-:Y:S01]  /*1d80*/  FFMA.FTZ R93, R124, R142.reuse, R155.reuse ;  /* 0x0000008e7c5d7223 */ /* 0x180fe2000001009b */
[-CC-:B------:R-:W-:Y:S01]  /*1d90*/  FFMA.FTZ R92, R125, R142.reuse, R155.reuse ;  /* 0x0000008e7d5c7223 */ /* 0x180fe2000001009b */
[-CC-:B------:R-:W-:Y:S01]  /*1da0*/  FFMA.FTZ R96, R127, R142.reuse, R155.reuse ;  /* 0x0000008e7f607223 */ /* 0x180fe2000001009b */
[-C--:B------:R-:W-:Y:S01]  /*1db0*/  FFMA.FTZ R108, R131, R142.reuse, R155 ;  /* 0x0000008e836c7223 */ /* 0x080fe2000001009b */
[----:B------:R-:W-:Y:S01]  /*1dc0*/  FADD.FTZ R94, R120, -R93 ;  /* 0x8000005d785e7221 */ /* 0x000fe20000010000 */
        /* <DEDUP_REMOVED lines=42> */
.L_x_3195:
[----:B------:R-:W-:Y:S05]  /*2070*/  BSYNC.RECONVERGENT B2 ;  /* 0x0000000000027941 */ /* 0x000fea0003800200 */
.L_x_3194:
        /* <DEDUP_REMOVED lines=15> */
.L_x_3197:
[----:B------:R-:W-:Y:S05]  /*2170*/  BSYNC.RECONVERGENT B2 ;  /* 0x0000000000027941 */ /* 0x000fea0003800200 */
.L_x_3196:
        /* <DEDUP_REMOVED lines=14> */
.L_x_3199:
[----:B------:R-:W-:Y:S05]  /*2260*/  BSYNC.RECONVERGENT B2 ;  /* 0x0000000000027941 */ /* 0x000fea0003800200 */
.L_x_3198:
        /* <DEDUP_REMOVED lines=15> */
.L_x_3201:
[----:B------:R-:W-:Y:S05]  /*2360*/  BSYNC.RECONVERGENT B2 ;  /* 0x0000000000027941 */ /* 0x000fea0003800200 */
.L_x_3200:
        /* <DEDUP_REMOVED lines=14> */
.L_x_3203:
[----:B------:R-:W-:Y:S05]  /*2450*/  BSYNC.RECONVERGENT B2 ;  /* 0x0000000000027941 */ /* 0x000fea0003800200 */
.L_x_3202:
        /* <DEDUP_REMOVED lines=15> */
.L_x_3205:
[----:B------:R-:W-:Y:S05]  /*2550*/  BSYNC.RECONVERGENT B2 ;  /* 0x0000000000027941 */ /* 0x000fea0003800200 */
.L_x_3204:
        /* <DEDUP_REMOVED lines=14> */
.L_x_3207:
[----:B------:R-:W-:Y:S05]  /*2640*/  BSYNC.RECONVERGENT B2 ;  /* 0x0000000000027941 */ /* 0x000fea0003800200 */
.L_x_3206:
[----:B------:R-:W-:Y:S05]  /*2650*/  @!P3 BRA `(.L_x_3193) ;  /* 0x0000000c005cb947 */ /* 0x000fea0003800000 */
[----:B------:R-:W-:Y:S01]  /*2660*/  SHF.L.U32 R109, R8, 0x10, RZ ;  /* 0x00000010086d7819 */ /* 0x000fe200000006ff */
[----:B------:R-:W-:-:S04]  /*2670*/  FMUL.FTZ R108, R95, UR13 ;  /* 0x0000000d5f6c7c20 */ /* 0x000fc80008410000 */
[----:B------:R-:W-:Y:S01]  /*2680*/  FMUL.FTZ R110, R109, R108 ;  /* 0x0000006c6d6e7220 */ /* 0x000fe20000410000 */
[----:B-----5:R-:W-:-:S04]  /*2690*/  PRMT R109, R107, 0x7632, R109 ;  /* 0x000076326b6d7816 */ /* 0x020fc8000000006d */
[----:B------:R-:W-:Y:S02]  /*26a0*/  SHF.L.U32 R109, R109, 0x10, RZ ;  /* 0x000000106d6d7819 */ /* 0x000fe400000006ff */
[----:B------:R-:W-:-:S03]  /*26b0*/  F2FP.BF16.F32.PACK_AB R110, RZ, R110 ;  /* 0x0000006eff6e723e */ /* 0x000fc600000010ff */
[----:B------:R-:W-:Y:S01]  /*26c0*/  FFMA.FTZ R39, R108, R109, R39 ;  /* 0x0000006d6c277223 */ /* 0x000fe20000010027 */
[----:B------:R-:W-:Y:S01]  /*26d0*/  PRMT R103, R103, 0x5410, R110 ;  /* 0x0000541067677816 */ /* 0x000fe2000000006e */
[----:B------:R-:W-:Y:S06]  /*26e0*/  BRA `(.L_x_3193) ;  /* 0x0000000c00387947 */ /* 0x000fec0003800000 */
.L_x_3177:
[----:B------:R-:W-:Y:S02]  /*26f0*/  MOV R111, UR20 ;  /* 0x00000014006f7c02 */ /* 0x000fe40008000f00 */
[----:B------:R-:W-:Y:S02]  /*2700*/  MOV R157, UR21 ;  /* 0x00000015009d7c02 */ /* 0x000fe40008000f00 */
[----:B------:R-:W-:-:S04]  /*2710*/  ISETP.NE.U32.AND P1, PT, R111, RZ, PT ;  /* 0x000000ff6f00720c */ /* 0x000fc80003f25070 */
[----:B------:R-:W-:-:S13]  /*2720*/  ISETP.NE.AND.EX P1, PT, R157, RZ, PT, P1 ;  /* 0x000000ff9d00720c */ /* 0x000fda0003f25310 */
[----:B------:R-:W-:Y:S05]  /*2730*/  @P1 BRA `(.L_x_3208) ;  /* 0x0000000400941947 */ /* 0x000fea0003800000 */
[----:B------:R-:W0:Y:S01]  /*2740*/  @P3 LDC R110, c[0x0][0x40c] ;  /* 0x00010300ff6e3b82 */ /* 0x000e220000000800 */
[-CC-:B------:R-:W-:Y:S01]  /*2750*/  @P2 FFMA.FTZ R109, R144, R142.reuse, R155.reuse ;  /* 0x0000008e906d2223 */ /* 0x180fe2000001009b */
[----:B------:R-:W-:Y:S01]  /*2760*/  @P2 FFMA.FTZ R159, R3, R142, R155 ;  /* 0x0000008e039f2223 */ /* 0x000fe2000001009b */
[----:B------:R-:W-:Y:S02]  /*2770*/  MOV R158, R27 ;  /* 0x0000001b009e7202 */ /* 0x000fe40000000f00 */
[----:B------:R-:W-:Y:S01]  /*2780*/  @P2 FADD.FTZ R108, R128, -R109 ;  /* 0x8000006d806c2221 */ /* 0x000fe20000010000 */
[----:B------:R-:W-:Y:S01]  /*2790*/  MOV R109, R25 ;  /* 0x00000019006d7202 */ /* 0x000fe20000000f00 */
[----:B------:R-:W-:Y:S01]  /*27a0*/  @P2 FADD.FTZ R159, R146, -R159 ;  /* 0x8000009f929f2221 */ /* 0x000fe20000010000 */
[----:B------:R-:W1:Y:S01]  /*27b0*/  @P3 LDC R161, c[0x0][0x40c] ;  /* 0x00010300ffa13b82 */ /* 0x000e620000000800 */
[C---:B------:R-:W-:Y:S01]  /*27c0*/  @P2 FFMA.FTZ R109, R5.reuse, R108, R25 ;  /* 0x0000006c056d2223 */ /* 0x040fe20000010019 */
[----:B------:R-:W-:Y:S01]  /*27d0*/  MOV R108, R24 ;  /* 0x00000018006c7202 */ /* 0x000fe20000000f00 */
[----:B------:R-:W-:Y:S01]  /*27e0*/  @P2 FFMA.FTZ R108, R5, R159, R24 ;  /* 0x0000009f056c2223 */ /* 0x000fe20000010018 */
[C---:B-----5:R-:W-:Y:S01]  /*27f0*/  @P3 SHF.L.U32 R159, R104.reuse, 0x10, RZ ;  /* 0x00000010689f3819 */ /* 0x060fe200000006ff */
[----:B0-----:R-:W-:Y:S01]  /*2800*/  @P3 FMUL.FTZ R110, R109, R110 ;  /* 0x0000006e6d6e3220 */ /* 0x001fe20000410000 */
[----:B------:R-:W-:-:S04]  /*2810*/  @P3 PRMT R109, R104, 0x7632, R109 ;  /* 0x00007632686d3816 */ /* 0x000fc8000000006d */
[----:B------:R-:W-:-:S05]  /*2820*/  @P3 SHF.L.U32 R109, R109, 0x10, RZ ;  /* 0x000000106d6d3819 */ /* 0x000fca00000006ff */
[----:B------:R-:W-:Y:S01]  /*2830*/  @P3 FFMA.FTZ R33, R110, R109, R33 ;  /* 0x0000006d6e213223 */ /* 0x000fe20000010021 */
[----:B-1----:R-:W-:Y:S01]  /*2840*/  @P3 FMUL.FTZ R109, R108, R161 ;  /* 0x000000a16c6d3220 */ /* 0x002fe20000410000 */
[----:B------:R-:W-:Y:S01]  /*2850*/  @P3 SHF.L.U32 R108, R64, 0x10, RZ ;  /* 0x00000010406c3819 */ /* 0x000fe200000006ff */
[----:B------:R-:W0:Y:S02]  /*2860*/  @P3 LDC R161, c[0x0][0x40c] ;  /* 0x00010300ffa13b82 */ /* 0x000e240000000800 */
[-C--:B------:R-:W-:Y:S01]  /*2870*/  @P3 FFMA.FTZ R32, R159, R109.reuse, R32 ;  /* 0x0000006d9f203223 */ /* 0x080fe20000010020 */
[----:B------:R-:W-:Y:S01]  /*2880*/  @P3 SHF.L.U32 R159, R11, 0x10, RZ ;  /* 0x000000100b9f3819 */ /* 0x000fe200000006ff */
[----:B------:R-:W-:-:S04]  /*2890*/  @P3 FMUL.FTZ R109, R108, R109 ;  /* 0x0000006d6c6d3220 */ /* 0x000fc80000410000 */
[----:B------:R-:W-:Y:S01]  /*28a0*/  @P3 FMUL.FTZ R110, R159, R110 ;  /* 0x0000006e9f6e3220 */ /* 0x000fe20000410000 */
[----:B------:R-:W-:Y:S01]  /*28b0*/  @P2 FFMA.FTZ R159, R130, R142, R155 ;  /* 0x0000008e829f2223 */ /* 0x000fe2000001009b */
[----:B------:R-:W-:-:S03]  /*28c0*/  @P3 F2FP.BF16.F32.PACK_AB R109, RZ, R109 ;  /* 0x0000006dff6d323e */ /* 0x000fc600000010ff */
[----:B------:R-:W-:Y:S01]  /*28d0*/  @P2 FADD.FTZ R108, R126, -R159 ;  /* 0x8000009f7e6c2221 */ /* 0x000fe20000010000 */
[----:B------:R-:W-:Y:S02]  /*28e0*/  @P3 PRMT R100, R109, 0x7610, R100 ;  /* 0x000076106d643816 */ /* 0x000fe40000000064 */
[----:B------:R-:W-:Y:S01]  /*28f0*/  @P3 PRMT R109, R105, 0x7632, R109 ;  /* 0x00007632696d3816 */ /* 0x000fe2000000006d */
[----:B------:R-:W-:Y:S01]  /*2900*/  @P2 FFMA.FTZ R158, R5, R108, R27 ;  /* 0x0000006c059e2223 */ /* 0x000fe2000001001b */
[----:B------:R-:W-:Y:S01]  /*2910*/  @P3 F2FP.BF16.F32.PACK_AB R110, RZ, R110 ;  /* 0x0000006eff6e323e */ /* 0x000fe200000010ff */
[-CC-:B------:R-:W-:Y:S01]  /*2920*/  @P2 FFMA.FTZ R108, R131, R142.reuse, R155.reuse ;  /* 0x0000008e836c2223 */ /* 0x180fe2000001009b */
[----:B------:R-:W-:Y:S02]  /*2930*/  @P3 SHF.L.U32 R109, R109, 0x10, RZ ;  /* 0x000000106d6d3819 */ /* 0x000fe400000006ff */
[----:B------:R-:W-:Y:S01]  /*2940*/  @P3 PRMT R100, R100, 0x5410, R110 ;  /* 0x0000541064643816 */ /* 0x000fe2000000006e */
[----:B------:R-:W-:Y:S01]  /*2950*/  @P2 FADD.FTZ R159, R129, -R108 ;  /* 0x8000006c819f2221 */ /* 0x000fe20000010000 */
[----:B0-----:R-:W-:Y:S01]  /*2960*/  @P3 FMUL.FTZ R158, R158, R161 ;  /* 0x000000a19e9e3220 */ /* 0x001fe20000410000 */
[----:B------:R-:W-:Y:S01]  /*2970*/  @P2 FFMA.FTZ R110, R127, R142, R155 ;  /* 0x0000008e7f6e2223 */ /* 0x000fe2000001009b */
[----:B------:R-:W0:Y:S01]  /*2980*/  @P3 LDC R161, c[0x0][0x40c] ;  /* 0x00010300ffa13b82 */ /* 0x000e220000000800 */
[----:B------:R-:W-:Y:S01]  /*2990*/  MOV R108, R26 ;  /* 0x0000001a006c7202 */ /* 0x000fe20000000f00 */
[----:B------:R-:W-:Y:S01]  /*29a0*/  @P3 FFMA.FTZ R35, R158, R109, R35 ;  /* 0x0000006d9e233223 */ /* 0x000fe20000010023 */
[----:B------:R-:W-:Y:S01]  /*29b0*/  @P2 FFMA.FTZ R109, R124, R142, R155 ;  /* 0x0000008e7c6d2223 */ /* 0x000fe2000001009b */
[----:B------:R-:W-:Y:S01]  /*29c0*/  @P2 FFMA.FTZ R108, R5, R159, R26 ;  /* 0x0000009f056c2223 */ /* 0x000fe2000001001a */
[----:B------:R-:W-:Y:S01]  /*29d0*/  @P2 FADD.FTZ R159, R123, -R110 ;  /* 0x8000006e7b9f2221 */ /* 0x000fe20000010000 */
[----:B------:R-:W-:Y:S01]  /*29e0*/  MOV R110, R20 ;  /* 0x00000014006e7202 */ /* 0x000fe20000000f00 */
[----:B------:R-:W-:-:S02]  /*29f0*/  @P2 FADD.FTZ R160, R120, -R109 ;  /* 0x8000006d78a02221 */ /* 0x000fc40000010000 */
[C---:B------:R-:W-:Y:S01]  /*2a00*/  @P2 FFMA.FTZ R110, R5.reuse, R159, R20 ;  /* 0x0000009f056e2223 */ /* 0x040fe20000010014 */
[----:B------:R-:W-:Y:S01]  /*2a10*/  MOV R159, R21 ;  /* 0x00000015009f7202 */ /* 0x000fe20000000f00 */
[----:B------:R-:W-:Y:S02]  /*2a20*/  @P2 FFMA.FTZ R159, R5, R160, R21 ;  /* 0x000000a0059f2223 */ /* 0x000fe40000010015 */
[----:B------:R-:W1:Y:S01]  /*2a30*/  @P3 LDC R160, c[0x0][0x40c] ;  /* 0x00010300ffa03b82 */ /* 0x000e620000000800 */
[----:B0-----:R-:W-:Y:S01]  /*2a40*/  @P3 FMUL.FTZ R109, R108, R161 ;  /* 0x000000a16c6d3220 */ /* 0x001fe20000410000 */
[----:B------:R-:W-:Y:S02]  /*2a50*/  @P3 SHF.L.U32 R161, R105, 0x10, RZ ;  /* 0x0000001069a13819 */ /* 0x000fe400000006ff */
[----:B------:R-:W-:-:S03]  /*2a60*/  @P3 SHF.L.U32 R108, R65, 0x10, RZ ;  /* 0x00000010416c3819 */ /* 0x000fc600000006ff */
[-C--:B------:R-:W-:Y:S01]  /*2a70*/  @P3 FFMA.FTZ R34, R161, R109.reuse, R34 ;  /* 0x0000006da1223223 */ /* 0x080fe20000010022 */
[----:B------:R-:W-:Y:S01]  /*2a80*/  @P3 SHF.L.U32 R161, R10, 0x10, RZ ;  /* 0x000000100aa13819 */ /* 0x000fe200000006ff */
[----:B------:R-:W-:-:S04]  /*2a90*/  @P3 FMUL.FTZ R109, R108, R109 ;  /* 0x0000006d6c6d3220 */ /* 0x000fc80000410000 */
[----:B------:R-:W-:Y:S01]  /*2aa0*/  @P3 FMUL.FTZ R108, R161, R158 ;  /* 0x0000009ea16c3220 */ /* 0x000fe20000410000 */
[----:B-1----:R-:W-:Y:S01]  /*2ab0*/  @P3 FMUL.FTZ R158, R159, R160 ;  /* 0x000000a09f9e3220 */ /* 0x002fe20000410000 */
[----:B------:R-:W0:Y:S01]  /*2ac0*/  @P3 LDC R161, c[0x0][0x40c] ;  /* 0x00010300ffa13b82 */ /* 0x000e220000000800 */
[----:B------:R-:W-:Y:S01]  /*2ad0*/  @P3 PRMT R159, R106, 0x7632, R159 ;  /* 0x000076326a9f3816 */ /* 0x000fe2000000009f */
[----:B------:R-:W-:Y:S01]  /*2ae0*/  @P2 FFMA.FTZ R160, R125, R142, R155 ;  /* 0x0000008e7da02223 */ /* 0x000fe2000001009b */
[----:B------:R-:W-:Y:S02]  /*2af0*/  @P3 F2FP.BF16.F32.PACK_AB R109, RZ, R109 ;  /* 0x0000006dff6d323e */ /* 0x000fe400000010ff */
[----:B------:R-:W-:Y:S01]  /*2b00*/  @P3 SHF.L.U32 R159, R159, 0x10, RZ ;  /* 0x000000109f9f3819 */ /* 0x000fe200000006ff */
[----:B------:R-:W-:Y:S01]  /*2b10*/  @P2 FADD.FTZ R160, R121, -R160 ;  /* 0x800000a079a02221 */ /* 0x000fe20000010000 */
[----:B------:R-:W-:Y:S02]  /*2b20*/  @P3 F2FP.BF16.F32.PACK_AB R108, RZ, R108 ;  /* 0x0000006cff6c323e */ /* 0x000fe400000010ff */
[----:B------:R-:W-:Y:S01]  /*2b30*/  @P3 PRMT R101, R109, 0x7610, R101 ;  /* 0x000076106d653816 */ /* 0x000fe20000000065 */
[----:B------:R-:W-:-:S03]  /*2b40*/  @P3 FFMA.FTZ R37, R158, R159, R37 ;  /* 0x0000009f9e253223 */ /* 0x000fc60000010025 */
[----:B------:R-:W-:Y:S01]  /*2b50*/  @P3 PRMT R101, R101, 0x5410, R108 ;  /* 0x0000541065653816 */ /* 0x000fe2000000006c */
[----:B0-----:R-:W-:Y:S01]  /*2b60*/  @P3 FMUL.FTZ R159, R110, R161 ;  /* 0x000000a16e9f3220 */ /* 0x001fe20000410000 */
[----:B------:R-:W-:Y:S02]  /*2b70*/  @P3 SHF.L.U32 R161, R106, 0x10, RZ ;  /* 0x000000106aa13819 */ /* 0x000fe400000006ff */
[----:B------:R-:W-:-:S03]  /*2b80*/  @P3 SHF.L.U32 R110, R66, 0x10, RZ ;  /* 0x00000010426e3819 */ /* 0x000fc600000006ff */
[-C--:B------:R-:W-:Y:S01]  /*2b90*/  @P3 FFMA.FTZ R36, R161, R159.reuse, R36 ;  /* 0x0000009fa1243223 */ /* 0x080fe20000010024 */
[----:B------:R-:W-:Y:S01]  /*2ba0*/  @P3 SHF.L.U32 R161, R9, 0x10, RZ ;  /* 0x0000001009a13819 */ /* 0x000fe200000006ff */
[----:B------:R-:W-:Y:S01]  /*2bb0*/  @P3 FMUL.FTZ R110, R110, R159 ;  /* 0x0000009f6e6e3220 */ /* 0x000fe20000410000 */
[----:B------:R-:W-:Y:S01]  /*2bc0*/  MOV R159, R22 ;  /* 0x00000016009f7202 */ /* 0x000fe20000000f00 */
[----:B------:R-:W-:Y:S02]  /*2bd0*/  @P2 FFMA.FTZ R159, R5, R160, R22 ;  /* 0x000000a0059f2223 */ /* 0x000fe40000010016 */
[----:B------:R-:W0:Y:S01]  /*2be0*/  @P3 LDC R160, c[0x0][0x40c] ;  /* 0x00010300ffa03b82 */ /* 0x000e220000000800 */
[----:B------:R-:W-:Y:S01]  /*2bf0*/  @P3 FMUL.FTZ R158, R161, R158 ;  /* 0x0000009ea19e3220 */ /* 0x000fe20000410000 */
[----:B------:R-:W-:Y:S02]  /*2c00*/  @P3 SHF.L.U32 R161, R107, 0x10, RZ ;  /* 0x000000106ba13819 */ /* 0x000fe400000006ff */
[----:B------:R-:W-:-:S02]  /*2c10*/  @P3 F2FP.BF16.F32.PACK_AB R110, RZ, R110 ;  /* 0x0000006eff6e323e */ /* 0x000fc400000010ff */
[----:B------:R-:W-:Y:S02]  /*2c20*/  @P3 F2FP.BF16.F32.PACK_AB R158, RZ, R158 ;  /* 0x0000009eff9e323e */ /* 0x000fe400000010ff */
[----:B------:R-:W-:-:S04]  /*2c30*/  @P3 PRMT R102, R110, 0x7610, R102 ;  /* 0x000076106e663816 */ /* 0x000fc80000000066 */
[----:B------:R-:W-:Y:S01]  /*2c40*/  @P3 PRMT R102, R102, 0x5410, R158 ;  /* 0x0000541066663816 */ /* 0x000fe2000000009e */
[----:B0-----:R-:W-:Y:S01]  /*2c50*/  @P3 FMUL.FTZ R159, R159, R160 ;  /* 0x000000a09f9f3220 */ /* 0x001fe20000410000 */
[----:B------:R-:W-:-:S03]  /*2c60*/  @P3 SHF.L.U32 R160, R67, 0x10, RZ ;  /* 0x0000001043a03819 */ /* 0x000fc600000006ff */
[-C--:B------:R-:W-:Y:S02]  /*2c70*/  @P3 FFMA.FTZ R38, R161, R159.reuse, R38 ;  /* 0x0000009fa1263223 */ /* 0x080fe40000010026 */
[----:B------:R-:W-:-:S05]  /*2c80*/  @P3 FMUL.FTZ R159, R160, R159 ;  /* 0x0000009fa09f3220 */ /* 0x000fca0000410000 */
[----:B------:R-:W-:-:S04]  /*2c90*/  @P3 F2FP.BF16.F32.PACK_AB R159, RZ, R159 ;  /* 0x0000009fff9f323e */ /* 0x000fc800000010ff */
[----:B------:R-:W-:Y:S01]  /*2ca0*/  @P3 PRMT R103, R159, 0x7610, R103 ;  /* 0x000076109f673816 */ /* 0x000fe20000000067 */
[----:B------:R-:W-:Y:S06]  /*2cb0*/  @!P3 BRA `(.L_x_3193) ;  /* 0x0000000400c4b947 */ /* 0x000fec0003800000 */
[----:B------:R-:W-:Y:S01]  /*2cc0*/  @P2 FFMA.FTZ R109, R122, R142, R155 ;  /* 0x0000008e7a6d2223 */ /* 0x000fe2000001009b */
[----:B------:R-:W-:Y:S02]  /*2cd0*/  MOV R108, R23 ;  /* 0x00000017006c7202 */ /* 0x000fe40000000f00 */
[----:B------:R-:W-:Y:S01]  /*2ce0*/  SHF.L.U32 R159, R8, 0x10, RZ ;  /* 0x00000010089f7819 */ /* 0x000fe200000006ff */
[--C-:B------:R-:W-:Y:S01]  /*2cf0*/  @P2 FADD.FTZ R110, R118, -R109.reuse ;  /* 0x8000006d766e2221 */ /* 0x100fe20000010000 */
[----:B------:R-:W-:-:S03]  /*2d00*/  PRMT R109, R107, 0x7632, R109 ;  /* 0x000076326b6d7816 */ /* 0x000fc6000000006d */
[----:B------:R-:W-:Y:S01]  /*2d10*/  @P2 FFMA.FTZ R108, R5, R110, R23 ;  /* 0x0000006e056c2223 */ /* 0x000fe20000010017 */
[----:B------:R-:W-:-:S03]  /*2d20*/  SHF.L.U32 R109, R109, 0x10, RZ ;  /* 0x000000106d6d7819 */ /* 0x000fc600000006ff */
[----:B------:R-:W-:-:S04]  /*2d30*/  FMUL.FTZ R108, R108, UR13 ;  /* 0x0000000d6c6c7c20 */ /* 0x000fc80008410000 */
[----:B------:R-:W-:Y:S01]  /*2d40*/  FMUL.FTZ R110, R159, R108 ;  /* 0x0000006c9f6e7220 */ /* 0x000fe20000410000 */
[----:B------:R-:W-:-:S04]  /*2d50*/  FFMA.FTZ R39, R108, R109, R39 ;  /* 0x0000006d6c277223 */ /* 0x000fc80000010027 */
[----:B------:R-:W-:-:S04]  /*2d60*/  F2FP.BF16.F32.PACK_AB R110, RZ, R110 ;  /* 0x0000006eff6e723e */ /* 0x000fc800000010ff */
[----:B------:R-:W-:Y:S01]  /*2d70*/  PRMT R103, R103, 0x5410, R110 ;  /* 0x0000541067677816 */ /* 0x000fe2000000006e */
[----:B------:R-:W-:Y:S06]  /*2d80*/  BRA `(.L_x_3193) ;  /* 0x0000000400907947 */ /* 0x000fec0003800000 */
.L_x_3208:
[----:B------:R-:W0:Y:S01]  /*2d90*/  @P3 LDC R94, c[0x0][0x40c] ;  /* 0x00010300ff5e3b82 */ /* 0x000e220000000800 */
[----:B------:R-:W-:Y:S01]  /*2da0*/  @P2 FFMA.FTZ R93, R3, R142, R155 ;  /* 0x0000008e035d2223 */ /* 0x000fe2000001009b */
[----:B------:R-:W-:Y:S02]  /*2db0*/  MOV R96, R24 ;  /* 0x0000001800607202 */ /* 0x000fe40000000f00 */
[----:B------:R-:W-:Y:S01]  /*2dc0*/  MOV R97, R25 ;  /* 0x0000001900617202 */ /* 0x000fe20000000f00 */
[----:B------:R-:W-:Y:S01]  /*2dd0*/  @P2 FADD.FTZ R93, R146, -R93 ;  /* 0x8000005d925d2221 */ /* 0x000fe20000010000 */
[----:B------:R-:W-:Y:S02]  /*2de0*/  @P3 SHF.L.U32 R158, R64, 0x10, RZ ;  /* 0x00000010409e3819 */ /* 0x000fe400000006ff */
[----:B------:R-:W1:Y:S01]  /*2df0*/  @P3 LDC R95, c[0x0][0x40c] ;  /* 0x00010300ff5f3b82 */ /* 0x000e620000000800 */
[----:B------:R-:W-:Y:S01]  /*2e00*/  @P2 FFMA.FTZ R96, R5, R93, R24 ;  /* 0x0000005d05602223 */ /* 0x000fe20000010018 */
[----:B------:R-:W-:Y:S01]  /*2e10*/  @P2 FFMA.FTZ R93, R144, R142, R155 ;  /* 0x0000008e905d2223 */ /* 0x000fe2000001009b */
[----:B------:R-:W-:-:S02]  /*2e20*/  @P3 SHF.L.U32 R109, R11, 0x10, RZ ;  /* 0x000000100b6d3819 */ /* 0x000fc400000006ff */
[----:B------:R-:W-:Y:S01]  /*2e30*/  MOV R98, R26 ;  /* 0x0000001a00627202 */ /* 0x000fe20000000f00 */
[----:B------:R-:W-:Y:S01]  /*2e40*/  @P2 FADD.FTZ R92, R128, -R93 ;  /* 0x8000005d805c2221 */ /* 0x000fe20000010000 */
[----:B------:R-:W-:Y:S01]  /*2e50*/  MOV R99, R27 ;  /* 0x0000001b00637202 */ /* 0x000fe20000000f00 */
[----:B------:R-:W2:Y:S01]  /*2e60*/  @P3 LDC R159, c[0x0][0x40c] ;  /* 0x00010300ff9f3b82 */ /* 0x000ea20000000800 */
[----:B-----5:R-:W-:Y:S01]  /*2e70*/  @P3 SHF.L.U32 R161, R105, 0x10, RZ ;  /* 0x0000001069a13819 */ /* 0x020fe200000006ff */
[----:B------:R-:W-:Y:S01]  /*2e80*/  @P2 FFMA.FTZ R97, R5, R92, R25 ;  /* 0x0000005c05612223 */ /* 0x000fe20000010019 */
[----:B------:R-:W-:Y:S02]  /*2e90*/  @P3 PRMT R92, R104, 0x7632, R92 ;  /* 0x00007632685c3816 */ /* 0x000fe4000000005c */
[----:B------:R-:W-:Y:S02]  /*2ea0*/  @P3 PRMT R160, R105, 0x7632, R160 ;  /* 0x0000763269a03816 */ /* 0x000fe400000000a0 */
[----:B------:R-:W-:Y:S01]  /*2eb0*/  @P3 SHF.L.U32 R93, R92, 0x10, RZ ;  /* 0x000000105c5d3819 */ /* 0x000fe200000006ff */
[----:B0-----:R-:W-:Y:S01]  /*2ec0*/  @P3 FMUL.FTZ R92, R97, R94 ;  /* 0x0000005e615c3220 */ /* 0x001fe20000410000 */
[----:B------:R-:W0:Y:S01]  /*2ed0*/  @P3 LDC R108, c[0x0][0x40c] ;  /* 0x00010300ff6c3b82 */ /* 0x000e220000000800 */
[----:B------:R-:W-:-:S02]  /*2ee0*/  @P3 SHF.L.U32 R162, R67, 0x10, RZ ;  /* 0x0000001043a23819 */ /* 0x000fc400000006ff */
[----:B------:R-:W-:Y:S01]  /*2ef0*/  @P3 FFMA.FTZ R33, R92, R93, R33 ;  /* 0x0000005d5c213223 */ /* 0x000fe20000010021 */
[----:B------:R-:W-:Y:S01]  /*2f00*/  @P3 FMUL.FTZ R109, R109, R92 ;  /* 0x0000005c6d6d3220 */ /* 0x000fe20000410000 */
[----:B-1----:R-:W-:Y:S01]  /*2f10*/  @P3 FMUL.FTZ R93, R96, R95 ;  /* 0x0000005f605d3220 */ /* 0x002fe20000410000 */
[----:B------:R-:W-:-:S03]  /*2f20*/  @P3 SHF.L.U32 R95, R104, 0x10, RZ ;  /* 0x00000010685f3819 */ /* 0x000fc600000006ff */
[----:B------:R-:W-:Y:S01]  /*2f30*/  @P3 F2FP.BF16.F32.PACK_AB R109, RZ, R109 ;  /* 0x0000006dff6d323e */ /* 0x000fe200000010ff */
[-C--:B------:R-:W-:Y:S01]  /*2f40*/  @P3 FMUL.FTZ R158, R158, R93.reuse ;  /* 0x0000005d9e9e3220 */ /* 0x080fe20000410000 */
[----:B------:R-:W-:Y:S01]  /*2f50*/  @P3 FFMA.FTZ R32, R95, R93, R32 ;  /* 0x0000005d5f203223 */ /* 0x000fe20000010020 */
[----:B------:R-:W-:Y:S01]  /*2f60*/  @P2 FFMA.FTZ R93, R122, R142, R155 ;  /* 0x0000008e7a5d2223 */ /* 0x000fe2000001009b */
[----:B------:R-:W-:Y:S02]  /*2f70*/  MOV R95, R23 ;  /* 0x00000017005f7202 */ /* 0x000fe40000000f00 */
[----:B------:R-:W-:Y:S01]  /*2f80*/  @P3 F2FP.BF16.F32.PACK_AB R158, RZ, R158 ;  /* 0x0000009eff9e323e */ /* 0x000fe200000010ff */
[----:B------:R-:W-:Y:S01]  /*2f90*/  @P2 FADD.FTZ R92, R118, -R93 ;  /* 0x8000005d765c2221 */ /* 0x000fe20000010000 */
[----:B------:R-:W-:Y:S02]  /*2fa0*/  @P2 FFMA.FTZ R93, R130, R142, R155 ;  /* 0x0000008e825d2223 */ /* 0x000fe4000001009b */
[----:B------:R-:W-:Y:S01]  /*2fb0*/  @P3 PRMT R100, R158, 0x7610, R100 ;  /* 0x000076109e643816 */ /* 0x000fe20000000064 */
[----:B------:R-:W-:Y:S01]  /*2fc0*/  @P2 FFMA.FTZ R95, R5, R92, R23 ;  /* 0x0000005c055f2223 */ /* 0x000fe20000010017 */
[----:B------:R-:W-:Y:S01]  /*2fd0*/  @P2 FFMA.FTZ R92, R131, R142, R155 ;  /* 0x0000008e835c2223 */ /* 0x000fe2000001009b */
[----:B------:R-:W-:-:S02]  /*2fe0*/  @P3 PRMT R158, R106, 0x7632, R158 ;  /* 0x000076326a9e3816 */ /* 0x000fc4000000009e */
[----:B------:R-:W-:Y:S01]  /*2ff0*/  @P3 PRMT R100, R100, 0x5410, R109 ;  /* 0x0000541064643816 */ /* 0x000fe2000000006d */
[----:B------:R-:W-:Y:S01]  /*3000*/  @P2 FADD.FTZ R92, R129, -R92 ;  /* 0x8000005c815c2221 */ /* 0x000fe20000010000 */
[----:B------:R-:W-:-:S03]  /*3010*/  @P3 SHF.L.U32 R109, R106, 0x10, RZ ;  /* 0x000000106a6d3819 */ /* 0x000fc600000006ff */
[----:B------:R-:W-:Y:S01]  /*3020*/  @P2 FFMA.FTZ R98, R5, R92, R26 ;  /* 0x0000005c05622223 */ /* 0x000fe2000001001a */
[----:B------:R-:W-:-:S03]  /*3030*/  @P2 FADD.FTZ R92, R126, -R93 ;  /* 0x8000005d7e5c2221 */ /* 0x000fc60000010000 */
[----:B--2---:R-:W-:Y:S01]  /*3040*/  @P3 FMUL.FTZ R159, R98, R159 ;  /* 0x0000009f629f3220 */ /* 0x004fe20000410000 */
[----:B------:R-:W-:Y:S01]  /*3050*/  @P2 FFMA.FTZ R99, R5, R92, R27 ;  /* 0x0000005c05632223 */ /* 0x000fe2000001001b */
[--C-:B------:R-:W-:Y:S02]  /*3060*/  @P2 FFMA.FTZ R92, R127, R142, R155.reuse ;  /* 0x0000008e7f5c2223 */ /* 0x100fe4000001009b */
[----:B------:R-:W-:Y:S01]  /*3070*/  @P3 FFMA.FTZ R34, R161, R159, R34 ;  /* 0x0000009fa1223223 */ /* 0x000fe20000010022 */
[----:B------:R-:W-:Y:S01]  /*3080*/  @P3 SHF.L.U32 R161, R160, 0x10, RZ ;  /* 0x00000010a0a13819 */ /* 0x000fe200000006ff */
[----:B------:R-:W-:Y:S01]  /*3090*/  @P2 FADD.FTZ R93, R123, -R92 ;  /* 0x8000005c7b5d2221 */ /* 0x000fe20000010000 */
[----:B------:R-:W-:Y:S01]  /*30a0*/  MOV R92, R20 ;  /* 0x00000014005c7202 */ /* 0x000fe20000000f00 */
[----:B0-----:R-:W-:Y:S02]  /*30b0*/  @P3 FMUL.FTZ R160, R99, R108 ;  /* 0x0000006c63a03220 */ /* 0x001fe40000410000 */
[----:B------:R-:W-:Y:S01]  /*30c0*/  @P2 FFMA.FTZ R92, R5, R93, R20 ;  /* 0x0000005d055c2223 */ /* 0x000fe20000010014 */
[----:B------:R-:W-:Y:S01]  /*30d0*/  @P2 FFMA.FTZ R93, R124, R142, R155 ;  /* 0x0000008e7c5d2223 */ /* 0x000fe2000001009b */
[----:B------:R-:W-:Y:S01]  /*30e0*/  @P3 FFMA.FTZ R35, R160, R161, R35 ;  /* 0x000000a1a0233223 */ /* 0x000fe20000010023 */
[----:B------:R-:W-:-:S02]  /*30f0*/  @P3 SHF.L.U32 R161, R10, 0x10, RZ ;  /* 0x000000100aa13819 */ /* 0x000fc400000006ff */
[----:B------:R-:W-:Y:S01]  /*3100*/  @P2 FADD.FTZ R94, R120, -R93 ;  /* 0x8000005d785e2221 */ /* 0x000fe20000010000 */
[----:B------:R-:W-:Y:S02]  /*3110*/  MOV R93, R21 ;  /* 0x00000015005d7202 */ /* 0x000fe40000000f00 */
[----:B------:R-:W-:Y:S01]  /*3120*/  @P3 FMUL.FTZ R160, R161, R160 ;  /* 0x000000a0a1a03220 */ /* 0x000fe20000410000 */
[----:B------:R-:W-:Y:S01]  /*3130*/  @P2 FFMA.FTZ R93, R5, R94, R21 ;  /* 0x0000005e055d2223 */ /* 0x000fe20000010015 */
[----:B------:R-:W-:Y:S01]  /*3140*/  @P2 FFMA.FTZ R94, R125, R142, R155 ;  /* 0x0000008e7d5e2223 */ /* 0x000fe2000001009b */
[----:B------:R-:W-:-:S03]  /*3150*/  @P3 SHF.L.U32 R161, R158, 0x10, RZ ;  /* 0x000000109ea13819 */ /* 0x000fc600000006ff */
[----:B------:R-:W-:Y:S01]  /*3160*/  @P2 FADD.FTZ R110, R121, -R94 ;  /* 0x8000005e796e2221 */ /* 0x000fe20000010000 */
[----:B------:R-:W-:-:S03]  /*3170*/  MOV R94, R22 ;  /* 0x00000016005e7202 */ /* 0x000fc60000000f00 */
[----:B------:R-:W-:Y:S01]  /*3180*/  @P2 FFMA.FTZ R94, R5, R110, R22 ;  /* 0x0000006e055e2223 */ /* 0x000fe20000010016 */
[----:B------:R-:W-:-:S05]  /*3190*/  @P3 SHF.L.U32 R110, R65, 0x10, RZ ;  /* 0x00000010416e3819 */ /* 0x000fca00000006ff */
[----:B------:R-:W-:Y:S02]  /*31a0*/  @P3 FMUL.FTZ R159, R110, R159 ;  /* 0x0000009f6e9f3220 */ /* 0x000fe40000410000 */
[----:B------:R-:W0:Y:S03]  /*31b0*/  @P3 LDC R110, c[0x0][0x40c] ;  /* 0x00010300ff6e3b82 */ /* 0x000e260000000800 */
[----:B------:R-:W-:-:S04]  /*31c0*/  @P3 F2FP.BF16.F32.PACK_AB R108, RZ, R159 ;  /* 0x0000009fff6c323e */ /* 0x000fc800000010ff */
[----:B------:R-:W-:Y:S01]  /*31d0*/  @P3 PRMT R101, R108, 0x7610, R101 ;  /* 0x000076106c653816 */ /* 0x000fe20000000065 */
[----:B------:R-:W1:Y:S01]  /*31e0*/  @P3 LDC R159, c[0x0][0x40c] ;  /* 0x00010300ff9f3b82 */ /* 0x000e620000000800 */
[----:B0-----:R-:W-:Y:S01]  /*31f0*/  @P3 FMUL.FTZ R158, R93, R110 ;  /* 0x0000006e5d9e3220 */ /* 0x001fe20000410000 */
[----:B------:R-:W-:Y:S02]  /*3200*/  @P3 F2FP.BF16.F32.PACK_AB R110, RZ, R160 ;  /* 0x000000a0ff6e323e */ /* 0x000fe400000010ff */
[----:B------:R-:W-:Y:S01]  /*3210*/  @P3 SHF.L.U32 R160, R66, 0x10, RZ ;  /* 0x0000001042a03819 */ /* 0x000fe200000006ff */
[----:B------:R-:W-:Y:S01]  /*3220*/  @P3 FFMA.FTZ R37, R158, R161, R37 ;  /* 0x000000a19e253223 */ /* 0x000fe20000010025 */
[----:B------:R-:W-:Y:S02]  /*3230*/  @P3 PRMT R101, R101, 0x5410, R110 ;  /* 0x0000541065653816 */ /* 0x000fe4000000006e */
[----:B------:R-:W0:Y:S01]  /*3240*/  @P3 LDC R161, c[0x0][0x40c] ;  /* 0x00010300ffa13b82 */ /* 0x000e220000000800 */
[----:B-1----:R-:W-:-:S04]  /*3250*/  @P3 FMUL.FTZ R159, R92, R159 ;  /* 0x0000009f5c9f3220 */ /* 0x002fc80000410000 */
[-C--:B------:R-:W-:Y:S01]  /*3260*/  @P3 FFMA.FTZ R36, R109, R159.reuse, R36 ;  /* 0x0000009f6d243223 */ /* 0x080fe20000010024 */
[----:B------:R-:W-:Y:S01]  /*3270*/  @P3 FMUL.FTZ R109, R160, R159 ;  /* 0x0000009fa06d3220 */ /* 0x000fe20000410000 */
[----:B------:R-:W-:Y:S01]  /*3280*/  @P3 SHF.L.U32 R159, R9, 0x10, RZ ;  /* 0x00000010099f3819 */ /* 0x000fe200000006ff */
[----:B------:R-:W1:Y:S03]  /*3290*/  @P3 LDC R160, c[0x0][0x40c] ;  /* 0x00010300ffa03b82 */ /* 0x000e660000000800 */
[----:B------:R-:W-:Y:S01]  /*32a0*/  @P3 F2FP.BF16.F32.PACK_AB R109, RZ, R109 ;  /* 0x0000006dff6d323e */ /* 0x000fe200000010ff */
[----:B------:R-:W-:Y:S01]  /*32b0*/  @P3 FMUL.FTZ R158, R159, R158 ;  /* 0x0000009e9f9e3220 */ /* 0x000fe20000410000 */
[----:B------:R-:W-:Y:S02]  /*32c0*/  @P3 SHF.L.U32 R159, R107, 0x10, RZ ;  /* 0x000000106b9f3819 */ /* 0x000fe400000006ff */
[----:B------:R-:W-:-:S02]  /*32d0*/  @P3 PRMT R102, R109, 0x7610, R102 ;  /* 0x000076106d663816 */ /* 0x000fc40000000066 */
[----:B------:R-:W-:-:S04]  /*32e0*/  @P3 F2FP.BF16.F32.PACK_AB R158, RZ, R158 ;  /* 0x0000009eff9e323e */ /* 0x000fc800000010ff */
[----:B------:R-:W-:Y:S01]  /*32f0*/  @P3 PRMT R102, R102, 0x5410, R158 ;  /* 0x0000541066663816 */ /* 0x000fe2000000009e */
[----:B0-----:R-:W-:-:S04]  /*3300*/  @P3 FMUL.FTZ R161, R94, R161 ;  /* 0x000000a15ea13220 */ /* 0x001fc80000410000 */
[-C--:B------:R-:W-:Y:S01]  /*3310*/  @P3 FFMA.FTZ R38, R159, R161.reuse, R38 ;  /* 0x000000a19f263223 */ /* 0x080fe20000010026 */
[----:B------:R-:W-:Y:S01]  /*3320*/  @P3 FMUL.FTZ R159, R162, R161 ;  /* 0x000000a1a29f3220 */ /* 0x000fe20000410000 */
[----:B------:R-:W-:Y:S01]  /*3330*/  @P3 PRMT R161, R107, 0x7632, R161 ;  /* 0x000076326ba13816 */ /* 0x000fe200000000a1 */
[----:B-1----:R-:W-:-:S03]  /*3340*/  @P3 FMUL.FTZ R160, R95, R160 ;  /* 0x000000a05fa03220 */ /* 0x002fc60000410000 */
[----:B------:R-:W-:Y:S02]  /*3350*/  @P3 SHF.L.U32 R161, R161, 0x10, RZ ;  /* 0x00000010a1a13819 */ /* 0x000fe400000006ff */
[----:B------:R-:W-:-:S03]  /*3360*/  @P3 F2FP.BF16.F32.PACK_AB R159, RZ, R159 ;  /* 0x0000009fff9f323e */ /* 0x000fc600000010ff */
[----:B------:R-:W-:Y:S01]  /*3370*/  @P3 FFMA.FTZ R39, R160, R161, R39 ;  /* 0x000000a1a0273223 */ /* 0x000fe20000010027 */
[----:B------:R-:W-:Y:S02]  /*3380*/  @P3 SHF.L.U32 R161, R8, 0x10, RZ ;  /* 0x0000001008a13819 */ /* 0x000fe400000006ff */
[----:B------:R-:W-:-:S03]  /*3390*/  @P3 PRMT R103, R159, 0x7610, R103 ;  /* 0x000076109f673816 */ /* 0x000fc60000000067 */
[----:B------:R-:W-:-:S05]  /*33a0*/  @P3 FMUL.FTZ R160, R161, R160 ;  /* 0x000000a0a1a03220 */ /* 0x000fca0000410000 */
[----:B------:R-:W-:-:S04]  /*33b0*/  @P3 F2FP.BF16.F32.PACK_AB R160, RZ, R160 ;  /* 0x000000a0ffa0323e */ /* 0x000fc800000010ff */
[----:B------:R-:W-:-:S07]  /*33c0*/  @P3 PRMT R103, R103, 0x5410, R160 ;  /* 0x0000541067673816 */ /* 0x000fce00000000a0 */
.L_x_3193:
[----:B------:R-:W-:Y:S05]  /*33d0*/  BSYNC.RECONVERGENT B1 ;  /* 0x0000000000017941 */ /* 0x000fea0003800200 */
.L_x_3176:
[----:B------:R-:W-:Y:S01]  /*33e0*/  ISETP.NE.U32.AND P1, PT, R111, RZ, PT ;  /* 0x000000ff6f00720c */ /* 0x000fe20003f25070 */
[----:B------:R-:W0:Y:S01]  /*33f0*/  @P3 LDC.64 R108, c[0x0][0x468] ;  /* 0x00011a00ff6c3b82 */ /* 0x000e220000000a00 */
[----:B------:R-:W-:Y:S02]  /*3400*/  BSSY.RECONVERGENT B1, `(.L_x_3209) ;  /* 0x000000d000017945 */ /* 0x000fe40003800200 */
[----:B------:R-:W-:Y:S02]  /*3410*/  ISETP.NE.AND.EX P1, PT, R157, RZ, PT, P1 ;  /* 0x000000ff9d00720c */ /* 0x000fe40003f25310 */
[----:B------:R-:W-:-:S11]  /*3420*/  IADD3 R157, PT, PT, R143, 0x20, RZ ;  /* 0x000000208f9d7810 */ /* 0x000fd60007ffe0ff */
[----:B------:R-:W1:Y:S01]  /*3430*/  @P1 LDC.64 R110, c[0x0][0x478] ;  /* 0x00011e00ff6e1b82 */ /* 0x000e620000000a00 */
[----:B0-----:R-:W-:-:S04]  /*3440*/  @P3 IMAD.WIDE.U32 R108, R143, 0x10, R108 ;  /* 0x000000108f6c3825 */ /* 0x001fc800078e006c */
[----:B-1----:R-:W-:-:S05]  /*3450*/  @P1 IMAD.WIDE.U32 R110, R141, 0x20, R110 ;  /* 0x000000208d6e1825 */ /* 0x002fca00078e006e */
[----:B------:R0:W-:Y:S04]  /*3460*/  @P1 STG.E.128 desc[UR6][R110.64], R96 ;  /* 0x000000606e001986 */ /* 0x0001e8000c101d06 */
[----:B------:R0:W-:Y:S04]  /*3470*/  @P1 STG.E.128 desc[UR6][R110.64+0x10], R92 ;  /* 0x0000105c6e001986 */ /* 0x0001e8000c101d06 */
[----:B------:R0:W-:Y:S01]  /*3480*/  @P3 STG.E.128 desc[UR6][R108.64], R100 ;  /* 0x000000646c003986 */ /* 0x0001e2000c101d06 */
[----:B------:R-:W-:Y:S05]  /*3490*/  @!P3 BRA `(.L_x_3210) ;  /* 0x00000000000cb947 */ /* 0x000fea0003800000 */
[----:B-----5:R-:W1:Y:S02]  /*34a0*/  LDC.64 R104, c[0x0][0x390] ;  /* 0x0000e400ff687b82 */ /* 0x020e640000000a00 */
[----:B-1----:R-:W-:-:S06]  /*34b0*/  IMAD.WIDE.U32 R104, R157, 0x10, R104 ;  /* 0x000000109d687825 */ /* 0x002fcc00078e0068 */
[----:B------:R-:W5:Y:S02]  /*34c0*/  LDG.E.128 R104, desc[UR6][R104.64] ;  /* 0x0000000668687981 */ /* 0x000f64000c1e1d00 */
.L_x_3210:
[----:B------:R-:W-:Y:S05]  /*34d0*/  BSYNC.RECONVERGENT B1 ;  /* 0x0000000000017941 */ /* 0x000fea0003800200 */
.L_x_3209:
[----:B------:R-:W-:Y:S04]  /*34e0*/  BSSY.RECONVERGENT B1, `(.L_x_3211) ;  /* 0x00001df000017945 */ /* 0x000fe80003800200 */
[----:B------:R-:W-:Y:S05]  /*34f0*/  @!P0 BRA `(.L_x_3212) ;  /* 0x0000000c002c8947 */ /* 0x000fea0003800000 */
[----:B------:R-:W-:Y:S05]  /*3500*/  @!P1 BRA `(.L_x_3213) ;  /* 0x0000000400949947 */ /* 0x000fea0003800000 */
[----:B0-----:R-:W0:Y:S01]  /*3510*/  @P3 LDC R111, c[0x0][0x40c] ;  /* 0x00010300ff6f3b82 */ /* 0x001e220000000800 */
[-CC-:B------:R-:W-:Y:S01]  /*3520*/  @P2 FFMA.FTZ R94, R156, R142.reuse, R155.reuse ;  /* 0x0000008e9c5e2223 */ /* 0x180fe2000001009b */
[-CC-:B------:R-:W-:Y:S01]  /*3530*/  @P2 FFMA.FTZ R0, R150, R142.reuse, R155.reuse ;  /* 0x0000008e96002223 */ /* 0x180fe2000001009b */
[-CC-:B------:R-:W-:Y:S01]  /*3540*/  @P2 FFMA.FTZ R93, R119, R142.reuse, R155.reuse ;  /* 0x0000008e775d2223 */ /* 0x180fe2000001009b */
[-CC-:B------:R-:W-:Y:S01]  /*3550*/  @P2 FFMA.FTZ R92, R152, R142.reuse, R155.reuse ;  /* 0x0000008e985c2223 */ /* 0x180fe2000001009b */
[----:B------:R-:W-:Y:S01]  /*3560*/  @P2 FADD.FTZ R96, R153, -R94 ;  /* 0x8000005e99602221 */ /* 0x000fe20000010000 */
[-CC-:B------:R-:W-:Y:S01]  /*3570*/  @P2 FFMA.FTZ R94, R154, R142.reuse, R155.reuse ;  /* 0x0000008e9a5e2223 */ /* 0x180fe2000001009b */
[----:B------:R-:W-:Y:S01]  /*3580*/  @P2 FADD.FTZ R0, R147, -R0 ;  /* 0x8000000093002221 */ /* 0x000fe20000010000 */
[----:B------:R-:W1:Y:S01]  /*3590*/  @P3 LDC R108, c[0x0][0x40c] ;  /* 0x00010300ff6c3b82 */ /* 0x000e620000000800 */
[-CC-:B------:R-:W-:Y:S01]  /*35a0*/  @P2 FFMA.FTZ R99, R117, R142.reuse, R155.reuse ;  /* 0x0000008e75632223 */ /* 0x180fe2000001009b */
[-CC-:B------:R-:W-:Y:S01]  /*35b0*/  @P2 FFMA.FTZ R109, R115, R142.reuse, R155.reuse ;  /* 0x0000008e736d2223 */ /* 0x180fe2000001009b */
[----:B------:R-:W-:Y:S01]  /*35c0*/  @P2 FFMA.FTZ R155, R113, R142, R155 ;  /* 0x0000008e719b2223 */ /* 0x000fe2000001009b */
[----:B------:R-:W-:Y:S01]  /*35d0*/  @P2 FADD.FTZ R93, R116, -R93 ;  /* 0x8000005d745d2221 */ /* 0x000fe20000010000 */
[----:B------:R-:W-:Y:S01]  /*35e0*/  MOV R95, R15 ;  /* 0x0000000f005f7202 */ /* 0x000fe20000000f00 */
[----:B------:R-:W-:Y:S01]  /*35f0*/  @P2 FADD.FTZ R92, R145, -R92 ;  /* 0x8000005c915c2221 */ /* 0x000fe20000010000 */
[----:B------:R-:W-:Y:S01]  /*3600*/  MOV R97, R17 ;  /* 0x0000001100617202 */ /* 0x000fe20000000f00 */
[C---:B------:R-:W-:Y:S01]  /*3610*/  @P2 FFMA.FTZ R95, R5.reuse, R96, R15 ;  /* 0x00000060055f2223 */ /* 0x040fe2000001000f */
[----:B------:R-:W-:Y:S01]  /*3620*/  @P2 FFMA.FTZ R97, R5, R0, R17 ;  /* 0x0000000005612223 */ /* 0x000fe20000010011 */
[----:B------:R-:W-:Y:S01]  /*3630*/  @P2 FADD.FTZ R94, R149, -R94 ;  /* 0x8000005e955e2221 */ /* 0x000fe20000010000 */
[----:B------:R-:W-:Y:S01]  /*3640*/  MOV R96, R16 ;  /* 0x0000001000607202 */ /* 0x000fe20000000f00 */
[----:B------:R-:W-:Y:S01]  /*3650*/  @P2 FADD.FTZ R0, R114, -R99 ;  /* 0x8000006372002221 */ /* 0x000fe20000010000 */
[----:B------:R-:W-:Y:S01]  /*3660*/  @P2 FADD.FTZ R109, R112, -R109 ;  /* 0x8000006d706d2221 */ /* 0x000fe20000010000 */
[C---:B------:R-:W-:Y:S01]  /*3670*/  @P2 FFMA.FTZ R96, R5.reuse, R93, R16 ;  /* 0x0000005d05602223 */ /* 0x040fe20000010010 */
[----:B------:R-:W-:Y:S01]  /*3680*/  MOV R99, R19 ;  /* 0x0000001300637202 */ /* 0x000fe20000000f00 */
[----:B------:R-:W-:Y:S01]  /*3690*/  @P2 FADD.FTZ R155, R148, -R155 ;  /* 0x8000009b949b2221 */ /* 0x000fe20000010000 */
[C---:B------:R-:W-:Y:S01]  /*36a0*/  @P2 FFMA.FTZ R99, R5.reuse, R92, R19 ;  /* 0x0000005c05632223 */ /* 0x040fe20000010013 */
[----:B------:R-:W-:Y:S01]  /*36b0*/  MOV R93, R13 ;  /* 0x0000000d005d7202 */ /* 0x000fe20000000f00 */
[----:B------:R-:W2:Y:S01]  /*36c0*/  @P3 LDC R110, c[0x0][0x40c] ;  /* 0x00010300ff6e3b82 */ /* 0x000ea20000000800 */
[----:B------:R-:W-:Y:S01]  /*36d0*/  MOV R98, R18 ;  /* 0x0000001200627202 */ /* 0x000fe20000000f00 */
[C---:B------:R-:W-:Y:S01]  /*36e0*/  @P2 FFMA.FTZ R93, R5.reuse, R94, R13 ;  /* 0x0000005e055d2223 */ /* 0x040fe2000001000d */
[----:B------:R-:W-:Y:S01]  /*36f0*/  MOV R92, R12 ;  /* 0x0000000c005c7202 */ /* 0x000fe20000000f00 */
[C---:B------:R-:W-:Y:S01]  /*3700*/  @P2 FFMA.FTZ R98, R5.reuse, R0, R18 ;  /* 0x0000000005622223 */ /* 0x040fe20000010012 */
[C---:B------:R-:W-:Y:S01]  /*3710*/  @P2 FFMA.FTZ R92, R5.reuse, R109, R12 ;  /* 0x0000006d055c2223 */ /* 0x040fe2000001000c */
[----:B------:R-:W-:Y:S01]  /*3720*/  MOV R94, R14 ;  /* 0x0000000e005e7202 */ /* 0x000fe20000000f00 */
[----:B------:R-:W-:Y:S01]  /*3730*/  @P2 FFMA.FTZ R94, R5, R155, R14 ;  /* 0x0000009b055e2223 */ /* 0x000fe2000001000e */
[----:B-----5:R-:W-:Y:S01]  /*3740*/  @P3 SHF.L.U32 R109, R104, 0x10, RZ ;  /* 0x00000010686d3819 */ /* 0x020fe200000006ff */
[----:B0-----:R-:W-:Y:S01]  /*3750*/  @P3 FMUL.FTZ R5, R96, R111 ;  /* 0x0000006f60053220 */ /* 0x001fe20000410000 */
[----:B------:R-:W-:Y:S01]  /*3760*/  @P3 SHF.L.U32 R0, R56, 0x10, RZ ;  /* 0x0000001038003819 */ /* 0x000fe200000006ff */
[----:B------:R-:W0:Y:S01]  /*3770*/  @P3 LDC R111, c[0x0][0x40c] ;  /* 0x00010300ff6f3b82 */ /* 0x000e220000000800 */
[----:B-1----:R-:W-:Y:S01]  /*3780*/  @P3 FMUL.FTZ R108, R97, R108 ;  /* 0x0000006c616c3220 */ /* 0x002fe20000410000 */
[----:B------:R-:W-:Y:S01]  /*3790*/  @P3 FFMA.FTZ R40, R109, R5, R40 ;  /* 0x000000056d283223 */ /* 0x000fe20000010028 */
[----:B------:R-:W-:Y:S01]  /*37a0*/  @P3 SHF.L.U32 R109, R139, 0x10, RZ ;  /* 0x000000108b6d3819 */ /* 0x000fe200000006ff */
[----:B------:R-:W-:Y:S01]  /*37b0*/  @P3 FMUL.FTZ R0, R5, R0 ;  /* 0x0000000005003220 */ /* 0x000fe20000410000 */
[----:B------:R-:W-:-:S03]  /*37c0*/  @P3 PRMT R5, R104, 0x7632, R5 ;  /* 0x0000763268053816 */ /* 0x000fc60000000005 */
[C---:B------:R-:W-:Y:S01]  /*37d0*/  @P3 FMUL.FTZ R109, R108.reuse, R109 ;  /* 0x0000006d6c6d3220 */ /* 0x040fe20000410000 */
[----:B------:R-:W-:Y:S01]  /*37e0*/  @P3 SHF.L.U32 R5, R5, 0x10, RZ ;  /* 0x0000001005053819 */ /* 0x000fe200000006ff */
[----:B------:R-:W1:Y:S01]  /*37f0*/  @P3 LDC R143, c[0x0][0x40c] ;  /* 0x00010300ff8f3b82 */ /* 0x000e620000000800 */
[----:B------:R-:W-:Y:S02]  /*3800*/  @P3 F2FP.BF16.F32.PACK_AB R0, RZ, R0 ;  /* 0x00000000ff00323e */ /* 0x000fe400000010ff */
[----:B------:R-:W-:Y:S01]  /*3810*/  @P3 F2FP.BF16.F32.PACK_AB R109, RZ, R109 ;  /* 0x0000006dff6d323e */ /* 0x000fe200000010ff */
[----:B------:R-:W-:Y:S01]  /*3820*/  @P3 FFMA.FTZ R41, R108, R5, R41 ;  /* 0x000000056c293223 */ /* 0x000fe20000010029 */
[----:B------:R-:W-:Y:S01]  /*3830*/  @P3 PRMT R5, R105, 0x7632, R5 ;  /* 0x0000763269053816 */ /* 0x000fe20000000005 */
[----:B--2---:R-:W-:Y:S01]  /*3840*/  @P3 FMUL.FTZ R108, R99, R110 ;  /* 0x0000006e636c3220 */ /* 0x004fe20000410000 */
[----:B------:R-:W-:Y:S01]  /*3850*/  @P3 PRMT R100, R0, 0x7610, R100 ;  /* 0x0000761000643816 */ /* 0x000fe20000000064 */
[----:B------:R-:W2:Y:S01]  /*3860*/  @P3 LDC R110, c[0x0][0x40c] ;  /* 0x00010300ff6e3b82 */ /* 0x000ea20000000800 */
[----:B------:R-:W-:-:S02]  /*3870*/  @P3 SHF.L.U32 R5, R5, 0x10, RZ ;  /* 0x0000001005053819 */ /* 0x000fc400000006ff */
[----:B------:R-:W-:Y:S02]  /*3880*/  @P3 PRMT R100, R100, 0x5410, R109 ;  /* 0x0000541064643816 */ /* 0x000fe4000000006d */
[----:B------:R-:W-:Y:S01]  /*3890*/  @P3 SHF.L.U32 R109, R105, 0x10, RZ ;  /* 0x00000010696d3819 */ /* 0x000fe200000006ff */
[----:B------:R-:W-:Y:S01]  /*38a0*/  @P3 FFMA.FTZ R43, R108, R5, R43 ;  /* 0x000000056c2b3223 */ /* 0x000fe2000001002b */
[----:B0-----:R-:W-:Y:S01]  /*38b0*/  @P3 FMUL.FTZ R5, R98, R111 ;  /* 0x0000006f62053220 */ /* 0x001fe20000410000 */
[----:B------:R-:W-:Y:S01]  /*38c0*/  @P3 SHF.L.U32 R0, R57, 0x10, RZ ;  /* 0x0000001039003819 */ /* 0x000fe200000006ff */
[----:B------:R-:W0:Y:S02]  /*38d0*/  @P3 LDC R111, c[0x0][0x40c] ;  /* 0x00010300ff6f3b82 */ /* 0x000e240000000800 */
[----:B------:R-:W-:Y:S01]  /*38e0*/  @P3 FFMA.FTZ R42, R109, R5, R42 ;  /* 0x000000056d2a3223 */ /* 0x000fe2000001002a */
[----:B------:R-:W-:Y:S01]  /*38f0*/  @P3 SHF.L.U32 R109, R138, 0x10, RZ ;  /* 0x000000108a6d3819 */ /* 0x000fe200000006ff */
[----:B------:R-:W-:-:S04]  /*3900*/  @P3 FMUL.FTZ R0, R5, R0 ;  /* 0x0000000005003220 */ /* 0x000fc80000410000 */
[----:B------:R-:W-:Y:S01]  /*3910*/  @P3 FMUL.FTZ R5, R108, R109 ;  /* 0x0000006d6c053220 */ /* 0x000fe20000410000 */
[----:B------:R-:W-:Y:S02]  /*3920*/  @P3 PRMT R108, R106, 0x7632, R108 ;  /* 0x000076326a6c3816 */ /* 0x000fe4000000006c */
[----:B------:R-:W-:Y:S02]  /*3930*/  @P3 F2FP.BF16.F32.PACK_AB R0, RZ, R0 ;  /* 0x00000000ff00323e */ /* 0x000fe400000010ff */
[----:B------:R-:W-:Y:S01]  /*3940*/  @P3 SHF.L.U32 R108, R108, 0x10, RZ ;  /* 0x000000106c6c3819 */ /* 0x000fe200000006ff */
[----:B--2---:R-:W-:Y:S01]  /*3950*/  @P3 FMUL.FTZ R110, R93, R110 ;  /* 0x0000006e5d6e3220 */ /* 0x004fe20000410000 */
[----:B------:R-:W-:Y:S02]  /*3960*/  @P3 F2FP.BF16.F32.PACK_AB R5, RZ, R5 ;  /* 0x00000005ff05323e */ /* 0x000fe400000010ff */
[----:B------:R-:W-:Y:S01]  /*3970*/  @P3 PRMT R101, R0, 0x7610, R101 ;  /* 0x0000761000653816 */ /* 0x000fe20000000065 */
[----:B------:R-:W-:Y:S01]  /*3980*/  @P3 FFMA.FTZ R45, R110, R108, R45 ;  /* 0x0000006c6e2d3223 */ /* 0x000fe2000001002d */
[----:B------:R-:W-:-:S02]  /*3990*/  @P3 SHF.L.U32 R108, R58, 0x10, RZ ;  /* 0x000000103a6c3819 */ /* 0x000fc400000006ff */
[----:B------:R-:W-:Y:S01]  /*39a0*/  @P3 PRMT R101, R101, 0x5410, R5 ;  /* 0x0000541065653816 */ /* 0x000fe20000000005 */
[----:B0-----:R-:W-:Y:S01]  /*39b0*/  @P3 FMUL.FTZ R109, R92, R111 ;  /* 0x0000006f5c6d3220 */ /* 0x001fe20000410000 */
[----:B------:R-:W-:-:S03]  /*39c0*/  @P3 SHF.L.U32 R111, R106, 0x10, RZ ;  /* 0x000000106a6f3819 */ /* 0x000fc600000006ff */
[----:B------:R-:W-:Y:S02]  /*39d0*/  @P3 FMUL.FTZ R108, R109, R108 ;  /* 0x0000006c6d6c3220 */ /* 0x000fe40000410000 */
[----:B------:R-:W-:Y:S01]  /*39e0*/  @P3 FFMA.FTZ R44, R111, R109, R44 ;  /* 0x0000006d6f2c3223 */ /* 0x000fe2000001002c */
[----:B------:R-:W-:Y:S01]  /*39f0*/  @P3 SHF.L.U32 R111, R137, 0x10, RZ ;  /* 0x00000010896f3819 */ /* 0x000fe200000006ff */
[----:B-1----:R-:W-:Y:S01]  /*3a00*/  @P3 FMUL.FTZ R109, R94, R143 ;  /* 0x0000008f5e6d3220 */ /* 0x002fe20000410000 */
[----:B------:R-:W-:Y:S02]  /*3a10*/  @P3 F2FP.BF16.F32.PACK_AB R108, RZ, R108 ;  /* 0x0000006cff6c323e */ /* 0x000fe400000010ff */
[----:B------:R-:W-:Y:S01]  /*3a20*/  @P3 SHF.L.U32 R143, R107, 0x10, RZ ;  /* 0x000000106b8f3819 */ /* 0x000fe200000006ff */
[----:B------:R-:W-:Y:S01]  /*3a30*/  @P3 FMUL.FTZ R111, R110, R111 ;  /* 0x0000006f6e6f3220 */ /* 0x000fe20000410000 */
[----:B------:R-:W-:Y:S02]  /*3a40*/  @P3 SHF.L.U32 R110, R59, 0x10, RZ ;  /* 0x000000103b6e3819 */ /* 0x000fe400000006ff */
[----:B------:R-:W-:Y:S01]  /*3a50*/  @P3 PRMT R102, R108, 0x7610, R102 ;  /* 0x000076106c663816 */ /* 0x000fe20000000066 */
[----:B------:R-:W-:Y:S01]  /*3a60*/  @P3 FFMA.FTZ R46, R143, R109, R46 ;  /* 0x0000006d8f2e3223 */ /* 0x000fe2000001002e */
[----:B------:R-:W-:Y:S01]  /*3a70*/  @P3 F2FP.BF16.F32.PACK_AB R111, RZ, R111 ;  /* 0x0000006fff6f323e */ /* 0x000fe200000010ff */
[----:B------:R-:W-:-:S03]  /*3a80*/  @P3 FMUL.FTZ R110, R109, R110 ;  /* 0x0000006e6d6e3220 */ /* 0x000fc60000410000 */
[----:B------:R-:W-:Y:S02]  /*3a90*/  @P3 PRMT R102, R102, 0x5410, R111 ;  /* 0x0000541066663816 */ /* 0x000fe4000000006f */
[----:B------:R-:W-:-:S04]  /*3aa0*/  @P3 F2FP.BF16.F32.PACK_AB R110, RZ, R110 ;  /* 0x0000006eff6e323e */ /* 0x000fc800000010ff */
[----:B------:R-:W-:Y:S01]  /*3ab0*/  @P3 PRMT R103, R110, 0x7610, R103 ;  /* 0x000076106e673816 */ /* 0x000fe20000000067 */
[----:B------:R-:W-:Y:S06]  /*3ac0*/  @!P3 BRA `(.L_x_3214) ;  /* 0x000000180000b947 */ /* 0x000fec0003800000 */
[----:B------:R-:W-:Y:S01]  /*3ad0*/  SHF.L.U32 R109, R136, 0x10, RZ ;  /* 0x00000010886d7819 */ /* 0x000fe200000006ff */
        /* <DEDUP_REMOVED lines=8> */
.L_x_3213:
[----:B0-----:R-:W0:Y:S01]  /*3b60*/  @P3 LDC R111, c[0x0][0x40c] ;  /* 0x00010300ff6f3b82 */ /* 0x001e220000000800 */
[--C-:B------:R-:W-:Y:S01]  /*3b70*/  @P2 FFMA.FTZ R109, R119, R142, R155.reuse ;  /* 0x0000008e776d2223 */ /* 0x100fe2000001009b */
[----:B------:R-:W-:Y:S01]  /*3b80*/  MOV R110, R16 ;  /* 0x00000010006e7202 */ /* 0x000fe20000000f00 */
[-CC-:B------:R-:W-:Y:S01]  /*3b90*/  @P2 FFMA.FTZ R0, R150, R142.reuse, R155.reuse ;  /* 0x0000008e96002223 */ /* 0x180fe2000001009b */
[-C--:B------:R-:W-:Y:S01]  /*3ba0*/  @P2 FFMA.FTZ R158, R152, R142.reuse, R155 ;  /* 0x0000008e989e2223 */ /* 0x080fe2000001009b */
[----:B------:R-:W-:Y:S01]  /*3bb0*/  @P2 FADD.FTZ R109, R116, -R109 ;  /* 0x8000006d746d2221 */ /* 0x000fe20000010000 */
[-CC-:B------:R-:W-:Y:S01]  /*3bc0*/  @P2 FFMA.FTZ R159, R115, R142.reuse, R155.reuse ;  /* 0x0000008e739f2223 */ /* 0x180fe2000001009b */
        /* <DEDUP_REMOVED lines=8> */
[----:B------:R-:W-:Y:S01]  /*3c50*/  MOV R108, R18 ;  /* 0x00000012006c7202 */ /* 0x000fe20000000f00 */
[----:B------:R-:W-:Y:S01]  /*3c60*/  @P2 FADD.FTZ R159, R112, -R159 ;  /* 0x8000009f709f2221 */ /* 0x000fe20000010000 */
[----:B------:R-:W-:Y:S01]  /*3c70*/  @P3 SHF.L.U32 R160, R56, 0x10, RZ ;  /* 0x0000001038a03819 */ /* 0x000fe200000006ff */
[C---:B------:R-:W-:Y:S01]  /*3c80*/  @P2 FFMA.FTZ R108, R5.reuse, R109, R18 ;  /* 0x0000006d056c2223 */ /* 0x040fe20000010012 */
[----:B------:R-:W-:Y:S01]  /*3c90*/  MOV R109, R19 ;  /* 0x00000013006d7202 */ /* 0x000fe20000000f00 */
[----:B------:R-:W-:Y:S01]  /*3ca0*/  @P2 FFMA.FTZ R109, R5, R158, R19 ;  /* 0x0000009e056d2223 */ /* 0x000fe20000010013 */
[----:B------:R-:W-:Y:S01]  /*3cb0*/  @P2 FFMA.FTZ R161, R113, R142, R155 ;  /* 0x0000008e71a12223 */ /* 0x000fe2000001009b */
[----:B0-----:R-:W-:Y:S01]  /*3cc0*/  @P3 FMUL.FTZ R158, R0, R111 ;  /* 0x0000006f009e3220 */ /* 0x001fe20000410000 */
[----:B-----5:R-:W-:-:S02]  /*3cd0*/  @P3 PRMT R0, R104, 0x7632, R0 ;  /* 0x0000763268003816 */ /* 0x020fc40000000000 */
[----:B------:R-:W-:Y:S02]  /*3ce0*/  @P2 FADD.FTZ R161, R148, -R161 ;  /* 0x800000a194a12221 */ /* 0x000fe40000010000 */
[----:B------:R-:W-:Y:S02]  /*3cf0*/  @P3 SHF.L.U32 R111, R0, 0x10, RZ ;  /* 0x00000010006f3819 */ /* 0x000fe400000006ff */
[----:B------:R-:W-:Y:S01]  /*3d00*/  MOV R0, R12 ;  /* 0x0000000c00007202 */ /* 0x000fe20000000f00 */
[----:B------:R-:W-:Y:S01]  /*3d10*/  @P2 FFMA.FTZ R0, R5, R159, R12 ;  /* 0x0000009f05002223 */ /* 0x000fe2000001000c */
[----:B------:R-:W-:Y:S01]  /*3d20*/  @P3 SHF.L.U32 R159, R139, 0x10, RZ ;  /* 0x000000108b9f3819 */ /* 0x000fe200000006ff */
[----:B------:R-:W-:Y:S01]  /*3d30*/  @P3 FFMA.FTZ R41, R158, R111, R41 ;  /* 0x0000006f9e293223 */ /* 0x000fe20000010029 */
[----:B-1----:R-:W-:Y:S01]  /*3d40*/  @P3 FMUL.FTZ R111, R110, R143 ;  /* 0x0000008f6e6f3220 */ /* 0x002fe20000410000 */
[----:B------:R-:W-:Y:S01]  /*3d50*/  @P3 SHF.L.U32 R143, R104, 0x10, RZ ;  /* 0x00000010688f3819 */ /* 0x000fe200000006ff */
[----:B------:R-:W0:Y:S01]  /*3d60*/  @P3 LDC R110, c[0x0][0x40c] ;  /* 0x00010300ff6e3b82 */ /* 0x000e220000000800 */
[----:B------:R-:W-:-:S03]  /*3d70*/  @P3 FMUL.FTZ R159, R159, R158 ;  /* 0x0000009e9f9f3220 */ /* 0x000fc60000410000 */
[-C--:B------:R-:W-:Y:S01]  /*3d80*/  @P3 FFMA.FTZ R40, R143, R111.reuse, R40 ;  /* 0x0000006f8f283223 */ /* 0x080fe20000010028 */
[----:B------:R-:W-:Y:S01]  /*3d90*/  @P3 FMUL.FTZ R143, R160, R111 ;  /* 0x0000006fa08f3220 */ /* 0x000fe20000410000 */
[----:B------:R-:W-:Y:S01]  /*3da0*/  @P2 FFMA.FTZ R160, R154, R142, R155 ;  /* 0x0000008e9aa02223 */ /* 0x000fe2000001009b */
[----:B------:R-:W-:Y:S01]  /*3db0*/  MOV R111, R13 ;  /* 0x0000000d006f7202 */ /* 0x000fe20000000f00 */
[----:B------:R-:W1:Y:S01]  /*3dc0*/  @P3 LDC R158, c[0x0][0x40c] ;  /* 0x00010300ff9e3b82 */ /* 0x000e620000000800 */
[----:B------:R-:W-:Y:S01]  /*3dd0*/  @P3 F2FP.BF16.F32.PACK_AB R159, RZ, R159 ;  /* 0x0000009fff9f323e */ /* 0x000fe200000010ff */
[----:B------:R-:W-:Y:S01]  /*3de0*/  @P2 FADD.FTZ R160, R149, -R160 ;  /* 0x800000a095a02221 */ /* 0x000fe20000010000 */
[----:B------:R-:W-:-:S03]  /*3df0*/  @P3 F2FP.BF16.F32.PACK_AB R143, RZ, R143 ;  /* 0x0000008fff8f323e */ /* 0x000fc600000010ff */
[----:B------:R-:W-:Y:S01]  /*3e00*/  @P2 FFMA.FTZ R111, R5, R160, R13 ;  /* 0x000000a0056f2223 */ /* 0x000fe2000001000d */
[----:B------:R-:W-:Y:S02]  /*3e10*/  @P3 PRMT R100, R143, 0x7610, R100 ;  /* 0x000076108f643816 */ /* 0x000fe40000000064 */
[----:B------:R-:W2:Y:S01]  /*3e20*/  @P3 LDC R143, c[0x0][0x40c] ;  /* 0x00010300ff8f3b82 */ /* 0x000ea20000000800 */
[----:B------:R-:W-:Y:S02]  /*3e30*/  @P3 PRMT R160, R105, 0x7632, R160 ;  /* 0x0000763269a03816 */ /* 0x000fe400000000a0 */
[----:B------:R-:W-:Y:S02]  /*3e40*/  @P3 PRMT R100, R100, 0x5410, R159 ;  /* 0x0000541064643816 */ /* 0x000fe4000000009f */
[----:B------:R-:W-:Y:S01]  /*3e50*/  @P3 SHF.L.U32 R160, R160, 0x10, RZ ;  /* 0x00000010a0a03819 */ /* 0x000fe200000006ff */
[----:B0-----:R-:W-:Y:S02]  /*3e60*/  @P3 FMUL.FTZ R110, R109, R110 ;  /* 0x0000006e6d6e3220 */ /* 0x001fe40000410000 */
[----:B------:R-:W0:Y:S02]  /*3e70*/  @P3 LDC R109, c[0x0][0x40c] ;  /* 0x00010300ff6d3b82 */ /* 0x000e240000000800 */
[----:B------:R-:W-:Y:S01]  /*3e80*/  @P3 FFMA.FTZ R43, R110, R160, R43 ;  /* 0x000000a06e2b3223 */ /* 0x000fe2000001002b */
[----:B------:R-:W-:Y:S01]  /*3e90*/  @P3 SHF.L.U32 R160, R57, 0x10, RZ ;  /* 0x0000001039a03819 */ /* 0x000fe200000006ff */
[----:B-1----:R-:W-:Y:S01]  /*3ea0*/  @P3 FMUL.FTZ R158, R111, R158 ;  /* 0x0000009e6f9e3220 */ /* 0x002fe20000410000 */
[----:B------:R-:W-:-:S04]  /*3eb0*/  @P3 PRMT R111, R106, 0x7632, R111 ;  /* 0x000076326a6f3816 */ /* 0x000fc8000000006f */
[----:B------:R-:W-:Y:S02]  /*3ec0*/  @P3 SHF.L.U32 R159, R111, 0x10, RZ ;  /* 0x000000106f9f3819 */ /* 0x000fe400000006ff */
[----:B------:R-:W-:Y:S01]  /*3ed0*/  MOV R111, R14 ;  /* 0x0000000e006f7202 */ /* 0x000fe20000000f00 */
[----:B------:R-:W-:Y:S01]  /*3ee0*/  @P2 FFMA.FTZ R111, R5, R161, R14 ;  /* 0x000000a1056f2223 */ /* 0x000fe2000001000e */
[----:B--2---:R-:W-:Y:S01]  /*3ef0*/  @P3 FMUL.FTZ R143, R0, R143 ;  /* 0x0000008f008f3220 */ /* 0x004fe20000410000 */
[----:B------:R-:W-:Y:S01]  /*3f00*/  @P3 FFMA.FTZ R45, R158, R159, R45 ;  /* 0x0000009f9e2d3223 */ /* 0x000fe2000001002d */
[----:B------:R-:W-:Y:S02]  /*3f10*/  @P3 SHF.L.U32 R159, R105, 0x10, RZ ;  /* 0x00000010699f3819 */ /* 0x000fe400000006ff */
[----:B------:R-:W-:Y:S02]  /*3f20*/  @P3 SHF.L.U32 R161, R106, 0x10, RZ ;  /* 0x000000106aa13819 */ /* 0x000fe400000006ff */
[----:B------:R-:W-:Y:S01]  /*3f30*/  @P3 SHF.L.U32 R0, R58, 0x10, RZ ;  /* 0x000000103a003819 */ /* 0x000fe200000006ff */
[----:B0-----:R-:W-:-:S02]  /*3f40*/  @P3 FMUL.FTZ R109, R108, R109 ;  /* 0x0000006d6c6d3220 */ /* 0x001fc40000410000 */
[-C--:B------:R-:W-:Y:S01]  /*3f50*/  @P3 FFMA.FTZ R44, R161, R143.reuse, R44 ;  /* 0x0000008fa12c3223 */ /* 0x080fe2000001002c */
[----:B------:R-:W0:Y:S01]  /*3f60*/  @P3 LDC R108, c[0x0][0x40c] ;  /* 0x00010300ff6c3b82 */ /* 0x000e220000000800 */
[----:B------:R-:W-:Y:S01]  /*3f70*/  @P3 FMUL.FTZ R143, R0, R143 ;  /* 0x0000008f008f3220 */ /* 0x000fe20000410000 */
[-C--:B------:R-:W-:Y:S01]  /*3f80*/  @P3 FFMA.FTZ R42, R159, R109.reuse, R42 ;  /* 0x0000006d9f2a3223 */ /* 0x080fe2000001002a */
[----:B------:R-:W-:Y:S01]  /*3f90*/  @P3 SHF.L.U32 R159, R138, 0x10, RZ ;  /* 0x000000108a9f3819 */ /* 0x000fe200000006ff */
[----:B------:R-:W-:Y:S01]  /*3fa0*/  @P3 FMUL.FTZ R109, R160, R109 ;  /* 0x0000006da06d3220 */ /* 0x000fe20000410000 */
[----:B------:R-:W-:Y:S02]  /*3fb0*/  @P3 SHF.L.U32 R0, R59, 0x10, RZ ;  /* 0x000000103b003819 */ /* 0x000fe400000006ff */
[----:B------:R-:W-:Y:S01]  /*3fc0*/  @P3 F2FP.BF16.F32.PACK_AB R143, RZ, R143 ;  /* 0x0000008fff8f323e */ /* 0x000fe200000010ff */
[----:B------:R-:W-:Y:S01]  /*3fd0*/  @P3 FMUL.FTZ R110, R159, R110 ;  /* 0x0000006e9f6e3220 */ /* 0x000fe20000410000 */
[----:B------:R-:W-:-:S02]  /*3fe0*/  @P3 SHF.L.U32 R159, R137, 0x10, RZ ;  /* 0x00000010899f3819 */ /* 0x000fc400000006ff */
[----:B------:R-:W-:Y:S02]  /*3ff0*/  @P3 F2FP.BF16.F32.PACK_AB R109, RZ, R109 ;  /* 0x0000006dff6d323e */ /* 0x000fe400000010ff */
[----:B------:R-:W-:Y:S01]  /*4000*/  @P3 F2FP.BF16.F32.PACK_AB R110, RZ, R110 ;  /* 0x0000006eff6e323e */ /* 0x000fe200000010ff */
[----:B------:R-:W-:Y:S01]  /*4010*/  @P3 FMUL.FTZ R158, R159, R158 ;  /* 0x0000009e9f9e3220 */ /* 0x000fe20000410000 */
[----:B------:R-:W-:Y:S02]  /*4020*/  @P3 SHF.L.U32 R159, R107, 0x10, RZ ;  /* 0x000000106b9f3819 */ /* 0x000fe400000006ff */
[----:B------:R-:W-:Y:S02]  /*4030*/  @P3 PRMT R101, R109, 0x7610, R101 ;  /* 0x000076106d653816 */ /* 0x000fe40000000065 */
[----:B------:R-:W-:Y:S02]  /*4040*/  @P3 F2FP.BF16.F32.PACK_AB R158, RZ, R158 ;  /* 0x0000009eff9e323e */ /* 0x000fe400000010ff */
[----:B------:R-:W-:-:S02]  /*4050*/  @P3 PRMT R102, R143, 0x7610, R102 ;  /* 0x000076108f663816 */ /* 0x000fc40000000066 */
[----:B------:R-:W-:Y:S01]  /*4060*/  @P3 PRMT R101, R101, 0x5410, R110 ;  /* 0x0000541065653816 */ /* 0x000fe2000000006e */
[----:B0-----:R-:W-:Y:S01]  /*4070*/  @P3 FMUL.FTZ R111, R111, R108 ;  /* 0x0000006c6f6f3220 */ /* 0x001fe20000410000 */
[----:B------:R-:W-:-:S03]  /*4080*/  @P3 PRMT R102, R102, 0x5410, R158 ;  /* 0x0000541066663816 */ /* 0x000fc6000000009e */
[-C--:B------:R-:W-:Y:S01]  /*4090*/  @P3 FFMA.FTZ R46, R159, R111.reuse, R46 ;  /* 0x0000006f9f2e3223 */ /* 0x080fe2000001002e */
[----:B------:R-:W-:-:S05]  /*40a0*/  @P3 FMUL.FTZ R111, R0, R111 ;  /* 0x0000006f006f3220 */ /* 0x000fca0000410000 */
[----:B------:R-:W-:-:S04]  /*40b0*/  @P3 F2FP.BF16.F32.PACK_AB R111, RZ, R111 ;  /* 0x0000006fff6f323e */ /* 0x000fc800000010ff */
[----:B------:R-:W-:Y:S01]  /*40c0*/  @P3 PRMT R103, R111, 0x7610, R103 ;  /* 0x000076106f673816 */ /* 0x000fe20000000067 */
[----:B------:R-:W-:Y:S06]  /*40d0*/  @!P3 BRA `(.L_x_3214) ;  /* 0x00000010007cb947 */ /* 0x000fec0003800000 */
[----:B------:R-:W-:Y:S01]  /*40e0*/  @P2 FFMA.FTZ R142, R156, R142, R155 ;  /* 0x0000008e9c8e2223 */ /* 0x000fe2000001009b */
[----:B------:R-:W-:Y:S02]  /*40f0*/  MOV R0, R15 ;  /* 0x0000000f00007202 */ /* 0x000fe40000000f00 */
[----:B------:R-:W-:Y:S01]  /*4100*/  SHF.L.U32 R109, R136, 0x10, RZ ;  /* 0x00000010886d7819 */ /* 0x000fe200000006ff */
[----:B------:R-:W-:-:S04]  /*4110*/  @P2 FADD.FTZ R142, R153, -R142 ;  /* 0x8000008e998e2221 */ /* 0x000fc80000010000 */
        /* <DEDUP_REMOVED lines=9> */
.L_x_3212:
[----:B------:R-:W-:Y:S05]  /*41b0*/  @!P1 BRA `(.L_x_3215) ;  /* 0x00000008005c9947 */ /* 0x000fea0003800000 */
[----:B------:R-:W-:Y:S01]  /*41c0*/  BSSY.RECONVERGENT B2, `(.L_x_3216) ;  /* 0x0000010000027945 */ /* 0x000fe20003800200 */
[----:B------:R-:W-:Y:S01]  /*41d0*/  ISETP.GT.AND P0, PT, R0, RZ, PT ;  /* 0x000000ff0000720c */ /* 0x000fe20003f04270 */
[----:B0-----:R-:W-:Y:S02]  /*41e0*/  FFMA.FTZ R92, R156, R142, R155 ;  /* 0x0000008e9c5c7223 */ /* 0x001fe4000001009b */
[----:B------:R-:W-:Y:S10]  /*41f0*/  @!P3 BRA `(.L_x_3217) ;  /* 0x000000000030b947 */ /* 0x000ff40003800000 */
[----:B------:R-:W-:Y:S01]  /*4200*/  FFMA.FTZ R93, R119, R142, R155 ;  /* 0x0000008e775d7223 */ /* 0x000fe2000001009b */
[----:B------:R-:W-:Y:S02]  /*4210*/  ISETP.GT.AND P2, PT, R0, RZ, PT ;  /* 0x000000ff0000720c */ /* 0x000fe40003f44270 */
[----:B-----5:R-:W-:Y:S01]  /*4220*/  SHF.L.U32 R95, R104, 0x10, RZ ;  /* 0x00000010685f7819 */ /* 0x020fe200000006ff */
[----:B------:R-:W-:-:S04]  /*4230*/  FADD.FTZ R94, R116, -R93 ;  /* 0x8000005d745e7221 */ /* 0x000fc80000010000 */
[----:B------:R-:W-:Y:S01]  /*4240*/  FMUL.FTZ R93, R5, R94 ;  /* 0x0000005e055d7220 */ /* 0x000fe20000410000 */
[----:B------:R-:W-:-:S04]  /*4250*/  SHF.L.U32 R94, R56, 0x10, RZ ;  /* 0x00000010385e7819 */ /* 0x000fc800000006ff */
[----:B------:R-:W-:-:S05]  /*4260*/  FSEL R93, R93, RZ, P2 ;  /* 0x000000ff5d5d7208 */ /* 0x000fca0001000000 */
[----:B------:R-:W-:-:S04]  /*4270*/  FMUL.FTZ R93, R93, UR13 ;  /* 0x0000000d5d5d7c20 */ /* 0x000fc80008410000 */
[-C--:B------:R-:W-:Y:S01]  /*4280*/  FMUL.FTZ R94, R94, R93.reuse ;  /* 0x0000005d5e5e7220 */ /* 0x080fe20000410000 */
[----:B------:R-:W-:-:S04]  /*4290*/  FFMA.FTZ R40, R95, R93, R40 ;  /* 0x0000005d5f287223 */ /* 0x000fc80000010028 */
[----:B------:R-:W-:-:S04]  /*42a0*/  F2FP.BF16.F32.PACK_AB R94, RZ, R94 ;  /* 0x0000005eff5e723e */ /* 0x000fc800000010ff */
[----:B------:R-:W-:-:S07]  /*42b0*/  PRMT R100, R94, 0x7610, R100 ;  /* 0x000076105e647816 */ /* 0x000fce0000000064 */
.L_x_3217:
[----:B------:R-:W-:Y:S05]  /*42c0*/  BSYNC.RECONVERGENT B2 ;  /* 0x0000000000027941 */ /* 0x000fea0003800200 */
.L_x_3216:
        /* <DEDUP_REMOVED lines=14> */
[----:B------:R-:W-:-:S07]  /*43b0*/  PRMT R100, R100, 0x5410, R93 ;  /* 0x0000541064647816 */ /* 0x000fce000000005d */
.L_x_3219:
[----:B------:R-:W-:Y:S05]  /*43c0*/  BSYNC.RECONVERGENT B2 ;  /* 0x0000000000027941 */ /* 0x000fea0003800200 */
.L_x_3218:
[----:B------:R-:W-:Y:S04]  /*43d0*/  BSSY.RECONVERGENT B2, `(.L_x_3220) ;  /* 0x000000e000027945 */ /* 0x000fe80003800200 */
[----:B------:R-:W-:Y:S05]  /*43e0*/  @!P3 BRA `(.L_x_3221) ;  /* 0x000000000030b947 */ /* 0x000fea0003800000 */
        /* <DEDUP_REMOVED lines=12> */
.L_x_3221:
[----:B------:R-:W-:Y:S05]  /*44b0*/  BSYNC.RECONVERGENT B2 ;  /* 0x0000000000027941 */ /* 0x000fea0003800200 */
.L_x_3220:
        /* <DEDUP_REMOVED lines=15> */
.L_x_3223:
[----:B------:R-:W-:Y:S05]  /*45b0*/  BSYNC.RECONVERGENT B2 ;  /* 0x0000000000027941 */ /* 0x000fea0003800200 */
.L_x_3222:
        /* <DEDUP_REMOVED lines=14> */
.L_x_3225:
[----:B------:R-:W-:Y:S05]  /*46a0*/  BSYNC.RECONVERGENT B2 ;  /* 0x0000000000027941 */ /* 0x000fea0003800200 */
.L_x_3224:
        /* <DEDUP_REMOVED lines=15> */
.L_x_3227:
[----:B------:R-:W-:Y:S05]  /*47a0*/  BSYNC.RECONVERGENT B2 ;  /* 0x0000000000027941 */ /* 0x000fea0003800200 */
.L_x_3226:
        /* <DEDUP_REMOVED lines=14> */
.L_x_3229:
[----:B------:R-:W-:Y:S05]  /*4890*/  BSYNC.RECONVERGENT B2 ;  /* 0x0000000000027941 */ /* 0x000fea0003800200 */
.L_x_3228:
        /* <DEDUP_REMOVED lines=41> */
.L_x_3215:
[----:B0-----:R-:W0:Y:S01]  /*4b30*/  @P3 LDC R108, c[0x0][0x40c] ;  /* 0x00010300ff6c3b82 */ /* 0x001e220000000800 */
[----:B------:R-:W-:Y:S04]  /*4b40*/  BSSY.RECONVERGENT B2, `(.L_x_3230) ;  /* 0x000000e000027945 */ /* 0x000fe80003800200 */
[----:B------:R-:W-:Y:S05]  /*4b50*/  @!P3 BRA `(.L_x_3231) ;  /* 0x000000000030b947 */ /* 0x000fea0003800000 */
[----:B------:R-:W-:Y:S01]  /*4b60*/  FFMA.FTZ R109, R119, R142, R155 ;  /* 0x0000008e776d7223 */ /* 0x000fe2000001009b */
[----:B------:R-:W-:Y:S02]  /*4b70*/  ISETP.GT.AND P0, PT, R0, RZ, PT ;  /* 0x000000ff0000720c */ /* 0x000fe40003f04270 */
[----:B-----5:R-:W-:Y:S01]  /*4b80*/  SHF.L.U32 R111, R104, 0x10, RZ ;  /* 0x00000010686f7819 */ /* 0x020fe200000006ff */
        /* <DEDUP_REMOVED lines=9> */
.L_x_3231:
[----:B------:R-:W-:Y:S05]  /*4c20*/  BSYNC.RECONVERGENT B2 ;  /* 0x0000000000027941 */ /* 0x000fea0003800200 */
.L_x_3230:
[----:B------:R-:W-:Y:S04]  /*4c30*/  BSSY.RECONVERGENT B2, `(.L_x_3232) ;  /* 0x000000f000027945 */ /* 0x000fe80003800200 */
[----:B------:R-:W-:Y:S05]  /*4c40*/  @!P3 BRA `(.L_x_3233) ;  /* 0x000000000034b947 */ /* 0x000fea0003800000 */
[----:B------:R-:W-:Y:S01]  /*4c50*/  FFMA.FTZ R110, R150, R142, R155 ;  /* 0x0000008e966e7223 */ /* 0x000fe2000001009b */
[----:B------:R-:W-:Y:S02]  /*4c60*/  ISETP.GT.AND P0, PT, R0, RZ, PT ;  /* 0x000000ff0000720c */ /* 0x000fe40003f04270 */
[----:B------:R-:W-:Y:S01]  /*4c70*/  SHF.L.U32 R111, R139, 0x10, RZ ;  /* 0x000000108b6f7819 */ /* 0x000fe200000006ff */
[----:B------:R-:W-:Y:S01]  /*4c80*/  FADD.FTZ R110, R147, -R110 ;  /* 0x8000006e936e7221 */ /* 0x000fe20000010000 */
[----:B-----5:R-:W-:-:S03]  /*4c90*/  PRMT R109, R104, 0x7632, R109 ;  /* 0x00007632686d7816 */ /* 0x020fc6000000006d */
        /* <DEDUP_REMOVED lines=8> */
.L_x_3233:
[----:B------:R-:W-:Y:S05]  /*4d20*/  BSYNC.RECONVERGENT B2 ;  /* 0x0000000000027941 */ /* 0x000fea0003800200 */
.L_x_3232:
        /* <DEDUP_REMOVED lines=14> */
.L_x_3235:
[----:B------:R-:W-:Y:S05]  /*4e10*/  BSYNC.RECONVERGENT B2 ;  /* 0x0000000000027941 */ /* 0x000fea0003800200 */
.L_x_3234:
        /* <DEDUP_REMOVED lines=15> */
.L_x_3237:
[----:B------:R-:W-:Y:S05]  /*4f10*/  BSYNC.RECONVERGENT B2 ;  /* 0x0000000000027941 */ /* 0x000fea0003800200 */
.L_x_3236:
        /* <DEDUP_REMOVED lines=14> */
.L_x_3239:
[----:B------:R-:W-:Y:S05]  /*5000*/  BSYNC.RECONVERGENT B2 ;  /* 0x0000000000027941 */ /* 0x000fea0003800200 */
.L_x_3238:
        /* <DEDUP_REMOVED lines=15> */
.L_x_3241:
[----:B------:R-:W-:Y:S05]  /*5100*/  BSYNC.RECONVERGENT B2 ;  /* 0x0000000000027941 */ /* 0x000fea0003800200 */
.L_x_3240:
[----:B------:R-:W-:Y:S01]  /*5110*/  BSSY.RECONVERGENT B2, `(.L_x_3242) ;  /* 0x000000f000027945 */ /* 0x000fe20003800200 */
[----:B------:R-:W-:-:S03]  /*5120*/  FFMA.FTZ R158, R156, R142, R155 ;  /* 0x0000008e9c9e7223 */ /* 0x000fc6000001009b */
        /* <DEDUP_REMOVED lines=13> */
.L_x_3243:
[----:B------:R-:W-:Y:S05]  /*5200*/  BSYNC.RECONVERGENT B2 ;  /* 0x0000000000027941 */ /* 0x000fea0003800200 */
.L_x_3242:
[----:B------:R-:W-:Y:S01]  /*5210*/  FADD.FTZ R158, R153, -R158 ;  /* 0x8000009e999e7221 */ /* 0x000fe20000010000 */
[----:B------:R-:W-:Y:S02]  /*5220*/  ISETP.GT.AND P0, PT, R0, RZ, PT ;  /* 0x000000ff0000720c */ /* 0x000fe40003f04270 */
[----:B-----5:R-:W-:Y:S01]  /*5230*/  @P3 PRMT R0, R107, 0x7632, R0 ;  /* 0x000076326b003816 */ /* 0x020fe20000000000 */
[----:B------:R-:W-:-:S03]  /*5240*/  FMUL.FTZ R158, R5, R158 ;  /* 0x0000009e059e7220 */ /* 0x000fc60000410000 */
[----:B------:R-:W-:Y:S02]  /*5250*/  @P3 SHF.L.U32 R0, R0, 0x10, RZ ;  /* 0x0000001000003819 */ /* 0x000fe400000006ff */
[----:B------:R-:W-:-:S05]  /*5260*/  FSEL R5, R158, RZ, P0 ;  /* 0x000000ff9e057208 */ /* 0x000fca0000000000 */
[----:B0-----:R-:W-:Y:S01]  /*5270*/  @P3 FMUL.FTZ R108, R5, R108 ;  /* 0x0000006c056c3220 */ /* 0x001fe20000410000 */
[----:B------:R-:W-:-:S03]  /*5280*/  @P3 SHF.L.U32 R5, R136, 0x10, RZ ;  /* 0x0000001088053819 */ /* 0x000fc600000006ff */
[----:B------:R-:W-:Y:S02]  /*5290*/  @P3 FFMA.FTZ R47, R108, R0, R47 ;  /* 0x000000006c2f3223 */ /* 0x000fe4000001002f */
[----:B------:R-:W-:-:S05]  /*52a0*/  @P3 FMUL.FTZ R5, R5, R108 ;  /* 0x0000006c05053220 */ /* 0x000fca0000410000 */
[----:B------:R-:W-:-:S04]  /*52b0*/  @P3 F2FP.BF16.F32.PACK_AB R5, RZ, R5 ;  /* 0x00000005ff05323e */ /* 0x000fc800000010ff */
[----:B------:R-:W-:-:S07]  /*52c0*/  @P3 PRMT R103, R103, 0x5410, R5 ;  /* 0x0000541067673816 */ /* 0x000fce0000000005 */
.L_x_3214:
[----:B------:R-:W-:Y:S05]  /*52d0*/  BSYNC.RECONVERGENT B1 ;  /* 0x0000000000017941 */ /* 0x000fea0003800200 */
.L_x_3211:
[----:B------:R-:W0:Y:S01]  /*52e0*/  @P1 LDC.64 R142, c[0x0][0x478] ;  /* 0x00011e00ff8e1b82 */ /* 0x000e220000000a00 */
[----:B------:R-:W-:-:S07]  /*52f0*/  @P1 IADD3 R141, PT, PT, R141, 0x20, RZ ;  /* 0x000000208d8d1810 */ /* 0x000fce0007ffe0ff */
        /* <DEDUP_REMOVED lines=10> */
.L_x_3171:
[----:B0-----:R-:W-:Y:S05]  /*53a0*/  BSYNC B0 ;  /* 0x0000000000007941 */ /* 0x001fea0003800000 */
.L_x_3170:
        /* <DEDUP_REMOVED lines=20> */
[----:B------:R-:W2:Y:S04]  /*54f0*/  LDS R8, [R4+0xa00] ;  /* 0x000a000004087984 */ /* 0x000ea80000000800 */
[----:B------:R-:W1:Y:S04]  /*5500*/  LDS R5, [R4+0x400] ;  /* 0x0004000004057984 */ /* 0x000e680000000800 */
        /* <DEDUP_REMOVED lines=12> */
[----:B--2---:R-:W-:-:S03]  /*55d0*/  FADD.FTZ R3, R3, R8 ;  /* 0x0000000803037221 */ /* 0x004fc60000010000 */
[----:B------:R-:W2:Y:S01]  /*55e0*/  LDS R18, [R4+0x1c00] ;  /* 0x001c000004127984 */ /* 0x000ea20000000800 */
[----:B-1----:R-:W-:-:S03]  /*55f0*/  FADD.FTZ R5, RZ, R5 ;  /* 0x00000005ff057221 */ /* 0x002fc60000010000 */
[----:B------:R-:W1:Y:S01]  /*5600*/  LDS R17, [R4+0x1e00] ;  /* 0x001e000004117984 */ /* 0x000e620000000800 */
        /* <DEDUP_REMOVED lines=14> */
[----:B--2---:R-:W-:-:S03]  /*56f0*/  FADD.FTZ R11, R5, R18 ;  /* 0x00000012050b7221 */ /* 0x004fc60000010000 */
[----:B------:R-:W-:Y:S01]  /*5700*/  STS.128 [R0+0x410], R88 ;  /* 0x0004105800007388 */ /* 0x000fe20000000c00 */
[----:B-1----:R-:W-:Y:S01]  /*5710*/  FADD.FTZ R17, R6, R17 ;  /* 0x0000001106117221 */ /* 0x002fe20000010000 */
[----:B------:R-:W-:Y:S01]  /*5720*/  BAR.SYNC.DEFER_BLOCKING 0x0 ;  /* 0x0000000000007b1d */ /* 0x000fe20000010000 */
[----:B0-----:R-:W-:-:S05]  /*5730*/  IMAD R2, R2, UR4, RZ ;  /* 0x0000000402027c24 */ /* 0x001fca000f8e02ff */
[----:B------:R-:W0:Y:S01]  /*5740*/  LDCU.64 UR4, c[0x0][0x460] ;  /* 0x00008c00ff0477ac */ /* 0x000e220008000a00 */
[----:B------:R-:W-:-:S04]  /*5750*/  IADD3 R151, P0, PT, R2, R151, RZ ;  /* 0x0000009702977210 */ /* 0x000fc80007f1e0ff */
[----:B------:R-:W-:Y:S02]  /*5760*/  IADD3.X R2, PT, PT, RZ, RZ, RZ, P0, !PT ;  /* 0x000000ffff027210 */ /* 0x000fe400007fe4ff */
[----:B------:R-:W-:Y:S01]  /*5770*/  SHF.L.U32 R6, R151, 0x2, RZ ;  /* 0x0000000297067819 */ /* 0x000fe200000006ff */
        /* <DEDUP_REMOVED lines=33> */
[----:B------:R-:W-:Y:S02]  /*5990*/  SHF.L.U64.HI R7, R151, 0x2, R2 ;  /* 0x0000000297077819 */ /* 0x000fe40000010202 */
[----:B------:R-:W-:Y:S01]  /*59a0*/  STS.128 [R0+0x400], R40 ;  /* 0x0004002800007388 */ /* 0x000fe20000000c00 */
[----:B------:R-:W-:Y:S01]  /*59b0*/  IADD3 R2, P0, PT, R6, UR18, RZ ;  /* 0x0000001206027c10 */ /* 0x000fe2000ff1e0ff */
[----:B----4-:R-:W-:Y:S02]  /*59c0*/  FADD.FTZ R31, R8, R31 ;  /* 0x0000001f081f7221 */ /* 0x010fe40000010000 */
        /* <DEDUP_REMOVED lines=53> */
.L_x_3175:
        /* <DEDUP_REMOVED lines=8> */
.L_x_3246:
[----:B------:R-:W-:Y:S05]  /*5da0*/  BSYNC B1 ;  /* 0x0000000000017941 */ /* 0x000fea0003800000 */
.L_x_3245:
        /* <DEDUP_REMOVED lines=8> */
.L_x_3247:
[----:B------:R-:W-:Y:S01]  /*5e30*/  FADD.FTZ R108, R108, R151 ;  /* 0x000000976c6c7221 */ /* 0x000fe20000010000 */
[----:B------:R-:W-:-:S04]  /*5e40*/  HFMA2 R164, -RZ, RZ, 0, 1.1920928955078125e-07 ;  /* 0x00000002ffa47431 */ /* 0x000fc800000001ff */
[----:B------:R-:W-:Y:S02]  /*5e50*/  MOV R163, R108 ;  /* 0x0000006c00a37202 */ /* 0x000fe40000000f00 */
[----:B------:R-:W-:-:S07]  /*5e60*/  MOV R110, R158 ;  /* 0x0000009e006e7202 */ /* 0x000fce0000000f00 */
[----:B------:R-:W-:Y:S05]  /*5e70*/  WARPSYNC.COLLECTIVE R162, `(.L_x_3248) ;  /* 0x00000000a2087348 */ /* 0x000fea0003c00000 */
[----:B------:R0:W1:Y:S02]  /*5e80*/  SHFL.BFLY P1, R158, R163, R164, R165 ;  /* 0x0c0000a4a39e7389 */ /* 0x00006400000200a5 */
[----:B01----:R-:W-:Y:S05]  /*5e90*/  ENDCOLLECTIVE ;  /* 0x000000000000791b */ /* 0x003fea0003800000 */
.L_x_3248:
[----:B------:R-:W-:-:S05]  /*5ea0*/  FADD.FTZ R109, R110, R155 ;  /* 0x0000009b6e6d7221 */ /* 0x000fca0000010000 */
[----:B------:R-:W-:Y:S02]  /*5eb0*/  MOV R163, R109 ;  /* 0x0000006d00a37202 */ /* 0x000fe40000000f00 */
[----:B------:R-:W-:-:S07]  /*5ec0*/  MOV R111, R158 ;  /* 0x0000009e006f7202 */ /* 0x000fce0000000f00 */
[----:B------:R-:W-:Y:S05]  /*5ed0*/  WARPSYNC.COLLECTIVE R162, `(.L_x_3249) ;  /* 0x00000000a2087348 */ /* 0x000fea0003c00000 */
[----:B------:R0:W1:Y:S02]  /*5ee0*/  SHFL.BFLY P1, R158, R163, R164, R165 ;  /* 0x0c0000a4a39e7389 */ /* 0x00006400000200a5 */
[----:B01----:R-:W-:Y:S05]  /*5ef0*/  ENDCOLLECTIVE ;  /* 0x000000000000791b */ /* 0x003fea0003800000 */
.L_x_3249:
[----:B------:R-:W-:Y:S01]  /*5f00*/  FADD.FTZ R159, R108, R111 ;  /* 0x0000006f6c9f7221 */ /* 0x000fe20000010000 */
[----:B------:R-:W-:-:S04]  /*5f10*/  HFMA2 R164, -RZ, RZ, 0, 2.384185791015625e-07 ;  /* 0x00000004ffa47431 */ /* 0x000fc800000001ff */
[----:B------:R-:W-:Y:S02]  /*5f20*/  MOV R163, R159 ;  /* 0x0000009f00a37202 */ /* 0x000fe40000000f00 */
[----:B------:R-:W-:-:S07]  /*5f30*/  MOV R110, R158 ;  /* 0x0000009e006e7202 */ /* 0x000fce0000000f00 */
[----:B------:R-:W-:Y:S05]  /*5f40*/  WARPSYNC.COLLECTIVE R162, `(.L_x_3250) ;  /* 0x00000000a2087348 */ /* 0x000fea0003c00000 */
[----:B------:R0:W1:Y:S02]  /*5f50*/  SHFL.BFLY P1, R158, R163, R164, R165 ;  /* 0x0c0000a4a39e7389 */ /* 0x00006400000200a5 */
[----:B01----:R-:W-:Y:S05]  /*5f60*/  ENDCOLLECTIVE ;  /* 0x000000000000791b */ /* 0x003fea0003800000 */
.L_x_3250:
[----:B------:R-:W-:-:S05]  /*5f70*/  FADD.FTZ R160, R109, R110 ;  /* 0x0000006e6da07221 */ /* 0x000fca0000010000 */
[----:B------:R-:W-:Y:S02]  /*5f80*/  MOV R163, R160 ;  /* 0x000000a000a37202 */ /* 0x000fe40000000f00 */
[----:B------:R-:W-:-:S07]  /*5f90*/  MOV R110, R158 ;  /* 0x0000009e006e7202 */ /* 0x000fce0000000f00 */
[----:B------:R-:W-:Y:S05]  /*5fa0*/  WARPSYNC.COLLECTIVE R162, `(.L_x_3251) ;  /* 0x00000000a2087348 */ /* 0x000fea0003c00000 */
[----:B------:R0:W1:Y:S02]  /*5fb0*/  SHFL.BFLY P1, R158, R163, R164, R165 ;  /* 0x0c0000a4a39e7389 */ /* 0x00006400000200a5 */
[----:B01----:R-:W-:Y:S05]  /*5fc0*/  ENDCOLLECTIVE ;  /* 0x000000000000791b */ /* 0x003fea0003800000 */
.L_x_3251:
[----:B------:R-:W-:Y:S01]  /*5fd0*/  FADD.FTZ R161, R159, R110 ;  /* 0x0000006e9fa17221 */ /* 0x000fe20000010000 */
[----:B------:R-:W-:-:S04]  /*5fe0*/  HFMA2 R164, -RZ, RZ, 0, 4.76837158203125e-07 ;  /* 0x00000008ffa47431 */ /* 0x000fc800000001ff */
[----:B------:R-:W-:Y:S02]  /*5ff0*/  MOV R163, R161 ;  /* 0x000000a100a37202 */ /* 0x000fe40000000f00 */
[----:B------:R-:W-:-:S07]  /*6000*/  MOV R111, R158 ;  /* 0x0000009e006f7202 */ /* 0x000fce0000000f00 */
[----:B------:R-:W-:Y:S05]  /*6010*/  WARPSYNC.COLLECTIVE R162, `(.L_x_3252) ;  /* 0x00000000a2087348 */ /* 0x000fea0003c00000 */
[----:B------:R0:W1:Y:S02]  /*6020*/  SHFL.BFLY P1, R158, R163, R164, R165 ;  /* 0x0c0000a4a39e7389 */ /* 0x00006400000200a5 */
[----:B01----:R-:W-:Y:S05]  /*6030*/  ENDCOLLECTIVE ;  /* 0x000000000000791b */ /* 0x003fea0003800000 */
.L_x_3252:
[----:B------:R-:W-:-:S05]  /*6040*/  FADD.FTZ R151, R160, R111 ;  /* 0x0000006fa0977221 */ /* 0x000fca0000010000 */
[----:B------:R-:W-:Y:S02]  /*6050*/  MOV R163, R151 ;  /* 0x0000009700a37202 */ /* 0x000fe40000000f00 */
[----:B------:R-:W-:-:S07]  /*6060*/  MOV R110, R158 ;  /* 0x0000009e006e7202 */ /* 0x000fce0000000f00 */
[----:B------:R-:W-:Y:S05]  /*6070*/  WARPSYNC.COLLECTIVE R162, `(.L_x_3253) ;  /* 0x00000000a2087348 */ /* 0x000fea0003c00000 */
[----:B------:R0:W1:Y:S02]  /*6080*/  SHFL.BFLY P1, R158, R163, R164, R165 ;  /* 0x0c0000a4a39e7389 */ /* 0x00006400000200a5 */
[----:B01----:R-:W-:Y:S05]  /*6090*/  ENDCOLLECTIVE ;  /* 0x000000000000791b */ /* 0x003fea0003800000 */
.L_x_3253:
[----:B------:R-:W-:Y:S01]  /*60a0*/  FADD.FTZ R110, R161, R110 ;  /* 0x0000006ea16e7221 */ /* 0x000fe20000010000 */
[----:B------:R-:W-:-:S04]  /*60b0*/  HFMA2 R164, -RZ, RZ, 0, 9.5367431640625e-07 ;  /* 0x00000010ffa47431 */ /* 0x000fc800000001ff */
[----:B------:R-:W-:Y:S01]  /*60c0*/  MOV R163, R110 ;  /* 0x0000006e00a37202 */ /* 0x000fe20000000f00 */
[----:B------:R-:W-:-:S07]  /*60d0*/  FADD.FTZ R111, R151, R158 ;  /* 0x0000009e976f7221 */ /* 0x000fce0000010000 */
[----:B------:R-:W-:Y:S05]  /*60e0*/  WARPSYNC.COLLECTIVE R162, `(.L_x_3254) ;  /* 0x00000000a2087348 */ /* 0x000fea0003c00000 */
[----:B------:R0:W1:Y:S02]  /*60f0*/  SHFL.BFLY P1, R158, R163, R164, R165 ;  /* 0x0c0000a4a39e7389 */ /* 0x00006400000200a5 */
[----:B01----:R-:W-:Y:S05]  /*6100*/  ENDCOLLECTIVE ;  /* 0x000000000000791b */ /* 0x003fea0003800000 */
.L_x_3254:
[----:B------:R-:W-:Y:S02]  /*6110*/  MOV R163, R111 ;  /* 0x0000006f00a37202 */ /* 0x000fe40000000f00 */
[----:B------:R-:W-:-:S07]  /*6120*/  MOV R157, R158 ;  /* 0x0000009e009d7202 */ /* 0x000fce0000000f00 */
[----:B------:R-:W-:Y:S05]  /*6130*/  WARPSYNC.COLLECTIVE R162, `(.L_x_3255) ;  /* 0x00000000a2087348 */ /* 0x000fea0003c00000 */
[----:B------:R0:W1:Y:S02]  /*6140*/  SHFL.BFLY P1, R158, R163, R164, R165 ;  /* 0x0c0000a4a39e7389 */ /* 0x00006400000200a5 */
[----:B01----:R-:W-:Y:S05]  /*6150*/  ENDCOLLECTIVE ;  /* 0x000000000000791b */ /* 0x003fea0003800000 */
.L_x_3255:
[----:B------:R-:W-:Y:S05]  /*6160*/  BRA `(.L_x_3256) ;  /* 0xffffffb000a07947 */ /* 0x000fea000383ffff */
.L_x_3257:
        /* <DEDUP_REMOVED lines=9> */
.L_x_11215:


//--------------------- .text._ZN10layer_norm13ln_bwd_kernelINS_13Kernel_traitsI13__nv_bfloat16S2_fS2_fjLj512ELj1ELj4ELj1ELj16ENS_18Kernel_traits_baseILj512ES2_S2_fS2_fjLj128EEEEELb1ELb0ELb0ELb0EEEvNS_9BwdParamsE --------------------------
	.section	.text._ZN10layer_norm13ln_bwd_kernelINS_13Kernel_traitsI13__nv_bfloat16S2_fS2_fjLj512ELj1ELj4ELj1ELj16ENS_18Kernel_traits_baseILj512ES2_S2_fS2_fjLj128EEEEELb1ELb0ELb0ELb0EEEvNS_9BwdParamsE,"ax",@progbits
	.align	128
        .global         _ZN10layer_norm13ln_bwd_kernelINS_13Kernel_traitsI13__nv_bfloat16S2_fS2_fjLj512ELj1ELj4ELj1ELj16ENS_18Kernel_traits_baseILj512ES2_S2_fS2_fjLj128EEEEELb1ELb0ELb0ELb0EEEvNS_9BwdParamsE
        .type           _ZN10layer_norm13ln_bwd_kernelINS_13Kernel_traitsI13__nv_bfloat16S2_fS2_fjLj512ELj1ELj4ELj1ELj16ENS_18Kernel_traits_baseILj512ES2_S2_fS2_fjLj128EEEEELb1ELb0ELb0ELb0EEEvNS_9BwdParamsE,@function
        .size           _ZN10layer_norm13ln_bwd_kernelINS_13Kernel_traitsI13__nv_bfloat16S2_fS2_fjLj512ELj1ELj4ELj1ELj16ENS_18Kernel_traits_baseILj512ES2_S2_fS2_fjLj128EEEEELb1ELb0ELb0ELb0EEEvNS_9BwdParamsE,(.L_x_11216 - _ZN10layer_norm13ln_bwd_kernelINS_13Kernel_traitsI13__nv_bfloat16S2_fS2_fjLj512ELj1ELj4ELj1ELj16ENS_18Kernel_traits_baseILj512ES2_S2_fS2_fjLj128EEEEELb1ELb0ELb0ELb0EEEvNS_9BwdParamsE)
        .other          _ZN10layer_norm13ln_bwd_kernelINS_13Kernel_traitsI13__nv_bfloat16S2_fS2_fjLj512ELj1ELj4ELj1ELj16ENS_18Kernel_traits_baseILj512ES2_S2_fS2_fjLj128EEEEELb1ELb0ELb0ELb0EEEvNS_9BwdParamsE,@"STO_CUDA_ENTRY STV_DEFAULT"
_ZN10layer_norm13ln_bwd_kernelINS_13Kernel_traitsI13__nv_bfloat16S2_fS2_fjLj512ELj1ELj4ELj1ELj16ENS_18Kernel_traits_baseILj512ES2_S2_fS2_fjLj128EEEEELb1ELb0ELb0ELb0EEEvNS_9BwdParamsE:
.text._ZN10layer_norm13ln_bwd_kernelINS_13Kernel_traitsI13__nv_bfloat16S2_fS2_fjLj512ELj1ELj4ELj1ELj16ENS_18Kernel_traits_baseILj512ES2_S2_fS2_fjLj128EEEEELb1ELb0ELb0ELb0EEEvNS_9BwdParamsE:
        /* <DEDUP_REMOVED lines=68> */
.L_x_3279:
[----:B------:R-:W0:Y:S08]  /*0440*/  @P0 LDC.64 R114, c[0x0][0x3e0] ;  /* 0x0000f800ff720b82 */ /* 0x000e300000000a00 */
        /* <DEDUP_REMOVED lines=8> */
[----:B------:R-:W2:Y:S01]  /*04d0*/  S2R R4, SR_TID.X ;  /* 0x0000000000047919 */ /* 0x000ea20000002100 */
[----:B------:R-:W-:Y:S02]  /*04e0*/  MOV R3, UR15 ;  /* 0x0000000f00037c02 */ /* 0x000fe40008000f00 */
[----:B------:R-:W-:-:S03]  /*04f0*/  ISETP.GE.U32.AND P4, PT, R2, 0x20, PT ;  /* 0x000000200200780c */ /* 0x000fc60003f86070 */
[----:B------:R-:W-:-:S05]  /*0500*/  IMAD R97, R0, R3, RZ ;  /* 0x0000000300617224 */ /* 0x000fca00078e02ff */
[----:B------:R-:W-:-:S04]  /*0510*/  SHF.R.S32.HI R98, RZ, 0x1f, R97 ;  /* 0x0000001fff627819 */ /* 0x000fc80000011461 */
[----:B------:R-:W-:Y:S01]  /*0520*/  LEA.HI R97, R98, R97, RZ, 0x3 ;  /* 0x0000006162617211 */ /* 0x000fe200078f18ff */
[----:B------:R-:W-:Y:S01]  /*0530*/  HFMA2 R98, -RZ, RZ, 1.875, 0 ;  /* 0x3f800000ff627431 */ /* 0x000fe200000001ff */
[----:B------:R-:W-:Y:S01]  /*0540*/  ISETP.NE.U32.AND P1, PT, RZ, UR10, PT ;  /* 0x0000000aff007c0c */ /* 0x000fe2000bf25070 */
[----:B------:R-:W-:Y:S01]  /*0550*/  BSSY.RECONVERGENT B1, `(.L_x_3260) ;  /* 0x000006d000017945 */ /* 0x000fe20003800200 */
[----:B------:R-:W-:Y:S01]  /*0560*/  ISETP.NE.AND P5, PT, RZ, UR8, PT ;  /* 0x00000008ff007c0c */ /* 0x000fe2000bfa5270 */
[----:B------:R-:W-:Y:S01]  /*0570*/  HFMA2 R108, -RZ, RZ, 0, 0 ;  /* 0x00000000ff6c7431 */ /* 0x000fe200000001ff */
[----:B------:R-:W-:Y:S02]  /*0580*/  ISETP.GE.U32.AND P3, PT, R2, 0x40, PT ;  /* 0x000000400200780c */ /* 0x000fe40003f66070 */
[----:B------:R-:W-:Y:S02]  /*0590*/  ISETP.NE.AND.EX P1, PT, RZ, UR11, PT, P1 ;  /* 0x0000000bff007c0c */ /* 0x000fe4000bf25310 */
[----:B--2---:R-:W-:-:S04]  /*05a0*/  LOP3.LUT R106, R4, 0x1f, RZ, 0xc0, !PT ;  /* 0x0000001f046a7812 */ /* 0x004fc800078ec0ff */
[----:B------:R-:W-:Y:S02]  /*05b0*/  LEA.HI.SX32 R97, R97, R106, 0x1d ;  /* 0x0000006a61617211 */ /* 0x000fe400078feaff */
[----:B0-----:R-:W-:Y:S02]  /*05c0*/  MOV R115, RZ ;  /* 0x000000ff00737202 */ /* 0x001fe40000000f00 */
[----:B------:R-:W-:Y:S02]  /*05d0*/  MOV R117, R97 ;  /* 0x0000006100757202 */ /* 0x000fe40000000f00 */
[----:B---3--:R-:W-:Y:S02]  /*05e0*/  @P0 SHF.L.U32 R98, R114, 0x10, RZ ;  /* 0x0000001072620819 */ /* 0x008fe400000006ff */
[----:B----4-:R-:W-:Y:S01]  /*05f0*/  FSEL R106, R82, RZ, !P5 ;  /* 0x000000ff526a7208 */ /* 0x010fe20006800000 */
[----:B-1----:R-:W-:Y:S06]  /*0600*/  @!P4 BRA `(.L_x_3261) ;  /* 0x000000040084c947 */ /* 0x002fec0003800000 */
[----:B------:R-:W0:Y:S08]  /*0610*/  LDC.64 R104, c[0x0][0x3a8] ;  /* 0x0000ea00ff687b82 */ /* 0x000e300000000a00 */
[----:B------:R-:W1:Y:S01]  /*0620*/  LDC.64 R84, c[0x0][0x428] ;  /* 0x00010a00ff547b82 */ /* 0x000e620000000a00 */
[----:B------:R-:W-:-:S07]  /*0630*/  ISETP.NE.U32.AND P2, PT, RZ, UR10, PT ;  /* 0x0000000aff007c0c */ /* 0x000fce000bf45070 */
[----:B------:R-:W2:Y:S01]  /*0640*/  LDC.64 R100, c[0x0][0x3b0] ;  /* 0x0000ec00ff647b82 */ /* 0x000ea20000000a00 */
[----:B0-----:R-:W-:-:S05]  /*0650*/  IMAD.WIDE.U32 R104, R97, 0x20, R104 ;  /* 0x0000002061687825 */ /* 0x001fca00078e0068 */
[----:B------:R-:W3:Y:S01]  /*0660*/  LDG.E.128 R80, desc[UR6][R104.64] ;  /* 0x0000000668507981 */ /* 0x000ee2000c1e1d00 */
[----:B-1----:R-:W-:-:S03]  /*0670*/  IMAD.WIDE.U32 R84, R97, 0x10, R84 ;  /* 0x0000001061547825 */ /* 0x002fc600078e0054 */
[----:B------:R0:W4:Y:S04]  /*0680*/  LDG.E.128 R88, desc[UR6][R104.64+0x10] ;  /* 0x0000100668587981 */ /* 0x000128000c1e1d00 */
[----:B------:R-:W4:Y:S01]  /*0690*/  LDG.E.128 R84, desc[UR6][R84.64] ;  /* 0x0000000654547981 */ /* 0x000f22000c1e1d00 */
[----:B------:R-:W-:-:S13]  /*06a0*/  ISETP.NE.AND.EX P2, PT, RZ, UR11, PT, P2 ;  /* 0x0000000bff007c0c */ /* 0x000fda000bf45320 */
[----:B------:R-:W1:Y:S01]  /*06b0*/  @P2 LDC.64 R102, c[0x0][0x438] ;  /* 0x00010e00ff662b82 */ /* 0x000e620000000a00 */
[----:B--2---:R-:W-:Y:S01]  /*06c0*/  IMAD.WIDE.U32 R100, R97, 0x8, R100 ;  /* 0x0000000861647825 */ /* 0x004fe200078e0064 */
[----:B0-----:R-:W-:-:S04]  /*06d0*/  SHF.L.U32 R105, R68, 0x10, RZ ;  /* 0x0000001044697819 */ /* 0x001fc800000006ff */
[----:B------:R-:W5:Y:S01]  /*06e0*/  LDG.E.64 R112, desc[UR6][R100.64] ;  /* 0x0000000664707981 */ /* 0x000f62000c1e1b00 */
[----:B-1----:R-:W-:-:S05]  /*06f0*/  @P2 IMAD.WIDE.U32 R102, R97, 0x20, R102 ;  /* 0x0000002061662825 */ /* 0x002fca00078e0066 */
[----:B------:R-:W5:Y:S04]  /*0700*/  @P2 LDG.E.128 R28, desc[UR6][R102.64] ;  /* 0x00000006661c2981 */ /* 0x000f68000c1e1d00 */
[----:B------:R0:W5:Y:S02]  /*0710*/  @P2 LDG.E.128 R24, desc[UR6][R102.64+0x10] ;  /* 0x0000100666182981 */ /* 0x000164000c1e1d00 */
[----:B0-----:R-:W-:-:S04]  /*0720*/  PRMT R102, R68, 0x7632, R102 ;  /* 0x0000763244667816 */ /* 0x001fc80000000066 */
[----:B------:R-:W-:Y:S02]  /*0730*/  SHF.L.U32 R102, R102, 0x10, RZ ;  /* 0x0000001066667819 */ /* 0x000fe400000006ff */
[----:B------:R-:W-:Y:S01]  /*0740*/  IADD3 R117, PT, PT, R97, 0x20, RZ ;  /* 0x0000002061757810 */ /* 0x000fe20007ffe0ff */
[C---:B---3--:R-:W-:Y:S01]  /*0750*/  FADD.FTZ R114, -R106.reuse, R82 ;  /* 0x000000526a727221 */ /* 0x048fe20000010100 */
[C---:B----4-:R-:W-:Y:S01]  /*0760*/  FADD.FTZ R82, -R106.reuse, R90 ;  /* 0x0000005a6a527221 */ /* 0x050fe20000010100 */
[----:B------:R-:W-:Y:S02]  /*0770*/  SHF.L.U32 R90, R69, 0x10, RZ ;  /* 0x00000010455a7819 */ /* 0x000fe400000006ff */
[----:B-----5:R-:W-:Y:S01]  /*0780*/  FMUL.FTZ R103, R109, R114 ;  /* 0x000000726d677220 */ /* 0x020fe20000410000 */
[C---:B------:R-:W-:Y:S02]  /*0790*/  PRMT R99, R85.reuse, 0x7632, R99 ;  /* 0x0000763255637816 */ /* 0x040fe40000000063 */
[----:B------:R-:W-:Y:S01]  /*07a0*/  SHF.L.U32 R85, R85, 0x10, RZ ;  /* 0x0000001055557819 */ /* 0x000fe200000006ff */
[----:B------:R-:W-:Y:S01]  /*07b0*/  FADD.FTZ R120, -R106, R81 ;  /* 0x000000516a787221 */ /* 0x000fe20000010100 */
[----:B------:R-:W-:Y:S01]  /*07c0*/  PRMT R104, R84, 0x7632, R104 ;  /* 0x0000763254687816 */ /* 0x000fe20000000068 */
[----:B------:R-:W-:Y:S01]  /*07d0*/  FADD.FTZ R108, -R106, R83 ;  /* 0x000000536a6c7221 */ /* 0x000fe20000010100 */
[----:B------:R-:W-:Y:S01]  /*07e0*/  SHF.L.U32 R115, R84, 0x10, RZ ;  /* 0x0000001054737819 */ /* 0x000fe200000006ff */
[-C--:B------:R-:W-:Y:S01]  /*07f0*/  FMUL.FTZ R101, R90, R85.reuse ;  /* 0x000000555a657220 */ /* 0x080fe20000410000 */
[--C-:B------:R-:W-:Y:S01]  /*0800*/  FADD.FTZ R46, R46, R85.reuse ;  /* 0x000000552e2e7221 */ /* 0x100fe20000010000 */
[----:B------:R-:W-:Y:S01]  /*0810*/  FFMA.FTZ R62, R103, R85, R62 ;  /* 0x00000055673e7223 */ /* 0x000fe2000001003e */
[----:B------:R-:W-:Y:S01]  /*0820*/  FADD.FTZ R118, -R106, R80 ;  /* 0x000000506a767221 */ /* 0x000fe20000010100 */
[----:B------:R-:W-:Y:S01]  /*0830*/  PRMT R84, R86, 0x7632, R84 ;  /* 0x0000763256547816 */ /* 0x000fe20000000054 */
[----:B------:R-:W-:Y:S01]  /*0840*/  FADD.FTZ R116, -R106, R88 ;  /* 0x000000586a747221 */ /* 0x000fe20000010100 */
[----:B------:R-:W-:-:S02]  /*0850*/  PRMT R85, R70, 0x7632, R85 ;  /* 0x0000763246557816 */ /* 0x000fc40000000055 */
[C---:B------:R-:W-:Y:S02]  /*0860*/  PRMT R80, R87.reuse, 0x7632, R80 ;  /* 0x0000763257507816 */ /* 0x040fe40000000050 */
[----:B------:R-:W-:Y:S01]  /*0870*/  SHF.L.U32 R81, R87, 0x10, RZ ;  /* 0x0000001057517819 */ /* 0x000fe200000006ff */
[----:B------:R-:W-:Y:S01]  /*0880*/  FADD.FTZ R88, -R106, R89 ;  /* 0x000000596a587221 */ /* 0x000fe20000010100 */
[----:B------:R-:W-:Y:S01]  /*0890*/  SHF.L.U32 R87, R104, 0x10, RZ ;  /* 0x0000001068577819 */ /* 0x000fe200000006ff */
[C---:B------:R-:W-:Y:S01]  /*08a0*/  FMUL.FTZ R104, R109.reuse, R120 ;  /* 0x000000786d687220 */ /* 0x040fe20000410000 */
[----:B------:R-:W-:Y:S01]  /*08b0*/  SHF.L.U32 R83, R86, 0x10, RZ ;  /* 0x0000001056537819 */ /* 0x000fe200000006ff */
[----:B------:R-:W-:Y:S01]  /*08c0*/  FMUL.FTZ R100, R109, R108 ;  /* 0x0000006c6d647220 */ /* 0x000fe20000410000 */
[----:B------:R-:W-:Y:S01]  /*08d0*/  FADD.FTZ R86, -R106, R91 ;  /* 0x0000005b6a567221 */ /* 0x000fe20000010100 */
[----:B------:R-:W-:Y:S01]  /*08e0*/  PRMT R89, R69, 0x7632, R89 ;  /* 0x0000763245597816 */ /* 0x000fe20000000059 */
[----:B------:R-:W-:Y:S01]  /*08f0*/  FMUL.FTZ R91, R109, R116 ;  /* 0x000000746d5b7220 */ /* 0x000fe20000410000 */
[----:B------:R-:W-:-:S02]  /*0900*/  SHF.L.U32 R90, R70, 0x10, RZ ;  /* 0x00000010465a7819 */ /* 0x000fc400000006ff */
[----:B------:R-:W-:Y:S02]  /*0910*/  SHF.L.U32 R85, R85, 0x10, RZ ;  /* 0x0000001055557819 */ /* 0x000fe400000006ff */
[----:B------:R-:W-:Y:S01]  /*0920*/  SHF.L.U32 R108, R84, 0x10, RZ ;  /* 0x00000010546c7819 */ /* 0x000fe200000006ff */
[----:B------:R-:W-:Y:S01]  /*0930*/  FMUL.FTZ R107, R109, R118 ;  /* 0x000000766d6b7220 */ /* 0x000fe20000410000 */
        /* <DEDUP_REMOVED lines=9> */
[----:B------:R-:W-:Y:S01]  /*09d0*/  FMUL.FTZ R88, R109, R88 ;  /* 0x000000586d587220 */ /* 0x000fe20000410000 */
[----:B------:R-:W-:Y:S01]  /*09e0*/  FMUL.FTZ R84, R85, R108 ;  /* 0x0000006c55547220 */ /* 0x000fe20000410000 */
[----:B------:R-:W-:Y:S01]  /*09f0*/  FADD.FTZ R83, RZ, R105 ;  /* 0x00000069ff537221 */ /* 0x000fe20000010000 */
[----:B------:R-:W-:Y:S01]  /*0a00*/  FFMA.FTZ R85, R107, R105, RZ ;  /* 0x000000696b557223 */ /* 0x000fe200000100ff */
[-C--:B------:R-:W-:Y:S01]  /*0a10*/  FMUL.FTZ R99, R87, R114.reuse ;  /* 0x0000007257637220 */ /* 0x080fe20000410000 */
[----:B------:R-:W-:Y:S01]  /*0a20*/  FFMA.FTZ R63, R100, R114, R63 ;  /* 0x00000072643f7223 */ /* 0x000fe2000001003f */
[----:B------:R-:W-:Y:S01]  /*0a30*/  FADD.FTZ R47, R47, R114 ;  /* 0x000000722f2f7221 */ /* 0x000fe20000010000 */
        /* <DEDUP_REMOVED lines=9> */
[--C-:B------:R-:W-:Y:S01]  /*0ad0*/  FADD.FTZ R44, R44, R115.reuse ;  /* 0x000000732c2c7221 */ /* 0x100fe20000010000 */
[----:B------:R-:W-:Y:S01]  /*0ae0*/  FFMA.FTZ R60, R107, R115, R60 ;  /* 0x000000736b3c7223 */ /* 0x000fe2000001003c */
[----:B------:R-:W-:Y:S01]  /*0af0*/  PRMT R115, R71, 0x7632, R115 ;  /* 0x0000763247737816 */ /* 0x000fe20000000073 */
[----:B------:R-:W-:Y:S01]  /*0b00*/  FADD.FTZ R89, R89, R90 ;  /* 0x0000005a59597221 */ /* 0x000fe20000010000 */
[----:B------:R-:W-:Y:S01]  /*0b10*/  SHF.L.U32 R116, R71, 0x10, RZ ;  /* 0x0000001047747819 */ /* 0x000fe200000006ff */
[----:B------:R-:W-:Y:S01]  /*0b20*/  FFMA.FTZ R83, R91, R90, R80 ;  /* 0x0000005a5b537223 */ /* 0x000fe20000010050 */
[----:B------:R-:W-:Y:S01]  /*0b30*/  SHF.L.U32 R115, R115, 0x10, RZ ;  /* 0x0000001073737819 */ /* 0x000fe200000006ff */
[----:B------:R-:W-:Y:S01]  /*0b40*/  FMUL.FTZ R87, R109, R82 ;  /* 0x000000526d577220 */ /* 0x000fe20000410000 */
[----:B------:R-:W-:Y:S01]  /*0b50*/  FADD.FTZ R80, R89, R84 ;  /* 0x0000005459507221 */ /* 0x000fe20000010000 */
[----:B------:R-:W-:Y:S01]  /*0b60*/  FMUL.FTZ R85, R116, R81 ;  /* 0x0000005174557220 */ /* 0x000fe20000410000 */
[----:B------:R-:W-:Y:S01]  /*0b70*/  FFMA.FTZ R82, R88, R84, R83 ;  /* 0x0000005458527223 */ /* 0x000fe20000010053 */
[----:B------:R-:W-:Y:S01]  /*0b80*/  FMUL.FTZ R86, R109, R86 ;  /* 0x000000566d567220 */ /* 0x000fe20000410000 */
[-C--:B------:R-:W-:Y:S01]  /*0b90*/  FMUL.FTZ R89, R115, R114.reuse ;  /* 0x0000007273597220 */ /* 0x080fe20000410000 */
        /* <DEDUP_REMOVED lines=8> */
.L_x_3261:
[----:B------:R-:W-:Y:S05]  /*0c20*/  BSYNC.RECONVERGENT B1 ;  /* 0x0000000000017941 */ /* 0x000fea0003800200 */
.L_x_3260:
[----:B------:R-:W-:Y:S04]  /*0c30*/  BSSY.RECONVERGENT B1, `(.L_x_3262) ;  /* 0x0000062000017945 */ /* 0x000fe80003800200 */
[----:B------:R-:W-:Y:S05]  /*0c40*/  @!P3 BRA `(.L_x_3263) ;  /* 0x000000040080b947 */ /* 0x000fea0003800000 */
[----:B------:R-:W0:Y:S08]  /*0c50*/  LDC.64 R94, c[0x0][0x3a8] ;  /* 0x0000ea00ff5e7b82 */ /* 0x000e300000000a00 */
[----:B------:R-:W1:Y:S01]  /*0c60*/  LDC.64 R6, c[0x0][0x428] ;  /* 0x00010a00ff067b82 */ /* 0x000e620000000a00 */
[----:B0-----:R-:W-:-:S05]  /*0c70*/  IMAD.WIDE.U32 R94, R117, 0x20, R94 ;  /* 0x00000020755e7825 */ /* 0x001fca00078e005e */
[----:B------:R-:W2:Y:S01]  /*0c80*/  LDG.E.128 R8, desc[UR6][R94.64] ;  /* 0x000000065e087981 */ /* 0x000ea2000c1e1d00 */
[----:B-1----:R-:W-:-:S03]  /*0c90*/  IMAD.WIDE.U32 R80, R117, 0x10, R6 ;  /* 0x0000001075507825 */ /* 0x002fc600078e0006 */
[----:B------:R-:W3:Y:S01]  /*0ca0*/  LDG.E.128 R12, desc[UR6][R94.64+0x10] ;  /* 0x000010065e0c7981 */ /* 0x000ee2000c1e1d00 */
[----:B------:R-:W-:Y:S01]  /*0cb0*/  ISETP.NE.U32.AND P2, PT, RZ, UR10, PT ;  /* 0x0000000aff007c0c */ /* 0x000fe2000bf45070 */
[----:B------:R-:W0:Y:S02]  /*0cc0*/  LDC.64 R6, c[0x0][0x3b0] ;  /* 0x0000ec00ff067b82 */ /* 0x000e240000000a00 */
[----:B------:R-:W4:Y:S01]  /*0cd0*/  LDG.E.128 R80, desc[UR6][R80.64] ;  /* 0x0000000650507981 */ /* 0x000f22000c1e1d00 */
[----:B------:R-:W-:-:S13]  /*0ce0*/  ISETP.NE.AND.EX P2, PT, RZ, UR11, PT, P2 ;  /* 0x0000000bff007c0c */ /* 0x000fda000bf45320 */
[----:B------:R-:W1:Y:S01]  /*0cf0*/  @P2 LDC.64 R92, c[0x0][0x438] ;  /* 0x00010e00ff5c2b82 */ /* 0x000e620000000a00 */
[----:B0-----:R-:W-:-:S05]  /*0d00*/  IMAD.WIDE.U32 R6, R117, 0x8, R6 ;  /* 0x0000000875067825 */ /* 0x001fca00078e0006 */
[----:B------:R-:W5:Y:S01]  /*0d10*/  LDG.E.64 R110, desc[UR6][R6.64] ;  /* 0x00000006066e7981 */ /* 0x000f62000c1e1b00 */
[----:B-1----:R-:W-:-:S05]  /*0d20*/  @P2 IMAD.WIDE.U32 R92, R117, 0x20, R92 ;  /* 0x00000020755c2825 */ /* 0x002fca00078e005c */
[----:B------:R-:W5:Y:S04]  /*0d30*/  @P2 LDG.E.128 R20, desc[UR6][R92.64] ;  /* 0x000000065c142981 */ /* 0x000f68000c1e1d00 */
[----:B------:R0:W5:Y:S02]  /*0d40*/  @P2 LDG.E.128 R16, desc[UR6][R92.64+0x10] ;  /* 0x000010065c102981 */ /* 0x000164000c1e1d00 */
[----:B0-----:R-:W-:-:S04]  /*0d50*/  PRMT R93, R66, 0x7632, R93 ;  /* 0x00007632425d7816 */ /* 0x001fc8000000005d */
[----:B------:R-:W-:Y:S01]  /*0d60*/  SHF.L.U32 R93, R93, 0x10, RZ ;  /* 0x000000105d5d7819 */ /* 0x000fe200000006ff */
[C---:B--2---:R-:W-:Y:S01]  /*0d70*/  FADD.FTZ R120, -R106.reuse, R8 ;  /* 0x000000086a787221 */ /* 0x044fe20000010100 */
[C---:B------:R-:W-:Y:S01]  /*0d80*/  FADD.FTZ R8, -R106.reuse, R9 ;  /* 0x000000096a087221 */ /* 0x040fe20000010100 */
[--C-:B------:R-:W-:Y:S01]  /*0d90*/  FADD.FTZ R118, -R106, R11.reuse ;  /* 0x0000000b6a767221 */ /* 0x100fe20000010100 */
[C---:B------:R-:W-:Y:S02]  /*0da0*/  SHF.L.U32 R9, R64.reuse, 0x10, RZ ;  /* 0x0000001040097819 */ /* 0x040fe400000006ff */
[----:B------:R-:W-:Y:S01]  /*0db0*/  PRMT R11, R64, 0x7632, R11 ;  /* 0x00007632400b7816 */ /* 0x000fe2000000000b */
[----:B---3--:R-:W-:Y:S01]  /*0dc0*/  FADD.FTZ R116, -R106, R12 ;  /* 0x0000000c6a747221 */ /* 0x008fe20000010100 */
[C---:B----4-:R-:W-:Y:S02]  /*0dd0*/  PRMT R6, R80.reuse, 0x7632, R6 ;  /* 0x0000763250067816 */ /* 0x050fe40000000006 */
[----:B------:R-:W-:Y:S01]  /*0de0*/  SHF.L.U32 R7, R80, 0x10, RZ ;  /* 0x0000001050077819 */ /* 0x000fe200000006ff */
[----:B-----5:R-:W-:Y:S01]  /*0df0*/  FMUL.FTZ R5, R109, R120 ;  /* 0x000000786d057220 */ /* 0x020fe20000410000 */
[----:B------:R-:W-:-:S02]  /*0e00*/  SHF.L.U32 R11, R11, 0x10, RZ ;  /* 0x000000100b0b7819 */ /* 0x000fc400000006ff */
[----:B------:R-:W-:Y:S01]  /*0e10*/  SHF.L.U32 R12, R6, 0x10, RZ ;  /* 0x00000010060c7819 */ /* 0x000fe200000006ff */
[-C--:B------:R-:W-:Y:S01]  /*0e20*/  FMUL.FTZ R6, R9, R7.reuse ;  /* 0x0000000709067220 */ /* 0x080fe20000410000 */
[C---:B------:R-:W-:Y:S01]  /*0e30*/  FADD.FTZ R114, -R106.reuse, R13 ;  /* 0x0000000d6a727221 */ /* 0x040fe20000010100 */
[----:B------:R-:W-:Y:S01]  /*0e40*/  PRMT R92, R81, 0x7632, R92 ;  /* 0x00007632515c7816 */ /* 0x000fe2000000005c */
[C---:B------:R-:W-:Y:S01]  /*0e50*/  FADD.FTZ R10, -R106.reuse, R10 ;  /* 0x0000000a6a0a7221 */ /* 0x040fe20000010100 */
[----:B------:R-:W-:Y:S01]  /*0e60*/  PRMT R9, R65, 0x7632, R9 ;  /* 0x0000763241097816 */ /* 0x000fe20000000009 */
[C---:B------:R-:W-:Y:S01]  /*0e70*/  FADD.FTZ R94, -R106.reuse, R14 ;  /* 0x0000000e6a5e7221 */ /* 0x040fe20000010100 */
[----:B------:R-:W-:Y:S01]  /*0e80*/  FADD.FTZ R96, -R106, R15 ;  /* 0x0000000f6a607221 */ /* 0x000fe20000010100 */
[----:B------:R-:W-:Y:S01]  /*0e90*/  SHF.L.U32 R81, R81, 0x10, RZ ;  /* 0x0000001051517819 */ /* 0x000fe200000006ff */
[----:B------:R-:W-:Y:S01]  /*0ea0*/  FADD.FTZ R36, R36, R7 ;  /* 0x0000000724247221 */ /* 0x000fe20000010000 */
[----:B------:R-:W-:Y:S01]  /*0eb0*/  SHF.L.U32 R13, R65, 0x10, RZ ;  /* 0x00000010410d7819 */ /* 0x000fe200000006ff */
[----:B------:R-:W-:Y:S01]  /*0ec0*/  FFMA.FTZ R52, R5, R7, R52 ;  /* 0x0000000705347223 */ /* 0x000fe20000010034 */
[C---:B------:R-:W-:Y:S01]  /*0ed0*/  PRMT R14, R82.reuse, 0x7632, R14 ;  /* 0x00007632520e7816 */ /* 0x040fe2000000000e */
[----:B------:R-:W-:Y:S01]  /*0ee0*/  FMUL.FTZ R8, R109, R8 ;  /* 0x000000086d087220 */ /* 0x000fe20000410000 */
[----:B------:R-:W-:Y:S01]  /*0ef0*/  SHF.L.U32 R15, R82, 0x10, RZ ;  /* 0x00000010520f7819 */ /* 0x000fe200000006ff */
[----:B------:R-:W-:Y:S01]  /*0f00*/  FMUL.FTZ R7, R11, R12 ;  /* 0x0000000c0b077220 */ /* 0x000fe20000410000 */
[----:B------:R-:W-:-:S02]  /*0f10*/  SHF.L.U32 R82, R66, 0x10, RZ ;  /* 0x0000001042527819 */ /* 0x000fc400000006ff */
[----:B------:R-:W-:Y:S01]  /*0f20*/  SHF.L.U32 R11, R9, 0x10, RZ ;  /* 0x00000010090b7819 */ /* 0x000fe200000006ff */
[----:B------:R-:W-:Y:S01]  /*0f30*/  FMUL.FTZ R9, R109, R10 ;  /* 0x0000000a6d097220 */ /* 0x000fe20000410000 */
[----:B------:R-:W-:Y:S01]  /*0f40*/  FFMA.FTZ R53, R8, R12, R53 ;  /* 0x0000000c08357223 */ /* 0x000fe20000010035 */
[----:B------:R-:W-:Y:S01]  /*0f50*/  FADD.FTZ R37, R37, R12 ;  /* 0x0000000c25257221 */ /* 0x000fe20000010000 */
[----:B------:R-:W-:Y:S01]  /*0f60*/  SHF.L.U32 R92, R92, 0x10, RZ ;  /* 0x000000105c5c7819 */ /* 0x000fe200000006ff */
[----:B------:R-:W-:Y:S01]  /*0f70*/  FMUL.FTZ R10, R13, R81 ;  /* 0x000000510d0a7220 */ /* 0x000fe20000410000 */
[C---:B------:R-:W-:Y:S01]  /*0f80*/  FMUL.FTZ R12, R109.reuse, R118 ;  /* 0x000000766d0c7220 */ /* 0x040fe20000410000 */
[----:B------:R-:W-:Y:S01]  /*0f90*/  FMUL.FTZ R13, R109, R116 ;  /* 0x000000746d0d7220 */ /* 0x000fe20000410000 */
[----:B------:R-:W-:Y:S01]  /*0fa0*/  SHF.L.U32 R106, R14, 0x10, RZ ;  /* 0x000000100e6a7819 */ /* 0x000fe200000006ff */
[----:B------:R-:W-:Y:S01]  /*0fb0*/  FMUL.FTZ R14, R82, R15 ;  /* 0x0000000f520e7220 */ /* 0x000fe20000410000 */
[----:B------:R-:W-:Y:S01]  /*0fc0*/  FADD.FTZ R38, R38, R81 ;  /* 0x0000005126267221 */ /* 0x000fe20000010000 */
[----:B------:R-:W-:Y:S01]  /*0fd0*/  FFMA.FTZ R54, R9, R81, R54 ;  /* 0x0000005109367223 */ /* 0x000fe20000010036 */
[----:B------:R-:W-:Y:S01]  /*0fe0*/  FADD.FTZ R82, R115, R6 ;  /* 0x0000000673527221 */ /* 0x000fe20000010000 */
[----:B------:R-:W-:Y:S01]  /*0ff0*/  FFMA.FTZ R81, R5, R6, R108 ;  /* 0x0000000605517223 */ /* 0x000fe2000001006c */
[-C--:B------:R-:W-:Y:S01]  /*1000*/  FMUL.FTZ R11, R11, R92.reuse ;  /* 0x0000005c0b0b7220 */ /* 0x080fe20000410000 */
[----:B------:R-:W-:Y:S01]  /*1010*/  FFMA.FTZ R55, R12, R92, R55 ;  /* 0x0000005c0c377223 */ /* 0x000fe20000010037 */
[----:B------:R-:W-:Y:S01]  /*1020*/  FADD.FTZ R39, R39, R92 ;  /* 0x0000005c27277221 */ /* 0x000fe20000010000 */
[----:B------:R-:W-:Y:S01]  /*1030*/  FADD.FTZ R32, R32, R15 ;  /* 0x0000000f20207221 */ /* 0x000fe20000010000 */
[----:B------:R-:W-:Y:S01]  /*1040*/  FFMA.FTZ R48, R13, R15, R48 ;  /* 0x0000000f0d307223 */ /* 0x000fe20000010030 */
[----:B------:R-:W-:Y:S01]  /*1050*/  FMUL.FTZ R92, R109, R114 ;  /* 0x000000726d5c7220 */ /* 0x000fe20000410000 */
[-C--:B------:R-:W-:Y:S01]  /*1060*/  FMUL.FTZ R15, R93, R106.reuse ;  /* 0x0000006a5d0f7220 */ /* 0x080fe20000410000 */
[----:B------:R-:W-:Y:S01]  /*1070*/  FADD.FTZ R93, R82, R7 ;  /* 0x00000007525d7221 */ /* 0x000fe20000010000 */
[----:B------:R-:W-:Y:S01]  /*1080*/  FFMA.FTZ R82, R8, R7, R81 ;  /* 0x0000000708527223 */ /* 0x000fe20000010051 */
[----:B------:R-:W-:Y:S01]  /*1090*/  FFMA.FTZ R49, R92, R106, R49 ;  /* 0x0000006a5c317223 */ /* 0x000fe20000010031 */
[----:B------:R-:W-:Y:S01]  /*10a0*/  FADD.FTZ R33, R33, R106 ;  /* 0x0000006a21217221 */ /* 0x000fe20000010000 */
[----:B------:R-:W-:Y:S01]  /*10b0*/  FADD.FTZ R106, R93, R10 ;  /* 0x0000000a5d6a7221 */ /* 0x000fe20000010000 */
[----:B------:R-:W-:Y:S01]  /*10c0*/  FFMA.FTZ R81, R9, R10, R82 ;  /* 0x0000000a09517223 */ /* 0x000fe20000010052 */
[----:B------:R-:W-:-:S02]  /*10d0*/  PRMT R80, R83, 0x7632, R80 ;  /* 0x0000763253507816 */ /* 0x000fc40000000050 */
[----:B------:R-:W-:Y:S01]  /*10e0*/  FADD.FTZ R95, R106, R11 ;  /* 0x0000000b6a5f7221 */ /* 0x000fe20000010000 */
[----:B------:R-:W-:Y:S01]  /*10f0*/  FFMA.FTZ R82, R12, R11, R81 ;  /* 0x0000000b0c527223 */ /* 0x000fe20000010051 */
[----:B------:R-:W-:Y:S01]  /*1100*/  SHF.L.U32 R83, R83, 0x10, RZ ;  /* 0x0000001053537819 */ /* 0x000fe200000006ff */
[----:B------:R-:W-:Y:S01]  /*1110*/  FMUL.FTZ R93, R109, R94 ;  /* 0x0000005e6d5d7220 */ /* 0x000fe20000410000 */
[----:B------:R-:W-:Y:S02]  /*1120*/  SHF.L.U32 R108, R67, 0x10, RZ ;  /* 0x00000010436c7819 */ /* 0x000fe400000006ff */
[----:B------:R-:W-:Y:S01]  /*1130*/  SHF.L.U32 R106, R80, 0x10, RZ ;  /* 0x00000010506a7819 */ /* 0x000fe200000006ff */
[----:B------:R-:W-:Y:S01]  /*1140*/  FADD.FTZ R80, R95, R14 ;  /* 0x0000000e5f507221 */ /* 0x000fe20000010000 */
[----:B------:R-:W-:Y:S01]  /*1150*/  PRMT R114, R67, 0x7632, R114 ;  /* 0x0000763243727816 */ /* 0x000fe20000000072 */
[----:B------:R-:W-:Y:S01]  /*1160*/  FFMA.FTZ R81, R13, R14, R82 ;  /* 0x0000000e0d517223 */ /* 0x000fe20000010052 */
[-C--:B------:R-:W-:Y:S01]  /*1170*/  FMUL.FTZ R94, R108, R83.reuse ;  /* 0x000000536c5e7220 */ /* 0x080fe20000410000 */
        /* <DEDUP_REMOVED lines=9> */
[----:B------:R-:W-:Y:S01]  /*1210*/  FFMA.FTZ R51, R96, R106, R51 ;  /* 0x0000006a60337223 */ /* 0x000fe20000010033 */
[----:B------:R-:W-:Y:S01]  /*1220*/  FADD.FTZ R35, R35, R106 ;  /* 0x0000006a23237221 */ /* 0x000fe20000010000 */
[----:B------:R-:W-:Y:S01]  /*1230*/  FADD.FTZ R115, R82, R95 ;  /* 0x0000005f52737221 */ /* 0x000fe20000010000 */
[----:B------:R-:W-:-:S07]  /*1240*/  FFMA.FTZ R108, R96, R95, R80 ;  /* 0x0000005f606c7223 */ /* 0x000fce0000010050 */
.L_x_3263:
[----:B------:R-:W-:Y:S05]  /*1250*/  BSYNC.RECONVERGENT B1 ;  /* 0x0000000000017941 */ /* 0x000fea0003800200 */
.L_x_3262:
        /* <DEDUP_REMOVED lines=20> */
.L_x_3291:
        /* <DEDUP_REMOVED lines=15> */
[----:B------:R-:W-:Y:S01]  /*1490*/  FFMA.FTZ R81, R91, R106, R119 ;  /* 0x0000006a5b517223 */ /* 0x000fe20000010077 */
[----:B0-----:R-:W-:Y:S01]  /*14a0*/  FADD.FTZ R108, R85, -R80 ;  /* 0x80000050556c7221 */ /* 0x001fe20000010000 */
[----:B------:R-:W-:Y:S01]  /*14b0*/  FADD.FTZ R114, R89, -R82 ;  /* 0x8000005259727221 */ /* 0x000fe20000010000 */
[----:B------:R-:W-:Y:S01]  /*14c0*/  FADD.FTZ R82, R84, -R83 ;  /* 0x8000005354527221 */ /* 0x000fe20000010000 */
[----:B------:R-:W-:Y:S01]  /*14d0*/  FADD.FTZ R80, R90, -R81 ;  /* 0x800000515a507221 */ /* 0x000fe20000010000 */
[C---:B-----5:R-:W-:Y:S01]  /*14e0*/  FMUL.FTZ R115, R109.reuse, R108 ;  /* 0x0000006c6d737220 */ /* 0x060fe20000410000 */
[C---:B------:R-:W-:Y:S01]  /*14f0*/  FMUL.FTZ R117, R109.reuse, R114 ;  /* 0x000000726d757220 */ /* 0x040fe20000410000 */
[----:B------:R-:W-:Y:S01]  /*1500*/  FMUL.FTZ R83, R109, R82 ;  /* 0x000000526d537220 */ /* 0x000fe20000410000 */
[----:B------:R-:W-:Y:S01]  /*1510*/  ISETP.GE.U32.AND P2, PT, R112, RZ, PT ;  /* 0x000000ff7000720c */ /* 0x000fe20003f46070 */
[-C--:B------:R-:W-:Y:S01]  /*1520*/  FMUL.FTZ R115, R115, R98.reuse ;  /* 0x0000006273737220 */ /* 0x080fe20000410000 */
[----:B------:R-:W-:Y:S01]  /*1530*/  FMUL.FTZ R117, R117, R98 ;  /* 0x0000006275757220 */ /* 0x000fe20000410000 */
[----:B------:R-:W-:Y:S01]  /*1540*/  FMUL.FTZ R81, R109, R80 ;  /* 0x000000506d517220 */ /* 0x000fe20000410000 */
[-C--:B------:R-:W-:Y:S01]  /*1550*/  FMUL.FTZ R83, R83, R98.reuse ;  /* 0x0000006253537220 */ /* 0x080fe20000410000 */
[----:B------:R-:W-:Y:S01]  /*1560*/  FMUL.FTZ R115, R115, UR14 ;  /* 0x0000000e73737c20 */ /* 0x000fe20008410000 */
[----:B------:R-:W-:Y:S01]  /*1570*/  FMUL.FTZ R117, R117, UR14 ;  /* 0x0000000e75757c20 */ /* 0x000fe20008410000 */
[----:B------:R-:W-:Y:S01]  /*1580*/  LOP3.LUT P5, RZ, R113, 0xff0000, RZ, 0xc0, !PT ;  /* 0x00ff000071ff7812 */ /* 0x000fe200078ac0ff */
[----:B------:R-:W-:Y:S01]  /*1590*/  FMUL.FTZ R81, R81, R98 ;  /* 0x0000006251517220 */ /* 0x000fe20000410000 */
[----:B------:R-:W-:Y:S01]  /*15a0*/  ISETP.GE.U32.AND.EX P2, PT, R113, 0x1000000, PT, P2 ;  /* 0x010000007100780c */ /* 0x000fe20003f46120 */
[----:B------:R-:W-:Y:S01]  /*15b0*/  FMUL.FTZ R83, R83, UR14 ;  /* 0x0000000e53537c20 */ /* 0x000fe20008410000 */
[----:B------:R-:W-:Y:S01]  /*15c0*/  LOP3.LUT P6, RZ, R113, 0xff00, RZ, 0xc0, !PT ;  /* 0x0000ff0071ff7812 */ /* 0x000fe200078cc0ff */
[----:B------:R-:W-:Y:S01]  /*15d0*/  FMUL.FTZ R81, R81, UR14 ;  /* 0x0000000e51517c20 */ /* 0x000fe20008410000 */
[----:B------:R-:W-:Y:S01]  /*15e0*/  FSEL R115, R115, RZ, P5 ;  /* 0x000000ff73737208 */ /* 0x000fe20002800000 */
[----:B------:R-:W-:Y:S01]  /*15f0*/  FFMA.FTZ R108, R100, R106, R119 ;  /* 0x0000006a646c7223 */ /* 0x000fe20000010077 */
[----:B------:R-:W-:-:S02]  /*1600*/  FSEL R80, R117, RZ, P2 ;  /* 0x000000ff75507208 */ /* 0x000fc40001000000 */
[----:B------:R-:W-:Y:S01]  /*1610*/  LOP3.LUT P4, RZ, R113, 0xff, RZ, 0xc0, !PT ;  /* 0x000000ff71ff7812 */ /* 0x000fe2000788c0ff */
[----:B------:R-:W-:Y:S01]  /*1620*/  FADD.FTZ R116, R99, -R108 ;  /* 0x8000006c63747221 */ /* 0x000fe20000010000 */
[----:B------:R-:W-:Y:S02]  /*1630*/  FSEL R82, R83, RZ, P6 ;  /* 0x000000ff53527208 */ /* 0x000fe40003000000 */
[----:B------:R-:W-:Y:S01]  /*1640*/  F2FP.BF16.F32.PACK_AB R83, R80, R115 ;  /* 0x000000735053723e */ /* 0x000fe200000010ff */
[--C-:B------:R-:W-:Y:S01]  /*1650*/  FFMA.FTZ R80, R103, R106, R119.reuse ;  /* 0x0000006a67507223 */ /* 0x100fe20000010077 */
[----:B------:R-:W-:Y:S01]  /*1660*/  FSEL R81, R81, RZ, P4 ;  /* 0x000000ff51517208 */ /* 0x000fe20002000000 */
[----:B------:R-:W-:Y:S01]  /*1670*/  FMUL.FTZ R121, R109, R116 ;  /* 0x000000746d797220 */ /* 0x000fe20000410000 */
[----:B------:R-:W-:Y:S01]  /*1680*/  LOP3.LUT P5, RZ, R112, 0xff0000, RZ, 0xc0, !PT ;  /* 0x00ff000070ff7812 */ /* 0x000fe200078ac0ff */
[----:B------:R-:W-:Y:S01]  /*1690*/  FADD.FTZ R114, R101, -R80 ;  /* 0x8000005065727221 */ /* 0x000fe20000010000 */
[----:B------:R-:W-:Y:S01]  /*16a0*/  F2FP.BF16.F32.PACK_AB R82, R82, R81 ;  /* 0x000000515252723e */ /* 0x000fe200000010ff */
[-CC-:B------:R-:W-:Y:S01]  /*16b0*/  FFMA.FTZ R81, R104, R106.reuse, R119.reuse ;  /* 0x0000006a68517223 */ /* 0x180fe20000010077 */
[----:B------:R-:W-:Y:S01]  /*16c0*/  FFMA.FTZ R80, R107, R106, R119 ;  /* 0x0000006a6b507223 */ /* 0x000fe20000010077 */
[----:B------:R-:W-:Y:S01]  /*16d0*/  FMUL.FTZ R117, R109, R114 ;  /* 0x000000726d757220 */ /* 0x000fe20000410000 */
[-C--:B------:R-:W-:Y:S01]  /*16e0*/  FMUL.FTZ R121, R121, R98.reuse ;  /* 0x0000006279797220 */ /* 0x080fe20000410000 */
[----:B------:R-:W-:Y:S01]  /*16f0*/  FADD.FTZ R108, R102, -R81 ;  /* 0x80000051666c7221 */ /* 0x000fe20000010000 */
[----:B------:R-:W-:Y:S01]  /*1700*/  FADD.FTZ R80, R105, -R80 ;  /* 0x8000005069507221 */ /* 0x000fe20000010000 */
[----:B------:R-:W-:Y:S01]  /*1710*/  FMUL.FTZ R117, R117, R98 ;  /* 0x0000006275757220 */ /* 0x000fe20000410000 */
[----:B------:R-:W-:Y:S01]  /*1720*/  FMUL.FTZ R121, R121, UR14 ;  /* 0x0000000e79797c20 */ /* 0x000fe20008410000 */
[C---:B------:R-:W-:Y:S01]  /*1730*/  FMUL.FTZ R115, R109.reuse, R108 ;  /* 0x0000006c6d737220 */ /* 0x040fe20000410000 */
[----:B------:R-:W-:Y:S01]  /*1740*/  FMUL.FTZ R81, R109, R80 ;  /* 0x000000506d517220 */ /* 0x000fe20000410000 */
[----:B------:R-:W-:Y:S01]  /*1750*/  FMUL.FTZ R117, R117, UR14 ;  /* 0x0000000e75757c20 */ /* 0x000fe20008410000 */
[C---:B------:R-:W-:Y:S01]  /*1760*/  LOP3.LUT P6, RZ, R112.reuse, 0xff000000, RZ, 0xc0, !PT ;  /* 0xff00000070ff7812 */ /* 0x040fe200078cc0ff */
[-C--:B------:R-:W-:Y:S01]  /*1770*/  FMUL.FTZ R115, R115, R98.reuse ;  /* 0x0000006273737220 */ /* 0x080fe20000410000 */
[----:B------:R-:W-:Y:S01]  /*1780*/  FMUL.FTZ R81, R81, R98 ;  /* 0x0000006251517220 */ /* 0x000fe20000410000 */
[----:B------:R-:W-:-:S02]  /*1790*/  LOP3.LUT P4, RZ, R112, 0xff00, RZ, 0xc0, !PT ;  /* 0x0000ff0070ff7812 */ /* 0x000fc4000788c0ff */
[----:B------:R-:W-:Y:S01]  /*17a0*/  FMUL.FTZ R115, R115, UR14 ;  /* 0x0000000e73737c20 */ /* 0x000fe20008410000 */
[----:B------:R-:W-:Y:S01]  /*17b0*/  FMUL.FTZ R81, R81, UR14 ;  /* 0x0000000e51517c20 */ /* 0x000fe20008410000 */
[----:B------:R-:W-:Y:S02]  /*17c0*/  LOP3.LUT P2, RZ, R112, 0xff, RZ, 0xc0, !PT ;  /* 0x000000ff70ff7812 */ /* 0x000fe4000784c0ff */
[----:B------:R-:W-:Y:S02]  /*17d0*/  FSEL R117, R117, RZ, P5 ;  /* 0x000000ff75757208 */ /* 0x000fe40002800000 */
[----:B------:R-:W-:Y:S02]  /*17e0*/  FSEL R108, R121, RZ, P6 ;  /* 0x000000ff796c7208 */ /* 0x000fe40003000000 */
[----:B------:R-:W-:Y:S02]  /*17f0*/  FSEL R115, R115, RZ, P4 ;  /* 0x000000ff73737208 */ /* 0x000fe40002000000 */
[----:B------:R-:W-:-:S02]  /*1800*/  FSEL R80, R81, RZ, P2 ;  /* 0x000000ff51507208 */ /* 0x000fc40001000000 */
[----:B------:R-:W-:Y:S02]  /*1810*/  F2FP.BF16.F32.PACK_AB R81, R108, R117 ;  /* 0x000000756c51723e */ /* 0x000fe400000010ff */
[----:B------:R-:W-:Y:S01]  /*1820*/  F2FP.BF16.F32.PACK_AB R80, R115, R80 ;  /* 0x000000507350723e */ /* 0x000fe200000010ff */
[----:B------:R-:W-:Y:S06]  /*1830*/  BRA `(.L_x_3270) ;  /* 0x0000000000f47947 */ /* 0x000fec0003800000 */
.L_x_3269:
        /* <DEDUP_REMOVED lines=20> */
[C---:B------:R-:W-:Y:S01]  /*1980*/  LOP3.LUT P2, RZ, R112.reuse, 0xff, RZ, 0xc0, !PT ;  /* 0x000000ff70ff7812 */ /* 0x040fe2000784c0ff */
[-CC-:B------:R-:W-:Y:S01]  /*1990*/  FFMA.FTZ R82, R87, R106.reuse, R119.reuse ;  /* 0x0000006a57527223 */ /* 0x180fe20000010077 */
[----:B------:R-:W-:Y:S01]  /*19a0*/  LOP3.LUT P4, RZ, R112, 0xff00, RZ, 0xc0, !PT ;  /* 0x0000ff0070ff7812 */ /* 0x000fe2000788c0ff */
[----:B------:R-:W-:Y:S01]  /*19b0*/  FFMA.FTZ R114, R86, R106, R119 ;  /* 0x0000006a56727223 */ /* 0x000fe20000010077 */
[C---:B------:R-:W-:Y:S01]  /*19c0*/  LOP3.LUT P5, RZ, R112.reuse, 0xff0000, RZ, 0xc0, !PT ;  /* 0x00ff000070ff7812 */ /* 0x040fe200078ac0ff */
[----:B0-----:R-:W-:Y:S01]  /*19d0*/  FADD.FTZ R108, R85, -R82 ;  /* 0x80000052556c7221 */ /* 0x001fe20000010000 */
[----:B------:R-:W-:Y:S01]  /*19e0*/  LOP3.LUT P6, RZ, R112, 0xff000000, RZ, 0xc0, !PT ;  /* 0xff00000070ff7812 */ /* 0x000fe200078cc0ff */
[----:B------:R-:W-:Y:S01]  /*19f0*/  FADD.FTZ R114, R89, -R114 ;  /* 0x8000007259727221 */ /* 0x000fe20000010000 */
[----:B------:R-:W-:-:S02]  /*1a00*/  FSEL R76, R76, RZ, P2 ;  /* 0x000000ff4c4c7208 */ /* 0x000fc40001000000 */
[----:B------:R-:W-:Y:S02]  /*1a10*/  FSEL R77, R77, RZ, P4 ;  /* 0x000000ff4d4d7208 */ /* 0x000fe40002000000 */
[----:B------:R-:W-:Y:S02]  /*1a20*/  FSEL R78, R78, RZ, P5 ;  /* 0x000000ff4e4e7208 */ /* 0x000fe40002800000 */
[----:B------:R-:W-:Y:S02]  /*1a30*/  FSEL R79, R79, RZ, P6 ;  /* 0x000000ff4f4f7208 */ /* 0x000fe40003000000 */
[----:B------:R-:W-:Y:S01]  /*1a40*/  F2FP.BF16.F32.PACK_AB R80, R77, R76 ;  /* 0x0000004c4d50723e */ /* 0x000fe200000010ff */
[--C-:B------:R-:W-:Y:S01]  /*1a50*/  FFMA.FTZ R77, R91, R106, R119.reuse ;  /* 0x0000006a5b4d7223 */ /* 0x100fe20000010077 */
[----:B------:R-:W-:Y:S01]  /*1a60*/  F2FP.BF16.F32.PACK_AB R81, R79, R78 ;  /* 0x0000004e4f51723e */ /* 0x000fe200000010ff */
[----:B------:R-:W-:Y:S01]  /*1a70*/  FFMA.FTZ R79, R88, R106, R119 ;  /* 0x0000006a584f7223 */ /* 0x000fe20000010077 */
[----:B------:R-:W-:Y:S01]  /*1a80*/  ISETP.GE.U32.AND P2, PT, R112, RZ, PT ;  /* 0x000000ff7000720c */ /* 0x000fe20003f46070 */
[----:B------:R-:W-:Y:S01]  /*1a90*/  FADD.FTZ R76, R90, -R77 ;  /* 0x8000004d5a4c7221 */ /* 0x000fe20000010000 */
[----:B------:R-:W-:Y:S01]  /*1aa0*/  LOP3.LUT P6, RZ, R113, 0xff, RZ, 0xc0, !PT ;  /* 0x000000ff71ff7812 */ /* 0x000fe200078cc0ff */
[----:B------:R-:W-:Y:S01]  /*1ab0*/  FADD.FTZ R78, R84, -R79 ;  /* 0x8000004f544e7221 */ /* 0x000fe20000010000 */
[C---:B------:R-:W-:Y:S01]  /*1ac0*/  FMUL.FTZ R79, R109.reuse, R114 ;  /* 0x000000726d4f7220 */ /* 0x040fe20000410000 */
[----:B------:R-:W-:Y:S01]  /*1ad0*/  FMUL.FTZ R76, R109, R76 ;  /* 0x0000004c6d4c7220 */ /* 0x000fe20000410000 */
[----:B------:R-:W-:Y:S01]  /*1ae0*/  LOP3.LUT P5, RZ, R113, 0xff00, RZ, 0xc0, !PT ;  /* 0x0000ff0071ff7812 */ /* 0x000fe200078ac0ff */
        /* <DEDUP_REMOVED lines=10> */
[----:B------:R-:W-:-:S02]  /*1b90*/  LOP3.LUT P4, RZ, R113, 0xff0000, RZ, 0xc0, !PT ;  /* 0x00ff000071ff7812 */ /* 0x000fc4000788c0ff */
[----:B------:R-:W-:Y:S02]  /*1ba0*/  ISETP.GE.U32.AND.EX P2, PT, R113, 0x1000000, PT, P2 ;  /* 0x010000007100780c */ /* 0x000fe40003f46120 */
[----:B------:R-:W-:Y:S02]  /*1bb0*/  FSEL R82, R82, RZ, P6 ;  /* 0x000000ff52527208 */ /* 0x000fe40003000000 */
[----:B------:R-:W-:Y:S02]  /*1bc0*/  FSEL R83, R83, RZ, P5 ;  /* 0x000000ff53537208 */ /* 0x000fe40002800000 */
[----:B------:R-:W-:Y:S02]  /*1bd0*/  FSEL R108, R108, RZ, P4 ;  /* 0x000000ff6c6c7208 */ /* 0x000fe40002000000 */
[----:B------:R-:W-:Y:S02]  /*1be0*/  FSEL R115, R114, RZ, P2 ;  /* 0x000000ff72737208 */ /* 0x000fe40001000000 */
[----:B------:R-:W-:-:S02]  /*1bf0*/  F2FP.BF16.F32.PACK_AB R82, R83, R82 ;  /* 0x000000525352723e */ /* 0x000fc400000010ff */
[----:B------:R-:W-:-:S07]  /*1c00*/  F2FP.BF16.F32.PACK_AB R83, R115, R108 ;  /* 0x0000006c7353723e */ /* 0x000fce00000010ff */
.L_x_3270:
[----:B------:R-:W0:Y:S08]  /*1c10*/  @P1 LDC.64 R116, c[0x0][0x478] ;  /* 0x00011e00ff741b82 */ /* 0x000e300000000a00 */
[----:B------:R-:W1:Y:S01]  /*1c20*/  LDC.64 R114, c[0x0][0x468] ;  /* 0x00011a00ff727b82 */ /* 0x000e620000000a00 */
[----:B0-----:R-:W-:-:S05]  /*1c30*/  @P1 IMAD.WIDE.U32 R116, R97, 0x20, R116 ;  /* 0x0000002061741825 */ /* 0x001fca00078e0074 */
[----:B------:R2:W-:Y:S01]  /*1c40*/  @P1 STG.E.128 desc[UR6][R116.64], R72 ;  /* 0x0000004874001986 */ /* 0x0005e2000c101d06 */
[----:B-1----:R-:W-:-:S03]  /*1c50*/  IMAD.WIDE.U32 R114, R97, 0x10, R114 ;  /* 0x0000001061727825 */ /* 0x002fc600078e0072 */
[----:B------:R2:W-:Y:S01]  /*1c60*/  @P1 STG.E.128 desc[UR6][R116.64+0x10], R76 ;  /* 0x0000104c74001986 */ /* 0x0005e2000c101d06 */
[----:B------:R-:W-:-:S03]  /*1c70*/  IADD3 R97, PT, PT, R97, 0x20, RZ ;  /* 0x0000002061617810 */ /* 0x000fc60007ffe0ff */
[----:B------:R2:W-:Y:S04]  /*1c80*/  STG.E.128 desc[UR6][R114.64], R80 ;  /* 0x0000005072007986 */ /* 0x0005e8000c101d06 */
.L_x_3268:
[----:B------:R-:W-:Y:S05]  /*1c90*/  BSYNC.RECONVERGENT B2 ;  /* 0x0000000000027941 */ /* 0x000fea0003800200 */
.L_x_3267:
[----:B------:R-:W-:Y:S05]  /*1ca0*/  @!P3 BRA `(.L_x_3271) ;  /* 0x000000180074b947 */ /* 0x000fea0003800000 */
[----:B------:R-:W-:-:S04]  /*1cb0*/  ISETP.NE.U32.AND P1, PT, RZ, UR12, PT ;  /* 0x0000000cff007c0c */ /* 0x000fc8000bf25070 */
[----:B------:R-:W-:-:S13]  /*1cc0*/  ISETP.NE.AND.EX P1, PT, RZ, UR13, PT, P1 ;  /* 0x0000000dff007c0c */ /* 0x000fda000bf25310 */
[----:B------:R-:W-:Y:S05]  /*1cd0*/  @!P1 BRA `(.L_x_3272) ;  /* 0x0000000000f89947 */ /* 0x000fea0003800000 */
[-CC-:B--2---:R-:W-:Y:S01]  /*1ce0*/  FFMA.FTZ R75, R9, R106.reuse, R119.reuse ;  /* 0x0000006a094b7223 */ /* 0x184fe20000010077 */
[-CC-:B------:R-:W-:Y:S01]  /*1cf0*/  FFMA.FTZ R76, R12, R106.reuse, R119.reuse ;  /* 0x0000006a0c4c7223 */ /* 0x180fe20000010077 */
[-CC-:B------:R-:W-:Y:S01]  /*1d00*/  FFMA.FTZ R77, R13, R106.reuse, R119.reuse ;  /* 0x0000006a0d4d7223 */ /* 0x180fe20000010077 */
[-C--:B------:R-:W-:Y:S01]  /*1d10*/  FFMA.FTZ R78, R92, R106.reuse, R119 ;  /* 0x0000006a5c4e7223 */ /* 0x080fe20000010077 */
[----:B------:R-:W-:Y:S01]  /*1d20*/  FADD.FTZ R74, R10, -R75 ;  /* 0x8000004b0a4a7221 */ /* 0x000fe20000010000 */
[----:B------:R-:W-:Y:S01]  /*1d30*/  FADD.FTZ R76, R11, -R76 ;  /* 0x8000004c0b4c7221 */ /* 0x000fe20000010000 */
[----:B------:R-:W-:Y:S01]  /*1d40*/  FADD.FTZ R80, R14, -R77 ;  /* 0x8000004d0e507221 */ /* 0x000fe20000010000 */
[--C-:B------:R-:W-:Y:S01]  /*1d50*/  FFMA.FTZ R72, R8, R106, R119.reuse ;  /* 0x0000006a08487223 */ /* 0x100fe20000010077 */
[C---:B-----5:R-:W-:Y:S01]  /*1d60*/  FMUL.FTZ R74, R109.reuse, R74 ;  /* 0x0000004a6d4a7220 */ /* 0x060fe20000410000 */
[----:B------:R-:W-:Y:S01]  /*1d70*/  FMUL.FTZ R75, R109, R76 ;  /* 0x0000004c6d4b7220 */ /* 0x000fe20000410000 */
[-CC-:B------:R-:W-:Y:S01]  /*1d80*/  FFMA.FTZ R79, R93, R106.reuse, R119.reuse ;  /* 0x0000006a5d4f7223 */ /* 0x180fe20000010077 */
[-CC-:B------:R-:W-:Y:S01]  /*1d90*/  FFMA.FTZ R73, R5, R106.reuse, R119.reuse ;  /* 0x0000006a05497223 */ /* 0x180fe20000010077 */
[----:B0-----:R-:W-:Y:S01]  /*1da0*/  FFMA.FTZ R108, R96, R106, R119 ;  /* 0x0000006a606c7223 */ /* 0x001fe20000010077 */
[----:B------:R-:W-:Y:S01]  /*1db0*/  FADD.FTZ R82, R15, -R78 ;  /* 0x8000004e0f527221 */ /* 0x000fe20000010000 */
[----:B------:R-:W-:Y:S01]  /*1dc0*/  FMUL.FTZ R76, R109, R80 ;  /* 0x000000506d4c7220 */ /* 0x000fe20000410000 */
[-C--:B------:R-:W-:Y:S01]  /*1dd0*/  FMUL.FTZ R80, R74, R98.reuse ;  /* 0x000000624a507220 */ /* 0x080fe20000410000 */
[----:B------:R-:W-:Y:S01]  /*1de0*/  FMUL.FTZ R81, R75, R98 ;  /* 0x000000624b517220 */ /* 0x000fe20000410000 */
[----:B------:R-:W-:Y:S01]  /*1df0*/  FADD.FTZ R78, R7, -R72 ;  /* 0x80000048074e7221 */ /* 0x000fe20000010000 */
[----:B------:R-:W-:Y:S01]  /*1e00*/  FADD.FTZ R106, R94, -R79 ;  /* 0x8000004f5e6a7221 */ /* 0x000fe20000010000 */
[----:B------:R-:W-:Y:S01]  /*1e10*/  FADD.FTZ R72, R6, -R73 ;  /* 0x8000004906487221 */ /* 0x000fe20000010000 */
[----:B------:R-:W-:Y:S01]  /*1e20*/  FADD.FTZ R108, R95, -R108 ;  /* 0x8000006c5f6c7221 */ /* 0x000fe20000010000 */
[----:B------:R-:W-:Y:S01]  /*1e30*/  FMUL.FTZ R77, R109, R82 ;  /* 0x000000526d4d7220 */ /* 0x000fe20000410000 */
[----:B------:R-:W-:Y:S01]  /*1e40*/  FMUL.FTZ R80, R80, UR14 ;  /* 0x0000000e50507c20 */ /* 0x000fe20008410000 */
[----:B------:R-:W-:Y:S01]  /*1e50*/  FMUL.FTZ R82, R81, UR14 ;  /* 0x0000000e51527c20 */ /* 0x000fe20008410000 */
[C---:B------:R-:W-:Y:S01]  /*1e60*/  FMUL.FTZ R73, R109.reuse, R78 ;  /* 0x0000004e6d497220 */ /* 0x040fe20000410000 */
[----:B------:R-:W-:Y:S01]  /*1e70*/  LOP3.LUT P2, RZ, R110, 0xff0000, RZ, 0xc0, !PT ;  /* 0x00ff00006eff7812 */ /* 0x000fe2000784c0ff */
[----:B------:R-:W-:Y:S01]  /*1e80*/  FMUL.FTZ R83, R76, R98 ;  /* 0x000000624c537220 */ /* 0x000fe20000410000 */
[----:B------:R-:W-:Y:S01]  /*1e90*/  LOP3.LUT P4, RZ, R110, 0xff000000, RZ, 0xc0, !PT ;  /* 0xff0000006eff7812 */ /* 0x000fe2000788c0ff */
[C---:B------:R-:W-:Y:S01]  /*1ea0*/  FMUL.FTZ R78, R109.reuse, R106 ;  /* 0x0000006a6d4e7220 */ /* 0x040fe20000410000 */
[C---:B------:R-:W-:Y:S01]  /*1eb0*/  FMUL.FTZ R72, R109.reuse, R72 ;  /* 0x000000486d487220 */ /* 0x040fe20000410000 */
[----:B------:R-:W-:Y:S01]  /*1ec0*/  FMUL.FTZ R79, R109, R108 ;  /* 0x0000006c6d4f7220 */ /* 0x000fe20000410000 */
[----:B------:R-:W-:Y:S01]  /*1ed0*/  FMUL.FTZ R83, R83, UR14 ;  /* 0x0000000e53537c20 */ /* 0x000fe20008410000 */
[----:B------:R-:W-:Y:S01]  /*1ee0*/  FSEL R81, R80, RZ, P2 ;  /* 0x000000ff50517208 */ /* 0x000fe20001000000 */
[-C--:B------:R-:W-:Y:S01]  /*1ef0*/  FMUL.FTZ R108, R77, R98.reuse ;  /* 0x000000624d6c7220 */ /* 0x080fe20000410000 */
[----:B------:R-:W-:Y:S01]  /*1f00*/  FSEL R106, R82, RZ, P4 ;  /* 0x000000ff526a7208 */ /* 0x000fe20002000000 */
[-C--:B------:R-:W-:Y:S01]  /*1f10*/  FMUL.FTZ R82, R73, R98.reuse ;  /* 0x0000006249527220 */ /* 0x080fe20000410000 */
[----:B------:R-:W-:Y:S01]  /*1f20*/  LOP3.LUT P3, RZ, R111, 0xff, RZ, 0xc0, !PT ;  /* 0x000000ff6fff7812 */ /* 0x000fe2000786c0ff */
[-C--:B------:R-:W-:Y:S01]  /*1f30*/  FMUL.FTZ R109, R78, R98.reuse ;  /* 0x000000624e6d7220 */ /* 0x080fe20000410000 */
[-C--:B------:R-:W-:Y:S01]  /*1f40*/  FMUL.FTZ R80, R72, R98.reuse ;  /* 0x0000006248507220 */ /* 0x080fe20000410000 */
[----:B------:R-:W-:Y:S01]  /*1f50*/  FMUL.FTZ R114, R79, R98 ;  /* 0x000000624f727220 */ /* 0x000fe20000410000 */
[----:B------:R-:W-:Y:S01]  /*1f60*/  ISETP.GE.U32.AND P2, PT, R110, RZ, PT ;  /* 0x000000ff6e00720c */ /* 0x000fe20003f46070 */
[----:B------:R-:W-:Y:S01]  /*1f70*/  FMUL.FTZ R108, R108, UR14 ;  /* 0x0000000e6c6c7c20 */ /* 0x000fe20008410000 */
[----:B------:R-:W-:Y:S01]  /*1f80*/  LOP3.LUT P6, RZ, R111, 0xff00, RZ, 0xc0, !PT ;  /* 0x0000ff006fff7812 */ /* 0x000fe200078cc0ff */
[----:B------:R-:W-:Y:S01]  /*1f90*/  FMUL.FTZ R82, R82, UR14 ;  /* 0x0000000e52527c20 */ /* 0x000fe20008410000 */
[----:B------:R-:W-:Y:S01]  /*1fa0*/  FSEL R83, R83, RZ, P3 ;  /* 0x000000ff53537208 */ /* 0x000fe20001800000 */
[----:B------:R-:W-:Y:S01]  /*1fb0*/  FMUL.FTZ R98, R109, UR14 ;  /* 0x0000000e6d627c20 */ /* 0x000fe20008410000 */
[----:B------:R-:W-:Y:S01]  /*1fc0*/  FMUL.FTZ R114, R114, UR14 ;  /* 0x0000000e72727c20 */ /* 0x000fe20008410000 */
[----:B------:R-:W-:Y:S01]  /*1fd0*/  FMUL.FTZ R80, R80, UR14 ;  /* 0x0000000e50507c20 */ /* 0x000fe20008410000 */
[----:B------:R-:W-:-:S02]  /*1fe0*/  LOP3.LUT P5, RZ, R110, 0xff00, RZ, 0xc0, !PT ;  /* 0x0000ff006eff7812 */ /* 0x000fc400078ac0ff */
[C---:B------:R-:W-:Y:S02]  /*1ff0*/  LOP3.LUT P4, RZ, R111.reuse, 0xff0000, RZ, 0xc0, !PT ;  /* 0x00ff00006fff7812 */ /* 0x040fe4000788c0ff */
[----:B------:R-:W-:Y:S02]  /*2000*/  LOP3.LUT P3, RZ, R110, 0xff, RZ, 0xc0, !PT ;  /* 0x000000ff6eff7812 */ /* 0x000fe4000786c0ff */
[----:B------:R-:W-:Y:S02]  /*2010*/  ISETP.GE.U32.AND.EX P2, PT, R111, 0x1000000, PT, P2 ;  /* 0x010000006f00780c */ /* 0x000fe40003f46120 */
        /* <DEDUP_REMOVED lines=9> */
[----:B------:R-:W-:Y:S06]  /*20b0*/  BRA `(.L_x_3273) ;  /* 0x0000000000f47947 */ /* 0x000fec0003800000 */
.L_x_3272:
[-CC-:B--2---:R-:W-:Y:S01]  /*20c0*/  FFMA.FTZ R80, R8, R106.reuse, R119.reuse ;  /* 0x0000006a08507223 */ /* 0x184fe20000010077 */
[-CC-:B------:R-:W-:Y:S01]  /*20d0*/  FFMA.FTZ R83, R9, R106.reuse, R119.reuse ;  /* 0x0000006a09537223 */ /* 0x180fe20000010077 */
[-CC-:B0-----:R-:W-:Y:S01]  /*20e0*/  FFMA.FTZ R108, R12, R106.reuse, R119.reuse ;  /* 0x0000006a0c6c7223 */ /* 0x181fe20000010077 */
        /* <DEDUP_REMOVED lines=23> */
[----:B------:R-:W-:Y:S01]  /*2260*/  ISETP.GE.U32.AND P2, PT, R110, RZ, PT ;  /* 0x000000ff6e00720c */ /* 0x000fe20003f46070 */
[-C--:B------:R-:W-:Y:S01]  /*2270*/  FMUL.FTZ R109, R109, R98.reuse ;  /* 0x000000626d6d7220 */ /* 0x080fe20000410000 */
[-C--:B------:R-:W-:Y:S01]  /*2280*/  FMUL.FTZ R80, R81, R98.reuse ;  /* 0x0000006251507220 */ /* 0x080fe20000410000 */
[-C--:B------:R-:W-:Y:S01]  /*2290*/  FMUL.FTZ R81, R117, R98.reuse ;  /* 0x0000006275517220 */ /* 0x080fe20000410000 */
[----:B------:R-:W-:Y:S01]  /*22a0*/  FMUL.FTZ R123, R123, UR14 ;  /* 0x0000000e7b7b7c20 */ /* 0x000fe20008410000 */
[----:B------:R-:W-:Y:S01]  /*22b0*/  FMUL.FTZ R109, R109, UR14 ;  /* 0x0000000e6d6d7c20 */ /* 0x000fe20008410000 */
[----:B------:R-:W-:Y:S01]  /*22c0*/  FMUL.FTZ R119, R119, UR14 ;  /* 0x0000000e77777c20 */ /* 0x000fe20008410000 */
[-C--:B------:R-:W-:Y:S01]  /*22d0*/  FMUL.FTZ R82, R115, R98.reuse ;  /* 0x0000006273527220 */ /* 0x080fe20000410000 */
[-C--:B------:R-:W-:Y:S01]  /*22e0*/  FMUL.FTZ R121, R121, R98.reuse ;  /* 0x0000006279797220 */ /* 0x080fe20000410000 */
[----:B------:R-:W-:Y:S01]  /*22f0*/  FMUL.FTZ R83, R83, R98 ;  /* 0x0000006253537220 */ /* 0x000fe20000410000 */
[----:B------:R-:W-:Y:S01]  /*2300*/  LOP3.LUT P3, RZ, R111, 0xff0000, RZ, 0xc0, !PT ;  /* 0x00ff00006fff7812 */ /* 0x000fe2000786c0ff */
[----:B------:R-:W-:Y:S01]  /*2310*/  FMUL.FTZ R106, R81, UR14 ;  /* 0x0000000e516a7c20 */ /* 0x000fe20008410000 */
        /* <DEDUP_REMOVED lines=8> */
[----:B------:R-:W-:-:S02]  /*23a0*/  FSEL R119, R119, RZ, P4 ;  /* 0x000000ff77777208 */ /* 0x000fc40002000000 */
        /* <DEDUP_REMOVED lines=13> */
[----:B------:R-:W-:-:S07]  /*2480*/  F2FP.BF16.F32.PACK_AB R80, R109, R80 ;  /* 0x000000506d50723e */ /* 0x000fce00000010ff */
.L_x_3273:
        /* <DEDUP_REMOVED lines=8> */
.L_x_3266:
        /* <DEDUP_REMOVED lines=20> */
[----:B------:R-:W-:Y:S01]  /*2650*/  ISETP.GE.U32.AND P1, PT, R112, RZ, PT ;  /* 0x000000ff7000720c */ /* 0x000fe20003f26070 */
[-C--:B------:R-:W-:Y:S01]  /*2660*/  FMUL.FTZ R83, R83, R98.reuse ;  /* 0x0000006253537220 */ /* 0x080fe20000410000 */
[----:B------:R-:W-:Y:S01]  /*2670*/  FMUL.FTZ R81, R81, R98 ;  /* 0x0000006251517220 */ /* 0x000fe20000410000 */
[----:B------:R-:W-:Y:S01]  /*2680*/  FMUL.FTZ R115, R115, UR14 ;  /* 0x0000000e73737c20 */ /* 0x000fe20008410000 */
[----:B------:R-:W-:Y:S01]  /*2690*/  FMUL.FTZ R117, R117, UR14 ;  /* 0x0000000e75757c20 */ /* 0x000fe20008410000 */
[----:B------:R-:W-:Y:S01]  /*26a0*/  LOP3.LUT P5, RZ, R113, 0xff0000, RZ, 0xc0, !PT ;  /* 0x00ff000071ff7812 */ /* 0x000fe200078ac0ff */
[----:B------:R-:W-:Y:S01]  /*26b0*/  FMUL.FTZ R83, R83, UR14 ;  /* 0x0000000e53537c20 */ /* 0x000fe20008410000 */
[----:B------:R-:W-:Y:S01]  /*26c0*/  ISETP.GE.U32.AND.EX P1, PT, R113, 0x1000000, PT, P1 ;  /* 0x010000007100780c */ /* 0x000fe20003f26110 */
[----:B------:R-:W-:Y:S01]  /*26d0*/  FMUL.FTZ R81, R81, UR14 ;  /* 0x0000000e51517c20 */ /* 0x000fe20008410000 */
[C---:B------:R-:W-:Y:S01]  /*26e0*/  LOP3.LUT P4, RZ, R113.reuse, 0xff00, RZ, 0xc0, !PT ;  /* 0x0000ff0071ff7812 */ /* 0x040fe2000788c0ff */
[----:B------:R-:W-:Y:S01]  /*26f0*/  FFMA.FTZ R108, R100, R106, R119 ;  /* 0x0000006a646c7223 */ /* 0x000fe20000010077 */
[----:B------:R-:W-:-:S02]  /*2700*/  LOP3.LUT P2, RZ, R113, 0xff, RZ, 0xc0, !PT ;  /* 0x000000ff71ff7812 */ /* 0x000fc4000784c0ff */
[----:B------:R-:W-:Y:S01]  /*2710*/  FSEL R115, R115, RZ, P5 ;  /* 0x000000ff73737208 */ /* 0x000fe20002800000 */
[----:B------:R-:W-:Y:S01]  /*2720*/  FADD.FTZ R116, R99, -R108 ;  /* 0x8000006c63747221 */ /* 0x000fe20000010000 */
[----:B------:R-:W-:Y:S02]  /*2730*/  FSEL R80, R117, RZ, P1 ;  /* 0x000000ff75507208 */ /* 0x000fe40000800000 */
[----:B------:R-:W-:Y:S01]  /*2740*/  FSEL R82, R83, RZ, P4 ;  /* 0x000000ff53527208 */ /* 0x000fe20002000000 */
[----:B------:R-:W-:Y:S01]  /*2750*/  FFMA.FTZ R123, R109, R116, R31 ;  /* 0x000000746d7b7223 */ /* 0x000fe2000001001f */
[----:B------:R-:W-:Y:S02]  /*2760*/  FSEL R81, R81, RZ, P2 ;  /* 0x000000ff51517208 */ /* 0x000fe40001000000 */
[----:B------:R-:W-:Y:S01]  /*2770*/  F2FP.BF16.F32.PACK_AB R83, R80, R115 ;  /* 0x000000735053723e */ /* 0x000fe200000010ff */
[-CC-:B------:R-:W-:Y:S01]  /*2780*/  FFMA.FTZ R80, R103, R106.reuse, R119.reuse ;  /* 0x0000006a67507223 */ /* 0x180fe20000010077 */
[----:B------:R-:W-:Y:S01]  /*2790*/  F2FP.BF16.F32.PACK_AB R82, R82, R81 ;  /* 0x000000515252723e */ /* 0x000fe200000010ff */
[-CC-:B------:R-:W-:Y:S01]  /*27a0*/  FFMA.FTZ R81, R104, R106.reuse, R119.reuse ;  /* 0x0000006a68517223 */ /* 0x180fe20000010077 */
[----:B------:R-:W0:Y:S01]  /*27b0*/  LDC.64 R114, c[0x0][0x468] ;  /* 0x00011a00ff727b82 */ /* 0x000e220000000a00 */
[----:B------:R-:W-:Y:S01]  /*27c0*/  FADD.FTZ R121, R101, -R80 ;  /* 0x8000005065797221 */ /* 0x000fe20000010000 */
[----:B------:R-:W-:Y:S01]  /*27d0*/  FFMA.FTZ R80, R107, R106, R119 ;  /* 0x0000006a6b507223 */ /* 0x000fe20000010077 */
[----:B------:R-:W-:Y:S01]  /*27e0*/  FADD.FTZ R108, R102, -R81 ;  /* 0x80000051666c7221 */ /* 0x000fe20000010000 */
[----:B------:R-:W-:Y:S01]  /*27f0*/  FMUL.FTZ R123, R123, R98 ;  /* 0x000000627b7b7220 */ /* 0x000fe20000410000 */
[----:B------:R-:W-:Y:S01]  /*2800*/  FFMA.FTZ R121, R109, R121, R30 ;  /* 0x000000796d797223 */ /* 0x000fe2000001001e */
[----:B------:R-:W-:Y:S01]  /*2810*/  FADD.FTZ R81, R105, -R80 ;  /* 0x8000005069517221 */ /* 0x000fe20000010000 */
[----:B------:R-:W-:Y:S01]  /*2820*/  FFMA.FTZ R117, R109, R108, R29 ;  /* 0x0000006c6d757223 */ /* 0x000fe2000001001d */
[----:B------:R-:W-:Y:S01]  /*2830*/  FMUL.FTZ R123, R123, UR14 ;  /* 0x0000000e7b7b7c20 */ /* 0x000fe20008410000 */
[-C--:B------:R-:W-:Y:S01]  /*2840*/  FMUL.FTZ R121, R121, R98.reuse ;  /* 0x0000006279797220 */ /* 0x080fe20000410000 */
[----:B------:R-:W-:Y:S01]  /*2850*/  FFMA.FTZ R81, R109, R81, R28 ;  /* 0x000000516d517223 */ /* 0x000fe2000001001c */
[-C--:B------:R-:W-:Y:S01]  /*2860*/  FMUL.FTZ R117, R117, R98.reuse ;  /* 0x0000006275757220 */ /* 0x080fe20000410000 */
[C---:B------:R-:W-:Y:S01]  /*2870*/  LOP3.LUT P4, RZ, R112.reuse, 0xff0000, RZ, 0xc0, !PT ;  /* 0x00ff000070ff7812 */ /* 0x040fe2000788c0ff */
[----:B------:R-:W-:Y:S01]  /*2880*/  FMUL.FTZ R121, R121, UR14 ;  /* 0x0000000e79797c20 */ /* 0x000fe20008410000 */
[----:B------:R-:W-:Y:S01]  /*2890*/  FMUL.FTZ R81, R81, R98 ;  /* 0x0000006251517220 */ /* 0x000fe20000410000 */
[----:B------:R-:W-:Y:S01]  /*28a0*/  FMUL.FTZ R117, R117, UR14 ;  /* 0x0000000e75757c20 */ /* 0x000fe20008410000 */
[----:B------:R-:W-:-:S02]  /*28b0*/  LOP3.LUT P5, RZ, R112, 0xff000000, RZ, 0xc0, !PT ;  /* 0xff00000070ff7812 */ /* 0x000fc400078ac0ff */
[----:B------:R-:W-:Y:S01]  /*28c0*/  FMUL.FTZ R81, R81, UR14 ;  /* 0x0000000e51517c20 */ /* 0x000fe20008410000 */
[C---:B------:R-:W-:Y:S02]  /*28d0*/  LOP3.LUT P2, RZ, R112.reuse, 0xff00, RZ, 0xc0, !PT ;  /* 0x0000ff0070ff7812 */ /* 0x040fe4000784c0ff */
[----:B------:R-:W-:Y:S02]  /*28e0*/  LOP3.LUT P1, RZ, R112, 0xff, RZ, 0xc0, !PT ;  /* 0x000000ff70ff7812 */ /* 0x000fe4000782c0ff */
[----:B------:R-:W-:Y:S01]  /*28f0*/  FSEL R121, R121, RZ, P4 ;  /* 0x000000ff79797208 */ /* 0x000fe20002000000 */
[----:B0-----:R-:W-:Y:S01]  /*2900*/  IMAD.WIDE.U32 R114, R97, 0x10, R114 ;  /* 0x0000001061727825 */ /* 0x001fe200078e0072 */
[----:B------:R-:W-:Y:S02]  /*2910*/  FSEL R108, R123, RZ, P5 ;  /* 0x000000ff7b6c7208 */ /* 0x000fe40002800000 */
[----:B------:R-:W-:Y:S02]  /*2920*/  FSEL R117, R117, RZ, P2 ;  /* 0x000000ff75757208 */ /* 0x000fe40001000000 */
[----:B------:R-:W-:-:S02]  /*2930*/  FSEL R80, R81, RZ, P1 ;  /* 0x000000ff51507208 */ /* 0x000fc40000800000 */
[----:B------:R-:W-:Y:S02]  /*2940*/  F2FP.BF16.F32.PACK_AB R81, R108, R121 ;  /* 0x000000796c51723e */ /* 0x000fe400000010ff */
[----:B------:R-:W-:Y:S02]  /*2950*/  F2FP.BF16.F32.PACK_AB R80, R117, R80 ;  /* 0x000000507550723e */ /* 0x000fe400000010ff */
[----:B------:R-:W-:-:S03]  /*2960*/  IADD3 R97, PT, PT, R97, 0x20, RZ ;  /* 0x0000002061617810 */ /* 0x000fc60007ffe0ff */
[----:B------:R1:W-:Y:S04]  /*2970*/  STG.E.128 desc[UR6][R114.64], R80 ;  /* 0x0000005072007986 */ /* 0x0003e8000c101d06 */
.L_x_3276:
[----:B------:R-:W-:Y:S05]  /*2980*/  BSYNC.RECONVERGENT B2 ;  /* 0x0000000000027941 */ /* 0x000fea0003800200 */
.L_x_3275:
        /* <DEDUP_REMOVED lines=25> */
[----:B------:R-:W-:Y:S01]  /*2b20*/  ISETP.GE.U32.AND P1, PT, R110, RZ, PT ;  /* 0x000000ff6e00720c */ /* 0x000fe20003f26070 */
[-C--:B------:R-:W-:Y:S01]  /*2b30*/  FMUL.FTZ R82, R117, R98.reuse ;  /* 0x0000006275527220 */ /* 0x080fe20000410000 */
[-C--:B------:R-:W-:Y:S01]  /*2b40*/  FMUL.FTZ R123, R123, R98.reuse ;  /* 0x000000627b7b7220 */ /* 0x080fe20000410000 */
[-C--:B------:R-:W-:Y:S01]  /*2b50*/  FMUL.FTZ R109, R109, R98.reuse ;  /* 0x000000626d6d7220 */ /* 0x080fe20000410000 */
[----:B------:R-:W-:Y:S01]  /*2b60*/  ISETP.GE.U32.AND.EX P1, PT, R111, 0x1000000, PT, P1 ;  /* 0x010000006f00780c */ /* 0x000fe20003f26110 */
[-C--:B------:R-:W-:Y:S01]  /*2b70*/  FMUL.FTZ R106, R119, R98.reuse ;  /* 0x00000062776a7220 */ /* 0x080fe20000410000 */
[-C--:B------:R-:W-:Y:S01]  /*2b80*/  FMUL.FTZ R108, R121, R98.reuse ;  /* 0x00000062796c7220 */ /* 0x080fe20000410000 */
[----:B------:R-:W-:Y:S01]  /*2b90*/  FMUL.FTZ R80, R109, UR14 ;  /* 0x0000000e6d507c20 */ /* 0x000fe20008410000 */
[-C--:B------:R-:W-:Y:S01]  /*2ba0*/  FMUL.FTZ R109, R81, R98.reuse ;  /* 0x00000062516d7220 */ /* 0x080fe20000410000 */
[-C--:B------:R-:W-:Y:S01]  /*2bb0*/  FMUL.FTZ R114, R83, R98.reuse ;  /* 0x0000006253727220 */ /* 0x080fe20000410000 */
[----:B------:R-:W-:Y:S01]  /*2bc0*/  FMUL.FTZ R115, R115, R98 ;  /* 0x0000006273737220 */ /* 0x000fe20000410000 */
[----:B------:R-:W-:Y:S01]  /*2bd0*/  FMUL.FTZ R123, R123, UR14 ;  /* 0x0000000e7b7b7c20 */ /* 0x000fe20008410000 */
[----:B------:R-:W-:Y:S01]  /*2be0*/  FSEL R98, R80, RZ, P1 ;  /* 0x000000ff50627208 */ /* 0x000fe20000800000 */
[----:B------:R-:W-:Y:S01]  /*2bf0*/  FMUL.FTZ R82, R82, UR14 ;  /* 0x0000000e52527c20 */ /* 0x000fe20008410000 */
[----:B------:R-:W0:Y:S01]  /*2c00*/  LDC.64 R80, c[0x0][0x468] ;  /* 0x00011a00ff507b82 */ /* 0x000e220000000a00 */
[----:B------:R-:W-:Y:S01]  /*2c10*/  LOP3.LUT P2, RZ, R111, 0xff0000, RZ, 0xc0, !PT ;  /* 0x00ff00006fff7812 */ /* 0x000fe2000784c0ff */
[----:B------:R-:W-:Y:S01]  /*2c20*/  FMUL.FTZ R109, R109, UR14 ;  /* 0x0000000e6d6d7c20 */ /* 0x000fe20008410000 */
[----:B------:R-:W-:Y:S01]  /*2c30*/  LOP3.LUT P6, RZ, R111, 0xff00, RZ, 0xc0, !PT ;  /* 0x0000ff006fff7812 */ /* 0x000fe200078cc0ff */
[----:B------:R-:W-:Y:S01]  /*2c40*/  FMUL.FTZ R106, R106, UR14 ;  /* 0x0000000e6a6a7c20 */ /* 0x000fe20008410000 */
[----:B------:R-:W-:Y:S01]  /*2c50*/  FSEL R83, R123, RZ, P2 ;  /* 0x000000ff7b537208 */ /* 0x000fe20001000000 */
[----:B------:R-:W-:Y:S01]  /*2c60*/  FMUL.FTZ R108, R108, UR14 ;  /* 0x0000000e6c6c7c20 */ /* 0x000fe20008410000 */
[----:B------:R-:W-:Y:S01]  /*2c70*/  FMUL.FTZ R115, R115, UR14 ;  /* 0x0000000e73737c20 */ /* 0x000fe20008410000 */
[----:B------:R-:W-:-:S02]  /*2c80*/  LOP3.LUT P5, RZ, R111, 0xff, RZ, 0xc0, !PT ;  /* 0x000000ff6fff7812 */ /* 0x000fc400078ac0ff */
[----:B------:R-:W-:Y:S01]  /*2c90*/  F2FP.BF16.F32.PACK_AB R83, R98, R83 ;  /* 0x000000536253723e */ /* 0x000fe200000010ff */
[----:B------:R-:W-:Y:S01]  /*2ca0*/  FMUL.FTZ R98, R114, UR14 ;  /* 0x0000000e72627c20 */ /* 0x000fe20008410000 */
[C---:B------:R-:W-:Y:S02]  /*2cb0*/  LOP3.LUT P3, RZ, R110.reuse, 0xff0000, RZ, 0xc0, !PT ;  /* 0x00ff00006eff7812 */ /* 0x040fe4000786c0ff */
[C---:B------:R-:W-:Y:S02]  /*2cc0*/  LOP3.LUT P4, RZ, R110.reuse, 0xff000000, RZ, 0xc0, !PT ;  /* 0xff0000006eff7812 */ /* 0x040fe4000788c0ff */
[C---:B------:R-:W-:Y:S02]  /*2cd0*/  LOP3.LUT P1, RZ, R110.reuse, 0xff, RZ, 0xc0, !PT ;  /* 0x000000ff6eff7812 */ /* 0x040fe4000782c0ff */
[----:B------:R-:W-:Y:S02]  /*2ce0*/  LOP3.LUT P2, RZ, R110, 0xff00, RZ, 0xc0, !PT ;  /* 0x0000ff006eff7812 */ /* 0x000fe4000784c0ff */
[----:B------:R-:W-:-:S02]  /*2cf0*/  FSEL R119, R98, RZ, P6 ;  /* 0x000000ff62777208 */ /* 0x000fc40003000000 */
[----:B------:R-:W-:Y:S02]  /*2d00*/  FSEL R114, R109, RZ, P5 ;  /* 0x000000ff6d727208 */ /* 0x000fe40002800000 */
[----:B------:R-:W-:Y:S02]  /*2d10*/  FSEL R106, R106, RZ, P3 ;  /* 0x000000ff6a6a7208 */ /* 0x000fe40001800000 */
[----:B------:R-:W-:Y:S01]  /*2d20*/  FSEL R117, R108, RZ, P4 ;  /* 0x000000ff6c757208 */ /* 0x000fe20002000000 */
[----:B0-----:R-:W-:Y:S01]  /*2d30*/  IMAD.WIDE.U32 R108, R97, 0x10, R80 ;  /* 0x00000010616c7825 */ /* 0x001fe200078e0050 */
[----:B------:R-:W-:Y:S02]  /*2d40*/  FSEL R115, R115, RZ, P1 ;  /* 0x000000ff73737208 */ /* 0x000fe40000800000 */
[----:B------:R-:W-:Y:S02]  /*2d50*/  FSEL R98, R82, RZ, P2 ;  /* 0x000000ff52627208 */ /* 0x000fe40001000000 */
[----:B------:R-:W-:-:S02]  /*2d60*/  F2FP.BF16.F32.PACK_AB R82, R119, R114 ;  /* 0x000000727752723e */ /* 0x000fc400000010ff */
[----:B------:R-:W-:Y:S02]  /*2d70*/  F2FP.BF16.F32.PACK_AB R81, R117, R106 ;  /* 0x0000006a7551723e */ /* 0x000fe400000010ff */
[----:B------:R-:W-:-:S05]  /*2d80*/  F2FP.BF16.F32.PACK_AB R80, R98, R115 ;  /* 0x000000736250723e */ /* 0x000fca00000010ff */
[----:B------:R4:W-:Y:S01]  /*2d90*/  STG.E.128 desc[UR6][R108.64], R80 ;  /* 0x000000506c007986 */ /* 0x0009e2000c101d06 */
[----:B------:R-:W-:Y:S05]  /*2da0*/  BRA `(.L_x_3271) ;  /* 0x0000000800347947 */ /* 0x000fea0003800000 */
.L_x_3274:
[----:B------:R-:W-:Y:S04]  /*2db0*/  BSSY.RECONVERGENT B2, `(.L_x_3277) ;  /* 0x0000047000027945 */ /* 0x000fe80003800200 */
[----:B------:R-:W-:Y:S05]  /*2dc0*/  @!P4 BRA `(.L_x_3278) ;  /* 0x000000040014c947 */ /* 0x000fea0003800000 */
[----:B------:R-:W1:Y:S01]  /*2dd0*/  LDC.64 R80, c[0x0][0x478] ;  /* 0x00011e00ff507b82 */ /* 0x000e620000000a00 */
[-CC-:B------:R-:W-:Y:S01]  /*2de0*/  FFMA.FTZ R73, R104, R106.reuse, R119.reuse ;  /* 0x0000006a68497223 */ /* 0x180fe20000010077 */
[-CC-:B------:R-:W-:Y:S01]  /*2df0*/  FFMA.FTZ R76, R103, R106.reuse, R119.reuse ;  /* 0x0000006a674c7223 */ /* 0x180fe20000010077 */
[-CC-:B------:R-:W-:Y:S01]  /*2e00*/  FFMA.FTZ R78, R100, R106.reuse, R119.reuse ;  /* 0x0000006a644e7223 */ /* 0x180fe20000010077 */
[-CC-:B------:R-:W-:Y:S01]  /*2e10*/  FFMA.FTZ R79, R88, R106.reuse, R119.reuse ;  /* 0x0000006a584f7223 */ /* 0x180fe20000010077 */
[-C--:B0-----:R-:W-:Y:S01]  /*2e20*/  FFMA.FTZ R108, R87, R106.reuse, R119 ;  /* 0x0000006a576c7223 */ /* 0x081fe20000010077 */
[----:B------:R-:W-:Y:S01]  /*2e30*/  FADD.FTZ R74, R102, -R73 ;  /* 0x80000049664a7221 */ /* 0x000fe20000010000 */
[----:B------:R-:W-:Y:S01]  /*2e40*/  FFMA.FTZ R114, R86, R106, R119 ;  /* 0x0000006a56727223 */ /* 0x000fe20000010077 */
[----:B------:R-:W-:Y:S01]  /*2e50*/  FADD.FTZ R75, R101, -R76 ;  /* 0x8000004c654b7221 */ /* 0x000fe20000010000 */
[----:B------:R-:W-:Y:S01]  /*2e60*/  FADD.FTZ R78, R99, -R78 ;  /* 0x8000004e634e7221 */ /* 0x000fe20000010000 */
[----:B------:R-:W-:Y:S01]  /*2e70*/  FADD.FTZ R82, R84, -R79 ;  /* 0x8000004f54527221 */ /* 0x000fe20000010000 */
[----:B------:R-:W-:Y:S01]  /*2e80*/  FADD.FTZ R79, R85, -R108 ;  /* 0x8000006c554f7221 */ /* 0x000fe20000010000 */
[----:B-----5:R-:W-:Y:S01]  /*2e90*/  FFMA.FTZ R73, R109, R74, R29 ;  /* 0x0000004a6d497223 */ /* 0x020fe2000001001d */
[-CC-:B------:R-:W-:Y:S01]  /*2ea0*/  FFMA.FTZ R77, R91, R106.reuse, R119.reuse ;  /* 0x0000006a5b4d7223 */ /* 0x180fe20000010077 */
[----:B------:R-:W-:Y:S01]  /*2eb0*/  FADD.FTZ R114, R89, -R114 ;  /* 0x8000007259727221 */ /* 0x000fe20000010000 */
[----:B------:R-:W-:Y:S01]  /*2ec0*/  FFMA.FTZ R74, R109, R75, R30 ;  /* 0x0000004b6d4a7223 */ /* 0x000fe2000001001e */
[----:B------:R-:W-:Y:S01]  /*2ed0*/  FFMA.FTZ R72, R107, R106, R119 ;  /* 0x0000006a6b487223 */ /* 0x000fe20000010077 */
[C---:B------:R-:W-:Y:S01]  /*2ee0*/  FFMA.FTZ R75, R109.reuse, R78, R31 ;  /* 0x0000004e6d4b7223 */ /* 0x040fe2000001001f */
[C---:B------:R-:W-:Y:S01]  /*2ef0*/  FFMA.FTZ R78, R109.reuse, R79, R26 ;  /* 0x0000004f6d4e7223 */ /* 0x040fe2000001001a */
[----:B------:R-:W-:Y:S01]  /*2f00*/  FADD.FTZ R77, R90, -R77 ;  /* 0x8000004d5a4d7221 */ /* 0x000fe20000010000 */
[----:B------:R-:W-:Y:S01]  /*2f10*/  FFMA.FTZ R79, R109, R114, R27 ;  /* 0x000000726d4f7223 */ /* 0x000fe2000001001b */
[----:B------:R-:W-:Y:S01]  /*2f20*/  FADD.FTZ R72, R105, -R72 ;  /* 0x8000004869487221 */ /* 0x000fe20000010000 */
[-C--:B------:R-:W-:Y:S01]  /*2f30*/  FMUL.FTZ R114, R75, R98.reuse ;  /* 0x000000624b727220 */ /* 0x080fe20000410000 */
[----:B------:R-:W-:Y:S01]  /*2f40*/  FMUL.FTZ R108, R74, R98 ;  /* 0x000000624a6c7220 */ /* 0x000fe20000410000 */
[----:B------:R-:W-:Y:S01]  /*2f50*/  FFMA.FTZ R76, R109, R77, R24 ;  /* 0x0000004d6d4c7223 */ /* 0x000fe20000010018 */
[----:B-1----:R-:W-:-:S04]  /*2f60*/  IMAD.WIDE.U32 R80, R97, 0x20, R80 ;  /* 0x0000002061507825 */ /* 0x002fc800078e0050 */
[C---:B------:R-:W-:Y:S01]  /*2f70*/  FFMA.FTZ R72, R109.reuse, R72, R28 ;  /* 0x000000486d487223 */ /* 0x040fe2000001001c */
[----:B------:R-:W-:Y:S01]  /*2f80*/  FFMA.FTZ R77, R109, R82, R25 ;  /* 0x000000526d4d7223 */ /* 0x000fe20000010019 */
[----:B------:R-:W-:Y:S01]  /*2f90*/  FMUL.FTZ R114, R114, UR14 ;  /* 0x0000000e72727c20 */ /* 0x000fe20008410000 */
[----:B------:R-:W-:Y:S01]  /*2fa0*/  FMUL.FTZ R108, R108, UR14 ;  /* 0x0000000e6c6c7c20 */ /* 0x000fe20008410000 */
[C---:B------:R-:W-:Y:S01]  /*2fb0*/  LOP3.LUT P5, RZ, R112.reuse, 0xff000000, RZ, 0xc0, !PT ;  /* 0xff00000070ff7812 */ /* 0x040fe200078ac0ff */
[----:B------:R-:W-:Y:S01]  /*2fc0*/  STG.E.128 desc[UR6][R80.64], R72 ;  /* 0x0000004850007986 */ /* 0x000fe2000c101d06 */
[----:B------:R-:W-:Y:S01]  /*2fd0*/  LOP3.LUT P4, RZ, R112, 0xff0000, RZ, 0xc0, !PT ;  /* 0x00ff000070ff7812 */ /* 0x000fe2000788c0ff */
[-C--:B------:R-:W-:Y:S01]  /*2fe0*/  FMUL.FTZ R82, R72, R98.reuse ;  /* 0x0000006248527220 */ /* 0x080fe20000410000 */
[----:B------:R-:W-:Y:S01]  /*2ff0*/  FSEL R114, R114, RZ, P5 ;  /* 0x000000ff72727208 */ /* 0x000fe20002800000 */
[----:B------:R0:W-:Y:S01]  /*3000*/  STG.E.128 desc[UR6][R80.64+0x10], R76 ;  /* 0x0000104c50007986 */ /* 0x0001e2000c101d06 */
[-C--:B------:R-:W-:Y:S01]  /*3010*/  FMUL.FTZ R83, R73, R98.reuse ;  /* 0x0000006249537220 */ /* 0x080fe20000410000 */
[----:B------:R-:W-:Y:S01]  /*3020*/  FMUL.FTZ R82, R82, UR14 ;  /* 0x0000000e52527c20 */ /* 0x000fe20008410000 */
[C---:B------:R-:W-:Y:S01]  /*3030*/  LOP3.LUT P1, RZ, R112.reuse, 0xff, RZ, 0xc0, !PT ;  /* 0x000000ff70ff7812 */ /* 0x040fe2000782c0ff */
[----:B------:R-:W-:Y:S01]  /*3040*/  FMUL.FTZ R116, R79, R98 ;  /* 0x000000624f747220 */ /* 0x000fe20000410000 */
[----:B------:R-:W-:Y:S01]  /*3050*/  FMUL.FTZ R83, R83, UR14 ;  /* 0x0000000e53537c20 */ /* 0x000fe20008410000 */
[----:B------:R-:W-:-:S02]  /*3060*/  LOP3.LUT P2, RZ, R112, 0xff00, RZ, 0xc0, !PT ;  /* 0x0000ff0070ff7812 */ /* 0x000fc4000784c0ff */
[----:B------:R-:W-:Y:S01]  /*3070*/  FMUL.FTZ R116, R116, UR14 ;  /* 0x0000000e74747c20 */ /* 0x000fe20008410000 */
[----:B------:R-:W-:Y:S02]  /*3080*/  LOP3.LUT P5, RZ, R113, 0xff0000, RZ, 0xc0, !PT ;  /* 0x00ff000071ff7812 */ /* 0x000fe400078ac0ff */
[----:B------:R-:W-:Y:S02]  /*3090*/  FSEL R83, R83, RZ, P2 ;  /* 0x000000ff53537208 */ /* 0x000fe40001000000 */
[----:B------:R-:W-:Y:S02]  /*30a0*/  LOP3.LUT P2, RZ, R113, 0xff, RZ, 0xc0, !PT ;  /* 0x000000ff71ff7812 */ /* 0x000fe4000784c0ff */
[----:B0-----:R-:W-:Y:S01]  /*30b0*/  FSEL R81, R108, RZ, P4 ;  /* 0x000000ff6c517208 */ /* 0x001fe20002000000 */
[-C--:B------:R-:W-:Y:S01]  /*30c0*/  FMUL.FTZ R108, R78, R98.reuse ;  /* 0x000000624e6c7220 */ /* 0x080fe20000410000 */
[----:B------:R-:W-:Y:S01]  /*30d0*/  FSEL R80, R82, RZ, P1 ;  /* 0x000000ff52507208 */ /* 0x000fe20000800000 */
[----:B------:R-:W-:Y:S01]  /*30e0*/  FMUL.FTZ R82, R76, R98 ;  /* 0x000000624c527220 */ /* 0x000fe20000410000 */
[----:B------:R-:W-:Y:S01]  /*30f0*/  F2FP.BF16.F32.PACK_AB R81, R114, R81 ;  /* 0x000000517251723e */ /* 0x000fe200000010ff */
[----:B------:R-:W-:Y:S01]  /*3100*/  FMUL.FTZ R108, R108, UR14 ;  /* 0x0000000e6c6c7c20 */ /* 0x000fe20008410000 */
[----:B------:R-:W0:Y:S01]  /*3110*/  LDC.64 R114, c[0x0][0x468] ;  /* 0x00011a00ff727b82 */ /* 0x000e220000000a00 */
[----:B------:R-:W-:Y:S01]  /*3120*/  F2FP.BF16.F32.PACK_AB R80, R83, R80 ;  /* 0x000000505350723e */ /* 0x000fe200000010ff */
[----:B------:R-:W-:Y:S01]  /*3130*/  FMUL.FTZ R83, R77, R98 ;  /* 0x000000624d537220 */ /* 0x000fe20000410000 */
[----:B------:R-:W-:Y:S01]  /*3140*/  ISETP.GE.U32.AND P1, PT, R112, RZ, PT ;  /* 0x000000ff7000720c */ /* 0x000fe20003f26070 */
[----:B------:R-:W-:Y:S01]  /*3150*/  FMUL.FTZ R82, R82, UR14 ;  /* 0x0000000e52527c20 */ /* 0x000fe20008410000 */
[----:B------:R-:W-:Y:S01]  /*3160*/  LOP3.LUT P4, RZ, R113, 0xff00, RZ, 0xc0, !PT ;  /* 0x0000ff0071ff7812 */ /* 0x000fe2000788c0ff */
[----:B------:R-:W-:Y:S01]  /*3170*/  FMUL.FTZ R83, R83, UR14 ;  /* 0x0000000e53537c20 */ /* 0x000fe20008410000 */
[----:B------:R-:W-:-:S02]  /*3180*/  ISETP.GE.U32.AND.EX P1, PT, R113, 0x1000000, PT, P1 ;  /* 0x010000007100780c */ /* 0x000fc40003f26110 */
[----:B------:R-:W-:Y:S02]  /*3190*/  FSEL R82, R82, RZ, P2 ;  /* 0x000000ff52527208 */ /* 0x000fe40001000000 */
        /* <DEDUP_REMOVED lines=8> */
.L_x_3278:
[----:B------:R-:W-:Y:S05]  /*3220*/  BSYNC.RECONVERGENT B2 ;  /* 0x0000000000027941 */ /* 0x000fea0003800200 */
.L_x_3277:
        /* <DEDUP_REMOVED lines=8> */
[----:B------:R-:W-:Y:S01]  /*32b0*/  FFMA.FTZ R78, R92, R106, R119 ;  /* 0x0000006a5c4e7223 */ /* 0x000fe20000010077 */
[C---:B-----5:R-:W-:Y:S01]  /*32c0*/  FFMA.FTZ R74, R109.reuse, R75, R22 ;  /* 0x0000004b6d4a7223 */ /* 0x060fe20000010016 */
[----:B------:R-:W-:Y:S01]  /*32d0*/  FFMA.FTZ R75, R109, R76, R23 ;  /* 0x0000004c6d4b7223 */ /* 0x000fe20000010017 */
[-C--:B------:R-:W-:Y:S01]  /*32e0*/  FFMA.FTZ R73, R5, R106.reuse, R119 ;  /* 0x0000006a05497223 */ /* 0x080fe20000010077 */
[----:B-1----:R-:W-:Y:S01]  /*32f0*/  FADD.FTZ R81, R14, -R77 ;  /* 0x8000004d0e517221 */ /* 0x002fe20000010000 */
[----:B------:R-:W-:Y:S01]  /*3300*/  FFMA.FTZ R106, R96, R106, R119 ;  /* 0x0000006a606a7223 */ /* 0x000fe20000010077 */
[-C--:B------:R-:W-:Y:S01]  /*3310*/  FMUL.FTZ R76, R74, R98.reuse ;  /* 0x000000624a4c7220 */ /* 0x080fe20000410000 */
[----:B------:R-:W-:Y:S01]  /*3320*/  FMUL.FTZ R77, R75, R98 ;  /* 0x000000624b4d7220 */ /* 0x000fe20000410000 */
[----:B------:R-:W-:Y:S01]  /*3330*/  FADD.FTZ R72, R7, -R72 ;  /* 0x8000004807487221 */ /* 0x000fe20000010000 */
[----:B------:R-:W-:Y:S01]  /*3340*/  FADD.FTZ R83, R94, -R79 ;  /* 0x8000004f5e537221 */ /* 0x000fe20000010000 */
[----:B------:R-:W-:Y:S01]  /*3350*/  FADD.FTZ R82, R15, -R78 ;  /* 0x8000004e0f527221 */ /* 0x000fe20000010000 */
[----:B------:R-:W-:Y:S01]  /*3360*/  FADD.FTZ R79, R6, -R73 ;  /* 0x80000049064f7221 */ /* 0x000fe20000010000 */
[----:B------:R-:W-:Y:S01]  /*3370*/  FADD.FTZ R106, R95, -R106 ;  /* 0x8000006a5f6a7221 */ /* 0x000fe20000010000 */
[----:B------:R-:W-:Y:S01]  /*3380*/  FMUL.FTZ R78, R76, UR14 ;  /* 0x0000000e4c4e7c20 */ /* 0x000fe20008410000 */
[----:B------:R-:W-:Y:S01]  /*3390*/  FMUL.FTZ R80, R77, UR14 ;  /* 0x0000000e4d507c20 */ /* 0x000fe20008410000 */
[C---:B------:R-:W-:Y:S01]  /*33a0*/  LOP3.LUT P1, RZ, R110.reuse, 0xff0000, RZ, 0xc0, !PT ;  /* 0x00ff00006eff7812 */ /* 0x040fe2000782c0ff */
[C---:B------:R-:W-:Y:S01]  /*33b0*/  FFMA.FTZ R73, R109.reuse, R72, R21 ;  /* 0x000000486d497223 */ /* 0x040fe20000010015 */
[----:B------:R-:W-:Y:S01]  /*33c0*/  LOP3.LUT P2, RZ, R110, 0xff000000, RZ, 0xc0, !PT ;  /* 0xff0000006eff7812 */ /* 0x000fe2000784c0ff */
[C---:B------:R-:W-:Y:S01]  /*33d0*/  FFMA.FTZ R72, R109.reuse, R79, R20 ;  /* 0x0000004f6d487223 */ /* 0x040fe20000010014 */
[C---:B------:R-:W-:Y:S01]  /*33e0*/  FFMA.FTZ R76, R109.reuse, R81, R16 ;  /* 0x000000516d4c7223 */ /* 0x040fe20000010010 */
[C---:B------:R-:W-:Y:S01]  /*33f0*/  FFMA.FTZ R79, R109.reuse, R106, R19 ;  /* 0x0000006a6d4f7223 */ /* 0x040fe20000010013 */
[----:B------:R-:W-:Y:S01]  /*3400*/  FSEL R81, R78, RZ, P1 ;  /* 0x000000ff4e517208 */ /* 0x000fe20000800000 */
[----:B------:R-:W-:Y:S01]  /*3410*/  FFMA.FTZ R77, R109, R82, R17 ;  /* 0x000000526d4d7223 */ /* 0x000fe20000010011 */
[----:B------:R-:W-:Y:S01]  /*3420*/  FSEL R80, R80, RZ, P2 ;  /* 0x000000ff50507208 */ /* 0x000fe20001000000 */
[-C--:B0-----:R-:W-:Y:S01]  /*3430*/  FMUL.FTZ R108, R79, R98.reuse ;  /* 0x000000624f6c7220 */ /* 0x081fe20000410000 */
[----:B------:R-:W-:Y:S01]  /*3440*/  FFMA.FTZ R78, R109, R83, R18 ;  /* 0x000000536d4e7223 */ /* 0x000fe20000010012 */
[-C--:B------:R-:W-:Y:S01]  /*3450*/  FMUL.FTZ R82, R77, R98.reuse ;  /* 0x000000624d527220 */ /* 0x080fe20000410000 */
[----:B------:R-:W-:Y:S01]  /*3460*/  F2FP.BF16.F32.PACK_AB R81, R80, R81 ;  /* 0x000000515051723e */ /* 0x000fe200000010ff */
[-C--:B------:R-:W-:Y:S01]  /*3470*/  FMUL.FTZ R80, R76, R98.reuse ;  /* 0x000000624c507220 */ /* 0x080fe20000410000 */
[----:B------:R-:W0:Y:S01]  /*3480*/  LDC.64 R114, c[0x0][0x478] ;  /* 0x00011e00ff727b82 */ /* 0x000e220000000a00 */
[----:B------:R-:W-:Y:S01]  /*3490*/  FMUL.FTZ R116, R108, UR14 ;  /* 0x0000000e6c747c20 */ /* 0x000fe20008410000 */
[----:B------:R-:W-:Y:S01]  /*34a0*/  FMUL.FTZ R83, R78, R98 ;  /* 0x000000624e537220 */ /* 0x000fe20000410000 */
[----:B------:R-:W-:Y:S01]  /*34b0*/  FMUL.FTZ R80, R80, UR14 ;  /* 0x0000000e50507c20 */ /* 0x000fe20008410000 */
[----:B------:R-:W-:Y:S01]  /*34c0*/  FMUL.FTZ R82, R82, UR14 ;  /* 0x0000000e52527c20 */ /* 0x000fe20008410000 */
[----:B------:R-:W-:Y:S01]  /*34d0*/  LOP3.LUT P2, RZ, R111, 0xff, RZ, 0xc0, !PT ;  /* 0x000000ff6fff7812 */ /* 0x000fe2000784c0ff */
[----:B------:R-:W-:Y:S01]  /*34e0*/  FMUL.FTZ R106, R83, UR14 ;  /* 0x0000000e536a7c20 */ /* 0x000fe20008410000 */
[----:B------:R-:W-:Y:S01]  /*34f0*/  LOP3.LUT P3, RZ, R111, 0xff00, RZ, 0xc0, !PT ;  /* 0x0000ff006fff7812 */ /* 0x000fe2000786c0ff */
[----:B------:R-:W1:Y:S01]  /*3500*/  LDC.64 R108, c[0x0][0x468] ;  /* 0x00011a00ff6c7b82 */ /* 0x000e620000000a00 */
[----:B------:R-:W-:-:S02]  /*3510*/  FSEL R80, R80, RZ, P2 ;  /* 0x000000ff50507208 */ /* 0x000fc40001000000 */
[----:B------:R-:W-:Y:S02]  /*3520*/  FSEL R83, R82, RZ, P3 ;  /* 0x000000ff52537208 */ /* 0x000fe40001800000 */
[----:B------:R-:W-:Y:S02]  /*3530*/  ISETP.GE.U32.AND P1, PT, R110, RZ, PT ;  /* 0x000000ff6e00720c */ /* 0x000fe40003f26070 */
[----:B------:R-:W-:Y:S01]  /*3540*/  F2FP.BF16.F32.PACK_AB R82, R83, R80 ;  /* 0x000000505352723e */ /* 0x000fe200000010ff */
[-C--:B------:R-:W-:Y:S01]  /*3550*/  FMUL.FTZ R80, R72, R98.reuse ;  /* 0x0000006248507220 */ /* 0x080fe20000410000 */
[----:B------:R-:W-:Y:S01]  /*3560*/  LOP3.LUT P4, RZ, R111, 0xff0000, RZ, 0xc0, !PT ;  /* 0x00ff00006fff7812 */ /* 0x000fe2000788c0ff */
[----:B------:R-:W-:Y:S01]  /*3570*/  FMUL.FTZ R98, R73, R98 ;  /* 0x0000006249627220 */ /* 0x000fe20000410000 */
[----:B------:R-:W-:Y:S01]  /*3580*/  ISETP.GE.U32.AND.EX P1, PT, R111, 0x1000000, PT, P1 ;  /* 0x010000006f00780c */ /* 0x000fe20003f26110 */
[----:B------:R-:W-:Y:S01]  /*3590*/  FMUL.FTZ R80, R80, UR14 ;  /* 0x0000000e50507c20 */ /* 0x000fe20008410000 */
[----:B------:R-:W-:Y:S01]  /*35a0*/  FSEL R106, R106, RZ, P4 ;  /* 0x000000ff6a6a7208 */ /* 0x000fe20002000000 */
[----:B------:R-:W-:Y:S01]  /*35b0*/  FMUL.FTZ R98, R98, UR14 ;  /* 0x0000000e62627c20 */ /* 0x000fe20008410000 */
[----:B------:R-:W-:Y:S01]  /*35c0*/  FSEL R117, R116, RZ, P1 ;  /* 0x000000ff74757208 */ /* 0x000fe20000800000 */
[----:B0-----:R-:W-:Y:S01]  /*35d0*/  IMAD.WIDE.U32 R114, R97, 0x20, R114 ;  /* 0x0000002061727825 */ /* 0x001fe200078e0072 */
[----:B------:R-:W-:-:S02]  /*35e0*/  LOP3.LUT P1, RZ, R110, 0xff, RZ, 0xc0, !PT ;  /* 0x000000ff6eff7812 */ /* 0x000fc4000782c0ff */
[----:B------:R-:W-:Y:S02]  /*35f0*/  LOP3.LUT P2, RZ, R110, 0xff00, RZ, 0xc0, !PT ;  /* 0x0000ff006eff7812 */ /* 0x000fe4000784c0ff */
[----:B------:R-:W-:Y:S01]  /*3600*/  F2FP.BF16.F32.PACK_AB R83, R117, R106 ;  /* 0x0000006a7553723e */ /* 0x000fe200000010ff */
[----:B------:R0:W-:Y:S01]  /*3610*/  STG.E.128 desc[UR6][R114.64], R72 ;  /* 0x0000004872007986 */ /* 0x0001e2000c101d06 */
[----:B------:R-:W-:Y:S01]  /*3620*/  FSEL R80, R80, RZ, P1 ;  /* 0x000000ff50507208 */ /* 0x000fe20000800000 */
[----:B-1----:R-:W-:Y:S01]  /*3630*/  IMAD.WIDE.U32 R108, R97, 0x10, R108 ;  /* 0x00000010616c7825 */ /* 0x002fe200078e006c */
[----:B------:R-:W-:Y:S01]  /*3640*/  FSEL R117, R98, RZ, P2 ;  /* 0x000000ff62757208 */ /* 0x000fe20001000000 */
[----:B------:R0:W-:Y:S03]  /*3650*/  STG.E.128 desc[UR6][R114.64+0x10], R76 ;  /* 0x0000104c72007986 */ /* 0x0001e6000c101d06 */
[----:B------:R-:W-:-:S05]  /*3660*/  F2FP.BF16.F32.PACK_AB R80, R117, R80 ;  /* 0x000000507550723e */ /* 0x000fca00000010ff */
[----:B------:R0:W-:Y:S02]  /*3670*/  STG.E.128 desc[UR6][R108.64], R80 ;  /* 0x000000506c007986 */ /* 0x0001e4000c101d06 */
.L_x_3271:
[----:B------:R-:W-:Y:S05]  /*3680*/  BSYNC.RECONVERGENT B1 ;  /* 0x0000000000017941 */ /* 0x000fea0003800200 */
.L_x_3265:
[----:B01234-:R-:W0:Y:S02]  /*3690*/  LDC.64 R80, c[0x0][0x380] ;  /* 0x0000e000ff507b82 */ /* 0x01fe240000000a00 */
[----:B0-----:R-:W-:-:S04]  /*36a0*/  LEA R0, R80, R0, 0x2 ;  /* 0x0000000050007211 */ /* 0x001fc800078e10ff */
[----:B------:R-:W-:-:S13]  /*36b0*/  ISETP.GE.AND P1, PT, R0, R81, PT ;  /* 0x000000510000720c */ /* 0x000fda0003f26270 */
[----:B------:R-:W-:Y:S05]  /*36c0*/  @!P1 BRA `(.L_x_3279) ;  /* 0xffffffcc005c9947 */ /* 0x000fea000383ffff */
.L_x_3259:
[----:B------:R-:W-:Y:S05]  /*36d0*/  BSYNC B0 ;  /* 0x0000000000007941 */ /* 0x000fea0003800000 */
.L_x_3258:
        /* <DEDUP_REMOVED lines=15> */
[----:B-1----:R-:W-:-:S03]  /*37d0*/  IMAD R29, R3, UR4, RZ ;  /* 0x00000004031d7c24 */ /* 0x002fc6000f8e02ff */
[-C--:B------:R-:W-:Y:S02]  /*37e0*/  IADD3 R0, PT, PT, R0, R7.reuse, RZ ;  /* 0x0000000700007210 */ /* 0x080fe40007ffe0ff */
[----:B------:R-:W-:Y:S02]  /*37f0*/  LEA R7, R4, R7, 0x2 ;  /* 0x0000000704077211 */ /* 0x000fe400078e10ff */
[----:B------:R-:W-:Y:S01]  /*3800*/  IADD3 R4, P3, PT, R29, R4, RZ ;  /* 0x000000041d047210 */ /* 0x000fe20007f7e0ff */
[----:B------:R-:W-:Y:S03]  /*3810*/  STS.128 [R0], R44 ;  /* 0x0000002c00007388 */ /* 0x000fe60000000c00 */
[----:B------:R-:W-:Y:S01]  /*3820*/  SHF.L.U32 R24, R4, 0x2, RZ ;  /* 0x0000000204187819 */ /* 0x000fe200000006ff */
[----:B------:R-:W-:Y:S03]  /*3830*/  STS.128 [R0+0x10], R40 ;  /* 0x0000102800007388 */ /* 0x000fe60000000c00 */
[C---:B--2---:R-:W-:Y:S01]  /*3840*/  IADD3 R26, P4, PT, R24.reuse, UR18, RZ ;  /* 0x00000012181a7c10 */ /* 0x044fe2000ff9e0ff */
[----:B------:R0:W-:Y:S01]  /*3850*/  STS.128 [R0+0x400], R36 ;  /* 0x0004002400007388 */ /* 0x0001e20000000c00 */
[----:B------:R-:W-:-:S03]  /*3860*/  IADD3 R24, P5, PT, R24, UR16, RZ ;  /* 0x0000001018187c10 */ /* 0x000fc6000ffbe0ff */
[----:B------:R-:W-:Y:S01]  /*3870*/  STS.128 [R0+0x410], R32 ;  /* 0x0004102000007388 */ /* 0x000fe20000000c00 */
[----:B------:R-:W-:Y:S01]  /*3880*/  BAR.SYNC.DEFER_BLOCKING 0x0 ;  /* 0x0000000000007b1d */ /* 0x000fe20000010000 */
[----:B0-----:R-:W-:Y:S02]  /*3890*/  IADD3.X R39, PT, PT, RZ, RZ, RZ, P3, !PT ;  /* 0x000000ffff277210 */ /* 0x001fe40001ffe4ff */
[----:B------:R-:W-:Y:S02]  /*38a0*/  ISETP.GE.U32.AND P3, PT, R18, 0x200, PT ;  /* 0x000002001200780c */ /* 0x000fe40003f66070 */
[----:B------:R-:W-:-:S04]  /*38b0*/  SHF.L.U64.HI R39, R4, 0x2, R39 ;  /* 0x0000000204277819 */ /* 0x000fc80000010227 */
        /* <DEDUP_REMOVED lines=110> */
.L_x_3264:
        /* <DEDUP_REMOVED lines=8> */
.L_x_3281:
[----:B------:R-:W-:Y:S05]  /*4020*/  BSYNC B1 ;  /* 0x0000000000017941 */ /* 0x000fea0003800000 */
.L_x_3280:
        /* <DEDUP_REMOVED lines=8> */
.L_x_3282:
[----:B------:R-:W-:Y:S01]  /*40b0*/  FADD.FTZ R80, R80, R115 ;  /* 0x0000007350507221 */ /* 0x000fe20000010000 */
[----:B------:R-:W-:-:S04]  /*40c0*/  HFMA2 R118, -RZ, RZ, 0, 1.1920928955078125e-07 ;  /* 0x00000002ff767431 */ /* 0x000fc800000001ff */
[----:B------:R-:W-:Y:S02]  /*40d0*/  MOV R119, R80 ;  /* 0x0000005000777202 */ /* 0x000fe40000000f00 */
[----:B------:R-:W-:-:S07]  /*40e0*/  MOV R81, R116 ;  /* 0x0000007400517202 */ /* 0x000fce0000000f00 */
[----:B------:R-:W-:Y:S05]  /*40f0*/  WARPSYNC.COLLECTIVE R114, `(.L_x_3283) ;  /* 0x0000000072087348 */ /* 0x000fea0003c00000 */
[----:B------:R0:W1:Y:S02]  /*4100*/  SHFL.BFLY P2, R116, R119, R118, R121 ;  /* 0x0c00007677747389 */ /* 0x0000640000040079 */
[----:B01----:R-:W-:Y:S05]  /*4110*/  ENDCOLLECTIVE ;  /* 0x000000000000791b */ /* 0x003fea0003800000 */
.L_x_3283:
[----:B------:R-:W-:-:S05]  /*4120*/  FADD.FTZ R81, R81, R108 ;  /* 0x0000006c51517221 */ /* 0x000fca0000010000 */
[----:B------:R-:W-:Y:S02]  /*4130*/  MOV R119, R81 ;  /* 0x0000005100777202 */ /* 0x000fe40000000f00 */
[----:B------:R-:W-:-:S07]  /*4140*/  MOV R83, R116 ;  /* 0x0000007400537202 */ /* 0x000fce0000000f00 */
[----:B------:R-:W-:Y:S05]  /*4150*/  WARPSYNC.COLLECTIVE R114, `(.L_x_3284) ;  /* 0x0000000072087348 */ /* 0x000fea0003c00000 */
[----:B------:R0:W1:Y:S02]  /*4160*/  SHFL.BFLY P2, R116, R119, R118, R121 ;  /* 0x0c00007677747389 */ /* 0x0000640000040079 */
[----:B01----:R-:W-:Y:S05]  /*4170*/  ENDCOLLECTIVE ;  /* 0x000000000000791b */ /* 0x003fea0003800000 */
.L_x_3284:
[----:B------:R-:W-:Y:S01]  /*4180*/  FADD.FTZ R83, R80, R83 ;  /* 0x0000005350537221 */ /* 0x000fe20000010000 */
[----:B------:R-:W-:-:S04]  /*4190*/  HFMA2 R118, -RZ, RZ, 0, 2.384185791015625e-07 ;  /* 0x00000004ff767431 */ /* 0x000fc800000001ff */
[----:B------:R-:W-:Y:S02]  /*41a0*/  MOV R119, R83 ;  /* 0x0000005300777202 */ /* 0x000fe40000000f00 */
[----:B------:R-:W-:-:S07]  /*41b0*/  MOV R82, R116 ;  /* 0x0000007400527202 */ /* 0x000fce0000000f00 */
[----:B------:R-:W-:Y:S05]  /*41c0*/  WARPSYNC.COLLECTIVE R114, `(.L_x_3285) ;  /* 0x0000000072087348 */ /* 0x000fea0003c00000 */
[----:B------:R0:W1:Y:S02]  /*41d0*/  SHFL.BFLY P2, R116, R119, R118, R121 ;  /* 0x0c00007677747389 */ /* 0x0000640000040079 */
[----:B01----:R-:W-:Y:S05]  /*41e0*/  ENDCOLLECTIVE ;  /* 0x000000000000791b */ /* 0x003fea0003800000 */
.L_x_3285:
[----:B------:R-:W-:-:S05]  /*41f0*/  FADD.FTZ R82, R81, R82 ;  /* 0x0000005251527221 */ /* 0x000fca0000010000 */
[----:B------:R-:W-:Y:S02]  /*4200*/  MOV R119, R82 ;  /* 0x0000005200777202 */ /* 0x000fe40000000f00 */
[----:B------:R-:W-:-:S07]  /*4210*/  MOV R106, R116 ;  /* 0x00000074006a7202 */ /* 0x000fce0000000f00 */
[----:B------:R-:W-:Y:S05]  /*4220*/  WARPSYNC.COLLECTIVE R114, `(.L_x_3286) ;  /* 0x0000000072087348 */ /* 0x000fea0003c00000 */
[----:B------:R0:W1:Y:S02]  /*4230*/  SHFL.BFLY P2, R116, R119, R118, R121 ;  /* 0x0c00007677747389 */ /* 0x0000640000040079 */
[----:B01----:R-:W-:Y:S05]  /*4240*/  ENDCOLLECTIVE ;  /* 0x000000000000791b */ /* 0x003fea0003800000 */
.L_x_3286:
[----:B------:R-:W-:Y:S01]  /*4250*/  FADD.FTZ R106, R83, R106 ;  /* 0x0000006a536a7221 */ /* 0x000fe20000010000 */
[----:B------:R-:W-:-:S04]  /*4260*/  HFMA2 R118, -RZ, RZ, 0, 4.76837158203125e-07 ;  /* 0x00000008ff767431 */ /* 0x000fc800000001ff */
[----:B------:R-:W-:Y:S02]  /*4270*/  MOV R119, R106 ;  /* 0x0000006a00777202 */ /* 0x000fe40000000f00 */
[----:B------:R-:W-:-:S07]  /*4280*/  MOV R117, R116 ;  /* 0x0000007400757202 */ /* 0x000fce0000000f00 */
[----:B------:R-:W-:Y:S05]  /*4290*/  WARPSYNC.COLLECTIVE R114, `(.L_x_3287) ;  /* 0x0000000072087348 */ /* 0x000fea0003c00000 */
[----:B------:R0:W1:Y:S02]  /*42a0*/  SHFL.BFLY P2, R116, R119, R118, R121 ;  /* 0x0c00007677747389 */ /* 0x0000640000040079 */
[----:B01----:R-:W-:Y:S05]  /*42b0*/  ENDCOLLECTIVE ;  /* 0x000000000000791b */ /* 0x003fea0003800000 */
.L_x_3287:
[----:B------:R-:W-:-:S05]  /*42c0*/  FADD.FTZ R117, R82, R117 ;  /* 0x0000007552757221 */ /* 0x000fca0000010000 */
[----:B------:R-:W-:Y:S02]  /*42d0*/  MOV R119, R117 ;  /* 0x0000007500777202 */ /* 0x000fe40000000f00 */
[----:B------:R-:W-:-:S07]  /*42e0*/  MOV R115, R116 ;  /* 0x0000007400737202 */ /* 0x000fce0000000f00 */
[----:B------:R-:W-:Y:S05]  /*42f0*/  WARPSYNC.COLLECTIVE R114, `(.L_x_3288) ;  /* 0x0000000072087348 */ /* 0x000fea0003c00000 */
[----:B------:R0:W1:Y:S02]  /*4300*/  SHFL.BFLY P2, R116, R119, R118, R121 ;  /* 0x0c00007677747389 */ /* 0x0000640000040079 */
[----:B01----:R-:W-:Y:S05]  /*4310*/  ENDCOLLECTIVE ;  /* 0x000000000000791b */ /* 0x003fea0003800000 */
.L_x_3288:
[----:B------:R-:W-:Y:S01]  /*4320*/  FADD.FTZ R115, R106, R115 ;  /* 0x000000736a737221 */ /* 0x000fe20000010000 */
[----:B------:R-:W-:-:S04]  /*4330*/  HFMA2 R118, -RZ, RZ, 0, 9.5367431640625e-07 ;  /* 0x00000010ff767431 */ /* 0x000fc800000001ff */
[----:B------:R-:W-:Y:S02]  /*4340*/  MOV R119, R115 ;  /* 0x0000007300777202 */ /* 0x000fe40000000f00 */
[----:B------:R-:W-:-:S07]  /*4350*/  MOV R108, R116 ;  /* 0x00000074006c7202 */ /* 0x000fce0000000f00 */
[----:B------:R-:W-:Y:S05]  /*4360*/  WARPSYNC.COLLECTIVE R114, `(.L_x_3289) ;  /* 0x0000000072087348 */ /* 0x000fea0003c00000 */
[----:B------:R0:W1:Y:S02]  /*4370*/  SHFL.BFLY P2, R116, R119, R118, R121 ;  /* 0x0c00007677747389 */ /* 0x0000640000040079 */
[----:B01----:R-:W-:Y:S05]  /*4380*/  ENDCOLLECTIVE ;  /* 0x000000000000791b */ /* 0x003fea0003800000 */
.L_x_3289:
[----:B------:R-:W-:-:S05]  /*4390*/  FADD.FTZ R108, R117, R108 ;  /* 0x0000006c756c7221 */ /* 0x000fca0000010000 */
[----:B------:R-:W-:Y:S02]  /*43a0*/  MOV R119, R108 ;  /* 0x0000006c00777202 */ /* 0x000fe40000000f00 */
[----:B------:R-:W-:-:S07]  /*43b0*/  MOV R80, R116 ;  /* 0x0000007400507202 */ /* 0x000fce0000000f00 */
[----:B------:R-:W-:Y:S05]  /*43c0*/  WARPSYNC.COLLECTIVE R114, `(.L_x_3290) ;  /* 0x0000000072087348 */ /* 0x000fea0003c00000 */
[----:B------:R0:W1:Y:S02]  /*43d0*/  SHFL.BFLY P2, R116, R119, R118, R121 ;  /* 0x0c00007677747389 */ /* 0x0000640000040079 */
[----:B01----:R-:W-:Y:S05]  /*43e0*/  ENDCOLLECTIVE ;  /* 0x000000000000791b */ /* 0x003fea0003800000 */
.L_x_3290:
[----:B------:R-:W-:Y:S01]  /*43f0*/  MOV R81, R116 ;  /* 0x0000007400517202 */ /* 0x000fe20000000f00 */
[----:B------:R-:W-:Y:S06]  /*4400*/  BRA `(.L_x_3291) ;  /* 0xffffffcc00e47947 */ /* 0x000fec000383ffff */
.L_x_3292:
        /* <DEDUP_REMOVED lines=15> */
.L_x_11216:


//--------------------- .text._ZN10layer_norm13ln_bwd_kernelINS_13Kernel_traitsI13__nv_bfloat16S2_fS2_fjLj512ELj1ELj4ELj1ELj16ENS_18Kernel_traits_baseILj512ES2_S2_fS2_fjLj128EEEEELb1ELb0ELb0ELb1EEEvNS_9BwdParamsE --------------------------
	.section	.text._ZN10layer_norm13ln_bwd_kernelINS_13Kernel_traitsI13__nv_bfloat16S2_fS2_fjLj512ELj1ELj4ELj1ELj16ENS_18Kernel_traits_baseILj512ES2_S2_fS2_fjLj128EEEEELb1ELb0ELb0ELb1EEEvNS_9BwdParamsE,"ax",@progbits
	.align	128
        .global         _ZN10layer_norm13ln_bwd_kernelINS_13Kernel_traitsI13__nv_bfloat16S2_fS2_fjLj512ELj1ELj4ELj1ELj16ENS_18Kernel_traits_baseILj512ES2_S2_fS2_fjLj128EEEEELb1ELb0ELb0ELb1EEEvNS_9BwdParamsE
        .type           _ZN10layer_norm13ln_bwd_kernelINS_13Kernel_traitsI13__nv_bfloat16S2_fS2_fjLj512ELj1ELj4ELj1ELj16ENS_18Kernel_traits_baseILj512ES2_S2_fS2_fjLj128EEEEELb1ELb0ELb0ELb1EEEvNS_9BwdParamsE,@function
        .size           _ZN10layer_norm13ln_bwd_kernelINS_13Kernel_traitsI13__nv_bfloat16S2_fS2_fjLj512ELj1ELj4ELj1ELj16ENS_18Kernel_traits_baseILj512ES2_S2_fS2_fjLj128EEEEELb1ELb0ELb0ELb1EEEvNS_9BwdParamsE,(.L_x_11217 - _ZN10layer_norm13ln_bwd_kernelINS_13Kernel_traitsI13__nv_bfloat16S2_fS2_fjLj512ELj1ELj4ELj1ELj16ENS_18Kernel_traits_baseILj512ES2_S2_fS2_fjLj128EEEEELb1ELb0ELb0ELb1EEEvNS_9BwdParamsE)
        .other          _ZN10layer_norm13ln_bwd_kernelINS_13Kernel_traitsI13__nv_bfloat16S2_fS2_fjLj512ELj1ELj4ELj1ELj16ENS_18Kernel_traits_baseILj512ES2_S2_fS2_fjLj128EEEEELb1ELb0ELb0ELb1EEEvNS_9BwdParamsE,@"STO_CUDA_ENTRY STV_DEFAULT"
_ZN10layer_norm13ln_bwd_kernelINS_13Kernel_traitsI13__nv_bfloat16S2_fS2_fjLj512ELj1ELj4ELj1ELj16ENS_18Kernel_traits_baseILj512ES2_S2_fS2_fjLj128EEEEELb1ELb0ELb0ELb1EEEvNS_9BwdParamsE:
.text._ZN10layer_norm13ln_bwd_kernelINS_13Kernel_traitsI13__nv_bfloat16S2_fS2_fjLj512ELj1ELj4ELj1ELj16ENS_18Kernel_traits_baseILj512ES2_S2_fS2_fjLj128EEEEELb1ELb0ELb0ELb1EEEvNS_9BwdParamsE:
        /* <DEDUP_REMOVED lines=38> */
[----:B------:R0:W3:Y:S01]  /*0260*/  LDG.E.128 R4, desc[UR6][R2.64+0x200] ;  /* 0x0002000602047981 */ /* 0x0000e2000c1e1d00 */
        /* <DEDUP_REMOVED lines=15> */
[----:B--2---:R-:W-:Y:S02]  /*0360*/  PRMT R96, R8, 0x7632, R96 ;  /* 0x0000763208607816 */ /* 0x004fe40000000060 */
[----:B------:R-:W-:-:S02]  /*0370*/  PRMT R94, R9, 0x7632, R94 ;  /* 0x00007632095e7816 */ /* 0x000fc4000000005e */
[----:B------:R-:W-:Y:S02]  /*0380*/  PRMT R88, R10, 0x7632, R88 ;  /* 0x000076320a587816 */ /* 0x000fe40000000058 */
[----:B------:R-:W-:Y:S02]  /*0390*/  PRMT R89, R11, 0x7632, R89 ;  /* 0x000076320b597816 */ /* 0x000fe40000000059 */
[----:B---3--:R-:W-:Y:S02]  /*03a0*/  PRMT R90, R4, 0x7632, R90 ;  /* 0x00007632045a7816 */ /* 0x008fe4000000005a */
[----:B------:R-:W-:Y:S02]  /*03b0*/  PRMT R91, R5, 0x7632, R91 ;  /* 0x00007632055b7816 */ /* 0x000fe4000000005b */
[----:B------:R-:W-:Y:S02]  /*03c0*/  PRMT R92, R6, 0x7632, R92 ;  /* 0x00007632065c7816 */ /* 0x000fe4000000005c */
[----:B------:R-:W-:-:S02]  /*03d0*/  PRMT R93, R7, 0x7632, R93 ;  /* 0x00007632075d7816 */ /* 0x000fc4000000005d */
        /* <DEDUP_REMOVED lines=20> */
.L_x_3304:
[----:B------:R-:W0:Y:S01]  /*0520*/  LDC.64 R60, c[0x0][0x3c0] ;  /* 0x0000f000ff3c7b82 */ /* 0x000e220000000a00 */
[----:B------:R-:W-:-:S05]  /*0530*/  IMAD R44, R98, UR13, RZ ;  /* 0x0000000d622c7c24 */ /* 0x000fca000f8e02ff */
[----:B------:R-:W-:Y:S02]  /*0540*/  SHF.R.S32.HI R45, RZ, 0x1f, R44 ;  /* 0x0000001fff2d7819 */ /* 0x000fe4000001142c */
[----:B------:R-:W1:Y:S02]  /*0550*/  @P0 LDC.64 R108, c[0x0][0x3e0] ;  /* 0x0000f800ff6c0b82 */ /* 0x000e640000000a00 */
[----:B------:R-:W-:Y:S02]  /*0560*/  LEA.HI R45, R45, R44, RZ, 0x3 ;  /* 0x0000002c2d2d7211 */ /* 0x000fe400078f18ff */
[----:B------:R-:W-:-:S04]  /*0570*/  LOP3.LUT R44, R0, 0x1f, RZ, 0xc0, !PT ;  /* 0x0000001f002c7812 */ /* 0x000fc800078ec0ff */
[----:B------:R-:W2:Y:S01]  /*0580*/  LDC.64 R102, c[0x0][0x3a8] ;  /* 0x0000ea00ff667b82 */ /* 0x000ea20000000a00 */
[----:B------:R-:W-:-:S07]  /*0590*/  LEA.HI.SX32 R105, R45, R44, 0x1d ;  /* 0x0000002c2d697211 */ /* 0x000fce00078feaff */
[----:B------:R-:W3:Y:S01]  /*05a0*/  LDC.64 R64, c[0x0][0x428] ;  /* 0x00010a00ff407b82 */ /* 0x000ee20000000a00 */
[----:B0-----:R-:W-:-:S07]  /*05b0*/  IMAD.WIDE R60, R98, 0x4, R60 ;  /* 0x00000004623c7825 */ /* 0x001fce00078e023c */
[----:B------:R-:W0:Y:S01]  /*05c0*/  LDC.64 R100, c[0x0][0x3c8] ;  /* 0x0000f200ff647b82 */ /* 0x000e220000000a00 */
[C---:B------:R-:W-:Y:S01]  /*05d0*/  IADD3 R99, PT, PT, R105.reuse, 0x20, RZ ;  /* 0x0000002069637810 */ /* 0x040fe20007ffe0ff */
[----:B-1----:R-:W-:Y:S01]  /*05e0*/  @P0 IMAD.WIDE R108, R98, 0x2, R108 ;  /* 0x00000002626c0825 */ /* 0x002fe200078e026c */
[----:B------:R-:W4:Y:S03]  /*05f0*/  LDG.E R107, desc[UR6][R60.64] ;  /* 0x000000063c6b7981 */ /* 0x000f26000c1e1900 */
[--C-:B--2---:R-:W-:Y:S02]  /*0600*/  IMAD.WIDE.U32 R116, R105, 0x20, R102.reuse ;  /* 0x0000002069747825 */ /* 0x104fe400078e0066 */
[----:B------:R-:W2:Y:S02]  /*0610*/  @P0 LDG.E.U16 R108, desc[UR6][R108.64] ;  /* 0x000000066c6c0981 */ /* 0x000ea4000c1e1500 */
[----:B------:R-:W-:-:S02]  /*0620*/  IMAD.WIDE.U32 R102, R99, 0x20, R102 ;  /* 0x0000002063667825 */ /* 0x000fc400078e0066 */
[----:B------:R-:W2:Y:S02]  /*0630*/  LDG.E.128 R44, desc[UR6][R116.64] ;  /* 0x00000006742c7981 */ /* 0x000ea4000c1e1d00 */
[--C-:B---3--:R-:W-:Y:S02]  /*0640*/  IMAD.WIDE.U32 R48, R105, 0x10, R64.reuse ;  /* 0x0000001069307825 */ /* 0x108fe400078e0040 */
[----:B------:R-:W3:Y:S02]  /*0650*/  LDG.E.128 R52, desc[UR6][R116.64+0x10] ;  /* 0x0000100674347981 */ /* 0x000ee4000c1e1d00 */
[----:B------:R-:W-:Y:S02]  /*0660*/  IMAD.WIDE.U32 R64, R99, 0x10, R64 ;  /* 0x0000001063407825 */ /* 0x000fe400078e0040 */
[----:B------:R-:W3:Y:S02]  /*0670*/  LDG.E.128 R56, desc[UR6][R102.64] ;  /* 0x0000000666387981 */ /* 0x000ee4000c1e1d00 */
[----:B0-----:R-:W-:-:S02]  /*0680*/  IMAD.WIDE R114, R98, 0x4, R100 ;  /* 0x0000000462727825 */ /* 0x001fc400078e0264 */
[----:B------:R-:W3:Y:S01]  /*0690*/  LDG.E.128 R48, desc[UR6][R48.64] ;  /* 0x0000000630307981 */ /* 0x000ee2000c1e1d00 */
[----:B------:R-:W0:Y:S03]  /*06a0*/  LDC.64 R100, c[0x0][0x3b0] ;  /* 0x0000ec00ff647b82 */ /* 0x000e260000000a00 */
[----:B------:R0:W3:Y:S04]  /*06b0*/  LDG.E.128 R60, desc[UR6][R102.64+0x10] ;  /* 0x00001006663c7981 */ /* 0x0000e8000c1e1d00 */
[----:B------:R-:W3:Y:S04]  /*06c0*/  LDG.E.128 R64, desc[UR6][R64.64] ;  /* 0x0000000640407981 */ /* 0x000ee8000c1e1d00 */
[----:B------:R-:W3:Y:S01]  /*06d0*/  LDG.E R106, desc[UR6][R114.64] ;  /* 0x00000006726a7981 */ /* 0x000ee2000c1e1900 */
[----:B0-----:R-:W-:-:S04]  /*06e0*/  IMAD.WIDE.U32 R102, R105, 0x8, R100 ;  /* 0x0000000869667825 */ /* 0x001fc800078e0064 */
[----:B------:R-:W-:Y:S02]  /*06f0*/  IMAD.WIDE.U32 R100, R99, 0x8, R100 ;  /* 0x0000000863647825 */ /* 0x000fe400078e0064 */
[----:B------:R-:W5:Y:S04]  /*0700*/  LDG.E.64 R102, desc[UR6][R102.64] ;  /* 0x0000000666667981 */ /* 0x000f68000c1e1b00 */
[----:B------:R-:W5:Y:S01]  /*0710*/  LDG.E.64 R100, desc[UR6][R100.64] ;  /* 0x0000000664647981 */ /* 0x000f62000c1e1b00 */
[----:B------:R-:W-:-:S04]  /*0720*/  ISETP.NE.U32.AND P1, PT, RZ, UR14, PT ;  /* 0x0000000eff007c0c */ /* 0x000fc8000bf25070 */
[----:B------:R-:W-:-:S13]  /*0730*/  ISETP.NE.AND.EX P1, PT, RZ, UR15, PT, P1 ;  /* 0x0000000fff007c0c */ /* 0x000fda000bf25310 */
[----:B------:R-:W0:Y:S08]  /*0740*/  @P1 LDC.64 R110, c[0x0][0x438] ;  /* 0x00010e00ff6e1b82 */ /* 0x000e300000000a00 */
[----:B------:R-:W1:Y:S01]  /*0750*/  @P1 LDC.64 R112, c[0x0][0x438] ;  /* 0x00010e00ff701b82 */ /* 0x000e620000000a00 */
[----:B------:R-:W-:Y:S01]  /*0760*/  ISETP.NE.AND P2, PT, RZ, UR12, PT ;  /* 0x0000000cff007c0c */ /* 0x000fe2000bf45270 */
[----:B------:R-:W-:-:S02]  /*0770*/  HFMA2 R104, -RZ, RZ, 1.875, 0 ;  /* 0x3f800000ff687431 */ /* 0x000fc400000001ff */
[----:B0-----:R-:W-:-:S05]  /*0780*/  @P1 IMAD.WIDE.U32 R110, R105, 0x20, R110 ;  /* 0x00000020696e1825 */ /* 0x001fca00078e006e */
[----:B------:R-:W5:Y:S01]  /*0790*/  @P1 LDG.E.128 R20, desc[UR6][R110.64] ;  /* 0x000000066e141981 */ /* 0x000f62000c1e1d00 */
[----:B-1----:R-:W-:-:S03]  /*07a0*/  @P1 IMAD.WIDE.U32 R112, R99, 0x20, R112 ;  /* 0x0000002063701825 */ /* 0x002fc600078e0070 */
[----:B------:R0:W5:Y:S04]  /*07b0*/  @P1 LDG.E.128 R24, desc[UR6][R110.64+0x10] ;  /* 0x000010066e181981 */ /* 0x000168000c1e1d00 */
[----:B------:R-:W5:Y:S04]  /*07c0*/  @P1 LDG.E.128 R28, desc[UR6][R112.64] ;  /* 0x00000006701c1981 */ /* 0x000f68000c1e1d00 */
[----:B------:R3:W5:Y:S01]  /*07d0*/  @P1 LDG.E.128 R32, desc[UR6][R112.64+0x10] ;  /* 0x0000100670201981 */ /* 0x000762000c1e1d00 */
[----:B------:R-:W-:Y:S01]  /*07e0*/  UMOV UR5, 0xffffffff ;  /* 0xffffffff00057882 */ /* 0x000fe20000000000 */
[----:B----4-:R-:W-:-:S02]  /*07f0*/  FSEL R107, R107, RZ, !P2 ;  /* 0x000000ff6b6b7208 */ /* 0x010fc40005000000 */
[----:B--2---:R-:W-:-:S03]  /*0800*/  @P0 SHF.L.U32 R104, R108, 0x10, RZ ;  /* 0x000000106c680819 */ /* 0x004fc600000006ff */
[C---:B0-----:R-:W-:Y:S01]  /*0810*/  FADD.FTZ R111, -R107.reuse, R46 ;  /* 0x0000002e6b6f7221 */ /* 0x041fe20000010100 */
[C---:B------:R-:W-:Y:S01]  /*0820*/  FADD.FTZ R45, -R107.reuse, R45 ;  /* 0x0000002d6b2d7221 */ /* 0x040fe20000010100 */
[C---:B------:R-:W-:Y:S01]  /*0830*/  FADD.FTZ R47, -R107.reuse, R47 ;  /* 0x0000002f6b2f7221 */ /* 0x040fe20000010100 */
[C---:B------:R-:W-:Y:S01]  /*0840*/  FADD.FTZ R109, -R107.reuse, R44 ;  /* 0x0000002c6b6d7221 */ /* 0x040fe20000010100 */
[C---:B---3--:R-:W-:Y:S01]  /*0850*/  FADD.FTZ R113, -R107.reuse, R54 ;  /* 0x000000366b717221 */ /* 0x048fe20000010100 */
[C---:B------:R-:W-:Y:S01]  /*0860*/  FADD.FTZ R53, -R107.reuse, R53 ;  /* 0x000000356b357221 */ /* 0x040fe20000010100 */
[C---:B------:R-:W-:Y:S01]  /*0870*/  FADD.FTZ R55, -R107.reuse, R55 ;  /* 0x000000376b377221 */ /* 0x040fe20000010100 */
[C---:B------:R-:W-:Y:S01]  /*0880*/  FADD.FTZ R115, -R107.reuse, R56 ;  /* 0x000000386b737221 */ /* 0x040fe20000010100 */
[----:B------:R-:W-:Y:S01]  /*0890*/  FADD.FTZ R57, -R107, R57 ;  /* 0x000000396b397221 */ /* 0x000fe20000010100 */
[----:B------:R-:W-:Y:S02]  /*08a0*/  PRMT R46, R48, 0x7632, R46 ;  /* 0x00007632302e7816 */ /* 0x000fe4000000002e */
[----:B------:R-:W-:-:S02]  /*08b0*/  PRMT R108, R49, 0x7632, R108 ;  /* 0x00007632316c7816 */ /* 0x000fc4000000006c */
        /* <DEDUP_REMOVED lines=9> */
[----:B------:R-:W-:Y:S01]  /*0950*/  FADD.FTZ R63, -R107, R63 ;  /* 0x0000003f6b3f7221 */ /* 0x000fe20000010100 */
[----:B------:R-:W-:-:S02]  /*0960*/  PRMT R54, R65, 0x7632, R54 ;  /* 0x0000763241367816 */ /* 0x000fc40000000036 */
[----:B------:R-:W-:Y:S01]  /*0970*/  SHF.L.U32 R56, R65, 0x10, RZ ;  /* 0x0000001041387819 */ /* 0x000fe200000006ff */
[----:B------:R-:W-:Y:S01]  /*0980*/  FMUL.FTZ R116, R106, R45 ;  /* 0x0000002d6a747220 */ /* 0x000fe20000410000 */
[----:B------:R-:W-:Y:S01]  /*0990*/  SHF.L.U32 R65, R46, 0x10, RZ ;  /* 0x000000102e417819 */ /* 0x000fe200000006ff */
[----:B------:R-:W-:Y:S01]  /*09a0*/  FMUL.FTZ R120, R106, R47 ;  /* 0x0000002f6a787220 */ /* 0x000fe20000410000 */
[----:B------:R-:W-:Y:S01]  /*09b0*/  SHF.L.U32 R107, R108, 0x10, RZ ;  /* 0x000000106c6b7819 */ /* 0x000fe200000006ff */
[----:B------:R-:W-:Y:S01]  /*09c0*/  FMUL.FTZ R47, R97, R48 ;  /* 0x00000030612f7220 */ /* 0x000fe20000410000 */
[----:B------:R-:W-:Y:S01]  /*09d0*/  PRMT R52, R64, 0x7632, R52 ;  /* 0x0000763240347816 */ /* 0x000fe20000000034 */
[C---:B------:R-:W-:Y:S01]  /*09e0*/  FMUL.FTZ R44, R106.reuse, R109 ;  /* 0x0000006d6a2c7220 */ /* 0x040fe20000410000 */
[C---:B------:R-:W-:Y:S01]  /*09f0*/  PRMT R60, R67.reuse, 0x7632, R60 ;  /* 0x00007632433c7816 */ /* 0x040fe2000000003c */
[C---:B------:R-:W-:Y:S01]  /*0a00*/  FMUL.FTZ R108, R106.reuse, R113 ;  /* 0x000000716a6c7220 */ /* 0x040fe20000410000 */
[----:B------:R-:W-:Y:S01]  /*0a10*/  SHF.L.U32 R62, R67, 0x10, RZ ;  /* 0x00000010433e7819 */ /* 0x000fe200000006ff */
[----:B------:R-:W-:Y:S01]  /*0a20*/  FMUL.FTZ R67, R106, R55 ;  /* 0x000000376a437220 */ /* 0x000fe20000410000 */
[----:B------:R-:W-:Y:S01]  /*0a30*/  SHF.L.U32 R110, R49, 0x10, RZ ;  /* 0x00000010316e7819 */ /* 0x000fe200000006ff */
[----:B------:R-:W-:Y:S01]  /*0a40*/  FFMA.FTZ R79, R116, R65, R79 ;  /* 0x00000041744f7223 */ /* 0x000fe2000001004f */
[----:B------:R-:W-:Y:S01]  /*0a50*/  FADD.FTZ R78, R65, R78 ;  /* 0x0000004e414e7221 */ /* 0x000fe20000010000 */
[-C--:B------:R-:W-:Y:S01]  /*0a60*/  FFMA.FTZ R75, R120, R107.reuse, R75 ;  /* 0x0000006b784b7223 */ /* 0x080fe2000001004b */
[----:B------:R-:W-:Y:S01]  /*0a70*/  FADD.FTZ R74, R107, R74 ;  /* 0x0000004a6b4a7221 */ /* 0x000fe20000010000 */
[----:B------:R-:W-:Y:S01]  /*0a80*/  FMUL.FTZ R55, R94, R107 ;  /* 0x0000006b5e377220 */ /* 0x000fe20000410000 */
[----:B------:R-:W-:Y:S01]  /*0a90*/  SHF.L.U32 R113, R52, 0x10, RZ ;  /* 0x0000001034717819 */ /* 0x000fe200000006ff */
[----:B------:R-:W-:Y:S01]  /*0aa0*/  FMUL.FTZ R65, R96, R65 ;  /* 0x0000004160417220 */ /* 0x000fe20000410000 */
[----:B------:R-:W-:Y:S01]  /*0ab0*/  FMUL.FTZ R107, R106, R61 ;  /* 0x0000003d6a6b7220 */ /* 0x000fe20000410000 */
[----:B------:R-:W-:Y:S01]  /*0ac0*/  FADD.FTZ R52, RZ, R47 ;  /* 0x0000002fff347221 */ /* 0x000fe20000010000 */
[----:B------:R-:W-:Y:S01]  /*0ad0*/  FFMA.FTZ R61, R44, R47, RZ ;  /* 0x0000002f2c3d7223 */ /* 0x000fe200000100ff */
[C---:B------:R-:W-:Y:S01]  /*0ae0*/  FMUL.FTZ R118, R106.reuse, R111 ;  /* 0x0000006f6a767220 */ /* 0x040fe20000410000 */
        /* <DEDUP_REMOVED lines=31> */
[-C--:B------:R-:W-:Y:S01]  /*0ce0*/  FFMA.FTZ R70, R67, R112.reuse, R70 ;  /* 0x0000007043467223 */ /* 0x080fe20000010046 */
[----:B------:R-:W-:Y:S01]  /*0cf0*/  FMUL.FTZ R48, R89, R112 ;  /* 0x0000007059307220 */ /* 0x000fe20000410000 */
[----:B------:R-:W-:Y:S01]  /*0d00*/  PRMT R58, R66, 0x7632, R58 ;  /* 0x00007632423a7816 */ /* 0x000fe2000000003a */
        /* <DEDUP_REMOVED lines=15> */
[----:B------:R-:W-:Y:S01]  /*0e00*/  SHF.L.U32 R52, R60, 0x10, RZ ;  /* 0x000000103c347819 */ /* 0x000fe200000006ff */
[-C--:B------:R-:W-:Y:S01]  /*0e10*/  FFMA.FTZ R68, R57, R113.reuse, R68 ;  /* 0x0000007139447223 */ /* 0x080fe20000010044 */
        /* <DEDUP_REMOVED lines=16> */
[----:B------:R-:W-:-:S02]  /*0f20*/  FMUL.FTZ R63, R83, R66 ;  /* 0x00000042533f7220 */ /* 0x000fc40000410000 */
[----:B------:R-:W-:Y:S01]  /*0f30*/  FADD.FTZ R64, R117, R58 ;  /* 0x0000003a75407221 */ /* 0x000fe20000010000 */
[----:B------:R-:W-:Y:S01]  /*0f40*/  FFMA.FTZ R113, R59, R58, R54 ;  /* 0x0000003a3b717223 */ /* 0x000fe20000010036 */
[-C--:B------:R-:W-:Y:S01]  /*0f50*/  FFMA.FTZ R16, R107, R115.reuse, R16 ;  /* 0x000000736b107223 */ /* 0x080fe20000010010 */
[----:B------:R-:W-:Y:S01]  /*0f60*/  FADD.FTZ R4, R115, R4 ;  /* 0x0000000473047221 */ /* 0x000fe20000010000 */
        /* <DEDUP_REMOVED lines=9> */
[-C--:B------:R-:W-:Y:S01]  /*1000*/  FFMA.FTZ R14, R111, R52.reuse, R14 ;  /* 0x000000346f0e7223 */ /* 0x080fe2000001000e */
[----:B------:R-:W-:Y:S01]  /*1010*/  FADD.FTZ R2, R52, R2 ;  /* 0x0000000234027221 */ /* 0x000fe20000010000 */
[----:B------:R-:W-:Y:S01]  /*1020*/  FMUL.FTZ R62, R93, R52 ;  /* 0x000000345d3e7220 */ /* 0x000fe20000410000 */
[----:B------:R-:W-:Y:S01]  /*1030*/  FADD.FTZ R117, R64, R113 ;  /* 0x0000007140757221 */ /* 0x000fe20000010000 */
[----:B------:R-:W-:Y:S01]  /*1040*/  FFMA.FTZ R52, R122, R113, R115 ;  /* 0x000000717a347223 */ /* 0x000fe20000010073 */
[----:B------:R-:W-:Y:S01]  /*1050*/  FADD.FTZ R5, R66, R5 ;  /* 0x0000000542057221 */ /* 0x000fe20000010000 */
[----:B------:R-:W-:Y:S01]  /*1060*/  FFMA.FTZ R17, R112, R66, R17 ;  /* 0x0000004270117223 */ /* 0x000fe20000010011 */
        /* <DEDUP_REMOVED lines=21> */
.L_x_3316:
        /* <DEDUP_REMOVED lines=27> */
[----:B-----5:R-:W-:Y:S01]  /*1370*/  FFMA.FTZ R45, R106, R116, R21 ;  /* 0x000000746a2d7223 */ /* 0x020fe20000010015 */
[----:B------:R-:W-:Y:S01]  /*1380*/  FADD.FTZ R47, R47, -R64 ;  /* 0x800000402f2f7221 */ /* 0x000fe20000010000 */
[----:B------:R-:W-:Y:S01]  /*1390*/  LOP3.LUT P5, RZ, R102, 0xff00, RZ, 0xc0, !PT ;  /* 0x0000ff0066ff7812 */ /* 0x000fe200078ac0ff */
[----:B------:R-:W-:Y:S01]  /*13a0*/  FADD.FTZ R120, R55, -R120 ;  /* 0x8000007837787221 */ /* 0x000fe20000010000 */
[-C--:B------:R-:W-:Y:S01]  /*13b0*/  FMUL.FTZ R45, R45, R104.reuse ;  /* 0x000000682d2d7220 */ /* 0x080fe20000410000 */
[----:B------:R-:W-:Y:S01]  /*13c0*/  FFMA.FTZ R47, R106, R47, R20 ;  /* 0x0000002f6a2f7223 */ /* 0x000fe20000010014 */
[----:B------:R-:W-:Y:S01]  /*13d0*/  FADD.FTZ R49, R49, -R46 ;  /* 0x8000002e31317221 */ /* 0x000fe20000010000 */
[----:B------:R-:W-:Y:S01]  /*13e0*/  LOP3.LUT P3, RZ, R102, 0xff, RZ, 0xc0, !PT ;  /* 0x000000ff66ff7812 */ /* 0x000fe2000786c0ff */
[----:B------:R-:W-:Y:S01]  /*13f0*/  FMUL.FTZ R45, R45, UR4 ;  /* 0x000000042d2d7c20 */ /* 0x000fe20008410000 */
[----:B------:R-:W-:Y:S01]  /*1400*/  FMUL.FTZ R47, R47, R104 ;  /* 0x000000682f2f7220 */ /* 0x000fe20000410000 */
[----:B------:R-:W-:Y:S01]  /*1410*/  FFMA.FTZ R49, R106, R49, R24 ;  /* 0x000000316a317223 */ /* 0x000fe20000010018 */
[----:B------:R-:W-:Y:S01]  /*1420*/  FADD.FTZ R52, R51, -R52 ;  /* 0x8000003433347221 */ /* 0x000fe20000010000 */
[----:B------:R-:W-:Y:S01]  /*1430*/  LOP3.LUT P2, RZ, R102, 0xff000000, RZ, 0xc0, !PT ;  /* 0xff00000066ff7812 */ /* 0x000fe2000784c0ff */
[----:B------:R-:W-:Y:S01]  /*1440*/  FMUL.FTZ R47, R47, UR4 ;  /* 0x000000042f2f7c20 */ /* 0x000fe20008410000 */
[----:B------:R-:W-:Y:S01]  /*1450*/  FSEL R50, R45, RZ, P5 ;  /* 0x000000ff2d327208 */ /* 0x000fe20002800000 */
[----:B------:R-:W-:Y:S01]  /*1460*/  FFMA.FTZ R45, R106, R120, R23 ;  /* 0x000000786a2d7223 */ /* 0x000fe20000010017 */
[-C--:B------:R-:W-:Y:S01]  /*1470*/  FMUL.FTZ R49, R49, R104.reuse ;  /* 0x0000006831317220 */ /* 0x080fe20000410000 */
[----:B------:R-:W-:Y:S01]  /*1480*/  FADD.FTZ R53, R114, -R53 ;  /* 0x8000003572357221 */ /* 0x000fe20000010000 */
[----:B------:R-:W-:Y:S01]  /*1490*/  FSEL R65, R47, RZ, P3 ;  /* 0x000000ff2f417208 */ /* 0x000fe20001800000 */
[----:B------:R-:W-:Y:S01]  /*14a0*/  FMUL.FTZ R45, R45, R104 ;  /* 0x000000682d2d7220 */ /* 0x000fe20000410000 */
[----:B------:R-:W-:Y:S01]  /*14b0*/  FFMA.FTZ R47, R106, R52, R25 ;  /* 0x000000346a2f7223 */ /* 0x000fe20000010019 */
[----:B------:R-:W-:Y:S01]  /*14c0*/  FMUL.FTZ R46, R49, UR4 ;  /* 0x00000004312e7c20 */ /* 0x000fe20008410000 */
[----:B------:R-:W-:Y:S01]  /*14d0*/  FADD.FTZ R67, R48, -R67 ;  /* 0x8000004330437221 */ /* 0x000fe20000010000 */
[----:B------:R-:W-:Y:S01]  /*14e0*/  FMUL.FTZ R45, R45, UR4 ;  /* 0x000000042d2d7c20 */ /* 0x000fe20008410000 */
[----:B------:R-:W-:Y:S01]  /*14f0*/  FADD.FTZ R61, R61, -R44 ;  /* 0x8000002c3d3d7221 */ /* 0x000fe20000010000 */
[C---:B------:R-:W-:Y:S01]  /*1500*/  FFMA.FTZ R53, R106.reuse, R53, R26 ;  /* 0x000000356a357223 */ /* 0x040fe2000001001a */
[-C--:B------:R-:W-:Y:S01]  /*1510*/  FMUL.FTZ R47, R47, R104.reuse ;  /* 0x000000682f2f7220 */ /* 0x080fe20000410000 */
[C---:B------:R-:W-:Y:S01]  /*1520*/  FFMA.FTZ R115, R106.reuse, R115, R22 ;  /* 0x000000736a737223 */ /* 0x040fe20000010016 */
[----:B------:R-:W-:Y:S01]  /*1530*/  FSEL R49, R45, RZ, P2 ;  /* 0x000000ff2d317208 */ /* 0x000fe20001000000 */
[----:B------:R-:W-:Y:S01]  /*1540*/  FFMA.FTZ R67, R106, R67, R27 ;  /* 0x000000436a437223 */ /* 0x000fe2000001001b */
[----:B------:R-:W0:Y:S01]  /*1550*/  LDC.64 R44, c[0x0][0x468] ;  /* 0x00011a00ff2c7b82 */ /* 0x000e220000000a00 */
[-C--:B------:R-:W-:Y:S01]  /*1560*/  FMUL.FTZ R53, R53, R104.reuse ;  /* 0x0000006835357220 */ /* 0x080fe20000410000 */
[----:B------:R-:W-:Y:S01]  /*1570*/  FADD.FTZ R109, R109, -R110 ;  /* 0x8000006e6d6d7221 */ /* 0x000fe20000010000 */
[----:B------:R-:W-:Y:S01]  /*1580*/  FMUL.FTZ R47, R47, UR4 ;  /* 0x000000042f2f7c20 */ /* 0x000fe20008410000 */
[----:B------:R-:W-:Y:S01]  /*1590*/  LOP3.LUT P3, RZ, R103, 0xff00, RZ, 0xc0, !PT ;  /* 0x0000ff0067ff7812 */ /* 0x000fe2000786c0ff */
[-C--:B------:R-:W-:Y:S01]  /*15a0*/  FMUL.FTZ R115, R115, R104.reuse ;  /* 0x0000006873737220 */ /* 0x080fe20000410000 */
[-C--:B------:R-:W-:Y:S01]  /*15b0*/  FMUL.FTZ R67, R67, R104.reuse ;  /* 0x0000006843437220 */ /* 0x080fe20000410000 */
[----:B------:R-:W-:Y:S01]  /*15c0*/  FMUL.FTZ R53, R53, UR4 ;  /* 0x0000000435357c20 */ /* 0x000fe20008410000 */
[----:B------:R-:W-:Y:S01]  /*15d0*/  ISETP.GE.U32.AND P1, PT, R102, RZ, PT ;  /* 0x000000ff6600720c */ /* 0x000fe20003f26070 */
[C---:B------:R-:W-:Y:S01]  /*15e0*/  FFMA.FTZ R61, R106.reuse, R61, R28 ;  /* 0x0000003d6a3d7223 */ /* 0x040fe2000001001c */
[----:B------:R-:W-:Y:S01]  /*15f0*/  LOP3.LUT P5, RZ, R103, 0xff0000, RZ, 0xc0, !PT ;  /* 0x00ff000067ff7812 */ /* 0x000fe200078ac0ff */
[----:B------:R-:W-:Y:S01]  /*1600*/  FFMA.FTZ R109, R106, R109, R30 ;  /* 0x0000006d6a6d7223 */ /* 0x000fe2000001001e */
[----:B------:R-:W-:Y:S01]  /*1610*/  FADD.FTZ R62, R62, -R111 ;  /* 0x8000006f3e3e7221 */ /* 0x000fe20000010000 */
[----:B------:R-:W-:Y:S01]  /*1620*/  FADD.FTZ R57, R60, -R57 ;  /* 0x800000393c397221 */ /* 0x000fe20000010000 */
[----:B------:R-:W-:Y:S01]  /*1630*/  FADD.FTZ R58, R58, -R59 ;  /* 0x8000003b3a3a7221 */ /* 0x000fe20000010000 */
[----:B------:R-:W-:Y:S01]  /*1640*/  FADD.FTZ R63, R63, -R112 ;  /* 0x800000703f3f7221 */ /* 0x000fe20000010000 */
[----:B------:R-:W-:Y:S01]  /*1650*/  FADD.FTZ R56, R56, -R107 ;  /* 0x8000006b38387221 */ /* 0x000fe20000010000 */
[----:B------:R-:W-:Y:S01]  /*1660*/  FADD.FTZ R113, R113, -R122 ;  /* 0x8000007a71717221 */ /* 0x000fe20000010000 */
[----:B------:R-:W-:Y:S01]  /*1670*/  FMUL.FTZ R48, R115, UR4 ;  /* 0x0000000473307c20 */ /* 0x000fe20008410000 */
[----:B------:R-:W-:Y:S01]  /*1680*/  FSEL R51, R47, RZ, P3 ;  /* 0x000000ff2f337208 */ /* 0x000fe20001800000 */
[----:B------:R-:W-:Y:S01]  /*1690*/  FMUL.FTZ R66, R67, UR4 ;  /* 0x0000000443427c20 */ /* 0x000fe20008410000 */
[----:B------:R-:W-:Y:S01]  /*16a0*/  LOP3.LUT P6, RZ, R102, 0xff0000, RZ, 0xc0, !PT ;  /* 0x00ff000066ff7812 */ /* 0x000fe200078cc0ff */
[-C--:B------:R-:W-:Y:S01]  /*16b0*/  FMUL.FTZ R61, R61, R104.reuse ;  /* 0x000000683d3d7220 */ /* 0x080fe20000410000 */
[----:B------:R-:W-:Y:S01]  /*16c0*/  LOP3.LUT P4, RZ, R103, 0xff, RZ, 0xc0, !PT ;  /* 0x000000ff67ff7812 */ /* 0x000fe2000788c0ff */
[----:B------:R-:W-:Y:S01]  /*16d0*/  FMUL.FTZ R109, R109, R104 ;  /* 0x000000686d6d7220 */ /* 0x000fe20000410000 */
[----:B------:R-:W-:Y:S01]  /*16e0*/  ISETP.GE.U32.AND.EX P1, PT, R103, 0x1000000, PT, P1 ;  /* 0x010000006700780c */ /* 0x000fe20003f26110 */
[C---:B------:R-:W-:Y:S01]  /*16f0*/  FFMA.FTZ R59, R106.reuse, R62, R35 ;  /* 0x0000003e6a3b7223 */ /* 0x040fe20000010023 */
[----:B------:R-:W-:Y:S01]  /*1700*/  FSEL R47, R53, RZ, P5 ;  /* 0x000000ff352f7208 */ /* 0x000fe20002800000 */
[C---:B------:R-:W-:Y:S01]  /*1710*/  FFMA.FTZ R57, R106.reuse, R57, R29 ;  /* 0x000000396a397223 */ /* 0x040fe2000001001d */
[C---:B------:R-:W-:Y:S01]  /*1720*/  FFMA.FTZ R53, R106.reuse, R58, R31 ;  /* 0x0000003a6a357223 */ /* 0x040fe2000001001f */
[C---:B------:R-:W-:Y:S01]  /*1730*/  FFMA.FTZ R63, R106.reuse, R63, R32 ;  /* 0x0000003f6a3f7223 */ /* 0x040fe20000010020 */
[C---:B------:R-:W-:Y:S01]  /*1740*/  FFMA.FTZ R55, R106.reuse, R56, R33 ;  /* 0x000000386a377223 */ /* 0x040fe20000010021 */
[----:B------:R-:W-:Y:S01]  /*1750*/  FFMA.FTZ R113, R106, R113, R34 ;  /* 0x000000716a717223 */ /* 0x000fe20000010022 */
[----:B------:R-:W-:Y:S01]  /*1760*/  FSEL R48, R48, RZ, P6 ;  /* 0x000000ff30307208 */ /* 0x000fe20003000000 */
[----:B------:R-:W-:Y:S01]  /*1770*/  FMUL.FTZ R61, R61, UR4 ;  /* 0x000000043d3d7c20 */ /* 0x000fe20008410000 */
[----:B------:R-:W-:Y:S01]  /*1780*/  FSEL R46, R46, RZ, P4 ;  /* 0x000000ff2e2e7208 */ /* 0x000fe20002000000 */
[----:B------:R-:W-:Y:S01]  /*1790*/  FMUL.FTZ R64, R109, UR4 ;  /* 0x000000046d407c20 */ /* 0x000fe20008410000 */
[----:B------:R-:W-:Y:S01]  /*17a0*/  FSEL R66, R66, RZ, P1 ;  /* 0x000000ff42427208 */ /* 0x000fe20000800000 */
[-C--:B------:R-:W-:Y:S01]  /*17b0*/  FMUL.FTZ R59, R59, R104.reuse ;  /* 0x000000683b3b7220 */ /* 0x080fe20000410000 */
[C---:B------:R-:W-:Y:S01]  /*17c0*/  LOP3.LUT P6, RZ, R100.reuse, 0xff, RZ, 0xc0, !PT ;  /* 0x000000ff64ff7812 */ /* 0x040fe200078cc0ff */
[-C--:B------:R-:W-:Y:S01]  /*17d0*/  FMUL.FTZ R57, R57, R104.reuse ;  /* 0x0000006839397220 */ /* 0x080fe20000410000 */
[C---:B------:R-:W-:Y:S01]  /*17e0*/  LOP3.LUT P4, RZ, R100.reuse, 0xff0000, RZ, 0xc0, !PT ;  /* 0x00ff000064ff7812 */ /* 0x040fe2000788c0ff */
[-C--:B------:R-:W-:Y:S01]  /*17f0*/  FMUL.FTZ R56, R53, R104.reuse ;  /* 0x0000006835387220 */ /* 0x080fe20000410000 */
[----:B------:R-:W-:Y:S01]  /*1800*/  ISETP.GE.U32.AND P1, PT, R100, RZ, PT ;  /* 0x000000ff6400720c */ /* 0x000fe20003f26070 */
[-C--:B------:R-:W-:Y:S01]  /*1810*/  FMUL.FTZ R63, R63, R104.reuse ;  /* 0x000000683f3f7220 */ /* 0x080fe20000410000 */
[-C--:B------:R-:W-:Y:S01]  /*1820*/  FMUL.FTZ R58, R55, R104.reuse ;  /* 0x00000068373a7220 */ /* 0x080fe20000410000 */
[----:B------:R-:W-:Y:S01]  /*1830*/  FMUL.FTZ R113, R113, R104 ;  /* 0x0000006871717220 */ /* 0x000fe20000410000 */
[----:B------:R-:W-:Y:S01]  /*1840*/  FMUL.FTZ R59, R59, UR4 ;  /* 0x000000043b3b7c20 */ /* 0x000fe20008410000 */
[----:B------:R-:W-:Y:S01]  /*1850*/  FSEL R61, R61, RZ, P6 ;  /* 0x000000ff3d3d7208 */ /* 0x000fe20003000000 */
[----:B------:R-:W-:Y:S01]  /*1860*/  FMUL.FTZ R57, R57, UR4 ;  /* 0x0000000439397c20 */ /* 0x000fe20008410000 */
[----:B------:R-:W-:Y:S01]  /*1870*/  FSEL R64, R64, RZ, P4 ;  /* 0x000000ff40407208 */ /* 0x000fe20002000000 */
[----:B------:R-:W-:Y:S01]  /*1880*/  FMUL.FTZ R63, R63, UR4 ;  /* 0x000000043f3f7c20 */ /* 0x000fe20008410000 */
[----:B------:R-:W-:Y:S01]  /*1890*/  ISETP.GE.U32.AND.EX P1, PT, R101, 0x1000000, PT, P1 ;  /* 0x010000006500780c */ /* 0x000fe20003f26110 */
[----:B------:R-:W-:Y:S01]  /*18a0*/  FMUL.FTZ R113, R113, UR4 ;  /* 0x0000000471717c20 */ /* 0x000fe20008410000 */
[----:B------:R-:W-:Y:S01]  /*18b0*/  FMUL.FTZ R58, R58, UR4 ;  /* 0x000000043a3a7c20 */ /* 0x000fe20008410000 */
[----:B------:R-:W-:Y:S01]  /*18c0*/  FMUL.FTZ R56, R56, UR4 ;  /* 0x0000000438387c20 */ /* 0x000fe20008410000 */
[C---:B------:R-:W-:Y:S01]  /*18d0*/  LOP3.LUT P2, RZ, R100.reuse, 0xff00, RZ, 0xc0, !PT ;  /* 0x0000ff0064ff7812 */ /* 0x040fe2000784c0ff */
[----:B0-----:R-:W-:Y:S01]  /*18e0*/  IMAD.WIDE.U32 R52, R105, 0x10, R44 ;  /* 0x0000001069347825 */ /* 0x001fe200078e002c */
[----:B------:R-:W-:-:S02]  /*18f0*/  LOP3.LUT P3, RZ, R100, 0xff000000, RZ, 0xc0, !PT ;  /* 0xff00000064ff7812 */ /* 0x000fc4000786c0ff */
[----:B------:R-:W-:Y:S01]  /*1900*/  LOP3.LUT P5, RZ, R101, 0xff, RZ, 0xc0, !PT ;  /* 0x000000ff65ff7812 */ /* 0x000fe200078ac0ff */
[----:B------:R-:W-:Y:S01]  /*1910*/  IMAD.WIDE.U32 R54, R99, 0x10, R44 ;  /* 0x0000001063367825 */ /* 0x000fe200078e002c */
[C---:B------:R-:W-:Y:S02]  /*1920*/  LOP3.LUT P6, RZ, R101.reuse, 0xff00, RZ, 0xc0, !PT ;  /* 0x0000ff0065ff7812 */ /* 0x040fe400078cc0ff */
[----:B------:R-:W-:Y:S02]  /*1930*/  LOP3.LUT P4, RZ, R101, 0xff0000, RZ, 0xc0, !PT ;  /* 0x00ff000065ff7812 */ /* 0x000fe4000788c0ff */
[----:B------:R-:W-:Y:S02]  /*1940*/  F2FP.BF16.F32.PACK_AB R46, R51, R46 ;  /* 0x0000002e332e723e */ /* 0x000fe400000010ff */
[----:B------:R-:W-:Y:S02]  /*1950*/  F2FP.BF16.F32.PACK_AB R45, R49, R48 ;  /* 0x00000030312d723e */ /* 0x000fe400000010ff */
[----:B------:R-:W-:-:S02]  /*1960*/  F2FP.BF16.F32.PACK_AB R44, R50, R65 ;  /* 0x00000041322c723e */ /* 0x000fc400000010ff */
[----:B------:R-:W-:Y:S02]  /*1970*/  FSEL R60, R59, RZ, P1 ;  /* 0x000000ff3b3c7208 */ /* 0x000fe40000800000 */
[----:B------:R-:W-:Y:S02]  /*1980*/  FSEL R50, R63, RZ, P5 ;  /* 0x000000ff3f327208 */ /* 0x000fe40002800000 */
[----:B------:R-:W-:Y:S02]  /*1990*/  FSEL R51, R113, RZ, P4 ;  /* 0x000000ff71337208 */ /* 0x000fe40002000000 */
[----:B------:R-:W-:Y:S02]  /*19a0*/  FSEL R59, R58, RZ, P6 ;  /* 0x000000ff3a3b7208 */ /* 0x000fe40003000000 */
[----:B------:R-:W-:Y:S02]  /*19b0*/  FSEL R49, R56, RZ, P3 ;  /* 0x000000ff38317208 */ /* 0x000fe40001800000 */
[----:B------:R-:W-:-:S02]  /*19c0*/  FSEL R48, R57, RZ, P2 ;  /* 0x000000ff39307208 */ /* 0x000fc40001000000 */
        /* <DEDUP_REMOVED lines=8> */
.L_x_3298:
        /* <DEDUP_REMOVED lines=8> */
[C---:B-----5:R-:W-:Y:S01]  /*1ad0*/  FFMA.FTZ R53, R106.reuse, R116, R21 ;  /* 0x000000746a357223 */ /* 0x060fe20000010015 */
[----:B------:R-:W-:Y:S01]  /*1ae0*/  FFMA.FTZ R52, R106, R47, R20 ;  /* 0x0000002f6a347223 */ /* 0x000fe20000010014 */
[-CC-:B------:R-:W-:Y:S01]  /*1af0*/  FFMA.FTZ R46, R46, R115.reuse, R54.reuse ;  /* 0x000000732e2e7223 */ /* 0x180fe20000010036 */
[----:B------:R-:W-:Y:S01]  /*1b00*/  LOP3.LUT P5, RZ, R102, 0xff00, RZ, 0xc0, !PT ;  /* 0x0000ff0066ff7812 */ /* 0x000fe200078ac0ff */
[-C--:B------:R-:W-:Y:S01]  /*1b10*/  FMUL.FTZ R39, R53, R104.reuse ;  /* 0x0000006835277220 */ /* 0x080fe20000410000 */
[-C--:B------:R-:W-:Y:S01]  /*1b20*/  FFMA.FTZ R37, R108, R115.reuse, R54 ;  /* 0x000000736c257223 */ /* 0x080fe20000010036 */
[----:B------:R-:W-:Y:S01]  /*1b30*/  FMUL.FTZ R38, R52, R104 ;  /* 0x0000006834267220 */ /* 0x000fe20000410000 */
[----:B------:R-:W-:Y:S01]  /*1b40*/  FFMA.FTZ R55, R106, R120, R23 ;  /* 0x000000786a377223 */ /* 0x000fe20000010017 */
[----:B------:R-:W-:Y:S01]  /*1b50*/  FMUL.FTZ R39, R39, UR4 ;  /* 0x0000000427277c20 */ /* 0x000fe20008410000 */
[----:B------:R-:W-:Y:S01]  /*1b60*/  FADD.FTZ R45, R45, -R118 ;  /* 0x800000762d2d7221 */ /* 0x000fe20000010000 */
[----:B------:R-:W-:Y:S01]  /*1b70*/  FADD.FTZ R49, R49, -R46 ;  /* 0x8000002e31317221 */ /* 0x000fe20000010000 */
[----:B------:R-:W-:Y:S01]  /*1b80*/  FMUL.FTZ R38, R38, UR4 ;  /* 0x0000000426267c20 */ /* 0x000fe20008410000 */
[-CC-:B------:R-:W-:Y:S01]  /*1b90*/  FFMA.FTZ R67, R67, R115.reuse, R54.reuse ;  /* 0x0000007343437223 */ /* 0x180fe20000010036 */
[----:B------:R-:W-:Y:S01]  /*1ba0*/  FSEL R65, R39, RZ, P5 ;  /* 0x000000ff27417208 */ /* 0x000fe20002800000 */
[----:B------:R-:W-:Y:S01]  /*1bb0*/  FADD.FTZ R39, R114, -R37 ;  /* 0x8000002572277221 */ /* 0x000fe20000010000 */
[-C--:B------:R-:W-:Y:S01]  /*1bc0*/  FMUL.FTZ R37, R55, R104.reuse ;  /* 0x0000006837257220 */ /* 0x080fe20000410000 */
        /* <DEDUP_REMOVED lines=8> */
[----:B------:R-:W-:Y:S01]  /*1c50*/  LOP3.LUT P3, RZ, R102, 0xff, RZ, 0xc0, !PT ;  /* 0x000000ff66ff7812 */ /* 0x000fe2000786c0ff */
[----:B------:R-:W-:Y:S01]  /*1c60*/  FADD.FTZ R51, R51, -R36 ;  /* 0x8000002433337221 */ /* 0x000fe20000010000 */
[C---:B------:R-:W-:Y:S01]  /*1c70*/  FFMA.FTZ R54, R106.reuse, R45, R22 ;  /* 0x0000002d6a367223 */ /* 0x040fe20000010016 */
[----:B------:R-:W-:Y:S01]  /*1c80*/  FFMA.FTZ R44, R106, R49, R24 ;  /* 0x000000316a2c7223 */ /* 0x000fe20000010018 */
[----:B------:R-:W-:Y:S01]  /*1c90*/  FMUL.FTZ R37, R37, UR4 ;  /* 0x0000000425257c20 */ /* 0x000fe20008410000 */
[----:B------:R-:W-:Y:S01]  /*1ca0*/  LOP3.LUT P2, RZ, R102, 0xff000000, RZ, 0xc0, !PT ;  /* 0xff00000066ff7812 */ /* 0x000fe2000784c0ff */
[-C--:B------:R-:W-:Y:S01]  /*1cb0*/  FMUL.FTZ R36, R54, R104.reuse ;  /* 0x0000006836247220 */ /* 0x080fe20000410000 */
[----:B------:R-:W-:Y:S01]  /*1cc0*/  FSEL R64, R38, RZ, P3 ;  /* 0x000000ff26407208 */ /* 0x000fe20001800000 */
[-C--:B------:R-:W-:Y:S01]  /*1cd0*/  FMUL.FTZ R38, R44, R104.reuse ;  /* 0x000000682c267220 */ /* 0x080fe20000410000 */
[----:B------:R-:W-:Y:S01]  /*1ce0*/  FFMA.FTZ R45, R106, R51, R25 ;  /* 0x000000336a2d7223 */ /* 0x000fe20000010019 */
[----:B------:R-:W-:Y:S01]  /*1cf0*/  FADD.FTZ R66, R48, -R67 ;  /* 0x8000004330427221 */ /* 0x000fe20000010000 */
[----:B------:R-:W-:Y:S01]  /*1d00*/  FSEL R48, R37, RZ, P2 ;  /* 0x000000ff25307208 */ /* 0x000fe20001000000 */
[----:B------:R-:W0:Y:S01]  /*1d10*/  LDC.64 R42, c[0x0][0x478] ;  /* 0x00011e00ff2a7b82 */ /* 0x000e220000000a00 */
[----:B------:R-:W-:Y:S01]  /*1d20*/  FMUL.FTZ R36, R36, UR4 ;  /* 0x0000000424247c20 */ /* 0x000fe20008410000 */
[----:B------:R-:W-:Y:S01]  /*1d30*/  FMUL.FTZ R38, R38, UR4 ;  /* 0x0000000426267c20 */ /* 0x000fe20008410000 */
[----:B------:R-:W-:Y:S01]  /*1d40*/  FMUL.FTZ R37, R45, R104 ;  /* 0x000000682d257220 */ /* 0x000fe20000410000 */
[----:B------:R-:W-:Y:S01]  /*1d50*/  LOP3.LUT P6, RZ, R102, 0xff0000, RZ, 0xc0, !PT ;  /* 0x00ff000066ff7812 */ /* 0x000fe200078cc0ff */
[----:B------:R-:W-:Y:S01]  /*1d60*/  FADD.FTZ R61, R61, -R50 ;  /* 0x800000323d3d7221 */ /* 0x000fe20000010000 */
[----:B------:R-:W-:Y:S01]  /*1d70*/  LOP3.LUT P4, RZ, R103, 0xff, RZ, 0xc0, !PT ;  /* 0x000000ff67ff7812 */ /* 0x000fe2000788c0ff */
[----:B------:R-:W-:Y:S01]  /*1d80*/  FADD.FTZ R109, R109, -R110 ;  /* 0x8000006e6d6d7221 */ /* 0x000fe20000010000 */
[----:B------:R-:W1:Y:S01]  /*1d90*/  LDC.64 R40, c[0x0][0x468] ;  /* 0x00011a00ff287b82 */ /* 0x000e620000000a00 */
[----:B------:R-:W-:Y:S01]  /*1da0*/  FFMA.FTZ R47, R106, R66, R27 ;  /* 0x000000426a2f7223 */ /* 0x000fe2000001001b */
[----:B------:R-:W-:Y:S01]  /*1db0*/  ISETP.GE.U32.AND P1, PT, R102, RZ, PT ;  /* 0x000000ff6600720c */ /* 0x000fe20003f26070 */
[----:B------:R-:W-:Y:S01]  /*1dc0*/  FMUL.FTZ R37, R37, UR4 ;  /* 0x0000000425257c20 */ /* 0x000fe20008410000 */
[----:B------:R-:W-:Y:S01]  /*1dd0*/  LOP3.LUT P3, RZ, R103, 0xff00, RZ, 0xc0, !PT ;  /* 0x0000ff0067ff7812 */ /* 0x000fe2000786c0ff */
[----:B------:R-:W-:Y:S01]  /*1de0*/  FFMA.FTZ R46, R106, R39, R26 ;  /* 0x000000276a2e7223 */ /* 0x000fe2000001001a */
[----:B------:R-:W-:Y:S01]  /*1df0*/  FSEL R49, R36, RZ, P6 ;  /* 0x000000ff24317208 */ /* 0x000fe20003000000 */
[----:B------:R-:W-:Y:S01]  /*1e00*/  FFMA.FTZ R36, R106, R61, R28 ;  /* 0x0000003d6a247223 */ /* 0x000fe2000001001c */
[----:B------:R-:W-:Y:S01]  /*1e10*/  FSEL R50, R38, RZ, P4 ;  /* 0x000000ff26327208 */ /* 0x000fe20002000000 */
[----:B------:R-:W-:Y:S01]  /*1e20*/  FFMA.FTZ R38, R106, R109, R30 ;  /* 0x0000006d6a267223 */ /* 0x000fe2000001001e */
[-C--:B------:R-:W-:Y:S01]  /*1e30*/  FMUL.FTZ R51, R47, R104.reuse ;  /* 0x000000682f337220 */ /* 0x080fe20000410000 */
[C---:B------:R-:W-:Y:S01]  /*1e40*/  LOP3.LUT P5, RZ, R103.reuse, 0xff0000, RZ, 0xc0, !PT ;  /* 0x00ff000067ff7812 */ /* 0x040fe200078ac0ff */
[-C--:B------:R-:W-:Y:S01]  /*1e50*/  FMUL.FTZ R39, R46, R104.reuse ;  /* 0x000000682e277220 */ /* 0x080fe20000410000 */
[----:B------:R-:W-:Y:S01]  /*1e60*/  ISETP.GE.U32.AND.EX P1, PT, R103, 0x1000000, PT, P1 ;  /* 0x010000006700780c */ /* 0x000fe20003f26110 */
[-C--:B------:R-:W-:Y:S01]  /*1e70*/  FMUL.FTZ R61, R36, R104.reuse ;  /* 0x00000068243d7220 */ /* 0x080fe20000410000 */
[----:B------:R-:W-:Y:S01]  /*1e80*/  FSEL R103, R37, RZ, P3 ;  /* 0x000000ff25677208 */ /* 0x000fe20001800000 */
[----:B------:R-:W-:Y:S01]  /*1e90*/  FMUL.FTZ R37, R38, R104 ;  /* 0x0000006826257220 */ /* 0x000fe20000410000 */
[----:B------:R-:W-:Y:S01]  /*1ea0*/  FMUL.FTZ R102, R51, UR4 ;  /* 0x0000000433667c20 */ /* 0x000fe20008410000 */
[----:B------:R-:W-:Y:S01]  /*1eb0*/  FMUL.FTZ R39, R39, UR4 ;  /* 0x0000000427277c20 */ /* 0x000fe20008410000 */
[----:B------:R-:W-:Y:S01]  /*1ec0*/  FMUL.FTZ R61, R61, UR4 ;  /* 0x000000043d3d7c20 */ /* 0x000fe20008410000 */
[----:B------:R-:W-:Y:S01]  /*1ed0*/  FMUL.FTZ R37, R37, UR4 ;  /* 0x0000000425257c20 */ /* 0x000fe20008410000 */
[----:B------:R-:W-:Y:S01]  /*1ee0*/  LOP3.LUT P6, RZ, R100, 0xff, RZ, 0xc0, !PT ;  /* 0x000000ff64ff7812 */ /* 0x000fe200078cc0ff */
[----:B------:R-:W-:Y:S01]  /*1ef0*/  FADD.FTZ R108, R56, -R107 ;  /* 0x8000006b386c7221 */ /* 0x000fe20000010000 */
[----:B------:R-:W-:Y:S01]  /*1f00*/  LOP3.LUT P4, RZ, R100, 0xff0000, RZ, 0xc0, !PT ;  /* 0x00ff000064ff7812 */ /* 0x000fe2000788c0ff */
[----:B------:R-:W-:Y:S01]  /*1f10*/  FADD.FTZ R113, R113, -R122 ;  /* 0x8000007a71717221 */ /* 0x000fe20000010000 */
[----:B------:R-:W-:Y:S01]  /*1f20*/  FSEL R102, R102, RZ, P1 ;  /* 0x000000ff66667208 */ /* 0x000fe20000800000 */
[----:B------:R-:W-:Y:S01]  /*1f30*/  FADD.FTZ R110, R62, -R111 ;  /* 0x8000006f3e6e7221 */ /* 0x000fe20000010000 */
[----:B------:R-:W-:-:S02]  /*1f40*/  ISETP.GE.U32.AND P1, PT, R100, RZ, PT ;  /* 0x000000ff6400720c */ /* 0x000fc40003f26070 */
[----:B------:R-:W-:Y:S02]  /*1f50*/  FSEL R51, R39, RZ, P5 ;  /* 0x000000ff27337208 */ /* 0x000fe40002800000 */
[----:B------:R-:W-:Y:S02]  /*1f60*/  FSEL R66, R61, RZ, P6 ;  /* 0x000000ff3d427208 */ /* 0x000fe40003000000 */
[----:B------:R-:W-:Y:S01]  /*1f70*/  FSEL R67, R37, RZ, P4 ;  /* 0x000000ff25437208 */ /* 0x000fe20002000000 */
[----:B------:R-:W-:Y:S01]  /*1f80*/  FADD.FTZ R37, R60, -R57 ;  /* 0x800000393c257221 */ /* 0x000fe20000010000 */
[C---:B------:R-:W-:Y:S01]  /*1f90*/  LOP3.LUT P2, RZ, R100.reuse, 0xff00, RZ, 0xc0, !PT ;  /* 0x0000ff0064ff7812 */ /* 0x040fe2000784c0ff */
[----:B0-----:R-:W-:Y:S01]  /*1fa0*/  IMAD.WIDE.U32 R56, R99, 0x20, R42 ;  /* 0x0000002063387825 */ /* 0x001fe200078e002a */
[----:B------:R-:W-:-:S03]  /*1fb0*/  LOP3.LUT P3, RZ, R100, 0xff000000, RZ, 0xc0, !PT ;  /* 0xff00000064ff7812 */ /* 0x000fc6000786c0ff */
[----:B------:R-:W-:Y:S01]  /*1fc0*/  FADD.FTZ R100, R58, -R59 ;  /* 0x8000003b3a647221 */ /* 0x000fe20000010000 */
[----:B------:R-:W-:Y:S01]  /*1fd0*/  LOP3.LUT P5, RZ, R101, 0xff, RZ, 0xc0, !PT ;  /* 0x000000ff65ff7812 */ /* 0x000fe200078ac0ff */
[----:B------:R-:W-:Y:S01]  /*1fe0*/  IMAD.WIDE.U32 R58, R105, 0x20, R42 ;  /* 0x00000020693a7825 */ /* 0x000fe200078e002a */
[----:B------:R-:W-:-:S03]  /*1ff0*/  LOP3.LUT P6, RZ, R101, 0xff00, RZ, 0xc0, !PT ;  /* 0x0000ff0065ff7812 */ /* 0x000fc600078cc0ff */
[----:B------:R-:W-:Y:S01]  /*2000*/  FFMA.FTZ R37, R106, R37, R29 ;  /* 0x000000256a257223 */ /* 0x000fe2000001001d */
[----:B------:R-:W-:Y:S01]  /*2010*/  LOP3.LUT P4, RZ, R101, 0xff0000, RZ, 0xc0, !PT ;  /* 0x00ff000065ff7812 */ /* 0x000fe2000788c0ff */
[----:B-1----:R-:W-:Y:S01]  /*2020*/  IMAD.WIDE.U32 R60, R105, 0x10, R40 ;  /* 0x00000010693c7825 */ /* 0x002fe200078e0028 */
[----:B------:R-:W-:-:S03]  /*2030*/  ISETP.GE.U32.AND.EX P1, PT, R101, 0x1000000, PT, P1 ;  /* 0x010000006500780c */ /* 0x000fc60003f26110 */
[----:B------:R-:W-:Y:S01]  /*2040*/  FADD.FTZ R101, R63, -R112 ;  /* 0x800000703f657221 */ /* 0x000fe20000010000 */
[----:B------:R-:W-:Y:S01]  /*2050*/  FFMA.FTZ R39, R106, R100, R31 ;  /* 0x000000646a277223 */ /* 0x000fe2000001001f */
[----:B------:R-:W-:-:S04]  /*2060*/  IMAD.WIDE.U32 R62, R99, 0x10, R40 ;  /* 0x00000010633e7825 */ /* 0x000fc800078e0028 */
[C---:B------:R-:W-:Y:S01]  /*2070*/  FFMA.FTZ R41, R106.reuse, R108, R33 ;  /* 0x0000006c6a297223 */ /* 0x040fe20000010021 */
[C---:B------:R-:W-:Y:S01]  /*2080*/  FFMA.FTZ R40, R106.reuse, R101, R32 ;  /* 0x000000656a287223 */ /* 0x040fe20000010020 */
[C---:B------:R-:W-:Y:S01]  /*2090*/  FFMA.FTZ R42, R106.reuse, R113, R34 ;  /* 0x000000716a2a7223 */ /* 0x040fe20000010022 */
[----:B------:R-:W-:Y:S01]  /*20a0*/  FFMA.FTZ R43, R106, R110, R35 ;  /* 0x0000006e6a2b7223 */ /* 0x000fe20000010023 */
[----:B------:R-:W-:Y:S01]  /*20b0*/  F2FP.BF16.F32.PACK_AB R49, R48, R49 ;  /* 0x000000313031723e */ /* 0x000fe200000010ff */
[----:B------:R0:W-:Y:S01]  /*20c0*/  STG.E.128 desc[UR6][R58.64], R52 ;  /* 0x000000343a007986 */ /* 0x0001e2000c101d06 */
[----:B------:R-:W-:Y:S01]  /*20d0*/  F2FP.BF16.F32.PACK_AB R48, R65, R64 ;  /* 0x000000404130723e */ /* 0x000fe200000010ff */
[----:B------:R-:W-:Y:S01]  /*20e0*/  FMUL.FTZ R64, R42, R104 ;  /* 0x000000682a407220 */ /* 0x000fe20000410000 */
[----:B------:R-:W-:Y:S01]  /*20f0*/  F2FP.BF16.F32.PACK_AB R51, R102, R51 ;  /* 0x000000336633723e */ /* 0x000fe200000010ff */
[----:B------:R2:W-:Y:S01]  /*2100*/  STG.E.128 desc[UR6][R58.64+0x10], R44 ;  /* 0x0000102c3a007986 */ /* 0x0005e2000c101d06 */
[----:B------:R-:W-:Y:S01]  /*2110*/  F2FP.BF16.F32.PACK_AB R50, R103, R50 ;  /* 0x000000326732723e */ /* 0x000fe200000010ff */
[----:B------:R-:W-:-:S04]  /*2120*/  FMUL.FTZ R64, R64, UR4 ;  /* 0x0000000440407c20 */ /* 0x000fc80008410000 */
[----:B------:R2:W-:Y:S01]  /*2130*/  STG.E.128 desc[UR6][R60.64], R48 ;  /* 0x000000303c007986 */ /* 0x0005e2000c101d06 */
[----:B------:R-:W-:-:S03]  /*2140*/  FSEL R100, R64, RZ, P4 ;  /* 0x000000ff40647208 */ /* 0x000fc60002000000 */
[----:B------:R2:W-:Y:S01]  /*2150*/  STG.E.128 desc[UR6][R56.64], R36 ;  /* 0x0000002438007986 */ /* 0x0005e2000c101d06 */
[-C--:B0-----:R-:W-:Y:S01]  /*2160*/  FMUL.FTZ R52, R37, R104.reuse ;  /* 0x0000006825347220 */ /* 0x081fe20000410000 */
        /* <DEDUP_REMOVED lines=9> */
[----:B------:R-:W-:Y:S01]  /*2200*/  FSEL R65, R52, RZ, P2 ;  /* 0x000000ff34417208 */ /* 0x000fe20001000000 */
[----:B------:R2:W-:Y:S01]  /*2210*/  STG.E.128 desc[UR6][R56.64+0x10], R40 ;  /* 0x0000102838007986 */ /* 0x0005e2000c101d06 */
        /* <DEDUP_REMOVED lines=10> */
.L_x_3297:
[----:B------:R-:W-:-:S04]  /*22c0*/  ISETP.NE.U32.AND P1, PT, RZ, UR18, PT ;  /* 0x00000012ff007c0c */ /* 0x000fc8000bf25070 */
[----:B------:R-:W-:-:S13]  /*22d0*/  ISETP.NE.AND.EX P1, PT, RZ, UR19, PT, P1 ;  /* 0x00000013ff007c0c */ /* 0x000fda000bf25310 */
[----:B------:R-:W-:Y:S05]  /*22e0*/  @P1 BRA `(.L_x_3300) ;  /* 0x0000000000f81947 */ /* 0x000fea0003800000 */
[-CC-:B------:R-:W-:Y:S01]  /*22f0*/  FFMA.FTZ R116, R116, R115.reuse, R54.reuse ;  /* 0x0000007374747223 */ /* 0x180fe20000010036 */
[-CC-:B------:R-:W-:Y:S01]  /*2300*/  FFMA.FTZ R118, R118, R115.reuse, R54.reuse ;  /* 0x0000007376767223 */ /* 0x180fe20000010036 */
[----:B------:R-:W-:Y:S01]  /*2310*/  FFMA.FTZ R46, R46, R115, R54 ;  /* 0x000000732e2e7223 */ /* 0x000fe20000010036 */
[C---:B-----5:R-:W-:Y:S01]  /*2320*/  LOP3.LUT P2, RZ, R102.reuse, 0xff00, RZ, 0xc0, !PT ;  /* 0x0000ff0066ff7812 */ /* 0x060fe2000784c0ff */
[----:B------:R-:W-:Y:S01]  /*2330*/  FADD.FTZ R65, R65, -R116 ;  /* 0x8000007441417221 */ /* 0x000fe20000010000 */
[----:B------:R-:W-:Y:S01]  /*2340*/  FADD.FTZ R117, R45, -R118 ;  /* 0x800000762d757221 */ /* 0x000fe20000010000 */
[----:B------:R-:W-:Y:S01]  /*2350*/  FADD.FTZ R119, R49, -R46 ;  /* 0x8000002e31777221 */ /* 0x000fe20000010000 */
[----:B------:R-:W-:Y:S01]  /*2360*/  LOP3.LUT P6, RZ, R102, 0xff0000, RZ, 0xc0, !PT ;  /* 0x00ff000066ff7812 */ /* 0x000fe200078cc0ff */
[C---:B------:R-:W-:Y:S01]  /*2370*/  FMUL.FTZ R45, R106.reuse, R65 ;  /* 0x000000416a2d7220 */ /* 0x040fe20000410000 */
[C---:B------:R-:W-:Y:S01]  /*2380*/  FMUL.FTZ R49, R106.reuse, R117 ;  /* 0x000000756a317220 */ /* 0x040fe20000410000 */
[----:B------:R-:W-:Y:S01]  /*2390*/  FMUL.FTZ R65, R106, R119 ;  /* 0x000000776a417220 */ /* 0x000fe20000410000 */
[----:B------:R-:W-:Y:S01]  /*23a0*/  LOP3.LUT P3, RZ, R103, 0xff, RZ, 0xc0, !PT ;  /* 0x000000ff67ff7812 */ /* 0x000fe2000786c0ff */
[-C--:B------:R-:W-:Y:S01]  /*23b0*/  FMUL.FTZ R45, R45, R104.reuse ;  /* 0x000000682d2d7220 */ /* 0x080fe20000410000 */
[-C--:B------:R-:W-:Y:S01]  /*23c0*/  FMUL.FTZ R49, R49, R104.reuse ;  /* 0x0000006831317220 */ /* 0x080fe20000410000 */
[-C--:B------:R-:W-:Y:S01]  /*23d0*/  FMUL.FTZ R65, R65, R104.reuse ;  /* 0x0000006841417220 */ /* 0x080fe20000410000 */
[-CC-:B------:R-:W-:Y:S01]  /*23e0*/  FFMA.FTZ R120, R120, R115.reuse, R54.reuse ;  /* 0x0000007378787223 */ /* 0x180fe20000010036 */
[----:B------:R-:W-:Y:S01]  /*23f0*/  FMUL.FTZ R45, R45, UR4 ;  /* 0x000000042d2d7c20 */ /* 0x000fe20008410000 */
[----:B------:R-:W-:Y:S01]  /*2400*/  FMUL.FTZ R46, R49, UR4 ;  /* 0x00000004312e7c20 */ /* 0x000fe20008410000 */
[----:B------:R-:W-:Y:S01]  /*2410*/  FMUL.FTZ R65, R65, UR4 ;  /* 0x0000000441417c20 */ /* 0x000fe20008410000 */
[-CC-:B------:R-:W-:Y:S01]  /*2420*/  FFMA.FTZ R52, R53, R115.reuse, R54.reuse ;  /* 0x0000007335347223 */ /* 0x180fe20000010036 */
[-CC-:B------:R-:W-:Y:S01]  /*2430*/  FFMA.FTZ R67, R67, R115.reuse, R54.reuse ;  /* 0x0000007343437223 */ /* 0x180fe20000010036 */
[----:B------:R-:W-:Y:S01]  /*2440*/  FSEL R49, R45, RZ, P2 ;  /* 0x000000ff2d317208 */ /* 0x000fe20001000000 */
[-C--:B------:R-:W-:Y:S01]  /*2450*/  FFMA.FTZ R44, R44, R115.reuse, R54 ;  /* 0x000000732c2c7223 */ /* 0x080fe20000010036 */
[----:B------:R-:W-:Y:S01]  /*2460*/  FSEL R45, R46, RZ, P6 ;  /* 0x000000ff2e2d7208 */ /* 0x000fe20003000000 */
[----:B------:R-:W-:Y:S01]  /*2470*/  FADD.FTZ R55, R55, -R120 ;  /* 0x8000007837377221 */ /* 0x000fe20000010000 */
[----:B------:R-:W-:Y:S01]  /*2480*/  FSEL R46, R65, RZ, P3 ;  /* 0x000000ff412e7208 */ /* 0x000fe20001800000 */
        /* <DEDUP_REMOVED lines=15> */
[C---:B------:R-:W-:Y:S01]  /*2580*/  ISETP.GE.U32.AND P2, PT, R102.reuse, RZ, PT ;  /* 0x000000ff6600720c */ /* 0x040fe20003f46070 */
        /* <DEDUP_REMOVED lines=19> */
[----:B------:R-:W-:Y:S06]  /*26c0*/  BRA `(.L_x_3301) ;  /* 0x0000000000f47947 */ /* 0x000fec0003800000 */
.L_x_3300:
[-CC-:B------:R-:W-:Y:S01]  /*26d0*/  FFMA.FTZ R46, R46, R115.reuse, R54.reuse ;  /* 0x000000732e2e7223 */ /* 0x180fe20000010036 */
[-CC-:B------:R-:W-:Y:S01]  /*26e0*/  FFMA.FTZ R37, R108, R115.reuse, R54.reuse ;  /* 0x000000736c257223 */ /* 0x180fe20000010036 */
[----:B------:R-:W-:Y:S01]  /*26f0*/  FFMA.FTZ R67, R67, R115, R54 ;  /* 0x0000007343437223 */ /* 0x000fe20000010036 */
[----:B-----5:R-:W-:Y:S01]  /*2700*/  LOP3.LUT P5, RZ, R103, 0xff, RZ, 0xc0, !PT ;  /* 0x000000ff67ff7812 */ /* 0x020fe200078ac0ff */
[----:B------:R-:W-:Y:S01]  /*2710*/  FADD.FTZ R49, R49, -R46 ;  /* 0x8000002e31317221 */ /* 0x000fe20000010000 */
[----:B------:R-:W-:Y:S01]  /*2720*/  FADD.FTZ R37, R114, -R37 ;  /* 0x8000002572257221 */ /* 0x000fe20000010000 */
[----:B------:R-:W-:Y:S01]  /*2730*/  FADD.FTZ R67, R48, -R67 ;  /* 0x8000004330437221 */ /* 0x000fe20000010000 */
[----:B------:R-:W-:Y:S01]  /*2740*/  ISETP.GE.U32.AND P2, PT, R102, RZ, PT ;  /* 0x000000ff6600720c */ /* 0x000fe20003f46070 */
        /* <DEDUP_REMOVED lines=10> */
[-CC-:B------:R-:W-:Y:S01]  /*27f0*/  FFMA.FTZ R116, R116, R115.reuse, R54.reuse ;  /* 0x0000007374747223 */ /* 0x180fe20000010036 */
[-CC-:B------:R-:W-:Y:S01]  /*2800*/  FFMA.FTZ R118, R118, R115.reuse, R54.reuse ;  /* 0x0000007376767223 */ /* 0x180fe20000010036 */
[-CC-:B------:R-:W-:Y:S01]  /*2810*/  FFMA.FTZ R44, R44, R115.reuse, R54.reuse ;  /* 0x000000732c2c7223 */ /* 0x180fe20000010036 */
[----:B------:R-:W-:Y:S01]  /*2820*/  FSEL R46, R36, RZ, P5 ;  /* 0x000000ff242e7208 */ /* 0x000fe20002800000 */
[----:B------:R-:W-:Y:S01]  /*2830*/  FFMA.FTZ R36, R53, R115, R54 ;  /* 0x0000007335247223 */ /* 0x000fe20000010036 */
[----:B------:R-:W-:Y:S01]  /*2840*/  FMUL.FTZ R38, R38, UR4 ;  /* 0x0000000426267c20 */ /* 0x000fe20008410000 */
[----:B------:R-:W-:Y:S01]  /*2850*/  ISETP.GE.U32.AND.EX P2, PT, R103, 0x1000000, PT, P2 ;  /* 0x010000006700780c */ /* 0x000fe20003f46120 */
[----:B------:R-:W-:Y:S01]  /*2860*/  FADD.FTZ R39, R55, -R120 ;  /* 0x8000007837277221 */ /* 0x000fe20000010000 */
[----:B------:R-:W-:Y:S01]  /*2870*/  FSEL R49, R37, RZ, P6 ;  /* 0x000000ff25317208 */ /* 0x000fe20003000000 */
[----:B------:R-:W-:Y:S01]  /*2880*/  FADD.FTZ R41, R51, -R36 ;  /* 0x8000002433297221 */ /* 0x000fe20000010000 */
[----:B------:R-:W-:Y:S01]  /*2890*/  FADD.FTZ R37, R65, -R116 ;  /* 0x8000007441257221 */ /* 0x000fe20000010000 */
[----:B------:R-:W-:Y:S01]  /*28a0*/  FADD.FTZ R45, R45, -R118 ;  /* 0x800000762d2d7221 */ /* 0x000fe20000010000 */
[----:B------:R-:W-:Y:S01]  /*28b0*/  FADD.FTZ R47, R47, -R44 ;  /* 0x8000002c2f2f7221 */ /* 0x000fe20000010000 */
[----:B------:R-:W-:Y:S01]  /*28c0*/  FSEL R48, R38, RZ, P2 ;  /* 0x000000ff26307208 */ /* 0x000fe20001000000 */
        /* <DEDUP_REMOVED lines=14> */
[----:B------:R-:W-:Y:S01]  /*29b0*/  LOP3.LUT P5, RZ, R103, 0xff00, RZ, 0xc0, !PT ;  /* 0x0000ff0067ff7812 */ /* 0x000fe200078ac0ff */
[----:B------:R-:W-:Y:S01]  /*29c0*/  FMUL.FTZ R45, R45, UR4 ;  /* 0x000000042d2d7c20 */ /* 0x000fe20008410000 */
[----:B------:R-:W-:Y:S01]  /*29d0*/  FMUL.FTZ R44, R44, UR4 ;  /* 0x000000042c2c7c20 */ /* 0x000fe20008410000 */
        /* <DEDUP_REMOVED lines=11> */
[----:B------:R-:W-:-:S07]  /*2a90*/  F2FP.BF16.F32.PACK_AB R44, R51, R44 ;  /* 0x0000002c332c723e */ /* 0x000fce00000010ff */
.L_x_3301:
        /* <DEDUP_REMOVED lines=11> */
[-C--:B------:R-:W-:Y:S01]  /*2b50*/  FFMA.FTZ R122, R122, R115.reuse, R54 ;  /* 0x000000737a7a7223 */ /* 0x080fe20000010036 */
[----:B------:R-:W-:Y:S01]  /*2b60*/  FADD.FTZ R109, R109, -R110 ;  /* 0x8000006e6d6d7221 */ /* 0x000fe20000010000 */
[----:B------:R-:W-:Y:S01]  /*2b70*/  FADD.FTZ R63, R63, -R112 ;  /* 0x800000703f3f7221 */ /* 0x000fe20000010000 */
[----:B------:R-:W-:Y:S01]  /*2b80*/  FADD.FTZ R57, R60, -R57 ;  /* 0x800000393c397221 */ /* 0x000fe20000010000 */
[--C-:B------:R-:W-:Y:S01]  /*2b90*/  FFMA.FTZ R59, R59, R115, R54.reuse ;  /* 0x000000733b3b7223 */ /* 0x100fe20000010036 */
[C---:B0-----:R-:W-:Y:S01]  /*2ba0*/  FMUL.FTZ R38, R106.reuse, R109 ;  /* 0x0000006d6a267220 */ /* 0x041fe20000410000 */
[C---:B------:R-:W-:Y:S01]  /*2bb0*/  FMUL.FTZ R40, R106.reuse, R63 ;  /* 0x0000003f6a287220 */ /* 0x040fe20000410000 */
[----:B------:R-:W-:Y:S01]  /*2bc0*/  FMUL.FTZ R37, R106, R57 ;  /* 0x000000396a257220 */ /* 0x000fe20000410000 */
[-CC-:B------:R-:W-:Y:S01]  /*2bd0*/  FFMA.FTZ R107, R107, R115.reuse, R54.reuse ;  /* 0x000000736b6b7223 */ /* 0x180fe20000010036 */
[-C--:B------:R-:W-:Y:S01]  /*2be0*/  FMUL.FTZ R39, R38, R104.reuse ;  /* 0x0000006826277220 */ /* 0x080fe20000410000 */
[-C--:B------:R-:W-:Y:S01]  /*2bf0*/  FMUL.FTZ R41, R40, R104.reuse ;  /* 0x0000006828297220 */ /* 0x080fe20000410000 */
[-C--:B------:R-:W-:Y:S01]  /*2c00*/  FMUL.FTZ R36, R37, R104.reuse ;  /* 0x0000006825247220 */ /* 0x080fe20000410000 */
[-CC-:B------:R-:W-:Y:S01]  /*2c10*/  FFMA.FTZ R111, R111, R115.reuse, R54.reuse ;  /* 0x000000736f6f7223 */ /* 0x180fe20000010036 */
[----:B------:R-:W-:Y:S01]  /*2c20*/  FFMA.FTZ R50, R50, R115, R54 ;  /* 0x0000007332327223 */ /* 0x000fe20000010036 */
[----:B------:R-:W-:Y:S01]  /*2c30*/  FMUL.FTZ R39, R39, UR4 ;  /* 0x0000000427277c20 */ /* 0x000fe20008410000 */
[----:B------:R-:W-:Y:S01]  /*2c40*/  FMUL.FTZ R41, R41, UR4 ;  /* 0x0000000429297c20 */ /* 0x000fe20008410000 */
[----:B------:R-:W-:Y:S01]  /*2c50*/  LOP3.LUT P5, RZ, R100, 0xff0000, RZ, 0xc0, !PT ;  /* 0x00ff000064ff7812 */ /* 0x000fe200078ac0ff */
[----:B------:R-:W-:Y:S01]  /*2c60*/  FMUL.FTZ R36, R36, UR4 ;  /* 0x0000000424247c20 */ /* 0x000fe20008410000 */
[----:B------:R-:W-:Y:S01]  /*2c70*/  LOP3.LUT P6, RZ, R101, 0xff, RZ, 0xc0, !PT ;  /* 0x000000ff65ff7812 */ /* 0x000fe200078cc0ff */
[----:B------:R-:W-:Y:S01]  /*2c80*/  FADD.FTZ R113, R113, -R122 ;  /* 0x8000007a71717221 */ /* 0x000fe20000010000 */
[----:B------:R-:W-:Y:S01]  /*2c90*/  LOP3.LUT P2, RZ, R100, 0xff00, RZ, 0xc0, !PT ;  /* 0x0000ff0064ff7812 */ /* 0x000fe2000784c0ff */
[----:B------:R-:W-:Y:S01]  /*2ca0*/  FADD.FTZ R59, R58, -R59 ;  /* 0x8000003b3a3b7221 */ /* 0x000fe20000010000 */
[----:B------:R-:W-:Y:S01]  /*2cb0*/  FADD.FTZ R107, R56, -R107 ;  /* 0x8000006b386b7221 */ /* 0x000fe20000010000 */
[----:B------:R-:W-:Y:S01]  /*2cc0*/  FADD.FTZ R111, R62, -R111 ;  /* 0x8000006f3e6f7221 */ /* 0x000fe20000010000 */
[----:B------:R-:W-:Y:S01]  /*2cd0*/  FADD.FTZ R61, R61, -R50 ;  /* 0x800000323d3d7221 */ /* 0x000fe20000010000 */
[----:B------:R-:W-:Y:S01]  /*2ce0*/  FSEL R45, R39, RZ, P5 ;  /* 0x000000ff272d7208 */ /* 0x000fe20002800000 */
[C---:B------:R-:W-:Y:S01]  /*2cf0*/  FMUL.FTZ R42, R106.reuse, R113 ;  /* 0x000000716a2a7220 */ /* 0x040fe20000410000 */
[----:B------:R-:W-:Y:S01]  /*2d00*/  FSEL R46, R41, RZ, P6 ;  /* 0x000000ff292e7208 */ /* 0x000fe20003000000 */
[----:B------:R-:W-:Y:S01]  /*2d10*/  FMUL.FTZ R39, R106, R59 ;  /* 0x0000003b6a277220 */ /* 0x000fe20000410000 */
[----:B------:R-:W-:Y:S01]  /*2d20*/  FSEL R51, R36, RZ, P2 ;  /* 0x000000ff24337208 */ /* 0x000fe20001000000 */
[C---:B------:R-:W-:Y:S01]  /*2d30*/  FMUL.FTZ R41, R106.reuse, R107 ;  /* 0x0000006b6a297220 */ /* 0x040fe20000410000 */
[C---:B------:R-:W-:Y:S01]  /*2d40*/  FMUL.FTZ R43, R106.reuse, R111 ;  /* 0x0000006f6a2b7220 */ /* 0x040fe20000410000 */
[----:B------:R-:W-:Y:S01]  /*2d50*/  FMUL.FTZ R36, R106, R61 ;  /* 0x0000003d6a247220 */ /* 0x000fe20000410000 */
[-C--:B------:R-:W-:Y:S01]  /*2d60*/  FMUL.FTZ R50, R42, R104.reuse ;  /* 0x000000682a327220 */ /* 0x080fe20000410000 */
[-C--:B------:R-:W-:Y:S01]  /*2d70*/  FMUL.FTZ R44, R39, R104.reuse ;  /* 0x00000068272c7220 */ /* 0x080fe20000410000 */
[-C--:B------:R-:W-:Y:S01]  /*2d80*/  FMUL.FTZ R52, R43, R104.reuse ;  /* 0x000000682b347220 */ /* 0x080fe20000410000 */
[-C--:B------:R-:W-:Y:S01]  /*2d90*/  FMUL.FTZ R47, R41, R104.reuse ;  /* 0x00000068292f7220 */ /* 0x080fe20000410000 */
[----:B------:R-:W-:Y:S01]  /*2da0*/  ISETP.GE.U32.AND P2, PT, R100, RZ, PT ;  /* 0x000000ff6400720c */ /* 0x000fe20003f46070 */
[----:B------:R-:W-:Y:S01]  /*2db0*/  FMUL.FTZ R104, R36, R104 ;  /* 0x0000006824687220 */ /* 0x000fe20000410000 */
[----:B------:R-:W-:Y:S01]  /*2dc0*/  FMUL.FTZ R50, R50, UR4 ;  /* 0x0000000432327c20 */ /* 0x000fe20008410000 */
[----:B------:R-:W-:Y:S01]  /*2dd0*/  LOP3.LUT P6, RZ, R101, 0xff0000, RZ, 0xc0, !PT ;  /* 0x00ff000065ff7812 */ /* 0x000fe200078cc0ff */
[----:B------:R-:W-:Y:S01]  /*2de0*/  FMUL.FTZ R53, R52, UR4 ;  /* 0x0000000434357c20 */ /* 0x000fe20008410000 */
[----:B------:R-:W-:Y:S01]  /*2df0*/  FMUL.FTZ R44, R44, UR4 ;  /* 0x000000042c2c7c20 */ /* 0x000fe20008410000 */
[----:B------:R-:W-:Y:S01]  /*2e00*/  LOP3.LUT P4, RZ, R100, 0xff000000, RZ, 0xc0, !PT ;  /* 0xff00000064ff7812 */ /* 0x000fe2000788c0ff */
[----:B------:R-:W-:Y:S01]  /*2e10*/  FMUL.FTZ R47, R47, UR4 ;  /* 0x000000042f2f7c20 */ /* 0x000fe20008410000 */
[----:B------:R-:W-:Y:S01]  /*2e20*/  ISETP.GE.U32.AND.EX P2, PT, R101, 0x1000000, PT, P2 ;  /* 0x010000006500780c */ /* 0x000fe20003f46120 */
        /* <DEDUP_REMOVED lines=13> */
.L_x_3302:
        /* <DEDUP_REMOVED lines=8> */
[----:B------:R-:W-:Y:S01]  /*2f80*/  FMUL.FTZ R61, R106, R61 ;  /* 0x0000003d6a3d7220 */ /* 0x000fe20000410000 */
[-CC-:B------:R-:W-:Y:S01]  /*2f90*/  FFMA.FTZ R107, R107, R115.reuse, R54.reuse ;  /* 0x000000736b6b7223 */ /* 0x180fe20000010036 */
[-CC-:B------:R-:W-:Y:S01]  /*2fa0*/  FFMA.FTZ R122, R122, R115.reuse, R54.reuse ;  /* 0x000000737a7a7223 */ /* 0x180fe20000010036 */
[----:B------:R-:W-:Y:S01]  /*2fb0*/  FFMA.FTZ R111, R111, R115, R54 ;  /* 0x000000736f6f7223 */ /* 0x000fe20000010036 */
[C---:B------:R-:W-:Y:S01]  /*2fc0*/  FMUL.FTZ R109, R106.reuse, R109 ;  /* 0x0000006d6a6d7220 */ /* 0x040fe20000410000 */
[----:B------:R-:W-:Y:S01]  /*2fd0*/  FMUL.FTZ R63, R106, R63 ;  /* 0x0000003f6a3f7220 */ /* 0x000fe20000410000 */
[-C--:B------:R-:W-:Y:S01]  /*2fe0*/  FMUL.FTZ R61, R61, R104.reuse ;  /* 0x000000683d3d7220 */ /* 0x080fe20000410000 */
[----:B------:R-:W-:Y:S01]  /*2ff0*/  FADD.FTZ R57, R60, -R57 ;  /* 0x800000393c397221 */ /* 0x000fe20000010000 */
[----:B------:R-:W-:Y:S01]  /*3000*/  FADD.FTZ R59, R58, -R59 ;  /* 0x8000003b3a3b7221 */ /* 0x000fe20000010000 */
[----:B------:R-:W-:Y:S01]  /*3010*/  FADD.FTZ R107, R56, -R107 ;  /* 0x8000006b386b7221 */ /* 0x000fe20000010000 */
[----:B------:R-:W-:Y:S01]  /*3020*/  FADD.FTZ R113, R113, -R122 ;  /* 0x8000007a71717221 */ /* 0x000fe20000010000 */
[----:B------:R-:W-:Y:S01]  /*3030*/  FADD.FTZ R111, R62, -R111 ;  /* 0x8000006f3e6f7221 */ /* 0x000fe20000010000 */
        /* <DEDUP_REMOVED lines=15> */
[----:B0-----:R-:W-:Y:S01]  /*3130*/  FSEL R44, R61, RZ, P2 ;  /* 0x000000ff3d2c7208 */ /* 0x001fe20001000000 */
        /* <DEDUP_REMOVED lines=25> */
.L_x_3303:
[----:B------:R-:W0:Y:S01]  /*32d0*/  @P1 LDC.64 R50, c[0x0][0x478] ;  /* 0x00011e00ff321b82 */ /* 0x000e220000000a00 */
[----:B------:R-:W-:-:S04]  /*32e0*/  IMAD.WIDE.U32 R48, R99, 0x10, R48 ;  /* 0x0000001063307825 */ /* 0x000fc800078e0030 */
[----:B0-----:R-:W-:-:S05]  /*32f0*/  @P1 IMAD.WIDE.U32 R50, R99, 0x20, R50 ;  /* 0x0000002063321825 */ /* 0x001fca00078e0032 */
[----:B------:R0:W-:Y:S04]  /*3300*/  @P1 STG.E.128 desc[UR6][R50.64], R36 ;  /* 0x0000002432001986 */ /* 0x0001e8000c101d06 */
[----:B------:R0:W-:Y:S04]  /*3310*/  @P1 STG.E.128 desc[UR6][R50.64+0x10], R40 ;  /* 0x0000102832001986 */ /* 0x0001e8000c101d06 */
[----:B------:R0:W-:Y:S02]  /*3320*/  STG.E.128 desc[UR6][R48.64], R44 ;  /* 0x0000002c30007986 */ /* 0x0001e4000c101d06 */
.L_x_3299:
[----:B012---:R-:W0:Y:S02]  /*3330*/  LDC.64 R44, c[0x0][0x380] ;  /* 0x0000e000ff2c7b82 */ /* 0x007e240000000a00 */
[----:B0-----:R-:W-:-:S04]  /*3340*/  LEA R98, R44, R98, 0x2 ;  /* 0x000000622c627211 */ /* 0x001fc800078e10ff */
[----:B------:R-:W-:-:S13]  /*3350*/  ISETP.GE.AND P1, PT, R98, R45, PT ;  /* 0x0000002d6200720c */ /* 0x000fda0003f26270 */
[----:B------:R-:W-:Y:S05]  /*3360*/  @!P1 BRA `(.L_x_3304) ;  /* 0xffffffd0006c9947 */ /* 0x000fea000383ffff */
[----:B------:R-:W-:Y:S05]  /*3370*/  BSYNC B1 ;  /* 0x0000000000017941 */ /* 0x000fea0003800000 */
.L_x_3295:
        /* <DEDUP_REMOVED lines=32> */
.L_x_3294:
[----:B------:R-:W-:Y:S05]  /*3580*/  BSYNC B0 ;  /* 0x0000000000007941 */ /* 0x000fea0003800000 */
.L_x_3293:
        /* <DEDUP_REMOVED lines=30> */
[----:B------:R-:W-:Y:S01]  /*3770*/  LDS R24, [R5+0x1800] ;  /* 0x0018000005187984 */ /* 0x000fe20000000800 */
[----:B---3--:R-:W-:-:S03]  /*3780*/  FADD.FTZ R4, RZ, R4 ;  /* 0x00000004ff047221 */ /* 0x008fc60000010000 */
[----:B------:R-:W2:Y:S01]  /*3790*/  LDS R25, [R5+0x1a00] ;  /* 0x001a000005197984 */ /* 0x000ea20000000800 */
        /* <DEDUP_REMOVED lines=14> */
[----:B--2---:R-:W-:-:S03]  /*3880*/  FADD.FTZ R25, R4, R25 ;  /* 0x0000001904197221 */ /* 0x004fc60000010000 */
        /* <DEDUP_REMOVED lines=13> */
[----:B------:R-:W-:Y:S02]  /*3960*/  IADD3.X R3, PT, PT, RZ, RZ, RZ, P0, !PT ;  /* 0x000000ffff037210 */ /* 0x000fe400007fe4ff */
[----:B------:R-:W4:Y:S01]  /*3970*/  LDS R34, [R5+0xa00] ;  /* 0x000a000005227984 */ /* 0x000f220000000800 */
        /* <DEDUP_REMOVED lines=23> */
[----:B------:R-:W-:Y:S01]  /*3af0*/  FADD.FTZ R11, R20, R11 ;  /* 0x0000000b140b7221 */ /* 0x000fe20000010000 */
[----:B----4-:R-:W-:Y:S01]  /*3b00*/  IADD3.X R5, PT, PT, R0, UR21, RZ, P1, !PT ;  /* 0x0000001500057c10 */ /* 0x010fe20008ffe4ff */
[----:B------:R-:W-:Y:S01]  /*3b10*/  FADD.FTZ R33, R33, R40 ;  /* 0x0000002821217221 */ /* 0x000fe20000010000 */
[----:B------:R-:W-:Y:S01]  /*3b20*/  FADD.FTZ R8, R8, R21 ;  /* 0x0000001508087221 */ /* 0x000fe20000010000 */
        /* <DEDUP_REMOVED lines=15> */
.L_x_3296:
[----:B------:R-:W-:Y:S01]  /*3c20*/  BSSY B2, `(.L_x_3305) ;  /* 0x0000007000027945 */ /* 0x000fe20003800000 */
[----:B------:R-:W-:Y:S02]  /*3c30*/  MOV R66, 0x1 ;  /* 0x0000000100427802 */ /* 0x000fe40000000f00 */
[----:B------:R-:W-:Y:S02]  /*3c40*/  MOV R119, 0x1f ;  /* 0x0000001f00777802 */ /* 0x000fe40000000f00 */
[----:B------:R-:W-:-:S07]  /*3c50*/  MOV R64, 0xffffffff ;  /* 0xffffffff00407802 */ /* 0x000fce0000000f00 */
[----:B-----5:R-:W-:Y:S05]  /*3c60*/  WARPSYNC.COLLECTIVE R64, `(.L_x_3306) ;  /* 0x0000000040087348 */ /* 0x020fea0003c00000 */
[----:B------:R0:W1:Y:S02]  /*3c70*/  SHFL.BFLY P3, R117, R121, R66, R119 ;  /* 0x0c00004279757389 */ /* 0x0000640000060077 */
[----:B01---5:R-:W-:Y:S05]  /*3c80*/  ENDCOLLECTIVE ;  /* 0x000000000000791b */ /* 0x023fea0003800000 */
.L_x_3306:
[----:B------:R-:W-:Y:S05]  /*3c90*/  BSYNC B2 ;  /* 0x0000000000027941 */ /* 0x000fea0003800000 */
.L_x_3305:
[----:B------:R-:W-:Y:S02]  /*3ca0*/  HFMA2 R66, -RZ, RZ, 0, 5.9604644775390625e-08 ;  /* 0x00000001ff427431 */ /* 0x000fe400000001ff */
[----:B------:R-:W-:Y:S01]  /*3cb0*/  FADD.FTZ R54, R121, R117 ;  /* 0x0000007579367221 */ /* 0x000fe20000010000 */
[----:B------:R-:W-:Y:S02]  /*3cc0*/  MOV R121, R52 ;  /* 0x0000003400797202 */ /* 0x000fe40000000f00 */
[----:B------:R-:W-:Y:S02]  /*3cd0*/  MOV R119, 0x1f ;  /* 0x0000001f00777802 */ /* 0x000fe40000000f00 */
[----:B------:R-:W-:-:S07]  /*3ce0*/  MOV R64, 0xffffffff ;  /* 0xffffffff00407802 */ /* 0x000fce0000000f00 */
[----:B------:R-:W-:Y:S05]  /*3cf0*/  WARPSYNC.COLLECTIVE R64, `(.L_x_3307) ;  /* 0x0000000040087348 */ /* 0x000fea0003c00000 */
[----:B------:R0:W1:Y:S02]  /*3d00*/  SHFL.BFLY P3, R117, R121, R66, R119 ;  /* 0x0c00004279757389 */ /* 0x0000640000060077 */
[----:B01----:R-:W-:Y:S05]  /*3d10*/  ENDCOLLECTIVE ;  /* 0x000000000000791b */ /* 0x003fea0003800000 */
.L_x_3307:
[----:B------:R-:W-:Y:S01]  /*3d20*/  HFMA2 R66, -RZ, RZ, 0, 1.1920928955078125e-07 ;  /* 0x00000002ff427431 */ /* 0x000fe200000001ff */
[----:B------:R-:W-:Y:S02]  /*3d30*/  MOV R121, R54 ;  /* 0x0000003600797202 */ /* 0x000fe40000000f00 */
[----:B------:R-:W-:-:S07]  /*3d40*/  MOV R115, R117 ;  /* 0x0000007500737202 */ /* 0x000fce0000000f00 */
[----:B------:R-:W-:Y:S05]  /*3d50*/  WARPSYNC.COLLECTIVE R64, `(.L_x_3308) ;  /* 0x0000000040087348 */ /* 0x000fea0003c00000 */
[----:B------:R0:W1:Y:S02]  /*3d60*/  SHFL.BFLY P3, R117, R121, R66, R119 ;  /* 0x0c00004279757389 */ /* 0x0000640000060077 */
[----:B01----:R-:W-:Y:S05]  /*3d70*/  ENDCOLLECTIVE ;  /* 0x000000000000791b */ /* 0x003fea0003800000 */
.L_x_3308:
[----:B------:R-:W-:-:S05]  /*3d80*/  FADD.FTZ R115, R52, R115 ;  /* 0x0000007334737221 */ /* 0x000fca0000010000 */
[----:B------:R-:W-:Y:S01]  /*3d90*/  MOV R121, R115 ;  /* 0x0000007300797202 */ /* 0x000fe20000000f00 */
[----:B------:R-:W-:-:S07]  /*3da0*/  FADD.FTZ R123, R54, R117 ;  /* 0x00000075367b7221 */ /* 0x000fce0000010000 */
[----:B------:R-:W-:Y:S05]  /*3db0*/  WARPSYNC.COLLECTIVE R64, `(.L_x_3309) ;  /* 0x0000000040087348 */ /* 0x000fea0003c00000 */
[----:B------:R0:W1:Y:S02]  /*3dc0*/  SHFL.BFLY P3, R117, R121, R66, R119 ;  /* 0x0c00004279757389 */ /* 0x0000640000060077 */
[----:B01----:R-:W-:Y:S05]  /*3dd0*/  ENDCOLLECTIVE ;  /* 0x000000000000791b */ /* 0x003fea0003800000 */
.L_x_3309:
[----:B------:R-:W-:Y:S01]  /*3de0*/  HFMA2 R66, -RZ, RZ, 0, 2.384185791015625e-07 ;  /* 0x00000004ff427431 */ /* 0x000fe200000001ff */
[----:B------:R-:W-:Y:S02]  /*3df0*/  MOV R121, R123 ;  /* 0x0000007b00797202 */ /* 0x000fe40000000f00 */
[----:B------:R-:W-:-:S07]  /*3e00*/  MOV R124, R117 ;  /* 0x00000075007c7202 */ /* 0x000fce0000000f00 */
[----:B------:R-:W-:Y:S05]  /*3e10*/  WARPSYNC.COLLECTIVE R64, `(.L_x_3310) ;  /* 0x0000000040087348 */ /* 0x000fea0003c00000 */
[----:B------:R0:W1:Y:S02]  /*3e20*/  SHFL.BFLY P3, R117, R121, R66, R119 ;  /* 0x0c00004279757389 */ /* 0x0000640000060077 */
[----:B01----:R-:W-:Y:S05]  /*3e30*/  ENDCOLLECTIVE ;  /* 0x000000000000791b */ /* 0x003fea0003800000 */
.L_x_3310:
[----:B------:R-:W-:-:S05]  /*3e40*/  FADD.FTZ R124, R115, R124 ;  /* 0x0000007c737c7221 */ /* 0x000fca0000010000 */
[----:B------:R-:W-:Y:S01]  /*3e50*/  MOV R121, R124 ;  /* 0x0000007c00797202 */ /* 0x000fe20000000f00 */
[----:B------:R-:W-:-:S07]  /*3e60*/  FADD.FTZ R123, R123, R117 ;  /* 0x000000757b7b7221 */ /* 0x000fce0000010000 */
[----:B------:R-:W-:Y:S05]  /*3e70*/  WARPSYNC.COLLECTIVE R64, `(.L_x_3311) ;  /* 0x0000000040087348 */ /* 0x000fea0003c00000 */
[----:B------:R0:W1:Y:S02]  /*3e80*/  SHFL.BFLY P3, R117, R121, R66, R119 ;  /* 0x0c00004279757389 */ /* 0x0000640000060077 */
[----:B01----:R-:W-:Y:S05]  /*3e90*/  ENDCOLLECTIVE ;  /* 0x000000000000791b */ /* 0x003fea0003800000 */
.L_x_3311:
[----:B------:R-:W-:Y:S01]  /*3ea0*/  HFMA2 R66, -RZ, RZ, 0, 4.76837158203125e-07 ;  /* 0x00000008ff427431 */ /* 0x000fe200000001ff */
[----:B------:R-:W-:Y:S02]  /*3eb0*/  MOV R121, R123 ;  /* 0x0000007b00797202 */ /* 0x000fe40000000f00 */
[----:B------:R-:W-:-:S07]  /*3ec0*/  MOV R125, R117 ;  /* 0x00000075007d7202 */ /* 0x000fce0000000f00 */
[----:B------:R-:W-:Y:S05]  /*3ed0*/  WARPSYNC.COLLECTIVE R64, `(.L_x_3312) ;  /* 0x0000000040087348 */ /* 0x000fea0003c00000 */
[----:B------:R0:W1:Y:S02]  /*3ee0*/  SHFL.BFLY P3, R117, R121, R66, R119 ;  /* 0x0c00004279757389 */ /* 0x0000640000060077 */
[----:B01----:R-:W-:Y:S05]  /*3ef0*/  ENDCOLLECTIVE ;  /* 0x000000000000791b */ /* 0x003fea0003800000 */
.L_x_3312:
[----:B------:R-:W-:-:S05]  /*3f00*/  FADD.FTZ R125, R124, R125 ;  /* 0x0000007d7c7d7221 */ /* 0x000fca0000010000 */
[----:B------:R-:W-:Y:S01]  /*3f10*/  MOV R121, R125 ;  /* 0x0000007d00797202 */ /* 0x000fe20000000f00 */
[----:B------:R-:W-:-:S07]  /*3f20*/  FADD.FTZ R52, R123, R117 ;  /* 0x000000757b347221 */ /* 0x000fce0000010000 */
[----:B------:R-:W-:Y:S05]  /*3f30*/  WARPSYNC.COLLECTIVE R64, `(.L_x_3313) ;  /* 0x0000000040087348 */ /* 0x000fea0003c00000 */
[----:B------:R0:W1:Y:S02]  /*3f40*/  SHFL.BFLY P3, R117, R121, R66, R119 ;  /* 0x0c00004279757389 */ /* 0x0000640000060077 */
[----:B01----:R-:W-:Y:S05]  /*3f50*/  ENDCOLLECTIVE ;  /* 0x000000000000791b */ /* 0x003fea0003800000 */
.L_x_3313:
[----:B------:R-:W-:Y:S01]  /*3f60*/  HFMA2 R66, -RZ, RZ, 0, 9.5367431640625e-07 ;  /* 0x00000010ff427431 */ /* 0x000fe200000001ff */
[----:B------:R-:W-:Y:S02]  /*3f70*/  MOV R121, R52 ;  /* 0x0000003400797202 */ /* 0x000fe40000000f00 */
[----:B------:R-:W-:-:S07]  /*3f80*/  MOV R54, R117 ;  /* 0x0000007500367202 */ /* 0x000fce0000000f00 */
[----:B------:R-:W-:Y:S05]  /*3f90*/  WARPSYNC.COLLECTIVE R64, `(.L_x_3314) ;  /* 0x0000000040087348 */ /* 0x000fea0003c00000 */
[----:B------:R0:W1:Y:S02]  /*3fa0*/  SHFL.BFLY P3, R117, R121, R66, R119 ;  /* 0x0c00004279757389 */ /* 0x0000640000060077 */
[----:B01----:R-:W-:Y:S05]  /*3fb0*/  ENDCOLLECTIVE ;  /* 0x000000000000791b */ /* 0x003fea0003800000 */
.L_x_3314:
[----:B------:R-:W-:-:S05]  /*3fc0*/  FADD.FTZ R54, R125, R54 ;  /* 0x000000367d367221 */ /* 0x000fca0000010000 */
[----:B------:R-:W-:Y:S02]  /*3fd0*/  MOV R121, R54 ;  /* 0x0000003600797202 */ /* 0x000fe40000000f00 */
[----:B------:R-:W-:-:S07]  /*3fe0*/  MOV R115, R117 ;  /* 0x0000007500737202 */ /* 0x000fce0000000f00 */
[----:B------:R-:W-:Y:S05]  /*3ff0*/  WARPSYNC.COLLECTIVE R64, `(.L_x_3315) ;  /* 0x0000000040087348 */ /* 0x000fea0003c00000 */
[----:B------:R0:W1:Y:S02]  /*4000*/  SHFL.BFLY P3, R117, R121, R66, R119 ;  /* 0x0c00004279757389 */ /* 0x0000640000060077 */
[----:B01----:R-:W-:Y:S05]  /*4010*/  ENDCOLLECTIVE ;  /* 0x000000000000791b */ /* 0x003fea0003800000 */
.L_x_3315:
[----:B------:R-:W-:Y:S05]  /*4020*/  BRA `(.L_x_3316) ;  /* 0xffffffd000647947 */ /* 0x000fea000383ffff */
.L_x_3317:
        /* <DEDUP_REMOVED lines=13> */
.L_x_11217:


//--------------------- .text._ZN10layer_norm22ln_bwd_finalize_kernelINS_22Kernel_traits_finalizeILj512E13__nv_bfloat16S2_fS2_fjLb0ELj1024ELj4ENS_18Kernel_traits_baseILj512ES2_S2_fS2_fjLj1024EEEEELb0ELb0EEEvNS_9BwdParamsE --------------------------
	.section	.text._ZN10layer_norm22ln_bwd_finalize_kernelINS_22Kernel_traits_finalizeILj512E13__nv_bfloat16S2_fS2_fjLb0ELj1024ELj4ENS_18Kernel_traits_baseILj512ES2_S2_fS2_fjLj1024EEEEELb0ELb0EEEvNS_9BwdParamsE,"ax",@progbits
	.align	128
        .global         _ZN10layer_norm22ln_bwd_finalize_kernelINS_22Kernel_traits_finalizeILj512E13__nv_bfloat16S2_fS2_fjLb0ELj1024ELj4ENS_18Kernel_traits_baseILj512ES2_S2_fS2_fjLj1024EEEEELb0ELb0EEEvNS_9BwdParamsE
        .type           _ZN10layer_norm22ln_bwd_finalize_kernelINS_22Kernel_traits_finalizeILj512E13__nv_bfloat16S2_fS2_fjLb0ELj1024ELj4ENS_18Kernel_traits_baseILj512ES2_S2_fS2_fjLj1024EEEEELb0ELb0EEEvNS_9BwdParamsE,@function
        .size           _ZN10layer_norm22ln_bwd_finalize_kernelINS_22Kernel_traits_finalizeILj512E13__nv_bfloat16S2_fS2_fjLb0ELj1024ELj4ENS_18Kernel_traits_baseILj512ES2_S2_fS2_fjLj1024EEEEELb0ELb0EEEvNS_9BwdParamsE,(.L_x_11218 - _ZN10layer_norm22ln_bwd_finalize_kernelINS_22Kernel_traits_finalizeILj512E13__nv_bfloat16S2_fS2_fjLb0ELj1024ELj4ENS_18Kernel_traits_baseILj512ES2_S2_fS2_fjLj1024EEEEELb0ELb0EEEvNS_9BwdParamsE)
        .other          _ZN10layer_norm22ln_bwd_finalize_kernelINS_22Kernel_traits_finalizeILj512E13__nv_bfloat16S2_fS2_fjLb0ELj1024ELj4ENS_18Kernel_traits_baseILj512ES2_S2_fS2_fjLj1024EEEEELb0ELb0EEEvNS_9BwdParamsE,@"STO_CUDA_ENTRY STV_DEFAULT"
_ZN10layer_norm22ln_bwd_finalize_kernelINS_22Kernel_traits_finalizeILj512E13__nv_bfloat16S2_fS2_fjLb0ELj1024ELj4ENS_18Kernel_traits_baseILj512ES2_S2_fS2_fjLj1024EEEEELb0ELb0EEEvNS_9BwdParamsE:
.text._ZN10layer_norm22ln_bwd_finalize_kernelINS_22Kernel_traits_finalizeILj512E13__nv_bfloat16S2_fS2_fjLb0ELj1024ELj4ENS_18Kernel_traits_baseILj512ES2_S2_fS2_fjLj1024EEEEELb0ELb0EEEvNS_9BwdParamsE:
        /* <DEDUP_REMOVED lines=78> */
.L_x_3322:
        /* <DEDUP_REMOVED lines=118> */
.L_x_3321:
[----:B------:R-:W-:Y:S05]  /*0c40*/  BSYNC.RECONVERGENT B1 ;  /* 0x0000000000017941 */ /* 0x000fea0003800200 */
.L_x_3320:
        /* <DEDUP_REMOVED lines=68> */
.L_x_3324:
[----:B------:R-:W-:Y:S05]  /*1090*/  BSYNC.RECONVERGENT B1 ;  /* 0x0000000000017941 */ /* 0x000fea0003800200 */
.L_x_3323:
        /* <DEDUP_REMOVED lines=37> */
.L_x_3326:
[----:B------:R-:W-:Y:S05]  /*12f0*/  BSYNC.RECONVERGENT B1 ;  /* 0x0000000000017941 */ /* 0x000fea0003800200 */
.L_x_3325:
[----:B------:R-:W-:Y:S05]  /*1300*/  @!P1 BRA `(.L_x_3319) ;  /* 0x00000000003c9947 */ /* 0x000fea0003800000 */
[----:B------:R-:W0:Y:S01]  /*1310*/  LDC.64 R8, c[0x0][0x440] ;  /* 0x00011000ff087b82 */ /* 0x000e220000000a00 */
[----:B------:R-:W-:Y:S01]  /*1320*/  IMAD R2, R2, R54, R7 ;  /* 0x0000003602027224 */ /* 0x000fe200078e0207 */
[----:B------:R-:W-:-:S04]  /*1330*/  IADD3 R0, PT, PT, -R0, RZ, RZ ;  /* 0x000000ff00007210 */ /* 0x000fc80007ffe1ff */
[----:B------:R-:W-:Y:S02]  /*1340*/  IADD3 R13, PT, PT, R57, R2, RZ ;  /* 0x00000002390d7210 */ /* 0x000fe40007ffe0ff */
[----:B------:R-:W1:Y:S05]  /*1350*/  LDC.64 R10, c[0x0][0x448] ;  /* 0x00011200ff0a7b82 */ /* 0x000e6a0000000a00 */
.L_x_3327:
        /* <DEDUP_REMOVED lines=10> */
.L_x_3319:
[----:B------:R-:W-:Y:S05]  /*1400*/  BSYNC.RECONVERGENT B0 ;  /* 0x0000000000007941 */ /* 0x000fea0003800200 */
.L_x_3318:
        /* <DEDUP_REMOVED lines=62> */
.L_x_3328:
        /* <DEDUP_REMOVED lines=9> */
.L_x_11218:


//--------------------- .text._ZN10layer_norm13ln_bwd_kernelINS_13Kernel_traitsI13__nv_bfloat16S2_fS2_fjLj512ELj1ELj4ELj1ELj16ENS_18Kernel_traits_baseILj512ES2_S2_fS2_fjLj128EEEEELb1ELb0ELb1ELb0EEEvNS_9BwdParamsE --------------------------
	.section	.text._ZN10layer_norm13ln_bwd_kernelINS_13Kernel_traitsI13__nv_bfloat16S2_fS2_fjLj512ELj1ELj4ELj1ELj16ENS_18Kernel_traits_baseILj512ES2_S2_fS2_fjLj128EEEEELb1ELb0ELb1ELb0EEEvNS_9BwdParamsE,"ax",@progbits
	.align	128
        .global         _ZN10layer_norm13ln_bwd_kernelINS_13Kernel_traitsI13__nv_bfloat16S2_fS2_fjLj512ELj1ELj4ELj1ELj16ENS_18Kernel_traits_baseILj512ES2_S2_fS2_fjLj128EEEEELb1ELb0ELb1ELb0EEEvNS_9BwdParamsE
        .type           _ZN10layer_norm13ln_bwd_kernelINS_13Kernel_traitsI13__nv_bfloat16S2_fS2_fjLj512ELj1ELj4ELj1ELj16ENS_18Kernel_traits_baseILj512ES2_S2_fS2_fjLj128EEEEELb1ELb0ELb1ELb0EEEvNS_9BwdParamsE,@function
        .size           _ZN10layer_norm13ln_bwd_kernelINS_13Kernel_traitsI13__nv_bfloat16S2_fS2_fjLj512ELj1ELj4ELj1ELj16ENS_18Kernel_traits_baseILj512ES2_S2_fS2_fjLj128EEEEELb1ELb0ELb1ELb0EEEvNS_9BwdParamsE,(.L_x_11219 - _ZN10layer_norm13ln_bwd_kernelINS_13Kernel_traitsI13__nv_bfloat16S2_fS2_fjLj512ELj1ELj4ELj1ELj16ENS_18Kernel_traits_baseILj512ES2_S2_fS2_fjLj128EEEEELb1ELb0ELb1ELb0EEEvNS_9BwdParamsE)
        .other          _ZN10layer_norm13ln_bwd_kernelINS_13Kernel_traitsI13__nv_bfloat16S2_fS2_fjLj512ELj1ELj4ELj1ELj16ENS_18Kernel_traits_baseILj512ES2_S2_fS2_fjLj128EEEEELb1ELb0ELb1ELb0EEEvNS_9BwdParamsE,@"STO_CUDA_ENTRY STV_DEFAULT"
_ZN10layer_norm13ln_bwd_kernelINS_13Kernel_traitsI13__nv_bfloat16S2_fS2_fjLj512ELj1ELj4ELj1ELj16ENS_18Kernel_traits_baseILj512ES2_S2_fS2_fjLj128EEEEELb1ELb0ELb1ELb0EEEvNS_9BwdParamsE:
.text._ZN10layer_norm13ln_bwd_kernelINS_13Kernel_traitsI13__nv_bfloat16S2_fS2_fjLj512ELj1ELj4ELj1ELj16ENS_18Kernel_traits_baseILj512ES2_S2_fS2_fjLj128EEEEELb1ELb0ELb1ELb0EEEvNS_9BwdParamsE:
        /* <DEDUP_REMOVED lines=73> */
.L_x_3410:
[----:B0-----:R-:W0:Y:S08]  /*0490*/  LDC.64 R130, c[0x0][0x3f8] ;  /* 0x0000fe00ff827b82 */ /* 0x001e300000000a00 */
[----:B------:R-:W1:Y:S08]  /*04a0*/  LDC.64 R102, c[0x0][0x3c8] ;  /* 0x0000f200ff667b82 */ /* 0x000e700000000a00 */
[----:B------:R-:W2:Y:S01]  /*04b0*/  LDC.64 R100, c[0x0][0x3f0] ;  /* 0x0000fc00ff647b82 */ /* 0x000ea20000000a00 */
[----:B0-----:R-:W-:-:S07]  /*04c0*/  IMAD.WIDE R130, R5, 0x4, R130 ;  /* 0x0000000405827825 */ /* 0x001fce00078e0282 */
[----:B------:R-:W0:Y:S01]  /*04d0*/  LDC.64 R118, c[0x0][0x3c0] ;  /* 0x0000f000ff767b82 */ /* 0x000e220000000a00 */
[----:B------:R-:W3:Y:S01]  /*04e0*/  LDG.E R130, desc[UR6][R130.64] ;  /* 0x0000000682827981 */ /* 0x000ee2000c1e1900 */
[----:B-1----:R-:W-:-:S05]  /*04f0*/  IMAD.WIDE R102, R5, 0x4, R102 ;  /* 0x0000000405667825 */ /* 0x002fca00078e0266 */
[----:B-----5:R1:W5:Y:S01]  /*0500*/  LDG.E R14, desc[UR6][R102.64] ;  /* 0x00000006660e7981 */ /* 0x020362000c1e1900 */
[----:B--2---:R-:W-:-:S05]  /*0510*/  IMAD.WIDE R100, R5, 0x4, R100 ;  /* 0x0000000405647825 */ /* 0x004fca00078e0264 */
[----:B------:R1:W5:Y:S01]  /*0520*/  LDG.E R123, desc[UR6][R100.64] ;  /* 0x00000006647b7981 */ /* 0x000362000c1e1900 */
[----:B------:R-:W-:Y:S01]  /*0530*/  BSSY.RECONVERGENT B1, `(.L_x_3331) ;  /* 0x0000115000017945 */ /* 0x000fe20003800200 */
[----:B---3--:R-:W-:-:S13]  /*0540*/  ISETP.GE.AND P2, PT, R130, 0x1, PT ;  /* 0x000000018200780c */ /* 0x008fda0003f46270 */
[----:B01----:R-:W-:Y:S05]  /*0550*/  @!P2 BRA `(.L_x_3332) ;  /* 0x0000000c0070a947 */ /* 0x003fea0003800000 */
[----:B------:R-:W-:-:S05]  /*0560*/  IMAD.WIDE R100, R5, 0x4, R118 ;  /* 0x0000000405647825 */ /* 0x000fca00078e0276 */
[----:B------:R0:W2:Y:S01]  /*0570*/  LDG.E R120, desc[UR6][R100.64] ;  /* 0x0000000664787981 */ /* 0x0000a2000c1e1900 */
[----:B-----5:R-:W-:Y:S01]  /*0580*/  ISETP.GE.AND P1, PT, R123, 0x1, PT ;  /* 0x000000017b00780c */ /* 0x020fe20003f26270 */
[----:B------:R-:W-:Y:S01]  /*0590*/  BSSY.RECONVERGENT B2, `(.L_x_3333) ;  /* 0x000007a000027945 */ /* 0x000fe20003800200 */
[----:B------:R-:W-:Y:S01]  /*05a0*/  MOV R2, UR14 ;  /* 0x0000000e00027c02 */ /* 0x000fe20008000f00 */
[----:B------:R-:W1:Y:S01]  /*05b0*/  S2R R0, SR_TID.X ;  /* 0x0000000000007919 */ /* 0x000e620000002100 */
[----:B------:R-:W-:Y:S01]  /*05c0*/  ISETP.GE.U32.AND P4, PT, R3, 0x20, PT ;  /* 0x000000200300780c */ /* 0x000fe20003f86070 */
[----:B------:R-:W-:Y:S01]  /*05d0*/  HFMA2 R128, -RZ, RZ, 0, 0 ;  /* 0x00000000ff807431 */ /* 0x000fe200000001ff */
[----:B------:R-:W-:Y:S01]  /*05e0*/  ISETP.NE.AND P0, PT, RZ, UR8, PT ;  /* 0x00000008ff007c0c */ /* 0x000fe2000bf05270 */
[----:B------:R-:W-:Y:S01]  /*05f0*/  IMAD R102, R5, R2, RZ ;  /* 0x0000000205667224 */ /* 0x000fe200078e02ff */
[----:B------:R-:W-:Y:S02]  /*0600*/  ISETP.GE.U32.AND P3, PT, R3, 0x40, PT ;  /* 0x000000400300780c */ /* 0x000fe40003f66070 */
[----:B------:R-:W-:-:S02]  /*0610*/  MOV R131, RZ ;  /* 0x000000ff00837202 */ /* 0x000fc40000000f00 */
[----:B0-----:R-:W-:Y:S02]  /*0620*/  SHF.R.S32.HI R101, RZ, 0x1f, R102 ;  /* 0x0000001fff657819 */ /* 0x001fe40000011466 */
[----:B------:R-:W-:Y:S02]  /*0630*/  @P1 IADD3 R103, PT, PT, R123, -0x1, RZ ;  /* 0xffffffff7b671810 */ /* 0x000fe40007ffe0ff */
[----:B------:R-:W-:-:S03]  /*0640*/  LEA.HI R101, R101, R102, RZ, 0x3 ;  /* 0x0000006665657211 */ /* 0x000fc600078f18ff */
[----:B------:R-:W-:Y:S02]  /*0650*/  @P1 IMAD R118, R103, R2, RZ ;  /* 0x0000000267761224 */ /* 0x000fe400078e02ff */
[----:B------:R-:W-:-:S03]  /*0660*/  VIADD R103, R130, 0xffffffff ;  /* 0xffffffff82677836 */ /* 0x000fc60000000000 */
[----:B------:R-:W-:Y:S01]  /*0670*/  @P1 SHF.R.S32.HI R119, RZ, 0x1f, R118 ;  /* 0x0000001fff771819 */ /* 0x000fe20000011476 */
[----:B------:R-:W-:-:S03]  /*0680*/  IMAD R103, R103, R2, RZ ;  /* 0x0000000267677224 */ /* 0x000fc600078e02ff */
[----:B------:R-:W-:Y:S01]  /*0690*/  @P1 LEA.HI R121, R119, R118, RZ, 0x3 ;  /* 0x0000007677791211 */ /* 0x000fe200078f18ff */
[----:B------:R-:W-:Y:S01]  /*06a0*/  HFMA2 R119, -RZ, RZ, 0, 0 ;  /* 0x00000000ff777431 */ /* 0x000fe200000001ff */
[----:B------:R-:W-:-:S04]  /*06b0*/  SHF.R.S32.HI R100, RZ, 0x1f, R103 ;  /* 0x0000001fff647819 */ /* 0x000fc80000011467 */
[----:B------:R-:W-:Y:S02]  /*06c0*/  LEA.HI R103, R100, R103, RZ, 0x3 ;  /* 0x0000006764677211 */ /* 0x000fe400078f18ff */
[----:B-1----:R-:W-:-:S04]  /*06d0*/  LOP3.LUT R122, R0, 0x1f, RZ, 0xc0, !PT ;  /* 0x0000001f007a7812 */ /* 0x002fc800078ec0ff */
[-C--:B------:R-:W-:Y:S02]  /*06e0*/  LEA.HI.SX32 R129, R101, R122.reuse, 0x1d ;  /* 0x0000007a65817211 */ /* 0x080fe400078feaff */
[-C--:B------:R-:W-:Y:S02]  /*06f0*/  @P1 LEA.HI.SX32 R119, R121, R122.reuse, 0x1d ;  /* 0x0000007a79771211 */ /* 0x080fe400078feaff */
[----:B------:R-:W-:Y:S02]  /*0700*/  LEA.HI.SX32 R121, R103, R122, 0x1d ;  /* 0x0000007a67797211 */ /* 0x000fe400078feaff */
[----:B--2---:R-:W-:Y:S01]  /*0710*/  FSEL R118, R120, RZ, !P0 ;  /* 0x000000ff78767208 */ /* 0x004fe20004000000 */
[----:B------:R-:W-:Y:S01]  /*0720*/  IMAD.MOV.U32 R120, RZ, RZ, R129 ;  /* 0x000000ffff787224 */ /* 0x000fe200078e0081 */
[----:B------:R-:W-:Y:S06]  /*0730*/  @!P4 BRA `(.L_x_3334) ;  /* 0x00000004007cc947 */ /* 0x000fec0003800000 */
[----:B------:R-:W0:Y:S08]  /*0740*/  LDC.64 R20, c[0x0][0x428] ;  /* 0x00010a00ff147b82 */ /* 0x000e300000000a00 */
[----:B------:R-:W1:Y:S08]  /*0750*/  LDC.64 R126, c[0x0][0x3a8] ;  /* 0x0000ea00ff7e7b82 */ /* 0x000e700000000a00 */
[----:B------:R-:W2:Y:S01]  /*0760*/  LDC.64 R110, c[0x0][0x3b0] ;  /* 0x0000ec00ff6e7b82 */ /* 0x000ea20000000a00 */
[----:B0-----:R-:W-:-:S06]  /*0770*/  IMAD.WIDE.U32 R20, R121, 0x10, R20 ;  /* 0x0000001079147825 */ /* 0x001fcc00078e0014 */
[----:B------:R-:W3:Y:S01]  /*0780*/  LDG.E.128 R20, desc[UR6][R20.64] ;  /* 0x0000000614147981 */ /* 0x000ee2000c1e1d00 */
[----:B-1----:R-:W-:-:S05]  /*0790*/  IMAD.WIDE.U32 R126, R120, 0x20, R126 ;  /* 0x00000020787e7825 */ /* 0x002fca00078e007e */
[----:B------:R-:W4:Y:S04]  /*07a0*/  LDG.E.128 R16, desc[UR6][R126.64] ;  /* 0x000000067e107981 */ /* 0x000f28000c1e1d00 */
[----:B------:R0:W4:Y:S01]  /*07b0*/  LDG.E.128 R100, desc[UR6][R126.64+0x10] ;  /* 0x000010067e647981 */ /* 0x000122000c1e1d00 */
[----:B--2---:R-:W-:-:S06]  /*07c0*/  IMAD.WIDE.U32 R110, R119, 0x8, R110 ;  /* 0x00000008776e7825 */ /* 0x004fcc00078e006e */
[----:B------:R-:W5:Y:S01]  /*07d0*/  LDG.E.64 R110, desc[UR6][R110.64] ;  /* 0x000000066e6e7981 */ /* 0x000f62000c1e1b00 */
[----:B------:R-:W-:-:S04]  /*07e0*/  ISETP.NE.U32.AND P0, PT, RZ, UR10, PT ;  /* 0x0000000aff007c0c */ /* 0x000fc8000bf05070 */
[----:B------:R-:W-:-:S13]  /*07f0*/  ISETP.NE.AND.EX P0, PT, RZ, UR11, PT, P0 ;  /* 0x0000000bff007c0c */ /* 0x000fda000bf05300 */
[----:B------:R-:W1:Y:S01]  /*0800*/  @P0 LDC.64 R104, c[0x0][0x438] ;  /* 0x00010e00ff680b82 */ /* 0x000e620000000a00 */
[----:B0-----:R-:W-:Y:S01]  /*0810*/  SHF.L.U32 R126, R68, 0x10, RZ ;  /* 0x00000010447e7819 */ /* 0x001fe200000006ff */
[----:B-1----:R-:W-:-:S05]  /*0820*/  @P0 IMAD.WIDE.U32 R104, R120, 0x20, R104 ;  /* 0x0000002078680825 */ /* 0x002fca00078e0068 */
[----:B------:R-:W5:Y:S04]  /*0830*/  @P0 LDG.E.128 R28, desc[UR6][R104.64] ;  /* 0x00000006681c0981 */ /* 0x000f68000c1e1d00 */
[----:B------:R0:W5:Y:S01]  /*0840*/  @P0 LDG.E.128 R24, desc[UR6][R104.64+0x10] ;  /* 0x0000100668180981 */ /* 0x000162000c1e1d00 */
[----:B------:R-:W-:Y:S02]  /*0850*/  IADD3 R121, PT, PT, R121, 0x20, RZ ;  /* 0x0000002079797810 */ /* 0x000fe40007ffe0ff */
[----:B------:R-:W-:Y:S02]  /*0860*/  IADD3 R119, PT, PT, R119, 0x20, RZ ;  /* 0x0000002077777810 */ /* 0x000fe40007ffe0ff */
[----:B------:R-:W-:Y:S02]  /*0870*/  IADD3 R120, PT, PT, R120, 0x20, RZ ;  /* 0x0000002078787810 */ /* 0x000fe40007ffe0ff */
[----:B---3--:R-:W-:-:S04]  /*0880*/  PRMT R15, R20, 0x7632, R15 ;  /* 0x00007632140f7816 */ /* 0x008fc8000000000f */
[----:B------:R-:W-:Y:S01]  /*0890*/  SHF.L.U32 R15, R15, 0x10, RZ ;  /* 0x000000100f0f7819 */ /* 0x000fe200000006ff */
[C---:B----4-:R-:W-:Y:S01]  /*08a0*/  FADD.FTZ R107, -R118.reuse, R17 ;  /* 0x00000011766b7221 */ /* 0x050fe20000010100 */
[----:B------:R-:W-:Y:S01]  /*08b0*/  FADD.FTZ R13, -R118, R16 ;  /* 0x00000010760d7221 */ /* 0x000fe20000010100 */
[----:B------:R-:W-:Y:S01]  /*08c0*/  SHF.L.U32 R16, R8, 0x10, RZ ;  /* 0x0000001008107819 */ /* 0x000fe200000006ff */
[----:B------:R-:W-:Y:S01]  /*08d0*/  FADD.FTZ R131, -R118, R18 ;  /* 0x0000001276837221 */ /* 0x000fe20000010100 */
[----:B------:R-:W-:Y:S01]  /*08e0*/  FMUL.FTZ R124, R14, R107 ;  /* 0x0000006b0e7c7220 */ /* 0x000fe20000410000 */
[--C-:B------:R-:W-:Y:S01]  /*08f0*/  FADD.FTZ R133, -R118, R19.reuse ;  /* 0x0000001376857221 */ /* 0x100fe20000010100 */
[----:B------:R-:W-:Y:S01]  /*0900*/  SHF.L.U32 R17, R20, 0x10, RZ ;  /* 0x0000001014117819 */ /* 0x000fe200000006ff */
[----:B------:R-:W-:Y:S01]  /*0910*/  FMUL.FTZ R127, R14, R13 ;  /* 0x0000000d0e7f7220 */ /* 0x000fe20000410000 */
[C---:B------:R-:W-:Y:S01]  /*0920*/  PRMT R19, R21.reuse, 0x7632, R19 ;  /* 0x0000763215137816 */ /* 0x040fe20000000013 */
[-C--:B------:R-:W-:Y:S01]  /*0930*/  FMUL.FTZ R13, R16, R15.reuse ;  /* 0x0000000f100d7220 */ /* 0x080fe20000410000 */
[----:B------:R-:W-:Y:S01]  /*0940*/  SHF.L.U32 R21, R21, 0x10, RZ ;  /* 0x0000001015157819 */ /* 0x000fe200000006ff */
[----:B------:R-:W-:Y:S01]  /*0950*/  FFMA.FTZ R61, R124, R15, R61 ;  /* 0x0000000f7c3d7223 */ /* 0x000fe2000001003d */
[----:B------:R-:W-:Y:S01]  /*0960*/  FADD.FTZ R45, R45, R15 ;  /* 0x0000000f2d2d7221 */ /* 0x000fe20000010000 */
[----:B------:R-:W-:-:S02]  /*0970*/  IMAD.U32 R18, R69, 0x10000, RZ ;  /* 0x0001000045127824 */ /* 0x000fc400078e00ff */
[----:B------:R-:W-:Y:S01]  /*0980*/  FMUL.FTZ R15, R14, R131 ;  /* 0x000000830e0f7220 */ /* 0x000fe20000410000 */
[----:B------:R-:W-:Y:S01]  /*0990*/  PRMT R128, R22, 0x7632, R128 ;  /* 0x0000763216807816 */ /* 0x000fe20000000080 */
        /* <DEDUP_REMOVED lines=8> */
[----:B0-----:R-:W-:Y:S01]  /*0a20*/  SHF.L.U32 R104, R22, 0x10, RZ ;  /* 0x0000001016687819 */ /* 0x001fe200000006ff */
[C---:B------:R-:W-:Y:S01]  /*0a30*/  IMAD.U32 R135, R23.reuse, 0x10000, RZ ;  /* 0x0001000017877824 */ /* 0x040fe200078e00ff */
[----:B------:R-:W-:Y:S01]  /*0a40*/  PRMT R132, R23, 0x7632, R132 ;  /* 0x0000763217847816 */ /* 0x000fe20000000084 */
[----:B------:R-:W-:Y:S01]  /*0a50*/  FMUL.FTZ R16, R14, R133 ;  /* 0x000000850e107220 */ /* 0x000fe20000410000 */
[----:B------:R-:W-:Y:S01]  /*0a60*/  SHF.L.U32 R21, R70, 0x10, RZ ;  /* 0x0000001046157819 */ /* 0x000fe200000006ff */
[----:B------:R-:W-:Y:S01]  /*0a70*/  FADD.FTZ R23, -R118, R100 ;  /* 0x0000006476177221 */ /* 0x000fe20000010100 */
[----:B------:R-:W-:Y:S01]  /*0a80*/  SHF.L.U32 R128, R128, 0x10, RZ ;  /* 0x0000001080807819 */ /* 0x000fe200000006ff */
[----:B------:R-:W-:-:S02]  /*0a90*/  IMAD.U32 R100, R6, 0x10000, RZ ;  /* 0x0001000006647824 */ /* 0x000fc400078e00ff */
[-C--:B------:R-:W-:Y:S01]  /*0aa0*/  FMUL.FTZ R17, R17, R20.reuse ;  /* 0x0000001411117220 */ /* 0x080fe20000410000 */
[----:B------:R-:W-:Y:S01]  /*0ab0*/  FFMA.FTZ R63, R16, R20, R63 ;  /* 0x00000014103f7223 */ /* 0x000fe2000001003f */
[----:B------:R-:W-:Y:S01]  /*0ac0*/  FADD.FTZ R47, R47, R20 ;  /* 0x000000142f2f7221 */ /* 0x000fe20000010000 */
[----:B------:R-:W-:Y:S01]  /*0ad0*/  FMUL.FTZ R20, R21, R104 ;  /* 0x0000006815147220 */ /* 0x000fe20000410000 */
[----:B------:R-:W-:Y:S01]  /*0ae0*/  FADD.FTZ R101, -R118, R101 ;  /* 0x0000006576657221 */ /* 0x000fe20000010100 */
[----:B------:R-:W-:Y:S01]  /*0af0*/  FMUL.FTZ R21, R100, R128 ;  /* 0x0000008064157220 */ /* 0x000fe20000410000 */
[----:B------:R-:W-:Y:S01]  /*0b00*/  FMUL.FTZ R19, R14, R23 ;  /* 0x000000170e137220 */ /* 0x000fe20000410000 */
[----:B------:R-:W-:Y:S01]  /*0b10*/  FADD.FTZ R100, RZ, R126 ;  /* 0x0000007eff647221 */ /* 0x000fe20000010000 */
[----:B------:R-:W-:Y:S01]  /*0b20*/  FADD.FTZ R105, -R118, R102 ;  /* 0x0000006676697221 */ /* 0x000fe20000010100 */
[----:B------:R-:W-:Y:S01]  /*0b30*/  FFMA.FTZ R23, R127, R126, RZ ;  /* 0x0000007e7f177223 */ /* 0x000fe200000100ff */
[----:B------:R-:W-:Y:S01]  /*0b40*/  SHF.L.U32 R102, R71, 0x10, RZ ;  /* 0x0000001047667819 */ /* 0x000fe200000006ff */
[----:B------:R-:W-:Y:S01]  /*0b50*/  FMUL.FTZ R22, R14, R101 ;  /* 0x000000650e167220 */ /* 0x000fe20000410000 */
[----:B------:R-:W-:Y:S01]  /*0b60*/  FADD.FTZ R101, R100, R13 ;  /* 0x0000000d64657221 */ /* 0x000fe20000010000 */
[----:B------:R-:W-:-:S02]  /*0b70*/  FFMA.FTZ R100, R124, R13, R23 ;  /* 0x0000000d7c647223 */ /* 0x000fc40000010017 */
[----:B------:R-:W-:Y:S01]  /*0b80*/  FMUL.FTZ R23, R102, R135 ;  /* 0x0000008766177220 */ /* 0x000fe20000410000 */
[----:B------:R-:W-:Y:S01]  /*0b90*/  FADD.FTZ R102, R101, R18 ;  /* 0x0000001265667221 */ /* 0x000fe20000010000 */
[----:B------:R-:W-:Y:S01]  /*0ba0*/  FFMA.FTZ R101, R15, R18, R100 ;  /* 0x000000120f657223 */ /* 0x000fe20000010064 */
[----:B------:R-:W-:Y:S02]  /*0bb0*/  FADD.FTZ R137, -R118, R103 ;  /* 0x0000006776897221 */ /* 0x000fe40000010100 */
[----:B------:R-:W-:Y:S01]  /*0bc0*/  FADD.FTZ R103, R102, R17 ;  /* 0x0000001166677221 */ /* 0x000fe20000010000 */
[----:B------:R-:W-:-:S03]  /*0bd0*/  FFMA.FTZ R100, R16, R17, R101 ;  /* 0x0000001110647223 */ /* 0x000fc60000010065 */
[----:B------:R-:W-:Y:S01]  /*0be0*/  FADD.FTZ R102, R103, R20 ;  /* 0x0000001467667221 */ /* 0x000fe20000010000 */
[C---:B------:R-:W-:Y:S01]  /*0bf0*/  FFMA.FTZ R101, R19.reuse, R20, R100 ;  /* 0x0000001413657223 */ /* 0x040fe20000010064 */
[----:B------:R-:W-:Y:S01]  /*0c00*/  SHF.L.U32 R107, R4, 0x10, RZ ;  /* 0x00000010046b7819 */ /* 0x000fe200000006ff */
[----:B------:R-:W-:Y:S02]  /*0c10*/  IMAD.U32 R132, R132, 0x10000, RZ ;  /* 0x0001000084847824 */ /* 0x000fe400078e00ff */
        /* <DEDUP_REMOVED lines=17> */
.L_x_3334:
[----:B------:R-:W-:Y:S05]  /*0d30*/  BSYNC.RECONVERGENT B2 ;  /* 0x0000000000027941 */ /* 0x000fea0003800200 */
.L_x_3333:
[----:B------:R-:W-:Y:S05]  /*0d40*/  @!P3 BRA `(.L_x_3335) ;  /* 0x00000008004cb947 */ /* 0x000fea0003800000 */
[----:B------:R-:W0:Y:S08]  /*0d50*/  LDC.64 R114, c[0x0][0x3a8] ;  /* 0x0000ea00ff727b82 */ /* 0x000e300000000a00 */
[----:B------:R-:W1:Y:S08]  /*0d60*/  LDC.64 R100, c[0x0][0x428] ;  /* 0x00010a00ff647b82 */ /* 0x000e700000000a00 */
[----:B------:R-:W2:Y:S01]  /*0d70*/  LDC.64 R108, c[0x0][0x3b0] ;  /* 0x0000ec00ff6c7b82 */ /* 0x000ea20000000a00 */
[----:B0-----:R-:W-:-:S05]  /*0d80*/  IMAD.WIDE.U32 R114, R120, 0x20, R114 ;  /* 0x0000002078727825 */ /* 0x001fca00078e0072 */
[----:B------:R-:W3:Y:S01]  /*0d90*/  LDG.E.128 R92, desc[UR6][R114.64] ;  /* 0x00000006725c7981 */ /* 0x000ee2000c1e1d00 */
[----:B-1----:R-:W-:-:S03]  /*0da0*/  IMAD.WIDE.U32 R100, R121, 0x10, R100 ;  /* 0x0000001079647825 */ /* 0x002fc600078e0064 */
[----:B------:R0:W4:Y:S04]  /*0db0*/  LDG.E.128 R96, desc[UR6][R114.64+0x10] ;  /* 0x0000100672607981 */ /* 0x000128000c1e1d00 */
[----:B------:R-:W4:Y:S01]  /*0dc0*/  LDG.E.128 R100, desc[UR6][R100.64] ;  /* 0x0000000664647981 */ /* 0x000f22000c1e1d00 */
[----:B------:R-:W-:Y:S01]  /*0dd0*/  ISETP.NE.U32.AND P0, PT, RZ, UR10, PT ;  /* 0x0000000aff007c0c */ /* 0x000fe2000bf05070 */
[----:B--2---:R-:W-:-:S03]  /*0de0*/  IMAD.WIDE.U32 R108, R119, 0x8, R108 ;  /* 0x00000008776c7825 */ /* 0x004fc600078e006c */
[----:B------:R-:W-:-:S03]  /*0df0*/  ISETP.NE.AND.EX P0, PT, RZ, UR11, PT, P0 ;  /* 0x0000000bff007c0c */ /* 0x000fc6000bf05300 */
[----:B------:R-:W5:Y:S10]  /*0e00*/  LDG.E.64 R108, desc[UR6][R108.64] ;  /* 0x000000066c6c7981 */ /* 0x000f74000c1e1b00 */
[----:B------:R-:W1:Y:S01]  /*0e10*/  @P0 LDC.64 R112, c[0x0][0x438] ;  /* 0x00010e00ff700b82 */ /* 0x000e620000000a00 */
[----:B------:R-:W-:Y:S01]  /*0e20*/  SHF.L.U32 R106, R66, 0x10, RZ ;  /* 0x00000010426a7819 */ /* 0x000fe200000006ff */
[----:B-1----:R-:W-:-:S05]  /*0e30*/  @P0 IMAD.WIDE.U32 R112, R120, 0x20, R112 ;  /* 0x0000002078700825 */ /* 0x002fca00078e0070 */
[----:B------:R-:W5:Y:S04]  /*0e40*/  @P0 LDG.E.128 R72, desc[UR6][R112.64] ;  /* 0x0000000670480981 */ /* 0x000f68000c1e1d00 */
[----:B------:R1:W5:Y:S01]  /*0e50*/  @P0 LDG.E.128 R76, desc[UR6][R112.64+0x10] ;  /* 0x00001006704c0981 */ /* 0x000362000c1e1d00 */
[----:B0-----:R-:W-:Y:S01]  /*0e60*/  SHF.L.U32 R114, R67, 0x10, RZ ;  /* 0x0000001043727819 */ /* 0x001fe200000006ff */
[C---:B---3--:R-:W-:Y:S01]  /*0e70*/  FADD.FTZ R115, -R118.reuse, R92 ;  /* 0x0000005c76737221 */ /* 0x048fe20000010100 */
[C---:B------:R-:W-:Y:S01]  /*0e80*/  FADD.FTZ R117, -R118.reuse, R93 ;  /* 0x0000005d76757221 */ /* 0x040fe20000010100 */
[C---:B------:R-:W-:Y:S01]  /*0e90*/  FADD.FTZ R119, -R118.reuse, R94 ;  /* 0x0000005e76777221 */ /* 0x040fe20000010100 */
[C---:B------:R-:W-:Y:S01]  /*0ea0*/  FADD.FTZ R121, -R118.reuse, R95 ;  /* 0x0000005f76797221 */ /* 0x040fe20000010100 */
[C---:B----4-:R-:W-:Y:S01]  /*0eb0*/  FADD.FTZ R125, -R118.reuse, R96 ;  /* 0x00000060767d7221 */ /* 0x050fe20000010100 */
[C---:B------:R-:W-:Y:S01]  /*0ec0*/  FADD.FTZ R135, -R118.reuse, R97 ;  /* 0x0000006176877221 */ /* 0x040fe20000010100 */
[--C-:B------:R-:W-:Y:S01]  /*0ed0*/  FADD.FTZ R141, -R118, R99.reuse ;  /* 0x00000063768d7221 */ /* 0x100fe20000010100 */
[C---:B------:R-:W-:Y:S01]  /*0ee0*/  PRMT R92, R100.reuse, 0x7632, R92 ;  /* 0x00007632645c7816 */ /* 0x040fe2000000005c */
[----:B------:R-:W-:Y:S01]  /*0ef0*/  IMAD.U32 R95, R100, 0x10000, RZ ;  /* 0x00010000645f7824 */ /* 0x000fe200078e00ff */
[----:B------:R-:W-:Y:S01]  /*0f00*/  PRMT R99, R101, 0x7632, R99 ;  /* 0x0000763265637816 */ /* 0x000fe20000000063 */
[----:B------:R-:W-:Y:S01]  /*0f10*/  IMAD.U32 R94, R64, 0x10000, RZ ;  /* 0x00010000405e7824 */ /* 0x000fe200078e00ff */
[----:B------:R-:W-:Y:S01]  /*0f20*/  SHF.L.U32 R96, R12, 0x10, RZ ;  /* 0x000000100c607819 */ /* 0x000fe200000006ff */
[----:B------:R-:W-:Y:S01]  /*0f30*/  FMUL.FTZ R93, R14, R115 ;  /* 0x000000730e5d7220 */ /* 0x000fe20000410000 */
[----:B------:R-:W-:Y:S01]  /*0f40*/  SHF.L.U32 R97, R92, 0x10, RZ ;  /* 0x000000105c617819 */ /* 0x000fe200000006ff */
[----:B------:R-:W-:Y:S01]  /*0f50*/  FMUL.FTZ R92, R14, R117 ;  /* 0x000000750e5c7220 */ /* 0x000fe20000410000 */
[----:B-1----:R-:W-:Y:S01]  /*0f60*/  PRMT R112, R102, 0x7632, R112 ;  /* 0x0000763266707816 */ /* 0x002fe20000000070 */
[----:B------:R-:W-:Y:S01]  /*0f70*/  FADD.FTZ R137, -R118, R98 ;  /* 0x0000006276897221 */ /* 0x000fe20000010100 */
[----:B------:R-:W-:Y:S01]  /*0f80*/  SHF.L.U32 R133, R102, 0x10, RZ ;  /* 0x0000001066857819 */ /* 0x000fe200000006ff */
[-C--:B------:R-:W-:Y:S01]  /*0f90*/  FMUL.FTZ R94, R94, R95.reuse ;  /* 0x0000005f5e5e7220 */ /* 0x080fe20000410000 */
[----:B------:R-:W-:Y:S01]  /*0fa0*/  FADD.FTZ R36, R36, R95 ;  /* 0x0000005f24247221 */ /* 0x000fe20000010000 */
[----:B------:R-:W-:Y:S01]  /*0fb0*/  FFMA.FTZ R52, R93, R95, R52 ;  /* 0x0000005f5d347223 */ /* 0x000fe20000010034 */
[----:B------:R-:W-:Y:S01]  /*0fc0*/  SHF.L.U32 R102, R99, 0x10, RZ ;  /* 0x0000001063667819 */ /* 0x000fe200000006ff */
[-C--:B------:R-:W-:Y:S01]  /*0fd0*/  FMUL.FTZ R95, R96, R97.reuse ;  /* 0x00000061605f7220 */ /* 0x080fe20000410000 */
[----:B------:R-:W-:Y:S01]  /*0fe0*/  SHF.L.U32 R101, R101, 0x10, RZ ;  /* 0x0000001065657819 */ /* 0x000fe200000006ff */
[----:B------:R-:W-:Y:S01]  /*0ff0*/  FFMA.FTZ R53, R92, R97, R53 ;  /* 0x000000615c357223 */ /* 0x000fe20000010035 */
[----:B------:R-:W-:Y:S01]  /*1000*/  FADD.FTZ R37, R37, R97 ;  /* 0x0000006125257221 */ /* 0x000fe20000010000 */
[----:B------:R-:W-:Y:S01]  /*1010*/  SHF.L.U32 R98, R65, 0x10, RZ ;  /* 0x0000001041627819 */ /* 0x000fe200000006ff */
[----:B------:R-:W-:-:S02]  /*1020*/  IMAD.U32 R100, R11, 0x10000, RZ ;  /* 0x000100000b647824 */ /* 0x000fc400078e00ff */
[C---:B------:R-:W-:Y:S01]  /*1030*/  FMUL.FTZ R97, R14.reuse, R119 ;  /* 0x000000770e617220 */ /* 0x040fe20000410000 */
[----:B------:R-:W-:Y:S01]  /*1040*/  FMUL.FTZ R96, R14, R121 ;  /* 0x000000790e607220 */ /* 0x000fe20000410000 */
[----:B------:R-:W-:Y:S01]  /*1050*/  FADD.FTZ R38, R38, R101 ;  /* 0x0000006526267221 */ /* 0x000fe20000010000 */
[----:B------:R-:W-:Y:S01]  /*1060*/  FMUL.FTZ R99, R100, R102 ;  /* 0x0000006664637220 */ /* 0x000fe20000410000 */
[-C--:B------:R-:W-:Y:S01]  /*1070*/  FMUL.FTZ R98, R98, R101.reuse ;  /* 0x0000006562627220 */ /* 0x080fe20000410000 */
[----:B------:R-:W-:Y:S01]  /*1080*/  FFMA.FTZ R54, R97, R101, R54 ;  /* 0x0000006561367223 */ /* 0x000fe20000010036 */
[----:B------:R-:W-:Y:S01]  /*1090*/  FADD.FTZ R100, R131, R94 ;  /* 0x0000005e83647221 */ /* 0x000fe20000010000 */
[----:B------:R-:W-:Y:S01]  /*10a0*/  FFMA.FTZ R101, R93, R94, R128 ;  /* 0x0000005e5d657223 */ /* 0x000fe20000010080 */
[----:B------:R-:W-:Y:S01]  /*10b0*/  FFMA.FTZ R55, R96, R102, R55 ;  /* 0x0000006660377223 */ /* 0x000fe20000010037 */
[----:B------:R-:W-:Y:S01]  /*10c0*/  FADD.FTZ R39, R39, R102 ;  /* 0x0000006627277221 */ /* 0x000fe20000010000 */
[C---:B------:R-:W-:Y:S01]  /*10d0*/  PRMT R116, R103.reuse, 0x7632, R116 ;  /* 0x0000763267747816 */ /* 0x040fe20000000074 */
[----:B------:R-:W-:Y:S01]  /*10e0*/  IMAD.U32 R102, R112, 0x10000, RZ ;  /* 0x0001000070667824 */ /* 0x000fe200078e00ff */
[----:B------:R-:W-:Y:S01]  /*10f0*/  SHF.L.U32 R139, R103, 0x10, RZ ;  /* 0x00000010678b7819 */ /* 0x000fe200000006ff */
[----:B------:R-:W-:Y:S01]  /*1100*/  FMUL.FTZ R112, R14, R135 ;  /* 0x000000870e707220 */ /* 0x000fe20000410000 */
[----:B------:R-:W-:Y:S01]  /*1110*/  SHF.L.U32 R115, R10, 0x10, RZ ;  /* 0x000000100a737819 */ /* 0x000fe200000006ff */
        /* <DEDUP_REMOVED lines=31> */
[----:B------:R-:W-:Y:S06]  /*1310*/  BRA `(.L_x_3335) ;  /* 0x0000000000d87947 */ /* 0x000fec0003800000 */
.L_x_3332:
[----:B------:R-:W0:Y:S01]  /*1320*/  S2R R0, SR_TID.X ;  /* 0x0000000000007919 */ /* 0x000e220000002100 */
[----:B-----5:R-:W-:Y:S01]  /*1330*/  ISETP.GE.AND P1, PT, R123, 0x1, PT ;  /* 0x000000017b00780c */ /* 0x020fe20003f26270 */
[----:B------:R-:W-:Y:S01]  /*1340*/  IMAD.U32 R2, RZ, RZ, UR14 ;  /* 0x0000000eff027e24 */ /* 0x000fe2000f8e00ff */
[----:B------:R-:W-:Y:S01]  /*1350*/  UISETP.NE.U32.AND UP0, UPT, UR10, URZ, UPT ;  /* 0x000000ff0a00728c */ /* 0x000fe2000bf05070 */
[----:B------:R-:W-:Y:S02]  /*1360*/  MOV R133, RZ ;  /* 0x000000ff00857202 */ /* 0x000fe40000000f00 */
[----:B------:R-:W-:Y:S01]  /*1370*/  IMAD R100, R5, R2, RZ ;  /* 0x0000000205647224 */ /* 0x000fe200078e02ff */
[----:B------:R-:W-:-:S07]  /*1380*/  UISETP.NE.AND.EX UP0, UPT, UR11, URZ, UPT, UP0 ;  /* 0x000000ff0b00728c */ /* 0x000fce000bf05300 */
[----:B------:R-:W-:-:S05]  /*1390*/  @P1 IADD3 R101, PT, PT, R123, -0x1, RZ ;  /* 0xffffffff7b651810 */ /* 0x000fca0007ffe0ff */
[----:B------:R-:W-:Y:S01]  /*13a0*/  @P1 IMAD R102, R101, R2, RZ ;  /* 0x0000000265661224 */ /* 0x000fe200078e02ff */
[----:B------:R-:W-:-:S04]  /*13b0*/  SHF.R.S32.HI R101, RZ, 0x1f, R100 ;  /* 0x0000001fff657819 */ /* 0x000fc80000011464 */
[----:B------:R-:W-:Y:S02]  /*13c0*/  @P1 SHF.R.S32.HI R103, RZ, 0x1f, R102 ;  /* 0x0000001fff671819 */ /* 0x000fe40000011466 */
[----:B------:R-:W-:Y:S02]  /*13d0*/  LEA.HI R101, R101, R100, RZ, 0x3 ;  /* 0x0000006465657211 */ /* 0x000fe400078f18ff */
[----:B------:R-:W-:Y:S02]  /*13e0*/  @P1 LEA.HI R103, R103, R102, RZ, 0x3 ;  /* 0x0000006667671211 */ /* 0x000fe400078f18ff */
[----:B0-----:R-:W-:-:S04]  /*13f0*/  LOP3.LUT R122, R0, 0x1f, RZ, 0xc0, !PT ;  /* 0x0000001f007a7812 */ /* 0x001fc800078ec0ff */
        /* <DEDUP_REMOVED lines=12> */
.L_x_3338:
[----:B------:R-:W-:Y:S05]  /*14c0*/  BSYNC.RECONVERGENT B2 ;  /* 0x0000000000027941 */ /* 0x000fea0003800200 */
.L_x_3337:
[----:B------:R-:W-:Y:S01]  /*14d0*/  HFMA2 R131, -RZ, RZ, 0, 0 ;  /* 0x00000000ff837431 */ /* 0x000fe200000001ff */
[----:B------:R-:W-:Y:S01]  /*14e0*/  MOV R128, RZ ;  /* 0x000000ff00807202 */ /* 0x000fe20000000f00 */
[----:B------:R-:W-:Y:S06]  /*14f0*/  @!P3 BRA `(.L_x_3335) ;  /* 0x000000000060b947 */ /* 0x000fec0003800000 */
[----:B0-----:R-:W0:Y:S02]  /*1500*/  LDC.64 R100, c[0x0][0x3b0] ;  /* 0x0000ec00ff647b82 */ /* 0x001e240000000a00 */
[----:B0-----:R-:W-:-:S05]  /*1510*/  IMAD.WIDE.U32 R100, R133, 0x8, R100 ;  /* 0x0000000885647825 */ /* 0x001fca00078e0064 */
[----:B------:R1:W5:Y:S01]  /*1520*/  LDG.E.64 R108, desc[UR6][R100.64] ;  /* 0x00000006646c7981 */ /* 0x000362000c1e1b00 */
[----:B------:R-:W-:Y:S05]  /*1530*/  BRA `(.L_x_3335) ;  /* 0x0000000000507947 */ /* 0x000fea0003800000 */
.L_x_3336:
        /* <DEDUP_REMOVED lines=9> */
[----:B-1----:R-:W-:-:S04]  /*15d0*/  @P4 IMAD.WIDE.U32 R120, R131, 0x20, R120 ;  /* 0x0000002083784825 */ /* 0x002fc800078e0078 */
[----:B------:R-:W-:Y:S01]  /*15e0*/  @P4 VIADD R131, R131, 0x20 ;  /* 0x0000002083834836 */ /* 0x000fe20000000000 */
[----:B------:R4:W5:Y:S01]  /*15f0*/  @P4 LDG.E.128 R28, desc[UR6][R120.64] ;  /* 0x00000006781c4981 */ /* 0x000962000c1e1d00 */
[----:B--2---:R-:W-:-:S03]  /*1600*/  @P3 IMAD.WIDE.U32 R100, R133, 0x8, R100 ;  /* 0x0000000885643825 */ /* 0x004fc600078e0064 */
[----:B------:R4:W5:Y:S04]  /*1610*/  @P4 LDG.E.128 R24, desc[UR6][R120.64+0x10] ;  /* 0x0000100678184981 */ /* 0x000968000c1e1d00 */
[----:B------:R4:W5:Y:S01]  /*1620*/  @P3 LDG.E.64 R108, desc[UR6][R100.64] ;  /* 0x00000006646c3981 */ /* 0x000962000c1e1b00 */
[----:B---3--:R-:W-:-:S05]  /*1630*/  @P3 IMAD.WIDE.U32 R102, R131, 0x20, R102 ;  /* 0x0000002083663825 */ /* 0x008fca00078e0066 */
[----:B------:R4:W5:Y:S04]  /*1640*/  @P3 LDG.E.128 R72, desc[UR6][R102.64] ;  /* 0x0000000666483981 */ /* 0x000968000c1e1d00 */
[----:B------:R4:W5:Y:S01]  /*1650*/  @P3 LDG.E.128 R76, desc[UR6][R102.64+0x10] ;  /* 0x00001006664c3981 */ /* 0x000962000c1e1d00 */
[----:B------:R-:W-:Y:S01]  /*1660*/  HFMA2 R131, -RZ, RZ, 0, 0 ;  /* 0x00000000ff837431 */ /* 0x000fe200000001ff */
[----:B------:R-:W-:-:S07]  /*1670*/  MOV R128, RZ ;  /* 0x000000ff00807202 */ /* 0x000fce0000000f00 */
.L_x_3335:
[----:B------:R-:W-:Y:S05]  /*1680*/  BSYNC.RECONVERGENT B1 ;  /* 0x0000000000017941 */ /* 0x000fea0003800200 */
.L_x_3331:
        /* <DEDUP_REMOVED lines=20> */
.L_x_3422:
        /* <DEDUP_REMOVED lines=36> */
.L_x_3346:
[----:B------:R-:W-:Y:S05]  /*1a10*/  BSYNC.RECONVERGENT B3 ;  /* 0x0000000000037941 */ /* 0x000fea0003800200 */
.L_x_3345:
        /* <DEDUP_REMOVED lines=13> */
.L_x_3348:
[----:B------:R-:W-:Y:S05]  /*1af0*/  BSYNC.RECONVERGENT B3 ;  /* 0x0000000000037941 */ /* 0x000fea0003800200 */
.L_x_3347:
        /* <DEDUP_REMOVED lines=13> */
.L_x_3350:
[----:B------:R-:W-:Y:S05]  /*1bd0*/  BSYNC.RECONVERGENT B3 ;  /* 0x0000000000037941 */ /* 0x000fea0003800200 */
.L_x_3349:
        /* <DEDUP_REMOVED lines=13> */
.L_x_3352:
[----:B------:R-:W-:Y:S05]  /*1cb0*/  BSYNC.RECONVERGENT B3 ;  /* 0x0000000000037941 */ /* 0x000fea0003800200 */
.L_x_3351:
        /* <DEDUP_REMOVED lines=13> */
.L_x_3354:
[----:B------:R-:W-:Y:S05]  /*1d90*/  BSYNC.RECONVERGENT B3 ;  /* 0x0000000000037941 */ /* 0x000fea0003800200 */
.L_x_3353:
        /* <DEDUP_REMOVED lines=13> */
.L_x_3356:
[----:B------:R-:W-:Y:S05]  /*1e70*/  BSYNC.RECONVERGENT B3 ;  /* 0x0000000000037941 */ /* 0x000fea0003800200 */
.L_x_3355:
        /* <DEDUP_REMOVED lines=13> */
.L_x_3358:
[----:B------:R-:W-:Y:S05]  /*1f50*/  BSYNC.RECONVERGENT B3 ;  /* 0x0000000000037941 */ /* 0x000fea0003800200 */
.L_x_3357:
        /* <DEDUP_REMOVED lines=14> */
.L_x_3344:
        /* <DEDUP_REMOVED lines=15> */
[----:B0-----:R-:W-:Y:S01]  /*2130*/  FADD.FTZ R121, R107, -R100 ;  /* 0x800000646b797221 */ /* 0x001fe20000010000 */
[----:B------:R-:W-:Y:S01]  /*2140*/  FMUL.FTZ R87, R14, R87 ;  /* 0x000000570e577220 */ /* 0x000fe20000410000 */
        /* <DEDUP_REMOVED lines=29> */
.L_x_3361:
[----:B------:R-:W-:Y:S05]  /*2320*/  BSYNC.RECONVERGENT B3 ;  /* 0x0000000000037941 */ /* 0x000fea0003800200 */
.L_x_3360:
        /* <DEDUP_REMOVED lines=13> */
.L_x_3363:
[----:B------:R-:W-:Y:S05]  /*2400*/  BSYNC.RECONVERGENT B3 ;  /* 0x0000000000037941 */ /* 0x000fea0003800200 */
.L_x_3362:
        /* <DEDUP_REMOVED lines=13> */
.L_x_3365:
[----:B------:R-:W-:Y:S05]  /*24e0*/  BSYNC.RECONVERGENT B3 ;  /* 0x0000000000037941 */ /* 0x000fea0003800200 */
.L_x_3364:
        /* <DEDUP_REMOVED lines=13> */
.L_x_3367:
[----:B------:R-:W-:Y:S05]  /*25c0*/  BSYNC.RECONVERGENT B3 ;  /* 0x0000000000037941 */ /* 0x000fea0003800200 */
.L_x_3366:
        /* <DEDUP_REMOVED lines=13> */
.L_x_3369:
[----:B------:R-:W-:Y:S05]  /*26a0*/  BSYNC.RECONVERGENT B3 ;  /* 0x0000000000037941 */ /* 0x000fea0003800200 */
.L_x_3368:
        /* <DEDUP_REMOVED lines=13> */
.L_x_3371:
[----:B------:R-:W-:Y:S05]  /*2780*/  BSYNC.RECONVERGENT B3 ;  /* 0x0000000000037941 */ /* 0x000fea0003800200 */
.L_x_3370:
        /* <DEDUP_REMOVED lines=13> */
.L_x_3373:
[----:B------:R-:W-:Y:S05]  /*2860*/  BSYNC.RECONVERGENT B3 ;  /* 0x0000000000037941 */ /* 0x000fea0003800200 */
.L_x_3372:
[----:B------:R-:W-:Y:S05]  /*2870*/  @!P1 BRA `(.L_x_3359) ;  /* 0x0000000c00049947 */ /* 0x000fea0003800000 */
[----:B------:R-:W-:Y:S01]  /*2880*/  FMUL.FTZ R100, R91, UR13 ;  /* 0x0000000d5b647c20 */ /* 0x000fe20008410000 */
[----:B-----5:R-:W-:-:S03]  /*2890*/  ISETP.GE.U32.AND P0, PT, R110, RZ, PT ;  /* 0x000000ff6e00720c */ /* 0x020fc60003f06070 */
[----:B------:R-:W-:Y:S01]  /*28a0*/  FMUL.FTZ R100, R100, UR12 ;  /* 0x0000000c64647c20 */ /* 0x000fe20008410000 */
[----:B------:R-:W-:-:S04]  /*28b0*/  ISETP.GE.U32.AND.EX P0, PT, R111, 0x1000000, PT, P0 ;  /* 0x010000006f00780c */ /* 0x000fc80003f06100 */
[----:B------:R-:W-:-:S04]  /*28c0*/  FSEL R100, R100, RZ, P0 ;  /* 0x000000ff64647208 */ /* 0x000fc80000000000 */
[----:B------:R-:W-:-:S04]  /*28d0*/  F2FP.BF16.F32.PACK_AB R100, RZ, R100 ;  /* 0x00000064ff64723e */ /* 0x000fc800000010ff */
[----:B------:R-:W-:Y:S01]  /*28e0*/  PRMT R83, R83, 0x5410, R100 ;  /* 0x0000541053537816 */ /* 0x000fe20000000064 */
[----:B------:R-:W-:Y:S06]  /*28f0*/  BRA `(.L_x_3359) ;  /* 0x0000000800e47947 */ /* 0x000fec0003800000 */
.L_x_3343:
[----:B------:R-:W-:Y:S02]  /*2900*/  MOV R133, UR20 ;  /* 0x0000001400857c02 */ /* 0x000fe40008000f00 */
[----:B------:R-:W-:Y:S02]  /*2910*/  MOV R135, UR21 ;  /* 0x0000001500877c02 */ /* 0x000fe40008000f00 */
[----:B------:R-:W-:-:S04]  /*2920*/  ISETP.NE.U32.AND P0, PT, R133, RZ, PT ;  /* 0x000000ff8500720c */ /* 0x000fc80003f05070 */
[----:B------:R-:W-:-:S13]  /*2930*/  ISETP.NE.AND.EX P0, PT, R135, RZ, PT, P0 ;  /* 0x000000ff8700720c */ /* 0x000fda0003f05300 */
[----:B------:R-:W-:Y:S05]  /*2940*/  @P0 BRA `(.L_x_3374) ;  /* 0x0000000400680947 */ /* 0x000fea0003800000 */
[----:B------:R-:W1:Y:S01]  /*2950*/  @P1 LDC.64 R118, c[0x0][0x408] ;  /* 0x00010200ff761b82 */ /* 0x000e620000000a00 */
[-CC-:B------:R-:W-:Y:S01]  /*2960*/  @P2 FFMA.FTZ R101, R127, R131.reuse, R132.reuse ;  /* 0x000000837f652223 */ /* 0x180fe20000010084 */
[-CC-:B------:R-:W-:Y:S01]  /*2970*/  @P2 FFMA.FTZ R102, R124, R131.reuse, R132.reuse ;  /* 0x000000837c662223 */ /* 0x180fe20000010084 */
[----:B------:R-:W-:Y:S01]  /*2980*/  @P2 FFMA.FTZ R103, R15, R131, R132 ;  /* 0x000000830f672223 */ /* 0x000fe20000010084 */
[----:B-----5:R-:W-:Y:S01]  /*2990*/  MOV R100, R28 ;  /* 0x0000001c00647202 */ /* 0x020fe20000000f00 */
[----:B------:R-:W-:Y:S01]  /*29a0*/  @P2 FADD.FTZ R101, R126, -R101 ;  /* 0x800000657e652221 */ /* 0x000fe20000010000 */
[----:B------:R-:W-:Y:S01]  /*29b0*/  @P2 FADD.FTZ R102, R13, -R102 ;  /* 0x800000660d662221 */ /* 0x000fe20000010000 */
[----:B------:R-:W-:Y:S01]  /*29c0*/  @P2 FADD.FTZ R103, R18, -R103 ;  /* 0x8000006712672221 */ /* 0x000fe20000010000 */
[----:B0-----:R-:W0:Y:S01]  /*29d0*/  @P1 LDC.64 R120, c[0x0][0x408] ;  /* 0x00010200ff781b82 */ /* 0x001e220000000a00 */
[C---:B------:R-:W-:Y:S01]  /*29e0*/  @P2 FFMA.FTZ R100, R14.reuse, R101, R28 ;  /* 0x000000650e642223 */ /* 0x040fe2000001001c */
[--C-:B------:R-:W-:Y:S01]  /*29f0*/  IMAD.MOV.U32 R122, RZ, RZ, R29.reuse ;  /* 0x000000ffff7a7224 */ /* 0x100fe200078e001d */
[----:B------:R-:W-:Y:S01]  /*2a00*/  MOV R134, R30 ;  /* 0x0000001e00867202 */ /* 0x000fe20000000f00 */
[C---:B------:R-:W-:Y:S01]  /*2a10*/  @P2 FFMA.FTZ R122, R14.reuse, R102, R29 ;  /* 0x000000660e7a2223 */ /* 0x040fe2000001001d */
[----:B------:R-:W-:Y:S01]  /*2a20*/  @P2 FFMA.FTZ R134, R14, R103, R30 ;  /* 0x000000670e862223 */ /* 0x000fe2000001001e */
[-CC-:B------:R-:W-:Y:S01]  /*2a30*/  @P2 FFMA.FTZ R102, R16, R131.reuse, R132.reuse ;  /* 0x0000008310662223 */ /* 0x180fe20000010084 */
[-CC-:B------:R-:W-:Y:S01]  /*2a40*/  @P2 FFMA.FTZ R103, R19, R131.reuse, R132.reuse ;  /* 0x0000008313672223 */ /* 0x180fe20000010084 */
[----:B------:R-:W-:Y:S01]  /*2a50*/  MOV R140, R24 ;  /* 0x00000018008c7202 */ /* 0x000fe20000000f00 */
[----:B------:R-:W-:Y:S01]  /*2a60*/  @P2 FFMA.FTZ R146, R22, R131, R132 ;  /* 0x0000008316922223 */ /* 0x000fe20000010084 */
[----:B------:R-:W-:Y:S01]  /*2a70*/  @P2 FADD.FTZ R123, R17, -R102 ;  /* 0x80000066117b2221 */ /* 0x000fe20000010000 */
[----:B------:R-:W-:Y:S01]  /*2a80*/  @P2 FADD.FTZ R137, R20, -R103 ;  /* 0x8000006714892221 */ /* 0x000fe20000010000 */
[----:B------:R-:W-:Y:S01]  /*2a90*/  MOV R138, R31 ;  /* 0x0000001f008a7202 */ /* 0x000fe20000000f00 */
[----:B------:R-:W2:Y:S01]  /*2aa0*/  @P1 LDC.64 R102, c[0x0][0x408] ;  /* 0x00010200ff661b82 */ /* 0x000ea20000000a00 */
[C---:B------:R-:W-:Y:S01]  /*2ab0*/  @P2 FFMA.FTZ R138, R14.reuse, R123, R31 ;  /* 0x0000007b0e8a2223 */ /* 0x040fe2000001001f */
[----:B------:R-:W-:Y:S01]  /*2ac0*/  @P2 FFMA.FTZ R140, R14, R137, R24 ;  /* 0x000000890e8c2223 */ /* 0x000fe20000010018 */
[----:B-1----:R-:W-:Y:S01]  /*2ad0*/  @P1 FMUL.FTZ R119, R100, R119 ;  /* 0x0000007764771220 */ /* 0x002fe20000410000 */
[----:B------:R-:W-:Y:S01]  /*2ae0*/  @P2 FFMA.FTZ R148, R105, R131, R132 ;  /* 0x0000008369942223 */ /* 0x000fe20000010084 */
[----:B------:R-:W-:Y:S01]  /*2af0*/  @P2 FADD.FTZ R146, R21, -R146 ;  /* 0x8000009215922221 */ /* 0x000fe20000010000 */
[----:B------:R-:W-:Y:S01]  /*2b00*/  @P1 LOP3.LUT P0, RZ, R110, 0xff, RZ, 0xc0, !PT ;  /* 0x000000ff6eff1812 */ /* 0x000fe2000780c0ff */
[----:B------:R-:W-:Y:S01]  /*2b10*/  @P1 FMUL.FTZ R136, R119, R118 ;  /* 0x0000007677881220 */ /* 0x000fe20000410000 */
[----:B------:R-:W1:Y:S01]  /*2b20*/  @P1 LDC.64 R100, c[0x0][0x408] ;  /* 0x00010200ff641b82 */ /* 0x000e620000000a00 */
[----:B------:R-:W-:Y:S01]  /*2b30*/  @P2 FADD.FTZ R139, R23, -R148 ;  /* 0x80000094178b2221 */ /* 0x000fe20000010000 */
[----:B------:R-:W-:Y:S01]  /*2b40*/  MOV R142, R25 ;  /* 0x00000019008e7202 */ /* 0x000fe20000000f00 */
[----:B0-----:R-:W-:Y:S01]  /*2b50*/  @P1 FMUL.FTZ R121, R122, R121 ;  /* 0x000000797a791220 */ /* 0x001fe20000410000 */
[--C-:B------:R-:W-:Y:S01]  /*2b60*/  IMAD.MOV.U32 R144, RZ, RZ, R26.reuse ;  /* 0x000000ffff907224 */ /* 0x100fe200078e001a */
[----:B------:R-:W-:Y:S01]  /*2b70*/  @P1 LOP3.LUT P4, RZ, R110, 0xff00, RZ, 0xc0, !PT ;  /* 0x0000ff006eff1812 */ /* 0x000fe2000788c0ff */
[C---:B------:R-:W-:Y:S01]  /*2b80*/  @P2 FFMA.FTZ R142, R14.reuse, R146, R25 ;  /* 0x000000920e8e2223 */ /* 0x040fe20000010019 */
[----:B------:R-:W-:Y:S01]  /*2b90*/  @P1 FMUL.FTZ R137, R121, R120 ;  /* 0x0000007879891220 */ /* 0x000fe20000410000 */
[----:B------:R-:W0:Y:S01]  /*2ba0*/  @P1 LDC.64 R118, c[0x0][0x408] ;  /* 0x00010200ff761b82 */ /* 0x000e220000000a00 */
[----:B------:R-:W-:Y:S01]  /*2bb0*/  @P2 FFMA.FTZ R144, R14, R139, R26 ;  /* 0x0000008b0e902223 */ /* 0x000fe2000001001a */
[----:B------:R-:W-:-:S02]  /*2bc0*/  @P1 FSEL R136, R136, RZ, P0 ;  /* 0x000000ff88881208 */ /* 0x000fc40000000000 */
[----:B------:R-:W-:Y:S02]  /*2bd0*/  @P1 FSEL R137, R137, RZ, P4 ;  /* 0x000000ff89891208 */ /* 0x000fe40002000000 */
[----:B------:R-:W-:Y:S02]  /*2be0*/  @P1 LOP3.LUT P0, RZ, R110, 0xff0000, RZ, 0xc0, !PT ;  /* 0x00ff00006eff1812 */ /* 0x000fe4000780c0ff */
[----:B------:R-:W3:Y:S01]  /*2bf0*/  @P1 LDC.64 R120, c[0x0][0x408] ;  /* 0x00010200ff781b82 */ /* 0x000ee20000000a00 */
[----:B--2---:R-:W-:Y:S01]  /*2c00*/  @P1 FMUL.FTZ R103, R138, R103 ;  /* 0x000000678a671220 */ /* 0x004fe20000410000 */
[C---:B------:R-:W-:Y:S02]  /*2c10*/  @P1 LOP3.LUT P4, RZ, R111.reuse, 0xff, RZ, 0xc0, !PT ;  /* 0x000000ff6fff1812 */ /* 0x040fe4000788c0ff */
[----:B------:R-:W-:Y:S01]  /*2c20*/  @P1 LOP3.LUT P5, RZ, R111, 0xff00, RZ, 0xc0, !PT ;  /* 0x0000ff006fff1812 */ /* 0x000fe200078ac0ff */
[----:B------:R-:W-:Y:S01]  /*2c30*/  @P1 FMUL.FTZ R102, R103, R102 ;  /* 0x0000006667661220 */ /* 0x000fe20000410000 */
[----:B------:R-:W-:-:S02]  /*2c40*/  @P1 LOP3.LUT P6, RZ, R111, 0xff0000, RZ, 0xc0, !PT ;  /* 0x00ff00006fff1812 */ /* 0x000fc400078cc0ff */
[----:B------:R-:W2:Y:S01]  /*2c50*/  @P1 LDC.64 R122, c[0x0][0x408] ;  /* 0x00010200ff7a1b82 */ /* 0x000ea20000000a00 */
[----:B-1----:R-:W-:Y:S01]  /*2c60*/  @P1 FMUL.FTZ R101, R134, R101 ;  /* 0x0000006586651220 */ /* 0x002fe20000410000 */
[----:B------:R-:W-:Y:S02]  /*2c70*/  @P1 F2FP.BF16.F32.PACK_AB R136, RZ, R136 ;  /* 0x00000088ff88123e */ /* 0x000fe400000010ff */
[----:B------:R-:W-:Y:S01]  /*2c80*/  @P1 F2FP.BF16.F32.PACK_AB R137, RZ, R137 ;  /* 0x00000089ff89123e */ /* 0x000fe200000010ff */
[----:B------:R-:W-:Y:S01]  /*2c90*/  @P1 FMUL.FTZ R100, R101, R100 ;  /* 0x0000006465641220 */ /* 0x000fe20000410000 */
[----:B------:R-:W-:Y:S01]  /*2ca0*/  @P1 PRMT R80, R136, 0x7610, R80 ;  /* 0x0000761088501816 */ /* 0x000fe20000000050 */
[----:B0-----:R-:W-:-:S03]  /*2cb0*/  @P1 FMUL.FTZ R119, R140, R119 ;  /* 0x000000778c771220 */ /* 0x001fc60000410000 */
[----:B------:R-:W-:Y:S01]  /*2cc0*/  @P1 FSEL R100, R100, RZ, P0 ;  /* 0x000000ff64641208 */ /* 0x000fe20000000000 */
[----:B------:R-:W-:Y:S01]  /*2cd0*/  @P1 FMUL.FTZ R118, R119, R118 ;  /* 0x0000007677761220 */ /* 0x000fe20000410000 */
[----:B------:R-:W-:Y:S02]  /*2ce0*/  @P1 LOP3.LUT P0, RZ, R110, 0xff000000, RZ, 0xc0, !PT ;  /* 0xff0000006eff1812 */ /* 0x000fe4000780c0ff */
[----:B------:R-:W-:Y:S01]  /*2cf0*/  @P1 F2FP.BF16.F32.PACK_AB R100, RZ, R100 ;  /* 0x00000064ff64123e */ /* 0x000fe200000010ff */
[----:B---3--:R-:W-:Y:S01]  /*2d00*/  @P1 FMUL.FTZ R121, R142, R121 ;  /* 0x000000798e791220 */ /* 0x008fe20000410000 */
[----:B------:R-:W-:Y:S02]  /*2d10*/  @P1 FSEL R118, R118, RZ, P4 ;  /* 0x000000ff76761208 */ /* 0x000fe40002000000 */
[----:B------:R-:W-:Y:S01]  /*2d20*/  @P1 FSEL R102, R102, RZ, P0 ;  /* 0x000000ff66661208 */ /* 0x000fe20000000000 */
[----:B------:R-:W-:Y:S01]  /*2d30*/  @P1 FMUL.FTZ R120, R121, R120 ;  /* 0x0000007879781220 */ /* 0x000fe20000410000 */
[----:B------:R-:W-:-:S02]  /*2d40*/  @P1 F2FP.BF16.F32.PACK_AB R118, RZ, R118 ;  /* 0x00000076ff76123e */ /* 0x000fc400000010ff */
[----:B------:R-:W-:Y:S01]  /*2d50*/  @P1 F2FP.BF16.F32.PACK_AB R102, RZ, R102 ;  /* 0x00000066ff66123e */ /* 0x000fe200000010ff */
[----:B--2---:R-:W-:Y:S01]  /*2d60*/  @P1 FMUL.FTZ R123, R144, R123 ;  /* 0x0000007b907b1220 */ /* 0x004fe20000410000 */
[----:B------:R-:W-:Y:S02]  /*2d70*/  @P1 FSEL R120, R120, RZ, P5 ;  /* 0x000000ff78781208 */ /* 0x000fe40002800000 */
[----:B------:R-:W-:Y:S01]  /*2d80*/  @P1 PRMT R81, R100, 0x7610, R81 ;  /* 0x0000761064511816 */ /* 0x000fe20000000051 */
[----:B------:R-:W-:Y:S01]  /*2d90*/  @P1 FMUL.FTZ R122, R123, R122 ;  /* 0x0000007a7b7a1220 */ /* 0x000fe20000410000 */
[----:B------:R-:W-:Y:S02]  /*2da0*/  @P1 F2FP.BF16.F32.PACK_AB R120, RZ, R120 ;  /* 0x00000078ff78123e */ /* 0x000fe400000010ff */
[----:B------:R-:W-:Y:S02]  /*2db0*/  @P1 PRMT R82, R118, 0x7610, R82 ;  /* 0x0000761076521816 */ /* 0x000fe40000000052 */
[----:B------:R-:W-:-:S02]  /*2dc0*/  @P1 FSEL R122, R122, RZ, P6 ;  /* 0x000000ff7a7a1208 */ /* 0x000fc40003000000 */
        /* <DEDUP_REMOVED lines=8> */
[----:B------:R-:W-:Y:S01]  /*2e50*/  ISETP.GE.U32.AND P0, PT, R110, RZ, PT ;  /* 0x000000ff6e00720c */ /* 0x000fe20003f06070 */
[----:B------:R-:W-:-:S03]  /*2e60*/  @P2 FADD.FTZ R102, R107, -R102 ;  /* 0x800000666b662221 */ /* 0x000fc60000010000 */
[----:B------:R-:W-:Y:S01]  /*2e70*/  ISETP.GE.U32.AND.EX P0, PT, R111, 0x1000000, PT, P0 ;  /* 0x010000006f00780c */ /* 0x000fe20003f06100 */
[----:B------:R-:W-:-:S04]  /*2e80*/  @P2 FFMA.FTZ R100, R14, R102, R27 ;  /* 0x000000660e642223 */ /* 0x000fc8000001001b */
[----:B------:R-:W-:-:S04]  /*2e90*/  FMUL.FTZ R100, R100, UR13 ;  /* 0x0000000d64647c20 */ /* 0x000fc80008410000 */
[----:B------:R-:W-:-:S05]  /*2ea0*/  FMUL.FTZ R100, R100, UR12 ;  /* 0x0000000c64647c20 */ /* 0x000fca0008410000 */
[----:B------:R-:W-:-:S04]  /*2eb0*/  FSEL R100, R100, RZ, P0 ;  /* 0x000000ff64647208 */ /* 0x000fc80000000000 */
[----:B------:R-:W-:-:S04]  /*2ec0*/  F2FP.BF16.F32.PACK_AB R100, RZ, R100 ;  /* 0x00000064ff64723e */ /* 0x000fc800000010ff */
[----:B------:R-:W-:Y:S01]  /*2ed0*/  PRMT R83, R83, 0x5410, R100 ;  /* 0x0000541053537816 */ /* 0x000fe20000000064 */
[----:B------:R-:W-:Y:S06]  /*2ee0*/  BRA `(.L_x_3359) ;  /* 0x0000000400687947 */ /* 0x000fec0003800000 */
.L_x_3374:
[----:B------:R-:W1:Y:S01]  /*2ef0*/  @P1 LDC.64 R100, c[0x0][0x408] ;  /* 0x00010200ff641b82 */ /* 0x000e620000000a00 */
[-CC-:B------:R-:W-:Y:S01]  /*2f00*/  @P2 FFMA.FTZ R85, R15, R131.reuse, R132.reuse ;  /* 0x000000830f552223 */ /* 0x180fe20000010084 */
[----:B-----5:R-:W-:Y:S01]  /*2f10*/  MOV R86, R30 ;  /* 0x0000001e00567202 */ /* 0x020fe20000000f00 */
[-CC-:B------:R-:W-:Y:S01]  /*2f20*/  @P2 FFMA.FTZ R118, R104, R131.reuse, R132.reuse ;  /* 0x0000008368762223 */ /* 0x180fe20000010084 */
[----:B------:R-:W-:Y:S01]  /*2f30*/  @P2 FFMA.FTZ R89, R19, R131, R132 ;  /* 0x0000008313592223 */ /* 0x000fe20000010084 */
[----:B------:R-:W-:Y:S01]  /*2f40*/  @P2 FADD.FTZ R85, R18, -R85 ;  /* 0x8000005512552221 */ /* 0x000fe20000010000 */
[----:B------:R-:W-:Y:S01]  /*2f50*/  MOV R122, R27 ;  /* 0x0000001b007a7202 */ /* 0x000fe20000000f00 */
[----:B------:R-:W-:Y:S01]  /*2f60*/  @P2 FADD.FTZ R118, R107, -R118 ;  /* 0x800000766b762221 */ /* 0x000fe20000010000 */
[----:B0-----:R-:W0:Y:S01]  /*2f70*/  @P1 LDC.64 R120, c[0x0][0x408] ;  /* 0x00010200ff781b82 */ /* 0x001e220000000a00 */
[----:B------:R-:W-:Y:S01]  /*2f80*/  @P2 FFMA.FTZ R86, R14, R85, R30 ;  /* 0x000000550e562223 */ /* 0x000fe2000001001e */
[----:B------:R-:W-:Y:S01]  /*2f90*/  @P2 FADD.FTZ R89, R20, -R89 ;  /* 0x8000005914592221 */ /* 0x000fe20000010000 */
[----:B------:R-:W-:-:S02]  /*2fa0*/  IMAD.MOV.U32 R88, RZ, RZ, R24 ;  /* 0x000000ffff587224 */ /* 0x000fc400078e0018 */
[----:B------:R-:W-:Y:S01]  /*2fb0*/  @P2 FFMA.FTZ R122, R14, R118, R27 ;  /* 0x000000760e7a2223 */ /* 0x000fe2000001001b */
[----:B------:R-:W-:Y:S01]  /*2fc0*/  @P2 FFMA.FTZ R102, R16, R131, R132 ;  /* 0x0000008310662223 */ /* 0x000fe20000010084 */
[----:B------:R-:W-:Y:S01]  /*2fd0*/  @P2 FFMA.FTZ R88, R14, R89, R24 ;  /* 0x000000590e582223 */ /* 0x000fe20000010018 */
[----:B------:R-:W-:Y:S01]  /*2fe0*/  @P2 FFMA.FTZ R118, R22, R131, R132 ;  /* 0x0000008316762223 */ /* 0x000fe20000010084 */
[----:B------:R-:W2:Y:S01]  /*2ff0*/  @P1 LDC.64 R84, c[0x0][0x408] ;  /* 0x00010200ff541b82 */ /* 0x000ea20000000a00 */
[----:B------:R-:W-:Y:S01]  /*3000*/  @P2 FADD.FTZ R102, R17, -R102 ;  /* 0x8000006611662221 */ /* 0x000fe20000010000 */
[----:B------:R-:W-:Y:S01]  /*3010*/  MOV R89, R25 ;  /* 0x0000001900597202 */ /* 0x000fe20000000f00 */
[----:B------:R-:W-:Y:S01]  /*3020*/  @P2 FADD.FTZ R134, R21, -R118 ;  /* 0x8000007615862221 */ /* 0x000fe20000010000 */
[----:B------:R-:W-:Y:S01]  /*3030*/  MOV R87, R31 ;  /* 0x0000001f00577202 */ /* 0x000fe20000000f00 */
[C---:B------:R-:W-:Y:S01]  /*3040*/  @P2 FFMA.FTZ R87, R14.reuse, R102, R31 ;  /* 0x000000660e572223 */ /* 0x040fe2000001001f */
[----:B------:R-:W-:Y:S01]  /*3050*/  @P2 FFMA.FTZ R136, R105, R131, R132 ;  /* 0x0000008369882223 */ /* 0x000fe20000010084 */
[----:B------:R-:W-:Y:S01]  /*3060*/  @P2 FFMA.FTZ R89, R14, R134, R25 ;  /* 0x000000860e592223 */ /* 0x000fe20000010019 */
[----:B------:R-:W3:Y:S01]  /*3070*/  @P1 LDC.64 R90, c[0x0][0x408] ;  /* 0x00010200ff5a1b82 */ /* 0x000ee20000000a00 */
[----:B-1----:R-:W-:Y:S01]  /*3080*/  @P1 FMUL.FTZ R101, R86, R101 ;  /* 0x0000006556651220 */ /* 0x002fe20000410000 */
[----:B------:R-:W-:Y:S01]  /*3090*/  @P2 FADD.FTZ R137, R23, -R136 ;  /* 0x8000008817892221 */ /* 0x000fe20000010000 */
[----:B------:R-:W-:Y:S01]  /*30a0*/  @P2 FFMA.FTZ R138, R124, R131, R132 ;  /* 0x000000837c8a2223 */ /* 0x000fe20000010084 */
[----:B------:R-:W-:Y:S01]  /*30b0*/  @P1 LOP3.LUT P0, RZ, R110, 0xff0000, RZ, 0xc0, !PT ;  /* 0x00ff00006eff1812 */ /* 0x000fe2000780c0ff */
[----:B------:R-:W-:Y:S01]  /*30c0*/  @P1 FMUL.FTZ R123, R101, R100 ;  /* 0x00000064657b1220 */ /* 0x000fe20000410000 */
[----:B------:R-:W-:Y:S01]  /*30d0*/  @P1 LOP3.LUT P4, RZ, R111, 0xff, RZ, 0xc0, !PT ;  /* 0x000000ff6fff1812 */ /* 0x000fe2000788c0ff */
[----:B------:R-:W-:Y:S01]  /*30e0*/  @P2 FADD.FTZ R138, R13, -R138 ;  /* 0x8000008a0d8a2221 */ /* 0x000fe20000010000 */
[----:B0-----:R-:W-:Y:S01]  /*30f0*/  @P1 FMUL.FTZ R121, R88, R121 ;  /* 0x0000007958791220 */ /* 0x001fe20000410000 */
[----:B------:R-:W0:Y:S01]  /*3100*/  @P1 LDC.64 R100, c[0x0][0x408] ;  /* 0x00010200ff641b82 */ /* 0x000e220000000a00 */
[----:B------:R-:W-:-:S02]  /*3110*/  @P1 FSEL R123, R123, RZ, P0 ;  /* 0x000000ff7b7b1208 */ /* 0x000fc40000000000 */
[----:B------:R-:W-:Y:S01]  /*3120*/  @P1 FMUL.FTZ R134, R121, R120 ;  /* 0x0000007879861220 */ /* 0x000fe20000410000 */
[----:B------:R-:W-:Y:S02]  /*3130*/  @P1 LOP3.LUT P0, RZ, R110, 0xff000000, RZ, 0xc0, !PT ;  /* 0xff0000006eff1812 */ /* 0x000fe4000780c0ff */
[----:B------:R-:W-:Y:S01]  /*3140*/  @P1 LOP3.LUT P5, RZ, R111, 0xff00, RZ, 0xc0, !PT ;  /* 0x0000ff006fff1812 */ /* 0x000fe200078ac0ff */
[----:B--2---:R-:W-:Y:S01]  /*3150*/  @P1 FMUL.FTZ R85, R89, R85 ;  /* 0x0000005559551220 */ /* 0x004fe20000410000 */
[----:B------:R-:W1:Y:S01]  /*3160*/  @P1 LDC.64 R118, c[0x0][0x408] ;  /* 0x00010200ff761b82 */ /* 0x000e620000000a00 */
[----:B------:R-:W-:Y:S02]  /*3170*/  @P1 FSEL R134, R134, RZ, P4 ;  /* 0x000000ff86861208 */ /* 0x000fe40002000000 */
[----:B------:R-:W-:Y:S01]  /*3180*/  @P1 FMUL.FTZ R136, R85, R84 ;  /* 0x0000005455881220 */ /* 0x000fe20000410000 */
[----:B------:R-:W-:Y:S01]  /*3190*/  @P2 FFMA.FTZ R85, R127, R131, R132 ;  /* 0x000000837f552223 */ /* 0x000fe20000010084 */
[----:B------:R-:W-:Y:S01]  /*31a0*/  MOV R84, R28 ;  /* 0x0000001c00547202 */ /* 0x000fe20000000f00 */
[----:B---3--:R-:W-:-:S02]  /*31b0*/  @P1 FMUL.FTZ R91, R87, R91 ;  /* 0x0000005b575b1220 */ /* 0x008fc40000410000 */
[----:B------:R-:W2:Y:S01]  /*31c0*/  @P1 LDC.64 R102, c[0x0][0x408] ;  /* 0x00010200ff661b82 */ /* 0x000ea20000000a00 */
[----:B------:R-:W-:Y:S01]  /*31d0*/  @P2 FADD.FTZ R85, R126, -R85 ;  /* 0x800000557e552221 */ /* 0x000fe20000010000 */
[----:B------:R-:W-:Y:S01]  /*31e0*/  @P1 FSEL R136, R136, RZ, P5 ;  /* 0x000000ff88881208 */ /* 0x000fe20002800000 */
[----:B------:R-:W-:Y:S01]  /*31f0*/  @P1 FMUL.FTZ R91, R91, R90 ;  /* 0x0000005a5b5b1220 */ /* 0x000fe20000410000 */
[----:B------:R-:W-:Y:S01]  /*3200*/  MOV R90, R26 ;  /* 0x0000001a005a7202 */ /* 0x000fe20000000f00 */
[C---:B------:R-:W-:Y:S01]  /*3210*/  @P2 FFMA.FTZ R90, R14.reuse, R137, R26 ;  /* 0x000000890e5a2223 */ /* 0x040fe2000001001a */
[----:B------:R-:W-:Y:S01]  /*3220*/  @P2 FFMA.FTZ R84, R14, R85, R28 ;  /* 0x000000550e542223 */ /* 0x000fe2000001001c */
[----:B------:R-:W-:Y:S01]  /*3230*/  MOV R85, R29 ;  /* 0x0000001d00557202 */ /* 0x000fe20000000f00 */
[----:B------:R-:W3:Y:S01]  /*3240*/  @P1 LDC.64 R120, c[0x0][0x408] ;  /* 0x00010200ff781b82 */ /* 0x000ee20000000a00 */
[----:B0-----:R-:W-:Y:S01]  /*3250*/  @P1 FMUL.FTZ R101, R90, R101 ;  /* 0x000000655a651220 */ /* 0x001fe20000410000 */
[----:B------:R-:W-:Y:S01]  /*3260*/  @P2 FFMA.FTZ R85, R14, R138, R29 ;  /* 0x0000008a0e552223 */ /* 0x000fe2000001001d */
[----:B------:R-:W-:-:S02]  /*3270*/  @P1 FSEL R91, R91, RZ, P0 ;  /* 0x000000ff5b5b1208 */ /* 0x000fc40000000000 */
[----:B------:R-:W-:Y:S01]  /*3280*/  @P1 FMUL.FTZ R101, R101, R100 ;  /* 0x0000006465651220 */ /* 0x000fe20000410000 */
[----:B------:R-:W-:Y:S01]  /*3290*/  @P1 ISETP.GE.U32.AND P0, PT, R110, RZ, PT ;  /* 0x000000ff6e00120c */ /* 0x000fe20003f06070 */
[----:B-1----:R-:W-:Y:S01]  /*32a0*/  @P1 FMUL.FTZ R119, R84, R119 ;  /* 0x0000007754771220 */ /* 0x002fe20000410000 */
[----:B------:R-:W-:Y:S02]  /*32b0*/  @P1 LOP3.LUT P4, RZ, R111, 0xff0000, RZ, 0xc0, !PT ;  /* 0x00ff00006fff1812 */ /* 0x000fe4000788c0ff */
[C---:B------:R-:W-:Y:S01]  /*32c0*/  @P1 LOP3.LUT P5, RZ, R110.reuse, 0xff, RZ, 0xc0, !PT ;  /* 0x000000ff6eff1812 */ /* 0x040fe200078ac0ff */
[----:B------:R-:W-:Y:S01]  /*32d0*/  @P1 FMUL.FTZ R118, R119, R118 ;  /* 0x0000007677761220 */ /* 0x000fe20000410000 */
[----:B------:R-:W-:Y:S02]  /*32e0*/  @P1 ISETP.GE.U32.AND.EX P0, PT, R111, 0x1000000, PT, P0 ;  /* 0x010000006f00180c */ /* 0x000fe40003f06100 */
[----:B------:R-:W-:Y:S01]  /*32f0*/  @P1 LOP3.LUT P6, RZ, R110, 0xff00, RZ, 0xc0, !PT ;  /* 0x0000ff006eff1812 */ /* 0x000fe200078cc0ff */
[----:B--2---:R-:W-:Y:S01]  /*3300*/  @P1 FMUL.FTZ R103, R122, R103 ;  /* 0x000000677a671220 */ /* 0x004fe20000410000 */
[----:B------:R-:W-:-:S02]  /*3310*/  @P1 FSEL R101, R101, RZ, P4 ;  /* 0x000000ff65651208 */ /* 0x000fc40002000000 */
[----:B------:R-:W-:Y:S01]  /*3320*/  @P1 FSEL R118, R118, RZ, P5 ;  /* 0x000000ff76761208 */ /* 0x000fe20002800000 */
[----:B------:R-:W-:Y:S01]  /*3330*/  @P1 FMUL.FTZ R102, R103, R102 ;  /* 0x0000006667661220 */ /* 0x000fe20000410000 */
[----:B------:R-:W-:Y:S02]  /*3340*/  @P1 F2FP.BF16.F32.PACK_AB R123, RZ, R123 ;  /* 0x0000007bff7b123e */ /* 0x000fe400000010ff */
[----:B------:R-:W-:Y:S01]  /*3350*/  @P1 F2FP.BF16.F32.PACK_AB R134, RZ, R134 ;  /* 0x00000086ff86123e */ /* 0x000fe200000010ff */
[----:B---3--:R-:W-:Y:S01]  /*3360*/  @P1 FMUL.FTZ R121, R85, R121 ;  /* 0x0000007955791220 */ /* 0x008fe20000410000 */
[----:B------:R-:W-:Y:S02]  /*3370*/  @P1 FSEL R102, R102, RZ, P0 ;  /* 0x000000ff66661208 */ /* 0x000fe40000000000 */
[----:B------:R-:W-:Y:S01]  /*3380*/  @P1 F2FP.BF16.F32.PACK_AB R101, RZ, R101 ;  /* 0x00000065ff65123e */ /* 0x000fe200000010ff */
[----:B------:R-:W-:Y:S01]  /*3390*/  @P1 FMUL.FTZ R120, R121, R120 ;  /* 0x0000007879781220 */ /* 0x000fe20000410000 */
[----:B------:R-:W-:-:S02]  /*33a0*/  @P1 F2FP.BF16.F32.PACK_AB R118, RZ, R118 ;  /* 0x00000076ff76123e */ /* 0x000fc400000010ff */
[----:B------:R-:W-:Y:S02]  /*33b0*/  @P1 PRMT R81, R123, 0x7610, R81 ;  /* 0x000076107b511816 */ /* 0x000fe40000000051 */
[----:B------:R-:W-:Y:S02]  /*33c0*/  @P1 FSEL R120, R120, RZ, P6 ;  /* 0x000000ff78781208 */ /* 0x000fe40003000000 */
[----:B------:R-:W-:Y:S01]  /*33d0*/  @P1 F2FP.BF16.F32.PACK_AB R100, RZ, R91 ;  /* 0x0000005bff64123e */ /* 0x000fe200000010ff */
[----:B------:R-:W-:Y:S01]  /*33e0*/  IMAD.MOV.U32 R91, RZ, RZ, R122 ;  /* 0x000000ffff5b7224 */ /* 0x000fe200078e007a */
[----:B------:R-:W-:Y:S02]  /*33f0*/  @P1 F2FP.BF16.F32.PACK_AB R136, RZ, R136 ;  /* 0x00000088ff88123e */ /* 0x000fe400000010ff */
[----:B------:R-:W-:Y:S02]  /*3400*/  @P1 F2FP.BF16.F32.PACK_AB R102, RZ, R102 ;  /* 0x00000066ff66123e */ /* 0x000fe400000010ff */
[----:B------:R-:W-:-:S02]  /*3410*/  @P1 F2FP.BF16.F32.PACK_AB R120, RZ, R120 ;  /* 0x00000078ff78123e */ /* 0x000fc400000010ff */
[----:B------:R-:W-:Y:S02]  /*3420*/  @P1 PRMT R82, R134, 0x7610, R82 ;  /* 0x0000761086521816 */ /* 0x000fe40000000052 */
[----:B------:R-:W-:Y:S02]  /*3430*/  @P1 PRMT R83, R101, 0x7610, R83 ;  /* 0x0000761065531816 */ /* 0x000fe40000000053 */
[----:B------:R-:W-:Y:S02]  /*3440*/  @P1 PRMT R80, R118, 0x7610, R80 ;  /* 0x0000761076501816 */ /* 0x000fe40000000050 */
[----:B------:R-:W-:Y:S02]  /*3450*/  @P1 PRMT R81, R81, 0x5410, R100 ;  /* 0x0000541051511816 */ /* 0x000fe40000000064 */
[----:B------:R-:W-:Y:S02]  /*3460*/  @P1 PRMT R82, R82, 0x5410, R136 ;  /* 0x0000541052521816 */ /* 0x000fe40000000088 */
[----:B------:R-:W-:-:S02]  /*3470*/  @P1 PRMT R83, R83, 0x5410, R102 ;  /* 0x0000541053531816 */ /* 0x000fc40000000066 */
[----:B------:R-:W-:-:S07]  /*3480*/  @P1 PRMT R80, R80, 0x5410, R120 ;  /* 0x0000541050501816 */ /* 0x000fce0000000078 */
.L_x_3359:
[----:B------:R-:W-:Y:S05]  /*3490*/  BSYNC.RECONVERGENT B1 ;  /* 0x0000000000017941 */ /* 0x000fea0003800200 */
.L_x_3342:
        /* <DEDUP_REMOVED lines=11> */
.L_x_3341:
[----:B------:R-:W-:Y:S05]  /*3550*/  BSYNC.RECONVERGENT B2 ;  /* 0x0000000000027941 */ /* 0x000fea0003800200 */
.L_x_3340:
        /* <DEDUP_REMOVED lines=10> */
[----:B-1----:R-:W1:Y:S01]  /*3600*/  @P1 LDC.64 R100, c[0x0][0x408] ;  /* 0x00010200ff641b82 */ /* 0x002e620000000a00 */
[-CC-:B------:R-:W-:Y:S01]  /*3610*/  @P2 FFMA.FTZ R85, R93, R131.reuse, R132.reuse ;  /* 0x000000835d552223 */ /* 0x180fe20000010084 */
[----:B-----5:R-:W-:Y:S01]  /*3620*/  MOV R84, R72 ;  /* 0x0000004800547202 */ /* 0x020fe20000000f00 */
[-CC-:B------:R-:W-:Y:S01]  /*3630*/  @P2 FFMA.FTZ R86, R116, R131.reuse, R132.reuse ;  /* 0x0000008374562223 */ /* 0x180fe20000010084 */
[-CC-:B------:R-:W-:Y:S01]  /*3640*/  @P2 FFMA.FTZ R102, R92, R131.reuse, R132.reuse ;  /* 0x000000835c662223 */ /* 0x180fe20000010084 */
[----:B------:R-:W-:Y:S01]  /*3650*/  @P2 FADD.FTZ R85, R94, -R85 ;  /* 0x800000555e552221 */ /* 0x000fe20000010000 */
[-CC-:B------:R-:W-:Y:S01]  /*3660*/  @P2 FFMA.FTZ R103, R97, R131.reuse, R132.reuse ;  /* 0x0000008361672223 */ /* 0x180fe20000010084 */
[----:B------:R-:W-:Y:S01]  /*3670*/  @P2 FFMA.FTZ R118, R96, R131, R132 ;  /* 0x0000008360762223 */ /* 0x000fe20000010084 */
[----:B------:R-:W2:Y:S01]  /*3680*/  @P1 LDC.64 R88, c[0x0][0x408] ;  /* 0x00010200ff581b82 */ /* 0x000ea20000000a00 */
[----:B------:R-:W-:Y:S01]  /*3690*/  @P2 FFMA.FTZ R84, R14, R85, R72 ;  /* 0x000000550e542223 */ /* 0x000fe20000010048 */
[----:B------:R-:W-:Y:S01]  /*36a0*/  @P2 FADD.FTZ R86, R125, -R86 ;  /* 0x800000567d562221 */ /* 0x000fe20000010000 */
[----:B------:R-:W-:Y:S01]  /*36b0*/  @P2 FADD.FTZ R102, R95, -R102 ;  /* 0x800000665f662221 */ /* 0x000fe20000010000 */
[----:B------:R-:W-:Y:S01]  /*36c0*/  @P2 FADD.FTZ R103, R98, -R103 ;  /* 0x8000006762672221 */ /* 0x000fe20000010000 */
[----:B------:R-:W-:Y:S01]  /*36d0*/  @P2 FADD.FTZ R118, R99, -R118 ;  /* 0x8000007663762221 */ /* 0x000fe20000010000 */
[----:B------:R-:W-:Y:S01]  /*36e0*/  MOV R122, R79 ;  /* 0x0000004f007a7202 */ /* 0x000fe20000000f00 */
[C---:B------:R-:W-:Y:S01]  /*36f0*/  @P2 FFMA.FTZ R122, R14.reuse, R86, R79 ;  /* 0x000000560e7a2223 */ /* 0x040fe2000001004f */
[----:B------:R-:W3:Y:S01]  /*3700*/  @P1 LDC.64 R90, c[0x0][0x408] ;  /* 0x00010200ff5a1b82 */ /* 0x000ee20000000a00 */
[--C-:B------:R-:W-:Y:S01]  /*3710*/  IMAD.MOV.U32 R85, RZ, RZ, R73.reuse ;  /* 0x000000ffff557224 */ /* 0x100fe200078e0049 */
[----:B------:R-:W-:Y:S01]  /*3720*/  MOV R86, R74 ;  /* 0x0000004a00567202 */ /* 0x000fe20000000f00 */
[C---:B------:R-:W-:Y:S01]  /*3730*/  @P2 FFMA.FTZ R85, R14.reuse, R102, R73 ;  /* 0x000000660e552223 */ /* 0x040fe20000010049 */
[----:B------:R-:W-:Y:S01]  /*3740*/  MOV R87, R75 ;  /* 0x0000004b00577202 */ /* 0x000fe20000000f00 */
[C---:B------:R-:W-:Y:S01]  /*3750*/  @P2 FFMA.FTZ R86, R14.reuse, R103, R74 ;  /* 0x000000670e562223 */ /* 0x040fe2000001004a */
[----:B------:R-:W-:Y:S01]  /*3760*/  @P2 FFMA.FTZ R87, R14, R118, R75 ;  /* 0x000000760e572223 */ /* 0x000fe2000001004b */
[--C-:B------:R-:W-:Y:S01]  /*3770*/  @P2 FFMA.FTZ R133, R113, R131, R132.reuse ;  /* 0x0000008371852223 */ /* 0x100fe20000010084 */
[----:B-1----:R-:W-:Y:S01]  /*3780*/  @P1 FMUL.FTZ R101, R84, R101 ;  /* 0x0000006554651220 */ /* 0x002fe20000410000 */
[----:B0-----:R-:W0:Y:S01]  /*3790*/  @P1 LDC.64 R120, c[0x0][0x408] ;  /* 0x00010200ff781b82 */ /* 0x001e220000000a00 */
[----:B------:R-:W-:Y:S01]  /*37a0*/  @P1 LOP3.LUT P0, RZ, R108, 0xff, RZ, 0xc0, !PT ;  /* 0x000000ff6cff1812 */ /* 0x000fe2000780c0ff */
[-CC-:B------:R-:W-:Y:S01]  /*37b0*/  @P2 FFMA.FTZ R130, R112, R131.reuse, R132.reuse ;  /* 0x0000008370822223 */ /* 0x180fe20000010084 */
[----:B------:R-:W-:Y:S01]  /*37c0*/  @P1 FMUL.FTZ R123, R101, R100 ;  /* 0x00000064657b1220 */ /* 0x000fe20000410000 */
[----:B------:R-:W-:Y:S01]  /*37d0*/  @P2 FFMA.FTZ R135, R117, R131, R132 ;  /* 0x0000008375872223 */ /* 0x000fe20000010084 */
[----:B------:R-:W-:Y:S01]  /*37e0*/  @P2 FADD.FTZ R133, R106, -R133 ;  /* 0x800000856a852221 */ /* 0x000fe20000010000 */
[----:B------:R-:W-:Y:S01]  /*37f0*/  @P2 FADD.FTZ R130, R115, -R130 ;  /* 0x8000008273822221 */ /* 0x000fe20000010000 */
[----:B--2---:R-:W-:Y:S01]  /*3800*/  @P1 FMUL.FTZ R89, R85, R89 ;  /* 0x0000005955591220 */ /* 0x004fe20000410000 */
[----:B------:R-:W1:Y:S01]  /*3810*/  @P1 LDC.64 R100, c[0x0][0x408] ;  /* 0x00010200ff641b82 */ /* 0x000e620000000a00 */
[----:B------:R-:W-:Y:S01]  /*3820*/  @P1 FSEL R123, R123, RZ, P0 ;  /* 0x000000ff7b7b1208 */ /* 0x000fe20000000000 */
[----:B------:R-:W-:Y:S01]  /*3830*/  @P2 FADD.FTZ R135, R114, -R135 ;  /* 0x8000008772872221 */ /* 0x000fe20000010000 */
[----:B------:R-:W-:-:S02]  /*3840*/  @P1 LOP3.LUT P0, RZ, R108, 0xff00, RZ, 0xc0, !PT ;  /* 0x0000ff006cff1812 */ /* 0x000fc4000780c0ff */
[----:B------:R-:W-:Y:S01]  /*3850*/  @P1 LOP3.LUT P4, RZ, R109, 0xff0000, RZ, 0xc0, !PT ;  /* 0x00ff00006dff1812 */ /* 0x000fe2000788c0ff */
[----:B---3--:R-:W-:Y:S02]  /*3860*/  @P1 FMUL.FTZ R131, R86, R91 ;  /* 0x0000005b56831220 */ /* 0x008fe40000410000 */
[----:B------:R-:W2:Y:S01]  /*3870*/  @P1 LDC.64 R102, c[0x0][0x408] ;  /* 0x00010200ff661b82 */ /* 0x000ea20000000a00 */
[----:B------:R-:W-:Y:S01]  /*3880*/  @P1 FMUL.FTZ R91, R89, R88 ;  /* 0x00000058595b1220 */ /* 0x000fe20000410000 */
[----:B------:R-:W-:Y:S01]  /*3890*/  MOV R88, R76 ;  /* 0x0000004c00587202 */ /* 0x000fe20000000f00 */
[----:B------:R-:W-:Y:S01]  /*38a0*/  @P2 FFMA.FTZ R88, R14, R133, R76 ;  /* 0x000000850e582223 */ /* 0x000fe2000001004c */
[----:B------:R-:W-:Y:S01]  /*38b0*/  @P1 FMUL.FTZ R131, R131, R90 ;  /* 0x0000005a83831220 */ /* 0x000fe20000410000 */
[----:B------:R-:W-:Y:S01]  /*38c0*/  MOV R89, R77 ;  /* 0x0000004d00597202 */ /* 0x000fe20000000f00 */
[--C-:B------:R-:W-:Y:S01]  /*38d0*/  IMAD.MOV.U32 R90, RZ, RZ, R78.reuse ;  /* 0x000000ffff5a7224 */ /* 0x100fe200078e004e */
[----:B------:R-:W-:Y:S01]  /*38e0*/  @P1 FSEL R91, R91, RZ, P0 ;  /* 0x000000ff5b5b1208 */ /* 0x000fe20000000000 */
[----:B------:R-:W3:Y:S01]  /*38f0*/  @P1 LDC.64 R118, c[0x0][0x408] ;  /* 0x00010200ff761b82 */ /* 0x000ee20000000a00 */
[----:B0-----:R-:W-:Y:S01]  /*3900*/  @P1 FMUL.FTZ R121, R87, R121 ;  /* 0x0000007957791220 */ /* 0x001fe20000410000 */
[----:B------:R-:W-:Y:S01]  /*3910*/  @P1 LOP3.LUT P0, RZ, R108, 0xff0000, RZ, 0xc0, !PT ;  /* 0x00ff00006cff1812 */ /* 0x000fe2000780c0ff */
[C---:B------:R-:W-:Y:S01]  /*3920*/  @P2 FFMA.FTZ R89, R14.reuse, R130, R77 ;  /* 0x000000820e592223 */ /* 0x040fe2000001004d */
[----:B------:R-:W-:Y:S01]  /*3930*/  @P2 FFMA.FTZ R90, R14, R135, R78 ;  /* 0x000000870e5a2223 */ /* 0x000fe2000001004e */
[----:B------:R-:W-:Y:S01]  /*3940*/  @P1 FMUL.FTZ R120, R121, R120 ;  /* 0x0000007879781220 */ /* 0x000fe20000410000 */
[----:B------:R-:W-:Y:S01]  /*3950*/  @P1 FSEL R131, R131, RZ, P0 ;  /* 0x000000ff83831208 */ /* 0x000fe20000000000 */
[----:B-1----:R-:W-:Y:S01]  /*3960*/  @P1 FMUL.FTZ R101, R88, R101 ;  /* 0x0000006558651220 */ /* 0x002fe20000410000 */
[----:B------:R-:W-:-:S02]  /*3970*/  @P1 LOP3.LUT P0, RZ, R108, 0xff000000, RZ, 0xc0, !PT ;  /* 0xff0000006cff1812 */ /* 0x000fc4000780c0ff */
[----:B------:R-:W-:Y:S01]  /*3980*/  @P1 LOP3.LUT P2, RZ, R109, 0xff, RZ, 0xc0, !PT ;  /* 0x000000ff6dff1812 */ /* 0x000fe2000784c0ff */
[----:B------:R-:W-:Y:S01]  /*3990*/  @P1 FMUL.FTZ R100, R101, R100 ;  /* 0x0000006465641220 */ /* 0x000fe20000410000 */
[----:B------:R-:W-:Y:S02]  /*39a0*/  @P1 FSEL R120, R120, RZ, P0 ;  /* 0x000000ff78781208 */ /* 0x000fe40000000000 */
[----:B------:R-:W-:Y:S01]  /*39b0*/  @P1 LOP3.LUT P0, RZ, R109, 0xff00, RZ, 0xc0, !PT ;  /* 0x0000ff006dff1812 */ /* 0x000fe2000780c0ff */
[----:B--2---:R-:W-:Y:S01]  /*39c0*/  @P1 FMUL.FTZ R103, R89, R103 ;  /* 0x0000006759671220 */ /* 0x004fe20000410000 */
[----:B------:R-:W-:Y:S02]  /*39d0*/  @P1 FSEL R100, R100, RZ, P2 ;  /* 0x000000ff64641208 */ /* 0x000fe40001000000 */
[----:B------:R-:W-:Y:S01]  /*39e0*/  @P1 F2FP.BF16.F32.PACK_AB R123, RZ, R123 ;  /* 0x0000007bff7b123e */ /* 0x000fe200000010ff */
[----:B------:R-:W-:Y:S01]  /*39f0*/  @P1 FMUL.FTZ R102, R103, R102 ;  /* 0x0000006667661220 */ /* 0x000fe20000410000 */
[----:B------:R-:W-:-:S02]  /*3a00*/  @P1 F2FP.BF16.F32.PACK_AB R131, RZ, R131 ;  /* 0x00000083ff83123e */ /* 0x000fc400000010ff */
[----:B------:R-:W-:Y:S01]  /*3a10*/  @P1 F2FP.BF16.F32.PACK_AB R100, RZ, R100 ;  /* 0x00000064ff64123e */ /* 0x000fe200000010ff */
[----:B---3--:R-:W-:Y:S01]  /*3a20*/  @P1 FMUL.FTZ R119, R90, R119 ;  /* 0x000000775a771220 */ /* 0x008fe20000410000 */
[----:B------:R-:W-:Y:S02]  /*3a30*/  @P1 FSEL R102, R102, RZ, P0 ;  /* 0x000000ff66661208 */ /* 0x000fe40000000000 */
[----:B------:R-:W-:Y:S01]  /*3a40*/  @P1 F2FP.BF16.F32.PACK_AB R91, RZ, R91 ;  /* 0x0000005bff5b123e */ /* 0x000fe200000010ff */
[----:B------:R-:W-:Y:S01]  /*3a50*/  @P1 FMUL.FTZ R118, R119, R118 ;  /* 0x0000007677761220 */ /* 0x000fe20000410000 */
[----:B------:R-:W-:Y:S02]  /*3a60*/  @P1 PRMT R80, R123, 0x7610, R80 ;  /* 0x000076107b501816 */ /* 0x000fe40000000050 */
[----:B------:R-:W-:Y:S02]  /*3a70*/  @P1 F2FP.BF16.F32.PACK_AB R120, RZ, R120 ;  /* 0x00000078ff78123e */ /* 0x000fe400000010ff */
[----:B------:R-:W-:-:S02]  /*3a80*/  @P1 FSEL R118, R118, RZ, P4 ;  /* 0x000000ff76761208 */ /* 0x000fc40002000000 */
[----:B------:R-:W-:Y:S02]  /*3a90*/  @P1 PRMT R81, R131, 0x7610, R81 ;  /* 0x0000761083511816 */ /* 0x000fe40000000051 */
[----:B------:R-:W-:Y:S02]  /*3aa0*/  @P1 F2FP.BF16.F32.PACK_AB R102, RZ, R102 ;  /* 0x00000066ff66123e */ /* 0x000fe400000010ff */
[----:B------:R-:W-:Y:S02]  /*3ab0*/  @P1 F2FP.BF16.F32.PACK_AB R118, RZ, R118 ;  /* 0x00000076ff76123e */ /* 0x000fe400000010ff */
[----:B------:R-:W-:Y:S02]  /*3ac0*/  @P1 PRMT R82, R100, 0x7610, R82 ;  /* 0x0000761064521816 */ /* 0x000fe40000000052 */
[----:B------:R-:W-:Y:S02]  /*3ad0*/  @P1 PRMT R80, R80, 0x5410, R91 ;  /* 0x0000541050501816 */ /* 0x000fe4000000005b */
[----:B------:R-:W-:-:S02]  /*3ae0*/  @P1 PRMT R81, R81, 0x5410, R120 ;  /* 0x0000541051511816 */ /* 0x000fc40000000078 */
[----:B------:R-:W-:Y:S02]  /*3af0*/  MOV R91, R122 ;  /* 0x0000007a005b7202 */ /* 0x000fe40000000f00 */
        /* <DEDUP_REMOVED lines=11> */
.L_x_3379:
[----:B------:R-:W2:Y:S01]  /*3bb0*/  @P1 LDC.64 R118, c[0x0][0x408] ;  /* 0x00010200ff761b82 */ /* 0x000ea20000000a00 */
[-CC-:B-1----:R-:W-:Y:S01]  /*3bc0*/  @P2 FFMA.FTZ R101, R93, R131.reuse, R132.reuse ;  /* 0x000000835d652223 */ /* 0x182fe20000010084 */
        /* <DEDUP_REMOVED lines=8> */
[----:B------:R-:W-:Y:S01]  /*3c50*/  MOV R122, R73 ;  /* 0x00000049007a7202 */ /* 0x000fe20000000f00 */
[C---:B------:R-:W-:Y:S01]  /*3c60*/  @P2 FFMA.FTZ R122, R14.reuse, R102, R73 ;  /* 0x000000660e7a2223 */ /* 0x040fe20000010049 */
[----:B------:R-:W-:Y:S01]  /*3c70*/  MOV R134, R74 ;  /* 0x0000004a00867202 */ /* 0x000fe20000000f00 */
[----:B------:R-:W-:Y:S01]  /*3c80*/  @P2 FFMA.FTZ R134, R14, R103, R74 ;  /* 0x000000670e862223 */ /* 0x000fe2000001004a */
[-CC-:B------:R-:W-:Y:S01]  /*3c90*/  @P2 FFMA.FTZ R102, R96, R131.reuse, R132.reuse ;  /* 0x0000008360662223 */ /* 0x180fe20000010084 */
[----:B------:R-:W-:Y:S01]  /*3ca0*/  @P2 FFMA.FTZ R103, R113, R131, R132 ;  /* 0x0000008371672223 */ /* 0x000fe20000010084 */
[----:B------:R-:W-:Y:S01]  /*3cb0*/  MOV R138, R76 ;  /* 0x0000004c008a7202 */ /* 0x000fe20000000f00 */
[----:B------:R-:W-:-:S02]  /*3cc0*/  IMAD.MOV.U32 R136, RZ, RZ, R75 ;  /* 0x000000ffff887224 */ /* 0x000fc400078e004b */
[----:B------:R-:W-:Y:S01]  /*3cd0*/  @P2 FADD.FTZ R123, R99, -R102 ;  /* 0x80000066637b2221 */ /* 0x000fe20000010000 */
[----:B------:R-:W-:Y:S01]  /*3ce0*/  @P2 FADD.FTZ R133, R106, -R103 ;  /* 0x800000676a852221 */ /* 0x000fe20000010000 */
[----:B------:R-:W-:Y:S01]  /*3cf0*/  @P2 FFMA.FTZ R144, R112, R131, R132 ;  /* 0x0000008370902223 */ /* 0x000fe20000010084 */
[----:B------:R-:W1:Y:S01]  /*3d00*/  @P1 LDC.64 R102, c[0x0][0x408] ;  /* 0x00010200ff661b82 */ /* 0x000e620000000a00 */
[C---:B------:R-:W-:Y:S01]  /*3d10*/  @P2 FFMA.FTZ R136, R14.reuse, R123, R75 ;  /* 0x0000007b0e882223 */ /* 0x040fe2000001004b */
[----:B------:R-:W-:Y:S01]  /*3d20*/  @P2 FFMA.FTZ R138, R14, R133, R76 ;  /* 0x000000850e8a2223 */ /* 0x000fe2000001004c */
[----:B--2---:R-:W-:Y:S01]  /*3d30*/  @P1 FMUL.FTZ R119, R100, R119 ;  /* 0x0000007764771220 */ /* 0x004fe20000410000 */
[----:B------:R-:W-:Y:S01]  /*3d40*/  @P2 FFMA.FTZ R135, R117, R131, R132 ;  /* 0x0000008375872223 */ /* 0x000fe20000010084 */
[----:B------:R-:W-:Y:S01]  /*3d50*/  @P2 FADD.FTZ R144, R115, -R144 ;  /* 0x8000009073902221 */ /* 0x000fe20000010000 */
[----:B------:R-:W-:Y:S01]  /*3d60*/  @P1 LOP3.LUT P0, RZ, R108, 0xff, RZ, 0xc0, !PT ;  /* 0x000000ff6cff1812 */ /* 0x000fe2000780c0ff */
[----:B------:R-:W-:Y:S01]  /*3d70*/  @P1 FMUL.FTZ R130, R119, R118 ;  /* 0x0000007677821220 */ /* 0x000fe20000410000 */
[----:B------:R-:W2:Y:S01]  /*3d80*/  @P1 LDC.64 R100, c[0x0][0x408] ;  /* 0x00010200ff641b82 */ /* 0x000ea20000000a00 */
[----:B------:R-:W-:Y:S01]  /*3d90*/  @P2 FADD.FTZ R135, R114, -R135 ;  /* 0x8000008772872221 */ /* 0x000fe20000010000 */
[----:B------:R-:W-:Y:S01]  /*3da0*/  MOV R140, R77 ;  /* 0x0000004d008c7202 */ /* 0x000fe20000000f00 */
[----:B0-----:R-:W-:Y:S01]  /*3db0*/  @P1 FMUL.FTZ R121, R122, R121 ;  /* 0x000000797a791220 */ /* 0x001fe20000410000 */
[----:B------:R-:W-:Y:S01]  /*3dc0*/  MOV R142, R78 ;  /* 0x0000004e008e7202 */ /* 0x000fe20000000f00 */
[----:B------:R-:W-:Y:S01]  /*3dd0*/  @P2 FFMA.FTZ R140, R14, R144, R77 ;  /* 0x000000900e8c2223 */ /* 0x000fe2000001004d */
[----:B------:R-:W-:Y:S01]  /*3de0*/  @P1 LOP3.LUT P4, RZ, R108, 0xff00, RZ, 0xc0, !PT ;  /* 0x0000ff006cff1812 */ /* 0x000fe2000788c0ff */
[----:B------:R-:W-:Y:S01]  /*3df0*/  @P1 FMUL.FTZ R133, R121, R120 ;  /* 0x0000007879851220 */ /* 0x000fe20000410000 */
[----:B------:R-:W0:Y:S01]  /*3e00*/  @P1 LDC.64 R118, c[0x0][0x408] ;  /* 0x00010200ff761b82 */ /* 0x000e220000000a00 */
[----:B------:R-:W-:Y:S01]  /*3e10*/  @P2 FFMA.FTZ R142, R14, R135, R78 ;  /* 0x000000870e8e2223 */ /* 0x000fe2000001004e */
[----:B------:R-:W-:-:S02]  /*3e20*/  @P1 FSEL R130, R130, RZ, P0 ;  /* 0x000000ff82821208 */ /* 0x000fc40000000000 */
[----:B------:R-:W-:Y:S02]  /*3e30*/  @P1 FSEL R133, R133, RZ, P4 ;  /* 0x000000ff85851208 */ /* 0x000fe40002000000 */
[----:B------:R-:W-:Y:S02]  /*3e40*/  @P1 LOP3.LUT P0, RZ, R108, 0xff0000, RZ, 0xc0, !PT ;  /* 0x00ff00006cff1812 */ /* 0x000fe4000780c0ff */
[----:B------:R-:W3:Y:S01]  /*3e50*/  @P1 LDC.64 R120, c[0x0][0x408] ;  /* 0x00010200ff781b82 */ /* 0x000ee20000000a00 */
[----:B-1----:R-:W-:Y:S01]  /*3e60*/  @P1 FMUL.FTZ R103, R136, R103 ;  /* 0x0000006788671220 */ /* 0x002fe20000410000 */
[C---:B------:R-:W-:Y:S02]  /*3e70*/  @P1 LOP3.LUT P4, RZ, R109.reuse, 0xff, RZ, 0xc0, !PT ;  /* 0x000000ff6dff1812 */ /* 0x040fe4000788c0ff */
[----:B------:R-:W-:Y:S01]  /*3e80*/  @P1 LOP3.LUT P5, RZ, R109, 0xff00, RZ, 0xc0, !PT ;  /* 0x0000ff006dff1812 */ /* 0x000fe200078ac0ff */
[----:B------:R-:W-:Y:S01]  /*3e90*/  @P1 FMUL.FTZ R102, R103, R102 ;  /* 0x0000006667661220 */ /* 0x000fe20000410000 */
[----:B------:R-:W-:-:S02]  /*3ea0*/  @P1 LOP3.LUT P6, RZ, R109, 0xff0000, RZ, 0xc0, !PT ;  /* 0x00ff00006dff1812 */ /* 0x000fc400078cc0ff */
[----:B------:R-:W1:Y:S01]  /*3eb0*/  @P1 LDC.64 R122, c[0x0][0x408] ;  /* 0x00010200ff7a1b82 */ /* 0x000e620000000a00 */
[----:B--2---:R-:W-:Y:S01]  /*3ec0*/  @P1 FMUL.FTZ R101, R134, R101 ;  /* 0x0000006586651220 */ /* 0x004fe20000410000 */
        /* <DEDUP_REMOVED lines=15> */
[----:B-1----:R-:W-:Y:S01]  /*3fc0*/  @P1 FMUL.FTZ R123, R142, R123 ;  /* 0x0000007b8e7b1220 */ /* 0x002fe20000410000 */
        /* <DEDUP_REMOVED lines=24> */
.L_x_3378:
[----:B------:R-:W-:-:S04]  /*4150*/  UISETP.NE.U32.AND UP0, UPT, UR20, URZ, UPT ;  /* 0x000000ff1400728c */ /* 0x000fc8000bf05070 */
[----:B------:R-:W-:-:S06]  /*4160*/  UISETP.NE.AND.EX UP0, UPT, UR21, URZ, UPT, UP0 ;  /* 0x000000ff1500728c */ /* 0x000fcc000bf05300 */
[----:B------:R-:W-:-:S13]  /*4170*/  PLOP3.LUT P3, PT, PT, PT, UP0, 0x80, 0x8 ;  /* 0x000000000008781c */ /* 0x000fda0003f6f008 */
        /* <DEDUP_REMOVED lines=17> */
[----:B------:R-:W-:Y:S01]  /*4290*/  BSSY.RECONVERGENT B3, `(.L_x_3382) ;  /* 0x0000016000037945 */ /* 0x000fe20003800200 */
[C---:B------:R-:W-:Y:S01]  /*42a0*/  FMUL.FTZ R90, R14.reuse, R85 ;  /* 0x000000550e5a7220 */ /* 0x040fe20000410000 */
[----:B------:R-:W-:Y:S01]  /*42b0*/  FMUL.FTZ R88, R14, R87 ;  /* 0x000000570e587220 */ /* 0x000fe20000410000 */
[----:B------:R-:W-:Y:S01]  /*42c0*/  ISETP.GT.AND P0, PT, R130, RZ, PT ;  /* 0x000000ff8200720c */ /* 0x000fe20003f04270 */
[C---:B------:R-:W-:Y:S01]  /*42d0*/  FMUL.FTZ R91, R14.reuse, R123 ;  /* 0x0000007b0e5b7220 */ /* 0x040fe20000410000 */
[C---:B------:R-:W-:Y:S01]  /*42e0*/  FMUL.FTZ R89, R14.reuse, R89 ;  /* 0x000000590e597220 */ /* 0x040fe20000410000 */
[C---:B------:R-:W-:Y:S01]  /*42f0*/  FMUL.FTZ R87, R14.reuse, R101 ;  /* 0x000000650e577220 */ /* 0x040fe20000410000 */
[C---:B------:R-:W-:Y:S01]  /*4300*/  FMUL.FTZ R86, R14.reuse, R103 ;  /* 0x000000670e567220 */ /* 0x040fe20000410000 */
[C---:B------:R-:W-:Y:S01]  /*4310*/  FMUL.FTZ R85, R14.reuse, R119 ;  /* 0x000000770e557220 */ /* 0x040fe20000410000 */
[----:B------:R-:W-:Y:S01]  /*4320*/  FMUL.FTZ R84, R14, R121 ;  /* 0x000000790e547220 */ /* 0x000fe20000410000 */
        /* <DEDUP_REMOVED lines=12> */
.L_x_3383:
[----:B------:R-:W-:Y:S05]  /*43f0*/  BSYNC.RECONVERGENT B3 ;  /* 0x0000000000037941 */ /* 0x000fea0003800200 */
.L_x_3382:
        /* <DEDUP_REMOVED lines=13> */
.L_x_3385:
[----:B------:R-:W-:Y:S05]  /*44d0*/  BSYNC.RECONVERGENT B3 ;  /* 0x0000000000037941 */ /* 0x000fea0003800200 */
.L_x_3384:
        /* <DEDUP_REMOVED lines=13> */
.L_x_3387:
[----:B------:R-:W-:Y:S05]  /*45b0*/  BSYNC.RECONVERGENT B3 ;  /* 0x0000000000037941 */ /* 0x000fea0003800200 */
.L_x_3386:
        /* <DEDUP_REMOVED lines=13> */
.L_x_3389:
[----:B------:R-:W-:Y:S05]  /*4690*/  BSYNC.RECONVERGENT B3 ;  /* 0x0000000000037941 */ /* 0x000fea0003800200 */
.L_x_3388:
        /* <DEDUP_REMOVED lines=13> */
.L_x_3391:
[----:B------:R-:W-:Y:S05]  /*4770*/  BSYNC.RECONVERGENT B3 ;  /* 0x0000000000037941 */ /* 0x000fea0003800200 */
.L_x_3390:
        /* <DEDUP_REMOVED lines=13> */
.L_x_3393:
[----:B------:R-:W-:Y:S05]  /*4850*/  BSYNC.RECONVERGENT B3 ;  /* 0x0000000000037941 */ /* 0x000fea0003800200 */
.L_x_3392:
        /* <DEDUP_REMOVED lines=13> */
.L_x_3395:
[----:B------:R-:W-:Y:S05]  /*4930*/  BSYNC.RECONVERGENT B3 ;  /* 0x0000000000037941 */ /* 0x000fea0003800200 */
.L_x_3394:
[----:B------:R-:W-:Y:S02]  /*4940*/  FSEL R91, R91, RZ, P0 ;  /* 0x000000ff5b5b7208 */ /* 0x000fe40000000000 */
[----:B------:R-:W-:Y:S02]  /*4950*/  FSEL R90, R90, RZ, P0 ;  /* 0x000000ff5a5a7208 */ /* 0x000fe40000000000 */
[----:B------:R-:W-:Y:S02]  /*4960*/  FSEL R89, R89, RZ, P0 ;  /* 0x000000ff59597208 */ /* 0x000fe40000000000 */
[----:B------:R-:W-:Y:S02]  /*4970*/  FSEL R88, R88, RZ, P0 ;  /* 0x000000ff58587208 */ /* 0x000fe40000000000 */
[----:B------:R-:W-:Y:S02]  /*4980*/  FSEL R87, R87, RZ, P0 ;  /* 0x000000ff57577208 */ /* 0x000fe40000000000 */
[----:B------:R-:W-:-:S02]  /*4990*/  FSEL R86, R86, RZ, P0 ;  /* 0x000000ff56567208 */ /* 0x000fc40000000000 */
[----:B------:R-:W-:Y:S02]  /*49a0*/  FSEL R85, R85, RZ, P0 ;  /* 0x000000ff55557208 */ /* 0x000fe40000000000 */
[----:B------:R-:W-:Y:S01]  /*49b0*/  FSEL R84, R84, RZ, P0 ;  /* 0x000000ff54547208 */ /* 0x000fe20000000000 */
[----:B------:R-:W-:Y:S06]  /*49c0*/  @!P1 BRA `(.L_x_3380) ;  /* 0x0000000400dc9947 */ /* 0x000fec0003800000 */
        /* <DEDUP_REMOVED lines=8> */
.L_x_3381:
        /* <DEDUP_REMOVED lines=24> */
.L_x_3397:
[----:B------:R-:W-:Y:S05]  /*4bd0*/  BSYNC.RECONVERGENT B3 ;  /* 0x0000000000037941 */ /* 0x000fea0003800200 */
.L_x_3396:
        /* <DEDUP_REMOVED lines=13> */
.L_x_3399:
[----:B------:R-:W-:Y:S05]  /*4cb0*/  BSYNC.RECONVERGENT B3 ;  /* 0x0000000000037941 */ /* 0x000fea0003800200 */
.L_x_3398:
        /* <DEDUP_REMOVED lines=13> */
.L_x_3401:
[----:B------:R-:W-:Y:S05]  /*4d90*/  BSYNC.RECONVERGENT B3 ;  /* 0x0000000000037941 */ /* 0x000fea0003800200 */
.L_x_3400:
        /* <DEDUP_REMOVED lines=13> */
.L_x_3403:
[----:B------:R-:W-:Y:S05]  /*4e70*/  BSYNC.RECONVERGENT B3 ;  /* 0x0000000000037941 */ /* 0x000fea0003800200 */
.L_x_3402:
        /* <DEDUP_REMOVED lines=13> */
.L_x_3405:
[----:B------:R-:W-:Y:S05]  /*4f50*/  BSYNC.RECONVERGENT B3 ;  /* 0x0000000000037941 */ /* 0x000fea0003800200 */
.L_x_3404:
        /* <DEDUP_REMOVED lines=13> */
.L_x_3407:
[----:B------:R-:W-:Y:S05]  /*5030*/  BSYNC.RECONVERGENT B3 ;  /* 0x0000000000037941 */ /* 0x000fea0003800200 */
.L_x_3406:
        /* <DEDUP_REMOVED lines=13> */
.L_x_3409:
[----:B------:R-:W-:Y:S05]  /*5110*/  BSYNC.RECONVERGENT B3 ;  /* 0x0000000000037941 */ /* 0x000fea0003800200 */
.L_x_3408:
[----:B------:R-:W-:-:S04]  /*5120*/  @P1 F2FP.BF16.F32.PACK_AB R100, RZ, R100 ;  /* 0x00000064ff64123e */ /* 0x000fc800000010ff */
[----:B------:R-:W-:-:S07]  /*5130*/  @P1 PRMT R83, R83, 0x5410, R100 ;  /* 0x0000541053531816 */ /* 0x000fce0000000064 */
.L_x_3380:
[----:B------:R-:W-:Y:S05]  /*5140*/  BSYNC.RECONVERGENT B1 ;  /* 0x0000000000017941 */ /* 0x000fea0003800200 */
.L_x_3377:
[----:B------:R-:W1:Y:S08]  /*5150*/  @P3 LDC.64 R102, c[0x0][0x478] ;  /* 0x00011e00ff663b82 */ /* 0x000e700000000a00 */
[----:B------:R-:W2:Y:S01]  /*5160*/  @P1 LDC.64 R100, c[0x0][0x468] ;  /* 0x00011a00ff641b82 */ /* 0x000ea20000000a00 */
[----:B-1----:R-:W-:-:S05]  /*5170*/  @P3 IMAD.WIDE.U32 R102, R129, 0x20, R102 ;  /* 0x0000002081663825 */ /* 0x002fca00078e0066 */
[----:B------:R3:W-:Y:S01]  /*5180*/  @P3 STG.E.128 desc[UR6][R102.64], R84 ;  /* 0x0000005466003986 */ /* 0x0007e2000c101d06 */
[----:B--2---:R-:W-:-:S03]  /*5190*/  @P1 IMAD.WIDE.U32 R100, R128, 0x10, R100 ;  /* 0x0000001080641825 */ /* 0x004fc600078e0064 */
[----:B------:R3:W-:Y:S04]  /*51a0*/  @P3 STG.E.128 desc[UR6][R102.64+0x10], R88 ;  /* 0x0000105866003986 */ /* 0x0007e8000c101d06 */
[----:B------:R3:W-:Y:S02]  /*51b0*/  @P1 STG.E.128 desc[UR6][R100.64], R80 ;  /* 0x0000005064001986 */ /* 0x0007e4000c101d06 */
.L_x_3376:
[----:B------:R-:W-:Y:S05]  /*51c0*/  BSYNC.RECONVERGENT B2 ;  /* 0x0000000000027941 */ /* 0x000fea0003800200 */
.L_x_3375:
[----:B-1-3--:R-:W1:Y:S02]  /*51d0*/  LDC.64 R100, c[0x0][0x380] ;  /* 0x0000e000ff647b82 */ /* 0x00ae640000000a00 */
[----:B-1----:R-:W-:-:S05]  /*51e0*/  IMAD R5, R100, 0x4, R5 ;  /* 0x0000000464057824 */ /* 0x002fca00078e0205 */
[----:B------:R-:W-:-:S13]  /*51f0*/  ISETP.GE.AND P0, PT, R5, R101, PT ;  /* 0x000000650500720c */ /* 0x000fda0003f06270 */
[----:B------:R-:W-:Y:S05]  /*5200*/  @!P0 BRA `(.L_x_3410) ;  /* 0xffffffb000a08947 */ /* 0x000fea000383ffff */
.L_x_3330:
[----:B------:R-:W-:Y:S05]  /*5210*/  BSYNC B0 ;  /* 0x0000000000007941 */ /* 0x000fea0003800000 */
.L_x_3329:
        /* <DEDUP_REMOVED lines=10> */
[----:B-1----:R-:W-:-:S04]  /*52c0*/  LEA R5, R6, R5, 0x18 ;  /* 0x0000000506057211 */ /* 0x002fc800078ec0ff */
[-C--:B------:R-:W-:Y:S02]  /*52d0*/  IADD3 R3, PT, PT, R3, R5.reuse, RZ ;  /* 0x0000000503037210 */ /* 0x080fe40007ffe0ff */
[----:B------:R-:W-:-:S03]  /*52e0*/  LEA R5, R0, R5, 0x2 ;  /* 0x0000000500057211 */ /* 0x000fc600078e10ff */
[----:B------:R-:W-:Y:S04]  /*52f0*/  STS.128 [R3], R44 ;  /* 0x0000002c03007388 */ /* 0x000fe80000000c00 */
[----:B------:R2:W-:Y:S04]  /*5300*/  STS.128 [R3+0x10], R40 ;  /* 0x0000102803007388 */ /* 0x0005e80000000c00 */
[----:B------:R-:W-:Y:S04]  /*5310*/  STS.128 [R3+0x400], R36 ;  /* 0x0004002403007388 */ /* 0x000fe80000000c00 */
[----:B------:R-:W-:Y:S01]  /*5320*/  STS.128 [R3+0x410], R32 ;  /* 0x0004102003007388 */ /* 0x000fe20000000c00 */
[----:B------:R-:W-:Y:S01]  /*5330*/  BAR.SYNC.DEFER_BLOCKING 0x0 ;  /* 0x0000000000007b1d */ /* 0x000fe20000010000 */
[----:B--2---:R-:W-:-:S02]  /*5340*/  IMAD R43, R2, UR4, RZ ;  /* 0x00000004022b7c24 */ /* 0x004fc4000f8e02ff */
[----:B------:R-:W-:-:S03]  /*5350*/  IMAD.IADD R2, R29, 0x1, R2 ;  /* 0x000000011d027824 */ /* 0x000fc600078e0202 */
[----:B------:R-:W-:Y:S02]  /*5360*/  IADD3 R43, P3, PT, R43, R0, RZ ;  /* 0x000000002b2b7210 */ /* 0x000fe40007f7e0ff */
[----:B------:R-:W-:Y:S02]  /*5370*/  ISETP.GE.U32.AND P2, PT, R2, 0x80, PT ;  /* 0x000000800200780c */ /* 0x000fe40003f46070 */
[----:B------:R-:W-:Y:S02]  /*5380*/  IADD3.X R18, PT, PT, RZ, RZ, RZ, P3, !PT ;  /* 0x000000ffff127210 */ /* 0x000fe40001ffe4ff */
[C---:B------:R-:W-:Y:S02]  /*5390*/  SHF.L.U32 R22, R43.reuse, 0x2, RZ ;  /* 0x000000022b167819 */ /* 0x040fe400000006ff */
[----:B------:R-:W-:Y:S02]  /*53a0*/  SHF.L.U64.HI R43, R43, 0x2, R18 ;  /* 0x000000022b2b7819 */ /* 0x000fe40000010212 */
[----:B---3--:R-:W-:-:S02]  /*53b0*/  IADD3 R24, P4, PT, R22, UR18, RZ ;  /* 0x0000001216187c10 */ /* 0x008fc4000ff9e0ff */
[----:B------:R-:W-:Y:S02]  /*53c0*/  IADD3 R22, P5, PT, R22, UR16, RZ ;  /* 0x0000001016167c10 */ /* 0x000fe4000ffbe0ff */
[C---:B------:R-:W-:Y:S01]  /*53d0*/  IADD3.X R45, PT, PT, R43.reuse, UR19, RZ, P4, !PT ;  /* 0x000000132b2d7c10 */ /* 0x040fe2000a7fe4ff */
[----:B------:R-:W1:Y:S01]  /*53e0*/  LDS R4, [R5] ;  /* 0x0000000005047984 */ /* 0x000e620000000800 */
[C---:B------:R-:W-:Y:S02]  /*53f0*/  ISETP.GE.U32.AND P1, PT, R2.reuse, 0x100, PT ;  /* 0x000001000200780c */ /* 0x040fe40003f26070 */
[C---:B------:R-:W-:Y:S01]  /*5400*/  ISETP.GE.U32.AND P0, PT, R2.reuse, 0x180, PT ;  /* 0x000001800200780c */ /* 0x040fe20003f06070 */
[----:B------:R-:W2:Y:S01]  /*5410*/  LDS R9, [R5+0x800] ;  /* 0x0008000005097984 */ /* 0x000ea20000000800 */
[----:B------:R-:W-:Y:S02]  /*5420*/  ISETP.GE.U32.AND P3, PT, R2, 0x200, PT ;  /* 0x000002000200780c */ /* 0x000fe40003f66070 */
[----:B------:R-:W-:Y:S01]  /*5430*/  @P2 MOV R2, R24 ;  /* 0x0000001800022202 */ /* 0x000fe20000000f00 */
[----:B------:R-:W3:Y:S01]  /*5440*/  LDS R6, [R5+0x200] ;  /* 0x0002000005067984 */ /* 0x000ee20000000800 */
[----:B------:R-:W-:-:S02]  /*5450*/  IADD3.X R43, PT, PT, R43, UR17, RZ, P5, !PT ;  /* 0x000000112b2b7c10 */ /* 0x000fc4000affe4ff */
[----:B------:R-:W-:Y:S01]  /*5460*/  @P2 IADD3 R24, P4, PT, R24, 0x200, RZ ;  /* 0x0000020018182810 */ /* 0x000fe20007f9e0ff */
        /* <DEDUP_REMOVED lines=63> */
[----:B0-----:R-:W-:Y:S01]  /*5860*/  @P2 IMAD.MOV.U32 R2, RZ, RZ, R22 ;  /* 0x000000ffff022224 */ /* 0x001fe200078e0016 */
[-C--:B------:R-:W-:Y:S01]  /*5870*/  @P2 MOV R3, R43.reuse ;  /* 0x0000002b00032202 */ /* 0x080fe20000000f00 */
[----:B------:R-:W-:Y:S01]  /*5880*/  FADD.FTZ R39, R0, R39 ;  /* 0x0000002700277221 */ /* 0x000fe20000010000 */
        /* <DEDUP_REMOVED lines=16> */
[----:B------:R-:W-:Y:S01]  /*5990*/  @P0 IADD3 R22, P4, PT, R22, 0x200, RZ ;  /* 0x0000020016160810 */ /* 0x000fe20007f9e0ff */
[----:B------:R0:W-:Y:S01]  /*59a0*/  @P1 STG.E desc[UR6][R2.64], R39 ;  /* 0x0000002702001986 */ /* 0x0001e2000c101906 */
[----:B------:R-:W-:Y:S01]  /*59b0*/  @P1 IADD3.X R45, PT, PT, RZ, R45, RZ, P2, !PT ;  /* 0x0000002dff2d1210 */ /* 0x000fe200017fe4ff */
[----:B----4-:R-:W-:Y:S01]  /*59c0*/  FADD.FTZ R15, R10, R15 ;  /* 0x0000000f0a0f7221 */ /* 0x010fe20000010000 */
[----:B------:R-:W-:Y:S01]  /*59d0*/  @P0 MOV R7, R43 ;  /* 0x0000002b00070202 */ /* 0x000fe20000000f00 */
[----:B------:R1:W-:Y:S01]  /*59e0*/  @P1 STG.E desc[UR6][R4.64], R23 ;  /* 0x0000001704001986 */ /* 0x0003e2000c101906 */
[----:B------:R-:W-:Y:S02]  /*59f0*/  @P0 IMAD.X R43, RZ, RZ, R43, P4 ;  /* 0x000000ffff2b0224 */ /* 0x000fe400020e062b */
[----:B0-----:R-:W-:Y:S01]  /*5a00*/  @P0 IMAD.MOV.U32 R2, RZ, RZ, R24 ;  /* 0x000000ffff020224 */ /* 0x001fe200078e0018 */
        /* <DEDUP_REMOVED lines=13> */
.L_x_3339:
[----:B------:R-:W-:Y:S01]  /*5ae0*/  HFMA2 R134, -RZ, RZ, 0, 5.9604644775390625e-08 ;  /* 0x00000001ff867431 */ /* 0x000fe200000001ff */
[----:B------:R-:W-:Y:S01]  /*5af0*/  BSSY B1, `(.L_x_3411) ;  /* 0x0000007000017945 */ /* 0x000fe20003800000 */
[----:B------:R-:W-:Y:S01]  /*5b00*/  IMAD.MOV.U32 R135, RZ, RZ, R131 ;  /* 0x000000ffff877224 */ /* 0x000fe200078e0083 */
[----:B------:R-:W-:Y:S02]  /*5b10*/  MOV R137, 0x1f ;  /* 0x0000001f00897802 */ /* 0x000fe40000000f00 */
[----:B------:R-:W-:-:S07]  /*5b20*/  MOV R132, 0xffffffff ;  /* 0xffffffff00847802 */ /* 0x000fce0000000f00 */
[----:B01--45:R-:W-:Y:S05]  /*5b30*/  WARPSYNC.COLLECTIVE R132, `(.L_x_3412) ;  /* 0x0000000084087348 */ /* 0x033fea0003c00000 */
[----:B------:R2:W3:Y:S02]  /*5b40*/  SHFL.BFLY P0, R133, R135, R134, R137 ;  /* 0x0c00008687857389 */ /* 0x0004e40000000089 */
[----:B012345:R-:W-:Y:S05]  /*5b50*/  ENDCOLLECTIVE ;  /* 0x000000000000791b */ /* 0x03ffea0003800000 */
.L_x_3412:
[----:B------:R-:W-:Y:S05]  /*5b60*/  BSYNC B1 ;  /* 0x0000000000017941 */ /* 0x000fea0003800000 */
.L_x_3411:
        /* <DEDUP_REMOVED lines=8> */
.L_x_3413:
[----:B------:R-:W-:Y:S01]  /*5bf0*/  FADD.FTZ R100, R100, R131 ;  /* 0x0000008364647221 */ /* 0x000fe20000010000 */
[----:B------:R-:W-:-:S03]  /*5c00*/  HFMA2 R134, -RZ, RZ, 0, 1.1920928955078125e-07 ;  /* 0x00000002ff867431 */ /* 0x000fc600000001ff */
[----:B------:R-:W-:Y:S01]  /*5c10*/  IMAD.MOV.U32 R135, RZ, RZ, R100 ;  /* 0x000000ffff877224 */ /* 0x000fe200078e0064 */
[----:B------:R-:W-:-:S07]  /*5c20*/  MOV R101, R133 ;  /* 0x0000008500657202 */ /* 0x000fce0000000f00 */
[----:B------:R-:W-:Y:S05]  /*5c30*/  WARPSYNC.COLLECTIVE R132, `(.L_x_3414) ;  /* 0x0000000084087348 */ /* 0x000fea0003c00000 */
[----:B------:R0:W1:Y:S02]  /*5c40*/  SHFL.BFLY P0, R133, R135, R134, R137 ;  /* 0x0c00008687857389 */ /* 0x0000640000000089 */
[----:B01----:R-:W-:Y:S05]  /*5c50*/  ENDCOLLECTIVE ;  /* 0x000000000000791b */ /* 0x003fea0003800000 */
.L_x_3414:
[----:B------:R-:W-:-:S05]  /*5c60*/  FADD.FTZ R101, R101, R128 ;  /* 0x0000008065657221 */ /* 0x000fca0000010000 */
[----:B------:R-:W-:Y:S02]  /*5c70*/  MOV R135, R101 ;  /* 0x0000006500877202 */ /* 0x000fe40000000f00 */
[----:B------:R-:W-:-:S07]  /*5c80*/  MOV R103, R133 ;  /* 0x0000008500677202 */ /* 0x000fce0000000f00 */
[----:B------:R-:W-:Y:S05]  /*5c90*/  WARPSYNC.COLLECTIVE R132, `(.L_x_3415) ;  /* 0x0000000084087348 */ /* 0x000fea0003c00000 */
[----:B------:R0:W1:Y:S02]  /*5ca0*/  SHFL.BFLY P0, R133, R135, R134, R137 ;  /* 0x0c00008687857389 */ /* 0x0000640000000089 */
[----:B01----:R-:W-:Y:S05]  /*5cb0*/  ENDCOLLECTIVE ;  /* 0x000000000000791b */ /* 0x003fea0003800000 */
.L_x_3415:
[----:B------:R-:W-:Y:S01]  /*5cc0*/  FADD.FTZ R103, R100, R103 ;  /* 0x0000006764677221 */ /* 0x000fe20000010000 */
[----:B------:R-:W-:-:S03]  /*5cd0*/  HFMA2 R134, -RZ, RZ, 0, 2.384185791015625e-07 ;  /* 0x00000004ff867431 */ /* 0x000fc600000001ff */
[----:B------:R-:W-:Y:S01]  /*5ce0*/  IMAD.MOV.U32 R135, RZ, RZ, R103 ;  /* 0x000000ffff877224 */ /* 0x000fe200078e0067 */
[----:B------:R-:W-:-:S07]  /*5cf0*/  MOV R102, R133 ;  /* 0x0000008500667202 */ /* 0x000fce0000000f00 */
[----:B------:R-:W-:Y:S05]  /*5d00*/  WARPSYNC.COLLECTIVE R132, `(.L_x_3416) ;  /* 0x0000000084087348 */ /* 0x000fea0003c00000 */
[----:B------:R0:W1:Y:S02]  /*5d10*/  SHFL.BFLY P0, R133, R135, R134, R137 ;  /* 0x0c00008687857389 */ /* 0x0000640000000089 */
[----:B01----:R-:W-:Y:S05]  /*5d20*/  ENDCOLLECTIVE ;  /* 0x000000000000791b */ /* 0x003fea0003800000 */
.L_x_3416:
[----:B------:R-:W-:-:S05]  /*5d30*/  FADD.FTZ R102, R101, R102 ;  /* 0x0000006665667221 */ /* 0x000fca0000010000 */
[----:B------:R-:W-:Y:S02]  /*5d40*/  MOV R135, R102 ;  /* 0x0000006600877202 */ /* 0x000fe40000000f00 */
[----:B------:R-:W-:-:S07]  /*5d50*/  MOV R118, R133 ;  /* 0x0000008500767202 */ /* 0x000fce0000000f00 */
[----:B------:R-:W-:Y:S05]  /*5d60*/  WARPSYNC.COLLECTIVE R132, `(.L_x_3417) ;  /* 0x0000000084087348 */ /* 0x000fea0003c00000 */
[----:B------:R0:W1:Y:S02]  /*5d70*/  SHFL.BFLY P0, R133, R135, R134, R137 ;  /* 0x0c00008687857389 */ /* 0x0000640000000089 */
[----:B01----:R-:W-:Y:S05]  /*5d80*/  ENDCOLLECTIVE ;  /* 0x000000000000791b */ /* 0x003fea0003800000 */
.L_x_3417:
[----:B------:R-:W-:Y:S01]  /*5d90*/  FADD.FTZ R118, R103, R118 ;  /* 0x0000007667767221 */ /* 0x000fe20000010000 */
[----:B------:R-:W-:-:S03]  /*5da0*/  HFMA2 R134, -RZ, RZ, 0, 4.76837158203125e-07 ;  /* 0x00000008ff867431 */ /* 0x000fc600000001ff */
[----:B------:R-:W-:Y:S01]  /*5db0*/  IMAD.MOV.U32 R135, RZ, RZ, R118 ;  /* 0x000000ffff877224 */ /* 0x000fe200078e0076 */
[----:B------:R-:W-:-:S07]  /*5dc0*/  MOV R119, R133 ;  /* 0x0000008500777202 */ /* 0x000fce0000000f00 */
[----:B------:R-:W-:Y:S05]  /*5dd0*/  WARPSYNC.COLLECTIVE R132, `(.L_x_3418) ;  /* 0x0000000084087348 */ /* 0x000fea0003c00000 */
[----:B------:R0:W1:Y:S02]  /*5de0*/  SHFL.BFLY P0, R133, R135, R134, R137 ;  /* 0x0c00008687857389 */ /* 0x0000640000000089 */
[----:B01----:R-:W-:Y:S05]  /*5df0*/  ENDCOLLECTIVE ;  /* 0x000000000000791b */ /* 0x003fea0003800000 */
.L_x_3418:
[----:B------:R-:W-:-:S05]  /*5e00*/  FADD.FTZ R119, R102, R119 ;  /* 0x0000007766777221 */ /* 0x000fca0000010000 */
[----:B------:R-:W-:Y:S02]  /*5e10*/  MOV R135, R119 ;  /* 0x0000007700877202 */ /* 0x000fe40000000f00 */
[----:B------:R-:W-:-:S07]  /*5e20*/  MOV R121, R133 ;  /* 0x0000008500797202 */ /* 0x000fce0000000f00 */
[----:B------:R-:W-:Y:S05]  /*5e30*/  WARPSYNC.COLLECTIVE R132, `(.L_x_3419) ;  /* 0x0000000084087348 */ /* 0x000fea0003c00000 */
[----:B------:R0:W1:Y:S02]  /*5e40*/  SHFL.BFLY P0, R133, R135, R134, R137 ;  /* 0x0c00008687857389 */ /* 0x0000640000000089 */
[----:B01----:R-:W-:Y:S05]  /*5e50*/  ENDCOLLECTIVE ;  /* 0x000000000000791b */ /* 0x003fea0003800000 */
.L_x_3419:
[----:B------:R-:W-:Y:S01]  /*5e60*/  FADD.FTZ R121, R118, R121 ;  /* 0x0000007976797221 */ /* 0x000fe20000010000 */
[----:B------:R-:W-:-:S03]  /*5e70*/  HFMA2 R134, -RZ, RZ, 0, 9.5367431640625e-07 ;  /* 0x00000010ff867431 */ /* 0x000fc600000001ff */
[----:B------:R-:W-:Y:S01]  /*5e80*/  IMAD.MOV.U32 R135, RZ, RZ, R121 ;  /* 0x000000ffff877224 */ /* 0x000fe200078e0079 */
[----:B------:R-:W-:-:S07]  /*5e90*/  MOV R120, R133 ;  /* 0x0000008500787202 */ /* 0x000fce0000000f00 */
[----:B------:R-:W-:Y:S05]  /*5ea0*/  WARPSYNC.COLLECTIVE R132, `(.L_x_3420) ;  /* 0x0000000084087348 */ /* 0x000fea0003c00000 */
[----:B------:R0:W1:Y:S02]  /*5eb0*/  SHFL.BFLY P0, R133, R135, R134, R137 ;  /* 0x0c00008687857389 */ /* 0x0000640000000089 */
[----:B01----:R-:W-:Y:S05]  /*5ec0*/  ENDCOLLECTIVE ;  /* 0x000000000000791b */ /* 0x003fea0003800000 */
.L_x_3420:
[----:B------:R-:W-:-:S05]  /*5ed0*/  FADD.FTZ R120, R119, R120 ;  /* 0x0000007877787221 */ /* 0x000fca0000010000 */
[----:B------:R-:W-:Y:S02]  /*5ee0*/  MOV R135, R120 ;  /* 0x0000007800877202 */ /* 0x000fe40000000f00 */
[----:B------:R-:W-:-:S07]  /*5ef0*/  MOV R100, R133 ;  /* 0x0000008500647202 */ /* 0x000fce0000000f00 */
[----:B------:R-:W-:Y:S05]  /*5f00*/  WARPSYNC.COLLECTIVE R132, `(.L_x_3421) ;  /* 0x0000000084087348 */ /* 0x000fea0003c00000 */
[----:B------:R0:W1:Y:S02]  /*5f10*/  SHFL.BFLY P0, R133, R135, R134, R137 ;  /* 0x0c00008687857389 */ /* 0x0000640000000089 */
[----:B01----:R-:W-:Y:S05]  /*5f20*/  ENDCOLLECTIVE ;  /* 0x000000000000791b */ /* 0x003fea0003800000 */
.L_x_3421:
[----:B------:R-:W-:Y:S01]  /*5f30*/  MOV R101, R133 ;  /* 0x0000008500657202 */ /* 0x000fe20000000f00 */
[----:B------:R-:W-:Y:S06]  /*5f40*/  BRA `(.L_x_3422) ;  /* 0xffffffb800207947 */ /* 0x000fec000383ffff */
.L_x_3423:
        /* <DEDUP_REMOVED lines=11> */
.L_x_11219:


//--------------------- .text._ZN10layer_norm22ln_bwd_finalize_kernelINS_22Kernel_traits_finalizeILj512E13__nv_bfloat16S2_fS2_fjLb0ELj1024ELj4ENS_18Kernel_traits_baseILj512ES2_S2_fS2_fjLj1024EEEEELb0ELb1EEEvNS_9BwdParamsE --------------------------
	.section	.text._ZN10layer_norm22ln_bwd_finalize_kernelINS_22Kernel_traits_finalizeILj512E13__nv_bfloat16S2_fS2_fjLb0ELj1024ELj4ENS_18Kernel_traits_baseILj512ES2_S2_fS2_fjLj1024EEEEELb0ELb1EEEvNS_9BwdParamsE,"ax",@progbits
	.align	128
        .global         _ZN10layer_norm22ln_bwd_finalize_kernelINS_22Kernel_traits_finalizeILj512E13__nv_bfloat16S2_fS2_fjLb0ELj1024ELj4ENS_18Kernel_traits_baseILj512ES2_S2_fS2_fjLj1024EEEEELb0ELb1EEEvNS_9BwdParamsE
        .type           _ZN10layer_norm22ln_bwd_finalize_kernelINS_22Kernel_traits_finalizeILj512E13__nv_bfloat16S2_fS2_fjLb0ELj1024ELj4ENS_18Kernel_traits_baseILj512ES2_S2_fS2_fjLj1024EEEEELb0ELb1EEEvNS_9BwdParamsE,@function
        .size           _ZN10layer_norm22ln_bwd_finalize_kernelINS_22Kernel_traits_finalizeILj512E13__nv_bfloat16S2_fS2_fjLb0ELj1024ELj4ENS_18Kernel_traits_baseILj512ES2_S2_fS2_fjLj1024EEEEELb0ELb1EEEvNS_9BwdParamsE,(.L_x_11220 - _ZN10layer_norm22ln_bwd_finalize_kernelINS_22Kernel_traits_finalizeILj512E13__nv_bfloat16S2_fS2_fjLb0ELj1024ELj4ENS_18Kernel_traits_baseILj512ES2_S2_fS2_fjLj1024EEEEELb0ELb1EEEvNS_9BwdParamsE)
        .other          _ZN10layer_norm22ln_bwd_finalize_kernelINS_22Kernel_traits_finalizeILj512E13__nv_bfloat16S2_fS2_fjLb0ELj1024ELj4ENS_18Kernel_traits_baseILj512ES2_S2_fS2_fjLj1024EEEEELb0ELb1EEEvNS_9BwdParamsE,@"STO_CUDA_ENTRY STV_DEFAULT"
_ZN10layer_norm22ln_bwd_finalize_kernelINS_22Kernel_traits_finalizeILj512E13__nv_bfloat16S2_fS2_fjLb0ELj1024ELj4ENS_18Kernel_traits_baseILj512ES2_S2_fS2_fjLj1024EEEEELb0ELb1EEEvNS_9BwdParamsE:
.text._ZN10layer_norm22ln_bwd_finalize_kernelINS_22Kernel_traits_finalizeILj512E13__nv_bfloat16S2_fS2_fjLb0ELj1024ELj4ENS_18Kernel_traits_baseILj512ES2_S2_fS2_fjLj1024EEEEELb0ELb1EEEvNS_9BwdParamsE:
        /* <DEDUP_REMOVED lines=77> */
.L_x_3428:
        /* <DEDUP_REMOVED lines=118> */
.L_x_3427:
[----:B------:R-:W-:Y:S05]  /*0c30*/  BSYNC.RECONVERGENT B1 ;  /* 0x0000000000017941 */ /* 0x000fea0003800200 */
.L_x_3426:
        /* <DEDUP_REMOVED lines=69> */
.L_x_3430:
[----:B------:R-:W-:Y:S05]  /*1090*/  BSYNC.RECONVERGENT B1 ;  /* 0x0000000000017941 */ /* 0x000fea0003800200 */
.L_x_3429:
        /* <DEDUP_REMOVED lines=38> */
.L_x_3432:
[----:B------:R-:W-:Y:S05]  /*1300*/  BSYNC.RECONVERGENT B1 ;  /* 0x0000000000017941 */ /* 0x000fea0003800200 */
.L_x_3431:
[----:B------:R-:W-:Y:S05]  /*1310*/  @!P1 BRA `(.L_x_3425) ;  /* 0x0000000000409947 */ /* 0x000fea0003800000 */
[----:B------:R-:W0:Y:S01]  /*1320*/  LDC R12, c[0x0][0x388] ;  /* 0x0000e200ff0c7b82 */ /* 0x000e220000000800 */
[----:B------:R-:W-:-:S07]  /*1330*/  IADD3 R0, PT, PT, -R0, RZ, RZ ;  /* 0x000000ff00007210 */ /* 0x000fce0007ffe1ff */
[----:B------:R-:W1:Y:S08]  /*1340*/  LDC.64 R8, c[0x0][0x440] ;  /* 0x00011000ff087b82 */ /* 0x000e700000000a00 */
[----:B------:R-:W2:Y:S01]  /*1350*/  LDC.64 R10, c[0x0][0x448] ;  /* 0x00011200ff0a7b82 */ /* 0x000ea20000000a00 */
[----:B0-----:R-:W-:-:S05]  /*1360*/  IMAD R2, R2, R12, R5 ;  /* 0x0000000c02027224 */ /* 0x001fca00078e0205 */
[----:B------:R-:W-:-:S07]  /*1370*/  IADD3 R13, PT, PT, R57, R2, RZ ;  /* 0x00000002390d7210 */ /* 0x000fce0007ffe0ff */
.L_x_3433:
        /* <DEDUP_REMOVED lines=10> */
.L_x_3425:
[----:B------:R-:W-:Y:S05]  /*1420*/  BSYNC.RECONVERGENT B0 ;  /* 0x0000000000007941 */ /* 0x000fea0003800200 */
.L_x_3424:
        /* <DEDUP_REMOVED lines=59> */
.L_x_3434:
        /* <DEDUP_REMOVED lines=10> */
.L_x_11220:


//--------------------- .text._ZN10layer_norm13ln_bwd_kernelINS_13Kernel_traitsI13__nv_bfloat16S2_fS2_fjLj512ELj1ELj4ELj1ELj16ENS_18Kernel_traits_baseILj512ES2_S2_fS2_fjLj128EEEEELb1ELb0ELb1ELb1EEEvNS_9BwdParamsE --------------------------
	.section	.text._ZN10layer_norm13ln_bwd_kernelINS_13Kernel_traitsI13__nv_bfloat16S2_fS2_fjLj512ELj1ELj4ELj1ELj16ENS_18Kernel_traits_baseILj512ES2_S2_fS2_fjLj128EEEEELb1ELb0ELb1ELb1EEEvNS_9BwdParamsE,"ax",@progbits
	.align	128
        .global         _ZN10layer_norm13ln_bwd_kernelINS_13Kernel_traitsI13__nv_bfloat16S2_fS2_fjLj512ELj1ELj4ELj1ELj16ENS_18Kernel_traits_baseILj512ES2_S2_fS2_fjLj128EEEEELb1ELb0ELb1ELb1EEEvNS_9BwdParamsE
        .type           _ZN10layer_norm13ln_bwd_kernelINS_13Kernel_traitsI13__nv_bfloat16S2_fS2_fjLj512ELj1ELj4ELj1ELj16ENS_18Kernel_traits_baseILj512ES2_S2_fS2_fjLj128EEEEELb1ELb0ELb1ELb1EEEvNS_9BwdParamsE,@function
        .size           _ZN10layer_norm13ln_bwd_kernelINS_13Kernel_traitsI13__nv_bfloat16S2_fS2_fjLj512ELj1ELj4ELj1ELj16ENS_18Kernel_traits_baseILj512ES2_S2_fS2_fjLj128EEEEELb1ELb0ELb1ELb1EEEvNS_9BwdParamsE,(.L_x_11221 - _ZN10layer_norm13ln_bwd_kernelINS_13Kernel_traitsI13__nv_bfloat16S2_fS2_fjLj512ELj1ELj4ELj1ELj16ENS_18Kernel_traits_baseILj512ES2_S2_fS2_fjLj128EEEEELb1ELb0ELb1ELb1EEEvNS_9BwdParamsE)
        .other          _ZN10layer_norm13ln_bwd_kernelINS_13Kernel_traitsI13__nv_bfloat16S2_fS2_fjLj512ELj1ELj4ELj1ELj16ENS_18Kernel_traits_baseILj512ES2_S2_fS2_fjLj128EEEEELb1ELb0ELb1ELb1EEEvNS_9BwdParamsE,@"STO_CUDA_ENTRY STV_DEFAULT"
_ZN10layer_norm13ln_bwd_kernelINS_13Kernel_traitsI13__nv_bfloat16S2_fS2_fjLj512ELj1ELj4ELj1ELj16ENS_18Kernel_traits_baseILj512ES2_S2_fS2_fjLj128EEEEELb1ELb0ELb1ELb1EEEvNS_9BwdParamsE:
.text._ZN10layer_norm13ln_bwd_kernelINS_13Kernel_traitsI13__nv_bfloat16S2_fS2_fjLj512ELj1ELj4ELj1ELj16ENS_18Kernel_traits_baseILj512ES2_S2_fS2_fjLj128EEEEELb1ELb0ELb1ELb1EEEvNS_9BwdParamsE:
        /* <DEDUP_REMOVED lines=47> */
.L_x_3507:
[----:B------:R-:W0:Y:S08]  /*02f0*/  LDC.64 R116, c[0x0][0x3f8] ;  /* 0x0000fe00ff747b82 */ /* 0x000e300000000a00 */
        /* <DEDUP_REMOVED lines=12> */
[----:B------:R-:W0:Y:S01]  /*03c0*/  S2R R16, SR_TID.X ;  /* 0x0000000000107919 */ /* 0x000e220000002100 */
[----:B------:R-:W1:Y:S01]  /*03d0*/  LDC.64 R106, c[0x0][0x3a8] ;  /* 0x0000ea00ff6a7b82 */ /* 0x000e620000000a00 */
[----:B------:R-:W-:Y:S01]  /*03e0*/  IADD3 R3, PT, PT, R125, -0x1, RZ ;  /* 0xffffffff7d037810 */ /* 0x000fe20007ffe0ff */
[C---:B------:R-:W-:Y:S02]  /*03f0*/  IMAD R0, R2.reuse, UR8, RZ ;  /* 0x0000000802007c24 */ /* 0x040fe4000f8e02ff */
[----:B------:R-:W-:-:S04]  /*0400*/  IMAD.WIDE R112, R2, 0x4, R112 ;  /* 0x0000000402707825 */ /* 0x000fc800078e0270 */
[----:B------:R-:W2:Y:S01]  /*0410*/  LDC.64 R12, c[0x0][0x428] ;  /* 0x00010a00ff0c7b82 */ /* 0x000ea20000000a00 */
[----:B------:R-:W-:Y:S01]  /*0420*/  IMAD R14, R3, UR8, RZ ;  /* 0x00000008030e7c24 */ /* 0x000fe2000f8e02ff */
[----:B------:R-:W-:Y:S01]  /*0430*/  SHF.R.S32.HI R3, RZ, 0x1f, R0 ;  /* 0x0000001fff037819 */ /* 0x000fe20000011400 */
[----:B------:R-:W3:Y:S03]  /*0440*/  LDG.E R112, desc[UR6][R112.64] ;  /* 0x0000000670707981 */ /* 0x000ee6000c1e1900 */
[----:B------:R-:W-:Y:S02]  /*0450*/  SHF.R.S32.HI R15, RZ, 0x1f, R14 ;  /* 0x0000001fff0f7819 */ /* 0x000fe4000001140e */
[----:B------:R-:W-:Y:S01]  /*0460*/  LEA.HI R3, R3, R0, RZ, 0x3 ;  /* 0x0000000003037211 */ /* 0x000fe200078f18ff */
[----:B------:R-:W4:Y:S01]  /*0470*/  LDC.64 R128, c[0x0][0x3b0] ;  /* 0x0000ec00ff807b82 */ /* 0x000f220000000a00 */
[----:B------:R-:W-:-:S02]  /*0480*/  LEA.HI R15, R15, R14, RZ, 0x3 ;  /* 0x0000000e0f0f7211 */ /* 0x000fc400078f18ff */
[----:B0-----:R-:W-:-:S04]  /*0490*/  LOP3.LUT R110, R16, 0x1f, RZ, 0xc0, !PT ;  /* 0x0000001f106e7812 */ /* 0x001fc800078ec0ff */
[-C--:B------:R-:W-:Y:S02]  /*04a0*/  LEA.HI.SX32 R115, R3, R110.reuse, 0x1d ;  /* 0x0000006e03737211 */ /* 0x080fe400078feaff */
[----:B------:R-:W-:Y:S02]  /*04b0*/  LEA.HI.SX32 R15, R15, R110, 0x1d ;  /* 0x0000006e0f0f7211 */ /* 0x000fe400078feaff */
[C---:B------:R-:W-:Y:S01]  /*04c0*/  IADD3 R117, PT, PT, R115.reuse, 0x20, RZ ;  /* 0x0000002073757810 */ /* 0x040fe20007ffe0ff */
[----:B-1----:R-:W-:Y:S01]  /*04d0*/  IMAD.WIDE.U32 R104, R115, 0x20, R106 ;  /* 0x0000002073687825 */ /* 0x002fe200078e006a */
[----:B------:R-:W-:-:S03]  /*04e0*/  IADD3 R3, PT, PT, R15, 0x20, RZ ;  /* 0x000000200f037810 */ /* 0x000fc60007ffe0ff */
[----:B--2---:R-:W-:Y:S01]  /*04f0*/  IMAD.WIDE.U32 R96, R15, 0x10, R12 ;  /* 0x000000100f607825 */ /* 0x004fe200078e000c */
[----:B------:R-:W2:Y:S03]  /*0500*/  LDG.E.128 R24, desc[UR6][R104.64] ;  /* 0x0000000668187981 */ /* 0x000ea6000c1e1d00 */
[----:B------:R-:W-:Y:S01]  /*0510*/  IMAD.WIDE.U32 R106, R117, 0x20, R106 ;  /* 0x00000020756a7825 */ /* 0x000fe200078e006a */
[----:B------:R0:W2:Y:S03]  /*0520*/  LDG.E.128 R100, desc[UR6][R104.64+0x10] ;  /* 0x0000100668647981 */ /* 0x0000a6000c1e1d00 */
[----:B------:R-:W-:Y:S01]  /*0530*/  IMAD.WIDE.U32 R12, R3, 0x10, R12 ;  /* 0x00000010030c7825 */ /* 0x000fe200078e000c */
[----:B------:R-:W2:Y:S04]  /*0540*/  LDG.E.128 R16, desc[UR6][R106.64+0x10] ;  /* 0x000010066a107981 */ /* 0x000ea8000c1e1d00 */
[----:B------:R-:W2:Y:S04]  /*0550*/  LDG.E.128 R96, desc[UR6][R96.64] ;  /* 0x0000000660607981 */ /* 0x000ea8000c1e1d00 */
[----:B------:R-:W2:Y:S04]  /*0560*/  LDG.E.128 R12, desc[UR6][R12.64] ;  /* 0x000000060c0c7981 */ /* 0x000ea8000c1e1d00 */
[----:B------:R1:W2:Y:S01]  /*0570*/  LDG.E.128 R20, desc[UR6][R106.64] ;  /* 0x000000066a147981 */ /* 0x0002a2000c1e1d00 */
        /* <DEDUP_REMOVED lines=8> */
[----:B----4-:R-:W-:-:S04]  /*0600*/  IMAD.WIDE.U32 R130, R131, 0x8, R128 ;  /* 0x0000000883827825 */ /* 0x010fc800078e0080 */
[----:B------:R-:W-:Y:S02]  /*0610*/  IMAD.WIDE.U32 R128, R3, 0x8, R128 ;  /* 0x0000000803807825 */ /* 0x000fe400078e0080 */
[----:B------:R-:W5:Y:S04]  /*0620*/  LDG.E.64 R130, desc[UR6][R130.64] ;  /* 0x0000000682827981 */ /* 0x000f68000c1e1b00 */
[----:B------:R-:W5:Y:S01]  /*0630*/  LDG.E.64 R128, desc[UR6][R128.64] ;  /* 0x0000000680807981 */ /* 0x000f62000c1e1b00 */
[----:B------:R-:W-:Y:S02]  /*0640*/  MOV R132, UR14 ;  /* 0x0000000e00847c02 */ /* 0x000fe40008000f00 */
[----:B------:R-:W-:Y:S02]  /*0650*/  MOV R127, UR15 ;  /* 0x0000000f007f7c02 */ /* 0x000fe40008000f00 */
[----:B------:R-:W-:-:S04]  /*0660*/  ISETP.NE.U32.AND P0, PT, R132, RZ, PT ;  /* 0x000000ff8400720c */ /* 0x000fc80003f05070 */
[----:B------:R-:W-:-:S13]  /*0670*/  ISETP.NE.AND.EX P0, PT, R127, RZ, PT, P0 ;  /* 0x000000ff7f00720c */ /* 0x000fda0003f05300 */
[----:B0-----:R-:W0:Y:S08]  /*0680*/  @P0 LDC.64 R104, c[0x0][0x438] ;  /* 0x00010e00ff680b82 */ /* 0x001e300000000a00 */
[----:B------:R-:W1:Y:S01]  /*0690*/  @P0 LDC.64 R108, c[0x0][0x438] ;  /* 0x00010e00ff6c0b82 */ /* 0x000e620000000a00 */
[----:B0-----:R-:W-:-:S05]  /*06a0*/  @P0 IMAD.WIDE.U32 R104, R115, 0x20, R104 ;  /* 0x0000002073680825 */ /* 0x001fca00078e0068 */
[----:B------:R-:W5:Y:S01]  /*06b0*/  @P0 LDG.E.128 R40, desc[UR6][R104.64] ;  /* 0x0000000668280981 */ /* 0x000f62000c1e1d00 */
[----:B-1----:R-:W-:-:S03]  /*06c0*/  @P0 IMAD.WIDE.U32 R106, R117, 0x20, R108 ;  /* 0x00000020756a0825 */ /* 0x002fc600078e006c */
[----:B------:R0:W5:Y:S04]  /*06d0*/  @P0 LDG.E.128 R36, desc[UR6][R104.64+0x10] ;  /* 0x0000100668240981 */ /* 0x000168000c1e1d00 */
[----:B------:R-:W5:Y:S04]  /*06e0*/  @P0 LDG.E.128 R32, desc[UR6][R106.64] ;  /* 0x000000066a200981 */ /* 0x000f68000c1e1d00 */
[----:B------:R1:W5:Y:S01]  /*06f0*/  @P0 LDG.E.128 R28, desc[UR6][R106.64+0x10] ;  /* 0x000010066a1c0981 */ /* 0x000362000c1e1d00 */
[----:B------:R-:W-:Y:S02]  /*0700*/  ISETP.NE.AND P0, PT, RZ, UR9, PT ;  /* 0x00000009ff007c0c */ /* 0x000fe4000bf05270 */
[----:B------:R-:W-:-:S02]  /*0710*/  SHF.L.U32 R110, R51, 0x10, RZ ;  /* 0x00000010336e7819 */ /* 0x000fc400000006ff */
[----:B------:R-:W-:Y:S02]  /*0720*/  SHF.L.U32 R114, R4, 0x10, RZ ;  /* 0x0000001004727819 */ /* 0x000fe400000006ff */
[----:B------:R-:W-:Y:S02]  /*0730*/  SHF.L.U32 R116, R5, 0x10, RZ ;  /* 0x0000001005747819 */ /* 0x000fe400000006ff */
[----:B---3--:R-:W-:-:S05]  /*0740*/  FSEL R112, R112, RZ, !P0 ;  /* 0x000000ff70707208 */ /* 0x008fca0004000000 */
[C---:B--2---:R-:W-:Y:S01]  /*0750*/  FADD.FTZ R3, -R112.reuse, R24 ;  /* 0x0000001870037221 */ /* 0x044fe20000010100 */
[C---:B------:R-:W-:Y:S01]  /*0760*/  FADD.FTZ R113, -R112.reuse, R25 ;  /* 0x0000001970717221 */ /* 0x040fe20000010100 */
[C---:B------:R-:W-:Y:S01]  /*0770*/  FADD.FTZ R115, -R112.reuse, R26 ;  /* 0x0000001a70737221 */ /* 0x040fe20000010100 */
[----:B------:R-:W-:Y:S01]  /*0780*/  FADD.FTZ R143, -R112, R16 ;  /* 0x00000010708f7221 */ /* 0x000fe20000010100 */
[----:B------:R-:W-:Y:S02]  /*0790*/  SHF.L.U32 R16, R44, 0x10, RZ ;  /* 0x000000102c107819 */ /* 0x000fe400000006ff */
[C---:B------:R-:W-:Y:S02]  /*07a0*/  PRMT R24, R96.reuse, 0x7632, R24 ;  /* 0x0000763260187816 */ /* 0x040fe40000000018 */
[----:B------:R-:W-:Y:S02]  /*07b0*/  SHF.L.U32 R25, R96, 0x10, RZ ;  /* 0x0000001060197819 */ /* 0x000fe400000006ff */
[----:B------:R-:W-:-:S02]  /*07c0*/  PRMT R0, R15, 0x7632, R0 ;  /* 0x000076320f007816 */ /* 0x000fc40000000000 */
[----:B------:R-:W-:Y:S02]  /*07d0*/  SHF.L.U32 R147, R15, 0x10, RZ ;  /* 0x000000100f937819 */ /* 0x000fe400000006ff */
[C---:B0-----:R-:W-:Y:S02]  /*07e0*/  PRMT R104, R12.reuse, 0x7632, R104 ;  /* 0x000076320c687816 */ /* 0x041fe40000000068 */
[----:B------:R-:W-:Y:S01]  /*07f0*/  SHF.L.U32 R137, R12, 0x10, RZ ;  /* 0x000000100c897819 */ /* 0x000fe200000006ff */
[----:B------:R-:W-:Y:S01]  /*0800*/  FMUL.FTZ R12, R16, R25 ;  /* 0x00000019100c7220 */ /* 0x000fe20000410000 */
[----:B------:R-:W-:Y:S02]  /*0810*/  SHF.L.U32 R15, R8, 0x10, RZ ;  /* 0x00000010080f7819 */ /* 0x000fe400000006ff */
[----:B------:R-:W-:Y:S01]  /*0820*/  SHF.L.U32 R24, R24, 0x10, RZ ;  /* 0x0000001018187819 */ /* 0x000fe200000006ff */
[----:B------:R-:W-:Y:S01]  /*0830*/  FMUL.FTZ R3, R124, R3 ;  /* 0x000000037c037220 */ /* 0x000fe20000410000 */
[----:B------:R-:W-:Y:S01]  /*0840*/  PRMT R26, R97, 0x7632, R26 ;  /* 0x00007632611a7816 */ /* 0x000fe2000000001a */
[----:B------:R-:W-:Y:S01]  /*0850*/  FADD.FTZ R121, -R112, R102 ;  /* 0x0000006670797221 */ /* 0x000fe20000010100 */
[----:B------:R-:W-:-:S02]  /*0860*/  PRMT R108, R14, 0x7632, R108 ;  /* 0x000076320e6c7816 */ /* 0x000fc4000000006c */
[----:B------:R-:W-:Y:S01]  /*0870*/  SHF.L.U32 R145, R14, 0x10, RZ ;  /* 0x000000100e917819 */ /* 0x000fe200000006ff */
[----:B------:R-:W-:Y:S01]  /*0880*/  FMUL.FTZ R15, R15, R24 ;  /* 0x000000180f0f7220 */ /* 0x000fe20000410000 */
[----:B------:R-:W-:Y:S01]  /*0890*/  SHF.L.U32 R97, R97, 0x10, RZ ;  /* 0x0000001061617819 */ /* 0x000fe200000006ff */
[----:B------:R-:W-:Y:S01]  /*08a0*/  FADD.FTZ R102, RZ, R12 ;  /* 0x0000000cff667221 */ /* 0x000fe20000010000 */
[C---:B-1----:R-:W-:Y:S02]  /*08b0*/  PRMT R106, R13.reuse, 0x7632, R106 ;  /* 0x000076320d6a7816 */ /* 0x042fe4000000006a */
[----:B------:R-:W-:Y:S01]  /*08c0*/  SHF.L.U32 R141, R13, 0x10, RZ ;  /* 0x000000100d8d7819 */ /* 0x000fe200000006ff */
[C---:B------:R-:W-:Y:S01]  /*08d0*/  FMUL.FTZ R13, R124.reuse, R115 ;  /* 0x000000737c0d7220 */ /* 0x040fe20000410000 */
[----:B------:R-:W-:Y:S01]  /*08e0*/  SHF.L.U32 R14, R45, 0x10, RZ ;  /* 0x000000102d0e7819 */ /* 0x000fe200000006ff */
[----:B------:R-:W-:Y:S01]  /*08f0*/  FMUL.FTZ R16, R124, R113 ;  /* 0x000000717c107220 */ /* 0x000fe20000410000 */
[----:B------:R-:W-:Y:S01]  /*0900*/  FFMA.FTZ R115, R3, R12, RZ ;  /* 0x0000000c03737223 */ /* 0x000fe200000100ff */
[----:B------:R-:W-:Y:S01]  /*0910*/  PRMT R96, R98, 0x7632, R96 ;  /* 0x0000763262607816 */ /* 0x000fe20000000060 */
[----:B------:R-:W-:Y:S01]  /*0920*/  FADD.FTZ R107, -R112, R17 ;  /* 0x00000011706b7221 */ /* 0x000fe20000010100 */
[----:B------:R-:W-:Y:S01]  /*0930*/  SHF.L.U32 R117, R98, 0x10, RZ ;  /* 0x0000001062757819 */ /* 0x000fe200000006ff */
[C---:B------:R-:W-:Y:S01]  /*0940*/  FADD.FTZ R119, -R112.reuse, R101 ;  /* 0x0000006570777221 */ /* 0x040fe20000010100 */
[C---:B------:R-:W-:Y:S01]  /*0950*/  PRMT R98, R99.reuse, 0x7632, R98 ;  /* 0x0000763263627816 */ /* 0x040fe20000000062 */
[C---:B------:R-:W-:Y:S01]  /*0960*/  FADD.FTZ R133, -R112.reuse, R103 ;  /* 0x0000006770857221 */ /* 0x040fe20000010100 */
[----:B------:R-:W-:Y:S01]  /*0970*/  SHF.L.U32 R123, R99, 0x10, RZ ;  /* 0x00000010637b7819 */ /* 0x000fe200000006ff */
[C---:B------:R-:W-:Y:S01]  /*0980*/  FADD.FTZ R27, -R112.reuse, R27 ;  /* 0x0000001b701b7221 */ /* 0x040fe20000010100 */
        /* <DEDUP_REMOVED lines=16> */
[----:B------:R-:W-:Y:S01]  /*0a90*/  FMUL.FTZ R18, R124, R27 ;  /* 0x0000001b7c127220 */ /* 0x000fe20000410000 */
[----:B------:R-:W-:Y:S01]  /*0aa0*/  FFMA.FTZ R115, R13, R14, R112 ;  /* 0x0000000e0d737223 */ /* 0x000fe20000010070 */
[----:B------:R-:W-:Y:S01]  /*0ab0*/  SHF.L.U32 R23, R10, 0x10, RZ ;  /* 0x000000100a177819 */ /* 0x000fe200000006ff */
[----:B------:R-:W-:Y:S01]  /*0ac0*/  FMUL.FTZ R20, R20, R117 ;  /* 0x0000007514147220 */ /* 0x000fe20000410000 */
[----:B------:R-:W-:Y:S01]  /*0ad0*/  SHF.L.U32 R96, R96, 0x10, RZ ;  /* 0x0000001060607819 */ /* 0x000fe200000006ff */
[----:B------:R-:W-:Y:S01]  /*0ae0*/  FADD.FTZ R113, R17, R110 ;  /* 0x0000006e11717221 */ /* 0x000fe20000010000 */
[----:B------:R-:W-:Y:S01]  /*0af0*/  FMUL.FTZ R19, R124, R99 ;  /* 0x000000637c137220 */ /* 0x000fe20000410000 */
[----:B------:R-:W-:Y:S01]  /*0b00*/  FFMA.FTZ R112, R18, R17, R115 ;  /* 0x0000001112707223 */ /* 0x000fe20000010073 */
[----:B------:R-:W-:Y:S01]  /*0b10*/  SHF.L.U32 R22, R47, 0x10, RZ ;  /* 0x000000102f167819 */ /* 0x000fe200000006ff */
[----:B------:R-:W-:Y:S01]  /*0b20*/  FFMA.FTZ R53, R16, R24, R53 ;  /* 0x0000001810357223 */ /* 0x000fe20000010035 */
[----:B------:R-:W-:Y:S01]  /*0b30*/  FADD.FTZ R73, R73, R24 ;  /* 0x0000001849497221 */ /* 0x000fe20000010000 */
[----:B------:R-:W-:Y:S01]  /*0b40*/  FMUL.FTZ R23, R23, R96 ;  /* 0x0000006017177220 */ /* 0x000fe20000410000 */
[----:B------:R-:W-:Y:S01]  /*0b50*/  FADD.FTZ R110, R20, R113 ;  /* 0x00000071146e7221 */ /* 0x000fe20000010000 */
[----:B------:R-:W-:Y:S01]  /*0b60*/  FMUL.FTZ R24, R124, R119 ;  /* 0x000000777c187220 */ /* 0x000fe20000410000 */
[----:B------:R-:W-:Y:S01]  /*0b70*/  FFMA.FTZ R115, R19, R20, R112 ;  /* 0x0000001413737223 */ /* 0x000fe20000010070 */
[----:B------:R-:W-:Y:S01]  /*0b80*/  FFMA.FTZ R52, R3, R25, R52 ;  /* 0x0000001903347223 */ /* 0x000fe20000010034 */
[----:B------:R-:W-:Y:S01]  /*0b90*/  FADD.FTZ R72, R72, R25 ;  /* 0x0000001948487221 */ /* 0x000fe20000010000 */
[----:B------:R-:W-:Y:S01]  /*0ba0*/  SHF.L.U32 R25, R11, 0x10, RZ ;  /* 0x000000100b197819 */ /* 0x000fe200000006ff */
[----:B------:R-:W-:Y:S01]  /*0bb0*/  FMUL.FTZ R22, R22, R123 ;  /* 0x0000007b16167220 */ /* 0x000fe20000410000 */
[----:B------:R-:W-:Y:S01]  /*0bc0*/  SHF.L.U32 R98, R98, 0x10, RZ ;  /* 0x0000001062627819 */ /* 0x000fe200000006ff */
[----:B------:R-:W-:Y:S01]  /*0bd0*/  FADD.FTZ R113, R23, R110 ;  /* 0x0000006e17717221 */ /* 0x000fe20000010000 */
[----:B------:R-:W-:Y:S01]  /*0be0*/  FMUL.FTZ R21, R124, R121 ;  /* 0x000000797c157220 */ /* 0x000fe20000410000 */
[----:B------:R-:W-:Y:S01]  /*0bf0*/  FFMA.FTZ R110, R24, R23, R115 ;  /* 0x00000017186e7223 */ /* 0x000fe20000010073 */
[----:B------:R-:W-:Y:S01]  /*0c00*/  FADD.FTZ R68, R68, R117 ;  /* 0x0000007544447221 */ /* 0x000fe20000010000 */
[----:B------:R-:W-:Y:S01]  /*0c10*/  FFMA.FTZ R56, R19, R117, R56 ;  /* 0x0000007513387223 */ /* 0x000fe20000010038 */
[----:B------:R-:W-:Y:S01]  /*0c20*/  FADD.FTZ R69, R69, R96 ;  /* 0x0000006045457221 */ /* 0x000fe20000010000 */
[----:B------:R-:W-:Y:S01]  /*0c30*/  FFMA.FTZ R57, R24, R96, R57 ;  /* 0x0000006018397223 */ /* 0x000fe20000010039 */
        /* <DEDUP_REMOVED lines=8> */
[----:B------:R-:W-:Y:S01]  /*0cc0*/  FMUL.FTZ R26, R124, R133 ;  /* 0x000000857c1a7220 */ /* 0x000fe20000410000 */
[----:B------:R-:W-:Y:S01]  /*0cd0*/  FFMA.FTZ R115, R21, R22, R110 ;  /* 0x0000001615737223 */ /* 0x000fe2000001006e */
[----:B------:R-:W-:Y:S01]  /*0ce0*/  FMUL.FTZ R96, R96, R137 ;  /* 0x0000008960607220 */ /* 0x000fe20000410000 */
[-C--:B------:R-:W-:Y:S01]  /*0cf0*/  FMUL.FTZ R103, R114, R112.reuse ;  /* 0x0000007072677220 */ /* 0x080fe20000410000 */
[----:B------:R-:W-:Y:S01]  /*0d00*/  FFMA.FTZ R81, R104, R112, R81 ;  /* 0x0000007068517223 */ /* 0x000fe20000010051 */
[----:B------:R-:W-:Y:S01]  /*0d10*/  FADD.FTZ R65, R65, R112 ;  /* 0x0000007041417221 */ /* 0x000fe20000010000 */
[----:B------:R-:W-:Y:S01]  /*0d20*/  FADD.FTZ R113, R25, R106 ;  /* 0x0000006a19717221 */ /* 0x000fe20000010000 */
[----:B------:R-:W-:Y:S01]  /*0d30*/  FMUL.FTZ R27, R124, R135 ;  /* 0x000000877c1b7220 */ /* 0x000fe20000410000 */
[C---:B------:R-:W-:Y:S01]  /*0d40*/  FFMA.FTZ R112, R26.reuse, R25, R115 ;  /* 0x000000191a707223 */ /* 0x040fe20000010073 */
[----:B------:R-:W-:Y:S01]  /*0d50*/  FADD.FTZ R71, R71, R98 ;  /* 0x0000006247477221 */ /* 0x000fe20000010000 */
[----:B------:R-:W-:Y:S01]  /*0d60*/  FFMA.FTZ R59, R26, R98, R59 ;  /* 0x000000621a3b7223 */ /* 0x000fe2000001003b */
[----:B------:R-:W-:Y:S01]  /*0d70*/  SHF.L.U32 R98, R49, 0x10, RZ ;  /* 0x0000001031627819 */ /* 0x000fe200000006ff */
[----:B------:R-:W-:Y:S01]  /*0d80*/  FADD.FTZ R110, R96, R113 ;  /* 0x00000071606e7221 */ /* 0x000fe20000010000 */
[----:B------:R-:W-:Y:S01]  /*0d90*/  FFMA.FTZ R113, R27, R96, R112 ;  /* 0x000000601b717223 */ /* 0x000fe20000010070 */
[----:B------:R-:W-:Y:S01]  /*0da0*/  FFMA.FTZ R54, R13, R97, R54 ;  /* 0x000000610d367223 */ /* 0x000fe20000010036 */
[----:B------:R-:W-:Y:S01]  /*0db0*/  FADD.FTZ R74, R74, R97 ;  /* 0x000000614a4a7221 */ /* 0x000fe20000010000 */
[----:B------:R-:W-:Y:S01]  /*0dc0*/  FMUL.FTZ R98, R98, R141 ;  /* 0x0000008d62627220 */ /* 0x000fe20000410000 */
        /* <DEDUP_REMOVED lines=15> */
[----:B------:R-:W-:Y:S01]  /*0ec0*/  SHF.L.U32 R118, R0, 0x10, RZ ;  /* 0x0000001000767819 */ /* 0x000fe200000006ff */
[----:B------:R-:W-:Y:S01]  /*0ed0*/  FMUL.FTZ R107, R114, R116 ;  /* 0x00000074726b7220 */ /* 0x000fe20000410000 */
[----:B------:R-:W-:Y:S01]  /*0ee0*/  FADD.FTZ R0, R115, R100 ;  /* 0x0000006473007221 */ /* 0x000fe20000010000 */
[----:B------:R-:W-:Y:S01]  /*0ef0*/  FFMA.FTZ R110, R99, R100, R110 ;  /* 0x00000064636e7223 */ /* 0x000fe2000001006e */
[----:B------:R-:W-:Y:S01]  /*0f00*/  FFMA.FTZ R83, R106, R117, R83 ;  /* 0x000000756a537223 */ /* 0x000fe20000010053 */
[----:B------:R-:W-:Y:S01]  /*0f10*/  FADD.FTZ R67, R67, R117 ;  /* 0x0000007543437221 */ /* 0x000fe20000010000 */
        /* <DEDUP_REMOVED lines=25> */
.L_x_3438:
[----:B-----5:R-:W-:Y:S01]  /*10b0*/  ISETP.GE.AND P2, PT, R111, 0x1, PT ;  /* 0x000000016f00780c */ /* 0x020fe20003f46270 */
[----:B------:R-:W-:Y:S01]  /*10c0*/  IMAD.U32 R132, RZ, RZ, UR14 ;  /* 0x0000000eff847e24 */ /* 0x000fe2000f8e00ff */
[----:B------:R-:W-:Y:S01]  /*10d0*/  MOV R127, UR15 ;  /* 0x0000000f007f7c02 */ /* 0x000fe20008000f00 */
[----:B------:R-:W-:-:S03]  /*10e0*/  HFMA2 R115, -RZ, RZ, 0, 0 ;  /* 0x00000000ff737431 */ /* 0x000fc600000001ff */
[----:B------:R-:W-:-:S04]  /*10f0*/  ISETP.NE.U32.AND P0, PT, R132, RZ, PT ;  /* 0x000000ff8400720c */ /* 0x000fc80003f05070 */
[----:B------:R-:W-:-:S03]  /*1100*/  ISETP.NE.AND.EX P0, PT, R127, RZ, PT, P0 ;  /* 0x000000ff7f00720c */ /* 0x000fc60003f05300 */
[----:B------:R-:W0:Y:S01]  /*1110*/  @P2 LDC R113, c[0x0][0x388] ;  /* 0x0000e200ff712b82 */ /* 0x000e220000000800 */
[----:B------:R-:W1:Y:S01]  /*1120*/  @P2 S2R R112, SR_TID.X ;  /* 0x0000000000702919 */ /* 0x000e620000002100 */
[----:B------:R-:W-:-:S08]  /*1130*/  @P2 IADD3 R0, PT, PT, R111, -0x1, RZ ;  /* 0xffffffff6f002810 */ /* 0x000fd00007ffe0ff */
[----:B------:R-:W2:Y:S01]  /*1140*/  @!P0 LDC.64 R128, c[0x0][0x3b0] ;  /* 0x0000ec00ff808b82 */ /* 0x000ea20000000a00 */
[----:B0-----:R-:W-:-:S05]  /*1150*/  @P2 IMAD R0, R0, R113, RZ ;  /* 0x0000007100002224 */ /* 0x001fca00078e02ff */
[----:B------:R-:W-:-:S04]  /*1160*/  @P2 SHF.R.S32.HI R113, RZ, 0x1f, R0 ;  /* 0x0000001fff712819 */ /* 0x000fc80000011400 */
[----:B------:R-:W-:Y:S02]  /*1170*/  @P2 LEA.HI R113, R113, R0, RZ, 0x3 ;  /* 0x0000000071712211 */ /* 0x000fe400078f18ff */
[----:B-1----:R-:W-:-:S04]  /*1180*/  @P2 LOP3.LUT R112, R112, 0x1f, RZ, 0xc0, !PT ;  /* 0x0000001f70702812 */ /* 0x002fc800078ec0ff */
[----:B------:R-:W-:-:S04]  /*1190*/  @P2 LEA.HI.SX32 R115, R113, R112, 0x1d ;  /* 0x0000007071732211 */ /* 0x000fc800078feaff */
[C---:B------:R-:W-:Y:S01]  /*11a0*/  @!P0 IADD3 R113, PT, PT, R115.reuse, 0x20, RZ ;  /* 0x0000002073718810 */ /* 0x040fe20007ffe0ff */
[----:B--2---:R-:W-:-:S04]  /*11b0*/  @!P0 IMAD.WIDE.U32 R130, R115, 0x8, R128 ;  /* 0x0000000873828825 */ /* 0x004fc800078e0080 */
[----:B------:R-:W-:Y:S02]  /*11c0*/  @!P0 IMAD.WIDE.U32 R128, R113, 0x8, R128 ;  /* 0x0000000871808825 */ /* 0x000fe400078e0080 */
[----:B------:R-:W5:Y:S04]  /*11d0*/  @!P0 LDG.E.64 R130, desc[UR6][R130.64] ;  /* 0x0000000682828981 */ /* 0x000f68000c1e1b00 */
[----:B------:R-:W5:Y:S01]  /*11e0*/  @!P0 LDG.E.64 R128, desc[UR6][R128.64] ;  /* 0x0000000680808981 */ /* 0x000f62000c1e1b00 */
[----:B------:R-:W-:Y:S01]  /*11f0*/  HFMA2 R0, -RZ, RZ, 0, 0 ;  /* 0x00000000ff007431 */ /* 0x000fe200000001ff */
[----:B------:R-:W-:Y:S01]  /*1200*/  MOV R116, RZ ;  /* 0x000000ff00747202 */ /* 0x000fe20000000f00 */
[----:B------:R-:W-:Y:S06]  /*1210*/  @!P0 BRA `(.L_x_3439) ;  /* 0x0000000000508947 */ /* 0x000fec0003800000 */
[----:B------:R-:W0:Y:S01]  /*1220*/  S2R R32, SR_TID.X ;  /* 0x0000000000207919 */ /* 0x000e220000002100 */
[----:B------:R-:W1:Y:S01]  /*1230*/  LDC.64 R28, c[0x0][0x3b0] ;  /* 0x0000ec00ff1c7b82 */ /* 0x000e620000000a00 */
[----:B------:R-:W-:Y:S01]  /*1240*/  IMAD R30, R2, UR8, RZ ;  /* 0x00000008021e7c24 */ /* 0x000fe2000f8e02ff */
[----:B-----5:R-:W-:-:S04]  /*1250*/  IADD3 R129, PT, PT, R115, 0x20, RZ ;  /* 0x0000002073817810 */ /* 0x020fc80007ffe0ff */
[----:B------:R-:W-:Y:S02]  /*1260*/  SHF.R.S32.HI R31, RZ, 0x1f, R30 ;  /* 0x0000001fff1f7819 */ /* 0x000fe4000001141e */
[----:B------:R-:W2:Y:S02]  /*1270*/  LDC.64 R112, c[0x0][0x438] ;  /* 0x00010e00ff707b82 */ /* 0x000ea40000000a00 */
[----:B------:R-:W-:Y:S01]  /*1280*/  LEA.HI R31, R31, R30, RZ, 0x3 ;  /* 0x0000001e1f1f7211 */ /* 0x000fe200078f18ff */
[----:B-1----:R-:W-:-:S04]  /*1290*/  IMAD.WIDE.U32 R130, R115, 0x8, R28 ;  /* 0x0000000873827825 */ /* 0x002fc800078e001c */
[----:B------:R-:W-:Y:S02]  /*12a0*/  IMAD.WIDE.U32 R128, R129, 0x8, R28 ;  /* 0x0000000881807825 */ /* 0x000fe400078e001c */
[----:B------:R-:W5:Y:S01]  /*12b0*/  LDG.E.64 R130, desc[UR6][R130.64] ;  /* 0x0000000682827981 */ /* 0x000f62000c1e1b00 */
[----:B0-----:R-:W-:-:S03]  /*12c0*/  LOP3.LUT R32, R32, 0x1f, RZ, 0xc0, !PT ;  /* 0x0000001f20207812 */ /* 0x001fc600078ec0ff */
[----:B------:R-:W5:Y:S01]  /*12d0*/  LDG.E.64 R128, desc[UR6][R128.64] ;  /* 0x0000000680807981 */ /* 0x000f62000c1e1b00 */
        /* <DEDUP_REMOVED lines=8> */
.L_x_3439:
[----:B------:R-:W-:Y:S05]  /*1360*/  BSYNC.RECONVERGENT B1 ;  /* 0x0000000000017941 */ /* 0x000fea0003800200 */
.L_x_3437:
        /* <DEDUP_REMOVED lines=20> */
.L_x_3519:
[----:B------:R-:W3:Y:S01]  /*14b0*/  S2R R0, SR_TID.X ;  /* 0x0000000000007919 */ /* 0x000ee20000002100 */
[----:B------:R-:W-:Y:S01]  /*14c0*/  @P2 IADD3 R112, PT, PT, R111, -0x1, RZ ;  /* 0xffffffff6f702810 */ /* 0x000fe20007ffe0ff */
[----:B------:R-:W-:Y:S01]  /*14d0*/  IMAD R111, R2, UR8, RZ ;  /* 0x00000008026f7c24 */ /* 0x000fe2000f8e02ff */
[----:B------:R-:W-:Y:S01]  /*14e0*/  ISETP.NE.U32.AND P0, PT, R132, RZ, PT ;  /* 0x000000ff8400720c */ /* 0x000fe20003f05070 */
[----:B-1----:R-:W-:Y:S01]  /*14f0*/  FADD.FTZ R113, R118, R113 ;  /* 0x0000007176717221 */ /* 0x002fe20000010000 */
[----:B--2---:R-:W-:Y:S01]  /*1500*/  FADD.FTZ R115, R116, R115 ;  /* 0x0000007374737221 */ /* 0x004fe20000010000 */
[----:B------:R-:W-:Y:S01]  /*1510*/  @P2 IMAD R114, R112, UR8, RZ ;  /* 0x0000000870722c24 */ /* 0x000fe2000f8e02ff */
[----:B------:R-:W-:Y:S01]  /*1520*/  ISETP.NE.AND.EX P0, PT, R127, RZ, PT, P0 ;  /* 0x000000ff7f00720c */ /* 0x000fe20003f05300 */
[----:B------:R-:W-:Y:S01]  /*1530*/  FMUL.FTZ R123, R113, UR10 ;  /* 0x0000000a717b7c20 */ /* 0x000fe20008410000 */
[----:B------:R-:W-:Y:S01]  /*1540*/  SHF.R.S32.HI R112, RZ, 0x1f, R111 ;  /* 0x0000001fff707819 */ /* 0x000fe2000001146f */
[----:B------:R-:W-:Y:S01]  /*1550*/  BSSY.RECONVERGENT B1, `(.L_x_3441) ;  /* 0x00001c5000017945 */ /* 0x000fe20003800200 */
[----:B------:R-:W-:Y:S01]  /*1560*/  @P2 SHF.R.S32.HI R117, RZ, 0x1f, R114 ;  /* 0x0000001fff752819 */ /* 0x000fe20000011472 */
[----:B------:R-:W-:Y:S01]  /*1570*/  FMUL.FTZ R126, R115, UR10 ;  /* 0x0000000a737e7c20 */ /* 0x000fe20008410000 */
[----:B------:R-:W-:Y:S01]  /*1580*/  LEA.HI R112, R112, R111, RZ, 0x3 ;  /* 0x0000006f70707211 */ /* 0x000fe200078f18ff */
[----:B------:R-:W-:Y:S01]  /*1590*/  HFMA2 R111, -RZ, RZ, 0, 0 ;  /* 0x00000000ff6f7431 */ /* 0x000fe200000001ff */
[----:B------:R-:W-:-:S02]  /*15a0*/  @P2 LEA.HI R114, R117, R114, RZ, 0x3 ;  /* 0x0000007275722211 */ /* 0x000fc400078f18ff */
[----:B------:R-:W-:-:S04]  /*15b0*/  ISETP.NE.AND P3, PT, RZ, UR9, PT ;  /* 0x00000009ff007c0c */ /* 0x000fc8000bf65270 */
[----:B------:R-:W-:Y:S02]  /*15c0*/  FSEL R123, R123, RZ, !P3 ;  /* 0x000000ff7b7b7208 */ /* 0x000fe40005800000 */
[----:B---3--:R-:W-:-:S04]  /*15d0*/  LOP3.LUT R117, R0, 0x1f, RZ, 0xc0, !PT ;  /* 0x0000001f00757812 */ /* 0x008fc800078ec0ff */
[-C--:B------:R-:W-:Y:S02]  /*15e0*/  LEA.HI.SX32 R122, R112, R117.reuse, 0x1d ;  /* 0x00000075707a7211 */ /* 0x080fe400078feaff */
[----:B------:R-:W-:Y:S01]  /*15f0*/  @P2 LEA.HI.SX32 R111, R114, R117, 0x1d ;  /* 0x00000075726f2211 */ /* 0x000fe200078feaff */
        /* <DEDUP_REMOVED lines=19> */
.L_x_3445:
[----:B------:R-:W-:Y:S05]  /*1730*/  BSYNC.RECONVERGENT B2 ;  /* 0x0000000000027941 */ /* 0x000fea0003800200 */
.L_x_3444:
        /* <DEDUP_REMOVED lines=13> */
.L_x_3447:
[----:B------:R-:W-:Y:S05]  /*1810*/  BSYNC.RECONVERGENT B2 ;  /* 0x0000000000027941 */ /* 0x000fea0003800200 */
.L_x_3446:
        /* <DEDUP_REMOVED lines=13> */
.L_x_3449:
[----:B------:R-:W-:Y:S05]  /*18f0*/  BSYNC.RECONVERGENT B2 ;  /* 0x0000000000027941 */ /* 0x000fea0003800200 */
.L_x_3448:
        /* <DEDUP_REMOVED lines=13> */
.L_x_3451:
[----:B------:R-:W-:Y:S05]  /*19d0*/  BSYNC.RECONVERGENT B2 ;  /* 0x0000000000027941 */ /* 0x000fea0003800200 */
.L_x_3450:
        /* <DEDUP_REMOVED lines=13> */
.L_x_3453:
[----:B------:R-:W-:Y:S05]  /*1ab0*/  BSYNC.RECONVERGENT B2 ;  /* 0x0000000000027941 */ /* 0x000fea0003800200 */
.L_x_3452:
        /* <DEDUP_REMOVED lines=13> */
.L_x_3455:
[----:B------:R-:W-:Y:S05]  /*1b90*/  BSYNC.RECONVERGENT B2 ;  /* 0x0000000000027941 */ /* 0x000fea0003800200 */
.L_x_3454:
        /* <DEDUP_REMOVED lines=13> */
.L_x_3457:
[----:B------:R-:W-:Y:S05]  /*1c70*/  BSYNC.RECONVERGENT B2 ;  /* 0x0000000000027941 */ /* 0x000fea0003800200 */
.L_x_3456:
        /* <DEDUP_REMOVED lines=14> */
.L_x_3443:
        /* <DEDUP_REMOVED lines=15> */
[C---:B------:R-:W-:Y:S01]  /*1e50*/  FMUL.FTZ R91, R124.reuse, R91 ;  /* 0x0000005b7c5b7220 */ /* 0x040fe20000410000 */
[----:B------:R-:W-:Y:S01]  /*1e60*/  ISETP.GT.AND P0, PT, R125, RZ, PT ;  /* 0x000000ff7d00720c */ /* 0x000fe20003f04270 */
[C---:B------:R-:W-:Y:S01]  /*1e70*/  FMUL.FTZ R89, R124.reuse, R89 ;  /* 0x000000597c597220 */ /* 0x040fe20000410000 */
[C---:B------:R-:W-:Y:S01]  /*1e80*/  FMUL.FTZ R90, R124.reuse, R95 ;  /* 0x0000005f7c5a7220 */ /* 0x040fe20000410000 */
[C---:B------:R-:W-:Y:S01]  /*1e90*/  FMUL.FTZ R92, R124.reuse, R93 ;  /* 0x0000005d7c5c7220 */ /* 0x040fe20000410000 */
[C---:B------:R-:W-:Y:S01]  /*1ea0*/  FMUL.FTZ R119, R124.reuse, R119 ;  /* 0x000000777c777220 */ /* 0x040fe20000410000 */
[C---:B------:R-:W-:Y:S01]  /*1eb0*/  FMUL.FTZ R113, R124.reuse, R113 ;  /* 0x000000717c717220 */ /* 0x040fe20000410000 */
[----:B------:R-:W-:Y:S01]  /*1ec0*/  FMUL.FTZ R115, R124, R115 ;  /* 0x000000737c737220 */ /* 0x000fe20000410000 */
[----:B------:R-:W-:Y:S01]  /*1ed0*/  FADD.FTZ R117, R12, -R117 ;  /* 0x800000750c757221 */ /* 0x000fe20000010000 */
[----:B------:R-:W-:Y:S01]  /*1ee0*/  BSSY.RECONVERGENT B2, `(.L_x_3459) ;  /* 0x0000015000027945 */ /* 0x000fe20003800200 */
[----:B------:R-:W-:-:S02]  /*1ef0*/  FSEL R93, R91, RZ, P0 ;  /* 0x000000ff5b5d7208 */ /* 0x000fc40000000000 */
[----:B------:R-:W-:Y:S01]  /*1f00*/  FSEL R94, R89, RZ, P0 ;  /* 0x000000ff595e7208 */ /* 0x000fe20000000000 */
[----:B------:R-:W-:Y:S01]  /*1f10*/  FMUL.FTZ R88, R124, R117 ;  /* 0x000000757c587220 */ /* 0x000fe20000410000 */
[----:B------:R-:W-:Y:S02]  /*1f20*/  FSEL R91, R90, RZ, P0 ;  /* 0x000000ff5a5b7208 */ /* 0x000fe40000000000 */
[----:B------:R-:W-:Y:S02]  /*1f30*/  FSEL R95, R119, RZ, P0 ;  /* 0x000000ff775f7208 */ /* 0x000fe40000000000 */
[----:B------:R-:W-:Y:S02]  /*1f40*/  FSEL R92, R92, RZ, P0 ;  /* 0x000000ff5c5c7208 */ /* 0x000fe40000000000 */
[----:B------:R-:W-:Y:S02]  /*1f50*/  FSEL R90, R113, RZ, P0 ;  /* 0x000000ff715a7208 */ /* 0x000fe40000000000 */
        /* <DEDUP_REMOVED lines=13> */
.L_x_3460:
[----:B------:R-:W-:Y:S05]  /*2030*/  BSYNC.RECONVERGENT B2 ;  /* 0x0000000000027941 */ /* 0x000fea0003800200 */
.L_x_3459:
        /* <DEDUP_REMOVED lines=13> */
.L_x_3462:
[----:B------:R-:W-:Y:S05]  /*2110*/  BSYNC.RECONVERGENT B2 ;  /* 0x0000000000027941 */ /* 0x000fea0003800200 */
.L_x_3461:
        /* <DEDUP_REMOVED lines=13> */
.L_x_3464:
[----:B------:R-:W-:Y:S05]  /*21f0*/  BSYNC.RECONVERGENT B2 ;  /* 0x0000000000027941 */ /* 0x000fea0003800200 */
.L_x_3463:
        /* <DEDUP_REMOVED lines=13> */
.L_x_3466:
[----:B------:R-:W-:Y:S05]  /*22d0*/  BSYNC.RECONVERGENT B2 ;  /* 0x0000000000027941 */ /* 0x000fea0003800200 */
.L_x_3465:
        /* <DEDUP_REMOVED lines=13> */
.L_x_3468:
[----:B------:R-:W-:Y:S05]  /*23b0*/  BSYNC.RECONVERGENT B2 ;  /* 0x0000000000027941 */ /* 0x000fea0003800200 */
.L_x_3467:
        /* <DEDUP_REMOVED lines=13> */
.L_x_3470:
[----:B------:R-:W-:Y:S05]  /*2490*/  BSYNC.RECONVERGENT B2 ;  /* 0x0000000000027941 */ /* 0x000fea0003800200 */
.L_x_3469:
        /* <DEDUP_REMOVED lines=13> */
.L_x_3472:
[----:B------:R-:W-:Y:S05]  /*2570*/  BSYNC.RECONVERGENT B2 ;  /* 0x0000000000027941 */ /* 0x000fea0003800200 */
.L_x_3471:
        /* <DEDUP_REMOVED lines=10> */
.L_x_3442:
[----:B------:R-:W-:Y:S02]  /*2620*/  MOV R133, UR20 ;  /* 0x0000001400857c02 */ /* 0x000fe40008000f00 */
[----:B------:R-:W-:Y:S02]  /*2630*/  MOV R135, UR21 ;  /* 0x0000001500877c02 */ /* 0x000fe40008000f00 */
[----:B------:R-:W-:-:S04]  /*2640*/  ISETP.NE.U32.AND P0, PT, R133, RZ, PT ;  /* 0x000000ff8500720c */ /* 0x000fc80003f05070 */
[----:B------:R-:W-:-:S13]  /*2650*/  ISETP.NE.AND.EX P0, PT, R135, RZ, PT, P0 ;  /* 0x000000ff8700720c */ /* 0x000fda0003f05300 */
[----:B------:R-:W-:Y:S05]  /*2660*/  @P0 BRA `(.L_x_3473) ;  /* 0x0000000400680947 */ /* 0x000fea0003800000 */
[----:B0-----:R-:W0:Y:S01]  /*2670*/  @P2 LDC.64 R116, c[0x0][0x408] ;  /* 0x00010200ff742b82 */ /* 0x001e220000000a00 */
[-CC-:B------:R-:W-:Y:S01]  /*2680*/  @P1 FFMA.FTZ R113, R3, R126.reuse, R123.reuse ;  /* 0x0000007e03711223 */ /* 0x180fe2000001007b */
[-CC-:B------:R-:W-:Y:S01]  /*2690*/  @P1 FFMA.FTZ R114, R16, R126.reuse, R123.reuse ;  /* 0x0000007e10721223 */ /* 0x180fe2000001007b */
[----:B------:R-:W-:Y:S01]  /*26a0*/  @P1 FFMA.FTZ R115, R13, R126, R123 ;  /* 0x0000007e0d731223 */ /* 0x000fe2000001007b */
[----:B-----5:R-:W-:Y:S01]  /*26b0*/  MOV R112, R40 ;  /* 0x0000002800707202 */ /* 0x020fe20000000f00 */
[----:B------:R-:W-:Y:S01]  /*26c0*/  @P1 FADD.FTZ R113, R12, -R113 ;  /* 0x800000710c711221 */ /* 0x000fe20000010000 */
[----:B------:R-:W-:Y:S01]  /*26d0*/  @P1 FADD.FTZ R114, R15, -R114 ;  /* 0x800000720f721221 */ /* 0x000fe20000010000 */
[----:B------:R-:W-:Y:S01]  /*26e0*/  @P1 FADD.FTZ R115, R14, -R115 ;  /* 0x800000730e731221 */ /* 0x000fe20000010000 */
[----:B------:R-:W1:Y:S01]  /*26f0*/  @P2 LDC.64 R118, c[0x0][0x408] ;  /* 0x00010200ff762b82 */ /* 0x000e620000000a00 */
[C---:B------:R-:W-:Y:S01]  /*2700*/  @P1 FFMA.FTZ R112, R124.reuse, R113, R40 ;  /* 0x000000717c701223 */ /* 0x040fe20000010028 */
[----:B------:R-:W-:Y:S01]  /*2710*/  MOV R120, R41 ;  /* 0x0000002900787202 */ /* 0x000fe20000000f00 */
[C---:B------:R-:W-:Y:S01]  /*2720*/  @P1 FFMA.FTZ R120, R124.reuse, R114, R41 ;  /* 0x000000727c781223 */ /* 0x040fe20000010029 */
[----:B------:R-:W-:Y:S01]  /*2730*/  MOV R134, R42 ;  /* 0x0000002a00867202 */ /* 0x000fe20000000f00 */
[----:B------:R-:W-:Y:S01]  /*2740*/  @P1 FFMA.FTZ R134, R124, R115, R42 ;  /* 0x000000737c861223 */ /* 0x000fe2000001002a */
[-CC-:B------:R-:W-:Y:S01]  /*2750*/  @P1 FFMA.FTZ R114, R18, R126.reuse, R123.reuse ;  /* 0x0000007e12721223 */ /* 0x180fe2000001007b */
[--C-:B------:R-:W-:Y:S01]  /*2760*/  @P1 FFMA.FTZ R115, R19, R126, R123.reuse ;  /* 0x0000007e13731223 */ /* 0x100fe2000001007b */
[----:B------:R-:W-:Y:S01]  /*2770*/  MOV R140, R36 ;  /* 0x00000024008c7202 */ /* 0x000fe20000000f00 */
[-C--:B------:R-:W-:Y:S01]  /*2780*/  @P1 FFMA.FTZ R146, R24, R126.reuse, R123 ;  /* 0x0000007e18921223 */ /* 0x080fe2000001007b */
[----:B------:R-:W-:Y:S01]  /*2790*/  @P1 FADD.FTZ R121, R17, -R114 ;  /* 0x8000007211791221 */ /* 0x000fe20000010000 */
[----:B------:R-:W-:Y:S01]  /*27a0*/  @P1 FADD.FTZ R137, R20, -R115 ;  /* 0x8000007314891221 */ /* 0x000fe20000010000 */
[----:B------:R-:W-:Y:S01]  /*27b0*/  MOV R138, R43 ;  /* 0x0000002b008a7202 */ /* 0x000fe20000000f00 */
[----:B------:R-:W2:Y:S01]  /*27c0*/  @P2 LDC.64 R114, c[0x0][0x408] ;  /* 0x00010200ff722b82 */ /* 0x000ea20000000a00 */
[C---:B------:R-:W-:Y:S01]  /*27d0*/  @P1 FFMA.FTZ R138, R124.reuse, R121, R43 ;  /* 0x000000797c8a1223 */ /* 0x040fe2000001002b */
[----:B------:R-:W-:Y:S01]  /*27e0*/  @P1 FFMA.FTZ R140, R124, R137, R36 ;  /* 0x000000897c8c1223 */ /* 0x000fe20000010024 */
[----:B0-----:R-:W-:Y:S01]  /*27f0*/  @P2 FMUL.FTZ R117, R112, R117 ;  /* 0x0000007570752220 */ /* 0x001fe20000410000 */
[----:B------:R-:W-:Y:S01]  /*2800*/  @P1 FFMA.FTZ R139, R21, R126, R123 ;  /* 0x0000007e158b1223 */ /* 0x000fe2000001007b */
[----:B------:R-:W-:Y:S01]  /*2810*/  @P1 FADD.FTZ R146, R23, -R146 ;  /* 0x8000009217921221 */ /* 0x000fe20000010000 */
[----:B------:R-:W-:Y:S01]  /*2820*/  @P2 LOP3.LUT P0, RZ, R130, 0xff, RZ, 0xc0, !PT ;  /* 0x000000ff82ff2812 */ /* 0x000fe2000780c0ff */
[----:B------:R-:W-:Y:S01]  /*2830*/  @P2 FMUL.FTZ R136, R117, R116 ;  /* 0x0000007475882220 */ /* 0x000fe20000410000 */
[----:B------:R-:W0:Y:S01]  /*2840*/  @P2 LDC.64 R112, c[0x0][0x408] ;  /* 0x00010200ff702b82 */ /* 0x000e220000000a00 */
[----:B------:R-:W-:Y:S01]  /*2850*/  @P1 FADD.FTZ R139, R22, -R139 ;  /* 0x8000008b168b1221 */ /* 0x000fe20000010000 */
[----:B------:R-:W-:Y:S01]  /*2860*/  MOV R142, R37 ;  /* 0x00000025008e7202 */ /* 0x000fe20000000f00 */
[----:B-1----:R-:W-:Y:S01]  /*2870*/  @P2 FMUL.FTZ R119, R120, R119 ;  /* 0x0000007778772220 */ /* 0x002fe20000410000 */
[----:B------:R-:W-:Y:S01]  /*2880*/  MOV R144, R38 ;  /* 0x0000002600907202 */ /* 0x000fe20000000f00 */
[----:B------:R-:W-:Y:S01]  /*2890*/  @P1 FFMA.FTZ R142, R124, R146, R37 ;  /* 0x000000927c8e1223 */ /* 0x000fe20000010025 */
[----:B------:R-:W-:Y:S01]  /*28a0*/  @P2 LOP3.LUT P3, RZ, R130, 0xff00, RZ, 0xc0, !PT ;  /* 0x0000ff0082ff2812 */ /* 0x000fe2000786c0ff */
[----:B------:R-:W-:Y:S01]  /*28b0*/  @P2 FMUL.FTZ R137, R119, R118 ;  /* 0x0000007677892220 */ /* 0x000fe20000410000 */
[----:B------:R-:W1:Y:S01]  /*28c0*/  @P2 LDC.64 R116, c[0x0][0x408] ;  /* 0x00010200ff742b82 */ /* 0x000e620000000a00 */
        /* <DEDUP_REMOVED lines=11> */
[----:B0-----:R-:W-:Y:S01]  /*2980*/  @P2 FMUL.FTZ R113, R134, R113 ;  /* 0x0000007186712220 */ /* 0x001fe20000410000 */
[----:B------:R-:W-:Y:S02]  /*2990*/  @P2 F2FP.BF16.F32.PACK_AB R136, RZ, R136 ;  /* 0x00000088ff88223e */ /* 0x000fe400000010ff */
[----:B------:R-:W-:Y:S01]  /*29a0*/  @P2 F2FP.BF16.F32.PACK_AB R137, RZ, R137 ;  /* 0x00000089ff89223e */ /* 0x000fe200000010ff */
[----:B------:R-:W-:Y:S01]  /*29b0*/  @P2 FMUL.FTZ R112, R113, R112 ;  /* 0x0000007071702220 */ /* 0x000fe20000410000 */
[----:B------:R-:W-:Y:S01]  /*29c0*/  @P2 PRMT R84, R136, 0x7610, R84 ;  /* 0x0000761088542816 */ /* 0x000fe20000000054 */
[----:B-1----:R-:W-:-:S03]  /*29d0*/  @P2 FMUL.FTZ R117, R140, R117 ;  /* 0x000000758c752220 */ /* 0x002fc60000410000 */
        /* <DEDUP_REMOVED lines=35> */
.L_x_3473:
[----:B------:R-:W1:Y:S01]  /*2c10*/  @P2 LDC.64 R112, c[0x0][0x408] ;  /* 0x00010200ff702b82 */ /* 0x000e620000000a00 */
[-CC-:B------:R-:W-:Y:S01]  /*2c20*/  @P1 FFMA.FTZ R115, R13, R126.reuse, R123.reuse ;  /* 0x0000007e0d731223 */ /* 0x180fe2000001007b */
[-CC-:B------:R-:W-:Y:S01]  /*2c30*/  @P1 FFMA.FTZ R114, R16, R126.reuse, R123.reuse ;  /* 0x0000007e10721223 */ /* 0x180fe2000001007b */
[----:B------:R-:W-:Y:S01]  /*2c40*/  @P1 FFMA.FTZ R91, R3, R126, R123 ;  /* 0x0000007e035b1223 */ /* 0x000fe2000001007b */
[----:B-----5:R-:W-:Y:S01]  /*2c50*/  MOV R90, R42 ;  /* 0x0000002a005a7202 */ /* 0x020fe20000000f00 */
[----:B------:R-:W-:Y:S01]  /*2c60*/  @P1 FADD.FTZ R115, R14, -R115 ;  /* 0x800000730e731221 */ /* 0x000fe20000010000 */
[----:B------:R-:W-:Y:S01]  /*2c70*/  @P1 FADD.FTZ R114, R15, -R114 ;  /* 0x800000720f721221 */ /* 0x000fe20000010000 */
[----:B------:R-:W-:Y:S01]  /*2c80*/  MOV R89, R41 ;  /* 0x0000002900597202 */ /* 0x000fe20000000f00 */
[----:B------:R-:W2:Y:S01]  /*2c90*/  @P2 LDC.64 R94, c[0x0][0x408] ;  /* 0x00010200ff5e2b82 */ /* 0x000ea20000000a00 */
[C---:B------:R-:W-:Y:S01]  /*2ca0*/  @P1 FFMA.FTZ R90, R124.reuse, R115, R42 ;  /* 0x000000737c5a1223 */ /* 0x040fe2000001002a */
[----:B------:R-:W-:Y:S01]  /*2cb0*/  @P1 FFMA.FTZ R89, R124, R114, R41 ;  /* 0x000000727c591223 */ /* 0x000fe20000010029 */
[----:B------:R-:W-:Y:S01]  /*2cc0*/  @P1 FADD.FTZ R91, R12, -R91 ;  /* 0x8000005b0c5b1221 */ /* 0x000fe20000010000 */
[----:B------:R-:W-:Y:S01]  /*2cd0*/  MOV R88, R40 ;  /* 0x0000002800587202 */ /* 0x000fe20000000f00 */
[----:B------:R-:W-:Y:S01]  /*2ce0*/  @P1 FFMA.FTZ R137, R21, R126, R123 ;  /* 0x0000007e15891223 */ /* 0x000fe2000001007b */
[----:B------:R-:W-:Y:S01]  /*2cf0*/  @P2 LOP3.LUT P0, RZ, R130, 0xff0000, RZ, 0xc0, !PT ;  /* 0x00ff000082ff2812 */ /* 0x000fe2000780c0ff */
[----:B------:R-:W-:Y:S01]  /*2d00*/  @P1 FFMA.FTZ R88, R124, R91, R40 ;  /* 0x0000005b7c581223 */ /* 0x000fe20000010028 */
[----:B------:R-:W3:Y:S01]  /*2d10*/  @P2 LDC.64 R92, c[0x0][0x408] ;  /* 0x00010200ff5c2b82 */ /* 0x000ee20000000a00 */
[----:B------:R-:W-:Y:S01]  /*2d20*/  @P2 LOP3.LUT P3, RZ, R130, 0xff00, RZ, 0xc0, !PT ;  /* 0x0000ff0082ff2812 */ /* 0x000fe2000786c0ff */
[----:B------:R-:W-:Y:S01]  /*2d30*/  @P1 FADD.FTZ R137, R22, -R137 ;  /* 0x8000008916891221 */ /* 0x000fe20000010000 */
[----:B------:R-:W-:-:S02]  /*2d40*/  @P2 LOP3.LUT P4, RZ, R130, 0xff, RZ, 0xc0, !PT ;  /* 0x000000ff82ff2812 */ /* 0x000fc4000788c0ff */
[----:B------:R-:W-:Y:S02]  /*2d50*/  @P2 LOP3.LUT P6, RZ, R130, 0xff000000, RZ, 0xc0, !PT ;  /* 0xff00000082ff2812 */ /* 0x000fe400078cc0ff */
[----:B------:R-:W-:Y:S01]  /*2d60*/  @P2 LOP3.LUT P5, RZ, R131, 0xff, RZ, 0xc0, !PT ;  /* 0x000000ff83ff2812 */ /* 0x000fe200078ac0ff */
[----:B-1----:R-:W-:Y:S01]  /*2d70*/  @P2 FMUL.FTZ R113, R90, R113 ;  /* 0x000000715a712220 */ /* 0x002fe20000410000 */
[----:B------:R-:W1:Y:S01]  /*2d80*/  @P2 LDC.64 R114, c[0x0][0x408] ;  /* 0x00010200ff722b82 */ /* 0x000e620000000a00 */
[----:B------:R-:W-:Y:S02]  /*2d90*/  MOV R91, R43 ;  /* 0x0000002b005b7202 */ /* 0x000fe40000000f00 */
[----:B------:R-:W-:Y:S01]  /*2da0*/  @P2 FMUL.FTZ R112, R113, R112 ;  /* 0x0000007071702220 */ /* 0x000fe20000410000 */
[----:B--2---:R-:W-:-:S04]  /*2db0*/  @P2 FMUL.FTZ R95, R89, R95 ;  /* 0x0000005f595f2220 */ /* 0x004fc80000410000 */
[----:B0-----:R-:W0:Y:S01]  /*2dc0*/  @P2 LDC.64 R118, c[0x0][0x408] ;  /* 0x00010200ff762b82 */ /* 0x001e220000000a00 */
[----:B------:R-:W-:Y:S01]  /*2dd0*/  @P2 FSEL R136, R112, RZ, P0 ;  /* 0x000000ff70882208 */ /* 0x000fe20000000000 */
[----:B------:R-:W-:Y:S01]  /*2de0*/  @P2 FMUL.FTZ R94, R95, R94 ;  /* 0x0000005e5f5e2220 */ /* 0x000fe20000410000 */
[----:B------:R-:W-:Y:S01]  /*2df0*/  @P2 ISETP.GE.U32.AND P0, PT, R130, RZ, PT ;  /* 0x000000ff8200220c */ /* 0x000fe20003f06070 */
[-CC-:B------:R-:W-:Y:S01]  /*2e00*/  @P1 FFMA.FTZ R130, R26, R126.reuse, R123.reuse ;  /* 0x0000007e1a821223 */ /* 0x180fe2000001007b */
[----:B------:R-:W-:Y:S01]  /*2e10*/  MOV R95, R39 ;  /* 0x00000027005f7202 */ /* 0x000fe20000000f00 */
[----:B---3--:R-:W-:Y:S01]  /*2e20*/  @P2 FMUL.FTZ R93, R88, R93 ;  /* 0x0000005d585d2220 */ /* 0x008fe20000410000 */
[----:B------:R-:W-:Y:S01]  /*2e30*/  @P2 FSEL R134, R94, RZ, P3 ;  /* 0x000000ff5e862208 */ /* 0x000fe20001800000 */
[----:B------:R-:W2:Y:S01]  /*2e40*/  @P2 LDC.64 R112, c[0x0][0x408] ;  /* 0x00010200ff702b82 */ /* 0x000ea20000000a00 */
[----:B------:R-:W-:Y:S01]  /*2e50*/  @P1 FFMA.FTZ R94, R18, R126, R123 ;  /* 0x0000007e125e1223 */ /* 0x000fe2000001007b */
[----:B------:R-:W-:Y:S01]  /*2e60*/  @P2 FMUL.FTZ R92, R93, R92 ;  /* 0x0000005c5d5c2220 */ /* 0x000fe20000410000 */
[----:B------:R-:W-:Y:S01]  /*2e70*/  @P2 LOP3.LUT P3, RZ, R131, 0xff0000, RZ, 0xc0, !PT ;  /* 0x00ff000083ff2812 */ /* 0x000fe2000786c0ff */
[----:B------:R-:W-:Y:S01]  /*2e80*/  @P1 FADD.FTZ R130, R25, -R130 ;  /* 0x8000008219821221 */ /* 0x000fe20000010000 */
[----:B------:R-:W-:Y:S01]  /*2e90*/  @P1 FADD.FTZ R94, R17, -R94 ;  /* 0x8000005e115e1221 */ /* 0x000fe20000010000 */
[C---:B------:R-:W-:Y:S01]  /*2ea0*/  @P2 ISETP.GE.U32.AND.EX P0, PT, R131.reuse, 0x1000000, PT, P0 ;  /* 0x010000008300280c */ /* 0x040fe20003f06100 */
[----:B------:R-:W-:Y:S01]  /*2eb0*/  IMAD.MOV.U32 R93, RZ, RZ, R37 ;  /* 0x000000ffff5d7224 */ /* 0x000fe200078e0025 */
[----:B------:R-:W3:Y:S01]  /*2ec0*/  @P2 LDC.64 R116, c[0x0][0x408] ;  /* 0x00010200ff742b82 */ /* 0x000ee20000000a00 */
[----:B------:R-:W-:Y:S01]  /*2ed0*/  @P2 FSEL R92, R92, RZ, P4 ;  /* 0x000000ff5c5c2208 */ /* 0x000fe20002000000 */
[----:B------:R-:W-:Y:S01]  /*2ee0*/  @P1 FFMA.FTZ R91, R124, R94, R43 ;  /* 0x0000005e7c5b1223 */ /* 0x000fe2000001002b */
[----:B------:R-:W-:Y:S01]  /*2ef0*/  @P2 LOP3.LUT P4, RZ, R131, 0xff00, RZ, 0xc0, !PT ;  /* 0x0000ff0083ff2812 */ /* 0x000fe2000788c0ff */
[-CC-:B------:R-:W-:Y:S01]  /*2f00*/  @P1 FFMA.FTZ R131, R19, R126.reuse, R123.reuse ;  /* 0x0000007e13831223 */ /* 0x180fe2000001007b */
[----:B------:R-:W-:Y:S01]  /*2f10*/  @P1 FFMA.FTZ R94, R24, R126, R123 ;  /* 0x0000007e185e1223 */ /* 0x000fe2000001007b */
[----:B------:R-:W-:Y:S01]  /*2f20*/  @P1 FFMA.FTZ R95, R124, R130, R39 ;  /* 0x000000827c5f1223 */ /* 0x000fe20000010027 */
[----:B------:R-:W-:Y:S01]  /*2f30*/  @P2 F2FP.BF16.F32.PACK_AB R130, RZ, R92 ;  /* 0x0000005cff82223e */ /* 0x000fe200000010ff */
[----:B------:R-:W4:Y:S01]  /*2f40*/  @P2 LDC.64 R120, c[0x0][0x408] ;  /* 0x00010200ff782b82 */ /* 0x000f220000000a00 */
[----:B------:R-:W-:Y:S01]  /*2f50*/  @P1 FADD.FTZ R131, R20, -R131 ;  /* 0x8000008314831221 */ /* 0x000fe20000010000 */
[----:B------:R-:W-:Y:S01]  /*2f60*/  @P1 FADD.FTZ R138, R23, -R94 ;  /* 0x8000005e178a1221 */ /* 0x000fe20000010000 */
[----:B------:R-:W-:-:S02]  /*2f70*/  MOV R92, R36 ;  /* 0x00000024005c7202 */ /* 0x000fc40000000f00 */
[----:B------:R-:W-:Y:S01]  /*2f80*/  MOV R94, R38 ;  /* 0x00000026005e7202 */ /* 0x000fe20000000f00 */
[C---:B------:R-:W-:Y:S01]  /*2f90*/  @P1 FFMA.FTZ R92, R124.reuse, R131, R36 ;  /* 0x000000837c5c1223 */ /* 0x040fe20000010024 */
[C---:B------:R-:W-:Y:S01]  /*2fa0*/  @P1 FFMA.FTZ R94, R124.reuse, R137, R38 ;  /* 0x000000897c5e1223 */ /* 0x040fe20000010026 */
[----:B------:R-:W-:Y:S01]  /*2fb0*/  @P1 FFMA.FTZ R93, R124, R138, R37 ;  /* 0x0000008a7c5d1223 */ /* 0x000fe20000010025 */
[----:B--2---:R-:W-:Y:S01]  /*2fc0*/  @P2 FMUL.FTZ R113, R91, R113 ;  /* 0x000000715b712220 */ /* 0x004fe20000410000 */
[----:B-1----:R-:W-:Y:S01]  /*2fd0*/  @P2 FMUL.FTZ R115, R92, R115 ;  /* 0x000000735c732220 */ /* 0x002fe20000410000 */
[----:B0-----:R-:W-:Y:S01]  /*2fe0*/  @P2 FMUL.FTZ R119, R94, R119 ;  /* 0x000000775e772220 */ /* 0x001fe20000410000 */
[----:B------:R-:W-:Y:S01]  /*2ff0*/  @P2 F2FP.BF16.F32.PACK_AB R136, RZ, R136 ;  /* 0x00000088ff88223e */ /* 0x000fe200000010ff */
[----:B------:R-:W-:Y:S01]  /*3000*/  @P2 FMUL.FTZ R112, R113, R112 ;  /* 0x0000007071702220 */ /* 0x000fe20000410000 */
[----:B------:R-:W-:Y:S01]  /*3010*/  @P2 FMUL.FTZ R114, R115, R114 ;  /* 0x0000007273722220 */ /* 0x000fe20000410000 */
[----:B------:R-:W-:Y:S01]  /*3020*/  @P2 FMUL.FTZ R118, R119, R118 ;  /* 0x0000007677762220 */ /* 0x000fe20000410000 */
[----:B---3--:R-:W-:Y:S01]  /*3030*/  @P2 FMUL.FTZ R117, R93, R117 ;  /* 0x000000755d752220 */ /* 0x008fe20000410000 */
[----:B------:R-:W-:-:S02]  /*3040*/  @P2 PRMT R84, R130, 0x7610, R84 ;  /* 0x0000761082542816 */ /* 0x000fc40000000054 */
[----:B------:R-:W-:Y:S01]  /*3050*/  @P2 FSEL R114, R114, RZ, P5 ;  /* 0x000000ff72722208 */ /* 0x000fe20002800000 */
[----:B------:R-:W-:Y:S01]  /*3060*/  @P2 FMUL.FTZ R116, R117, R116 ;  /* 0x0000007475742220 */ /* 0x000fe20000410000 */
[----:B------:R-:W-:Y:S02]  /*3070*/  @P2 FSEL R118, R118, RZ, P3 ;  /* 0x000000ff76762208 */ /* 0x000fe40001800000 */
[----:B------:R-:W-:Y:S01]  /*3080*/  @P2 FSEL R112, R112, RZ, P6 ;  /* 0x000000ff70702208 */ /* 0x000fe20003000000 */
[----:B----4-:R-:W-:Y:S01]  /*3090*/  @P2 FMUL.FTZ R121, R95, R121 ;  /* 0x000000795f792220 */ /* 0x010fe20000410000 */
[----:B------:R-:W-:Y:S02]  /*30a0*/  @P2 FSEL R116, R116, RZ, P4 ;  /* 0x000000ff74742208 */ /* 0x000fe40002000000 */
[----:B------:R-:W-:Y:S01]  /*30b0*/  @P2 F2FP.BF16.F32.PACK_AB R114, RZ, R114 ;  /* 0x00000072ff72223e */ /* 0x000fe200000010ff */
[----:B------:R-:W-:Y:S01]  /*30c0*/  @P2 FMUL.FTZ R120, R121, R120 ;  /* 0x0000007879782220 */ /* 0x000fe20000410000 */
[----:B------:R-:W-:-:S02]  /*30d0*/  @P2 F2FP.BF16.F32.PACK_AB R118, RZ, R118 ;  /* 0x00000076ff76223e */ /* 0x000fc400000010ff */
[----:B------:R-:W-:Y:S02]  /*30e0*/  @P2 F2FP.BF16.F32.PACK_AB R134, RZ, R134 ;  /* 0x00000086ff86223e */ /* 0x000fe400000010ff */
[----:B------:R-:W-:Y:S02]  /*30f0*/  @P2 FSEL R120, R120, RZ, P0 ;  /* 0x000000ff78782208 */ /* 0x000fe40000000000 */
[----:B------:R-:W-:Y:S02]  /*3100*/  @P2 F2FP.BF16.F32.PACK_AB R112, RZ, R112 ;  /* 0x00000070ff70223e */ /* 0x000fe400000010ff */
[----:B------:R-:W-:Y:S02]  /*3110*/  @P2 F2FP.BF16.F32.PACK_AB R116, RZ, R116 ;  /* 0x00000074ff74223e */ /* 0x000fe400000010ff */
[----:B------:R-:W-:Y:S02]  /*3120*/  @P2 F2FP.BF16.F32.PACK_AB R120, RZ, R120 ;  /* 0x00000078ff78223e */ /* 0x000fe400000010ff */
[----:B------:R-:W-:-:S02]  /*3130*/  @P2 PRMT R85, R136, 0x7610, R85 ;  /* 0x0000761088552816 */ /* 0x000fc40000000055 */
[----:B------:R-:W-:Y:S02]  /*3140*/  @P2 PRMT R86, R114, 0x7610, R86 ;  /* 0x0000761072562816 */ /* 0x000fe40000000056 */
[----:B------:R-:W-:Y:S02]  /*3150*/  @P2 PRMT R87, R118, 0x7610, R87 ;  /* 0x0000761076572816 */ /* 0x000fe40000000057 */
[----:B------:R-:W-:Y:S02]  /*3160*/  @P2 PRMT R84, R84, 0x5410, R134 ;  /* 0x0000541054542816 */ /* 0x000fe40000000086 */
[----:B------:R-:W-:Y:S02]  /*3170*/  @P2 PRMT R85, R85, 0x5410, R112 ;  /* 0x0000541055552816 */ /* 0x000fe40000000070 */
[----:B------:R-:W-:Y:S02]  /*3180*/  @P2 PRMT R86, R86, 0x5410, R116 ;  /* 0x0000541056562816 */ /* 0x000fe40000000074 */
[----:B------:R-:W-:-:S07]  /*3190*/  @P2 PRMT R87, R87, 0x5410, R120 ;  /* 0x0000541057572816 */ /* 0x000fce0000000078 */
.L_x_3458:
[----:B------:R-:W-:Y:S05]  /*31a0*/  BSYNC.RECONVERGENT B1 ;  /* 0x0000000000017941 */ /* 0x000fea0003800200 */
.L_x_3441:
        /* <DEDUP_REMOVED lines=10> */
[----:B------:R1:W-:Y:S04]  /*3250*/  @P0 STG.E.128 desc[UR6][R114.64+0x10], R92 ;  /* 0x0000105c72000986 */ /* 0x0003e8000c101d06 */
[----:B------:R1:W-:Y:S01]  /*3260*/  @P2 STG.E.128 desc[UR6][R112.64], R84 ;  /* 0x0000005470002986 */ /* 0x0003e2000c101d06 */
[----:B------:R-:W-:Y:S05]  /*3270*/  @!P3 BRA `(.L_x_3475) ;  /* 0x0000000800d8b947 */ /* 0x000fea0003800000 */
[----:B------:R-:W-:Y:S05]  /*3280*/  @!P0 BRA `(.L_x_3476) ;  /* 0x00000004006c8947 */ /* 0x000fea0003800000 */
[----:B-1----:R-:W1:Y:S01]  /*3290*/  @P2 LDC.64 R112, c[0x0][0x408] ;  /* 0x00010200ff702b82 */ /* 0x002e620000000a00 */
[--C-:B------:R-:W-:Y:S01]  /*32a0*/  @P1 FFMA.FTZ R89, R27, R126, R123.reuse ;  /* 0x0000007e1b591223 */ /* 0x100fe2000001007b */
[----:B-----5:R-:W-:Y:S01]  /*32b0*/  MOV R88, R32 ;  /* 0x0000002000587202 */ /* 0x020fe20000000f00 */
[-CC-:B------:R-:W-:Y:S01]  /*32c0*/  @P1 FFMA.FTZ R90, R110, R126.reuse, R123.reuse ;  /* 0x0000007e6e5a1223 */ /* 0x180fe2000001007b */
[-C--:B------:R-:W-:Y:S01]  /*32d0*/  @P1 FFMA.FTZ R114, R104, R126.reuse, R123 ;  /* 0x0000007e68721223 */ /* 0x080fe2000001007b */
[----:B------:R-:W-:Y:S01]  /*32e0*/  @P1 FADD.FTZ R89, R96, -R89 ;  /* 0x8000005960591221 */ /* 0x000fe20000010000 */
[-CC-:B------:R-:W-:Y:S01]  /*32f0*/  @P1 FFMA.FTZ R115, R97, R126.reuse, R123.reuse ;  /* 0x0000007e61731223 */ /* 0x180fe2000001007b */
[----:B0-----:R-:W-:Y:S01]  /*3300*/  @P1 FFMA.FTZ R116, R106, R126, R123 ;  /* 0x0000007e6a741223 */ /* 0x001fe2000001007b */
[----:B------:R-:W0:Y:S01]  /*3310*/  @P2 LDC.64 R92, c[0x0][0x408] ;  /* 0x00010200ff5c2b82 */ /* 0x000e220000000a00 */
[----:B------:R-:W-:Y:S01]  /*3320*/  @P1 FFMA.FTZ R88, R124, R89, R32 ;  /* 0x000000597c581223 */ /* 0x000fe20000010020 */
[----:B------:R-:W-:Y:S01]  /*3330*/  @P1 FADD.FTZ R90, R109, -R90 ;  /* 0x8000005a6d5a1221 */ /* 0x000fe20000010000 */
[----:B------:R-:W-:Y:S01]  /*3340*/  @P1 FADD.FTZ R114, R103, -R114 ;  /* 0x8000007267721221 */ /* 0x000fe20000010000 */
[----:B------:R-:W-:Y:S01]  /*3350*/  @P1 FADD.FTZ R115, R98, -R115 ;  /* 0x8000007362731221 */ /* 0x000fe20000010000 */
[----:B------:R-:W-:Y:S01]  /*3360*/  @P1 FADD.FTZ R116, R105, -R116 ;  /* 0x8000007469741221 */ /* 0x000fe20000010000 */
[----:B------:R-:W-:Y:S01]  /*3370*/  MOV R120, R31 ;  /* 0x0000001f00787202 */ /* 0x000fe20000000f00 */
[C---:B------:R-:W-:Y:S01]  /*3380*/  @P1 FFMA.FTZ R120, R124.reuse, R90, R31 ;  /* 0x0000005a7c781223 */ /* 0x040fe2000001001f */
[----:B------:R-:W2:Y:S01]  /*3390*/  @P2 LDC.64 R94, c[0x0][0x408] ;  /* 0x00010200ff5e2b82 */ /* 0x000ea20000000a00 */
[----:B------:R-:W-:Y:S01]  /*33a0*/  MOV R89, R33 ;  /* 0x0000002100597202 */ /* 0x000fe20000000f00 */
[C---:B------:R-:W-:Y:S01]  /*33b0*/  @P1 FFMA.FTZ R89, R124.reuse, R114, R33 ;  /* 0x000000727c591223 */ /* 0x040fe20000010021 */
[----:B------:R-:W-:Y:S01]  /*33c0*/  MOV R90, R34 ;  /* 0x00000022005a7202 */ /* 0x000fe20000000f00 */
[C---:B------:R-:W-:Y:S01]  /*33d0*/  @P1 FFMA.FTZ R90, R124.reuse, R115, R34 ;  /* 0x000000737c5a1223 */ /* 0x040fe20000010022 */
[----:B------:R-:W-:Y:S01]  /*33e0*/  MOV R91, R35 ;  /* 0x00000023005b7202 */ /* 0x000fe20000000f00 */
[----:B------:R-:W-:Y:S01]  /*33f0*/  @P1 FFMA.FTZ R91, R124, R116, R35 ;  /* 0x000000747c5b1223 */ /* 0x000fe20000010023 */
[-CC-:B------:R-:W-:Y:S01]  /*3400*/  @P1 FFMA.FTZ R125, R99, R126.reuse, R123.reuse ;  /* 0x0000007e637d1223 */ /* 0x180fe2000001007b */
[----:B-1----:R-:W-:Y:S01]  /*3410*/  @P2 FMUL.FTZ R113, R88, R113 ;  /* 0x0000007158712220 */ /* 0x002fe20000410000 */
[----:B------:R-:W1:Y:S01]  /*3420*/  @P2 LDC.64 R118, c[0x0][0x408] ;  /* 0x00010200ff762b82 */ /* 0x000e620000000a00 */
[-CC-:B------:R-:W-:Y:S01]  /*3430*/  @P1 FFMA.FTZ R130, R108, R126.reuse, R123.reuse ;  /* 0x0000007e6c821223 */ /* 0x180fe2000001007b */
[----:B------:R-:W-:Y:S01]  /*3440*/  @P1 FFMA.FTZ R127, R101, R126, R123 ;  /* 0x0000007e657f1223 */ /* 0x000fe2000001007b */
[----:B------:R-:W-:Y:S01]  /*3450*/  @P2 FMUL.FTZ R121, R113, R112 ;  /* 0x0000007071792220 */ /* 0x000fe20000410000 */
[----:B------:R-:W-:Y:S01]  /*3460*/  @P1 FADD.FTZ R125, R100, -R125 ;  /* 0x8000007d647d1221 */ /* 0x000fe20000010000 */
[----:B------:R-:W-:Y:S01]  /*3470*/  @P1 FADD.FTZ R130, R107, -R130 ;  /* 0x800000826b821221 */ /* 0x000fe20000010000 */
[----:B------:R-:W-:Y:S01]  /*3480*/  @P1 FADD.FTZ R127, R102, -R127 ;  /* 0x8000007f667f1221 */ /* 0x000fe20000010000 */
[----:B0-----:R-:W-:Y:S01]  /*3490*/  @P2 FMUL.FTZ R93, R89, R93 ;  /* 0x0000005d595d2220 */ /* 0x001fe20000410000 */
[----:B------:R-:W0:Y:S01]  /*34a0*/  @P2 LDC.64 R112, c[0x0][0x408] ;  /* 0x00010200ff702b82 */ /* 0x000e220000000a00 */
[----:B------:R-:W-:-:S02]  /*34b0*/  @P2 LOP3.LUT P3, RZ, R128, 0xff, RZ, 0xc0, !PT ;  /* 0x000000ff80ff2812 */ /* 0x000fc4000786c0ff */
[----:B------:R-:W-:Y:S02]  /*34c0*/  @P2 LOP3.LUT P4, RZ, R129, 0xff0000, RZ, 0xc0, !PT ;  /* 0x00ff000081ff2812 */ /* 0x000fe4000788c0ff */
[----:B------:R-:W-:Y:S01]  /*34d0*/  @P2 FSEL R121, R121, RZ, P3 ;  /* 0x000000ff79792208 */ /* 0x000fe20001800000 */
[----:B--2---:R-:W-:Y:S02]  /*34e0*/  @P2 FMUL.FTZ R123, R90, R95 ;  /* 0x0000005f5a7b2220 */ /* 0x004fe40000410000 */
[----:B------:R-:W2:Y:S01]  /*34f0*/  @P2 LDC.64 R114, c[0x0][0x408] ;  /* 0x00010200ff722b82 */ /* 0x000ea20000000a00 */
[----:B------:R-:W-:Y:S01]  /*3500*/  @P2 FMUL.FTZ R95, R93, R92 ;  /* 0x0000005c5d5f2220 */ /* 0x000fe20000410000 */
[----:B------:R-:W-:Y:S01]  /*3510*/  MOV R92, R28 ;  /* 0x0000001c005c7202 */ /* 0x000fe20000000f00 */
[----:B------:R-:W-:Y:S01]  /*3520*/  @P2 FMUL.FTZ R123, R123, R94 ;  /* 0x0000005e7b7b2220 */ /* 0x000fe20000410000 */
[C---:B------:R-:W-:Y:S01]  /*3530*/  @P1 FFMA.FTZ R92, R124.reuse, R125, R28 ;  /* 0x0000007d7c5c1223 */ /* 0x040fe2000001001c */
[----:B------:R-:W-:Y:S01]  /*3540*/  MOV R93, R29 ;  /* 0x0000001d005d7202 */ /* 0x000fe20000000f00 */
[C---:B------:R-:W-:Y:S01]  /*3550*/  @P1 FFMA.FTZ R93, R124.reuse, R130, R29 ;  /* 0x000000827c5d1223 */ /* 0x040fe2000001001d */
[----:B------:R-:W-:Y:S01]  /*3560*/  MOV R94, R30 ;  /* 0x0000001e005e7202 */ /* 0x000fe20000000f00 */
[----:B------:R-:W3:Y:S01]  /*3570*/  @P2 LDC.64 R116, c[0x0][0x408] ;  /* 0x00010200ff742b82 */ /* 0x000ee20000000a00 */
[----:B------:R-:W-:Y:S01]  /*3580*/  @P1 FFMA.FTZ R94, R124, R127, R30 ;  /* 0x0000007f7c5e1223 */ /* 0x000fe2000001001e */
[----:B-1----:R-:W-:Y:S01]  /*3590*/  @P2 FMUL.FTZ R119, R91, R119 ;  /* 0x000000775b772220 */ /* 0x002fe20000410000 */
[----:B------:R-:W-:-:S02]  /*35a0*/  @P2 LOP3.LUT P1, RZ, R128, 0xff0000, RZ, 0xc0, !PT ;  /* 0x00ff000080ff2812 */ /* 0x000fc4000782c0ff */
[----:B------:R-:W-:Y:S01]  /*35b0*/  @P2 LOP3.LUT P3, RZ, R128, 0xff00, RZ, 0xc0, !PT ;  /* 0x0000ff0080ff2812 */ /* 0x000fe2000786c0ff */
[----:B------:R-:W-:Y:S01]  /*35c0*/  @P2 FMUL.FTZ R118, R119, R118 ;  /* 0x0000007677762220 */ /* 0x000fe20000410000 */
[----:B------:R-:W-:Y:S01]  /*35d0*/  @P2 FSEL R123, R123, RZ, P1 ;  /* 0x000000ff7b7b2208 */ /* 0x000fe20000800000 */
[----:B0-----:R-:W-:Y:S01]  /*35e0*/  @P2 FMUL.FTZ R113, R92, R113 ;  /* 0x000000715c712220 */ /* 0x001fe20000410000 */
[----:B------:R-:W-:Y:S02]  /*35f0*/  @P2 FSEL R95, R95, RZ, P3 ;  /* 0x000000ff5f5f2208 */ /* 0x000fe40001800000 */
[----:B------:R-:W-:Y:S01]  /*3600*/  @P2 LOP3.LUT P1, RZ, R128, 0xff000000, RZ, 0xc0, !PT ;  /* 0xff00000080ff2812 */ /* 0x000fe2000782c0ff */
[----:B------:R-:W-:Y:S01]  /*3610*/  @P2 FMUL.FTZ R112, R113, R112 ;  /* 0x0000007071702220 */ /* 0x000fe20000410000 */
[----:B------:R-:W-:Y:S02]  /*3620*/  @P2 LOP3.LUT P3, RZ, R129, 0xff, RZ, 0xc0, !PT ;  /* 0x000000ff81ff2812 */ /* 0x000fe4000786c0ff */
[----:B------:R-:W-:Y:S01]  /*3630*/  @P2 FSEL R118, R118, RZ, P1 ;  /* 0x000000ff76762208 */ /* 0x000fe20000800000 */
[----:B--2---:R-:W-:Y:S01]  /*3640*/  @P2 FMUL.FTZ R115, R93, R115 ;  /* 0x000000735d732220 */ /* 0x004fe20000410000 */
[----:B------:R-:W-:-:S02]  /*3650*/  @P2 LOP3.LUT P1, RZ, R129, 0xff00, RZ, 0xc0, !PT ;  /* 0x0000ff0081ff2812 */ /* 0x000fc4000782c0ff */
        /* <DEDUP_REMOVED lines=11> */
[----:B------:R-:W-:Y:S02]  /*3710*/  @P2 F2FP.BF16.F32.PACK_AB R118, RZ, R118 ;  /* 0x00000076ff76223e */ /* 0x000fe400000010ff */
[----:B------:R-:W-:Y:S02]  /*3720*/  @P2 PRMT R85, R123, 0x7610, R85 ;  /* 0x000076107b552816 */ /* 0x000fe40000000055 */
[----:B------:R-:W-:Y:S02]  /*3730*/  @P2 F2FP.BF16.F32.PACK_AB R114, RZ, R114 ;  /* 0x00000072ff72223e */ /* 0x000fe400000010ff */
[----:B------:R-:W-:-:S02]  /*3740*/  @P2 F2FP.BF16.F32.PACK_AB R116, RZ, R116 ;  /* 0x00000074ff74223e */ /* 0x000fc400000010ff */
[----:B------:R-:W-:Y:S02]  /*3750*/  @P2 PRMT R86, R112, 0x7610, R86 ;  /* 0x0000761070562816 */ /* 0x000fe40000000056 */
[----:B------:R-:W-:Y:S02]  /*3760*/  @P2 PRMT R84, R84, 0x5410, R95 ;  /* 0x0000541054542816 */ /* 0x000fe4000000005f */
[----:B------:R-:W-:Y:S02]  /*3770*/  @P2 PRMT R85, R85, 0x5410, R118 ;  /* 0x0000541055552816 */ /* 0x000fe40000000076 */
        /* <DEDUP_REMOVED lines=12> */
.L_x_3476:
[----:B0-----:R-:W0:Y:S01]  /*3840*/  @P2 LDC.64 R116, c[0x0][0x408] ;  /* 0x00010200ff742b82 */ /* 0x001e220000000a00 */
[-CC-:B-1----:R-:W-:Y:S01]  /*3850*/  @P1 FFMA.FTZ R115, R97, R126.reuse, R123.reuse ;  /* 0x0000007e61731223 */ /* 0x182fe2000001007b */
[-CC-:B------:R-:W-:Y:S01]  /*3860*/  @P1 FFMA.FTZ R113, R27, R126.reuse, R123.reuse ;  /* 0x0000007e1b711223 */ /* 0x180fe2000001007b */
[----:B------:R-:W-:Y:S01]  /*3870*/  @P1 FFMA.FTZ R114, R104, R126, R123 ;  /* 0x0000007e68721223 */ /* 0x000fe2000001007b */
[----:B-----5:R-:W-:Y:S01]  /*3880*/  MOV R130, R34 ;  /* 0x0000002200827202 */ /* 0x020fe20000000f00 */
[----:B------:R-:W-:Y:S01]  /*3890*/  @P1 FADD.FTZ R115, R98, -R115 ;  /* 0x8000007362731221 */ /* 0x000fe20000010000 */
[----:B------:R-:W-:Y:S01]  /*38a0*/  @P1 FADD.FTZ R113, R96, -R113 ;  /* 0x8000007160711221 */ /* 0x000fe20000010000 */
[----:B------:R-:W-:Y:S01]  /*38b0*/  MOV R112, R32 ;  /* 0x0000002000707202 */ /* 0x000fe20000000f00 */
[----:B------:R-:W1:Y:S01]  /*38c0*/  @P2 LDC.64 R118, c[0x0][0x408] ;  /* 0x00010200ff762b82 */ /* 0x000e620000000a00 */
[----:B------:R-:W-:Y:S01]  /*38d0*/  @P1 FADD.FTZ R114, R103, -R114 ;  /* 0x8000007267721221 */ /* 0x000fe20000010000 */
[C---:B------:R-:W-:Y:S01]  /*38e0*/  @P1 FFMA.FTZ R130, R124.reuse, R115, R34 ;  /* 0x000000737c821223 */ /* 0x040fe20000010022 */
[C---:B------:R-:W-:Y:S01]  /*38f0*/  @P1 FFMA.FTZ R112, R124.reuse, R113, R32 ;  /* 0x000000717c701223 */ /* 0x040fe20000010020 */
[----:B------:R-:W-:Y:S01]  /*3900*/  @P1 FFMA.FTZ R115, R99, R126, R123 ;  /* 0x0000007e63731223 */ /* 0x000fe2000001007b */
[----:B------:R-:W-:Y:S01]  /*3910*/  MOV R120, R33 ;  /* 0x0000002100787202 */ /* 0x000fe20000000f00 */
[----:B------:R-:W-:Y:S01]  /*3920*/  @P1 FFMA.FTZ R120, R124, R114, R33 ;  /* 0x000000727c781223 */ /* 0x000fe20000010021 */
[----:B------:R-:W-:Y:S01]  /*3930*/  @P1 FFMA.FTZ R114, R106, R126, R123 ;  /* 0x0000007e6a721223 */ /* 0x000fe2000001007b */
[----:B------:R-:W-:Y:S01]  /*3940*/  @P1 FADD.FTZ R125, R100, -R115 ;  /* 0x80000073647d1221 */ /* 0x000fe20000010000 */
[----:B------:R-:W-:Y:S01]  /*3950*/  MOV R134, R28 ;  /* 0x0000001c00867202 */ /* 0x000fe20000000f00 */
[-C--:B------:R-:W-:Y:S01]  /*3960*/  @P1 FFMA.FTZ R140, R108, R126.reuse, R123 ;  /* 0x0000007e6c8c1223 */ /* 0x080fe2000001007b */
[----:B------:R-:W-:Y:S01]  /*3970*/  @P1 FADD.FTZ R121, R105, -R114 ;  /* 0x8000007269791221 */ /* 0x000fe20000010000 */
[C---:B------:R-:W-:Y:S01]  /*3980*/  @P1 FFMA.FTZ R134, R124.reuse, R125, R28 ;  /* 0x0000007d7c861223 */ /* 0x040fe2000001001c */
[----:B------:R-:W-:Y:S01]  /*3990*/  MOV R132, R35 ;  /* 0x0000002300847202 */ /* 0x000fe20000000f00 */
[----:B------:R-:W2:Y:S01]  /*39a0*/  @P2 LDC.64 R114, c[0x0][0x408] ;  /* 0x00010200ff722b82 */ /* 0x000ea20000000a00 */
[----:B------:R-:W-:Y:S01]  /*39b0*/  @P1 FFMA.FTZ R132, R124, R121, R35 ;  /* 0x000000797c841223 */ /* 0x000fe20000010023 */
[----:B0-----:R-:W-:Y:S01]  /*39c0*/  @P2 FMUL.FTZ R117, R112, R117 ;  /* 0x0000007570752220 */ /* 0x001fe20000410000 */
[----:B------:R-:W-:Y:S01]  /*39d0*/  @P1 FFMA.FTZ R131, R101, R126, R123 ;  /* 0x0000007e65831223 */ /* 0x000fe2000001007b */
[----:B------:R-:W-:Y:S01]  /*39e0*/  @P1 FADD.FTZ R140, R107, -R140 ;  /* 0x8000008c6b8c1221 */ /* 0x000fe20000010000 */
[----:B------:R-:W-:Y:S01]  /*39f0*/  @P2 LOP3.LUT P3, RZ, R128, 0xff, RZ, 0xc0, !PT ;  /* 0x000000ff80ff2812 */ /* 0x000fe2000786c0ff */
[----:B------:R-:W-:Y:S01]  /*3a00*/  @P2 FMUL.FTZ R125, R117, R116 ;  /* 0x00000074757d2220 */ /* 0x000fe20000410000 */
[----:B------:R-:W-:Y:S01]  /*3a10*/  @P1 FADD.FTZ R131, R102, -R131 ;  /* 0x8000008366831221 */ /* 0x000fe20000010000 */
[----:B------:R-:W0:Y:S01]  /*3a20*/  @P2 LDC.64 R112, c[0x0][0x408] ;  /* 0x00010200ff702b82 */ /* 0x000e220000000a00 */
[----:B------:R-:W-:Y:S01]  /*3a30*/  MOV R136, R29 ;  /* 0x0000001d00887202 */ /* 0x000fe20000000f00 */
[----:B-1----:R-:W-:Y:S01]  /*3a40*/  @P2 FMUL.FTZ R119, R120, R119 ;  /* 0x0000007778772220 */ /* 0x002fe20000410000 */
[----:B------:R-:W-:Y:S01]  /*3a50*/  MOV R138, R30 ;  /* 0x0000001e008a7202 */ /* 0x000fe20000000f00 */
[----:B------:R-:W-:Y:S01]  /*3a60*/  @P1 FFMA.FTZ R136, R124, R140, R29 ;  /* 0x0000008c7c881223 */ /* 0x000fe2000001001d */
[----:B------:R-:W-:Y:S01]  /*3a70*/  @P2 LOP3.LUT P4, RZ, R128, 0xff00, RZ, 0xc0, !PT ;  /* 0x0000ff0080ff2812 */ /* 0x000fe2000788c0ff */
[----:B------:R-:W-:Y:S01]  /*3a80*/  @P2 FMUL.FTZ R127, R119, R118 ;  /* 0x00000076777f2220 */ /* 0x000fe20000410000 */
[----:B------:R-:W-:Y:S01]  /*3a90*/  @P1 FFMA.FTZ R138, R124, R131, R30 ;  /* 0x000000837c8a1223 */ /* 0x000fe2000001001e */
[----:B------:R-:W1:Y:S01]  /*3aa0*/  @P2 LDC.64 R116, c[0x0][0x408] ;  /* 0x00010200ff742b82 */ /* 0x000e620000000a00 */
[----:B------:R-:W-:-:S02]  /*3ab0*/  @P2 FSEL R125, R125, RZ, P3 ;  /* 0x000000ff7d7d2208 */ /* 0x000fc40001800000 */
[----:B------:R-:W-:Y:S02]  /*3ac0*/  @P2 FSEL R127, R127, RZ, P4 ;  /* 0x000000ff7f7f2208 */ /* 0x000fe40002000000 */
[----:B------:R-:W-:Y:S02]  /*3ad0*/  @P2 LOP3.LUT P3, RZ, R128, 0xff0000, RZ, 0xc0, !PT ;  /* 0x00ff000080ff2812 */ /* 0x000fe4000786c0ff */
[C---:B------:R-:W-:Y:S01]  /*3ae0*/  @P2 LOP3.LUT P4, RZ, R129.reuse, 0xff, RZ, 0xc0, !PT ;  /* 0x000000ff81ff2812 */ /* 0x040fe2000788c0ff */
[----:B------:R-:W3:Y:S01]  /*3af0*/  @P2 LDC.64 R118, c[0x0][0x408] ;  /* 0x00010200ff762b82 */ /* 0x000ee20000000a00 */
[----:B--2---:R-:W-:Y:S01]  /*3b00*/  @P2 FMUL.FTZ R115, R132, R115 ;  /* 0x0000007384732220 */ /* 0x004fe20000410000 */
[C---:B------:R-:W-:Y:S02]  /*3b10*/  @P2 LOP3.LUT P5, RZ, R129.reuse, 0xff00, RZ, 0xc0, !PT ;  /* 0x0000ff0081ff2812 */ /* 0x040fe400078ac0ff */
[----:B------:R-:W-:Y:S01]  /*3b20*/  @P2 LOP3.LUT P6, RZ, R129, 0xff0000, RZ, 0xc0, !PT ;  /* 0x00ff000081ff2812 */ /* 0x000fe200078cc0ff */
[----:B------:R-:W-:Y:S01]  /*3b30*/  @P2 FMUL.FTZ R114, R115, R114 ;  /* 0x0000007273722220 */ /* 0x000fe20000410000 */
[----:B------:R-:W-:-:S02]  /*3b40*/  @P2 F2FP.BF16.F32.PACK_AB R125, RZ, R125 ;  /* 0x0000007dff7d223e */ /* 0x000fc400000010ff */
[----:B------:R-:W2:Y:S01]  /*3b50*/  @P2 LDC.64 R120, c[0x0][0x408] ;  /* 0x00010200ff782b82 */ /* 0x000ea20000000a00 */
[----:B0-----:R-:W-:Y:S01]  /*3b60*/  @P2 FMUL.FTZ R113, R130, R113 ;  /* 0x0000007182712220 */ /* 0x001fe20000410000 */
[----:B------:R-:W-:Y:S02]  /*3b70*/  @P2 F2FP.BF16.F32.PACK_AB R127, RZ, R127 ;  /* 0x0000007fff7f223e */ /* 0x000fe400000010ff */
[----:B------:R-:W-:Y:S01]  /*3b80*/  @P2 PRMT R84, R125, 0x7610, R84 ;  /* 0x000076107d542816 */ /* 0x000fe20000000054 */
[----:B------:R-:W-:Y:S01]  /*3b90*/  @P2 FMUL.FTZ R112, R113, R112 ;  /* 0x0000007071702220 */ /* 0x000fe20000410000 */
[----:B-1----:R-:W-:Y:S02]  /*3ba0*/  @P2 FMUL.FTZ R117, R134, R117 ;  /* 0x0000007586752220 */ /* 0x002fe40000410000 */
[----:B------:R-:W-:Y:S02]  /*3bb0*/  @P2 PRMT R84, R84, 0x5410, R127 ;  /* 0x0000541054542816 */ /* 0x000fe4000000007f */
        /* <DEDUP_REMOVED lines=12> */
[----:B------:R-:W-:Y:S01]  /*3c80*/  @P2 PRMT R85, R112, 0x7610, R85 ;  /* 0x0000761070552816 */ /* 0x000fe20000000055 */
[----:B------:R-:W-:Y:S01]  /*3c90*/  @P2 FMUL.FTZ R120, R121, R120 ;  /* 0x0000007879782220 */ /* 0x000fe20000410000 */
[----:B------:R-:W-:Y:S02]  /*3ca0*/  @P2 F2FP.BF16.F32.PACK_AB R118, RZ, R118 ;  /* 0x00000076ff76223e */ /* 0x000fe400000010ff */
[----:B------:R-:W-:Y:S02]  /*3cb0*/  @P2 PRMT R86, R116, 0x7610, R86 ;  /* 0x0000761074562816 */ /* 0x000fe40000000056 */
[----:B------:R-:W-:Y:S02]  /*3cc0*/  @P2 FSEL R120, R120, RZ, P6 ;  /* 0x000000ff78782208 */ /* 0x000fe40003000000 */
[----:B------:R-:W-:Y:S02]  /*3cd0*/  @P2 PRMT R85, R85, 0x5410, R114 ;  /* 0x0000541055552816 */ /* 0x000fe40000000072 */
[----:B------:R-:W-:-:S02]  /*3ce0*/  @P2 F2FP.BF16.F32.PACK_AB R120, RZ, R120 ;  /* 0x00000078ff78223e */ /* 0x000fc400000010ff */
[----:B------:R-:W-:Y:S02]  /*3cf0*/  @P2 PRMT R86, R86, 0x5410, R118 ;  /* 0x0000541056562816 */ /* 0x000fe40000000076 */
[----:B------:R-:W-:Y:S01]  /*3d00*/  @P2 PRMT R87, R120, 0x7610, R87 ;  /* 0x0000761078572816 */ /* 0x000fe20000000057 */
[----:B------:R-:W-:Y:S06]  /*3d10*/  @!P2 BRA `(.L_x_3477) ;  /* 0x000000100020a947 */ /* 0x000fec0003800000 */
[----:B------:R-:W-:Y:S01]  /*3d20*/  @P1 FFMA.FTZ R126, R110, R126, R123 ;  /* 0x0000007e6e7e1223 */ /* 0x000fe2000001007b */
[----:B------:R-:W-:-:S03]  /*3d30*/  MOV R112, R31 ;  /* 0x0000001f00707202 */ /* 0x000fc60000000f00 */
        /* <DEDUP_REMOVED lines=10> */
.L_x_3475:
        /* <DEDUP_REMOVED lines=39> */
.L_x_3480:
[----:B------:R-:W-:Y:S05]  /*4050*/  BSYNC.RECONVERGENT B2 ;  /* 0x0000000000027941 */ /* 0x000fea0003800200 */
.L_x_3479:
        /* <DEDUP_REMOVED lines=13> */
.L_x_3482:
[----:B------:R-:W-:Y:S05]  /*4130*/  BSYNC.RECONVERGENT B2 ;  /* 0x0000000000027941 */ /* 0x000fea0003800200 */
.L_x_3481:
        /* <DEDUP_REMOVED lines=13> */
.L_x_3484:
[----:B------:R-:W-:Y:S05]  /*4210*/  BSYNC.RECONVERGENT B2 ;  /* 0x0000000000027941 */ /* 0x000fea0003800200 */
.L_x_3483:
        /* <DEDUP_REMOVED lines=13> */
.L_x_3486:
[----:B------:R-:W-:Y:S05]  /*42f0*/  BSYNC.RECONVERGENT B2 ;  /* 0x0000000000027941 */ /* 0x000fea0003800200 */
.L_x_3485:
        /* <DEDUP_REMOVED lines=13> */
.L_x_3488:
[----:B------:R-:W-:Y:S05]  /*43d0*/  BSYNC.RECONVERGENT B2 ;  /* 0x0000000000027941 */ /* 0x000fea0003800200 */
.L_x_3487:
        /* <DEDUP_REMOVED lines=13> */
.L_x_3490:
[----:B------:R-:W-:Y:S05]  /*44b0*/  BSYNC.RECONVERGENT B2 ;  /* 0x0000000000027941 */ /* 0x000fea0003800200 */
.L_x_3489:
        /* <DEDUP_REMOVED lines=13> */
.L_x_3492:
[----:B------:R-:W-:Y:S05]  /*4590*/  BSYNC.RECONVERGENT B2 ;  /* 0x0000000000027941 */ /* 0x000fea0003800200 */
.L_x_3491:
        /* <DEDUP_REMOVED lines=17> */
.L_x_3478:
        /* <DEDUP_REMOVED lines=24> */
.L_x_3494:
[----:B------:R-:W-:Y:S05]  /*4830*/  BSYNC.RECONVERGENT B2 ;  /* 0x0000000000027941 */ /* 0x000fea0003800200 */
.L_x_3493:
        /* <DEDUP_REMOVED lines=13> */
.L_x_3496:
[----:B------:R-:W-:Y:S05]  /*4910*/  BSYNC.RECONVERGENT B2 ;  /* 0x0000000000027941 */ /* 0x000fea0003800200 */
.L_x_3495:
        /* <DEDUP_REMOVED lines=13> */
.L_x_3498:
[----:B------:R-:W-:Y:S05]  /*49f0*/  BSYNC.RECONVERGENT B2 ;  /* 0x0000000000027941 */ /* 0x000fea0003800200 */
.L_x_3497:
        /* <DEDUP_REMOVED lines=13> */
.L_x_3500:
[----:B------:R-:W-:Y:S05]  /*4ad0*/  BSYNC.RECONVERGENT B2 ;  /* 0x0000000000027941 */ /* 0x000fea0003800200 */
.L_x_3499:
        /* <DEDUP_REMOVED lines=13> */
.L_x_3502:
[----:B------:R-:W-:Y:S05]  /*4bb0*/  BSYNC.RECONVERGENT B2 ;  /* 0x0000000000027941 */ /* 0x000fea0003800200 */
.L_x_3501:
        /* <DEDUP_REMOVED lines=13> */
.L_x_3504:
[----:B------:R-:W-:Y:S05]  /*4c90*/  BSYNC.RECONVERGENT B2 ;  /* 0x0000000000027941 */ /* 0x000fea0003800200 */
.L_x_3503:
        /* <DEDUP_REMOVED lines=13> */
.L_x_3506:
[----:B------:R-:W-:Y:S05]  /*4d70*/  BSYNC.RECONVERGENT B2 ;  /* 0x0000000000027941 */ /* 0x000fea0003800200 */
.L_x_3505:
[----:B------:R-:W-:-:S04]  /*4d80*/  @P2 F2FP.BF16.F32.PACK_AB R112, RZ, R112 ;  /* 0x00000070ff70223e */ /* 0x000fc800000010ff */
[----:B------:R-:W-:-:S07]  /*4d90*/  @P2 PRMT R87, R87, 0x5410, R112 ;  /* 0x0000541057572816 */ /* 0x000fce0000000070 */
.L_x_3477:
[----:B------:R-:W-:Y:S05]  /*4da0*/  BSYNC.RECONVERGENT B1 ;  /* 0x0000000000017941 */ /* 0x000fea0003800200 */
.L_x_3474:
[----:B0-----:R-:W0:Y:S01]  /*4db0*/  @P0 LDC.64 R116, c[0x0][0x478] ;  /* 0x00011e00ff740b82 */ /* 0x001e220000000a00 */
        /* <DEDUP_REMOVED lines=11> */
[----:B0-----:R-:W-:Y:S05]  /*4e70*/  @!P0 BRA `(.L_x_3507) ;  /* 0xffffffb4001c8947 */ /* 0x001fea000383ffff */
.L_x_3436:
[----:B------:R-:W-:Y:S05]  /*4e80*/  BSYNC B0 ;  /* 0x0000000000007941 */ /* 0x000fea0003800000 */
.L_x_3435:
[----:B------:R-:W0:Y:S01]  /*4e90*/  S2R R5, SR_CgaCtaId ;  /* 0x0000000000057919 */ /* 0x000e220000008800 */
[C---:B------:R-:W-:Y:S01]  /*4ea0*/  SHF.L.U32 R3, R0.reuse, 0x6, RZ ;  /* 0x0000000600037819 */ /* 0x040fe200000006ff */
[----:B------:R-:W-:Y:S05]  /*4eb0*/  WARPSYNC.ALL ;  /* 0x0000000000007948 */ /* 0x000fea0003800000 */
[----:B------:R-:W-:Y:S01]  /*4ec0*/  SHF.L.U32 R2, R0, 0x5, RZ ;  /* 0x0000000500027819 */ /* 0x000fe200000006ff */
[----:B-----5:R-:W1:Y:S01]  /*4ed0*/  LDC R30, c[0x0][0x388] ;  /* 0x0000e200ff1e7b82 */ /* 0x020e620000000800 */
        /* <DEDUP_REMOVED lines=30> */
[----:B--2---:R-:W-:-:S03]  /*50c0*/  FADD.FTZ R4, R4, R9 ;  /* 0x0000000904047221 */ /* 0x004fc60000010000 */
[----:B------:R-:W2:Y:S01]  /*50d0*/  LDS R19, [R5+0x1c00] ;  /* 0x001c000005137984 */ /* 0x000ea20000000800 */
        /* <DEDUP_REMOVED lines=11> */
[----:B---3--:R-:W-:Y:S01]  /*5190*/  FADD.FTZ R9, R3, R16 ;  /* 0x0000001003097221 */ /* 0x008fe20000010000 */
[----:B------:R-:W-:Y:S02]  /*51a0*/  IMAD R3, R30, UR4, RZ ;  /* 0x000000041e037c24 */ /* 0x000fe4000f8e02ff */
[----:B------:R-:W-:Y:S01]  /*51b0*/  STS.128 [R2+0x10], R56 ;  /* 0x0000103802007388 */ /* 0x000fe20000000c00 */
[----:B----4-:R-:W-:-:S02]  /*51c0*/  FADD.FTZ R17, R4, R17 ;  /* 0x0000001104117221 */ /* 0x010fc40000010000 */
[----:B------:R-:W-:Y:S01]  /*51d0*/  IADD3 R0, P0, PT, R3, R0, RZ ;  /* 0x0000000003007210 */ /* 0x000fe20007f1e0ff */
[----:B------:R-:W-:Y:S01]  /*51e0*/  STS.128 [R2+0x400], R80 ;  /* 0x0004005002007388 */ /* 0x000fe20000000c00 */
[----:B--2---:R-:W-:Y:S02]  /*51f0*/  FADD.FTZ R19, R6, R19 ;  /* 0x0000001306137221 */ /* 0x004fe40000010000 */
[----:B------:R-:W-:Y:S01]  /*5200*/  IADD3.X R3, PT, PT, RZ, RZ, RZ, P0, !PT ;  /* 0x000000ffff037210 */ /* 0x000fe200007fe4ff */
[----:B------:R0:W-:Y:S01]  /*5210*/  STS.128 [R2+0x410], R76 ;  /* 0x0004104c02007388 */ /* 0x0001e20000000c00 */
[C---:B------:R-:W-:Y:S01]  /*5220*/  SHF.L.U32 R4, R0.reuse, 0x2, RZ ;  /* 0x0000000200047819 */ /* 0x040fe200000006ff */
[----:B-1----:R-:W-:Y:S01]  /*5230*/  FADD.FTZ R7, R7, R18 ;  /* 0x0000001207077221 */ /* 0x002fe20000010000 */
[----:B------:R-:W-:Y:S01]  /*5240*/  SHF.L.U64.HI R0, R0, 0x2, R3 ;  /* 0x0000000200007819 */ /* 0x000fe20000010203 */
[----:B------:R-:W-:Y:S01]  /*5250*/  BAR.SYNC.DEFER_BLOCKING 0x0 ;  /* 0x0000000000007b1d */ /* 0x000fe20000010000 */
[----:B0-----:R-:W-:-:S02]  /*5260*/  IADD3 R2, P0, PT, R4, UR18, RZ ;  /* 0x0000001204027c10 */ /* 0x001fc4000ff1e0ff */
        /* <DEDUP_REMOVED lines=23> */
[----:B------:R-:W-:Y:S01]  /*53e0*/  FADD.FTZ R23, RZ, R23 ;  /* 0x00000017ff177221 */ /* 0x000fe20000010000 */
[----:B------:R-:W-:Y:S01]  /*53f0*/  FADD.FTZ R20, R20, R29 ;  /* 0x0000001d14147221 */ /* 0x000fe20000010000 */
[----:B------:R-:W-:Y:S01]  /*5400*/  FADD.FTZ R22, R22, R27 ;  /* 0x0000001b16167221 */ /* 0x000fe20000010000 */
[----:B----4-:R-:W-:Y:S01]  /*5410*/  IADD3.X R5, PT, PT, R0, UR17, RZ, P1, !PT ;  /* 0x0000001100057c10 */ /* 0x010fe20008ffe4ff */
[----:B------:R-:W-:Y:S01]  /*5420*/  FADD.FTZ R21, R21, R26 ;  /* 0x0000001a15157221 */ /* 0x000fe20000010000 */
[----:B------:R-:W-:Y:S01]  /*5430*/  FADD.FTZ R8, R23, R8 ;  /* 0x0000000817087221 */ /* 0x000fe20000010000 */
        /* <DEDUP_REMOVED lines=15> */
.L_x_3440:
[----:B------:R-:W-:Y:S01]  /*5530*/  HFMA2 R133, -RZ, RZ, 0, 1.847743988037109375e-06 ;  /* 0x0000001fff857431 */ /* 0x000fe200000001ff */
[----:B------:R-:W-:Y:S01]  /*5540*/  BSSY B1, `(.L_x_3508) ;  /* 0x0000007000017945 */ /* 0x000fe20003800000 */
[----:B------:R-:W-:Y:S01]  /*5550*/  MOV R123, R116 ;  /* 0x00000074007b7202 */ /* 0x000fe20000000f00 */
[----:B------:R-:W-:Y:S01]  /*5560*/  IMAD.MOV.U32 R122, RZ, RZ, 0x1 ;  /* 0x00000001ff7a7424 */ /* 0x000fe200078e00ff */
[----:B------:R-:W-:-:S07]  /*5570*/  MOV R120, 0xffffffff ;  /* 0xffffffff00787802 */ /* 0x000fce0000000f00 */
[----:B0----5:R-:W-:Y:S05]  /*5580*/  WARPSYNC.COLLECTIVE R120, `(.L_x_3509) ;  /* 0x0000000078087348 */ /* 0x021fea0003c00000 */
[----:B------:R1:W2:Y:S02]  /*5590*/  SHFL.BFLY P0, R121, R123, R122, R133 ;  /* 0x0c00007a7b797389 */ /* 0x0002a40000000085 */
[----:B012--5:R-:W-:Y:S05]  /*55a0*/  ENDCOLLECTIVE ;  /* 0x000000000000791b */ /* 0x027fea0003800000 */
.L_x_3509:
[----:B------:R-:W-:Y:S05]  /*55b0*/  BSYNC B1 ;  /* 0x0000000000017941 */ /* 0x000fea0003800000 */
.L_x_3508:
        /* <DEDUP_REMOVED lines=8> */
.L_x_3510:
[----:B------:R-:W-:Y:S01]  /*5640*/  FADD.FTZ R113, R113, R116 ;  /* 0x0000007471717221 */ /* 0x000fe20000010000 */
[----:B------:R-:W-:-:S04]  /*5650*/  HFMA2 R122, -RZ, RZ, 0, 1.1920928955078125e-07 ;  /* 0x00000002ff7a7431 */ /* 0x000fc800000001ff */
[----:B------:R-:W-:Y:S02]  /*5660*/  MOV R123, R113 ;  /* 0x00000071007b7202 */ /* 0x000fe40000000f00 */
[----:B------:R-:W-:-:S07]  /*5670*/  MOV R115, R121 ;  /* 0x0000007900737202 */ /* 0x000fce0000000f00 */
[----:B------:R-:W-:Y:S05]  /*5680*/  WARPSYNC.COLLECTIVE R120, `(.L_x_3511) ;  /* 0x0000000078087348 */ /* 0x000fea0003c00000 */
[----:B------:R0:W1:Y:S02]  /*5690*/  SHFL.BFLY P0, R121, R123, R122, R133 ;  /* 0x0c00007a7b797389 */ /* 0x0000640000000085 */
[----:B01----:R-:W-:Y:S05]  /*56a0*/  ENDCOLLECTIVE ;  /* 0x000000000000791b */ /* 0x003fea0003800000 */
.L_x_3511:
[----:B------:R-:W-:-:S05]  /*56b0*/  FADD.FTZ R115, R115, R0 ;  /* 0x0000000073737221 */ /* 0x000fca0000010000 */
[----:B------:R-:W-:Y:S02]  /*56c0*/  MOV R123, R115 ;  /* 0x00000073007b7202 */ /* 0x000fe40000000f00 */
[----:B------:R-:W-:-:S07]  /*56d0*/  MOV R112, R121 ;  /* 0x0000007900707202 */ /* 0x000fce0000000f00 */
[----:B------:R-:W-:Y:S05]  /*56e0*/  WARPSYNC.COLLECTIVE R120, `(.L_x_3512) ;  /* 0x0000000078087348 */ /* 0x000fea0003c00000 */
[----:B------:R0:W1:Y:S02]  /*56f0*/  SHFL.BFLY P0, R121, R123, R122, R133 ;  /* 0x0c00007a7b797389 */ /* 0x0000640000000085 */
[----:B01----:R-:W-:Y:S05]  /*5700*/  ENDCOLLECTIVE ;  /* 0x000000000000791b */ /* 0x003fea0003800000 */
.L_x_3512:
[----:B------:R-:W-:Y:S01]  /*5710*/  FADD.FTZ R112, R113, R112 ;  /* 0x0000007071707221 */ /* 0x000fe20000010000 */
[----:B------:R-:W-:-:S04]  /*5720*/  HFMA2 R122, -RZ, RZ, 0, 2.384185791015625e-07 ;  /* 0x00000004ff7a7431 */ /* 0x000fc800000001ff */
[----:B------:R-:W-:Y:S02]  /*5730*/  MOV R123, R112 ;  /* 0x00000070007b7202 */ /* 0x000fe40000000f00 */
[----:B------:R-:W-:-:S07]  /*5740*/  MOV R114, R121 ;  /* 0x0000007900727202 */ /* 0x000fce0000000f00 */
[----:B------:R-:W-:Y:S05]  /*5750*/  WARPSYNC.COLLECTIVE R120, `(.L_x_3513) ;  /* 0x0000000078087348 */ /* 0x000fea0003c00000 */
[----:B------:R0:W1:Y:S02]  /*5760*/  SHFL.BFLY P0, R121, R123, R122, R133 ;  /* 0x0c00007a7b797389 */ /* 0x0000640000000085 */
[----:B01----:R-:W-:Y:S05]  /*5770*/  ENDCOLLECTIVE ;  /* 0x000000000000791b */ /* 0x003fea0003800000 */
.L_x_3513:
[----:B------:R-:W-:-:S05]  /*5780*/  FADD.FTZ R114, R115, R114 ;  /* 0x0000007273727221 */ /* 0x000fca0000010000 */
[----:B------:R-:W-:Y:S02]  /*5790*/  MOV R123, R114 ;  /* 0x00000072007b7202 */ /* 0x000fe40000000f00 */
[----:B------:R-:W-:-:S07]  /*57a0*/  MOV R117, R121 ;  /* 0x0000007900757202 */ /* 0x000fce0000000f00 */
[----:B------:R-:W-:Y:S05]  /*57b0*/  WARPSYNC.COLLECTIVE R120, `(.L_x_3514) ;  /* 0x0000000078087348 */ /* 0x000fea0003c00000 */
[----:B------:R0:W1:Y:S02]  /*57c0*/  SHFL.BFLY P0, R121, R123, R122, R133 ;  /* 0x0c00007a7b797389 */ /* 0x0000640000000085 */
[----:B01----:R-:W-:Y:S05]  /*57d0*/  ENDCOLLECTIVE ;  /* 0x000000000000791b */ /* 0x003fea0003800000 */
.L_x_3514:
[----:B------:R-:W-:Y:S01]  /*57e0*/  FADD.FTZ R117, R112, R117 ;  /* 0x0000007570757221 */ /* 0x000fe20000010000 */
[----:B------:R-:W-:-:S04]  /*57f0*/  HFMA2 R122, -RZ, RZ, 0, 4.76837158203125e-07 ;  /* 0x00000008ff7a7431 */ /* 0x000fc800000001ff */
[----:B------:R-:W-:Y:S02]  /*5800*/  MOV R123, R117 ;  /* 0x00000075007b7202 */ /* 0x000fe40000000f00 */
[----:B------:R-:W-:-:S07]  /*5810*/  MOV R119, R121 ;  /* 0x0000007900777202 */ /* 0x000fce0000000f00 */
[----:B------:R-:W-:Y:S05]  /*5820*/  WARPSYNC.COLLECTIVE R120, `(.L_x_3515) ;  /* 0x0000000078087348 */ /* 0x000fea0003c00000 */
[----:B------:R0:W1:Y:S02]  /*5830*/  SHFL.BFLY P0, R121, R123, R122, R133 ;  /* 0x0c00007a7b797389 */ /* 0x0000640000000085 */
[----:B01----:R-:W-:Y:S05]  /*5840*/  ENDCOLLECTIVE ;  /* 0x000000000000791b */ /* 0x003fea0003800000 */
.L_x_3515:
[----:B------:R-:W-:-:S05]  /*5850*/  FADD.FTZ R119, R114, R119 ;  /* 0x0000007772777221 */ /* 0x000fca0000010000 */
[----:B------:R-:W-:Y:S02]  /*5860*/  MOV R123, R119 ;  /* 0x00000077007b7202 */ /* 0x000fe40000000f00 */
[----:B------:R-:W-:-:S07]  /*5870*/  MOV R0, R121 ;  /* 0x0000007900007202 */ /* 0x000fce0000000f00 */
[----:B------:R-:W-:Y:S05]  /*5880*/  WARPSYNC.COLLECTIVE R120, `(.L_x_3516) ;  /* 0x0000000078087348 */ /* 0x000fea0003c00000 */
[----:B------:R0:W1:Y:S02]  /*5890*/  SHFL.BFLY P0, R121, R123, R122, R133 ;  /* 0x0c00007a7b797389 */ /* 0x0000640000000085 */
[----:B01----:R-:W-:Y:S05]  /*58a0*/  ENDCOLLECTIVE ;  /* 0x000000000000791b */ /* 0x003fea0003800000 */
.L_x_3516:
[----:B------:R-:W-:Y:S01]  /*58b0*/  FADD.FTZ R118, R117, R0 ;  /* 0x0000000075767221 */ /* 0x000fe20000010000 */
[----:B------:R-:W-:-:S04]  /*58c0*/  HFMA2 R122, -RZ, RZ, 0, 9.5367431640625e-07 ;  /* 0x00000010ff7a7431 */ /* 0x000fc800000001ff */
[----:B------:R-:W-:Y:S02]  /*58d0*/  MOV R123, R118 ;  /* 0x00000076007b7202 */ /* 0x000fe40000000f00 */
[----:B------:R-:W-:-:S07]  /*58e0*/  MOV R116, R121 ;  /* 0x0000007900747202 */ /* 0x000fce0000000f00 */
[----:B------:R-:W-:Y:S05]  /*58f0*/  WARPSYNC.COLLECTIVE R120, `(.L_x_3517) ;  /* 0x0000000078087348 */ /* 0x000fea0003c00000 */
[----:B------:R0:W1:Y:S02]  /*5900*/  SHFL.BFLY P0, R121, R123, R122, R133 ;  /* 0x0c00007a7b797389 */ /* 0x0000640000000085 */
[----:B01----:R-:W-:Y:S05]  /*5910*/  ENDCOLLECTIVE ;  /* 0x000000000000791b */ /* 0x003fea0003800000 */
.L_x_3517:
[----:B------:R-:W-:-:S05]  /*5920*/  FADD.FTZ R116, R119, R116 ;  /* 0x0000007477747221 */ /* 0x000fca0000010000 */
[----:B------:R-:W-:Y:S02]  /*5930*/  MOV R123, R116 ;  /* 0x00000074007b7202 */ /* 0x000fe40000000f00 */
[----:B------:R-:W-:-:S07]  /*5940*/  MOV R113, R121 ;  /* 0x0000007900717202 */ /* 0x000fce0000000f00 */
[----:B------:R-:W-:Y:S05]  /*5950*/  WARPSYNC.COLLECTIVE R120, `(.L_x_3518) ;  /* 0x0000000078087348 */ /* 0x000fea0003c00000 */
[----:B------:R0:W1:Y:S02]  /*5960*/  SHFL.BFLY P0, R121, R123, R122, R133 ;  /* 0x0c00007a7b797389 */ /* 0x0000640000000085 */
[----:B01----:R-:W-:Y:S05]  /*5970*/  ENDCOLLECTIVE ;  /* 0x000000000000791b */ /* 0x003fea0003800000 */
.L_x_3518:
[----:B------:R-:W-:Y:S01]  /*5980*/  MOV R115, R121 ;  /* 0x0000007900737202 */ /* 0x000fe20000000f00 */
[----:B------:R-:W-:Y:S06]  /*5990*/  BRA `(.L_x_3519) ;  /* 0xffffffb800c47947 */ /* 0x000fec000383ffff */
.L_x_3520:
        /* <DEDUP_REMOVED lines=14> */
.L_x_11221:


//--------------------- .text._ZN10layer_norm13ln_bwd_kernelINS_13Kernel_traitsI13__nv_bfloat16S2_fS2_fjLj512ELj1ELj4ELj1ELj16ENS_18Kernel_traits_baseILj512ES2_S2_fS2_fjLj128EEEEELb1ELb1ELb0ELb0EEEvNS_9BwdParamsE --------------------------
	.section	.text._ZN10layer_norm13ln_bwd_kernelINS_13Kernel_traitsI13__nv_bfloat16S2_fS2_fjLj512ELj1ELj4ELj1ELj16ENS_18Kernel_traits_baseILj512ES2_S2_fS2_fjLj128EEEEELb1ELb1ELb0ELb0EEEvNS_9BwdParamsE,"ax",@progbits
	.align	128
        .global         _ZN10layer_norm13ln_bwd_kernelINS_13Kernel_traitsI13__nv_bfloat16S2_fS2_fjLj512ELj1ELj4ELj1ELj16ENS_18Kernel_traits_baseILj512ES2_S2_fS2_fjLj128EEEEELb1ELb1ELb0ELb0EEEvNS_9BwdParamsE
        .type           _ZN10layer_norm13ln_bwd_kernelINS_13Kernel_traitsI13__nv_bfloat16S2_fS2_fjLj512ELj1ELj4ELj1ELj16ENS_18Kernel_traits_baseILj512ES2_S2_fS2_fjLj128EEEEELb1ELb1ELb0ELb0EEEvNS_9BwdParamsE,@function
        .size           _ZN10layer_norm13ln_bwd_kernelINS_13Kernel_traitsI13__nv_bfloat16S2_fS2_fjLj512ELj1ELj4ELj1ELj16ENS_18Kernel_traits_baseILj512ES2_S2_fS2_fjLj128EEEEELb1ELb1ELb0ELb0EEEvNS_9BwdParamsE,(.L_x_11222 - _ZN10layer_norm13ln_bwd_kernelINS_13Kernel_traitsI13__nv_bfloat16S2_fS2_fjLj512ELj1ELj4ELj1ELj16ENS_18Kernel_traits_baseILj512ES2_S2_fS2_fjLj128EEEEELb1ELb1ELb0ELb0EEEvNS_9BwdParamsE)
        .other          _ZN10layer_norm13ln_bwd_kernelINS_13Kernel_traitsI13__nv_bfloat16S2_fS2_fjLj512ELj1ELj4ELj1ELj16ENS_18Kernel_traits_baseILj512ES2_S2_fS2_fjLj128EEEEELb1ELb1ELb0ELb0EEEvNS_9BwdParamsE,@"STO_CUDA_ENTRY STV_DEFAULT"
_ZN10layer_norm13ln_bwd_kernelINS_13Kernel_traitsI13__nv_bfloat16S2_fS2_fjLj512ELj1ELj4ELj1ELj16ENS_18Kernel_traits_baseILj512ES2_S2_fS2_fjLj128EEEEELb1ELb1ELb0ELb0EEEvNS_9BwdParamsE:
.text._ZN10layer_norm13ln_bwd_kernelINS_13Kernel_traitsI13__nv_bfloat16S2_fS2_fjLj512ELj1ELj4ELj1ELj16ENS_18Kernel_traits_baseILj512ES2_S2_fS2_fjLj128EEEEELb1ELb1ELb0ELb0EEEvNS_9BwdParamsE:
        /* <DEDUP_REMOVED lines=17> */
[C---:B------:R-:W-:Y:S01]  /*0110*/  ISETP.GE.U32.AND P0, PT, R119.reuse, 0x20, PT ;  /* 0x000000207700780c */ /* 0x040fe20003f06070 */
[----:B------:R-:W2:Y:S01]  /*0120*/  S2UR UR4, SR_CTAID.X ;  /* 0x00000000000479c3 */ /* 0x000ea20000002500 */
[----:B------:R-:W-:-:S11]  /*0130*/  ISETP.GE.U32.AND P1, PT, R119, 0x40, PT ;  /* 0x000000407700780c */ /* 0x000fd60003f26070 */
[----:B------:R-:W3:Y:S08]  /*0140*/  @P0 LDC.64 R2, c[0x0][0x3d0] ;  /* 0x0000f400ff020b82 */ /* 0x000ef00000000a00 */
[----:B------:R-:W4:Y:S01]  /*0150*/  @P0 LDC.64 R20, c[0x0][0x3e8] ;  /* 0x0000fa00ff140b82 */ /* 0x000f220000000a00 */
[----:B------:R-:W-:-:S07]  /*0160*/  SHF.R.U32.HI R118, RZ, 0x5, R120 ;  /* 0x00000005ff767819 */ /* 0x000fce0000011678 */
[----:B------:R-:W1:Y:S01]  /*0170*/  @P1 LDC.64 R22, c[0x0][0x3d0] ;  /* 0x0000f400ff161b82 */ /* 0x000e620000000a00 */
[----:B--2---:R-:W-:-:S07]  /*0180*/  USHF.L.U32 UR4, UR4, 0x2, URZ ;  /* 0x0000000204047899 */ /* 0x004fce00080006ff */
[----:B------:R-:W2:Y:S01]  /*0190*/  @P1 LDC.64 R24, c[0x0][0x3e8] ;  /* 0x0000fa00ff181b82 */ /* 0x000ea20000000a00 */
[----:B---3--:R-:W-:Y:S01]  /*01a0*/  @P0 IMAD.WIDE.U32 R2, R27, 0x10, R2 ;  /* 0x000000101b020825 */ /* 0x008fe200078e0002 */
[----:B------:R-:W-:-:S04]  /*01b0*/  LOP3.LUT R118, R118, UR4, RZ, 0xfc, !PT ;  /* 0x0000000476767c12 */ /* 0x000fc8000f8efcff */
[----:B------:R-:W5:Y:S01]  /*01c0*/  @P0 LDG.E.128 R4, desc[UR6][R2.64] ;  /* 0x0000000602040981 */ /* 0x000f62000c1e1d00 */
[C---:B----4-:R-:W-:Y:S01]  /*01d0*/  @P0 IMAD.WIDE.U32 R20, R27.reuse, 0x10, R20 ;  /* 0x000000101b140825 */ /* 0x050fe200078e0014 */
[----:B------:R-:W-:-:S04]  /*01e0*/  @P0 LOP3.LUT R27, R27, 0x20, RZ, 0xfc, !PT ;  /* 0x000000201b1b0812 */ /* 0x000fc800078efcff */
[----:B------:R3:W5:Y:S01]  /*01f0*/  @P0 LDG.E.128 R8, desc[UR6][R20.64] ;  /* 0x0000000614080981 */ /* 0x000762000c1e1d00 */
[----:B------:R-:W-:Y:S01]  /*0200*/  ISETP.GE.AND P0, PT, R118, UR5, PT ;  /* 0x0000000576007c0c */ /* 0x000fe2000bf06270 */
[C---:B-1----:R-:W-:Y:S01]  /*0210*/  @P1 IMAD.WIDE.U32 R22, R27.reuse, 0x10, R22 ;  /* 0x000000101b161825 */ /* 0x042fe200078e0016 */
[----:B------:R-:W-:Y:S02]  /*0220*/  CS2R R48, SRZ ;  /* 0x0000000000307805 */ /* 0x000fe4000001ff00 */
[----:B------:R-:W-:Y:S02]  /*0230*/  CS2R R50, SRZ ;  /* 0x0000000000327805 */ /* 0x000fe4000001ff00 */
[----:B------:R-:W-:Y:S02]  /*0240*/  CS2R R44, SRZ ;  /* 0x00000000002c7805 */ /* 0x000fe4000001ff00 */
[----:B------:R-:W-:Y:S01]  /*0250*/  CS2R R46, SRZ ;  /* 0x00000000002e7805 */ /* 0x000fe2000001ff00 */
[----:B------:R1:W5:Y:S01]  /*0260*/  @P1 LDG.E.128 R12, desc[UR6][R22.64] ;  /* 0x00000006160c1981 */ /* 0x000362000c1e1d00 */
[----:B--2---:R-:W-:Y:S01]  /*0270*/  @P1 IMAD.WIDE.U32 R24, R27, 0x10, R24 ;  /* 0x000000101b181825 */ /* 0x004fe200078e0018 */
[----:B------:R-:W-:-:S02]  /*0280*/  CS2R R40, SRZ ;  /* 0x0000000000287805 */ /* 0x000fc4000001ff00 */
[----:B------:R-:W-:Y:S02]  /*0290*/  CS2R R42, SRZ ;  /* 0x00000000002a7805 */ /* 0x000fe4000001ff00 */
[----:B------:R-:W-:Y:S02]  /*02a0*/  CS2R R36, SRZ ;  /* 0x0000000000247805 */ /* 0x000fe4000001ff00 */
[----:B------:R-:W-:Y:S01]  /*02b0*/  CS2R R38, SRZ ;  /* 0x0000000000267805 */ /* 0x000fe2000001ff00 */
[----:B------:R2:W5:Y:S01]  /*02c0*/  @P1 LDG.E.128 R16, desc[UR6][R24.64] ;  /* 0x0000000618101981 */ /* 0x000562000c1e1d00 */
[----:B------:R-:W-:Y:S02]  /*02d0*/  CS2R R32, SRZ ;  /* 0x0000000000207805 */ /* 0x000fe4000001ff00 */
[----:B------:R-:W-:Y:S02]  /*02e0*/  CS2R R34, SRZ ;  /* 0x0000000000227805 */ /* 0x000fe4000001ff00 */
[----:B------:R-:W-:-:S02]  /*02f0*/  CS2R R28, SRZ ;  /* 0x00000000001c7805 */ /* 0x000fc4000001ff00 */
[----:B------:R-:W-:Y:S02]  /*0300*/  CS2R R30, SRZ ;  /* 0x00000000001e7805 */ /* 0x000fe4000001ff00 */
[----:B------:R-:W-:Y:S02]  /*0310*/  CS2R R26, SRZ ;  /* 0x00000000001a7805 */ /* 0x000fe4000001ff00 */
[----:B---3--:R-:W-:Y:S02]  /*0320*/  CS2R R20, SRZ ;  /* 0x0000000000147805 */ /* 0x008fe4000001ff00 */
[----:B-1----:R-:W-:Y:S02]  /*0330*/  CS2R R22, SRZ ;  /* 0x0000000000167805 */ /* 0x002fe4000001ff00 */
[----:B------:R-:W-:Y:S02]  /*0340*/  CS2R R88, SRZ ;  /* 0x0000000000587805 */ /* 0x000fe4000001ff00 */
[----:B------:R-:W-:-:S02]  /*0350*/  CS2R R90, SRZ ;  /* 0x00000000005a7805 */ /* 0x000fc4000001ff00 */
[----:B--2---:R-:W-:Y:S02]  /*0360*/  CS2R R24, SRZ ;  /* 0x0000000000187805 */ /* 0x004fe4000001ff00 */
        /* <DEDUP_REMOVED lines=50> */
.L_x_3542:
        /* <DEDUP_REMOVED lines=18> */
[----:B------:R-:W-:Y:S01]  /*07b0*/  ISETP.NE.AND P5, PT, RZ, UR8, PT ;  /* 0x00000008ff007c0c */ /* 0x000fe2000bfa5270 */
[----:B------:R-:W-:Y:S01]  /*07c0*/  HFMA2 R162, -RZ, RZ, 0, 0 ;  /* 0x00000000ffa27431 */ /* 0x000fe200000001ff */
[----:B------:R-:W-:Y:S02]  /*07d0*/  ISETP.GE.U32.AND P3, PT, R119, 0x40, PT ;  /* 0x000000407700780c */ /* 0x000fe40003f66070 */
[----:B------:R-:W-:Y:S02]  /*07e0*/  ISETP.NE.AND.EX P1, PT, RZ, UR11, PT, P1 ;  /* 0x0000000bff007c0c */ /* 0x000fe4000bf25310 */
[----:B0-----:R-:W-:-:S04]  /*07f0*/  LOP3.LUT R95, R120, 0x1f, RZ, 0xc0, !PT ;  /* 0x0000001f785f7812 */ /* 0x001fc800078ec0ff */
[----:B------:R-:W-:Y:S02]  /*0800*/  LEA.HI.SX32 R0, R0, R95, 0x1d ;  /* 0x0000005f00007211 */ /* 0x000fe400078feaff */
[----:B------:R-:W-:Y:S02]  /*0810*/  MOV R157, RZ ;  /* 0x000000ff009d7202 */ /* 0x000fe40000000f00 */
[----:B------:R-:W-:Y:S02]  /*0820*/  MOV R163, R0 ;  /* 0x0000000000a37202 */ /* 0x000fe40000000f00 */
[----:B---3--:R-:W-:Y:S02]  /*0830*/  @P0 SHF.L.U32 R149, R96, 0x10, RZ ;  /* 0x0000001060950819 */ /* 0x008fe400000006ff */
[----:B----4-:R-:W-:Y:S01]  /*0840*/  FSEL R155, R94, RZ, !P5 ;  /* 0x000000ff5e9b7208 */ /* 0x010fe20006800000 */
[----:B-1----:R-:W-:Y:S06]  /*0850*/  @!P4 BRA `(.L_x_3523) ;  /* 0x000000040074c947 */ /* 0x002fec0003800000 */
        /* <DEDUP_REMOVED lines=8> */
[----:B--2---:R-:W-:-:S06]  /*08e0*/  IMAD.WIDE.U32 R160, R0, 0x8, R122 ;  /* 0x0000000800a07825 */ /* 0x004fcc00078e007a */
[----:B------:R-:W5:Y:S01]  /*08f0*/  LDG.E.64 R160, desc[UR6][R160.64] ;  /* 0x00000006a0a07981 */ /* 0x000f62000c1e1b00 */
        /* <DEDUP_REMOVED lines=9> */
[----:B------:R-:W-:Y:S02]  /*0990*/  SHF.L.U32 R146, R112, 0x10, RZ ;  /* 0x0000001070927819 */ /* 0x000fe400000006ff */
[----:B------:R-:W-:Y:S02]  /*09a0*/  SHF.L.U32 R153, R113, 0x10, RZ ;  /* 0x0000001071997819 */ /* 0x000fe400000006ff */
[----:B------:R-:W-:Y:S01]  /*09b0*/  IADD3 R163, PT, PT, R0, 0x20, RZ ;  /* 0x0000002000a37810 */ /* 0x000fe20007ffe0ff */
[C---:B---3--:R-:W-:Y:S01]  /*09c0*/  FADD.FTZ R92, -R155.reuse, R92 ;  /* 0x0000005c9b5c7221 */ /* 0x048fe20000010100 */
[C---:B------:R-:W-:Y:S01]  /*09d0*/  FADD.FTZ R132, -R155.reuse, R95 ;  /* 0x0000005f9b847221 */ /* 0x040fe20000010100 */
[----:B0-----:R-:W-:-:S02]  /*09e0*/  FADD.FTZ R128, -R155, R94 ;  /* 0x0000005e9b807221 */ /* 0x001fc40000010100 */
[----:B-----5:R-:W-:Y:S01]  /*09f0*/  FMUL.FTZ R123, R147, R92 ;  /* 0x0000005c937b7220 */ /* 0x020fe20000410000 */
[----:B------:R-:W-:Y:S01]  /*0a00*/  SHF.L.U32 R92, R5, 0x10, RZ ;  /* 0x00000010055c7819 */ /* 0x000fe200000006ff */
[--C-:B------:R-:W-:Y:S01]  /*0a10*/  FADD.FTZ R122, -R155, R93.reuse ;  /* 0x0000005d9b7a7221 */ /* 0x100fe20000010100 */
[C---:B----4-:R-:W-:Y:S02]  /*0a20*/  SHF.L.U32 R129, R96.reuse, 0x10, RZ ;  /* 0x0000001060817819 */ /* 0x050fe400000006ff */
[----:B------:R-:W-:Y:S01]  /*0a30*/  SHF.L.U32 R95, R97, 0x10, RZ ;  /* 0x00000010615f7819 */ /* 0x000fe200000006ff */
[----:B------:R-:W-:Y:S01]  /*0a40*/  FADD.FTZ R100, -R155, R100 ;  /* 0x000000649b647221 */ /* 0x000fe20000010100 */
[----:B------:R-:W-:Y:S01]  /*0a50*/  PRMT R93, R96, 0x7632, R93 ;  /* 0x00007632605d7816 */ /* 0x000fe2000000005d */
[----:B-1----:R-:W-:Y:S01]  /*0a60*/  FMUL.FTZ R125, R147, R128 ;  /* 0x00000080937d7220 */ /* 0x002fe20000410000 */
[-C--:B------:R-:W-:Y:S01]  /*0a70*/  FMUL.FTZ R126, R126, R129.reuse ;  /* 0x000000817e7e7220 */ /* 0x080fe20000410000 */
[----:B------:R-:W-:Y:S01]  /*0a80*/  FADD.FTZ R32, R32, R129 ;  /* 0x0000008120207221 */ /* 0x000fe20000010000 */
[----:B------:R-:W-:Y:S01]  /*0a90*/  FFMA.FTZ R48, R123, R129, R48 ;  /* 0x000000817b307223 */ /* 0x000fe20000010030 */
[----:B------:R-:W-:Y:S01]  /*0aa0*/  FMUL.FTZ R128, R92, R95 ;  /* 0x0000005f5c807220 */ /* 0x000fe20000410000 */
[----:B------:R-:W-:Y:S01]  /*0ab0*/  SHF.L.U32 R129, R6, 0x10, RZ ;  /* 0x0000001006817819 */ /* 0x000fe200000006ff */
[C---:B------:R-:W-:Y:S01]  /*0ac0*/  FMUL.FTZ R131, R147.reuse, R100 ;  /* 0x0000006493837220 */ /* 0x040fe20000410000 */
[----:B------:R-:W-:Y:S01]  /*0ad0*/  SHF.L.U32 R92, R98, 0x10, RZ ;  /* 0x00000010625c7819 */ /* 0x000fe200000006ff */
[----:B------:R-:W-:Y:S01]  /*0ae0*/  FMUL.FTZ R124, R147, R122 ;  /* 0x0000007a937c7220 */ /* 0x000fe20000410000 */
[----:B------:R-:W-:Y:S01]  /*0af0*/  SHF.L.U32 R94, R110, 0x10, RZ ;  /* 0x000000106e5e7819 */ /* 0x000fe200000006ff */
[----:B------:R-:W-:Y:S01]  /*0b00*/  FADD.FTZ R102, -R155, R102 ;  /* 0x000000669b667221 */ /* 0x000fe20000010100 */
[----:B------:R-:W-:Y:S01]  /*0b10*/  SHF.L.U32 R93, R93, 0x10, RZ ;  /* 0x000000105d5d7819 */ /* 0x000fe200000006ff */
[-C--:B------:R-:W-:Y:S01]  /*0b20*/  FMUL.FTZ R129, R129, R92.reuse ;  /* 0x0000005c81817220 */ /* 0x080fe20000410000 */
[----:B------:R-:W-:Y:S01]  /*0b30*/  FADD.FTZ R28, R28, R92 ;  /* 0x0000005c1c1c7221 */ /* 0x000fe20000010000 */
[----:B------:R-:W-:Y:S01]  /*0b40*/  FFMA.FTZ R44, R131, R92, R44 ;  /* 0x0000005c832c7223 */ /* 0x000fe2000001002c */
[----:B------:R-:W-:Y:S01]  /*0b50*/  SHF.L.U32 R92, R99, 0x10, RZ ;  /* 0x00000010635c7819 */ /* 0x000fe200000006ff */
[-C--:B------:R-:W-:Y:S01]  /*0b60*/  FMUL.FTZ R122, R94, R93.reuse ;  /* 0x0000005d5e7a7220 */ /* 0x080fe20000410000 */
[----:B------:R-:W-:Y:S01]  /*0b70*/  FFMA.FTZ R49, R124, R93, R49 ;  /* 0x0000005d7c317223 */ /* 0x000fe20000010031 */
[----:B------:R-:W-:Y:S01]  /*0b80*/  FADD.FTZ R33, R33, R93 ;  /* 0x0000005d21217221 */ /* 0x000fe20000010000 */
[----:B------:R-:W-:Y:S01]  /*0b90*/  PRMT R97, R97, 0x7632, R97 ;  /* 0x0000763261617816 */ /* 0x000fe20000000061 */
[----:B------:R-:W-:Y:S01]  /*0ba0*/  FADD.FTZ R34, R34, R95 ;  /* 0x0000005f22227221 */ /* 0x000fe20000010000 */
[----:B------:R-:W-:Y:S01]  /*0bb0*/  FFMA.FTZ R50, R125, R95, R50 ;  /* 0x0000005f7d327223 */ /* 0x000fe20000010032 */
[----:B------:R-:W-:Y:S01]  /*0bc0*/  FMUL.FTZ R145, R147, R102 ;  /* 0x0000006693917220 */ /* 0x000fe20000410000 */
[----:B------:R-:W-:Y:S01]  /*0bd0*/  FADD.FTZ R93, RZ, R126 ;  /* 0x0000007eff5d7221 */ /* 0x000fe20000010000 */
[----:B------:R-:W-:Y:S01]  /*0be0*/  FFMA.FTZ R95, R123, R126, RZ ;  /* 0x0000007e7b5f7223 */ /* 0x000fe200000100ff */
[----:B------:R-:W-:Y:S01]  /*0bf0*/  SHF.L.U32 R97, R97, 0x10, RZ ;  /* 0x0000001061617819 */ /* 0x000fe200000006ff */
[-C--:B------:R-:W-:Y:S01]  /*0c00*/  FMUL.FTZ R143, R143, R92.reuse ;  /* 0x0000005c8f8f7220 */ /* 0x080fe20000410000 */
        /* <DEDUP_REMOVED lines=34> */
.L_x_3523:
[----:B------:R-:W-:Y:S05]  /*0e30*/  BSYNC.RECONVERGENT B0 ;  /* 0x0000000000007941 */ /* 0x000fea0003800200 */
.L_x_3522:
[----:B------:R-:W-:Y:S04]  /*0e40*/  BSSY.RECONVERGENT B0, `(.L_x_3524) ;  /* 0x000005e000007945 */ /* 0x000fe80003800200 */
[----:B------:R-:W-:Y:S05]  /*0e50*/  @!P3 BRA `(.L_x_3525) ;  /* 0x000000040070b947 */ /* 0x000fea0003800000 */
        /* <DEDUP_REMOVED lines=9> */
[----:B------:R-:W-:Y:S01]  /*0ef0*/  ISETP.NE.AND.EX P2, PT, RZ, UR11, PT, P2 ;  /* 0x0000000bff007c0c */ /* 0x000fe2000bf45320 */
[----:B--2---:R-:W-:Y:S01]  /*0f00*/  IMAD.WIDE.U32 R134, R163, 0x8, R134 ;  /* 0x00000008a3867825 */ /* 0x004fe200078e0086 */
[----:B0-----:R-:W-:Y:S02]  /*0f10*/  SHF.L.U32 R138, R12, 0x10, RZ ;  /* 0x000000100c8a7819 */ /* 0x001fe400000006ff */
[----:B------:R-:W-:Y:S02]  /*0f20*/  SHF.L.U32 R139, R3, 0x10, RZ ;  /* 0x00000010038b7819 */ /* 0x000fe400000006ff */
[----:B------:R0:W5:Y:S07]  /*0f30*/  LDG.E.64 R158, desc[UR6][R134.64] ;  /* 0x00000006869e7981 */ /* 0x00016e000c1e1b00 */
[----:B------:R-:W1:Y:S01]  /*0f40*/  @P2 LDC.64 R136, c[0x0][0x438] ;  /* 0x00010e00ff882b82 */ /* 0x000e620000000a00 */
[----:B------:R-:W-:-:S02]  /*0f50*/  SHF.L.U32 R140, R15, 0x10, RZ ;  /* 0x000000100f8c7819 */ /* 0x000fc400000006ff */
[----:B------:R-:W-:Y:S02]  /*0f60*/  SHF.L.U32 R141, R2, 0x10, RZ ;  /* 0x00000010028d7819 */ /* 0x000fe400000006ff */
[----:B0-----:R-:W-:Y:S01]  /*0f70*/  SHF.L.U32 R134, R14, 0x10, RZ ;  /* 0x000000100e867819 */ /* 0x001fe200000006ff */
[----:B-1----:R-:W-:-:S05]  /*0f80*/  @P2 IMAD.WIDE.U32 R136, R163, 0x20, R136 ;  /* 0x00000020a3882825 */ /* 0x002fca00078e0088 */
[----:B------:R-:W5:Y:S04]  /*0f90*/  @P2 LDG.E.128 R60, desc[UR6][R136.64] ;  /* 0x00000006883c2981 */ /* 0x000f68000c1e1d00 */
[----:B------:R0:W5:Y:S02]  /*0fa0*/  @P2 LDG.E.128 R64, desc[UR6][R136.64+0x10] ;  /* 0x0000100688402981 */ /* 0x000164000c1e1d00 */
[----:B0-----:R-:W-:Y:S02]  /*0fb0*/  SHF.L.U32 R136, R13, 0x10, RZ ;  /* 0x000000100d887819 */ /* 0x001fe400000006ff */
[----:B------:R-:W-:Y:S02]  /*0fc0*/  SHF.L.U32 R151, R104, 0x10, RZ ;  /* 0x0000001068977819 */ /* 0x000fe400000006ff */
[----:B------:R-:W-:Y:S01]  /*0fd0*/  SHF.L.U32 R150, R105, 0x10, RZ ;  /* 0x0000001069967819 */ /* 0x000fe200000006ff */
[C---:B---3--:R-:W-:Y:S01]  /*0fe0*/  FADD.FTZ R92, -R155.reuse, R92 ;  /* 0x0000005c9b5c7221 */ /* 0x048fe20000010100 */
[C---:B------:R-:W-:Y:S01]  /*0ff0*/  FADD.FTZ R142, -R155.reuse, R93 ;  /* 0x0000005d9b8e7221 */ /* 0x040fe20000010100 */
[----:B------:R-:W-:-:S02]  /*1000*/  FADD.FTZ R94, -R155, R94 ;  /* 0x0000005e9b5e7221 */ /* 0x000fc40000010100 */
[C---:B-----5:R-:W-:Y:S01]  /*1010*/  FMUL.FTZ R127, R147.reuse, R92 ;  /* 0x0000005c937f7220 */ /* 0x060fe20000410000 */
[----:B----4-:R-:W-:Y:S01]  /*1020*/  SHF.L.U32 R93, R100, 0x10, RZ ;  /* 0x00000010645d7819 */ /* 0x010fe200000006ff */
[----:B------:R-:W-:Y:S01]  /*1030*/  FMUL.FTZ R137, R147, R94 ;  /* 0x0000005e93897220 */ /* 0x000fe20000410000 */
[----:B------:R-:W-:-:S03]  /*1040*/  FADD.FTZ R144, -R155, R95 ;  /* 0x0000005f9b907221 */ /* 0x000fc60000010100 */
[-C--:B------:R-:W-:Y:S01]  /*1050*/  FMUL.FTZ R138, R138, R93.reuse ;  /* 0x0000005d8a8a7220 */ /* 0x080fe20000410000 */
[----:B------:R-:W-:Y:S01]  /*1060*/  FADD.FTZ R24, R24, R93 ;  /* 0x0000005d18187221 */ /* 0x000fe20000010000 */
[----:B------:R-:W-:Y:S01]  /*1070*/  FFMA.FTZ R40, R127, R93, R40 ;  /* 0x0000005d7f287223 */ /* 0x000fe20000010028 */
[C---:B------:R-:W-:Y:S02]  /*1080*/  SHF.L.U32 R93, R101.reuse, 0x10, RZ ;  /* 0x00000010655d7819 */ /* 0x040fe400000006ff */
[----:B------:R-:W-:Y:S01]  /*1090*/  PRMT R101, R101, 0x7632, R101 ;  /* 0x0000763265657816 */ /* 0x000fe20000000065 */
[----:B------:R-:W-:Y:S01]  /*10a0*/  FADD.FTZ R98, -R155, R98 ;  /* 0x000000629b627221 */ /* 0x000fe20000010100 */
[----:B------:R-:W-:Y:S01]  /*10b0*/  PRMT R100, R100, 0x7632, R100 ;  /* 0x0000763264647816 */ /* 0x000fe20000000064 */
[----:B------:R-:W-:Y:S01]  /*10c0*/  FADD.FTZ R26, R26, R93 ;  /* 0x0000005d1a1a7221 */ /* 0x000fe20000010000 */
[-C--:B------:R-:W-:Y:S01]  /*10d0*/  FFMA.FTZ R42, R137, R93.reuse, R42 ;  /* 0x0000005d892a7223 */ /* 0x080fe2000001002a */
[----:B------:R-:W-:Y:S01]  /*10e0*/  FMUL.FTZ R136, R136, R93 ;  /* 0x0000005d88887220 */ /* 0x000fe20000410000 */
[----:B------:R-:W-:Y:S01]  /*10f0*/  SHF.L.U32 R92, R101, 0x10, RZ ;  /* 0x00000010655c7819 */ /* 0x000fe200000006ff */
[----:B------:R-:W-:Y:S01]  /*1100*/  FADD.FTZ R96, -R155, R96 ;  /* 0x000000609b607221 */ /* 0x000fe20000010100 */
[----:B------:R-:W-:Y:S01]  /*1110*/  SHF.L.U32 R93, R103, 0x10, RZ ;  /* 0x00000010675d7819 */ /* 0x000fe200000006ff */
[C---:B------:R-:W-:Y:S01]  /*1120*/  FMUL.FTZ R144, R147.reuse, R144 ;  /* 0x0000009093907220 */ /* 0x040fe20000410000 */
[----:B------:R-:W-:Y:S01]  /*1130*/  SHF.L.U32 R100, R100, 0x10, RZ ;  /* 0x0000001064647819 */ /* 0x000fe200000006ff */
[C---:B------:R-:W-:Y:S01]  /*1140*/  FMUL.FTZ R133, R147.reuse, R98 ;  /* 0x0000006293857220 */ /* 0x040fe20000410000 */
[----:B------:R-:W-:Y:S01]  /*1150*/  SHF.L.U32 R95, R102, 0x10, RZ ;  /* 0x00000010665f7819 */ /* 0x000fe200000006ff */
[----:B------:R-:W-:Y:S01]  /*1160*/  FMUL.FTZ R135, R147, R96 ;  /* 0x0000006093877220 */ /* 0x000fe20000410000 */
[-C--:B------:R-:W-:Y:S01]  /*1170*/  FFMA.FTZ R43, R144, R92.reuse, R43 ;  /* 0x0000005c902b7223 */ /* 0x080fe2000001002b */
[----:B------:R-:W-:Y:S01]  /*1180*/  FADD.FTZ R27, R27, R92 ;  /* 0x0000005c1b1b7221 */ /* 0x000fe20000010000 */
[----:B------:R-:W-:Y:S01]  /*1190*/  FMUL.FTZ R139, R139, R92 ;  /* 0x0000005c8b8b7220 */ /* 0x000fe20000410000 */
[----:B------:R-:W-:Y:S01]  /*11a0*/  FADD.FTZ R22, R22, R93 ;  /* 0x0000005d16167221 */ /* 0x000fe20000010000 */
[-C--:B------:R-:W-:Y:S01]  /*11b0*/  FFMA.FTZ R38, R133, R93.reuse, R38 ;  /* 0x0000005d85267223 */ /* 0x080fe20000010026 */
[----:B------:R-:W-:Y:S01]  /*11c0*/  FMUL.FTZ R140, R140, R93 ;  /* 0x0000005d8c8c7220 */ /* 0x000fe20000410000 */
[----:B------:R-:W-:Y:S01]  /*11d0*/  FMUL.FTZ R141, R141, R100 ;  /* 0x000000648d8d7220 */ /* 0x000fe20000410000 */
        /* <DEDUP_REMOVED lines=8> */
[----:B------:R-:W-:-:S02]  /*1260*/  PRMT R102, R102, 0x7632, R102 ;  /* 0x0000763266667816 */ /* 0x000fc40000000066 */
        /* <DEDUP_REMOVED lines=25> */
[----:B------:R-:W-:Y:S01]  /*1400*/  FADD.FTZ R157, R95, R150 ;  /* 0x000000965f9d7221 */ /* 0x000fe20000010000 */
[----:B------:R-:W-:-:S07]  /*1410*/  FFMA.FTZ R162, R152, R150, R93 ;  /* 0x0000009698a27223 */ /* 0x000fce000001005d */
.L_x_3525:
[----:B------:R-:W-:Y:S05]  /*1420*/  BSYNC.RECONVERGENT B0 ;  /* 0x0000000000007941 */ /* 0x000fea0003800200 */
.L_x_3524:
        /* <DEDUP_REMOVED lines=20> */
.L_x_3560:
        /* <DEDUP_REMOVED lines=15> */
[----:B0-----:R-:W-:Y:S01]  /*1660*/  FFMA.FTZ R99, R123, R97, R96 ;  /* 0x000000617b637223 */ /* 0x001fe20000010060 */
[----:B------:R-:W-:Y:S02]  /*1670*/  LOP3.LUT P2, RZ, R160, 0xff, RZ, 0xc0, !PT ;  /* 0x000000ffa0ff7812 */ /* 0x000fe4000784c0ff */
[----:B------:R-:W-:Y:S01]  /*1680*/  CS2R R102, SRZ ;  /* 0x0000000000667805 */ /* 0x000fe2000001ff00 */
[----:B------:R-:W-:Y:S01]  /*1690*/  FADD.FTZ R98, R126, -R99 ;  /* 0x800000637e627221 */ /* 0x000fe20000010000 */
[----:B------:R-:W-:-:S03]  /*16a0*/  HFMA2 R99, -RZ, RZ, 0, 0 ;  /* 0x00000000ff637431 */ /* 0x000fc600000001ff */
[----:B-----5:R-:W-:-:S04]  /*16b0*/  FMUL.FTZ R98, R147, R98 ;  /* 0x0000006293627220 */ /* 0x020fc80000410000 */
[----:B------:R-:W-:Y:S02]  /*16c0*/  FMUL.FTZ R98, R98, R149 ;  /* 0x0000009562627220 */ /* 0x000fe40000410000 */
[----:B------:R-:W-:Y:S02]  /*16d0*/  @P2 SHF.L.U32 R100, R8, 0x10, RZ ;  /* 0x0000001008642819 */ /* 0x000fe400000006ff */
[----:B------:R-:W-:Y:S01]  /*16e0*/  FMUL.FTZ R101, R98, UR14 ;  /* 0x0000000e62657c20 */ /* 0x000fe20008410000 */
[----:B------:R-:W-:-:S03]  /*16f0*/  @P2 SHF.L.U32 R98, R92, 0x10, RZ ;  /* 0x000000105c622819 */ /* 0x000fc600000006ff */
[C---:B------:R-:W-:Y:S02]  /*1700*/  @P2 FMUL.FTZ R102, R101.reuse, R100 ;  /* 0x0000006465662220 */ /* 0x040fe40000410000 */
[----:B------:R-:W-:Y:S01]  /*1710*/  @P2 FMUL.FTZ R99, R101, R98 ;  /* 0x0000006265632220 */ /* 0x000fe20000410000 */
[----:B------:R-:W-:Y:S01]  /*1720*/  LOP3.LUT P2, RZ, R160, 0xff00, RZ, 0xc0, !PT ;  /* 0x0000ff00a0ff7812 */ /* 0x000fe2000784c0ff */
[----:B------:R-:W-:Y:S02]  /*1730*/  FFMA.FTZ R101, R124, R97, R96 ;  /* 0x000000617c657223 */ /* 0x000fe40000010060 */
[----:B------:R-:W-:Y:S02]  /*1740*/  FADD.FTZ R88, R88, R99 ;  /* 0x0000006358587221 */ /* 0x000fe40000010000 */
[----:B------:R-:W-:-:S04]  /*1750*/  FADD.FTZ R98, R122, -R101 ;  /* 0x800000657a627221 */ /* 0x000fc80000010000 */
[----:B------:R-:W-:-:S04]  /*1760*/  FMUL.FTZ R98, R147, R98 ;  /* 0x0000006293627220 */ /* 0x000fc80000410000 */
[----:B------:R-:W-:Y:S01]  /*1770*/  @P2 PRMT R92, R92, 0x7632, R92 ;  /* 0x000076325c5c2816 */ /* 0x000fe2000000005c */
[----:B------:R-:W-:-:S03]  /*1780*/  FMUL.FTZ R98, R98, R149 ;  /* 0x0000009562627220 */ /* 0x000fc60000410000 */
[----:B------:R-:W-:Y:S01]  /*1790*/  @P2 SHF.L.U32 R92, R92, 0x10, RZ ;  /* 0x000000105c5c2819 */ /* 0x000fe200000006ff */
[----:B------:R-:W-:Y:S01]  /*17a0*/  FMUL.FTZ R101, R98, UR14 ;  /* 0x0000000e62657c20 */ /* 0x000fe20008410000 */
[----:B------:R-:W-:-:S03]  /*17b0*/  MOV R98, RZ ;  /* 0x000000ff00627202 */ /* 0x000fc60000000f00 */
[----:B------:R-:W-:Y:S01]  /*17c0*/  @P2 FMUL.FTZ R98, R101, R92 ;  /* 0x0000005c65622220 */ /* 0x000fe20000410000 */
[----:B------:R-:W-:-:S03]  /*17d0*/  @P2 SHF.L.U32 R92, R114, 0x10, RZ ;  /* 0x00000010725c2819 */ /* 0x000fc600000006ff */
[----:B------:R-:W-:Y:S02]  /*17e0*/  FADD.FTZ R89, R89, R98 ;  /* 0x0000006259597221 */ /* 0x000fe40000010000 */
[----:B------:R-:W-:Y:S01]  /*17f0*/  @P2 FMUL.FTZ R103, R101, R92 ;  /* 0x0000005c65672220 */ /* 0x000fe20000410000 */
[----:B------:R-:W-:Y:S01]  /*1800*/  FFMA.FTZ R101, R125, R97, R96 ;  /* 0x000000617d657223 */ /* 0x000fe20000010060 */
[----:B------:R-:W-:-:S03]  /*1810*/  LOP3.LUT P2, RZ, R160, 0xff0000, RZ, 0xc0, !PT ;  /* 0x00ff0000a0ff7812 */ /* 0x000fc6000784c0ff */
[----:B------:R-:W-:Y:S01]  /*1820*/  FADD.FTZ R92, R128, -R101 ;  /* 0x80000065805c7221 */ /* 0x000fe20000010000 */
[----:B------:R-:W-:-:S03]  /*1830*/  HFMA2 R101, -RZ, RZ, 0, 0 ;  /* 0x00000000ff657431 */ /* 0x000fc600000001ff */
[----:B------:R-:W-:-:S04]  /*1840*/  FMUL.FTZ R92, R147, R92 ;  /* 0x0000005c935c7220 */ /* 0x000fc80000410000 */
[----:B------:R-:W-:Y:S02]  /*1850*/  FMUL.FTZ R92, R92, R149 ;  /* 0x000000955c5c7220 */ /* 0x000fe40000410000 */
[----:B------:R-:W-:Y:S02]  /*1860*/  @P2 SHF.L.U32 R100, R9, 0x10, RZ ;  /* 0x0000001009642819 */ /* 0x000fe400000006ff */
[----:B------:R-:W-:Y:S01]  /*1870*/  FMUL.FTZ R155, R92, UR14 ;  /* 0x0000000e5c9b7c20 */ /* 0x000fe20008410000 */
[----:B------:R-:W-:-:S05]  /*1880*/  @P2 SHF.L.U32 R92, R93, 0x10, RZ ;  /* 0x000000105d5c2819 */ /* 0x000fca00000006ff */
[C---:B------:R-:W-:Y:S01]  /*1890*/  @P2 FMUL.FTZ R101, R155.reuse, R92 ;  /* 0x0000005c9b652220 */ /* 0x040fe20000410000 */
[----:B------:R-:W-:Y:S01]  /*18a0*/  MOV R92, RZ ;  /* 0x000000ff005c7202 */ /* 0x000fe20000000f00 */
[----:B------:R-:W-:Y:S01]  /*18b0*/  @P2 FMUL.FTZ R92, R155, R100 ;  /* 0x000000649b5c2220 */ /* 0x000fe20000410000 */
[----:B------:R-:W-:Y:S01]  /*18c0*/  FFMA.FTZ R155, R132, R97, R96 ;  /* 0x00000061849b7223 */ /* 0x000fe20000010060 */
[----:B------:R-:W-:Y:S01]  /*18d0*/  LOP3.LUT P2, RZ, R160, 0xff000000, RZ, 0xc0, !PT ;  /* 0xff000000a0ff7812 */ /* 0x000fe2000784c0ff */
[----:B------:R-:W-:Y:S02]  /*18e0*/  FADD.FTZ R90, R90, R101 ;  /* 0x000000655a5a7221 */ /* 0x000fe40000010000 */
[----:B------:R-:W-:Y:S01]  /*18f0*/  FADD.FTZ R100, R130, -R155 ;  /* 0x8000009b82647221 */ /* 0x000fe20000010000 */
[----:B------:R-:W-:-:S03]  /*1900*/  MOV R155, RZ ;  /* 0x000000ff009b7202 */ /* 0x000fc60000000f00 */
[----:B------:R-:W-:-:S04]  /*1910*/  FMUL.FTZ R100, R147, R100 ;  /* 0x0000006493647220 */ /* 0x000fc80000410000 */
[----:B------:R-:W-:Y:S02]  /*1920*/  FMUL.FTZ R100, R100, R149 ;  /* 0x0000009564647220 */ /* 0x000fe40000410000 */
[----:B------:R-:W-:Y:S02]  /*1930*/  @P2 PRMT R93, R93, 0x7632, R93 ;  /* 0x000076325d5d2816 */ /* 0x000fe4000000005d */
[----:B------:R-:W-:Y:S01]  /*1940*/  FMUL.FTZ R162, R100, UR14 ;  /* 0x0000000e64a27c20 */ /* 0x000fe20008410000 */
[----:B------:R-:W-:Y:S01]  /*1950*/  HFMA2 R100, -RZ, RZ, 0, 0 ;  /* 0x00000000ff647431 */ /* 0x000fe200000001ff */
[----:B------:R-:W-:Y:S02]  /*1960*/  @P2 SHF.L.U32 R93, R93, 0x10, RZ ;  /* 0x000000105d5d2819 */ /* 0x000fe400000006ff */
[----:B------:R-:W-:-:S03]  /*1970*/  @P2 SHF.L.U32 R99, R115, 0x10, RZ ;  /* 0x0000001073632819 */ /* 0x000fc600000006ff */
[C---:B------:R-:W-:Y:S01]  /*1980*/  @P2 FMUL.FTZ R100, R162.reuse, R93 ;  /* 0x0000005da2642220 */ /* 0x040fe20000410000 */
[----:B------:R-:W-:Y:S01]  /*1990*/  MOV R93, RZ ;  /* 0x000000ff005d7202 */ /* 0x000fe20000000f00 */
[----:B------:R-:W-:Y:S01]  /*19a0*/  @P2 FMUL.FTZ R93, R162, R99 ;  /* 0x00000063a25d2220 */ /* 0x000fe20000410000 */
[----:B------:R-:W-:Y:S01]  /*19b0*/  FFMA.FTZ R162, R131, R97, R96 ;  /* 0x0000006183a27223 */ /* 0x000fe20000010060 */
[----:B------:R-:W-:Y:S01]  /*19c0*/  LOP3.LUT P2, RZ, R161, 0xff, RZ, 0xc0, !PT ;  /* 0x000000ffa1ff7812 */ /* 0x000fe2000784c0ff */
[----:B------:R-:W-:Y:S02]  /*19d0*/  HFMA2 R99, -RZ, RZ, 0, 0 ;  /* 0x00000000ff637431 */ /* 0x000fe400000001ff */
[----:B------:R-:W-:Y:S01]  /*19e0*/  FADD.FTZ R91, R91, R100 ;  /* 0x000000645b5b7221 */ /* 0x000fe20000010000 */
[----:B------:R-:W-:Y:S01]  /*19f0*/  FADD.FTZ R162, R129, -R162 ;  /* 0x800000a281a27221 */ /* 0x000fe20000010000 */
[----:B------:R-:W-:Y:S02]  /*1a00*/  F2FP.BF16.F32.PACK_AB R93, R93, R92 ;  /* 0x0000005c5d5d723e */ /* 0x000fe400000010ff */
[----:B------:R-:W-:Y:S01]  /*1a10*/  F2FP.BF16.F32.PACK_AB R92, R103, R102 ;  /* 0x00000066675c723e */ /* 0x000fe200000010ff */
[----:B------:R-:W-:-:S04]  /*1a20*/  FMUL.FTZ R162, R147, R162 ;  /* 0x000000a293a27220 */ /* 0x000fc80000410000 */
[----:B------:R-:W-:Y:S01]  /*1a30*/  FMUL.FTZ R162, R162, R149 ;  /* 0x00000095a2a27220 */ /* 0x000fe20000410000 */
[----:B------:R-:W-:-:S03]  /*1a40*/  @P2 SHF.L.U32 R98, R94, 0x10, RZ ;  /* 0x000000105e622819 */ /* 0x000fc600000006ff */
[----:B------:R-:W-:Y:S01]  /*1a50*/  FMUL.FTZ R101, R162, UR14 ;  /* 0x0000000ea2657c20 */ /* 0x000fe20008410000 */
[----:B------:R-:W-:-:S03]  /*1a60*/  HFMA2 R162, -RZ, RZ, 0, 0 ;  /* 0x00000000ffa27431 */ /* 0x000fc600000001ff */
[----:B------:R-:W-:Y:S01]  /*1a70*/  @P2 FMUL.FTZ R99, R101, R98 ;  /* 0x0000006265632220 */ /* 0x000fe20000410000 */
[----:B------:R-:W-:-:S03]  /*1a80*/  @P2 SHF.L.U32 R98, R10, 0x10, RZ ;  /* 0x000000100a622819 */ /* 0x000fc600000006ff */
[----:B------:R-:W-:Y:S02]  /*1a90*/  FADD.FTZ R99, R84, R99 ;  /* 0x0000006354637221 */ /* 0x000fe40000010000 */
[----:B------:R-:W-:Y:S01]  /*1aa0*/  @P2 FMUL.FTZ R155, R101, R98 ;  /* 0x00000062659b2220 */ /* 0x000fe20000410000 */
[----:B------:R-:W-:Y:S01]  /*1ab0*/  FFMA.FTZ R101, R148, R97, R96 ;  /* 0x0000006194657223 */ /* 0x000fe20000010060 */
[----:B------:R-:W-:-:S03]  /*1ac0*/  LOP3.LUT P2, RZ, R161, 0xff00, RZ, 0xc0, !PT ;  /* 0x0000ff00a1ff7812 */ /* 0x000fc6000784c0ff */
[----:B------:R-:W-:-:S04]  /*1ad0*/  FADD.FTZ R98, R146, -R101 ;  /* 0x8000006592627221 */ /* 0x000fc80000010000 */
        /* <DEDUP_REMOVED lines=12> */
[----:B------:R-:W-:Y:S01]  /*1ba0*/  FADD.FTZ R98, R85, R98 ;  /* 0x0000006255627221 */ /* 0x000fe20000010000 */
[----:B------:R-:W-:Y:S02]  /*1bb0*/  HFMA2 R85, -RZ, RZ, 0, 0 ;  /* 0x00000000ff557431 */ /* 0x000fe400000001ff */
[----:B------:R-:W-:Y:S01]  /*1bc0*/  FADD.FTZ R100, R143, -R100 ;  /* 0x800000648f647221 */ /* 0x000fe20000010000 */
[----:B------:R-:W-:-:S03]  /*1bd0*/  F2FP.BF16.F32.PACK_AB R94, R94, R155 ;  /* 0x0000009b5e5e723e */ /* 0x000fc600000010ff */
[----:B------:R-:W-:-:S04]  /*1be0*/  FMUL.FTZ R100, R147, R100 ;  /* 0x0000006493647220 */ /* 0x000fc80000410000 */
[----:B------:R-:W-:Y:S01]  /*1bf0*/  FMUL.FTZ R100, R100, R149 ;  /* 0x0000009564647220 */ /* 0x000fe20000410000 */
[----:B------:R-:W-:-:S03]  /*1c00*/  @P2 SHF.L.U32 R84, R95, 0x10, RZ ;  /* 0x000000105f542819 */ /* 0x000fc600000006ff */
[----:B------:R-:W-:Y:S01]  /*1c10*/  FMUL.FTZ R101, R100, UR14 ;  /* 0x0000000e64657c20 */ /* 0x000fe20008410000 */
[----:B------:R-:W-:-:S03]  /*1c20*/  @P2 SHF.L.U32 R100, R11, 0x10, RZ ;  /* 0x000000100b642819 */ /* 0x000fc600000006ff */
[C---:B------:R-:W-:Y:S01]  /*1c30*/  @P2 FMUL.FTZ R85, R101.reuse, R84 ;  /* 0x0000005465552220 */ /* 0x040fe20000410000 */
[----:B------:R-:W-:Y:S01]  /*1c40*/  MOV R84, RZ ;  /* 0x000000ff00547202 */ /* 0x000fe20000000f00 */
[----:B------:R-:W-:Y:S01]  /*1c50*/  @P2 FMUL.FTZ R84, R101, R100 ;  /* 0x0000006465542220 */ /* 0x000fe20000410000 */
[----:B------:R-:W-:Y:S01]  /*1c60*/  ISETP.GE.U32.AND P2, PT, R160, RZ, PT ;  /* 0x000000ffa000720c */ /* 0x000fe20003f46070 */
[----:B------:R-:W-:-:S03]  /*1c70*/  FFMA.FTZ R100, R156, R97, R96 ;  /* 0x000000619c647223 */ /* 0x000fc60000010060 */
[----:B------:R-:W-:Y:S01]  /*1c80*/  ISETP.GE.U32.AND.EX P2, PT, R161, 0x1000000, PT, P2 ;  /* 0x01000000a100780c */ /* 0x000fe20003f46120 */
[----:B------:R-:W-:-:S04]  /*1c90*/  FADD.FTZ R100, R153, -R100 ;  /* 0x8000006499647221 */ /* 0x000fc80000010000 */
[----:B------:R-:W-:-:S04]  /*1ca0*/  FMUL.FTZ R100, R147, R100 ;  /* 0x0000006493647220 */ /* 0x000fc80000410000 */
[----:B------:R-:W-:-:S04]  /*1cb0*/  FMUL.FTZ R100, R100, R149 ;  /* 0x0000009564647220 */ /* 0x000fc80000410000 */
[----:B------:R-:W-:Y:S01]  /*1cc0*/  @P2 PRMT R95, R95, 0x7632, R95 ;  /* 0x000076325f5f2816 */ /* 0x000fe2000000005f */
[----:B------:R-:W-:Y:S01]  /*1cd0*/  FMUL.FTZ R164, R100, UR14 ;  /* 0x0000000e64a47c20 */ /* 0x000fe20008410000 */
[----:B------:R-:W-:Y:S01]  /*1ce0*/  FADD.FTZ R100, R86, R85 ;  /* 0x0000005556647221 */ /* 0x000fe20000010000 */
        /* <DEDUP_REMOVED lines=8> */
.L_x_3531:
[----:B------:R-:W-:Y:S01]  /*1d70*/  LOP3.LUT P2, RZ, R160, 0xff00, RZ, 0xc0, !PT ;  /* 0x0000ff00a0ff7812 */ /* 0x000fe2000784c0ff */
[----:B------:R-:W-:Y:S01]  /*1d80*/  FFMA.FTZ R69, R124, R97, R96 ;  /* 0x000000617c457223 */ /* 0x000fe20000010060 */
[----:B------:R-:W-:Y:S01]  /*1d90*/  LOP3.LUT P4, RZ, R160, 0xff0000, RZ, 0xc0, !PT ;  /* 0x00ff0000a0ff7812 */ /* 0x000fe2000788c0ff */
[----:B------:R-:W-:Y:S01]  /*1da0*/  HFMA2 R70, -RZ, RZ, 0, 0 ;  /* 0x00000000ff467431 */ /* 0x000fe200000001ff */
[----:B------:R-:W-:Y:S01]  /*1db0*/  CS2R R102, SRZ ;  /* 0x0000000000667805 */ /* 0x000fe2000001ff00 */
[----:B------:R-:W-:Y:S01]  /*1dc0*/  FADD.FTZ R68, R122, -R69 ;  /* 0x800000457a447221 */ /* 0x000fe20000010000 */
[----:B------:R-:W-:Y:S01]  /*1dd0*/  HFMA2 R155, -RZ, RZ, 0, 0 ;  /* 0x00000000ff9b7431 */ /* 0x000fe200000001ff */
[----:B------:R-:W-:Y:S01]  /*1de0*/  MOV R72, RZ ;  /* 0x000000ff00487202 */ /* 0x000fe20000000f00 */
[----:B------:R-:W-:Y:S02]  /*1df0*/  HFMA2 R162, -RZ, RZ, 0, 0 ;  /* 0x00000000ffa27431 */ /* 0x000fe400000001ff */
[----:B-----5:R-:W-:Y:S01]  /*1e00*/  FMUL.FTZ R73, R147, R68 ;  /* 0x0000004493497220 */ /* 0x020fe20000410000 */
[----:B------:R-:W-:-:S02]  /*1e10*/  MOV R157, RZ ;  /* 0x000000ff009d7202 */ /* 0x000fc40000000f00 */
[----:B------:R-:W1:Y:S01]  /*1e20*/  @P2 LDC R71, c[0x0][0x408] ;  /* 0x00010200ff472b82 */ /* 0x000e620000000800 */
[----:B------:R-:W-:Y:S01]  /*1e30*/  @P2 PRMT R69, R92, 0x7632, R69 ;  /* 0x000076325c452816 */ /* 0x000fe20000000045 */
[----:B------:R-:W-:-:S03]  /*1e40*/  @P2 FMUL.FTZ R68, R73, R149 ;  /* 0x0000009549442220 */ /* 0x000fc60000410000 */
[----:B------:R-:W-:-:S03]  /*1e50*/  @P2 SHF.L.U32 R69, R69, 0x10, RZ ;  /* 0x0000001045452819 */ /* 0x000fc600000006ff */
[----:B------:R-:W2:Y:S01]  /*1e60*/  @P2 LDC R75, c[0x0][0x408] ;  /* 0x00010200ff4b2b82 */ /* 0x000ea20000000800 */
[----:B-1----:R-:W-:-:S07]  /*1e70*/  @P2 FMUL.FTZ R68, R68, R71 ;  /* 0x0000004744442220 */ /* 0x002fce0000410000 */
[----:B------:R-:W1:Y:S01]  /*1e80*/  @P4 LDC R71, c[0x0][0x408] ;  /* 0x00010200ff474b82 */ /* 0x000e620000000800 */
[----:B------:R-:W-:Y:S01]  /*1e90*/  @P2 FMUL.FTZ R70, R68, R69 ;  /* 0x0000004544462220 */ /* 0x000fe20000410000 */
[----:B------:R-:W-:Y:S01]  /*1ea0*/  @P2 FMUL.FTZ R68, R73, R149 ;  /* 0x0000009549442220 */ /* 0x000fe20000410000 */
[----:B------:R-:W-:Y:S02]  /*1eb0*/  FFMA.FTZ R69, R125, R97, R96 ;  /* 0x000000617d457223 */ /* 0x000fe40000010060 */
[----:B------:R-:W-:Y:S01]  /*1ec0*/  FADD.FTZ R89, R89, R70 ;  /* 0x0000004659597221 */ /* 0x000fe20000010000 */
[----:B--2---:R-:W-:Y:S01]  /*1ed0*/  @P2 FMUL.FTZ R75, R68, R75 ;  /* 0x0000004b444b2220 */ /* 0x004fe20000410000 */
[----:B------:R-:W-:Y:S01]  /*1ee0*/  @P2 SHF.L.U32 R68, R114, 0x10, RZ ;  /* 0x0000001072442819 */ /* 0x000fe200000006ff */
[----:B------:R-:W-:Y:S01]  /*1ef0*/  FADD.FTZ R74, R128, -R69 ;  /* 0x80000045804a7221 */ /* 0x000fe20000010000 */
[----:B------:R-:W-:-:S03]  /*1f00*/  @P4 SHF.L.U32 R69, R93, 0x10, RZ ;  /* 0x000000105d454819 */ /* 0x000fc600000006ff */
[----:B------:R-:W-:Y:S01]  /*1f10*/  @P2 FMUL.FTZ R102, R75, R68 ;  /* 0x000000444b662220 */ /* 0x000fe20000410000 */
[----:B------:R-:W-:Y:S01]  /*1f20*/  FMUL.FTZ R74, R147, R74 ;  /* 0x0000004a934a7220 */ /* 0x000fe20000410000 */
[----:B------:R-:W2:Y:S01]  /*1f30*/  @P4 LDC R75, c[0x0][0x408] ;  /* 0x00010200ff4b4b82 */ /* 0x000ea20000000800 */
[----:B------:R-:W-:Y:S02]  /*1f40*/  LOP3.LUT P2, RZ, R160, 0xff000000, RZ, 0xc0, !PT ;  /* 0xff000000a0ff7812 */ /* 0x000fe4000784c0ff */
[----:B------:R-:W-:-:S04]  /*1f50*/  @P4 FMUL.FTZ R68, R74, R149 ;  /* 0x000000954a444220 */ /* 0x000fc80000410000 */
[----:B-1----:R-:W-:Y:S01]  /*1f60*/  @P4 FMUL.FTZ R68, R68, R71 ;  /* 0x0000004744444220 */ /* 0x002fe20000410000 */
[----:B------:R-:W-:-:S03]  /*1f70*/  MOV R71, RZ ;  /* 0x000000ff00477202 */ /* 0x000fc60000000f00 */
[----:B------:R-:W-:Y:S01]  /*1f80*/  @P4 FMUL.FTZ R71, R68, R69 ;  /* 0x0000004544474220 */ /* 0x000fe20000410000 */
[----:B------:R-:W-:Y:S02]  /*1f90*/  @P4 FMUL.FTZ R68, R74, R149 ;  /* 0x000000954a444220 */ /* 0x000fe40000410000 */
[----:B0-----:R-:W0:Y:S01]  /*1fa0*/  @P2 LDC R99, c[0x0][0x408] ;  /* 0x00010200ff632b82 */ /* 0x001e220000000800 */
[----:B------:R-:W-:Y:S01]  /*1fb0*/  FFMA.FTZ R69, R132, R97, R96 ;  /* 0x0000006184457223 */ /* 0x000fe20000010060 */
[----:B------:R-:W-:Y:S01]  /*1fc0*/  @P2 PRMT R93, R93, 0x7632, R93 ;  /* 0x000076325d5d2816 */ /* 0x000fe2000000005d */
[----:B------:R-:W-:-:S03]  /*1fd0*/  FADD.FTZ R90, R90, R71 ;  /* 0x000000475a5a7221 */ /* 0x000fc60000010000 */
[----:B------:R-:W-:Y:S01]  /*1fe0*/  @P2 SHF.L.U32 R93, R93, 0x10, RZ ;  /* 0x000000105d5d2819 */ /* 0x000fe200000006ff */
[----:B--2---:R-:W-:Y:S01]  /*1ff0*/  @P4 FMUL.FTZ R75, R68, R75 ;  /* 0x0000004b444b4220 */ /* 0x004fe20000410000 */
[----:B------:R-:W-:-:S05]  /*2000*/  @P4 SHF.L.U32 R68, R9, 0x10, RZ ;  /* 0x0000001009444819 */ /* 0x000fca00000006ff */
[----:B------:R-:W-:Y:S01]  /*2010*/  @P4 FMUL.FTZ R155, R75, R68 ;  /* 0x000000444b9b4220 */ /* 0x000fe20000410000 */
[----:B------:R-:W-:Y:S01]  /*2020*/  FADD.FTZ R68, R130, -R69 ;  /* 0x8000004582447221 */ /* 0x000fe20000010000 */
[----:B------:R-:W-:Y:S01]  /*2030*/  LOP3.LUT P4, RZ, R161, 0xff, RZ, 0xc0, !PT ;  /* 0x000000ffa1ff7812 */ /* 0x000fe2000788c0ff */
[----:B------:R-:W1:Y:S02]  /*2040*/  @P2 LDC R69, c[0x0][0x408] ;  /* 0x00010200ff452b82 */ /* 0x000e640000000800 */
[----:B------:R-:W-:-:S04]  /*2050*/  FMUL.FTZ R75, R147, R68 ;  /* 0x00000044934b7220 */ /* 0x000fc80000410000 */
[----:B------:R-:W-:-:S04]  /*2060*/  @P2 FMUL.FTZ R68, R75, R149 ;  /* 0x000000954b442220 */ /* 0x000fc80000410000 */
[----:B0-----:R-:W-:Y:S01]  /*2070*/  @P2 FMUL.FTZ R68, R68, R99 ;  /* 0x0000006344442220 */ /* 0x001fe20000410000 */
[----:B------:R-:W-:Y:S01]  /*2080*/  MOV R99, RZ ;  /* 0x000000ff00637202 */ /* 0x000fe20000000f00 */
[----:B------:R-:W0:Y:S02]  /*2090*/  @P4 LDC R98, c[0x0][0x408] ;  /* 0x00010200ff624b82 */ /* 0x000e240000000800 */
[----:B------:R-:W-:Y:S01]  /*20a0*/  @P2 FMUL.FTZ R72, R68, R93 ;  /* 0x0000005d44482220 */ /* 0x000fe20000410000 */
[----:B------:R-:W-:-:S03]  /*20b0*/  @P2 FMUL.FTZ R68, R75, R149 ;  /* 0x000000954b442220 */ /* 0x000fc60000410000 */
[----:B------:R-:W-:Y:S01]  /*20c0*/  FADD.FTZ R91, R91, R72 ;  /* 0x000000485b5b7221 */ /* 0x000fe20000010000 */
[----:B------:R-:W-:Y:S01]  /*20d0*/  FFMA.FTZ R72, R156, R97, R96 ;  /* 0x000000619c487223 */ /* 0x000fe20000010060 */
[----:B------:R-:W2:Y:S03]  /*20e0*/  @P4 LDC R100, c[0x0][0x408] ;  /* 0x00010200ff644b82 */ /* 0x000ea60000000800 */
[----:B------:R-:W-:Y:S01]  /*20f0*/  FADD.FTZ R72, R153, -R72 ;  /* 0x8000004899487221 */ /* 0x000fe20000010000 */
[----:B-1----:R-:W-:Y:S01]  /*2100*/  @P2 FMUL.FTZ R69, R68, R69 ;  /* 0x0000004544452220 */ /* 0x002fe20000410000 */
[----:B------:R-:W-:-:S05]  /*2110*/  @P2 SHF.L.U32 R68, R115, 0x10, RZ ;  /* 0x0000001073442819 */ /* 0x000fca00000006ff */
[----:B------:R-:W-:Y:S01]  /*2120*/  @P2 FMUL.FTZ R162, R69, R68 ;  /* 0x0000004445a22220 */ /* 0x000fe20000410000 */
[----:B------:R-:W-:Y:S01]  /*2130*/  FFMA.FTZ R68, R131, R97, R96 ;  /* 0x0000006183447223 */ /* 0x000fe20000010060 */
[----:B------:R-:W-:-:S03]  /*2140*/  LOP3.LUT P2, RZ, R161, 0xff00, RZ, 0xc0, !PT ;  /* 0x0000ff00a1ff7812 */ /* 0x000fc6000784c0ff */
[----:B------:R-:W-:-:S04]  /*2150*/  FADD.FTZ R68, R129, -R68 ;  /* 0x8000004481447221 */ /* 0x000fc80000010000 */
[----:B------:R-:W-:-:S04]  /*2160*/  FMUL.FTZ R68, R147, R68 ;  /* 0x0000004493447220 */ /* 0x000fc80000410000 */
[----:B------:R-:W-:Y:S02]  /*2170*/  @P4 FMUL.FTZ R69, R68, R149 ;  /* 0x0000009544454220 */ /* 0x000fe40000410000 */
[----:B------:R-:W1:Y:S02]  /*2180*/  @P2 LDC R101, c[0x0][0x408] ;  /* 0x00010200ff652b82 */ /* 0x000e640000000800 */
[----:B0-----:R-:W-:Y:S01]  /*2190*/  @P4 FMUL.FTZ R69, R69, R98 ;  /* 0x0000006245454220 */ /* 0x001fe20000410000 */
[----:B------:R-:W-:-:S05]  /*21a0*/  @P4 SHF.L.U32 R98, R94, 0x10, RZ ;  /* 0x000000105e624819 */ /* 0x000fca00000006ff */
[----:B------:R-:W-:Y:S01]  /*21b0*/  @P4 FMUL.FTZ R99, R69, R98 ;  /* 0x0000006245634220 */ /* 0x000fe20000410000 */
[----:B------:R-:W-:Y:S01]  /*21c0*/  @P4 FMUL.FTZ R69, R68, R149 ;  /* 0x0000009544454220 */ /* 0x000fe20000410000 */
[----:B------:R-:W0:Y:S02]  /*21d0*/  @P2 LDC R93, c[0x0][0x408] ;  /* 0x00010200ff5d2b82 */ /* 0x000e240000000800 */
[----:B------:R-:W-:Y:S01]  /*21e0*/  FADD.FTZ R99, R84, R99 ;  /* 0x0000006354637221 */ /* 0x000fe20000010000 */
[----:B--2---:R-:W-:Y:S01]  /*21f0*/  @P4 FMUL.FTZ R100, R69, R100 ;  /* 0x0000006445644220 */ /* 0x004fe20000410000 */
[----:B------:R-:W-:Y:S02]  /*2200*/  @P4 SHF.L.U32 R69, R10, 0x10, RZ ;  /* 0x000000100a454819 */ /* 0x000fe400000006ff */
[----:B------:R-:W-:-:S03]  /*2210*/  MOV R84, RZ ;  /* 0x000000ff00547202 */ /* 0x000fc60000000f00 */
[----:B------:R-:W-:Y:S01]  /*2220*/  @P4 FMUL.FTZ R103, R100, R69 ;  /* 0x0000004564674220 */ /* 0x000fe20000410000 */
[----:B------:R-:W-:Y:S01]  /*2230*/  FFMA.FTZ R69, R148, R97, R96 ;  /* 0x0000006194457223 */ /* 0x000fe20000010060 */
[----:B------:R-:W-:-:S03]  /*2240*/  LOP3.LUT P4, RZ, R161, 0xff0000, RZ, 0xc0, !PT ;  /* 0x00ff0000a1ff7812 */ /* 0x000fc6000788c0ff */
[----:B------:R-:W-:-:S04]  /*2250*/  FADD.FTZ R98, R146, -R69 ;  /* 0x8000004592627221 */ /* 0x000fc80000010000 */
[----:B------:R-:W-:Y:S01]  /*2260*/  FMUL.FTZ R69, R147, R98 ;  /* 0x0000006293457220 */ /* 0x000fe20000410000 */
[----:B------:R-:W-:-:S03]  /*2270*/  @P2 PRMT R98, R94, 0x7632, R98 ;  /* 0x000076325e622816 */ /* 0x000fc60000000062 */
[----:B------:R-:W-:Y:S02]  /*2280*/  @P2 FMUL.FTZ R94, R69, R149 ;  /* 0x00000095455e2220 */ /* 0x000fe40000410000 */
[----:B------:R-:W2:Y:S02]  /*2290*/  @P4 LDC R164, c[0x0][0x408] ;  /* 0x00010200ffa44b82 */ /* 0x000ea40000000800 */
[----:B-1----:R-:W-:Y:S01]  /*22a0*/  @P2 FMUL.FTZ R94, R94, R101 ;  /* 0x000000655e5e2220 */ /* 0x002fe20000410000 */
[----:B------:R-:W-:Y:S01]  /*22b0*/  @P2 SHF.L.U32 R101, R98, 0x10, RZ ;  /* 0x0000001062652819 */ /* 0x000fe200000006ff */
[----:B------:R-:W-:-:S04]  /*22c0*/  HFMA2 R98, -RZ, RZ, 0, 0 ;  /* 0x00000000ff627431 */ /* 0x000fc800000001ff */
[----:B------:R-:W-:Y:S01]  /*22d0*/  @P2 FMUL.FTZ R98, R94, R101 ;  /* 0x000000655e622220 */ /* 0x000fe20000410000 */
[----:B------:R-:W-:-:S03]  /*22e0*/  @P2 FMUL.FTZ R94, R69, R149 ;  /* 0x00000095455e2220 */ /* 0x000fc60000410000 */
[----:B------:R-:W-:Y:S01]  /*22f0*/  FADD.FTZ R98, R85, R98 ;  /* 0x0000006255627221 */ /* 0x000fe20000010000 */
[----:B0-----:R-:W-:Y:S01]  /*2300*/  @P2 FMUL.FTZ R100, R94, R93 ;  /* 0x0000005d5e642220 */ /* 0x001fe20000410000 */
[----:B------:R-:W-:Y:S01]  /*2310*/  @P2 SHF.L.U32 R93, R116, 0x10, RZ ;  /* 0x00000010745d2819 */ /* 0x000fe200000006ff */
[----:B------:R-:W-:Y:S01]  /*2320*/  FFMA.FTZ R85, R123, R97, R96 ;  /* 0x000000617b557223 */ /* 0x000fe20000010060 */
[----:B------:R-:W-:-:S03]  /*2330*/  MOV R94, RZ ;  /* 0x000000ff005e7202 */ /* 0x000fc60000000f00 */
[----:B------:R-:W-:Y:S01]  /*2340*/  @P2 FMUL.FTZ R94, R100, R93 ;  /* 0x0000005d645e2220 */ /* 0x000fe20000410000 */
[----:B------:R-:W-:Y:S01]  /*2350*/  FFMA.FTZ R100, R145, R97, R96 ;  /* 0x0000006191647223 */ /* 0x000fe20000010060 */
[----:B------:R-:W-:Y:S01]  /*2360*/  HFMA2 R93, -RZ, RZ, 0, 0 ;  /* 0x00000000ff5d7431 */ /* 0x000fe200000001ff */
[----:B------:R-:W-:Y:S02]  /*2370*/  ISETP.GE.U32.AND P2, PT, R160, RZ, PT ;  /* 0x000000ffa000720c */ /* 0x000fe40003f46070 */
[----:B------:R-:W-:Y:S01]  /*2380*/  FADD.FTZ R100, R143, -R100 ;  /* 0x800000648f647221 */ /* 0x000fe20000010000 */
[----:B------:R-:W-:Y:S02]  /*2390*/  F2FP.BF16.F32.PACK_AB R94, R94, R103 ;  /* 0x000000675e5e723e */ /* 0x000fe400000010ff */
[----:B------:R-:W-:Y:S01]  /*23a0*/  ISETP.GE.U32.AND.EX P2, PT, R161, 0x1000000, PT, P2 ;  /* 0x01000000a100780c */ /* 0x000fe20003f46120 */
[----:B------:R-:W-:Y:S01]  /*23b0*/  FMUL.FTZ R70, R147, R100 ;  /* 0x0000006493467220 */ /* 0x000fe20000410000 */
[----:B------:R-:W-:-:S03]  /*23c0*/  @P4 SHF.L.U32 R100, R95, 0x10, RZ ;  /* 0x000000105f644819 */ /* 0x000fc600000006ff */
[----:B------:R-:W-:-:S04]  /*23d0*/  @P4 FMUL.FTZ R71, R70, R149 ;  /* 0x0000009546474220 */ /* 0x000fc80000410000 */
[----:B--2---:R-:W-:Y:S01]  /*23e0*/  @P4 FMUL.FTZ R71, R71, R164 ;  /* 0x000000a447474220 */ /* 0x004fe20000410000 */
[----:B------:R-:W-:-:S03]  /*23f0*/  HFMA2 R164, -RZ, RZ, 0, 0 ;  /* 0x00000000ffa47431 */ /* 0x000fc600000001ff */
[----:B------:R-:W-:Y:S01]  /*2400*/  @P4 FMUL.FTZ R93, R71, R100 ;  /* 0x00000064475d4220 */ /* 0x000fe20000410000 */
[----:B------:R-:W0:Y:S01]  /*2410*/  @P2 LDC R101, c[0x0][0x408] ;  /* 0x00010200ff652b82 */ /* 0x000e220000000800 */
[----:B------:R-:W-:Y:S01]  /*2420*/  @P4 FMUL.FTZ R71, R70, R149 ;  /* 0x0000009546474220 */ /* 0x000fe20000410000 */
[----:B------:R-:W-:-:S04]  /*2430*/  @P2 PRMT R95, R95, 0x7632, R95 ;  /* 0x000076325f5f2816 */ /* 0x000fc8000000005f */
[----:B------:R-:W-:Y:S02]  /*2440*/  @P2 SHF.L.U32 R95, R95, 0x10, RZ ;  /* 0x000000105f5f2819 */ /* 0x000fe400000006ff */
[----:B------:R-:W1:Y:S02]  /*2450*/  @P4 LDC R100, c[0x0][0x408] ;  /* 0x00010200ff644b82 */ /* 0x000e640000000800 */
[----:B-1----:R-:W-:Y:S01]  /*2460*/  @P4 FMUL.FTZ R100, R71, R100 ;  /* 0x0000006447644220 */ /* 0x002fe20000410000 */
[----:B------:R-:W-:-:S05]  /*2470*/  @P4 SHF.L.U32 R71, R11, 0x10, RZ ;  /* 0x000000100b474819 */ /* 0x000fca00000006ff */
[----:B------:R-:W-:Y:S01]  /*2480*/  @P4 FMUL.FTZ R157, R100, R71 ;  /* 0x00000047649d4220 */ /* 0x000fe20000410000 */
[----:B------:R-:W-:Y:S01]  /*2490*/  FMUL.FTZ R71, R147, R72 ;  /* 0x0000004893477220 */ /* 0x000fe20000410000 */
[----:B------:R-:W-:-:S03]  /*24a0*/  LOP3.LUT P4, RZ, R160, 0xff, RZ, 0xc0, !PT ;  /* 0x000000ffa0ff7812 */ /* 0x000fc6000788c0ff */
[----:B------:R-:W-:-:S04]  /*24b0*/  @P2 FMUL.FTZ R72, R71, R149 ;  /* 0x0000009547482220 */ /* 0x000fc80000410000 */
[----:B0-----:R-:W-:-:S04]  /*24c0*/  @P2 FMUL.FTZ R72, R72, R101 ;  /* 0x0000006548482220 */ /* 0x001fc80000410000 */
[----:B------:R-:W-:Y:S01]  /*24d0*/  @P2 FMUL.FTZ R164, R72, R95 ;  /* 0x0000005f48a42220 */ /* 0x000fe20000410000 */
[----:B------:R-:W-:Y:S01]  /*24e0*/  @P2 FMUL.FTZ R72, R71, R149 ;  /* 0x0000009547482220 */ /* 0x000fe20000410000 */
[----:B------:R-:W0:Y:S01]  /*24f0*/  @P2 LDC R95, c[0x0][0x408] ;  /* 0x00010200ff5f2b82 */ /* 0x000e220000000800 */
[----:B------:R-:W-:-:S07]  /*2500*/  @P4 SHF.L.U32 R92, R92, 0x10, RZ ;  /* 0x000000105c5c4819 */ /* 0x000fce00000006ff */
[----:B------:R-:W1:Y:S01]  /*2510*/  @P4 LDC R100, c[0x0][0x408] ;  /* 0x00010200ff644b82 */ /* 0x000e620000000800 */
[----:B0-----:R-:W-:Y:S01]  /*2520*/  @P2 FMUL.FTZ R95, R72, R95 ;  /* 0x0000005f485f2220 */ /* 0x001fe20000410000 */
[----:B------:R-:W-:-:S05]  /*2530*/  @P2 SHF.L.U32 R72, R117, 0x10, RZ ;  /* 0x0000001075482819 */ /* 0x000fca00000006ff */
[----:B------:R-:W-:Y:S01]  /*2540*/  @P2 FMUL.FTZ R84, R95, R72 ;  /* 0x000000485f542220 */ /* 0x000fe20000410000 */
[----:B------:R-:W-:Y:S01]  /*2550*/  FADD.FTZ R72, R126, -R85 ;  /* 0x800000557e487221 */ /* 0x000fe20000010000 */
[----:B------:R-:W-:-:S03]  /*2560*/  HFMA2 R95, -RZ, RZ, 0, 0 ;  /* 0x00000000ff5f7431 */ /* 0x000fc600000001ff */
[----:B------:R-:W-:-:S04]  /*2570*/  FMUL.FTZ R72, R147, R72 ;  /* 0x0000004893487220 */ /* 0x000fc80000410000 */
[----:B------:R-:W-:-:S04]  /*2580*/  @P4 FMUL.FTZ R85, R72, R149 ;  /* 0x0000009548554220 */ /* 0x000fc80000410000 */
[----:B-1----:R-:W-:Y:S01]  /*2590*/  @P4 FMUL.FTZ R85, R85, R100 ;  /* 0x0000006455554220 */ /* 0x002fe20000410000 */
[----:B------:R-:W-:Y:S01]  /*25a0*/  FADD.FTZ R100, R86, R93 ;  /* 0x0000005d56647221 */ /* 0x000fe20000010000 */
[----:B------:R-:W-:Y:S02]  /*25b0*/  F2FP.BF16.F32.PACK_AB R93, R162, R155 ;  /* 0x0000009ba25d723e */ /* 0x000fe400000010ff */
[----:B------:R-:W-:Y:S01]  /*25c0*/  @P4 FMUL.FTZ R95, R85, R92 ;  /* 0x0000005c555f4220 */ /* 0x000fe20000410000 */
[----:B------:R-:W-:Y:S01]  /*25d0*/  @P4 FMUL.FTZ R85, R72, R149 ;  /* 0x0000009548554220 */ /* 0x000fe20000410000 */
[----:B------:R-:W0:Y:S02]  /*25e0*/  @P4 LDC R92, c[0x0][0x408] ;  /* 0x00010200ff5c4b82 */ /* 0x000e240000000800 */
[----:B------:R-:W-:Y:S01]  /*25f0*/  FADD.FTZ R88, R88, R95 ;  /* 0x0000005f58587221 */ /* 0x000fe20000010000 */
[----:B------:R-:W-:Y:S01]  /*2600*/  F2FP.BF16.F32.PACK_AB R95, R84, R157 ;  /* 0x0000009d545f723e */ /* 0x000fe200000010ff */
[----:B0-----:R-:W-:Y:S01]  /*2610*/  @P4 FMUL.FTZ R101, R85, R92 ;  /* 0x0000005c55654220 */ /* 0x001fe20000410000 */
[----:B------:R-:W-:-:S02]  /*2620*/  @P4 SHF.L.U32 R92, R8, 0x10, RZ ;  /* 0x00000010085c4819 */ /* 0x000fc400000006ff */
[----:B------:R-:W-:-:S03]  /*2630*/  MOV R85, RZ ;  /* 0x000000ff00557202 */ /* 0x000fc60000000f00 */
[----:B------:R-:W-:Y:S01]  /*2640*/  @P4 FMUL.FTZ R85, R101, R92 ;  /* 0x0000005c65554220 */ /* 0x000fe20000410000 */
[----:B------:R-:W-:-:S04]  /*2650*/  FADD.FTZ R101, R87, R164 ;  /* 0x000000a457657221 */ /* 0x000fc80000010000 */
[----:B------:R-:W-:-:S07]  /*2660*/  F2FP.BF16.F32.PACK_AB R92, R102, R85 ;  /* 0x00000055665c723e */ /* 0x000fce00000010ff */
.L_x_3532:
        /* <DEDUP_REMOVED lines=12> */
.L_x_3530:
[----:B------:R-:W-:Y:S05]  /*2730*/  BSYNC.RECONVERGENT B1 ;  /* 0x0000000000017941 */ /* 0x000fea0003800200 */
.L_x_3529:
[----:B------:R-:W-:Y:S05]  /*2740*/  @!P3 BRA `(.L_x_3533) ;  /* 0x0000003000d0b947 */ /* 0x000fea0003800000 */
[----:B--2---:R-:W1:Y:S02]  /*2750*/  LDC.64 R92, c[0x0][0x390] ;  /* 0x0000e400ff5c7b82 */ /* 0x004e640000000a00 */
[----:B-1----:R-:W-:-:S06]  /*2760*/  IMAD.WIDE.U32 R92, R0, 0x10, R92 ;  /* 0x00000010005c7825 */ /* 0x002fcc00078e005c */
[----:B------:R-:W5:Y:S01]  /*2770*/  LDG.E.128 R92, desc[UR6][R92.64] ;  /* 0x000000065c5c7981 */ /* 0x000f62000c1e1d00 */
[----:B------:R-:W-:-:S04]  /*2780*/  ISETP.NE.U32.AND P1, PT, RZ, UR12, PT ;  /* 0x0000000cff007c0c */ /* 0x000fc8000bf25070 */
[----:B------:R-:W-:-:S13]  /*2790*/  ISETP.NE.AND.EX P1, PT, RZ, UR13, PT, P1 ;  /* 0x0000000dff007c0c */ /* 0x000fda000bf25310 */
[----:B------:R-:W-:Y:S05]  /*27a0*/  @!P1 BRA `(.L_x_3534) ;  /* 0x0000000800309947 */ /* 0x000fea0003800000 */
[----:B------:R-:W-:Y:S01]  /*27b0*/  LOP3.LUT P2, RZ, R158, 0xff00, RZ, 0xc0, !PT ;  /* 0x0000ff009eff7812 */ /* 0x000fe2000784c0ff */
[----:B------:R-:W-:Y:S01]  /*27c0*/  FFMA.FTZ R68, R142, R97, R96 ;  /* 0x000000618e447223 */ /* 0x000fe20000010060 */
[----:B------:R-:W-:Y:S01]  /*27d0*/  LOP3.LUT P3, RZ, R158, 0xff0000, RZ, 0xc0, !PT ;  /* 0x00ff00009eff7812 */ /* 0x000fe2000786c0ff */
[----:B------:R-:W-:Y:S01]  /*27e0*/  HFMA2 R72, -RZ, RZ, 0, 0 ;  /* 0x00000000ff487431 */ /* 0x000fe200000001ff */
[----:B0-----:R-:W-:Y:S01]  /*27f0*/  MOV R98, RZ ;  /* 0x000000ff00627202 */ /* 0x001fe20000000f00 */
[----:B------:R-:W-:Y:S01]  /*2800*/  FADD.FTZ R68, R141, -R68 ;  /* 0x800000448d447221 */ /* 0x000fe20000010000 */
[----:B------:R-:W-:Y:S02]  /*2810*/  MOV R155, RZ ;  /* 0x000000ff009b7202 */ /* 0x000fe40000000f00 */
[----:B------:R-:W-:Y:S02]  /*2820*/  CS2R R162, SRZ ;  /* 0x0000000000a27805 */ /* 0x000fe4000001ff00 */
[----:B------:R-:W-:Y:S01]  /*2830*/  MOV R157, RZ ;  /* 0x000000ff009d7202 */ /* 0x000fe20000000f00 */
[----:B-----5:R-:W-:-:S02]  /*2840*/  FMUL.FTZ R73, R147, R68 ;  /* 0x0000004493497220 */ /* 0x020fc40000410000 */
[----:B------:R-:W0:Y:S02]  /*2850*/  @P2 LDC R70, c[0x0][0x408] ;  /* 0x00010200ff462b82 */ /* 0x000e240000000800 */
[----:B------:R-:W-:Y:S01]  /*2860*/  @P2 FMUL.FTZ R69, R73, R149 ;  /* 0x0000009549452220 */ /* 0x000fe20000410000 */
[----:B------:R-:W-:-:S04]  /*2870*/  @P2 PRMT R68, R92, 0x7632, R68 ;  /* 0x000076325c442816 */ /* 0x000fc80000000044 */
[----:B------:R-:W-:Y:S01]  /*2880*/  @P2 SHF.L.U32 R68, R68, 0x10, RZ ;  /* 0x0000001044442819 */ /* 0x000fe200000006ff */
[----:B------:R-:W1:Y:S08]  /*2890*/  @P2 LDC R71, c[0x0][0x408] ;  /* 0x00010200ff472b82 */ /* 0x000e700000000800 */
[----:B------:R-:W2:Y:S01]  /*28a0*/  @P3 LDC R75, c[0x0][0x408] ;  /* 0x00010200ff4b3b82 */ /* 0x000ea20000000800 */
[----:B0-----:R-:W-:Y:S01]  /*28b0*/  @P2 FMUL.FTZ R69, R69, R70 ;  /* 0x0000004645452220 */ /* 0x001fe20000410000 */
[----:B------:R-:W-:-:S06]  /*28c0*/  HFMA2 R70, -RZ, RZ, 0, 0 ;  /* 0x00000000ff467431 */ /* 0x000fcc00000001ff */
[----:B------:R-:W0:Y:S01]  /*28d0*/  @P3 LDC R99, c[0x0][0x408] ;  /* 0x00010200ff633b82 */ /* 0x000e220000000800 */
[----:B------:R-:W-:Y:S01]  /*28e0*/  @P2 FMUL.FTZ R70, R68, R69 ;  /* 0x0000004544462220 */ /* 0x000fe20000410000 */
[----:B------:R-:W-:Y:S01]  /*28f0*/  FFMA.FTZ R69, R137, R97, R96 ;  /* 0x0000006189457223 */ /* 0x000fe20000010060 */
[----:B------:R-:W-:Y:S02]  /*2900*/  @P2 FMUL.FTZ R68, R73, R149 ;  /* 0x0000009549442220 */ /* 0x000fe40000410000 */
[----:B------:R-:W-:Y:S01]  /*2910*/  FADD.FTZ R81, R81, R70 ;  /* 0x0000004651517221 */ /* 0x000fe20000010000 */
[----:B------:R-:W-:Y:S01]  /*2920*/  FADD.FTZ R74, R136, -R69 ;  /* 0x80000045884a7221 */ /* 0x000fe20000010000 */
[----:B-1----:R-:W-:Y:S01]  /*2930*/  @P2 FMUL.FTZ R71, R68, R71 ;  /* 0x0000004744472220 */ /* 0x002fe20000410000 */
[----:B------:R-:W-:Y:S02]  /*2940*/  @P2 SHF.L.U32 R68, R106, 0x10, RZ ;  /* 0x000000106a442819 */ /* 0x000fe400000006ff */
[----:B------:R-:W-:-:S03]  /*2950*/  FMUL.FTZ R74, R147, R74 ;  /* 0x0000004a934a7220 */ /* 0x000fc60000410000 */
[----:B------:R-:W-:Y:S01]  /*2960*/  @P2 FMUL.FTZ R98, R71, R68 ;  /* 0x0000004447622220 */ /* 0x000fe20000410000 */
[----:B------:R-:W-:Y:S01]  /*2970*/  @P3 FMUL.FTZ R68, R74, R149 ;  /* 0x000000954a443220 */ /* 0x000fe20000410000 */
[----:B------:R-:W-:Y:S01]  /*2980*/  LOP3.LUT P2, RZ, R158, 0xff000000, RZ, 0xc0, !PT ;  /* 0xff0000009eff7812 */ /* 0x000fe2000784c0ff */
[----:B------:R-:W-:Y:S02]  /*2990*/  HFMA2 R71, -RZ, RZ, 0, 0 ;  /* 0x00000000ff477431 */ /* 0x000fe400000001ff */
[----:B--2---:R-:W-:Y:S01]  /*29a0*/  @P3 FMUL.FTZ R69, R68, R75 ;  /* 0x0000004b44453220 */ /* 0x004fe20000410000 */
[----:B------:R-:W-:-:S05]  /*29b0*/  @P3 SHF.L.U32 R68, R93, 0x10, RZ ;  /* 0x000000105d443819 */ /* 0x000fca00000006ff */
[----:B------:R-:W-:Y:S01]  /*29c0*/  @P3 FMUL.FTZ R71, R68, R69 ;  /* 0x0000004544473220 */ /* 0x000fe20000410000 */
[----:B------:R-:W-:-:S03]  /*29d0*/  @P3 FMUL.FTZ R68, R74, R149 ;  /* 0x000000954a443220 */ /* 0x000fc60000410000 */
[----:B------:R-:W1:Y:S01]  /*29e0*/  @P2 LDC R69, c[0x0][0x408] ;  /* 0x00010200ff452b82 */ /* 0x000e620000000800 */
[----:B0-----:R-:W-:Y:S01]  /*29f0*/  @P3 FMUL.FTZ R99, R68, R99 ;  /* 0x0000006344633220 */ /* 0x001fe20000410000 */
[----:B------:R-:W-:Y:S01]  /*2a00*/  @P3 SHF.L.U32 R68, R17, 0x10, RZ ;  /* 0x0000001011443819 */ /* 0x000fe200000006ff */
[----:B------:R-:W-:Y:S01]  /*2a10*/  FADD.FTZ R82, R82, R71 ;  /* 0x0000004752527221 */ /* 0x000fe20000010000 */
[----:B------:R-:W-:-:S03]  /*2a20*/  @P2 PRMT R93, R93, 0x7632, R93 ;  /* 0x000076325d5d2816 */ /* 0x000fc6000000005d */
[----:B------:R-:W-:Y:S01]  /*2a30*/  @P3 FMUL.FTZ R155, R99, R68 ;  /* 0x00000044639b3220 */ /* 0x000fe20000410000 */
[----:B------:R-:W-:Y:S01]  /*2a40*/  FFMA.FTZ R68, R144, R97, R96 ;  /* 0x0000006190447223 */ /* 0x000fe20000010060 */
[----:B------:R-:W0:Y:S01]  /*2a50*/  @P2 LDC R99, c[0x0][0x408] ;  /* 0x00010200ff632b82 */ /* 0x000e220000000800 */
[----:B------:R-:W-:Y:S02]  /*2a60*/  LOP3.LUT P3, RZ, R159, 0xff, RZ, 0xc0, !PT ;  /* 0x000000ff9fff7812 */ /* 0x000fe4000786c0ff */
[----:B------:R-:W-:Y:S01]  /*2a70*/  FADD.FTZ R68, R139, -R68 ;  /* 0x800000448b447221 */ /* 0x000fe20000010000 */
[----:B------:R-:W-:-:S03]  /*2a80*/  @P2 SHF.L.U32 R93, R93, 0x10, RZ ;  /* 0x000000105d5d2819 */ /* 0x000fc600000006ff */
[----:B------:R-:W-:-:S04]  /*2a90*/  FMUL.FTZ R75, R147, R68 ;  /* 0x00000044934b7220 */ /* 0x000fc80000410000 */
[----:B------:R-:W-:-:S03]  /*2aa0*/  @P2 FMUL.FTZ R68, R75, R149 ;  /* 0x000000954b442220 */ /* 0x000fc60000410000 */
[----:B------:R-:W2:Y:S01]  /*2ab0*/  @P3 LDC R100, c[0x0][0x408] ;  /* 0x00010200ff643b82 */ /* 0x000ea20000000800 */
[----:B-1----:R-:W-:Y:S01]  /*2ac0*/  @P2 FMUL.FTZ R68, R68, R69 ;  /* 0x0000004544442220 */ /* 0x002fe20000410000 */
[----:B------:R-:W-:-:S03]  /*2ad0*/  FFMA.FTZ R69, R135, R97, R96 ;  /* 0x0000006187457223 */ /* 0x000fc60000010060 */
[----:B------:R-:W-:Y:S01]  /*2ae0*/  @P2 FMUL.FTZ R72, R93, R68 ;  /* 0x000000445d482220 */ /* 0x000fe20000410000 */
[----:B------:R-:W-:Y:S01]  /*2af0*/  @P2 FMUL.FTZ R68, R75, R149 ;  /* 0x000000954b442220 */ /* 0x000fe20000410000 */
[----:B------:R-:W-:Y:S01]  /*2b00*/  MOV R93, RZ ;  /* 0x000000ff005d7202 */ /* 0x000fe20000000f00 */
[----:B------:R-:W1:Y:S01]  /*2b10*/  @P3 LDC R102, c[0x0][0x408] ;  /* 0x00010200ff663b82 */ /* 0x000e620000000800 */
[----:B------:R-:W-:Y:S01]  /*2b20*/  FADD.FTZ R83, R83, R72 ;  /* 0x0000004853537221 */ /* 0x000fe20000010000 */
[----:B0-----:R-:W-:Y:S01]  /*2b30*/  @P2 FMUL.FTZ R99, R68, R99 ;  /* 0x0000006344632220 */ /* 0x001fe20000410000 */
[----:B------:R-:W-:-:S05]  /*2b40*/  @P2 SHF.L.U32 R68, R107, 0x10, RZ ;  /* 0x000000106b442819 */ /* 0x000fca00000006ff */
[----:B------:R-:W-:Y:S01]  /*2b50*/  @P2 FMUL.FTZ R162, R99, R68 ;  /* 0x0000004463a22220 */ /* 0x000fe20000410000 */
[----:B------:R-:W-:Y:S01]  /*2b60*/  FADD.FTZ R68, R134, -R69 ;  /* 0x8000004586447221 */ /* 0x000fe20000010000 */
[----:B------:R-:W-:Y:S01]  /*2b70*/  LOP3.LUT P2, RZ, R159, 0xff00, RZ, 0xc0, !PT ;  /* 0x0000ff009fff7812 */ /* 0x000fe2000784c0ff */
[----:B------:R-:W-:Y:S02]  /*2b80*/  HFMA2 R99, -RZ, RZ, 0, 0 ;  /* 0x00000000ff637431 */ /* 0x000fe400000001ff */
[----:B------:R-:W-:-:S04]  /*2b90*/  FMUL.FTZ R68, R147, R68 ;  /* 0x0000004493447220 */ /* 0x000fc80000410000 */
[----:B------:R-:W-:-:S04]  /*2ba0*/  @P3 FMUL.FTZ R69, R68, R149 ;  /* 0x0000009544453220 */ /* 0x000fc80000410000 */
[----:B--2---:R-:W-:Y:S01]  /*2bb0*/  @P3 FMUL.FTZ R100, R69, R100 ;  /* 0x0000006445643220 */ /* 0x004fe20000410000 */
[C---:B------:R-:W-:Y:S01]  /*2bc0*/  @P3 SHF.L.U32 R69, R94.reuse, 0x10, RZ ;  /* 0x000000105e453819 */ /* 0x040fe200000006ff */
[----:B------:R-:W0:Y:S01]  /*2bd0*/  @P2 LDC R164, c[0x0][0x408] ;  /* 0x00010200ffa42b82 */ /* 0x000e220000000800 */
[----:B------:R-:W-:-:S03]  /*2be0*/  @P2 PRMT R94, R94, 0x7632, R94 ;  /* 0x000076325e5e2816 */ /* 0x000fc6000000005e */
[----:B------:R-:W-:Y:S01]  /*2bf0*/  @P3 FMUL.FTZ R93, R69, R100 ;  /* 0x00000064455d3220 */ /* 0x000fe20000410000 */
[----:B------:R-:W-:Y:S01]  /*2c00*/  @P3 FMUL.FTZ R69, R68, R149 ;  /* 0x0000009544453220 */ /* 0x000fe20000410000 */
[----:B------:R-:W-:Y:S01]  /*2c10*/  FFMA.FTZ R100, R154, R97, R96 ;  /* 0x000000619a647223 */ /* 0x000fe20000010060 */
[----:B------:R-:W-:Y:S02]  /*2c20*/  @P2 SHF.L.U32 R94, R94, 0x10, RZ ;  /* 0x000000105e5e2819 */ /* 0x000fe400000006ff */
[----:B-1----:R-:W-:Y:S01]  /*2c30*/  @P3 FMUL.FTZ R102, R69, R102 ;  /* 0x0000006645663220 */ /* 0x002fe20000410000 */
[----:B------:R-:W-:-:S05]  /*2c40*/  @P3 SHF.L.U32 R69, R18, 0x10, RZ ;  /* 0x0000001012453819 */ /* 0x000fca00000006ff */
[----:B------:R-:W-:Y:S01]  /*2c50*/  @P3 FMUL.FTZ R99, R102, R69 ;  /* 0x0000004566633220 */ /* 0x000fe20000410000 */
[----:B------:R-:W-:Y:S01]  /*2c60*/  FADD.FTZ R102, R151, -R100 ;  /* 0x8000006497667221 */ /* 0x000fe20000010000 */
[----:B------:R-:W-:Y:S01]  /*2c70*/  LOP3.LUT P3, RZ, R159, 0xff0000, RZ, 0xc0, !PT ;  /* 0x00ff00009fff7812 */ /* 0x000fe2000786c0ff */
[----:B------:R-:W1:Y:S02]  /*2c80*/  @P2 LDC R100, c[0x0][0x408] ;  /* 0x00010200ff642b82 */ /* 0x000e640000000800 */
[----:B------:R-:W-:Y:S01]  /*2c90*/  FMUL.FTZ R69, R147, R102 ;  /* 0x0000006693457220 */ /* 0x000fe20000410000 */
[----:B------:R-:W-:-:S03]  /*2ca0*/  MOV R102, RZ ;  /* 0x000000ff00667202 */ /* 0x000fc60000000f00 */
[----:B------:R-:W-:-:S04]  /*2cb0*/  @P2 FMUL.FTZ R101, R69, R149 ;  /* 0x0000009545652220 */ /* 0x000fc80000410000 */
[----:B0-----:R-:W-:Y:S02]  /*2cc0*/  @P2 FMUL.FTZ R101, R101, R164 ;  /* 0x000000a465652220 */ /* 0x001fe40000410000 */
[----:B------:R-:W0:Y:S02]  /*2cd0*/  @P3 LDC R164, c[0x0][0x408] ;  /* 0x00010200ffa43b82 */ /* 0x000e240000000800 */
[----:B------:R-:W-:Y:S01]  /*2ce0*/  @P2 FMUL.FTZ R102, R94, R101 ;  /* 0x000000655e662220 */ /* 0x000fe20000410000 */
[----:B------:R-:W-:Y:S01]  /*2cf0*/  @P2 FMUL.FTZ R101, R69, R149 ;  /* 0x0000009545652220 */ /* 0x000fe20000410000 */
[----:B------:R-:W-:-:S03]  /*2d00*/  HFMA2 R94, -RZ, RZ, 0, 0 ;  /* 0x00000000ff5e7431 */ /* 0x000fc600000001ff */
[----:B-1----:R-:W-:Y:S01]  /*2d10*/  @P2 FMUL.FTZ R101, R101, R100 ;  /* 0x0000006465652220 */ /* 0x002fe20000410000 */
[----:B------:R-:W-:-:S05]  /*2d20*/  @P2 SHF.L.U32 R100, R108, 0x10, RZ ;  /* 0x000000106c642819 */ /* 0x000fca00000006ff */
[----:B------:R-:W-:Y:S01]  /*2d30*/  @P2 FMUL.FTZ R94, R101, R100 ;  /* 0x00000064655e2220 */ /* 0x000fe20000410000 */
[----:B------:R-:W-:Y:S01]  /*2d40*/  FFMA.FTZ R101, R133, R97, R96 ;  /* 0x0000006185657223 */ /* 0x000fe20000010060 */
[----:B------:R-:W-:-:S03]  /*2d50*/  ISETP.GE.U32.AND P2, PT, R158, RZ, PT ;  /* 0x000000ff9e00720c */ /* 0x000fc60003f46070 */
[----:B------:R-:W-:Y:S01]  /*2d60*/  FADD.FTZ R100, R140, -R101 ;  /* 0x800000658c647221 */ /* 0x000fe20000010000 */
[----:B------:R-:W-:Y:S01]  /*2d70*/  ISETP.GE.U32.AND.EX P2, PT, R159, 0x1000000, PT, P2 ;  /* 0x010000009f00780c */ /* 0x000fe20003f46120 */
[----:B------:R-:W-:Y:S01]  /*2d80*/  FADD.FTZ R101, R77, R102 ;  /* 0x000000664d657221 */ /* 0x000fe20000010000 */
[----:B------:R-:W-:Y:S01]  /*2d90*/  F2FP.BF16.F32.PACK_AB R94, R94, R99 ;  /* 0x000000635e5e723e */ /* 0x000fe200000010ff */
[----:B------:R-:W-:-:S04]  /*2da0*/  FMUL.FTZ R70, R147, R100 ;  /* 0x0000006493467220 */ /* 0x000fc80000410000 */
[----:B------:R-:W-:-:S04]  /*2db0*/  @P3 FMUL.FTZ R71, R70, R149 ;  /* 0x0000009546473220 */ /* 0x000fc80000410000 */
[----:B0-----:R-:W-:Y:S01]  /*2dc0*/  @P3 FMUL.FTZ R100, R71, R164 ;  /* 0x000000a447643220 */ /* 0x001fe20000410000 */
[C---:B------:R-:W-:Y:S02]  /*2dd0*/  @P3 SHF.L.U32 R71, R95.reuse, 0x10, RZ ;  /* 0x000000105f473819 */ /* 0x040fe400000006ff */
[----:B------:R-:W-:-:S03]  /*2de0*/  @P2 PRMT R95, R95, 0x7632, R95 ;  /* 0x000076325f5f2816 */ /* 0x000fc6000000005f */
[----:B------:R-:W-:Y:S01]  /*2df0*/  @P3 FMUL.FTZ R163, R71, R100 ;  /* 0x0000006447a33220 */ /* 0x000fe20000410000 */
[----:B------:R-:W-:Y:S01]  /*2e00*/  @P3 FMUL.FTZ R71, R70, R149 ;  /* 0x0000009546473220 */ /* 0x000fe20000410000 */
[----:B------:R-:W0:Y:S01]  /*2e10*/  @P3 LDC R100, c[0x0][0x408] ;  /* 0x00010200ff643b82 */ /* 0x000e220000000800 */
[----:B------:R-:W-:Y:S01]  /*2e20*/  @P2 SHF.L.U32 R95, R95, 0x10, RZ ;  /* 0x000000105f5f2819 */ /* 0x000fe200000006ff */
[----:B------:R-:W-:Y:S01]  /*2e30*/  FADD.FTZ R102, R78, R163 ;  /* 0x000000a34e667221 */ /* 0x000fe20000010000 */
[----:B0-----:R-:W-:Y:S01]  /*2e40*/  @P3 FMUL.FTZ R100, R71, R100 ;  /* 0x0000006447643220 */ /* 0x001fe20000410000 */
[----:B------:R-:W-:-:S05]  /*2e50*/  @P3 SHF.L.U32 R71, R19, 0x10, RZ ;  /* 0x0000001013473819 */ /* 0x000fca00000006ff */
[----:B------:R-:W-:Y:S01]  /*2e60*/  @P3 FMUL.FTZ R157, R100, R71 ;  /* 0x00000047649d3220 */ /* 0x000fe20000410000 */
[-CC-:B------:R-:W-:Y:S01]  /*2e70*/  FFMA.FTZ R71, R152, R97.reuse, R96.reuse ;  /* 0x0000006198477223 */ /* 0x180fe20000010060 */
[----:B------:R-:W-:Y:S01]  /*2e80*/  LOP3.LUT P3, RZ, R158, 0xff, RZ, 0xc0, !PT ;  /* 0x000000ff9eff7812 */ /* 0x000fe2000786c0ff */
[----:B------:R-:W-:Y:S02]  /*2e90*/  HFMA2 R100, -RZ, RZ, 0, 0 ;  /* 0x00000000ff647431 */ /* 0x000fe400000001ff */
[----:B------:R-:W-:Y:S01]  /*2ea0*/  FFMA.FTZ R97, R127, R97, R96 ;  /* 0x000000617f617223 */ /* 0x000fe20000010060 */
[----:B------:R-:W-:Y:S01]  /*2eb0*/  FADD.FTZ R72, R150, -R71 ;  /* 0x8000004796487221 */ /* 0x000fe20000010000 */
[----:B------:R-:W-:-:S03]  /*2ec0*/  MOV R96, RZ ;  /* 0x000000ff00607202 */ /* 0x000fc60000000f00 */
[----:B------:R-:W-:-:S04]  /*2ed0*/  FMUL.FTZ R71, R147, R72 ;  /* 0x0000004893477220 */ /* 0x000fc80000410000 */
[----:B------:R-:W-:Y:S01]  /*2ee0*/  FMUL.FTZ R72, R71, R149 ;  /* 0x0000009547487220 */ /* 0x000fe20000410000 */
[----:B------:R-:W-:-:S03]  /*2ef0*/  @P3 SHF.L.U32 R92, R92, 0x10, RZ ;  /* 0x000000105c5c3819 */ /* 0x000fc600000006ff */
[----:B------:R-:W-:Y:S01]  /*2f00*/  FMUL.FTZ R164, R72, UR14 ;  /* 0x0000000e48a47c20 */ /* 0x000fe20008410000 */
[----:B------:R-:W-:-:S03]  /*2f10*/  FADD.FTZ R72, R138, -R97 ;  /* 0x800000618a487221 */ /* 0x000fc60000010000 */
[----:B------:R-:W-:Y:S01]  /*2f20*/  @P2 FMUL.FTZ R100, R164, R95 ;  /* 0x0000005fa4642220 */ /* 0x000fe20000410000 */
[----:B------:R-:W-:Y:S01]  /*2f30*/  @P2 SHF.L.U32 R95, R109, 0x10, RZ ;  /* 0x000000106d5f2819 */ /* 0x000fe200000006ff */
[----:B------:R-:W-:Y:S02]  /*2f40*/  FMUL.FTZ R72, R147, R72 ;  /* 0x0000004893487220 */ /* 0x000fe40000410000 */
[----:B------:R-:W-:Y:S01]  /*2f50*/  FADD.FTZ R103, R79, R100 ;  /* 0x000000644f677221 */ /* 0x000fe20000010000 */
[----:B------:R-:W-:Y:S01]  /*2f60*/  FADD.FTZ R100, R76, R93 ;  /* 0x0000005d4c647221 */ /* 0x000fe20000010000 */
[----:B------:R-:W-:Y:S01]  /*2f70*/  @P2 FMUL.FTZ R96, R164, R95 ;  /* 0x0000005fa4602220 */ /* 0x000fe20000410000 */
[CC--:B------:R-:W-:Y:S01]  /*2f80*/  @P3 FMUL.FTZ R95, R72.reuse, R149.reuse ;  /* 0x00000095485f3220 */ /* 0x0c0fe20000410000 */
[----:B------:R-:W-:Y:S01]  /*2f90*/  @P3 FMUL.FTZ R149, R72, R149 ;  /* 0x0000009548953220 */ /* 0x000fe20000410000 */
[----:B------:R-:W-:Y:S02]  /*2fa0*/  F2FP.BF16.F32.PACK_AB R93, R162, R155 ;  /* 0x0000009ba25d723e */ /* 0x000fe400000010ff */
[----:B------:R-:W-:Y:S01]  /*2fb0*/  @P3 FMUL.FTZ R97, R95, UR14 ;  /* 0x0000000e5f613c20 */ /* 0x000fe20008410000 */
[----:B------:R-:W-:-:S03]  /*2fc0*/  HFMA2 R95, -RZ, RZ, 0, 0 ;  /* 0x00000000ff5f7431 */ /* 0x000fc600000001ff */
[----:B------:R-:W-:Y:S01]  /*2fd0*/  @P3 FMUL.FTZ R95, R92, R97 ;  /* 0x000000615c5f3220 */ /* 0x000fe20000410000 */
[----:B------:R-:W-:Y:S01]  /*2fe0*/  MOV R97, RZ ;  /* 0x000000ff00617202 */ /* 0x000fe20000000f00 */
[----:B------:R-:W0:Y:S02]  /*2ff0*/  @P3 LDC R92, c[0x0][0x408] ;  /* 0x00010200ff5c3b82 */ /* 0x000e240000000800 */
[----:B------:R-:W-:Y:S01]  /*3000*/  FADD.FTZ R80, R80, R95 ;  /* 0x0000005f50507221 */ /* 0x000fe20000010000 */
[----:B------:R-:W-:Y:S01]  /*3010*/  F2FP.BF16.F32.PACK_AB R95, R96, R157 ;  /* 0x0000009d605f723e */ /* 0x000fe200000010ff */
[----:B0-----:R-:W-:Y:S01]  /*3020*/  @P3 FMUL.FTZ R149, R149, R92 ;  /* 0x0000005c95953220 */ /* 0x001fe20000410000 */
[----:B------:R-:W-:-:S05]  /*3030*/  @P3 SHF.L.U32 R92, R16, 0x10, RZ ;  /* 0x00000010105c3819 */ /* 0x000fca00000006ff */
[----:B------:R-:W-:-:S05]  /*3040*/  @P3 FMUL.FTZ R97, R149, R92 ;  /* 0x0000005c95613220 */ /* 0x000fca0000410000 */
[----:B------:R-:W-:Y:S01]  /*3050*/  F2FP.BF16.F32.PACK_AB R92, R98, R97 ;  /* 0x00000061625c723e */ /* 0x000fe200000010ff */
[----:B------:R-:W-:Y:S06]  /*3060*/  BRA `(.L_x_3535) ;  /* 0x0000000400c07947 */ /* 0x000fec0003800000 */
.L_x_3534:
[----:B0-----:R-:W-:Y:S01]  /*3070*/  FFMA.FTZ R99, R127, R97, R96 ;  /* 0x000000617f637223 */ /* 0x001fe20000010060 */
[----:B------:R-:W-:Y:S01]  /*3080*/  LOP3.LUT P2, RZ, R158, 0xff, RZ, 0xc0, !PT ;  /* 0x000000ff9eff7812 */ /* 0x000fe2000784c0ff */
[----:B------:R-:W-:Y:S01]  /*3090*/  HFMA2 R101, -RZ, RZ, 0, 0 ;  /* 0x00000000ff657431 */ /* 0x000fe200000001ff */
[----:B------:R-:W-:Y:S01]  /*30a0*/  LOP3.LUT P3, RZ, R159, 0xff0000, RZ, 0xc0, !PT ;  /* 0x00ff00009fff7812 */ /* 0x000fe2000786c0ff */
[----:B------:R-:W-:-:S04]  /*30b0*/  FADD.FTZ R98, R138, -R99 ;  /* 0x800000638a627221 */ /* 0x000fc80000010000 */
[----:B-----5:R-:W-:-:S04]  /*30c0*/  FMUL.FTZ R98, R147, R98 ;  /* 0x0000006293627220 */ /* 0x020fc80000410000 */
[----:B------:R-:W-:Y:S02]  /*30d0*/  FMUL.FTZ R98, R149, R98 ;  /* 0x0000006295627220 */ /* 0x000fe40000410000 */
[----:B------:R-:W-:Y:S02]  /*30e0*/  @P2 SHF.L.U32 R100, R92, 0x10, RZ ;  /* 0x000000105c642819 */ /* 0x000fe400000006ff */
[----:B------:R-:W-:Y:S01]  /*30f0*/  @P2 SHF.L.U32 R102, R16, 0x10, RZ ;  /* 0x0000001010662819 */ /* 0x000fe200000006ff */
[----:B------:R-:W-:Y:S01]  /*3100*/  FMUL.FTZ R99, R98, UR14 ;  /* 0x0000000e62637c20 */ /* 0x000fe20008410000 */
[----:B------:R-:W-:-:S03]  /*3110*/  MOV R98, RZ ;  /* 0x000000ff00627202 */ /* 0x000fc60000000f00 */
[-C--:B------:R-:W-:Y:S01]  /*3120*/  @P2 FMUL.FTZ R101, R100, R99.reuse ;  /* 0x0000006364652220 */ /* 0x080fe20000410000 */
[----:B------:R-:W-:Y:S01]  /*3130*/  @P2 FMUL.FTZ R98, R102, R99 ;  /* 0x0000006366622220 */ /* 0x000fe20000410000 */
[----:B------:R-:W-:Y:S01]  /*3140*/  LOP3.LUT P2, RZ, R158, 0xff00, RZ, 0xc0, !PT ;  /* 0x0000ff009eff7812 */ /* 0x000fe2000784c0ff */
[-CC-:B------:R-:W-:Y:S01]  /*3150*/  FFMA.FTZ R100, R142, R97.reuse, R96.reuse ;  /* 0x000000618e647223 */ /* 0x180fe20000010060 */
[----:B------:R-:W-:Y:S02]  /*3160*/  HFMA2 R102, -RZ, RZ, 0, 0 ;  /* 0x00000000ff667431 */ /* 0x000fe400000001ff */
[----:B------:R-:W-:Y:S01]  /*3170*/  FADD.FTZ R80, R80, R101 ;  /* 0x0000006550507221 */ /* 0x000fe20000010000 */
[----:B------:R-:W-:Y:S01]  /*3180*/  FFMA.FTZ R101, R135, R97, R96 ;  /* 0x0000006187657223 */ /* 0x000fe20000010060 */
[----:B------:R-:W-:-:S04]  /*3190*/  FADD.FTZ R100, R141, -R100 ;  /* 0x800000648d647221 */ /* 0x000fc80000010000 */
[----:B------:R-:W-:-:S03]  /*31a0*/  FMUL.FTZ R100, R147, R100 ;  /* 0x0000006493647220 */ /* 0x000fc60000410000 */
[----:B------:R-:W-:Y:S01]  /*31b0*/  @P2 PRMT R99, R92, 0x7632, R99 ;  /* 0x000076325c632816 */ /* 0x000fe20000000063 */
[----:B------:R-:W-:Y:S01]  /*31c0*/  FMUL.FTZ R92, R149, R100 ;  /* 0x00000064955c7220 */ /* 0x000fe20000410000 */
[----:B------:R-:W-:Y:S02]  /*31d0*/  @P2 SHF.L.U32 R103, R106, 0x10, RZ ;  /* 0x000000106a672819 */ /* 0x000fe400000006ff */
[----:B------:R-:W-:Y:S01]  /*31e0*/  @P2 SHF.L.U32 R99, R99, 0x10, RZ ;  /* 0x0000001063632819 */ /* 0x000fe200000006ff */
[----:B------:R-:W-:-:S04]  /*31f0*/  FMUL.FTZ R92, R92, UR14 ;  /* 0x0000000e5c5c7c20 */ /* 0x000fc80008410000 */
[-C--:B------:R-:W-:Y:S01]  /*3200*/  @P2 FMUL.FTZ R102, R99, R92.reuse ;  /* 0x0000005c63662220 */ /* 0x080fe20000410000 */
[----:B------:R-:W-:Y:S01]  /*3210*/  MOV R99, RZ ;  /* 0x000000ff00637202 */ /* 0x000fe20000000f00 */
[----:B------:R-:W-:Y:S01]  /*3220*/  @P2 FMUL.FTZ R99, R103, R92 ;  /* 0x0000005c67632220 */ /* 0x000fe20000410000 */
[----:B------:R-:W-:Y:S01]  /*3230*/  FFMA.FTZ R103, R137, R97, R96 ;  /* 0x0000006189677223 */ /* 0x000fe20000010060 */
[----:B------:R-:W-:Y:S01]  /*3240*/  LOP3.LUT P2, RZ, R158, 0xff0000, RZ, 0xc0, !PT ;  /* 0x00ff00009eff7812 */ /* 0x000fe2000784c0ff */
[----:B------:R-:W-:Y:S02]  /*3250*/  FADD.FTZ R81, R81, R102 ;  /* 0x0000006651517221 */ /* 0x000fe40000010000 */
[----:B------:R-:W-:Y:S01]  /*3260*/  FADD.FTZ R92, R136, -R103 ;  /* 0x80000067885c7221 */ /* 0x000fe20000010000 */
[----:B------:R-:W-:-:S03]  /*3270*/  HFMA2 R103, -RZ, RZ, 0, 0 ;  /* 0x00000000ff677431 */ /* 0x000fc600000001ff */
[----:B------:R-:W-:-:S04]  /*3280*/  FMUL.FTZ R92, R147, R92 ;  /* 0x0000005c935c7220 */ /* 0x000fc80000410000 */
[----:B------:R-:W-:Y:S02]  /*3290*/  FMUL.FTZ R92, R149, R92 ;  /* 0x0000005c955c7220 */ /* 0x000fe40000410000 */
[----:B------:R-:W-:Y:S02]  /*32a0*/  @P2 SHF.L.U32 R155, R93, 0x10, RZ ;  /* 0x000000105d9b2819 */ /* 0x000fe400000006ff */
[----:B------:R-:W-:Y:S01]  /*32b0*/  FMUL.FTZ R100, R92, UR14 ;  /* 0x0000000e5c647c20 */ /* 0x000fe20008410000 */
[----:B------:R-:W-:-:S03]  /*32c0*/  MOV R92, RZ ;  /* 0x000000ff005c7202 */ /* 0x000fc60000000f00 */
[----:B------:R-:W-:Y:S01]  /*32d0*/  @P2 FMUL.FTZ R103, R155, R100 ;  /* 0x000000649b672220 */ /* 0x000fe20000410000 */
[----:B------:R-:W-:-:S03]  /*32e0*/  @P2 SHF.L.U32 R155, R17, 0x10, RZ ;  /* 0x00000010119b2819 */ /* 0x000fc600000006ff */
[----:B------:R-:W-:Y:S02]  /*32f0*/  FADD.FTZ R82, R82, R103 ;  /* 0x0000006752527221 */ /* 0x000fe40000010000 */
[----:B------:R-:W-:Y:S01]  /*3300*/  @P2 FMUL.FTZ R92, R155, R100 ;  /* 0x000000649b5c2220 */ /* 0x000fe20000410000 */
[----:B------:R-:W-:Y:S01]  /*3310*/  LOP3.LUT P2, RZ, R158, 0xff000000, RZ, 0xc0, !PT ;  /* 0xff0000009eff7812 */ /* 0x000fe2000784c0ff */
[----:B------:R-:W-:-:S04]  /*3320*/  FFMA.FTZ R100, R144, R97, R96 ;  /* 0x0000006190647223 */ /* 0x000fc80000010060 */
[----:B------:R-:W-:-:S04]  /*3330*/  FADD.FTZ R100, R139, -R100 ;  /* 0x800000648b647221 */ /* 0x000fc80000010000 */
[----:B------:R-:W-:-:S04]  /*3340*/  FMUL.FTZ R100, R147, R100 ;  /* 0x0000006493647220 */ /* 0x000fc80000410000 */
[----:B------:R-:W-:Y:S01]  /*3350*/  @P2 PRMT R155, R93, 0x7632, R155 ;  /* 0x000076325d9b2816 */ /* 0x000fe2000000009b */
[----:B------:R-:W-:Y:S01]  /*3360*/  FMUL.FTZ R93, R149, R100 ;  /* 0x00000064955d7220 */ /* 0x000fe20000410000 */
[----:B------:R-:W-:Y:S02]  /*3370*/  HFMA2 R100, -RZ, RZ, 0, 0 ;  /* 0x00000000ff647431 */ /* 0x000fe400000001ff */
[----:B------:R-:W-:Y:S01]  /*3380*/  @P2 SHF.L.U32 R162, R155, 0x10, RZ ;  /* 0x000000109ba22819 */ /* 0x000fe200000006ff */
[----:B------:R-:W-:Y:S01]  /*3390*/  FMUL.FTZ R155, R93, UR14 ;  /* 0x0000000e5d9b7c20 */ /* 0x000fe20008410000 */
[----:B------:R-:W-:-:S03]  /*33a0*/  MOV R93, RZ ;  /* 0x000000ff005d7202 */ /* 0x000fc60000000f00 */
[----:B------:R-:W-:Y:S01]  /*33b0*/  @P2 FMUL.FTZ R100, R162, R155 ;  /* 0x0000009ba2642220 */ /* 0x000fe20000410000 */
[----:B------:R-:W-:-:S03]  /*33c0*/  @P2 SHF.L.U32 R162, R107, 0x10, RZ ;  /* 0x000000106ba22819 */ /* 0x000fc600000006ff */
[----:B------:R-:W-:Y:S02]  /*33d0*/  FADD.FTZ R83, R83, R100 ;  /* 0x0000006453537221 */ /* 0x000fe40000010000 */
[----:B------:R-:W-:Y:S01]  /*33e0*/  @P2 FMUL.FTZ R93, R162, R155 ;  /* 0x0000009ba25d2220 */ /* 0x000fe20000410000 */
[----:B------:R-:W-:Y:S01]  /*33f0*/  FADD.FTZ R162, R134, -R101 ;  /* 0x8000006586a27221 */ /* 0x000fe20000010000 */
[----:B------:R-:W-:Y:S02]  /*3400*/  LOP3.LUT P2, RZ, R159, 0xff, RZ, 0xc0, !PT ;  /* 0x000000ff9fff7812 */ /* 0x000fe4000784c0ff */
[----:B------:R-:W-:Y:S01]  /*3410*/  MOV R155, RZ ;  /* 0x000000ff009b7202 */ /* 0x000fe20000000f00 */
[----:B------:R-:W-:Y:S01]  /*3420*/  FMUL.FTZ R162, R147, R162 ;  /* 0x000000a293a27220 */ /* 0x000fe20000410000 */
[----:B------:R-:W-:Y:S02]  /*3430*/  F2FP.BF16.F32.PACK_AB R93, R93, R92 ;  /* 0x0000005c5d5d723e */ /* 0x000fe400000010ff */
[----:B------:R-:W-:Y:S01]  /*3440*/  F2FP.BF16.F32.PACK_AB R92, R99, R98 ;  /* 0x00000062635c723e */ /* 0x000fe200000010ff */
[----:B------:R-:W-:-:S04]  /*3450*/  FMUL.FTZ R101, R149, R162 ;  /* 0x000000a295657220 */ /* 0x000fc80000410000 */
[----:B------:R-:W-:Y:S01]  /*3460*/  FMUL.FTZ R102, R101, UR14 ;  /* 0x0000000e65667c20 */ /* 0x000fe20008410000 */
[----:B------:R-:W-:Y:S01]  /*3470*/  HFMA2 R101, -RZ, RZ, 0, 0 ;  /* 0x00000000ff657431 */ /* 0x000fe200000001ff */
[----:B------:R-:W-:-:S05]  /*3480*/  @P2 SHF.L.U32 R103, R94, 0x10, RZ ;  /* 0x000000105e672819 */ /* 0x000fca00000006ff */
[----:B------:R-:W-:Y:S01]  /*3490*/  @P2 FMUL.FTZ R101, R103, R102 ;  /* 0x0000006667652220 */ /* 0x000fe20000410000 */
[----:B------:R-:W-:-:S05]  /*34a0*/  @P2 SHF.L.U32 R103, R18, 0x10, RZ ;  /* 0x0000001012672819 */ /* 0x000fca00000006ff */
[----:B------:R-:W-:Y:S01]  /*34b0*/  @P2 FMUL.FTZ R155, R103, R102 ;  /* 0x00000066679b2220 */ /* 0x000fe20000410000 */
[----:B------:R-:W-:Y:S01]  /*34c0*/  LOP3.LUT P2, RZ, R159, 0xff00, RZ, 0xc0, !PT ;  /* 0x0000ff009fff7812 */ /* 0x000fe2000784c0ff */
[----:B------:R-:W-:-:S04]  /*34d0*/  FFMA.FTZ R102, R154, R97, R96 ;  /* 0x000000619a667223 */ /* 0x000fc80000010060 */
[----:B------:R-:W-:-:S04]  /*34e0*/  FADD.FTZ R102, R151, -R102 ;  /* 0x8000006697667221 */ /* 0x000fc80000010000 */
[----:B------:R-:W-:-:S04]  /*34f0*/  FMUL.FTZ R102, R147, R102 ;  /* 0x0000006693667220 */ /* 0x000fc80000410000 */
[----:B------:R-:W-:Y:S01]  /*3500*/  @P2 PRMT R103, R94, 0x7632, R103 ;  /* 0x000076325e672816 */ /* 0x000fe20000000067 */
[----:B------:R-:W-:Y:S01]  /*3510*/  FMUL.FTZ R94, R149, R102 ;  /* 0x00000066955e7220 */ /* 0x000fe20000410000 */
[----:B------:R-:W-:Y:S01]  /*3520*/  HFMA2 R102, -RZ, RZ, 0, 0 ;  /* 0x00000000ff667431 */ /* 0x000fe200000001ff */
[----:B------:R-:W-:Y:S02]  /*3530*/  @P2 SHF.L.U32 R100, R108, 0x10, RZ ;  /* 0x000000106c642819 */ /* 0x000fe400000006ff */
[----:B------:R-:W-:Y:S01]  /*3540*/  @P2 SHF.L.U32 R162, R103, 0x10, RZ ;  /* 0x0000001067a22819 */ /* 0x000fe200000006ff */
[----:B------:R-:W-:Y:S01]  /*3550*/  FMUL.FTZ R103, R94, UR14 ;  /* 0x0000000e5e677c20 */ /* 0x000fe20008410000 */
[----:B------:R-:W-:-:S03]  /*3560*/  MOV R94, RZ ;  /* 0x000000ff005e7202 */ /* 0x000fc60000000f00 */
[-C--:B------:R-:W-:Y:S01]  /*3570*/  @P2 FMUL.FTZ R102, R162, R103.reuse ;  /* 0x00000067a2662220 */ /* 0x080fe20000410000 */
[----:B------:R-:W-:Y:S01]  /*3580*/  @P2 FMUL.FTZ R94, R100, R103 ;  /* 0x00000067645e2220 */ /* 0x000fe20000410000 */
[-CC-:B------:R-:W-:Y:S01]  /*3590*/  FFMA.FTZ R103, R133, R97.reuse, R96.reuse ;  /* 0x0000006185677223 */ /* 0x180fe20000010060 */
[----:B------:R-:W-:Y:S01]  /*35a0*/  FFMA.FTZ R97, R152, R97, R96 ;  /* 0x0000006198617223 */ /* 0x000fe20000010060 */
[----:B------:R-:W-:Y:S02]  /*35b0*/  ISETP.GE.U32.AND P2, PT, R158, RZ, PT ;  /* 0x000000ff9e00720c */ /* 0x000fe40003f46070 */
[----:B------:R-:W-:Y:S01]  /*35c0*/  FADD.FTZ R96, R140, -R103 ;  /* 0x800000678c607221 */ /* 0x000fe20000010000 */
[----:B------:R-:W-:Y:S01]  /*35d0*/  FADD.FTZ R100, R150, -R97 ;  /* 0x8000006196647221 */ /* 0x000fe20000010000 */
[----:B------:R-:W-:Y:S02]  /*35e0*/  ISETP.GE.U32.AND.EX P2, PT, R159, 0x1000000, PT, P2 ;  /* 0x010000009f00780c */ /* 0x000fe40003f46120 */
[C---:B------:R-:W-:Y:S01]  /*35f0*/  FMUL.FTZ R96, R147.reuse, R96 ;  /* 0x0000006093607220 */ /* 0x040fe20000410000 */
[----:B------:R-:W-:Y:S01]  /*3600*/  FMUL.FTZ R162, R147, R100 ;  /* 0x0000006493a27220 */ /* 0x000fe20000410000 */
[----:B------:R-:W-:Y:S01]  /*3610*/  FADD.FTZ R100, R76, R101 ;  /* 0x000000654c647221 */ /* 0x000fe20000010000 */
[----:B------:R-:W-:Y:S01]  /*3620*/  @P3 SHF.L.U32 R97, R95, 0x10, RZ ;  /* 0x000000105f613819 */ /* 0x000fe200000006ff */
[----:B------:R-:W-:Y:S01]  /*3630*/  FMUL.FTZ R76, R149, R96 ;  /* 0x00000060954c7220 */ /* 0x000fe20000410000 */
[----:B------:R-:W-:Y:S01]  /*3640*/  FADD.FTZ R101, R77, R102 ;  /* 0x000000664d657221 */ /* 0x000fe20000010000 */
[----:B------:R-:W-:Y:S01]  /*3650*/  FMUL.FTZ R149, R149, R162 ;  /* 0x000000a295957220 */ /* 0x000fe20000410000 */
[----:B------:R-:W-:Y:S01]  /*3660*/  F2FP.BF16.F32.PACK_AB R94, R94, R155 ;  /* 0x0000009b5e5e723e */ /* 0x000fe200000010ff */
[----:B------:R-:W-:Y:S01]  /*3670*/  FMUL.FTZ R96, R76, UR14 ;  /* 0x0000000e4c607c20 */ /* 0x000fe20008410000 */
[----:B------:R-:W-:Y:S01]  /*3680*/  CS2R R76, SRZ ;  /* 0x00000000004c7805 */ /* 0x000fe2000001ff00 */
[----:B------:R-:W-:Y:S01]  /*3690*/  FMUL.FTZ R149, R149, UR14 ;  /* 0x0000000e95957c20 */ /* 0x000fe20008410000 */
[----:B------:R-:W-:Y:S01]  /*36a0*/  @P2 PRMT R95, R95, 0x7632, R95 ;  /* 0x000076325f5f2816 */ /* 0x000fe2000000005f */
[----:B------:R-:W-:Y:S01]  /*36b0*/  @P3 FMUL.FTZ R77, R97, R96 ;  /* 0x00000060614d3220 */ /* 0x000fe20000410000 */
[----:B------:R-:W-:-:S02]  /*36c0*/  @P3 SHF.L.U32 R97, R19, 0x10, RZ ;  /* 0x0000001013613819 */ /* 0x000fc400000006ff */
[----:B------:R-:W-:Y:S02]  /*36d0*/  @P2 SHF.L.U32 R102, R95, 0x10, RZ ;  /* 0x000000105f662819 */ /* 0x000fe400000006ff */
[----:B------:R-:W-:Y:S01]  /*36e0*/  MOV R95, RZ ;  /* 0x000000ff005f7202 */ /* 0x000fe20000000f00 */
[----:B------:R-:W-:Y:S01]  /*36f0*/  @P3 FMUL.FTZ R76, R97, R96 ;  /* 0x00000060614c3220 */ /* 0x000fe20000410000 */
[----:B------:R-:W-:Y:S02]  /*3700*/  HFMA2 R96, -RZ, RZ, 0, 0 ;  /* 0x00000000ff607431 */ /* 0x000fe400000001ff */
[----:B------:R-:W-:Y:S01]  /*3710*/  @P2 FMUL.FTZ R96, R102, R149 ;  /* 0x0000009566602220 */ /* 0x000fe20000410000 */
[----:B------:R-:W-:-:S03]  /*3720*/  @P2 SHF.L.U32 R102, R109, 0x10, RZ ;  /* 0x000000106d662819 */ /* 0x000fc600000006ff */
[----:B------:R-:W-:Y:S02]  /*3730*/  FADD.FTZ R103, R79, R96 ;  /* 0x000000604f677221 */ /* 0x000fe40000010000 */
[----:B------:R-:W-:Y:S01]  /*3740*/  @P2 FMUL.FTZ R95, R102, R149 ;  /* 0x00000095665f2220 */ /* 0x000fe20000410000 */
[----:B------:R-:W-:-:S04]  /*3750*/  FADD.FTZ R102, R78, R77 ;  /* 0x0000004d4e667221 */ /* 0x000fc80000010000 */
[----:B------:R-:W-:-:S07]  /*3760*/  F2FP.BF16.F32.PACK_AB R95, R95, R76 ;  /* 0x0000004c5f5f723e */ /* 0x000fce00000010ff */
.L_x_3535:
        /* <DEDUP_REMOVED lines=12> */
.L_x_3528:
        /* <DEDUP_REMOVED lines=8> */
[----:B0-----:R-:W-:Y:S01]  /*38b0*/  FFMA.FTZ R99, R123, R97, R96 ;  /* 0x000000617b637223 */ /* 0x001fe20000010060 */
[----:B------:R-:W-:Y:S01]  /*38c0*/  LOP3.LUT P1, RZ, R160, 0xff, RZ, 0xc0, !PT ;  /* 0x000000ffa0ff7812 */ /* 0x000fe2000782c0ff */
[----:B------:R-:W-:Y:S02]  /*38d0*/  HFMA2 R101, -RZ, RZ, 0, 0 ;  /* 0x00000000ff657431 */ /* 0x000fe400000001ff */
[----:B------:R-:W-:Y:S01]  /*38e0*/  FADD.FTZ R98, R126, -R99 ;  /* 0x800000637e627221 */ /* 0x000fe20000010000 */
[----:B------:R-:W-:-:S03]  /*38f0*/  HFMA2 R162, -RZ, RZ, 0, 0 ;  /* 0x00000000ffa27431 */ /* 0x000fc600000001ff */
[----:B-----5:R-:W-:-:S04]  /*3900*/  FFMA.FTZ R98, R147, R98, R52 ;  /* 0x0000006293627223 */ /* 0x020fc80000010034 */
[----:B------:R-:W-:Y:S02]  /*3910*/  FMUL.FTZ R98, R98, R149 ;  /* 0x0000009562627220 */ /* 0x000fe40000410000 */
[----:B------:R-:W-:Y:S02]  /*3920*/  @P1 SHF.L.U32 R99, R92, 0x10, RZ ;  /* 0x000000105c631819 */ /* 0x000fe400000006ff */
[----:B------:R-:W-:Y:S01]  /*3930*/  FMUL.FTZ R100, R98, UR14 ;  /* 0x0000000e62647c20 */ /* 0x000fe20008410000 */
[----:B------:R-:W-:Y:S02]  /*3940*/  @P1 SHF.L.U32 R103, R8, 0x10, RZ ;  /* 0x0000001008671819 */ /* 0x000fe400000006ff */
[----:B------:R-:W-:Y:S01]  /*3950*/  MOV R98, RZ ;  /* 0x000000ff00627202 */ /* 0x000fe20000000f00 */
[----:B------:R-:W-:Y:S01]  /*3960*/  @P1 FMUL.FTZ R101, R100, R99 ;  /* 0x0000006364651220 */ /* 0x000fe20000410000 */
[----:B------:R-:W-:Y:S01]  /*3970*/  FFMA.FTZ R99, R124, R97, R96 ;  /* 0x000000617c637223 */ /* 0x000fe20000010060 */
[----:B------:R-:W-:Y:S01]  /*3980*/  @P1 FMUL.FTZ R98, R103, R100 ;  /* 0x0000006467621220 */ /* 0x000fe20000410000 */
[----:B------:R-:W-:Y:S01]  /*3990*/  LOP3.LUT P1, RZ, R160, 0xff00, RZ, 0xc0, !PT ;  /* 0x0000ff00a0ff7812 */ /* 0x000fe2000782c0ff */
[----:B------:R-:W-:Y:S01]  /*39a0*/  FADD.FTZ R88, R88, R101 ;  /* 0x0000006558587221 */ /* 0x000fe20000010000 */
[----:B------:R-:W-:Y:S01]  /*39b0*/  FADD.FTZ R100, R122, -R99 ;  /* 0x800000637a647221 */ /* 0x000fe20000010000 */
[----:B------:R-:W-:-:S03]  /*39c0*/  MOV R99, RZ ;  /* 0x000000ff00637202 */ /* 0x000fc60000000f00 */
[----:B------:R-:W-:-:S04]  /*39d0*/  FFMA.FTZ R100, R147, R100, R53 ;  /* 0x0000006493647223 */ /* 0x000fc80000010035 */
[----:B------:R-:W-:-:S03]  /*39e0*/  FMUL.FTZ R100, R100, R149 ;  /* 0x0000009564647220 */ /* 0x000fc60000410000 */
[----:B------:R-:W-:Y:S01]  /*39f0*/  @P1 PRMT R92, R92, 0x7632, R92 ;  /* 0x000076325c5c1816 */ /* 0x000fe2000000005c */
[----:B------:R-:W-:Y:S01]  /*3a00*/  FMUL.FTZ R103, R100, UR14 ;  /* 0x0000000e64677c20 */ /* 0x000fe20008410000 */
[----:B------:R-:W-:Y:S02]  /*3a10*/  HFMA2 R100, -RZ, RZ, 0, 0 ;  /* 0x00000000ff647431 */ /* 0x000fe400000001ff */
[----:B------:R-:W-:-:S05]  /*3a20*/  @P1 SHF.L.U32 R92, R92, 0x10, RZ ;  /* 0x000000105c5c1819 */ /* 0x000fca00000006ff */
        /* <DEDUP_REMOVED lines=8> */
[----:B------:R-:W-:-:S04]  /*3ab0*/  FFMA.FTZ R92, R147, R92, R54 ;  /* 0x0000005c935c7223 */ /* 0x000fc80000010036 */
[----:B------:R-:W-:Y:S02]  /*3ac0*/  FMUL.FTZ R92, R92, R149 ;  /* 0x000000955c5c7220 */ /* 0x000fe40000410000 */
[----:B------:R-:W-:Y:S02]  /*3ad0*/  @P1 SHF.L.U32 R102, R9, 0x10, RZ ;  /* 0x0000001009661819 */ /* 0x000fe400000006ff */
[----:B------:R-:W-:Y:S01]  /*3ae0*/  FMUL.FTZ R155, R92, UR14 ;  /* 0x0000000e5c9b7c20 */ /* 0x000fe20008410000 */
[----:B------:R-:W-:-:S05]  /*3af0*/  @P1 SHF.L.U32 R92, R93, 0x10, RZ ;  /* 0x000000105d5c1819 */ /* 0x000fca00000006ff */
[----:B------:R-:W-:Y:S01]  /*3b00*/  @P1 FMUL.FTZ R103, R155, R92 ;  /* 0x0000005c9b671220 */ /* 0x000fe20000410000 */
[----:B------:R-:W-:Y:S01]  /*3b10*/  MOV R92, RZ ;  /* 0x000000ff005c7202 */ /* 0x000fe20000000f00 */
[----:B------:R-:W-:Y:S01]  /*3b20*/  @P1 FMUL.FTZ R92, R102, R155 ;  /* 0x0000009b665c1220 */ /* 0x000fe20000410000 */
[----:B------:R-:W-:Y:S01]  /*3b30*/  LOP3.LUT P1, RZ, R160, 0xff000000, RZ, 0xc0, !PT ;  /* 0xff000000a0ff7812 */ /* 0x000fe2000782c0ff */
[----:B------:R-:W-:Y:S01]  /*3b40*/  FFMA.FTZ R155, R132, R97, R96 ;  /* 0x00000061849b7223 */ /* 0x000fe20000010060 */
[----:B------:R-:W-:-:S03]  /*3b50*/  FADD.FTZ R90, R90, R103 ;  /* 0x000000675a5a7221 */ /* 0x000fc60000010000 */
[----:B------:R-:W-:-:S04]  /*3b60*/  FADD.FTZ R102, R130, -R155 ;  /* 0x8000009b82667221 */ /* 0x000fc80000010000 */
[----:B------:R-:W-:-:S04]  /*3b70*/  FFMA.FTZ R102, R147, R102, R55 ;  /* 0x0000006693667223 */ /* 0x000fc80000010037 */
[----:B------:R-:W-:Y:S01]  /*3b80*/  @P1 PRMT R93, R93, 0x7632, R93 ;  /* 0x000076325d5d1816 */ /* 0x000fe2000000005d */
[----:B------:R-:W-:Y:S01]  /*3b90*/  FMUL.FTZ R102, R102, R149 ;  /* 0x0000009566667220 */ /* 0x000fe20000410000 */
[----:B------:R-:W-:Y:S02]  /*3ba0*/  @P1 SHF.L.U32 R101, R115, 0x10, RZ ;  /* 0x0000001073651819 */ /* 0x000fe400000006ff */
[----:B------:R-:W-:Y:S01]  /*3bb0*/  @P1 SHF.L.U32 R93, R93, 0x10, RZ ;  /* 0x000000105d5d1819 */ /* 0x000fe200000006ff */
[----:B------:R-:W-:-:S04]  /*3bc0*/  FMUL.FTZ R102, R102, UR14 ;  /* 0x0000000e66667c20 */ /* 0x000fc80008410000 */
[----:B------:R-:W-:Y:S01]  /*3bd0*/  @P1 FMUL.FTZ R162, R102, R93 ;  /* 0x0000005d66a21220 */ /* 0x000fe20000410000 */
        /* <DEDUP_REMOVED lines=9> */
[----:B------:R-:W-:-:S04]  /*3c70*/  FFMA.FTZ R102, R147, R102, R56 ;  /* 0x0000006693667223 */ /* 0x000fc80000010038 */
[----:B------:R-:W-:Y:S01]  /*3c80*/  FMUL.FTZ R102, R102, R149 ;  /* 0x0000009566667220 */ /* 0x000fe20000410000 */
[----:B------:R-:W-:-:S03]  /*3c90*/  @P1 SHF.L.U32 R100, R94, 0x10, RZ ;  /* 0x000000105e641819 */ /* 0x000fc600000006ff */
        /* <DEDUP_REMOVED lines=9> */
[----:B------:R-:W-:-:S03]  /*3d30*/  MOV R103, RZ ;  /* 0x000000ff00677202 */ /* 0x000fc60000000f00 */
[----:B------:R-:W-:-:S04]  /*3d40*/  FFMA.FTZ R100, R147, R100, R57 ;  /* 0x0000006493647223 */ /* 0x000fc80000010039 */
[----:B------:R-:W-:Y:S02]  /*3d50*/  FMUL.FTZ R100, R100, R149 ;  /* 0x0000009564647220 */ /* 0x000fe40000410000 */
[----:B------:R-:W-:Y:S02]  /*3d60*/  @P1 PRMT R94, R94, 0x7632, R94 ;  /* 0x000076325e5e1816 */ /* 0x000fe4000000005e */
[----:B------:R-:W-:Y:S01]  /*3d70*/  FMUL.FTZ R155, R100, UR14 ;  /* 0x0000000e649b7c20 */ /* 0x000fe20008410000 */
[----:B------:R-:W-:Y:S01]  /*3d80*/  HFMA2 R100, -RZ, RZ, 0, 0 ;  /* 0x00000000ff647431 */ /* 0x000fe200000001ff */
[----:B------:R-:W-:-:S05]  /*3d90*/  @P1 SHF.L.U32 R94, R94, 0x10, RZ ;  /* 0x000000105e5e1819 */ /* 0x000fca00000006ff */
[----:B------:R-:W-:Y:S01]  /*3da0*/  @P1 FMUL.FTZ R100, R155, R94 ;  /* 0x0000005e9b641220 */ /* 0x000fe20000410000 */
[----:B------:R-:W-:-:S03]  /*3db0*/  @P1 SHF.L.U32 R94, R116, 0x10, RZ ;  /* 0x00000010745e1819 */ /* 0x000fc600000006ff */
[----:B------:R-:W-:Y:S01]  /*3dc0*/  FADD.FTZ R100, R85, R100 ;  /* 0x0000006455647221 */ /* 0x000fe20000010000 */
[----:B------:R-:W-:Y:S02]  /*3dd0*/  HFMA2 R85, -RZ, RZ, 0, 0 ;  /* 0x00000000ff557431 */ /* 0x000fe400000001ff */
[----:B------:R-:W-:Y:S01]  /*3de0*/  @P1 FMUL.FTZ R103, R94, R155 ;  /* 0x0000009b5e671220 */ /* 0x000fe20000410000 */
[----:B------:R-:W-:Y:S01]  /*3df0*/  FFMA.FTZ R94, R145, R97, R96 ;  /* 0x00000061915e7223 */ /* 0x000fe20000010060 */
[----:B------:R-:W-:-:S03]  /*3e00*/  LOP3.LUT P1, RZ, R161, 0xff0000, RZ, 0xc0, !PT ;  /* 0x00ff0000a1ff7812 */ /* 0x000fc6000782c0ff */
[----:B------:R-:W-:-:S04]  /*3e10*/  FADD.FTZ R94, R143, -R94 ;  /* 0x8000005e8f5e7221 */ /* 0x000fc80000010000 */
[----:B------:R-:W-:-:S04]  /*3e20*/  FFMA.FTZ R94, R147, R94, R58 ;  /* 0x0000005e935e7223 */ /* 0x000fc8000001003a */
[----:B------:R-:W-:Y:S02]  /*3e30*/  FMUL.FTZ R94, R94, R149 ;  /* 0x000000955e5e7220 */ /* 0x000fe40000410000 */
[----:B------:R-:W-:Y:S02]  /*3e40*/  @P1 SHF.L.U32 R84, R95, 0x10, RZ ;  /* 0x000000105f541819 */ /* 0x000fe400000006ff */
[----:B------:R-:W-:Y:S01]  /*3e50*/  FMUL.FTZ R155, R94, UR14 ;  /* 0x0000000e5e9b7c20 */ /* 0x000fe20008410000 */
[----:B------:R-:W-:-:S03]  /*3e60*/  @P1 SHF.L.U32 R94, R11, 0x10, RZ ;  /* 0x000000100b5e1819 */ /* 0x000fc600000006ff */
[----:B------:R-:W-:Y:S01]  /*3e70*/  @P1 FMUL.FTZ R85, R155, R84 ;  /* 0x000000549b551220 */ /* 0x000fe20000410000 */
[----:B------:R-:W-:Y:S01]  /*3e80*/  MOV R84, RZ ;  /* 0x000000ff00547202 */ /* 0x000fe20000000f00 */
[----:B------:R-:W-:Y:S01]  /*3e90*/  @P1 FMUL.FTZ R84, R94, R155 ;  /* 0x0000009b5e541220 */ /* 0x000fe20000410000 */
[----:B------:R-:W-:Y:S01]  /*3ea0*/  ISETP.GE.U32.AND P1, PT, R160, RZ, PT ;  /* 0x000000ffa000720c */ /* 0x000fe20003f26070 */
[----:B------:R-:W-:Y:S01]  /*3eb0*/  FFMA.FTZ R94, R156, R97, R96 ;  /* 0x000000619c5e7223 */ /* 0x000fe20000010060 */
[----:B------:R-:W-:Y:S02]  /*3ec0*/  FADD.FTZ R86, R86, R85 ;  /* 0x0000005556567221 */ /* 0x000fe40000010000 */
[----:B------:R-:W-:Y:S01]  /*3ed0*/  ISETP.GE.U32.AND.EX P1, PT, R161, 0x1000000, PT, P1 ;  /* 0x01000000a100780c */ /* 0x000fe20003f26110 */
[----:B------:R-:W-:-:S04]  /*3ee0*/  FADD.FTZ R94, R153, -R94 ;  /* 0x8000005e995e7221 */ /* 0x000fc80000010000 */
[----:B------:R-:W-:-:S04]  /*3ef0*/  FFMA.FTZ R94, R147, R94, R59 ;  /* 0x0000005e935e7223 */ /* 0x000fc8000001003b */
[----:B------:R-:W-:-:S04]  /*3f00*/  FMUL.FTZ R94, R94, R149 ;  /* 0x000000955e5e7220 */ /* 0x000fc80000410000 */
[----:B------:R-:W-:Y:S01]  /*3f10*/  @P1 PRMT R95, R95, 0x7632, R95 ;  /* 0x000076325f5f1816 */ /* 0x000fe2000000005f */
[----:B------:R-:W-:Y:S01]  /*3f20*/  FMUL.FTZ R162, R94, UR14 ;  /* 0x0000000e5ea27c20 */ /* 0x000fe20008410000 */
[----:B------:R-:W-:Y:S01]  /*3f30*/  HFMA2 R94, -RZ, RZ, 0, 0 ;  /* 0x00000000ff5e7431 */ /* 0x000fe200000001ff */
[----:B------:R-:W-:Y:S02]  /*3f40*/  @P1 SHF.L.U32 R85, R117, 0x10, RZ ;  /* 0x0000001075551819 */ /* 0x000fe400000006ff */
[----:B------:R-:W-:-:S05]  /*3f50*/  @P1 SHF.L.U32 R95, R95, 0x10, RZ ;  /* 0x000000105f5f1819 */ /* 0x000fca00000006ff */
[----:B------:R-:W-:Y:S01]  /*3f60*/  @P1 FMUL.FTZ R94, R162, R95 ;  /* 0x0000005fa25e1220 */ /* 0x000fe20000410000 */
[----:B------:R-:W-:Y:S01]  /*3f70*/  MOV R95, RZ ;  /* 0x000000ff005f7202 */ /* 0x000fe20000000f00 */
[----:B------:R-:W-:Y:S02]  /*3f80*/  @P1 FMUL.FTZ R95, R85, R162 ;  /* 0x000000a2555f1220 */ /* 0x000fe40000410000 */
[----:B------:R-:W-:Y:S01]  /*3f90*/  FADD.FTZ R87, R87, R94 ;  /* 0x0000005e57577221 */ /* 0x000fe20000010000 */
[----:B------:R-:W-:Y:S02]  /*3fa0*/  F2FP.BF16.F32.PACK_AB R94, R103, R102 ;  /* 0x00000066675e723e */ /* 0x000fe400000010ff */
[----:B------:R-:W-:Y:S01]  /*3fb0*/  F2FP.BF16.F32.PACK_AB R95, R95, R84 ;  /* 0x000000545f5f723e */ /* 0x000fe200000010ff */
[----:B------:R-:W-:Y:S06]  /*3fc0*/  BRA `(.L_x_3539) ;  /* 0x0000000800447947 */ /* 0x000fec0003800000 */
.L_x_3538:
[----:B------:R-:W-:Y:S01]  /*3fd0*/  LOP3.LUT P1, RZ, R160, 0xff00, RZ, 0xc0, !PT ;  /* 0x0000ff00a0ff7812 */ /* 0x000fe2000782c0ff */
[----:B------:R-:W-:Y:S01]  /*3fe0*/  FFMA.FTZ R69, R124, R97, R96 ;  /* 0x000000617c457223 */ /* 0x000fe20000010060 */
[----:B------:R-:W-:Y:S01]  /*3ff0*/  LOP3.LUT P2, RZ, R160, 0xff0000, RZ, 0xc0, !PT ;  /* 0x00ff0000a0ff7812 */ /* 0x000fe2000784c0ff */
[----:B------:R-:W-:Y:S01]  /*4000*/  HFMA2 R70, -RZ, RZ, 0, 0 ;  /* 0x00000000ff467431 */ /* 0x000fe200000001ff */
[----:B0-----:R-:W-:Y:S01]  /*4010*/  MOV R98, RZ ;  /* 0x000000ff00627202 */ /* 0x001fe20000000f00 */
[----:B------:R-:W-:Y:S01]  /*4020*/  FADD.FTZ R68, R122, -R69 ;  /* 0x800000457a447221 */ /* 0x000fe20000010000 */
[----:B------:R-:W-:Y:S01]  /*4030*/  MOV R102, RZ ;  /* 0x000000ff00667202 */ /* 0x000fe20000000f00 */
[----:B------:R-:W-:Y:S02]  /*4040*/  HFMA2 R72, -RZ, RZ, 0, 0 ;  /* 0x00000000ff487431 */ /* 0x000fe400000001ff */
[----:B-----5:R-:W-:Y:S01]  /*4050*/  FFMA.FTZ R73, R147, R68, R53 ;  /* 0x0000004493497223 */ /* 0x020fe20000010035 */
[----:B------:R-:W-:-:S03]  /*4060*/  HFMA2 R101, -RZ, RZ, 0, 0 ;  /* 0x00000000ff657431 */ /* 0x000fc600000001ff */
[----:B------:R-:W0:Y:S01]  /*4070*/  @P1 LDC R71, c[0x0][0x408] ;  /* 0x00010200ff471b82 */ /* 0x000e220000000800 */
[----:B------:R-:W-:Y:S01]  /*4080*/  @P1 PRMT R69, R92, 0x7632, R69 ;  /* 0x000076325c451816 */ /* 0x000fe20000000045 */
[----:B------:R-:W-:-:S03]  /*4090*/  @P1 FMUL.FTZ R68, R73, R149 ;  /* 0x0000009549441220 */ /* 0x000fc60000410000 */
[----:B------:R-:W-:-:S03]  /*40a0*/  @P1 SHF.L.U32 R69, R69, 0x10, RZ ;  /* 0x0000001045451819 */ /* 0x000fc600000006ff */
[----:B------:R-:W1:Y:S01]  /*40b0*/  @P1 LDC R75, c[0x0][0x408] ;  /* 0x00010200ff4b1b82 */ /* 0x000e620000000800 */
[----:B0-----:R-:W-:-:S07]  /*40c0*/  @P1 FMUL.FTZ R68, R68, R71 ;  /* 0x0000004744441220 */ /* 0x001fce0000410000 */
[----:B------:R-:W0:Y:S01]  /*40d0*/  @P2 LDC R71, c[0x0][0x408] ;  /* 0x00010200ff472b82 */ /* 0x000e220000000800 */
[----:B------:R-:W-:Y:S01]  /*40e0*/  @P1 FMUL.FTZ R70, R69, R68 ;  /* 0x0000004445461220 */ /* 0x000fe20000410000 */
[----:B------:R-:W-:Y:S01]  /*40f0*/  @P1 FMUL.FTZ R68, R73, R149 ;  /* 0x0000009549441220 */ /* 0x000fe20000410000 */
[----:B------:R-:W-:Y:S02]  /*4100*/  FFMA.FTZ R69, R125, R97, R96 ;  /* 0x000000617d457223 */ /* 0x000fe40000010060 */
[----:B------:R-:W-:Y:S01]  /*4110*/  FADD.FTZ R89, R89, R70 ;  /* 0x0000004659597221 */ /* 0x000fe20000010000 */
[----:B-1----:R-:W-:Y:S01]  /*4120*/  @P1 FMUL.FTZ R75, R68, R75 ;  /* 0x0000004b444b1220 */ /* 0x002fe20000410000 */
[----:B------:R-:W-:Y:S01]  /*4130*/  @P1 SHF.L.U32 R68, R114, 0x10, RZ ;  /* 0x0000001072441819 */ /* 0x000fe200000006ff */
[----:B------:R-:W-:-:S04]  /*4140*/  FADD.FTZ R69, R128, -R69 ;  /* 0x8000004580457221 */ /* 0x000fc80000010000 */
[----:B------:R-:W-:Y:S01]  /*4150*/  @P1 FMUL.FTZ R98, R68, R75 ;  /* 0x0000004b44621220 */ /* 0x000fe20000410000 */
[----:B------:R-:W-:Y:S01]  /*4160*/  FFMA.FTZ R74, R147, R69, R54 ;  /* 0x00000045934a7223 */ /* 0x000fe20000010036 */
[----:B------:R-:W1:Y:S01]  /*4170*/  @P2 LDC R75, c[0x0][0x408] ;  /* 0x00010200ff4b2b82 */ /* 0x000e620000000800 */
[----:B------:R-:W-:Y:S02]  /*4180*/  LOP3.LUT P1, RZ, R160, 0xff000000, RZ, 0xc0, !PT ;  /* 0xff000000a0ff7812 */ /* 0x000fe4000782c0ff */
[----:B------:R-:W-:Y:S01]  /*4190*/  @P2 FMUL.FTZ R68, R74, R149 ;  /* 0x000000954a442220 */ /* 0x000fe20000410000 */
[----:B------:R-:W-:-:S03]  /*41a0*/  @P2 SHF.L.U32 R69, R93, 0x10, RZ ;  /* 0x000000105d452819 */ /* 0x000fc600000006ff */
[----:B0-----:R-:W-:Y:S01]  /*41b0*/  @P2 FMUL.FTZ R68, R68, R71 ;  /* 0x0000004744442220 */ /* 0x001fe20000410000 */
[----:B------:R-:W-:-:S06]  /*41c0*/  HFMA2 R71, -RZ, RZ, 0, 0 ;  /* 0x00000000ff477431 */ /* 0x000fcc00000001ff */
[----:B------:R-:W0:Y:S01]  /*41d0*/  @P1 LDC R99, c[0x0][0x408] ;  /* 0x00010200ff631b82 */ /* 0x000e220000000800 */
[----:B------:R-:W-:Y:S01]  /*41e0*/  @P1 PRMT R93, R93, 0x7632, R93 ;  /* 0x000076325d5d1816 */ /* 0x000fe2000000005d */
[----:B------:R-:W-:Y:S01]  /*41f0*/  @P2 FMUL.FTZ R71, R69, R68 ;  /* 0x0000004445472220 */ /* 0x000fe20000410000 */
[----:B------:R-:W-:Y:S01]  /*4200*/  @P2 FMUL.FTZ R68, R74, R149 ;  /* 0x000000954a442220 */ /* 0x000fe20000410000 */
[----:B------:R-:W-:Y:S01]  /*4210*/  FFMA.FTZ R69, R132, R97, R96 ;  /* 0x0000006184457223 */ /* 0x000fe20000010060 */
[----:B------:R-:W-:Y:S01]  /*4220*/  @P1 SHF.L.U32 R93, R93, 0x10, RZ ;  /* 0x000000105d5d1819 */ /* 0x000fe200000006ff */
[----:B------:R-:W-:Y:S01]  /*4230*/  FADD.FTZ R90, R90, R71 ;  /* 0x000000475a5a7221 */ /* 0x000fe20000010000 */
[----:B-1----:R-:W-:Y:S01]  /*4240*/  @P2 FMUL.FTZ R75, R68, R75 ;  /* 0x0000004b444b2220 */ /* 0x002fe20000410000 */
[----:B------:R-:W-:-:S05]  /*4250*/  @P2 SHF.L.U32 R68, R9, 0x10, RZ ;  /* 0x0000001009442819 */ /* 0x000fca00000006ff */
[----:B------:R-:W-:Y:S01]  /*4260*/  @P2 FMUL.FTZ R102, R68, R75 ;  /* 0x0000004b44662220 */ /* 0x000fe20000410000 */
[----:B------:R-:W-:Y:S01]  /*4270*/  FADD.FTZ R68, R130, -R69 ;  /* 0x8000004582447221 */ /* 0x000fe20000010000 */
[----:B------:R-:W-:Y:S01]  /*4280*/  LOP3.LUT P2, RZ, R161, 0xff, RZ, 0xc0, !PT ;  /* 0x000000ffa1ff7812 */ /* 0x000fe2000784c0ff */
[----:B------:R-:W1:Y:S02]  /*4290*/  @P1 LDC R69, c[0x0][0x408] ;  /* 0x00010200ff451b82 */ /* 0x000e640000000800 */
[----:B------:R-:W-:-:S04]  /*42a0*/  FFMA.FTZ R75, R147, R68, R55 ;  /* 0x00000044934b7223 */ /* 0x000fc80000010037 */
[----:B------:R-:W-:-:S04]  /*42b0*/  @P1 FMUL.FTZ R68, R75, R149 ;  /* 0x000000954b441220 */ /* 0x000fc80000410000 */
[----:B0-----:R-:W-:Y:S01]  /*42c0*/  @P1 FMUL.FTZ R68, R68, R99 ;  /* 0x0000006344441220 */ /* 0x001fe20000410000 */
[----:B------:R-:W-:Y:S01]  /*42d0*/  MOV R99, RZ ;  /* 0x000000ff00637202 */ /* 0x000fe20000000f00 */
[----:B------:R-:W0:Y:S02]  /*42e0*/  @P2 LDC R100, c[0x0][0x408] ;  /* 0x00010200ff642b82 */ /* 0x000e240000000800 */
[----:B------:R-:W-:Y:S01]  /*42f0*/  @P1 FMUL.FTZ R72, R93, R68 ;  /* 0x000000445d481220 */ /* 0x000fe20000410000 */
[----:B------:R-:W-:Y:S01]  /*4300*/  @P1 FMUL.FTZ R68, R75, R149 ;  /* 0x000000954b441220 */ /* 0x000fe20000410000 */
[----:B------:R-:W-:Y:S02]  /*4310*/  MOV R93, RZ ;  /* 0x000000ff005d7202 */ /* 0x000fe40000000f00 */
        /* <DEDUP_REMOVED lines=9> */
[----:B------:R-:W-:Y:S01]  /*43b0*/  FADD.FTZ R68, R129, -R68 ;  /* 0x8000004481447221 */ /* 0x000fe20000010000 */
[----:B------:R-:W-:-:S03]  /*43c0*/  F2FP.BF16.F32.PACK_AB R93, R93, R102 ;  /* 0x000000665d5d723e */ /* 0x000fc600000010ff */
[----:B------:R-:W-:-:S04]  /*43d0*/  FFMA.FTZ R68, R147, R68, R56 ;  /* 0x0000004493447223 */ /* 0x000fc80000010038 */
        /* <DEDUP_REMOVED lines=15> */
[----:B------:R-:W-:Y:S01]  /*44d0*/  FFMA.FTZ R69, R147, R100, R57 ;  /* 0x0000006493457223 */ /* 0x000fe20000010039 */
[----:B------:R-:W-:-:S03]  /*44e0*/  @P1 PRMT R100, R94, 0x7632, R100 ;  /* 0x000076325e641816 */ /* 0x000fc60000000064 */
[----:B------:R-:W-:Y:S02]  /*44f0*/  @P1 FMUL.FTZ R94, R69, R149 ;  /* 0x00000095455e1220 */ /* 0x000fe40000410000 */
[----:B------:R-:W2:Y:S02]  /*4500*/  @P2 LDC R164, c[0x0][0x408] ;  /* 0x00010200ffa42b82 */ /* 0x000ea40000000800 */
[----:B-1----:R-:W-:Y:S01]  /*4510*/  @P1 FMUL.FTZ R94, R94, R155 ;  /* 0x0000009b5e5e1220 */ /* 0x002fe20000410000 */
[----:B------:R-:W-:Y:S01]  /*4520*/  @P1 SHF.L.U32 R155, R100, 0x10, RZ ;  /* 0x00000010649b1819 */ /* 0x000fe200000006ff */
[----:B------:R-:W-:-:S04]  /*4530*/  HFMA2 R100, -RZ, RZ, 0, 0 ;  /* 0x00000000ff647431 */ /* 0x000fc800000001ff */
[----:B------:R-:W-:Y:S01]  /*4540*/  @P1 FMUL.FTZ R100, R155, R94 ;  /* 0x0000005e9b641220 */ /* 0x000fe20000410000 */
[----:B------:R-:W-:Y:S01]  /*4550*/  @P1 FMUL.FTZ R94, R69, R149 ;  /* 0x00000095455e1220 */ /* 0x000fe20000410000 */
[----:B------:R-:W-:Y:S02]  /*4560*/  HFMA2 R155, -RZ, RZ, 0, 0 ;  /* 0x00000000ff9b7431 */ /* 0x000fe400000001ff */
[----:B------:R-:W-:Y:S01]  /*4570*/  FADD.FTZ R100, R85, R100 ;  /* 0x0000006455647221 */ /* 0x000fe20000010000 */
[----:B0-----:R-:W-:Y:S01]  /*4580*/  @P1 FMUL.FTZ R162, R94, R103 ;  /* 0x000000675ea21220 */ /* 0x001fe20000410000 */
[----:B------:R-:W-:Y:S01]  /*4590*/  @P1 SHF.L.U32 R103, R116, 0x10, RZ ;  /* 0x0000001074671819 */ /* 0x000fe200000006ff */
[----:B------:R-:W-:Y:S01]  /*45a0*/  FFMA.FTZ R85, R123, R97, R96 ;  /* 0x000000617b557223 */ /* 0x000fe20000010060 */
[----:B------:R-:W-:-:S03]  /*45b0*/  MOV R94, RZ ;  /* 0x000000ff005e7202 */ /* 0x000fc60000000f00 */
[----:B------:R-:W-:Y:S01]  /*45c0*/  @P1 FMUL.FTZ R94, R103, R162 ;  /* 0x000000a2675e1220 */ /* 0x000fe20000410000 */
[----:B------:R-:W-:Y:S01]  /*45d0*/  FFMA.FTZ R162, R145, R97, R96 ;  /* 0x0000006191a27223 */ /* 0x000fe20000010060 */
[----:B------:R-:W-:Y:S01]  /*45e0*/  ISETP.GE.U32.AND P1, PT, R160, RZ, PT ;  /* 0x000000ffa000720c */ /* 0x000fe20003f26070 */
[----:B------:R-:W-:Y:S01]  /*45f0*/  FADD.FTZ R85, R126, -R85 ;  /* 0x800000557e557221 */ /* 0x000fe20000010000 */
[----:B------:R-:W-:Y:S01]  /*4600*/  MOV R103, RZ ;  /* 0x000000ff00677202 */ /* 0x000fe20000000f00 */
[----:B------:R-:W-:Y:S01]  /*4610*/  FADD.FTZ R162, R143, -R162 ;  /* 0x800000a28fa27221 */ /* 0x000fe20000010000 */
[----:B------:R-:W-:Y:S02]  /*4620*/  ISETP.GE.U32.AND.EX P1, PT, R161, 0x1000000, PT, P1 ;  /* 0x01000000a100780c */ /* 0x000fe40003f26110 */
[----:B------:R-:W-:Y:S01]  /*4630*/  F2FP.BF16.F32.PACK_AB R94, R94, R99 ;  /* 0x000000635e5e723e */ /* 0x000fe200000010ff */
[----:B------:R-:W-:Y:S01]  /*4640*/  FFMA.FTZ R70, R147, R162, R58 ;  /* 0x000000a293467223 */ /* 0x000fe2000001003a */
[----:B------:R-:W-:-:S03]  /*4650*/  @P2 SHF.L.U32 R162, R95, 0x10, RZ ;  /* 0x000000105fa22819 */ /* 0x000fc600000006ff */
[----:B------:R-:W-:-:S04]  /*4660*/  @P2 FMUL.FTZ R71, R70, R149 ;  /* 0x0000009546472220 */ /* 0x000fc80000410000 */
[----:B--2---:R-:W-:Y:S02]  /*4670*/  @P2 FMUL.FTZ R71, R71, R164 ;  /* 0x000000a447472220 */ /* 0x004fe40000410000 */
[----:B------:R-:W0:Y:S01]  /*4680*/  @P1 LDC R157, c[0x0][0x408] ;  /* 0x00010200ff9d1b82 */ /* 0x000e220000000800 */
[----:B------:R-:W-:Y:S01]  /*4690*/  @P1 PRMT R95, R95, 0x7632, R95 ;  /* 0x000076325f5f1816 */ /* 0x000fe2000000005f */
[----:B------:R-:W-:Y:S01]  /*46a0*/  @P2 FMUL.FTZ R155, R162, R71 ;  /* 0x00000047a29b2220 */ /* 0x000fe20000410000 */
[----:B------:R-:W-:Y:S02]  /*46b0*/  @P2 FMUL.FTZ R71, R70, R149 ;  /* 0x0000009546472220 */ /* 0x000fe40000410000 */
[----:B------:R-:W-:Y:S01]  /*46c0*/  @P1 SHF.L.U32 R95, R95, 0x10, RZ ;  /* 0x000000105f5f1819 */ /* 0x000fe200000006ff */
[----:B------:R-:W-:Y:S02]  /*46d0*/  FADD.FTZ R86, R86, R155 ;  /* 0x0000009b56567221 */ /* 0x000fe40000010000 */
[----:B------:R-:W1:Y:S02]  /*46e0*/  @P2 LDC R162, c[0x0][0x408] ;  /* 0x00010200ffa22b82 */ /* 0x000e640000000800 */
[----:B-1----:R-:W-:Y:S01]  /*46f0*/  @P2 FMUL.FTZ R162, R71, R162 ;  /* 0x000000a247a22220 */ /* 0x002fe20000410000 */
[----:B------:R-:W-:-:S05]  /*4700*/  @P2 SHF.L.U32 R71, R11, 0x10, RZ ;  /* 0x000000100b472819 */ /* 0x000fca00000006ff */
[----:B------:R-:W-:Y:S01]  /*4710*/  @P2 FMUL.FTZ R103, R71, R162 ;  /* 0x000000a247672220 */ /* 0x000fe20000410000 */
[----:B------:R-:W-:Y:S01]  /*4720*/  FFMA.FTZ R71, R147, R72, R59 ;  /* 0x0000004893477223 */ /* 0x000fe2000001003b */
[----:B------:R-:W-:Y:S01]  /*4730*/  HFMA2 R162, -RZ, RZ, 0, 0 ;  /* 0x00000000ffa27431 */ /* 0x000fe200000001ff */
[----:B------:R-:W-:Y:S02]  /*4740*/  LOP3.LUT P2, RZ, R160, 0xff, RZ, 0xc0, !PT ;  /* 0x000000ffa0ff7812 */ /* 0x000fe4000784c0ff */
[----:B------:R-:W-:-:S04]  /*4750*/  @P1 FMUL.FTZ R72, R71, R149 ;  /* 0x0000009547481220 */ /* 0x000fc80000410000 */
[----:B0-----:R-:W-:-:S04]  /*4760*/  @P1 FMUL.FTZ R72, R72, R157 ;  /* 0x0000009d48481220 */ /* 0x001fc80000410000 */
[----:B------:R-:W-:Y:S01]  /*4770*/  @P1 FMUL.FTZ R162, R95, R72 ;  /* 0x000000485fa21220 */ /* 0x000fe20000410000 */
[----:B------:R-:W-:Y:S01]  /*4780*/  @P1 FMUL.FTZ R72, R71, R149 ;  /* 0x0000009547481220 */ /* 0x000fe20000410000 */
[----:B------:R-:W0:Y:S01]  /*4790*/  @P1 LDC R95, c[0x0][0x408] ;  /* 0x00010200ff5f1b82 */ /* 0x000e220000000800 */
[----:B------:R-:W-:Y:S01]  /*47a0*/  @P2 SHF.L.U32 R92, R92, 0x10, RZ ;  /* 0x000000105c5c2819 */ /* 0x000fe200000006ff */
[----:B------:R-:W-:-:S06]  /*47b0*/  FADD.FTZ R87, R87, R162 ;  /* 0x000000a257577221 */ /* 0x000fcc0000010000 */
[----:B------:R-:W1:Y:S01]  /*47c0*/  @P2 LDC R164, c[0x0][0x408] ;  /* 0x00010200ffa42b82 */ /* 0x000e620000000800 */
[----:B0-----:R-:W-:Y:S01]  /*47d0*/  @P1 FMUL.FTZ R95, R72, R95 ;  /* 0x0000005f485f1220 */ /* 0x001fe20000410000 */
[----:B------:R-:W-:-:S05]  /*47e0*/  @P1 SHF.L.U32 R72, R117, 0x10, RZ ;  /* 0x0000001075481819 */ /* 0x000fca00000006ff */
[----:B------:R-:W-:Y:S01]  /*47f0*/  @P1 FMUL.FTZ R84, R72, R95 ;  /* 0x0000005f48541220 */ /* 0x000fe20000410000 */
[----:B------:R-:W-:Y:S01]  /*4800*/  FFMA.FTZ R72, R147, R85, R52 ;  /* 0x0000005593487223 */ /* 0x000fe20000010034 */
[----:B------:R-:W-:-:S03]  /*4810*/  HFMA2 R95, -RZ, RZ, 0, 0 ;  /* 0x00000000ff5f7431 */ /* 0x000fc600000001ff */
[----:B------:R-:W-:-:S04]  /*4820*/  @P2 FMUL.FTZ R85, R72, R149 ;  /* 0x0000009548552220 */ /* 0x000fc80000410000 */
[----:B-1----:R-:W-:-:S04]  /*4830*/  @P2 FMUL.FTZ R85, R85, R164 ;  /* 0x000000a455552220 */ /* 0x002fc80000410000 */
[----:B------:R-:W-:Y:S01]  /*4840*/  @P2 FMUL.FTZ R95, R92, R85 ;  /* 0x000000555c5f2220 */ /* 0x000fe20000410000 */
[----:B------:R-:W-:Y:S01]  /*4850*/  @P2 FMUL.FTZ R85, R72, R149 ;  /* 0x0000009548552220 */ /* 0x000fe20000410000 */
[----:B------:R-:W0:Y:S02]  /*4860*/  @P2 LDC R92, c[0x0][0x408] ;  /* 0x00010200ff5c2b82 */ /* 0x000e240000000800 */
[----:B------:R-:W-:Y:S01]  /*4870*/  FADD.FTZ R88, R88, R95 ;  /* 0x0000005f58587221 */ /* 0x000fe20000010000 */
[----:B------:R-:W-:Y:S01]  /*4880*/  F2FP.BF16.F32.PACK_AB R95, R84, R103 ;  /* 0x00000067545f723e */ /* 0x000fe200000010ff */
[----:B0-----:R-:W-:Y:S01]  /*4890*/  @P2 FMUL.FTZ R157, R85, R92 ;  /* 0x0000005c559d2220 */ /* 0x001fe20000410000 */
[----:B------:R-:W-:Y:S02]  /*48a0*/  @P2 SHF.L.U32 R92, R8, 0x10, RZ ;  /* 0x00000010085c2819 */ /* 0x000fe400000006ff */
[----:B------:R-:W-:-:S03]  /*48b0*/  MOV R85, RZ ;  /* 0x000000ff00557202 */ /* 0x000fc60000000f00 */
[----:B------:R-:W-:-:S05]  /*48c0*/  @P2 FMUL.FTZ R85, R92, R157 ;  /* 0x0000009d5c552220 */ /* 0x000fca0000410000 */
[----:B------:R-:W-:-:S07]  /*48d0*/  F2FP.BF16.F32.PACK_AB R92, R98, R85 ;  /* 0x00000055625c723e */ /* 0x000fce00000010ff */
.L_x_3539:
        /* <DEDUP_REMOVED lines=12> */
.L_x_3537:
[----:B------:R-:W-:Y:S05]  /*49a0*/  BSYNC.RECONVERGENT B1 ;  /* 0x0000000000017941 */ /* 0x000fea0003800200 */
.L_x_3536:
[----:B------:R-:W-:Y:S05]  /*49b0*/  @!P3 BRA `(.L_x_3533) ;  /* 0x000000100034b947 */ /* 0x000fea0003800000 */
[----:B-1----:R-:W1:Y:S02]  /*49c0*/  LDC.64 R92, c[0x0][0x390] ;  /* 0x0000e400ff5c7b82 */ /* 0x002e640000000a00 */
        /* <DEDUP_REMOVED lines=14> */
[----:B-----5:R-:W-:-:S02]  /*4ab0*/  FFMA.FTZ R73, R147, R68, R61 ;  /* 0x0000004493497223 */ /* 0x020fc4000001003d */
        /* <DEDUP_REMOVED lines=16> */
[----:B------:R-:W-:-:S03]  /*4bc0*/  FFMA.FTZ R74, R147, R69, R62 ;  /* 0x00000045934a7223 */ /* 0x000fc6000001003e */
        /* <DEDUP_REMOVED lines=19> */
[----:B------:R-:W-:-:S04]  /*4d00*/  FFMA.FTZ R75, R147, R68, R63 ;  /* 0x00000044934b7223 */ /* 0x000fc8000001003f */
[----:B------:R-:W-:-:S03]  /*4d10*/  @P2 FMUL.FTZ R68, R75, R149 ;  /* 0x000000954b442220 */ /* 0x000fc60000410000 */
[----:B------:R-:W2:Y:S01]  /*4d20*/  @P3 LDC R100, c[0x0][0x408] ;  /* 0x00010200ff643b82 */ /* 0x000ea20000000800 */
[----:B-1----:R-:W-:Y:S01]  /*4d30*/  @P2 FMUL.FTZ R68, R68, R69 ;  /* 0x0000004544442220 */ /* 0x002fe20000410000 */
[----:B------:R-:W-:-:S03]  /*4d40*/  FFMA.FTZ R69, R135, R97, R96 ;  /* 0x0000006187457223 */ /* 0x000fc60000010060 */
[----:B------:R-:W-:Y:S01]  /*4d50*/  @P2 FMUL.FTZ R72, R93, R68 ;  /* 0x000000445d482220 */ /* 0x000fe20000410000 */
[----:B------:R-:W-:Y:S01]  /*4d60*/  @P2 FMUL.FTZ R68, R75, R149 ;  /* 0x000000954b442220 */ /* 0x000fe20000410000 */
[----:B------:R-:W-:Y:S01]  /*4d70*/  FADD.FTZ R69, R134, -R69 ;  /* 0x8000004586457221 */ /* 0x000fe20000010000 */
[----:B------:R-:W1:Y:S01]  /*4d80*/  @P3 LDC R102, c[0x0][0x408] ;  /* 0x00010200ff663b82 */ /* 0x000e620000000800 */
[----:B------:R-:W-:Y:S01]  /*4d90*/  MOV R93, RZ ;  /* 0x000000ff005d7202 */ /* 0x000fe20000000f00 */
[----:B0-----:R-:W-:Y:S01]  /*4da0*/  @P2 FMUL.FTZ R99, R68, R99 ;  /* 0x0000006344632220 */ /* 0x001fe20000410000 */
[----:B------:R-:W-:Y:S01]  /*4db0*/  @P2 SHF.L.U32 R68, R107, 0x10, RZ ;  /* 0x000000106b442819 */ /* 0x000fe200000006ff */
[----:B------:R-:W-:-:S04]  /*4dc0*/  FADD.FTZ R83, R83, R72 ;  /* 0x0000004853537221 */ /* 0x000fc80000010000 */
[----:B------:R-:W-:Y:S01]  /*4dd0*/  @P2 FMUL.FTZ R162, R68, R99 ;  /* 0x0000006344a22220 */ /* 0x000fe20000410000 */
[----:B------:R-:W-:Y:S01]  /*4de0*/  FFMA.FTZ R68, R147, R69, R64 ;  /* 0x0000004593447223 */ /* 0x000fe20000010040 */
[----:B------:R-:W-:Y:S01]  /*4df0*/  LOP3.LUT P2, RZ, R159, 0xff00, RZ, 0xc0, !PT ;  /* 0x0000ff009fff7812 */ /* 0x000fe2000784c0ff */
[----:B------:R-:W-:Y:S02]  /*4e00*/  HFMA2 R99, -RZ, RZ, 0, 0 ;  /* 0x00000000ff637431 */ /* 0x000fe400000001ff */
[----:B------:R-:W-:-:S04]  /*4e10*/  @P3 FMUL.FTZ R69, R68, R149 ;  /* 0x0000009544453220 */ /* 0x000fc80000410000 */
[----:B--2---:R-:W-:Y:S01]  /*4e20*/  @P3 FMUL.FTZ R100, R69, R100 ;  /* 0x0000006445643220 */ /* 0x004fe20000410000 */
[----:B------:R-:W-:-:S05]  /*4e30*/  @P3 SHF.L.U32 R69, R94, 0x10, RZ ;  /* 0x000000105e453819 */ /* 0x000fca00000006ff */
[----:B------:R-:W-:Y:S01]  /*4e40*/  @P3 FMUL.FTZ R93, R69, R100 ;  /* 0x00000064455d3220 */ /* 0x000fe20000410000 */
[----:B------:R-:W-:Y:S01]  /*4e50*/  @P3 FMUL.FTZ R69, R68, R149 ;  /* 0x0000009544453220 */ /* 0x000fe20000410000 */
[----:B------:R-:W0:Y:S01]  /*4e60*/  @P2 LDC R164, c[0x0][0x408] ;  /* 0x00010200ffa42b82 */ /* 0x000e220000000800 */
[----:B------:R-:W-:Y:S01]  /*4e70*/  FFMA.FTZ R100, R154, R97, R96 ;  /* 0x000000619a647223 */ /* 0x000fe20000010060 */
[----:B------:R-:W-:Y:S01]  /*4e80*/  @P2 PRMT R94, R94, 0x7632, R94 ;  /* 0x000076325e5e2816 */ /* 0x000fe2000000005e */
[----:B-1----:R-:W-:Y:S01]  /*4e90*/  @P3 FMUL.FTZ R102, R69, R102 ;  /* 0x0000006645663220 */ /* 0x002fe20000410000 */
[----:B------:R-:W-:Y:S02]  /*4ea0*/  @P3 SHF.L.U32 R69, R18, 0x10, RZ ;  /* 0x0000001012453819 */ /* 0x000fe400000006ff */
[----:B------:R-:W-:-:S03]  /*4eb0*/  @P2 SHF.L.U32 R94, R94, 0x10, RZ ;  /* 0x000000105e5e2819 */ /* 0x000fc600000006ff */
[----:B------:R-:W-:Y:S01]  /*4ec0*/  @P3 FMUL.FTZ R99, R69, R102 ;  /* 0x0000006645633220 */ /* 0x000fe20000410000 */
[----:B------:R-:W-:Y:S01]  /*4ed0*/  FADD.FTZ R102, R151, -R100 ;  /* 0x8000006497667221 */ /* 0x000fe20000010000 */
[----:B------:R-:W-:Y:S01]  /*4ee0*/  LOP3.LUT P3, RZ, R159, 0xff0000, RZ, 0xc0, !PT ;  /* 0x00ff00009fff7812 */ /* 0x000fe2000786c0ff */
[----:B------:R-:W1:Y:S02]  /*4ef0*/  @P2 LDC R100, c[0x0][0x408] ;  /* 0x00010200ff642b82 */ /* 0x000e640000000800 */
[----:B------:R-:W-:Y:S01]  /*4f00*/  FFMA.FTZ R69, R147, R102, R65 ;  /* 0x0000006693457223 */ /* 0x000fe20000010041 */
[----:B------:R-:W-:-:S03]  /*4f10*/  MOV R102, RZ ;  /* 0x000000ff00667202 */ /* 0x000fc60000000f00 */
[----:B------:R-:W-:-:S04]  /*4f20*/  @P2 FMUL.FTZ R101, R69, R149 ;  /* 0x0000009545652220 */ /* 0x000fc80000410000 */
[----:B0-----:R-:W-:-:S04]  /*4f30*/  @P2 FMUL.FTZ R101, R101, R164 ;  /* 0x000000a465652220 */ /* 0x001fc80000410000 */
[----:B------:R-:W-:Y:S01]  /*4f40*/  @P2 FMUL.FTZ R102, R94, R101 ;  /* 0x000000655e662220 */ /* 0x000fe20000410000 */
[----:B------:R-:W-:Y:S01]  /*4f50*/  @P2 FMUL.FTZ R101, R69, R149 ;  /* 0x0000009545652220 */ /* 0x000fe20000410000 */
[----:B------:R-:W-:-:S03]  /*4f60*/  HFMA2 R94, -RZ, RZ, 0, 0 ;  /* 0x00000000ff5e7431 */ /* 0x000fc600000001ff */
[----:B-1----:R-:W-:Y:S01]  /*4f70*/  @P2 FMUL.FTZ R101, R101, R100 ;  /* 0x0000006465652220 */ /* 0x002fe20000410000 */
[----:B------:R-:W-:-:S05]  /*4f80*/  @P2 SHF.L.U32 R100, R108, 0x10, RZ ;  /* 0x000000106c642819 */ /* 0x000fca00000006ff */
[----:B------:R-:W-:Y:S01]  /*4f90*/  @P2 FMUL.FTZ R94, R100, R101 ;  /* 0x00000065645e2220 */ /* 0x000fe20000410000 */
[----:B------:R-:W-:Y:S01]  /*4fa0*/  FFMA.FTZ R101, R133, R97, R96 ;  /* 0x0000006185657223 */ /* 0x000fe20000010060 */
[----:B------:R-:W0:Y:S01]  /*4fb0*/  @P3 LDC R100, c[0x0][0x408] ;  /* 0x00010200ff643b82 */ /* 0x000e220000000800 */
[----:B------:R-:W-:Y:S02]  /*4fc0*/  ISETP.GE.U32.AND P2, PT, R158, RZ, PT ;  /* 0x000000ff9e00720c */ /* 0x000fe40003f46070 */
[----:B------:R-:W-:Y:S01]  /*4fd0*/  FADD.FTZ R101, R140, -R101 ;  /* 0x800000658c657221 */ /* 0x000fe20000010000 */
[----:B------:R-:W-:Y:S02]  /*4fe0*/  F2FP.BF16.F32.PACK_AB R94, R94, R99 ;  /* 0x000000635e5e723e */ /* 0x000fe400000010ff */
[----:B------:R-:W-:Y:S01]  /*4ff0*/  ISETP.GE.U32.AND.EX P2, PT, R159, 0x1000000, PT, P2 ;  /* 0x010000009f00780c */ /* 0x000fe20003f46120 */
[----:B------:R-:W-:Y:S01]  /*5000*/  FFMA.FTZ R70, R147, R101, R66 ;  /* 0x0000006593467223 */ /* 0x000fe20000010042 */
[----:B------:R-:W-:-:S03]  /*5010*/  FADD.FTZ R101, R77, R102 ;  /* 0x000000664d657221 */ /* 0x000fc60000010000 */
[----:B------:R-:W-:-:S04]  /*5020*/  @P3 FMUL.FTZ R71, R70, R149 ;  /* 0x0000009546473220 */ /* 0x000fc80000410000 */
[----:B0-----:R-:W-:Y:S01]  /*5030*/  @P3 FMUL.FTZ R100, R71, R100 ;  /* 0x0000006447643220 */ /* 0x001fe20000410000 */
[----:B------:R-:W-:-:S03]  /*5040*/  @P3 SHF.L.U32 R71, R95, 0x10, RZ ;  /* 0x000000105f473819 */ /* 0x000fc600000006ff */
[----:B------:R-:W-:Y:S02]  /*5050*/  @P2 PRMT R95, R95, 0x7632, R95 ;  /* 0x000076325f5f2816 */ /* 0x000fe4000000005f */
        /* <DEDUP_REMOVED lines=13> */
[----:B------:R-:W-:Y:S02]  /*5130*/  MOV R96, RZ ;  /* 0x000000ff00607202 */ /* 0x000fe40000000f00 */
[----:B------:R-:W-:Y:S01]  /*5140*/  FADD.FTZ R97, R138, -R97 ;  /* 0x800000618a617221 */ /* 0x000fe20000010000 */
[----:B------:R-:W-:-:S04]  /*5150*/  FFMA.FTZ R71, R147, R72, R67 ;  /* 0x0000004893477223 */ /* 0x000fc80000010043 */
[----:B------:R-:W-:Y:S01]  /*5160*/  FMUL.FTZ R72, R71, R149 ;  /* 0x0000009547487220 */ /* 0x000fe20000410000 */
[----:B------:R-:W-:-:S03]  /*5170*/  @P3 SHF.L.U32 R92, R92, 0x10, RZ ;  /* 0x000000105c5c3819 */ /* 0x000fc600000006ff */
[----:B------:R-:W-:Y:S01]  /*5180*/  FMUL.FTZ R164, R72, UR14 ;  /* 0x0000000e48a47c20 */ /* 0x000fe20008410000 */
[----:B------:R-:W-:-:S03]  /*5190*/  FFMA.FTZ R72, R147, R97, R60 ;  /* 0x0000006193487223 */ /* 0x000fc6000001003c */
[----:B------:R-:W-:Y:S01]  /*51a0*/  @P2 FMUL.FTZ R100, R164, R95 ;  /* 0x0000005fa4642220 */ /* 0x000fe20000410000 */
[----:B------:R-:W-:-:S03]  /*51b0*/  @P2 SHF.L.U32 R95, R109, 0x10, RZ ;  /* 0x000000106d5f2819 */ /* 0x000fc600000006ff */
        /* <DEDUP_REMOVED lines=18> */
.L_x_3540:
[----:B0-----:R-:W-:Y:S01]  /*52e0*/  FFMA.FTZ R99, R127, R97, R96 ;  /* 0x000000617f637223 */ /* 0x001fe20000010060 */
[----:B------:R-:W-:Y:S01]  /*52f0*/  LOP3.LUT P2, RZ, R158, 0xff, RZ, 0xc0, !PT ;  /* 0x000000ff9eff7812 */ /* 0x000fe2000784c0ff */
[----:B------:R-:W-:Y:S01]  /*5300*/  HFMA2 R101, -RZ, RZ, 0, 0 ;  /* 0x00000000ff657431 */ /* 0x000fe200000001ff */
[----:B------:R-:W-:Y:S01]  /*5310*/  LOP3.LUT P3, RZ, R159, 0xff0000, RZ, 0xc0, !PT ;  /* 0x00ff00009fff7812 */ /* 0x000fe2000786c0ff */
[----:B------:R-:W-:-:S04]  /*5320*/  FADD.FTZ R99, R138, -R99 ;  /* 0x800000638a637221 */ /* 0x000fc80000010000 */
[----:B-----5:R-:W-:-:S04]  /*5330*/  FFMA.FTZ R98, R147, R99, R60 ;  /* 0x0000006393627223 */ /* 0x020fc8000001003c */
        /* <DEDUP_REMOVED lines=12> */
[----:B------:R-:W-:-:S03]  /*5400*/  FADD.FTZ R100, R141, -R100 ;  /* 0x800000648d647221 */ /* 0x000fc60000010000 */
[----:B------:R-:W-:Y:S01]  /*5410*/  FADD.FTZ R101, R134, -R101 ;  /* 0x8000006586657221 */ /* 0x000fe20000010000 */
[----:B------:R-:W-:-:S03]  /*5420*/  FFMA.FTZ R100, R147, R100, R61 ;  /* 0x0000006493647223 */ /* 0x000fc6000001003d */
        /* <DEDUP_REMOVED lines=11> */
[----:B------:R-:W-:-:S04]  /*54e0*/  FADD.FTZ R103, R136, -R103 ;  /* 0x8000006788677221 */ /* 0x000fc80000010000 */
[----:B------:R-:W-:Y:S01]  /*54f0*/  FFMA.FTZ R92, R147, R103, R62 ;  /* 0x00000067935c7223 */ /* 0x000fe2000001003e */
[----:B------:R-:W-:-:S03]  /*5500*/  HFMA2 R103, -RZ, RZ, 0, 0 ;  /* 0x00000000ff677431 */ /* 0x000fc600000001ff */
        /* <DEDUP_REMOVED lines=11> */
[----:B------:R-:W-:-:S04]  /*55c0*/  FFMA.FTZ R100, R147, R100, R63 ;  /* 0x0000006493647223 */ /* 0x000fc8000001003f */
        /* <DEDUP_REMOVED lines=10> */
[----:B------:R-:W-:Y:S01]  /*5670*/  LOP3.LUT P2, RZ, R159, 0xff, RZ, 0xc0, !PT ;  /* 0x000000ff9fff7812 */ /* 0x000fe2000784c0ff */
[----:B------:R-:W-:Y:S01]  /*5680*/  FFMA.FTZ R162, R147, R101, R64 ;  /* 0x0000006593a27223 */ /* 0x000fe20000010040 */
[----:B------:R-:W-:Y:S02]  /*5690*/  MOV R155, RZ ;  /* 0x000000ff009b7202 */ /* 0x000fe40000000f00 */
[----:B------:R-:W-:Y:S01]  /*56a0*/  F2FP.BF16.F32.PACK_AB R93, R93, R92 ;  /* 0x0000005c5d5d723e */ /* 0x000fe200000010ff */
[----:B------:R-:W-:Y:S01]  /*56b0*/  FMUL.FTZ R101, R149, R162 ;  /* 0x000000a295657220 */ /* 0x000fe20000410000 */
[----:B------:R-:W-:-:S03]  /*56c0*/  F2FP.BF16.F32.PACK_AB R92, R99, R98 ;  /* 0x00000062635c723e */ /* 0x000fc600000010ff */
[----:B------:R-:W-:Y:S01]  /*56d0*/  FMUL.FTZ R102, R101, UR14 ;  /* 0x0000000e65667c20 */ /* 0x000fe20008410000 */
[----:B------:R-:W-:-:S03]  /*56e0*/  HFMA2 R101, -RZ, RZ, 0, 0 ;  /* 0x00000000ff657431 */ /* 0x000fc600000001ff */
[----:B------:R-:W-:-:S05]  /*56f0*/  @P2 SHF.L.U32 R103, R94, 0x10, RZ ;  /* 0x000000105e672819 */ /* 0x000fca00000006ff */
[----:B------:R-:W-:Y:S01]  /*5700*/  @P2 FMUL.FTZ R101, R103, R102 ;  /* 0x0000006667652220 */ /* 0x000fe20000410000 */
[----:B------:R-:W-:-:S05]  /*5710*/  @P2 SHF.L.U32 R103, R18, 0x10, RZ ;  /* 0x0000001012672819 */ /* 0x000fca00000006ff */
[----:B------:R-:W-:Y:S01]  /*5720*/  @P2 FMUL.FTZ R155, R103, R102 ;  /* 0x00000066679b2220 */ /* 0x000fe20000410000 */
[----:B------:R-:W-:Y:S01]  /*5730*/  LOP3.LUT P2, RZ, R159, 0xff00, RZ, 0xc0, !PT ;  /* 0x0000ff009fff7812 */ /* 0x000fe2000784c0ff */
[----:B------:R-:W-:-:S04]  /*5740*/  FFMA.FTZ R102, R154, R97, R96 ;  /* 0x000000619a667223 */ /* 0x000fc80000010060 */
[----:B------:R-:W-:-:S04]  /*5750*/  FADD.FTZ R102, R151, -R102 ;  /* 0x8000006697667221 */ /* 0x000fc80000010000 */
[----:B------:R-:W-:-:S04]  /*5760*/  FFMA.FTZ R102, R147, R102, R65 ;  /* 0x0000006693667223 */ /* 0x000fc80000010041 */
        /* <DEDUP_REMOVED lines=15> */
[C---:B------:R-:W-:Y:S01]  /*5860*/  FFMA.FTZ R96, R147.reuse, R103, R66 ;  /* 0x0000006793607223 */ /* 0x040fe20000010042 */
[----:B------:R-:W-:Y:S01]  /*5870*/  FFMA.FTZ R162, R147, R100, R67 ;  /* 0x0000006493a27223 */ /* 0x000fe20000010043 */
        /* <DEDUP_REMOVED lines=22> */
.L_x_3541:
        /* <DEDUP_REMOVED lines=11> */
.L_x_3533:
[----:B------:R-:W-:Y:S05]  /*5a90*/  BSYNC.RECONVERGENT B0 ;  /* 0x0000000000007941 */ /* 0x000fea0003800200 */
.L_x_3527:
[----:B-1234-:R-:W1:Y:S02]  /*5aa0*/  LDC.64 R92, c[0x0][0x380] ;  /* 0x0000e000ff5c7b82 */ /* 0x01ee640000000a00 */
[----:B-1----:R-:W-:-:S04]  /*5ab0*/  LEA R118, R92, R118, 0x2 ;  /* 0x000000765c767211 */ /* 0x002fc800078e10ff */
[----:B------:R-:W-:-:S13]  /*5ac0*/  ISETP.GE.AND P1, PT, R118, R93, PT ;  /* 0x0000005d7600720c */ /* 0x000fda0003f26270 */
[----:B------:R-:W-:Y:S05]  /*5ad0*/  @!P1 BRA `(.L_x_3542) ;  /* 0xffffffa800ec9947 */ /* 0x000fea000383ffff */
.L_x_3521:
        /* <DEDUP_REMOVED lines=22> */
[----:B------:R2:W-:Y:S04]  /*5c40*/  STS.128 [R0], R32 ;  /* 0x0000002000007388 */ /* 0x0005e80000000c00 */
[----:B------:R3:W-:Y:S04]  /*5c50*/  STS.128 [R0+0x10], R28 ;  /* 0x0000101c00007388 */ /* 0x0007e80000000c00 */
[----:B------:R4:W-:Y:S04]  /*5c60*/  STS.128 [R0+0x400], R24 ;  /* 0x0004001800007388 */ /* 0x0009e80000000c00 */
[----:B------:R-:W-:Y:S01]  /*5c70*/  STS.128 [R0+0x410], R20 ;  /* 0x0004101400007388 */ /* 0x000fe20000000c00 */
[----:B------:R-:W-:Y:S01]  /*5c80*/  BAR.SYNC.DEFER_BLOCKING 0x0 ;  /* 0x0000000000007b1d */ /* 0x000fe20000010000 */
[----:B--2---:R-:W-:-:S04]  /*5c90*/  SHF.L.U32 R32, R120, 0x2, RZ ;  /* 0x0000000278207819 */ /* 0x004fc800000006ff */
[C---:B---3--:R-:W-:Y:S02]  /*5ca0*/  IADD3 R28, P5, PT, R32.reuse, UR16, RZ ;  /* 0x00000010201c7c10 */ /* 0x048fe4000ffbe0ff */
[----:B----4-:R-:W-:Y:S02]  /*5cb0*/  IADD3.X R25, PT, PT, RZ, RZ, RZ, P4, !PT ;  /* 0x000000ffff197210 */ /* 0x010fe400027fe4ff */
[----:B------:R-:W-:Y:S02]  /*5cc0*/  IADD3 R30, P4, PT, R32, UR18, RZ ;  /* 0x00000012201e7c10 */ /* 0x000fe4000ff9e0ff */
[----:B------:R-:W-:-:S04]  /*5cd0*/  SHF.L.U64.HI R34, R120, 0x2, R25 ;  /* 0x0000000278227819 */ /* 0x000fc80000010219 */
[C---:B------:R-:W-:Y:S02]  /*5ce0*/  IADD3.X R59, PT, PT, R34.reuse, UR19, RZ, P4, !PT ;  /* 0x00000013223b7c10 */ /* 0x040fe4000a7fe4ff */
        /* <DEDUP_REMOVED lines=124> */
.L_x_3544:
[----:B------:R-:W-:Y:S05]  /*64b0*/  BSYNC.RECONVERGENT B0 ;  /* 0x0000000000007941 */ /* 0x000fea0003800200 */
.L_x_3543:
        /* <DEDUP_REMOVED lines=18> */
.L_x_3546:
[----:B------:R-:W-:Y:S05]  /*65e0*/  BSYNC.RECONVERGENT B0 ;  /* 0x0000000000007941 */ /* 0x000fea0003800200 */
.L_x_3545:
        /* <DEDUP_REMOVED lines=18> */
.L_x_3548:
[----:B------:R-:W-:Y:S05]  /*6710*/  BSYNC.RECONVERGENT B0 ;  /* 0x0000000000007941 */ /* 0x000fea0003800200 */
.L_x_3547:
        /* <DEDUP_REMOVED lines=12> */
.L_x_3526:
[----:B------:R-:W-:Y:S01]  /*67e0*/  HFMA2 R102, -RZ, RZ, 0, 5.9604644775390625e-08 ;  /* 0x00000001ff667431 */ /* 0x000fe200000001ff */
[----:B------:R-:W-:Y:S01]  /*67f0*/  BSSY B0, `(.L_x_3549) ;  /* 0x0000006000007945 */ /* 0x000fe20003800000 */
[----:B------:R-:W-:Y:S02]  /*6800*/  MOV R103, 0x1f ;  /* 0x0000001f00677802 */ /* 0x000fe40000000f00 */
[----:B------:R-:W-:-:S07]  /*6810*/  MOV R100, 0xffffffff ;  /* 0xffffffff00647802 */ /* 0x000fce0000000f00 */
[----:B-----5:R-:W-:Y:S05]  /*6820*/  WARPSYNC.COLLECTIVE R100, `(.L_x_3550) ;  /* 0x0000000064087348 */ /* 0x020fea0003c00000 */
[----:B------:R0:W1:Y:S02]  /*6830*/  SHFL.BFLY P2, R101, R157, R102, R103 ;  /* 0x0c0000669d657389 */ /* 0x0000640000040067 */
[----:B01---5:R-:W-:Y:S05]  /*6840*/  ENDCOLLECTIVE ;  /* 0x000000000000791b */ /* 0x023fea0003800000 */
.L_x_3550:
[----:B------:R-:W-:Y:S05]  /*6850*/  BSYNC B0 ;  /* 0x0000000000007941 */ /* 0x000fea0003800000 */
.L_x_3549:
        /* <DEDUP_REMOVED lines=9> */
.L_x_3551:
[----:B------:R-:W-:Y:S01]  /*68f0*/  HFMA2 R102, -RZ, RZ, 0, 1.1920928955078125e-07 ;  /* 0x00000002ff667431 */ /* 0x000fe200000001ff */
[----:B------:R-:W-:Y:S02]  /*6900*/  MOV R157, R92 ;  /* 0x0000005c009d7202 */ /* 0x000fe40000000f00 */
[----:B------:R-:W-:-:S07]  /*6910*/  MOV R93, R101 ;  /* 0x00000065005d7202 */ /* 0x000fce0000000f00 */
[----:B------:R-:W-:Y:S05]  /*6920*/  WARPSYNC.COLLECTIVE R100, `(.L_x_3552) ;  /* 0x0000000064087348 */ /* 0x000fea0003c00000 */
[----:B------:R0:W1:Y:S02]  /*6930*/  SHFL.BFLY P2, R101, R157, R102, R103 ;  /* 0x0c0000669d657389 */ /* 0x0000640000040067 */
[----:B01----:R-:W-:Y:S05]  /*6940*/  ENDCOLLECTIVE ;  /* 0x000000000000791b */ /* 0x003fea0003800000 */
.L_x_3552:
[----:B------:R-:W-:-:S05]  /*6950*/  FADD.FTZ R93, R93, R162 ;  /* 0x000000a25d5d7221 */ /* 0x000fca0000010000 */
[----:B------:R-:W-:Y:S02]  /*6960*/  MOV R157, R93 ;  /* 0x0000005d009d7202 */ /* 0x000fe40000000f00 */
[----:B------:R-:W-:-:S07]  /*6970*/  MOV R95, R101 ;  /* 0x00000065005f7202 */ /* 0x000fce0000000f00 */
[----:B------:R-:W-:Y:S05]  /*6980*/  WARPSYNC.COLLECTIVE R100, `(.L_x_3553) ;  /* 0x0000000064087348 */ /* 0x000fea0003c00000 */
[----:B------:R0:W1:Y:S02]  /*6990*/  SHFL.BFLY P2, R101, R157, R102, R103 ;  /* 0x0c0000669d657389 */ /* 0x0000640000040067 */
[----:B01----:R-:W-:Y:S05]  /*69a0*/  ENDCOLLECTIVE ;  /* 0x000000000000791b */ /* 0x003fea0003800000 */
.L_x_3553:
[----:B------:R-:W-:Y:S01]  /*69b0*/  FADD.FTZ R95, R92, R95 ;  /* 0x0000005f5c5f7221 */ /* 0x000fe20000010000 */
[----:B------:R-:W-:-:S04]  /*69c0*/  HFMA2 R102, -RZ, RZ, 0, 2.384185791015625e-07 ;  /* 0x00000004ff667431 */ /* 0x000fc800000001ff */
[----:B------:R-:W-:Y:S02]  /*69d0*/  MOV R157, R95 ;  /* 0x0000005f009d7202 */ /* 0x000fe40000000f00 */
[----:B------:R-:W-:-:S07]  /*69e0*/  MOV R94, R101 ;  /* 0x00000065005e7202 */ /* 0x000fce0000000f00 */
[----:B------:R-:W-:Y:S05]  /*69f0*/  WARPSYNC.COLLECTIVE R100, `(.L_x_3554) ;  /* 0x0000000064087348 */ /* 0x000fea0003c00000 */
[----:B------:R0:W1:Y:S02]  /*6a00*/  SHFL.BFLY P2, R101, R157, R102, R103 ;  /* 0x0c0000669d657389 */ /* 0x0000640000040067 */
[----:B01----:R-:W-:Y:S05]  /*6a10*/  ENDCOLLECTIVE ;  /* 0x000000000000791b */ /* 0x003fea0003800000 */
.L_x_3554:
[----:B------:R-:W-:-:S05]  /*6a20*/  FADD.FTZ R94, R93, R94 ;  /* 0x0000005e5d5e7221 */ /* 0x000fca0000010000 */
[----:B------:R-:W-:Y:S02]  /*6a30*/  MOV R157, R94 ;  /* 0x0000005e009d7202 */ /* 0x000fe40000000f00 */
[----:B------:R-:W-:-:S07]  /*6a40*/  MOV R96, R101 ;  /* 0x0000006500607202 */ /* 0x000fce0000000f00 */
[----:B------:R-:W-:Y:S05]  /*6a50*/  WARPSYNC.COLLECTIVE R100, `(.L_x_3555) ;  /* 0x0000000064087348 */ /* 0x000fea0003c00000 */
[----:B------:R0:W1:Y:S02]  /*6a60*/  SHFL.BFLY P2, R101, R157, R102, R103 ;  /* 0x0c0000669d657389 */ /* 0x0000640000040067 */
[----:B01----:R-:W-:Y:S05]  /*6a70*/  ENDCOLLECTIVE ;  /* 0x000000000000791b */ /* 0x003fea0003800000 */
.L_x_3555:
[----:B------:R-:W-:Y:S01]  /*6a80*/  FADD.FTZ R96, R95, R96 ;  /* 0x000000605f607221 */ /* 0x000fe20000010000 */
[----:B------:R-:W-:-:S04]  /*6a90*/  HFMA2 R102, -RZ, RZ, 0, 4.76837158203125e-07 ;  /* 0x00000008ff667431 */ /* 0x000fc800000001ff */
[----:B------:R-:W-:Y:S02]  /*6aa0*/  MOV R157, R96 ;  /* 0x00000060009d7202 */ /* 0x000fe40000000f00 */
[----:B------:R-:W-:-:S07]  /*6ab0*/  MOV R97, R101 ;  /* 0x0000006500617202 */ /* 0x000fce0000000f00 */
[----:B------:R-:W-:Y:S05]  /*6ac0*/  WARPSYNC.COLLECTIVE R100, `(.L_x_3556) ;  /* 0x0000000064087348 */ /* 0x000fea0003c00000 */
[----:B------:R0:W1:Y:S02]  /*6ad0*/  SHFL.BFLY P2, R101, R157, R102, R103 ;  /* 0x0c0000669d657389 */ /* 0x0000640000040067 */
[----:B01----:R-:W-:Y:S05]  /*6ae0*/  ENDCOLLECTIVE ;  /* 0x000000000000791b */ /* 0x003fea0003800000 */
.L_x_3556:
[----:B------:R-:W-:-:S05]  /*6af0*/  FADD.FTZ R97, R94, R97 ;  /* 0x000000615e617221 */ /* 0x000fca0000010000 */
[----:B------:R-:W-:Y:S02]  /*6b00*/  MOV R157, R97 ;  /* 0x00000061009d7202 */ /* 0x000fe40000000f00 */
[----:B------:R-:W-:-:S07]  /*6b10*/  MOV R99, R101 ;  /* 0x0000006500637202 */ /* 0x000fce0000000f00 */
[----:B------:R-:W-:Y:S05]  /*6b20*/  WARPSYNC.COLLECTIVE R100, `(.L_x_3557) ;  /* 0x0000000064087348 */ /* 0x000fea0003c00000 */
[----:B------:R0:W1:Y:S02]  /*6b30*/  SHFL.BFLY P2, R101, R157, R102, R103 ;  /* 0x0c0000669d657389 */ /* 0x0000640000040067 */
[----:B01----:R-:W-:Y:S05]  /*6b40*/  ENDCOLLECTIVE ;  /* 0x000000000000791b */ /* 0x003fea0003800000 */
.L_x_3557:
[----:B------:R-:W-:Y:S01]  /*6b50*/  FADD.FTZ R99, R96, R99 ;  /* 0x0000006360637221 */ /* 0x000fe20000010000 */
[----:B------:R-:W-:-:S04]  /*6b60*/  HFMA2 R102, -RZ, RZ, 0, 9.5367431640625e-07 ;  /* 0x00000010ff667431 */ /* 0x000fc800000001ff */
[----:B------:R-:W-:Y:S02]  /*6b70*/  MOV R157, R99 ;  /* 0x00000063009d7202 */ /* 0x000fe40000000f00 */
[----:B------:R-:W-:-:S07]  /*6b80*/  MOV R98, R101 ;  /* 0x0000006500627202 */ /* 0x000fce0000000f00 */
[----:B------:R-:W-:Y:S05]  /*6b90*/  WARPSYNC.COLLECTIVE R100, `(.L_x_3558) ;  /* 0x0000000064087348 */ /* 0x000fea0003c00000 */
[----:B------:R0:W1:Y:S02]  /*6ba0*/  SHFL.BFLY P2, R101, R157, R102, R103 ;  /* 0x0c0000669d657389 */ /* 0x0000640000040067 */
[----:B01----:R-:W-:Y:S05]  /*6bb0*/  ENDCOLLECTIVE ;  /* 0x000000000000791b */ /* 0x003fea0003800000 */
.L_x_3558:
[----:B------:R-:W-:-:S05]  /*6bc0*/  FADD.FTZ R98, R97, R98 ;  /* 0x0000006261627221 */ /* 0x000fca0000010000 */
[----:B------:R-:W-:Y:S02]  /*6bd0*/  MOV R157, R98 ;  /* 0x00000062009d7202 */ /* 0x000fe40000000f00 */
[----:B------:R-:W-:-:S07]  /*6be0*/  MOV R92, R101 ;  /* 0x00000065005c7202 */ /* 0x000fce0000000f00 */
[----:B------:R-:W-:Y:S05]  /*6bf0*/  WARPSYNC.COLLECTIVE R100, `(.L_x_3559) ;  /* 0x0000000064087348 */ /* 0x000fea0003c00000 */
[----:B------:R0:W1:Y:S02]  /*6c00*/  SHFL.BFLY P2, R101, R157, R102, R103 ;  /* 0x0c0000669d657389 */ /* 0x0000640000040067 */
[----:B01----:R-:W-:Y:S05]  /*6c10*/  ENDCOLLECTIVE ;  /* 0x000000000000791b */ /* 0x003fea0003800000 */
.L_x_3559:
[----:B------:R-:W-:Y:S01]  /*6c20*/  MOV R93, R101 ;  /* 0x00000065005d7202 */ /* 0x000fe20000000f00 */
[----:B------:R-:W-:Y:S06]  /*6c30*/  BRA `(.L_x_3560) ;  /* 0xffffffa8004c7947 */ /* 0x000fec000383ffff */
.L_x_3561:
        /* <DEDUP_REMOVED lines=12> */
.L_x_11222:


//--------------------- .text._ZN10layer_norm13ln_bwd_kernelINS_13Kernel_traitsI13__nv_bfloat16S2_fS2_fjLj512ELj1ELj4ELj1ELj16ENS_18Kernel_traits_baseILj512ES2_S2_fS2_fjLj128EEEEELb1ELb1ELb0ELb1EEEvNS_9BwdParamsE --------------------------
	.section	.text._ZN10layer_norm13ln_bwd_kernelINS_13Kernel_traitsI13__nv_bfloat16S2_fS2_fjLj512ELj1ELj4ELj1ELj16ENS_18Kernel_traits_baseILj512ES2_S2_fS2_fjLj128EEEEELb1ELb1ELb0ELb1EEEvNS_9BwdParamsE,"ax",@progbits
	.align	128
        .global         _ZN10layer_norm13ln_bwd_kernelINS_13Kernel_traitsI13__nv_bfloat16S2_fS2_fjLj512ELj1ELj4ELj1ELj16ENS_18Kernel_traits_baseILj512ES2_S2_fS2_fjLj128EEEEELb1ELb1ELb0ELb1EEEvNS_9BwdParamsE
        .type           _ZN10layer_norm13ln_bwd_kernelINS_13Kernel_traitsI13__nv_bfloat16S2_fS2_fjLj512ELj1ELj4ELj1ELj16ENS_18Kernel_traits_baseILj512ES2_S2_fS2_fjLj128EEEEELb1ELb1ELb0ELb1EEEvNS_9BwdParamsE,@function
        .size           _ZN10layer_norm13ln_bwd_kernelINS_13Kernel_traitsI13__nv_bfloat16S2_fS2_fjLj512ELj1ELj4ELj1ELj16ENS_18Kernel_traits_baseILj512ES2_S2_fS2_fjLj128EEEEELb1ELb1ELb0ELb1EEEvNS_9BwdParamsE,(.L_x_11223 - _ZN10layer_norm13ln_bwd_kernelINS_13Kernel_traitsI13__nv_bfloat16S2_fS2_fjLj512ELj1ELj4ELj1ELj16ENS_18Kernel_traits_baseILj512ES2_S2_fS2_fjLj128EEEEELb1ELb1ELb0ELb1EEEvNS_9BwdParamsE)
        .other          _ZN10layer_norm13ln_bwd_kernelINS_13Kernel_traitsI13__nv_bfloat16S2_fS2_fjLj512ELj1ELj4ELj1ELj16ENS_18Kernel_traits_baseILj512ES2_S2_fS2_fjLj128EEEEELb1ELb1ELb0ELb1EEEvNS_9BwdParamsE,@"STO_CUDA_ENTRY STV_DEFAULT"
_ZN10layer_norm13ln_bwd_kernelINS_13Kernel_traitsI13__nv_bfloat16S2_fS2_fjLj512ELj1ELj4ELj1ELj16ENS_18Kernel_traits_baseILj512ES2_S2_fS2_fjLj128EEEEELb1ELb1ELb0ELb1EEEvNS_9BwdParamsE:
.text._ZN10layer_norm13ln_bwd_kernelINS_13Kernel_traitsI13__nv_bfloat16S2_fS2_fjLj512ELj1ELj4ELj1ELj16ENS_18Kernel_traits_baseILj512ES2_S2_fS2_fjLj128EEEEELb1ELb1ELb0ELb1EEEvNS_9BwdParamsE:
        /* <DEDUP_REMOVED lines=46> */
[----:B------:R-:W3:Y:S01]  /*02e0*/  LDG.E.128 R124, desc[UR6][R2.64] ;  /* 0x00000006027c7981 */ /* 0x000ee2000c1e1d00 */
[----:B--2---:R-:W-:-:S03]  /*02f0*/  IMAD.WIDE.U32 R4, R7, 0x10, R4 ;  /* 0x0000001007047825 */ /* 0x004fc600078e0004 */
[----:B------:R0:W2:Y:S04]  /*0300*/  LDG.E.128 R8, desc[UR6][R2.64+0x200] ;  /* 0x0002000602087981 */ /* 0x0000a8000c1e1d00 */
[----:B------:R-:W4:Y:S04]  /*0310*/  LDG.E.128 R32, desc[UR6][R4.64+0x200] ;  /* 0x0002000604207981 */ /* 0x000f28000c1e1d00 */
[----:B------:R5:W4:Y:S01]  /*0320*/  LDG.E.128 R28, desc[UR6][R4.64] ;  /* 0x00000006041c7981 */ /* 0x000b22000c1e1d00 */
        /* <DEDUP_REMOVED lines=12> */
[----:B-----5:R-:W-:Y:S02]  /*03f0*/  MOV R4, RZ ;  /* 0x000000ff00047202 */ /* 0x020fe40000000f00 */
        /* <DEDUP_REMOVED lines=14> */
[----:B---3--:R-:W-:Y:S02]  /*04e0*/  PRMT R112, R124, 0x7632, R112 ;  /* 0x000076327c707816 */ /* 0x008fe40000000070 */
[----:B------:R-:W-:-:S02]  /*04f0*/  PRMT R111, R125, 0x7632, R111 ;  /* 0x000076327d6f7816 */ /* 0x000fc4000000006f */
[----:B------:R-:W-:Y:S02]  /*0500*/  PRMT R110, R126, 0x7632, R110 ;  /* 0x000076327e6e7816 */ /* 0x000fe4000000006e */
[----:B------:R-:W-:Y:S02]  /*0510*/  PRMT R109, R127, 0x7632, R109 ;  /* 0x000076327f6d7816 */ /* 0x000fe4000000006d */
[----:B--2---:R-:W-:Y:S02]  /*0520*/  PRMT R108, R8, 0x7632, R108 ;  /* 0x00007632086c7816 */ /* 0x004fe4000000006c */
        /* <DEDUP_REMOVED lines=8> */
[----:B------:R-:W-:-:S02]  /*05b0*/  CS2R R8, SRZ ;  /* 0x0000000000087805 */ /* 0x000fc4000001ff00 */
[----:B------:R-:W-:Y:S02]  /*05c0*/  SHF.L.U32 R124, R10, 0x10, RZ ;  /* 0x000000100a7c7819 */ /* 0x000fe400000006ff */
[----:B------:R-:W-:Y:S02]  /*05d0*/  SHF.L.U32 R123, R11, 0x10, RZ ;  /* 0x000000100b7b7819 */ /* 0x000fe400000006ff */
[----:B------:R-:W-:Y:S02]  /*05e0*/  CS2R R10, SRZ ;  /* 0x00000000000a7805 */ /* 0x000fe4000001ff00 */
[----:B------:R-:W-:Y:S02]  /*05f0*/  SHF.L.U32 R127, R127, 0x10, RZ ;  /* 0x000000107f7f7819 */ /* 0x000fe400000006ff */
[----:B----4-:R-:W-:Y:S02]  /*0600*/  PRMT R120, R32, 0x7632, R120 ;  /* 0x0000763220787816 */ /* 0x010fe40000000078 */
        /* <DEDUP_REMOVED lines=15> */
.L_x_3576:
[----:B------:R-:W0:Y:S01]  /*0700*/  S2R R5, SR_TID.X ;  /* 0x0000000000057919 */ /* 0x000e220000002100 */
[----:B------:R-:W1:Y:S01]  /*0710*/  LDC.64 R76, c[0x0][0x3c0] ;  /* 0x0000f000ff4c7b82 */ /* 0x000e620000000a00 */
[----:B------:R-:W-:-:S05]  /*0720*/  IMAD R60, R122, UR11, RZ ;  /* 0x0000000b7a3c7c24 */ /* 0x000fca000f8e02ff */
[----:B------:R-:W-:Y:S02]  /*0730*/  SHF.R.S32.HI R61, RZ, 0x1f, R60 ;  /* 0x0000001fff3d7819 */ /* 0x000fe4000001143c */
[----:B------:R-:W2:Y:S02]  /*0740*/  LDC.64 R80, c[0x0][0x428] ;  /* 0x00010a00ff507b82 */ /* 0x000ea40000000a00 */
[----:B------:R-:W-:-:S06]  /*0750*/  LEA.HI R61, R61, R60, RZ, 0x3 ;  /* 0x0000003c3d3d7211 */ /* 0x000fcc00078f18ff */
[----:B------:R-:W3:Y:S08]  /*0760*/  LDC.64 R134, c[0x0][0x3a8] ;  /* 0x0000ea00ff867b82 */ /* 0x000ef00000000a00 */
[----:B------:R-:W4:Y:S01]  /*0770*/  LDC.64 R132, c[0x0][0x3c8] ;  /* 0x0000f200ff847b82 */ /* 0x000f220000000a00 */
[----:B-1----:R-:W-:-:S05]  /*0780*/  IMAD.WIDE R76, R122, 0x4, R76 ;  /* 0x000000047a4c7825 */ /* 0x002fca00078e024c */
[----:B------:R-:W4:Y:S01]  /*0790*/  LDG.E R139, desc[UR6][R76.64] ;  /* 0x000000064c8b7981 */ /* 0x000f22000c1e1900 */
[----:B0-----:R-:W-:Y:S01]  /*07a0*/  LOP3.LUT R138, R5, 0x1f, RZ, 0xc0, !PT ;  /* 0x0000001f058a7812 */ /* 0x001fe200078ec0ff */
[----:B------:R-:W0:Y:S03]  /*07b0*/  @P0 LDC.64 R144, c[0x0][0x3e0] ;  /* 0x0000f800ff900b82 */ /* 0x000e260000000a00 */
[----:B------:R-:W-:-:S05]  /*07c0*/  LEA.HI.SX32 R138, R61, R138, 0x1d ;  /* 0x0000008a3d8a7211 */ /* 0x000fca00078feaff */
[C---:B--2---:R-:W-:Y:S01]  /*07d0*/  IMAD.WIDE.U32 R64, R138.reuse, 0x10, R80 ;  /* 0x000000108a407825 */ /* 0x044fe200078e0050 */
[----:B------:R-:W-:-:S03]  /*07e0*/  IADD3 R131, PT, PT, R138, 0x20, RZ ;  /* 0x000000208a837810 */ /* 0x000fc60007ffe0ff */
[----:B---3--:R-:W-:Y:S02]  /*07f0*/  IMAD.WIDE.U32 R146, R138, 0x20, R134 ;  /* 0x000000208a927825 */ /* 0x008fe400078e0086 */
[----:B------:R-:W2:Y:S02]  /*0800*/  LDG.E.128 R64, desc[UR6][R64.64] ;  /* 0x0000000640407981 */ /* 0x000ea4000c1e1d00 */
[----:B----4-:R-:W-:Y:S02]  /*0810*/  IMAD.WIDE R136, R122, 0x4, R132 ;  /* 0x000000047a887825 */ /* 0x010fe400078e0284 */
[----:B------:R-:W3:Y:S01]  /*0820*/  LDG.E.128 R68, desc[UR6][R146.64+0x10] ;  /* 0x0000100692447981 */ /* 0x000ee2000c1e1d00 */
[----:B------:R-:W1:Y:S01]  /*0830*/  LDC.64 R132, c[0x0][0x3b0] ;  /* 0x0000ec00ff847b82 */ /* 0x000e620000000a00 */
[C---:B------:R-:W-:Y:S02]  /*0840*/  IMAD.WIDE.U32 R134, R131.reuse, 0x20, R134 ;  /* 0x0000002083867825 */ /* 0x040fe400078e0086 */
[----:B------:R-:W4:Y:S02]  /*0850*/  LDG.E.128 R60, desc[UR6][R146.64] ;  /* 0x00000006923c7981 */ /* 0x000f24000c1e1d00 */
[----:B------:R-:W-:-:S02]  /*0860*/  IMAD.WIDE.U32 R80, R131, 0x10, R80 ;  /* 0x0000001083507825 */ /* 0x000fc400078e0050 */
[----:B------:R-:W4:Y:S02]  /*0870*/  LDG.E R137, desc[UR6][R136.64] ;  /* 0x0000000688897981 */ /* 0x000f24000c1e1900 */
[----:B0-----:R-:W-:Y:S02]  /*0880*/  @P0 IMAD.WIDE R144, R122, 0x2, R144 ;  /* 0x000000027a900825 */ /* 0x001fe400078e0290 */
[----:B------:R-:W4:Y:S04]  /*0890*/  LDG.E.128 R72, desc[UR6][R134.64] ;  /* 0x0000000686487981 */ /* 0x000f28000c1e1d00 */
[----:B------:R-:W4:Y:S04]  /*08a0*/  LDG.E.128 R80, desc[UR6][R80.64] ;  /* 0x0000000650507981 */ /* 0x000f28000c1e1d00 */
[----:B------:R-:W4:Y:S04]  /*08b0*/  @P0 LDG.E.U16 R144, desc[UR6][R144.64] ;  /* 0x0000000690900981 */ /* 0x000f28000c1e1500 */
[----:B------:R1:W4:Y:S02]  /*08c0*/  LDG.E.128 R76, desc[UR6][R134.64+0x10] ;  /* 0x00001006864c7981 */ /* 0x000324000c1e1d00 */
[----:B-1----:R-:W-:-:S04]  /*08d0*/  IMAD.WIDE.U32 R134, R138, 0x8, R132 ;  /* 0x000000088a867825 */ /* 0x002fc800078e0084 */
[----:B------:R-:W-:Y:S02]  /*08e0*/  IMAD.WIDE.U32 R132, R131, 0x8, R132 ;  /* 0x0000000883847825 */ /* 0x000fe400078e0084 */
[----:B------:R-:W5:Y:S04]  /*08f0*/  LDG.E.64 R134, desc[UR6][R134.64] ;  /* 0x0000000686867981 */ /* 0x000f68000c1e1b00 */
[----:B------:R-:W5:Y:S01]  /*0900*/  LDG.E.64 R132, desc[UR6][R132.64] ;  /* 0x0000000684847981 */ /* 0x000f62000c1e1b00 */
[----:B------:R-:W-:-:S04]  /*0910*/  ISETP.NE.U32.AND P1, PT, RZ, UR12, PT ;  /* 0x0000000cff007c0c */ /* 0x000fc8000bf25070 */
[----:B------:R-:W-:-:S13]  /*0920*/  ISETP.NE.AND.EX P1, PT, RZ, UR13, PT, P1 ;  /* 0x0000000dff007c0c */ /* 0x000fda000bf25310 */
[----:B------:R-:W0:Y:S08]  /*0930*/  @P1 LDC.64 R142, c[0x0][0x438] ;  /* 0x00010e00ff8e1b82 */ /* 0x000e300000000a00 */
[----:B------:R-:W1:Y:S01]  /*0940*/  @P1 LDC.64 R140, c[0x0][0x438] ;  /* 0x00010e00ff8c1b82 */ /* 0x000e620000000a00 */
[----:B------:R-:W-:Y:S02]  /*0950*/  ISETP.NE.AND P2, PT, RZ, UR10, PT ;  /* 0x0000000aff007c0c */ /* 0x000fe4000bf45270 */
        /* <DEDUP_REMOVED lines=10> */
[----:B------:R-:W-:Y:S02]  /*0a00*/  FSEL R139, R139, RZ, !P2 ;  /* 0x000000ff8b8b7208 */ /* 0x000fe40005000000 */
[C---:B--2---:R-:W-:Y:S02]  /*0a10*/  PRMT R145, R64.reuse, 0x7632, R145 ;  /* 0x0000763240917816 */ /* 0x044fe40000000091 */
[----:B------:R-:W-:Y:S01]  /*0a20*/  SHF.L.U32 R147, R64, 0x10, RZ ;  /* 0x0000001040937819 */ /* 0x000fe200000006ff */
[C---:B---3--:R-:W-:Y:S01]  /*0a30*/  FADD.FTZ R162, -R139.reuse, R68 ;  /* 0x000000448ba27221 */ /* 0x048fe20000010100 */
[C---:B------:R-:W-:Y:S01]  /*0a40*/  FADD.FTZ R164, -R139.reuse, R70 ;  /* 0x000000468ba47221 */ /* 0x040fe20000010100 */
[C---:B0-----:R-:W-:Y:S01]  /*0a50*/  PRMT R143, R66.reuse, 0x7632, R143 ;  /* 0x00007632428f7816 */ /* 0x041fe2000000008f */
[----:B----4-:R-:W-:Y:S01]  /*0a60*/  FADD.FTZ R160, -R139, R60 ;  /* 0x0000003c8ba07221 */ /* 0x010fe20000010100 */
[----:B------:R-:W-:Y:S01]  /*0a70*/  PRMT R146, R65, 0x7632, R146 ;  /* 0x0000763241927816 */ /* 0x000fe20000000092 */
[----:B------:R-:W-:Y:S01]  /*0a80*/  FADD.FTZ R68, -R139, R69 ;  /* 0x000000458b447221 */ /* 0x000fe20000010100 */
[----:B------:R-:W-:Y:S01]  /*0a90*/  SHF.L.U32 R66, R66, 0x10, RZ ;  /* 0x0000001042427819 */ /* 0x000fe200000006ff */
[----:B------:R-:W-:Y:S01]  /*0aa0*/  FMUL.FTZ R151, R137, R162 ;  /* 0x000000a289977220 */ /* 0x000fe20000410000 */
[----:B------:R-:W-:Y:S01]  /*0ab0*/  SHF.L.U32 R150, R67, 0x10, RZ ;  /* 0x0000001043967819 */ /* 0x000fe200000006ff */
[----:B------:R-:W-:Y:S01]  /*0ac0*/  FMUL.FTZ R69, R130, R147 ;  /* 0x0000009382457220 */ /* 0x000fe20000410000 */
[----:B------:R-:W-:Y:S01]  /*0ad0*/  SHF.L.U32 R145, R145, 0x10, RZ ;  /* 0x0000001091917819 */ /* 0x000fe200000006ff */
[----:B------:R-:W-:Y:S01]  /*0ae0*/  FMUL.FTZ R149, R137, R164 ;  /* 0x000000a489957220 */ /* 0x000fe20000410000 */
[C---:B------:R-:W-:Y:S01]  /*0af0*/  FADD.FTZ R152, -R139.reuse, R61 ;  /* 0x0000003d8b987221 */ /* 0x040fe20000010100 */
[----:B-1----:R-:W-:Y:S01]  /*0b00*/  FADD.FTZ R140, -R139, R73 ;  /* 0x000000498b8c7221 */ /* 0x002fe20000010100 */
[----:B------:R-:W-:Y:S01]  /*0b10*/  FMUL.FTZ R64, R137, R160 ;  /* 0x000000a089407220 */ /* 0x000fe20000410000 */
[C---:B------:R-:W-:Y:S01]  /*0b20*/  FADD.FTZ R154, -R139.reuse, R62 ;  /* 0x0000003e8b9a7221 */ /* 0x040fe20000010100 */
[C---:B------:R-:W-:Y:S01]  /*0b30*/  FADD.FTZ R142, -R139.reuse, R75 ;  /* 0x0000004b8b8e7221 */ /* 0x040fe20000010100 */
[----:B------:R-:W-:Y:S01]  /*0b40*/  SHF.L.U32 R73, R146, 0x10, RZ ;  /* 0x0000001092497819 */ /* 0x000fe200000006ff */
[----:B------:R-:W-:Y:S01]  /*0b50*/  FADD.FTZ R156, -R139, R63 ;  /* 0x0000003f8b9c7221 */ /* 0x000fe20000010100 */
[----:B------:R-:W-:Y:S01]  /*0b60*/  SHF.L.U32 R158, R65, 0x10, RZ ;  /* 0x00000010419e7819 */ /* 0x000fe200000006ff */
[----:B------:R-:W-:Y:S01]  /*0b70*/  FADD.FTZ R17, R66, R17 ;  /* 0x0000001142117221 */ /* 0x000fe20000010000 */
[----:B------:R-:W-:Y:S01]  /*0b80*/  PRMT R61, R83, 0x7632, R61 ;  /* 0x00007632533d7816 */ /* 0x000fe2000000003d */
[-C--:B------:R-:W-:Y:S01]  /*0b90*/  FFMA.FTZ R89, R151, R66.reuse, R89 ;  /* 0x0000004297597223 */ /* 0x080fe20000010059 */
[----:B------:R-:W-:Y:S01]  /*0ba0*/  SHF.L.U32 R62, R83, 0x10, RZ ;  /* 0x00000010533e7819 */ /* 0x000fe200000006ff */
[----:B------:R-:W-:Y:S01]  /*0bb0*/  FMUL.FTZ R146, R128, R66 ;  /* 0x0000004280927220 */ /* 0x000fe20000410000 */
[----:B------:R-:W-:Y:S01]  /*0bc0*/  FMUL.FTZ R75, R137, R68 ;  /* 0x00000044894b7220 */ /* 0x000fe20000410000 */
[----:B------:R-:W-:Y:S01]  /*0bd0*/  FADD.FTZ R15, R150, R15 ;  /* 0x0000000f960f7221 */ /* 0x000fe20000010000 */
[-C--:B------:R-:W-:Y:S01]  /*0be0*/  FFMA.FTZ R87, R149, R150.reuse, R87 ;  /* 0x0000009695577223 */ /* 0x080fe20000010057 */
[----:B------:R-:W-:Y:S01]  /*0bf0*/  FMUL.FTZ R66, R127, R150 ;  /* 0x000000967f427220 */ /* 0x000fe20000410000 */
[----:B------:R-:W-:Y:S01]  /*0c00*/  FMUL.FTZ R68, R112, R145 ;  /* 0x0000009170447220 */ /* 0x000fe20000410000 */
[----:B------:R-:W-:Y:S01]  /*0c10*/  FADD.FTZ R83, RZ, R69 ;  /* 0x00000045ff537221 */ /* 0x000fe20000010000 */
[----:B------:R-:W-:Y:S01]  /*0c20*/  @P0 SHF.L.U32 R136, R144, 0x10, RZ ;  /* 0x0000001090880819 */ /* 0x000fe200000006ff */
[----:B------:R-:W-:Y:S01]  /*0c30*/  FMUL.FTZ R157, R137, R152 ;  /* 0x00000098899d7220 */ /* 0x000fe20000410000 */
[----:B------:R-:W-:Y:S01]  /*0c40*/  FFMA.FTZ R150, R64, R69, RZ ;  /* 0x0000004540967223 */ /* 0x000fe200000100ff */
[C---:B------:R-:W-:Y:S01]  /*0c50*/  FADD.FTZ R144, -R139.reuse, R77 ;  /* 0x0000004d8b907221 */ /* 0x040fe20000010100 */
[C---:B------:R-:W-:Y:S01]  /*0c60*/  FADD.FTZ R70, -R139.reuse, R71 ;  /* 0x000000478b467221 */ /* 0x040fe20000010100 */
[----:B------:R-:W-:Y:S01]  /*0c70*/  FADD.FTZ R72, -R139, R72 ;  /* 0x000000488b487221 */ /* 0x000fe20000010100 */
[C---:B------:R-:W-:Y:S01]  /*0c80*/  FMUL.FTZ R153, R137.reuse, R156 ;  /* 0x0000009c89997220 */ /* 0x040fe20000410000 */
[----:B------:R-:W-:Y:S01]  /*0c90*/  FMUL.FTZ R77, R137, R140 ;  /* 0x0000008c894d7220 */ /* 0x000fe20000410000 */
[----:B------:R-:W-:Y:S01]  /*0ca0*/  FMUL.FTZ R71, R129, R158 ;  /* 0x0000009e81477220 */ /* 0x000fe20000410000 */
[----:B------:R-:W-:Y:S01]  /*0cb0*/  FADD.FTZ R140, R83, R68 ;  /* 0x00000044538c7221 */ /* 0x000fe20000010000 */
[C---:B------:R-:W-:Y:S01]  /*0cc0*/  FADD.FTZ R74, -R139.reuse, R74 ;  /* 0x0000004a8b4a7221 */ /* 0x040fe20000010100 */
[C---:B------:R-:W-:Y:S01]  /*0cd0*/  FADD.FTZ R76, -R139.reuse, R76 ;  /* 0x0000004c8b4c7221 */ /* 0x040fe20000010100 */
[C---:B------:R-:W-:Y:S01]  /*0ce0*/  FADD.FTZ R78, -R139.reuse, R78 ;  /* 0x0000004e8b4e7221 */ /* 0x040fe20000010100 */
[----:B------:R-:W-:Y:S01]  /*0cf0*/  FADD.FTZ R60, -R139, R79 ;  /* 0x0000004f8b3c7221 */ /* 0x000fe20000010100 */
[----:B------:R-:W-:Y:S01]  /*0d00*/  FMUL.FTZ R155, R137, R154 ;  /* 0x0000009a899b7220 */ /* 0x000fe20000410000 */
[----:B------:R-:W-:Y:S01]  /*0d10*/  FFMA.FTZ R150, R157, R68, R150 ;  /* 0x000000449d967223 */ /* 0x000fe20000010096 */
[----:B------:R-:W-:Y:S01]  /*0d20*/  SHF.L.U32 R139, R80, 0x10, RZ ;  /* 0x00000010508b7819 */ /* 0x000fe200000006ff */
[-C--:B------:R-:W-:Y:S01]  /*0d30*/  FFMA.FTZ R90, R153, R73.reuse, R90 ;  /* 0x00000049995a7223 */ /* 0x080fe2000001005a */
[----:B------:R-:W-:Y:S01]  /*0d40*/  FADD.FTZ R18, R73, R18 ;  /* 0x0000001249127221 */ /* 0x000fe20000010000 */
        /* <DEDUP_REMOVED lines=11> */
[----:B------:R-:W-:Y:S01]  /*0e00*/  PRMT R65, R67, 0x7632, R65 ;  /* 0x0000763243417816 */ /* 0x000fe20000000041 */
[----:B------:R-:W-:Y:S01]  /*0e10*/  FMUL.FTZ R67, R137, R70 ;  /* 0x0000004689437220 */ /* 0x000fe20000410000 */
[----:B------:R-:W-:Y:S01]  /*0e20*/  FFMA.FTZ R92, R157, R145, R92 ;  /* 0x000000919d5c7223 */ /* 0x000fe2000001005c */
[----:B------:R-:W-:Y:S01]  /*0e30*/  FADD.FTZ R20, R145, R20 ;  /* 0x0000001491147221 */ /* 0x000fe20000010000 */
[----:B------:R-:W-:Y:S01]  /*0e40*/  FMUL.FTZ R70, R110, R143 ;  /* 0x0000008f6e467220 */ /* 0x000fe20000410000 */
[----:B------:R-:W-:Y:S01]  /*0e50*/  FADD.FTZ R145, R139, R146 ;  /* 0x000000928b917221 */ /* 0x000fe20000010000 */
[----:B------:R-:W-:Y:S01]  /*0e60*/  FFMA.FTZ R150, R151, R146, R150 ;  /* 0x0000009297967223 */ /* 0x000fe20000010096 */
[----:B------:R-:W-:-:S02]  /*0e70*/  PRMT R63, R80, 0x7632, R63 ;  /* 0x00007632503f7816 */ /* 0x000fc4000000003f */
[----:B------:R-:W-:Y:S01]  /*0e80*/  SHF.L.U32 R65, R65, 0x10, RZ ;  /* 0x0000001041417819 */ /* 0x000fe200000006ff */
[----:B------:R-:W-:Y:S01]  /*0e90*/  FADD.FTZ R145, R145, R70 ;  /* 0x0000004691917221 */ /* 0x000fe20000010000 */
[----:B------:R-:W-:Y:S01]  /*0ea0*/  PRMT R80, R81, 0x7632, R80 ;  /* 0x0000763251507816 */ /* 0x000fe20000000050 */
[----:B------:R-:W-:Y:S01]  /*0eb0*/  FFMA.FTZ R150, R75, R70, R150 ;  /* 0x000000464b967223 */ /* 0x000fe20000010096 */
[C---:B------:R-:W-:Y:S01]  /*0ec0*/  PRMT R141, R82.reuse, 0x7632, R141 ;  /* 0x00007632528d7816 */ /* 0x040fe2000000008d */
[----:B------:R-:W-:Y:S01]  /*0ed0*/  FADD.FTZ R14, R65, R14 ;  /* 0x0000000e410e7221 */ /* 0x000fe20000010000 */
[----:B------:R-:W-:Y:S01]  /*0ee0*/  SHF.L.U32 R82, R82, 0x10, RZ ;  /* 0x0000001052527819 */ /* 0x000fe200000006ff */
[-C--:B------:R-:W-:Y:S01]  /*0ef0*/  FFMA.FTZ R86, R67, R65.reuse, R86 ;  /* 0x0000004143567223 */ /* 0x080fe20000010056 */
[----:B------:R-:W-:Y:S01]  /*0f00*/  FMUL.FTZ R76, R137, R76 ;  /* 0x0000004c894c7220 */ /* 0x000fe20000410000 */
[----:B------:R-:W-:Y:S01]  /*0f10*/  SHF.L.U32 R140, R80, 0x10, RZ ;  /* 0x00000010508c7819 */ /* 0x000fe200000006ff */
[----:B------:R-:W-:Y:S01]  /*0f20*/  FMUL.FTZ R65, R109, R65 ;  /* 0x000000416d417220 */ /* 0x000fe20000410000 */
[----:B------:R-:W-:Y:S01]  /*0f30*/  FADD.FTZ R80, R145, R66 ;  /* 0x0000004291507221 */ /* 0x000fe20000010000 */
[----:B------:R-:W-:Y:S01]  /*0f40*/  FADD.FTZ R16, R143, R16 ;  /* 0x000000108f107221 */ /* 0x000fe20000010000 */
[----:B------:R-:W-:Y:S01]  /*0f50*/  FFMA.FTZ R88, R75, R143, R88 ;  /* 0x0000008f4b587223 */ /* 0x000fe20000010058 */
        /* <DEDUP_REMOVED lines=25> */
[C---:B------:R-:W-:Y:S01]  /*10f0*/  FMUL.FTZ R81, R137.reuse, R144 ;  /* 0x0000009089517220 */ /* 0x040fe20000410000 */
[----:B------:R-:W-:Y:S01]  /*1100*/  FMUL.FTZ R78, R137, R78 ;  /* 0x0000004e894e7220 */ /* 0x000fe20000410000 */
[----:B------:R-:W-:Y:S01]  /*1110*/  FADD.FTZ R145, R142, R141 ;  /* 0x0000008d8e917221 */ /* 0x000fe20000010000 */
[----:B------:R-:W-:Y:S01]  /*1120*/  FMUL.FTZ R140, R106, R143 ;  /* 0x0000008f6a8c7220 */ /* 0x000fe20000410000 */
[----:B------:R-:W-:Y:S01]  /*1130*/  FFMA.FTZ R142, R76, R141, R63 ;  /* 0x0000008d4c8e7223 */ /* 0x000fe2000001003f */
[----:B------:R-:W-:Y:S01]  /*1140*/  FFMA.FTZ R24, R81, R143, R24 ;  /* 0x0000008f51187223 */ /* 0x000fe20000010018 */
[----:B------:R-:W-:Y:S01]  /*1150*/  FADD.FTZ R8, R143, R8 ;  /* 0x000000088f087221 */ /* 0x000fe20000010000 */
        /* <DEDUP_REMOVED lines=39> */
.L_x_3588:
        /* <DEDUP_REMOVED lines=13> */
[C---:B-----5:R-:W-:Y:S01]  /*14a0*/  LOP3.LUT P2, RZ, R134.reuse, 0xff, RZ, 0xc0, !PT ;  /* 0x000000ff86ff7812 */ /* 0x060fe2000784c0ff */
[-C--:B------:R-:W-:Y:S01]  /*14b0*/  FFMA.FTZ R157, R157, R147.reuse, R144 ;  /* 0x000000939d9d7223 */ /* 0x080fe20000010090 */
[----:B------:R-:W-:Y:S01]  /*14c0*/  UMOV UR4, UR5 ;  /* 0x0000000500047c82 */ /* 0x000fe20008000000 */
[----:B------:R-:W-:Y:S01]  /*14d0*/  FADD.FTZ R64, R69, -R64 ;  /* 0x8000004045407221 */ /* 0x000fe20000010000 */
[----:B------:R-:W-:Y:S01]  /*14e0*/  LOP3.LUT P3, RZ, R134, 0xff00, RZ, 0xc0, !PT ;  /* 0x0000ff0086ff7812 */ /* 0x000fe2000786c0ff */
[----:B------:R-:W-:Y:S01]  /*14f0*/  FADD.FTZ R150, R68, -R157 ;  /* 0x8000009d44967221 */ /* 0x000fe20000010000 */
[----:B------:R-:W-:Y:S01]  /*1500*/  LOP3.LUT P6, RZ, R134, 0xff000000, RZ, 0xc0, !PT ;  /* 0xff00000086ff7812 */ /* 0x000fe200078cc0ff */
[----:B------:R-:W-:Y:S01]  /*1510*/  FMUL.FTZ R69, R137, R64 ;  /* 0x0000004089457220 */ /* 0x000fe20000410000 */
[----:B------:R-:W-:Y:S01]  /*1520*/  MOV R64, RZ ;  /* 0x000000ff00407202 */ /* 0x000fe20000000f00 */
[-CC-:B------:R-:W-:Y:S01]  /*1530*/  FFMA.FTZ R151, R151, R147.reuse, R144.reuse ;  /* 0x0000009397977223 */ /* 0x180fe20000010090 */
[----:B------:R-:W-:Y:S01]  /*1540*/  LOP3.LUT P5, RZ, R135, 0xff, RZ, 0xc0, !PT ;  /* 0x000000ff87ff7812 */ /* 0x000fe200078ac0ff */
[----:B------:R-:W-:Y:S01]  /*1550*/  FMUL.FTZ R69, R69, R136 ;  /* 0x0000008845457220 */ /* 0x000fe20000410000 */
[----:B------:R-:W-:Y:S01]  /*1560*/  LOP3.LUT P4, RZ, R135, 0xff00, RZ, 0xc0, !PT ;  /* 0x0000ff0087ff7812 */ /* 0x000fe2000788c0ff */
[----:B------:R-:W-:Y:S01]  /*1570*/  FADD.FTZ R146, R146, -R151 ;  /* 0x8000009792927221 */ /* 0x000fe20000010000 */
[----:B------:R-:W-:Y:S01]  /*1580*/  @P2 SHF.L.U32 R68, R60, 0x10, RZ ;  /* 0x000000103c442819 */ /* 0x000fe200000006ff */
[----:B------:R-:W-:Y:S01]  /*1590*/  FMUL.FTZ R157, R69, UR4 ;  /* 0x00000004459d7c20 */ /* 0x000fe20008410000 */
[----:B------:R-:W-:Y:S01]  /*15a0*/  HFMA2 R69, -RZ, RZ, 0, 0 ;  /* 0x00000000ff457431 */ /* 0x000fe200000001ff */
[----:B------:R-:W-:Y:S01]  /*15b0*/  @P2 SHF.L.U32 R148, R28, 0x10, RZ ;  /* 0x000000101c942819 */ /* 0x000fe200000006ff */
[-C--:B------:R-:W-:Y:S01]  /*15c0*/  FFMA.FTZ R75, R75, R147.reuse, R144 ;  /* 0x000000934b4b7223 */ /* 0x080fe20000010090 */
[----:B------:R-:W-:Y:S01]  /*15d0*/  @P3 PRMT R60, R60, 0x7632, R60 ;  /* 0x000076323c3c3816 */ /* 0x000fe2000000003c */
[----:B------:R-:W-:Y:S01]  /*15e0*/  FFMA.FTZ R149, R149, R147, R144 ;  /* 0x0000009395957223 */ /* 0x000fe20000010090 */
[C---:B------:R-:W-:Y:S01]  /*15f0*/  @P2 FMUL.FTZ R69, R157.reuse, R68 ;  /* 0x000000449d452220 */ /* 0x040fe20000410000 */
[----:B------:R-:W-:Y:S01]  /*1600*/  @P2 FMUL.FTZ R64, R157, R148 ;  /* 0x000000949d402220 */ /* 0x000fe20000410000 */
[----:B------:R-:W-:Y:S01]  /*1610*/  FMUL.FTZ R157, R137, R150 ;  /* 0x00000096899d7220 */ /* 0x000fe20000410000 */
[----:B------:R-:W-:Y:S01]  /*1620*/  HFMA2 R68, -RZ, RZ, 0, 0 ;  /* 0x00000000ff447431 */ /* 0x000fe200000001ff */
[----:B------:R-:W-:Y:S01]  /*1630*/  @P3 SHF.L.U32 R60, R60, 0x10, RZ ;  /* 0x000000103c3c3819 */ /* 0x000fe200000006ff */
[----:B------:R-:W-:Y:S01]  /*1640*/  FADD.FTZ R66, R66, -R149 ;  /* 0x8000009542427221 */ /* 0x000fe20000010000 */
[----:B------:R-:W-:Y:S01]  /*1650*/  FMUL.FTZ R157, R157, R136 ;  /* 0x000000889d9d7220 */ /* 0x000fe20000410000 */
[----:B------:R-:W-:-:S02]  /*1660*/  LOP3.LUT P2, RZ, R134, 0xff0000, RZ, 0xc0, !PT ;  /* 0x00ff000086ff7812 */ /* 0x000fc4000784c0ff */
[----:B------:R-:W-:Y:S01]  /*1670*/  MOV R149, RZ ;  /* 0x000000ff00957202 */ /* 0x000fe20000000f00 */
[----:B------:R-:W-:Y:S01]  /*1680*/  FMUL.FTZ R161, R157, UR4 ;  /* 0x000000049da17c20 */ /* 0x000fe20008410000 */
[----:B------:R-:W-:-:S03]  /*1690*/  MOV R157, RZ ;  /* 0x000000ff009d7202 */ /* 0x000fc60000000f00 */
[----:B------:R-:W-:Y:S01]  /*16a0*/  @P3 FMUL.FTZ R68, R161, R60 ;  /* 0x0000003ca1443220 */ /* 0x000fe20000410000 */
[----:B------:R-:W-:-:S05]  /*16b0*/  @P3 SHF.L.U32 R60, R116, 0x10, RZ ;  /* 0x00000010743c3819 */ /* 0x000fca00000006ff */
[----:B------:R-:W-:Y:S01]  /*16c0*/  @P3 FMUL.FTZ R157, R161, R60 ;  /* 0x0000003ca19d3220 */ /* 0x000fe20000410000 */
[----:B------:R-:W-:Y:S01]  /*16d0*/  FFMA.FTZ R60, R155, R147, R144 ;  /* 0x000000939b3c7223 */ /* 0x000fe20000010090 */
[----:B------:R-:W-:Y:S02]  /*16e0*/  @P2 SHF.L.U32 R148, R61, 0x10, RZ ;  /* 0x000000103d942819 */ /* 0x000fe400000006ff */
[----:B------:R-:W-:Y:S01]  /*16f0*/  @P2 SHF.L.U32 R150, R29, 0x10, RZ ;  /* 0x000000101d962819 */ /* 0x000fe200000006ff */
[----:B------:R-:W-:Y:S01]  /*1700*/  FADD.FTZ R60, R71, -R60 ;  /* 0x8000003c473c7221 */ /* 0x000fe20000010000 */
[----:B------:R-:W-:Y:S02]  /*1710*/  @P6 PRMT R61, R61, 0x7632, R61 ;  /* 0x000076323d3d6816 */ /* 0x000fe4000000003d */
[----:B------:R-:W-:Y:S01]  /*1720*/  LOP3.LUT P3, RZ, R135, 0xff0000, RZ, 0xc0, !PT ;  /* 0x00ff000087ff7812 */ /* 0x000fe2000786c0ff */
[----:B------:R-:W-:Y:S01]  /*1730*/  FMUL.FTZ R71, R137, R60 ;  /* 0x0000003c89477220 */ /* 0x000fe20000410000 */
[----:B------:R-:W-:-:S02]  /*1740*/  MOV R60, RZ ;  /* 0x000000ff003c7202 */ /* 0x000fc40000000f00 */
[----:B------:R-:W-:Y:S01]  /*1750*/  @P6 SHF.L.U32 R61, R61, 0x10, RZ ;  /* 0x000000103d3d6819 */ /* 0x000fe200000006ff */
[----:B------:R-:W-:-:S04]  /*1760*/  FMUL.FTZ R71, R71, R136 ;  /* 0x0000008847477220 */ /* 0x000fc80000410000 */
[----:B------:R-:W-:Y:S01]  /*1770*/  FMUL.FTZ R155, R71, UR4 ;  /* 0x00000004479b7c20 */ /* 0x000fe20008410000 */
[----:B------:R-:W-:-:S03]  /*1780*/  HFMA2 R71, -RZ, RZ, 0, 0 ;  /* 0x00000000ff477431 */ /* 0x000fc600000001ff */
[C---:B------:R-:W-:Y:S01]  /*1790*/  @P2 FMUL.FTZ R60, R155.reuse, R150 ;  /* 0x000000969b3c2220 */ /* 0x040fe20000410000 */
[----:B------:R-:W-:Y:S01]  /*17a0*/  @P2 FMUL.FTZ R71, R155, R148 ;  /* 0x000000949b472220 */ /* 0x000fe20000410000 */
[----:B------:R-:W-:Y:S01]  /*17b0*/  FFMA.FTZ R148, R153, R147, R144 ;  /* 0x0000009399947223 */ /* 0x000fe20000010090 */
[----:B------:R-:W-:Y:S02]  /*17c0*/  ISETP.GE.U32.AND P2, PT, R134, RZ, PT ;  /* 0x000000ff8600720c */ /* 0x000fe40003f46070 */
[----:B------:R-:W-:Y:S01]  /*17d0*/  @P6 SHF.L.U32 R134, R115, 0x10, RZ ;  /* 0x0000001073866819 */ /* 0x000fe200000006ff */
[----:B------:R-:W-:Y:S01]  /*17e0*/  FADD.FTZ R148, R73, -R148 ;  /* 0x8000009449947221 */ /* 0x000fe20000010000 */
[----:B------:R-:W-:-:S03]  /*17f0*/  ISETP.GE.U32.AND.EX P2, PT, R135, 0x1000000, PT, P2 ;  /* 0x010000008700780c */ /* 0x000fc60003f46120 */
[----:B------:R-:W-:Y:S01]  /*1800*/  FMUL.FTZ R73, R137, R148 ;  /* 0x0000009489497220 */ /* 0x000fe20000410000 */
[----:B------:R-:W-:Y:S01]  /*1810*/  FADD.FTZ R148, R70, -R75 ;  /* 0x8000004b46947221 */ /* 0x000fe20000010000 */
[----:B------:R-:W-:Y:S01]  /*1820*/  HFMA2 R75, -RZ, RZ, 0, 0 ;  /* 0x00000000ff4b7431 */ /* 0x000fe200000001ff */
[C---:B------:R-:W-:Y:S01]  /*1830*/  @P5 SHF.L.U32 R70, R62.reuse, 0x10, RZ ;  /* 0x000000103e465819 */ /* 0x040fe200000006ff */
[----:B------:R-:W-:Y:S01]  /*1840*/  FMUL.FTZ R73, R73, R136 ;  /* 0x0000008849497220 */ /* 0x000fe20000410000 */
[----:B------:R-:W-:-:S03]  /*1850*/  @P4 PRMT R62, R62, 0x7632, R62 ;  /* 0x000076323e3e4816 */ /* 0x000fc6000000003e */
[----:B------:R-:W-:Y:S01]  /*1860*/  FMUL.FTZ R135, R73, UR4 ;  /* 0x0000000449877c20 */ /* 0x000fe20008410000 */
[----:B------:R-:W-:Y:S01]  /*1870*/  HFMA2 R73, -RZ, RZ, 0, 0 ;  /* 0x00000000ff497431 */ /* 0x000fe200000001ff */
[----:B------:R-:W-:Y:S02]  /*1880*/  @P4 SHF.L.U32 R62, R62, 0x10, RZ ;  /* 0x000000103e3e4819 */ /* 0x000fe400000006ff */
[C---:B------:R-:W-:Y:S01]  /*1890*/  @P6 FMUL.FTZ R73, R135.reuse, R61 ;  /* 0x0000003d87496220 */ /* 0x040fe20000410000 */
[----:B------:R-:W-:Y:S01]  /*18a0*/  MOV R61, RZ ;  /* 0x000000ff003d7202 */ /* 0x000fe20000000f00 */
[----:B------:R-:W-:Y:S01]  /*18b0*/  @P6 FMUL.FTZ R61, R135, R134 ;  /* 0x00000086873d6220 */ /* 0x000fe20000410000 */
[----:B------:R-:W-:Y:S01]  /*18c0*/  FMUL.FTZ R135, R137, R146 ;  /* 0x0000009289877220 */ /* 0x000fe20000410000 */
[----:B------:R-:W-:Y:S02]  /*18d0*/  @P5 SHF.L.U32 R134, R30, 0x10, RZ ;  /* 0x000000101e865819 */ /* 0x000fe400000006ff */
[----:B------:R-:W-:Y:S01]  /*18e0*/  MOV R146, RZ ;  /* 0x000000ff00927202 */ /* 0x000fe20000000f00 */
[----:B------:R-:W-:Y:S01]  /*18f0*/  FMUL.FTZ R135, R135, R136 ;  /* 0x0000008887877220 */ /* 0x000fe20000410000 */
[----:B------:R-:W-:-:S02]  /*1900*/  F2FP.BF16.F32.PACK_AB R61, R61, R60 ;  /* 0x0000003c3d3d723e */ /* 0x000fc400000010ff */
[----:B------:R-:W-:Y:S01]  /*1910*/  F2FP.BF16.F32.PACK_AB R60, R157, R64 ;  /* 0x000000409d3c723e */ /* 0x000fe200000010ff */
[----:B------:R-:W-:-:S04]  /*1920*/  FMUL.FTZ R135, R135, UR4 ;  /* 0x0000000487877c20 */ /* 0x000fc80008410000 */
[C---:B------:R-:W-:Y:S01]  /*1930*/  @P5 FMUL.FTZ R75, R135.reuse, R70 ;  /* 0x00000046874b5220 */ /* 0x040fe20000410000 */
[----:B------:R-:W-:Y:S01]  /*1940*/  @P5 FMUL.FTZ R146, R135, R134 ;  /* 0x0000008687925220 */ /* 0x000fe20000410000 */
[----:B------:R-:W-:Y:S01]  /*1950*/  FMUL.FTZ R135, R137, R148 ;  /* 0x0000009489877220 */ /* 0x000fe20000410000 */
[----:B------:R-:W-:Y:S02]  /*1960*/  HFMA2 R70, -RZ, RZ, 0, 0 ;  /* 0x00000000ff467431 */ /* 0x000fe400000001ff */
[----:B------:R-:W-:Y:S01]  /*1970*/  FFMA.FTZ R134, R67, R147, R144 ;  /* 0x0000009343867223 */ /* 0x000fe20000010090 */
[----:B------:R-:W-:-:S03]  /*1980*/  FMUL.FTZ R135, R135, R136 ;  /* 0x0000008887877220 */ /* 0x000fc60000410000 */
[----:B------:R-:W-:Y:S01]  /*1990*/  FADD.FTZ R134, R65, -R134 ;  /* 0x8000008641867221 */ /* 0x000fe20000010000 */
[----:B------:R-:W-:Y:S01]  /*19a0*/  MOV R65, RZ ;  /* 0x000000ff00417202 */ /* 0x000fe20000000f00 */
[----:B------:R-:W-:Y:S01]  /*19b0*/  FMUL.FTZ R151, R135, UR4 ;  /* 0x0000000487977c20 */ /* 0x000fe20008410000 */
[----:B------:R-:W-:Y:S01]  /*19c0*/  FMUL.FTZ R135, R137, R66 ;  /* 0x0000004289877220 */ /* 0x000fe20000410000 */
[----:B------:R-:W-:Y:S01]  /*19d0*/  @P3 SHF.L.U32 R66, R63, 0x10, RZ ;  /* 0x000000103f423819 */ /* 0x000fe200000006ff */
[----:B------:R-:W-:Y:S01]  /*19e0*/  FMUL.FTZ R67, R137, R134 ;  /* 0x0000008689437220 */ /* 0x000fe20000410000 */
[----:B------:R-:W-:Y:S01]  /*19f0*/  @P4 FMUL.FTZ R70, R151, R62 ;  /* 0x0000003e97464220 */ /* 0x000fe20000410000 */
[----:B------:R-:W-:Y:S02]  /*1a00*/  @P4 SHF.L.U32 R62, R114, 0x10, RZ ;  /* 0x00000010723e4819 */ /* 0x000fe400000006ff */
[----:B------:R-:W-:Y:S01]  /*1a10*/  FMUL.FTZ R67, R67, R136 ;  /* 0x0000008843437220 */ /* 0x000fe20000410000 */
[----:B------:R-:W-:-:S02]  /*1a20*/  @P2 PRMT R63, R63, 0x7632, R63 ;  /* 0x000076323f3f2816 */ /* 0x000fc4000000003f */
[----:B------:R-:W-:Y:S01]  /*1a30*/  @P4 FMUL.FTZ R149, R151, R62 ;  /* 0x0000003e97954220 */ /* 0x000fe20000410000 */
[----:B------:R-:W-:Y:S01]  /*1a40*/  FMUL.FTZ R62, R135, R136 ;  /* 0x00000088873e7220 */ /* 0x000fe20000410000 */
[----:B------:R-:W-:Y:S02]  /*1a50*/  HFMA2 R135, -RZ, RZ, 0, 0 ;  /* 0x00000000ff877431 */ /* 0x000fe400000001ff */
[----:B------:R-:W-:Y:S01]  /*1a60*/  FMUL.FTZ R67, R67, UR4 ;  /* 0x0000000443437c20 */ /* 0x000fe20008410000 */
[----:B------:R-:W-:Y:S01]  /*1a70*/  @P2 SHF.L.U32 R63, R63, 0x10, RZ ;  /* 0x000000103f3f2819 */ /* 0x000fe200000006ff */
[----:B------:R-:W-:Y:S01]  /*1a80*/  FMUL.FTZ R151, R62, UR4 ;  /* 0x000000043e977c20 */ /* 0x000fe20008410000 */
[----:B------:R-:W-:Y:S02]  /*1a90*/  @P3 SHF.L.U32 R62, R31, 0x10, RZ ;  /* 0x000000101f3e3819 */ /* 0x000fe400000006ff */
[----:B------:R-:W-:Y:S01]  /*1aa0*/  MOV R134, RZ ;  /* 0x000000ff00867202 */ /* 0x000fe20000000f00 */
[----:B------:R-:W-:Y:S01]  /*1ab0*/  @P3 FMUL.FTZ R135, R151, R66 ;  /* 0x0000004297873220 */ /* 0x000fe20000410000 */
[----:B------:R-:W-:-:S02]  /*1ac0*/  HFMA2 R66, -RZ, RZ, 0, 0 ;  /* 0x00000000ff427431 */ /* 0x000fc400000001ff */
[----:B------:R-:W-:Y:S01]  /*1ad0*/  @P3 FMUL.FTZ R65, R151, R62 ;  /* 0x0000003e97413220 */ /* 0x000fe20000410000 */
[----:B------:R-:W-:Y:S01]  /*1ae0*/  @P2 SHF.L.U32 R62, R113, 0x10, RZ ;  /* 0x00000010713e2819 */ /* 0x000fe200000006ff */
[----:B------:R-:W-:-:S04]  /*1af0*/  @P2 FMUL.FTZ R134, R67, R63 ;  /* 0x0000003f43862220 */ /* 0x000fc80000410000 */
[----:B------:R-:W-:Y:S01]  /*1b00*/  @P2 FMUL.FTZ R66, R67, R62 ;  /* 0x0000003e43422220 */ /* 0x000fe20000410000 */
[----:B------:R-:W-:-:S04]  /*1b10*/  F2FP.BF16.F32.PACK_AB R62, R149, R146 ;  /* 0x00000092953e723e */ /* 0x000fc800000010ff */
[----:B------:R-:W-:Y:S01]  /*1b20*/  F2FP.BF16.F32.PACK_AB R63, R66, R65 ;  /* 0x00000041423f723e */ /* 0x000fe200000010ff */
[----:B------:R-:W-:Y:S06]  /*1b30*/  BRA `(.L_x_3568) ;  /* 0x0000000400a87947 */ /* 0x000fec0003800000 */
.L_x_3567:
[-CC-:B------:R-:W-:Y:S01]  /*1b40*/  FFMA.FTZ R64, R64, R147.reuse, R144.reuse ;  /* 0x0000009340407223 */ /* 0x180fe20000010090 */
[C---:B-----5:R-:W-:Y:S01]  /*1b50*/  LOP3.LUT P2, RZ, R134.reuse, 0xff, RZ, 0xc0, !PT ;  /* 0x000000ff86ff7812 */ /* 0x060fe2000784c0ff */
[-C--:B------:R-:W-:Y:S01]  /*1b60*/  FFMA.FTZ R157, R157, R147.reuse, R144 ;  /* 0x000000939d9d7223 */ /* 0x080fe20000010090 */
[----:B------:R-:W-:Y:S01]  /*1b70*/  LOP3.LUT P3, RZ, R134, 0xff00, RZ, 0xc0, !PT ;  /* 0x0000ff0086ff7812 */ /* 0x000fe2000786c0ff */
[----:B------:R-:W-:Y:S01]  /*1b80*/  FADD.FTZ R64, R69, -R64 ;  /* 0x8000004045407221 */ /* 0x000fe20000010000 */
[----:B------:R-:W-:Y:S01]  /*1b90*/  UMOV UR4, UR5 ;  /* 0x0000000500047c82 */ /* 0x000fe20008000000 */
[----:B------:R-:W-:Y:S02]  /*1ba0*/  HFMA2 R69, -RZ, RZ, 0, 0 ;  /* 0x00000000ff457431 */ /* 0x000fe400000001ff */
[----:B------:R-:W-:Y:S01]  /*1bb0*/  FADD.FTZ R68, R68, -R157 ;  /* 0x8000009d44447221 */ /* 0x000fe20000010000 */
[----:B------:R-:W-:Y:S01]  /*1bc0*/  FMUL.FTZ R52, R137, R64 ;  /* 0x0000004089347220 */ /* 0x000fe20000410000 */
[----:B------:R-:W-:Y:S01]  /*1bd0*/  MOV R64, RZ ;  /* 0x000000ff00407202 */ /* 0x000fe20000000f00 */
[-CC-:B------:R-:W-:Y:S01]  /*1be0*/  FFMA.FTZ R58, R155, R147.reuse, R144.reuse ;  /* 0x000000939b3a7223 */ /* 0x180fe20000010090 */
[-C--:B------:R-:W-:Y:S01]  /*1bf0*/  FFMA.FTZ R148, R153, R147.reuse, R144 ;  /* 0x0000009399947223 */ /* 0x080fe20000010090 */
[----:B------:R-:W-:Y:S01]  /*1c00*/  FMUL.FTZ R53, R52, R136 ;  /* 0x0000008834357220 */ /* 0x000fe20000410000 */
[----:B------:R-:W-:Y:S01]  /*1c10*/  MOV R153, RZ ;  /* 0x000000ff00997202 */ /* 0x000fe20000000f00 */
[----:B------:R-:W-:Y:S01]  /*1c20*/  FADD.FTZ R58, R71, -R58 ;  /* 0x8000003a473a7221 */ /* 0x000fe20000010000 */
[----:B------:R-:W-:Y:S01]  /*1c30*/  @P2 SHF.L.U32 R54, R60, 0x10, RZ ;  /* 0x000000103c362819 */ /* 0x000fe200000006ff */
[----:B------:R-:W-:Y:S01]  /*1c40*/  FMUL.FTZ R53, R53, UR4 ;  /* 0x0000000435357c20 */ /* 0x000fe20008410000 */
[----:B------:R-:W-:Y:S01]  /*1c50*/  @P2 SHF.L.U32 R56, R28, 0x10, RZ ;  /* 0x000000101c382819 */ /* 0x000fe200000006ff */
[----:B------:R-:W-:Y:S01]  /*1c60*/  HFMA2 R71, -RZ, RZ, 0, 0 ;  /* 0x00000000ff477431 */ /* 0x000fe200000001ff */
[----:B------:R-:W-:Y:S01]  /*1c70*/  @P3 PRMT R60, R60, 0x7632, R60 ;  /* 0x000076323c3c3816 */ /* 0x000fe2000000003c */
[C---:B------:R-:W-:Y:S01]  /*1c80*/  @P2 FMUL.FTZ R69, R53.reuse, R54 ;  /* 0x0000003635452220 */ /* 0x040fe20000410000 */
[C---:B------:R-:W-:Y:S01]  /*1c90*/  LOP3.LUT P6, RZ, R134.reuse, 0xff000000, RZ, 0xc0, !PT ;  /* 0xff00000086ff7812 */ /* 0x040fe200078cc0ff */
[----:B------:R-:W-:Y:S01]  /*1ca0*/  @P2 FMUL.FTZ R64, R53, R56 ;  /* 0x0000003835402220 */ /* 0x000fe20000410000 */
[----:B------:R-:W-:Y:S01]  /*1cb0*/  FMUL.FTZ R53, R137, R68 ;  /* 0x0000004489357220 */ /* 0x000fe20000410000 */
[----:B------:R-:W-:Y:S01]  /*1cc0*/  LOP3.LUT P2, RZ, R134, 0xff0000, RZ, 0xc0, !PT ;  /* 0x00ff000086ff7812 */ /* 0x000fe2000784c0ff */
[----:B------:R-:W-:Y:S01]  /*1cd0*/  HFMA2 R68, -RZ, RZ, 0, 0 ;  /* 0x00000000ff447431 */ /* 0x000fe200000001ff */
[----:B------:R-:W-:Y:S01]  /*1ce0*/  @P3 SHF.L.U32 R60, R60, 0x10, RZ ;  /* 0x000000103c3c3819 */ /* 0x000fe200000006ff */
[----:B------:R-:W-:Y:S01]  /*1cf0*/  FMUL.FTZ R54, R53, R136 ;  /* 0x0000008835367220 */ /* 0x000fe20000410000 */
[----:B------:R-:W-:Y:S01]  /*1d00*/  @P3 SHF.L.U32 R56, R116, 0x10, RZ ;  /* 0x0000001074383819 */ /* 0x000fe200000006ff */
[----:B------:R-:W-:Y:S01]  /*1d10*/  FADD.FTZ R148, R73, -R148 ;  /* 0x8000009449947221 */ /* 0x000fe20000010000 */
[-CC-:B------:R-:W-:Y:S01]  /*1d20*/  FFMA.FTZ R151, R151, R147.reuse, R144.reuse ;  /* 0x0000009397977223 */ /* 0x180fe20000010090 */
[----:B------:R-:W-:Y:S01]  /*1d30*/  FMUL.FTZ R55, R54, UR4 ;  /* 0x0000000436377c20 */ /* 0x000fe20008410000 */
[----:B------:R-:W-:Y:S01]  /*1d40*/  FMUL.FTZ R54, R137, R58 ;  /* 0x0000003a89367220 */ /* 0x000fe20000410000 */
[----:B------:R-:W-:Y:S01]  /*1d50*/  LOP3.LUT P5, RZ, R135, 0xff, RZ, 0xc0, !PT ;  /* 0x000000ff87ff7812 */ /* 0x000fe200078ac0ff */
[----:B------:R-:W-:Y:S01]  /*1d60*/  FADD.FTZ R146, R146, -R151 ;  /* 0x8000009792927221 */ /* 0x000fe20000010000 */
[C---:B------:R-:W-:Y:S01]  /*1d70*/  @P3 FMUL.FTZ R68, R55.reuse, R60 ;  /* 0x0000003c37443220 */ /* 0x040fe20000410000 */
[----:B------:R-:W-:Y:S01]  /*1d80*/  @P3 FMUL.FTZ R153, R55, R56 ;  /* 0x0000003837993220 */ /* 0x000fe20000410000 */
[----:B------:R-:W-:Y:S01]  /*1d90*/  FMUL.FTZ R55, R54, R136 ;  /* 0x0000008836377220 */ /* 0x000fe20000410000 */
[----:B------:R-:W-:Y:S01]  /*1da0*/  @P2 SHF.L.U32 R56, R61, 0x10, RZ ;  /* 0x000000103d382819 */ /* 0x000fe200000006ff */
[----:B------:R-:W-:Y:S01]  /*1db0*/  HFMA2 R73, -RZ, RZ, 0, 0 ;  /* 0x00000000ff497431 */ /* 0x000fe200000001ff */
[----:B------:R-:W-:Y:S01]  /*1dc0*/  @P2 SHF.L.U32 R58, R29, 0x10, RZ ;  /* 0x000000101d3a2819 */ /* 0x000fe200000006ff */
[----:B------:R-:W-:Y:S01]  /*1dd0*/  FMUL.FTZ R55, R55, UR4 ;  /* 0x0000000437377c20 */ /* 0x000fe20008410000 */
[----:B------:R-:W-:Y:S01]  /*1de0*/  MOV R60, RZ ;  /* 0x000000ff003c7202 */ /* 0x000fe20000000f00 */
[-CC-:B------:R-:W-:Y:S01]  /*1df0*/  FFMA.FTZ R59, R75, R147.reuse, R144.reuse ;  /* 0x000000934b3b7223 */ /* 0x180fe20000010090 */
[----:B------:R-:W-:Y:S01]  /*1e00*/  @P6 PRMT R57, R61, 0x7632, R57 ;  /* 0x000076323d396816 */ /* 0x000fe20000000039 */
[C---:B------:R-:W-:Y:S01]  /*1e10*/  @P2 FMUL.FTZ R71, R55.reuse, R56 ;  /* 0x0000003837472220 */ /* 0x040fe20000410000 */
[----:B------:R-:W-:Y:S01]  /*1e20*/  @P2 FMUL.FTZ R60, R55, R58 ;  /* 0x0000003a373c2220 */ /* 0x000fe20000410000 */
[----:B------:R-:W-:Y:S01]  /*1e30*/  FMUL.FTZ R55, R137, R148 ;  /* 0x0000009489377220 */ /* 0x000fe20000410000 */
[----:B------:R-:W-:Y:S01]  /*1e40*/  ISETP.GE.U32.AND P2, PT, R134, RZ, PT ;  /* 0x000000ff8600720c */ /* 0x000fe20003f46070 */
[----:B------:R-:W-:Y:S01]  /*1e50*/  HFMA2 R75, -RZ, RZ, 0, 0 ;  /* 0x00000000ff4b7431 */ /* 0x000fe200000001ff */
[----:B------:R-:W-:Y:S01]  /*1e60*/  @P6 SHF.L.U32 R58, R57, 0x10, RZ ;  /* 0x00000010393a6819 */ /* 0x000fe200000006ff */
[----:B------:R-:W-:Y:S01]  /*1e70*/  FMUL.FTZ R56, R55, R136 ;  /* 0x0000008837387220 */ /* 0x000fe20000410000 */
[----:B------:R-:W-:Y:S01]  /*1e80*/  @P6 SHF.L.U32 R134, R115, 0x10, RZ ;  /* 0x0000001073866819 */ /* 0x000fe200000006ff */
[----:B------:R-:W-:Y:S01]  /*1e90*/  FADD.FTZ R70, R70, -R59 ;  /* 0x8000003b46467221 */ /* 0x000fe20000010000 */
[----:B------:R-:W-:Y:S01]  /*1ea0*/  MOV R61, RZ ;  /* 0x000000ff003d7202 */ /* 0x000fe20000000f00 */
[----:B------:R-:W-:Y:S01]  /*1eb0*/  FMUL.FTZ R57, R56, UR4 ;  /* 0x0000000438397c20 */ /* 0x000fe20008410000 */
[----:B------:R-:W-:Y:S01]  /*1ec0*/  FMUL.FTZ R56, R137, R146 ;  /* 0x0000009289387220 */ /* 0x000fe20000410000 */
[----:B------:R-:W-:Y:S01]  /*1ed0*/  LOP3.LUT P4, RZ, R135, 0xff00, RZ, 0xc0, !PT ;  /* 0x0000ff0087ff7812 */ /* 0x000fe2000788c0ff */
[----:B------:R-:W-:Y:S01]  /*1ee0*/  FFMA.FTZ R149, R149, R147, R144 ;  /* 0x0000009395957223 */ /* 0x000fe20000010090 */
[C---:B------:R-:W-:Y:S01]  /*1ef0*/  @P6 FMUL.FTZ R73, R57.reuse, R58 ;  /* 0x0000003a39496220 */ /* 0x040fe20000410000 */
[----:B------:R-:W-:Y:S01]  /*1f00*/  @P6 FMUL.FTZ R61, R57, R134 ;  /* 0x00000086393d6220 */ /* 0x000fe20000410000 */
[----:B------:R-:W-:Y:S01]  /*1f10*/  FMUL.FTZ R57, R56, R136 ;  /* 0x0000008838397220 */ /* 0x000fe20000410000 */
[----:B------:R-:W-:Y:S01]  /*1f20*/  @P5 SHF.L.U32 R58, R62, 0x10, RZ ;  /* 0x000000103e3a5819 */ /* 0x000fe200000006ff */
[----:B------:R-:W-:Y:S01]  /*1f30*/  FADD.FTZ R148, R66, -R149 ;  /* 0x8000009542947221 */ /* 0x000fe20000010000 */
[----:B------:R-:W-:Y:S01]  /*1f40*/  @P5 SHF.L.U32 R134, R30, 0x10, RZ ;  /* 0x000000101e865819 */ /* 0x000fe200000006ff */
[----:B------:R-:W-:Y:S01]  /*1f50*/  FMUL.FTZ R57, R57, UR4 ;  /* 0x0000000439397c20 */ /* 0x000fe20008410000 */
[----:B------:R-:W-:-:S02]  /*1f60*/  MOV R146, RZ ;  /* 0x000000ff00927202 */ /* 0x000fc40000000f00 */
[----:B------:R-:W-:Y:S01]  /*1f70*/  LOP3.LUT P3, RZ, R135, 0xff0000, RZ, 0xc0, !PT ;  /* 0x00ff000087ff7812 */ /* 0x000fe2000786c0ff */
[C---:B------:R-:W-:Y:S01]  /*1f80*/  @P5 FMUL.FTZ R75, R57.reuse, R58 ;  /* 0x0000003a394b5220 */ /* 0x040fe20000410000 */
[----:B------:R-:W-:Y:S01]  /*1f90*/  @P5 FMUL.FTZ R146, R57, R134 ;  /* 0x0000008639925220 */ /* 0x000fe20000410000 */
[----:B------:R-:W-:Y:S01]  /*1fa0*/  FMUL.FTZ R57, R137, R70 ;  /* 0x0000004689397220 */ /* 0x000fe20000410000 */
[----:B------:R-:W-:Y:S01]  /*1fb0*/  @P4 PRMT R62, R62, 0x7632, R62 ;  /* 0x000076323e3e4816 */ /* 0x000fe2000000003e */
[----:B------:R-:W-:Y:S01]  /*1fc0*/  HFMA2 R70, -RZ, RZ, 0, 0 ;  /* 0x00000000ff467431 */ /* 0x000fe200000001ff */
[----:B------:R-:W-:Y:S01]  /*1fd0*/  @P4 SHF.L.U32 R66, R114, 0x10, RZ ;  /* 0x0000001072424819 */ /* 0x000fe200000006ff */
[----:B------:R-:W-:Y:S01]  /*1fe0*/  FMUL.FTZ R58, R57, R136 ;  /* 0x00000088393a7220 */ /* 0x000fe20000410000 */
[----:B------:R-:W-:Y:S01]  /*1ff0*/  @P4 SHF.L.U32 R62, R62, 0x10, RZ ;  /* 0x000000103e3e4819 */ /* 0x000fe200000006ff */
[----:B------:R-:W-:Y:S01]  /*2000*/  FFMA.FTZ R134, R67, R147, R144 ;  /* 0x0000009343867223 */ /* 0x000fe20000010090 */
[----:B------:R-:W-:Y:S01]  /*2010*/  MOV R67, RZ ;  /* 0x000000ff00437202 */ /* 0x000fe20000000f00 */
[----:B------:R-:W-:Y:S01]  /*2020*/  FMUL.FTZ R59, R58, UR4 ;  /* 0x000000043a3b7c20 */ /* 0x000fe20008410000 */
[----:B------:R-:W-:Y:S01]  /*2030*/  FMUL.FTZ R58, R137, R148 ;  /* 0x00000094893a7220 */ /* 0x000fe20000410000 */
[----:B------:R-:W-:Y:S01]  /*2040*/  ISETP.GE.U32.AND.EX P2, PT, R135, 0x1000000, PT, P2 ;  /* 0x010000008700780c */ /* 0x000fe20003f46120 */
[----:B------:R-:W-:Y:S01]  /*2050*/  FADD.FTZ R134, R65, -R134 ;  /* 0x8000008641867221 */ /* 0x000fe20000010000 */
[C---:B------:R-:W-:Y:S01]  /*2060*/  @P4 FMUL.FTZ R70, R59.reuse, R62 ;  /* 0x0000003e3b464220 */ /* 0x040fe20000410000 */
[----:B------:R-:W-:Y:S01]  /*2070*/  @P4 FMUL.FTZ R67, R59, R66 ;  /* 0x000000423b434220 */ /* 0x000fe20000410000 */
[----:B------:R-:W-:Y:S01]  /*2080*/  FMUL.FTZ R59, R58, R136 ;  /* 0x000000883a3b7220 */ /* 0x000fe20000410000 */
[----:B------:R-:W-:Y:S01]  /*2090*/  HFMA2 R135, -RZ, RZ, 0, 0 ;  /* 0x00000000ff877431 */ /* 0x000fe200000001ff */
[----:B------:R-:W-:Y:S01]  /*20a0*/  @P3 SHF.L.U32 R149, R63, 0x10, RZ ;  /* 0x000000103f953819 */ /* 0x000fe200000006ff */
[----:B------:R-:W-:Y:S01]  /*20b0*/  HFMA2 R66, -RZ, RZ, 0, 0 ;  /* 0x00000000ff427431 */ /* 0x000fe200000001ff */
[----:B------:R-:W-:Y:S01]  /*20c0*/  @P3 SHF.L.U32 R151, R31, 0x10, RZ ;  /* 0x000000101f973819 */ /* 0x000fe200000006ff */
[----:B------:R-:W-:Y:S01]  /*20d0*/  FMUL.FTZ R62, R59, UR4 ;  /* 0x000000043b3e7c20 */ /* 0x000fe20008410000 */
[----:B------:R-:W-:Y:S01]  /*20e0*/  FMUL.FTZ R59, R137, R134 ;  /* 0x00000086893b7220 */ /* 0x000fe20000410000 */
[----:B------:R-:W-:-:S02]  /*20f0*/  MOV R65, RZ ;  /* 0x000000ff00417202 */ /* 0x000fc40000000f00 */
[C---:B------:R-:W-:Y:S01]  /*2100*/  @P3 FMUL.FTZ R135, R62.reuse, R149 ;  /* 0x000000953e873220 */ /* 0x040fe20000410000 */
[----:B------:R-:W-:Y:S01]  /*2110*/  @P3 FMUL.FTZ R65, R62, R151 ;  /* 0x000000973e413220 */ /* 0x000fe20000410000 */
[----:B------:R-:W-:Y:S01]  /*2120*/  FMUL.FTZ R62, R59, R136 ;  /* 0x000000883b3e7220 */ /* 0x000fe20000410000 */
[----:B------:R-:W-:Y:S02]  /*2130*/  @P2 PRMT R63, R63, 0x7632, R63 ;  /* 0x000076323f3f2816 */ /* 0x000fe4000000003f */
[----:B------:R-:W-:Y:S01]  /*2140*/  @P2 SHF.L.U32 R149, R113, 0x10, RZ ;  /* 0x0000001071952819 */ /* 0x000fe200000006ff */
[----:B------:R-:W-:Y:S01]  /*2150*/  FMUL.FTZ R62, R62, UR4 ;  /* 0x000000043e3e7c20 */ /* 0x000fe20008410000 */
[----:B------:R-:W-:Y:S02]  /*2160*/  @P2 SHF.L.U32 R63, R63, 0x10, RZ ;  /* 0x000000103f3f2819 */ /* 0x000fe400000006ff */
[----:B------:R-:W-:Y:S01]  /*2170*/  MOV R134, RZ ;  /* 0x000000ff00867202 */ /* 0x000fe20000000f00 */
[C---:B------:R-:W-:Y:S01]  /*2180*/  @P2 FMUL.FTZ R66, R62.reuse, R149 ;  /* 0x000000953e422220 */ /* 0x040fe20000410000 */
[----:B------:R-:W-:Y:S01]  /*2190*/  F2FP.BF16.F32.PACK_AB R61, R61, R60 ;  /* 0x0000003c3d3d723e */ /* 0x000fe200000010ff */
[----:B------:R-:W-:Y:S01]  /*21a0*/  @P2 FMUL.FTZ R134, R62, R63 ;  /* 0x0000003f3e862220 */ /* 0x000fe20000410000 */
[----:B------:R-:W-:-:S02]  /*21b0*/  F2FP.BF16.F32.PACK_AB R62, R67, R146 ;  /* 0x00000092433e723e */ /* 0x000fc400000010ff */
[----:B------:R-:W-:Y:S02]  /*21c0*/  F2FP.BF16.F32.PACK_AB R60, R153, R64 ;  /* 0x00000040993c723e */ /* 0x000fe400000010ff */
[----:B------:R-:W-:-:S07]  /*21d0*/  F2FP.BF16.F32.PACK_AB R63, R66, R65 ;  /* 0x00000041423f723e */ /* 0x000fce00000010ff */
.L_x_3568:
[----:B------:R-:W0:Y:S08]  /*21e0*/  @P1 LDC.64 R64, c[0x0][0x478] ;  /* 0x00011e00ff401b82 */ /* 0x000e300000000a00 */
[----:B------:R-:W1:Y:S01]  /*21f0*/  LDC.64 R148, c[0x0][0x468] ;  /* 0x00011a00ff947b82 */ /* 0x000e620000000a00 */
[----:B0-----:R-:W-:-:S04]  /*2200*/  @P1 IMAD.WIDE.U32 R150, R138, 0x20, R64 ;  /* 0x000000208a961825 */ /* 0x001fc800078e0040 */
[----:B------:R-:W-:Y:S01]  /*2210*/  IMAD.WIDE.U32 R64, R131, 0x10, R158 ;  /* 0x0000001083407825 */ /* 0x000fe200078e009e */
[----:B------:R0:W-:Y:S03]  /*2220*/  @P1 STG.E.128 desc[UR6][R150.64], R52 ;  /* 0x0000003496001986 */ /* 0x0001e6000c101d06 */
[----:B-1----:R-:W-:Y:S01]  /*2230*/  IMAD.WIDE.U32 R152, R138, 0x10, R148 ;  /* 0x000000108a987825 */ /* 0x002fe200078e0094 */
[----:B------:R0:W-:Y:S04]  /*2240*/  @P1 STG.E.128 desc[UR6][R150.64+0x10], R56 ;  /* 0x0000103896001986 */ /* 0x0001e8000c101d06 */
[----:B------:R0:W-:Y:S04]  /*2250*/  STG.E.128 desc[UR6][R152.64], R60 ;  /* 0x0000003c98007986 */ /* 0x0001e8000c101d06 */
[----:B------:R-:W5:Y:S01]  /*2260*/  LDG.E.128 R64, desc[UR6][R64.64] ;  /* 0x0000000640407981 */ /* 0x000f62000c1e1d00 */
[----:B------:R-:W-:Y:S05]  /*2270*/  @!P1 BRA `(.L_x_3569) ;  /* 0x00000004009c9947 */ /* 0x000fea0003800000 */
[-CC-:B------:R-:W-:Y:S01]  /*2280*/  FFMA.FTZ R72, R72, R147.reuse, R144.reuse ;  /* 0x0000009348487223 */ /* 0x180fe20000010090 */
[C---:B------:R-:W-:Y:S01]  /*2290*/  LOP3.LUT P2, RZ, R132.reuse, 0xff, RZ, 0xc0, !PT ;  /* 0x000000ff84ff7812 */ /* 0x040fe2000784c0ff */
[-C--:B------:R-:W-:Y:S01]  /*22a0*/  FFMA.FTZ R77, R77, R147.reuse, R144 ;  /* 0x000000934d4d7223 */ /* 0x080fe20000010090 */
[----:B------:R-:W-:Y:S01]  /*22b0*/  LOP3.LUT P4, RZ, R132, 0xff00, RZ, 0xc0, !PT ;  /* 0x0000ff0084ff7812 */ /* 0x000fe2000788c0ff */
[----:B0-----:R-:W-:Y:S01]  /*22c0*/  FADD.FTZ R52, R83, -R72 ;  /* 0x8000004853347221 */ /* 0x001fe20000010000 */
[----:B------:R-:W-:Y:S01]  /*22d0*/  FFMA.FTZ R74, R74, R147, R144 ;  /* 0x000000934a4a7223 */ /* 0x000fe20000010090 */
[----:B------:R-:W-:Y:S01]  /*22e0*/  FADD.FTZ R80, R80, -R77 ;  /* 0x8000004d50507221 */ /* 0x000fe20000010000 */
[----:B------:R-:W-:Y:S01]  /*22f0*/  LOP3.LUT P3, RZ, R132, 0xff0000, RZ, 0xc0, !PT ;  /* 0x00ff000084ff7812 */ /* 0x000fe2000786c0ff */
[----:B------:R-:W-:Y:S01]  /*2300*/  FMUL.FTZ R52, R137, R52 ;  /* 0x0000003489347220 */ /* 0x000fe20000410000 */
[----:B------:R-:W-:Y:S01]  /*2310*/  FADD.FTZ R74, R139, -R74 ;  /* 0x8000004a8b4a7221 */ /* 0x000fe20000010000 */
[----:B------:R-:W-:Y:S01]  /*2320*/  FMUL.FTZ R53, R137, R80 ;  /* 0x0000005089357220 */ /* 0x000fe20000410000 */
[----:B------:R-:W-:-:S02]  /*2330*/  HFMA2 R77, -RZ, RZ, 0, 0 ;  /* 0x00000000ff4d7431 */ /* 0x000fc400000001ff */
[-C--:B------:R-:W-:Y:S01]  /*2340*/  FMUL.FTZ R54, R52, R136.reuse ;  /* 0x0000008834367220 */ /* 0x080fe20000410000 */
[----:B------:R-:W-:Y:S01]  /*2350*/  HFMA2 R72, -RZ, RZ, 0, 0 ;  /* 0x00000000ff487431 */ /* 0x000fe200000001ff */
[C---:B-----5:R-:W-:Y:S01]  /*2360*/  @P2 SHF.L.U32 R55, R64.reuse, 0x10, RZ ;  /* 0x0000001040372819 */ /* 0x060fe200000006ff */
[----:B------:R-:W-:Y:S01]  /*2370*/  FMUL.FTZ R57, R53, R136 ;  /* 0x0000008835397220 */ /* 0x000fe20000410000 */
[----:B------:R-:W-:Y:S01]  /*2380*/  @P4 PRMT R64, R64, 0x7632, R64 ;  /* 0x0000763240404816 */ /* 0x000fe20000000040 */
[----:B------:R-:W-:Y:S01]  /*2390*/  FMUL.FTZ R59, R54, UR4 ;  /* 0x00000004363b7c20 */ /* 0x000fe20008410000 */
[----:B------:R-:W-:Y:S01]  /*23a0*/  FMUL.FTZ R54, R137, R74 ;  /* 0x0000004a89367220 */ /* 0x000fe20000410000 */
[----:B------:R-:W-:Y:S01]  /*23b0*/  @P4 SHF.L.U32 R58, R120, 0x10, RZ ;  /* 0x00000010783a4819 */ /* 0x000fe200000006ff */
[----:B------:R-:W-:Y:S01]  /*23c0*/  FMUL.FTZ R57, R57, UR4 ;  /* 0x0000000439397c20 */ /* 0x000fe20008410000 */
[----:B------:R-:W-:Y:S01]  /*23d0*/  @P4 SHF.L.U32 R64, R64, 0x10, RZ ;  /* 0x0000001040404819 */ /* 0x000fe200000006ff */
[----:B------:R-:W-:Y:S01]  /*23e0*/  @P2 FMUL.FTZ R77, R59, R55 ;  /* 0x000000373b4d2220 */ /* 0x000fe20000410000 */
[----:B------:R-:W-:Y:S01]  /*23f0*/  FMUL.FTZ R55, R54, R136 ;  /* 0x0000008836377220 */ /* 0x000fe20000410000 */
[----:B------:R-:W-:Y:S01]  /*2400*/  CS2R R60, SRZ ;  /* 0x00000000003c7805 */ /* 0x000fe2000001ff00 */
[-CC-:B------:R-:W-:Y:S01]  /*2410*/  FFMA.FTZ R79, R79, R147.reuse, R144.reuse ;  /* 0x000000934f4f7223 */ /* 0x180fe20000010090 */
[----:B------:R-:W-:Y:S01]  /*2420*/  @P2 SHF.L.U32 R56, R32, 0x10, RZ ;  /* 0x0000001020382819 */ /* 0x000fe200000006ff */
[C---:B------:R-:W-:Y:S01]  /*2430*/  @P4 FMUL.FTZ R72, R57.reuse, R64 ;  /* 0x0000004039484220 */ /* 0x040fe20000410000 */
[----:B------:R-:W-:Y:S01]  /*2440*/  @P4 FMUL.FTZ R60, R57, R58 ;  /* 0x0000003a393c4220 */ /* 0x000fe20000410000 */
[----:B------:R-:W-:Y:S01]  /*2450*/  FMUL.FTZ R57, R55, UR4 ;  /* 0x0000000437397c20 */ /* 0x000fe20008410000 */
[----:B------:R-:W-:Y:S01]  /*2460*/  @P3 SHF.L.U32 R55, R33, 0x10, RZ ;  /* 0x0000001021373819 */ /* 0x000fe200000006ff */
[----:B------:R-:W-:Y:S01]  /*2470*/  FADD.FTZ R82, R82, -R79 ;  /* 0x8000004f52527221 */ /* 0x000fe20000010000 */
[----:B------:R-:W-:Y:S01]  /*2480*/  LOP3.LUT P6, RZ, R132, 0xff000000, RZ, 0xc0, !PT ;  /* 0xff00000084ff7812 */ /* 0x000fe200078cc0ff */
[--C-:B------:R-:W-:Y:S01]  /*2490*/  FFMA.FTZ R76, R76, R147, R144.reuse ;  /* 0x000000934c4c7223 */ /* 0x100fe20000010090 */
[----:B------:R-:W-:Y:S01]  /*24a0*/  MOV R63, RZ ;  /* 0x000000ff003f7202 */ /* 0x000fe20000000f00 */
[----:B------:R-:W-:Y:S01]  /*24b0*/  @P2 FMUL.FTZ R63, R59, R56 ;  /* 0x000000383b3f2220 */ /* 0x000fe20000410000 */
[----:B------:R-:W-:Y:S01]  /*24c0*/  @P3 SHF.L.U32 R56, R65, 0x10, RZ ;  /* 0x0000001041383819 */ /* 0x000fe200000006ff */
[----:B------:R-:W-:Y:S01]  /*24d0*/  @P3 FMUL.FTZ R61, R57, R55 ;  /* 0x00000037393d3220 */ /* 0x000fe20000410000 */
[----:B------:R-:W-:Y:S01]  /*24e0*/  FMUL.FTZ R55, R137, R82 ;  /* 0x0000005289377220 */ /* 0x000fe20000410000 */
[----:B------:R-:W-:Y:S01]  /*24f0*/  ISETP.GE.U32.AND P2, PT, R132, RZ, PT ;  /* 0x000000ff8400720c */ /* 0x000fe20003f46070 */
[-C--:B------:R-:W-:Y:S01]  /*2500*/  FFMA.FTZ R81, R81, R147.reuse, R144 ;  /* 0x0000009351517223 */ /* 0x080fe20000010090 */
[----:B------:R-:W-:Y:S01]  /*2510*/  MOV R79, RZ ;  /* 0x000000ff004f7202 */ /* 0x000fe20000000f00 */
[----:B------:R-:W-:Y:S01]  /*2520*/  @P3 FMUL.FTZ R79, R57, R56 ;  /* 0x00000038394f3220 */ /* 0x000fe20000410000 */
[----:B------:R-:W-:Y:S01]  /*2530*/  LOP3.LUT P4, RZ, R133, 0xff00, RZ, 0xc0, !PT ;  /* 0x0000ff0085ff7812 */ /* 0x000fe2000788c0ff */
[----:B------:R-:W-:Y:S01]  /*2540*/  FMUL.FTZ R56, R55, R136 ;  /* 0x0000008837387220 */ /* 0x000fe20000410000 */
[----:B------:R-:W-:Y:S01]  /*2550*/  LOP3.LUT P5, RZ, R133, 0xff, RZ, 0xc0, !PT ;  /* 0x000000ff85ff7812 */ /* 0x000fe200078ac0ff */
[----:B------:R-:W-:Y:S01]  /*2560*/  FADD.FTZ R76, R141, -R76 ;  /* 0x8000004c8d4c7221 */ /* 0x000fe20000010000 */
[C---:B------:R-:W-:Y:S01]  /*2570*/  LOP3.LUT P3, RZ, R133.reuse, 0xff0000, RZ, 0xc0, !PT ;  /* 0x00ff000085ff7812 */ /* 0x040fe2000786c0ff */
[----:B------:R-:W-:Y:S01]  /*2580*/  FADD.FTZ R140, R140, -R81 ;  /* 0x800000518c8c7221 */ /* 0x000fe20000010000 */
[----:B------:R-:W-:Y:S01]  /*2590*/  ISETP.GE.U32.AND.EX P2, PT, R133, 0x1000000, PT, P2 ;  /* 0x010000008500780c */ /* 0x000fe20003f46120 */
[----:B------:R-:W-:Y:S01]  /*25a0*/  FMUL.FTZ R81, R56, UR4 ;  /* 0x0000000438517c20 */ /* 0x000fe20008410000 */
[----:B------:R-:W-:Y:S01]  /*25b0*/  @P6 PRMT R65, R65, 0x7632, R65 ;  /* 0x0000763241416816 */ /* 0x000fe20000000041 */
[----:B------:R-:W-:Y:S01]  /*25c0*/  FMUL.FTZ R56, R137, R76 ;  /* 0x0000004c89387220 */ /* 0x000fe20000410000 */
[-CC-:B------:R-:W-:Y:S01]  /*25d0*/  FFMA.FTZ R78, R78, R147.reuse, R144.reuse ;  /* 0x000000934e4e7223 */ /* 0x180fe20000010090 */
[----:B------:R-:W-:Y:S01]  /*25e0*/  HFMA2 R74, -RZ, RZ, 0, 0 ;  /* 0x00000000ff4a7431 */ /* 0x000fe200000001ff */
[----:B------:R-:W-:Y:S01]  /*25f0*/  @P6 SHF.L.U32 R65, R65, 0x10, RZ ;  /* 0x0000001041416819 */ /* 0x000fe200000006ff */
[----:B------:R-:W-:Y:S01]  /*2600*/  FMUL.FTZ R57, R137, R140 ;  /* 0x0000008c89397220 */ /* 0x000fe20000410000 */
[-C--:B------:R-:W-:Y:S01]  /*2610*/  FMUL.FTZ R59, R56, R136.reuse ;  /* 0x00000088383b7220 */ /* 0x080fe20000410000 */
[----:B------:R-:W-:Y:S01]  /*2620*/  FFMA.FTZ R145, R145, R147, R144 ;  /* 0x0000009391917223 */ /* 0x000fe20000010090 */
[----:B------:R-:W-:Y:S01]  /*2630*/  FADD.FTZ R82, R143, -R78 ;  /* 0x8000004e8f527221 */ /* 0x000fe20000010000 */
[C---:B------:R-:W-:Y:S01]  /*2640*/  @P4 PRMT R80, R66.reuse, 0x7632, R80 ;  /* 0x0000763242504816 */ /* 0x040fe20000000050 */
[----:B------:R-:W-:Y:S01]  /*2650*/  FMUL.FTZ R78, R57, R136 ;  /* 0x00000088394e7220 */ /* 0x000fe20000410000 */
[----:B------:R-:W-:Y:S01]  /*2660*/  @P6 SHF.L.U32 R58, R119, 0x10, RZ ;  /* 0x00000010773a6819 */ /* 0x000fe200000006ff */
[----:B------:R-:W-:Y:S01]  /*2670*/  @P6 FMUL.FTZ R74, R81, R65 ;  /* 0x00000041514a6220 */ /* 0x000fe20000410000 */
[----:B------:R-:W-:Y:S01]  /*2680*/  @P5 SHF.L.U32 R62, R66, 0x10, RZ ;  /* 0x00000010423e5819 */ /* 0x000fe200000006ff */
[----:B------:R-:W-:Y:S01]  /*2690*/  FMUL.FTZ R59, R59, UR4 ;  /* 0x000000043b3b7c20 */ /* 0x000fe20008410000 */
[----:B------:R-:W-:Y:S01]  /*26a0*/  @P5 SHF.L.U32 R76, R34, 0x10, RZ ;  /* 0x00000010224c5819 */ /* 0x000fe200000006ff */
[----:B------:R-:W-:Y:S01]  /*26b0*/  FADD.FTZ R142, R142, -R145 ;  /* 0x800000918e8e7221 */ /* 0x000fe20000010000 */
[----:B------:R-:W-:-:S02]  /*26c0*/  @P3 SHF.L.U32 R83, R67, 0x10, RZ ;  /* 0x0000001043533819 */ /* 0x000fc400000006ff */
[----:B------:R-:W-:Y:S02]  /*26d0*/  CS2R R64, SRZ ;  /* 0x0000000000407805 */ /* 0x000fe4000001ff00 */
[----:B------:R-:W-:Y:S02]  /*26e0*/  @P2 PRMT R133, R67, 0x7632, R133 ;  /* 0x0000763243852816 */ /* 0x000fe40000000085 */
[----:B------:R-:W-:Y:S02]  /*26f0*/  CS2R R66, SRZ ;  /* 0x0000000000427805 */ /* 0x000fe4000001ff00 */
[----:B------:R-:W-:Y:S01]  /*2700*/  @P4 SHF.L.U32 R80, R80, 0x10, RZ ;  /* 0x0000001050504819 */ /* 0x000fe200000006ff */
[----:B------:R-:W-:Y:S01]  /*2710*/  FMUL.FTZ R139, R78, UR4 ;  /* 0x000000044e8b7c20 */ /* 0x000fe20008410000 */
[----:B------:R-:W-:Y:S01]  /*2720*/  @P6 FMUL.FTZ R64, R81, R58 ;  /* 0x0000003a51406220 */ /* 0x000fe20000410000 */
[C---:B------:R-:W-:Y:S01]  /*2730*/  @P5 FMUL.FTZ R67, R59.reuse, R62 ;  /* 0x0000003e3b435220 */ /* 0x040fe20000410000 */
[----:B------:R-:W-:Y:S01]  /*2740*/  @P5 FMUL.FTZ R65, R59, R76 ;  /* 0x0000004c3b415220 */ /* 0x000fe20000410000 */
[C---:B------:R-:W-:Y:S01]  /*2750*/  FMUL.FTZ R58, R137.reuse, R82 ;  /* 0x00000052893a7220 */ /* 0x040fe20000410000 */
[----:B------:R-:W-:Y:S01]  /*2760*/  FMUL.FTZ R59, R137, R142 ;  /* 0x0000008e893b7220 */ /* 0x000fe20000410000 */
[----:B------:R-:W-:Y:S01]  /*2770*/  @P4 FMUL.FTZ R66, R139, R80 ;  /* 0x000000508b424220 */ /* 0x000fe20000410000 */
[----:B------:R-:W-:Y:S01]  /*2780*/  @P4 SHF.L.U32 R78, R118, 0x10, RZ ;  /* 0x00000010764e4819 */ /* 0x000fe200000006ff */
[-C--:B------:R-:W-:Y:S01]  /*2790*/  FMUL.FTZ R80, R58, R136.reuse ;  /* 0x000000883a507220 */ /* 0x080fe20000410000 */
[----:B------:R-:W-:Y:S01]  /*27a0*/  FMUL.FTZ R136, R59, R136 ;  /* 0x000000883b887220 */ /* 0x000fe20000410000 */
[----:B------:R-:W-:Y:S01]  /*27b0*/  @P3 SHF.L.U32 R132, R35, 0x10, RZ ;  /* 0x0000001023843819 */ /* 0x000fe200000006ff */
[----:B------:R-:W-:Y:S01]  /*27c0*/  HFMA2 R81, -RZ, RZ, 0, 0 ;  /* 0x00000000ff517431 */ /* 0x000fe200000001ff */
[----:B------:R-:W-:Y:S01]  /*27d0*/  @P2 SHF.L.U32 R138, R117, 0x10, RZ ;  /* 0x00000010758a2819 */ /* 0x000fe200000006ff */
[----:B------:R-:W-:Y:S01]  /*27e0*/  FMUL.FTZ R80, R80, UR4 ;  /* 0x0000000450507c20 */ /* 0x000fe20008410000 */
[----:B------:R-:W-:Y:S01]  /*27f0*/  FMUL.FTZ R136, R136, UR4 ;  /* 0x0000000488887c20 */ /* 0x000fe20008410000 */
[----:B------:R-:W-:Y:S01]  /*2800*/  MOV R62, RZ ;  /* 0x000000ff003e7202 */ /* 0x000fe20000000f00 */
[----:B------:R-:W-:Y:S01]  /*2810*/  HFMA2 R76, -RZ, RZ, 0, 0 ;  /* 0x00000000ff4c7431 */ /* 0x000fe200000001ff */
[----:B------:R-:W-:Y:S01]  /*2820*/  MOV R82, RZ ;  /* 0x000000ff00527202 */ /* 0x000fe20000000f00 */
[----:B------:R-:W-:Y:S01]  /*2830*/  @P4 FMUL.FTZ R62, R139, R78 ;  /* 0x0000004e8b3e4220 */ /* 0x000fe20000410000 */
[----:B------:R-:W-:Y:S01]  /*2840*/  MOV R137, RZ ;  /* 0x000000ff00897202 */ /* 0x000fe20000000f00 */
[----:B------:R-:W-:Y:S01]  /*2850*/  @P3 FMUL.FTZ R82, R80, R132 ;  /* 0x0000008450523220 */ /* 0x000fe20000410000 */
        /* <DEDUP_REMOVED lines=9> */
.L_x_3569:
[-CC-:B------:R-:W-:Y:S01]  /*28f0*/  FFMA.FTZ R72, R72, R147.reuse, R144.reuse ;  /* 0x0000009348487223 */ /* 0x180fe20000010090 */
[C---:B------:R-:W-:Y:S01]  /*2900*/  LOP3.LUT P2, RZ, R132.reuse, 0xff, RZ, 0xc0, !PT ;  /* 0x000000ff84ff7812 */ /* 0x040fe2000784c0ff */
[-C--:B0-----:R-:W-:Y:S01]  /*2910*/  FFMA.FTZ R63, R77, R147.reuse, R144 ;  /* 0x000000934d3f7223 */ /* 0x081fe20000010090 */
[----:B------:R-:W-:Y:S01]  /*2920*/  LOP3.LUT P3, RZ, R132, 0xff00, RZ, 0xc0, !PT ;  /* 0x0000ff0084ff7812 */ /* 0x000fe2000786c0ff */
[----:B------:R-:W-:Y:S01]  /*2930*/  FADD.FTZ R72, R83, -R72 ;  /* 0x8000004853487221 */ /* 0x000fe20000010000 */
[-C--:B------:R-:W-:Y:S01]  /*2940*/  FFMA.FTZ R62, R74, R147.reuse, R144 ;  /* 0x000000934a3e7223 */ /* 0x080fe20000010090 */
[----:B------:R-:W-:Y:S01]  /*2950*/  LOP3.LUT P4, RZ, R132, 0xff0000, RZ, 0xc0, !PT ;  /* 0x00ff000084ff7812 */ /* 0x000fe2000788c0ff */
[----:B------:R-:W-:Y:S01]  /*2960*/  FADD.FTZ R80, R80, -R63 ;  /* 0x8000003f50507221 */ /* 0x000fe20000010000 */
[----:B------:R-:W-:Y:S01]  /*2970*/  FMUL.FTZ R61, R137, R72 ;  /* 0x00000048893d7220 */ /* 0x000fe20000410000 */
[----:B------:R-:W-:Y:S01]  /*2980*/  FADD.FTZ R62, R139, -R62 ;  /* 0x8000003e8b3e7221 */ /* 0x000fe20000010000 */
[-CC-:B------:R-:W-:Y:S01]  /*2990*/  FFMA.FTZ R83, R79, R147.reuse, R144.reuse ;  /* 0x000000934f537223 */ /* 0x180fe20000010090 */
[-CC-:B------:R-:W-:Y:S01]  /*29a0*/  FFMA.FTZ R76, R76, R147.reuse, R144.reuse ;  /* 0x000000934c4c7223 */ /* 0x180fe20000010090 */
[-CC-:B------:R-:W-:Y:S01]  /*29b0*/  FFMA.FTZ R81, R81, R147.reuse, R144.reuse ;  /* 0x0000009351517223 */ /* 0x180fe20000010090 */
[-CC-:B------:R-:W-:Y:S01]  /*29c0*/  FFMA.FTZ R78, R78, R147.reuse, R144.reuse ;  /* 0x000000934e4e7223 */ /* 0x180fe20000010090 */
[----:B------:R-:W-:Y:S01]  /*29d0*/  FFMA.FTZ R145, R145, R147, R144 ;  /* 0x0000009391917223 */ /* 0x000fe20000010090 */
[----:B------:R-:W-:Y:S01]  /*29e0*/  FMUL.FTZ R60, R136, R61 ;  /* 0x0000003d883c7220 */ /* 0x000fe20000410000 */
[C---:B------:R-:W-:Y:S01]  /*29f0*/  FMUL.FTZ R147, R137.reuse, R80 ;  /* 0x0000005089937220 */ /* 0x040fe20000410000 */
[----:B------:R-:W-:Y:S01]  /*2a00*/  FMUL.FTZ R153, R137, R62 ;  /* 0x0000003e89997220 */ /* 0x000fe20000410000 */
[----:B------:R-:W-:Y:S01]  /*2a10*/  HFMA2 R77, -RZ, RZ, 0, 0 ;  /* 0x00000000ff4d7431 */ /* 0x000fe200000001ff */
[----:B-----5:R-:W-:Y:S01]  /*2a20*/  @P2 SHF.L.U32 R61, R64, 0x10, RZ ;  /* 0x00000010403d2819 */ /* 0x020fe200000006ff */
[----:B------:R-:W-:Y:S01]  /*2a30*/  FMUL.FTZ R74, R60, UR4 ;  /* 0x000000043c4a7c20 */ /* 0x000fe20008410000 */
[----:B------:R-:W-:Y:S01]  /*2a40*/  @P3 PRMT R138, R64, 0x7632, R138 ;  /* 0x00007632408a3816 */ /* 0x000fe2000000008a */
[----:B------:R-:W-:Y:S01]  /*2a50*/  FMUL.FTZ R62, R136, R147 ;  /* 0x00000093883e7220 */ /* 0x000fe20000410000 */
[----:B------:R-:W-:Y:S01]  /*2a60*/  @P2 SHF.L.U32 R139, R32, 0x10, RZ ;  /* 0x00000010208b2819 */ /* 0x000fe200000006ff */
[----:B------:R-:W-:Y:S01]  /*2a70*/  FMUL.FTZ R64, R136, R153 ;  /* 0x0000009988407220 */ /* 0x000fe20000410000 */
[----:B------:R-:W-:Y:S01]  /*2a80*/  HFMA2 R72, -RZ, RZ, 0, 0 ;  /* 0x00000000ff487431 */ /* 0x000fe200000001ff */
[----:B------:R-:W-:Y:S01]  /*2a90*/  MOV R63, RZ ;  /* 0x000000ff003f7202 */ /* 0x000fe20000000f00 */
[-C--:B------:R-:W-:Y:S01]  /*2aa0*/  @P2 FMUL.FTZ R77, R61, R74.reuse ;  /* 0x0000004a3d4d2220 */ /* 0x080fe20000410000 */
[----:B------:R-:W-:Y:S01]  /*2ab0*/  @P3 SHF.L.U32 R151, R120, 0x10, RZ ;  /* 0x0000001078973819 */ /* 0x000fe200000006ff */
[----:B------:R-:W-:Y:S01]  /*2ac0*/  FMUL.FTZ R62, R62, UR4 ;  /* 0x000000043e3e7c20 */ /* 0x000fe20008410000 */
[----:B------:R-:W-:Y:S01]  /*2ad0*/  @P3 SHF.L.U32 R147, R138, 0x10, RZ ;  /* 0x000000108a933819 */ /* 0x000fe200000006ff */
[----:B------:R-:W-:Y:S01]  /*2ae0*/  @P2 FMUL.FTZ R63, R139, R74 ;  /* 0x0000004a8b3f2220 */ /* 0x000fe20000410000 */
[----:B------:R-:W-:Y:S01]  /*2af0*/  @P4 SHF.L.U32 R155, R65, 0x10, RZ ;  /* 0x00000010419b4819 */ /* 0x000fe200000006ff */
[----:B------:R-:W-:Y:S01]  /*2b00*/  FMUL.FTZ R64, R64, UR4 ;  /* 0x0000000440407c20 */ /* 0x000fe20008410000 */
[----:B------:R-:W-:-:S02]  /*2b10*/  @P4 SHF.L.U32 R153, R33, 0x10, RZ ;  /* 0x0000001021994819 */ /* 0x000fc400000006ff */
[----:B------:R-:W-:Y:S02]  /*2b20*/  CS2R R60, SRZ ;  /* 0x00000000003c7805 */ /* 0x000fe4000001ff00 */
[C---:B------:R-:W-:Y:S01]  /*2b30*/  ISETP.GE.U32.AND P2, PT, R132.reuse, RZ, PT ;  /* 0x000000ff8400720c */ /* 0x040fe20003f46070 */
[-C--:B------:R-:W-:Y:S01]  /*2b40*/  @P3 FMUL.FTZ R72, R147, R62.reuse ;  /* 0x0000003e93483220 */ /* 0x080fe20000410000 */
[----:B------:R-:W-:Y:S01]  /*2b50*/  LOP3.LUT P6, RZ, R132, 0xff000000, RZ, 0xc0, !PT ;  /* 0xff00000084ff7812 */ /* 0x000fe200078cc0ff */
[----:B------:R-:W-:Y:S01]  /*2b60*/  @P3 FMUL.FTZ R60, R151, R62 ;  /* 0x0000003e973c3220 */ /* 0x000fe20000410000 */
[----:B------:R-:W-:Y:S01]  /*2b70*/  MOV R79, RZ ;  /* 0x000000ff004f7202 */ /* 0x000fe20000000f00 */
[-C--:B------:R-:W-:Y:S01]  /*2b80*/  @P4 FMUL.FTZ R79, R155, R64.reuse ;  /* 0x000000409b4f4220 */ /* 0x080fe20000410000 */
[----:B------:R-:W-:Y:S01]  /*2b90*/  @P4 FMUL.FTZ R61, R153, R64 ;  /* 0x00000040993d4220 */ /* 0x000fe20000410000 */
[C---:B------:R-:W-:Y:S01]  /*2ba0*/  LOP3.LUT P3, RZ, R133.reuse, 0xff0000, RZ, 0xc0, !PT ;  /* 0x00ff000085ff7812 */ /* 0x040fe2000786c0ff */
[----:B------:R-:W-:Y:S01]  /*2bb0*/  FADD.FTZ R82, R82, -R83 ;  /* 0x8000005352527221 */ /* 0x000fe20000010000 */
[----:B------:R-:W-:Y:S01]  /*2bc0*/  ISETP.GE.U32.AND.EX P2, PT, R133, 0x1000000, PT, P2 ;  /* 0x010000008500780c */ /* 0x000fe20003f46120 */
[----:B------:R-:W-:Y:S01]  /*2bd0*/  FADD.FTZ R76, R141, -R76 ;  /* 0x8000004c8d4c7221 */ /* 0x000fe20000010000 */
[C---:B------:R-:W-:Y:S01]  /*2be0*/  LOP3.LUT P4, RZ, R133.reuse, 0xff00, RZ, 0xc0, !PT ;  /* 0x0000ff0085ff7812 */ /* 0x040fe2000788c0ff */
[----:B------:R-:W-:Y:S01]  /*2bf0*/  FADD.FTZ R140, R140, -R81 ;  /* 0x800000518c8c7221 */ /* 0x000fe20000010000 */
[----:B------:R-:W-:Y:S01]  /*2c00*/  LOP3.LUT P5, RZ, R133, 0xff, RZ, 0xc0, !PT ;  /* 0x000000ff85ff7812 */ /* 0x000fe200078ac0ff */
[----:B------:R-:W-:Y:S01]  /*2c10*/  FADD.FTZ R78, R143, -R78 ;  /* 0x8000004e8f4e7221 */ /* 0x000fe20000010000 */
[----:B------:R-:W-:Y:S01]  /*2c20*/  FADD.FTZ R142, R142, -R145 ;  /* 0x800000918e8e7221 */ /* 0x000fe20000010000 */
[----:B------:R-:W-:Y:S01]  /*2c30*/  FMUL.FTZ R81, R137, R82 ;  /* 0x0000005289517220 */ /* 0x000fe20000410000 */
[----:B------:R-:W-:Y:S01]  /*2c40*/  @P6 PRMT R65, R65, 0x7632, R65 ;  /* 0x0000763241416816 */ /* 0x000fe20000000041 */
[C---:B------:R-:W-:Y:S01]  /*2c50*/  FMUL.FTZ R83, R137.reuse, R76 ;  /* 0x0000004c89537220 */ /* 0x040fe20000410000 */
[C---:B------:R-:W-:Y:S01]  /*2c60*/  FMUL.FTZ R133, R137.reuse, R140 ;  /* 0x0000008c89857220 */ /* 0x040fe20000410000 */
[C---:B------:R-:W-:Y:S01]  /*2c70*/  FMUL.FTZ R139, R137.reuse, R78 ;  /* 0x0000004e898b7220 */ /* 0x040fe20000410000 */
[----:B------:R-:W-:Y:S01]  /*2c80*/  FMUL.FTZ R141, R137, R142 ;  /* 0x0000008e898d7220 */ /* 0x000fe20000410000 */
[C---:B------:R-:W-:Y:S01]  /*2c90*/  FMUL.FTZ R62, R136.reuse, R81 ;  /* 0x00000051883e7220 */ /* 0x040fe20000410000 */
[C---:B------:R-:W-:Y:S01]  /*2ca0*/  @P3 SHF.L.U32 R137, R67.reuse, 0x10, RZ ;  /* 0x0000001043893819 */ /* 0x040fe200000006ff */
[----:B------:R-:W-:Y:S01]  /*2cb0*/  HFMA2 R74, -RZ, RZ, 0, 0 ;  /* 0x00000000ff4a7431 */ /* 0x000fe200000001ff */
[----:B------:R-:W-:Y:S01]  /*2cc0*/  @P2 PRMT R140, R67, 0x7632, R140 ;  /* 0x00007632438c2816 */ /* 0x000fe2000000008c */
[----:B------:R-:W-:Y:S01]  /*2cd0*/  FMUL.FTZ R76, R136, R133 ;  /* 0x00000085884c7220 */ /* 0x000fe20000410000 */
[----:B------:R-:W-:Y:S01]  /*2ce0*/  @P4 PRMT R82, R66, 0x7632, R82 ;  /* 0x0000763242524816 */ /* 0x000fe20000000052 */
[----:B------:R-:W-:Y:S01]  /*2cf0*/  FMUL.FTZ R80, R62, UR4 ;  /* 0x000000043e507c20 */ /* 0x000fe20008410000 */
[----:B------:R-:W-:Y:S01]  /*2d00*/  @P6 SHF.L.U32 R67, R65, 0x10, RZ ;  /* 0x0000001041436819 */ /* 0x000fe200000006ff */
[C---:B------:R-:W-:Y:S01]  /*2d10*/  FMUL.FTZ R65, R136.reuse, R83 ;  /* 0x0000005388417220 */ /* 0x040fe20000410000 */
[C---:B------:R-:W-:Y:S01]  /*2d20*/  FMUL.FTZ R78, R136.reuse, R139 ;  /* 0x0000008b884e7220 */ /* 0x040fe20000410000 */
[----:B------:R-:W-:Y:S01]  /*2d30*/  FMUL.FTZ R136, R136, R141 ;  /* 0x0000008d88887220 */ /* 0x000fe20000410000 */
[----:B------:R-:W-:Y:S01]  /*2d40*/  HFMA2 R62, -RZ, RZ, 0, 0 ;  /* 0x00000000ff3e7431 */ /* 0x000fe200000001ff */
[----:B------:R-:W-:Y:S01]  /*2d50*/  @P6 SHF.L.U32 R81, R119, 0x10, RZ ;  /* 0x0000001077516819 */ /* 0x000fe200000006ff */
[----:B------:R-:W-:Y:S01]  /*2d60*/  FMUL.FTZ R65, R65, UR4 ;  /* 0x0000000441417c20 */ /* 0x000fe20008410000 */
[----:B------:R-:W-:Y:S01]  /*2d70*/  @P5 SHF.L.U32 R132, R66, 0x10, RZ ;  /* 0x0000001042845819 */ /* 0x000fe200000006ff */
[----:B------:R-:W-:Y:S01]  /*2d80*/  @P6 FMUL.FTZ R74, R67, R80 ;  /* 0x00000050434a6220 */ /* 0x000fe20000410000 */
[----:B------:R-:W-:-:S02]  /*2d90*/  @P5 SHF.L.U32 R138, R34, 0x10, RZ ;  /* 0x00000010228a5819 */ /* 0x000fc400000006ff */
[----:B------:R-:W-:Y:S02]  /*2da0*/  CS2R R66, SRZ ;  /* 0x0000000000427805 */ /* 0x000fe4000001ff00 */
[----:B------:R-:W-:Y:S01]  /*2db0*/  @P4 SHF.L.U32 R83, R82, 0x10, RZ ;  /* 0x0000001052534819 */ /* 0x000fe200000006ff */
[----:B------:R-:W-:Y:S01]  /*2dc0*/  FMUL.FTZ R82, R76, UR4 ;  /* 0x000000044c527c20 */ /* 0x000fe20008410000 */
[----:B------:R-:W-:Y:S01]  /*2dd0*/  @P4 SHF.L.U32 R133, R118, 0x10, RZ ;  /* 0x0000001076854819 */ /* 0x000fe200000006ff */
[----:B------:R-:W-:Y:S01]  /*2de0*/  FMUL.FTZ R78, R78, UR4 ;  /* 0x000000044e4e7c20 */ /* 0x000fe20008410000 */
[----:B------:R-:W-:Y:S01]  /*2df0*/  @P3 SHF.L.U32 R139, R35, 0x10, RZ ;  /* 0x00000010238b3819 */ /* 0x000fe200000006ff */
[----:B------:R-:W-:Y:S01]  /*2e00*/  FMUL.FTZ R136, R136, UR4 ;  /* 0x0000000488887c20 */ /* 0x000fe20008410000 */
[----:B------:R-:W-:Y:S01]  /*2e10*/  @P2 SHF.L.U32 R143, R117, 0x10, RZ ;  /* 0x00000010758f2819 */ /* 0x000fe200000006ff */
[-C--:B------:R-:W-:Y:S01]  /*2e20*/  @P5 FMUL.FTZ R67, R132, R65.reuse ;  /* 0x0000004184435220 */ /* 0x080fe20000410000 */
[----:B------:R-:W-:Y:S01]  /*2e30*/  MOV R64, RZ ;  /* 0x000000ff00407202 */ /* 0x000fe20000000f00 */
[----:B------:R-:W-:Y:S01]  /*2e40*/  @P6 FMUL.FTZ R64, R81, R80 ;  /* 0x0000005051406220 */ /* 0x000fe20000410000 */
[----:B------:R-:W-:Y:S01]  /*2e50*/  @P5 FMUL.FTZ R62, R138, R65 ;  /* 0x000000418a3e5220 */ /* 0x000fe20000410000 */
[----:B------:R-:W-:Y:S01]  /*2e60*/  @P4 FMUL.FTZ R66, R83, R82 ;  /* 0x0000005253424220 */ /* 0x000fe20000410000 */
[----:B------:R-:W-:-:S02]  /*2e70*/  CS2R R80, SRZ ;  /* 0x0000000000507805 */ /* 0x000fc4000001ff00 */
[----:B------:R-:W-:Y:S01]  /*2e80*/  MOV R65, RZ ;  /* 0x000000ff00417202 */ /* 0x000fe20000000f00 */
[----:B------:R-:W-:Y:S01]  /*2e90*/  HFMA2 R76, -RZ, RZ, 0, 0 ;  /* 0x00000000ff4c7431 */ /* 0x000fe200000001ff */
[----:B------:R-:W-:Y:S01]  /*2ea0*/  MOV R83, RZ ;  /* 0x000000ff00537202 */ /* 0x000fe20000000f00 */
[----:B------:R-:W-:Y:S01]  /*2eb0*/  @P4 FMUL.FTZ R65, R133, R82 ;  /* 0x0000005285414220 */ /* 0x000fe20000410000 */
[----:B------:R-:W-:Y:S01]  /*2ec0*/  @P2 SHF.L.U32 R141, R140, 0x10, RZ ;  /* 0x000000108c8d2819 */ /* 0x000fe200000006ff */
[----:B------:R-:W-:Y:S01]  /*2ed0*/  @P3 FMUL.FTZ R80, R139, R78 ;  /* 0x0000004e8b503220 */ /* 0x000fe20000410000 */
[----:B------:R-:W-:Y:S01]  /*2ee0*/  @P2 FMUL.FTZ R83, R143, R136 ;  /* 0x000000888f532220 */ /* 0x000fe20000410000 */
[----:B------:R-:W-:Y:S01]  /*2ef0*/  F2FP.BF16.F32.PACK_AB R60, R60, R63 ;  /* 0x0000003f3c3c723e */ /* 0x000fe200000010ff */
[----:B------:R-:W-:Y:S01]  /*2f00*/  @P3 FMUL.FTZ R81, R137, R78 ;  /* 0x0000004e89513220 */ /* 0x000fe20000410000 */
[----:B------:R-:W-:Y:S01]  /*2f10*/  @P2 FMUL.FTZ R76, R141, R136 ;  /* 0x000000888d4c2220 */ /* 0x000fe20000410000 */
[----:B------:R-:W-:-:S02]  /*2f20*/  F2FP.BF16.F32.PACK_AB R62, R65, R62 ;  /* 0x0000003e413e723e */ /* 0x000fc400000010ff */
[----:B------:R-:W-:Y:S02]  /*2f30*/  F2FP.BF16.F32.PACK_AB R61, R64, R61 ;  /* 0x0000003d403d723e */ /* 0x000fe400000010ff */
[----:B------:R-:W-:-:S07]  /*2f40*/  F2FP.BF16.F32.PACK_AB R63, R83, R80 ;  /* 0x00000050533f723e */ /* 0x000fce00000010ff */
.L_x_3570:
[----:B------:R-:W0:Y:S01]  /*2f50*/  @P1 LDC.64 R64, c[0x0][0x478] ;  /* 0x00011e00ff401b82 */ /* 0x000e220000000a00 */
[----:B------:R-:W-:-:S04]  /*2f60*/  IMAD.WIDE.U32 R148, R131, 0x10, R148 ;  /* 0x0000001083947825 */ /* 0x000fc800078e0094 */
[----:B0-----:R-:W-:-:S05]  /*2f70*/  @P1 IMAD.WIDE.U32 R64, R131, 0x20, R64 ;  /* 0x0000002083401825 */ /* 0x001fca00078e0040 */
[----:B------:R1:W-:Y:S04]  /*2f80*/  @P1 STG.E.128 desc[UR6][R64.64], R52 ;  /* 0x0000003440001986 */ /* 0x0003e8000c101d06 */
[----:B------:R1:W-:Y:S04]  /*2f90*/  @P1 STG.E.128 desc[UR6][R64.64+0x10], R56 ;  /* 0x0000103840001986 */ /* 0x0003e8000c101d06 */
[----:B------:R1:W-:Y:S01]  /*2fa0*/  STG.E.128 desc[UR6][R148.64], R60 ;  /* 0x0000003c94007986 */ /* 0x0003e2000c101d06 */
[----:B------:R-:W-:Y:S05]  /*2fb0*/  BRA `(.L_x_3571) ;  /* 0x0000001800e87947 */ /* 0x000fea0003800000 */
.L_x_3566:
[----:B------:R-:W0:Y:S02]  /*2fc0*/  LDC.64 R158, c[0x0][0x390] ;  /* 0x0000e400ff9e7b82 */ /* 0x000e240000000a00 */
[----:B0-----:R-:W-:-:S06]  /*2fd0*/  IMAD.WIDE.U32 R60, R138, 0x10, R158 ;  /* 0x000000108a3c7825 */ /* 0x001fcc00078e009e */
[----:B------:R-:W5:Y:S01]  /*2fe0*/  LDG.E.128 R60, desc[UR6][R60.64] ;  /* 0x000000063c3c7981 */ /* 0x000f62000c1e1d00 */
[----:B------:R-:W-:-:S04]  /*2ff0*/  UISETP.NE.U32.AND UP0, UPT, UR16, URZ, UPT ;  /* 0x000000ff1000728c */ /* 0x000fc8000bf05070 */
[----:B------:R-:W-:-:S09]  /*3000*/  UISETP.NE.AND.EX UP0, UPT, UR17, URZ, UPT, UP0 ;  /* 0x000000ff1100728c */ /* 0x000fd2000bf05300 */
[----:B------:R-:W-:Y:S05]  /*3010*/  BRA.U UP0, `(.L_x_3572) ;  /* 0x0000000500ac7547 */ /* 0x000fea000b800000 */
[-CC-:B------:R-:W-:Y:S01]  /*3020*/  FFMA.FTZ R64, R64, R147.reuse, R144.reuse ;  /* 0x0000009340407223 */ /* 0x180fe20000010090 */
[C---:B-----5:R-:W-:Y:S01]  /*3030*/  LOP3.LUT P1, RZ, R134.reuse, 0xff, RZ, 0xc0, !PT ;  /* 0x000000ff86ff7812 */ /* 0x060fe2000782c0ff */
[----:B------:R-:W-:Y:S01]  /*3040*/  FFMA.FTZ R157, R157, R147, R144 ;  /* 0x000000939d9d7223 */ /* 0x000fe20000010090 */
[----:B------:R-:W-:Y:S01]  /*3050*/  UMOV UR4, UR5 ;  /* 0x0000000500047c82 */ /* 0x000fe20008000000 */
[----:B------:R-:W-:Y:S01]  /*3060*/  FADD.FTZ R69, R69, -R64 ;  /* 0x8000004045457221 */ /* 0x000fe20000010000 */
[----:B------:R-:W-:Y:S01]  /*3070*/  LOP3.LUT P2, RZ, R134, 0xff00, RZ, 0xc0, !PT ;  /* 0x0000ff0086ff7812 */ /* 0x000fe2000784c0ff */
[----:B------:R-:W-:Y:S01]  /*3080*/  FADD.FTZ R150, R68, -R157 ;  /* 0x8000009d44967221 */ /* 0x000fe20000010000 */
[----:B------:R-:W-:Y:S01]  /*3090*/  MOV R64, RZ ;  /* 0x000000ff00407202 */ /* 0x000fe20000000f00 */
[----:B------:R-:W-:Y:S01]  /*30a0*/  FFMA.FTZ R69, R137, R69, R36 ;  /* 0x0000004589457223 */ /* 0x000fe20000010024 */
[C---:B------:R-:W-:Y:S01]  /*30b0*/  LOP3.LUT P6, RZ, R134.reuse, 0xff0000, RZ, 0xc0, !PT ;  /* 0x00ff000086ff7812 */ /* 0x040fe200078cc0ff */
        /* <DEDUP_REMOVED lines=12> */
[----:B------:R-:W-:Y:S01]  /*3180*/  LOP3.LUT P3, RZ, R135, 0xff00, RZ, 0xc0, !PT ;  /* 0x0000ff0087ff7812 */ /* 0x000fe2000786c0ff */
[----:B------:R-:W-:Y:S01]  /*3190*/  @P1 FMUL.FTZ R69, R157, R68 ;  /* 0x000000449d451220 */ /* 0x000fe20000410000 */
[----:B------:R-:W-:Y:S01]  /*31a0*/  @P1 FMUL.FTZ R64, R148, R157 ;  /* 0x0000009d94401220 */ /* 0x000fe20000410000 */
[----:B------:R-:W-:Y:S01]  /*31b0*/  FFMA.FTZ R157, R137, R150, R37 ;  /* 0x00000096899d7223 */ /* 0x000fe20000010025 */
[----:B------:R-:W-:Y:S01]  /*31c0*/  HFMA2 R68, -RZ, RZ, 0, 0 ;  /* 0x00000000ff447431 */ /* 0x000fe200000001ff */
[----:B------:R-:W-:-:S02]  /*31d0*/  @P2 SHF.L.U32 R60, R60, 0x10, RZ ;  /* 0x000000103c3c2819 */ /* 0x000fc400000006ff */
[----:B------:R-:W-:Y:S01]  /*31e0*/  FMUL.FTZ R157, R157, R136 ;  /* 0x000000889d9d7220 */ /* 0x000fe20000410000 */
[----:B------:R-:W-:Y:S02]  /*31f0*/  ISETP.GE.U32.AND P1, PT, R134, RZ, PT ;  /* 0x000000ff8600720c */ /* 0x000fe40003f26070 */
[----:B------:R-:W-:Y:S01]  /*3200*/  MOV R146, RZ ;  /* 0x000000ff00927202 */ /* 0x000fe20000000f00 */
[----:B------:R-:W-:Y:S01]  /*3210*/  FMUL.FTZ R161, R157, UR4 ;  /* 0x000000049da17c20 */ /* 0x000fe20008410000 */
[----:B------:R-:W-:Y:S02]  /*3220*/  MOV R157, RZ ;  /* 0x000000ff009d7202 */ /* 0x000fe40000000f00 */
[----:B------:R-:W-:Y:S01]  /*3230*/  ISETP.GE.U32.AND.EX P1, PT, R135, 0x1000000, PT, P1 ;  /* 0x010000008700780c */ /* 0x000fe20003f26110 */
[----:B------:R-:W-:Y:S01]  /*3240*/  @P2 FMUL.FTZ R68, R161, R60 ;  /* 0x0000003ca1442220 */ /* 0x000fe20000410000 */
[----:B------:R-:W-:-:S05]  /*3250*/  @P2 SHF.L.U32 R60, R116, 0x10, RZ ;  /* 0x00000010743c2819 */ /* 0x000fca00000006ff */
[----:B------:R-:W-:Y:S01]  /*3260*/  @P2 FMUL.FTZ R157, R60, R161 ;  /* 0x000000a13c9d2220 */ /* 0x000fe20000410000 */
[-C--:B------:R-:W-:Y:S01]  /*3270*/  FFMA.FTZ R60, R155, R147.reuse, R144 ;  /* 0x000000939b3c7223 */ /* 0x080fe20000010090 */
[----:B------:R-:W-:Y:S02]  /*3280*/  LOP3.LUT P2, RZ, R135, 0xff0000, RZ, 0xc0, !PT ;  /* 0x00ff000087ff7812 */ /* 0x000fe4000784c0ff */
[----:B------:R-:W-:Y:S01]  /*3290*/  @P6 SHF.L.U32 R135, R29, 0x10, RZ ;  /* 0x000000101d876819 */ /* 0x000fe200000006ff */
[----:B------:R-:W-:Y:S01]  /*32a0*/  FADD.FTZ R71, R71, -R60 ;  /* 0x8000003c47477221 */ /* 0x000fe20000010000 */
[----:B------:R-:W-:-:S03]  /*32b0*/  FFMA.FTZ R60, R153, R147, R144 ;  /* 0x00000093993c7223 */ /* 0x000fc60000010090 */
[----:B------:R-:W-:Y:S01]  /*32c0*/  FFMA.FTZ R71, R137, R71, R38 ;  /* 0x0000004789477223 */ /* 0x000fe20000010026 */
[----:B------:R-:W-:Y:S01]  /*32d0*/  FADD.FTZ R148, R73, -R60 ;  /* 0x8000003c49947221 */ /* 0x000fe20000010000 */
[----:B------:R-:W-:Y:S02]  /*32e0*/  @P6 SHF.L.U32 R73, R61, 0x10, RZ ;  /* 0x000000103d496819 */ /* 0x000fe400000006ff */
[----:B------:R-:W-:Y:S01]  /*32f0*/  FMUL.FTZ R71, R71, R136 ;  /* 0x0000008847477220 */ /* 0x000fe20000410000 */
[----:B------:R-:W-:Y:S02]  /*3300*/  MOV R60, RZ ;  /* 0x000000ff003c7202 */ /* 0x000fe40000000f00 */
[----:B------:R-:W-:Y:S01]  /*3310*/  @P5 PRMT R61, R61, 0x7632, R61 ;  /* 0x000076323d3d5816 */ /* 0x000fe2000000003d */
[----:B------:R-:W-:Y:S01]  /*3320*/  FMUL.FTZ R134, R71, UR4 ;  /* 0x0000000447867c20 */ /* 0x000fe20008410000 */
[----:B------:R-:W-:Y:S02]  /*3330*/  HFMA2 R71, -RZ, RZ, 0, 0 ;  /* 0x00000000ff477431 */ /* 0x000fe400000001ff */
[----:B------:R-:W-:Y:S01]  /*3340*/  @P5 SHF.L.U32 R61, R61, 0x10, RZ ;  /* 0x000000103d3d5819 */ /* 0x000fe200000006ff */
[----:B------:R-:W-:Y:S01]  /*3350*/  @P6 FMUL.FTZ R60, R135, R134 ;  /* 0x00000086873c6220 */ /* 0x000fe20000410000 */
[----:B------:R-:W-:Y:S01]  /*3360*/  @P5 SHF.L.U32 R135, R115, 0x10, RZ ;  /* 0x0000001073875819 */ /* 0x000fe200000006ff */
[----:B------:R-:W-:Y:S01]  /*3370*/  @P6 FMUL.FTZ R71, R134, R73 ;  /* 0x0000004986476220 */ /* 0x000fe20000410000 */
[----:B------:R-:W-:Y:S01]  /*3380*/  FFMA.FTZ R73, R137, R148, R39 ;  /* 0x0000009489497223 */ /* 0x000fe20000010027 */
        /* <DEDUP_REMOVED lines=8> */
[----:B------:R-:W-:Y:S01]  /*3410*/  @P5 FMUL.FTZ R73, R134, R61 ;  /* 0x0000003d86495220 */ /* 0x000fe20000410000 */
[----:B------:R-:W-:Y:S01]  /*3420*/  MOV R61, RZ ;  /* 0x000000ff003d7202 */ /* 0x000fe20000000f00 */
[----:B------:R-:W-:Y:S01]  /*3430*/  @P5 FMUL.FTZ R61, R135, R134 ;  /* 0x00000086873d5220 */ /* 0x000fe20000410000 */
[----:B------:R-:W-:Y:S01]  /*3440*/  FFMA.FTZ R135, R137, R151, R40 ;  /* 0x0000009789877223 */ /* 0x000fe20000010028 */
[----:B------:R-:W-:-:S03]  /*3450*/  @P4 SHF.L.U32 R134, R30, 0x10, RZ ;  /* 0x000000101e864819 */ /* 0x000fc600000006ff */
[----:B------:R-:W-:Y:S01]  /*3460*/  FMUL.FTZ R135, R135, R136 ;  /* 0x0000008887877220 */ /* 0x000fe20000410000 */
[----:B------:R-:W-:Y:S02]  /*3470*/  F2FP.BF16.F32.PACK_AB R61, R61, R60 ;  /* 0x0000003c3d3d723e */ /* 0x000fe400000010ff */
[----:B------:R-:W-:Y:S01]  /*3480*/  F2FP.BF16.F32.PACK_AB R60, R157, R64 ;  /* 0x000000409d3c723e */ /* 0x000fe200000010ff */
[----:B------:R-:W-:-:S04]  /*3490*/  FMUL.FTZ R135, R135, UR4 ;  /* 0x0000000487877c20 */ /* 0x000fc80008410000 */
[----:B------:R-:W-:Y:S01]  /*34a0*/  @P4 FMUL.FTZ R75, R135, R70 ;  /* 0x00000046874b4220 */ /* 0x000fe20000410000 */
[----:B------:R-:W-:Y:S01]  /*34b0*/  @P4 FMUL.FTZ R146, R134, R135 ;  /* 0x0000008786924220 */ /* 0x000fe20000410000 */
[----:B------:R-:W-:Y:S01]  /*34c0*/  FFMA.FTZ R135, R137, R148, R41 ;  /* 0x0000009489877223 */ /* 0x000fe20000010029 */
[----:B------:R-:W-:Y:S02]  /*34d0*/  HFMA2 R70, -RZ, RZ, 0, 0 ;  /* 0x00000000ff467431 */ /* 0x000fe400000001ff */
[----:B------:R-:W-:Y:S01]  /*34e0*/  FFMA.FTZ R134, R67, R147, R144 ;  /* 0x0000009343867223 */ /* 0x000fe20000010090 */
[----:B------:R-:W-:-:S03]  /*34f0*/  FMUL.FTZ R135, R135, R136 ;  /* 0x0000008887877220 */ /* 0x000fc60000410000 */
[----:B------:R-:W-:Y:S01]  /*3500*/  FADD.FTZ R134, R65, -R134 ;  /* 0x8000008641867221 */ /* 0x000fe20000010000 */
[----:B------:R-:W-:Y:S01]  /*3510*/  MOV R65, RZ ;  /* 0x000000ff00417202 */ /* 0x000fe20000000f00 */
[----:B------:R-:W-:Y:S01]  /*3520*/  FMUL.FTZ R151, R135, UR4 ;  /* 0x0000000487977c20 */ /* 0x000fe20008410000 */
[----:B------:R-:W-:Y:S01]  /*3530*/  FADD.FTZ R135, R66, -R149 ;  /* 0x8000009542877221 */ /* 0x000fe20000010000 */
[----:B------:R-:W-:Y:S01]  /*3540*/  MOV R149, RZ ;  /* 0x000000ff00957202 */ /* 0x000fe20000000f00 */
[----:B------:R-:W-:Y:S01]  /*3550*/  FFMA.FTZ R67, R137, R134, R43 ;  /* 0x0000008689437223 */ /* 0x000fe2000001002b */
[----:B------:R-:W-:Y:S01]  /*3560*/  @P3 FMUL.FTZ R70, R151, R62 ;  /* 0x0000003e97463220 */ /* 0x000fe20000410000 */
[----:B------:R-:W-:Y:S01]  /*3570*/  @P3 SHF.L.U32 R62, R114, 0x10, RZ ;  /* 0x00000010723e3819 */ /* 0x000fe200000006ff */
[----:B------:R-:W-:Y:S01]  /*3580*/  FFMA.FTZ R135, R137, R135, R42 ;  /* 0x0000008789877223 */ /* 0x000fe2000001002a */
[----:B------:R-:W-:Y:S01]  /*3590*/  @P2 SHF.L.U32 R66, R63, 0x10, RZ ;  /* 0x000000103f422819 */ /* 0x000fe200000006ff */
[-C--:B------:R-:W-:Y:S01]  /*35a0*/  FMUL.FTZ R67, R67, R136.reuse ;  /* 0x0000008843437220 */ /* 0x080fe20000410000 */
[----:B------:R-:W-:Y:S01]  /*35b0*/  @P1 PRMT R63, R63, 0x7632, R63 ;  /* 0x000076323f3f1816 */ /* 0x000fe2000000003f */
[----:B------:R-:W-:Y:S01]  /*35c0*/  @P3 FMUL.FTZ R149, R62, R151 ;  /* 0x000000973e953220 */ /* 0x000fe20000410000 */
[----:B------:R-:W-:Y:S01]  /*35d0*/  FMUL.FTZ R62, R135, R136 ;  /* 0x00000088873e7220 */ /* 0x000fe20000410000 */
[----:B------:R-:W-:Y:S01]  /*35e0*/  HFMA2 R135, -RZ, RZ, 0, 0 ;  /* 0x00000000ff877431 */ /* 0x000fe200000001ff */
[----:B------:R-:W-:-:S02]  /*35f0*/  @P1 SHF.L.U32 R63, R63, 0x10, RZ ;  /* 0x000000103f3f1819 */ /* 0x000fc400000006ff */
[----:B------:R-:W-:Y:S01]  /*3600*/  FMUL.FTZ R151, R62, UR4 ;  /* 0x000000043e977c20 */ /* 0x000fe20008410000 */
[----:B------:R-:W-:Y:S02]  /*3610*/  @P2 SHF.L.U32 R62, R31, 0x10, RZ ;  /* 0x000000101f3e2819 */ /* 0x000fe400000006ff */
[----:B------:R-:W-:Y:S01]  /*3620*/  MOV R134, RZ ;  /* 0x000000ff00867202 */ /* 0x000fe20000000f00 */
[----:B------:R-:W-:Y:S01]  /*3630*/  @P2 FMUL.FTZ R135, R151, R66 ;  /* 0x0000004297872220 */ /* 0x000fe20000410000 */
[----:B------:R-:W-:Y:S02]  /*3640*/  HFMA2 R66, -RZ, RZ, 0, 0 ;  /* 0x00000000ff427431 */ /* 0x000fe400000001ff */
[----:B------:R-:W-:Y:S01]  /*3650*/  @P2 FMUL.FTZ R65, R62, R151 ;  /* 0x000000973e412220 */ /* 0x000fe20000410000 */
[----:B------:R-:W-:Y:S01]  /*3660*/  FMUL.FTZ R62, R67, UR4 ;  /* 0x00000004433e7c20 */ /* 0x000fe20008410000 */
[----:B------:R-:W-:-:S03]  /*3670*/  @P1 SHF.L.U32 R67, R113, 0x10, RZ ;  /* 0x0000001071431819 */ /* 0x000fc600000006ff */
[----:B------:R-:W-:Y:S02]  /*3680*/  @P1 FMUL.FTZ R134, R62, R63 ;  /* 0x0000003f3e861220 */ /* 0x000fe40000410000 */
[----:B------:R-:W-:Y:S01]  /*3690*/  @P1 FMUL.FTZ R66, R67, R62 ;  /* 0x0000003e43421220 */ /* 0x000fe20000410000 */
[----:B------:R-:W-:-:S04]  /*36a0*/  F2FP.BF16.F32.PACK_AB R62, R149, R146 ;  /* 0x00000092953e723e */ /* 0x000fc800000010ff */
[----:B------:R-:W-:Y:S01]  /*36b0*/  F2FP.BF16.F32.PACK_AB R63, R66, R65 ;  /* 0x00000041423f723e */ /* 0x000fe200000010ff */
[----:B------:R-:W-:Y:S06]  /*36c0*/  BRA `(.L_x_3573) ;  /* 0x0000000400a47947 */ /* 0x000fec0003800000 */
.L_x_3572:
        /* <DEDUP_REMOVED lines=8> */
[----:B------:R-:W-:Y:S01]  /*3750*/  FFMA.FTZ R52, R137, R64, R36 ;  /* 0x0000004089347223 */ /* 0x000fe20000010024 */
[----:B------:R-:W-:Y:S01]  /*3760*/  MOV R64, RZ ;  /* 0x000000ff00407202 */ /* 0x000fe20000000f00 */
[----:B------:R-:W-:Y:S01]  /*3770*/  FFMA.FTZ R58, R155, R147, R144 ;  /* 0x000000939b3a7223 */ /* 0x000fe20000010090 */
[----:B------:R-:W-:Y:S01]  /*3780*/  LOP3.LUT P6, RZ, R134, 0xff0000, RZ, 0xc0, !PT ;  /* 0x00ff000086ff7812 */ /* 0x000fe200078cc0ff */
[----:B------:R-:W-:Y:S01]  /*3790*/  FMUL.FTZ R53, R52, R136 ;  /* 0x0000008834357220 */ /* 0x000fe20000410000 */
[----:B------:R-:W-:Y:S01]  /*37a0*/  LOP3.LUT P5, RZ, R134, 0xff000000, RZ, 0xc0, !PT ;  /* 0xff00000086ff7812 */ /* 0x000fe200078ac0ff */
[----:B------:R-:W-:Y:S01]  /*37b0*/  FADD.FTZ R58, R71, -R58 ;  /* 0x8000003a473a7221 */ /* 0x000fe20000010000 */
[----:B------:R-:W-:Y:S01]  /*37c0*/  @P1 SHF.L.U32 R54, R60, 0x10, RZ ;  /* 0x000000103c361819 */ /* 0x000fe200000006ff */
[----:B------:R-:W-:Y:S01]  /*37d0*/  FMUL.FTZ R53, R53, UR4 ;  /* 0x0000000435357c20 */ /* 0x000fe20008410000 */
[----:B------:R-:W-:Y:S01]  /*37e0*/  @P1 SHF.L.U32 R56, R28, 0x10, RZ ;  /* 0x000000101c381819 */ /* 0x000fe200000006ff */
[----:B------:R-:W-:Y:S01]  /*37f0*/  HFMA2 R71, -RZ, RZ, 0, 0 ;  /* 0x00000000ff477431 */ /* 0x000fe200000001ff */
[----:B------:R-:W-:Y:S01]  /*3800*/  @P2 PRMT R60, R60, 0x7632, R60 ;  /* 0x000076323c3c2816 */ /* 0x000fe2000000003c */
[-C--:B------:R-:W-:Y:S01]  /*3810*/  @P1 FMUL.FTZ R69, R54, R53.reuse ;  /* 0x0000003536451220 */ /* 0x080fe20000410000 */
[----:B------:R-:W-:Y:S01]  /*3820*/  @P2 SHF.L.U32 R57, R116, 0x10, RZ ;  /* 0x0000001074392819 */ /* 0x000fe200000006ff */
[----:B------:R-:W-:Y:S01]  /*3830*/  @P1 FMUL.FTZ R64, R56, R53 ;  /* 0x0000003538401220 */ /* 0x000fe20000410000 */
[----:B------:R-:W-:Y:S01]  /*3840*/  FFMA.FTZ R53, R137, R68, R37 ;  /* 0x0000004489357223 */ /* 0x000fe20000010025 */
[----:B------:R-:W-:Y:S01]  /*3850*/  HFMA2 R68, -RZ, RZ, 0, 0 ;  /* 0x00000000ff447431 */ /* 0x000fe200000001ff */
[----:B------:R-:W-:Y:S01]  /*3860*/  @P2 SHF.L.U32 R55, R60, 0x10, RZ ;  /* 0x000000103c372819 */ /* 0x000fe200000006ff */
[-CC-:B------:R-:W-:Y:S01]  /*3870*/  FFMA.FTZ R56, R153, R147.reuse, R144.reuse ;  /* 0x0000009399387223 */ /* 0x180fe20000010090 */
[----:B------:R-:W-:Y:S01]  /*3880*/  FMUL.FTZ R54, R53, R136 ;  /* 0x0000008835367220 */ /* 0x000fe20000410000 */
[----:B------:R-:W-:Y:S01]  /*3890*/  MOV R153, RZ ;  /* 0x000000ff00997202 */ /* 0x000fe20000000f00 */
[-C--:B------:R-:W-:Y:S01]  /*38a0*/  FFMA.FTZ R151, R151, R147.reuse, R144 ;  /* 0x0000009397977223 */ /* 0x080fe20000010090 */
[----:B------:R-:W-:Y:S01]  /*38b0*/  FADD.FTZ R60, R73, -R56 ;  /* 0x80000038493c7221 */ /* 0x000fe20000010000 */
[----:B------:R-:W-:Y:S01]  /*38c0*/  FMUL.FTZ R54, R54, UR4 ;  /* 0x0000000436367c20 */ /* 0x000fe20008410000 */
[----:B------:R-:W-:Y:S01]  /*38d0*/  @P6 SHF.L.U32 R56, R61, 0x10, RZ ;  /* 0x000000103d386819 */ /* 0x000fe200000006ff */
[----:B------:R-:W-:Y:S01]  /*38e0*/  FADD.FTZ R151, R146, -R151 ;  /* 0x8000009792977221 */ /* 0x000fe20000010000 */
[----:B------:R-:W-:Y:S01]  /*38f0*/  LOP3.LUT P4, RZ, R135, 0xff, RZ, 0xc0, !PT ;  /* 0x000000ff87ff7812 */ /* 0x000fe2000788c0ff */
[-C--:B------:R-:W-:Y:S01]  /*3900*/  @P2 FMUL.FTZ R68, R55, R54.reuse ;  /* 0x0000003637442220 */ /* 0x080fe20000410000 */
[----:B------:R-:W-:Y:S01]  /*3910*/  @P2 FMUL.FTZ R153, R57, R54 ;  /* 0x0000003639992220 */ /* 0x000fe20000410000 */
[----:B------:R-:W-:Y:S01]  /*3920*/  FFMA.FTZ R54, R137, R58, R38 ;  /* 0x0000003a89367223 */ /* 0x000fe20000010026 */
[----:B------:R-:W-:Y:S01]  /*3930*/  @P5 PRMT R58, R61, 0x7632, R58 ;  /* 0x000076323d3a5816 */ /* 0x000fe2000000003a */
[----:B------:R-:W-:Y:S01]  /*3940*/  FFMA.FTZ R149, R149, R147, R144 ;  /* 0x0000009395957223 */ /* 0x000fe20000010090 */
[----:B------:R-:W-:Y:S01]  /*3950*/  ISETP.GE.U32.AND P1, PT, R134, RZ, PT ;  /* 0x000000ff8600720c */ /* 0x000fe20003f26070 */
[----:B------:R-:W-:Y:S01]  /*3960*/  FMUL.FTZ R55, R54, R136 ;  /* 0x0000008836377220 */ /* 0x000fe20000410000 */
[----:B------:R-:W-:Y:S01]  /*3970*/  @P6 SHF.L.U32 R134, R29, 0x10, RZ ;  /* 0x000000101d866819 */ /* 0x000fe200000006ff */
[----:B------:R-:W-:Y:S01]  /*3980*/  FADD.FTZ R149, R66, -R149 ;  /* 0x8000009542957221 */ /* 0x000fe20000010000 */
[----:B------:R-:W-:Y:S01]  /*3990*/  @P5 SHF.L.U32 R59, R58, 0x10, RZ ;  /* 0x000000103a3b5819 */ /* 0x000fe200000006ff */
[----:B------:R-:W-:Y:S01]  /*39a0*/  FMUL.FTZ R57, R55, UR4 ;  /* 0x0000000437397c20 */ /* 0x000fe20008410000 */
[----:B------:R-:W-:Y:S01]  /*39b0*/  FFMA.FTZ R55, R137, R60, R39 ;  /* 0x0000003c89377223 */ /* 0x000fe20000010027 */
[----:B------:R-:W-:-:S02]  /*39c0*/  LOP3.LUT P3, RZ, R135, 0xff00, RZ, 0xc0, !PT ;  /* 0x0000ff0087ff7812 */ /* 0x000fc4000786c0ff */
[----:B------:R-:W-:Y:S01]  /*39d0*/  CS2R R60, SRZ ;  /* 0x00000000003c7805 */ /* 0x000fe2000001ff00 */
[-C--:B------:R-:W-:Y:S01]  /*39e0*/  @P6 FMUL.FTZ R71, R56, R57.reuse ;  /* 0x0000003938476220 */ /* 0x080fe20000410000 */
[----:B------:R-:W-:Y:S01]  /*39f0*/  FMUL.FTZ R56, R55, R136 ;  /* 0x0000008837387220 */ /* 0x000fe20000410000 */
[C---:B------:R-:W-:Y:S01]  /*3a00*/  LOP3.LUT P2, RZ, R135.reuse, 0xff0000, RZ, 0xc0, !PT ;  /* 0x00ff000087ff7812 */ /* 0x040fe2000784c0ff */
[----:B------:R-:W-:Y:S01]  /*3a10*/  @P6 FMUL.FTZ R60, R134, R57 ;  /* 0x00000039863c6220 */ /* 0x000fe20000410000 */
[----:B------:R-:W-:Y:S01]  /*3a20*/  ISETP.GE.U32.AND.EX P1, PT, R135, 0x1000000, PT, P1 ;  /* 0x010000008700780c */ /* 0x000fe20003f26110 */
[----:B------:R-:W-:Y:S01]  /*3a30*/  FMUL.FTZ R58, R56, UR4 ;  /* 0x00000004383a7c20 */ /* 0x000fe20008410000 */
[----:B------:R-:W-:Y:S01]  /*3a40*/  FFMA.FTZ R56, R137, R151, R40 ;  /* 0x0000009789387223 */ /* 0x000fe20000010028 */
[----:B------:R-:W-:Y:S02]  /*3a50*/  @P5 SHF.L.U32 R135, R115, 0x10, RZ ;  /* 0x0000001073875819 */ /* 0x000fe400000006ff */
[----:B------:R-:W-:Y:S01]  /*3a60*/  MOV R73, RZ ;  /* 0x000000ff00497202 */ /* 0x000fe20000000f00 */
[----:B------:R-:W-:Y:S01]  /*3a70*/  @P5 FMUL.FTZ R73, R59, R58 ;  /* 0x0000003a3b495220 */ /* 0x000fe20000410000 */
[----:B------:R-:W-:Y:S01]  /*3a80*/  FMUL.FTZ R57, R56, R136 ;  /* 0x0000008838397220 */ /* 0x000fe20000410000 */
[----:B------:R-:W-:Y:S01]  /*3a90*/  FFMA.FTZ R59, R75, R147, R144 ;  /* 0x000000934b3b7223 */ /* 0x000fe20000010090 */
[----:B------:R-:W-:Y:S01]  /*3aa0*/  @P5 FMUL.FTZ R61, R135, R58 ;  /* 0x0000003a873d5220 */ /* 0x000fe20000410000 */
[----:B------:R-:W-:Y:S01]  /*3ab0*/  HFMA2 R75, -RZ, RZ, 0, 0 ;  /* 0x00000000ff4b7431 */ /* 0x000fe200000001ff */
[----:B------:R-:W-:Y:S01]  /*3ac0*/  @P4 SHF.L.U32 R58, R62, 0x10, RZ ;  /* 0x000000103e3a4819 */ /* 0x000fe200000006ff */
[----:B------:R-:W-:Y:S01]  /*3ad0*/  FMUL.FTZ R57, R57, UR4 ;  /* 0x0000000439397c20 */ /* 0x000fe20008410000 */
[----:B------:R-:W-:Y:S01]  /*3ae0*/  @P4 SHF.L.U32 R134, R30, 0x10, RZ ;  /* 0x000000101e864819 */ /* 0x000fe200000006ff */
[----:B------:R-:W-:Y:S01]  /*3af0*/  FADD.FTZ R70, R70, -R59 ;  /* 0x8000003b46467221 */ /* 0x000fe20000010000 */
[----:B------:R-:W-:Y:S01]  /*3b00*/  MOV R146, RZ ;  /* 0x000000ff00927202 */ /* 0x000fe20000000f00 */
[-C--:B------:R-:W-:Y:S01]  /*3b10*/  @P4 FMUL.FTZ R75, R58, R57.reuse ;  /* 0x000000393a4b4220 */ /* 0x080fe20000410000 */
[----:B------:R-:W-:Y:S01]  /*3b20*/  @P3 PRMT R62, R62, 0x7632, R62 ;  /* 0x000076323e3e3816 */ /* 0x000fe2000000003e */
[----:B------:R-:W-:Y:S01]  /*3b30*/  @P4 FMUL.FTZ R146, R134, R57 ;  /* 0x0000003986924220 */ /* 0x000fe20000410000 */
[----:B------:R-:W-:Y:S01]  /*3b40*/  FFMA.FTZ R57, R137, R70, R41 ;  /* 0x0000004689397223 */ /* 0x000fe20000010029 */
[----:B------:R-:W-:Y:S01]  /*3b50*/  HFMA2 R70, -RZ, RZ, 0, 0 ;  /* 0x00000000ff467431 */ /* 0x000fe200000001ff */
[----:B------:R-:W-:Y:S01]  /*3b60*/  @P3 SHF.L.U32 R66, R114, 0x10, RZ ;  /* 0x0000001072423819 */ /* 0x000fe200000006ff */
[----:B------:R-:W-:Y:S01]  /*3b70*/  FFMA.FTZ R134, R67, R147, R144 ;  /* 0x0000009343867223 */ /* 0x000fe20000010090 */
[-C--:B------:R-:W-:Y:S01]  /*3b80*/  FMUL.FTZ R58, R57, R136.reuse ;  /* 0x00000088393a7220 */ /* 0x080fe20000410000 */
[----:B------:R-:W-:Y:S01]  /*3b90*/  @P3 SHF.L.U32 R62, R62, 0x10, RZ ;  /* 0x000000103e3e3819 */ /* 0x000fe200000006ff */
[----:B------:R-:W-:Y:S01]  /*3ba0*/  HFMA2 R135, -RZ, RZ, 0, 0 ;  /* 0x00000000ff877431 */ /* 0x000fe200000001ff */
[----:B------:R-:W-:Y:S01]  /*3bb0*/  MOV R67, RZ ;  /* 0x000000ff00437202 */ /* 0x000fe20000000f00 */
[----:B------:R-:W-:Y:S01]  /*3bc0*/  FMUL.FTZ R59, R58, UR4 ;  /* 0x000000043a3b7c20 */ /* 0x000fe20008410000 */
[----:B------:R-:W-:Y:S01]  /*3bd0*/  FFMA.FTZ R58, R137, R149, R42 ;  /* 0x00000095893a7223 */ /* 0x000fe2000001002a */
[----:B------:R-:W-:Y:S01]  /*3be0*/  FADD.FTZ R134, R65, -R134 ;  /* 0x8000008641867221 */ /* 0x000fe20000010000 */
[----:B------:R-:W-:Y:S01]  /*3bf0*/  @P2 SHF.L.U32 R149, R63, 0x10, RZ ;  /* 0x000000103f952819 */ /* 0x000fe200000006ff */
[-C--:B------:R-:W-:Y:S01]  /*3c00*/  @P3 FMUL.FTZ R70, R62, R59.reuse ;  /* 0x0000003b3e463220 */ /* 0x080fe20000410000 */
[----:B------:R-:W-:Y:S01]  /*3c10*/  @P3 FMUL.FTZ R67, R66, R59 ;  /* 0x0000003b42433220 */ /* 0x000fe20000410000 */
[----:B------:R-:W-:Y:S01]  /*3c20*/  FMUL.FTZ R59, R58, R136 ;  /* 0x000000883a3b7220 */ /* 0x000fe20000410000 */
[----:B------:R-:W-:Y:S01]  /*3c30*/  @P2 SHF.L.U32 R151, R31, 0x10, RZ ;  /* 0x000000101f972819 */ /* 0x000fe200000006ff */
[----:B------:R-:W-:Y:S01]  /*3c40*/  HFMA2 R66, -RZ, RZ, 0, 0 ;  /* 0x00000000ff427431 */ /* 0x000fe200000001ff */
[----:B------:R-:W-:Y:S01]  /*3c50*/  MOV R65, RZ ;  /* 0x000000ff00417202 */ /* 0x000fe20000000f00 */
[----:B------:R-:W-:Y:S01]  /*3c60*/  FMUL.FTZ R62, R59, UR4 ;  /* 0x000000043b3e7c20 */ /* 0x000fe20008410000 */
[----:B------:R-:W-:Y:S01]  /*3c70*/  FFMA.FTZ R59, R137, R134, R43 ;  /* 0x00000086893b7223 */ /* 0x000fe2000001002b */
[----:B------:R-:W-:-:S02]  /*3c80*/  @P1 PRMT R63, R63, 0x7632, R63 ;  /* 0x000076323f3f1816 */ /* 0x000fc4000000003f */
[-C--:B------:R-:W-:Y:S01]  /*3c90*/  @P2 FMUL.FTZ R135, R149, R62.reuse ;  /* 0x0000003e95872220 */ /* 0x080fe20000410000 */
[----:B------:R-:W-:Y:S01]  /*3ca0*/  @P2 FMUL.FTZ R65, R151, R62 ;  /* 0x0000003e97412220 */ /* 0x000fe20000410000 */
[----:B------:R-:W-:Y:S01]  /*3cb0*/  FMUL.FTZ R62, R59, R136 ;  /* 0x000000883b3e7220 */ /* 0x000fe20000410000 */
[----:B------:R-:W-:Y:S02]  /*3cc0*/  @P1 SHF.L.U32 R149, R113, 0x10, RZ ;  /* 0x0000001071951819 */ /* 0x000fe400000006ff */
[----:B------:R-:W-:Y:S01]  /*3cd0*/  @P1 SHF.L.U32 R63, R63, 0x10, RZ ;  /* 0x000000103f3f1819 */ /* 0x000fe200000006ff */
[----:B------:R-:W-:Y:S01]  /*3ce0*/  FMUL.FTZ R62, R62, UR4 ;  /* 0x000000043e3e7c20 */ /* 0x000fe20008410000 */
[----:B------:R-:W-:Y:S02]  /*3cf0*/  MOV R134, RZ ;  /* 0x000000ff00867202 */ /* 0x000fe40000000f00 */
[----:B------:R-:W-:Y:S01]  /*3d00*/  F2FP.BF16.F32.PACK_AB R61, R61, R60 ;  /* 0x0000003c3d3d723e */ /* 0x000fe200000010ff */
[-C--:B------:R-:W-:Y:S01]  /*3d10*/  @P1 FMUL.FTZ R66, R149, R62.reuse ;  /* 0x0000003e95421220 */ /* 0x080fe20000410000 */
[----:B------:R-:W-:Y:S01]  /*3d20*/  @P1 FMUL.FTZ R134, R63, R62 ;  /* 0x0000003e3f861220 */ /* 0x000fe20000410000 */
[----:B------:R-:W-:-:S02]  /*3d30*/  F2FP.BF16.F32.PACK_AB R62, R67, R146 ;  /* 0x00000092433e723e */ /* 0x000fc400000010ff */
[----:B------:R-:W-:Y:S02]  /*3d40*/  F2FP.BF16.F32.PACK_AB R60, R153, R64 ;  /* 0x00000040993c723e */ /* 0x000fe400000010ff */
[----:B------:R-:W-:-:S07]  /*3d50*/  F2FP.BF16.F32.PACK_AB R63, R66, R65 ;  /* 0x00000041423f723e */ /* 0x000fce00000010ff */
.L_x_3573:
        /* <DEDUP_REMOVED lines=13> */
[----:B------:R-:W-:Y:S01]  /*3e30*/  LOP3.LUT P2, RZ, R132, 0xff, RZ, 0xc0, !PT ;  /* 0x000000ff84ff7812 */ /* 0x000fe2000784c0ff */
[-CC-:B------:R-:W-:Y:S01]  /*3e40*/  FFMA.FTZ R77, R77, R147.reuse, R144.reuse ;  /* 0x000000934d4d7223 */ /* 0x180fe20000010090 */
[----:B------:R-:W-:Y:S01]  /*3e50*/  FFMA.FTZ R74, R74, R147, R144 ;  /* 0x000000934a4a7223 */ /* 0x000fe20000010090 */
[----:B0-----:R-:W-:Y:S01]  /*3e60*/  FADD.FTZ R52, R83, -R72 ;  /* 0x8000004853347221 */ /* 0x001fe20000010000 */
[----:B------:R-:W-:Y:S01]  /*3e70*/  LOP3.LUT P3, RZ, R132, 0xff0000, RZ, 0xc0, !PT ;  /* 0x00ff000084ff7812 */ /* 0x000fe2000786c0ff */
[----:B------:R-:W-:Y:S01]  /*3e80*/  FADD.FTZ R80, R80, -R77 ;  /* 0x8000004d50507221 */ /* 0x000fe20000010000 */
[----:B------:R-:W-:Y:S01]  /*3e90*/  LOP3.LUT P4, RZ, R132, 0xff00, RZ, 0xc0, !PT ;  /* 0x0000ff0084ff7812 */ /* 0x000fe2000788c0ff */
[----:B------:R-:W-:Y:S01]  /*3ea0*/  FFMA.FTZ R52, R137, R52, R44 ;  /* 0x0000003489347223 */ /* 0x000fe2000001002c */
[----:B------:R-:W-:Y:S01]  /*3eb0*/  FADD.FTZ R74, R139, -R74 ;  /* 0x8000004a8b4a7221 */ /* 0x000fe20000010000 */
[----:B------:R-:W-:-:S02]  /*3ec0*/  HFMA2 R77, -RZ, RZ, 0, 0 ;  /* 0x00000000ff4d7431 */ /* 0x000fc400000001ff */
[----:B------:R-:W-:Y:S01]  /*3ed0*/  FFMA.FTZ R53, R137, R80, R45 ;  /* 0x0000005089357223 */ /* 0x000fe2000001002d */
[-C--:B------:R-:W-:Y:S01]  /*3ee0*/  FMUL.FTZ R54, R52, R136.reuse ;  /* 0x0000008834367220 */ /* 0x080fe20000410000 */
[----:B------:R-:W-:Y:S01]  /*3ef0*/  FFMA.FTZ R79, R79, R147, R144 ;  /* 0x000000934f4f7223 */ /* 0x000fe20000010090 */
[----:B-----5:R-:W-:Y:S01]  /*3f00*/  @P2 SHF.L.U32 R55, R64, 0x10, RZ ;  /* 0x0000001040372819 */ /* 0x020fe200000006ff */
[----:B------:R-:W-:Y:S01]  /*3f10*/  FMUL.FTZ R56, R53, R136 ;  /* 0x0000008835387220 */ /* 0x000fe20000410000 */
[----:B------:R-:W-:Y:S01]  /*3f20*/  FMUL.FTZ R58, R54, UR4 ;  /* 0x00000004363a7c20 */ /* 0x000fe20008410000 */
[----:B------:R-:W-:Y:S01]  /*3f30*/  FFMA.FTZ R54, R137, R74, R46 ;  /* 0x0000004a89367223 */ /* 0x000fe2000001002e */
[----:B------:R-:W-:Y:S01]  /*3f40*/  @P2 SHF.L.U32 R59, R32, 0x10, RZ ;  /* 0x00000010203b2819 */ /* 0x000fe200000006ff */
[----:B------:R-:W-:Y:S01]  /*3f50*/  FMUL.FTZ R57, R56, UR4 ;  /* 0x0000000438397c20 */ /* 0x000fe20008410000 */
[----:B------:R-:W-:Y:S01]  /*3f60*/  @P2 FMUL.FTZ R77, R58, R55 ;  /* 0x000000373a4d2220 */ /* 0x000fe20000410000 */
[----:B------:R-:W-:Y:S01]  /*3f70*/  FMUL.FTZ R55, R54, R136 ;  /* 0x0000008836377220 */ /* 0x000fe20000410000 */
[----:B------:R-:W-:Y:S01]  /*3f80*/  MOV R63, RZ ;  /* 0x000000ff003f7202 */ /* 0x000fe20000000f00 */
[----:B------:R-:W-:Y:S01]  /*3f90*/  @P2 FMUL.FTZ R63, R59, R58 ;  /* 0x0000003a3b3f2220 */ /* 0x000fe20000410000 */
[----:B------:R-:W-:Y:S01]  /*3fa0*/  @P3 SHF.L.U32 R56, R65, 0x10, RZ ;  /* 0x0000001041383819 */ /* 0x000fe200000006ff */
[----:B------:R-:W-:Y:S01]  /*3fb0*/  FMUL.FTZ R55, R55, UR4 ;  /* 0x0000000437377c20 */ /* 0x000fe20008410000 */
[----:B------:R-:W-:Y:S01]  /*3fc0*/  @P3 SHF.L.U32 R58, R33, 0x10, RZ ;  /* 0x00000010213a3819 */ /* 0x000fe200000006ff */
[----:B------:R-:W-:Y:S01]  /*3fd0*/  FADD.FTZ R82, R82, -R79 ;  /* 0x8000004f52527221 */ /* 0x000fe20000010000 */
[----:B------:R-:W-:-:S02]  /*3fe0*/  @P4 PRMT R64, R64, 0x7632, R64 ;  /* 0x0000763240404816 */ /* 0x000fc40000000040 */
[----:B------:R-:W-:Y:S01]  /*3ff0*/  CS2R R60, SRZ ;  /* 0x00000000003c7805 */ /* 0x000fe2000001ff00 */
[----:B------:R-:W-:Y:S01]  /*4000*/  HFMA2 R72, -RZ, RZ, 0, 0 ;  /* 0x00000000ff487431 */ /* 0x000fe200000001ff */
[----:B------:R-:W-:Y:S01]  /*4010*/  MOV R79, RZ ;  /* 0x000000ff004f7202 */ /* 0x000fe20000000f00 */
[----:B------:R-:W-:Y:S01]  /*4020*/  @P3 FMUL.FTZ R79, R55, R56 ;  /* 0x00000038374f3220 */ /* 0x000fe20000410000 */
[----:B------:R-:W-:Y:S01]  /*4030*/  @P4 SHF.L.U32 R62, R120, 0x10, RZ ;  /* 0x00000010783e4819 */ /* 0x000fe200000006ff */
[----:B------:R-:W-:Y:S01]  /*4040*/  @P3 FMUL.FTZ R61, R58, R55 ;  /* 0x000000373a3d3220 */ /* 0x000fe20000410000 */
[----:B------:R-:W-:Y:S01]  /*4050*/  @P4 SHF.L.U32 R64, R64, 0x10, RZ ;  /* 0x0000001040404819 */ /* 0x000fe200000006ff */
[----:B------:R-:W-:Y:S01]  /*4060*/  FFMA.FTZ R55, R137, R82, R47 ;  /* 0x0000005289377223 */ /* 0x000fe2000001002f */
[-CC-:B------:R-:W-:Y:S01]  /*4070*/  FFMA.FTZ R76, R76, R147.reuse, R144.reuse ;  /* 0x000000934c4c7223 */ /* 0x180fe20000010090 */
[----:B------:R-:W-:Y:S01]  /*4080*/  ISETP.GE.U32.AND P2, PT, R132, RZ, PT ;  /* 0x000000ff8400720c */ /* 0x000fe20003f46070 */
[----:B------:R-:W-:Y:S01]  /*4090*/  FFMA.FTZ R78, R78, R147, R144 ;  /* 0x000000934e4e7223 */ /* 0x000fe20000010090 */
[----:B------:R-:W-:Y:S01]  /*40a0*/  LOP3.LUT P6, RZ, R132, 0xff000000, RZ, 0xc0, !PT ;  /* 0xff00000084ff7812 */ /* 0x000fe200078cc0ff */
[----:B------:R-:W-:Y:S01]  /*40b0*/  @P4 FMUL.FTZ R72, R57, R64 ;  /* 0x0000004039484220 */ /* 0x000fe20000410000 */
[----:B------:R-:W-:Y:S01]  /*40c0*/  LOP3.LUT P5, RZ, R133, 0xff, RZ, 0xc0, !PT ;  /* 0x000000ff85ff7812 */ /* 0x000fe200078ac0ff */
[----:B------:R-:W-:Y:S01]  /*40d0*/  @P4 FMUL.FTZ R60, R62, R57 ;  /* 0x000000393e3c4220 */ /* 0x000fe20000410000 */
[-C--:B------:R-:W-:Y:S01]  /*40e0*/  FMUL.FTZ R56, R55, R136.reuse ;  /* 0x0000008837387220 */ /* 0x080fe20000410000 */
[----:B------:R-:W-:Y:S01]  /*40f0*/  LOP3.LUT P4, RZ, R133, 0xff00, RZ, 0xc0, !PT ;  /* 0x0000ff0085ff7812 */ /* 0x000fe2000788c0ff */
[----:B------:R-:W-:Y:S01]  /*4100*/  FADD.FTZ R141, R141, -R76 ;  /* 0x8000004c8d8d7221 */ /* 0x000fe20000010000 */
[----:B------:R-:W-:Y:S01]  /*4110*/  LOP3.LUT P3, RZ, R133, 0xff0000, RZ, 0xc0, !PT ;  /* 0x00ff000085ff7812 */ /* 0x000fe2000786c0ff */
[----:B------:R-:W-:Y:S01]  /*4120*/  FADD.FTZ R143, R143, -R78 ;  /* 0x8000004e8f8f7221 */ /* 0x000fe20000010000 */
[----:B------:R-:W-:Y:S01]  /*4130*/  ISETP.GE.U32.AND.EX P2, PT, R133, 0x1000000, PT, P2 ;  /* 0x010000008500780c */ /* 0x000fe20003f46120 */
[----:B------:R-:W-:Y:S01]  /*4140*/  FMUL.FTZ R78, R56, UR4 ;  /* 0x00000004384e7c20 */ /* 0x000fe20008410000 */
[----:B------:R-:W-:Y:S01]  /*4150*/  FFMA.FTZ R56, R137, R141, R48 ;  /* 0x0000008d89387223 */ /* 0x000fe20000010030 */
[-CC-:B------:R-:W-:Y:S01]  /*4160*/  FFMA.FTZ R81, R81, R147.reuse, R144.reuse ;  /* 0x0000009351517223 */ /* 0x180fe20000010090 */
[----:B------:R-:W-:Y:S01]  /*4170*/  FFMA.FTZ R145, R145, R147, R144 ;  /* 0x0000009391917223 */ /* 0x000fe20000010090 */
[----:B------:R-:W-:Y:S01]  /*4180*/  @P6 PRMT R65, R65, 0x7632, R65 ;  /* 0x0000763241416816 */ /* 0x000fe20000000041 */
[----:B------:R-:W-:Y:S01]  /*4190*/  FMUL.FTZ R58, R56, R136 ;  /* 0x00000088383a7220 */ /* 0x000fe20000410000 */
[----:B------:R-:W-:Y:S01]  /*41a0*/  HFMA2 R62, -RZ, RZ, 0, 0 ;  /* 0x00000000ff3e7431 */ /* 0x000fe200000001ff */
[----:B------:R-:W-:Y:S01]  /*41b0*/  @P5 SHF.L.U32 R59, R66, 0x10, RZ ;  /* 0x00000010423b5819 */ /* 0x000fe200000006ff */
[----:B------:R-:W-:Y:S01]  /*41c0*/  FADD.FTZ R140, R140, -R81 ;  /* 0x800000518c8c7221 */ /* 0x000fe20000010000 */
[----:B------:R-:W-:Y:S01]  /*41d0*/  @P5 SHF.L.U32 R133, R34, 0x10, RZ ;  /* 0x0000001022855819 */ /* 0x000fe200000006ff */
[----:B------:R-:W-:Y:S01]  /*41e0*/  FMUL.FTZ R58, R58, UR4 ;  /* 0x000000043a3a7c20 */ /* 0x000fe20008410000 */
[----:B------:R-:W-:Y:S01]  /*41f0*/  HFMA2 R74, -RZ, RZ, 0, 0 ;  /* 0x00000000ff4a7431 */ /* 0x000fe200000001ff */
[----:B------:R-:W-:Y:S01]  /*4200*/  @P4 PRMT R76, R66, 0x7632, R76 ;  /* 0x00007632424c4816 */ /* 0x000fe2000000004c */
[----:B------:R-:W-:Y:S01]  /*4210*/  FADD.FTZ R142, R142, -R145 ;  /* 0x800000918e8e7221 */ /* 0x000fe20000010000 */
[----:B------:R-:W-:Y:S01]  /*4220*/  @P3 SHF.L.U32 R80, R67, 0x10, RZ ;  /* 0x0000001043503819 */ /* 0x000fe200000006ff */
[----:B------:R-:W-:Y:S01]  /*4230*/  FFMA.FTZ R57, R137, R140, R49 ;  /* 0x0000008c89397223 */ /* 0x000fe20000010031 */
[----:B------:R-:W-:-:S02]  /*4240*/  @P2 PRMT R83, R67, 0x7632, R83 ;  /* 0x0000763243532816 */ /* 0x000fc40000000053 */
[----:B------:R-:W-:Y:S02]  /*4250*/  CS2R R66, SRZ ;  /* 0x0000000000427805 */ /* 0x000fe4000001ff00 */
[----:B------:R-:W-:Y:S01]  /*4260*/  @P6 SHF.L.U32 R65, R65, 0x10, RZ ;  /* 0x0000001041416819 */ /* 0x000fe200000006ff */
[----:B------:R-:W-:Y:S01]  /*4270*/  @P5 FMUL.FTZ R67, R58, R59 ;  /* 0x0000003b3a435220 */ /* 0x000fe20000410000 */
[----:B------:R-:W-:Y:S01]  /*4280*/  @P6 SHF.L.U32 R81, R119, 0x10, RZ ;  /* 0x0000001077516819 */ /* 0x000fe200000006ff */
[----:B------:R-:W-:Y:S01]  /*4290*/  @P5 FMUL.FTZ R62, R133, R58 ;  /* 0x0000003a853e5220 */ /* 0x000fe20000410000 */
[C---:B------:R-:W-:Y:S01]  /*42a0*/  FFMA.FTZ R58, R137.reuse, R143, R50 ;  /* 0x0000008f893a7223 */ /* 0x040fe20000010032 */
[----:B------:R-:W-:Y:S01]  /*42b0*/  FFMA.FTZ R59, R137, R142, R51 ;  /* 0x0000008e893b7223 */ /* 0x000fe20000010033 */
[----:B------:R-:W-:Y:S01]  /*42c0*/  @P6 FMUL.FTZ R74, R78, R65 ;  /* 0x000000414e4a6220 */ /* 0x000fe20000410000 */
[----:B------:R-:W-:Y:S01]  /*42d0*/  MOV R64, RZ ;  /* 0x000000ff00407202 */ /* 0x000fe20000000f00 */
[----:B------:R-:W-:Y:S01]  /*42e0*/  FMUL.FTZ R65, R57, R136 ;  /* 0x0000008839417220 */ /* 0x000fe20000410000 */
[----:B------:R-:W-:Y:S01]  /*42f0*/  @P6 FMUL.FTZ R64, R81, R78 ;  /* 0x0000004e51406220 */ /* 0x000fe20000410000 */
[-C--:B------:R-:W-:Y:S01]  /*4300*/  FMUL.FTZ R78, R58, R136.reuse ;  /* 0x000000883a4e7220 */ /* 0x080fe20000410000 */
        /* <DEDUP_REMOVED lines=10> */
[----:B------:R-:W-:Y:S01]  /*43b0*/  HFMA2 R81, -RZ, RZ, 0, 0 ;  /* 0x00000000ff517431 */ /* 0x000fe200000001ff */
        /* <DEDUP_REMOVED lines=12> */
[----:B------:R-:W-:Y:S01]  /*4480*/  F2FP.BF16.F32.PACK_AB R63, R133, R82 ;  /* 0x00000052853f723e */ /* 0x000fe200000010ff */
[----:B------:R-:W-:Y:S06]  /*4490*/  BRA `(.L_x_3575) ;  /* 0x0000000400987947 */ /* 0x000fec0003800000 */
.L_x_3574:
        /* <DEDUP_REMOVED lines=8> */
[----:B------:R-:W-:Y:S01]  /*4520*/  FFMA.FTZ R61, R137, R72, R44 ;  /* 0x00000048893d7223 */ /* 0x000fe2000001002c */
[----:B------:R-:W-:Y:S01]  /*4530*/  FADD.FTZ R151, R139, -R62 ;  /* 0x8000003e8b977221 */ /* 0x000fe20000010000 */
[-CC-:B------:R-:W-:Y:S01]  /*4540*/  FFMA.FTZ R83, R79, R147.reuse, R144.reuse ;  /* 0x000000934f537223 */ /* 0x180fe20000010090 */
[-CC-:B------:R-:W-:Y:S01]  /*4550*/  FFMA.FTZ R76, R76, R147.reuse, R144.reuse ;  /* 0x000000934c4c7223 */ /* 0x180fe20000010090 */
[-CC-:B------:R-:W-:Y:S01]  /*4560*/  FFMA.FTZ R81, R81, R147.reuse, R144.reuse ;  /* 0x0000009351517223 */ /* 0x180fe20000010090 */
[-CC-:B------:R-:W-:Y:S01]  /*4570*/  FFMA.FTZ R78, R78, R147.reuse, R144.reuse ;  /* 0x000000934e4e7223 */ /* 0x180fe20000010090 */
[----:B------:R-:W-:Y:S01]  /*4580*/  FFMA.FTZ R145, R145, R147, R144 ;  /* 0x0000009391917223 */ /* 0x000fe20000010090 */
[----:B------:R-:W-:Y:S01]  /*4590*/  FMUL.FTZ R60, R136, R61 ;  /* 0x0000003d883c7220 */ /* 0x000fe20000410000 */
[C---:B------:R-:W-:Y:S01]  /*45a0*/  FFMA.FTZ R147, R137.reuse, R80, R45 ;  /* 0x0000005089937223 */ /* 0x040fe2000001002d */
[----:B------:R-:W-:Y:S01]  /*45b0*/  FFMA.FTZ R153, R137, R151, R46 ;  /* 0x0000009789997223 */ /* 0x000fe2000001002e */
        /* <DEDUP_REMOVED lines=34> */
[----:B------:R-:W-:Y:S01]  /*47e0*/  FFMA.FTZ R81, R137, R82, R47 ;  /* 0x0000005289517223 */ /* 0x000fe2000001002f */
[----:B------:R-:W-:Y:S01]  /*47f0*/  @P6 PRMT R65, R65, 0x7632, R65 ;  /* 0x0000763241416816 */ /* 0x000fe20000000041 */
[C---:B------:R-:W-:Y:S01]  /*4800*/  FFMA.FTZ R141, R137.reuse, R141, R48 ;  /* 0x0000008d898d7223 */ /* 0x040fe20000010030 */
[C---:B------:R-:W-:Y:S01]  /*4810*/  FFMA.FTZ R83, R137.reuse, R140, R49 ;  /* 0x0000008c89537223 */ /* 0x040fe20000010031 */
[C---:B------:R-:W-:Y:S01]  /*4820*/  FFMA.FTZ R143, R137.reuse, R143, R50 ;  /* 0x0000008f898f7223 */ /* 0x040fe20000010032 */
[----:B------:R-:W-:Y:S01]  /*4830*/  FFMA.FTZ R133, R137, R142, R51 ;  /* 0x0000008e89857223 */ /* 0x000fe20000010033 */
        /* <DEDUP_REMOVED lines=44> */
.L_x_3575:
[----:B------:R-:W0:Y:S01]  /*4b00*/  @P1 LDC.64 R64, c[0x0][0x478] ;  /* 0x00011e00ff401b82 */ /* 0x000e220000000a00 */
[----:B------:R-:W-:-:S04]  /*4b10*/  IMAD.WIDE.U32 R148, R131, 0x10, R148 ;  /* 0x0000001083947825 */ /* 0x000fc800078e0094 */
[----:B0-----:R-:W-:-:S05]  /*4b20*/  @P1 IMAD.WIDE.U32 R64, R131, 0x20, R64 ;  /* 0x0000002083401825 */ /* 0x001fca00078e0040 */
[----:B------:R0:W-:Y:S04]  /*4b30*/  @P1 STG.E.128 desc[UR6][R64.64], R52 ;  /* 0x0000003440001986 */ /* 0x0001e8000c101d06 */
[----:B------:R0:W-:Y:S04]  /*4b40*/  @P1 STG.E.128 desc[UR6][R64.64+0x10], R56 ;  /* 0x0000103840001986 */ /* 0x0001e8000c101d06 */
[----:B------:R0:W-:Y:S02]  /*4b50*/  STG.E.128 desc[UR6][R148.64], R60 ;  /* 0x0000003c94007986 */ /* 0x0001e4000c101d06 */
.L_x_3571:
        /* <DEDUP_REMOVED lines=21> */
.L_x_3564:
        /* <DEDUP_REMOVED lines=48> */
.L_x_3563:
[----:B------:R-:W-:Y:S05]  /*4fb0*/  BSYNC B0 ;  /* 0x0000000000007941 */ /* 0x000fea0003800000 */
.L_x_3562:
        /* <DEDUP_REMOVED lines=56> */
[----:B------:R-:W-:Y:S01]  /*5340*/  BAR.SYNC.DEFER_BLOCKING 0x0 ;  /* 0x0000000000007b1d */ /* 0x000fe20000010000 */
[----:B0-----:R-:W-:-:S05]  /*5350*/  IMAD R2, R2, UR4, RZ ;  /* 0x0000000402027c24 */ /* 0x001fca000f8e02ff */
[----:B------:R-:W-:-:S04]  /*5360*/  IADD3 R5, P0, PT, R2, R5, RZ ;  /* 0x0000000502057210 */ /* 0x000fc80007f1e0ff */
[----:B------:R-:W-:Y:S01]  /*5370*/  IADD3.X R2, PT, PT, RZ, RZ, RZ, P0, !PT ;  /* 0x000000ffff027210 */ /* 0x000fe200007fe4ff */
        /* <DEDUP_REMOVED lines=32> */
[----:B--2---:R-:W-:Y:S01]  /*5580*/  FADD.FTZ R47, R14, R47 ;  /* 0x0000002f0e2f7221 */ /* 0x004fe20000010000 */
[C---:B------:R-:W-:Y:S02]  /*5590*/  SHF.L.U32 R14, R5.reuse, 0x2, RZ ;  /* 0x00000002050e7819 */ /* 0x040fe400000006ff */
        /* <DEDUP_REMOVED lines=23> */
[----:B------:R-:W-:Y:S02]  /*5710*/  IADD3.X R3, PT, PT, R8, UR23, RZ, P0, !PT ;  /* 0x0000001708037c10 */ /* 0x000fe400087fe4ff */
[----:B------:R-:W2:Y:S01]  /*5720*/  LDS R24, [R4+0x1600] ;  /* 0x0016000004187984 */ /* 0x000ea20000000800 */
[----:B---3--:R-:W-:-:S03]  /*5730*/  FADD.FTZ R0, RZ, R0 ;  /* 0x00000000ff007221 */ /* 0x008fc60000010000 */
[----:B------:R-:W3:Y:S01]  /*5740*/  LDS R26, [R4+0x1c00] ;  /* 0x001c0000041a7984 */ /* 0x000ee20000000800 */
[----:B----4-:R-:W-:-:S03]  /*5750*/  FADD.FTZ R13, RZ, R13 ;  /* 0x0000000dff0d7221 */ /* 0x010fc60000010000 */
[----:B------:R4:W3:Y:S01]  /*5760*/  LDS R28, [R4+0x1e00] ;  /* 0x001e0000041c7984 */ /* 0x0008e20000000800 */
[----:B-----5:R-:W-:Y:S01]  /*5770*/  FADD.FTZ R31, R6, R31 ;  /* 0x0000001f061f7221 */ /* 0x020fe20000010000 */
[----:B------:R-:W-:Y:S01]  /*5780*/  IADD3 R6, P0, PT, R14, UR8, RZ ;  /* 0x000000080e067c10 */ /* 0x000fe2000ff1e0ff */
[----:B------:R-:W-:Y:S01]  /*5790*/  FADD.FTZ R0, R0, R7 ;  /* 0x0000000700007221 */ /* 0x000fe20000010000 */
[----:B------:R-:W-:Y:S02]  /*57a0*/  STG.E desc[UR6][R2.64], R23 ;  /* 0x0000001702007986 */ /* 0x000fe4000c101906 */
[----:B------:R-:W-:Y:S02]  /*57b0*/  IADD3.X R7, PT, PT, R8, UR9, RZ, P0, !PT ;  /* 0x0000000908077c10 */ /* 0x000fe400087fe4ff */
[----:B----4-:R-:W-:Y:S01]  /*57c0*/  IADD3 R4, P1, PT, R14, UR20, RZ ;  /* 0x000000140e047c10 */ /* 0x010fe2000ff3e0ff */
[----:B------:R-:W-:Y:S01]  /*57d0*/  FADD.FTZ R15, RZ, R15 ;  /* 0x0000000fff0f7221 */ /* 0x000fe20000010000 */
[----:B------:R-:W-:-:S02]  /*57e0*/  FADD.FTZ R13, R13, R18 ;  /* 0x000000120d0d7221 */ /* 0x000fc40000010000 */
[----:B------:R-:W-:Y:S01]  /*57f0*/  IADD3.X R5, PT, PT, R8, UR21, RZ, P1, !PT ;  /* 0x0000001508057c10 */ /* 0x000fe20008ffe4ff */
[----:B------:R-:W-:-:S04]  /*5800*/  FADD.FTZ R0, R0, R29 ;  /* 0x0000001d00007221 */ /* 0x000fc80000010000 */
        /* <DEDUP_REMOVED lines=18> */
.L_x_3565:
        /* <DEDUP_REMOVED lines=8> */
.L_x_3578:
[----:B------:R-:W-:Y:S05]  /*59b0*/  BSYNC B2 ;  /* 0x0000000000027941 */ /* 0x000fea0003800000 */
.L_x_3577:
        /* <DEDUP_REMOVED lines=8> */
.L_x_3579:
[----:B------:R-:W-:Y:S01]  /*5a40*/  FADD.FTZ R61, R147, R60 ;  /* 0x0000003c933d7221 */ /* 0x000fe20000010000 */
[----:B------:R-:W-:-:S04]  /*5a50*/  HFMA2 R152, -RZ, RZ, 0, 1.1920928955078125e-07 ;  /* 0x00000002ff987431 */ /* 0x000fc800000001ff */
[----:B------:R-:W-:Y:S02]  /*5a60*/  MOV R163, R61 ;  /* 0x0000003d00a37202 */ /* 0x000fe40000000f00 */
[----:B------:R-:W-:-:S07]  /*5a70*/  MOV R62, R148 ;  /* 0x00000094003e7202 */ /* 0x000fce0000000f00 */
[----:B------:R-:W-:Y:S05]  /*5a80*/  WARPSYNC.COLLECTIVE R150, `(.L_x_3580) ;  /* 0x0000000096087348 */ /* 0x000fea0003c00000 */
[----:B------:R0:W1:Y:S02]  /*5a90*/  SHFL.BFLY P3, R148, R163, R152, R165 ;  /* 0x0c000098a3947389 */ /* 0x00006400000600a5 */
[----:B01----:R-:W-:Y:S05]  /*5aa0*/  ENDCOLLECTIVE ;  /* 0x000000000000791b */ /* 0x003fea0003800000 */
.L_x_3580:
[----:B------:R-:W-:-:S05]  /*5ab0*/  FADD.FTZ R62, R63, R62 ;  /* 0x0000003e3f3e7221 */ /* 0x000fca0000010000 */
[----:B------:R-:W-:Y:S02]  /*5ac0*/  MOV R163, R62 ;  /* 0x0000003e00a37202 */ /* 0x000fe40000000f00 */
[----:B------:R-:W-:-:S07]  /*5ad0*/  MOV R60, R148 ;  /* 0x00000094003c7202 */ /* 0x000fce0000000f00 */
[----:B------:R-:W-:Y:S05]  /*5ae0*/  WARPSYNC.COLLECTIVE R150, `(.L_x_3581) ;  /* 0x0000000096087348 */ /* 0x000fea0003c00000 */
[----:B------:R0:W1:Y:S02]  /*5af0*/  SHFL.BFLY P3, R148, R163, R152, R165 ;  /* 0x0c000098a3947389 */ /* 0x00006400000600a5 */
[----:B01----:R-:W-:Y:S05]  /*5b00*/  ENDCOLLECTIVE ;  /* 0x000000000000791b */ /* 0x003fea0003800000 */
.L_x_3581:
[----:B------:R-:W-:Y:S01]  /*5b10*/  FADD.FTZ R144, R61, R60 ;  /* 0x0000003c3d907221 */ /* 0x000fe20000010000 */
[----:B------:R-:W-:-:S04]  /*5b20*/  HFMA2 R152, -RZ, RZ, 0, 2.384185791015625e-07 ;  /* 0x00000004ff987431 */ /* 0x000fc800000001ff */
[----:B------:R-:W-:Y:S02]  /*5b30*/  MOV R163, R144 ;  /* 0x0000009000a37202 */ /* 0x000fe40000000f00 */
[----:B------:R-:W-:-:S07]  /*5b40*/  MOV R159, R148 ;  /* 0x00000094009f7202 */ /* 0x000fce0000000f00 */
[----:B------:R-:W-:Y:S05]  /*5b50*/  WARPSYNC.COLLECTIVE R150, `(.L_x_3582) ;  /* 0x0000000096087348 */ /* 0x000fea0003c00000 */
[----:B------:R0:W1:Y:S02]  /*5b60*/  SHFL.BFLY P3, R148, R163, R152, R165 ;  /* 0x0c000098a3947389 */ /* 0x00006400000600a5 */
[----:B01----:R-:W-:Y:S05]  /*5b70*/  ENDCOLLECTIVE ;  /* 0x000000000000791b */ /* 0x003fea0003800000 */
.L_x_3582:
[----:B------:R-:W-:-:S05]  /*5b80*/  FADD.FTZ R159, R62, R159 ;  /* 0x0000009f3e9f7221 */ /* 0x000fca0000010000 */
[----:B------:R-:W-:Y:S02]  /*5b90*/  MOV R163, R159 ;  /* 0x0000009f00a37202 */ /* 0x000fe40000000f00 */
[----:B------:R-:W-:-:S07]  /*5ba0*/  MOV R161, R148 ;  /* 0x0000009400a17202 */ /* 0x000fce0000000f00 */
[----:B------:R-:W-:Y:S05]  /*5bb0*/  WARPSYNC.COLLECTIVE R150, `(.L_x_3583) ;  /* 0x0000000096087348 */ /* 0x000fea0003c00000 */
[----:B------:R0:W1:Y:S02]  /*5bc0*/  SHFL.BFLY P3, R148, R163, R152, R165 ;  /* 0x0c000098a3947389 */ /* 0x00006400000600a5 */
[----:B01----:R-:W-:Y:S05]  /*5bd0*/  ENDCOLLECTIVE ;  /* 0x000000000000791b */ /* 0x003fea0003800000 */
.L_x_3583:
[----:B------:R-:W-:Y:S01]  /*5be0*/  FADD.FTZ R161, R144, R161 ;  /* 0x000000a190a17221 */ /* 0x000fe20000010000 */
[----:B------:R-:W-:-:S04]  /*5bf0*/  HFMA2 R152, -RZ, RZ, 0, 4.76837158203125e-07 ;  /* 0x00000008ff987431 */ /* 0x000fc800000001ff */
[----:B------:R-:W-:Y:S02]  /*5c00*/  MOV R163, R161 ;  /* 0x000000a100a37202 */ /* 0x000fe40000000f00 */
[----:B------:R-:W-:-:S07]  /*5c10*/  MOV R60, R148 ;  /* 0x00000094003c7202 */ /* 0x000fce0000000f00 */
[----:B------:R-:W-:Y:S05]  /*5c20*/  WARPSYNC.COLLECTIVE R150, `(.L_x_3584) ;  /* 0x0000000096087348 */ /* 0x000fea0003c00000 */
[----:B------:R0:W1:Y:S02]  /*5c30*/  SHFL.BFLY P3, R148, R163, R152, R165 ;  /* 0x0c000098a3947389 */ /* 0x00006400000600a5 */
[----:B01----:R-:W-:Y:S05]  /*5c40*/  ENDCOLLECTIVE ;  /* 0x000000000000791b */ /* 0x003fea0003800000 */
.L_x_3584:
[----:B------:R-:W-:-:S05]  /*5c50*/  FADD.FTZ R147, R159, R60 ;  /* 0x0000003c9f937221 */ /* 0x000fca0000010000 */
[----:B------:R-:W-:Y:S02]  /*5c60*/  MOV R163, R147 ;  /* 0x0000009300a37202 */ /* 0x000fe40000000f00 */
[----:B------:R-:W-:-:S07]  /*5c70*/  MOV R60, R148 ;  /* 0x00000094003c7202 */ /* 0x000fce0000000f00 */
[----:B------:R-:W-:Y:S05]  /*5c80*/  WARPSYNC.COLLECTIVE R150, `(.L_x_3585) ;  /* 0x0000000096087348 */ /* 0x000fea0003c00000 */
[----:B------:R0:W1:Y:S02]  /*5c90*/  SHFL.BFLY P3, R148, R163, R152, R165 ;  /* 0x0c000098a3947389 */ /* 0x00006400000600a5 */
[----:B01----:R-:W-:Y:S05]  /*5ca0*/  ENDCOLLECTIVE ;  /* 0x000000000000791b */ /* 0x003fea0003800000 */
.L_x_3585:
[----:B------:R-:W-:Y:S01]  /*5cb0*/  FADD.FTZ R60, R161, R60 ;  /* 0x0000003ca13c7221 */ /* 0x000fe20000010000 */
[----:B------:R-:W-:-:S04]  /*5cc0*/  HFMA2 R152, -RZ, RZ, 0, 9.5367431640625e-07 ;  /* 0x00000010ff987431 */ /* 0x000fc800000001ff */
[----:B------:R-:W-:Y:S01]  /*5cd0*/  MOV R163, R60 ;  /* 0x0000003c00a37202 */ /* 0x000fe20000000f00 */
[----:B------:R-:W-:-:S07]  /*5ce0*/  FADD.FTZ R61, R147, R148 ;  /* 0x00000094933d7221 */ /* 0x000fce0000010000 */
[----:B------:R-:W-:Y:S05]  /*5cf0*/  WARPSYNC.COLLECTIVE R150, `(.L_x_3586) ;  /* 0x0000000096087348 */ /* 0x000fea0003c00000 */
[----:B------:R0:W1:Y:S02]  /*5d00*/  SHFL.BFLY P3, R148, R163, R152, R165 ;  /* 0x0c000098a3947389 */ /* 0x00006400000600a5 */
[----:B01----:R-:W-:Y:S05]  /*5d10*/  ENDCOLLECTIVE ;  /* 0x000000000000791b */ /* 0x003fea0003800000 */
.L_x_3586:
[----:B------:R-:W-:Y:S02]  /*5d20*/  MOV R163, R61 ;  /* 0x0000003d00a37202 */ /* 0x000fe40000000f00 */
[----:B------:R-:W-:-:S07]  /*5d30*/  MOV R63, R148 ;  /* 0x00000094003f7202 */ /* 0x000fce0000000f00 */
[----:B------:R-:W-:Y:S05]  /*5d40*/  WARPSYNC.COLLECTIVE R150, `(.L_x_3587) ;  /* 0x0000000096087348 */ /* 0x000fea0003c00000 */
[----:B------:R0:W1:Y:S02]  /*5d50*/  SHFL.BFLY P3, R148, R163, R152, R165 ;  /* 0x0c000098a3947389 */ /* 0x00006400000600a5 */
[----:B01----:R-:W-:Y:S05]  /*5d60*/  ENDCOLLECTIVE ;  /* 0x000000000000791b */ /* 0x003fea0003800000 */
.L_x_3587:
[----:B------:R-:W-:Y:S01]  /*5d70*/  MOV R62, R148 ;  /* 0x00000094003e7202 */ /* 0x000fe20000000f00 */
[----:B------:R-:W-:Y:S06]  /*5d80*/  BRA `(.L_x_3588) ;  /* 0xffffffb400907947 */ /* 0x000fec000383ffff */
.L_x_3589:
        /* <DEDUP_REMOVED lines=15> */
.L_x_11223:


//--------------------- .text._ZN10layer_norm22ln_bwd_finalize_kernelINS_22Kernel_traits_finalizeILj512E13__nv_bfloat16S2_fS2_fjLb1ELj1024ELj4ENS_18Kernel_traits_baseILj512ES2_S2_fS2_fjLj1024EEEEELb1ELb0EEEvNS_9BwdParamsE --------------------------
	.section	.text._ZN10layer_norm22ln_bwd_finalize_kernelINS_22Kernel_traits_finalizeILj512E13__nv_bfloat16S2_fS2_fjLb1ELj1024ELj4ENS_18Kernel_traits_baseILj512ES2_S2_fS2_fjLj1024EEEEELb1ELb0EEEvNS_9BwdParamsE,"ax",@progbits
	.align	128
        .global         _ZN10layer_norm22ln_bwd_finalize_kernelINS_22Kernel_traits_finalizeILj512E13__nv_bfloat16S2_fS2_fjLb1ELj1024ELj4ENS_18Kernel_traits_baseILj512ES2_S2_fS2_fjLj1024EEEEELb1ELb0EEEvNS_9BwdParamsE
        .type           _ZN10layer_norm22ln_bwd_finalize_kernelINS_22Kernel_traits_finalizeILj512E13__nv_bfloat16S2_fS2_fjLb1ELj1024ELj4ENS_18Kernel_traits_baseILj512ES2_S2_fS2_fjLj1024EEEEELb1ELb0EEEvNS_9BwdParamsE,@function
        .size           _ZN10layer_norm22ln_bwd_finalize_kernelINS_22Kernel_traits_finalizeILj512E13__nv_bfloat16S2_fS2_fjLb1ELj1024ELj4ENS_18Kernel_traits_baseILj512ES2_S2_fS2_fjLj1024EEEEELb1ELb0EEEvNS_9BwdParamsE,(.L_x_11224 - _ZN10layer_norm22ln_bwd_finalize_kernelINS_22Kernel_traits_finalizeILj512E13__nv_bfloat16S2_fS2_fjLb1ELj1024ELj4ENS_18Kernel_traits_baseILj512ES2_S2_fS2_fjLj1024EEEEELb1ELb0EEEvNS_9BwdParamsE)
        .other          _ZN10layer_norm22ln_bwd_finalize_kernelINS_22Kernel_traits_finalizeILj512E13__nv_bfloat16S2_fS2_fjLb1ELj1024ELj4ENS_18Kernel_traits_baseILj512ES2_S2_fS2_fjLj1024EEEEELb1ELb0EEEvNS_9BwdParamsE,@"STO_CUDA_ENTRY STV_DEFAULT"
_ZN10layer_norm22ln_bwd_finalize_kernelINS_22Kernel_traits_finalizeILj512E13__nv_bfloat16S2_fS2_fjLb1ELj1024ELj4ENS_18Kernel_traits_baseILj512ES2_S2_fS2_fjLj1024EEEEELb1ELb0EEEvNS_9BwdParamsE:
.text._ZN10layer_norm22ln_bwd_finalize_kernelINS_22Kernel_traits_finalizeILj512E13__nv_bfloat16S2_fS2_fjLb1ELj1024ELj4ENS_18Kernel_traits_baseILj512ES2_S2_fS2_fjLj1024EEEEELb1ELb0EEEvNS_9BwdParamsE:
        /* <DEDUP_REMOVED lines=57> */
.L_x_3594:
        /* <DEDUP_REMOVED lines=87> */
.L_x_3593:
[----:B------:R-:W-:Y:S05]  /*0900*/  BSYNC.RECONVERGENT B1 ;  /* 0x0000000000017941 */ /* 0x000fea0003800200 */
.L_x_3592:
        /* <DEDUP_REMOVED lines=50> */
.L_x_3596:
[----:B------:R-:W-:Y:S05]  /*0c30*/  BSYNC.RECONVERGENT B1 ;  /* 0x0000000000017941 */ /* 0x000fea0003800200 */
.L_x_3595:
        /* <DEDUP_REMOVED lines=29> */
.L_x_3598:
[----:B------:R-:W-:Y:S05]  /*0e10*/  BSYNC.RECONVERGENT B1 ;  /* 0x0000000000017941 */ /* 0x000fea0003800200 */
.L_x_3597:
        /* <DEDUP_REMOVED lines=14> */
.L_x_3591:
[----:B------:R-:W-:Y:S05]  /*0f00*/  BSYNC.RECONVERGENT B0 ;  /* 0x0000000000007941 */ /* 0x000fea0003800200 */
.L_x_3590:
        /* <DEDUP_REMOVED lines=78> */
.L_x_3599:
        /* <DEDUP_REMOVED lines=9> */
.L_x_11224:


//--------------------- .text._ZN10layer_norm13ln_bwd_kernelINS_13Kernel_traitsI13__nv_bfloat16S2_fS2_fjLj512ELj1ELj4ELj1ELj16ENS_18Kernel_traits_baseILj512ES2_S2_fS2_fjLj128EEEEELb1ELb1ELb1ELb0EEEvNS_9BwdParamsE --------------------------
	.section	.text._ZN10layer_norm13ln_bwd_kernelINS_13Kernel_traitsI13__nv_bfloat16S2_fS2_fjLj512ELj1ELj4ELj1ELj16ENS_18Kernel_traits_baseILj512ES2_S2_fS2_fjLj128EEEEELb1ELb1ELb1ELb0EEEvNS_9BwdParamsE,"ax",@progbits
	.align	128
        .global         _ZN10layer_norm13ln_bwd_kernelINS_13Kernel_traitsI13__nv_bfloat16S2_fS2_fjLj512ELj1ELj4ELj1ELj16ENS_18Kernel_traits_baseILj512ES2_S2_fS2_fjLj128EEEEELb1ELb1ELb1ELb0EEEvNS_9BwdParamsE
        .type           _ZN10layer_norm13ln_bwd_kernelINS_13Kernel_traitsI13__nv_bfloat16S2_fS2_fjLj512ELj1ELj4ELj1ELj16ENS_18Kernel_traits_baseILj512ES2_S2_fS2_fjLj128EEEEELb1ELb1ELb1ELb0EEEvNS_9BwdParamsE,@function
        .size           _ZN10layer_norm13ln_bwd_kernelINS_13Kernel_traitsI13__nv_bfloat16S2_fS2_fjLj512ELj1ELj4ELj1ELj16ENS_18Kernel_traits_baseILj512ES2_S2_fS2_fjLj128EEEEELb1ELb1ELb1ELb0EEEvNS_9BwdParamsE,(.L_x_11225 - _ZN10layer_norm13ln_bwd_kernelINS_13Kernel_traitsI13__nv_bfloat16S2_fS2_fjLj512ELj1ELj4ELj1ELj16ENS_18Kernel_traits_baseILj512ES2_S2_fS2_fjLj128EEEEELb1ELb1ELb1ELb0EEEvNS_9BwdParamsE)
        .other          _ZN10layer_norm13ln_bwd_kernelINS_13Kernel_traitsI13__nv_bfloat16S2_fS2_fjLj512ELj1ELj4ELj1ELj16ENS_18Kernel_traits_baseILj512ES2_S2_fS2_fjLj128EEEEELb1ELb1ELb1ELb0EEEvNS_9BwdParamsE,@"STO_CUDA_ENTRY STV_DEFAULT"
_ZN10layer_norm13ln_bwd_kernelINS_13Kernel_traitsI13__nv_bfloat16S2_fS2_fjLj512ELj1ELj4ELj1ELj16ENS_18Kernel_traits_baseILj512ES2_S2_fS2_fjLj128EEEEELb1ELb1ELb1ELb0EEEvNS_9BwdParamsE:
.text._ZN10layer_norm13ln_bwd_kernelINS_13Kernel_traitsI13__nv_bfloat16S2_fS2_fjLj512ELj1ELj4ELj1ELj16ENS_18Kernel_traits_baseILj512ES2_S2_fS2_fjLj128EEEEELb1ELb1ELb1ELb0EEEvNS_9BwdParamsE:
        /* <DEDUP_REMOVED lines=102> */
.L_x_3856:
[----:B0-----:R-:W0:Y:S08]  /*0660*/  LDC.64 R102, c[0x0][0x3f8] ;  /* 0x0000fe00ff667b82 */ /* 0x001e300000000a00 */
[----:B-1----:R-:W1:Y:S08]  /*0670*/  LDC.64 R100, c[0x0][0x3c8] ;  /* 0x0000f200ff647b82 */ /* 0x002e700000000a00 */
        /* <DEDUP_REMOVED lines=14> */
[----:B------:R-:W-:Y:S01]  /*0760*/  HFMA2 R154, -RZ, RZ, 0, 0 ;  /* 0x00000000ff9a7431 */ /* 0x000fe200000001ff */
[----:B------:R-:W-:Y:S01]  /*0770*/  MOV R2, UR14 ;  /* 0x0000000e00027c02 */ /* 0x000fe20008000f00 */
[----:B------:R-:W1:Y:S01]  /*0780*/  S2R R112, SR_TID.X ;  /* 0x0000000000707919 */ /* 0x000e620000002100 */
[C---:B------:R-:W-:Y:S01]  /*0790*/  ISETP.GE.U32.AND P4, PT, R0.reuse, 0x20, PT ;  /* 0x000000200000780c */ /* 0x040fe20003f86070 */
[----:B------:R-:W-:Y:S01]  /*07a0*/  BSSY.RECONVERGENT B1, `(.L_x_3603) ;  /* 0x0000075000017945 */ /* 0x000fe20003800200 */
[----:B------:R-:W-:Y:S01]  /*07b0*/  ISETP.NE.AND P0, PT, RZ, UR8, PT ;  /* 0x00000008ff007c0c */ /* 0x000fe2000bf05270 */
[----:B------:R-:W-:Y:S01]  /*07c0*/  IMAD R102, R113, R2, RZ ;  /* 0x0000000271667224 */ /* 0x000fe200078e02ff */
[----:B------:R-:W-:Y:S02]  /*07d0*/  ISETP.GE.U32.AND P3, PT, R0, 0x40, PT ;  /* 0x000000400000780c */ /* 0x000fe40003f66070 */
[----:B------:R-:W-:-:S02]  /*07e0*/  CS2R R174, SRZ ;  /* 0x0000000000ae7805 */ /* 0x000fc4000001ff00 */
[----:B0-----:R-:W-:Y:S02]  /*07f0*/  SHF.R.S32.HI R101, RZ, 0x1f, R102 ;  /* 0x0000001fff657819 */ /* 0x001fe40000011466 */
[----:B------:R-:W-:Y:S02]  /*0800*/  @P2 IADD3 R103, PT, PT, R150, -0x1, RZ ;  /* 0xffffffff96672810 */ /* 0x000fe40007ffe0ff */
[----:B------:R-:W-:-:S03]  /*0810*/  LEA.HI R101, R101, R102, RZ, 0x3 ;  /* 0x0000006665657211 */ /* 0x000fc600078f18ff */
[----:B------:R-:W-:Y:S01]  /*0820*/  @P2 IMAD R104, R103, R2, RZ ;  /* 0x0000000267682224 */ /* 0x000fe200078e02ff */
[----:B------:R-:W-:-:S04]  /*0830*/  IADD3 R103, PT, PT, R115, -0x1, RZ ;  /* 0xffffffff73677810 */ /* 0x000fc80007ffe0ff */
[----:B------:R-:W-:Y:S01]  /*0840*/  @P2 SHF.R.S32.HI R105, RZ, 0x1f, R104 ;  /* 0x0000001fff692819 */ /* 0x000fe20000011468 */
[----:B------:R-:W-:-:S03]  /*0850*/  IMAD R103, R103, R2, RZ ;  /* 0x0000000267677224 */ /* 0x000fc600078e02ff */
[----:B------:R-:W-:Y:S02]  /*0860*/  @P2 LEA.HI R105, R105, R104, RZ, 0x3 ;  /* 0x0000006869692211 */ /* 0x000fe400078f18ff */
[----:B------:R-:W-:-:S04]  /*0870*/  SHF.R.S32.HI R100, RZ, 0x1f, R103 ;  /* 0x0000001fff647819 */ /* 0x000fc80000011467 */
[----:B------:R-:W-:Y:S02]  /*0880*/  LEA.HI R103, R100, R103, RZ, 0x3 ;  /* 0x0000006764677211 */ /* 0x000fe400078f18ff */
[----:B-1----:R-:W-:-:S04]  /*0890*/  LOP3.LUT R152, R112, 0x1f, RZ, 0xc0, !PT ;  /* 0x0000001f70987812 */ /* 0x002fc800078ec0ff */
        /* <DEDUP_REMOVED lines=19> */
[----:B0-----:R-:W-:Y:S02]  /*09d0*/  SHF.L.U32 R118, R140, 0x10, RZ ;  /* 0x000000108c767819 */ /* 0x001fe400000006ff */
[----:B------:R-:W-:Y:S01]  /*09e0*/  SHF.L.U32 R124, R142, 0x10, RZ ;  /* 0x000000108e7c7819 */ /* 0x000fe200000006ff */
[----:B-1----:R-:W-:-:S05]  /*09f0*/  @P0 IMAD.WIDE.U32 R116, R156, 0x20, R116 ;  /* 0x000000209c740825 */ /* 0x002fca00078e0074 */
[----:B------:R-:W5:Y:S04]  /*0a00*/  @P0 LDG.E.128 R16, desc[UR6][R116.64] ;  /* 0x0000000674100981 */ /* 0x000f68000c1e1d00 */
[----:B------:R0:W5:Y:S02]  /*0a10*/  @P0 LDG.E.128 R12, desc[UR6][R116.64+0x10] ;  /* 0x00001006740c0981 */ /* 0x000164000c1e1d00 */
[----:B0-----:R-:W-:Y:S02]  /*0a20*/  SHF.L.U32 R117, R164, 0x10, RZ ;  /* 0x00000010a4757819 */ /* 0x001fe400000006ff */
[----:B------:R-:W-:Y:S02]  /*0a30*/  SHF.L.U32 R122, R141, 0x10, RZ ;  /* 0x000000108d7a7819 */ /* 0x000fe400000006ff */
[----:B------:R-:W-:-:S02]  /*0a40*/  SHF.L.U32 R127, R143, 0x10, RZ ;  /* 0x000000108f7f7819 */ /* 0x000fc400000006ff */
[----:B------:R-:W-:Y:S02]  /*0a50*/  SHF.L.U32 R131, R161, 0x10, RZ ;  /* 0x00000010a1837819 */ /* 0x000fe400000006ff */
[----:B------:R-:W-:Y:S02]  /*0a60*/  IADD3 R173, PT, PT, R173, 0x20, RZ ;  /* 0x00000020adad7810 */ /* 0x000fe40007ffe0ff */
[----:B------:R-:W-:Y:S02]  /*0a70*/  IADD3 R154, PT, PT, R154, 0x20, RZ ;  /* 0x000000209a9a7810 */ /* 0x000fe40007ffe0ff */
[----:B------:R-:W-:Y:S01]  /*0a80*/  IADD3 R156, PT, PT, R156, 0x20, RZ ;  /* 0x000000209c9c7810 */ /* 0x000fe20007ffe0ff */
[C---:B---3--:R-:W-:Y:S01]  /*0a90*/  FADD.FTZ R3, -R155.reuse, R100 ;  /* 0x000000649b037221 */ /* 0x048fe20000010100 */
[C---:B------:R-:W-:Y:S01]  /*0aa0*/  FADD.FTZ R119, -R155.reuse, R101 ;  /* 0x000000659b777221 */ /* 0x040fe20000010100 */
[----:B------:R-:W-:Y:S01]  /*0ab0*/  FADD.FTZ R121, -R155, R102 ;  /* 0x000000669b797221 */ /* 0x000fe20000010100 */
[----:B----4-:R-:W-:-:S02]  /*0ac0*/  PRMT R100, R104, 0x7632, R100 ;  /* 0x0000763268647816 */ /* 0x010fc40000000064 */
[----:B------:R-:W-:Y:S01]  /*0ad0*/  FMUL.FTZ R116, R114, R119 ;  /* 0x0000007772747220 */ /* 0x000fe20000410000 */
[----:B------:R-:W-:Y:S02]  /*0ae0*/  PRMT R102, R105, 0x7632, R102 ;  /* 0x0000763269667816 */ /* 0x000fe40000000066 */
[----:B------:R-:W-:Y:S02]  /*0af0*/  SHF.L.U32 R100, R100, 0x10, RZ ;  /* 0x0000001064647819 */ /* 0x000fe400000006ff */
[----:B------:R-:W-:-:S03]  /*0b00*/  SHF.L.U32 R102, R102, 0x10, RZ ;  /* 0x0000001066667819 */ /* 0x000fc600000006ff */
[-C--:B------:R-:W-:Y:S01]  /*0b10*/  FMUL.FTZ R117, R117, R100.reuse ;  /* 0x0000006475757220 */ /* 0x080fe20000410000 */
[----:B------:R-:W-:Y:S01]  /*0b20*/  FFMA.FTZ R65, R116, R100, R65 ;  /* 0x0000006474417223 */ /* 0x000fe20000010041 */
[----:B------:R-:W-:Y:S01]  /*0b30*/  FADD.FTZ R49, R49, R100 ;  /* 0x0000006431317221 */ /* 0x000fe20000010000 */
[----:B------:R-:W-:Y:S01]  /*0b40*/  SHF.L.U32 R100, R163, 0x10, RZ ;  /* 0x00000010a3647819 */ /* 0x000fe200000006ff */
[----:B------:R-:W-:Y:S01]  /*0b50*/  FADD.FTZ R123, -R155, R108 ;  /* 0x0000006c9b7b7221 */ /* 0x000fe20000010100 */
[----:B------:R-:W-:Y:S02]  /*0b60*/  SHF.L.U32 R101, R104, 0x10, RZ ;  /* 0x0000001068657819 */ /* 0x000fe400000006ff */
[----:B------:R-:W-:Y:S01]  /*0b70*/  PRMT R104, R106, 0x7632, R104 ;  /* 0x000076326a687816 */ /* 0x000fe20000000068 */
        /* <DEDUP_REMOVED lines=8> */
[-C--:B------:R-:W-:Y:S01]  /*0c00*/  FMUL.FTZ R124, R124, R125.reuse ;  /* 0x0000007d7c7c7220 */ /* 0x080fe20000410000 */
[----:B------:R-:W-:Y:S01]  /*0c10*/  FADD.FTZ R44, R44, R125 ;  /* 0x0000007d2c2c7221 */ /* 0x000fe20000010000 */
[----:B------:R-:W-:Y:S01]  /*0c20*/  FFMA.FTZ R60, R123, R125, R60 ;  /* 0x0000007d7b3c7223 */ /* 0x000fe2000001003c */
[----:B------:R-:W-:Y:S01]  /*0c30*/  FADD.FTZ R103, -R155, R103 ;  /* 0x000000679b677221 */ /* 0x000fe20000010100 */
[----:B------:R-:W-:Y:S01]  /*0c40*/  FMUL.FTZ R125, R100, R104 ;  /* 0x00000068647d7220 */ /* 0x000fe20000410000 */
[----:B------:R-:W-:Y:S01]  /*0c50*/  SHF.L.U32 R105, R105, 0x10, RZ ;  /* 0x0000001069697819 */ /* 0x000fe200000006ff */
[----:B------:R-:W-:Y:S01]  /*0c60*/  FADD.FTZ R48, R48, R101 ;  /* 0x0000006530307221 */ /* 0x000fe20000010000 */
[C---:B------:R-:W-:Y:S01]  /*0c70*/  FFMA.FTZ R64, R3.reuse, R101, R64 ;  /* 0x0000006503407223 */ /* 0x040fe20000010040 */
[----:B------:R-:W-:Y:S01]  /*0c80*/  FADD.FTZ R100, RZ, R118 ;  /* 0x00000076ff647221 */ /* 0x000fe20000010000 */
[----:B------:R-:W-:Y:S01]  /*0c90*/  FFMA.FTZ R101, R3, R118, RZ ;  /* 0x0000007603657223 */ /* 0x000fe200000100ff */
        /* <DEDUP_REMOVED lines=8> */
[----:B------:R-:W-:-:S02]  /*0d20*/  FADD.FTZ R109, -R155, R109 ;  /* 0x0000006d9b6d7221 */ /* 0x000fc40000010100 */
[----:B------:R-:W-:Y:S01]  /*0d30*/  FADD.FTZ R103, R102, R121 ;  /* 0x0000007966677221 */ /* 0x000fe20000010000 */
[----:B------:R-:W-:Y:S01]  /*0d40*/  FFMA.FTZ R100, R120, R121, R101 ;  /* 0x0000007978647223 */ /* 0x000fe20000010065 */
[----:B------:R-:W-:Y:S01]  /*0d50*/  PRMT R106, R107, 0x7632, R106 ;  /* 0x000076326b6a7816 */ /* 0x000fe2000000006a */
[----:B------:R-:W-:Y:S01]  /*0d60*/  FADD.FTZ R129, -R155, R110 ;  /* 0x0000006e9b817221 */ /* 0x000fe20000010100 */
[----:B------:R-:W-:Y:S01]  /*0d70*/  SHF.L.U32 R107, R107, 0x10, RZ ;  /* 0x000000106b6b7819 */ /* 0x000fe200000006ff */
[----:B------:R-:W-:Y:S01]  /*0d80*/  FMUL.FTZ R126, R114, R109 ;  /* 0x0000006d727e7220 */ /* 0x000fe20000410000 */
[----:B------:R-:W-:Y:S01]  /*0d90*/  FADD.FTZ R102, R103, R124 ;  /* 0x0000007c67667221 */ /* 0x000fe20000010000 */
[----:B------:R-:W-:Y:S01]  /*0da0*/  FFMA.FTZ R101, R123, R124, R100 ;  /* 0x0000007c7b657223 */ /* 0x000fe20000010064 */
[----:B------:R-:W-:Y:S01]  /*0db0*/  SHF.L.U32 R106, R106, 0x10, RZ ;  /* 0x000000106a6a7819 */ /* 0x000fe200000006ff */
        /* <DEDUP_REMOVED lines=19> */
.L_x_3604:
[----:B------:R-:W-:Y:S05]  /*0ef0*/  BSYNC.RECONVERGENT B1 ;  /* 0x0000000000017941 */ /* 0x000fea0003800200 */
.L_x_3603:
[----:B------:R-:W-:Y:S05]  /*0f00*/  @!P3 BRA `(.L_x_3605) ;  /* 0x000000080044b947 */ /* 0x000fea0003800000 */
[----:B------:R-:W0:Y:S08]  /*0f10*/  LDC.64 R134, c[0x0][0x3a8] ;  /* 0x0000ea00ff867b82 */ /* 0x000e300000000a00 */
[----:B------:R-:W1:Y:S08]  /*0f20*/  LDC.64 R108, c[0x0][0x428] ;  /* 0x00010a00ff6c7b82 */ /* 0x000e700000000a00 */
[----:B------:R-:W2:Y:S01]  /*0f30*/  LDC.64 R96, c[0x0][0x3b0] ;  /* 0x0000ec00ff607b82 */ /* 0x000ea20000000a00 */
[----:B0-----:R-:W-:-:S05]  /*0f40*/  IMAD.WIDE.U32 R134, R156, 0x20, R134 ;  /* 0x000000209c867825 */ /* 0x001fca00078e0086 */
[----:B------:R-:W3:Y:S01]  /*0f50*/  LDG.E.128 R100, desc[UR6][R134.64] ;  /* 0x0000000686647981 */ /* 0x000ee2000c1e1d00 */
[----:B-1----:R-:W-:-:S03]  /*0f60*/  IMAD.WIDE.U32 R108, R173, 0x10, R108 ;  /* 0x00000010ad6c7825 */ /* 0x002fc600078e006c */
[----:B------:R-:W4:Y:S04]  /*0f70*/  LDG.E.128 R104, desc[UR6][R134.64+0x10] ;  /* 0x0000100686687981 */ /* 0x000f28000c1e1d00 */
[----:B------:R-:W4:Y:S01]  /*0f80*/  LDG.E.128 R108, desc[UR6][R108.64] ;  /* 0x000000066c6c7981 */ /* 0x000f22000c1e1d00 */
[----:B------:R-:W-:Y:S01]  /*0f90*/  ISETP.NE.U32.AND P0, PT, RZ, UR10, PT ;  /* 0x0000000aff007c0c */ /* 0x000fe2000bf05070 */
[----:B--2---:R-:W-:-:S03]  /*0fa0*/  IMAD.WIDE.U32 R96, R154, 0x8, R96 ;  /* 0x000000089a607825 */ /* 0x004fc600078e0060 */
[----:B------:R-:W-:-:S03]  /*0fb0*/  ISETP.NE.AND.EX P0, PT, RZ, UR11, PT, P0 ;  /* 0x0000000bff007c0c */ /* 0x000fc6000bf05300 */
[----:B------:R-:W5:Y:S10]  /*0fc0*/  LDG.E.64 R96, desc[UR6][R96.64] ;  /* 0x0000000660607981 */ /* 0x000f74000c1e1b00 */
[----:B------:R-:W0:Y:S01]  /*0fd0*/  @P0 LDC.64 R132, c[0x0][0x438] ;  /* 0x00010e00ff840b82 */ /* 0x000e220000000a00 */
[----:B------:R-:W-:Y:S01]  /*0fe0*/  SHF.L.U32 R136, R73, 0x10, RZ ;  /* 0x0000001049887819 */ /* 0x000fe200000006ff */
[----:B0-----:R-:W-:-:S05]  /*0ff0*/  @P0 IMAD.WIDE.U32 R132, R156, 0x20, R132 ;  /* 0x000000209c840825 */ /* 0x001fca00078e0084 */
[----:B------:R-:W5:Y:S04]  /*1000*/  @P0 LDG.E.128 R8, desc[UR6][R132.64] ;  /* 0x0000000684080981 */ /* 0x000f68000c1e1d00 */
[----:B------:R0:W5:Y:S02]  /*1010*/  @P0 LDG.E.128 R4, desc[UR6][R132.64+0x10] ;  /* 0x0000100684040981 */ /* 0x000164000c1e1d00 */
[----:B0-----:R-:W-:Y:S02]  /*1020*/  SHF.L.U32 R132, R72, 0x10, RZ ;  /* 0x0000001048847819 */ /* 0x001fe400000006ff */
[----:B------:R-:W-:Y:S02]  /*1030*/  SHF.L.U32 R138, R74, 0x10, RZ ;  /* 0x000000104a8a7819 */ /* 0x000fe400000006ff */
[----:B------:R-:W-:Y:S01]  /*1040*/  SHF.L.U32 R146, R75, 0x10, RZ ;  /* 0x000000104b927819 */ /* 0x000fe200000006ff */
[C---:B---3--:R-:W-:Y:S01]  /*1050*/  FADD.FTZ R135, -R155.reuse, R100 ;  /* 0x000000649b877221 */ /* 0x048fe20000010100 */
[C---:B------:R-:W-:Y:S01]  /*1060*/  FADD.FTZ R137, -R155.reuse, R101 ;  /* 0x000000659b897221 */ /* 0x040fe20000010100 */
[C---:B------:R-:W-:Y:S01]  /*1070*/  FADD.FTZ R139, -R155.reuse, R102 ;  /* 0x000000669b8b7221 */ /* 0x040fe20000010100 */
[----:B------:R-:W-:Y:S01]  /*1080*/  SHF.L.U32 R102, R172, 0x10, RZ ;  /* 0x00000010ac667819 */ /* 0x000fe200000006ff */
[--C-:B------:R-:W-:Y:S01]  /*1090*/  FADD.FTZ R145, -R155, R103.reuse ;  /* 0x000000679b917221 */ /* 0x100fe20000010100 */
[----:B----4-:R-:W-:Y:S01]  /*10a0*/  PRMT R100, R108, 0x7632, R100 ;  /* 0x000076326c647816 */ /* 0x010fe20000000064 */
[----:B------:R-:W-:Y:S01]  /*10b0*/  FMUL.FTZ R130, R114, R137 ;  /* 0x0000008972827220 */ /* 0x000fe20000410000 */
[----:B------:R-:W-:-:S02]  /*10c0*/  PRMT R103, R109, 0x7632, R103 ;  /* 0x000076326d677816 */ /* 0x000fc40000000067 */
[----:B------:R-:W-:Y:S01]  /*10d0*/  SHF.L.U32 R100, R100, 0x10, RZ ;  /* 0x0000001064647819 */ /* 0x000fe200000006ff */
[----:B------:R-:W-:Y:S01]  /*10e0*/  FMUL.FTZ R133, R114, R135 ;  /* 0x0000008772857220 */ /* 0x000fe20000410000 */
[----:B------:R-:W-:Y:S02]  /*10f0*/  SHF.L.U32 R101, R108, 0x10, RZ ;  /* 0x000000106c657819 */ /* 0x000fe400000006ff */
[----:B------:R-:W-:Y:S01]  /*1100*/  SHF.L.U32 R103, R103, 0x10, RZ ;  /* 0x0000001067677819 */ /* 0x000fe200000006ff */
[-C--:B------:R-:W-:Y:S01]  /*1110*/  FMUL.FTZ R135, R102, R100.reuse ;  /* 0x0000006466877220 */ /* 0x080fe20000410000 */
[----:B------:R-:W-:Y:S01]  /*1120*/  FFMA.FTZ R57, R130, R100, R57 ;  /* 0x0000006482397223 */ /* 0x000fe20000010039 */
[----:B------:R-:W-:Y:S01]  /*1130*/  FADD.FTZ R41, R41, R100 ;  /* 0x0000006429297221 */ /* 0x000fe20000010000 */
[----:B------:R-:W-:Y:S01]  /*1140*/  SHF.L.U32 R100, R171, 0x10, RZ ;  /* 0x00000010ab647819 */ /* 0x000fe200000006ff */
[----:B------:R-:W-:Y:S01]  /*1150*/  FMUL.FTZ R132, R132, R101 ;  /* 0x0000006584847220 */ /* 0x000fe20000410000 */
[--C-:B------:R-:W-:Y:S01]  /*1160*/  FADD.FTZ R147, -R155, R104.reuse ;  /* 0x000000689b937221 */ /* 0x100fe20000010100 */
[----:B------:R-:W-:Y:S01]  /*1170*/  FMUL.FTZ R137, R114, R139 ;  /* 0x0000008b72897220 */ /* 0x000fe20000410000 */
[----:B------:R-:W-:Y:S01]  /*1180*/  PRMT R104, R110, 0x7632, R104 ;  /* 0x000076326e687816 */ /* 0x000fe20000000068 */
[----:B------:R-:W-:Y:S01]  /*1190*/  FMUL.FTZ R134, R114, R145 ;  /* 0x0000009172867220 */ /* 0x000fe20000410000 */
[----:B------:R-:W-:Y:S01]  /*11a0*/  FMUL.FTZ R139, R100, R103 ;  /* 0x00000067648b7220 */ /* 0x000fe20000410000 */
[----:B------:R-:W-:Y:S01]  /*11b0*/  SHF.L.U32 R109, R109, 0x10, RZ ;  /* 0x000000106d6d7819 */ /* 0x000fe200000006ff */
[----:B------:R-:W-:Y:S01]  /*11c0*/  FADD.FTZ R40, R40, R101 ;  /* 0x0000006528287221 */ /* 0x000fe20000010000 */
[----:B------:R-:W-:Y:S01]  /*11d0*/  FFMA.FTZ R56, R133, R101, R56 ;  /* 0x0000006585387223 */ /* 0x000fe20000010038 */
[----:B------:R-:W-:Y:S01]  /*11e0*/  FADD.FTZ R100, R175, R132 ;  /* 0x00000084af647221 */ /* 0x000fe20000010000 */
[----:B------:R-:W-:Y:S01]  /*11f0*/  FFMA.FTZ R101, R133, R132, R174 ;  /* 0x0000008485657223 */ /* 0x000fe200000100ae */
[----:B------:R-:W-:Y:S01]  /*1200*/  FFMA.FTZ R59, R134, R103, R59 ;  /* 0x00000067863b7223 */ /* 0x000fe2000001003b */
[----:B------:R-:W-:Y:S01]  /*1210*/  FADD.FTZ R43, R43, R103 ;  /* 0x000000672b2b7221 */ /* 0x000fe20000010000 */
[----:B------:R-:W-:Y:S01]  /*1220*/  SHF.L.U32 R102, R170, 0x10, RZ ;  /* 0x00000010aa667819 */ /* 0x000fe200000006ff */
[----:B------:R-:W-:Y:S01]  /*1230*/  FADD.FTZ R103, R100, R135 ;  /* 0x0000008764677221 */ /* 0x000fe20000010000 */
[----:B------:R-:W-:Y:S01]  /*1240*/  SHF.L.U32 R104, R104, 0x10, RZ ;  /* 0x0000001068687819 */ /* 0x000fe200000006ff */
[----:B------:R-:W-:Y:S01]  /*1250*/  FMUL.FTZ R136, R136, R109 ;  /* 0x0000006d88887220 */ /* 0x000fe20000410000 */
[----:B------:R-:W-:Y:S01]  /*1260*/  FFMA.FTZ R100, R130, R135, R101 ;  /* 0x0000008782647223 */ /* 0x000fe20000010065 */
[----:B------:R-:W-:Y:S01]  /*1270*/  FADD.FTZ R149, -R155, R105 ;  /* 0x000000699b957221 */ /* 0x000fe20000010100 */
[----:B------:R-:W-:Y:S01]  /*1280*/  FMUL.FTZ R145, R114, R147 ;  /* 0x0000009372917220 */ /* 0x000fe20000410000 */
[----:B------:R-:W-:Y:S01]  /*1290*/  SHF.L.U32 R105, R110, 0x10, RZ ;  /* 0x000000106e697819 */ /* 0x000fe200000006ff */
[----:B------:R-:W-:Y:S01]  /*12a0*/  FMUL.FTZ R147, R102, R104 ;  /* 0x0000006866937220 */ /* 0x000fe20000410000 */
[----:B------:R-:W-:Y:S01]  /*12b0*/  FADD.FTZ R102, R103, R136 ;  /* 0x0000008867667221 */ /* 0x000fe20000010000 */
[----:B------:R-:W-:Y:S01]  /*12c0*/  FFMA.FTZ R101, R137, R136, R100 ;  /* 0x0000008889657223 */ /* 0x000fe20000010064 */
[--C-:B------:R-:W-:Y:S01]  /*12d0*/  FADD.FTZ R151, -R155, R106.reuse ;  /* 0x0000006a9b977221 */ /* 0x100fe20000010100 */
        /* <DEDUP_REMOVED lines=10> */
[----:B------:R-:W-:Y:S01]  /*1380*/  SHF.L.U32 R104, R169, 0x10, RZ ;  /* 0x00000010a9687819 */ /* 0x000fe200000006ff */
[----:B------:R-:W-:Y:S01]  /*1390*/  FADD.FTZ R107, -R155, R107 ;  /* 0x0000006b9b6b7221 */ /* 0x000fe20000010100 */
        /* <DEDUP_REMOVED lines=20> */
.L_x_3602:
[----:B------:R-:W0:Y:S01]  /*14e0*/  S2R R112, SR_TID.X ;  /* 0x0000000000707919 */ /* 0x000e220000002100 */
        /* <DEDUP_REMOVED lines=25> */
.L_x_3608:
[----:B------:R-:W-:Y:S05]  /*1680*/  BSYNC.RECONVERGENT B1 ;  /* 0x0000000000017941 */ /* 0x000fea0003800200 */
.L_x_3607:
[----:B------:R-:W-:Y:S01]  /*1690*/  CS2R R174, SRZ ;  /* 0x0000000000ae7805 */ /* 0x000fe2000001ff00 */
[----:B------:R-:W-:Y:S06]  /*16a0*/  @!P3 BRA `(.L_x_3605) ;  /* 0x00000000005cb947 */ /* 0x000fec0003800000 */
[----:B------:R-:W0:Y:S02]  /*16b0*/  LDC.64 R96, c[0x0][0x3b0] ;  /* 0x0000ec00ff607b82 */ /* 0x000e240000000a00 */
[----:B0-----:R-:W-:-:S06]  /*16c0*/  IMAD.WIDE.U32 R96, R155, 0x8, R96 ;  /* 0x000000089b607825 */ /* 0x001fcc00078e0060 */
[----:B------:R-:W5:Y:S01]  /*16d0*/  LDG.E.64 R96, desc[UR6][R96.64] ;  /* 0x0000000660607981 */ /* 0x000f62000c1e1b00 */
[----:B------:R-:W-:Y:S05]  /*16e0*/  BRA `(.L_x_3605) ;  /* 0x00000000004c7947 */ /* 0x000fea0003800000 */
.L_x_3606:
        /* <DEDUP_REMOVED lines=12> */
[----:B--2---:R-:W-:-:S03]  /*17b0*/  @P3 IMAD.WIDE.U32 R104, R155, 0x8, R104 ;  /* 0x000000089b683825 */ /* 0x004fc600078e0068 */
[----:B------:R0:W5:Y:S04]  /*17c0*/  @P4 LDG.E.128 R12, desc[UR6][R100.64+0x10] ;  /* 0x00001006640c4981 */ /* 0x000168000c1e1d00 */
[----:B------:R0:W5:Y:S01]  /*17d0*/  @P3 LDG.E.64 R96, desc[UR6][R104.64] ;  /* 0x0000000668603981 */ /* 0x000162000c1e1b00 */
[----:B---3--:R-:W-:-:S05]  /*17e0*/  @P3 IMAD.WIDE.U32 R102, R111, 0x20, R108 ;  /* 0x000000206f663825 */ /* 0x008fca00078e006c */
[----:B------:R0:W5:Y:S04]  /*17f0*/  @P3 LDG.E.128 R8, desc[UR6][R102.64] ;  /* 0x0000000666083981 */ /* 0x000168000c1e1d00 */
[----:B------:R0:W5:Y:S01]  /*1800*/  @P3 LDG.E.128 R4, desc[UR6][R102.64+0x10] ;  /* 0x0000100666043981 */ /* 0x000162000c1e1d00 */
[----:B------:R-:W-:-:S07]  /*1810*/  CS2R R174, SRZ ;  /* 0x0000000000ae7805 */ /* 0x000fce000001ff00 */
.L_x_3605:
[----:B------:R-:W-:Y:S05]  /*1820*/  BSYNC.RECONVERGENT B0 ;  /* 0x0000000000007941 */ /* 0x000fea0003800200 */
.L_x_3601:
        /* <DEDUP_REMOVED lines=20> */
.L_x_3874:
[----:B------:R-:W-:Y:S01]  /*1970*/  @P2 IADD3 R103, PT, PT, R150, -0x1, RZ ;  /* 0xffffffff96672810 */ /* 0x000fe20007ffe0ff */
[----:B--2---:R-:W-:Y:S01]  /*1980*/  FADD.FTZ R101, R106, R101 ;  /* 0x000000656a657221 */ /* 0x004fe20000010000 */
[----:B------:R-:W-:Y:S01]  /*1990*/  ISETP.NE.AND P0, PT, RZ, UR8, PT ;  /* 0x00000008ff007c0c */ /* 0x000fe2000bf05270 */
[----:B------:R-:W-:Y:S02]  /*19a0*/  BSSY.RECONVERGENT B1, `(.L_x_3610) ;  /* 0x00003aa000017945 */ /* 0x000fe40003800200 */
[----:B------:R-:W-:Y:S02]  /*19b0*/  @P2 IMAD R102, R103, R2, RZ ;  /* 0x0000000267662224 */ /* 0x000fe400078e02ff */
[----:B-1----:R-:W-:Y:S01]  /*19c0*/  FADD.FTZ R103, R107, R100 ;  /* 0x000000646b677221 */ /* 0x002fe20000010000 */
[----:B------:R-:W-:Y:S02]  /*19d0*/  HFMA2 R100, -RZ, RZ, 0, 0 ;  /* 0x00000000ff647431 */ /* 0x000fe400000001ff */
[----:B------:R-:W-:Y:S01]  /*19e0*/  @P2 SHF.R.S32.HI R105, RZ, 0x1f, R102 ;  /* 0x0000001fff692819 */ /* 0x000fe20000011466 */
[----:B------:R-:W-:-:S03]  /*19f0*/  FMUL.FTZ R103, R103, UR9 ;  /* 0x0000000967677c20 */ /* 0x000fc60008410000 */
[----:B------:R-:W-:Y:S01]  /*1a00*/  @P2 LEA.HI R105, R105, R102, RZ, 0x3 ;  /* 0x0000006669692211 */ /* 0x000fe200078f18ff */
[----:B------:R-:W-:Y:S01]  /*1a10*/  FMUL.FTZ R102, R101, UR9 ;  /* 0x0000000965667c20 */ /* 0x000fe20008410000 */
[----:B------:R-:W-:Y:S02]  /*1a20*/  FSEL R101, R103, RZ, !P0 ;  /* 0x000000ff67657208 */ /* 0x000fe40004000000 */
[----:B------:R-:W-:Y:S01]  /*1a30*/  @P2 LEA.HI.SX32 R100, R105, R152, 0x1d ;  /* 0x0000009869642211 */ /* 0x000fe200078feaff */
[----:B------:R-:W-:Y:S06]  /*1a40*/  @!P4 BRA `(.L_x_3611) ;  /* 0x00000038007cc947 */ /* 0x000fec0003800000 */
[----:B------:R-:W-:Y:S04]  /*1a50*/  BSSY.RECONVERGENT B0, `(.L_x_3612) ;  /* 0x0000005000007945 */ /* 0x000fe80003800200 */
[----:B------:R-:W-:Y:S05]  /*1a60*/  @!P2 BRA `(.L_x_3613) ;  /* 0x00000000000ca947 */ /* 0x000fea0003800000 */
[----:B------:R-:W1:Y:S02]  /*1a70*/  LDC.64 R80, c[0x0][0x390] ;  /* 0x0000e400ff507b82 */ /* 0x000e640000000a00 */
[----:B-1----:R-:W-:-:S06]  /*1a80*/  IMAD.WIDE.U32 R80, R100, 0x10, R80 ;  /* 0x0000001064507825 */ /* 0x002fcc00078e0050 */
[----:B------:R-:W5:Y:S02]  /*1a90*/  LDG.E.128 R80, desc[UR6][R80.64] ;  /* 0x0000000650507981 */ /* 0x000f64000c1e1d00 */
.L_x_3613:
[----:B------:R-:W-:Y:S05]  /*1aa0*/  BSYNC.RECONVERGENT B0 ;  /* 0x0000000000007941 */ /* 0x000fea0003800200 */
.L_x_3612:
[----:B------:R-:W-:Y:S01]  /*1ab0*/  UISETP.NE.U32.AND UP0, UPT, UR10, URZ, UPT ;  /* 0x000000ff0a00728c */ /* 0x000fe2000bf05070 */
[----:B------:R-:W-:Y:S03]  /*1ac0*/  BSSY.RECONVERGENT B0, `(.L_x_3614) ;  /* 0x000038c000007945 */ /* 0x000fe60003800200 */
[----:B------:R-:W-:-:S09]  /*1ad0*/  UISETP.NE.AND.EX UP0, UPT, UR11, URZ, UPT, UP0 ;  /* 0x000000ff0b00728c */ /* 0x000fd2000bf05300 */
[----:B------:R-:W-:Y:S05]  /*1ae0*/  BRA.U UP0, `(.L_x_3615) ;  /* 0x0000002100c47547 */ /* 0x000fea000b800000 */
[----:B------:R-:W-:Y:S02]  /*1af0*/  MOV R105, UR20 ;  /* 0x0000001400697c02 */ /* 0x000fe40008000f00 */
[----:B0-----:R-:W-:Y:S02]  /*1b00*/  MOV R106, UR21 ;  /* 0x00000015006a7c02 */ /* 0x001fe40008000f00 */
[----:B------:R-:W-:-:S04]  /*1b10*/  ISETP.NE.U32.AND P0, PT, R105, RZ, PT ;  /* 0x000000ff6900720c */ /* 0x000fc80003f05070 */
[----:B------:R-:W-:-:S13]  /*1b20*/  ISETP.NE.AND.EX P0, PT, R106, RZ, PT, P0 ;  /* 0x000000ff6a00720c */ /* 0x000fda0003f05300 */
[----:B------:R-:W-:Y:S05]  /*1b30*/  @P0 BRA `(.L_x_3616) ;  /* 0x0000001000340947 */ /* 0x000fea0003800000 */
[----:B------:R-:W-:Y:S04]  /*1b40*/  BSSY.RECONVERGENT B2, `(.L_x_3617) ;  /* 0x0000020000027945 */ /* 0x000fe80003800200 */
[----:B------:R-:W-:Y:S05]  /*1b50*/  @!P2 BRA `(.L_x_3618) ;  /* 0x000000000078a947 */ /* 0x000fea0003800000 */
[----:B-----5:R-:W-:Y:S01]  /*1b60*/  LOP3.LUT P4, RZ, R98, 0xff, RZ, 0xc0, !PT ;  /* 0x000000ff62ff7812 */ /* 0x020fe2000788c0ff */
[----:B------:R-:W-:Y:S01]  /*1b70*/  BSSY.RECONVERGENT B3, `(.L_x_3619) ;  /* 0x000000c000037945 */ /* 0x000fe20003800200 */
[----:B------:R-:W-:-:S11]  /*1b80*/  MOV R103, RZ ;  /* 0x000000ff00677202 */ /* 0x000fd60000000f00 */
        /* <DEDUP_REMOVED lines=8> */
[----:B------:R-:W-:-:S04]  /*1c10*/  FMUL.FTZ R104, R104, UR12 ;  /* 0x0000000c68687c20 */ /* 0x000fc80008410000 */
[----:B------:R-:W-:-:S07]  /*1c20*/  FMUL.FTZ R103, R103, R104 ;  /* 0x0000006867677220 */ /* 0x000fce0000410000 */
.L_x_3620:
[----:B------:R-:W-:Y:S05]  /*1c30*/  BSYNC.RECONVERGENT B3 ;  /* 0x0000000000037941 */ /* 0x000fea0003800200 */
.L_x_3619:
[----:B------:R-:W-:Y:S01]  /*1c40*/  FADD.FTZ R32, R32, R103 ;  /* 0x0000006720207221 */ /* 0x000fe20000010000 */
[----:B------:R-:W-:Y:S01]  /*1c50*/  BSSY.RECONVERGENT B3, `(.L_x_3621) ;  /* 0x000000c000037945 */ /* 0x000fe20003800200 */
[----:B------:R-:W-:-:S03]  /*1c60*/  HFMA2 R103, -RZ, RZ, 0, 0 ;  /* 0x00000000ff677431 */ /* 0x000fc600000001ff */
        /* <DEDUP_REMOVED lines=10> */
.L_x_3622:
[----:B------:R-:W-:Y:S05]  /*1d10*/  BSYNC.RECONVERGENT B3 ;  /* 0x0000000000037941 */ /* 0x000fea0003800200 */
.L_x_3621:
[----:B------:R-:W-:-:S04]  /*1d20*/  F2FP.BF16.F32.PACK_AB R103, RZ, R103 ;  /* 0x00000067ff67723e */ /* 0x000fc800000010ff */
[----:B------:R-:W-:-:S07]  /*1d30*/  PRMT R84, R103, 0x7610, R84 ;  /* 0x0000761067547816 */ /* 0x000fce0000000054 */
.L_x_3618:
[----:B------:R-:W-:Y:S05]  /*1d40*/  BSYNC.RECONVERGENT B2 ;  /* 0x0000000000027941 */ /* 0x000fea0003800200 */
.L_x_3617:
        /* <DEDUP_REMOVED lines=10> */
[----:B------:R-:W-:Y:S02]  /*1df0*/  FSEL R104, R103, RZ, P4 ;  /* 0x000000ff67687208 */ /* 0x000fe40002000000 */
[----:B------:R-:W-:-:S03]  /*1e00*/  PRMT R103, R80, 0x7632, R103 ;  /* 0x0000763250677816 */ /* 0x000fc60000000067 */
[----:B------:R-:W-:Y:S01]  /*1e10*/  FMUL.FTZ R104, R104, UR13 ;  /* 0x0000000d68687c20 */ /* 0x000fe20008410000 */
[----:B------:R-:W-:-:S03]  /*1e20*/  SHF.L.U32 R103, R103, 0x10, RZ ;  /* 0x0000001067677819 */ /* 0x000fc600000006ff */
[----:B------:R-:W-:-:S04]  /*1e30*/  FMUL.FTZ R104, R104, UR12 ;  /* 0x0000000c68687c20 */ /* 0x000fc80008410000 */
[----:B------:R-:W-:-:S07]  /*1e40*/  FMUL.FTZ R104, R103, R104 ;  /* 0x0000006867687220 */ /* 0x000fce0000410000 */
.L_x_3626:
[----:B------:R-:W-:Y:S05]  /*1e50*/  BSYNC.RECONVERGENT B3 ;  /* 0x0000000000037941 */ /* 0x000fea0003800200 */
.L_x_3625:
[----:B------:R-:W-:Y:S01]  /*1e60*/  BSSY.RECONVERGENT B3, `(.L_x_3627) ;  /* 0x000000d000037945 */ /* 0x000fe20003800200 */
[----:B------:R-:W-:Y:S02]  /*1e70*/  HFMA2 R103, -RZ, RZ, 0, 0 ;  /* 0x00000000ff677431 */ /* 0x000fe400000001ff */
[----:B------:R-:W-:Y:S01]  /*1e80*/  FADD.FTZ R33, R33, R104 ;  /* 0x0000006821217221 */ /* 0x000fe20000010000 */
[----:B------:R-:W-:Y:S06]  /*1e90*/  @!P0 BRA `(.L_x_3628) ;  /* 0x0000000000248947 */ /* 0x000fec0003800000 */
        /* <DEDUP_REMOVED lines=9> */
.L_x_3628:
[----:B------:R-:W-:Y:S05]  /*1f30*/  BSYNC.RECONVERGENT B3 ;  /* 0x0000000000037941 */ /* 0x000fea0003800200 */
.L_x_3627:
[----:B------:R-:W-:-:S04]  /*1f40*/  F2FP.BF16.F32.PACK_AB R103, RZ, R103 ;  /* 0x00000067ff67723e */ /* 0x000fc800000010ff */
[----:B------:R-:W-:-:S07]  /*1f50*/  PRMT R84, R84, 0x5410, R103 ;  /* 0x0000541054547816 */ /* 0x000fce0000000067 */
.L_x_3624:
[----:B------:R-:W-:Y:S05]  /*1f60*/  BSYNC.RECONVERGENT B2 ;  /* 0x0000000000027941 */ /* 0x000fea0003800200 */
.L_x_3623:
        /* <DEDUP_REMOVED lines=15> */
.L_x_3632:
[----:B------:R-:W-:Y:S05]  /*2060*/  BSYNC.RECONVERGENT B3 ;  /* 0x0000000000037941 */ /* 0x000fea0003800200 */
.L_x_3631:
        /* <DEDUP_REMOVED lines=13> */
.L_x_3634:
[----:B------:R-:W-:Y:S05]  /*2140*/  BSYNC.RECONVERGENT B3 ;  /* 0x0000000000037941 */ /* 0x000fea0003800200 */
.L_x_3633:
[----:B------:R-:W-:-:S04]  /*2150*/  F2FP.BF16.F32.PACK_AB R103, RZ, R103 ;  /* 0x00000067ff67723e */ /* 0x000fc800000010ff */
[----:B------:R-:W-:-:S07]  /*2160*/  PRMT R85, R103, 0x7610, R85 ;  /* 0x0000761067557816 */ /* 0x000fce0000000055 */
.L_x_3630:
[----:B------:R-:W-:Y:S05]  /*2170*/  BSYNC.RECONVERGENT B2 ;  /* 0x0000000000027941 */ /* 0x000fea0003800200 */
.L_x_3629:
        /* <DEDUP_REMOVED lines=16> */
.L_x_3638:
[----:B------:R-:W-:Y:S05]  /*2280*/  BSYNC.RECONVERGENT B3 ;  /* 0x0000000000037941 */ /* 0x000fea0003800200 */
.L_x_3637:
        /* <DEDUP_REMOVED lines=13> */
.L_x_3640:
[----:B------:R-:W-:Y:S05]  /*2360*/  BSYNC.RECONVERGENT B3 ;  /* 0x0000000000037941 */ /* 0x000fea0003800200 */
.L_x_3639:
[----:B------:R-:W-:-:S04]  /*2370*/  F2FP.BF16.F32.PACK_AB R103, RZ, R103 ;  /* 0x00000067ff67723e */ /* 0x000fc800000010ff */
[----:B------:R-:W-:-:S07]  /*2380*/  PRMT R85, R85, 0x5410, R103 ;  /* 0x0000541055557816 */ /* 0x000fce0000000067 */
.L_x_3636:
[----:B------:R-:W-:Y:S05]  /*2390*/  BSYNC.RECONVERGENT B2 ;  /* 0x0000000000027941 */ /* 0x000fea0003800200 */
.L_x_3635:
        /* <DEDUP_REMOVED lines=15> */
.L_x_3644:
[----:B------:R-:W-:Y:S05]  /*2490*/  BSYNC.RECONVERGENT B3 ;  /* 0x0000000000037941 */ /* 0x000fea0003800200 */
.L_x_3643:
        /* <DEDUP_REMOVED lines=13> */
.L_x_3646:
[----:B------:R-:W-:Y:S05]  /*2570*/  BSYNC.RECONVERGENT B3 ;  /* 0x0000000000037941 */ /* 0x000fea0003800200 */
.L_x_3645:
[----:B------:R-:W-:-:S04]  /*2580*/  F2FP.BF16.F32.PACK_AB R103, RZ, R103 ;  /* 0x00000067ff67723e */ /* 0x000fc800000010ff */
[----:B------:R-:W-:-:S07]  /*2590*/  PRMT R86, R103, 0x7610, R86 ;  /* 0x0000761067567816 */ /* 0x000fce0000000056 */
.L_x_3642:
[----:B------:R-:W-:Y:S05]  /*25a0*/  BSYNC.RECONVERGENT B2 ;  /* 0x0000000000027941 */ /* 0x000fea0003800200 */
.L_x_3641:
        /* <DEDUP_REMOVED lines=16> */
.L_x_3650:
[----:B------:R-:W-:Y:S05]  /*26b0*/  BSYNC.RECONVERGENT B3 ;  /* 0x0000000000037941 */ /* 0x000fea0003800200 */
.L_x_3649:
        /* <DEDUP_REMOVED lines=13> */
.L_x_3652:
[----:B------:R-:W-:Y:S05]  /*2790*/  BSYNC.RECONVERGENT B3 ;  /* 0x0000000000037941 */ /* 0x000fea0003800200 */
.L_x_3651:
[----:B------:R-:W-:-:S04]  /*27a0*/  F2FP.BF16.F32.PACK_AB R103, RZ, R103 ;  /* 0x00000067ff67723e */ /* 0x000fc800000010ff */
[----:B------:R-:W-:-:S07]  /*27b0*/  PRMT R86, R86, 0x5410, R103 ;  /* 0x0000541056567816 */ /* 0x000fce0000000067 */
.L_x_3648:
[----:B------:R-:W-:Y:S05]  /*27c0*/  BSYNC.RECONVERGENT B2 ;  /* 0x0000000000027941 */ /* 0x000fea0003800200 */
.L_x_3647:
        /* <DEDUP_REMOVED lines=15> */
.L_x_3656:
[----:B------:R-:W-:Y:S05]  /*28c0*/  BSYNC.RECONVERGENT B3 ;  /* 0x0000000000037941 */ /* 0x000fea0003800200 */
.L_x_3655:
        /* <DEDUP_REMOVED lines=13> */
.L_x_3658:
[----:B------:R-:W-:Y:S05]  /*29a0*/  BSYNC.RECONVERGENT B3 ;  /* 0x0000000000037941 */ /* 0x000fea0003800200 */
.L_x_3657:
[----:B------:R-:W-:-:S04]  /*29b0*/  F2FP.BF16.F32.PACK_AB R103, RZ, R103 ;  /* 0x00000067ff67723e */ /* 0x000fc800000010ff */
[----:B------:R-:W-:-:S07]  /*29c0*/  PRMT R87, R103, 0x7610, R87 ;  /* 0x0000761067577816 */ /* 0x000fce0000000057 */
.L_x_3654:
[----:B------:R-:W-:Y:S05]  /*29d0*/  BSYNC.RECONVERGENT B2 ;  /* 0x0000000000027941 */ /* 0x000fea0003800200 */
.L_x_3653:
[----:B------:R-:W-:Y:S05]  /*29e0*/  @!P2 BRA `(.L_x_3659) ;  /* 0x000000280064a947 */ /* 0x000fea0003800000 */
[----:B-----5:R-:W-:Y:S01]  /*29f0*/  ISETP.GE.U32.AND P0, PT, R98, RZ, PT ;  /* 0x000000ff6200720c */ /* 0x020fe20003f06070 */
[----:B------:R-:W-:Y:S01]  /*2a00*/  BSSY.RECONVERGENT B2, `(.L_x_3660) ;  /* 0x000000e000027945 */ /* 0x000fe20003800200 */
[----:B------:R-:W-:Y:S02]  /*2a10*/  MOV R104, RZ ;  /* 0x000000ff00687202 */ /* 0x000fe40000000f00 */
[----:B------:R-:W-:-:S13]  /*2a20*/  ISETP.GE.U32.AND.EX P0, PT, R99, 0x1000000, PT, P0 ;  /* 0x010000006300780c */ /* 0x000fda0003f06100 */
        /* <DEDUP_REMOVED lines=11> */
.L_x_3661:
[----:B------:R-:W-:Y:S05]  /*2ae0*/  BSYNC.RECONVERGENT B2 ;  /* 0x0000000000027941 */ /* 0x000fea0003800200 */
.L_x_3660:
        /* <DEDUP_REMOVED lines=13> */
.L_x_3663:
[----:B------:R-:W-:Y:S05]  /*2bc0*/  BSYNC.RECONVERGENT B2 ;  /* 0x0000000000027941 */ /* 0x000fea0003800200 */
.L_x_3662:
[----:B------:R-:W-:Y:S02]  /*2bd0*/  F2FP.BF16.F32.PACK_AB R103, RZ, R31 ;  /* 0x0000001fff67723e */ /* 0x000fe400000010ff */
[----:B------:R-:W-:Y:S02]  /*2be0*/  MOV R31, R104 ;  /* 0x00000068001f7202 */ /* 0x000fe40000000f00 */
[----:B------:R-:W-:Y:S01]  /*2bf0*/  PRMT R87, R87, 0x5410, R103 ;  /* 0x0000541057577816 */ /* 0x000fe20000000067 */
[----:B------:R-:W-:Y:S06]  /*2c00*/  BRA `(.L_x_3659) ;  /* 0x0000002400dc7947 */ /* 0x000fec0003800000 */
.L_x_3616:
[----:B------:R-:W-:Y:S04]  /*2c10*/  BSSY.RECONVERGENT B2, `(.L_x_3664) ;  /* 0x0000020000027945 */ /* 0x000fe80003800200 */
[----:B------:R-:W-:Y:S05]  /*2c20*/  @!P2 BRA `(.L_x_3665) ;  /* 0x000000000078a947 */ /* 0x000fea0003800000 */
[----:B-----5:R-:W-:Y:S01]  /*2c30*/  LOP3.LUT P0, RZ, R98, 0xff, RZ, 0xc0, !PT ;  /* 0x000000ff62ff7812 */ /* 0x020fe2000780c0ff */
[----:B------:R-:W-:Y:S01]  /*2c40*/  BSSY.RECONVERGENT B3, `(.L_x_3666) ;  /* 0x000000c000037945 */ /* 0x000fe20003800200 */
[----:B------:R-:W-:-:S11]  /*2c50*/  HFMA2 R89, -RZ, RZ, 0, 0 ;  /* 0x00000000ff597431 */ /* 0x000fd600000001ff */
        /* <DEDUP_REMOVED lines=10> */
.L_x_3667:
[----:B------:R-:W-:Y:S05]  /*2d00*/  BSYNC.RECONVERGENT B3 ;  /* 0x0000000000037941 */ /* 0x000fea0003800200 */
.L_x_3666:
[----:B------:R-:W-:Y:S01]  /*2d10*/  BSSY.RECONVERGENT B3, `(.L_x_3668) ;  /* 0x000000d000037945 */ /* 0x000fe20003800200 */
[----:B------:R-:W-:Y:S01]  /*2d20*/  FADD.FTZ R32, R32, R89 ;  /* 0x0000005920207221 */ /* 0x000fe20000010000 */
[----:B------:R-:W-:Y:S02]  /*2d30*/  MOV R88, RZ ;  /* 0x000000ff00587202 */ /* 0x000fe40000000f00 */
        /* <DEDUP_REMOVED lines=8> */
[----:B------:R-:W-:-:S04]  /*2dc0*/  FMUL.FTZ R89, R89, UR12 ;  /* 0x0000000c59597c20 */ /* 0x000fc80008410000 */
[----:B------:R-:W-:-:S07]  /*2dd0*/  FMUL.FTZ R88, R89, R88 ;  /* 0x0000005859587220 */ /* 0x000fce0000410000 */
.L_x_3669:
[----:B------:R-:W-:Y:S05]  /*2de0*/  BSYNC.RECONVERGENT B3 ;  /* 0x0000000000037941 */ /* 0x000fea0003800200 */
.L_x_3668:
[----:B------:R-:W-:-:S04]  /*2df0*/  F2FP.BF16.F32.PACK_AB R88, RZ, R88 ;  /* 0x00000058ff58723e */ /* 0x000fc800000010ff */
[----:B------:R-:W-:-:S07]  /*2e00*/  PRMT R84, R88, 0x7610, R84 ;  /* 0x0000761058547816 */ /* 0x000fce0000000054 */
.L_x_3665:
[----:B------:R-:W-:Y:S05]  /*2e10*/  BSYNC.RECONVERGENT B2 ;  /* 0x0000000000027941 */ /* 0x000fea0003800200 */
.L_x_3664:
        /* <DEDUP_REMOVED lines=8> */
[--C-:B------:R-:W-:Y:S01]  /*2ea0*/  FADD.FTZ R89, R117, -R88.reuse ;  /* 0x8000005875597221 */ /* 0x100fe20000010000 */
[----:B------:R-:W-:-:S03]  /*2eb0*/  PRMT R88, R80, 0x7632, R88 ;  /* 0x0000763250587816 */ /* 0x000fc60000000058 */
[----:B------:R-:W-:Y:S01]  /*2ec0*/  FMUL.FTZ R89, R114, R89 ;  /* 0x0000005972597220 */ /* 0x000fe20000410000 */
[----:B------:R-:W-:-:S04]  /*2ed0*/  SHF.L.U32 R88, R88, 0x10, RZ ;  /* 0x0000001058587819 */ /* 0x000fc800000006ff */
[----:B------:R-:W-:-:S05]  /*2ee0*/  FSEL R89, R89, RZ, P4 ;  /* 0x000000ff59597208 */ /* 0x000fca0002000000 */
[----:B------:R-:W-:-:S04]  /*2ef0*/  FMUL.FTZ R89, R89, UR13 ;  /* 0x0000000d59597c20 */ /* 0x000fc80008410000 */
[----:B------:R-:W-:-:S04]  /*2f00*/  FMUL.FTZ R89, R89, UR12 ;  /* 0x0000000c59597c20 */ /* 0x000fc80008410000 */
[----:B------:R-:W-:-:S07]  /*2f10*/  FMUL.FTZ R88, R89, R88 ;  /* 0x0000005859587220 */ /* 0x000fce0000410000 */
.L_x_3673:
[----:B------:R-:W-:Y:S05]  /*2f20*/  BSYNC.RECONVERGENT B3 ;  /* 0x0000000000037941 */ /* 0x000fea0003800200 */
.L_x_3672:
[----:B------:R-:W-:Y:S01]  /*2f30*/  BSSY.RECONVERGENT B3, `(.L_x_3674) ;  /* 0x000000d000037945 */ /* 0x000fe20003800200 */
[----:B------:R-:W-:Y:S01]  /*2f40*/  FADD.FTZ R33, R33, R88 ;  /* 0x0000005821217221 */ /* 0x000fe20000010000 */
[----:B------:R-:W-:Y:S02]  /*2f50*/  MOV R88, RZ ;  /* 0x000000ff00587202 */ /* 0x000fe40000000f00 */
        /* <DEDUP_REMOVED lines=8> */
[----:B------:R-:W-:-:S04]  /*2fe0*/  FMUL.FTZ R89, R89, UR12 ;  /* 0x0000000c59597c20 */ /* 0x000fc80008410000 */
[----:B------:R-:W-:-:S07]  /*2ff0*/  FMUL.FTZ R88, R89, R88 ;  /* 0x0000005859587220 */ /* 0x000fce0000410000 */
.L_x_3675:
[----:B------:R-:W-:Y:S05]  /*3000*/  BSYNC.RECONVERGENT B3 ;  /* 0x0000000000037941 */ /* 0x000fea0003800200 */
.L_x_3674:
[----:B------:R-:W-:-:S04]  /*3010*/  F2FP.BF16.F32.PACK_AB R88, RZ, R88 ;  /* 0x00000058ff58723e */ /* 0x000fc800000010ff */
[----:B------:R-:W-:-:S07]  /*3020*/  PRMT R84, R84, 0x5410, R88 ;  /* 0x0000541054547816 */ /* 0x000fce0000000058 */
.L_x_3671:
[----:B------:R-:W-:Y:S05]  /*3030*/  BSYNC.RECONVERGENT B2 ;  /* 0x0000000000027941 */ /* 0x000fea0003800200 */
.L_x_3670:
        /* <DEDUP_REMOVED lines=15> */
.L_x_3679:
[----:B------:R-:W-:Y:S05]  /*3130*/  BSYNC.RECONVERGENT B3 ;  /* 0x0000000000037941 */ /* 0x000fea0003800200 */
.L_x_3678:
        /* <DEDUP_REMOVED lines=13> */
.L_x_3681:
[----:B------:R-:W-:Y:S05]  /*3210*/  BSYNC.RECONVERGENT B3 ;  /* 0x0000000000037941 */ /* 0x000fea0003800200 */
.L_x_3680:
[----:B------:R-:W-:-:S04]  /*3220*/  F2FP.BF16.F32.PACK_AB R88, RZ, R88 ;  /* 0x00000058ff58723e */ /* 0x000fc800000010ff */
[----:B------:R-:W-:-:S07]  /*3230*/  PRMT R85, R88, 0x7610, R85 ;  /* 0x0000761058557816 */ /* 0x000fce0000000055 */
.L_x_3677:
[----:B------:R-:W-:Y:S05]  /*3240*/  BSYNC.RECONVERGENT B2 ;  /* 0x0000000000027941 */ /* 0x000fea0003800200 */
.L_x_3676:
        /* <DEDUP_REMOVED lines=16> */
.L_x_3685:
[----:B------:R-:W-:Y:S05]  /*3350*/  BSYNC.RECONVERGENT B3 ;  /* 0x0000000000037941 */ /* 0x000fea0003800200 */
.L_x_3684:
        /* <DEDUP_REMOVED lines=13> */
.L_x_3687:
[----:B------:R-:W-:Y:S05]  /*3430*/  BSYNC.RECONVERGENT B3 ;  /* 0x0000000000037941 */ /* 0x000fea0003800200 */
.L_x_3686:
[----:B------:R-:W-:-:S04]  /*3440*/  F2FP.BF16.F32.PACK_AB R88, RZ, R88 ;  /* 0x00000058ff58723e */ /* 0x000fc800000010ff */
[----:B------:R-:W-:-:S07]  /*3450*/  PRMT R85, R85, 0x5410, R88 ;  /* 0x0000541055557816 */ /* 0x000fce0000000058 */
.L_x_3683:
[----:B------:R-:W-:Y:S05]  /*3460*/  BSYNC.RECONVERGENT B2 ;  /* 0x0000000000027941 */ /* 0x000fea0003800200 */
.L_x_3682:
        /* <DEDUP_REMOVED lines=15> */
.L_x_3691:
[----:B------:R-:W-:Y:S05]  /*3560*/  BSYNC.RECONVERGENT B3 ;  /* 0x0000000000037941 */ /* 0x000fea0003800200 */
.L_x_3690:
        /* <DEDUP_REMOVED lines=13> */
.L_x_3693:
[----:B------:R-:W-:Y:S05]  /*3640*/  BSYNC.RECONVERGENT B3 ;  /* 0x0000000000037941 */ /* 0x000fea0003800200 */
.L_x_3692:
[----:B------:R-:W-:-:S04]  /*3650*/  F2FP.BF16.F32.PACK_AB R88, RZ, R88 ;  /* 0x00000058ff58723e */ /* 0x000fc800000010ff */
[----:B------:R-:W-:-:S07]  /*3660*/  PRMT R86, R88, 0x7610, R86 ;  /* 0x0000761058567816 */ /* 0x000fce0000000056 */
.L_x_3689:
[----:B------:R-:W-:Y:S05]  /*3670*/  BSYNC.RECONVERGENT B2 ;  /* 0x0000000000027941 */ /* 0x000fea0003800200 */
.L_x_3688:
        /* <DEDUP_REMOVED lines=16> */
.L_x_3697:
[----:B------:R-:W-:Y:S05]  /*3780*/  BSYNC.RECONVERGENT B3 ;  /* 0x0000000000037941 */ /* 0x000fea0003800200 */
.L_x_3696:
        /* <DEDUP_REMOVED lines=13> */
.L_x_3699:
[----:B------:R-:W-:Y:S05]  /*3860*/  BSYNC.RECONVERGENT B3 ;  /* 0x0000000000037941 */ /* 0x000fea0003800200 */
.L_x_3698:
[----:B------:R-:W-:-:S04]  /*3870*/  F2FP.BF16.F32.PACK_AB R88, RZ, R88 ;  /* 0x00000058ff58723e */ /* 0x000fc800000010ff */
[----:B------:R-:W-:-:S07]  /*3880*/  PRMT R86, R86, 0x5410, R88 ;  /* 0x0000541056567816 */ /* 0x000fce0000000058 */
.L_x_3695:
[----:B------:R-:W-:Y:S05]  /*3890*/  BSYNC.RECONVERGENT B2 ;  /* 0x0000000000027941 */ /* 0x000fea0003800200 */
.L_x_3694:
        /* <DEDUP_REMOVED lines=15> */
.L_x_3703:
[----:B------:R-:W-:Y:S05]  /*3990*/  BSYNC.RECONVERGENT B3 ;  /* 0x0000000000037941 */ /* 0x000fea0003800200 */
.L_x_3702:
        /* <DEDUP_REMOVED lines=13> */
.L_x_3705:
[----:B------:R-:W-:Y:S05]  /*3a70*/  BSYNC.RECONVERGENT B3 ;  /* 0x0000000000037941 */ /* 0x000fea0003800200 */
.L_x_3704:
[----:B------:R-:W-:-:S04]  /*3a80*/  F2FP.BF16.F32.PACK_AB R88, RZ, R88 ;  /* 0x00000058ff58723e */ /* 0x000fc800000010ff */
[----:B------:R-:W-:-:S07]  /*3a90*/  PRMT R87, R88, 0x7610, R87 ;  /* 0x0000761058577816 */ /* 0x000fce0000000057 */
.L_x_3701:
[----:B------:R-:W-:Y:S05]  /*3aa0*/  BSYNC.RECONVERGENT B2 ;  /* 0x0000000000027941 */ /* 0x000fea0003800200 */
.L_x_3700:
        /* <DEDUP_REMOVED lines=34> */
[----:B-----5:R-:W-:Y:S02]  /*3cd0*/  ISETP.GE.U32.AND P0, PT, R98, RZ, PT ;  /* 0x000000ff6200720c */ /* 0x020fe40003f06070 */
[----:B------:R-:W-:Y:S02]  /*3ce0*/  MOV R104, RZ ;  /* 0x000000ff00687202 */ /* 0x000fe40000000f00 */
[----:B------:R-:W-:-:S13]  /*3cf0*/  ISETP.GE.U32.AND.EX P0, PT, R99, 0x1000000, PT, P0 ;  /* 0x010000006300780c */ /* 0x000fda0003f06100 */
[----:B------:R-:W0:Y:S08]  /*3d00*/  @P0 LDC.64 R108, c[0x0][0x408] ;  /* 0x00010200ff6c0b82 */ /* 0x000e300000000a00 */
[----:B------:R-:W1:Y:S01]  /*3d10*/  @P0 LDC.64 R110, c[0x0][0x408] ;  /* 0x00010200ff6e0b82 */ /* 0x000e620000000a00 */
[----:B0-----:R-:W-:Y:S01]  /*3d20*/  @P0 FMUL.FTZ R103, R95, R109 ;  /* 0x0000006d5f670220 */ /* 0x001fe20000410000 */
[----:B------:R-:W-:-:S03]  /*3d30*/  HFMA2 R109, -RZ, RZ, 0, 0 ;  /* 0x00000000ff6d7431 */ /* 0x000fc600000001ff */
[----:B------:R-:W-:Y:S01]  /*3d40*/  @P0 FMUL.FTZ R150, R103, R108 ;  /* 0x0000006c67960220 */ /* 0x000fe20000410000 */
[----:B------:R-:W-:Y:S01]  /*3d50*/  @P0 PRMT R103, R83, 0x7632, R103 ;  /* 0x0000763253670816 */ /* 0x000fe20000000067 */
[----:B-1----:R-:W-:Y:S01]  /*3d60*/  @P0 FMUL.FTZ R107, R95, R111 ;  /* 0x0000006f5f6b0220 */ /* 0x002fe20000410000 */
[----:B------:R-:W-:Y:S02]  /*3d70*/  @P0 SHF.L.U32 R111, R157, 0x10, RZ ;  /* 0x000000109d6f0819 */ /* 0x000fe400000006ff */
[----:B------:R-:W-:Y:S01]  /*3d80*/  @P0 SHF.L.U32 R103, R103, 0x10, RZ ;  /* 0x0000001067670819 */ /* 0x000fe200000006ff */
[----:B------:R-:W-:Y:S02]  /*3d90*/  @P0 FMUL.FTZ R108, R107, R110 ;  /* 0x0000006e6b6c0220 */ /* 0x000fe40000410000 */
[----:B------:R-:W-:Y:S02]  /*3da0*/  @P0 FMUL.FTZ R109, R111, R150 ;  /* 0x000000966f6d0220 */ /* 0x000fe40000410000 */
[----:B------:R-:W-:-:S03]  /*3db0*/  @P0 FMUL.FTZ R104, R103, R108 ;  /* 0x0000006c67680220 */ /* 0x000fc60000410000 */
[----:B------:R-:W-:Y:S01]  /*3dc0*/  F2FP.BF16.F32.PACK_AB R109, RZ, R109 ;  /* 0x0000006dff6d723e */ /* 0x000fe200000010ff */
[----:B------:R-:W-:-:S03]  /*3dd0*/  FADD.FTZ R31, R31, R104 ;  /* 0x000000681f1f7221 */ /* 0x000fc60000010000 */
[----:B------:R-:W-:Y:S01]  /*3de0*/  PRMT R87, R87, 0x5410, R109 ;  /* 0x0000541057577816 */ /* 0x000fe2000000006d */
[----:B------:R-:W-:Y:S06]  /*3df0*/  BRA `(.L_x_3659) ;  /* 0x0000001400607947 */ /* 0x000fec0003800000 */
.L_x_3615:
[----:B------:R-:W-:Y:S02]  /*3e00*/  MOV R105, UR20 ;  /* 0x0000001400697c02 */ /* 0x000fe40008000f00 */
[----:B0-----:R-:W-:Y:S02]  /*3e10*/  MOV R106, UR21 ;  /* 0x00000015006a7c02 */ /* 0x001fe40008000f00 */
[----:B------:R-:W-:-:S04]  /*3e20*/  ISETP.NE.U32.AND P0, PT, R105, RZ, PT ;  /* 0x000000ff6900720c */ /* 0x000fc80003f05070 */
[----:B------:R-:W-:-:S13]  /*3e30*/  ISETP.NE.AND.EX P0, PT, R106, RZ, PT, P0 ;  /* 0x000000ff6a00720c */ /* 0x000fda0003f05300 */
[----:B------:R-:W-:Y:S05]  /*3e40*/  @P0 BRA `(.L_x_3706) ;  /* 0x0000000800700947 */ /* 0x000fea0003800000 */
[----:B------:R-:W-:Y:S04]  /*3e50*/  BSSY.RECONVERGENT B2, `(.L_x_3707) ;  /* 0x0000012000027945 */ /* 0x000fe80003800200 */
[----:B------:R-:W-:Y:S05]  /*3e60*/  @!P2 BRA `(.L_x_3708) ;  /* 0x000000000040a947 */ /* 0x000fea0003800000 */
[----:B------:R-:W-:Y:S01]  /*3e70*/  @P1 FFMA.FTZ R107, R3, R102, R101 ;  /* 0x00000066036b1223 */ /* 0x000fe20000010065 */
[----:B-----5:R-:W-:Y:S02]  /*3e80*/  LOP3.LUT P0, RZ, R98, 0xff, RZ, 0xc0, !PT ;  /* 0x000000ff62ff7812 */ /* 0x020fe4000780c0ff */
[----:B------:R-:W-:Y:S01]  /*3e90*/  MOV R103, R16 ;  /* 0x0000001000677202 */ /* 0x000fe20000000f00 */
        /* <DEDUP_REMOVED lines=13> */
.L_x_3708:
[----:B------:R-:W-:Y:S05]  /*3f70*/  BSYNC.RECONVERGENT B2 ;  /* 0x0000000000027941 */ /* 0x000fea0003800200 */
.L_x_3707:
        /* <DEDUP_REMOVED lines=11> */
[----:B------:R-:W-:Y:S01]  /*4030*/  @P0 PRMT R107, R80, 0x7632, R107 ;  /* 0x00007632506b0816 */ /* 0x000fe2000000006b */
[----:B------:R-:W-:-:S03]  /*4040*/  FMUL.FTZ R110, R103, UR12 ;  /* 0x0000000c676e7c20 */ /* 0x000fc60008410000 */
[----:B------:R-:W-:Y:S01]  /*4050*/  @P0 SHF.L.U32 R107, R107, 0x10, RZ ;  /* 0x000000106b6b0819 */ /* 0x000fe200000006ff */
[----:B------:R-:W-:-:S04]  /*4060*/  @P0 FMUL.FTZ R108, R109, R110 ;  /* 0x0000006e6d6c0220 */ /* 0x000fc80000410000 */
[----:B------:R-:W-:Y:S01]  /*4070*/  @P0 FMUL.FTZ R104, R110, R107 ;  /* 0x0000006b6e680220 */ /* 0x000fe20000410000 */
[----:B------:R-:W-:-:S03]  /*4080*/  F2FP.BF16.F32.PACK_AB R108, RZ, R108 ;  /* 0x0000006cff6c723e */ /* 0x000fc600000010ff */
[----:B------:R-:W-:Y:S01]  /*4090*/  FADD.FTZ R33, R33, R104 ;  /* 0x0000006821217221 */ /* 0x000fe20000010000 */
[----:B------:R-:W-:-:S07]  /*40a0*/  PRMT R84, R84, 0x5410, R108 ;  /* 0x0000541054547816 */ /* 0x000fce000000006c */
.L_x_3710:
[----:B------:R-:W-:Y:S05]  /*40b0*/  BSYNC.RECONVERGENT B2 ;  /* 0x0000000000027941 */ /* 0x000fea0003800200 */
.L_x_3709:
        /* <DEDUP_REMOVED lines=18> */
.L_x_3712:
[----:B------:R-:W-:Y:S05]  /*41e0*/  BSYNC.RECONVERGENT B2 ;  /* 0x0000000000027941 */ /* 0x000fea0003800200 */
.L_x_3711:
        /* <DEDUP_REMOVED lines=19> */
.L_x_3714:
[----:B------:R-:W-:Y:S05]  /*4320*/  BSYNC.RECONVERGENT B2 ;  /* 0x0000000000027941 */ /* 0x000fea0003800200 */
.L_x_3713:
        /* <DEDUP_REMOVED lines=18> */
.L_x_3716:
[----:B------:R-:W-:Y:S05]  /*4450*/  BSYNC.RECONVERGENT B2 ;  /* 0x0000000000027941 */ /* 0x000fea0003800200 */
.L_x_3715:
        /* <DEDUP_REMOVED lines=19> */
.L_x_3718:
[----:B------:R-:W-:Y:S05]  /*4590*/  BSYNC.RECONVERGENT B2 ;  /* 0x0000000000027941 */ /* 0x000fea0003800200 */
.L_x_3717:
        /* <DEDUP_REMOVED lines=18> */
.L_x_3720:
[----:B------:R-:W-:Y:S05]  /*46c0*/  BSYNC.RECONVERGENT B2 ;  /* 0x0000000000027941 */ /* 0x000fea0003800200 */
.L_x_3719:
[----:B------:R-:W-:Y:S05]  /*46d0*/  @!P2 BRA `(.L_x_3659) ;  /* 0x0000000c0028a947 */ /* 0x000fea0003800000 */
[----:B-----5:R-:W-:Y:S01]  /*46e0*/  ISETP.GE.U32.AND P0, PT, R98, RZ, PT ;  /* 0x000000ff6200720c */ /* 0x020fe20003f06070 */
[----:B------:R-:W-:Y:S01]  /*46f0*/  @P1 FFMA.FTZ R104, R128, R102, R101 ;  /* 0x0000006680681223 */ /* 0x000fe20000010065 */
[----:B------:R-:W-:Y:S01]  /*4700*/  MOV R103, R15 ;  /* 0x0000000f00677202 */ /* 0x000fe20000000f00 */
[----:B------:R-:W-:Y:S01]  /*4710*/  HFMA2 R108, -RZ, RZ, 0, 0 ;  /* 0x00000000ff6c7431 */ /* 0x000fe200000001ff */
[----:B------:R-:W-:Y:S01]  /*4720*/  ISETP.GE.U32.AND.EX P0, PT, R99, 0x1000000, PT, P0 ;  /* 0x010000006300780c */ /* 0x000fe20003f06100 */
[----:B------:R-:W-:-:S04]  /*4730*/  @P1 FADD.FTZ R104, R131, -R104 ;  /* 0x8000006883681221 */ /* 0x000fc80000010000 */
[----:B------:R-:W-:Y:S01]  /*4740*/  @P1 FFMA.FTZ R103, R114, R104, R15 ;  /* 0x0000006872671223 */ /* 0x000fe2000001000f */
[----:B------:R-:W-:-:S03]  /*4750*/  MOV R104, RZ ;  /* 0x000000ff00687202 */ /* 0x000fc60000000f00 */
[----:B------:R-:W-:-:S04]  /*4760*/  FMUL.FTZ R103, R103, UR13 ;  /* 0x0000000d67677c20 */ /* 0x000fc80008410000 */
[----:B------:R-:W-:Y:S01]  /*4770*/  @P0 SHF.L.U32 R109, R157, 0x10, RZ ;  /* 0x000000109d6d0819 */ /* 0x000fe200000006ff */
[----:B------:R-:W-:Y:S01]  /*4780*/  FMUL.FTZ R110, R103, UR12 ;  /* 0x0000000c676e7c20 */ /* 0x000fe20008410000 */
[----:B------:R-:W-:-:S03]  /*4790*/  @P0 PRMT R107, R83, 0x7632, R107 ;  /* 0x00007632536b0816 */ /* 0x000fc6000000006b */
[----:B------:R-:W-:Y:S01]  /*47a0*/  @P0 FMUL.FTZ R108, R109, R110 ;  /* 0x0000006e6d6c0220 */ /* 0x000fe20000410000 */
[----:B------:R-:W-:-:S04]  /*47b0*/  @P0 SHF.L.U32 R107, R107, 0x10, RZ ;  /* 0x000000106b6b0819 */ /* 0x000fc800000006ff */
[----:B------:R-:W-:Y:S01]  /*47c0*/  F2FP.BF16.F32.PACK_AB R108, RZ, R108 ;  /* 0x0000006cff6c723e */ /* 0x000fe200000010ff */
[----:B------:R-:W-:-:S03]  /*47d0*/  @P0 FMUL.FTZ R104, R110, R107 ;  /* 0x0000006b6e680220 */ /* 0x000fc60000410000 */
[----:B------:R-:W-:Y:S01]  /*47e0*/  PRMT R87, R87, 0x5410, R108 ;  /* 0x0000541057577816 */ /* 0x000fe2000000006c */
[----:B------:R-:W-:Y:S01]  /*47f0*/  FADD.FTZ R31, R31, R104 ;  /* 0x000000681f1f7221 */ /* 0x000fe20000010000 */
[----:B------:R-:W-:Y:S06]  /*4800*/  BRA `(.L_x_3659) ;  /* 0x0000000800dc7947 */ /* 0x000fec0003800000 */
.L_x_3706:
[-CC-:B------:R-:W-:Y:S01]  /*4810*/  @P1 FFMA.FTZ R88, R116, R102.reuse, R101.reuse ;  /* 0x0000006674581223 */ /* 0x180fe20000010065 */
[----:B-----5:R-:W-:Y:S01]  /*4820*/  MOV R89, R17 ;  /* 0x0000001100597202 */ /* 0x020fe20000000f00 */
[-CC-:B------:R-:W-:Y:S01]  /*4830*/  @P1 FFMA.FTZ R104, R129, R102.reuse, R101.reuse ;  /* 0x0000006681681223 */ /* 0x180fe20000010065 */
[-CC-:B------:R-:W-:Y:S01]  /*4840*/  @P1 FFMA.FTZ R93, R119, R102.reuse, R101.reuse ;  /* 0x00000066775d1223 */ /* 0x180fe20000010065 */
[----:B------:R-:W-:Y:S01]  /*4850*/  @P1 FADD.FTZ R88, R117, -R88 ;  /* 0x8000005875581221 */ /* 0x000fe20000010000 */
[----:B------:R-:W-:Y:S01]  /*4860*/  MOV R91, R19 ;  /* 0x00000013005b7202 */ /* 0x000fe20000000f00 */
[----:B------:R-:W-:Y:S01]  /*4870*/  @P1 FADD.FTZ R103, R127, -R104 ;  /* 0x800000687f671221 */ /* 0x000fe20000010000 */
[----:B------:R-:W-:Y:S01]  /*4880*/  @P1 FFMA.FTZ R95, R123, R102, R101 ;  /* 0x000000667b5f1223 */ /* 0x000fe20000010065 */
[----:B------:R-:W-:Y:S01]  /*4890*/  @P1 FFMA.FTZ R89, R114, R88, R17 ;  /* 0x0000005872591223 */ /* 0x000fe20000010011 */
[--C-:B------:R-:W-:Y:S01]  /*48a0*/  @P1 FFMA.FTZ R88, R120, R102, R101.reuse ;  /* 0x0000006678581223 */ /* 0x100fe20000010065 */
[----:B------:R-:W-:Y:S01]  /*48b0*/  MOV R94, R14 ;  /* 0x0000000e005e7202 */ /* 0x000fe20000000f00 */
[----:B------:R-:W-:Y:S01]  /*48c0*/  @P1 FFMA.FTZ R94, R114, R103, R14 ;  /* 0x00000067725e1223 */ /* 0x000fe2000001000e */
[-CC-:B------:R-:W-:Y:S01]  /*48d0*/  @P1 FFMA.FTZ R103, R3, R102.reuse, R101.reuse ;  /* 0x0000006603671223 */ /* 0x180fe20000010065 */
[----:B------:R-:W-:Y:S01]  /*48e0*/  @P1 FADD.FTZ R88, R121, -R88 ;  /* 0x8000005879581221 */ /* 0x000fe20000010000 */
[----:B------:R-:W-:Y:S01]  /*48f0*/  @P1 FFMA.FTZ R108, R128, R102, R101 ;  /* 0x00000066806c1223 */ /* 0x000fe20000010065 */
[----:B------:R-:W-:Y:S01]  /*4900*/  @P1 FADD.FTZ R93, R122, -R93 ;  /* 0x8000005d7a5d1221 */ /* 0x000fe20000010000 */
[----:B------:R-:W-:Y:S01]  /*4910*/  @P1 FADD.FTZ R95, R124, -R95 ;  /* 0x8000005f7c5f1221 */ /* 0x000fe20000010000 */
[----:B------:R-:W-:Y:S01]  /*4920*/  @P1 FFMA.FTZ R91, R114, R88, R19 ;  /* 0x00000058725b1223 */ /* 0x000fe20000010013 */
[----:B------:R-:W-:Y:S01]  /*4930*/  @P1 FFMA.FTZ R88, R126, R102, R101 ;  /* 0x000000667e581223 */ /* 0x000fe20000010065 */
[----:B------:R-:W-:Y:S01]  /*4940*/  @P1 FADD.FTZ R108, R131, -R108 ;  /* 0x8000006c836c1221 */ /* 0x000fe20000010000 */
[----:B------:R-:W-:Y:S01]  /*4950*/  @P1 FADD.FTZ R103, R118, -R103 ;  /* 0x8000006776671221 */ /* 0x000fe20000010000 */
[----:B------:R-:W-:Y:S01]  /*4960*/  MOV R90, R18 ;  /* 0x00000012005a7202 */ /* 0x000fe20000000f00 */
[----:B------:R-:W-:Y:S01]  /*4970*/  @P1 FADD.FTZ R104, R125, -R88 ;  /* 0x800000587d681221 */ /* 0x000fe20000010000 */
[----:B------:R-:W-:Y:S01]  /*4980*/  MOV R92, R12 ;  /* 0x0000000c005c7202 */ /* 0x000fe20000000f00 */
[----:B------:R-:W-:Y:S01]  /*4990*/  BSSY.RECONVERGENT B2, `(.L_x_3721) ;  /* 0x000001a000027945 */ /* 0x000fe20003800200 */
[C---:B------:R-:W-:Y:S01]  /*49a0*/  @P1 FFMA.FTZ R90, R114.reuse, R93, R18 ;  /* 0x0000005d725a1223 */ /* 0x040fe20000010012 */
[C---:B------:R-:W-:Y:S01]  /*49b0*/  @P1 FFMA.FTZ R92, R114.reuse, R95, R12 ;  /* 0x0000005f725c1223 */ /* 0x040fe2000001000c */
[----:B------:R-:W-:Y:S01]  /*49c0*/  MOV R93, R13 ;  /* 0x0000000d005d7202 */ /* 0x000fe20000000f00 */
[C---:B------:R-:W-:Y:S01]  /*49d0*/  @P1 FFMA.FTZ R93, R114.reuse, R104, R13 ;  /* 0x00000068725d1223 */ /* 0x040fe2000001000d */
[----:B------:R-:W-:Y:S01]  /*49e0*/  MOV R95, R15 ;  /* 0x0000000f005f7202 */ /* 0x000fe20000000f00 */
[C---:B------:R-:W-:Y:S01]  /*49f0*/  @P1 FFMA.FTZ R95, R114.reuse, R108, R15 ;  /* 0x0000006c725f1223 */ /* 0x040fe2000001000f */
[----:B------:R-:W-:Y:S01]  /*4a00*/  MOV R88, R16 ;  /* 0x0000001000587202 */ /* 0x000fe20000000f00 */
[----:B------:R-:W-:Y:S01]  /*4a10*/  @P1 FFMA.FTZ R88, R114, R103, R16 ;  /* 0x0000006772581223 */ /* 0x000fe20000010010 */
[----:B------:R-:W-:Y:S06]  /*4a20*/  @!P2 BRA `(.L_x_3722) ;  /* 0x000000000040a947 */ /* 0x000fec0003800000 */
[----:B------:R-:W-:Y:S01]  /*4a30*/  LOP3.LUT P0, RZ, R98, 0xff, RZ, 0xc0, !PT ;  /* 0x000000ff62ff7812 */ /* 0x000fe2000780c0ff */
[----:B------:R-:W-:-:S12]  /*4a40*/  HFMA2 R104, -RZ, RZ, 0, 0 ;  /* 0x00000000ff687431 */ /* 0x000fd800000001ff */
[----:B------:R-:W0:Y:S08]  /*4a50*/  @P0 LDC.64 R108, c[0x0][0x408] ;  /* 0x00010200ff6c0b82 */ /* 0x000e300000000a00 */
[----:B------:R-:W1:Y:S01]  /*4a60*/  @P0 LDC.64 R110, c[0x0][0x408] ;  /* 0x00010200ff6e0b82 */ /* 0x000e620000000a00 */
[----:B0-----:R-:W-:Y:S01]  /*4a70*/  @P0 FMUL.FTZ R103, R88, R109 ;  /* 0x0000006d58670220 */ /* 0x001fe20000410000 */
[----:B------:R-:W-:-:S03]  /*4a80*/  @P0 SHF.L.U32 R109, R76, 0x10, RZ ;  /* 0x000000104c6d0819 */ /* 0x000fc600000006ff */
[----:B------:R-:W-:Y:S01]  /*4a90*/  @P0 FMUL.FTZ R150, R103, R108 ;  /* 0x0000006c67960220 */ /* 0x000fe20000410000 */
[----:B------:R-:W-:Y:S02]  /*4aa0*/  @P0 SHF.L.U32 R108, R80, 0x10, RZ ;  /* 0x00000010506c0819 */ /* 0x000fe400000006ff */
[----:B------:R-:W-:Y:S01]  /*4ab0*/  MOV R103, RZ ;  /* 0x000000ff00677202 */ /* 0x000fe20000000f00 */
[----:B-1----:R-:W-:Y:S01]  /*4ac0*/  @P0 FMUL.FTZ R107, R88, R111 ;  /* 0x0000006f586b0220 */ /* 0x002fe20000410000 */
[----:B------:R-:W-:-:S03]  /*4ad0*/  @P0 FMUL.FTZ R104, R109, R150 ;  /* 0x000000966d680220 */ /* 0x000fc60000410000 */
[----:B------:R-:W-:Y:S02]  /*4ae0*/  @P0 FMUL.FTZ R107, R107, R110 ;  /* 0x0000006e6b6b0220 */ /* 0x000fe40000410000 */
[----:B------:R-:W-:Y:S02]  /*4af0*/  F2FP.BF16.F32.PACK_AB R104, RZ, R104 ;  /* 0x00000068ff68723e */ /* 0x000fe400000010ff */
[----:B------:R-:W-:Y:S02]  /*4b00*/  @P0 FMUL.FTZ R103, R108, R107 ;  /* 0x0000006b6c670220 */ /* 0x000fe40000410000 */
[----:B------:R-:W-:Y:S02]  /*4b10*/  PRMT R84, R104, 0x7610, R84 ;  /* 0x0000761068547816 */ /* 0x000fe40000000054 */
[----:B------:R-:W-:-:S07]  /*4b20*/  FADD.FTZ R32, R32, R103 ;  /* 0x0000006720207221 */ /* 0x000fce0000010000 */
.L_x_3722:
[----:B------:R-:W-:Y:S05]  /*4b30*/  BSYNC.RECONVERGENT B2 ;  /* 0x0000000000027941 */ /* 0x000fea0003800200 */
.L_x_3721:
[----:B------:R-:W-:Y:S04]  /*4b40*/  BSSY.RECONVERGENT B2, `(.L_x_3723) ;  /* 0x0000013000027945 */ /* 0x000fe80003800200 */
[----:B------:R-:W-:Y:S05]  /*4b50*/  @!P2 BRA `(.L_x_3724) ;  /* 0x000000000044a947 */ /* 0x000fea0003800000 */
[----:B------:R-:W-:Y:S02]  /*4b60*/  LOP3.LUT P0, RZ, R98, 0xff00, RZ, 0xc0, !PT ;  /* 0x0000ff0062ff7812 */ /* 0x000fe4000780c0ff */
[----:B------:R-:W-:-:S11]  /*4b70*/  MOV R104, RZ ;  /* 0x000000ff00687202 */ /* 0x000fd60000000f00 */
        /* <DEDUP_REMOVED lines=14> */
[----:B------:R-:W-:-:S07]  /*4c60*/  PRMT R84, R84, 0x5410, R109 ;  /* 0x0000541054547816 */ /* 0x000fce000000006d */
.L_x_3724:
[----:B------:R-:W-:Y:S05]  /*4c70*/  BSYNC.RECONVERGENT B2 ;  /* 0x0000000000027941 */ /* 0x000fea0003800200 */
.L_x_3723:
[----:B------:R-:W-:Y:S04]  /*4c80*/  BSSY.RECONVERGENT B2, `(.L_x_3725) ;  /* 0x0000012000027945 */ /* 0x000fe80003800200 */
[----:B------:R-:W-:Y:S05]  /*4c90*/  @!P2 BRA `(.L_x_3726) ;  /* 0x000000000040a947 */ /* 0x000fea0003800000 */
        /* <DEDUP_REMOVED lines=16> */
.L_x_3726:
[----:B------:R-:W-:Y:S05]  /*4da0*/  BSYNC.RECONVERGENT B2 ;  /* 0x0000000000027941 */ /* 0x000fea0003800200 */
.L_x_3725:
        /* <DEDUP_REMOVED lines=19> */
.L_x_3728:
[----:B------:R-:W-:Y:S05]  /*4ee0*/  BSYNC.RECONVERGENT B2 ;  /* 0x0000000000027941 */ /* 0x000fea0003800200 */
.L_x_3727:
        /* <DEDUP_REMOVED lines=18> */
.L_x_3730:
[----:B------:R-:W-:Y:S05]  /*5010*/  BSYNC.RECONVERGENT B2 ;  /* 0x0000000000027941 */ /* 0x000fea0003800200 */
.L_x_3729:
        /* <DEDUP_REMOVED lines=19> */
.L_x_3732:
[----:B------:R-:W-:Y:S05]  /*5150*/  BSYNC.RECONVERGENT B2 ;  /* 0x0000000000027941 */ /* 0x000fea0003800200 */
.L_x_3731:
        /* <DEDUP_REMOVED lines=18> */
.L_x_3734:
[----:B------:R-:W-:Y:S05]  /*5280*/  BSYNC.RECONVERGENT B2 ;  /* 0x0000000000027941 */ /* 0x000fea0003800200 */
.L_x_3733:
[----:B------:R-:W-:Y:S05]  /*5290*/  @!P2 BRA `(.L_x_3659) ;  /* 0x000000000038a947 */ /* 0x000fea0003800000 */
[----:B------:R-:W-:Y:S01]  /*52a0*/  ISETP.GE.U32.AND P0, PT, R98, RZ, PT ;  /* 0x000000ff6200720c */ /* 0x000fe20003f06070 */
[----:B------:R-:W-:Y:S01]  /*52b0*/  FMUL.FTZ R103, R95, UR13 ;  /* 0x0000000d5f677c20 */ /* 0x000fe20008410000 */
[----:B------:R-:W-:Y:S01]  /*52c0*/  HFMA2 R104, -RZ, RZ, 0, 0 ;  /* 0x00000000ff687431 */ /* 0x000fe200000001ff */
[----:B------:R-:W-:Y:S02]  /*52d0*/  MOV R108, RZ ;  /* 0x000000ff006c7202 */ /* 0x000fe40000000f00 */
[----:B------:R-:W-:Y:S01]  /*52e0*/  ISETP.GE.U32.AND.EX P0, PT, R99, 0x1000000, PT, P0 ;  /* 0x010000006300780c */ /* 0x000fe20003f06100 */
[----:B------:R-:W-:-:S12]  /*52f0*/  FMUL.FTZ R110, R103, UR12 ;  /* 0x0000000c676e7c20 */ /* 0x000fd80008410000 */
[----:B------:R-:W-:Y:S02]  /*5300*/  @P0 SHF.L.U32 R109, R157, 0x10, RZ ;  /* 0x000000109d6d0819 */ /* 0x000fe400000006ff */
[----:B------:R-:W-:-:S03]  /*5310*/  @P0 PRMT R107, R83, 0x7632, R107 ;  /* 0x00007632536b0816 */ /* 0x000fc6000000006b */
[----:B------:R-:W-:Y:S01]  /*5320*/  @P0 FMUL.FTZ R108, R109, R110 ;  /* 0x0000006e6d6c0220 */ /* 0x000fe20000410000 */
[----:B------:R-:W-:-:S04]  /*5330*/  @P0 SHF.L.U32 R107, R107, 0x10, RZ ;  /* 0x000000106b6b0819 */ /* 0x000fc800000006ff */
[----:B------:R-:W-:Y:S01]  /*5340*/  F2FP.BF16.F32.PACK_AB R108, RZ, R108 ;  /* 0x0000006cff6c723e */ /* 0x000fe200000010ff */
[----:B------:R-:W-:-:S03]  /*5350*/  @P0 FMUL.FTZ R104, R110, R107 ;  /* 0x0000006b6e680220 */ /* 0x000fc60000410000 */
[----:B------:R-:W-:Y:S01]  /*5360*/  PRMT R87, R87, 0x5410, R108 ;  /* 0x0000541057577816 */ /* 0x000fe2000000006c */
[----:B------:R-:W-:-:S07]  /*5370*/  FADD.FTZ R31, R31, R104 ;  /* 0x000000681f1f7221 */ /* 0x000fce0000010000 */
.L_x_3659:
[----:B------:R-:W-:Y:S05]  /*5380*/  BSYNC.RECONVERGENT B0 ;  /* 0x0000000000007941 */ /* 0x000fea0003800200 */
.L_x_3614:
[----:B------:R-:W-:-:S04]  /*5390*/  ISETP.NE.U32.AND P0, PT, R105, RZ, PT ;  /* 0x000000ff6900720c */ /* 0x000fc80003f05070 */
[----:B------:R-:W-:Y:S02]  /*53a0*/  ISETP.NE.AND.EX P0, PT, R106, RZ, PT, P0 ;  /* 0x000000ff6a00720c */ /* 0x000fe40003f05300 */
[----:B------:R-:W0:Y:S11]  /*53b0*/  @P2 LDC.64 R106, c[0x0][0x468] ;  /* 0x00011a00ff6a2b82 */ /* 0x000e360000000a00 */
[----:B------:R-:W1:Y:S01]  /*53c0*/  @P0 LDC.64 R104, c[0x0][0x478] ;  /* 0x00011e00ff680b82 */ /* 0x000e620000000a00 */
[C---:B0-----:R-:W-:Y:S01]  /*53d0*/  @P2 IMAD.WIDE.U32 R106, R100.reuse, 0x10, R106 ;  /* 0x00000010646a2825 */ /* 0x041fe200078e006a */
[----:B------:R-:W-:-:S03]  /*53e0*/  IADD3 R100, PT, PT, R100, 0x20, RZ ;  /* 0x0000002064647810 */ /* 0x000fc60007ffe0ff */
[C---:B-1----:R-:W-:Y:S01]  /*53f0*/  @P0 IMAD.WIDE.U32 R104, R153.reuse, 0x20, R104 ;  /* 0x0000002099680825 */ /* 0x042fe200078e0068 */
[----:B------:R-:W-:-:S04]  /*5400*/  IADD3 R153, PT, PT, R153, 0x20, RZ ;  /* 0x0000002099997810 */ /* 0x000fc80007ffe0ff */
[----:B------:R1:W-:Y:S04]  /*5410*/  @P0 STG.E.128 desc[UR6][R104.64], R88 ;  /* 0x0000005868000986 */ /* 0x0003e8000c101d06 */
[----:B------:R1:W-:Y:S04]  /*5420*/  @P0 STG.E.128 desc[UR6][R104.64+0x10], R92 ;  /* 0x0000105c68000986 */ /* 0x0003e8000c101d06 */
[----:B------:R1:W-:Y:S02]  /*5430*/  @P2 STG.E.128 desc[UR6][R106.64], R84 ;  /* 0x000000546a002986 */ /* 0x0003e4000c101d06 */
.L_x_3611:
[----:B------:R-:W-:Y:S05]  /*5440*/  BSYNC.RECONVERGENT B1 ;  /* 0x0000000000017941 */ /* 0x000fea0003800200 */
.L_x_3610:
[----:B------:R-:W-:Y:S04]  /*5450*/  BSSY.RECONVERGENT B1, `(.L_x_3735) ;  /* 0x0000385000017945 */ /* 0x000fe80003800200 */
[----:B------:R-:W-:Y:S05]  /*5460*/  @!P3 BRA `(.L_x_3736) ;  /* 0x00000038000cb947 */ /* 0x000fea0003800000 */
[----:B------:R-:W-:Y:S04]  /*5470*/  BSSY.RECONVERGENT B0, `(.L_x_3737) ;  /* 0x0000005000007945 */ /* 0x000fe80003800200 */
[----:B------:R-:W-:Y:S05]  /*5480*/  @!P2 BRA `(.L_x_3738) ;  /* 0x00000000000ca947 */ /* 0x000fea0003800000 */
[----:B-----5:R-:W2:Y:S02]  /*5490*/  LDC.64 R80, c[0x0][0x390] ;  /* 0x0000e400ff507b82 */ /* 0x020ea40000000a00 */
[----:B--2---:R-:W-:-:S06]  /*54a0*/  IMAD.WIDE.U32 R80, R100, 0x10, R80 ;  /* 0x0000001064507825 */ /* 0x004fcc00078e0050 */
[----:B------:R-:W5:Y:S02]  /*54b0*/  LDG.E.128 R80, desc[UR6][R80.64] ;  /* 0x0000000650507981 */ /* 0x000f64000c1e1d00 */
.L_x_3738:
[----:B------:R-:W-:Y:S05]  /*54c0*/  BSYNC.RECONVERGENT B0 ;  /* 0x0000000000007941 */ /* 0x000fea0003800200 */
.L_x_3737:
        /* <DEDUP_REMOVED lines=8> */
[-CC-:B-1----:R-:W-:Y:S01]  /*5550*/  @P1 FFMA.FTZ R88, R130, R102.reuse, R101.reuse ;  /* 0x0000006682581223 */ /* 0x182fe20000010065 */
[-CC-:B------:R-:W-:Y:S01]  /*5560*/  @P1 FFMA.FTZ R93, R137, R102.reuse, R101.reuse ;  /* 0x00000066895d1223 */ /* 0x180fe20000010065 */
[-CC-:B------:R-:W-:Y:S01]  /*5570*/  @P1 FFMA.FTZ R95, R145, R102.reuse, R101.reuse ;  /* 0x00000066915f1223 */ /* 0x180fe20000010065 */
[-CC-:B------:R-:W-:Y:S01]  /*5580*/  @P1 FFMA.FTZ R103, R133, R102.reuse, R101.reuse ;  /* 0x0000006685671223 */ /* 0x180fe20000010065 */
[-CC-:B------:R-:W-:Y:S01]  /*5590*/  @P1 FFMA.FTZ R104, R134, R102.reuse, R101.reuse ;  /* 0x0000006686681223 */ /* 0x180fe20000010065 */
[-CC-:B0-----:R-:W-:Y:S01]  /*55a0*/  @P1 FFMA.FTZ R106, R144, R102.reuse, R101.reuse ;  /* 0x00000066906a1223 */ /* 0x181fe20000010065 */
[-CC-:B------:R-:W-:Y:S01]  /*55b0*/  @P1 FFMA.FTZ R105, R149, R102.reuse, R101.reuse ;  /* 0x0000006695691223 */ /* 0x180fe20000010065 */
[----:B------:R-:W-:Y:S01]  /*55c0*/  @P1 FFMA.FTZ R102, R148, R102, R101 ;  /* 0x0000006694661223 */ /* 0x000fe20000010065 */
[----:B------:R-:W-:Y:S01]  /*55d0*/  @P1 FADD.FTZ R88, R135, -R88 ;  /* 0x8000005887581221 */ /* 0x000fe20000010000 */
[----:B------:R-:W-:Y:S01]  /*55e0*/  @P1 FADD.FTZ R93, R136, -R93 ;  /* 0x8000005d885d1221 */ /* 0x000fe20000010000 */
[----:B------:R-:W-:Y:S01]  /*55f0*/  @P1 FADD.FTZ R95, R138, -R95 ;  /* 0x8000005f8a5f1221 */ /* 0x000fe20000010000 */
[----:B------:R-:W-:Y:S01]  /*5600*/  @P1 FADD.FTZ R104, R139, -R104 ;  /* 0x800000688b681221 */ /* 0x000fe20000010000 */
[----:B------:R-:W-:Y:S01]  /*5610*/  @P1 FADD.FTZ R105, R146, -R105 ;  /* 0x8000006992691221 */ /* 0x000fe20000010000 */
[----:B------:R-:W-:Y:S01]  /*5620*/  @P1 FADD.FTZ R106, R147, -R106 ;  /* 0x8000006a936a1221 */ /* 0x000fe20000010000 */
[----:B------:R-:W-:Y:S01]  /*5630*/  @P1 FADD.FTZ R102, R151, -R102 ;  /* 0x8000006697661221 */ /* 0x000fe20000010000 */
[----:B------:R-:W-:Y:S01]  /*5640*/  @P1 FADD.FTZ R103, R132, -R103 ;  /* 0x8000006784671221 */ /* 0x000fe20000010000 */
[----:B-----5:R-:W-:Y:S01]  /*5650*/  MOV R89, R9 ;  /* 0x0000000900597202 */ /* 0x020fe20000000f00 */
[----:B------:R-:W-:Y:S01]  /*5660*/  BSSY.RECONVERGENT B2, `(.L_x_3742) ;  /* 0x0000021000027945 */ /* 0x000fe20003800200 */
[----:B------:R-:W-:Y:S01]  /*5670*/  MOV R90, R10 ;  /* 0x0000000a005a7202 */ /* 0x000fe20000000f00 */
[C---:B------:R-:W-:Y:S01]  /*5680*/  @P1 FFMA.FTZ R89, R114.reuse, R88, R9 ;  /* 0x0000005872591223 */ /* 0x040fe20000010009 */
[----:B------:R-:W-:Y:S01]  /*5690*/  MOV R92, R4 ;  /* 0x00000004005c7202 */ /* 0x000fe20000000f00 */
[C---:B------:R-:W-:Y:S01]  /*56a0*/  @P1 FFMA.FTZ R90, R114.reuse, R93, R10 ;  /* 0x0000005d725a1223 */ /* 0x040fe2000001000a */
[C---:B------:R-:W-:Y:S01]  /*56b0*/  @P1 FFMA.FTZ R92, R114.reuse, R95, R4 ;  /* 0x0000005f725c1223 */ /* 0x040fe20000010004 */
[----:B------:R-:W-:Y:S01]  /*56c0*/  MOV R91, R11 ;  /* 0x0000000b005b7202 */ /* 0x000fe20000000f00 */
        /* <DEDUP_REMOVED lines=12> */
[----:B------:R-:W0:Y:S01]  /*5790*/  @P0 LDC.64 R104, c[0x0][0x408] ;  /* 0x00010200ff680b82 */ /* 0x000e220000000a00 */
[----:B------:R-:W-:-:S07]  /*57a0*/  @P0 SHF.L.U32 R106, R80, 0x10, RZ ;  /* 0x00000010506a0819 */ /* 0x000fce00000006ff */
[----:B------:R-:W1:Y:S01]  /*57b0*/  @P0 LDC.64 R108, c[0x0][0x408] ;  /* 0x00010200ff6c0b82 */ /* 0x000e620000000a00 */
[----:B0-----:R-:W-:-:S04]  /*57c0*/  @P0 FMUL.FTZ R101, R88, R105 ;  /* 0x0000006958650220 */ /* 0x001fc80000410000 */
[----:B------:R-:W-:Y:S01]  /*57d0*/  @P0 FMUL.FTZ R105, R101, R104 ;  /* 0x0000006865690220 */ /* 0x000fe20000410000 */
[----:B------:R-:W-:Y:S02]  /*57e0*/  @P0 SHF.L.U32 R104, R68, 0x10, RZ ;  /* 0x0000001044680819 */ /* 0x000fe400000006ff */
[----:B------:R-:W-:Y:S01]  /*57f0*/  MOV R101, RZ ;  /* 0x000000ff00657202 */ /* 0x000fe20000000f00 */
[----:B-1----:R-:W-:Y:S02]  /*5800*/  @P0 FMUL.FTZ R103, R88, R109 ;  /* 0x0000006d58670220 */ /* 0x002fe40000410000 */
[----:B------:R-:W-:Y:S02]  /*5810*/  @P0 FMUL.FTZ R102, R105, R104 ;  /* 0x0000006869660220 */ /* 0x000fe40000410000 */
[----:B------:R-:W-:-:S03]  /*5820*/  @P0 FMUL.FTZ R103, R103, R108 ;  /* 0x0000006c67670220 */ /* 0x000fc60000410000 */
[----:B------:R-:W-:Y:S01]  /*5830*/  F2FP.BF16.F32.PACK_AB R102, RZ, R102 ;  /* 0x00000066ff66723e */ /* 0x000fe200000010ff */
[----:B------:R-:W-:-:S03]  /*5840*/  @P0 FMUL.FTZ R101, R106, R103 ;  /* 0x000000676a650220 */ /* 0x000fc60000410000 */
[----:B------:R-:W-:Y:S01]  /*5850*/  PRMT R84, R102, 0x7610, R84 ;  /* 0x0000761066547816 */ /* 0x000fe20000000054 */
[----:B------:R-:W-:-:S07]  /*5860*/  FADD.FTZ R24, R24, R101 ;  /* 0x0000006518187221 */ /* 0x000fce0000010000 */
.L_x_3743:
[----:B------:R-:W-:Y:S05]  /*5870*/  BSYNC.RECONVERGENT B2 ;  /* 0x0000000000027941 */ /* 0x000fea0003800200 */
.L_x_3742:
[----:B------:R-:W-:Y:S04]  /*5880*/  BSSY.RECONVERGENT B2, `(.L_x_3744) ;  /* 0x0000013000027945 */ /* 0x000fe80003800200 */
[----:B------:R-:W-:Y:S05]  /*5890*/  @!P2 BRA `(.L_x_3745) ;  /* 0x000000000044a947 */ /* 0x000fea0003800000 */
[----:B------:R-:W-:Y:S01]  /*58a0*/  LOP3.LUT P0, RZ, R96, 0xff00, RZ, 0xc0, !PT ;  /* 0x0000ff0060ff7812 */ /* 0x000fe2000780c0ff */
[----:B------:R-:W-:-:S12]  /*58b0*/  HFMA2 R105, -RZ, RZ, 0, 0 ;  /* 0x00000000ff697431 */ /* 0x000fd800000001ff */
[----:B------:R-:W0:Y:S01]  /*58c0*/  @P0 LDC.64 R102, c[0x0][0x408] ;  /* 0x00010200ff660b82 */ /* 0x000e220000000a00 */
[----:B------:R-:W-:-:S07]  /*58d0*/  @P0 SHF.L.U32 R106, R168, 0x10, RZ ;  /* 0x00000010a86a0819 */ /* 0x000fce00000006ff */
[----:B------:R-:W1:Y:S01]  /*58e0*/  @P0 LDC.64 R108, c[0x0][0x408] ;  /* 0x00010200ff6c0b82 */ /* 0x000e620000000a00 */
[----:B0-----:R-:W-:-:S04]  /*58f0*/  @P0 FMUL.FTZ R101, R89, R103 ;  /* 0x0000006759650220 */ /* 0x001fc80000410000 */
[----:B------:R-:W-:Y:S01]  /*5900*/  @P0 FMUL.FTZ R107, R101, R102 ;  /* 0x00000066656b0220 */ /* 0x000fe20000410000 */
[----:B------:R-:W-:Y:S02]  /*5910*/  @P0 PRMT R101, R80, 0x7632, R101 ;  /* 0x0000763250650816 */ /* 0x000fe40000000065 */
[----:B------:R-:W-:Y:S01]  /*5920*/  MOV R102, RZ ;  /* 0x000000ff00667202 */ /* 0x000fe20000000f00 */
[----:B-1----:R-:W-:Y:S01]  /*5930*/  @P0 FMUL.FTZ R103, R89, R109 ;  /* 0x0000006d59670220 */ /* 0x002fe20000410000 */
[----:B------:R-:W-:Y:S01]  /*5940*/  @P0 SHF.L.U32 R101, R101, 0x10, RZ ;  /* 0x0000001065650819 */ /* 0x000fe200000006ff */
[----:B------:R-:W-:Y:S02]  /*5950*/  @P0 FMUL.FTZ R105, R107, R106 ;  /* 0x0000006a6b690220 */ /* 0x000fe40000410000 */
[----:B------:R-:W-:-:S03]  /*5960*/  @P0 FMUL.FTZ R104, R103, R108 ;  /* 0x0000006c67680220 */ /* 0x000fc60000410000 */
[----:B------:R-:W-:Y:S01]  /*5970*/  F2FP.BF16.F32.PACK_AB R105, RZ, R105 ;  /* 0x00000069ff69723e */ /* 0x000fe200000010ff */
[----:B------:R-:W-:-:S03]  /*5980*/  @P0 FMUL.FTZ R102, R101, R104 ;  /* 0x0000006865660220 */ /* 0x000fc60000410000 */
[----:B------:R-:W-:Y:S01]  /*5990*/  PRMT R84, R84, 0x5410, R105 ;  /* 0x0000541054547816 */ /* 0x000fe20000000069 */
[----:B------:R-:W-:-:S07]  /*59a0*/  FADD.FTZ R25, R25, R102 ;  /* 0x0000006619197221 */ /* 0x000fce0000010000 */
.L_x_3745:
[----:B------:R-:W-:Y:S05]  /*59b0*/  BSYNC.RECONVERGENT B2 ;  /* 0x0000000000027941 */ /* 0x000fea0003800200 */
.L_x_3744:
        /* <DEDUP_REMOVED lines=18> */
.L_x_3747:
[----:B------:R-:W-:Y:S05]  /*5ae0*/  BSYNC.RECONVERGENT B2 ;  /* 0x0000000000027941 */ /* 0x000fea0003800200 */
.L_x_3746:
        /* <DEDUP_REMOVED lines=19> */
.L_x_3749:
[----:B------:R-:W-:Y:S05]  /*5c20*/  BSYNC.RECONVERGENT B2 ;  /* 0x0000000000027941 */ /* 0x000fea0003800200 */
.L_x_3748:
        /* <DEDUP_REMOVED lines=18> */
.L_x_3751:
[----:B------:R-:W-:Y:S05]  /*5d50*/  BSYNC.RECONVERGENT B2 ;  /* 0x0000000000027941 */ /* 0x000fea0003800200 */
.L_x_3750:
        /* <DEDUP_REMOVED lines=19> */
.L_x_3753:
[----:B------:R-:W-:Y:S05]  /*5e90*/  BSYNC.RECONVERGENT B2 ;  /* 0x0000000000027941 */ /* 0x000fea0003800200 */
.L_x_3752:
        /* <DEDUP_REMOVED lines=18> */
.L_x_3755:
[----:B------:R-:W-:Y:S05]  /*5fc0*/  BSYNC.RECONVERGENT B2 ;  /* 0x0000000000027941 */ /* 0x000fea0003800200 */
.L_x_3754:
        /* <DEDUP_REMOVED lines=16> */
.L_x_3741:
[----:B------:R-:W-:Y:S04]  /*60d0*/  BSSY.RECONVERGENT B2, `(.L_x_3757) ;  /* 0x0000011000027945 */ /* 0x000fe80003800200 */
[----:B------:R-:W-:Y:S05]  /*60e0*/  @!P2 BRA `(.L_x_3758) ;  /* 0x00000000003ca947 */ /* 0x000fea0003800000 */
[----:B-1----:R-:W-:Y:S01]  /*60f0*/  @P1 FFMA.FTZ R105, R133, R102, R101 ;  /* 0x0000006685691223 */ /* 0x002fe20000010065 */
[----:B-----5:R-:W-:Y:S02]  /*6100*/  LOP3.LUT P0, RZ, R96, 0xff, RZ, 0xc0, !PT ;  /* 0x000000ff60ff7812 */ /* 0x020fe4000780c0ff */
[----:B------:R-:W-:Y:S01]  /*6110*/  MOV R103, R8 ;  /* 0x0000000800677202 */ /* 0x000fe20000000f00 */
[----:B------:R-:W-:-:S04]  /*6120*/  @P1 FADD.FTZ R105, R132, -R105 ;  /* 0x8000006984691221 */ /* 0x000fc80000010000 */
[----:B------:R-:W-:Y:S01]  /*6130*/  @P1 FFMA.FTZ R103, R114, R105, R8 ;  /* 0x0000006972671223 */ /* 0x000fe20000010008 */
[----:B------:R-:W-:-:S03]  /*6140*/  CS2R R104, SRZ ;  /* 0x0000000000687805 */ /* 0x000fc6000001ff00 */
[----:B------:R-:W-:Y:S02]  /*6150*/  FMUL.FTZ R103, R103, UR13 ;  /* 0x0000000d67677c20 */ /* 0x000fe40008410000 */
[----:B------:R-:W-:Y:S02]  /*6160*/  @P0 SHF.L.U32 R108, R68, 0x10, RZ ;  /* 0x00000010446c0819 */ /* 0x000fe400000006ff */
[----:B------:R-:W-:Y:S01]  /*6170*/  FMUL.FTZ R103, R103, UR12 ;  /* 0x0000000c67677c20 */ /* 0x000fe20008410000 */
[----:B0-----:R-:W-:-:S03]  /*6180*/  @P0 SHF.L.U32 R106, R80, 0x10, RZ ;  /* 0x00000010506a0819 */ /* 0x001fc600000006ff */
[-C--:B------:R-:W-:Y:S02]  /*6190*/  @P0 FMUL.FTZ R104, R108, R103.reuse ;  /* 0x000000676c680220 */ /* 0x080fe40000410000 */
[----:B------:R-:W-:-:S03]  /*61a0*/  @P0 FMUL.FTZ R105, R106, R103 ;  /* 0x000000676a690220 */ /* 0x000fc60000410000 */
[----:B------:R-:W-:Y:S01]  /*61b0*/  F2FP.BF16.F32.PACK_AB R104, RZ, R104 ;  /* 0x00000068ff68723e */ /* 0x000fe200000010ff */
[----:B------:R-:W-:-:S03]  /*61c0*/  FADD.FTZ R24, R24, R105 ;  /* 0x0000006918187221 */ /* 0x000fc60000010000 */
[----:B------:R-:W-:-:S07]  /*61d0*/  PRMT R84, R104, 0x7610, R84 ;  /* 0x0000761068547816 */ /* 0x000fce0000000054 */
.L_x_3758:
[----:B------:R-:W-:Y:S05]  /*61e0*/  BSYNC.RECONVERGENT B2 ;  /* 0x0000000000027941 */ /* 0x000fea0003800200 */
.L_x_3757:
[----:B------:R-:W-:Y:S04]  /*61f0*/  BSSY.RECONVERGENT B2, `(.L_x_3759) ;  /* 0x0000013000027945 */ /* 0x000fe80003800200 */
[----:B------:R-:W-:Y:S05]  /*6200*/  @!P2 BRA `(.L_x_3760) ;  /* 0x000000000044a947 */ /* 0x000fea0003800000 */
[----:B-1----:R-:W-:Y:S01]  /*6210*/  @P1 FFMA.FTZ R104, R130, R102, R101 ;  /* 0x0000006682681223 */ /* 0x002fe20000010065 */
[----:B-----5:R-:W-:Y:S02]  /*6220*/  LOP3.LUT P0, RZ, R96, 0xff00, RZ, 0xc0, !PT ;  /* 0x0000ff0060ff7812 */ /* 0x020fe4000780c0ff */
[----:B------:R-:W-:Y:S01]  /*6230*/  MOV R103, R9 ;  /* 0x0000000900677202 */ /* 0x000fe20000000f00 */
[----:B------:R-:W-:Y:S01]  /*6240*/  @P1 FADD.FTZ R104, R135, -R104 ;  /* 0x8000006887681221 */ /* 0x000fe20000010000 */
[----:B0-----:R-:W-:-:S03]  /*6250*/  MOV R106, RZ ;  /* 0x000000ff006a7202 */ /* 0x001fc60000000f00 */
        /* <DEDUP_REMOVED lines=12> */
.L_x_3760:
[----:B------:R-:W-:Y:S05]  /*6320*/  BSYNC.RECONVERGENT B2 ;  /* 0x0000000000027941 */ /* 0x000fea0003800200 */
.L_x_3759:
        /* <DEDUP_REMOVED lines=17> */
.L_x_3762:
[----:B------:R-:W-:Y:S05]  /*6440*/  BSYNC.RECONVERGENT B2 ;  /* 0x0000000000027941 */ /* 0x000fea0003800200 */
.L_x_3761:
        /* <DEDUP_REMOVED lines=19> */
.L_x_3764:
[----:B------:R-:W-:Y:S05]  /*6580*/  BSYNC.RECONVERGENT B2 ;  /* 0x0000000000027941 */ /* 0x000fea0003800200 */
.L_x_3763:
        /* <DEDUP_REMOVED lines=17> */
.L_x_3766:
[----:B------:R-:W-:Y:S05]  /*66a0*/  BSYNC.RECONVERGENT B2 ;  /* 0x0000000000027941 */ /* 0x000fea0003800200 */
.L_x_3765:
        /* <DEDUP_REMOVED lines=19> */
.L_x_3768:
[----:B------:R-:W-:Y:S05]  /*67e0*/  BSYNC.RECONVERGENT B2 ;  /* 0x0000000000027941 */ /* 0x000fea0003800200 */
.L_x_3767:
        /* <DEDUP_REMOVED lines=17> */
.L_x_3770:
[----:B------:R-:W-:Y:S05]  /*6900*/  BSYNC.RECONVERGENT B2 ;  /* 0x0000000000027941 */ /* 0x000fea0003800200 */
.L_x_3769:
[----:B------:R-:W-:Y:S05]  /*6910*/  @!P2 BRA `(.L_x_3756) ;  /* 0x0000002000c0a947 */ /* 0x000fea0003800000 */
[----:B-----5:R-:W-:Y:S01]  /*6920*/  ISETP.GE.U32.AND P0, PT, R96, RZ, PT ;  /* 0x000000ff6000720c */ /* 0x020fe20003f06070 */
[----:B------:R-:W-:Y:S01]  /*6930*/  @P1 FFMA.FTZ R102, R148, R102, R101 ;  /* 0x0000006694661223 */ /* 0x000fe20000010065 */
[----:B------:R-:W-:Y:S01]  /*6940*/  MOV R101, R7 ;  /* 0x0000000700657202 */ /* 0x000fe20000000f00 */
[----:B-1----:R-:W-:Y:S01]  /*6950*/  HFMA2 R104, -RZ, RZ, 0, 0 ;  /* 0x00000000ff687431 */ /* 0x002fe200000001ff */
[----:B------:R-:W-:Y:S01]  /*6960*/  ISETP.GE.U32.AND.EX P0, PT, R97, 0x1000000, PT, P0 ;  /* 0x010000006100780c */ /* 0x000fe20003f06100 */
[----:B------:R-:W-:-:S04]  /*6970*/  @P1 FADD.FTZ R102, R151, -R102 ;  /* 0x8000006697661221 */ /* 0x000fc80000010000 */
[----:B------:R-:W-:Y:S01]  /*6980*/  @P1 FFMA.FTZ R101, R114, R102, R7 ;  /* 0x0000006672651223 */ /* 0x000fe20000010007 */
[----:B------:R-:W-:-:S03]  /*6990*/  MOV R102, RZ ;  /* 0x000000ff00667202 */ /* 0x000fc60000000f00 */
[----:B------:R-:W-:-:S04]  /*69a0*/  FMUL.FTZ R101, R101, UR13 ;  /* 0x0000000d65657c20 */ /* 0x000fc80008410000 */
[----:B------:R-:W-:Y:S01]  /*69b0*/  @P0 SHF.L.U32 R105, R165, 0x10, RZ ;  /* 0x00000010a5690819 */ /* 0x000fe200000006ff */
[----:B0-----:R-:W-:Y:S01]  /*69c0*/  FMUL.FTZ R106, R101, UR12 ;  /* 0x0000000c656a7c20 */ /* 0x001fe20008410000 */
        /* <DEDUP_REMOVED lines=8> */
.L_x_3740:
[----:B------:R-:W-:-:S04]  /*6a50*/  UISETP.NE.U32.AND UP0, UPT, UR20, URZ, UPT ;  /* 0x000000ff1400728c */ /* 0x000fc8000bf05070 */
[----:B------:R-:W-:-:S06]  /*6a60*/  UISETP.NE.AND.EX UP0, UPT, UR21, URZ, UPT, UP0 ;  /* 0x000000ff1500728c */ /* 0x000fcc000bf05300 */
[----:B------:R-:W-:-:S13]  /*6a70*/  PLOP3.LUT P3, PT, PT, PT, UP0, 0x80, 0x8 ;  /* 0x000000000008781c */ /* 0x000fda0003f6f008 */
[----:B------:R-:W-:Y:S05]  /*6a80*/  @!P3 BRA `(.L_x_3771) ;  /* 0x00000010006cb947 */ /* 0x000fea0003800000 */
[----:B------:R-:W-:Y:S04]  /*6a90*/  BSSY.RECONVERGENT B2, `(.L_x_3772) ;  /* 0x0000020000027945 */ /* 0x000fe80003800200 */
[----:B------:R-:W-:Y:S05]  /*6aa0*/  @!P2 BRA `(.L_x_3773) ;  /* 0x000000000078a947 */ /* 0x000fea0003800000 */
[----:B-----5:R-:W-:Y:S01]  /*6ab0*/  LOP3.LUT P0, RZ, R96, 0xff, RZ, 0xc0, !PT ;  /* 0x000000ff60ff7812 */ /* 0x020fe2000780c0ff */
[----:B------:R-:W-:Y:S01]  /*6ac0*/  BSSY.RECONVERGENT B3, `(.L_x_3774) ;  /* 0x000000c000037945 */ /* 0x000fe20003800200 */
[----:B-1----:R-:W-:-:S11]  /*6ad0*/  HFMA2 R89, -RZ, RZ, 0, 0 ;  /* 0x00000000ff597431 */ /* 0x002fd600000001ff */
[----:B------:R-:W-:Y:S05]  /*6ae0*/  @!P0 BRA `(.L_x_3775) ;  /* 0x0000000000248947 */ /* 0x000fea0003800000 */
[----:B------:R-:W-:Y:S01]  /*6af0*/  FFMA.FTZ R89, R133, R102, R101 ;  /* 0x0000006685597223 */ /* 0x000fe20000010065 */
[----:B------:R-:W-:-:S03]  /*6b00*/  ISETP.GT.AND P1, PT, R115, RZ, PT ;  /* 0x000000ff7300720c */ /* 0x000fc60003f24270 */
[----:B------:R-:W-:-:S04]  /*6b10*/  FADD.FTZ R89, R132, -R89 ;  /* 0x8000005984597221 */ /* 0x000fc80000010000 */
[----:B------:R-:W-:Y:S01]  /*6b20*/  FMUL.FTZ R88, R114, R89 ;  /* 0x0000005972587220 */ /* 0x000fe20000410000 */
[----:B------:R-:W-:-:S04]  /*6b30*/  SHF.L.U32 R89, R80, 0x10, RZ ;  /* 0x0000001050597819 */ /* 0x000fc800000006ff */
[----:B------:R-:W-:-:S05]  /*6b40*/  FSEL R88, R88, RZ, P1 ;  /* 0x000000ff58587208 */ /* 0x000fca0000800000 */
[----:B------:R-:W-:-:S04]  /*6b50*/  FMUL.FTZ R88, R88, UR13 ;  /* 0x0000000d58587c20 */ /* 0x000fc80008410000 */
[----:B------:R-:W-:-:S04]  /*6b60*/  FMUL.FTZ R88, R88, UR12 ;  /* 0x0000000c58587c20 */ /* 0x000fc80008410000 */
[----:B------:R-:W-:-:S07]  /*6b70*/  FMUL.FTZ R89, R89, R88 ;  /* 0x0000005859597220 */ /* 0x000fce0000410000 */
.L_x_3775:
[----:B------:R-:W-:Y:S05]  /*6b80*/  BSYNC.RECONVERGENT B3 ;  /* 0x0000000000037941 */ /* 0x000fea0003800200 */
.L_x_3774:
        /* <DEDUP_REMOVED lines=13> */
.L_x_3777:
[----:B------:R-:W-:Y:S05]  /*6c60*/  BSYNC.RECONVERGENT B3 ;  /* 0x0000000000037941 */ /* 0x000fea0003800200 */
.L_x_3776:
[----:B------:R-:W-:-:S04]  /*6c70*/  F2FP.BF16.F32.PACK_AB R88, RZ, R88 ;  /* 0x00000058ff58723e */ /* 0x000fc800000010ff */
[----:B------:R-:W-:-:S07]  /*6c80*/  PRMT R84, R88, 0x7610, R84 ;  /* 0x0000761058547816 */ /* 0x000fce0000000054 */
.L_x_3773:
[----:B------:R-:W-:Y:S05]  /*6c90*/  BSYNC.RECONVERGENT B2 ;  /* 0x0000000000027941 */ /* 0x000fea0003800200 */
.L_x_3772:
        /* <DEDUP_REMOVED lines=16> */
.L_x_3781:
[----:B------:R-:W-:Y:S05]  /*6da0*/  BSYNC.RECONVERGENT B3 ;  /* 0x0000000000037941 */ /* 0x000fea0003800200 */
.L_x_3780:
        /* <DEDUP_REMOVED lines=13> */
.L_x_3783:
[----:B------:R-:W-:Y:S05]  /*6e80*/  BSYNC.RECONVERGENT B3 ;  /* 0x0000000000037941 */ /* 0x000fea0003800200 */
.L_x_3782:
[----:B------:R-:W-:-:S04]  /*6e90*/  F2FP.BF16.F32.PACK_AB R88, RZ, R88 ;  /* 0x00000058ff58723e */ /* 0x000fc800000010ff */
[----:B------:R-:W-:-:S07]  /*6ea0*/  PRMT R84, R84, 0x5410, R88 ;  /* 0x0000541054547816 */ /* 0x000fce0000000058 */
.L_x_3779:
[----:B------:R-:W-:Y:S05]  /*6eb0*/  BSYNC.RECONVERGENT B2 ;  /* 0x0000000000027941 */ /* 0x000fea0003800200 */
.L_x_3778:
        /* <DEDUP_REMOVED lines=15> */
.L_x_3787:
[----:B------:R-:W-:Y:S05]  /*6fb0*/  BSYNC.RECONVERGENT B3 ;  /* 0x0000000000037941 */ /* 0x000fea0003800200 */
.L_x_3786:
        /* <DEDUP_REMOVED lines=13> */
.L_x_3789:
[----:B------:R-:W-:Y:S05]  /*7090*/  BSYNC.RECONVERGENT B3 ;  /* 0x0000000000037941 */ /* 0x000fea0003800200 */
.L_x_3788:
[----:B------:R-:W-:-:S04]  /*70a0*/  F2FP.BF16.F32.PACK_AB R88, RZ, R88 ;  /* 0x00000058ff58723e */ /* 0x000fc800000010ff */
[----:B------:R-:W-:-:S07]  /*70b0*/  PRMT R85, R88, 0x7610, R85 ;  /* 0x0000761058557816 */ /* 0x000fce0000000055 */
.L_x_3785:
[----:B------:R-:W-:Y:S05]  /*70c0*/  BSYNC.RECONVERGENT B2 ;  /* 0x0000000000027941 */ /* 0x000fea0003800200 */
.L_x_3784:
        /* <DEDUP_REMOVED lines=16> */
.L_x_3793:
[----:B------:R-:W-:Y:S05]  /*71d0*/  BSYNC.RECONVERGENT B3 ;  /* 0x0000000000037941 */ /* 0x000fea0003800200 */
.L_x_3792:
        /* <DEDUP_REMOVED lines=13> */
.L_x_3795:
[----:B------:R-:W-:Y:S05]  /*72b0*/  BSYNC.RECONVERGENT B3 ;  /* 0x0000000000037941 */ /* 0x000fea0003800200 */
.L_x_3794:
[----:B------:R-:W-:-:S04]  /*72c0*/  F2FP.BF16.F32.PACK_AB R88, RZ, R88 ;  /* 0x00000058ff58723e */ /* 0x000fc800000010ff */
[----:B------:R-:W-:-:S07]  /*72d0*/  PRMT R85, R85, 0x5410, R88 ;  /* 0x0000541055557816 */ /* 0x000fce0000000058 */
.L_x_3791:
[----:B------:R-:W-:Y:S05]  /*72e0*/  BSYNC.RECONVERGENT B2 ;  /* 0x0000000000027941 */ /* 0x000fea0003800200 */
.L_x_3790:
        /* <DEDUP_REMOVED lines=15> */
.L_x_3799:
[----:B------:R-:W-:Y:S05]  /*73e0*/  BSYNC.RECONVERGENT B3 ;  /* 0x0000000000037941 */ /* 0x000fea0003800200 */
.L_x_3798:
        /* <DEDUP_REMOVED lines=13> */
.L_x_3801:
[----:B------:R-:W-:Y:S05]  /*74c0*/  BSYNC.RECONVERGENT B3 ;  /* 0x0000000000037941 */ /* 0x000fea0003800200 */
.L_x_3800:
[----:B------:R-:W-:-:S04]  /*74d0*/  F2FP.BF16.F32.PACK_AB R88, RZ, R88 ;  /* 0x00000058ff58723e */ /* 0x000fc800000010ff */
[----:B------:R-:W-:-:S07]  /*74e0*/  PRMT R86, R88, 0x7610, R86 ;  /* 0x0000761058567816 */ /* 0x000fce0000000056 */
.L_x_3797:
[----:B------:R-:W-:Y:S05]  /*74f0*/  BSYNC.RECONVERGENT B2 ;  /* 0x0000000000027941 */ /* 0x000fea0003800200 */
.L_x_3796:
        /* <DEDUP_REMOVED lines=16> */
.L_x_3805:
[----:B------:R-:W-:Y:S05]  /*7600*/  BSYNC.RECONVERGENT B3 ;  /* 0x0000000000037941 */ /* 0x000fea0003800200 */
.L_x_3804:
        /* <DEDUP_REMOVED lines=13> */
.L_x_3807:
[----:B------:R-:W-:Y:S05]  /*76e0*/  BSYNC.RECONVERGENT B3 ;  /* 0x0000000000037941 */ /* 0x000fea0003800200 */
.L_x_3806:
[----:B------:R-:W-:-:S04]  /*76f0*/  F2FP.BF16.F32.PACK_AB R88, RZ, R88 ;  /* 0x00000058ff58723e */ /* 0x000fc800000010ff */
[----:B------:R-:W-:-:S07]  /*7700*/  PRMT R86, R86, 0x5410, R88 ;  /* 0x0000541056567816 */ /* 0x000fce0000000058 */
.L_x_3803:
[----:B------:R-:W-:Y:S05]  /*7710*/  BSYNC.RECONVERGENT B2 ;  /* 0x0000000000027941 */ /* 0x000fea0003800200 */
.L_x_3802:
        /* <DEDUP_REMOVED lines=15> */
.L_x_3811:
[----:B------:R-:W-:Y:S05]  /*7810*/  BSYNC.RECONVERGENT B3 ;  /* 0x0000000000037941 */ /* 0x000fea0003800200 */
.L_x_3810:
        /* <DEDUP_REMOVED lines=13> */
.L_x_3813:
[----:B------:R-:W-:Y:S05]  /*78f0*/  BSYNC.RECONVERGENT B3 ;  /* 0x0000000000037941 */ /* 0x000fea0003800200 */
.L_x_3812:
[----:B------:R-:W-:-:S04]  /*7900*/  F2FP.BF16.F32.PACK_AB R88, RZ, R88 ;  /* 0x00000058ff58723e */ /* 0x000fc800000010ff */
[----:B------:R-:W-:-:S07]  /*7910*/  PRMT R87, R88, 0x7610, R87 ;  /* 0x0000761058577816 */ /* 0x000fce0000000057 */
.L_x_3809:
[----:B------:R-:W-:Y:S05]  /*7920*/  BSYNC.RECONVERGENT B2 ;  /* 0x0000000000027941 */ /* 0x000fea0003800200 */
.L_x_3808:
        /* <DEDUP_REMOVED lines=34> */
[----:B-----5:R-:W-:Y:S01]  /*7b50*/  ISETP.GE.U32.AND P0, PT, R96, RZ, PT ;  /* 0x000000ff6000720c */ /* 0x020fe20003f06070 */
        /* <DEDUP_REMOVED lines=14> */
.L_x_3771:
        /* <DEDUP_REMOVED lines=11> */
[----:B-1----:R-:W-:Y:S01]  /*7cf0*/  FMUL.FTZ R104, R103, UR13 ;  /* 0x0000000d67687c20 */ /* 0x002fe20008410000 */
[----:B------:R-:W-:-:S03]  /*7d00*/  SHF.L.U32 R103, R80, 0x10, RZ ;  /* 0x0000001050677819 */ /* 0x000fc600000006ff */
[----:B------:R-:W-:-:S04]  /*7d10*/  FMUL.FTZ R104, R104, UR12 ;  /* 0x0000000c68687c20 */ /* 0x000fc80008410000 */
[----:B------:R-:W-:-:S07]  /*7d20*/  FMUL.FTZ R103, R103, R104 ;  /* 0x0000006867677220 */ /* 0x000fce0000410000 */
.L_x_3817:
[----:B------:R-:W-:Y:S05]  /*7d30*/  BSYNC.RECONVERGENT B3 ;  /* 0x0000000000037941 */ /* 0x000fea0003800200 */
.L_x_3816:
[----:B------:R-:W-:Y:S01]  /*7d40*/  BSSY.RECONVERGENT B3, `(.L_x_3818) ;  /* 0x000000d000037945 */ /* 0x000fe20003800200 */
[----:B------:R-:W-:Y:S01]  /*7d50*/  FADD.FTZ R24, R24, R103 ;  /* 0x0000006718187221 */ /* 0x000fe20000010000 */
[----:B------:R-:W-:Y:S02]  /*7d60*/  MOV R103, RZ ;  /* 0x000000ff00677202 */ /* 0x000fe40000000f00 */
        /* <DEDUP_REMOVED lines=10> */
.L_x_3819:
[----:B------:R-:W-:Y:S05]  /*7e10*/  BSYNC.RECONVERGENT B3 ;  /* 0x0000000000037941 */ /* 0x000fea0003800200 */
.L_x_3818:
[----:B------:R-:W-:-:S04]  /*7e20*/  F2FP.BF16.F32.PACK_AB R103, RZ, R103 ;  /* 0x00000067ff67723e */ /* 0x000fc800000010ff */
[----:B-1----:R-:W-:-:S07]  /*7e30*/  PRMT R84, R103, 0x7610, R84 ;  /* 0x0000761067547816 */ /* 0x002fce0000000054 */
.L_x_3815:
[----:B------:R-:W-:Y:S05]  /*7e40*/  BSYNC.RECONVERGENT B2 ;  /* 0x0000000000027941 */ /* 0x000fea0003800200 */
.L_x_3814:
        /* <DEDUP_REMOVED lines=16> */
.L_x_3823:
[----:B------:R-:W-:Y:S05]  /*7f50*/  BSYNC.RECONVERGENT B3 ;  /* 0x0000000000037941 */ /* 0x000fea0003800200 */
.L_x_3822:
        /* <DEDUP_REMOVED lines=13> */
.L_x_3825:
[----:B------:R-:W-:Y:S05]  /*8030*/  BSYNC.RECONVERGENT B3 ;  /* 0x0000000000037941 */ /* 0x000fea0003800200 */
.L_x_3824:
[----:B------:R-:W-:-:S04]  /*8040*/  F2FP.BF16.F32.PACK_AB R103, RZ, R103 ;  /* 0x00000067ff67723e */ /* 0x000fc800000010ff */
[----:B------:R-:W-:-:S07]  /*8050*/  PRMT R84, R84, 0x5410, R103 ;  /* 0x0000541054547816 */ /* 0x000fce0000000067 */
.L_x_3821:
[----:B------:R-:W-:Y:S05]  /*8060*/  BSYNC.RECONVERGENT B2 ;  /* 0x0000000000027941 */ /* 0x000fea0003800200 */
.L_x_3820:
        /* <DEDUP_REMOVED lines=15> */
.L_x_3829:
[----:B------:R-:W-:Y:S05]  /*8160*/  BSYNC.RECONVERGENT B3 ;  /* 0x0000000000037941 */ /* 0x000fea0003800200 */
.L_x_3828:
        /* <DEDUP_REMOVED lines=13> */
.L_x_3831:
[----:B------:R-:W-:Y:S05]  /*8240*/  BSYNC.RECONVERGENT B3 ;  /* 0x0000000000037941 */ /* 0x000fea0003800200 */
.L_x_3830:
[----:B------:R-:W-:-:S04]  /*8250*/  F2FP.BF16.F32.PACK_AB R103, RZ, R103 ;  /* 0x00000067ff67723e */ /* 0x000fc800000010ff */
[----:B-1----:R-:W-:-:S07]  /*8260*/  PRMT R85, R103, 0x7610, R85 ;  /* 0x0000761067557816 */ /* 0x002fce0000000055 */
.L_x_3827:
[----:B------:R-:W-:Y:S05]  /*8270*/  BSYNC.RECONVERGENT B2 ;  /* 0x0000000000027941 */ /* 0x000fea0003800200 */
.L_x_3826:
        /* <DEDUP_REMOVED lines=16> */
.L_x_3835:
[----:B------:R-:W-:Y:S05]  /*8380*/  BSYNC.RECONVERGENT B3 ;  /* 0x0000000000037941 */ /* 0x000fea0003800200 */
.L_x_3834:
        /* <DEDUP_REMOVED lines=13> */
.L_x_3837:
[----:B------:R-:W-:Y:S05]  /*8460*/  BSYNC.RECONVERGENT B3 ;  /* 0x0000000000037941 */ /* 0x000fea0003800200 */
.L_x_3836:
[----:B------:R-:W-:-:S04]  /*8470*/  F2FP.BF16.F32.PACK_AB R103, RZ, R103 ;  /* 0x00000067ff67723e */ /* 0x000fc800000010ff */
[----:B------:R-:W-:-:S07]  /*8480*/  PRMT R85, R85, 0x5410, R103 ;  /* 0x0000541055557816 */ /* 0x000fce0000000067 */
.L_x_3833:
[----:B------:R-:W-:Y:S05]  /*8490*/  BSYNC.RECONVERGENT B2 ;  /* 0x0000000000027941 */ /* 0x000fea0003800200 */
.L_x_3832:
        /* <DEDUP_REMOVED lines=15> */
.L_x_3841:
[----:B------:R-:W-:Y:S05]  /*8590*/  BSYNC.RECONVERGENT B3 ;  /* 0x0000000000037941 */ /* 0x000fea0003800200 */
.L_x_3840:
        /* <DEDUP_REMOVED lines=13> */
.L_x_3843:
[----:B------:R-:W-:Y:S05]  /*8670*/  BSYNC.RECONVERGENT B3 ;  /* 0x0000000000037941 */ /* 0x000fea0003800200 */
.L_x_3842:
[----:B------:R-:W-:-:S04]  /*8680*/  F2FP.BF16.F32.PACK_AB R103, RZ, R103 ;  /* 0x00000067ff67723e */ /* 0x000fc800000010ff */
[----:B-1----:R-:W-:-:S07]  /*8690*/  PRMT R86, R103, 0x7610, R86 ;  /* 0x0000761067567816 */ /* 0x002fce0000000056 */
.L_x_3839:
[----:B------:R-:W-:Y:S05]  /*86a0*/  BSYNC.RECONVERGENT B2 ;  /* 0x0000000000027941 */ /* 0x000fea0003800200 */
.L_x_3838:
        /* <DEDUP_REMOVED lines=16> */
.L_x_3847:
[----:B------:R-:W-:Y:S05]  /*87b0*/  BSYNC.RECONVERGENT B3 ;  /* 0x0000000000037941 */ /* 0x000fea0003800200 */
.L_x_3846:
        /* <DEDUP_REMOVED lines=13> */
.L_x_3849:
[----:B------:R-:W-:Y:S05]  /*8890*/  BSYNC.RECONVERGENT B3 ;  /* 0x0000000000037941 */ /* 0x000fea0003800200 */
.L_x_3848:
[----:B------:R-:W-:-:S04]  /*88a0*/  F2FP.BF16.F32.PACK_AB R103, RZ, R103 ;  /* 0x00000067ff67723e */ /* 0x000fc800000010ff */
[----:B------:R-:W-:-:S07]  /*88b0*/  PRMT R86, R86, 0x5410, R103 ;  /* 0x0000541056567816 */ /* 0x000fce0000000067 */
.L_x_3845:
[----:B------:R-:W-:Y:S05]  /*88c0*/  BSYNC.RECONVERGENT B2 ;  /* 0x0000000000027941 */ /* 0x000fea0003800200 */
.L_x_3844:
        /* <DEDUP_REMOVED lines=15> */
.L_x_3853:
[----:B------:R-:W-:Y:S05]  /*89c0*/  BSYNC.RECONVERGENT B3 ;  /* 0x0000000000037941 */ /* 0x000fea0003800200 */
.L_x_3852:
        /* <DEDUP_REMOVED lines=13> */
.L_x_3855:
[----:B------:R-:W-:Y:S05]  /*8aa0*/  BSYNC.RECONVERGENT B3 ;  /* 0x0000000000037941 */ /* 0x000fea0003800200 */
.L_x_3854:
[----:B------:R-:W-:-:S04]  /*8ab0*/  F2FP.BF16.F32.PACK_AB R103, RZ, R103 ;  /* 0x00000067ff67723e */ /* 0x000fc800000010ff */
[----:B-1----:R-:W-:-:S07]  /*8ac0*/  PRMT R87, R103, 0x7610, R87 ;  /* 0x0000761067577816 */ /* 0x002fce0000000057 */
.L_x_3851:
[----:B------:R-:W-:Y:S05]  /*8ad0*/  BSYNC.RECONVERGENT B2 ;  /* 0x0000000000027941 */ /* 0x000fea0003800200 */
.L_x_3850:
[----:B------:R-:W-:Y:S05]  /*8ae0*/  @!P2 BRA `(.L_x_3756) ;  /* 0x00000000004ca947 */ /* 0x000fea0003800000 */
[----:B------:R-:W-:Y:S01]  /*8af0*/  FFMA.FTZ R102, R148, R102, R101 ;  /* 0x0000006694667223 */ /* 0x000fe20000010065 */
[----:B-----5:R-:W-:Y:S02]  /*8b00*/  ISETP.GE.U32.AND P0, PT, R96, RZ, PT ;  /* 0x000000ff6000720c */ /* 0x020fe40003f06070 */
[----:B------:R-:W-:Y:S01]  /*8b10*/  ISETP.GT.AND P1, PT, R115, RZ, PT ;  /* 0x000000ff7300720c */ /* 0x000fe20003f24270 */
[----:B------:R-:W-:Y:S01]  /*8b20*/  FADD.FTZ R101, R151, -R102 ;  /* 0x8000006697657221 */ /* 0x000fe20000010000 */
[----:B------:R-:W-:Y:S01]  /*8b30*/  ISETP.GE.U32.AND.EX P0, PT, R97, 0x1000000, PT, P0 ;  /* 0x010000006100780c */ /* 0x000fe20003f06100 */
[----:B------:R-:W-:Y:S01]  /*8b40*/  HFMA2 R102, -RZ, RZ, 0, 0 ;  /* 0x00000000ff667431 */ /* 0x000fe200000001ff */
[----:B-1----:R-:W-:Y:S01]  /*8b50*/  MOV R104, RZ ;  /* 0x000000ff00687202 */ /* 0x002fe20000000f00 */
[----:B------:R-:W-:-:S05]  /*8b60*/  FMUL.FTZ R101, R114, R101 ;  /* 0x0000006572657220 */ /* 0x000fca0000410000 */
[----:B------:R-:W-:-:S05]  /*8b70*/  FSEL R101, R101, RZ, P1 ;  /* 0x000000ff65657208 */ /* 0x000fca0000800000 */
[----:B------:R-:W-:Y:S01]  /*8b80*/  FMUL.FTZ R101, R101, UR13 ;  /* 0x0000000d65657c20 */ /* 0x000fe20008410000 */
[----:B------:R-:W-:Y:S02]  /*8b90*/  @P0 SHF.L.U32 R105, R165, 0x10, RZ ;  /* 0x00000010a5690819 */ /* 0x000fe400000006ff */
[----:B------:R-:W-:Y:S01]  /*8ba0*/  @P0 PRMT R103, R83, 0x7632, R103 ;  /* 0x0000763253670816 */ /* 0x000fe20000000067 */
[----:B0-----:R-:W-:-:S03]  /*8bb0*/  FMUL.FTZ R106, R101, UR12 ;  /* 0x0000000c656a7c20 */ /* 0x001fc60008410000 */
[----:B------:R-:W-:Y:S01]  /*8bc0*/  @P0 SHF.L.U32 R103, R103, 0x10, RZ ;  /* 0x0000001067670819 */ /* 0x000fe200000006ff */
[----:B------:R-:W-:-:S04]  /*8bd0*/  @P0 FMUL.FTZ R104, R105, R106 ;  /* 0x0000006a69680220 */ /* 0x000fc80000410000 */
[----:B------:R-:W-:Y:S01]  /*8be0*/  @P0 FMUL.FTZ R102, R106, R103 ;  /* 0x000000676a660220 */ /* 0x000fe20000410000 */
[----:B------:R-:W-:-:S03]  /*8bf0*/  F2FP.BF16.F32.PACK_AB R104, RZ, R104 ;  /* 0x00000068ff68723e */ /* 0x000fc600000010ff */
[----:B------:R-:W-:Y:S01]  /*8c00*/  FADD.FTZ R23, R23, R102 ;  /* 0x0000006617177221 */ /* 0x000fe20000010000 */
[----:B------:R-:W-:-:S07]  /*8c10*/  PRMT R87, R87, 0x5410, R104 ;  /* 0x0000541057577816 */ /* 0x000fce0000000068 */
.L_x_3756:
[----:B------:R-:W-:Y:S05]  /*8c20*/  BSYNC.RECONVERGENT B0 ;  /* 0x0000000000007941 */ /* 0x000fea0003800200 */
.L_x_3739:
[----:B------:R-:W2:Y:S08]  /*8c30*/  @P3 LDC.64 R102, c[0x0][0x478] ;  /* 0x00011e00ff663b82 */ /* 0x000eb00000000a00 */
[----:B-1----:R-:W1:Y:S01]  /*8c40*/  @P2 LDC.64 R104, c[0x0][0x468] ;  /* 0x00011a00ff682b82 */ /* 0x002e620000000a00 */
[----:B--2---:R-:W-:-:S05]  /*8c50*/  @P3 IMAD.WIDE.U32 R102, R153, 0x20, R102 ;  /* 0x0000002099663825 */ /* 0x004fca00078e0066 */
[----:B------:R2:W-:Y:S01]  /*8c60*/  @P3 STG.E.128 desc[UR6][R102.64], R88 ;  /* 0x0000005866003986 */ /* 0x0005e2000c101d06 */
[----:B-1----:R-:W-:-:S03]  /*8c70*/  @P2 IMAD.WIDE.U32 R100, R100, 0x10, R104 ;  /* 0x0000001064642825 */ /* 0x002fc600078e0068 */
[----:B------:R2:W-:Y:S04]  /*8c80*/  @P3 STG.E.128 desc[UR6][R102.64+0x10], R92 ;  /* 0x0000105c66003986 */ /* 0x0005e8000c101d06 */
[----:B------:R2:W-:Y:S02]  /*8c90*/  @P2 STG.E.128 desc[UR6][R100.64], R84 ;  /* 0x0000005464002986 */ /* 0x0005e4000c101d06 */
.L_x_3736:
[----:B------:R-:W-:Y:S05]  /*8ca0*/  BSYNC.RECONVERGENT B1 ;  /* 0x0000000000017941 */ /* 0x000fea0003800200 */
.L_x_3735:
[----:B--2---:R-:W2:Y:S02]  /*8cb0*/  LDC.64 R100, c[0x0][0x380] ;  /* 0x0000e000ff647b82 */ /* 0x004ea40000000a00 */
[----:B--2---:R-:W-:-:S04]  /*8cc0*/  LEA R113, R100, R113, 0x2 ;  /* 0x0000007164717211 */ /* 0x004fc800078e10ff */
[----:B------:R-:W-:-:S13]  /*8cd0*/  ISETP.GE.AND P0, PT, R113, R101, PT ;  /* 0x000000657100720c */ /* 0x000fda0003f06270 */
[----:B------:R-:W-:Y:S05]  /*8ce0*/  @!P0 BRA `(.L_x_3856) ;  /* 0xffffff78005c8947 */ /* 0x000fea000383ffff */
.L_x_3600:
[----:B-----5:R-:W2:Y:S01]  /*8cf0*/  S2R R7, SR_CgaCtaId ;  /* 0x0000000000077919 */ /* 0x020ea20000008800 */
[C---:B------:R-:W-:Y:S01]  /*8d00*/  SHF.L.U32 R3, R112.reuse, 0x6, RZ ;  /* 0x0000000670037819 */ /* 0x040fe200000006ff */
[----:B------:R-:W-:Y:S05]  /*8d10*/  WARPSYNC.ALL ;  /* 0x0000000000007948 */ /* 0x000fea0003800000 */
[C---:B------:R-:W-:Y:S01]  /*8d20*/  LOP3.LUT R5, R112.reuse, 0x7f, RZ, 0x3c, !PT ;  /* 0x0000007f70057812 */ /* 0x040fe200078e3cff */
[----:B------:R-:W3:Y:S01]  /*8d30*/  S2UR UR4, SR_CTAID.X ;  /* 0x00000000000479c3 */ /* 0x000ee20000002500 */
[----:B------:R-:W-:Y:S01]  /*8d40*/  SHF.L.U32 R0, R112, 0x5, RZ ;  /* 0x0000000570007819 */ /* 0x000fe200000006ff */
[----:B------:R-:W4:Y:S01]  /*8d50*/  LDCU.128 UR16, c[0x0][0x440] ;  /* 0x00008800ff1077ac */ /* 0x000f220008000c00 */
        /* <DEDUP_REMOVED lines=9> */
[----:B--2---:R-:W-:Y:S01]  /*8df0*/  LEA R5, R7, R4, 0x18 ;  /* 0x0000000407057211 */ /* 0x004fe200078ec0ff */
[----:B---3--:R-:W-:Y:S01]  /*8e00*/  IMAD R3, R2, UR4, RZ ;  /* 0x0000000402037c24 */ /* 0x008fe2000f8e02ff */
[----:B------:R-:W2:Y:S02]  /*8e10*/  LDCU.64 UR4, c[0x0][0x460] ;  /* 0x00008c00ff0477ac */ /* 0x000ea40008000a00 */
[-C--:B------:R-:W-:Y:S02]  /*8e20*/  IADD3 R0, PT, PT, R0, R5.reuse, RZ ;  /* 0x0000000500007210 */ /* 0x080fe40007ffe0ff */
[----:B------:R-:W-:Y:S02]  /*8e30*/  LEA R5, R112, R5, 0x2 ;  /* 0x0000000570057211 */ /* 0x000fe400078e10ff */
[----:B------:R-:W-:Y:S01]  /*8e40*/  IADD3 R112, P4, PT, R3, R112, RZ ;  /* 0x0000007003707210 */ /* 0x000fe20007f9e0ff */
[----:B------:R-:W-:Y:S04]  /*8e50*/  STS.128 [R0], R48 ;  /* 0x0000003000007388 */ /* 0x000fe80000000c00 */
[----:B------:R-:W-:Y:S04]  /*8e60*/  STS.128 [R0+0x10], R44 ;  /* 0x0000102c00007388 */ /* 0x000fe80000000c00 */
[----:B------:R3:W-:Y:S04]  /*8e70*/  STS.128 [R0+0x400], R40 ;  /* 0x0004002800007388 */ /* 0x0007e80000000c00 */
[----:B------:R0:W-:Y:S01]  /*8e80*/  STS.128 [R0+0x410], R36 ;  /* 0x0004102400007388 */ /* 0x0001e20000000c00 */
[----:B------:R-:W-:Y:S01]  /*8e90*/  BAR.SYNC.DEFER_BLOCKING 0x0 ;  /* 0x0000000000007b1d */ /* 0x000fe20000010000 */
[----:B---3--:R-:W-:-:S02]  /*8ea0*/  IADD3.X R41, PT, PT, RZ, RZ, RZ, P4, !PT ;  /* 0x000000ffff297210 */ /* 0x008fc400027fe4ff */
[C---:B------:R-:W-:Y:S02]  /*8eb0*/  SHF.L.U32 R42, R112.reuse, 0x2, RZ ;  /* 0x00000002702a7819 */ /* 0x040fe400000006ff */
[----:B------:R-:W-:Y:S02]  /*8ec0*/  SHF.L.U64.HI R44, R112, 0x2, R41 ;  /* 0x00000002702c7819 */ /* 0x000fe40000010229 */
[C---:B----4-:R-:W-:Y:S02]  /*8ed0*/  IADD3 R40, P4, PT, R42.reuse, UR18, RZ ;  /* 0x000000122a287c10 */ /* 0x050fe4000ff9e0ff */
[----:B0-----:R-:W-:Y:S01]  /*8ee0*/  IADD3 R38, P5, PT, R42, UR16, RZ ;  /* 0x000000102a267c10 */ /* 0x001fe2000ffbe0ff */
[----:B------:R-:W0:Y:S04]  /*8ef0*/  LDS R2, [R5] ;  /* 0x0000000005027984 */ /* 0x000e280000000800 */
[----:B------:R-:W3:Y:S04]  /*8f00*/  LDS R7, [R5+0x800] ;  /* 0x0008000005077984 */ /* 0x000ee80000000800 */
[----:B------:R-:W4:Y:S04]  /*8f10*/  LDS R3, [R5+0x200] ;  /* 0x0002000005037984 */ /* 0x000f280000000800 */
[----:B------:R-:W1:Y:S04]  /*8f20*/  LDS R8, [R5+0xa00] ;  /* 0x000a000005087984 */ /* 0x000e680000000800 */
        /* <DEDUP_REMOVED lines=13> */
[----:B-1----:R-:W-:-:S03]  /*9000*/  FADD.FTZ R3, R3, R8 ;  /* 0x0000000803037221 */ /* 0x002fc60000010000 */
[----:B------:R-:W1:Y:S01]  /*9010*/  LDS R37, [R5+0x1c00] ;  /* 0x001c000005257984 */ /* 0x000e620000000800 */
        /* <DEDUP_REMOVED lines=15> */
[----:B-1----:R-:W-:-:S03]  /*9110*/  FADD.FTZ R37, R4, R37 ;  /* 0x0000002504257221 */ /* 0x002fc60000010000 */
[----:B------:R-:W-:Y:S01]  /*9120*/  STS.128 [R0+0x410], R52 ;  /* 0x0004103400007388 */ /* 0x000fe20000000c00 */
[----:B--2---:R-:W-:Y:S01]  /*9130*/  FADD.FTZ R39, R6, R39 ;  /* 0x0000002706277221 */ /* 0x004fe20000010000 */
        /* <DEDUP_REMOVED lines=88> */
.L_x_3858:
[----:B------:R-:W-:Y:S05]  /*96c0*/  BSYNC.RECONVERGENT B0 ;  /* 0x0000000000007941 */ /* 0x000fea0003800200 */
.L_x_3857:
        /* <DEDUP_REMOVED lines=18> */
.L_x_3860:
[----:B------:R-:W-:Y:S05]  /*97f0*/  BSYNC.RECONVERGENT B0 ;  /* 0x0000000000007941 */ /* 0x000fea0003800200 */
.L_x_3859:
        /* <DEDUP_REMOVED lines=18> */
.L_x_3862:
[----:B------:R-:W-:Y:S05]  /*9920*/  BSYNC.RECONVERGENT B0 ;  /* 0x0000000000007941 */ /* 0x000fea0003800200 */
.L_x_3861:
        /* <DEDUP_REMOVED lines=12> */
.L_x_3609:
        /* <DEDUP_REMOVED lines=8> */
.L_x_3864:
[----:B------:R-:W-:Y:S05]  /*9a70*/  BSYNC B0 ;  /* 0x0000000000007941 */ /* 0x000fea0003800000 */
.L_x_3863:
        /* <DEDUP_REMOVED lines=8> */
.L_x_3865:
[----:B------:R-:W-:Y:S01]  /*9b00*/  FADD.FTZ R100, R100, R175 ;  /* 0x000000af64647221 */ /* 0x000fe20000010000 */
[----:B------:R-:W-:-:S04]  /*9b10*/  HFMA2 R110, -RZ, RZ, 0, 1.1920928955078125e-07 ;  /* 0x00000002ff6e7431 */ /* 0x000fc800000001ff */
[----:B------:R-:W-:Y:S02]  /*9b20*/  MOV R111, R100 ;  /* 0x00000064006f7202 */ /* 0x000fe40000000f00 */
[----:B------:R-:W-:-:S07]  /*9b30*/  MOV R101, R109 ;  /* 0x0000006d00657202 */ /* 0x000fce0000000f00 */
[----:B------:R-:W-:Y:S05]  /*9b40*/  WARPSYNC.COLLECTIVE R108, `(.L_x_3866) ;  /* 0x000000006c087348 */ /* 0x000fea0003c00000 */
[----:B------:R0:W1:Y:S02]  /*9b50*/  SHFL.BFLY P0, R109, R111, R110, R155 ;  /* 0x0c00006e6f6d7389 */ /* 0x000064000000009b */
[----:B01----:R-:W-:Y:S05]  /*9b60*/  ENDCOLLECTIVE ;  /* 0x000000000000791b */ /* 0x003fea0003800000 */
.L_x_3866:
[----:B------:R-:W-:-:S05]  /*9b70*/  FADD.FTZ R101, R101, R174 ;  /* 0x000000ae65657221 */ /* 0x000fca0000010000 */
[----:B------:R-:W-:Y:S02]  /*9b80*/  MOV R111, R101 ;  /* 0x00000065006f7202 */ /* 0x000fe40000000f00 */
[----:B------:R-:W-:-:S07]  /*9b90*/  MOV R103, R109 ;  /* 0x0000006d00677202 */ /* 0x000fce0000000f00 */
[----:B------:R-:W-:Y:S05]  /*9ba0*/  WARPSYNC.COLLECTIVE R108, `(.L_x_3867) ;  /* 0x000000006c087348 */ /* 0x000fea0003c00000 */
[----:B------:R0:W1:Y:S02]  /*9bb0*/  SHFL.BFLY P0, R109, R111, R110, R155 ;  /* 0x0c00006e6f6d7389 */ /* 0x000064000000009b */
[----:B01----:R-:W-:Y:S05]  /*9bc0*/  ENDCOLLECTIVE ;  /* 0x000000000000791b */ /* 0x003fea0003800000 */
.L_x_3867:
[----:B------:R-:W-:Y:S01]  /*9bd0*/  FADD.FTZ R103, R100, R103 ;  /* 0x0000006764677221 */ /* 0x000fe20000010000 */
[----:B------:R-:W-:-:S04]  /*9be0*/  HFMA2 R110, -RZ, RZ, 0, 2.384185791015625e-07 ;  /* 0x00000004ff6e7431 */ /* 0x000fc800000001ff */
[----:B------:R-:W-:Y:S02]  /*9bf0*/  MOV R111, R103 ;  /* 0x00000067006f7202 */ /* 0x000fe40000000f00 */
[----:B------:R-:W-:-:S07]  /*9c00*/  MOV R102, R109 ;  /* 0x0000006d00667202 */ /* 0x000fce0000000f00 */
[----:B------:R-:W-:Y:S05]  /*9c10*/  WARPSYNC.COLLECTIVE R108, `(.L_x_3868) ;  /* 0x000000006c087348 */ /* 0x000fea0003c00000 */
[----:B------:R0:W1:Y:S02]  /*9c20*/  SHFL.BFLY P0, R109, R111, R110, R155 ;  /* 0x0c00006e6f6d7389 */ /* 0x000064000000009b */
[----:B01----:R-:W-:Y:S05]  /*9c30*/  ENDCOLLECTIVE ;  /* 0x000000000000791b */ /* 0x003fea0003800000 */
.L_x_3868:
[----:B------:R-:W-:-:S05]  /*9c40*/  FADD.FTZ R102, R101, R102 ;  /* 0x0000006665667221 */ /* 0x000fca0000010000 */
[----:B------:R-:W-:Y:S02]  /*9c50*/  MOV R111, R102 ;  /* 0x00000066006f7202 */ /* 0x000fe40000000f00 */
[----:B------:R-:W-:-:S07]  /*9c60*/  MOV R104, R109 ;  /* 0x0000006d00687202 */ /* 0x000fce0000000f00 */
[----:B------:R-:W-:Y:S05]  /*9c70*/  WARPSYNC.COLLECTIVE R108, `(.L_x_3869) ;  /* 0x000000006c087348 */ /* 0x000fea0003c00000 */
[----:B------:R0:W1:Y:S02]  /*9c80*/  SHFL.BFLY P0, R109, R111, R110, R155 ;  /* 0x0c00006e6f6d7389 */ /* 0x000064000000009b */
[----:B01----:R-:W-:Y:S05]  /*9c90*/  ENDCOLLECTIVE ;  /* 0x000000000000791b */ /* 0x003fea0003800000 */
.L_x_3869:
[----:B------:R-:W-:Y:S01]  /*9ca0*/  FADD.FTZ R104, R103, R104 ;  /* 0x0000006867687221 */ /* 0x000fe20000010000 */
[----:B------:R-:W-:-:S04]  /*9cb0*/  HFMA2 R110, -RZ, RZ, 0, 4.76837158203125e-07 ;  /* 0x00000008ff6e7431 */ /* 0x000fc800000001ff */
[----:B------:R-:W-:Y:S02]  /*9cc0*/  MOV R111, R104 ;  /* 0x00000068006f7202 */ /* 0x000fe40000000f00 */
[----:B------:R-:W-:-:S07]  /*9cd0*/  MOV R105, R109 ;  /* 0x0000006d00697202 */ /* 0x000fce0000000f00 */
[----:B------:R-:W-:Y:S05]  /*9ce0*/  WARPSYNC.COLLECTIVE R108, `(.L_x_3870) ;  /* 0x000000006c087348 */ /* 0x000fea0003c00000 */
[----:B------:R0:W1:Y:S02]  /*9cf0*/  SHFL.BFLY P0, R109, R111, R110, R155 ;  /* 0x0c00006e6f6d7389 */ /* 0x000064000000009b */
[----:B01----:R-:W-:Y:S05]  /*9d00*/  ENDCOLLECTIVE ;  /* 0x000000000000791b */ /* 0x003fea0003800000 */
.L_x_3870:
[----:B------:R-:W-:-:S05]  /*9d10*/  FADD.FTZ R105, R102, R105 ;  /* 0x0000006966697221 */ /* 0x000fca0000010000 */
[----:B------:R-:W-:Y:S02]  /*9d20*/  MOV R111, R105 ;  /* 0x00000069006f7202 */ /* 0x000fe40000000f00 */
[----:B------:R-:W-:-:S07]  /*9d30*/  MOV R107, R109 ;  /* 0x0000006d006b7202 */ /* 0x000fce0000000f00 */
[----:B------:R-:W-:Y:S05]  /*9d40*/  WARPSYNC.COLLECTIVE R108, `(.L_x_3871) ;  /* 0x000000006c087348 */ /* 0x000fea0003c00000 */
[----:B------:R0:W1:Y:S02]  /*9d50*/  SHFL.BFLY P0, R109, R111, R110, R155 ;  /* 0x0c00006e6f6d7389 */ /* 0x000064000000009b */
[----:B01----:R-:W-:Y:S05]  /*9d60*/  ENDCOLLECTIVE ;  /* 0x000000000000791b */ /* 0x003fea0003800000 */
.L_x_3871:
[----:B------:R-:W-:Y:S01]  /*9d70*/  FADD.FTZ R107, R104, R107 ;  /* 0x0000006b686b7221 */ /* 0x000fe20000010000 */
[----:B------:R-:W-:-:S04]  /*9d80*/  HFMA2 R110, -RZ, RZ, 0, 9.5367431640625e-07 ;  /* 0x00000010ff6e7431 */ /* 0x000fc800000001ff */
[----:B------:R-:W-:Y:S02]  /*9d90*/  MOV R111, R107 ;  /* 0x0000006b006f7202 */ /* 0x000fe40000000f00 */
[----:B------:R-:W-:-:S07]  /*9da0*/  MOV R106, R109 ;  /* 0x0000006d006a7202 */ /* 0x000fce0000000f00 */
[----:B------:R-:W-:Y:S05]  /*9db0*/  WARPSYNC.COLLECTIVE R108, `(.L_x_3872) ;  /* 0x000000006c087348 */ /* 0x000fea0003c00000 */
[----:B------:R0:W1:Y:S02]  /*9dc0*/  SHFL.BFLY P0, R109, R111, R110, R155 ;  /* 0x0c00006e6f6d7389 */ /* 0x000064000000009b */
[----:B01----:R-:W-:Y:S05]  /*9dd0*/  ENDCOLLECTIVE ;  /* 0x000000000000791b */ /* 0x003fea0003800000 */
.L_x_3872:
[----:B------:R-:W-:-:S05]  /*9de0*/  FADD.FTZ R106, R105, R106 ;  /* 0x0000006a696a7221 */ /* 0x000fca0000010000 */
[----:B------:R-:W-:Y:S02]  /*9df0*/  MOV R111, R106 ;  /* 0x0000006a006f7202 */ /* 0x000fe40000000f00 */
[----:B------:R-:W-:-:S07]  /*9e00*/  MOV R100, R109 ;  /* 0x0000006d00647202 */ /* 0x000fce0000000f00 */
[----:B------:R-:W-:Y:S05]  /*9e10*/  WARPSYNC.COLLECTIVE R108, `(.L_x_3873) ;  /* 0x000000006c087348 */ /* 0x000fea0003c00000 */
[----:B------:R0:W1:Y:S02]  /*9e20*/  SHFL.BFLY P0, R109, R111, R110, R155 ;  /* 0x0c00006e6f6d7389 */ /* 0x000064000000009b */
[----:B01----:R-:W-:Y:S05]  /*9e30*/  ENDCOLLECTIVE ;  /* 0x000000000000791b */ /* 0x003fea0003800000 */
.L_x_3873:
[----:B------:R-:W-:Y:S01]  /*9e40*/  MOV R101, R109 ;  /* 0x0000006d00657202 */ /* 0x000fe20000000f00 */
[----:B------:R-:W-:Y:S06]  /*9e50*/  BRA `(.L_x_3874) ;  /* 0xffffff7800c47947 */ /* 0x000fec000383ffff */
.L_x_3875:
        /* <DEDUP_REMOVED lines=10> */
.L_x_11225:


//--------------------- .text._ZN10layer_norm22ln_bwd_finalize_kernelINS_22Kernel_traits_finalizeILj512E13__nv_bfloat16S2_fS2_fjLb1ELj1024ELj4ENS_18Kernel_traits_baseILj512ES2_S2_fS2_fjLj1024EEEEELb1ELb1EEEvNS_9BwdParamsE --------------------------
	.section	.text._ZN10layer_norm22ln_bwd_finalize_kernelINS_22Kernel_traits_finalizeILj512E13__nv_bfloat16S2_fS2_fjLb1ELj1024ELj4ENS_18Kernel_traits_baseILj512ES2_S2_fS2_fjLj1024EEEEELb1ELb1EEEvNS_9BwdParamsE,"ax",@progbits
	.align	128
        .global         _ZN10layer_norm22ln_bwd_finalize_kernelINS_22Kernel_traits_finalizeILj512E13__nv_bfloat16S2_fS2_fjLb1ELj1024ELj4ENS_18Kernel_traits_baseILj512ES2_S2_fS2_fjLj1024EEEEELb1ELb1EEEvNS_9BwdParamsE
        .type           _ZN10layer_norm22ln_bwd_finalize_kernelINS_22Kernel_traits_finalizeILj512E13__nv_bfloat16S2_fS2_fjLb1ELj1024ELj4ENS_18Kernel_traits_baseILj512ES2_S2_fS2_fjLj1024EEEEELb1ELb1EEEvNS_9BwdParamsE,@function
        .size           _ZN10layer_norm22ln_bwd_finalize_kernelINS_22Kernel_traits_finalizeILj512E13__nv_bfloat16S2_fS2_fjLb1ELj1024ELj4ENS_18Kernel_traits_baseILj512ES2_S2_fS2_fjLj1024EEEEELb1ELb1EEEvNS_9BwdParamsE,(.L_x_11226 - _ZN10layer_norm22ln_bwd_finalize_kernelINS_22Kernel_traits_finalizeILj512E13__nv_bfloat16S2_fS2_fjLb1ELj1024ELj4ENS_18Kernel_traits_baseILj512ES2_S2_fS2_fjLj1024EEEEELb1ELb1EEEvNS_9BwdParamsE)
        .other          _ZN10layer_norm22ln_bwd_finalize_kernelINS_22Kernel_traits_finalizeILj512E13__nv_bfloat16S2_fS2_fjLb1ELj1024ELj4ENS_18Kernel_traits_baseILj512ES2_S2_fS2_fjLj1024EEEEELb1ELb1EEEvNS_9BwdParamsE,@"STO_CUDA_ENTRY STV_DEFAULT"
_ZN10layer_norm22ln_bwd_finalize_kernelINS_22Kernel_traits_finalizeILj512E13__nv_bfloat16S2_fS2_fjLb1ELj1024ELj4ENS_18Kernel_traits_baseILj512ES2_S2_fS2_fjLj1024EEEEELb1ELb1EEEvNS_9BwdParamsE:
.text._ZN10layer_norm22ln_bwd_finalize_kernelINS_22Kernel_traits_finalizeILj512E13__nv_bfloat16S2_fS2_fjLb1ELj1024ELj4ENS_18Kernel_traits_baseILj512ES2_S2_fS2_fjLj1024EEEEELb1ELb1EEEvNS_9BwdParamsE:
        /* <DEDUP_REMOVED lines=56> */
.L_x_3880:
        /* <DEDUP_REMOVED lines=87> */
.L_x_3879:
[----:B------:R-:W-:Y:S05]  /*08f0*/  BSYNC.RECONVERGENT B1 ;  /* 0x0000000000017941 */ /* 0x000fea0003800200 */
.L_x_3878:
        /* <DEDUP_REMOVED lines=51> */
.L_x_3882:
[----:B------:R-:W-:Y:S05]  /*0c30*/  BSYNC.RECONVERGENT B1 ;  /* 0x0000000000017941 */ /* 0x000fea0003800200 */
.L_x_3881:
        /* <DEDUP_REMOVED lines=30> */
.L_x_3884:
[----:B------:R-:W-:Y:S05]  /*0e20*/  BSYNC.RECONVERGENT B1 ;  /* 0x0000000000017941 */ /* 0x000fea0003800200 */
.L_x_3883:
        /* <DEDUP_REMOVED lines=15> */
.L_x_3877:
[----:B------:R-:W-:Y:S05]  /*0f20*/  BSYNC.RECONVERGENT B0 ;  /* 0x0000000000007941 */ /* 0x000fea0003800200 */
.L_x_3876:
        /* <DEDUP_REMOVED lines=75> */
.L_x_3885:
        /* <DEDUP_REMOVED lines=10> */
.L_x_11226:


//--------------------- .text._ZN10layer_norm13ln_bwd_kernelINS_13Kernel_traitsI13__nv_bfloat16S2_fS2_fjLj512ELj1ELj4ELj1ELj16ENS_18Kernel_traits_baseILj512ES2_S2_fS2_fjLj128EEEEELb1ELb1ELb1ELb1EEEvNS_9BwdParamsE --------------------------
	.section	.text._ZN10layer_norm13ln_bwd_kernelINS_13Kernel_traitsI13__nv_bfloat16S2_fS2_fjLj512ELj1ELj4ELj1ELj16ENS_18Kernel_traits_baseILj512ES2_S2_fS2_fjLj128EEEEELb1ELb1ELb1ELb1EEEvNS_9BwdParamsE,"ax",@progbits
	.align	128
        .global         _ZN10layer_norm13ln_bwd_kernelINS_13Kernel_traitsI13__nv_bfloat16S2_fS2_fjLj512ELj1ELj4ELj1ELj16ENS_18Kernel_traits_baseILj512ES2_S2_fS2_fjLj128EEEEELb1ELb1ELb1ELb1EEEvNS_9BwdParamsE
        .type           _ZN10layer_norm13ln_bwd_kernelINS_13Kernel_traitsI13__nv_bfloat16S2_fS2_fjLj512ELj1ELj4ELj1ELj16ENS_18Kernel_traits_baseILj512ES2_S2_fS2_fjLj128EEEEELb1ELb1ELb1ELb1EEEvNS_9BwdParamsE,@function
        .size           _ZN10layer_norm13ln_bwd_kernelINS_13Kernel_traitsI13__nv_bfloat16S2_fS2_fjLj512ELj1ELj4ELj1ELj16ENS_18Kernel_traits_baseILj512ES2_S2_fS2_fjLj128EEEEELb1ELb1ELb1ELb1EEEvNS_9BwdParamsE,(.L_x_11227 - _ZN10layer_norm13ln_bwd_kernelINS_13Kernel_traitsI13__nv_bfloat16S2_fS2_fjLj512ELj1ELj4ELj1ELj16ENS_18Kernel_traits_baseILj512ES2_S2_fS2_fjLj128EEEEELb1ELb1ELb1ELb1EEEvNS_9BwdParamsE)
        .other          _ZN10layer_norm13ln_bwd_kernelINS_13Kernel_traitsI13__nv_bfloat16S2_fS2_fjLj512ELj1ELj4ELj1ELj16ENS_18Kernel_traits_baseILj512ES2_S2_fS2_fjLj128EEEEELb1ELb1ELb1ELb1EEEvNS_9BwdParamsE,@"STO_CUDA_ENTRY STV_DEFAULT"
_ZN10layer_norm13ln_bwd_kernelINS_13Kernel_traitsI13__nv_bfloat16S2_fS2_fjLj512ELj1ELj4ELj1ELj16ENS_18Kernel_traits_baseILj512ES2_S2_fS2_fjLj128EEEEELb1ELb1ELb1ELb1EEEvNS_9BwdParamsE:
.text._ZN10layer_norm13ln_bwd_kernelINS_13Kernel_traitsI13__nv_bfloat16S2_fS2_fjLj512ELj1ELj4ELj1ELj16ENS_18Kernel_traits_baseILj512ES2_S2_fS2_fjLj128EEEEELb1ELb1ELb1ELb1EEEvNS_9BwdParamsE:
        /* <DEDUP_REMOVED lines=42> */
[----:B------:R-:W-:-:S07]  /*02a0*/  LOP3.LUT R7, R6, 0x1f, RZ, 0xc0, !PT ;  /* 0x0000001f06077812 */ /* 0x000fce00078ec0ff */
[----:B------:R-:W1:Y:S01]  /*02b0*/  LDC.64 R2, c[0x0][0x3d0] ;  /* 0x0000f400ff027b82 */ /* 0x000e620000000a00 */
[----:B0-----:R-:W-:-:S05]  /*02c0*/  IMAD.WIDE.U32 R4, R7, 0x10, R4 ;  /* 0x0000001007047825 */ /* 0x001fca00078e0004 */
[----:B------:R-:W2:Y:S01]  /*02d0*/  LDG.E.128 R40, desc[UR6][R4.64+0x200] ;  /* 0x0002000604287981 */ /* 0x000ea2000c1e1d00 */
[----:B-1----:R-:W-:-:S03]  /*02e0*/  IMAD.WIDE.U32 R2, R7, 0x10, R2 ;  /* 0x0000001007027825 */ /* 0x002fc600078e0002 */
[----:B------:R-:W3:Y:S04]  /*02f0*/  LDG.E.128 R36, desc[UR6][R4.64] ;  /* 0x0000000604247981 */ /* 0x000ee8000c1e1d00 */
[----:B------:R-:W4:Y:S04]  /*0300*/  LDG.E.128 R144, desc[UR6][R2.64+0x200] ;  /* 0x0002000602907981 */ /* 0x000f28000c1e1d00 */
[----:B------:R-:W5:Y:S01]  /*0310*/  LDG.E.128 R136, desc[UR6][R2.64] ;  /* 0x0000000602887981 */ /* 0x000f62000c1e1d00 */
[----:B------:R-:W-:Y:S01]  /*0320*/  HFMA2 R88, -RZ, RZ, 0, 0 ;  /* 0x00000000ff587431 */ /* 0x000fe200000001ff */
[----:B--2---:R-:W-:-:S02]  /*0330*/  PRMT R150, R40, 0x7632, R150 ;  /* 0x0000763228967816 */ /* 0x004fc40000000096 */
[----:B------:R-:W-:Y:S02]  /*0340*/  PRMT R149, R41, 0x7632, R149 ;  /* 0x0000763229957816 */ /* 0x000fe40000000095 */
[----:B------:R-:W-:Y:S02]  /*0350*/  PRMT R148, R42, 0x7632, R148 ;  /* 0x000076322a947816 */ /* 0x000fe40000000094 */
[----:B------:R-:W-:Y:S02]  /*0360*/  PRMT R157, R43, 0x7632, R157 ;  /* 0x000076322b9d7816 */ /* 0x000fe4000000009d */
[----:B----4-:R-:W-:Y:S02]  /*0370*/  PRMT R161, R144, 0x7632, R161 ;  /* 0x0000763290a17816 */ /* 0x010fe400000000a1 */
[----:B------:R-:W-:Y:S02]  /*0380*/  PRMT R160, R145, 0x7632, R160 ;  /* 0x0000763291a07816 */ /* 0x000fe400000000a0 */
[----:B------:R-:W-:-:S02]  /*0390*/  PRMT R159, R146, 0x7632, R159 ;  /* 0x00007632929f7816 */ /* 0x000fc4000000009f */
[----:B------:R-:W-:Y:S02]  /*03a0*/  PRMT R158, R147, 0x7632, R158 ;  /* 0x00007632939e7816 */ /* 0x000fe4000000009e */
[----:B---3--:R-:W-:Y:S02]  /*03b0*/  PRMT R155, R36, 0x7632, R155 ;  /* 0x00007632249b7816 */ /* 0x008fe4000000009b */
[----:B------:R-:W-:Y:S02]  /*03c0*/  PRMT R152, R37, 0x7632, R152 ;  /* 0x0000763225987816 */ /* 0x000fe40000000098 */
[----:B------:R-:W-:Y:S02]  /*03d0*/  PRMT R151, R38, 0x7632, R151 ;  /* 0x0000763226977816 */ /* 0x000fe40000000097 */
[----:B------:R-:W-:Y:S02]  /*03e0*/  PRMT R156, R39, 0x7632, R156 ;  /* 0x00007632279c7816 */ /* 0x000fe4000000009c */
[----:B-----5:R-:W-:-:S02]  /*03f0*/  PRMT R0, R136, 0x7632, R0 ;  /* 0x0000763288007816 */ /* 0x020fc40000000000 */
[----:B------:R-:W-:Y:S02]  /*0400*/  PRMT R165, R137, 0x7632, R165 ;  /* 0x0000763289a57816 */ /* 0x000fe400000000a5 */
[----:B------:R-:W-:Y:S02]  /*0410*/  PRMT R163, R138, 0x7632, R163 ;  /* 0x000076328aa37816 */ /* 0x000fe400000000a3 */
[----:B------:R-:W-:-:S07]  /*0420*/  PRMT R162, R139, 0x7632, R162 ;  /* 0x000076328ba27816 */ /* 0x000fce00000000a2 */
.L_x_4132:
[----:B0-----:R-:W0:Y:S08]  /*0430*/  LDC.64 R2, c[0x0][0x3f8] ;  /* 0x0000fe00ff027b82 */ /* 0x001e300000000a00 */
[----:B------:R-:W1:Y:S08]  /*0440*/  LDC.64 R126, c[0x0][0x3f0] ;  /* 0x0000fc00ff7e7b82 */ /* 0x000e700000000a00 */
[----:B------:R-:W2:Y:S01]  /*0450*/  LDC.64 R124, c[0x0][0x3c8] ;  /* 0x0000f200ff7c7b82 */ /* 0x000ea20000000a00 */
[----:B0-----:R-:W-:-:S05]  /*0460*/  IMAD.WIDE R2, R131, 0x4, R2 ;  /* 0x0000000483027825 */ /* 0x001fca00078e0202 */
[----:B------:R2:W3:Y:S01]  /*0470*/  LDG.E R130, desc[UR6][R2.64] ;  /* 0x0000000602827981 */ /* 0x0004e2000c1e1900 */
[----:B-1----:R-:W-:-:S05]  /*0480*/  IMAD.WIDE R126, R131, 0x4, R126 ;  /* 0x00000004837e7825 */ /* 0x002fca00078e027e */
[----:B-----5:R-:W5:Y:S01]  /*0490*/  LDG.E R132, desc[UR6][R126.64] ;  /* 0x000000067e847981 */ /* 0x020f62000c1e1900 */
[----:B--2---:R-:W-:-:S05]  /*04a0*/  IMAD.WIDE R2, R131, 0x4, R124 ;  /* 0x0000000483027825 */ /* 0x004fca00078e027c */
[----:B------:R0:W5:Y:S02]  /*04b0*/  LDG.E R125, desc[UR6][R2.64] ;  /* 0x00000006027d7981 */ /* 0x000164000c1e1900 */
[----:B0-----:R-:W0:Y:S01]  /*04c0*/  LDC.64 R2, c[0x0][0x3c0] ;  /* 0x0000f000ff027b82 */ /* 0x001e220000000a00 */
[----:B------:R-:W-:Y:S01]  /*04d0*/  BSSY.RECONVERGENT B1, `(.L_x_3888) ;  /* 0x00000fd000017945 */ /* 0x000fe20003800200 */
[----:B---3--:R-:W-:-:S13]  /*04e0*/  ISETP.GE.AND P1, PT, R130, 0x1, PT ;  /* 0x000000018200780c */ /* 0x008fda0003f26270 */
[----:B0-----:R-:W-:Y:S05]  /*04f0*/  @!P1 BRA `(.L_x_3889) ;  /* 0x0000000c00409947 */ /* 0x001fea0003800000 */
[----:B------:R-:W0:Y:S01]  /*0500*/  S2R R120, SR_TID.X ;  /* 0x0000000000787919 */ /* 0x000e220000002100 */
[----:B------:R-:W1:Y:S01]  /*0510*/  LDC.64 R118, c[0x0][0x3a8] ;  /* 0x0000ea00ff767b82 */ /* 0x000e620000000a00 */
[----:B------:R-:W-:Y:S01]  /*0520*/  IADD3 R4, PT, PT, R130, -0x1, RZ ;  /* 0xffffffff82047810 */ /* 0x000fe20007ffe0ff */
[C---:B------:R-:W-:Y:S02]  /*0530*/  IMAD R0, R131.reuse, UR8, RZ ;  /* 0x0000000883007c24 */ /* 0x040fe4000f8e02ff */
[----:B------:R-:W-:-:S03]  /*0540*/  IMAD.WIDE R2, R131, 0x4, R2 ;  /* 0x0000000483027825 */ /* 0x000fc600078e0202 */
[----:B------:R-:W-:Y:S01]  /*0550*/  SHF.R.S32.HI R5, RZ, 0x1f, R0 ;  /* 0x0000001fff057819 */ /* 0x000fe20000011400 */
[----:B------:R-:W2:Y:S01]  /*0560*/  LDC.64 R112, c[0x0][0x428] ;  /* 0x00010a00ff707b82 */ /* 0x000ea20000000a00 */
[----:B------:R-:W-:Y:S02]  /*0570*/  IMAD R4, R4, UR8, RZ ;  /* 0x0000000804047c24 */ /* 0x000fe4000f8e02ff */
[----:B------:R-:W-:Y:S02]  /*0580*/  LEA.HI R5, R5, R0, RZ, 0x3 ;  /* 0x0000000005057211 */ /* 0x000fe400078f18ff */
[----:B------:R-:W3:Y:S01]  /*0590*/  LDG.E R0, desc[UR6][R2.64] ;  /* 0x0000000602007981 */ /* 0x000ee2000c1e1900 */
[----:B------:R-:W-:Y:S02]  /*05a0*/  SHF.R.S32.HI R7, RZ, 0x1f, R4 ;  /* 0x0000001fff077819 */ /* 0x000fe40000011404 */
[----:B------:R-:W-:Y:S01]  /*05b0*/  MOV R124, UR14 ;  /* 0x0000000e007c7c02 */ /* 0x000fe20008000f00 */
[----:B------:R-:W4:Y:S01]  /*05c0*/  LDC.64 R126, c[0x0][0x3b0] ;  /* 0x0000ec00ff7e7b82 */ /* 0x000f220000000a00 */
[----:B------:R-:W-:-:S02]  /*05d0*/  LEA.HI R7, R7, R4, RZ, 0x3 ;  /* 0x0000000407077211 */ /* 0x000fc400078f18ff */
[----:B0-----:R-:W-:-:S04]  /*05e0*/  LOP3.LUT R120, R120, 0x1f, RZ, 0xc0, !PT ;  /* 0x0000001f78787812 */ /* 0x001fc800078ec0ff */
[-C--:B------:R-:W-:Y:S02]  /*05f0*/  LEA.HI.SX32 R121, R5, R120.reuse, 0x1d ;  /* 0x0000007805797211 */ /* 0x080fe400078feaff */
[----:B------:R-:W-:Y:S02]  /*0600*/  LEA.HI.SX32 R109, R7, R120, 0x1d ;  /* 0x00000078076d7211 */ /* 0x000fe400078feaff */
[C---:B------:R-:W-:Y:S01]  /*0610*/  IADD3 R129, PT, PT, R121.reuse, 0x20, RZ ;  /* 0x0000002079817810 */ /* 0x040fe20007ffe0ff */
[----:B-1----:R-:W-:-:S04]  /*0620*/  IMAD.WIDE.U32 R116, R121, 0x20, R118 ;  /* 0x0000002079747825 */ /* 0x002fc800078e0076 */
[C---:B--2---:R-:W-:Y:S01]  /*0630*/  IMAD.WIDE.U32 R8, R109.reuse, 0x10, R112 ;  /* 0x000000106d087825 */ /* 0x044fe200078e0070 */
[----:B------:R-:W-:Y:S01]  /*0640*/  IADD3 R109, PT, PT, R109, 0x20, RZ ;  /* 0x000000206d6d7810 */ /* 0x000fe20007ffe0ff */
[----:B------:R-:W2:Y:S02]  /*0650*/  LDG.E.128 R4, desc[UR6][R116.64] ;  /* 0x0000000674047981 */ /* 0x000ea4000c1e1d00 */
[----:B------:R-:W-:Y:S02]  /*0660*/  IMAD.WIDE.U32 R118, R129, 0x20, R118 ;  /* 0x0000002081767825 */ /* 0x000fe400078e0076 */
[----:B------:R-:W2:Y:S02]  /*0670*/  LDG.E.128 R8, desc[UR6][R8.64] ;  /* 0x0000000608087981 */ /* 0x000ea4000c1e1d00 */
[----:B------:R-:W-:Y:S02]  /*0680*/  IMAD.WIDE.U32 R112, R109, 0x10, R112 ;  /* 0x000000106d707825 */ /* 0x000fe400078e0070 */
[----:B------:R0:W2:Y:S04]  /*0690*/  LDG.E.128 R12, desc[UR6][R116.64+0x10] ;  /* 0x00001006740c7981 */ /* 0x0000a8000c1e1d00 */
[----:B------:R-:W2:Y:S04]  /*06a0*/  LDG.E.128 R108, desc[UR6][R118.64+0x10] ;  /* 0x00001006766c7981 */ /* 0x000ea8000c1e1d00 */
[----:B------:R1:W2:Y:S04]  /*06b0*/  LDG.E.128 R16, desc[UR6][R118.64] ;  /* 0x0000000676107981 */ /* 0x0002a8000c1e1d00 */
[----:B------:R-:W2:Y:S01]  /*06c0*/  LDG.E.128 R112, desc[UR6][R112.64] ;  /* 0x0000000670707981 */ /* 0x000ea2000c1e1d00 */
[----:B------:R-:W-:-:S02]  /*06d0*/  MOV R123, UR15 ;  /* 0x0000000f007b7c02 */ /* 0x000fc40008000f00 */
[----:B------:R-:W-:Y:S02]  /*06e0*/  ISETP.NE.U32.AND P0, PT, R124, RZ, PT ;  /* 0x000000ff7c00720c */ /* 0x000fe40003f05070 */
[----:B-----5:R-:W-:Y:S02]  /*06f0*/  ISETP.GE.AND P2, PT, R132, 0x1, PT ;  /* 0x000000018400780c */ /* 0x020fe40003f46270 */
[----:B------:R-:W-:-:S11]  /*0700*/  ISETP.NE.AND.EX P0, PT, R123, RZ, PT, P0 ;  /* 0x000000ff7b00720c */ /* 0x000fd60003f05300 */
[----:B------:R-:W-:Y:S02]  /*0710*/  @P2 IADD3 R122, PT, PT, R132, -0x1, RZ ;  /* 0xffffffff847a2810 */ /* 0x000fe40007ffe0ff */
[----:B0-----:R-:W0:Y:S03]  /*0720*/  @P0 LDC.64 R116, c[0x0][0x438] ;  /* 0x00010e00ff740b82 */ /* 0x001e260000000a00 */
[----:B------:R-:W-:-:S05]  /*0730*/  @P2 IMAD R122, R122, UR8, RZ ;  /* 0x000000087a7a2c24 */ /* 0x000fca000f8e02ff */
[----:B-1----:R-:W-:Y:S01]  /*0740*/  @P2 SHF.R.S32.HI R119, RZ, 0x1f, R122 ;  /* 0x0000001fff772819 */ /* 0x002fe2000001147a */
[----:B------:R-:W1:Y:S03]  /*0750*/  @P0 LDC.64 R2, c[0x0][0x438] ;  /* 0x00010e00ff020b82 */ /* 0x000e660000000a00 */
[----:B------:R-:W-:Y:S02]  /*0760*/  @P2 LEA.HI R133, R119, R122, RZ, 0x3 ;  /* 0x0000007a77852211 */ /* 0x000fe400078f18ff */
[----:B------:R-:W-:Y:S02]  /*0770*/  MOV R119, RZ ;  /* 0x000000ff00777202 */ /* 0x000fe40000000f00 */
[----:B------:R-:W-:-:S04]  /*0780*/  @P2 LEA.HI.SX32 R119, R133, R120, 0x1d ;  /* 0x0000007885772211 */ /* 0x000fc800078feaff */
[----:B------:R-:W-:Y:S01]  /*0790*/  IADD3 R133, PT, PT, R119, 0x20, RZ ;  /* 0x0000002077857810 */ /* 0x000fe20007ffe0ff */
[----:B0-----:R-:W-:-:S04]  /*07a0*/  @P0 IMAD.WIDE.U32 R116, R129, 0x20, R116 ;  /* 0x0000002081740825 */ /* 0x001fc800078e0074 */
[--C-:B----4-:R-:W-:Y:S01]  /*07b0*/  IMAD.WIDE.U32 R128, R119, 0x8, R126.reuse ;  /* 0x0000000877807825 */ /* 0x110fe200078e007e */
[----:B------:R-:W5:Y:S03]  /*07c0*/  @P0 LDG.E.128 R24, desc[UR6][R116.64] ;  /* 0x0000000674180981 */ /* 0x000f66000c1e1d00 */
[----:B------:R-:W-:Y:S01]  /*07d0*/  IMAD.WIDE.U32 R126, R133, 0x8, R126 ;  /* 0x00000008857e7825 */ /* 0x000fe200078e007e */
[----:B------:R-:W5:Y:S04]  /*07e0*/  @P0 LDG.E.128 R20, desc[UR6][R116.64+0x10] ;  /* 0x0000100674140981 */ /* 0x000f68000c1e1d00 */
[----:B------:R-:W5:Y:S04]  /*07f0*/  LDG.E.64 R128, desc[UR6][R128.64] ;  /* 0x0000000680807981 */ /* 0x000f68000c1e1b00 */
[----:B------:R-:W5:Y:S01]  /*0800*/  LDG.E.64 R126, desc[UR6][R126.64] ;  /* 0x000000067e7e7981 */ /* 0x000f62000c1e1b00 */
[----:B-1----:R-:W-:-:S05]  /*0810*/  @P0 IMAD.WIDE.U32 R2, R121, 0x20, R2 ;  /* 0x0000002079020825 */ /* 0x002fca00078e0002 */
[----:B------:R-:W5:Y:S04]  /*0820*/  @P0 LDG.E.128 R32, desc[UR6][R2.64] ;  /* 0x0000000602200981 */ /* 0x000f68000c1e1d00 */
[----:B------:R3:W5:Y:S01]  /*0830*/  @P0 LDG.E.128 R28, desc[UR6][R2.64+0x10] ;  /* 0x00001006021c0981 */ /* 0x000762000c1e1d00 */
[----:B------:R-:W-:Y:S02]  /*0840*/  ISETP.NE.AND P0, PT, RZ, UR9, PT ;  /* 0x00000009ff007c0c */ /* 0x000fe4000bf05270 */
[C---:B------:R-:W-:Y:S02]  /*0850*/  SHF.L.U32 R121, R136.reuse, 0x10, RZ ;  /* 0x0000001088797819 */ /* 0x040fe400000006ff */
[----:B------:R-:W-:Y:S02]  /*0860*/  PRMT R164, R136, 0x7632, R164 ;  /* 0x0000763288a47816 */ /* 0x000fe400000000a4 */
[----:B---3--:R-:W-:-:S05]  /*0870*/  FSEL R3, R0, RZ, !P0 ;  /* 0x000000ff00037208 */ /* 0x008fca0004000000 */
[C---:B--2---:R-:W-:Y:S01]  /*0880*/  FADD.FTZ R0, -R3.reuse, R4 ;  /* 0x0000000403007221 */ /* 0x044fe20000010100 */
[----:B------:R-:W-:Y:S01]  /*0890*/  FADD.FTZ R118, -R3, R7 ;  /* 0x0000000703767221 */ /* 0x000fe20000010100 */
[----:B------:R-:W-:Y:S02]  /*08a0*/  PRMT R116, R9, 0x7632, R116 ;  /* 0x0000763209747816 */ /* 0x000fe40000000074 */
[----:B------:R-:W-:Y:S01]  /*08b0*/  FMUL.FTZ R0, R125, R0 ;  /* 0x000000007d007220 */ /* 0x000fe20000410000 */
[----:B------:R-:W-:Y:S01]  /*08c0*/  SHF.L.U32 R120, R8, 0x10, RZ ;  /* 0x0000001008787819 */ /* 0x000fe200000006ff */
[C---:B------:R-:W-:Y:S01]  /*08d0*/  FADD.FTZ R141, -R3.reuse, R14 ;  /* 0x0000000e038d7221 */ /* 0x040fe20000010100 */
[C---:B------:R-:W-:Y:S01]  /*08e0*/  FADD.FTZ R140, -R3.reuse, R12 ;  /* 0x0000000c038c7221 */ /* 0x040fe20000010100 */
[----:B------:R-:W-:Y:S01]  /*08f0*/  FADD.FTZ R14, -R3, R15 ;  /* 0x0000000f030e7221 */ /* 0x000fe20000010100 */
[----:B------:R-:W-:Y:S01]  /*0900*/  SHF.L.U32 R143, R9, 0x10, RZ ;  /* 0x00000010098f7819 */ /* 0x000fe200000006ff */
[C---:B------:R-:W-:Y:S01]  /*0910*/  FADD.FTZ R12, -R3.reuse, R13 ;  /* 0x0000000d030c7221 */ /* 0x040fe20000010100 */
[C---:B------:R-:W-:Y:S01]  /*0920*/  FADD.FTZ R15, -R3.reuse, R108 ;  /* 0x0000006c030f7221 */ /* 0x040fe20000010100 */
[----:B------:R-:W-:Y:S01]  /*0930*/  FADD.FTZ R13, -R3, R110 ;  /* 0x0000006e030d7221 */ /* 0x000fe20000010100 */
[----:B------:R-:W-:Y:S01]  /*0940*/  SHF.L.U32 R108, R137, 0x10, RZ ;  /* 0x00000010896c7819 */ /* 0x000fe200000006ff */
[----:B------:R-:W-:Y:S01]  /*0950*/  FADD.FTZ R9, -R3, R19 ;  /* 0x0000001303097221 */ /* 0x000fe20000010100 */
[----:B------:R-:W-:Y:S01]  /*0960*/  SHF.L.U32 R19, R165, 0x10, RZ ;  /* 0x00000010a5137819 */ /* 0x000fe200000006ff */
[--C-:B------:R-:W-:Y:S01]  /*0970*/  FADD.FTZ R122, -R3, R6.reuse ;  /* 0x00000006037a7221 */ /* 0x100fe20000010100 */
[----:B------:R-:W-:Y:S01]  /*0980*/  SHF.L.U32 R110, R116, 0x10, RZ ;  /* 0x00000010746e7819 */ /* 0x000fe200000006ff */
[----:B------:R-:W-:Y:S01]  /*0990*/  FMUL.FTZ R118, R125, R118 ;  /* 0x000000767d767220 */ /* 0x000fe20000410000 */
[----:B------:R-:W-:Y:S01]  /*09a0*/  PRMT R117, R8, 0x7632, R117 ;  /* 0x0000763208757816 */ /* 0x000fe20000000075 */
[----:B------:R-:W-:Y:S01]  /*09b0*/  FADD.FTZ R119, -R3, R5 ;  /* 0x0000000503777221 */ /* 0x000fe20000010100 */
[C---:B------:R-:W-:Y:S01]  /*09c0*/  PRMT R6, R10.reuse, 0x7632, R6 ;  /* 0x000076320a067816 */ /* 0x040fe20000000006 */
[-C--:B------:R-:W-:Y:S01]  /*09d0*/  FMUL.FTZ R121, R121, R120.reuse ;  /* 0x0000007879797220 */ /* 0x080fe20000410000 */
[----:B------:R-:W-:Y:S01]  /*09e0*/  SHF.L.U32 R134, R10, 0x10, RZ ;  /* 0x000000100a867819 */ /* 0x000fe200000006ff */
[----:B------:R-:W-:Y:S01]  /*09f0*/  FFMA.FTZ R44, R0, R120, R44 ;  /* 0x00000078002c7223 */ /* 0x000fe2000001002c */
[C---:B------:R-:W-:Y:S01]  /*0a00*/  PRMT R2, R11.reuse, 0x7632, R2 ;  /* 0x000076320b027816 */ /* 0x040fe20000000002 */
[----:B------:R-:W-:Y:S01]  /*0a10*/  FADD.FTZ R88, R88, R120 ;  /* 0x0000007858587221 */ /* 0x000fe20000010000 */
[----:B------:R-:W-:Y:S01]  /*0a20*/  SHF.L.U32 R10, R11, 0x10, RZ ;  /* 0x000000100b0a7819 */ /* 0x000fe200000006ff */
[----:B------:R-:W-:Y:S01]  /*0a30*/  FADD.FTZ R11, -R3, R17 ;  /* 0x00000011030b7221 */ /* 0x000fe20000010100 */
[----:B------:R-:W-:Y:S01]  /*0a40*/  FMUL.FTZ R120, R108, R143 ;  /* 0x0000008f6c787220 */ /* 0x000fe20000410000 */
[----:B------:R-:W-:Y:S01]  /*0a50*/  SHF.L.U32 R17, R164, 0x10, RZ ;  /* 0x00000010a4117819 */ /* 0x000fe200000006ff */
[-C--:B------:R-:W-:Y:S01]  /*0a60*/  FMUL.FTZ R116, R19, R110.reuse ;  /* 0x0000006e13747220 */ /* 0x080fe20000410000 */
[----:B------:R-:W-:Y:S01]  /*0a70*/  SHF.L.U32 R108, R117, 0x10, RZ ;  /* 0x00000010756c7819 */ /* 0x000fe200000006ff */
[----:B------:R-:W-:Y:S01]  /*0a80*/  FFMA.FTZ R47, R118, R110, R47 ;  /* 0x0000006e762f7223 */ /* 0x000fe2000001002f */
[----:B------:R-:W-:Y:S01]  /*0a90*/  FADD.FTZ R91, R91, R110 ;  /* 0x0000006e5b5b7221 */ /* 0x000fe20000010000 */
[----:B------:R-:W-:Y:S01]  /*0aa0*/  FADD.FTZ R5, -R3, R111 ;  /* 0x0000006f03057221 */ /* 0x000fe20000010100 */
[----:B------:R-:W-:Y:S01]  /*0ab0*/  SHF.L.U32 R110, R163, 0x10, RZ ;  /* 0x00000010a36e7819 */ /* 0x000fe200000006ff */
[C---:B------:R-:W-:Y:S01]  /*0ac0*/  FMUL.FTZ R119, R125.reuse, R119 ;  /* 0x000000777d777220 */ /* 0x040fe20000410000 */
[----:B------:R-:W-:Y:S01]  /*0ad0*/  SHF.L.U32 R6, R6, 0x10, RZ ;  /* 0x0000001006067819 */ /* 0x000fe200000006ff */
[----:B------:R-:W-:Y:S01]  /*0ae0*/  FMUL.FTZ R111, R125, R12 ;  /* 0x0000000c7d6f7220 */ /* 0x000fe20000410000 */
[----:B------:R-:W-:-:S02]  /*0af0*/  PRMT R8, R113, 0x7632, R8 ;  /* 0x0000763271087816 */ /* 0x000fc40000000008 */
[----:B------:R-:W-:Y:S01]  /*0b00*/  SHF.L.U32 R154, R113, 0x10, RZ ;  /* 0x00000010719a7819 */ /* 0x000fe200000006ff */
[----:B------:R-:W-:Y:S01]  /*0b10*/  FMUL.FTZ R113, R125, R141 ;  /* 0x0000008d7d717220 */ /* 0x000fe20000410000 */
[----:B------:R-:W-:Y:S01]  /*0b20*/  SHF.L.U32 R19, R139, 0x10, RZ ;  /* 0x000000108b137819 */ /* 0x000fe200000006ff */
[----:B------:R-:W-:Y:S01]  /*0b30*/  FADD.FTZ R16, -R3, R16 ;  /* 0x0000001003107221 */ /* 0x000fe20000010100 */
[-C--:B------:R-:W-:Y:S01]  /*0b40*/  FMUL.FTZ R117, R17, R108.reuse ;  /* 0x0000006c11757220 */ /* 0x080fe20000410000 */
[----:B------:R-:W-:Y:S01]  /*0b50*/  SHF.L.U32 R141, R145, 0x10, RZ ;  /* 0x00000010918d7819 */ /* 0x000fe200000006ff */
[----:B------:R-:W-:Y:S01]  /*0b60*/  FFMA.FTZ R45, R119, R108, R45 ;  /* 0x0000006c772d7223 */ /* 0x000fe2000001002d */
[----:B------:R-:W-:Y:S01]  /*0b70*/  FADD.FTZ R89, R89, R108 ;  /* 0x0000006c59597221 */ /* 0x000fe20000010000 */
[----:B------:R-:W-:Y:S01]  /*0b80*/  SHF.L.U32 R17, R138, 0x10, RZ ;  /* 0x000000108a117819 */ /* 0x000fe200000006ff */
[-C--:B------:R-:W-:Y:S01]  /*0b90*/  FMUL.FTZ R110, R110, R6.reuse ;  /* 0x000000066e6e7220 */ /* 0x080fe20000410000 */
[----:B------:R-:W-:Y:S01]  /*0ba0*/  FADD.FTZ R85, R85, R6 ;  /* 0x0000000655557221 */ /* 0x000fe20000010000 */
[----:B------:R-:W-:Y:S01]  /*0bb0*/  FFMA.FTZ R49, R111, R6, R49 ;  /* 0x000000066f317223 */ /* 0x000fe20000010031 */
[----:B------:R-:W-:Y:S01]  /*0bc0*/  FADD.FTZ R7, -R3, R109 ;  /* 0x0000006d03077221 */ /* 0x000fe20000010100 */
[C---:B------:R-:W-:Y:S01]  /*0bd0*/  PRMT R133, R112.reuse, 0x7632, R133 ;  /* 0x0000763270857816 */ /* 0x040fe20000000085 */
[----:B------:R-:W-:Y:S01]  /*0be0*/  FMUL.FTZ R109, R125, R14 ;  /* 0x0000000e7d6d7220 */ /* 0x000fe20000410000 */
[----:B------:R-:W-:Y:S01]  /*0bf0*/  SHF.L.U32 R153, R112, 0x10, RZ ;  /* 0x0000001070997819 */ /* 0x000fe200000006ff */
[----:B------:R-:W-:Y:S01]  /*0c00*/  FMUL.FTZ R112, R19, R10 ;  /* 0x0000000a13707220 */ /* 0x000fe20000410000 */
[----:B------:R-:W-:-:S02]  /*0c10*/  SHF.L.U32 R108, R162, 0x10, RZ ;  /* 0x00000010a26c7819 */ /* 0x000fc400000006ff */
[----:B------:R-:W-:Y:S02]  /*0c20*/  SHF.L.U32 R2, R2, 0x10, RZ ;  /* 0x0000001002027819 */ /* 0x000fe400000006ff */
[----:B------:R-:W-:Y:S01]  /*0c30*/  SHF.L.U32 R6, R144, 0x10, RZ ;  /* 0x0000001090067819 */ /* 0x000fe200000006ff */
[----:B------:R-:W-:Y:S01]  /*0c40*/  FADD.FTZ R18, -R3, R18 ;  /* 0x0000001203127221 */ /* 0x000fe20000010100 */
[----:B------:R-:W-:Y:S01]  /*0c50*/  FMUL.FTZ R19, R125, R16 ;  /* 0x000000107d137220 */ /* 0x000fe20000410000 */
[C---:B------:R-:W-:Y:S01]  /*0c60*/  PRMT R3, R114.reuse, 0x7632, R3 ;  /* 0x0000763272037816 */ /* 0x040fe20000000003 */
[----:B------:R-:W-:Y:S01]  /*0c70*/  FMUL.FTZ R16, R141, R154 ;  /* 0x0000009a8d107220 */ /* 0x000fe20000410000 */
[----:B------:R-:W-:Y:S01]  /*0c80*/  SHF.L.U32 R142, R114, 0x10, RZ ;  /* 0x00000010728e7819 */ /* 0x000fe200000006ff */
[----:B------:R-:W-:Y:S01]  /*0c90*/  FMUL.FTZ R114, R17, R134 ;  /* 0x0000008611727220 */ /* 0x000fe20000410000 */
[----:B------:R-:W-:Y:S01]  /*0ca0*/  SHF.L.U32 R141, R146, 0x10, RZ ;  /* 0x00000010928d7819 */ /* 0x000fe200000006ff */
[----:B------:R-:W-:Y:S01]  /*0cb0*/  FMUL.FTZ R122, R125, R122 ;  /* 0x0000007a7d7a7220 */ /* 0x000fe20000410000 */
[-C--:B------:R-:W-:Y:S01]  /*0cc0*/  FMUL.FTZ R108, R108, R2.reuse ;  /* 0x000000026c6c7220 */ /* 0x080fe20000410000 */
[----:B------:R-:W-:Y:S01]  /*0cd0*/  FADD.FTZ R87, R87, R2 ;  /* 0x0000000257577221 */ /* 0x000fe20000010000 */
[----:B------:R-:W-:Y:S01]  /*0ce0*/  FFMA.FTZ R51, R109, R2, R51 ;  /* 0x000000026d337223 */ /* 0x000fe20000010033 */
[----:B------:R-:W-:Y:S01]  /*0cf0*/  FMUL.FTZ R17, R6, R153 ;  /* 0x0000009906117220 */ /* 0x000fe20000410000 */
[----:B------:R-:W-:Y:S01]  /*0d00*/  FADD.FTZ R2, RZ, R121 ;  /* 0x00000079ff027221 */ /* 0x000fe20000010000 */
[----:B------:R-:W-:Y:S01]  /*0d10*/  FFMA.FTZ R6, R0, R121, RZ ;  /* 0x0000007900067223 */ /* 0x000fe200000100ff */
[----:B------:R-:W-:Y:S01]  /*0d20*/  FFMA.FTZ R46, R122, R143, R46 ;  /* 0x0000008f7a2e7223 */ /* 0x000fe2000001002e */
[----:B------:R-:W-:Y:S01]  /*0d30*/  FADD.FTZ R90, R90, R143 ;  /* 0x0000008f5a5a7221 */ /* 0x000fe20000010000 */
[----:B------:R-:W-:Y:S01]  /*0d40*/  FMUL.FTZ R14, R141, R142 ;  /* 0x0000008e8d0e7220 */ /* 0x000fe20000410000 */
[----:B------:R-:W-:Y:S01]  /*0d50*/  FADD.FTZ R141, R117, R2 ;  /* 0x00000002758d7221 */ /* 0x000fe20000010000 */
[----:B------:R-:W-:-:S03]  /*0d60*/  FFMA.FTZ R143, R119, R117, R6 ;  /* 0x00000075778f7223 */ /* 0x000fc60000010006 */
[----:B------:R-:W-:Y:S01]  /*0d70*/  FADD.FTZ R141, R120, R141 ;  /* 0x0000008d788d7221 */ /* 0x000fe20000010000 */
[----:B------:R-:W-:Y:S01]  /*0d80*/  FFMA.FTZ R143, R122, R120, R143 ;  /* 0x000000787a8f7223 */ /* 0x000fe2000001008f */
[C---:B------:R-:W-:Y:S02]  /*0d90*/  PRMT R4, R115.reuse, 0x7632, R4 ;  /* 0x0000763273047816 */ /* 0x040fe40000000004 */
[----:B------:R-:W-:Y:S01]  /*0da0*/  SHF.L.U32 R135, R115, 0x10, RZ ;  /* 0x0000001073877819 */ /* 0x000fe200000006ff */
[----:B------:R-:W-:Y:S01]  /*0db0*/  FMUL.FTZ R115, R125, R140 ;  /* 0x0000008c7d737220 */ /* 0x000fe20000410000 */
[----:B------:R-:W-:Y:S01]  /*0dc0*/  FADD.FTZ R141, R116, R141 ;  /* 0x0000008d748d7221 */ /* 0x000fe20000010000 */
[----:B------:R-:W-:-:S03]  /*0dd0*/  FFMA.FTZ R6, R118, R116, R143 ;  /* 0x0000007476067223 */ /* 0x000fc6000001008f */
        /* <DEDUP_REMOVED lines=12> */
[----:B------:R-:W-:Y:S01]  /*0ea0*/  SHF.L.U32 R6, R8, 0x10, RZ ;  /* 0x0000001008067819 */ /* 0x000fe200000006ff */
[----:B------:R-:W-:-:S02]  /*0eb0*/  FFMA.FTZ R8, R113, R112, R134 ;  /* 0x0000007071087223 */ /* 0x000fc40000010086 */
[-C--:B------:R-:W-:Y:S01]  /*0ec0*/  FMUL.FTZ R10, R10, R140.reuse ;  /* 0x0000008c0a0a7220 */ /* 0x080fe20000410000 */
[----:B------:R-:W-:Y:S01]  /*0ed0*/  FFMA.FTZ R53, R11, R140, R53 ;  /* 0x0000008c0b357223 */ /* 0x000fe20000010035 */
[----:B------:R-:W-:Y:S01]  /*0ee0*/  FADD.FTZ R81, R81, R140 ;  /* 0x0000008c51517221 */ /* 0x000fe20000010000 */
[----:B------:R-:W-:Y:S01]  /*0ef0*/  FADD.FTZ R134, R108, R141 ;  /* 0x0000008d6c867221 */ /* 0x000fe20000010000 */
[----:B------:R-:W-:Y:S01]  /*0f00*/  FFMA.FTZ R140, R109, R108, R8 ;  /* 0x0000006c6d8c7223 */ /* 0x000fe20000010008 */
[----:B------:R-:W-:Y:S01]  /*0f10*/  SHF.L.U32 R12, R147, 0x10, RZ ;  /* 0x00000010930c7819 */ /* 0x000fe200000006ff */
[----:B------:R-:W-:Y:S01]  /*0f20*/  FMUL.FTZ R13, R125, R13 ;  /* 0x0000000d7d0d7220 */ /* 0x000fe20000410000 */
[----:B------:R-:W-:Y:S01]  /*0f30*/  FADD.FTZ R133, R17, R134 ;  /* 0x0000008611857221 */ /* 0x000fe20000010000 */
[----:B------:R-:W-:Y:S01]  /*0f40*/  FFMA.FTZ R140, R19, R17, R140 ;  /* 0x00000011138c7223 */ /* 0x000fe2000001008c */
[----:B------:R-:W-:Y:S01]  /*0f50*/  SHF.L.U32 R2, R160, 0x10, RZ ;  /* 0x00000010a0027819 */ /* 0x000fe200000006ff */
[-C--:B------:R-:W-:Y:S01]  /*0f60*/  FMUL.FTZ R12, R12, R135.reuse ;  /* 0x000000870c0c7220 */ /* 0x080fe20000410000 */
[----:B------:R-:W-:Y:S01]  /*0f70*/  FFMA.FTZ R58, R13, R135, R58 ;  /* 0x000000870d3a7223 */ /* 0x000fe2000001003a */
[----:B------:R-:W-:Y:S01]  /*0f80*/  FADD.FTZ R78, R78, R135 ;  /* 0x000000874e4e7221 */ /* 0x000fe20000010000 */
[C---:B------:R-:W-:Y:S01]  /*0f90*/  FMUL.FTZ R9, R125.reuse, R9 ;  /* 0x000000097d097220 */ /* 0x040fe20000410000 */
[----:B------:R-:W-:Y:S01]  /*0fa0*/  FMUL.FTZ R18, R125, R18 ;  /* 0x000000127d127220 */ /* 0x000fe20000410000 */
[----:B------:R-:W-:Y:S01]  /*0fb0*/  FADD.FTZ R133, R133, R10 ;  /* 0x0000000a85857221 */ /* 0x000fe20000010000 */
[----:B------:R-:W-:Y:S01]  /*0fc0*/  FFMA.FTZ R135, R11, R10, R140 ;  /* 0x0000000a0b877223 */ /* 0x000fe2000001008c */
[----:B------:R-:W-:Y:S01]  /*0fd0*/  FMUL.FTZ R15, R125, R15 ;  /* 0x0000000f7d0f7220 */ /* 0x000fe20000410000 */
[-C--:B------:R-:W-:Y:S01]  /*0fe0*/  FMUL.FTZ R8, R2, R6.reuse ;  /* 0x0000000602087220 */ /* 0x080fe20000410000 */
[----:B------:R-:W-:Y:S01]  /*0ff0*/  FFMA.FTZ R55, R9, R6, R55 ;  /* 0x0000000609377223 */ /* 0x000fe20000010037 */
[----:B------:R-:W-:Y:S01]  /*1000*/  FADD.FTZ R83, R83, R6 ;  /* 0x0000000653537221 */ /* 0x000fe20000010000 */
        /* <DEDUP_REMOVED lines=10> */
[----:B------:R-:W-:Y:S01]  /*10b0*/  FMUL.FTZ R6, R141, R142 ;  /* 0x0000008e8d067220 */ /* 0x000fe20000410000 */
[----:B------:R-:W-:Y:S01]  /*10c0*/  FFMA.FTZ R3, R15, R14, R140 ;  /* 0x0000000e0f037223 */ /* 0x000fe2000001008c */
[----:B------:R-:W-:Y:S02]  /*10d0*/  SHF.L.U32 R2, R158, 0x10, RZ ;  /* 0x000000109e027819 */ /* 0x000fe400000006ff */
        /* <DEDUP_REMOVED lines=18> */
.L_x_3889:
[----:B-----5:R-:W-:Y:S02]  /*1200*/  ISETP.GE.AND P2, PT, R132, 0x1, PT ;  /* 0x000000018400780c */ /* 0x020fe40003f46270 */
[----:B------:R-:W-:Y:S02]  /*1210*/  CS2R R134, SRZ ;  /* 0x0000000000867805 */ /* 0x000fe4000001ff00 */
[----:B------:R-:W-:Y:S02]  /*1220*/  MOV R124, UR14 ;  /* 0x0000000e007c7c02 */ /* 0x000fe40008000f00 */
[----:B------:R-:W-:Y:S02]  /*1230*/  MOV R123, UR15 ;  /* 0x0000000f007b7c02 */ /* 0x000fe40008000f00 */
[----:B------:R-:W-:-:S04]  /*1240*/  ISETP.NE.U32.AND P0, PT, R124, RZ, PT ;  /* 0x000000ff7c00720c */ /* 0x000fc80003f05070 */
[----:B------:R-:W-:Y:S01]  /*1250*/  ISETP.NE.AND.EX P0, PT, R123, RZ, PT, P0 ;  /* 0x000000ff7b00720c */ /* 0x000fe20003f05300 */
[----:B------:R-:W0:Y:S01]  /*1260*/  @P2 LDC R127, c[0x0][0x388] ;  /* 0x0000e200ff7f2b82 */ /* 0x000e220000000800 */
[----:B------:R-:W1:Y:S01]  /*1270*/  @P2 S2R R128, SR_TID.X ;  /* 0x0000000000802919 */ /* 0x000e620000002100 */
[----:B------:R-:W-:-:S10]  /*1280*/  @P2 IADD3 R126, PT, PT, R132, -0x1, RZ ;  /* 0xffffffff847e2810 */ /* 0x000fd40007ffe0ff */
        /* <DEDUP_REMOVED lines=10> */
[----:B------:R0:W5:Y:S01]  /*1330*/  @!P0 LDG.E.64 R126, desc[UR6][R2.64] ;  /* 0x00000006027e8981 */ /* 0x000162000c1e1b00 */
[----:B------:R-:W-:Y:S01]  /*1340*/  HFMA2 R133, -RZ, RZ, 0, 0 ;  /* 0x00000000ff857431 */ /* 0x000fe200000001ff */
[----:B------:R-:W-:Y:S06]  /*1350*/  @!P0 BRA `(.L_x_3890) ;  /* 0x0000000000508947 */ /* 0x000fec0003800000 */
[----:B------:R-:W1:Y:S01]  /*1360*/  S2R R22, SR_TID.X ;  /* 0x0000000000167919 */ /* 0x000e620000002100 */
[----:B-----5:R-:W2:Y:S01]  /*1370*/  LDC.64 R126, c[0x0][0x3b0] ;  /* 0x0000ec00ff7e7b82 */ /* 0x020ea20000000a00 */
[----:B------:R-:W-:Y:S01]  /*1380*/  IMAD R20, R131, UR8, RZ ;  /* 0x0000000883147c24 */ /* 0x000fe2000f8e02ff */
[----:B------:R-:W-:-:S04]  /*1390*/  IADD3 R25, PT, PT, R135, 0x20, RZ ;  /* 0x0000002087197810 */ /* 0x000fc80007ffe0ff */
[----:B------:R-:W-:Y:S02]  /*13a0*/  SHF.R.S32.HI R21, RZ, 0x1f, R20 ;  /* 0x0000001fff157819 */ /* 0x000fe40000011414 */
[----:B0-----:R-:W0:Y:S02]  /*13b0*/  LDC.64 R2, c[0x0][0x438] ;  /* 0x00010e00ff027b82 */ /* 0x001e240000000a00 */
[----:B------:R-:W-:Y:S01]  /*13c0*/  LEA.HI R21, R21, R20, RZ, 0x3 ;  /* 0x0000001415157211 */ /* 0x000fe200078f18ff */
[----:B--2---:R-:W-:-:S04]  /*13d0*/  IMAD.WIDE.U32 R128, R135, 0x8, R126 ;  /* 0x0000000887807825 */ /* 0x004fc800078e007e */
[----:B------:R-:W-:Y:S02]  /*13e0*/  IMAD.WIDE.U32 R126, R25, 0x8, R126 ;  /* 0x00000008197e7825 */ /* 0x000fe400078e007e */
[----:B------:R-:W5:Y:S01]  /*13f0*/  LDG.E.64 R128, desc[UR6][R128.64] ;  /* 0x0000000680807981 */ /* 0x000f62000c1e1b00 */
[----:B-1----:R-:W-:-:S03]  /*1400*/  LOP3.LUT R22, R22, 0x1f, RZ, 0xc0, !PT ;  /* 0x0000001f16167812 */ /* 0x002fc600078ec0ff */
[----:B------:R-:W5:Y:S01]  /*1410*/  LDG.E.64 R126, desc[UR6][R126.64] ;  /* 0x000000067e7e7981 */ /* 0x000f62000c1e1b00 */
[----:B------:R-:W-:-:S04]  /*1420*/  LEA.HI.SX32 R21, R21, R22, 0x1d ;  /* 0x0000001615157211 */ /* 0x000fc800078feaff */
[C---:B------:R-:W-:Y:S01]  /*1430*/  IADD3 R23, PT, PT, R21.reuse, 0x20, RZ ;  /* 0x0000002015177810 */ /* 0x040fe20007ffe0ff */
[----:B0-----:R-:W-:-:S04]  /*1440*/  IMAD.WIDE.U32 R20, R21, 0x20, R2 ;  /* 0x0000002015147825 */ /* 0x001fc800078e0002 */
[----:B------:R-:W-:Y:S01]  /*1450*/  IMAD.WIDE.U32 R2, R23, 0x20, R2 ;  /* 0x0000002017027825 */ /* 0x000fe200078e0002 */
[----:B------:R1:W5:Y:S04]  /*1460*/  LDG.E.128 R32, desc[UR6][R20.64] ;  /* 0x0000000614207981 */ /* 0x000368000c1e1d00 */
[----:B------:R1:W5:Y:S04]  /*1470*/  LDG.E.128 R28, desc[UR6][R20.64+0x10] ;  /* 0x00001006141c7981 */ /* 0x000368000c1e1d00 */
[----:B------:R1:W5:Y:S04]  /*1480*/  LDG.E.128 R24, desc[UR6][R2.64] ;  /* 0x0000000602187981 */ /* 0x000368000c1e1d00 */
[----:B------:R1:W5:Y:S02]  /*1490*/  LDG.E.128 R20, desc[UR6][R2.64+0x10] ;  /* 0x0000100602147981 */ /* 0x000364000c1e1d00 */
.L_x_3890:
[----:B------:R-:W-:Y:S05]  /*14a0*/  BSYNC.RECONVERGENT B1 ;  /* 0x0000000000017941 */ /* 0x000fea0003800200 */
.L_x_3888:
[----:B------:R-:W-:-:S03]  /*14b0*/  UMOV UR4, 0xffffffff ;  /* 0xffffffff00047882 */ /* 0x000fc60000000000 */
[----:B------:R-:W-:Y:S05]  /*14c0*/  BRA.DIV UR4, `(.L_x_3891) ;  /* 0x0000007e04a47947 */ /* 0x000fea000b800000 */
[----:B------:R-:W2:Y:S04]  /*14d0*/  SHFL.BFLY PT, R140, R133, 0x1, 0x1f ;  /* 0x0c201f00858c7f89 */ /* 0x000ea800000e0000 */
[----:B------:R-:W3:Y:S01]  /*14e0*/  SHFL.BFLY PT, R143, R134, 0x1, 0x1f ;  /* 0x0c201f00868f7f89 */ /* 0x000ee200000e0000 */
[----:B--2---:R-:W-:Y:S01]  /*14f0*/  FADD.FTZ R140, R140, R133 ;  /* 0x000000858c8c7221 */ /* 0x004fe20000010000 */
[----:B---3--:R-:W-:-:S04]  /*1500*/  FADD.FTZ R153, R143, R134 ;  /* 0x000000868f997221 */ /* 0x008fc80000010000 */
        /* <DEDUP_REMOVED lines=12> */
[----:B------:R2:W3:Y:S04]  /*15d0*/  SHFL.BFLY PT, R140, R133, 0x10, 0x1f ;  /* 0x0e001f00858c7f89 */ /* 0x0004e800000e0000 */
[----:B------:R2:W4:Y:S02]  /*15e0*/  SHFL.BFLY PT, R154, R135, 0x10, 0x1f ;  /* 0x0e001f00879a7f89 */ /* 0x00052400000e0000 */
.L_x_4144:
[----:B------:R-:W2:Y:S01]  /*15f0*/  S2R R142, SR_TID.X ;  /* 0x00000000008e7919 */ /* 0x000ea20000002100 */
[----:B01----:R-:W0:Y:S01]  /*1600*/  @P2 LDC.64 R2, c[0x0][0x390] ;  /* 0x0000e400ff022b82 */ /* 0x003e220000000a00 */
[----:B------:R-:W-:Y:S01]  /*1610*/  @P2 IADD3 R132, PT, PT, R132, -0x1, RZ ;  /* 0xffffffff84842810 */ /* 0x000fe20007ffe0ff */
[----:B------:R-:W-:-:S04]  /*1620*/  HFMA2 R134, -RZ, RZ, 0, 0 ;  /* 0x00000000ff867431 */ /* 0x000fc800000001ff */
[----:B------:R-:W-:Y:S01]  /*1630*/  @P2 IMAD R132, R132, UR8, RZ ;  /* 0x0000000884842c24 */ /* 0x000fe2000f8e02ff */
[----:B------:R-:W-:-:S04]  /*1640*/  ISETP.NE.U32.AND P0, PT, R124, RZ, PT ;  /* 0x000000ff7c00720c */ /* 0x000fc80003f05070 */
[----:B------:R-:W-:Y:S02]  /*1650*/  @P2 SHF.R.S32.HI R141, RZ, 0x1f, R132 ;  /* 0x0000001fff8d2819 */ /* 0x000fe40000011484 */
[----:B------:R-:W-:Y:S02]  /*1660*/  ISETP.NE.AND.EX P0, PT, R123, RZ, PT, P0 ;  /* 0x000000ff7b00720c */ /* 0x000fe40003f05300 */
[----:B------:R-:W-:Y:S01]  /*1670*/  @P2 LEA.HI R132, R141, R132, RZ, 0x3 ;  /* 0x000000848d842211 */ /* 0x000fe200078f18ff */
[----:B------:R-:W-:Y:S02]  /*1680*/  IMAD R141, R131, UR8, RZ ;  /* 0x00000008838d7c24 */ /* 0x000fe4000f8e02ff */
[----:B----4-:R-:W-:Y:S01]  /*1690*/  FADD.FTZ R154, R135, R154 ;  /* 0x0000009a879a7221 */ /* 0x010fe20000010000 */
[----:B------:R-:W-:Y:S01]  /*16a0*/  ISETP.NE.AND P3, PT, RZ, UR9, PT ;  /* 0x00000009ff007c0c */ /* 0x000fe2000bf65270 */
[----:B------:R-:W-:Y:S01]  /*16b0*/  BSSY.RECONVERGENT B1, `(.L_x_3892) ;  /* 0x000039f000017945 */ /* 0x000fe20003800200 */
[----:B--2---:R-:W-:-:S04]  /*16c0*/  LOP3.LUT R143, R142, 0x1f, RZ, 0xc0, !PT ;  /* 0x0000001f8e8f7812 */ /* 0x004fc800078ec0ff */
[----:B------:R-:W-:Y:S01]  /*16d0*/  @P2 LEA.HI.SX32 R134, R132, R143, 0x1d ;  /* 0x0000008f84862211 */ /* 0x000fe200078feaff */
[----:B---3--:R-:W-:Y:S01]  /*16e0*/  FADD.FTZ R132, R133, R140 ;  /* 0x0000008c85847221 */ /* 0x008fe20000010000 */
[----:B------:R-:W-:-:S03]  /*16f0*/  SHF.R.S32.HI R142, RZ, 0x1f, R141 ;  /* 0x0000001fff8e7819 */ /* 0x000fc6000001148d */
[----:B0-----:R-:W-:-:S04]  /*1700*/  @P2 IMAD.WIDE.U32 R2, R134, 0x10, R2 ;  /* 0x0000001086022825 */ /* 0x001fc800078e0002 */
[----:B------:R-:W-:Y:S01]  /*1710*/  FMUL.FTZ R132, R132, UR10 ;  /* 0x0000000a84847c20 */ /* 0x000fe20008410000 */
[----:B------:R-:W-:Y:S01]  /*1720*/  LEA.HI R142, R142, R141, RZ, 0x3 ;  /* 0x0000008d8e8e7211 */ /* 0x000fe200078f18ff */
[----:B------:R0:W5:Y:S03]  /*1730*/  @P2 LDG.E.128 R92, desc[UR6][R2.64] ;  /* 0x00000006025c2981 */ /* 0x000166000c1e1d00 */
[----:B------:R-:W-:Y:S01]  /*1740*/  LEA.HI.SX32 R143, R142, R143, 0x1d ;  /* 0x0000008f8e8f7211 */ /* 0x000fe200078feaff */
[----:B0-----:R-:W-:Y:S01]  /*1750*/  FMUL.FTZ R3, R154, UR10 ;  /* 0x0000000a9a037c20 */ /* 0x001fe20008410000 */
[----:B------:R-:W-:Y:S01]  /*1760*/  FSEL R2, R132, RZ, !P3 ;  /* 0x000000ff84027208 */ /* 0x000fe20005800000 */
        /* <DEDUP_REMOVED lines=21> */
.L_x_3898:
[----:B------:R-:W-:Y:S05]  /*18c0*/  BSYNC.RECONVERGENT B3 ;  /* 0x0000000000037941 */ /* 0x000fea0003800200 */
.L_x_3897:
[----:B------:R-:W-:Y:S01]  /*18d0*/  FADD.FTZ R72, R72, R135 ;  /* 0x0000008748487221 */ /* 0x000fe20000010000 */
[----:B------:R-:W-:Y:S01]  /*18e0*/  BSSY.RECONVERGENT B3, `(.L_x_3899) ;  /* 0x000000c000037945 */ /* 0x000fe20003800200 */
[----:B------:R-:W-:-:S03]  /*18f0*/  HFMA2 R135, -RZ, RZ, 0, 0 ;  /* 0x00000000ff877431 */ /* 0x000fc600000001ff */
        /* <DEDUP_REMOVED lines=10> */
.L_x_3900:
[----:B------:R-:W-:Y:S05]  /*19a0*/  BSYNC.RECONVERGENT B3 ;  /* 0x0000000000037941 */ /* 0x000fea0003800200 */
.L_x_3899:
[----:B------:R-:W-:-:S04]  /*19b0*/  F2FP.BF16.F32.PACK_AB R135, RZ, R135 ;  /* 0x00000087ff87723e */ /* 0x000fc800000010ff */
[----:B------:R-:W-:-:S07]  /*19c0*/  PRMT R96, R135, 0x7610, R96 ;  /* 0x0000761087607816 */ /* 0x000fce0000000060 */
.L_x_3896:
[----:B------:R-:W-:Y:S05]  /*19d0*/  BSYNC.RECONVERGENT B2 ;  /* 0x0000000000027941 */ /* 0x000fea0003800200 */
.L_x_3895:
        /* <DEDUP_REMOVED lines=8> */
[----:B------:R-:W-:Y:S01]  /*1a60*/  PRMT R135, R92, 0x7632, R135 ;  /* 0x000076325c877816 */ /* 0x000fe20000000087 */
[----:B------:R-:W-:-:S03]  /*1a70*/  FADD.FTZ R140, R117, -R140 ;  /* 0x8000008c758c7221 */ /* 0x000fc60000010000 */
[----:B------:R-:W-:Y:S01]  /*1a80*/  SHF.L.U32 R135, R135, 0x10, RZ ;  /* 0x0000001087877819 */ /* 0x000fe200000006ff */
[----:B------:R-:W-:-:S05]  /*1a90*/  FMUL.FTZ R140, R125, R140 ;  /* 0x0000008c7d8c7220 */ /* 0x000fca0000410000 */
[----:B------:R-:W-:-:S05]  /*1aa0*/  FSEL R140, R140, RZ, P3 ;  /* 0x000000ff8c8c7208 */ /* 0x000fca0001800000 */
[----:B------:R-:W-:-:S04]  /*1ab0*/  FMUL.FTZ R140, R140, UR13 ;  /* 0x0000000d8c8c7c20 */ /* 0x000fc80008410000 */
[----:B------:R-:W-:-:S04]  /*1ac0*/  FMUL.FTZ R140, R140, UR12 ;  /* 0x0000000c8c8c7c20 */ /* 0x000fc80008410000 */
[----:B------:R-:W-:-:S07]  /*1ad0*/  FMUL.FTZ R140, R135, R140 ;  /* 0x0000008c878c7220 */ /* 0x000fce0000410000 */
.L_x_3904:
[----:B------:R-:W-:Y:S05]  /*1ae0*/  BSYNC.RECONVERGENT B3 ;  /* 0x0000000000037941 */ /* 0x000fea0003800200 */
.L_x_3903:
[----:B------:R-:W-:Y:S01]  /*1af0*/  BSSY.RECONVERGENT B3, `(.L_x_3905) ;  /* 0x000000d000037945 */ /* 0x000fe20003800200 */
[----:B------:R-:W-:Y:S02]  /*1b00*/  HFMA2 R135, -RZ, RZ, 0, 0 ;  /* 0x00000000ff877431 */ /* 0x000fe400000001ff */
[----:B------:R-:W-:Y:S01]  /*1b10*/  FADD.FTZ R73, R73, R140 ;  /* 0x0000008c49497221 */ /* 0x000fe20000010000 */
        /* <DEDUP_REMOVED lines=10> */
.L_x_3906:
[----:B------:R-:W-:Y:S05]  /*1bc0*/  BSYNC.RECONVERGENT B3 ;  /* 0x0000000000037941 */ /* 0x000fea0003800200 */
.L_x_3905:
[----:B------:R-:W-:-:S04]  /*1bd0*/  F2FP.BF16.F32.PACK_AB R135, RZ, R135 ;  /* 0x00000087ff87723e */ /* 0x000fc800000010ff */
[----:B------:R-:W-:-:S07]  /*1be0*/  PRMT R96, R96, 0x5410, R135 ;  /* 0x0000541060607816 */ /* 0x000fce0000000087 */
.L_x_3902:
[----:B------:R-:W-:Y:S05]  /*1bf0*/  BSYNC.RECONVERGENT B2 ;  /* 0x0000000000027941 */ /* 0x000fea0003800200 */
.L_x_3901:
        /* <DEDUP_REMOVED lines=15> */
.L_x_3910:
[----:B------:R-:W-:Y:S05]  /*1cf0*/  BSYNC.RECONVERGENT B3 ;  /* 0x0000000000037941 */ /* 0x000fea0003800200 */
.L_x_3909:
[----:B------:R-:W-:Y:S01]  /*1d00*/  FADD.FTZ R74, R74, R135 ;  /* 0x000000874a4a7221 */ /* 0x000fe20000010000 */
[----:B------:R-:W-:Y:S01]  /*1d10*/  BSSY.RECONVERGENT B3, `(.L_x_3911) ;  /* 0x000000c000037945 */ /* 0x000fe20003800200 */
[----:B------:R-:W-:-:S03]  /*1d20*/  HFMA2 R135, -RZ, RZ, 0, 0 ;  /* 0x00000000ff877431 */ /* 0x000fc600000001ff */
        /* <DEDUP_REMOVED lines=10> */
.L_x_3912:
[----:B------:R-:W-:Y:S05]  /*1dd0*/  BSYNC.RECONVERGENT B3 ;  /* 0x0000000000037941 */ /* 0x000fea0003800200 */
.L_x_3911:
[----:B------:R-:W-:-:S04]  /*1de0*/  F2FP.BF16.F32.PACK_AB R135, RZ, R135 ;  /* 0x00000087ff87723e */ /* 0x000fc800000010ff */
[----:B------:R-:W-:-:S07]  /*1df0*/  PRMT R97, R135, 0x7610, R97 ;  /* 0x0000761087617816 */ /* 0x000fce0000000061 */
.L_x_3908:
[----:B------:R-:W-:Y:S05]  /*1e00*/  BSYNC.RECONVERGENT B2 ;  /* 0x0000000000027941 */ /* 0x000fea0003800200 */
.L_x_3907:
        /* <DEDUP_REMOVED lines=16> */
.L_x_3916:
[----:B------:R-:W-:Y:S05]  /*1f10*/  BSYNC.RECONVERGENT B3 ;  /* 0x0000000000037941 */ /* 0x000fea0003800200 */
.L_x_3915:
[----:B------:R-:W-:Y:S01]  /*1f20*/  BSSY.RECONVERGENT B3, `(.L_x_3917) ;  /* 0x000000d000037945 */ /* 0x000fe20003800200 */
[----:B------:R-:W-:Y:S02]  /*1f30*/  HFMA2 R135, -RZ, RZ, 0, 0 ;  /* 0x00000000ff877431 */ /* 0x000fe400000001ff */
[----:B------:R-:W-:Y:S01]  /*1f40*/  FADD.FTZ R75, R75, R140 ;  /* 0x0000008c4b4b7221 */ /* 0x000fe20000010000 */
        /* <DEDUP_REMOVED lines=10> */
.L_x_3918:
[----:B------:R-:W-:Y:S05]  /*1ff0*/  BSYNC.RECONVERGENT B3 ;  /* 0x0000000000037941 */ /* 0x000fea0003800200 */
.L_x_3917:
[----:B------:R-:W-:-:S04]  /*2000*/  F2FP.BF16.F32.PACK_AB R135, RZ, R135 ;  /* 0x00000087ff87723e */ /* 0x000fc800000010ff */
[----:B------:R-:W-:-:S07]  /*2010*/  PRMT R97, R97, 0x5410, R135 ;  /* 0x0000541061617816 */ /* 0x000fce0000000087 */
.L_x_3914:
[----:B------:R-:W-:Y:S05]  /*2020*/  BSYNC.RECONVERGENT B2 ;  /* 0x0000000000027941 */ /* 0x000fea0003800200 */
.L_x_3913:
        /* <DEDUP_REMOVED lines=15> */
.L_x_3922:
[----:B------:R-:W-:Y:S05]  /*2120*/  BSYNC.RECONVERGENT B3 ;  /* 0x0000000000037941 */ /* 0x000fea0003800200 */
.L_x_3921:
        /* <DEDUP_REMOVED lines=13> */
.L_x_3924:
[----:B------:R-:W-:Y:S05]  /*2200*/  BSYNC.RECONVERGENT B3 ;  /* 0x0000000000037941 */ /* 0x000fea0003800200 */
.L_x_3923:
[----:B------:R-:W-:-:S04]  /*2210*/  F2FP.BF16.F32.PACK_AB R135, RZ, R135 ;  /* 0x00000087ff87723e */ /* 0x000fc800000010ff */
[----:B------:R-:W-:-:S07]  /*2220*/  PRMT R98, R135, 0x7610, R98 ;  /* 0x0000761087627816 */ /* 0x000fce0000000062 */
.L_x_3920:
[----:B------:R-:W-:Y:S05]  /*2230*/  BSYNC.RECONVERGENT B2 ;  /* 0x0000000000027941 */ /* 0x000fea0003800200 */
.L_x_3919:
        /* <DEDUP_REMOVED lines=16> */
.L_x_3928:
[----:B------:R-:W-:Y:S05]  /*2340*/  BSYNC.RECONVERGENT B3 ;  /* 0x0000000000037941 */ /* 0x000fea0003800200 */
.L_x_3927:
        /* <DEDUP_REMOVED lines=13> */
.L_x_3930:
[----:B------:R-:W-:Y:S05]  /*2420*/  BSYNC.RECONVERGENT B3 ;  /* 0x0000000000037941 */ /* 0x000fea0003800200 */
.L_x_3929:
[----:B------:R-:W-:-:S04]  /*2430*/  F2FP.BF16.F32.PACK_AB R135, RZ, R135 ;  /* 0x00000087ff87723e */ /* 0x000fc800000010ff */
[----:B------:R-:W-:-:S07]  /*2440*/  PRMT R98, R98, 0x5410, R135 ;  /* 0x0000541062627816 */ /* 0x000fce0000000087 */
.L_x_3926:
[----:B------:R-:W-:Y:S05]  /*2450*/  BSYNC.RECONVERGENT B2 ;  /* 0x0000000000027941 */ /* 0x000fea0003800200 */
.L_x_3925:
        /* <DEDUP_REMOVED lines=15> */
.L_x_3934:
[----:B------:R-:W-:Y:S05]  /*2550*/  BSYNC.RECONVERGENT B3 ;  /* 0x0000000000037941 */ /* 0x000fea0003800200 */
.L_x_3933:
        /* <DEDUP_REMOVED lines=13> */
.L_x_3936:
[----:B------:R-:W-:Y:S05]  /*2630*/  BSYNC.RECONVERGENT B3 ;  /* 0x0000000000037941 */ /* 0x000fea0003800200 */
.L_x_3935:
[----:B------:R-:W-:-:S04]  /*2640*/  F2FP.BF16.F32.PACK_AB R135, RZ, R135 ;  /* 0x00000087ff87723e */ /* 0x000fc800000010ff */
[----:B------:R-:W-:-:S07]  /*2650*/  PRMT R99, R135, 0x7610, R99 ;  /* 0x0000761087637816 */ /* 0x000fce0000000063 */
.L_x_3932:
[----:B------:R-:W-:Y:S05]  /*2660*/  BSYNC.RECONVERGENT B2 ;  /* 0x0000000000027941 */ /* 0x000fea0003800200 */
.L_x_3931:
        /* <DEDUP_REMOVED lines=16> */
.L_x_3939:
[----:B------:R-:W-:Y:S05]  /*2770*/  BSYNC.RECONVERGENT B2 ;  /* 0x0000000000027941 */ /* 0x000fea0003800200 */
.L_x_3938:
        /* <DEDUP_REMOVED lines=13> */
.L_x_3941:
[----:B------:R-:W-:Y:S05]  /*2850*/  BSYNC.RECONVERGENT B2 ;  /* 0x0000000000027941 */ /* 0x000fea0003800200 */
.L_x_3940:
[----:B------:R-:W-:-:S04]  /*2860*/  F2FP.BF16.F32.PACK_AB R128, RZ, R128 ;  /* 0x00000080ff80723e */ /* 0x000fc800000010ff */
[----:B------:R-:W-:Y:S01]  /*2870*/  PRMT R99, R99, 0x5410, R128 ;  /* 0x0000541063637816 */ /* 0x000fe20000000080 */
[----:B------:R-:W-:Y:S06]  /*2880*/  BRA `(.L_x_3937) ;  /* 0x0000002800047947 */ /* 0x000fec0003800000 */
.L_x_3894:
        /* <DEDUP_REMOVED lines=15> */
.L_x_3945:
[----:B------:R-:W-:Y:S05]  /*2980*/  BSYNC.RECONVERGENT B3 ;  /* 0x0000000000037941 */ /* 0x000fea0003800200 */
.L_x_3944:
        /* <DEDUP_REMOVED lines=13> */
.L_x_3947:
[----:B------:R-:W-:Y:S05]  /*2a60*/  BSYNC.RECONVERGENT B3 ;  /* 0x0000000000037941 */ /* 0x000fea0003800200 */
.L_x_3946:
[----:B------:R-:W-:-:S04]  /*2a70*/  F2FP.BF16.F32.PACK_AB R100, RZ, R100 ;  /* 0x00000064ff64723e */ /* 0x000fc800000010ff */
[----:B------:R-:W-:-:S07]  /*2a80*/  PRMT R96, R100, 0x7610, R96 ;  /* 0x0000761064607816 */ /* 0x000fce0000000060 */
.L_x_3943:
[----:B------:R-:W-:Y:S05]  /*2a90*/  BSYNC.RECONVERGENT B2 ;  /* 0x0000000000027941 */ /* 0x000fea0003800200 */
.L_x_3942:
        /* <DEDUP_REMOVED lines=16> */
.L_x_3951:
[----:B------:R-:W-:Y:S05]  /*2ba0*/  BSYNC.RECONVERGENT B3 ;  /* 0x0000000000037941 */ /* 0x000fea0003800200 */
.L_x_3950:
        /* <DEDUP_REMOVED lines=13> */
.L_x_3953:
[----:B------:R-:W-:Y:S05]  /*2c80*/  BSYNC.RECONVERGENT B3 ;  /* 0x0000000000037941 */ /* 0x000fea0003800200 */
.L_x_3952:
[----:B------:R-:W-:-:S04]  /*2c90*/  F2FP.BF16.F32.PACK_AB R100, RZ, R100 ;  /* 0x00000064ff64723e */ /* 0x000fc800000010ff */
[----:B------:R-:W-:-:S07]  /*2ca0*/  PRMT R96, R96, 0x5410, R100 ;  /* 0x0000541060607816 */ /* 0x000fce0000000064 */
.L_x_3949:
[----:B------:R-:W-:Y:S05]  /*2cb0*/  BSYNC.RECONVERGENT B2 ;  /* 0x0000000000027941 */ /* 0x000fea0003800200 */
.L_x_3948:
        /* <DEDUP_REMOVED lines=15> */
.L_x_3957:
[----:B------:R-:W-:Y:S05]  /*2db0*/  BSYNC.RECONVERGENT B3 ;  /* 0x0000000000037941 */ /* 0x000fea0003800200 */
.L_x_3956:
        /* <DEDUP_REMOVED lines=13> */
.L_x_3959:
[----:B------:R-:W-:Y:S05]  /*2e90*/  BSYNC.RECONVERGENT B3 ;  /* 0x0000000000037941 */ /* 0x000fea0003800200 */
.L_x_3958:
[----:B------:R-:W-:-:S04]  /*2ea0*/  F2FP.BF16.F32.PACK_AB R100, RZ, R100 ;  /* 0x00000064ff64723e */ /* 0x000fc800000010ff */
[----:B------:R-:W-:-:S07]  /*2eb0*/  PRMT R97, R100, 0x7610, R97 ;  /* 0x0000761064617816 */ /* 0x000fce0000000061 */
.L_x_3955:
[----:B------:R-:W-:Y:S05]  /*2ec0*/  BSYNC.RECONVERGENT B2 ;  /* 0x0000000000027941 */ /* 0x000fea0003800200 */
.L_x_3954:
        /* <DEDUP_REMOVED lines=16> */
.L_x_3963:
[----:B------:R-:W-:Y:S05]  /*2fd0*/  BSYNC.RECONVERGENT B3 ;  /* 0x0000000000037941 */ /* 0x000fea0003800200 */
.L_x_3962:
        /* <DEDUP_REMOVED lines=13> */
.L_x_3965:
[----:B------:R-:W-:Y:S05]  /*30b0*/  BSYNC.RECONVERGENT B3 ;  /* 0x0000000000037941 */ /* 0x000fea0003800200 */
.L_x_3964:
[----:B------:R-:W-:-:S04]  /*30c0*/  F2FP.BF16.F32.PACK_AB R100, RZ, R100 ;  /* 0x00000064ff64723e */ /* 0x000fc800000010ff */
[----:B------:R-:W-:-:S07]  /*30d0*/  PRMT R97, R97, 0x5410, R100 ;  /* 0x0000541061617816 */ /* 0x000fce0000000064 */
.L_x_3961:
[----:B------:R-:W-:Y:S05]  /*30e0*/  BSYNC.RECONVERGENT B2 ;  /* 0x0000000000027941 */ /* 0x000fea0003800200 */
.L_x_3960:
        /* <DEDUP_REMOVED lines=15> */
.L_x_3969:
[----:B------:R-:W-:Y:S05]  /*31e0*/  BSYNC.RECONVERGENT B3 ;  /* 0x0000000000037941 */ /* 0x000fea0003800200 */
.L_x_3968:
        /* <DEDUP_REMOVED lines=13> */
.L_x_3971:
[----:B------:R-:W-:Y:S05]  /*32c0*/  BSYNC.RECONVERGENT B3 ;  /* 0x0000000000037941 */ /* 0x000fea0003800200 */
.L_x_3970:
[----:B------:R-:W-:-:S04]  /*32d0*/  F2FP.BF16.F32.PACK_AB R100, RZ, R100 ;  /* 0x00000064ff64723e */ /* 0x000fc800000010ff */
[----:B------:R-:W-:-:S07]  /*32e0*/  PRMT R98, R100, 0x7610, R98 ;  /* 0x0000761064627816 */ /* 0x000fce0000000062 */
.L_x_3967:
[----:B------:R-:W-:Y:S05]  /*32f0*/  BSYNC.RECONVERGENT B2 ;  /* 0x0000000000027941 */ /* 0x000fea0003800200 */
.L_x_3966:
        /* <DEDUP_REMOVED lines=16> */
.L_x_3975:
[----:B------:R-:W-:Y:S05]  /*3400*/  BSYNC.RECONVERGENT B3 ;  /* 0x0000000000037941 */ /* 0x000fea0003800200 */
.L_x_3974:
        /* <DEDUP_REMOVED lines=13> */
.L_x_3977:
[----:B------:R-:W-:Y:S05]  /*34e0*/  BSYNC.RECONVERGENT B3 ;  /* 0x0000000000037941 */ /* 0x000fea0003800200 */
.L_x_3976:
[----:B------:R-:W-:-:S04]  /*34f0*/  F2FP.BF16.F32.PACK_AB R100, RZ, R100 ;  /* 0x00000064ff64723e */ /* 0x000fc800000010ff */
[----:B------:R-:W-:-:S07]  /*3500*/  PRMT R98, R98, 0x5410, R100 ;  /* 0x0000541062627816 */ /* 0x000fce0000000064 */
.L_x_3973:
[----:B------:R-:W-:Y:S05]  /*3510*/  BSYNC.RECONVERGENT B2 ;  /* 0x0000000000027941 */ /* 0x000fea0003800200 */
.L_x_3972:
        /* <DEDUP_REMOVED lines=15> */
.L_x_3981:
[----:B------:R-:W-:Y:S05]  /*3610*/  BSYNC.RECONVERGENT B3 ;  /* 0x0000000000037941 */ /* 0x000fea0003800200 */
.L_x_3980:
        /* <DEDUP_REMOVED lines=13> */
.L_x_3983:
[----:B------:R-:W-:Y:S05]  /*36f0*/  BSYNC.RECONVERGENT B3 ;  /* 0x0000000000037941 */ /* 0x000fea0003800200 */
.L_x_3982:
[----:B------:R-:W-:-:S04]  /*3700*/  F2FP.BF16.F32.PACK_AB R100, RZ, R100 ;  /* 0x00000064ff64723e */ /* 0x000fc800000010ff */
[----:B------:R-:W-:-:S07]  /*3710*/  PRMT R99, R100, 0x7610, R99 ;  /* 0x0000761064637816 */ /* 0x000fce0000000063 */
.L_x_3979:
[----:B------:R-:W-:Y:S05]  /*3720*/  BSYNC.RECONVERGENT B2 ;  /* 0x0000000000027941 */ /* 0x000fea0003800200 */
.L_x_3978:
        /* <DEDUP_REMOVED lines=20> */
[----:B------:R-:W-:Y:S01]  /*3870*/  ISETP.GT.AND P0, PT, R130, RZ, PT ;  /* 0x000000ff8200720c */ /* 0x000fe20003f04270 */
        /* <DEDUP_REMOVED lines=11> */
[----:B------:R-:W-:Y:S02]  /*3930*/  FSEL R107, R107, RZ, P0 ;  /* 0x000000ff6b6b7208 */ /* 0x000fe40000000000 */
[----:B------:R-:W-:Y:S02]  /*3940*/  MOV R103, R135 ;  /* 0x0000008700677202 */ /* 0x000fe40000000f00 */
[----:B------:R-:W-:Y:S02]  /*3950*/  MOV R102, R140 ;  /* 0x0000008c00667202 */ /* 0x000fe40000000f00 */
[----:B------:R-:W-:Y:S02]  /*3960*/  MOV R101, R141 ;  /* 0x0000008d00657202 */ /* 0x000fe40000000f00 */
[----:B------:R-:W-:Y:S01]  /*3970*/  MOV R100, R142 ;  /* 0x0000008e00647202 */ /* 0x000fe20000000f00 */
[----:B------:R-:W-:Y:S06]  /*3980*/  @!P2 BRA `(.L_x_3937) ;  /* 0x0000001400c4a947 */ /* 0x000fec0003800000 */
[----:B-----5:R-:W-:Y:S01]  /*3990*/  ISETP.GE.U32.AND P0, PT, R128, RZ, PT ;  /* 0x000000ff8000720c */ /* 0x020fe20003f06070 */
[----:B------:R-:W-:-:S03]  /*39a0*/  HFMA2 R128, -RZ, RZ, 0, 0 ;  /* 0x00000000ff807431 */ /* 0x000fc600000001ff */
[----:B------:R-:W-:-:S13]  /*39b0*/  ISETP.GE.U32.AND.EX P0, PT, R129, 0x1000000, PT, P0 ;  /* 0x010000008100780c */ /* 0x000fda0003f06100 */
        /* <DEDUP_REMOVED lines=10> */
[----:B------:R-:W-:Y:S01]  /*3a60*/  @P0 FMUL.FTZ R102, R103, R102 ;  /* 0x0000006667660220 */ /* 0x000fe20000410000 */
[----:B------:R-:W-:Y:S02]  /*3a70*/  MOV R103, R135 ;  /* 0x0000008700677202 */ /* 0x000fe40000000f00 */
[----:B------:R-:W-:Y:S01]  /*3a80*/  F2FP.BF16.F32.PACK_AB R128, RZ, R128 ;  /* 0x00000080ff80723e */ /* 0x000fe200000010ff */
[----:B------:R-:W-:Y:S01]  /*3a90*/  @P0 FMUL.FTZ R100, R101, R102 ;  /* 0x0000006665640220 */ /* 0x000fe20000410000 */
[----:B------:R-:W-:-:S02]  /*3aa0*/  MOV R101, R141 ;  /* 0x0000008d00657202 */ /* 0x000fc40000000f00 */
[----:B------:R-:W-:Y:S01]  /*3ab0*/  MOV R102, R140 ;  /* 0x0000008c00667202 */ /* 0x000fe20000000f00 */
[----:B------:R-:W-:Y:S01]  /*3ac0*/  FADD.FTZ R71, R71, R100 ;  /* 0x0000006447477221 */ /* 0x000fe20000010000 */
[----:B------:R-:W-:Y:S02]  /*3ad0*/  MOV R100, R142 ;  /* 0x0000008e00647202 */ /* 0x000fe40000000f00 */
[----:B------:R-:W-:Y:S01]  /*3ae0*/  PRMT R99, R99, 0x5410, R128 ;  /* 0x0000541063637816 */ /* 0x000fe20000000080 */
[----:B------:R-:W-:Y:S06]  /*3af0*/  BRA `(.L_x_3937) ;  /* 0x0000001400687947 */ /* 0x000fec0003800000 */
.L_x_3893:
[----:B------:R-:W-:Y:S02]  /*3b00*/  MOV R132, UR20 ;  /* 0x0000001400847c02 */ /* 0x000fe40008000f00 */
[----:B------:R-:W-:Y:S02]  /*3b10*/  MOV R133, UR21 ;  /* 0x0000001500857c02 */ /* 0x000fe40008000f00 */
        /* <DEDUP_REMOVED lines=8> */
[----:B------:R-:W-:-:S04]  /*3ba0*/  @P1 FADD.FTZ R140, R121, -R140 ;  /* 0x8000008c798c1221 */ /* 0x000fc80000010000 */
[----:B------:R-:W-:Y:S01]  /*3bb0*/  @P1 FFMA.FTZ R135, R125, R140, R32 ;  /* 0x0000008c7d871223 */ /* 0x000fe20000010020 */
[----:B------:R-:W-:-:S03]  /*3bc0*/  MOV R140, RZ ;  /* 0x000000ff008c7202 */ /* 0x000fc60000000f00 */
[----:B------:R-:W-:Y:S01]  /*3bd0*/  FMUL.FTZ R142, R135, UR13 ;  /* 0x0000000d878e7c20 */ /* 0x000fe20008410000 */
[----:B------:R-:W-:Y:S01]  /*3be0*/  HFMA2 R135, -RZ, RZ, 0, 0 ;  /* 0x00000000ff877431 */ /* 0x000fe200000001ff */
        /* <DEDUP_REMOVED lines=8> */
.L_x_3986:
[----:B------:R-:W-:Y:S05]  /*3c70*/  BSYNC.RECONVERGENT B2 ;  /* 0x0000000000027941 */ /* 0x000fea0003800200 */
.L_x_3985:
[----:B------:R-:W-:Y:S04]  /*3c80*/  BSSY.RECONVERGENT B2, `(.L_x_3987) ;  /* 0x0000012000027945 */ /* 0x000fe80003800200 */
[----:B------:R-:W-:Y:S05]  /*3c90*/  @!P2 BRA `(.L_x_3988) ;  /* 0x000000000040a947 */ /* 0x000fea0003800000 */
[----:B------:R-:W-:Y:S01]  /*3ca0*/  @P1 FFMA.FTZ R140, R119, R3, R2 ;  /* 0x00000003778c1223 */ /* 0x000fe20000010002 */
[----:B-----5:R-:W-:Y:S02]  /*3cb0*/  LOP3.LUT P0, RZ, R128, 0xff00, RZ, 0xc0, !PT ;  /* 0x0000ff0080ff7812 */ /* 0x020fe4000780c0ff */
[----:B------:R-:W-:Y:S01]  /*3cc0*/  MOV R135, R33 ;  /* 0x0000002100877202 */ /* 0x000fe20000000f00 */
[----:B------:R-:W-:-:S04]  /*3cd0*/  @P1 FADD.FTZ R140, R117, -R140 ;  /* 0x8000008c758c1221 */ /* 0x000fc80000010000 */
[----:B------:R-:W-:Y:S01]  /*3ce0*/  @P1 FFMA.FTZ R135, R125, R140, R33 ;  /* 0x0000008c7d871223 */ /* 0x000fe20000010021 */
[----:B------:R-:W-:-:S03]  /*3cf0*/  CS2R R140, SRZ ;  /* 0x00000000008c7805 */ /* 0x000fc6000001ff00 */
        /* <DEDUP_REMOVED lines=10> */
.L_x_3988:
[----:B------:R-:W-:Y:S05]  /*3da0*/  BSYNC.RECONVERGENT B2 ;  /* 0x0000000000027941 */ /* 0x000fea0003800200 */
.L_x_3987:
[----:B------:R-:W-:Y:S04]  /*3db0*/  BSSY.RECONVERGENT B2, `(.L_x_3989) ;  /* 0x0000012000027945 */ /* 0x000fe80003800200 */
[----:B------:R-:W-:Y:S05]  /*3dc0*/  @!P2 BRA `(.L_x_3990) ;  /* 0x000000000040a947 */ /* 0x000fea0003800000 */
[----:B------:R-:W-:Y:S01]  /*3dd0*/  @P1 FFMA.FTZ R141, R122, R3, R2 ;  /* 0x000000037a8d1223 */ /* 0x000fe20000010002 */
[----:B-----5:R-:W-:Y:S02]  /*3de0*/  LOP3.LUT P0, RZ, R128, 0xff0000, RZ, 0xc0, !PT ;  /* 0x00ff000080ff7812 */ /* 0x020fe4000780c0ff */
[----:B------:R-:W-:Y:S01]  /*3df0*/  MOV R135, R34 ;  /* 0x0000002200877202 */ /* 0x000fe20000000f00 */
[----:B------:R-:W-:Y:S01]  /*3e00*/  @P1 FADD.FTZ R141, R120, -R141 ;  /* 0x8000008d788d1221 */ /* 0x000fe20000010000 */
[----:B------:R-:W-:-:S03]  /*3e10*/  MOV R140, RZ ;  /* 0x000000ff008c7202 */ /* 0x000fc60000000f00 */
[----:B------:R-:W-:-:S04]  /*3e20*/  @P1 FFMA.FTZ R135, R125, R141, R34 ;  /* 0x0000008d7d871223 */ /* 0x000fc80000010022 */
        /* <DEDUP_REMOVED lines=10> */
.L_x_3990:
[----:B------:R-:W-:Y:S05]  /*3ed0*/  BSYNC.RECONVERGENT B2 ;  /* 0x0000000000027941 */ /* 0x000fea0003800200 */
.L_x_3989:
        /* <DEDUP_REMOVED lines=18> */
.L_x_3992:
[----:B------:R-:W-:Y:S05]  /*4000*/  BSYNC.RECONVERGENT B2 ;  /* 0x0000000000027941 */ /* 0x000fea0003800200 */
.L_x_3991:
        /* <DEDUP_REMOVED lines=18> */
.L_x_3994:
[----:B------:R-:W-:Y:S05]  /*4130*/  BSYNC.RECONVERGENT B2 ;  /* 0x0000000000027941 */ /* 0x000fea0003800200 */
.L_x_3993:
        /* <DEDUP_REMOVED lines=18> */
.L_x_3996:
[----:B------:R-:W-:Y:S05]  /*4260*/  BSYNC.RECONVERGENT B2 ;  /* 0x0000000000027941 */ /* 0x000fea0003800200 */
.L_x_3995:
        /* <DEDUP_REMOVED lines=18> */
.L_x_3998:
[----:B------:R-:W-:Y:S05]  /*4390*/  BSYNC.RECONVERGENT B2 ;  /* 0x0000000000027941 */ /* 0x000fea0003800200 */
.L_x_3997:
[----:B------:R-:W-:Y:S05]  /*43a0*/  @!P2 BRA `(.L_x_3937) ;  /* 0x0000000c003ca947 */ /* 0x000fea0003800000 */
[----:B-----5:R-:W-:Y:S01]  /*43b0*/  ISETP.GE.U32.AND P0, PT, R128, RZ, PT ;  /* 0x000000ff8000720c */ /* 0x020fe20003f06070 */
[----:B------:R-:W-:Y:S01]  /*43c0*/  @P1 FFMA.FTZ R135, R109, R3, R2 ;  /* 0x000000036d871223 */ /* 0x000fe20000010002 */
[----:B------:R-:W-:Y:S02]  /*43d0*/  MOV R128, R31 ;  /* 0x0000001f00807202 */ /* 0x000fe40000000f00 */
[----:B------:R-:W-:Y:S01]  /*43e0*/  ISETP.GE.U32.AND.EX P0, PT, R129, 0x1000000, PT, P0 ;  /* 0x010000008100780c */ /* 0x000fe20003f06100 */
[----:B------:R-:W-:Y:S01]  /*43f0*/  @P1 FADD.FTZ R140, R108, -R135 ;  /* 0x800000876c8c1221 */ /* 0x000fe20000010000 */
[----:B------:R-:W-:-:S03]  /*4400*/  HFMA2 R135, -RZ, RZ, 0, 0 ;  /* 0x00000000ff877431 */ /* 0x000fc600000001ff */
[----:B------:R-:W-:-:S04]  /*4410*/  @P1 FFMA.FTZ R128, R125, R140, R31 ;  /* 0x0000008c7d801223 */ /* 0x000fc8000001001f */
[----:B------:R-:W-:-:S04]  /*4420*/  FMUL.FTZ R128, R128, UR13 ;  /* 0x0000000d80807c20 */ /* 0x000fc80008410000 */
[----:B------:R-:W-:Y:S01]  /*4430*/  @P0 SHF.L.U32 R141, R156, 0x10, RZ ;  /* 0x000000109c8d0819 */ /* 0x000fe200000006ff */
[----:B------:R-:W-:Y:S01]  /*4440*/  FMUL.FTZ R140, R128, UR12 ;  /* 0x0000000c808c7c20 */ /* 0x000fe20008410000 */
[----:B------:R-:W-:Y:S02]  /*4450*/  @P0 PRMT R129, R95, 0x7632, R129 ;  /* 0x000076325f810816 */ /* 0x000fe40000000081 */
[----:B------:R-:W-:Y:S01]  /*4460*/  MOV R128, RZ ;  /* 0x000000ff00807202 */ /* 0x000fe20000000f00 */
[----:B------:R-:W-:Y:S01]  /*4470*/  @P0 FMUL.FTZ R135, R141, R140 ;  /* 0x0000008c8d870220 */ /* 0x000fe20000410000 */
[----:B------:R-:W-:-:S04]  /*4480*/  @P0 SHF.L.U32 R129, R129, 0x10, RZ ;  /* 0x0000001081810819 */ /* 0x000fc800000006ff */
[----:B------:R-:W-:Y:S01]  /*4490*/  F2FP.BF16.F32.PACK_AB R135, RZ, R135 ;  /* 0x00000087ff87723e */ /* 0x000fe200000010ff */
[----:B------:R-:W-:-:S03]  /*44a0*/  @P0 FMUL.FTZ R128, R140, R129 ;  /* 0x000000818c800220 */ /* 0x000fc60000410000 */
[----:B------:R-:W-:Y:S01]  /*44b0*/  PRMT R99, R99, 0x5410, R135 ;  /* 0x0000541063637816 */ /* 0x000fe20000000087 */
[----:B------:R-:W-:Y:S01]  /*44c0*/  FADD.FTZ R71, R71, R128 ;  /* 0x0000008047477221 */ /* 0x000fe20000010000 */
[----:B------:R-:W-:Y:S06]  /*44d0*/  BRA `(.L_x_3937) ;  /* 0x0000000800f07947 */ /* 0x000fec0003800000 */
.L_x_3984:
[-CC-:B------:R-:W-:Y:S01]  /*44e0*/  @P1 FFMA.FTZ R100, R119, R3.reuse, R2.reuse ;  /* 0x0000000377641223 */ /* 0x180fe20000010002 */
[-CC-:B------:R-:W-:Y:S01]  /*44f0*/  @P1 FFMA.FTZ R101, R122, R3.reuse, R2.reuse ;  /* 0x000000037a651223 */ /* 0x180fe20000010002 */
[----:B------:R-:W-:Y:S01]  /*4500*/  @P1 FFMA.FTZ R103, R118, R3, R2 ;  /* 0x0000000376671223 */ /* 0x000fe20000010002 */
[----:B-----5:R-:W-:Y:S01]  /*4510*/  MOV R135, R33 ;  /* 0x0000002100877202 */ /* 0x020fe20000000f00 */
[----:B------:R-:W-:Y:S01]  /*4520*/  @P1 FADD.FTZ R100, R117, -R100 ;  /* 0x8000006475641221 */ /* 0x000fe20000010000 */
[----:B------:R-:W-:Y:S01]  /*4530*/  @P1 FADD.FTZ R101, R120, -R101 ;  /* 0x8000006578651221 */ /* 0x000fe20000010000 */
[----:B------:R-:W-:Y:S01]  /*4540*/  MOV R140, R34 ;  /* 0x00000022008c7202 */ /* 0x000fe20000000f00 */
[--C-:B------:R-:W-:Y:S01]  /*4550*/  @P1 FFMA.FTZ R105, R115, R3, R2.reuse ;  /* 0x0000000373691223 */ /* 0x100fe20000010002 */
[----:B------:R-:W-:Y:S01]  /*4560*/  @P1 FFMA.FTZ R135, R125, R100, R33 ;  /* 0x000000647d871223 */ /* 0x000fe20000010021 */
[----:B------:R-:W-:Y:S01]  /*4570*/  @P1 FADD.FTZ R100, R116, -R103 ;  /* 0x8000006774641221 */ /* 0x000fe20000010000 */
[----:B------:R-:W-:Y:S01]  /*4580*/  MOV R141, R35 ;  /* 0x00000023008d7202 */ /* 0x000fe20000000f00 */
[----:B------:R-:W-:Y:S01]  /*4590*/  @P1 FFMA.FTZ R107, R113, R3, R2 ;  /* 0x00000003716b1223 */ /* 0x000fe20000010002 */
[C---:B------:R-:W-:Y:S01]  /*45a0*/  @P1 FFMA.FTZ R140, R125.reuse, R101, R34 ;  /* 0x000000657d8c1223 */ /* 0x040fe20000010022 */
[----:B------:R-:W-:Y:S01]  /*45b0*/  @P1 FFMA.FTZ R141, R125, R100, R35 ;  /* 0x000000647d8d1223 */ /* 0x000fe20000010023 */
[-CC-:B------:R-:W-:Y:S01]  /*45c0*/  @P1 FFMA.FTZ R101, R111, R3.reuse, R2.reuse ;  /* 0x000000036f651223 */ /* 0x180fe20000010002 */
[-CC-:B------:R-:W-:Y:S01]  /*45d0*/  @P1 FFMA.FTZ R100, R0, R3.reuse, R2.reuse ;  /* 0x0000000300641223 */ /* 0x180fe20000010002 */
[----:B------:R-:W-:Y:S01]  /*45e0*/  @P1 FFMA.FTZ R103, R109, R3, R2 ;  /* 0x000000036d671223 */ /* 0x000fe20000010002 */
[----:B------:R-:W-:Y:S01]  /*45f0*/  @P1 FADD.FTZ R105, R114, -R105 ;  /* 0x8000006972691221 */ /* 0x000fe20000010000 */
[----:B------:R-:W-:Y:S01]  /*4600*/  @P1 FADD.FTZ R107, R112, -R107 ;  /* 0x8000006b706b1221 */ /* 0x000fe20000010000 */
[----:B------:R-:W-:Y:S01]  /*4610*/  @P1 FADD.FTZ R102, R110, -R101 ;  /* 0x800000656e661221 */ /* 0x000fe20000010000 */
[----:B------:R-:W-:Y:S01]  /*4620*/  @P1 FADD.FTZ R154, R108, -R103 ;  /* 0x800000676c9a1221 */ /* 0x000fe20000010000 */
[----:B------:R-:W-:Y:S01]  /*4630*/  @P1 FADD.FTZ R101, R121, -R100 ;  /* 0x8000006479651221 */ /* 0x000fe20000010000 */
[----:B------:R-:W-:Y:S01]  /*4640*/  MOV R104, R28 ;  /* 0x0000001c00687202 */ /* 0x000fe20000000f00 */
[----:B------:R-:W-:Y:S01]  /*4650*/  BSSY.RECONVERGENT B2, `(.L_x_3999) ;  /* 0x000001b000027945 */ /* 0x000fe20003800200 */
        /* <DEDUP_REMOVED lines=10> */
[----:B------:R-:W-:Y:S02]  /*4700*/  LOP3.LUT P0, RZ, R128, 0xff, RZ, 0xc0, !PT ;  /* 0x000000ff80ff7812 */ /* 0x000fe4000780c0ff */
[----:B------:R-:W-:-:S11]  /*4710*/  MOV R154, RZ ;  /* 0x000000ff009a7202 */ /* 0x000fd60000000f00 */
[----:B------:R-:W0:Y:S01]  /*4720*/  @P0 LDC.64 R100, c[0x0][0x408] ;  /* 0x00010200ff640b82 */ /* 0x000e220000000a00 */
[----:B------:R-:W-:-:S07]  /*4730*/  @P0 SHF.L.U32 R164, R92, 0x10, RZ ;  /* 0x000000105ca40819 */ /* 0x000fce00000006ff */
[----:B------:R-:W1:Y:S01]  /*4740*/  @P0 LDC.64 R102, c[0x0][0x408] ;  /* 0x00010200ff660b82 */ /* 0x000e620000000a00 */
[----:B0-----:R-:W-:Y:S01]  /*4750*/  @P0 FMUL.FTZ R153, R107, R101 ;  /* 0x000000656b990220 */ /* 0x001fe20000410000 */
[----:B------:R-:W-:-:S03]  /*4760*/  HFMA2 R101, -RZ, RZ, 0, 0 ;  /* 0x00000000ff657431 */ /* 0x000fc600000001ff */
[----:B------:R-:W-:Y:S01]  /*4770*/  @P0 FMUL.FTZ R100, R153, R100 ;  /* 0x0000006499640220 */ /* 0x000fe20000410000 */
[----:B------:R-:W-:Y:S01]  /*4780*/  @P0 SHF.L.U32 R153, R36, 0x10, RZ ;  /* 0x0000001024990819 */ /* 0x000fe200000006ff */
[----:B-1----:R-:W-:-:S04]  /*4790*/  @P0 FMUL.FTZ R103, R107, R103 ;  /* 0x000000676b670220 */ /* 0x002fc80000410000 */
[----:B------:R-:W-:Y:S01]  /*47a0*/  @P0 FMUL.FTZ R101, R153, R100 ;  /* 0x0000006499650220 */ /* 0x000fe20000410000 */
[----:B------:R-:W-:-:S04]  /*47b0*/  @P0 FMUL.FTZ R102, R103, R102 ;  /* 0x0000006667660220 */ /* 0x000fc80000410000 */
[----:B------:R-:W-:Y:S01]  /*47c0*/  F2FP.BF16.F32.PACK_AB R101, RZ, R101 ;  /* 0x00000065ff65723e */ /* 0x000fe200000010ff */
[----:B------:R-:W-:-:S03]  /*47d0*/  @P0 FMUL.FTZ R154, R164, R102 ;  /* 0x00000066a49a0220 */ /* 0x000fc60000410000 */
[----:B------:R-:W-:Y:S01]  /*47e0*/  PRMT R96, R101, 0x7610, R96 ;  /* 0x0000761065607816 */ /* 0x000fe20000000060 */
[----:B------:R-:W-:-:S07]  /*47f0*/  FADD.FTZ R72, R72, R154 ;  /* 0x0000009a48487221 */ /* 0x000fce0000010000 */
.L_x_4000:
[----:B------:R-:W-:Y:S05]  /*4800*/  BSYNC.RECONVERGENT B2 ;  /* 0x0000000000027941 */ /* 0x000fea0003800200 */
.L_x_3999:
[----:B------:R-:W-:Y:S04]  /*4810*/  BSSY.RECONVERGENT B2, `(.L_x_4001) ;  /* 0x0000013000027945 */ /* 0x000fe80003800200 */
[----:B------:R-:W-:Y:S05]  /*4820*/  @!P2 BRA `(.L_x_4002) ;  /* 0x000000000044a947 */ /* 0x000fea0003800000 */
[----:B------:R-:W-:-:S13]  /*4830*/  LOP3.LUT P0, RZ, R128, 0xff00, RZ, 0xc0, !PT ;  /* 0x0000ff0080ff7812 */ /* 0x000fda000780c0ff */
[----:B------:R-:W0:Y:S01]  /*4840*/  @P0 LDC.64 R100, c[0x0][0x408] ;  /* 0x00010200ff640b82 */ /* 0x000e220000000a00 */
[----:B------:R-:W-:-:S07]  /*4850*/  @P0 SHF.L.U32 R154, R155, 0x10, RZ ;  /* 0x000000109b9a0819 */ /* 0x000fce00000006ff */
[----:B------:R-:W1:Y:S01]  /*4860*/  @P0 LDC.64 R102, c[0x0][0x408] ;  /* 0x00010200ff660b82 */ /* 0x000e620000000a00 */
[----:B0-----:R-:W-:Y:S01]  /*4870*/  @P0 FMUL.FTZ R153, R135, R101 ;  /* 0x0000006587990220 */ /* 0x001fe20000410000 */
[----:B------:R-:W-:-:S03]  /*4880*/  HFMA2 R101, -RZ, RZ, 0, 0 ;  /* 0x00000000ff657431 */ /* 0x000fc600000001ff */
[----:B------:R-:W-:Y:S01]  /*4890*/  @P0 FMUL.FTZ R153, R153, R100 ;  /* 0x0000006499990220 */ /* 0x000fe20000410000 */
[----:B------:R-:W-:Y:S01]  /*48a0*/  @P0 PRMT R100, R92, 0x7632, R100 ;  /* 0x000076325c640816 */ /* 0x000fe20000000064 */
[----:B-1----:R-:W-:-:S03]  /*48b0*/  @P0 FMUL.FTZ R164, R135, R103 ;  /* 0x0000006787a40220 */ /* 0x002fc60000410000 */
[----:B------:R-:W-:Y:S01]  /*48c0*/  @P0 SHF.L.U32 R100, R100, 0x10, RZ ;  /* 0x0000001064640819 */ /* 0x000fe200000006ff */
[----:B------:R-:W-:Y:S01]  /*48d0*/  @P0 FMUL.FTZ R101, R154, R153 ;  /* 0x000000999a650220 */ /* 0x000fe20000410000 */
[----:B------:R-:W-:Y:S01]  /*48e0*/  MOV R103, RZ ;  /* 0x000000ff00677202 */ /* 0x000fe20000000f00 */
[----:B------:R-:W-:-:S03]  /*48f0*/  @P0 FMUL.FTZ R102, R164, R102 ;  /* 0x00000066a4660220 */ /* 0x000fc60000410000 */
[----:B------:R-:W-:Y:S01]  /*4900*/  F2FP.BF16.F32.PACK_AB R101, RZ, R101 ;  /* 0x00000065ff65723e */ /* 0x000fe200000010ff */
[----:B------:R-:W-:-:S03]  /*4910*/  @P0 FMUL.FTZ R103, R100, R102 ;  /* 0x0000006664670220 */ /* 0x000fc60000410000 */
[----:B------:R-:W-:Y:S01]  /*4920*/  PRMT R96, R96, 0x5410, R101 ;  /* 0x0000541060607816 */ /* 0x000fe20000000065 */
[----:B------:R-:W-:-:S07]  /*4930*/  FADD.FTZ R73, R73, R103 ;  /* 0x0000006749497221 */ /* 0x000fce0000010000 */
.L_x_4002:
[----:B------:R-:W-:Y:S05]  /*4940*/  BSYNC.RECONVERGENT B2 ;  /* 0x0000000000027941 */ /* 0x000fea0003800200 */
.L_x_4001:
[----:B------:R-:W-:Y:S04]  /*4950*/  BSSY.RECONVERGENT B2, `(.L_x_4003) ;  /* 0x0000012000027945 */ /* 0x000fe80003800200 */
[----:B------:R-:W-:Y:S05]  /*4960*/  @!P2 BRA `(.L_x_4004) ;  /* 0x000000000040a947 */ /* 0x000fea0003800000 */
        /* <DEDUP_REMOVED lines=16> */
.L_x_4004:
[----:B------:R-:W-:Y:S05]  /*4a70*/  BSYNC.RECONVERGENT B2 ;  /* 0x0000000000027941 */ /* 0x000fea0003800200 */
.L_x_4003:
        /* <DEDUP_REMOVED lines=19> */
.L_x_4006:
[----:B------:R-:W-:Y:S05]  /*4bb0*/  BSYNC.RECONVERGENT B2 ;  /* 0x0000000000027941 */ /* 0x000fea0003800200 */
.L_x_4005:
        /* <DEDUP_REMOVED lines=18> */
.L_x_4008:
[----:B------:R-:W-:Y:S05]  /*4ce0*/  BSYNC.RECONVERGENT B2 ;  /* 0x0000000000027941 */ /* 0x000fea0003800200 */
.L_x_4007:
        /* <DEDUP_REMOVED lines=19> */
.L_x_4010:
[----:B------:R-:W-:Y:S05]  /*4e20*/  BSYNC.RECONVERGENT B2 ;  /* 0x0000000000027941 */ /* 0x000fea0003800200 */
.L_x_4009:
        /* <DEDUP_REMOVED lines=18> */
.L_x_4012:
[----:B------:R-:W-:Y:S05]  /*4f50*/  BSYNC.RECONVERGENT B2 ;  /* 0x0000000000027941 */ /* 0x000fea0003800200 */
.L_x_4011:
[----:B------:R-:W-:Y:S02]  /*4f60*/  MOV R100, R107 ;  /* 0x0000006b00647202 */ /* 0x000fe40000000f00 */
[----:B------:R-:W-:Y:S02]  /*4f70*/  MOV R103, R141 ;  /* 0x0000008d00677202 */ /* 0x000fe40000000f00 */
[----:B------:R-:W-:Y:S02]  /*4f80*/  MOV R102, R140 ;  /* 0x0000008c00667202 */ /* 0x000fe40000000f00 */
[----:B------:R-:W-:Y:S02]  /*4f90*/  MOV R101, R135 ;  /* 0x0000008700657202 */ /* 0x000fe40000000f00 */
[----:B------:R-:W-:Y:S01]  /*4fa0*/  MOV R107, R142 ;  /* 0x0000008e006b7202 */ /* 0x000fe20000000f00 */
[----:B------:R-:W-:Y:S06]  /*4fb0*/  @!P2 BRA `(.L_x_3937) ;  /* 0x000000000038a947 */ /* 0x000fec0003800000 */
[----:B------:R-:W-:Y:S01]  /*4fc0*/  ISETP.GE.U32.AND P0, PT, R128, RZ, PT ;  /* 0x000000ff8000720c */ /* 0x000fe20003f06070 */
[----:B------:R-:W-:Y:S01]  /*4fd0*/  HFMA2 R128, -RZ, RZ, 0, 0 ;  /* 0x00000000ff807431 */ /* 0x000fe200000001ff */
[----:B------:R-:W-:Y:S02]  /*4fe0*/  MOV R140, RZ ;  /* 0x000000ff008c7202 */ /* 0x000fe40000000f00 */
[----:B------:R-:W-:Y:S01]  /*4ff0*/  ISETP.GE.U32.AND.EX P0, PT, R129, 0x1000000, PT, P0 ;  /* 0x010000008100780c */ /* 0x000fe20003f06100 */
[----:B------:R-:W-:-:S04]  /*5000*/  FMUL.FTZ R129, R142, UR13 ;  /* 0x0000000d8e817c20 */ /* 0x000fc80008410000 */
[----:B------:R-:W-:-:S08]  /*5010*/  FMUL.FTZ R142, R129, UR12 ;  /* 0x0000000c818e7c20 */ /* 0x000fd00008410000 */
        /* <DEDUP_REMOVED lines=8> */
.L_x_3937:
[----:B------:R-:W-:Y:S05]  /*50a0*/  BSYNC.RECONVERGENT B1 ;  /* 0x0000000000017941 */ /* 0x000fea0003800200 */
.L_x_3892:
[----:B------:R-:W-:Y:S01]  /*50b0*/  ISETP.NE.U32.AND P0, PT, R132, RZ, PT ;  /* 0x000000ff8400720c */ /* 0x000fe20003f05070 */
[----:B------:R-:W-:Y:S01]  /*50c0*/  BSSY.RECONVERGENT B1, `(.L_x_4013) ;  /* 0x0000010000017945 */ /* 0x000fe20003800200 */
[----:B------:R-:W-:Y:S02]  /*50d0*/  ISETP.NE.U32.AND P3, PT, R124, RZ, PT ;  /* 0x000000ff7c00720c */ /* 0x000fe40003f65070 */
[----:B------:R-:W-:Y:S02]  /*50e0*/  ISETP.NE.AND.EX P0, PT, R133, RZ, PT, P0 ;  /* 0x000000ff8500720c */ /* 0x000fe40003f05300 */
[----:B------:R-:W0:Y:S01]  /*50f0*/  @P2 LDC.64 R132, c[0x0][0x468] ;  /* 0x00011a00ff842b82 */ /* 0x000e220000000a00 */
[----:B------:R-:W-:-:S10]  /*5100*/  ISETP.NE.AND.EX P3, PT, R123, RZ, PT, P3 ;  /* 0x000000ff7b00720c */ /* 0x000fd40003f65330 */
[----:B-----5:R-:W1:Y:S01]  /*5110*/  @P0 LDC.64 R128, c[0x0][0x478] ;  /* 0x00011e00ff800b82 */ /* 0x020e620000000a00 */
[C---:B0-----:R-:W-:Y:S01]  /*5120*/  @P2 IMAD.WIDE.U32 R132, R134.reuse, 0x10, R132 ;  /* 0x0000001086842825 */ /* 0x041fe200078e0084 */
[----:B------:R-:W-:-:S03]  /*5130*/  IADD3 R134, PT, PT, R134, 0x20, RZ ;  /* 0x0000002086867810 */ /* 0x000fc60007ffe0ff */
[----:B-1----:R-:W-:-:S05]  /*5140*/  @P0 IMAD.WIDE.U32 R128, R143, 0x20, R128 ;  /* 0x000000208f800825 */ /* 0x002fca00078e0080 */
[----:B------:R0:W-:Y:S04]  /*5150*/  @P0 STG.E.128 desc[UR6][R128.64], R100 ;  /* 0x0000006480000986 */ /* 0x0001e8000c101d06 */
[----:B------:R0:W-:Y:S04]  /*5160*/  @P0 STG.E.128 desc[UR6][R128.64+0x10], R104 ;  /* 0x0000106880000986 */ /* 0x0001e8000c101d06 */
[----:B------:R0:W-:Y:S01]  /*5170*/  @P2 STG.E.128 desc[UR6][R132.64], R96 ;  /* 0x0000006084002986 */ /* 0x0001e2000c101d06 */
[----:B------:R-:W-:Y:S05]  /*5180*/  @!P2 BRA `(.L_x_4014) ;  /* 0x00000000000ca947 */ /* 0x000fea0003800000 */
[----:B------:R-:W1:Y:S02]  /*5190*/  LDC.64 R92, c[0x0][0x390] ;  /* 0x0000e400ff5c7b82 */ /* 0x000e640000000a00 */
[----:B-1----:R-:W-:-:S06]  /*51a0*/  IMAD.WIDE.U32 R92, R134, 0x10, R92 ;  /* 0x00000010865c7825 */ /* 0x002fcc00078e005c */
[----:B------:R-:W5:Y:S02]  /*51b0*/  LDG.E.128 R92, desc[UR6][R92.64] ;  /* 0x000000065c5c7981 */ /* 0x000f64000c1e1d00 */
.L_x_4014:
[----:B------:R-:W-:Y:S05]  /*51c0*/  BSYNC.RECONVERGENT B1 ;  /* 0x0000000000017941 */ /* 0x000fea0003800200 */
.L_x_4013:
[----:B------:R-:W-:Y:S04]  /*51d0*/  BSSY.RECONVERGENT B1, `(.L_x_4015) ;  /* 0x0000373000017945 */ /* 0x000fe80003800200 */
[----:B------:R-:W-:Y:S05]  /*51e0*/  @!P3 BRA `(.L_x_4016) ;  /* 0x00000014005cb947 */ /* 0x000fea0003800000 */
[----:B------:R-:W-:Y:S05]  /*51f0*/  @!P0 BRA `(.L_x_4017) ;  /* 0x0000000800e88947 */ /* 0x000fea0003800000 */
[-CC-:B0-----:R-:W-:Y:S01]  /*5200*/  @P1 FFMA.FTZ R101, R11, R3.reuse, R2.reuse ;  /* 0x000000030b651223 */ /* 0x181fe20000010002 */
        /* <DEDUP_REMOVED lines=13> */
[----:B------:R-:W-:Y:S01]  /*52e0*/  @P1 FADD.FTZ R128, R4, -R3 ;  /* 0x8000000304801221 */ /* 0x000fe20000010000 */
[----:B------:R-:W-:Y:S01]  /*52f0*/  @P1 FFMA.FTZ R123, R125, R102, R25 ;  /* 0x000000667d7b1223 */ /* 0x000fe20000010019 */
[----:B------:R-:W-:Y:S01]  /*5300*/  @P1 FADD.FTZ R129, R14, -R129 ;  /* 0x800000810e811221 */ /* 0x000fe20000010000 */
[----:B------:R-:W-:Y:S01]  /*5310*/  @P1 FADD.FTZ R133, R12, -R133 ;  /* 0x800000850c851221 */ /* 0x000fe20000010000 */
[----:B------:R-:W-:Y:S01]  /*5320*/  @P1 FADD.FTZ R2, R6, -R101 ;  /* 0x8000006506021221 */ /* 0x000fe20000010000 */
[----:B------:R-:W-:Y:S01]  /*5330*/  @P1 FADD.FTZ R3, R17, -R100 ;  /* 0x8000006411031221 */ /* 0x000fe20000010000 */
[----:B------:R-:W-:Y:S01]  /*5340*/  MOV R102, R26 ;  /* 0x0000001a00667202 */ /* 0x000fe20000000f00 */
[----:B------:R-:W-:Y:S01]  /*5350*/  BSSY.RECONVERGENT B2, `(.L_x_4018) ;  /* 0x000001d000027945 */ /* 0x000fe20003800200 */
        /* <DEDUP_REMOVED lines=15> */
[----:B-----5:R-:W-:-:S07]  /*5450*/  @P1 SHF.L.U32 R129, R92, 0x10, RZ ;  /* 0x000000105c811819 */ /* 0x020fce00000006ff */
        /* <DEDUP_REMOVED lines=12> */
.L_x_4019:
[----:B------:R-:W-:Y:S05]  /*5520*/  BSYNC.RECONVERGENT B2 ;  /* 0x0000000000027941 */ /* 0x000fea0003800200 */
.L_x_4018:
        /* <DEDUP_REMOVED lines=9> */
[----:B-----5:R-:W-:Y:S02]  /*55c0*/  @P1 PRMT R3, R92, 0x7632, R3 ;  /* 0x000076325c031816 */ /* 0x020fe40000000003 */
        /* <DEDUP_REMOVED lines=9> */
.L_x_4021:
[----:B------:R-:W-:Y:S05]  /*5660*/  BSYNC.RECONVERGENT B2 ;  /* 0x0000000000027941 */ /* 0x000fea0003800200 */
.L_x_4020:
[----:B------:R-:W-:Y:S04]  /*5670*/  BSSY.RECONVERGENT B2, `(.L_x_4022) ;  /* 0x0000012000027945 */ /* 0x000fe80003800200 */
[----:B------:R-:W-:Y:S05]  /*5680*/  @!P2 BRA `(.L_x_4023) ;  /* 0x000000000040a947 */ /* 0x000fea0003800000 */
        /* <DEDUP_REMOVED lines=16> */
.L_x_4023:
[----:B------:R-:W-:Y:S05]  /*5790*/  BSYNC.RECONVERGENT B2 ;  /* 0x0000000000027941 */ /* 0x000fea0003800200 */
.L_x_4022:
        /* <DEDUP_REMOVED lines=19> */
.L_x_4025:
[----:B------:R-:W-:Y:S05]  /*58d0*/  BSYNC.RECONVERGENT B2 ;  /* 0x0000000000027941 */ /* 0x000fea0003800200 */
.L_x_4024:
        /* <DEDUP_REMOVED lines=18> */
.L_x_4027:
[----:B------:R-:W-:Y:S05]  /*5a00*/  BSYNC.RECONVERGENT B2 ;  /* 0x0000000000027941 */ /* 0x000fea0003800200 */
.L_x_4026:
        /* <DEDUP_REMOVED lines=19> */
.L_x_4029:
[----:B------:R-:W-:Y:S05]  /*5b40*/  BSYNC.RECONVERGENT B2 ;  /* 0x0000000000027941 */ /* 0x000fea0003800200 */
.L_x_4028:
        /* <DEDUP_REMOVED lines=18> */
.L_x_4031:
[----:B------:R-:W-:Y:S05]  /*5c70*/  BSYNC.RECONVERGENT B2 ;  /* 0x0000000000027941 */ /* 0x000fea0003800200 */
.L_x_4030:
[----:B------:R-:W-:Y:S02]  /*5c80*/  MOV R101, R123 ;  /* 0x0000007b00657202 */ /* 0x000fe40000000f00 */
[----:B------:R-:W-:Y:S01]  /*5c90*/  MOV R100, R124 ;  /* 0x0000007c00647202 */ /* 0x000fe20000000f00 */
[----:B------:R-:W-:Y:S06]  /*5ca0*/  @!P2 BRA `(.L_x_4032) ;  /* 0x0000002c0014a947 */ /* 0x000fec0003800000 */
[----:B------:R-:W-:Y:S01]  /*5cb0*/  ISETP.GE.U32.AND P1, PT, R126, RZ, PT ;  /* 0x000000ff7e00720c */ /* 0x000fe20003f26070 */
[----:B------:R-:W-:Y:S01]  /*5cc0*/  FMUL.FTZ R2, R107, UR13 ;  /* 0x0000000d6b027c20 */ /* 0x000fe20008410000 */
[----:B------:R-:W-:Y:S02]  /*5cd0*/  HFMA2 R123, -RZ, RZ, 0, 0 ;  /* 0x00000000ff7b7431 */ /* 0x000fe400000001ff */
[----:B------:R-:W-:Y:S01]  /*5ce0*/  ISETP.GE.U32.AND.EX P1, PT, R127, 0x1000000, PT, P1 ;  /* 0x010000007f00780c */ /* 0x000fe20003f26110 */
[----:B------:R-:W-:Y:S01]  /*5cf0*/  FMUL.FTZ R125, R2, UR12 ;  /* 0x0000000c027d7c20 */ /* 0x000fe20008410000 */
[----:B------:R-:W-:-:S11]  /*5d00*/  MOV R2, RZ ;  /* 0x000000ff00027202 */ /* 0x000fd60000000f00 */
[----:B------:R-:W-:Y:S02]  /*5d10*/  @P1 SHF.L.U32 R124, R157, 0x10, RZ ;  /* 0x000000109d7c1819 */ /* 0x000fe400000006ff */
[----:B-----5:R-:W-:-:S03]  /*5d20*/  @P1 PRMT R3, R95, 0x7632, R3 ;  /* 0x000076325f031816 */ /* 0x020fc60000000003 */
[----:B------:R-:W-:Y:S01]  /*5d30*/  @P1 FMUL.FTZ R123, R125, R124 ;  /* 0x0000007c7d7b1220 */ /* 0x000fe20000410000 */
[----:B------:R-:W-:-:S04]  /*5d40*/  @P1 SHF.L.U32 R3, R3, 0x10, RZ ;  /* 0x0000001003031819 */ /* 0x000fc800000006ff */
[----:B------:R-:W-:Y:S01]  /*5d50*/  F2FP.BF16.F32.PACK_AB R123, RZ, R123 ;  /* 0x0000007bff7b723e */ /* 0x000fe200000010ff */
[----:B------:R-:W-:-:S03]  /*5d60*/  @P1 FMUL.FTZ R2, R125, R3 ;  /* 0x000000037d021220 */ /* 0x000fc60000410000 */
[----:B------:R-:W-:Y:S01]  /*5d70*/  PRMT R99, R99, 0x5410, R123 ;  /* 0x0000541063637816 */ /* 0x000fe2000000007b */
[----:B------:R-:W-:Y:S01]  /*5d80*/  FADD.FTZ R63, R63, R2 ;  /* 0x000000023f3f7221 */ /* 0x000fe20000010000 */
[----:B------:R-:W-:Y:S06]  /*5d90*/  BRA `(.L_x_4032) ;  /* 0x0000002800d87947 */ /* 0x000fec0003800000 */
.L_x_4017:
[----:B------:R-:W-:Y:S04]  /*5da0*/  BSSY.RECONVERGENT B2, `(.L_x_4033) ;  /* 0x0000012000027945 */ /* 0x000fe80003800200 */
[----:B------:R-:W-:Y:S05]  /*5db0*/  @!P2 BRA `(.L_x_4034) ;  /* 0x000000000040a947 */ /* 0x000fea0003800000 */
[----:B------:R-:W-:Y:S01]  /*5dc0*/  @P1 FFMA.FTZ R124, R19, R3, R2 ;  /* 0x00000003137c1223 */ /* 0x000fe20000010002 */
[----:B------:R-:W-:Y:S01]  /*5dd0*/  LOP3.LUT P3, RZ, R126, 0xff, RZ, 0xc0, !PT ;  /* 0x000000ff7eff7812 */ /* 0x000fe2000786c0ff */
[----:B0-----:R-:W-:Y:S01]  /*5de0*/  HFMA2 R129, -RZ, RZ, 0, 0 ;  /* 0x00000000ff817431 */ /* 0x001fe200000001ff */
[----:B------:R-:W-:Y:S01]  /*5df0*/  MOV R123, R24 ;  /* 0x00000018007b7202 */ /* 0x000fe20000000f00 */
[----:B------:R-:W-:-:S04]  /*5e00*/  @P1 FADD.FTZ R124, R17, -R124 ;  /* 0x8000007c117c1221 */ /* 0x000fc80000010000 */
[----:B------:R-:W-:Y:S01]  /*5e10*/  @P1 FFMA.FTZ R123, R125, R124, R24 ;  /* 0x0000007c7d7b1223 */ /* 0x000fe20000010018 */
[----:B------:R-:W-:-:S03]  /*5e20*/  MOV R124, RZ ;  /* 0x000000ff007c7202 */ /* 0x000fc60000000f00 */
[----:B------:R-:W-:Y:S02]  /*5e30*/  FMUL.FTZ R123, R123, UR13 ;  /* 0x0000000d7b7b7c20 */ /* 0x000fe40008410000 */
[----:B------:R-:W-:Y:S02]  /*5e40*/  @P3 SHF.L.U32 R130, R40, 0x10, RZ ;  /* 0x0000001028823819 */ /* 0x000fe400000006ff */
[----:B------:R-:W-:Y:S01]  /*5e50*/  FMUL.FTZ R123, R123, UR12 ;  /* 0x0000000c7b7b7c20 */ /* 0x000fe20008410000 */
[----:B-----5:R-:W-:-:S03]  /*5e60*/  @P3 SHF.L.U32 R128, R92, 0x10, RZ ;  /* 0x000000105c803819 */ /* 0x020fc600000006ff */
[-C--:B------:R-:W-:Y:S02]  /*5e70*/  @P3 FMUL.FTZ R124, R130, R123.reuse ;  /* 0x0000007b827c3220 */ /* 0x080fe40000410000 */
[----:B------:R-:W-:-:S03]  /*5e80*/  @P3 FMUL.FTZ R129, R128, R123 ;  /* 0x0000007b80813220 */ /* 0x000fc60000410000 */
[----:B------:R-:W-:Y:S01]  /*5e90*/  F2FP.BF16.F32.PACK_AB R124, RZ, R124 ;  /* 0x0000007cff7c723e */ /* 0x000fe200000010ff */
[----:B------:R-:W-:-:S03]  /*5ea0*/  FADD.FTZ R64, R64, R129 ;  /* 0x0000008140407221 */ /* 0x000fc60000010000 */
[----:B------:R-:W-:-:S07]  /*5eb0*/  PRMT R96, R124, 0x7610, R96 ;  /* 0x000076107c607816 */ /* 0x000fce0000000060 */
.L_x_4034:
[----:B------:R-:W-:Y:S05]  /*5ec0*/  BSYNC.RECONVERGENT B2 ;  /* 0x0000000000027941 */ /* 0x000fea0003800200 */
.L_x_4033:
[----:B------:R-:W-:Y:S04]  /*5ed0*/  BSSY.RECONVERGENT B2, `(.L_x_4035) ;  /* 0x0000013000027945 */ /* 0x000fe80003800200 */
[----:B------:R-:W-:Y:S05]  /*5ee0*/  @!P2 BRA `(.L_x_4036) ;  /* 0x000000000044a947 */ /* 0x000fea0003800000 */
[----:B0-----:R-:W-:Y:S01]  /*5ef0*/  @P1 FFMA.FTZ R129, R11, R3, R2 ;  /* 0x000000030b811223 */ /* 0x001fe20000010002 */
[----:B------:R-:W-:Y:S02]  /*5f00*/  LOP3.LUT P3, RZ, R126, 0xff00, RZ, 0xc0, !PT ;  /* 0x0000ff007eff7812 */ /* 0x000fe4000786c0ff */
[----:B------:R-:W-:Y:S01]  /*5f10*/  MOV R123, R25 ;  /* 0x00000019007b7202 */ /* 0x000fe20000000f00 */
[----:B------:R-:W-:Y:S01]  /*5f20*/  @P1 FADD.FTZ R124, R10, -R129 ;  /* 0x800000810a7c1221 */ /* 0x000fe20000010000 */
[----:B------:R-:W-:-:S03]  /*5f30*/  MOV R129, RZ ;  /* 0x000000ff00817202 */ /* 0x000fc60000000f00 */
[----:B------:R-:W-:Y:S01]  /*5f40*/  @P1 FFMA.FTZ R123, R125, R124, R25 ;  /* 0x0000007c7d7b1223 */ /* 0x000fe20000010019 */
[----:B------:R-:W-:-:S03]  /*5f50*/  HFMA2 R124, -RZ, RZ, 0, 0 ;  /* 0x00000000ff7c7431 */ /* 0x000fc600000001ff */
[----:B------:R-:W-:Y:S02]  /*5f60*/  FMUL.FTZ R123, R123, UR13 ;  /* 0x0000000d7b7b7c20 */ /* 0x000fe40008410000 */
[----:B------:R-:W-:Y:S02]  /*5f70*/  @P3 SHF.L.U32 R130, R150, 0x10, RZ ;  /* 0x0000001096823819 */ /* 0x000fe400000006ff */
[----:B-----5:R-:W-:Y:S01]  /*5f80*/  @P3 PRMT R128, R92, 0x7632, R128 ;  /* 0x000076325c803816 */ /* 0x020fe20000000080 */
[----:B------:R-:W-:-:S03]  /*5f90*/  FMUL.FTZ R123, R123, UR12 ;  /* 0x0000000c7b7b7c20 */ /* 0x000fc60008410000 */
[----:B------:R-:W-:Y:S01]  /*5fa0*/  @P3 SHF.L.U32 R128, R128, 0x10, RZ ;  /* 0x0000001080803819 */ /* 0x000fe200000006ff */
[----:B------:R-:W-:-:S04]  /*5fb0*/  @P3 FMUL.FTZ R129, R130, R123 ;  /* 0x0000007b82813220 */ /* 0x000fc80000410000 */
[----:B------:R-:W-:Y:S01]  /*5fc0*/  @P3 FMUL.FTZ R124, R123, R128 ;  /* 0x000000807b7c3220 */ /* 0x000fe20000410000 */
[----:B------:R-:W-:-:S03]  /*5fd0*/  F2FP.BF16.F32.PACK_AB R129, RZ, R129 ;  /* 0x00000081ff81723e */ /* 0x000fc600000010ff */
[----:B------:R-:W-:Y:S01]  /*5fe0*/  FADD.FTZ R65, R65, R124 ;  /* 0x0000007c41417221 */ /* 0x000fe20000010000 */
[----:B------:R-:W-:-:S07]  /*5ff0*/  PRMT R96, R96, 0x5410, R129 ;  /* 0x0000541060607816 */ /* 0x000fce0000000081 */
.L_x_4036:
[----:B------:R-:W-:Y:S05]  /*6000*/  BSYNC.RECONVERGENT B2 ;  /* 0x0000000000027941 */ /* 0x000fea0003800200 */
.L_x_4035:
        /* <DEDUP_REMOVED lines=18> */
.L_x_4038:
[----:B------:R-:W-:Y:S05]  /*6130*/  BSYNC.RECONVERGENT B2 ;  /* 0x0000000000027941 */ /* 0x000fea0003800200 */
.L_x_4037:
        /* <DEDUP_REMOVED lines=19> */
.L_x_4040:
[----:B------:R-:W-:Y:S05]  /*6270*/  BSYNC.RECONVERGENT B2 ;  /* 0x0000000000027941 */ /* 0x000fea0003800200 */
.L_x_4039:
        /* <DEDUP_REMOVED lines=18> */
.L_x_4042:
[----:B------:R-:W-:Y:S05]  /*63a0*/  BSYNC.RECONVERGENT B2 ;  /* 0x0000000000027941 */ /* 0x000fea0003800200 */
.L_x_4041:
        /* <DEDUP_REMOVED lines=19> */
.L_x_4044:
[----:B------:R-:W-:Y:S05]  /*64e0*/  BSYNC.RECONVERGENT B2 ;  /* 0x0000000000027941 */ /* 0x000fea0003800200 */
.L_x_4043:
        /* <DEDUP_REMOVED lines=18> */
.L_x_4046:
[----:B------:R-:W-:Y:S05]  /*6610*/  BSYNC.RECONVERGENT B2 ;  /* 0x0000000000027941 */ /* 0x000fea0003800200 */
.L_x_4045:
[----:B------:R-:W-:Y:S05]  /*6620*/  @!P2 BRA `(.L_x_4032) ;  /* 0x0000002000b4a947 */ /* 0x000fea0003800000 */
[----:B------:R-:W-:Y:S01]  /*6630*/  ISETP.GE.U32.AND P3, PT, R126, RZ, PT ;  /* 0x000000ff7e00720c */ /* 0x000fe20003f66070 */
[----:B------:R-:W-:Y:S01]  /*6640*/  @P1 FFMA.FTZ R3, R5, R3, R2 ;  /* 0x0000000305031223 */ /* 0x000fe20000010002 */
[----:B------:R-:W-:Y:S01]  /*6650*/  MOV R2, R23 ;  /* 0x0000001700027202 */ /* 0x000fe20000000f00 */
[----:B------:R-:W-:Y:S01]  /*6660*/  HFMA2 R123, -RZ, RZ, 0, 0 ;  /* 0x00000000ff7b7431 */ /* 0x000fe200000001ff */
[----:B------:R-:W-:Y:S01]  /*6670*/  ISETP.GE.U32.AND.EX P3, PT, R127, 0x1000000, PT, P3 ;  /* 0x010000007f00780c */ /* 0x000fe20003f66130 */
[----:B------:R-:W-:-:S04]  /*6680*/  @P1 FADD.FTZ R124, R4, -R3 ;  /* 0x80000003047c1221 */ /* 0x000fc80000010000 */
[----:B------:R-:W-:-:S04]  /*6690*/  @P1 FFMA.FTZ R2, R125, R124, R23 ;  /* 0x0000007c7d021223 */ /* 0x000fc80000010017 */
[----:B------:R-:W-:-:S04]  /*66a0*/  FMUL.FTZ R2, R2, UR13 ;  /* 0x0000000d02027c20 */ /* 0x000fc80008410000 */
[----:B------:R-:W-:Y:S01]  /*66b0*/  @P3 SHF.L.U32 R125, R157, 0x10, RZ ;  /* 0x000000109d7d3819 */ /* 0x000fe200000006ff */
[----:B------:R-:W-:Y:S01]  /*66c0*/  FMUL.FTZ R124, R2, UR12 ;  /* 0x0000000c027c7c20 */ /* 0x000fe20008410000 */
[----:B-----5:R-:W-:Y:S02]  /*66d0*/  @P3 PRMT R3, R95, 0x7632, R3 ;  /* 0x000076325f033816 */ /* 0x020fe40000000003 */
[----:B------:R-:W-:Y:S01]  /*66e0*/  MOV R2, RZ ;  /* 0x000000ff00027202 */ /* 0x000fe20000000f00 */
[----:B------:R-:W-:Y:S01]  /*66f0*/  @P3 FMUL.FTZ R123, R125, R124 ;  /* 0x0000007c7d7b3220 */ /* 0x000fe20000410000 */
[----:B------:R-:W-:-:S04]  /*6700*/  @P3 SHF.L.U32 R3, R3, 0x10, RZ ;  /* 0x0000001003033819 */ /* 0x000fc800000006ff */
[----:B------:R-:W-:Y:S01]  /*6710*/  F2FP.BF16.F32.PACK_AB R123, RZ, R123 ;  /* 0x0000007bff7b723e */ /* 0x000fe200000010ff */
[----:B------:R-:W-:-:S03]  /*6720*/  @P3 FMUL.FTZ R2, R124, R3 ;  /* 0x000000037c023220 */ /* 0x000fc60000410000 */
[----:B0-----:R-:W-:Y:S01]  /*6730*/  PRMT R99, R99, 0x5410, R123 ;  /* 0x0000541063637816 */ /* 0x001fe2000000007b */
[----:B------:R-:W-:Y:S01]  /*6740*/  FADD.FTZ R63, R63, R2 ;  /* 0x000000023f3f7221 */ /* 0x000fe20000010000 */
[----:B------:R-:W-:Y:S06]  /*6750*/  BRA `(.L_x_4032) ;  /* 0x0000002000687947 */ /* 0x000fec0003800000 */
.L_x_4016:
[----:B------:R-:W-:Y:S05]  /*6760*/  @!P0 BRA `(.L_x_4047) ;  /* 0x00000010006c8947 */ /* 0x000fea0003800000 */
[----:B------:R-:W-:Y:S04]  /*6770*/  BSSY.RECONVERGENT B2, `(.L_x_4048) ;  /* 0x0000020000027945 */ /* 0x000fe80003800200 */
[----:B------:R-:W-:Y:S05]  /*6780*/  @!P2 BRA `(.L_x_4049) ;  /* 0x000000000078a947 */ /* 0x000fea0003800000 */
[----:B------:R-:W-:Y:S01]  /*6790*/  LOP3.LUT P1, RZ, R126, 0xff, RZ, 0xc0, !PT ;  /* 0x000000ff7eff7812 */ /* 0x000fe2000782c0ff */
[----:B------:R-:W-:Y:S01]  /*67a0*/  BSSY.RECONVERGENT B3, `(.L_x_4050) ;  /* 0x000000c000037945 */ /* 0x000fe20003800200 */
[----:B0-----:R-:W-:-:S11]  /*67b0*/  HFMA2 R101, -RZ, RZ, 0, 0 ;  /* 0x00000000ff657431 */ /* 0x001fd600000001ff */
[----:B------:R-:W-:Y:S05]  /*67c0*/  @!P1 BRA `(.L_x_4051) ;  /* 0x0000000000249947 */ /* 0x000fea0003800000 */
[----:B------:R-:W-:Y:S01]  /*67d0*/  FFMA.FTZ R100, R19, R3, R2 ;  /* 0x0000000313647223 */ /* 0x000fe20000010002 */
[----:B------:R-:W-:Y:S02]  /*67e0*/  ISETP.GT.AND P3, PT, R130, RZ, PT ;  /* 0x000000ff8200720c */ /* 0x000fe40003f64270 */
[----:B-----5:R-:W-:Y:S01]  /*67f0*/  SHF.L.U32 R101, R92, 0x10, RZ ;  /* 0x000000105c657819 */ /* 0x020fe200000006ff */
[----:B------:R-:W-:-:S04]  /*6800*/  FADD.FTZ R100, R17, -R100 ;  /* 0x8000006411647221 */ /* 0x000fc80000010000 */
[----:B------:R-:W-:-:S05]  /*6810*/  FMUL.FTZ R100, R125, R100 ;  /* 0x000000647d647220 */ /* 0x000fca0000410000 */
[----:B------:R-:W-:-:S05]  /*6820*/  FSEL R100, R100, RZ, P3 ;  /* 0x000000ff64647208 */ /* 0x000fca0001800000 */
[----:B------:R-:W-:-:S04]  /*6830*/  FMUL.FTZ R100, R100, UR13 ;  /* 0x0000000d64647c20 */ /* 0x000fc80008410000 */
[----:B------:R-:W-:-:S04]  /*6840*/  FMUL.FTZ R100, R100, UR12 ;  /* 0x0000000c64647c20 */ /* 0x000fc80008410000 */
[----:B------:R-:W-:-:S07]  /*6850*/  FMUL.FTZ R101, R101, R100 ;  /* 0x0000006465657220 */ /* 0x000fce0000410000 */
.L_x_4051:
[----:B------:R-:W-:Y:S05]  /*6860*/  BSYNC.RECONVERGENT B3 ;  /* 0x0000000000037941 */ /* 0x000fea0003800200 */
.L_x_4050:
        /* <DEDUP_REMOVED lines=13> */
.L_x_4053:
[----:B------:R-:W-:Y:S05]  /*6940*/  BSYNC.RECONVERGENT B3 ;  /* 0x0000000000037941 */ /* 0x000fea0003800200 */
.L_x_4052:
[----:B------:R-:W-:-:S04]  /*6950*/  F2FP.BF16.F32.PACK_AB R100, RZ, R100 ;  /* 0x00000064ff64723e */ /* 0x000fc800000010ff */
[----:B------:R-:W-:-:S07]  /*6960*/  PRMT R96, R100, 0x7610, R96 ;  /* 0x0000761064607816 */ /* 0x000fce0000000060 */
.L_x_4049:
[----:B------:R-:W-:Y:S05]  /*6970*/  BSYNC.RECONVERGENT B2 ;  /* 0x0000000000027941 */ /* 0x000fea0003800200 */
.L_x_4048:
[----:B------:R-:W-:Y:S04]  /*6980*/  BSSY.RECONVERGENT B2, `(.L_x_4054) ;  /* 0x0000021000027945 */ /* 0x000fe80003800200 */
[----:B------:R-:W-:Y:S05]  /*6990*/  @!P2 BRA `(.L_x_4055) ;  /* 0x00000000007ca947 */ /* 0x000fea0003800000 */
[----:B------:R-:W-:Y:S01]  /*69a0*/  LOP3.LUT P1, RZ, R126, 0xff00, RZ, 0xc0, !PT ;  /* 0x0000ff007eff7812 */ /* 0x000fe2000782c0ff */
[----:B------:R-:W-:Y:S01]  /*69b0*/  BSSY.RECONVERGENT B3, `(.L_x_4056) ;  /* 0x000000d000037945 */ /* 0x000fe20003800200 */
[----:B0-----:R-:W-:-:S11]  /*69c0*/  HFMA2 R100, -RZ, RZ, 0, 0 ;  /* 0x00000000ff647431 */ /* 0x001fd600000001ff */
[----:B------:R-:W-:Y:S05]  /*69d0*/  @!P1 BRA `(.L_x_4057) ;  /* 0x0000000000289947 */ /* 0x000fea0003800000 */
[----:B------:R-:W-:Y:S01]  /*69e0*/  FFMA.FTZ R101, R11, R3, R2 ;  /* 0x000000030b657223 */ /* 0x000fe20000010002 */
[----:B------:R-:W-:-:S03]  /*69f0*/  ISETP.GT.AND P3, PT, R130, RZ, PT ;  /* 0x000000ff8200720c */ /* 0x000fc60003f64270 */
[----:B------:R-:W-:-:S04]  /*6a00*/  FADD.FTZ R100, R10, -R101 ;  /* 0x800000650a647221 */ /* 0x000fc80000010000 */
[----:B------:R-:W-:-:S05]  /*6a10*/  FMUL.FTZ R100, R125, R100 ;  /* 0x000000647d647220 */ /* 0x000fca0000410000 */
[----:B------:R-:W-:Y:S02]  /*6a20*/  FSEL R101, R100, RZ, P3 ;  /* 0x000000ff64657208 */ /* 0x000fe40001800000 */
[----:B-----5:R-:W-:-:S03]  /*6a30*/  PRMT R100, R92, 0x7632, R100 ;  /* 0x000076325c647816 */ /* 0x020fc60000000064 */
[----:B------:R-:W-:Y:S01]  /*6a40*/  FMUL.FTZ R101, R101, UR13 ;  /* 0x0000000d65657c20 */ /* 0x000fe20008410000 */
[----:B------:R-:W-:-:S03]  /*6a50*/  SHF.L.U32 R100, R100, 0x10, RZ ;  /* 0x0000001064647819 */ /* 0x000fc600000006ff */
[----:B------:R-:W-:-:S04]  /*6a60*/  FMUL.FTZ R101, R101, UR12 ;  /* 0x0000000c65657c20 */ /* 0x000fc80008410000 */
[----:B------:R-:W-:-:S07]  /*6a70*/  FMUL.FTZ R100, R100, R101 ;  /* 0x0000006564647220 */ /* 0x000fce0000410000 */
.L_x_4057:
[----:B------:R-:W-:Y:S05]  /*6a80*/  BSYNC.RECONVERGENT B3 ;  /* 0x0000000000037941 */ /* 0x000fea0003800200 */
.L_x_4056:
        /* <DEDUP_REMOVED lines=13> */
.L_x_4059:
[----:B------:R-:W-:Y:S05]  /*6b60*/  BSYNC.RECONVERGENT B3 ;  /* 0x0000000000037941 */ /* 0x000fea0003800200 */
.L_x_4058:
[----:B------:R-:W-:-:S04]  /*6b70*/  F2FP.BF16.F32.PACK_AB R100, RZ, R100 ;  /* 0x00000064ff64723e */ /* 0x000fc800000010ff */
[----:B------:R-:W-:-:S07]  /*6b80*/  PRMT R96, R96, 0x5410, R100 ;  /* 0x0000541060607816 */ /* 0x000fce0000000064 */
.L_x_4055:
[----:B------:R-:W-:Y:S05]  /*6b90*/  BSYNC.RECONVERGENT B2 ;  /* 0x0000000000027941 */ /* 0x000fea0003800200 */
.L_x_4054:
        /* <DEDUP_REMOVED lines=8> */
[----:B------:R-:W-:Y:S01]  /*6c20*/  FADD.FTZ R100, R16, -R101 ;  /* 0x8000006510647221 */ /* 0x000fe20000010000 */
[----:B-----5:R-:W-:-:S03]  /*6c30*/  SHF.L.U32 R101, R93, 0x10, RZ ;  /* 0x000000105d657819 */ /* 0x020fc600000006ff */
[----:B------:R-:W-:-:S05]  /*6c40*/  FMUL.FTZ R100, R125, R100 ;  /* 0x000000647d647220 */ /* 0x000fca0000410000 */
[----:B------:R-:W-:-:S05]  /*6c50*/  FSEL R100, R100, RZ, P3 ;  /* 0x000000ff64647208 */ /* 0x000fca0001800000 */
[----:B------:R-:W-:-:S04]  /*6c60*/  FMUL.FTZ R100, R100, UR13 ;  /* 0x0000000d64647c20 */ /* 0x000fc80008410000 */
[----:B------:R-:W-:-:S04]  /*6c70*/  FMUL.FTZ R100, R100, UR12 ;  /* 0x0000000c64647c20 */ /* 0x000fc80008410000 */
[----:B------:R-:W-:-:S07]  /*6c80*/  FMUL.FTZ R101, R101, R100 ;  /* 0x0000006465657220 */ /* 0x000fce0000410000 */
.L_x_4063:
[----:B------:R-:W-:Y:S05]  /*6c90*/  BSYNC.RECONVERGENT B3 ;  /* 0x0000000000037941 */ /* 0x000fea0003800200 */
.L_x_4062:
        /* <DEDUP_REMOVED lines=13> */
.L_x_4065:
[----:B------:R-:W-:Y:S05]  /*6d70*/  BSYNC.RECONVERGENT B3 ;  /* 0x0000000000037941 */ /* 0x000fea0003800200 */
.L_x_4064:
[----:B------:R-:W-:-:S04]  /*6d80*/  F2FP.BF16.F32.PACK_AB R100, RZ, R100 ;  /* 0x00000064ff64723e */ /* 0x000fc800000010ff */
[----:B------:R-:W-:-:S07]  /*6d90*/  PRMT R97, R100, 0x7610, R97 ;  /* 0x0000761064617816 */ /* 0x000fce0000000061 */
.L_x_4061:
[----:B------:R-:W-:Y:S05]  /*6da0*/  BSYNC.RECONVERGENT B2 ;  /* 0x0000000000027941 */ /* 0x000fea0003800200 */
.L_x_4060:
        /* <DEDUP_REMOVED lines=16> */
.L_x_4069:
[----:B------:R-:W-:Y:S05]  /*6eb0*/  BSYNC.RECONVERGENT B3 ;  /* 0x0000000000037941 */ /* 0x000fea0003800200 */
.L_x_4068:
        /* <DEDUP_REMOVED lines=13> */
.L_x_4071:
[----:B------:R-:W-:Y:S05]  /*6f90*/  BSYNC.RECONVERGENT B3 ;  /* 0x0000000000037941 */ /* 0x000fea0003800200 */
.L_x_4070:
[----:B------:R-:W-:-:S04]  /*6fa0*/  F2FP.BF16.F32.PACK_AB R100, RZ, R100 ;  /* 0x00000064ff64723e */ /* 0x000fc800000010ff */
[----:B------:R-:W-:-:S07]  /*6fb0*/  PRMT R97, R97, 0x5410, R100 ;  /* 0x0000541061617816 */ /* 0x000fce0000000064 */
.L_x_4067:
[----:B------:R-:W-:Y:S05]  /*6fc0*/  BSYNC.RECONVERGENT B2 ;  /* 0x0000000000027941 */ /* 0x000fea0003800200 */
.L_x_4066:
        /* <DEDUP_REMOVED lines=15> */
.L_x_4075:
[----:B------:R-:W-:Y:S05]  /*70c0*/  BSYNC.RECONVERGENT B3 ;  /* 0x0000000000037941 */ /* 0x000fea0003800200 */
.L_x_4074:
        /* <DEDUP_REMOVED lines=13> */
.L_x_4077:
[----:B------:R-:W-:Y:S05]  /*71a0*/  BSYNC.RECONVERGENT B3 ;  /* 0x0000000000037941 */ /* 0x000fea0003800200 */
.L_x_4076:
[----:B------:R-:W-:-:S04]  /*71b0*/  F2FP.BF16.F32.PACK_AB R100, RZ, R100 ;  /* 0x00000064ff64723e */ /* 0x000fc800000010ff */
[----:B------:R-:W-:-:S07]  /*71c0*/  PRMT R98, R100, 0x7610, R98 ;  /* 0x0000761064627816 */ /* 0x000fce0000000062 */
.L_x_4073:
[----:B------:R-:W-:Y:S05]  /*71d0*/  BSYNC.RECONVERGENT B2 ;  /* 0x0000000000027941 */ /* 0x000fea0003800200 */
.L_x_4072:
        /* <DEDUP_REMOVED lines=16> */
.L_x_4081:
[----:B------:R-:W-:Y:S05]  /*72e0*/  BSYNC.RECONVERGENT B3 ;  /* 0x0000000000037941 */ /* 0x000fea0003800200 */
.L_x_4080:
        /* <DEDUP_REMOVED lines=13> */
.L_x_4083:
[----:B------:R-:W-:Y:S05]  /*73c0*/  BSYNC.RECONVERGENT B3 ;  /* 0x0000000000037941 */ /* 0x000fea0003800200 */
.L_x_4082:
[----:B------:R-:W-:-:S04]  /*73d0*/  F2FP.BF16.F32.PACK_AB R100, RZ, R100 ;  /* 0x00000064ff64723e */ /* 0x000fc800000010ff */
[----:B------:R-:W-:-:S07]  /*73e0*/  PRMT R98, R98, 0x5410, R100 ;  /* 0x0000541062627816 */ /* 0x000fce0000000064 */
.L_x_4079:
[----:B------:R-:W-:Y:S05]  /*73f0*/  BSYNC.RECONVERGENT B2 ;  /* 0x0000000000027941 */ /* 0x000fea0003800200 */
.L_x_4078:
        /* <DEDUP_REMOVED lines=15> */
.L_x_4087:
[----:B------:R-:W-:Y:S05]  /*74f0*/  BSYNC.RECONVERGENT B3 ;  /* 0x0000000000037941 */ /* 0x000fea0003800200 */
.L_x_4086:
        /* <DEDUP_REMOVED lines=13> */
.L_x_4089:
[----:B------:R-:W-:Y:S05]  /*75d0*/  BSYNC.RECONVERGENT B3 ;  /* 0x0000000000037941 */ /* 0x000fea0003800200 */
.L_x_4088:
[----:B------:R-:W-:-:S04]  /*75e0*/  F2FP.BF16.F32.PACK_AB R100, RZ, R100 ;  /* 0x00000064ff64723e */ /* 0x000fc800000010ff */
[----:B------:R-:W-:-:S07]  /*75f0*/  PRMT R99, R100, 0x7610, R99 ;  /* 0x0000761064637816 */ /* 0x000fce0000000063 */
.L_x_4085:
[----:B------:R-:W-:Y:S05]  /*7600*/  BSYNC.RECONVERGENT B2 ;  /* 0x0000000000027941 */ /* 0x000fea0003800200 */
.L_x_4084:
        /* <DEDUP_REMOVED lines=8> */
[----:B------:R-:W-:Y:S01]  /*7690*/  ISETP.GT.AND P1, PT, R130, RZ, PT ;  /* 0x000000ff8200720c */ /* 0x000fe20003f24270 */
        /* <DEDUP_REMOVED lines=40> */
.L_x_4047:
[----:B------:R-:W-:Y:S04]  /*7920*/  BSSY.RECONVERGENT B2, `(.L_x_4090) ;  /* 0x0000020000027945 */ /* 0x000fe80003800200 */
[----:B------:R-:W-:Y:S05]  /*7930*/  @!P2 BRA `(.L_x_4091) ;  /* 0x000000000078a947 */ /* 0x000fea0003800000 */
[----:B------:R-:W-:Y:S01]  /*7940*/  LOP3.LUT P1, RZ, R126, 0xff, RZ, 0xc0, !PT ;  /* 0x000000ff7eff7812 */ /* 0x000fe2000782c0ff */
[----:B------:R-:W-:Y:S01]  /*7950*/  BSSY.RECONVERGENT B3, `(.L_x_4092) ;  /* 0x000000c000037945 */ /* 0x000fe20003800200 */
[----:B------:R-:W-:-:S11]  /*7960*/  HFMA2 R123, -RZ, RZ, 0, 0 ;  /* 0x00000000ff7b7431 */ /* 0x000fd600000001ff */
        /* <DEDUP_REMOVED lines=10> */
.L_x_4093:
[----:B------:R-:W-:Y:S05]  /*7a10*/  BSYNC.RECONVERGENT B3 ;  /* 0x0000000000037941 */ /* 0x000fea0003800200 */
.L_x_4092:
        /* <DEDUP_REMOVED lines=13> */
.L_x_4095:
[----:B------:R-:W-:Y:S05]  /*7af0*/  BSYNC.RECONVERGENT B3 ;  /* 0x0000000000037941 */ /* 0x000fea0003800200 */
.L_x_4094:
[----:B------:R-:W-:-:S04]  /*7b00*/  F2FP.BF16.F32.PACK_AB R123, RZ, R123 ;  /* 0x0000007bff7b723e */ /* 0x000fc800000010ff */
[----:B0-----:R-:W-:-:S07]  /*7b10*/  PRMT R96, R123, 0x7610, R96 ;  /* 0x000076107b607816 */ /* 0x001fce0000000060 */
.L_x_4091:
[----:B------:R-:W-:Y:S05]  /*7b20*/  BSYNC.RECONVERGENT B2 ;  /* 0x0000000000027941 */ /* 0x000fea0003800200 */
.L_x_4090:
[----:B------:R-:W-:Y:S04]  /*7b30*/  BSSY.RECONVERGENT B2, `(.L_x_4096) ;  /* 0x0000021000027945 */ /* 0x000fe80003800200 */
[----:B------:R-:W-:Y:S05]  /*7b40*/  @!P2 BRA `(.L_x_4097) ;  /* 0x00000000007ca947 */ /* 0x000fea0003800000 */
[----:B------:R-:W-:Y:S01]  /*7b50*/  LOP3.LUT P1, RZ, R126, 0xff00, RZ, 0xc0, !PT ;  /* 0x0000ff007eff7812 */ /* 0x000fe2000782c0ff */
[----:B------:R-:W-:Y:S01]  /*7b60*/  BSSY.RECONVERGENT B3, `(.L_x_4098) ;  /* 0x000000d000037945 */ /* 0x000fe20003800200 */
[----:B------:R-:W-:-:S11]  /*7b70*/  HFMA2 R124, -RZ, RZ, 0, 0 ;  /* 0x00000000ff7c7431 */ /* 0x000fd600000001ff */
        /* <DEDUP_REMOVED lines=8> */
[----:B------:R-:W-:-:S04]  /*7c00*/  FMUL.FTZ R124, R124, UR13 ;  /* 0x0000000d7c7c7c20 */ /* 0x000fc80008410000 */
[----:B------:R-:W-:-:S04]  /*7c10*/  FMUL.FTZ R124, R124, UR12 ;  /* 0x0000000c7c7c7c20 */ /* 0x000fc80008410000 */
[----:B------:R-:W-:-:S07]  /*7c20*/  FMUL.FTZ R124, R124, R123 ;  /* 0x0000007b7c7c7220 */ /* 0x000fce0000410000 */
.L_x_4099:
[----:B------:R-:W-:Y:S05]  /*7c30*/  BSYNC.RECONVERGENT B3 ;  /* 0x0000000000037941 */ /* 0x000fea0003800200 */
.L_x_4098:
        /* <DEDUP_REMOVED lines=13> */
.L_x_4101:
[----:B------:R-:W-:Y:S05]  /*7d10*/  BSYNC.RECONVERGENT B3 ;  /* 0x0000000000037941 */ /* 0x000fea0003800200 */
.L_x_4100:
[----:B------:R-:W-:-:S04]  /*7d20*/  F2FP.BF16.F32.PACK_AB R123, RZ, R123 ;  /* 0x0000007bff7b723e */ /* 0x000fc800000010ff */
[----:B0-----:R-:W-:-:S07]  /*7d30*/  PRMT R96, R96, 0x5410, R123 ;  /* 0x0000541060607816 */ /* 0x001fce000000007b */
.L_x_4097:
[----:B------:R-:W-:Y:S05]  /*7d40*/  BSYNC.RECONVERGENT B2 ;  /* 0x0000000000027941 */ /* 0x000fea0003800200 */
.L_x_4096:
        /* <DEDUP_REMOVED lines=15> */
.L_x_4105:
[----:B------:R-:W-:Y:S05]  /*7e40*/  BSYNC.RECONVERGENT B3 ;  /* 0x0000000000037941 */ /* 0x000fea0003800200 */
.L_x_4104:
        /* <DEDUP_REMOVED lines=13> */
.L_x_4107:
[----:B------:R-:W-:Y:S05]  /*7f20*/  BSYNC.RECONVERGENT B3 ;  /* 0x0000000000037941 */ /* 0x000fea0003800200 */
.L_x_4106:
[----:B------:R-:W-:-:S04]  /*7f30*/  F2FP.BF16.F32.PACK_AB R123, RZ, R123 ;  /* 0x0000007bff7b723e */ /* 0x000fc800000010ff */
[----:B0-----:R-:W-:-:S07]  /*7f40*/  PRMT R97, R123, 0x7610, R97 ;  /* 0x000076107b617816 */ /* 0x001fce0000000061 */
.L_x_4103:
[----:B------:R-:W-:Y:S05]  /*7f50*/  BSYNC.RECONVERGENT B2 ;  /* 0x0000000000027941 */ /* 0x000fea0003800200 */
.L_x_4102:
        /* <DEDUP_REMOVED lines=16> */
.L_x_4111:
[----:B------:R-:W-:Y:S05]  /*8060*/  BSYNC.RECONVERGENT B3 ;  /* 0x0000000000037941 */ /* 0x000fea0003800200 */
.L_x_4110:
        /* <DEDUP_REMOVED lines=13> */
.L_x_4113:
[----:B------:R-:W-:Y:S05]  /*8140*/  BSYNC.RECONVERGENT B3 ;  /* 0x0000000000037941 */ /* 0x000fea0003800200 */
.L_x_4112:
[----:B------:R-:W-:-:S04]  /*8150*/  F2FP.BF16.F32.PACK_AB R123, RZ, R123 ;  /* 0x0000007bff7b723e */ /* 0x000fc800000010ff */
[----:B0-----:R-:W-:-:S07]  /*8160*/  PRMT R97, R97, 0x5410, R123 ;  /* 0x0000541061617816 */ /* 0x001fce000000007b */
.L_x_4109:
[----:B------:R-:W-:Y:S05]  /*8170*/  BSYNC.RECONVERGENT B2 ;  /* 0x0000000000027941 */ /* 0x000fea0003800200 */
.L_x_4108:
        /* <DEDUP_REMOVED lines=15> */
.L_x_4117:
[----:B------:R-:W-:Y:S05]  /*8270*/  BSYNC.RECONVERGENT B3 ;  /* 0x0000000000037941 */ /* 0x000fea0003800200 */
.L_x_4116:
        /* <DEDUP_REMOVED lines=13> */
.L_x_4119:
[----:B------:R-:W-:Y:S05]  /*8350*/  BSYNC.RECONVERGENT B3 ;  /* 0x0000000000037941 */ /* 0x000fea0003800200 */
.L_x_4118:
[----:B------:R-:W-:-:S04]  /*8360*/  F2FP.BF16.F32.PACK_AB R123, RZ, R123 ;  /* 0x0000007bff7b723e */ /* 0x000fc800000010ff */
[----:B0-----:R-:W-:-:S07]  /*8370*/  PRMT R98, R123, 0x7610, R98 ;  /* 0x000076107b627816 */ /* 0x001fce0000000062 */
.L_x_4115:
[----:B------:R-:W-:Y:S05]  /*8380*/  BSYNC.RECONVERGENT B2 ;  /* 0x0000000000027941 */ /* 0x000fea0003800200 */
.L_x_4114:
        /* <DEDUP_REMOVED lines=16> */
.L_x_4123:
[----:B------:R-:W-:Y:S05]  /*8490*/  BSYNC.RECONVERGENT B3 ;  /* 0x0000000000037941 */ /* 0x000fea0003800200 */
.L_x_4122:
        /* <DEDUP_REMOVED lines=13> */
.L_x_4125:
[----:B------:R-:W-:Y:S05]  /*8570*/  BSYNC.RECONVERGENT B3 ;  /* 0x0000000000037941 */ /* 0x000fea0003800200 */
.L_x_4124:
[----:B------:R-:W-:-:S04]  /*8580*/  F2FP.BF16.F32.PACK_AB R123, RZ, R123 ;  /* 0x0000007bff7b723e */ /* 0x000fc800000010ff */
[----:B0-----:R-:W-:-:S07]  /*8590*/  PRMT R98, R98, 0x5410, R123 ;  /* 0x0000541062627816 */ /* 0x001fce000000007b */
.L_x_4121:
[----:B------:R-:W-:Y:S05]  /*85a0*/  BSYNC.RECONVERGENT B2 ;  /* 0x0000000000027941 */ /* 0x000fea0003800200 */
.L_x_4120:
        /* <DEDUP_REMOVED lines=15> */
.L_x_4129:
[----:B------:R-:W-:Y:S05]  /*86a0*/  BSYNC.RECONVERGENT B3 ;  /* 0x0000000000037941 */ /* 0x000fea0003800200 */
.L_x_4128:
        /* <DEDUP_REMOVED lines=13> */
.L_x_4131:
[----:B------:R-:W-:Y:S05]  /*8780*/  BSYNC.RECONVERGENT B3 ;  /* 0x0000000000037941 */ /* 0x000fea0003800200 */
.L_x_4130:
[----:B------:R-:W-:-:S04]  /*8790*/  F2FP.BF16.F32.PACK_AB R123, RZ, R123 ;  /* 0x0000007bff7b723e */ /* 0x000fc800000010ff */
[----:B0-----:R-:W-:-:S07]  /*87a0*/  PRMT R99, R123, 0x7610, R99 ;  /* 0x000076107b637816 */ /* 0x001fce0000000063 */
.L_x_4127:
[----:B------:R-:W-:Y:S05]  /*87b0*/  BSYNC.RECONVERGENT B2 ;  /* 0x0000000000027941 */ /* 0x000fea0003800200 */
.L_x_4126:
[----:B------:R-:W-:Y:S05]  /*87c0*/  @!P2 BRA `(.L_x_4032) ;  /* 0x00000000004ca947 */ /* 0x000fea0003800000 */
[----:B------:R-:W-:Y:S01]  /*87d0*/  FFMA.FTZ R3, R5, R3, R2 ;  /* 0x0000000305037223 */ /* 0x000fe20000010002 */
[----:B------:R-:W-:Y:S01]  /*87e0*/  ISETP.GE.U32.AND P1, PT, R126, RZ, PT ;  /* 0x000000ff7e00720c */ /* 0x000fe20003f26070 */
        /* <DEDUP_REMOVED lines=16> */
[----:B0-----:R-:W-:-:S07]  /*88f0*/  PRMT R99, R99, 0x5410, R123 ;  /* 0x0000541063637816 */ /* 0x001fce000000007b */
.L_x_4032:
[----:B------:R-:W-:Y:S05]  /*8900*/  BSYNC.RECONVERGENT B1 ;  /* 0x0000000000017941 */ /* 0x000fea0003800200 */
.L_x_4015:
[----:B------:R-:W1:Y:S01]  /*8910*/  @P0 LDC.64 R124, c[0x0][0x478] ;  /* 0x00011e00ff7c0b82 */ /* 0x000e620000000a00 */
[----:B------:R-:W-:-:S07]  /*8920*/  @P0 IADD3 R143, PT, PT, R143, 0x20, RZ ;  /* 0x000000208f8f0810 */ /* 0x000fce0007ffe0ff */
[----:B------:R-:W2:Y:S08]  /*8930*/  @P2 LDC.64 R126, c[0x0][0x468] ;  /* 0x00011a00ff7e2b82 */ /* 0x000eb00000000a00 */
[----:B------:R-:W3:Y:S01]  /*8940*/  LDC.64 R2, c[0x0][0x380] ;  /* 0x0000e000ff027b82 */ /* 0x000ee20000000a00 */
[----:B-1----:R-:W-:-:S05]  /*8950*/  @P0 IMAD.WIDE.U32 R124, R143, 0x20, R124 ;  /* 0x000000208f7c0825 */ /* 0x002fca00078e007c */
[----:B------:R1:W-:Y:S01]  /*8960*/  @P0 STG.E.128 desc[UR6][R124.64], R100 ;  /* 0x000000647c000986 */ /* 0x0003e2000c101d06 */
[----:B--2---:R-:W-:-:S03]  /*8970*/  @P2 IMAD.WIDE.U32 R126, R134, 0x10, R126 ;  /* 0x00000010867e2825 */ /* 0x004fc600078e007e */
[----:B------:R1:W-:Y:S04]  /*8980*/  @P0 STG.E.128 desc[UR6][R124.64+0x10], R104 ;  /* 0x000010687c000986 */ /* 0x0003e8000c101d06 */
[----:B------:R1:W-:Y:S01]  /*8990*/  @P2 STG.E.128 desc[UR6][R126.64], R96 ;  /* 0x000000607e002986 */ /* 0x0003e2000c101d06 */
[----:B---3--:R-:W-:-:S04]  /*89a0*/  LEA R131, R2, R131, 0x2 ;  /* 0x0000008302837211 */ /* 0x008fc800078e10ff */
[----:B------:R-:W-:-:S13]  /*89b0*/  ISETP.GE.AND P0, PT, R131, R3, PT ;  /* 0x000000038300720c */ /* 0x000fda0003f06270 */
[----:B-1----:R-:W-:Y:S05]  /*89c0*/  @!P0 BRA `(.L_x_4132) ;  /* 0xffffff7800988947 */ /* 0x002fea000383ffff */
.L_x_3887:
[----:B------:R-:W-:Y:S05]  /*89d0*/  BSYNC B0 ;  /* 0x0000000000007941 */ /* 0x000fea0003800000 */
.L_x_3886:
[----:B------:R-:W1:Y:S01]  /*89e0*/  S2R R123, SR_TID.X ;  /* 0x00000000007b7919 */ /* 0x000e620000002100 */
[----:B------:R-:W-:Y:S01]  /*89f0*/  MOV R4, 0x400 ;  /* 0x0000040000047802 */ /* 0x000fe20000000f00 */
[----:B------:R-:W-:Y:S05]  /*8a00*/  WARPSYNC.ALL ;  /* 0x0000000000007948 */ /* 0x000fea0003800000 */
[----:B------:R-:W2:Y:S01]  /*8a10*/  S2R R5, SR_CgaCtaId ;  /* 0x0000000000057919 */ /* 0x000ea20000008800 */
[----:B------:R-:W3:Y:S01]  /*8a20*/  S2UR UR4, SR_CTAID.X ;  /* 0x00000000000479c3 */ /* 0x000ee20000002500 */
[----:B------:R-:W4:Y:S01]  /*8a30*/  LDCU.128 UR16, c[0x0][0x440] ;  /* 0x00008800ff1077ac */ /* 0x000f220008000c00 */
[----:B-1----:R-:W-:-:S02]  /*8a40*/  SHF.L.U32 R2, R123, 0x6, RZ ;  /* 0x000000067b027819 */ /* 0x002fc400000006ff */
[----:B------:R-:W-:Y:S02]  /*8a50*/  SHF.L.U32 R0, R123, 0x5, RZ ;  /* 0x000000057b007819 */ /* 0x000fe400000006ff */
[----:B------:R-:W-:Y:S02]  /*8a60*/  LOP3.LUT R3, R2, 0x1800, RZ, 0xc0, !PT ;  /* 0x0000180002037812 */ /* 0x000fe400078ec0ff */
[----:B--2---:R-:W-:Y:S02]  /*8a70*/  LEA R5, R5, R4, 0x18 ;  /* 0x0000000405057211 */ /* 0x004fe400078ec0ff */
        /* <DEDUP_REMOVED lines=21> */
[----:B--2---:R-:W-:-:S03]  /*8bd0*/  FADD.FTZ R3, RZ, R3 ;  /* 0x00000003ff037221 */ /* 0x004fc60000010000 */
[----:B------:R-:W2:Y:S01]  /*8be0*/  LDS R19, [R5+0x1800] ;  /* 0x0018000005137984 */ /* 0x000ea20000000800 */
[----:B0-----:R-:W-:-:S03]  /*8bf0*/  FADD.FTZ R2, R2, R7 ;  /* 0x0000000702027221 */ /* 0x001fc60000010000 */
[----:B------:R-:W0:Y:S01]  /*8c00*/  LDS R12, [R5+0x1a00] ;  /* 0x001a0000050c7984 */ /* 0x000e220000000800 */
[----:B----4-:R-:W-:-:S03]  /*8c10*/  FADD.FTZ R3, R3, R8 ;  /* 0x0000000803037221 */ /* 0x010fc60000010000 */
[----:B------:R-:W4:Y:S01]  /*8c20*/  LDS R21, [R5+0x1c00] ;  /* 0x001c000005157984 */ /* 0x000f220000000800 */
[----:B---3--:R-:W-:-:S03]  /*8c30*/  FADD.FTZ R4, RZ, R4 ;  /* 0x00000004ff047221 */ /* 0x008fc60000010000 */
        /* <DEDUP_REMOVED lines=15> */
[----:B----4-:R-:W-:-:S03]  /*8d30*/  FADD.FTZ R21, R4, R21 ;  /* 0x0000001504157221 */ /* 0x010fc60000010000 */
[----:B------:R-:W-:Y:S01]  /*8d40*/  STS.128 [R0+0x410], R56 ;  /* 0x0004103800007388 */ /* 0x000fe20000000c00 */
[----:B---3--:R-:W-:Y:S01]  /*8d50*/  FADD.FTZ R23, R6, R23 ;  /* 0x0000001706177221 */ /* 0x008fe20000010000 */
[----:B------:R-:W-:Y:S01]  /*8d60*/  BAR.SYNC.DEFER_BLOCKING 0x0 ;  /* 0x0000000000007b1d */ /* 0x000fe20000010000 */
[----:B-1----:R-:W-:-:S05]  /*8d70*/  IMAD R2, R2, UR4, RZ ;  /* 0x0000000402027c24 */ /* 0x002fca000f8e02ff */
[----:B------:R-:W0:Y:S01]  /*8d80*/  LDCU.64 UR4, c[0x0][0x460] ;  /* 0x00008c00ff0477ac */ /* 0x000e220008000a00 */
[----:B------:R-:W-:-:S04]  /*8d90*/  IADD3 R2, P0, PT, R2, R123, RZ ;  /* 0x0000007b02027210 */ /* 0x000fc80007f1e0ff */
[----:B------:R-:W-:Y:S01]  /*8da0*/  IADD3.X R37, PT, PT, RZ, RZ, RZ, P0, !PT ;  /* 0x000000ffff257210 */ /* 0x000fe200007fe4ff */
        /* <DEDUP_REMOVED lines=33> */
[----:B------:R-:W-:Y:S02]  /*8fc0*/  SHF.L.U32 R7, R2, 0x2, RZ ;  /* 0x0000000202077819 */ /* 0x000fe400000006ff */
[----:B------:R-:W-:Y:S01]  /*8fd0*/  STS.128 [R0+0x400], R64 ;  /* 0x0004004000007388 */ /* 0x000fe20000000c00 */
[----:B----4-:R-:W-:Y:S01]  /*8fe0*/  FADD.FTZ R33, R8, R33 ;  /* 0x0000002108217221 */ /* 0x010fe20000010000 */
[----:B------:R-:W-:Y:S02]  /*8ff0*/  SHF.L.U64.HI R8, R2, 0x2, R37 ;  /* 0x0000000202087819 */ /* 0x000fe40000010225 */
[----:B------:R-:W-:Y:S01]  /*9000*/  STS.128 [R0+0x410], R60 ;  /* 0x0004103c00007388 */ /* 0x000fe20000000c00 */
[----:B------:R-:W-:Y:S01]  /*9010*/  BAR.SYNC.DEFER_BLOCKING 0x0 ;  /* 0x0000000000007b1d */ /* 0x000fe20000010000 */
[----:B------:R-:W-:Y:S01]  /*9020*/  IADD3 R2, P0, PT, R7, UR18, RZ ;  /* 0x0000001207027c10 */ /* 0x000fe2000ff1e0ff */
[----:B0-----:R-:W-:-:S04]  /*9030*/  FADD.FTZ R13, R13, R22 ;  /* 0x000000160d0d7221 */ /* 0x001fc80000010000 */
[----:B------:R-:W0:Y:S04]  /*9040*/  LDS R24, [R5] ;  /* 0x0000000005187984 */ /* 0x000e280000000800 */
[----:B------:R-:W1:Y:S04]  /*9050*/  LDS R3, [R5+0x800] ;  /* 0x0008000005037984 */ /* 0x000e680000000800 */
[----:B------:R-:W-:Y:S04]  /*9060*/  LDS R4, [R5+0x1000] ;  /* 0x0010000005047984 */ /* 0x000fe80000000800 */
[----:B------:R-:W2:Y:S04]  /*9070*/  LDS R0, [R5+0x200] ;  /* 0x0002000005007984 */ /* 0x000ea80000000800 */
[----:B------:R-:W3:Y:S04]  /*9080*/  LDS R12, [R5+0x400] ;  /* 0x00040000050c7984 */ /* 0x000ee80000000800 */
[----:B------:R-:W-:Y:S04]  /*9090*/  LDS R6, [R5+0x1800] ;  /* 0x0018000005067984 */ /* 0x000fe80000000800 */
        /* <DEDUP_REMOVED lines=8> */
[----:B------:R-:W1:Y:S04]  /*9120*/  LDS R39, [R5+0x1a00] ;  /* 0x001a000005277984 */ /* 0x000e680000000800 */
[----:B------:R-:W1:Y:S01]  /*9130*/  LDS R35, [R5+0x1600] ;  /* 0x0016000005237984 */ /* 0x000e620000000800 */
[----:B--2---:R-:W-:-:S03]  /*9140*/  FADD.FTZ R0, RZ, R0 ;  /* 0x00000000ff007221 */ /* 0x004fc60000010000 */
[----:B------:R-:W2:Y:S01]  /*9150*/  LDS R41, [R5+0x1c00] ;  /* 0x001c000005297984 */ /* 0x000ea20000000800 */
[----:B---3--:R-:W-:-:S03]  /*9160*/  FADD.FTZ R12, RZ, R12 ;  /* 0x0000000cff0c7221 */ /* 0x008fc60000010000 */
[----:B------:R3:W2:Y:S01]  /*9170*/  LDS R43, [R5+0x1e00] ;  /* 0x001e0000052b7984 */ /* 0x0006a20000000800 */
[----:B----4-:R-:W-:Y:S01]  /*9180*/  FADD.FTZ R0, R0, R25 ;  /* 0x0000001900007221 */ /* 0x010fe20000010000 */
[----:B---3--:R-:W-:Y:S01]  /*9190*/  FADD.FTZ R5, R3, R4 ;  /* 0x0000000403057221 */ /* 0x008fe20000010000 */
[----:B------:R-:W-:Y:S01]  /*91a0*/  IADD3 R4, P1, PT, R7, UR16, RZ ;  /* 0x0000001007047c10 */ /* 0x000fe2000ff3e0ff */
[----:B------:R-:W-:Y:S01]  /*91b0*/  FADD.FTZ R17, RZ, R17 ;  /* 0x00000011ff117221 */ /* 0x000fe20000010000 */
[----:B------:R-:W-:Y:S01]  /*91c0*/  IADD3.X R3, PT, PT, R8, UR19, RZ, P0, !PT ;  /* 0x0000001308037c10 */ /* 0x000fe200087fe4ff */
[----:B------:R-:W-:Y:S01]  /*91d0*/  FADD.FTZ R37, R5, R6 ;  /* 0x0000000605257221 */ /* 0x000fe20000010000 */
[----:B------:R-:W-:Y:S01]  /*91e0*/  IADD3 R6, P0, PT, R7, UR4, RZ ;  /* 0x0000000407067c10 */ /* 0x000fe2000ff1e0ff */
[----:B------:R-:W-:Y:S01]  /*91f0*/  FADD.FTZ R12, R12, R27 ;  /* 0x0000001b0c0c7221 */ /* 0x000fe20000010000 */
[----:B------:R-:W-:Y:S01]  /*9200*/  IADD3.X R5, PT, PT, R8, UR17, RZ, P1, !PT ;  /* 0x0000001108057c10 */ /* 0x000fe20008ffe4ff */
[----:B------:R-:W-:Y:S01]  /*9210*/  FADD.FTZ R0, R0, R29 ;  /* 0x0000001d00007221 */ /* 0x000fe20000010000 */
[----:B------:R-:W-:Y:S01]  /*9220*/  IADD3.X R7, PT, PT, R8, UR5, RZ, P0, !PT ;  /* 0x0000000508077c10 */ /* 0x000fe200087fe4ff */
[----:B------:R-:W-:Y:S01]  /*9230*/  STG.E desc[UR6][R2.64], R15 ;  /* 0x0000000f02007986 */ /* 0x000fe2000c101906 */
[----:B------:R-:W-:-:S03]  /*9240*/  FADD.FTZ R10, R17, R10 ;  /* 0x0000000a110a7221 */ /* 0x000fc60000010000 */
[----:B------:R-:W-:Y:S01]  /*9250*/  STG.E desc[UR6][R4.64], R19 ;  /* 0x0000001304007986 */ /* 0x000fe2000c101906 */
[----:B0-----:R-:W-:-:S03]  /*9260*/  FADD.FTZ R12, R12, R31 ;  /* 0x0000001f0c0c7221 */ /* 0x001fc60000010000 */
[----:B------:R-:W-:Y:S01]  /*9270*/  STG.E desc[UR6][R6.64], R37 ;  /* 0x0000002506007986 */ /* 0x000fe2000c101906 */
[----:B-1----:R-:W-:-:S03]  /*9280*/  FADD.FTZ R39, R0, R39 ;  /* 0x0000002700277221 */ /* 0x002fc60000010000 */
[----:B------:R-:W-:Y:S01]  /*9290*/  STG.E desc[UR6][R2.64+0x200], R11 ;  /* 0x0002000b02007986 */ /* 0x000fe2000c101906 */
[----:B------:R-:W-:-:S03]  /*92a0*/  FADD.FTZ R10, R10, R35 ;  /* 0x000000230a0a7221 */ /* 0x000fc60000010000 */
[----:B------:R-:W-:Y:S01]  /*92b0*/  STG.E desc[UR6][R4.64+0x200], R9 ;  /* 0x0002000904007986 */ /* 0x000fe2000c101906 */
[----:B--2---:R-:W-:-:S03]  /*92c0*/  FADD.FTZ R41, R12, R41 ;  /* 0x000000290c297221 */ /* 0x004fc60000010000 */
        /* <DEDUP_REMOVED lines=9> */
.L_x_3891:
[----:B------:R-:W-:Y:S01]  /*9360*/  HFMA2 R141, -RZ, RZ, 0, 5.9604644775390625e-08 ;  /* 0x00000001ff8d7431 */ /* 0x000fe200000001ff */
[----:B------:R-:W-:Y:S01]  /*9370*/  BSSY B1, `(.L_x_4133) ;  /* 0x0000007000017945 */ /* 0x000fe20003800000 */
[----:B------:R-:W-:Y:S02]  /*9380*/  MOV R142, R133 ;  /* 0x00000085008e7202 */ /* 0x000fe40000000f00 */
[----:B01----:R-:W-:Y:S02]  /*9390*/  MOV R3, 0x1f ;  /* 0x0000001f00037802 */ /* 0x003fe40000000f00 */
[----:B------:R-:W-:-:S07]  /*93a0*/  MOV R2, 0xffffffff ;  /* 0xffffffff00027802 */ /* 0x000fce0000000f00 */
[----:B-----5:R-:W-:Y:S05]  /*93b0*/  WARPSYNC.COLLECTIVE R2, `(.L_x_4134) ;  /* 0x0000000002087348 */ /* 0x020fea0003c00000 */
[----:B------:R0:W1:Y:S02]  /*93c0*/  SHFL.BFLY P0, R143, R142, R141, R3 ;  /* 0x0c00008d8e8f7389 */ /* 0x0000640000000003 */
[----:B01---5:R-:W-:Y:S05]  /*93d0*/  ENDCOLLECTIVE ;  /* 0x000000000000791b */ /* 0x023fea0003800000 */
.L_x_4134:
[----:B------:R-:W-:Y:S05]  /*93e0*/  BSYNC B1 ;  /* 0x0000000000017941 */ /* 0x000fea0003800000 */
.L_x_4133:
        /* <DEDUP_REMOVED lines=8> */
.L_x_4135:
[----:B------:R-:W-:Y:S01]  /*9470*/  FADD.FTZ R140, R140, R133 ;  /* 0x000000858c8c7221 */ /* 0x000fe20000010000 */
[----:B------:R-:W-:-:S04]  /*9480*/  HFMA2 R141, -RZ, RZ, 0, 1.1920928955078125e-07 ;  /* 0x00000002ff8d7431 */ /* 0x000fc800000001ff */
[----:B------:R-:W-:Y:S01]  /*9490*/  MOV R142, R140 ;  /* 0x0000008c008e7202 */ /* 0x000fe20000000f00 */
[----:B------:R-:W-:-:S07]  /*94a0*/  FADD.FTZ R153, R143, R134 ;  /* 0x000000868f997221 */ /* 0x000fce0000010000 */
[----:B------:R-:W-:Y:S05]  /*94b0*/  WARPSYNC.COLLECTIVE R2, `(.L_x_4136) ;  /* 0x0000000002087348 */ /* 0x000fea0003c00000 */
[----:B------:R0:W1:Y:S02]  /*94c0*/  SHFL.BFLY P0, R143, R142, R141, R3 ;  /* 0x0c00008d8e8f7389 */ /* 0x0000640000000003 */
[----:B01----:R-:W-:Y:S05]  /*94d0*/  ENDCOLLECTIVE ;  /* 0x000000000000791b */ /* 0x003fea0003800000 */
.L_x_4136:
[----:B------:R-:W-:Y:S02]  /*94e0*/  MOV R142, R153 ;  /* 0x00000099008e7202 */ /* 0x000fe40000000f00 */
[----:B------:R-:W-:-:S07]  /*94f0*/  MOV R135, R143 ;  /* 0x0000008f00877202 */ /* 0x000fce0000000f00 */
[----:B------:R-:W-:Y:S05]  /*9500*/  WARPSYNC.COLLECTIVE R2, `(.L_x_4137) ;  /* 0x0000000002087348 */ /* 0x000fea0003c00000 */
[----:B------:R0:W1:Y:S02]  /*9510*/  SHFL.BFLY P0, R143, R142, R141, R3 ;  /* 0x0c00008d8e8f7389 */ /* 0x0000640000000003 */
[----:B01----:R-:W-:Y:S05]  /*9520*/  ENDCOLLECTIVE ;  /* 0x000000000000791b */ /* 0x003fea0003800000 */
.L_x_4137:
[----:B------:R-:W-:Y:S01]  /*9530*/  FADD.FTZ R164, R140, R135 ;  /* 0x000000878ca47221 */ /* 0x000fe20000010000 */
[----:B------:R-:W-:-:S04]  /*9540*/  HFMA2 R141, -RZ, RZ, 0, 2.384185791015625e-07 ;  /* 0x00000004ff8d7431 */ /* 0x000fc800000001ff */
[----:B------:R-:W-:Y:S01]  /*9550*/  MOV R142, R164 ;  /* 0x000000a4008e7202 */ /* 0x000fe20000000f00 */
[----:B------:R-:W-:-:S07]  /*9560*/  FADD.FTZ R153, R153, R143 ;  /* 0x0000008f99997221 */ /* 0x000fce0000010000 */
[----:B------:R-:W-:Y:S05]  /*9570*/  WARPSYNC.COLLECTIVE R2, `(.L_x_4138) ;  /* 0x0000000002087348 */ /* 0x000fea0003c00000 */
[----:B------:R0:W1:Y:S02]  /*9580*/  SHFL.BFLY P0, R143, R142, R141, R3 ;  /* 0x0c00008d8e8f7389 */ /* 0x0000640000000003 */
[----:B01----:R-:W-:Y:S05]  /*9590*/  ENDCOLLECTIVE ;  /* 0x000000000000791b */ /* 0x003fea0003800000 */
.L_x_4138:
[----:B------:R-:W-:Y:S02]  /*95a0*/  MOV R142, R153 ;  /* 0x00000099008e7202 */ /* 0x000fe40000000f00 */
[----:B------:R-:W-:-:S07]  /*95b0*/  MOV R135, R143 ;  /* 0x0000008f00877202 */ /* 0x000fce0000000f00 */
[----:B------:R-:W-:Y:S05]  /*95c0*/  WARPSYNC.COLLECTIVE R2, `(.L_x_4139) ;  /* 0x0000000002087348 */ /* 0x000fea0003c00000 */
[----:B------:R0:W1:Y:S02]  /*95d0*/  SHFL.BFLY P0, R143, R142, R141, R3 ;  /* 0x0c00008d8e8f7389 */ /* 0x0000640000000003 */
[----:B01----:R-:W-:Y:S05]  /*95e0*/  ENDCOLLECTIVE ;  /* 0x000000000000791b */ /* 0x003fea0003800000 */
.L_x_4139:
[----:B------:R-:W-:Y:S01]  /*95f0*/  FADD.FTZ R135, R164, R135 ;  /* 0x00000087a4877221 */ /* 0x000fe20000010000 */
[----:B------:R-:W-:-:S04]  /*9600*/  HFMA2 R141, -RZ, RZ, 0, 4.76837158203125e-07 ;  /* 0x00000008ff8d7431 */ /* 0x000fc800000001ff */
[----:B------:R-:W-:Y:S01]  /*9610*/  MOV R142, R135 ;  /* 0x00000087008e7202 */ /* 0x000fe20000000f00 */
[----:B------:R-:W-:-:S07]  /*9620*/  FADD.FTZ R134, R153, R143 ;  /* 0x0000008f99867221 */ /* 0x000fce0000010000 */
[----:B------:R-:W-:Y:S05]  /*9630*/  WARPSYNC.COLLECTIVE R2, `(.L_x_4140) ;  /* 0x0000000002087348 */ /* 0x000fea0003c00000 */
[----:B------:R0:W1:Y:S02]  /*9640*/  SHFL.BFLY P0, R143, R142, R141, R3 ;  /* 0x0c00008d8e8f7389 */ /* 0x0000640000000003 */
[----:B01----:R-:W-:Y:S05]  /*9650*/  ENDCOLLECTIVE ;  /* 0x000000000000791b */ /* 0x003fea0003800000 */
.L_x_4140:
[----:B------:R-:W-:Y:S02]  /*9660*/  MOV R142, R134 ;  /* 0x00000086008e7202 */ /* 0x000fe40000000f00 */
[----:B------:R-:W-:-:S07]  /*9670*/  MOV R154, R143 ;  /* 0x0000008f009a7202 */ /* 0x000fce0000000f00 */
[----:B------:R-:W-:Y:S05]  /*9680*/  WARPSYNC.COLLECTIVE R2, `(.L_x_4141) ;  /* 0x0000000002087348 */ /* 0x000fea0003c00000 */
[----:B------:R0:W1:Y:S02]  /*9690*/  SHFL.BFLY P0, R143, R142, R141, R3 ;  /* 0x0c00008d8e8f7389 */ /* 0x0000640000000003 */
[----:B01----:R-:W-:Y:S05]  /*96a0*/  ENDCOLLECTIVE ;  /* 0x000000000000791b */ /* 0x003fea0003800000 */
.L_x_4141:
[----:B------:R-:W-:Y:S01]  /*96b0*/  FADD.FTZ R133, R135, R154 ;  /* 0x0000009a87857221 */ /* 0x000fe20000010000 */
[----:B------:R-:W-:-:S04]  /*96c0*/  HFMA2 R141, -RZ, RZ, 0, 9.5367431640625e-07 ;  /* 0x00000010ff8d7431 */ /* 0x000fc800000001ff */
[----:B------:R-:W-:Y:S01]  /*96d0*/  MOV R142, R133 ;  /* 0x00000085008e7202 */ /* 0x000fe20000000f00 */
[----:B------:R-:W-:-:S07]  /*96e0*/  FADD.FTZ R135, R134, R143 ;  /* 0x0000008f86877221 */ /* 0x000fce0000010000 */
[----:B------:R-:W-:Y:S05]  /*96f0*/  WARPSYNC.COLLECTIVE R2, `(.L_x_4142) ;  /* 0x0000000002087348 */ /* 0x000fea0003c00000 */
[----:B------:R0:W1:Y:S02]  /*9700*/  SHFL.BFLY P0, R143, R142, R141, R3 ;  /* 0x0c00008d8e8f7389 */ /* 0x0000640000000003 */
[----:B01----:R-:W-:Y:S05]  /*9710*/  ENDCOLLECTIVE ;  /* 0x000000000000791b */ /* 0x003fea0003800000 */
.L_x_4142:
[----:B------:R-:W-:Y:S02]  /*9720*/  MOV R142, R135 ;  /* 0x00000087008e7202 */ /* 0x000fe40000000f00 */
[----:B------:R-:W-:-:S07]  /*9730*/  MOV R140, R143 ;  /* 0x0000008f008c7202 */ /* 0x000fce0000000f00 */
[----:B------:R-:W-:Y:S05]  /*9740*/  WARPSYNC.COLLECTIVE R2, `(.L_x_4143) ;  /* 0x0000000002087348 */ /* 0x000fea0003c00000 */
[----:B------:R0:W1:Y:S02]  /*9750*/  SHFL.BFLY P0, R143, R142, R141, R3 ;  /* 0x0c00008d8e8f7389 */ /* 0x0000640000000003 */
[----:B01----:R-:W-:Y:S05]  /*9760*/  ENDCOLLECTIVE ;  /* 0x000000000000791b */ /* 0x003fea0003800000 */
.L_x_4143:
[----:B------:R-:W-:Y:S01]  /*9770*/  MOV R154, R143 ;  /* 0x0000008f009a7202 */ /* 0x000fe20000000f00 */
[----:B------:R-:W-:Y:S06]  /*9780*/  BRA `(.L_x_4144) ;  /* 0xffffff7c00987947 */ /* 0x000fec000383ffff */
.L_x_4145:
        /* <DEDUP_REMOVED lines=15> */
.L_x_11227:


//--------------------- .text._ZN10layer_norm13ln_bwd_kernelINS_13Kernel_traitsIf13__nv_bfloat16fS2_fjLj512ELj1ELj4ELj1ELj16ENS_18Kernel_traits_baseILj512EfS2_fS2_fjLj128EEEEELb0ELb0ELb0ELb0EEEvNS_9BwdParamsE --------------------------
	.section	.text._ZN10layer_norm13ln_bwd_kernelINS_13Kernel_traitsIf13__nv_bfloat16fS2_fjLj512ELj1ELj4ELj1ELj16ENS_18Kernel_traits_baseILj512EfS2_fS2_fjLj128EEEEELb0ELb0ELb0ELb0EEEvNS_9BwdParamsE,"ax",@progbits
	.align	128
        .global         _ZN10layer_norm13ln_bwd_kernelINS_13Kernel_traitsIf13__nv_bfloat16fS2_fjLj512ELj1ELj4ELj1ELj16ENS_18Kernel_traits_baseILj512EfS2_fS2_fjLj128EEEEELb0ELb0ELb0ELb0EEEvNS_9BwdParamsE
        .type           _ZN10layer_norm13ln_bwd_kernelINS_13Kernel_traitsIf13__nv_bfloat16fS2_fjLj512ELj1ELj4ELj1ELj16ENS_18Kernel_traits_baseILj512EfS2_fS2_fjLj128EEEEELb0ELb0ELb0ELb0EEEvNS_9BwdParamsE,@function
        .size           _ZN10layer_norm13ln_bwd_kernelINS_13Kernel_traitsIf13__nv_bfloat16fS2_fjLj512ELj1ELj4ELj1ELj16ENS_18Kernel_traits_baseILj512EfS2_fS2_fjLj128EEEEELb0ELb0ELb0ELb0EEEvNS_9BwdParamsE,(.L_x_11228 - _ZN10layer_norm13ln_bwd_kernelINS_13Kernel_traitsIf13__nv_bfloat16fS2_fjLj512ELj1ELj4ELj1ELj16ENS_18Kernel_traits_baseILj512EfS2_fS2_fjLj128EEEEELb0ELb0ELb0ELb0EEEvNS_9BwdParamsE)
        .other          _ZN10layer_norm13ln_bwd_kernelINS_13Kernel_traitsIf13__nv_bfloat16fS2_fjLj512ELj1ELj4ELj1ELj16ENS_18Kernel_traits_baseILj512EfS2_fS2_fjLj128EEEEELb0ELb0ELb0ELb0EEEvNS_9BwdParamsE,@"STO_CUDA_ENTRY STV_DEFAULT"
_ZN10layer_norm13ln_bwd_kernelINS_13Kernel_traitsIf13__nv_bfloat16fS2_fjLj512ELj1ELj4ELj1ELj16ENS_18Kernel_traits_baseILj512EfS2_fS2_fjLj128EEEEELb0ELb0ELb0ELb0EEEvNS_9BwdParamsE:
.text._ZN10layer_norm13ln_bwd_kernelINS_13Kernel_traitsIf13__nv_bfloat16fS2_fjLj512ELj1ELj4ELj1ELj16ENS_18Kernel_traits_baseILj512EfS2_fS2_fjLj128EEEEELb0ELb0ELb0ELb0EEEvNS_9BwdParamsE:
        /* <DEDUP_REMOVED lines=69> */
.L_x_4167:
        /* <DEDUP_REMOVED lines=18> */
[----:B------:R-:W-:Y:S02]  /*0570*/  ISETP.NE.AND P5, PT, RZ, UR8, PT ;  /* 0x00000008ff007c0c */ /* 0x000fe4000bfa5270 */
[----:B------:R-:W-:Y:S02]  /*0580*/  ISETP.GE.U32.AND P3, PT, R104, 0x40, PT ;  /* 0x000000406800780c */ /* 0x000fe40003f66070 */
[----:B------:R-:W-:Y:S02]  /*0590*/  ISETP.NE.AND.EX P1, PT, RZ, UR11, PT, P1 ;  /* 0x0000000bff007c0c */ /* 0x000fe4000bf25310 */
[----:B--2---:R-:W-:-:S04]  /*05a0*/  LOP3.LUT R118, R102, 0x1f, RZ, 0xc0, !PT ;  /* 0x0000001f66767812 */ /* 0x004fc800078ec0ff */
[----:B------:R-:W-:Y:S02]  /*05b0*/  LEA.HI.SX32 R103, R103, R118, 0x1d ;  /* 0x0000007667677211 */ /* 0x000fe400078feaff */
[----:B------:R-:W-:Y:S02]  /*05c0*/  CS2R R118, SRZ ;  /* 0x0000000000767805 */ /* 0x000fe4000001ff00 */
[----:B0-----:R-:W-:Y:S02]  /*05d0*/  MOV R117, R103 ;  /* 0x0000006700757202 */ /* 0x001fe40000000f00 */
[----:B---3--:R-:W-:Y:S02]  /*05e0*/  @P0 SHF.L.U32 R114, R116, 0x10, RZ ;  /* 0x0000001074720819 */ /* 0x008fe400000006ff */
[----:B----4-:R-:W-:Y:S01]  /*05f0*/  FSEL R116, R86, RZ, !P5 ;  /* 0x000000ff56747208 */ /* 0x010fe20006800000 */
[----:B-1----:R-:W-:Y:S06]  /*0600*/  @!P4 BRA `(.L_x_4149) ;  /* 0x000000040048c947 */ /* 0x002fec0003800000 */
        /* <DEDUP_REMOVED lines=9> */
[----:B------:R-:W0:Y:S02]  /*06a0*/  @P2 LDC.64 R106, c[0x0][0x438] ;  /* 0x00010e00ff6a2b82 */ /* 0x000e240000000a00 */
[----:B0-----:R-:W-:-:S05]  /*06b0*/  @P2 IMAD.WIDE.U32 R106, R103, 0x20, R106 ;  /* 0x00000020676a2825 */ /* 0x001fca00078e006a */
[----:B------:R-:W5:Y:S04]  /*06c0*/  @P2 LDG.E.128 R24, desc[UR6][R106.64] ;  /* 0x000000066a182981 */ /* 0x000f68000c1e1d00 */
[----:B------:R0:W5:Y:S01]  /*06d0*/  @P2 LDG.E.128 R20, desc[UR6][R106.64+0x10] ;  /* 0x000010066a142981 */ /* 0x000162000c1e1d00 */
[C---:B--2---:R-:W-:Y:S01]  /*06e0*/  FADD.FTZ R110, -R116.reuse, R84 ;  /* 0x00000054746e7221 */ /* 0x044fe20000010100 */
[C---:B------:R-:W-:Y:S01]  /*06f0*/  FADD.FTZ R112, -R116.reuse, R85 ;  /* 0x0000005574707221 */ /* 0x040fe20000010100 */
[C---:B------:R-:W-:Y:S01]  /*0700*/  FADD.FTZ R118, -R116.reuse, R86 ;  /* 0x0000005674767221 */ /* 0x040fe20000010100 */
[C---:B------:R-:W-:Y:S01]  /*0710*/  FADD.FTZ R120, -R116.reuse, R87 ;  /* 0x0000005774787221 */ /* 0x040fe20000010100 */
[----:B---3--:R-:W-:Y:S01]  /*0720*/  FADD.FTZ R92, -R116, R92 ;  /* 0x0000005c745c7221 */ /* 0x008fe20000010100 */
[----:B-----5:R-:W-:Y:S01]  /*0730*/  FMUL.FTZ R113, R115, R110 ;  /* 0x0000006e73717220 */ /* 0x020fe20000410000 */
[----:B----4-:R-:W-:-:S02]  /*0740*/  PRMT R111, R88, 0x7632, R111 ;  /* 0x00007632586f7816 */ /* 0x010fc4000000006f */
[----:B------:R-:W-:Y:S01]  /*0750*/  SHF.L.U32 R117, R88, 0x10, RZ ;  /* 0x0000001058757819 */ /* 0x000fe200000006ff */
[----:B------:R-:W-:Y:S01]  /*0760*/  FMUL.FTZ R112, R115, R112 ;  /* 0x0000007073707220 */ /* 0x000fe20000410000 */
[C---:B------:R-:W-:Y:S02]  /*0770*/  PRMT R86, R90.reuse, 0x7632, R86 ;  /* 0x000076325a567816 */ /* 0x040fe40000000056 */
[----:B------:R-:W-:Y:S01]  /*0780*/  SHF.L.U32 R87, R90, 0x10, RZ ;  /* 0x000000105a577819 */ /* 0x000fe200000006ff */
[----:B------:R-:W-:Y:S01]  /*0790*/  FADD.FTZ R90, -R116, R95 ;  /* 0x0000005f745a7221 */ /* 0x000fe20000010100 */
[----:B------:R-:W-:Y:S01]  /*07a0*/  SHF.L.U32 R110, R111, 0x10, RZ ;  /* 0x000000106f6e7819 */ /* 0x000fe200000006ff */
[----:B------:R-:W-:Y:S01]  /*07b0*/  FMUL.FTZ R111, R72, R117 ;  /* 0x00000075486f7220 */ /* 0x000fe20000410000 */
[----:B------:R-:W-:Y:S01]  /*07c0*/  PRMT R85, R91, 0x7632, R85 ;  /* 0x000076325b557816 */ /* 0x000fe20000000055 */
[----:B------:R-:W-:Y:S01]  /*07d0*/  FMUL.FTZ R95, R115, R92 ;  /* 0x0000005c735f7220 */ /* 0x000fe20000410000 */
[----:B------:R-:W-:Y:S01]  /*07e0*/  PRMT R88, R89, 0x7632, R88 ;  /* 0x0000763259587816 */ /* 0x000fe20000000058 */
[----:B------:R-:W-:Y:S01]  /*07f0*/  FMUL.FTZ R109, R115, R118 ;  /* 0x00000076736d7220 */ /* 0x000fe20000410000 */
[----:B------:R-:W-:Y:S01]  /*0800*/  SHF.L.U32 R89, R89, 0x10, RZ ;  /* 0x0000001059597819 */ /* 0x000fe200000006ff */
[----:B------:R-:W-:Y:S01]  /*0810*/  FADD.FTZ R84, -R116, R93 ;  /* 0x0000005d74547221 */ /* 0x000fe20000010100 */
[----:B------:R-:W-:Y:S01]  /*0820*/  SHF.L.U32 R92, R86, 0x10, RZ ;  /* 0x00000010565c7819 */ /* 0x000fe200000006ff */
[----:B------:R-:W-:Y:S01]  /*0830*/  FADD.FTZ R94, -R116, R94 ;  /* 0x0000005e745e7221 */ /* 0x000fe20000010100 */
[----:B------:R-:W-:Y:S01]  /*0840*/  SHF.L.U32 R86, R85, 0x10, RZ ;  /* 0x0000001055567819 */ /* 0x000fe200000006ff */
[-C--:B------:R-:W-:Y:S01]  /*0850*/  FFMA.FTZ R57, R112, R110.reuse, R57 ;  /* 0x0000006e70397223 */ /* 0x080fe20000010039 */
[----:B------:R-:W-:Y:S01]  /*0860*/  FADD.FTZ R41, R41, R110 ;  /* 0x0000006e29297221 */ /* 0x000fe20000010000 */
[----:B------:R-:W-:Y:S01]  /*0870*/  FADD.FTZ R36, R36, R87 ;  /* 0x0000005724247221 */ /* 0x000fe20000010000 */
[-C--:B------:R-:W-:Y:S01]  /*0880*/  FFMA.FTZ R52, R95, R87.reuse, R52 ;  /* 0x000000575f347223 */ /* 0x080fe20000010034 */
[----:B------:R-:W-:Y:S01]  /*0890*/  FMUL.FTZ R93, R68, R87 ;  /* 0x00000057445d7220 */ /* 0x000fe20000410000 */
[----:B------:R-:W-:Y:S01]  /*08a0*/  FMUL.FTZ R110, R73, R110 ;  /* 0x0000006e496e7220 */ /* 0x000fe20000410000 */
[----:B------:R-:W-:Y:S01]  /*08b0*/  FADD.FTZ R85, RZ, R111 ;  /* 0x0000006fff557221 */ /* 0x000fe20000010000 */
[----:B------:R-:W-:Y:S01]  /*08c0*/  FFMA.FTZ R87, R113, R111, RZ ;  /* 0x0000006f71577223 */ /* 0x000fe200000100ff */
[----:B0-----:R-:W-:Y:S01]  /*08d0*/  SHF.L.U32 R106, R88, 0x10, RZ ;  /* 0x00000010586a7819 */ /* 0x001fe200000006ff */
[----:B------:R-:W-:Y:S01]  /*08e0*/  FADD.FTZ R42, R42, R89 ;  /* 0x000000592a2a7221 */ /* 0x000fe20000010000 */
[-C--:B------:R-:W-:Y:S01]  /*08f0*/  FFMA.FTZ R58, R109, R89.reuse, R58 ;  /* 0x000000596d3a7223 */ /* 0x080fe2000001003a */
[----:B------:R-:W-:Y:S01]  /*0900*/  FMUL.FTZ R107, R74, R89 ;  /* 0x000000594a6b7220 */ /* 0x000fe20000410000 */
[C---:B------:R-:W-:Y:S01]  /*0910*/  FMUL.FTZ R108, R115.reuse, R120 ;  /* 0x00000078736c7220 */ /* 0x040fe20000410000 */
        /* <DEDUP_REMOVED lines=32> */
[----:B------:R-:W-:-:S07]  /*0b20*/  IADD3 R117, PT, PT, R103, 0x20, RZ ;  /* 0x0000002067757810 */ /* 0x000fce0007ffe0ff */
.L_x_4149:
[----:B------:R-:W-:Y:S05]  /*0b30*/  BSYNC.RECONVERGENT B1 ;  /* 0x0000000000017941 */ /* 0x000fea0003800200 */
.L_x_4148:
        /* <DEDUP_REMOVED lines=11> */
[----:B------:R-:W1:Y:S02]  /*0bf0*/  @P2 LDC.64 R2, c[0x0][0x438] ;  /* 0x00010e00ff022b82 */ /* 0x000e640000000a00 */
[----:B-1----:R-:W-:-:S05]  /*0c00*/  @P2 IMAD.WIDE.U32 R2, R117, 0x20, R2 ;  /* 0x0000002075022825 */ /* 0x002fca00078e0002 */
[----:B------:R-:W5:Y:S04]  /*0c10*/  @P2 LDG.E.128 R16, desc[UR6][R2.64] ;  /* 0x0000000602102981 */ /* 0x000f68000c1e1d00 */
[----:B------:R1:W5:Y:S01]  /*0c20*/  @P2 LDG.E.128 R12, desc[UR6][R2.64+0x10] ;  /* 0x00001006020c2981 */ /* 0x000362000c1e1d00 */
[C---:B--2---:R-:W-:Y:S01]  /*0c30*/  FADD.FTZ R98, -R116.reuse, R5 ;  /* 0x0000000574627221 */ /* 0x044fe20000010100 */
[C---:B------:R-:W-:Y:S01]  /*0c40*/  FADD.FTZ R4, -R116.reuse, R4 ;  /* 0x0000000474047221 */ /* 0x040fe20000010100 */
[C---:B------:R-:W-:Y:S01]  /*0c50*/  FADD.FTZ R6, -R116.reuse, R6 ;  /* 0x0000000674067221 */ /* 0x040fe20000010100 */
[C---:B0-----:R-:W-:Y:S01]  /*0c60*/  FADD.FTZ R96, -R116.reuse, R7 ;  /* 0x0000000774607221 */ /* 0x041fe20000010100 */
[C---:B---3--:R-:W-:Y:S01]  /*0c70*/  FADD.FTZ R120, -R116.reuse, R8 ;  /* 0x0000000874787221 */ /* 0x048fe20000010100 */
[C---:B------:R-:W-:Y:S01]  /*0c80*/  FADD.FTZ R124, -R116.reuse, R10 ;  /* 0x0000000a747c7221 */ /* 0x040fe20000010100 */
[----:B------:R-:W-:Y:S01]  /*0c90*/  FADD.FTZ R100, -R116, R11 ;  /* 0x0000000b74647221 */ /* 0x000fe20000010100 */
[C---:B-1---5:R-:W-:Y:S01]  /*0ca0*/  FMUL.FTZ R2, R115.reuse, R98 ;  /* 0x0000006273027220 */ /* 0x062fe20000410000 */
[C---:B------:R-:W-:Y:S01]  /*0cb0*/  FMUL.FTZ R7, R115.reuse, R120 ;  /* 0x0000007873077220 */ /* 0x040fe20000410000 */
[C---:B----4-:R-:W-:Y:S01]  /*0cc0*/  PRMT R8, R84.reuse, 0x7632, R8 ;  /* 0x0000763254087816 */ /* 0x050fe20000000008 */
[C---:B------:R-:W-:Y:S01]  /*0cd0*/  FMUL.FTZ R3, R115.reuse, R4 ;  /* 0x0000000473037220 */ /* 0x040fe20000410000 */
[----:B------:R-:W-:Y:S01]  /*0ce0*/  SHF.L.U32 R97, R84, 0x10, RZ ;  /* 0x0000001054617819 */ /* 0x000fe200000006ff */
[----:B------:R-:W-:Y:S01]  /*0cf0*/  FMUL.FTZ R5, R115, R6 ;  /* 0x0000000673057220 */ /* 0x000fe20000410000 */
[----:B------:R-:W-:Y:S01]  /*0d00*/  PRMT R10, R85, 0x7632, R10 ;  /* 0x00007632550a7816 */ /* 0x000fe2000000000a */
[----:B------:R-:W-:Y:S01]  /*0d10*/  FMUL.FTZ R4, R115, R96 ;  /* 0x0000006073047220 */ /* 0x000fe20000410000 */
[----:B------:R-:W-:Y:S01]  /*0d20*/  SHF.L.U32 R99, R85, 0x10, RZ ;  /* 0x0000001055637819 */ /* 0x000fe200000006ff */
[----:B------:R-:W-:Y:S01]  /*0d30*/  FADD.FTZ R122, -R116, R9 ;  /* 0x00000009747a7221 */ /* 0x000fe20000010100 */
[----:B------:R-:W-:Y:S01]  /*0d40*/  PRMT R11, R86, 0x7632, R11 ;  /* 0x00007632560b7816 */ /* 0x000fe2000000000b */
[----:B------:R-:W-:Y:S01]  /*0d50*/  FADD.FTZ R32, R32, R97 ;  /* 0x0000006120207221 */ /* 0x000fe20000010000 */
[----:B------:R-:W-:Y:S01]  /*0d60*/  SHF.L.U32 R85, R86, 0x10, RZ ;  /* 0x0000001056557819 */ /* 0x000fe200000006ff */
[----:B------:R-:W-:Y:S01]  /*0d70*/  FADD.FTZ R34, R34, R99 ;  /* 0x0000006322227221 */ /* 0x000fe20000010000 */
[----:B------:R-:W-:Y:S01]  /*0d80*/  SHF.L.U32 R98, R8, 0x10, RZ ;  /* 0x0000001008627819 */ /* 0x000fe200000006ff */
[----:B------:R-:W-:Y:S01]  /*0d90*/  FMUL.FTZ R8, R64, R97 ;  /* 0x0000006140087220 */ /* 0x000fe20000410000 */
[----:B------:R-:W-:Y:S01]  /*0da0*/  SHF.L.U32 R120, R11, 0x10, RZ ;  /* 0x000000100b787819 */ /* 0x000fe200000006ff */
[----:B------:R-:W-:Y:S01]  /*0db0*/  FADD.FTZ R28, R28, R85 ;  /* 0x000000551c1c7221 */ /* 0x000fe20000010000 */
[-C--:B------:R-:W-:Y:S01]  /*0dc0*/  FFMA.FTZ R44, R7, R85.reuse, R44 ;  /* 0x00000055072c7223 */ /* 0x080fe2000001002c */
[----:B------:R-:W-:Y:S01]  /*0dd0*/  FMUL.FTZ R96, R60, R85 ;  /* 0x000000553c607220 */ /* 0x000fe20000410000 */
[----:B------:R-:W-:Y:S01]  /*0de0*/  FADD.FTZ R86, R119, R8 ;  /* 0x0000000877567221 */ /* 0x000fe20000010000 */
[----:B------:R-:W-:Y:S01]  /*0df0*/  FMUL.FTZ R11, R65, R98 ;  /* 0x00000062410b7220 */ /* 0x000fe20000410000 */
[----:B------:R-:W-:Y:S01]  /*0e00*/  FFMA.FTZ R85, R3, R8, R118 ;  /* 0x0000000803557223 */ /* 0x000fe20000010076 */
[----:B------:R-:W-:Y:S01]  /*0e10*/  SHF.L.U32 R116, R10, 0x10, RZ ;  /* 0x000000100a747819 */ /* 0x000fe200000006ff */
[-C--:B------:R-:W-:Y:S01]  /*0e20*/  FFMA.FTZ R50, R5, R99.reuse, R50 ;  /* 0x0000006305327223 */ /* 0x080fe20000010032 */
[----:B------:R-:W-:Y:S01]  /*0e30*/  FMUL.FTZ R10, R66, R99 ;  /* 0x00000063420a7220 */ /* 0x000fe20000410000 */
[----:B------:R-:W-:Y:S01]  /*0e40*/  FADD.FTZ R99, R86, R11 ;  /* 0x0000000b56637221 */ /* 0x000fe20000010000 */
[C---:B------:R-:W-:Y:S01]  /*0e50*/  FFMA.FTZ R86, R2.reuse, R11, R85 ;  /* 0x0000000b02567223 */ /* 0x040fe20000010055 */
[----:B------:R-:W-:Y:S01]  /*0e60*/  FFMA.FTZ R48, R3, R97, R48 ;  /* 0x0000006103307223 */ /* 0x000fe20000010030 */
[----:B------:R-:W-:Y:S01]  /*0e70*/  FFMA.FTZ R49, R2, R98, R49 ;  /* 0x0000006202317223 */ /* 0x000fe20000010031 */
[----:B------:R-:W-:Y:S01]  /*0e80*/  FADD.FTZ R33, R33, R98 ;  /* 0x0000006221217221 */ /* 0x000fe20000010000 */
[----:B------:R-:W-:Y:S01]  /*0e90*/  FMUL.FTZ R97, R67, R116 ;  /* 0x0000007443617220 */ /* 0x000fe20000410000 */
[----:B------:R-:W-:Y:S01]  /*0ea0*/  FADD.FTZ R98, R99, R10 ;  /* 0x0000000a63627221 */ /* 0x000fe20000010000 */
[----:B------:R-:W-:Y:S01]  /*0eb0*/  FFMA.FTZ R85, R5, R10, R86 ;  /* 0x0000000a05557223 */ /* 0x000fe20000010056 */
[----:B------:R-:W-:Y:S01]  /*0ec0*/  PRMT R84, R87, 0x7632, R84 ;  /* 0x0000763257547816 */ /* 0x000fe20000000054 */
[----:B------:R-:W-:Y:S01]  /*0ed0*/  FMUL.FTZ R9, R115, R124 ;  /* 0x0000007c73097220 */ /* 0x000fe20000410000 */
[----:B------:R-:W-:Y:S01]  /*0ee0*/  FADD.FTZ R101, R98, R97 ;  /* 0x0000006162657221 */ /* 0x000fe20000010000 */
[C---:B------:R-:W-:Y:S01]  /*0ef0*/  FFMA.FTZ R86, R4.reuse, R97, R85 ;  /* 0x0000006104567223 */ /* 0x040fe20000010055 */
[----:B------:R-:W-:Y:S01]  /*0f00*/  SHF.L.U32 R87, R87, 0x10, RZ ;  /* 0x0000001057577819 */ /* 0x000fe200000006ff */
[----:B------:R-:W-:Y:S01]  /*0f10*/  FFMA.FTZ R51, R4, R116, R51 ;  /* 0x0000007404337223 */ /* 0x000fe20000010033 */
[----:B------:R-:W-:Y:S01]  /*0f20*/  FADD.FTZ R35, R35, R116 ;  /* 0x0000007423237221 */ /* 0x000fe20000010000 */
        /* <DEDUP_REMOVED lines=9> */
[C---:B------:R-:W-:Y:S01]  /*0fc0*/  FFMA.FTZ R86, R6.reuse, R99, R85 ;  /* 0x0000006306567223 */ /* 0x040fe20000010055 */
        /* <DEDUP_REMOVED lines=9> */
[----:B------:R-:W-:-:S07]  /*1060*/  FFMA.FTZ R118, R100, R101, R86 ;  /* 0x0000006564767223 */ /* 0x000fce0000010056 */
.L_x_4151:
[----:B------:R-:W-:Y:S05]  /*1070*/  BSYNC.RECONVERGENT B1 ;  /* 0x0000000000017941 */ /* 0x000fea0003800200 */
.L_x_4150:
        /* <DEDUP_REMOVED lines=20> */
.L_x_4179:
        /* <DEDUP_REMOVED lines=20> */
[C---:B-----5:R-:W-:Y:S01]  /*1300*/  FMUL.FTZ R85, R115.reuse, R84 ;  /* 0x0000005473557220 */ /* 0x060fe20000410000 */
[----:B------:R-:W-:Y:S01]  /*1310*/  FMUL.FTZ R87, R115, R86 ;  /* 0x0000005673577220 */ /* 0x000fe20000410000 */
[--C-:B------:R-:W-:Y:S01]  /*1320*/  FFMA.FTZ R86, R109, R116, R117.reuse ;  /* 0x000000746d567223 */ /* 0x100fe20000010075 */
[----:B------:R-:W-:Y:S01]  /*1330*/  FMUL.FTZ R119, R115, R120 ;  /* 0x0000007873777220 */ /* 0x000fe20000410000 */
[-C--:B------:R-:W-:Y:S01]  /*1340*/  FMUL.FTZ R84, R85, R114.reuse ;  /* 0x0000007255547220 */ /* 0x080fe20000410000 */
[----:B------:R-:W-:Y:S01]  /*1350*/  FMUL.FTZ R87, R87, R114 ;  /* 0x0000007257577220 */ /* 0x000fe20000410000 */
[----:B------:R-:W-:Y:S01]  /*1360*/  FFMA.FTZ R85, R108, R116, R117 ;  /* 0x000000746c557223 */ /* 0x000fe20000010075 */
[----:B------:R-:W-:Y:S01]  /*1370*/  FADD.FTZ R86, R107, -R86 ;  /* 0x800000566b567221 */ /* 0x000fe20000010000 */
[----:B------:R-:W-:Y:S01]  /*1380*/  FMUL.FTZ R125, R115, R125 ;  /* 0x0000007d737d7220 */ /* 0x000fe20000410000 */
[----:B------:R-:W-:Y:S01]  /*1390*/  FMUL.FTZ R119, R119, R114 ;  /* 0x0000007277777220 */ /* 0x000fe20000410000 */
[----:B------:R-:W-:Y:S01]  /*13a0*/  F2FP.BF16.F32.PACK_AB R84, R87, R84 ;  /* 0x000000545754723e */ /* 0x000fe200000010ff */
[----:B------:R-:W-:Y:S01]  /*13b0*/  FADD.FTZ R118, R106, -R85 ;  /* 0x800000556a767221 */ /* 0x000fe20000010000 */
[-CC-:B------:R-:W-:Y:S01]  /*13c0*/  FFMA.FTZ R85, R94, R116.reuse, R117.reuse ;  /* 0x000000745e557223 */ /* 0x180fe20000010075 */
[----:B------:R-:W-:Y:S01]  /*13d0*/  FFMA.FTZ R87, R89, R116, R117 ;  /* 0x0000007459577223 */ /* 0x000fe20000010075 */
[----:B------:R-:W-:-:S02]  /*13e0*/  FMUL.FTZ R120, R125, R114 ;  /* 0x000000727d787220 */ /* 0x000fc40000410000 */
[----:B------:R-:W-:Y:S01]  /*13f0*/  FADD.FTZ R122, R92, -R85 ;  /* 0x800000555c7a7221 */ /* 0x000fe20000010000 */
        /* <DEDUP_REMOVED lines=8> */
[----:B------:R-:W-:-:S03]  /*1480*/  FMUL.FTZ R87, R123, R114 ;  /* 0x000000727b577220 */ /* 0x000fc60000410000 */
[----:B------:R-:W-:Y:S02]  /*1490*/  F2FP.BF16.F32.PACK_AB R85, R86, R85 ;  /* 0x000000555655723e */ /* 0x000fe400000010ff */
[----:B------:R-:W-:Y:S02]  /*14a0*/  F2FP.BF16.F32.PACK_AB R86, R118, R119 ;  /* 0x000000777656723e */ /* 0x000fe400000010ff */
[----:B------:R-:W-:Y:S01]  /*14b0*/  F2FP.BF16.F32.PACK_AB R87, R120, R87 ;  /* 0x000000577857723e */ /* 0x000fe200000010ff */
[----:B------:R-:W-:Y:S06]  /*14c0*/  BRA `(.L_x_4158) ;  /* 0x0000000000907947 */ /* 0x000fec0003800000 */
.L_x_4157:
        /* <DEDUP_REMOVED lines=36> */
.L_x_4158:
        /* <DEDUP_REMOVED lines=8> */
.L_x_4156:
[----:B------:R-:W-:Y:S05]  /*1790*/  BSYNC.RECONVERGENT B2 ;  /* 0x0000000000027941 */ /* 0x000fea0003800200 */
.L_x_4155:
        /* <DEDUP_REMOVED lines=10> */
[-CC-:B------:R-:W-:Y:S01]  /*1840*/  FFMA.FTZ R78, R4, R116.reuse, R117.reuse ;  /* 0x00000074044e7223 */ /* 0x180fe20000010075 */
[-CC-:B------:R-:W-:Y:S01]  /*1850*/  FFMA.FTZ R84, R6, R116.reuse, R117.reuse ;  /* 0x0000007406547223 */ /* 0x180fe20000010075 */
[-C--:B------:R-:W-:Y:S01]  /*1860*/  FFMA.FTZ R83, R9, R116.reuse, R117 ;  /* 0x0000007409537223 */ /* 0x080fe20000010075 */
[----:B------:R-:W-:Y:S01]  /*1870*/  FADD.FTZ R86, R96, -R81 ;  /* 0x8000005160567221 */ /* 0x000fe20000010000 */
[----:B------:R-:W-:Y:S01]  /*1880*/  FFMA.FTZ R120, R100, R116, R117 ;  /* 0x0000007464787223 */ /* 0x000fe20000010075 */
[C---:B-----5:R-:W-:Y:S01]  /*1890*/  FMUL.FTZ R80, R115.reuse, R80 ;  /* 0x0000005073507220 */ /* 0x060fe20000410000 */
[----:B------:R-:W-:Y:S01]  /*18a0*/  FMUL.FTZ R81, R115, R76 ;  /* 0x0000004c73517220 */ /* 0x000fe20000410000 */
[----:B------:R-:W-:Y:S01]  /*18b0*/  FADD.FTZ R82, R10, -R79 ;  /* 0x8000004f0a527221 */ /* 0x000fe20000010000 */
[----:B------:R-:W-:Y:S01]  /*18c0*/  FADD.FTZ R78, R97, -R78 ;  /* 0x8000004e614e7221 */ /* 0x000fe20000010000 */
[----:B------:R-:W-:Y:S01]  /*18d0*/  FADD.FTZ R116, R99, -R84 ;  /* 0x8000005463747221 */ /* 0x000fe20000010000 */
[----:B0-----:R-:W-:Y:S01]  /*18e0*/  FADD.FTZ R118, R98, -R83 ;  /* 0x8000005362767221 */ /* 0x001fe20000010000 */
[----:B------:R-:W-:Y:S01]  /*18f0*/  FADD.FTZ R120, R101, -R120 ;  /* 0x8000007865787221 */ /* 0x000fe20000010000 */
[-C--:B------:R-:W-:Y:S01]  /*1900*/  FMUL.FTZ R84, R80, R114.reuse ;  /* 0x0000007250547220 */ /* 0x080fe20000410000 */
[----:B------:R-:W-:Y:S01]  /*1910*/  FMUL.FTZ R85, R81, R114 ;  /* 0x0000007251557220 */ /* 0x000fe20000410000 */
[C---:B------:R-:W-:Y:S01]  /*1920*/  FMUL.FTZ R82, R115.reuse, R82 ;  /* 0x0000005273527220 */ /* 0x040fe20000410000 */
        /* <DEDUP_REMOVED lines=16> */
.L_x_4160:
        /* <DEDUP_REMOVED lines=36> */
.L_x_4161:
        /* <DEDUP_REMOVED lines=8> */
.L_x_4154:
        /* <DEDUP_REMOVED lines=26> */
[--C-:B------:R-:W-:Y:S01]  /*1e90*/  FFMA.FTZ R86, R95, R116, R117.reuse ;  /* 0x000000745f567223 */ /* 0x100fe20000010075 */
[----:B------:R-:W-:Y:S01]  /*1ea0*/  F2FP.BF16.F32.PACK_AB R84, R87, R84 ;  /* 0x000000545754723e */ /* 0x000fe200000010ff */
        /* <DEDUP_REMOVED lines=8> */
[----:B------:R-:W-:-:S02]  /*1f30*/  FFMA.FTZ R121, R115, R120, R21 ;  /* 0x0000007873797223 */ /* 0x000fc40000010015 */
[-C--:B------:R-:W-:Y:S01]  /*1f40*/  FMUL.FTZ R86, R87, R114.reuse ;  /* 0x0000007257567220 */ /* 0x080fe20000410000 */
[-C--:B------:R-:W-:Y:S01]  /*1f50*/  FMUL.FTZ R87, R123, R114.reuse ;  /* 0x000000727b577220 */ /* 0x080fe20000410000 */
[-C--:B------:R-:W-:Y:S01]  /*1f60*/  FMUL.FTZ R121, R121, R114.reuse ;  /* 0x0000007279797220 */ /* 0x080fe20000410000 */
[----:B------:R-:W-:-:S04]  /*1f70*/  FMUL.FTZ R120, R125, R114 ;  /* 0x000000727d787220 */ /* 0x000fc80000410000 */
[----:B------:R-:W-:Y:S01]  /*1f80*/  F2FP.BF16.F32.PACK_AB R86, R121, R86 ;  /* 0x000000567956723e */ /* 0x000fe200000010ff */
[C---:B0-----:R-:W-:Y:S01]  /*1f90*/  IMAD.WIDE.U32 R118, R103.reuse, 0x10, R118 ;  /* 0x0000001067767825 */ /* 0x041fe200078e0076 */
[----:B------:R-:W-:Y:S02]  /*1fa0*/  F2FP.BF16.F32.PACK_AB R87, R120, R87 ;  /* 0x000000577857723e */ /* 0x000fe400000010ff */
[----:B------:R-:W-:-:S03]  /*1fb0*/  IADD3 R103, PT, PT, R103, 0x20, RZ ;  /* 0x0000002067677810 */ /* 0x000fc60007ffe0ff */
[----:B------:R1:W-:Y:S04]  /*1fc0*/  STG.E.128 desc[UR6][R118.64], R84 ;  /* 0x0000005476007986 */ /* 0x0003e8000c101d06 */
.L_x_4164:
[----:B------:R-:W-:Y:S05]  /*1fd0*/  BSYNC.RECONVERGENT B2 ;  /* 0x0000000000027941 */ /* 0x000fea0003800200 */
.L_x_4163:
[----:B------:R-:W-:Y:S05]  /*1fe0*/  @!P3 BRA `(.L_x_4159) ;  /* 0x00000008000cb947 */ /* 0x000fea0003800000 */
[-CC-:B------:R-:W-:Y:S01]  /*1ff0*/  FFMA.FTZ R121, R3, R116.reuse, R117.reuse ;  /* 0x0000007403797223 */ /* 0x180fe20000010075 */
[-CC-:B------:R-:W-:Y:S01]  /*2000*/  FFMA.FTZ R120, R2, R116.reuse, R117.reuse ;  /* 0x0000007402787223 */ /* 0x180fe20000010075 */
[-CC-:B-1----:R-:W-:Y:S01]  /*2010*/  FFMA.FTZ R87, R5, R116.reuse, R117.reuse ;  /* 0x0000007405577223 */ /* 0x182fe20000010075 */
[-CC-:B0-----:R-:W-:Y:S01]  /*2020*/  FFMA.FTZ R118, R4, R116.reuse, R117.reuse ;  /* 0x0000007404767223 */ /* 0x181fe20000010075 */
[-CC-:B------:R-:W-:Y:S01]  /*2030*/  FFMA.FTZ R123, R7, R116.reuse, R117.reuse ;  /* 0x00000074077b7223 */ /* 0x180fe20000010075 */
[-CC-:B------:R-:W-:Y:S01]  /*2040*/  FFMA.FTZ R86, R6, R116.reuse, R117.reuse ;  /* 0x0000007406567223 */ /* 0x180fe20000010075 */
[-CC-:B------:R-:W-:Y:S01]  /*2050*/  FFMA.FTZ R119, R9, R116.reuse, R117.reuse ;  /* 0x0000007409777223 */ /* 0x180fe20000010075 */
[----:B------:R-:W-:Y:S01]  /*2060*/  FFMA.FTZ R84, R100, R116, R117 ;  /* 0x0000007464547223 */ /* 0x000fe20000010075 */
[----:B------:R-:W-:Y:S01]  /*2070*/  FADD.FTZ R87, R10, -R87 ;  /* 0x800000570a577221 */ /* 0x000fe20000010000 */
        /* <DEDUP_REMOVED lines=31> */
.L_x_4162:
[----:B------:R-:W-:Y:S04]  /*2270*/  BSSY.RECONVERGENT B2, `(.L_x_4165) ;  /* 0x000002e000027945 */ /* 0x000fe80003800200 */
[----:B------:R-:W-:Y:S05]  /*2280*/  @!P4 BRA `(.L_x_4166) ;  /* 0x0000000000b0c947 */ /* 0x000fea0003800000 */
[-CC-:B------:R-:W-:Y:S01]  /*2290*/  FFMA.FTZ R77, R112, R116.reuse, R117.reuse ;  /* 0x00000074704d7223 */ /* 0x180fe20000010075 */
        /* <DEDUP_REMOVED lines=9> */
[----:B------:R-:W-:Y:S01]  /*2330*/  FADD.FTZ R79, R93, -R82 ;  /* 0x800000525d4f7221 */ /* 0x000fe20000010000 */
[----:B-----5:R-:W-:Y:S01]  /*2340*/  FFMA.FTZ R82, R115, R77, R26 ;  /* 0x0000004d73527223 */ /* 0x020fe2000001001a */
[----:B------:R-:W-:Y:S01]  /*2350*/  FFMA.FTZ R76, R113, R116, R117 ;  /* 0x00000074714c7223 */ /* 0x000fe20000010075 */
[----:B------:R-:W-:Y:S01]  /*2360*/  FFMA.FTZ R77, R115, R118, R21 ;  /* 0x00000076734d7223 */ /* 0x000fe20000010015 */
[-CC-:B------:R-:W-:Y:S01]  /*2370*/  FFMA.FTZ R83, R89, R116.reuse, R117.reuse ;  /* 0x0000007459537223 */ /* 0x180fe20000010075 */
[----:B------:R-:W0:Y:S01]  /*2380*/  LDC.64 R118, c[0x0][0x468] ;  /* 0x00011a00ff767b82 */ /* 0x000e220000000a00 */
[----:B------:R-:W-:Y:S01]  /*2390*/  FFMA.FTZ R80, R90, R116, R117 ;  /* 0x000000745a507223 */ /* 0x000fe20000010075 */
[----:B------:R-:W-:Y:S01]  /*23a0*/  FADD.FTZ R76, R111, -R76 ;  /* 0x8000004c6f4c7221 */ /* 0x000fe20000010000 */
[----:B------:R-:W-:Y:S01]  /*23b0*/  FADD.FTZ R87, R88, -R83 ;  /* 0x8000005358577221 */ /* 0x000fe20000010000 */
[----:B------:R-:W-:Y:S01]  /*23c0*/  FFMA.FTZ R81, R115, R78, R25 ;  /* 0x0000004e73517223 */ /* 0x000fe20000010019 */
[----:B------:R-:W-:Y:S01]  /*23d0*/  FADD.FTZ R120, R91, -R80 ;  /* 0x800000505b787221 */ /* 0x000fe20000010000 */
        /* <DEDUP_REMOVED lines=23> */
.L_x_4166:
[----:B------:R-:W-:Y:S05]  /*2550*/  BSYNC.RECONVERGENT B2 ;  /* 0x0000000000027941 */ /* 0x000fea0003800200 */
.L_x_4165:
        /* <DEDUP_REMOVED lines=9> */
[----:B01----:R-:W0:Y:S01]  /*25f0*/  LDC.64 R118, c[0x0][0x468] ;  /* 0x00011a00ff767b82 */ /* 0x003e220000000a00 */
[----:B------:R-:W-:Y:S01]  /*2600*/  FADD.FTZ R77, R8, -R77 ;  /* 0x8000004d084d7221 */ /* 0x000fe20000010000 */
[----:B------:R-:W-:Y:S01]  /*2610*/  FADD.FTZ R76, R11, -R76 ;  /* 0x8000004c0b4c7221 */ /* 0x000fe20000010000 */
[----:B------:R-:W-:Y:S01]  /*2620*/  FADD.FTZ R85, R96, -R81 ;  /* 0x8000005160557221 */ /* 0x000fe20000010000 */
[----:B------:R-:W-:Y:S01]  /*2630*/  FADD.FTZ R84, R99, -R80 ;  /* 0x8000005063547221 */ /* 0x000fe20000010000 */
[C---:B-----5:R-:W-:Y:S01]  /*2640*/  FFMA.FTZ R80, R115.reuse, R77, R16 ;  /* 0x0000004d73507223 */ /* 0x060fe20000010010 */
[----:B------:R-:W-:Y:S01]  /*2650*/  FFMA.FTZ R81, R115, R76, R17 ;  /* 0x0000004c73517223 */ /* 0x000fe20000010011 */
[----:B------:R-:W-:Y:S01]  /*2660*/  FADD.FTZ R79, R10, -R79 ;  /* 0x8000004f0a4f7221 */ /* 0x000fe20000010000 */
[----:B------:R-:W1:Y:S01]  /*2670*/  LDC.64 R116, c[0x0][0x478] ;  /* 0x00011e00ff747b82 */ /* 0x000e620000000a00 */
        /* <DEDUP_REMOVED lines=21> */
[----:B------:R-:W-:Y:S01]  /*27d0*/  F2FP.BF16.F32.PACK_AB R87, R114, R115 ;  /* 0x000000737257723e */ /* 0x000fe200000010ff */
[----:B-1----:R-:W-:-:S05]  /*27e0*/  IMAD.WIDE.U32 R116, R103, 0x20, R116 ;  /* 0x0000002067747825 */ /* 0x002fca00078e0074 */
[----:B------:R0:W-:Y:S04]  /*27f0*/  STG.E.128 desc[UR6][R116.64], R80 ;  /* 0x0000005074007986 */ /* 0x0001e8000c101d06 */
[----:B------:R0:W-:Y:S04]  /*2800*/  STG.E.128 desc[UR6][R116.64+0x10], R76 ;  /* 0x0000104c74007986 */ /* 0x0001e8000c101d06 */
[----:B------:R0:W-:Y:S02]  /*2810*/  STG.E.128 desc[UR6][R118.64], R84 ;  /* 0x0000005476007986 */ /* 0x0001e4000c101d06 */
.L_x_4159:
[----:B------:R-:W-:Y:S05]  /*2820*/  BSYNC.RECONVERGENT B1 ;  /* 0x0000000000017941 */ /* 0x000fea0003800200 */
.L_x_4153:
[----:B01234-:R-:W0:Y:S02]  /*2830*/  LDC.64 R84, c[0x0][0x380] ;  /* 0x0000e000ff547b82 */ /* 0x01fe240000000a00 */
[----:B0-----:R-:W-:-:S04]  /*2840*/  LEA R105, R84, R105, 0x2 ;  /* 0x0000006954697211 */ /* 0x001fc800078e10ff */
[----:B------:R-:W-:-:S13]  /*2850*/  ISETP.GE.AND P1, PT, R105, R85, PT ;  /* 0x000000556900720c */ /* 0x000fda0003f26270 */
[----:B------:R-:W-:Y:S05]  /*2860*/  @!P1 BRA `(.L_x_4167) ;  /* 0xffffffd800f89947 */ /* 0x000fea000383ffff */
.L_x_4147:
[----:B------:R-:W-:Y:S05]  /*2870*/  BSYNC B0 ;  /* 0x0000000000007941 */ /* 0x000fea0003800000 */
.L_x_4146:
        /* <DEDUP_REMOVED lines=14> */
[----:B0-----:R-:W-:-:S04]  /*2960*/  LEA R5, R5, R4, 0x18 ;  /* 0x0000000405057211 */ /* 0x001fc800078ec0ff */
[-C--:B------:R-:W-:Y:S02]  /*2970*/  IADD3 R2, PT, PT, R2, R5.reuse, RZ ;  /* 0x0000000502027210 */ /* 0x080fe40007ffe0ff */
[----:B------:R-:W-:-:S03]  /*2980*/  LEA R5, R102, R5, 0x2 ;  /* 0x0000000566057211 */ /* 0x000fc600078e10ff */
[----:B------:R-:W-:Y:S04]  /*2990*/  STS.128 [R2], R40 ;  /* 0x0000002802007388 */ /* 0x000fe80000000c00 */
[----:B------:R1:W-:Y:S04]  /*29a0*/  STS.128 [R2+0x10], R36 ;  /* 0x0000102402007388 */ /* 0x0003e80000000c00 */
[----:B------:R-:W-:Y:S04]  /*29b0*/  STS.128 [R2+0x400], R32 ;  /* 0x0004002002007388 */ /* 0x000fe80000000c00 */
[----:B------:R0:W-:Y:S01]  /*29c0*/  STS.128 [R2+0x410], R28 ;  /* 0x0004101c02007388 */ /* 0x0001e20000000c00 */
        /* <DEDUP_REMOVED lines=44> */
[----:B0-----:R-:W-:Y:S02]  /*2c90*/  IADD3.X R2, PT, PT, RZ, RZ, RZ, P3, !PT ;  /* 0x000000ffff027210 */ /* 0x001fe40001ffe4ff */
[----:B------:R-:W-:Y:S02]  /*2ca0*/  ISETP.GE.U32.AND P3, PT, R21, 0x200, PT ;  /* 0x000002001500780c */ /* 0x000fe40003f66070 */
[----:B------:R-:W-:Y:S02]  /*2cb0*/  SHF.L.U64.HI R37, R37, 0x2, R2 ;  /* 0x0000000225257819 */ /* 0x000fe40000010202 */
[----:B------:R-:W-:Y:S02]  /*2cc0*/  @P2 MOV R2, R30 ;  /* 0x0000001e00022202 */ /* 0x000fe40000000f00 */
[----:B------:R-:W-:-:S02]  /*2cd0*/  IADD3.X R39, PT, PT, R37, UR19, RZ, P4, !PT ;  /* 0x0000001325277c10 */ /* 0x000fc4000a7fe4ff */
[----:B------:R-:W-:Y:S01]  /*2ce0*/  IADD3.X R37, PT, PT, R37, UR17, RZ, P5, !PT ;  /* 0x0000001125257c10 */ /* 0x000fe2000affe4ff */
[----:B------:R-:W0:Y:S01]  /*2cf0*/  LDS R20, [R5] ;  /* 0x0000000005147984 */ /* 0x000e220000000800 */
[-C--:B------:R-:W-:Y:S02]  /*2d00*/  @P2 MOV R3, R39.reuse ;  /* 0x0000002700032202 */ /* 0x080fe40000000f00 */
        /* <DEDUP_REMOVED lines=67> */
.L_x_4152:
        /* <DEDUP_REMOVED lines=8> */
.L_x_4169:
[----:B------:R-:W-:Y:S05]  /*31c0*/  BSYNC B1 ;  /* 0x0000000000017941 */ /* 0x000fea0003800000 */
.L_x_4168:
[----:B------:R-:W-:Y:S02]  /*31d0*/  MOV R84, R123 ;  /* 0x0000007b00547202 */ /* 0x000fe40000000f00 */
[----:B------:R-:W-:Y:S02]  /*31e0*/  MOV R125, R118 ;  /* 0x00000076007d7202 */ /* 0x000fe40000000f00 */
[----:B------:R-:W-:Y:S01]  /*31f0*/  MOV R85, 0x1f ;  /* 0x0000001f00557802 */ /* 0x000fe20000000f00 */
[----:B------:R-:W-:Y:S01]  /*3200*/  FADD.FTZ R116, R84, R119 ;  /* 0x0000007754747221 */ /* 0x000fe20000010000 */
[----:B------:R-:W-:Y:S01]  /*3210*/  HFMA2 R84, -RZ, RZ, 0, 5.9604644775390625e-08 ;  /* 0x00000001ff547431 */ /* 0x000fe200000001ff */
[----:B------:R-:W-:-:S07]  /*3220*/  MOV R86, 0xffffffff ;  /* 0xffffffff00567802 */ /* 0x000fce0000000f00 */
[----:B------:R-:W-:Y:S05]  /*3230*/  WARPSYNC.COLLECTIVE R86, `(.L_x_4170) ;  /* 0x0000000056087348 */ /* 0x000fea0003c00000 */
[----:B------:R0:W1:Y:S02]  /*3240*/  SHFL.BFLY P2, R123, R125, R84, R85 ;  /* 0x0c0000547d7b7389 */ /* 0x0000640000040055 */
[----:B01----:R-:W-:Y:S05]  /*3250*/  ENDCOLLECTIVE ;  /* 0x000000000000791b */ /* 0x003fea0003800000 */
.L_x_4170:
[----:B------:R-:W-:Y:S01]  /*3260*/  HFMA2 R84, -RZ, RZ, 0, 1.1920928955078125e-07 ;  /* 0x00000002ff547431 */ /* 0x000fe200000001ff */
[----:B------:R-:W-:Y:S02]  /*3270*/  MOV R125, R116 ;  /* 0x00000074007d7202 */ /* 0x000fe40000000f00 */
[----:B------:R-:W-:-:S07]  /*3280*/  MOV R87, R123 ;  /* 0x0000007b00577202 */ /* 0x000fce0000000f00 */
[----:B------:R-:W-:Y:S05]  /*3290*/  WARPSYNC.COLLECTIVE R86, `(.L_x_4171) ;  /* 0x0000000056087348 */ /* 0x000fea0003c00000 */
[----:B------:R0:W1:Y:S02]  /*32a0*/  SHFL.BFLY P2, R123, R125, R84, R85 ;  /* 0x0c0000547d7b7389 */ /* 0x0000640000040055 */
[----:B01----:R-:W-:Y:S05]  /*32b0*/  ENDCOLLECTIVE ;  /* 0x000000000000791b */ /* 0x003fea0003800000 */
.L_x_4171:
[----:B------:R-:W-:-:S05]  /*32c0*/  FADD.FTZ R87, R87, R118 ;  /* 0x0000007657577221 */ /* 0x000fca0000010000 */
[----:B------:R-:W-:Y:S02]  /*32d0*/  MOV R125, R87 ;  /* 0x00000057007d7202 */ /* 0x000fe40000000f00 */
[----:B------:R-:W-:-:S07]  /*32e0*/  MOV R117, R123 ;  /* 0x0000007b00757202 */ /* 0x000fce0000000f00 */
[----:B------:R-:W-:Y:S05]  /*32f0*/  WARPSYNC.COLLECTIVE R86, `(.L_x_4172) ;  /* 0x0000000056087348 */ /* 0x000fea0003c00000 */
[----:B------:R0:W1:Y:S02]  /*3300*/  SHFL.BFLY P2, R123, R125, R84, R85 ;  /* 0x0c0000547d7b7389 */ /* 0x0000640000040055 */
[----:B01----:R-:W-:Y:S05]  /*3310*/  ENDCOLLECTIVE ;  /* 0x000000000000791b */ /* 0x003fea0003800000 */
.L_x_4172:
[----:B------:R-:W-:Y:S01]  /*3320*/  FADD.FTZ R117, R116, R117 ;  /* 0x0000007574757221 */ /* 0x000fe20000010000 */
[----:B------:R-:W-:-:S04]  /*3330*/  HFMA2 R84, -RZ, RZ, 0, 2.384185791015625e-07 ;  /* 0x00000004ff547431 */ /* 0x000fc800000001ff */
[----:B------:R-:W-:Y:S02]  /*3340*/  MOV R125, R117 ;  /* 0x00000075007d7202 */ /* 0x000fe40000000f00 */
[----:B------:R-:W-:-:S07]  /*3350*/  MOV R120, R123 ;  /* 0x0000007b00787202 */ /* 0x000fce0000000f00 */
[----:B------:R-:W-:Y:S05]  /*3360*/  WARPSYNC.COLLECTIVE R86, `(.L_x_4173) ;  /* 0x0000000056087348 */ /* 0x000fea0003c00000 */
[----:B------:R0:W1:Y:S02]  /*3370*/  SHFL.BFLY P2, R123, R125, R84, R85 ;  /* 0x0c0000547d7b7389 */ /* 0x0000640000040055 */
[----:B01----:R-:W-:Y:S05]  /*3380*/  ENDCOLLECTIVE ;  /* 0x000000000000791b */ /* 0x003fea0003800000 */
.L_x_4173:
[----:B------:R-:W-:-:S05]  /*3390*/  FADD.FTZ R120, R87, R120 ;  /* 0x0000007857787221 */ /* 0x000fca0000010000 */
[----:B------:R-:W-:Y:S02]  /*33a0*/  MOV R125, R120 ;  /* 0x00000078007d7202 */ /* 0x000fe40000000f00 */
[----:B------:R-:W-:-:S07]  /*33b0*/  MOV R122, R123 ;  /* 0x0000007b007a7202 */ /* 0x000fce0000000f00 */
[----:B------:R-:W-:Y:S05]  /*33c0*/  WARPSYNC.COLLECTIVE R86, `(.L_x_4174) ;  /* 0x0000000056087348 */ /* 0x000fea0003c00000 */
[----:B------:R0:W1:Y:S02]  /*33d0*/  SHFL.BFLY P2, R123, R125, R84, R85 ;  /* 0x0c0000547d7b7389 */ /* 0x0000640000040055 */
[----:B01----:R-:W-:Y:S05]  /*33e0*/  ENDCOLLECTIVE ;  /* 0x000000000000791b */ /* 0x003fea0003800000 */
.L_x_4174:
[----:B------:R-:W-:Y:S01]  /*33f0*/  FADD.FTZ R122, R117, R122 ;  /* 0x0000007a757a7221 */ /* 0x000fe20000010000 */
[----:B------:R-:W-:-:S04]  /*3400*/  HFMA2 R84, -RZ, RZ, 0, 4.76837158203125e-07 ;  /* 0x00000008ff547431 */ /* 0x000fc800000001ff */
[----:B------:R-:W-:Y:S02]  /*3410*/  MOV R125, R122 ;  /* 0x0000007a007d7202 */ /* 0x000fe40000000f00 */
[----:B------:R-:W-:-:S07]  /*3420*/  MOV R121, R123 ;  /* 0x0000007b00797202 */ /* 0x000fce0000000f00 */
[----:B------:R-:W-:Y:S05]  /*3430*/  WARPSYNC.COLLECTIVE R86, `(.L_x_4175) ;  /* 0x0000000056087348 */ /* 0x000fea0003c00000 */
[----:B------:R0:W1:Y:S02]  /*3440*/  SHFL.BFLY P2, R123, R125, R84, R85 ;  /* 0x0c0000547d7b7389 */ /* 0x0000640000040055 */
[----:B01----:R-:W-:Y:S05]  /*3450*/  ENDCOLLECTIVE ;  /* 0x000000000000791b */ /* 0x003fea0003800000 */
.L_x_4175:
[----:B------:R-:W-:-:S05]  /*3460*/  FADD.FTZ R121, R120, R121 ;  /* 0x0000007978797221 */ /* 0x000fca0000010000 */
[----:B------:R-:W-:Y:S02]  /*3470*/  MOV R125, R121 ;  /* 0x00000079007d7202 */ /* 0x000fe40000000f00 */
[----:B------:R-:W-:-:S07]  /*3480*/  MOV R119, R123 ;  /* 0x0000007b00777202 */ /* 0x000fce0000000f00 */
[----:B------:R-:W-:Y:S05]  /*3490*/  WARPSYNC.COLLECTIVE R86, `(.L_x_4176) ;  /* 0x0000000056087348 */ /* 0x000fea0003c00000 */
[----:B------:R0:W1:Y:S02]  /*34a0*/  SHFL.BFLY P2, R123, R125, R84, R85 ;  /* 0x0c0000547d7b7389 */ /* 0x0000640000040055 */
[----:B01----:R-:W-:Y:S05]  /*34b0*/  ENDCOLLECTIVE ;  /* 0x000000000000791b */ /* 0x003fea0003800000 */
.L_x_4176:
[----:B------:R-:W-:Y:S01]  /*34c0*/  FADD.FTZ R119, R122, R119 ;  /* 0x000000777a777221 */ /* 0x000fe20000010000 */
[----:B------:R-:W-:-:S04]  /*34d0*/  HFMA2 R84, -RZ, RZ, 0, 9.5367431640625e-07 ;  /* 0x00000010ff547431 */ /* 0x000fc800000001ff */
[----:B------:R-:W-:Y:S02]  /*34e0*/  MOV R125, R119 ;  /* 0x00000077007d7202 */ /* 0x000fe40000000f00 */
[----:B------:R-:W-:-:S07]  /*34f0*/  MOV R118, R123 ;  /* 0x0000007b00767202 */ /* 0x000fce0000000f00 */
[----:B------:R-:W-:Y:S05]  /*3500*/  WARPSYNC.COLLECTIVE R86, `(.L_x_4177) ;  /* 0x0000000056087348 */ /* 0x000fea0003c00000 */
[----:B------:R0:W1:Y:S02]  /*3510*/  SHFL.BFLY P2, R123, R125, R84, R85 ;  /* 0x0c0000547d7b7389 */ /* 0x0000640000040055 */
[----:B01----:R-:W-:Y:S05]  /*3520*/  ENDCOLLECTIVE ;  /* 0x000000000000791b */ /* 0x003fea0003800000 */
.L_x_4177:
[----:B------:R-:W-:-:S05]  /*3530*/  FADD.FTZ R118, R121, R118 ;  /* 0x0000007679767221 */ /* 0x000fca0000010000 */
[----:B------:R-:W-:Y:S02]  /*3540*/  MOV R125, R118 ;  /* 0x00000076007d7202 */ /* 0x000fe40000000f00 */
[----:B------:R-:W-:-:S07]  /*3550*/  MOV R116, R123 ;  /* 0x0000007b00747202 */ /* 0x000fce0000000f00 */
[----:B------:R-:W-:Y:S05]  /*3560*/  WARPSYNC.COLLECTIVE R86, `(.L_x_4178) ;  /* 0x0000000056087348 */ /* 0x000fea0003c00000 */
[----:B------:R0:W1:Y:S02]  /*3570*/  SHFL.BFLY P2, R123, R125, R84, R85 ;  /* 0x0c0000547d7b7389 */ /* 0x0000640000040055 */
[----:B01----:R-:W-:Y:S05]  /*3580*/  ENDCOLLECTIVE ;  /* 0x000000000000791b */ /* 0x003fea0003800000 */
.L_x_4178:
[----:B------:R-:W-:Y:S01]  /*3590*/  MOV R87, R123 ;  /* 0x0000007b00577202 */ /* 0x000fe20000000f00 */
[----:B------:R-:W-:Y:S06]  /*35a0*/  BRA `(.L_x_4179) ;  /* 0xffffffdc00047947 */ /* 0x000fec000383ffff */
.L_x_4180:
        /* <DEDUP_REMOVED lines=13> */
.L_x_11228:


//--------------------- .text._ZN10layer_norm13ln_bwd_kernelINS_13Kernel_traitsIf13__nv_bfloat16fS2_fjLj512ELj1ELj4ELj1ELj16ENS_18Kernel_traits_baseILj512EfS2_fS2_fjLj128EEEEELb0ELb0ELb0ELb1EEEvNS_9BwdParamsE --------------------------
	.section	.text._ZN10layer_norm13ln_bwd_kernelINS_13Kernel_traitsIf13__nv_bfloat16fS2_fjLj512ELj1ELj4ELj1ELj16ENS_18Kernel_traits_baseILj512EfS2_fS2_fjLj128EEEEELb0ELb0ELb0ELb1EEEvNS_9BwdParamsE,"ax",@progbits
	.align	128
        .global         _ZN10layer_norm13ln_bwd_kernelINS_13Kernel_traitsIf13__nv_bfloat16fS2_fjLj512ELj1ELj4ELj1ELj16ENS_18Kernel_traits_baseILj512EfS2_fS2_fjLj128EEEEELb0ELb0ELb0ELb1EEEvNS_9BwdParamsE
        .type           _ZN10layer_norm13ln_bwd_kernelINS_13Kernel_traitsIf13__nv_bfloat16fS2_fjLj512ELj1ELj4ELj1ELj16ENS_18Kernel_traits_baseILj512EfS2_fS2_fjLj128EEEEELb0ELb0ELb0ELb1EEEvNS_9BwdParamsE,@function
        .size           _ZN10layer_norm13ln_bwd_kernelINS_13Kernel_traitsIf13__nv_bfloat16fS2_fjLj512ELj1ELj4ELj1ELj16ENS_18Kernel_traits_baseILj512EfS2_fS2_fjLj128EEEEELb0ELb0ELb0ELb1EEEvNS_9BwdParamsE,(.L_x_11229 - _ZN10layer_norm13ln_bwd_kernelINS_13Kernel_traitsIf13__nv_bfloat16fS2_fjLj512ELj1ELj4ELj1ELj16ENS_18Kernel_traits_baseILj512EfS2_fS2_fjLj128EEEEELb0ELb0ELb0ELb1EEEvNS_9BwdParamsE)
        .other          _ZN10layer_norm13ln_bwd_kernelINS_13Kernel_traitsIf13__nv_bfloat16fS2_fjLj512ELj1ELj4ELj1ELj16ENS_18Kernel_traits_baseILj512EfS2_fS2_fjLj128EEEEELb0ELb0ELb0ELb1EEEvNS_9BwdParamsE,@"STO_CUDA_ENTRY STV_DEFAULT"
_ZN10layer_norm13ln_bwd_kernelINS_13Kernel_traitsIf13__nv_bfloat16fS2_fjLj512ELj1ELj4ELj1ELj16ENS_18Kernel_traits_baseILj512EfS2_fS2_fjLj128EEEEELb0ELb0ELb0ELb1EEEvNS_9BwdParamsE:
.text._ZN10layer_norm13ln_bwd_kernelINS_13Kernel_traitsIf13__nv_bfloat16fS2_fjLj512ELj1ELj4ELj1ELj16ENS_18Kernel_traits_baseILj512EfS2_fS2_fjLj128EEEEELb0ELb0ELb0ELb1EEEvNS_9BwdParamsE:
        /* <DEDUP_REMOVED lines=57> */
[----:B------:R-:W-:-:S03]  /*0390*/  MOV R98, RZ ;  /* 0x000000ff00627202 */ /* 0x000fc60000000f00 */
[----:B------:R0:W5:Y:S02]  /*03a0*/  LDG.E.128 R16, desc[UR6][R8.64+0x410] ;  /* 0x0004100608107981 */ /* 0x000164000c1e1d00 */
[----:B0-2---:R-:W-:-:S07]  /*03b0*/  CS2R R8, SRZ ;  /* 0x0000000000087805 */ /* 0x005fce000001ff00 */
.L_x_4192:
        /* <DEDUP_REMOVED lines=8> */
[----:B------:R-:W3:Y:S01]  /*0440*/  @P0 LDC.64 R56, c[0x0][0x3e0] ;  /* 0x0000f800ff380b82 */ /* 0x000ee20000000a00 */
[----:B0-----:R-:W-:-:S07]  /*0450*/  IMAD.WIDE R120, R99, 0x4, R58 ;  /* 0x0000000463787825 */ /* 0x001fce00078e023a */
[----:B------:R-:W0:Y:S01]  /*0460*/  LDC.64 R104, c[0x0][0x3c8] ;  /* 0x0000f200ff687b82 */ /* 0x000e220000000a00 */
[C---:B------:R-:W-:Y:S01]  /*0470*/  IADD3 R101, PT, PT, R102.reuse, 0x20, RZ ;  /* 0x0000002066657810 */ /* 0x040fe20007ffe0ff */
[----:B------:R-:W4:Y:S01]  /*0480*/  LDG.E R120, desc[UR6][R120.64] ;  /* 0x0000000678787981 */ /* 0x000f22000c1e1900 */
[----:B-1----:R-:W-:-:S04]  /*0490*/  IMAD.WIDE.U32 R108, R102, 0x20, R114 ;  /* 0x00000020666c7825 */ /* 0x002fc800078e0072 */
[----:B--2---:R-:W-:Y:S01]  /*04a0*/  IMAD.WIDE.U32 R60, R102, 0x10, R76 ;  /* 0x00000010663c7825 */ /* 0x004fe200078e004c */
[----:B------:R-:W2:Y:S03]  /*04b0*/  LDG.E.128 R64, desc[UR6][R108.64+0x10] ;  /* 0x000010066c407981 */ /* 0x000ea6000c1e1d00 */
[----:B------:R-:W-:Y:S02]  /*04c0*/  IMAD.WIDE.U32 R114, R101, 0x20, R114 ;  /* 0x0000002065727825 */ /* 0x000fe400078e0072 */
[----:B------:R-:W2:Y:S02]  /*04d0*/  LDG.E.128 R60, desc[UR6][R60.64] ;  /* 0x000000063c3c7981 */ /* 0x000ea4000c1e1d00 */
[----:B---3--:R-:W-:Y:S02]  /*04e0*/  @P0 IMAD.WIDE R116, R99, 0x2, R56 ;  /* 0x0000000263740825 */ /* 0x008fe400078e0238 */
[----:B------:R1:W3:Y:S02]  /*04f0*/  LDG.E.128 R56, desc[UR6][R108.64] ;  /* 0x000000066c387981 */ /* 0x0002e4000c1e1d00 */
[----:B------:R-:W-:-:S02]  /*0500*/  IMAD.WIDE.U32 R76, R101, 0x10, R76 ;  /* 0x00000010654c7825 */ /* 0x000fc400078e004c */
[----:B------:R-:W3:Y:S02]  /*0510*/  @P0 LDG.E.U16 R116, desc[UR6][R116.64] ;  /* 0x0000000674740981 */ /* 0x000ee4000c1e1500 */
[----:B0-----:R-:W-:Y:S02]  /*0520*/  IMAD.WIDE R112, R99, 0x4, R104 ;  /* 0x0000000463707825 */ /* 0x001fe400078e0268 */
[----:B------:R-:W3:Y:S04]  /*0530*/  LDG.E.128 R68, desc[UR6][R114.64] ;  /* 0x0000000672447981 */ /* 0x000ee8000c1e1d00 */
[----:B------:R-:W3:Y:S04]  /*0540*/  LDG.E.128 R72, desc[UR6][R114.64+0x10] ;  /* 0x0000100672487981 */ /* 0x000ee8000c1e1d00 */
[----:B------:R-:W3:Y:S04]  /*0550*/  LDG.E.128 R76, desc[UR6][R76.64] ;  /* 0x000000064c4c7981 */ /* 0x000ee8000c1e1d00 */
[----:B------:R-:W3:Y:S01]  /*0560*/  LDG.E R103, desc[UR6][R112.64] ;  /* 0x0000000670677981 */ /* 0x000ee2000c1e1900 */
        /* <DEDUP_REMOVED lines=9> */
[----:B------:R-:W5:Y:S04]  /*0600*/  @P1 LDG.E.128 R36, desc[UR6][R108.64+0x10] ;  /* 0x000010066c241981 */ /* 0x000f68000c1e1d00 */
[----:B------:R-:W5:Y:S04]  /*0610*/  @P1 LDG.E.128 R40, desc[UR6][R110.64] ;  /* 0x000000066e281981 */ /* 0x000f68000c1e1d00 */
[----:B------:R2:W5:Y:S01]  /*0620*/  @P1 LDG.E.128 R44, desc[UR6][R110.64+0x10] ;  /* 0x000010066e2c1981 */ /* 0x000562000c1e1d00 */
[----:B------:R-:W-:Y:S01]  /*0630*/  UMOV UR4, 0xffffffff ;  /* 0xffffffff00047882 */ /* 0x000fe20000000000 */
[----:B----4-:R-:W-:-:S05]  /*0640*/  FSEL R120, R120, RZ, !P2 ;  /* 0x000000ff78787208 */ /* 0x010fca0005000000 */
[C---:B--2---:R-:W-:Y:S01]  /*0650*/  FADD.FTZ R110, -R120.reuse, R65 ;  /* 0x00000041786e7221 */ /* 0x044fe20000010100 */
[----:B------:R-:W-:Y:S01]  /*0660*/  FADD.FTZ R112, -R120, R67 ;  /* 0x0000004378707221 */ /* 0x000fe20000010100 */
[----:B------:R-:W-:Y:S01]  /*0670*/  SHF.L.U32 R105, R60, 0x10, RZ ;  /* 0x000000103c697819 */ /* 0x000fe200000006ff */
[C-C-:B---3--:R-:W-:Y:S01]  /*0680*/  FADD.FTZ R106, -R120.reuse, R59.reuse ;  /* 0x0000003b786a7221 */ /* 0x148fe20000010100 */
[----:B------:R-:W-:Y:S01]  /*0690*/  FADD.FTZ R104, -R120, R56 ;  /* 0x0000003878687221 */ /* 0x000fe20000010100 */
[----:B------:R-:W-:Y:S01]  /*06a0*/  PRMT R59, R60, 0x7632, R59 ;  /* 0x000076323c3b7816 */ /* 0x000fe2000000003b */
[----:B------:R-:W-:Y:S01]  /*06b0*/  FADD.FTZ R56, -R120, R57 ;  /* 0x0000003978387221 */ /* 0x000fe20000010100 */
[C---:B------:R-:W-:Y:S02]  /*06c0*/  PRMT R60, R61.reuse, 0x7632, R60 ;  /* 0x000076323d3c7816 */ /* 0x040fe4000000003c */
[----:B------:R-:W-:Y:S02]  /*06d0*/  @P0 SHF.L.U32 R100, R116, 0x10, RZ ;  /* 0x0000001074640819 */ /* 0x000fe400000006ff */
[----:B------:R-:W-:Y:S01]  /*06e0*/  SHF.L.U32 R108, R61, 0x10, RZ ;  /* 0x000000103d6c7819 */ /* 0x000fe200000006ff */
[----:B------:R-:W-:Y:S01]  /*06f0*/  FADD.FTZ R116, -R120, R71 ;  /* 0x0000004778747221 */ /* 0x000fe20000010100 */
[----:B------:R-:W-:Y:S01]  /*0700*/  PRMT R61, R62, 0x7632, R61 ;  /* 0x000076323e3d7816 */ /* 0x000fe2000000003d */
[C---:B------:R-:W-:Y:S01]  /*0710*/  FADD.FTZ R118, -R120.reuse, R73 ;  /* 0x0000004978767221 */ /* 0x040fe20000010100 */
[----:B------:R-:W-:Y:S01]  /*0720*/  SHF.L.U32 R113, R59, 0x10, RZ ;  /* 0x000000103b717819 */ /* 0x000fe200000006ff */
[----:B------:R-:W-:Y:S01]  /*0730*/  FADD.FTZ R66, -R120, R66 ;  /* 0x0000004278427221 */ /* 0x000fe20000010100 */
[----:B------:R-:W-:-:S02]  /*0740*/  PRMT R71, R78, 0x7632, R71 ;  /* 0x000076324e477816 */ /* 0x000fc40000000047 */
[----:B------:R-:W-:Y:S02]  /*0750*/  SHF.L.U32 R73, R78, 0x10, RZ ;  /* 0x000000104e497819 */ /* 0x000fe400000006ff */
[C---:B------:R-:W-:Y:S01]  /*0760*/  PRMT R65, R76.reuse, 0x7632, R65 ;  /* 0x000076324c417816 */ /* 0x040fe20000000041 */
[C---:B------:R-:W-:Y:S01]  /*0770*/  FMUL.FTZ R56, R103.reuse, R56 ;  /* 0x0000003867387220 */ /* 0x040fe20000410000 */
[----:B------:R-:W-:Y:S01]  /*0780*/  SHF.L.U32 R67, R76, 0x10, RZ ;  /* 0x000000104c437819 */ /* 0x000fe200000006ff */
[C---:B------:R-:W-:Y:S01]  /*0790*/  FMUL.FTZ R57, R103.reuse, R104 ;  /* 0x0000006867397220 */ /* 0x040fe20000410000 */
[----:B------:R-:W-:Y:S01]  /*07a0*/  SHF.L.U32 R78, R60, 0x10, RZ ;  /* 0x000000103c4e7819 */ /* 0x000fe200000006ff */
[----:B------:R-:W-:Y:S01]  /*07b0*/  FMUL.FTZ R109, R103, R106 ;  /* 0x0000006a676d7220 */ /* 0x000fe20000410000 */
[----:B------:R-:W-:Y:S01]  /*07c0*/  FMUL.FTZ R76, R28, R105 ;  /* 0x000000691c4c7220 */ /* 0x000fe20000410000 */
[----:B------:R-:W-:Y:S01]  /*07d0*/  FADD.FTZ R64, -R120, R64 ;  /* 0x0000004078407221 */ /* 0x000fe20000010100 */
[----:B------:R-:W-:Y:S01]  /*07e0*/  SHF.L.U32 R111, R61, 0x10, RZ ;  /* 0x000000103d6f7819 */ /* 0x000fe200000006ff */
[----:B------:R-:W-:Y:S01]  /*07f0*/  FMUL.FTZ R61, R103, R66 ;  /* 0x00000042673d7220 */ /* 0x000fe20000410000 */
[-C--:B------:R-:W-:Y:S01]  /*0800*/  FFMA.FTZ R95, R56, R113.reuse, R95 ;  /* 0x00000071385f7223 */ /* 0x080fe2000001005f */
[----:B------:R-:W-:Y:S01]  /*0810*/  FADD.FTZ R94, R113, R94 ;  /* 0x0000005e715e7221 */ /* 0x000fe20000010000 */
[----:B------:R-:W-:Y:S01]  /*0820*/  FADD.FTZ R58, -R120, R58 ;  /* 0x0000003a783a7221 */ /* 0x000fe20000010100 */
[----:B------:R-:W-:Y:S01]  /*0830*/  FMUL.FTZ R113, R29, R113 ;  /* 0x000000711d717220 */ /* 0x000fe20000410000 */
[-C--:B------:R-:W-:Y:S01]  /*0840*/  FFMA.FTZ R92, R109, R78.reuse, R92 ;  /* 0x0000004e6d5c7223 */ /* 0x080fe2000001005c */
[----:B------:R-:W-:Y:S01]  /*0850*/  FADD.FTZ R14, R78, R14 ;  /* 0x0000000e4e0e7221 */ /* 0x000fe20000010000 */
[----:B------:R-:W-:Y:S01]  /*0860*/  FMUL.FTZ R66, R31, R78 ;  /* 0x0000004e1f427220 */ /* 0x000fe20000410000 */
[----:B------:R-:W-:Y:S01]  /*0870*/  FFMA.FTZ R119, R57, R76, RZ ;  /* 0x0000004c39777223 */ /* 0x000fe200000100ff */
[----:B------:R-:W-:Y:S01]  /*0880*/  SHF.L.U32 R107, R62, 0x10, RZ ;  /* 0x000000103e6b7819 */ /* 0x000fe200000006ff */
[----:B------:R-:W-:Y:S01]  /*0890*/  FADD.FTZ R96, R105, R96 ;  /* 0x0000006069607221 */ /* 0x000fe20000010000 */
[----:B------:R-:W-:Y:S01]  /*08a0*/  FFMA.FTZ R98, R57, R105, R98 ;  /* 0x0000006939627223 */ /* 0x000fe20000010062 */
[----:B------:R-:W-:Y:S01]  /*08b0*/  FADD.FTZ R78, RZ, R76 ;  /* 0x0000004cff4e7221 */ /* 0x000fe20000010000 */
[----:B------:R-:W-:Y:S01]  /*08c0*/  FMUL.FTZ R105, R103, R64 ;  /* 0x0000004067697220 */ /* 0x000fe20000410000 */
[C---:B------:R-:W-:Y:S01]  /*08d0*/  PRMT R62, R63.reuse, 0x7632, R62 ;  /* 0x000076323f3e7816 */ /* 0x040fe2000000003e */
[----:B------:R-:W-:Y:S01]  /*08e0*/  FADD.FTZ R70, -R120, R70 ;  /* 0x0000004678467221 */ /* 0x000fe20000010100 */
[----:B------:R-:W-:Y:S01]  /*08f0*/  SHF.L.U32 R63, R63, 0x10, RZ ;  /* 0x000000103f3f7819 */ /* 0x000fe200000006ff */
[----:B------:R-:W-:Y:S01]  /*0900*/  FMUL.FTZ R58, R103, R58 ;  /* 0x0000003a673a7220 */ /* 0x000fe20000410000 */
[----:B------:R-:W-:Y:S01]  /*0910*/  FMUL.FTZ R59, R30, R108 ;  /* 0x0000006c1e3b7220 */ /* 0x000fe20000410000 */
[----:B------:R-:W-:Y:S01]  /*0920*/  FFMA.FTZ R119, R56, R113, R119 ;  /* 0x0000007138777223 */ /* 0x000fe20000010077 */
[----:B------:R-:W-:Y:S01]  /*0930*/  FADD.FTZ R78, R113, R78 ;  /* 0x0000004e714e7221 */ /* 0x000fe20000010000 */
[----:B------:R-:W-:Y:S01]  /*0940*/  FADD.FTZ R68, -R120, R68 ;  /* 0x0000004478447221 */ /* 0x000fe20000010100 */
[----:B------:R-:W-:Y:S01]  /*0950*/  FADD.FTZ R13, R107, R13 ;  /* 0x0000000d6b0d7221 */ /* 0x000fe20000010000 */
[-C--:B------:R-:W-:Y:S01]  /*0960*/  FFMA.FTZ R90, R105, R107.reuse, R90 ;  /* 0x0000006b695a7223 */ /* 0x080fe2000001005a */
[----:B------:R-:W-:Y:S01]  /*0970*/  FMUL.FTZ R60, R24, R107 ;  /* 0x0000006b183c7220 */ /* 0x000fe20000410000 */
[----:B------:R-:W-:Y:S01]  /*0980*/  FMUL.FTZ R107, R103, R70 ;  /* 0x00000046676b7220 */ /* 0x000fe20000410000 */
[----:B------:R-:W-:Y:S01]  /*0990*/  SHF.L.U32 R64, R62, 0x10, RZ ;  /* 0x000000103e407819 */ /* 0x000fe200000006ff */
[----:B------:R-:W-:Y:S01]  /*09a0*/  FFMA.FTZ R70, R58, R59, R119 ;  /* 0x0000003b3a467223 */ /* 0x000fe20000010077 */
[----:B------:R-:W-:Y:S01]  /*09b0*/  FADD.FTZ R11, R63, R11 ;  /* 0x0000000b3f0b7221 */ /* 0x000fe20000010000 */
[-C--:B------:R-:W-:Y:S01]  /*09c0*/  FFMA.FTZ R88, R61, R63.reuse, R88 ;  /* 0x0000003f3d587223 */ /* 0x080fe20000010058 */
[----:B------:R-:W-:Y:S01]  /*09d0*/  FMUL.FTZ R62, R26, R63 ;  /* 0x0000003f1a3e7220 */ /* 0x000fe20000410000 */
[----:B------:R-:W-:Y:S01]  /*09e0*/  FADD.FTZ R119, R59, R78 ;  /* 0x0000004e3b777221 */ /* 0x000fe20000010000 */
[--C-:B------:R-:W-:Y:S01]  /*09f0*/  FADD.FTZ R114, -R120, R69.reuse ;  /* 0x0000004578727221 */ /* 0x100fe20000010100 */
[----:B------:R-:W-:Y:S01]  /*0a00*/  FMUL.FTZ R63, R103, R68 ;  /* 0x00000044673f7220 */ /* 0x000fe20000410000 */
[----:B------:R-:W-:Y:S01]  /*0a10*/  PRMT R69, R77, 0x7632, R69 ;  /* 0x000076324d457816 */ /* 0x000fe20000000045 */
[----:B------:R-:W-:Y:S01]  /*0a20*/  FMUL.FTZ R110, R103, R110 ;  /* 0x0000006e676e7220 */ /* 0x000fe20000410000 */
[----:B------:R-:W-:Y:S01]  /*0a30*/  FFMA.FTZ R70, R109, R66, R70 ;  /* 0x000000426d467223 */ /* 0x000fe20000010046 */
[----:B------:R-:W-:Y:S01]  /*0a40*/  FADD.FTZ R119, R66, R119 ;  /* 0x0000007742777221 */ /* 0x000fe20000010000 */
[----:B------:R-:W-:Y:S01]  /*0a50*/  FADD.FTZ R9, R67, R9 ;  /* 0x0000000943097221 */ /* 0x000fe20000010000 */
[-C--:B------:R-:W-:Y:S01]  /*0a60*/  FFMA.FTZ R86, R63, R67.reuse, R86 ;  /* 0x000000433f567223 */ /* 0x080fe20000010056 */
[----:B------:R-:W-:Y:S01]  /*0a70*/  FMUL.FTZ R68, R20, R67 ;  /* 0x0000004314447220 */ /* 0x000fe20000410000 */
[----:B------:R-:W-:Y:S01]  /*0a80*/  FADD.FTZ R74, -R120, R74 ;  /* 0x0000004a784a7221 */ /* 0x000fe20000010100 */
[----:B------:R-:W-:Y:S01]  /*0a90*/  FADD.FTZ R12, R111, R12 ;  /* 0x0000000c6f0c7221 */ /* 0x000fe20000010000 */
[-C--:B------:R-:W-:Y:S01]  /*0aa0*/  FFMA.FTZ R89, R110, R111.reuse, R89 ;  /* 0x0000006f6e597223 */ /* 0x080fe20000010059 */
[----:B------:R-:W-:Y:S01]  /*0ab0*/  SHF.L.U32 R67, R69, 0x10, RZ ;  /* 0x0000001045437819 */ /* 0x000fe200000006ff */
[----:B------:R-:W-:Y:S01]  /*0ac0*/  FMUL.FTZ R111, R25, R111 ;  /* 0x0000006f196f7220 */ /* 0x000fe20000410000 */
[----:B------:R-:W-:Y:S01]  /*0ad0*/  FFMA.FTZ R69, R105, R60, R70 ;  /* 0x0000003c69457223 */ /* 0x000fe20000010046 */
[----:B------:R-:W-:Y:S01]  /*0ae0*/  FADD.FTZ R78, R60, R119 ;  /* 0x000000773c4e7221 */ /* 0x000fe20000010000 */
[C---:B------:R-:W-:Y:S01]  /*0af0*/  FMUL.FTZ R112, R103.reuse, R112 ;  /* 0x0000007067707220 */ /* 0x040fe20000410000 */
[----:B------:R-:W-:Y:S01]  /*0b00*/  FMUL.FTZ R117, R103, R74 ;  /* 0x0000004a67757220 */ /* 0x000fe20000410000 */
[----:B------:R-:W-:Y:S01]  /*0b10*/  SHF.L.U32 R74, R71, 0x10, RZ ;  /* 0x00000010474a7819 */ /* 0x000fe200000006ff */
[----:B------:R-:W-:Y:S01]  /*0b20*/  FFMA.FTZ R70, R110, R111, R69 ;  /* 0x0000006f6e467223 */ /* 0x000fe20000010045 */
[----:B------:R-:W-:Y:S01]  /*0b30*/  FADD.FTZ R71, R111, R78 ;  /* 0x0000004e6f477221 */ /* 0x000fe20000010000 */
[----:B------:R-:W-:Y:S01]  /*0b40*/  FADD.FTZ R10, R64, R10 ;  /* 0x0000000a400a7221 */ /* 0x000fe20000010000 */
[-C--:B------:R-:W-:Y:S01]  /*0b50*/  FFMA.FTZ R87, R112, R64.reuse, R87 ;  /* 0x0000004070577223 */ /* 0x080fe20000010057 */
[----:B------:R-:W-:Y:S01]  /*0b60*/  FMUL.FTZ R64, R27, R64 ;  /* 0x000000401b407220 */ /* 0x000fe20000410000 */
[----:B------:R-:W-:Y:S01]  /*0b70*/  FFMA.FTZ R69, R61, R62, R70 ;  /* 0x0000003e3d457223 */ /* 0x000fe20000010046 */
[----:B------:R-:W-:Y:S01]  /*0b80*/  FADD.FTZ R71, R62, R71 ;  /* 0x000000473e477221 */ /* 0x000fe20000010000 */
[----:B------:R-:W-:Y:S01]  /*0b90*/  SHF.L.U32 R65, R65, 0x10, RZ ;  /* 0x0000001041417819 */ /* 0x000fe200000006ff */
[----:B------:R-:W-:Y:S01]  /*0ba0*/  FMUL.FTZ R114, R103, R114 ;  /* 0x0000007267727220 */ /* 0x000fe20000410000 */
[----:B------:R-:W-:Y:S01]  /*0bb0*/  FFMA.FTZ R78, R112, R64, R69 ;  /* 0x00000040704e7223 */ /* 0x000fe20000010045 */
[----:B------:R-:W-:Y:S01]  /*0bc0*/  FADD.FTZ R71, R64, R71 ;  /* 0x0000004740477221 */ /* 0x000fe20000010000 */
[----:B------:R-:W-:Y:S01]  /*0bd0*/  FADD.FTZ R72, -R120, R72 ;  /* 0x0000004878487221 */ /* 0x000fe20000010100 */
[----:B------:R-:W-:Y:S01]  /*0be0*/  SHF.L.U32 R77, R77, 0x10, RZ ;  /* 0x000000104d4d7819 */ /* 0x000fe200000006ff */
[-C--:B------:R-:W-:Y:S01]  /*0bf0*/  FFMA.FTZ R85, R114, R65.reuse, R85 ;  /* 0x0000004172557223 */ /* 0x080fe20000010055 */
[----:B------:R-:W-:Y:S01]  /*0c00*/  FADD.FTZ R8, R65, R8 ;  /* 0x0000000841087221 */ /* 0x000fe20000010000 */
[----:B------:R-:W-:Y:S01]  /*0c10*/  FMUL.FTZ R69, R21, R65 ;  /* 0x0000004115457220 */ /* 0x000fe20000410000 */
[----:B------:R-:W-:Y:S01]  /*0c20*/  FFMA.FTZ R65, R63, R68, R78 ;  /* 0x000000443f417223 */ /* 0x000fe2000001004e */
[----:B------:R-:W-:Y:S01]  /*0c30*/  FADD.FTZ R78, R68, R71 ;  /* 0x00000047444e7221 */ /* 0x000fe20000010000 */
[C---:B------:R-:W-:Y:S01]  /*0c40*/  FMUL.FTZ R116, R103.reuse, R116 ;  /* 0x0000007467747220 */ /* 0x040fe20000410000 */
        /* <DEDUP_REMOVED lines=9> */
[----:B------:R-:W-:-:S02]  /*0ce0*/  FMUL.FTZ R70, R16, R73 ;  /* 0x0000004910467220 */ /* 0x000fc40000410000 */
[----:B------:R-:W-:Y:S01]  /*0cf0*/  FFMA.FTZ R104, R116, R71, R67 ;  /* 0x0000004774687223 */ /* 0x000fe20000010043 */
[----:B------:R-:W-:Y:S01]  /*0d00*/  FADD.FTZ R67, R78, R71 ;  /* 0x000000474e437221 */ /* 0x000fe20000010000 */
[--C-:B------:R-:W-:Y:S01]  /*0d10*/  FADD.FTZ R120, -R120, R75.reuse ;  /* 0x0000004b78787221 */ /* 0x100fe20000010100 */
[----:B------:R-:W-:Y:S01]  /*0d20*/  PRMT R75, R79, 0x7632, R75 ;  /* 0x000076324f4b7816 */ /* 0x000fe2000000004b */
[----:B------:R-:W-:Y:S01]  /*0d30*/  FADD.FTZ R5, R73, R5 ;  /* 0x0000000549057221 */ /* 0x000fe20000010000 */
[----:B------:R-:W-:Y:S01]  /*0d40*/  FFMA.FTZ R82, R115, R73, R82 ;  /* 0x0000004973527223 */ /* 0x000fe20000010052 */
[----:B------:R-:W-:Y:S01]  /*0d50*/  SHF.L.U32 R79, R79, 0x10, RZ ;  /* 0x000000104f4f7819 */ /* 0x000fe200000006ff */
[----:B------:R-:W-:Y:S01]  /*0d60*/  FMUL.FTZ R118, R103, R118 ;  /* 0x0000007667767220 */ /* 0x000fe20000410000 */
[----:B------:R-:W-:Y:S01]  /*0d70*/  FMUL.FTZ R65, R17, R74 ;  /* 0x0000004a11417220 */ /* 0x000fe20000410000 */
[----:B------:R-:W-:Y:S01]  /*0d80*/  FFMA.FTZ R73, R115, R70, R104 ;  /* 0x0000004673497223 */ /* 0x000fe20000010068 */
[----:B------:R-:W-:Y:S01]  /*0d90*/  FADD.FTZ R78, R67, R70 ;  /* 0x00000046434e7221 */ /* 0x000fe20000010000 */
[----:B------:R-:W-:Y:S01]  /*0da0*/  SHF.L.U32 R75, R75, 0x10, RZ ;  /* 0x000000104b4b7819 */ /* 0x000fe200000006ff */
[----:B------:R-:W-:Y:S01]  /*0db0*/  FFMA.FTZ R81, R118, R74, R81 ;  /* 0x0000004a76517223 */ /* 0x000fe20000010051 */
[----:B------:R-:W-:Y:S01]  /*0dc0*/  FADD.FTZ R4, R74, R4 ;  /* 0x000000044a047221 */ /* 0x000fe20000010000 */
[----:B------:R-:W-:Y:S01]  /*0dd0*/  FFMA.FTZ R104, R118, R65, R73 ;  /* 0x0000004176687223 */ /* 0x000fe20000010049 */
[----:B------:R-:W-:Y:S01]  /*0de0*/  FMUL.FTZ R74, R18, R79 ;  /* 0x0000004f124a7220 */ /* 0x000fe20000410000 */
[----:B------:R-:W-:Y:S01]  /*0df0*/  FADD.FTZ R73, R78, R65 ;  /* 0x000000414e497221 */ /* 0x000fe20000010000 */
[----:B------:R-:W-:Y:S01]  /*0e00*/  FMUL.FTZ R120, R103, R120 ;  /* 0x0000007867787220 */ /* 0x000fe20000410000 */
[----:B------:R-:W-:Y:S01]  /*0e10*/  FMUL.FTZ R67, R19, R75 ;  /* 0x0000004b13437220 */ /* 0x000fe20000410000 */
[----:B------:R-:W-:Y:S01]  /*0e20*/  FFMA.FTZ R104, R117, R74, R104 ;  /* 0x0000004a75687223 */ /* 0x000fe20000010068 */
[----:B------:R-:W-:Y:S01]  /*0e30*/  FADD.FTZ R78, R73, R74 ;  /* 0x0000004a494e7221 */ /* 0x000fe20000010000 */
[----:B------:R-:W-:Y:S01]  /*0e40*/  FADD.FTZ R91, R108, R91 ;  /* 0x0000005b6c5b7221 */ /* 0x000fe20000010000 */
[----:B------:R-:W-:Y:S01]  /*0e50*/  FFMA.FTZ R93, R58, R108, R93 ;  /* 0x0000006c3a5d7223 */ /* 0x000fe2000001005d */
[----:B------:R-:W-:Y:S01]  /*0e60*/  FADD.FTZ R7, R77, R7 ;  /* 0x000000074d077221 */ /* 0x000fe20000010000 */
[----:B------:R-:W-:Y:S01]  /*0e70*/  FFMA.FTZ R84, R107, R77, R84 ;  /* 0x0000004d6b547223 */ /* 0x000fe20000010054 */
[----:B------:R-:W-:Y:S01]  /*0e80*/  FADD.FTZ R3, R79, R3 ;  /* 0x000000034f037221 */ /* 0x000fe20000010000 */
[----:B------:R-:W-:Y:S01]  /*0e90*/  FFMA.FTZ R80, R117, R79, R80 ;  /* 0x0000004f75507223 */ /* 0x000fe20000010050 */
[C---:B------:R-:W-:Y:S01]  /*0ea0*/  FFMA.FTZ R15, R120.reuse, R75, R15 ;  /* 0x0000004b780f7223 */ /* 0x040fe2000001000f */
[----:B------:R-:W-:Y:S01]  /*0eb0*/  FADD.FTZ R2, R75, R2 ;  /* 0x000000024b027221 */ /* 0x000fe20000010000 */
        /* <DEDUP_REMOVED lines=21> */
.L_x_4204:
[----:B-1----:R-:W-:Y:S01]  /*1010*/  FADD.FTZ R78, R73, R78 ;  /* 0x0000004e494e7221 */ /* 0x002fe20000010000 */
[----:B0-2---:R-:W-:-:S03]  /*1020*/  FADD.FTZ R73, R75, R104 ;  /* 0x000000684b497221 */ /* 0x005fc60000010000 */
[----:B------:R-:W-:Y:S01]  /*1030*/  FMUL.FTZ R78, R78, UR13 ;  /* 0x0000000d4e4e7c20 */ /* 0x000fe20008410000 */
        /* <DEDUP_REMOVED lines=84> */
.L_x_4186:
[----:B------:R-:W0:Y:S01]  /*1580*/  LDC.64 R52, c[0x0][0x478] ;  /* 0x00011e00ff347b82 */ /* 0x000e220000000a00 */
[-CC-:B------:R-:W-:Y:S01]  /*1590*/  FFMA.FTZ R56, R56, R73.reuse, R104.reuse ;  /* 0x0000004938387223 */ /* 0x180fe20000010068 */
[-CC-:B------:R-:W-:Y:S01]  /*15a0*/  FFMA.FTZ R58, R58, R73.reuse, R104.reuse ;  /* 0x000000493a3a7223 */ /* 0x180fe20000010068 */
[-CC-:B------:R-:W-:Y:S01]  /*15b0*/  FFMA.FTZ R57, R57, R73.reuse, R104.reuse ;  /* 0x0000004939397223 */ /* 0x180fe20000010068 */
[-CC-:B------:R-:W-:Y:S01]  /*15c0*/  FFMA.FTZ R109, R109, R73.reuse, R104.reuse ;  /* 0x000000496d6d7223 */ /* 0x180fe20000010068 */
[-CC-:B------:R-:W-:Y:S01]  /*15d0*/  FFMA.FTZ R110, R110, R73.reuse, R104.reuse ;  /* 0x000000496e6e7223 */ /* 0x180fe20000010068 */
[-CC-:B------:R-:W-:Y:S01]  /*15e0*/  FFMA.FTZ R49, R112, R73.reuse, R104.reuse ;  /* 0x0000004970317223 */ /* 0x180fe20000010068 */
[-C--:B------:R-:W-:Y:S01]  /*15f0*/  FFMA.FTZ R61, R61, R73.reuse, R104 ;  /* 0x000000493d3d7223 */ /* 0x080fe20000010068 */
[----:B------:R-:W1:Y:S01]  /*1600*/  LDC.64 R54, c[0x0][0x468] ;  /* 0x00011a00ff367b82 */ /* 0x000e620000000a00 */
[----:B------:R-:W-:Y:S01]  /*1610*/  FADD.FTZ R50, R113, -R56 ;  /* 0x8000003871327221 */ /* 0x000fe20000010000 */
        /* <DEDUP_REMOVED lines=10> */
[----:B------:R-:W-:Y:S01]  /*16c0*/  FADD.FTZ R56, R60, -R105 ;  /* 0x800000693c387221 */ /* 0x000fe20000010000 */
[----:B------:R-:W-:Y:S01]  /*16d0*/  FADD.FTZ R63, R68, -R63 ;  /* 0x8000003f443f7221 */ /* 0x000fe20000010000 */
[----:B------:R-:W-:Y:S01]  /*16e0*/  FADD.FTZ R114, R69, -R114 ;  /* 0x8000007245727221 */ /* 0x000fe20000010000 */
[----:B------:R-:W-:Y:S01]  /*16f0*/  FFMA.FTZ R50, R103, R51, R34 ;  /* 0x0000003367327223 */ /* 0x000fe20000010022 */
[----:B0-----:R-:W-:-:S04]  /*1700*/  IMAD.WIDE.U32 R68, R102, 0x20, R52 ;  /* 0x0000002066447825 */ /* 0x001fc800078e0034 */
[C---:B------:R-:W-:Y:S01]  /*1710*/  FFMA.FTZ R48, R103.reuse, R48, R32 ;  /* 0x0000003067307223 */ /* 0x040fe20000010020 */
[----:B------:R-:W-:Y:S01]  /*1720*/  FFMA.FTZ R51, R103, R66, R35 ;  /* 0x0000004267337223 */ /* 0x000fe20000010023 */
[-CC-:B------:R-:W-:Y:S01]  /*1730*/  FFMA.FTZ R107, R107, R73.reuse, R104.reuse ;  /* 0x000000496b6b7223 */ /* 0x180fe20000010068 */
[-CC-:B------:R-:W-:Y:S01]  /*1740*/  FFMA.FTZ R116, R116, R73.reuse, R104.reuse ;  /* 0x0000004974747223 */ /* 0x180fe20000010068 */
[-CC-:B------:R-:W-:Y:S01]  /*1750*/  FFMA.FTZ R115, R115, R73.reuse, R104.reuse ;  /* 0x0000004973737223 */ /* 0x180fe20000010068 */
[-CC-:B------:R-:W-:Y:S01]  /*1760*/  FFMA.FTZ R118, R118, R73.reuse, R104.reuse ;  /* 0x0000004976767223 */ /* 0x180fe20000010068 */
[-CC-:B------:R-:W-:Y:S01]  /*1770*/  FFMA.FTZ R117, R117, R73.reuse, R104.reuse ;  /* 0x0000004975757223 */ /* 0x180fe20000010068 */
[C---:B------:R-:W-:Y:S01]  /*1780*/  FFMA.FTZ R57, R103.reuse, R58, R37 ;  /* 0x0000003a67397223 */ /* 0x040fe20000010025 */
[----:B------:R-:W-:Y:S01]  /*1790*/  FFMA.FTZ R104, R120, R73, R104 ;  /* 0x0000004978687223 */ /* 0x000fe20000010068 */
[C---:B------:R-:W-:Y:S01]  /*17a0*/  FFMA.FTZ R58, R103.reuse, R59, R38 ;  /* 0x0000003b673a7223 */ /* 0x040fe20000010026 */
[C---:B------:R-:W-:Y:S01]  /*17b0*/  FFMA.FTZ R56, R103.reuse, R56, R36 ;  /* 0x0000003867387223 */ /* 0x040fe20000010024 */
[----:B------:R-:W-:Y:S01]  /*17c0*/  FFMA.FTZ R59, R103, R64, R39 ;  /* 0x00000040673b7223 */ /* 0x000fe20000010027 */
[----:B------:R-:W-:Y:S01]  /*17d0*/  FADD.FTZ R107, R72, -R107 ;  /* 0x8000006b486b7221 */ /* 0x000fe20000010000 */
        /* <DEDUP_REMOVED lines=47> */
.L_x_4185:
[----:B------:R-:W-:-:S04]  /*1ad0*/  ISETP.NE.U32.AND P1, PT, RZ, UR14, PT ;  /* 0x0000000eff007c0c */ /* 0x000fc8000bf25070 */
[----:B------:R-:W-:-:S13]  /*1ae0*/  ISETP.NE.AND.EX P1, PT, RZ, UR15, PT, P1 ;  /* 0x0000000fff007c0c */ /* 0x000fda000bf25310 */
[----:B------:R-:W-:Y:S05]  /*1af0*/  @P1 BRA `(.L_x_4188) ;  /* 0x0000000000941947 */ /* 0x000fea0003800000 */
[-CC-:B------:R-:W-:Y:S01]  /*1b00*/  FFMA.FTZ R57, R57, R73.reuse, R104.reuse ;  /* 0x0000004939397223 */ /* 0x180fe20000010068 */
[-CC-:B------:R-:W-:Y:S01]  /*1b10*/  FFMA.FTZ R58, R58, R73.reuse, R104.reuse ;  /* 0x000000493a3a7223 */ /* 0x180fe20000010068 */
[-CC-:B------:R-:W-:Y:S01]  /*1b20*/  FFMA.FTZ R56, R56, R73.reuse, R104.reuse ;  /* 0x0000004938387223 */ /* 0x180fe20000010068 */
[-CC-:B------:R-:W-:Y:S01]  /*1b30*/  FFMA.FTZ R109, R109, R73.reuse, R104.reuse ;  /* 0x000000496d6d7223 */ /* 0x180fe20000010068 */
        /* <DEDUP_REMOVED lines=33> */
.L_x_4188:
        /* <DEDUP_REMOVED lines=36> */
.L_x_4189:
        /* <DEDUP_REMOVED lines=45> */
.L_x_4190:
        /* <DEDUP_REMOVED lines=36> */
.L_x_4191:
[----:B------:R-:W0:Y:S01]  /*24a0*/  @P1 LDC.64 R62, c[0x0][0x478] ;  /* 0x00011e00ff3e1b82 */ /* 0x000e220000000a00 */
[----:B------:R-:W-:-:S04]  /*24b0*/  IMAD.WIDE.U32 R60, R101, 0x10, R60 ;  /* 0x00000010653c7825 */ /* 0x000fc800078e003c */
[----:B0-----:R-:W-:-:S05]  /*24c0*/  @P1 IMAD.WIDE.U32 R62, R101, 0x20, R62 ;  /* 0x00000020653e1825 */ /* 0x001fca00078e003e */
[----:B------:R0:W-:Y:S04]  /*24d0*/  @P1 STG.E.128 desc[UR6][R62.64], R48 ;  /* 0x000000303e001986 */ /* 0x0001e8000c101d06 */
[----:B------:R0:W-:Y:S04]  /*24e0*/  @P1 STG.E.128 desc[UR6][R62.64+0x10], R52 ;  /* 0x000010343e001986 */ /* 0x0001e8000c101d06 */
[----:B------:R0:W-:Y:S02]  /*24f0*/  STG.E.128 desc[UR6][R60.64], R56 ;  /* 0x000000383c007986 */ /* 0x0001e4000c101d06 */
.L_x_4187:
[----:B012---:R-:W0:Y:S02]  /*2500*/  LDC.64 R56, c[0x0][0x380] ;  /* 0x0000e000ff387b82 */ /* 0x007e240000000a00 */
[----:B0-----:R-:W-:-:S04]  /*2510*/  LEA R99, R56, R99, 0x2 ;  /* 0x0000006338637211 */ /* 0x001fc800078e10ff */
[----:B------:R-:W-:-:S13]  /*2520*/  ISETP.GE.AND P1, PT, R99, R57, PT ;  /* 0x000000396300720c */ /* 0x000fda0003f26270 */
[----:B------:R-:W-:Y:S05]  /*2530*/  @!P1 BRA `(.L_x_4192) ;  /* 0xffffffdc00a09947 */ /* 0x000fea000383ffff */
[----:B------:R-:W-:Y:S05]  /*2540*/  BSYNC B1 ;  /* 0x0000000000017941 */ /* 0x000fea0003800000 */
.L_x_4183:
[----:B------:R-:W-:Y:S02]  /*2550*/  MOV R23, R14 ;  /* 0x0000000e00177202 */ /* 0x000fe40000000f00 */
[----:B------:R-:W-:Y:S02]  /*2560*/  MOV R28, R13 ;  /* 0x0000000d001c7202 */ /* 0x000fe40000000f00 */
[----:B------:R-:W-:Y:S02]  /*2570*/  MOV R29, R12 ;  /* 0x0000000c001d7202 */ /* 0x000fe40000000f00 */
[----:B------:R-:W-:Y:S02]  /*2580*/  MOV R30, R11 ;  /* 0x0000000b001e7202 */ /* 0x000fe40000000f00 */
[----:B------:R-:W-:Y:S02]  /*2590*/  MOV R31, R10 ;  /* 0x0000000a001f7202 */ /* 0x000fe40000000f00 */
[----:B-----5:R-:W-:-:S02]  /*25a0*/  MOV R36, R9 ;  /* 0x0000000900247202 */ /* 0x020fc40000000f00 */
        /* <DEDUP_REMOVED lines=24> */
[----:B------:R-:W-:-:S07]  /*2730*/  MOV R11, R2 ;  /* 0x00000002000b7202 */ /* 0x000fce0000000f00 */
.L_x_4182:
[----:B------:R-:W-:Y:S05]  /*2740*/  BSYNC B0 ;  /* 0x0000000000007941 */ /* 0x000fea0003800000 */
.L_x_4181:
        /* <DEDUP_REMOVED lines=47> */
[----:B------:R0:W-:Y:S01]  /*2a40*/  STS.128 [R2+0x10], R24 ;  /* 0x0000101802007388 */ /* 0x0001e20000000c00 */
[----:B---3--:R-:W-:-:S03]  /*2a50*/  FADD.FTZ R9, R5, R22 ;  /* 0x0000001605097221 */ /* 0x008fc60000010000 */
[----:B------:R-:W-:Y:S01]  /*2a60*/  STS.128 [R2+0x400], R32 ;  /* 0x0004002002007388 */ /* 0x000fe20000000c00 */
[----:B----4-:R-:W-:-:S03]  /*2a70*/  FADD.FTZ R29, R6, R29 ;  /* 0x0000001d061d7221 */ /* 0x010fc60000010000 */
[----:B------:R-:W-:Y:S01]  /*2a80*/  STS.128 [R2+0x410], R12 ;  /* 0x0004100c02007388 */ /* 0x000fe20000000c00 */
[----:B-----5:R-:W-:Y:S01]  /*2a90*/  FADD.FTZ R7, R7, R28 ;  /* 0x0000001c07077221 */ /* 0x020fe20000010000 */
[----:B------:R-:W-:Y:S08]  /*2aa0*/  BAR.SYNC.DEFER_BLOCKING 0x0 ;  /* 0x0000000000007b1d */ /* 0x000ff00000010000 */
[----:B0-----:R-:W0:Y:S01]  /*2ab0*/  LDC R26, c[0x0][0x388] ;  /* 0x0000e200ff1a7b82 */ /* 0x001e220000000800 */
        /* <DEDUP_REMOVED lines=50> */
.L_x_4184:
        /* <DEDUP_REMOVED lines=8> */
.L_x_4194:
[----:B------:R-:W-:Y:S05]  /*2e60*/  BSYNC B2 ;  /* 0x0000000000027941 */ /* 0x000fea0003800000 */
.L_x_4193:
        /* <DEDUP_REMOVED lines=9> */
.L_x_4195:
[----:B------:R-:W-:Y:S01]  /*2f00*/  HFMA2 R77, -RZ, RZ, 0, 1.1920928955078125e-07 ;  /* 0x00000002ff4d7431 */ /* 0x000fe200000001ff */
[----:B------:R-:W-:Y:S02]  /*2f10*/  MOV R75, R125 ;  /* 0x0000007d004b7202 */ /* 0x000fe40000000f00 */
[----:B------:R-:W-:-:S03]  /*2f20*/  MOV R125, R108 ;  /* 0x0000006c007d7202 */ /* 0x000fc60000000f00 */
[----:B------:R-:W-:-:S07]  /*2f30*/  FADD.FTZ R119, R104, R75 ;  /* 0x0000004b68777221 */ /* 0x000fce0000010000 */
[----:B------:R-:W-:Y:S05]  /*2f40*/  WARPSYNC.COLLECTIVE R79, `(.L_x_4196) ;  /* 0x000000004f087348 */ /* 0x000fea0003c00000 */
[----:B------:R0:W1:Y:S02]  /*2f50*/  SHFL.BFLY P3, R125, R125, R77, R106 ;  /* 0x0c00004d7d7d7389 */ /* 0x000064000006006a */
[----:B01----:R-:W-:Y:S05]  /*2f60*/  ENDCOLLECTIVE ;  /* 0x000000000000791b */ /* 0x003fea0003800000 */
.L_x_4196:
[----:B------:R-:W-:Y:S02]  /*2f70*/  MOV R73, R125 ;  /* 0x0000007d00497202 */ /* 0x000fe40000000f00 */
[----:B------:R-:W-:-:S03]  /*2f80*/  MOV R125, R119 ;  /* 0x00000077007d7202 */ /* 0x000fc60000000f00 */
[----:B------:R-:W-:-:S07]  /*2f90*/  FADD.FTZ R121, R108, R73 ;  /* 0x000000496c797221 */ /* 0x000fce0000010000 */
[----:B------:R-:W-:Y:S05]  /*2fa0*/  WARPSYNC.COLLECTIVE R79, `(.L_x_4197) ;  /* 0x000000004f087348 */ /* 0x000fea0003c00000 */
[----:B------:R0:W1:Y:S02]  /*2fb0*/  SHFL.BFLY P3, R125, R125, R77, R106 ;  /* 0x0c00004d7d7d7389 */ /* 0x000064000006006a */
[----:B01----:R-:W-:Y:S05]  /*2fc0*/  ENDCOLLECTIVE ;  /* 0x000000000000791b */ /* 0x003fea0003800000 */
.L_x_4197:
[----:B------:R-:W-:Y:S01]  /*2fd0*/  HFMA2 R77, -RZ, RZ, 0, 2.384185791015625e-07 ;  /* 0x00000004ff4d7431 */ /* 0x000fe200000001ff */
[----:B------:R-:W-:Y:S02]  /*2fe0*/  MOV R122, R125 ;  /* 0x0000007d007a7202 */ /* 0x000fe40000000f00 */
[----:B------:R-:W-:-:S03]  /*2ff0*/  MOV R125, R121 ;  /* 0x00000079007d7202 */ /* 0x000fc60000000f00 */
[----:B------:R-:W-:-:S07]  /*3000*/  FADD.FTZ R122, R119, R122 ;  /* 0x0000007a777a7221 */ /* 0x000fce0000010000 */
[----:B------:R-:W-:Y:S05]  /*3010*/  WARPSYNC.COLLECTIVE R79, `(.L_x_4198) ;  /* 0x000000004f087348 */ /* 0x000fea0003c00000 */
[----:B------:R0:W1:Y:S02]  /*3020*/  SHFL.BFLY P3, R125, R125, R77, R106 ;  /* 0x0c00004d7d7d7389 */ /* 0x000064000006006a */
[----:B01----:R-:W-:Y:S05]  /*3030*/  ENDCOLLECTIVE ;  /* 0x000000000000791b */ /* 0x003fea0003800000 */
.L_x_4198:
[----:B------:R-:W-:Y:S02]  /*3040*/  MOV R124, R125 ;  /* 0x0000007d007c7202 */ /* 0x000fe40000000f00 */
[----:B------:R-:W-:-:S03]  /*3050*/  MOV R125, R122 ;  /* 0x0000007a007d7202 */ /* 0x000fc60000000f00 */
[----:B------:R-:W-:-:S07]  /*3060*/  FADD.FTZ R124, R121, R124 ;  /* 0x0000007c797c7221 */ /* 0x000fce0000010000 */
[----:B------:R-:W-:Y:S05]  /*3070*/  WARPSYNC.COLLECTIVE R79, `(.L_x_4199) ;  /* 0x000000004f087348 */ /* 0x000fea0003c00000 */
[----:B------:R0:W1:Y:S02]  /*3080*/  SHFL.BFLY P3, R125, R125, R77, R106 ;  /* 0x0c00004d7d7d7389 */ /* 0x000064000006006a */
[----:B01----:R-:W-:Y:S05]  /*3090*/  ENDCOLLECTIVE ;  /* 0x000000000000791b */ /* 0x003fea0003800000 */
.L_x_4199:
[----:B------:R-:W-:Y:S01]  /*30a0*/  HFMA2 R77, -RZ, RZ, 0, 4.76837158203125e-07 ;  /* 0x00000008ff4d7431 */ /* 0x000fe200000001ff */
[----:B------:R-:W-:Y:S02]  /*30b0*/  MOV R73, R125 ;  /* 0x0000007d00497202 */ /* 0x000fe40000000f00 */
[----:B------:R-:W-:-:S03]  /*30c0*/  MOV R125, R124 ;  /* 0x0000007c007d7202 */ /* 0x000fc60000000f00 */
[----:B------:R-:W-:-:S07]  /*30d0*/  FADD.FTZ R123, R122, R73 ;  /* 0x000000497a7b7221 */ /* 0x000fce0000010000 */
[----:B------:R-:W-:Y:S05]  /*30e0*/  WARPSYNC.COLLECTIVE R79, `(.L_x_4200) ;  /* 0x000000004f087348 */ /* 0x000fea0003c00000 */
[----:B------:R0:W1:Y:S02]  /*30f0*/  SHFL.BFLY P3, R125, R125, R77, R106 ;  /* 0x0c00004d7d7d7389 */ /* 0x000064000006006a */
[----:B01----:R-:W-:Y:S05]  /*3100*/  ENDCOLLECTIVE ;  /* 0x000000000000791b */ /* 0x003fea0003800000 */
.L_x_4200:
[----:B------:R-:W-:Y:S02]  /*3110*/  MOV R73, R125 ;  /* 0x0000007d00497202 */ /* 0x000fe40000000f00 */
[----:B------:R-:W-:-:S03]  /*3120*/  MOV R125, R123 ;  /* 0x0000007b007d7202 */ /* 0x000fc60000000f00 */
[----:B------:R-:W-:-:S07]  /*3130*/  FADD.FTZ R73, R124, R73 ;  /* 0x000000497c497221 */ /* 0x000fce0000010000 */
[----:B------:R-:W-:Y:S05]  /*3140*/  WARPSYNC.COLLECTIVE R79, `(.L_x_4201) ;  /* 0x000000004f087348 */ /* 0x000fea0003c00000 */
[----:B------:R0:W1:Y:S02]  /*3150*/  SHFL.BFLY P3, R125, R125, R77, R106 ;  /* 0x0c00004d7d7d7389 */ /* 0x000064000006006a */
[----:B01----:R-:W-:Y:S05]  /*3160*/  ENDCOLLECTIVE ;  /* 0x000000000000791b */ /* 0x003fea0003800000 */
.L_x_4201:
[----:B------:R-:W-:Y:S01]  /*3170*/  HFMA2 R77, -RZ, RZ, 0, 9.5367431640625e-07 ;  /* 0x00000010ff4d7431 */ /* 0x000fe200000001ff */
[----:B------:R-:W-:Y:S02]  /*3180*/  MOV R78, R125 ;  /* 0x0000007d004e7202 */ /* 0x000fe40000000f00 */
[----:B------:R-:W-:-:S03]  /*3190*/  MOV R125, R73 ;  /* 0x00000049007d7202 */ /* 0x000fc60000000f00 */
[----:B------:R-:W-:-:S07]  /*31a0*/  FADD.FTZ R75, R123, R78 ;  /* 0x0000004e7b4b7221 */ /* 0x000fce0000010000 */
[----:B------:R-:W-:Y:S05]  /*31b0*/  WARPSYNC.COLLECTIVE R79, `(.L_x_4202) ;  /* 0x000000004f087348 */ /* 0x000fea0003c00000 */
[----:B------:R0:W1:Y:S02]  /*31c0*/  SHFL.BFLY P3, R125, R125, R77, R106 ;  /* 0x0c00004d7d7d7389 */ /* 0x000064000006006a */
[----:B01----:R-:W-:Y:S05]  /*31d0*/  ENDCOLLECTIVE ;  /* 0x000000000000791b */ /* 0x003fea0003800000 */
.L_x_4202:
[----:B------:R-:W-:Y:S02]  /*31e0*/  MOV R78, R125 ;  /* 0x0000007d004e7202 */ /* 0x000fe40000000f00 */
[----:B------:R-:W-:-:S07]  /*31f0*/  MOV R125, R75 ;  /* 0x0000004b007d7202 */ /* 0x000fce0000000f00 */
[----:B------:R-:W-:Y:S05]  /*3200*/  WARPSYNC.COLLECTIVE R79, `(.L_x_4203) ;  /* 0x000000004f087348 */ /* 0x000fea0003c00000 */
[----:B------:R0:W1:Y:S02]  /*3210*/  SHFL.BFLY P3, R125, R125, R77, R106 ;  /* 0x0c00004d7d7d7389 */ /* 0x000064000006006a */
[----:B01----:R-:W-:Y:S05]  /*3220*/  ENDCOLLECTIVE ;  /* 0x000000000000791b */ /* 0x003fea0003800000 */
.L_x_4203:
[----:B------:R-:W-:Y:S01]  /*3230*/  MOV R104, R125 ;  /* 0x0000007d00687202 */ /* 0x000fe20000000f00 */
[----:B------:R-:W-:Y:S06]  /*3240*/  BRA `(.L_x_4204) ;  /* 0xffffffdc00707947 */ /* 0x000fec000383ffff */
.L_x_4205:
        /* <DEDUP_REMOVED lines=11> */
.L_x_11229:


//--------------------- .text._ZN10layer_norm13ln_bwd_kernelINS_13Kernel_traitsIf13__nv_bfloat16fS2_fjLj512ELj1ELj4ELj1ELj16ENS_18Kernel_traits_baseILj512EfS2_fS2_fjLj128EEEEELb0ELb0ELb1ELb0EEEvNS_9BwdParamsE --------------------------
	.section	.text._ZN10layer_norm13ln_bwd_kernelINS_13Kernel_traitsIf13__nv_bfloat16fS2_fjLj512ELj1ELj4ELj1ELj16ENS_18Kernel_traits_baseILj512EfS2_fS2_fjLj128EEEEELb0ELb0ELb1ELb0EEEvNS_9BwdParamsE,"ax",@progbits
	.align	128
        .global         _ZN10layer_norm13ln_bwd_kernelINS_13Kernel_traitsIf13__nv_bfloat16fS2_fjLj512ELj1ELj4ELj1ELj16ENS_18Kernel_traits_baseILj512EfS2_fS2_fjLj128EEEEELb0ELb0ELb1ELb0EEEvNS_9BwdParamsE
        .type           _ZN10layer_norm13ln_bwd_kernelINS_13Kernel_traitsIf13__nv_bfloat16fS2_fjLj512ELj1ELj4ELj1ELj16ENS_18Kernel_traits_baseILj512EfS2_fS2_fjLj128EEEEELb0ELb0ELb1ELb0EEEvNS_9BwdParamsE,@function
        .size           _ZN10layer_norm13ln_bwd_kernelINS_13Kernel_traitsIf13__nv_bfloat16fS2_fjLj512ELj1ELj4ELj1ELj16ENS_18Kernel_traits_baseILj512EfS2_fS2_fjLj128EEEEELb0ELb0ELb1ELb0EEEvNS_9BwdParamsE,(.L_x_11230 - _ZN10layer_norm13ln_bwd_kernelINS_13Kernel_traitsIf13__nv_bfloat16fS2_fjLj512ELj1ELj4ELj1ELj16ENS_18Kernel_traits_baseILj512EfS2_fS2_fjLj128EEEEELb0ELb0ELb1ELb0EEEvNS_9BwdParamsE)
        .other          _ZN10layer_norm13ln_bwd_kernelINS_13Kernel_traitsIf13__nv_bfloat16fS2_fjLj512ELj1ELj4ELj1ELj16ENS_18Kernel_traits_baseILj512EfS2_fS2_fjLj128EEEEELb0ELb0ELb1ELb0EEEvNS_9BwdParamsE,@"STO_CUDA_ENTRY STV_DEFAULT"
_ZN10layer_norm13ln_bwd_kernelINS_13Kernel_traitsIf13__nv_bfloat16fS2_fjLj512ELj1ELj4ELj1ELj16ENS_18Kernel_traits_baseILj512EfS2_fS2_fjLj128EEEEELb0ELb0ELb1ELb0EEEvNS_9BwdParamsE:
.text._ZN10layer_norm13ln_bwd_kernelINS_13Kernel_traitsIf13__nv_bfloat16fS2_fjLj512ELj1ELj4ELj1ELj16ENS_18Kernel_traits_baseILj512EfS2_fS2_fjLj128EEEEELb0ELb0ELb1ELb0EEEvNS_9BwdParamsE:
        /* <DEDUP_REMOVED lines=68> */
.L_x_4256:
[----:B------:R-:W0:Y:S08]  /*0440*/  LDC.64 R4, c[0x0][0x3f8] ;  /* 0x0000fe00ff047b82 */ /* 0x000e300000000a00 */
[----:B------:R-:W1:Y:S08]  /*0450*/  LDC.64 R10, c[0x0][0x3c8] ;  /* 0x0000f200ff0a7b82 */ /* 0x000e700000000a00 */
[----:B------:R-:W2:Y:S01]  /*0460*/  LDC.64 R2, c[0x0][0x3f0] ;  /* 0x0000fc00ff027b82 */ /* 0x000ea20000000a00 */
[----:B0-----:R-:W-:-:S05]  /*0470*/  IMAD.WIDE R88, R8, 0x4, R4 ;  /* 0x0000000408587825 */ /* 0x001fca00078e0204 */
[----:B------:R-:W3:Y:S01]  /*0480*/  LDG.E R7, desc[UR6][R88.64] ;  /* 0x0000000658077981 */ /* 0x000ee2000c1e1900 */
[----:B-1----:R-:W-:-:S05]  /*0490*/  IMAD.WIDE R10, R8, 0x4, R10 ;  /* 0x00000004080a7825 */ /* 0x002fca00078e020a */
        /* <DEDUP_REMOVED lines=15> */
[----:B------:R-:W1:Y:S01]  /*0590*/  S2R R10, SR_TID.X ;  /* 0x00000000000a7919 */ /* 0x000e620000002100 */
        /* <DEDUP_REMOVED lines=11> */
[----:B-1----:R-:W-:-:S04]  /*0650*/  LOP3.LUT R4, R10, 0x1f, RZ, 0xc0, !PT ;  /* 0x0000001f0a047812 */ /* 0x002fc800078ec0ff */
[-C--:B0-----:R-:W-:Y:S02]  /*0660*/  LEA.HI.SX32 R3, R89, R4.reuse, 0x1d ;  /* 0x0000000459037211 */ /* 0x081fe400078feaff */
        /* <DEDUP_REMOVED lines=17> */
[----:B------:R-:W-:Y:S02]  /*0780*/  IADD3 R100, PT, PT, R100, 0x20, RZ ;  /* 0x0000002064647810 */ /* 0x000fe40007ffe0ff */
[----:B------:R-:W-:Y:S01]  /*0790*/  IADD3 R0, PT, PT, R0, 0x20, RZ ;  /* 0x0000002000007810 */ /* 0x000fe20007ffe0ff */
[C---:B--2---:R-:W-:Y:S01]  /*07a0*/  FADD.FTZ R133, -R2.reuse, R88 ;  /* 0x0000005802857221 */ /* 0x044fe20000010100 */
[----:B------:R-:W-:-:S03]  /*07b0*/  FADD.FTZ R129, -R2, R90 ;  /* 0x0000005a02817221 */ /* 0x000fc60000010100 */
[----:B-----5:R-:W-:Y:S01]  /*07c0*/  FMUL.FTZ R133, R6, R133 ;  /* 0x0000008506857220 */ /* 0x020fe20000410000 */
[----:B---3--:R-:W-:Y:S01]  /*07d0*/  FADD.FTZ R123, -R2, R96 ;  /* 0x00000060027b7221 */ /* 0x008fe20000010100 */
[C---:B----4-:R-:W-:Y:S02]  /*07e0*/  SHF.L.U32 R131, R92.reuse, 0x10, RZ ;  /* 0x000000105c837819 */ /* 0x050fe400000006ff */
[----:B------:R-:W-:Y:S01]  /*07f0*/  PRMT R90, R92, 0x7632, R90 ;  /* 0x000076325c5a7816 */ /* 0x000fe2000000005a */
[C---:B------:R-:W-:Y:S01]  /*0800*/  FADD.FTZ R103, -R2.reuse, R89 ;  /* 0x0000005902677221 */ /* 0x040fe20000010100 */
[----:B------:R-:W-:Y:S01]  /*0810*/  FADD.FTZ R101, -R2, R91 ;  /* 0x0000005b02657221 */ /* 0x000fe20000010100 */
[----:B------:R-:W-:Y:S01]  /*0820*/  PRMT R89, R94, 0x7632, R89 ;  /* 0x000076325e597816 */ /* 0x000fe20000000059 */
[----:B------:R-:W-:Y:S01]  /*0830*/  FADD.FTZ R48, R48, R131 ;  /* 0x0000008330307221 */ /* 0x000fe20000010000 */
[----:B------:R-:W-:Y:S01]  /*0840*/  SHF.L.U32 R91, R94, 0x10, RZ ;  /* 0x000000105e5b7819 */ /* 0x000fe200000006ff */
[-C--:B------:R-:W-:Y:S01]  /*0850*/  FFMA.FTZ R36, R133, R131.reuse, R36 ;  /* 0x0000008385247223 */ /* 0x080fe20000010024 */
[----:B------:R-:W-:Y:S01]  /*0860*/  SHF.L.U32 R90, R90, 0x10, RZ ;  /* 0x000000105a5a7819 */ /* 0x000fe200000006ff */
[----:B------:R-:W-:Y:S01]  /*0870*/  FMUL.FTZ R131, R20, R131 ;  /* 0x0000008314837220 */ /* 0x000fe20000410000 */
[C---:B------:R-:W-:Y:S01]  /*0880*/  FMUL.FTZ R123, R6.reuse, R123 ;  /* 0x0000007b067b7220 */ /* 0x040fe20000410000 */
[C---:B------:R-:W-:Y:S01]  /*0890*/  PRMT R92, R93.reuse, 0x7632, R92 ;  /* 0x000076325d5c7816 */ /* 0x040fe2000000005c */
[----:B------:R-:W-:Y:S01]  /*08a0*/  FMUL.FTZ R130, R6, R103 ;  /* 0x0000006706827220 */ /* 0x000fe20000410000 */
[----:B------:R-:W-:Y:S01]  /*08b0*/  SHF.L.U32 R93, R93, 0x10, RZ ;  /* 0x000000105d5d7819 */ /* 0x000fe200000006ff */
[----:B------:R-:W-:Y:S01]  /*08c0*/  FADD.FTZ R52, R52, R91 ;  /* 0x0000005b34347221 */ /* 0x000fe20000010000 */
[----:B------:R-:W-:Y:S01]  /*08d0*/  SHF.L.U32 R94, R89, 0x10, RZ ;  /* 0x00000010595e7819 */ /* 0x000fe200000006ff */
[-C--:B------:R-:W-:Y:S01]  /*08e0*/  FFMA.FTZ R40, R123, R91.reuse, R40 ;  /* 0x0000005b7b287223 */ /* 0x080fe20000010028 */
[----:B------:R-:W-:Y:S01]  /*08f0*/  FMUL.FTZ R102, R24, R91 ;  /* 0x0000005b18667220 */ /* 0x000fe20000410000 */
[-C--:B------:R-:W-:Y:S01]  /*0900*/  FMUL.FTZ R128, R21, R90.reuse ;  /* 0x0000005a15807220 */ /* 0x080fe20000410000 */
[----:B------:R-:W-:Y:S01]  /*0910*/  FADD.FTZ R89, RZ, R131 ;  /* 0x00000083ff597221 */ /* 0x000fe20000010000 */
[----:B------:R-:W-:Y:S01]  /*0920*/  FFMA.FTZ R91, R133, R131, RZ ;  /* 0x00000083855b7223 */ /* 0x000fe200000100ff */
[----:B------:R-:W-:Y:S01]  /*0930*/  SHF.L.U32 R92, R92, 0x10, RZ ;  /* 0x000000105c5c7819 */ /* 0x000fe200000006ff */
[----:B------:R-:W-:Y:S01]  /*0940*/  FFMA.FTZ R37, R130, R90, R37 ;  /* 0x0000005a82257223 */ /* 0x000fe20000010025 */
[----:B------:R-:W-:Y:S01]  /*0950*/  FADD.FTZ R49, R49, R90 ;  /* 0x0000005a31317221 */ /* 0x000fe20000010000 */
        /* <DEDUP_REMOVED lines=8> */
[----:B------:R-:W-:Y:S01]  /*09e0*/  FADD.FTZ R97, -R2, R97 ;  /* 0x0000006102617221 */ /* 0x000fe20000010100 */
[----:B------:R-:W-:-:S02]  /*09f0*/  FADD.FTZ R91, R90, R125 ;  /* 0x0000007d5a5b7221 */ /* 0x000fc40000010000 */
[----:B------:R-:W-:Y:S01]  /*0a00*/  FFMA.FTZ R90, R126, R125, R89 ;  /* 0x0000007d7e5a7223 */ /* 0x000fe20000010059 */
[C---:B------:R-:W-:Y:S01]  /*0a10*/  PRMT R88, R95.reuse, 0x7632, R88 ;  /* 0x000076325f587816 */ /* 0x040fe20000000058 */
[----:B------:R-:W-:Y:S01]  /*0a20*/  FADD.FTZ R99, -R2, R99 ;  /* 0x0000006302637221 */ /* 0x000fe20000010100 */
[----:B------:R-:W-:Y:S01]  /*0a30*/  SHF.L.U32 R95, R95, 0x10, RZ ;  /* 0x000000105f5f7819 */ /* 0x000fe200000006ff */
[----:B------:R-:W-:Y:S01]  /*0a40*/  FFMA.FTZ R39, R126, R92, R39 ;  /* 0x0000005c7e277223 */ /* 0x000fe20000010027 */
[----:B------:R-:W-:Y:S01]  /*0a50*/  FADD.FTZ R51, R51, R92 ;  /* 0x0000005c33337221 */ /* 0x000fe20000010000 */
[----:B0-----:R-:W-:Y:S01]  /*0a60*/  FADD.FTZ R105, -R2, R98 ;  /* 0x0000006202697221 */ /* 0x001fe20000010100 */
[----:B------:R-:W-:Y:S01]  /*0a70*/  FMUL.FTZ R106, R6, R97 ;  /* 0x00000061066a7220 */ /* 0x000fe20000410000 */
[----:B------:R-:W-:Y:S01]  /*0a80*/  FMUL.FTZ R103, R25, R94 ;  /* 0x0000005e19677220 */ /* 0x000fe20000410000 */
        /* <DEDUP_REMOVED lines=21> */
.L_x_4211:
[----:B------:R-:W-:Y:S05]  /*0be0*/  BSYNC.RECONVERGENT B2 ;  /* 0x0000000000027941 */ /* 0x000fea0003800200 */
.L_x_4210:
        /* <DEDUP_REMOVED lines=17> */
[----:B------:R-:W-:Y:S01]  /*0d00*/  FADD.FTZ R91, -R2, R91 ;  /* 0x0000005b025b7221 */ /* 0x000fe20000010100 */
[C---:B-----5:R-:W-:Y:S01]  /*0d10*/  FMUL.FTZ R109, R6.reuse, R109 ;  /* 0x0000006d066d7220 */ /* 0x060fe20000410000 */
[----:B------:R-:W-:Y:S01]  /*0d20*/  FMUL.FTZ R107, R6, R107 ;  /* 0x0000006b066b7220 */ /* 0x000fe20000410000 */
[----:B---3--:R-:W-:Y:S01]  /*0d30*/  FADD.FTZ R111, -R2, R92 ;  /* 0x0000005c026f7221 */ /* 0x008fe20000010100 */
[C---:B------:R-:W-:Y:S01]  /*0d40*/  FMUL.FTZ R110, R6.reuse, R89 ;  /* 0x00000059066e7220 */ /* 0x040fe20000410000 */
[----:B------:R-:W-:Y:S01]  /*0d50*/  FMUL.FTZ R112, R6, R91 ;  /* 0x0000005b06707220 */ /* 0x000fe20000410000 */
[----:B----4-:R-:W-:Y:S01]  /*0d60*/  PRMT R90, R96, 0x7632, R90 ;  /* 0x00007632605a7816 */ /* 0x010fe2000000005a */
[----:B------:R-:W-:Y:S01]  /*0d70*/  FADD.FTZ R93, -R2, R93 ;  /* 0x0000005d025d7221 */ /* 0x000fe20000010100 */
[----:B------:R-:W-:Y:S01]  /*0d80*/  SHF.L.U32 R117, R96, 0x10, RZ ;  /* 0x0000001060757819 */ /* 0x000fe200000006ff */
[C---:B------:R-:W-:Y:S01]  /*0d90*/  FADD.FTZ R113, -R2.reuse, R94 ;  /* 0x0000005e02717221 */ /* 0x040fe20000010100 */
[C---:B0-----:R-:W-:Y:S01]  /*0da0*/  SHF.L.U32 R115, R97.reuse, 0x10, RZ ;  /* 0x0000001061737819 */ /* 0x041fe200000006ff */
[----:B------:R-:W-:Y:S01]  /*0db0*/  FADD.FTZ R95, -R2, R95 ;  /* 0x0000005f025f7221 */ /* 0x000fe20000010100 */
[----:B------:R-:W-:Y:S01]  /*0dc0*/  SHF.L.U32 R90, R90, 0x10, RZ ;  /* 0x000000105a5a7819 */ /* 0x000fe200000006ff */
[----:B------:R-:W-:Y:S01]  /*0dd0*/  FMUL.FTZ R118, R28, R117 ;  /* 0x000000751c767220 */ /* 0x000fe20000410000 */
[----:B------:R-:W-:Y:S01]  /*0de0*/  PRMT R0, R97, 0x7632, R0 ;  /* 0x0000763261007816 */ /* 0x000fe20000000000 */
[----:B------:R-:W-:Y:S01]  /*0df0*/  FADD.FTZ R62, R62, R115 ;  /* 0x000000733e3e7221 */ /* 0x000fe20000010000 */
[-C--:B------:R-:W-:Y:S01]  /*0e00*/  FFMA.FTZ R58, R109, R115.reuse, R58 ;  /* 0x000000736d3a7223 */ /* 0x080fe2000001003a */
[----:B------:R-:W-:Y:S01]  /*0e10*/  FMUL.FTZ R120, R30, R115 ;  /* 0x000000731e787220 */ /* 0x000fe20000410000 */
[----:B------:R-:W-:Y:S01]  /*0e20*/  FADD.FTZ R92, R135, R118 ;  /* 0x00000076875c7221 */ /* 0x000fe20000010000 */
[----:B------:R-:W-:Y:S01]  /*0e30*/  FMUL.FTZ R115, R29, R90 ;  /* 0x0000005a1d737220 */ /* 0x000fe20000410000 */
[----:B------:R-:W-:Y:S01]  /*0e40*/  FFMA.FTZ R89, R107, R118, R132 ;  /* 0x000000766b597223 */ /* 0x000fe20000010084 */
[----:B------:R-:W-:Y:S01]  /*0e50*/  SHF.L.U32 R0, R0, 0x10, RZ ;  /* 0x0000001000007819 */ /* 0x000fe200000006ff */
[----:B------:R-:W-:Y:S01]  /*0e60*/  FFMA.FTZ R57, R110, R90, R57 ;  /* 0x0000005a6e397223 */ /* 0x000fe20000010039 */
[----:B------:R-:W-:Y:S01]  /*0e70*/  FADD.FTZ R61, R61, R90 ;  /* 0x0000005a3d3d7221 */ /* 0x000fe20000010000 */
[----:B------:R-:W-:Y:S01]  /*0e80*/  FADD.FTZ R91, R92, R115 ;  /* 0x000000735c5b7221 */ /* 0x000fe20000010000 */
[----:B------:R-:W-:Y:S01]  /*0e90*/  FFMA.FTZ R90, R110, R115, R89 ;  /* 0x000000736e5a7223 */ /* 0x000fe20000010059 */
[----:B------:R-:W-:Y:S01]  /*0ea0*/  FADD.FTZ R60, R60, R117 ;  /* 0x000000753c3c7221 */ /* 0x000fe20000010000 */
[----:B------:R-:W-:Y:S01]  /*0eb0*/  FFMA.FTZ R56, R107, R117, R56 ;  /* 0x000000756b387223 */ /* 0x000fe20000010038 */
[----:B------:R-:W-:Y:S01]  /*0ec0*/  PRMT R2, R98, 0x7632, R2 ;  /* 0x0000763262027816 */ /* 0x000fe20000000002 */
[-C--:B------:R-:W-:Y:S01]  /*0ed0*/  FFMA.FTZ R59, R112, R0.reuse, R59 ;  /* 0x00000000703b7223 */ /* 0x080fe2000001003b */
[----:B------:R-:W-:Y:S01]  /*0ee0*/  FADD.FTZ R63, R63, R0 ;  /* 0x000000003f3f7221 */ /* 0x000fe20000010000 */
        /* <DEDUP_REMOVED lines=11> */
[-C--:B------:R-:W-:Y:S01]  /*0fa0*/  FFMA.FTZ R65, R114, R2.reuse, R65 ;  /* 0x0000000272417223 */ /* 0x080fe20000010041 */
[----:B------:R-:W-:Y:S01]  /*0fb0*/  SHF.L.U32 R99, R99, 0x10, RZ ;  /* 0x0000001063637819 */ /* 0x000fe200000006ff */
[----:B------:R-:W-:Y:S01]  /*0fc0*/  FADD.FTZ R45, R45, R2 ;  /* 0x000000022d2d7221 */ /* 0x000fe20000010000 */
        /* <DEDUP_REMOVED lines=21> */
.L_x_4209:
        /* <DEDUP_REMOVED lines=13> */
[----:B------:R-:W0:Y:S02]  /*11f0*/  @P0 LDC.64 R88, c[0x0][0x438] ;  /* 0x00010e00ff580b82 */ /* 0x000e240000000a00 */
[----:B0-----:R-:W-:-:S06]  /*1200*/  @P0 IMAD.WIDE.U32 R92, R91, 0x20, R88 ;  /* 0x000000205b5c0825 */ /* 0x001fcc00078e0058 */
[----:B------:R-:W0:Y:S01]  /*1210*/  @P2 LDC.64 R88, c[0x0][0x438] ;  /* 0x00010e00ff582b82 */ /* 0x000e220000000a00 */
[----:B------:R-:W-:Y:S01]  /*1220*/  @P0 IADD3 R91, PT, PT, R91, 0x20, RZ ;  /* 0x000000205b5b0810 */ /* 0x000fe20007ffe0ff */
[----:B------:R1:W5:Y:S04]  /*1230*/  @P0 LDG.E.128 R68, desc[UR6][R92.64] ;  /* 0x000000065c440981 */ /* 0x000368000c1e1d00 */
[----:B------:R1:W5:Y:S01]  /*1240*/  @P0 LDG.E.128 R72, desc[UR6][R92.64+0x10] ;  /* 0x000010065c480981 */ /* 0x000362000c1e1d00 */
[----:B0-----:R-:W-:-:S05]  /*1250*/  @P2 IMAD.WIDE.U32 R88, R91, 0x20, R88 ;  /* 0x000000205b582825 */ /* 0x001fca00078e0058 */
[----:B------:R1:W5:Y:S04]  /*1260*/  @P2 LDG.E.128 R16, desc[UR6][R88.64] ;  /* 0x0000000658102981 */ /* 0x000368000c1e1d00 */
[----:B------:R1:W5:Y:S02]  /*1270*/  @P2 LDG.E.128 R12, desc[UR6][R88.64+0x10] ;  /* 0x00001006580c2981 */ /* 0x000364000c1e1d00 */
.L_x_4212:
[----:B------:R-:W-:Y:S05]  /*1280*/  BSYNC.RECONVERGENT B1 ;  /* 0x0000000000017941 */ /* 0x000fea0003800200 */
.L_x_4208:
        /* <DEDUP_REMOVED lines=21> */
.L_x_4268:
[----:B------:R-:W-:Y:S01]  /*13e0*/  @P2 IADD3 R2, PT, PT, R5, -0x1, RZ ;  /* 0xffffffff05022810 */ /* 0x000fe20007ffe0ff */
[----:B01----:R-:W-:Y:S01]  /*13f0*/  FADD.FTZ R91, R91, R92 ;  /* 0x0000005c5b5b7221 */ /* 0x003fe20000010000 */
[----:B------:R-:W-:Y:S01]  /*1400*/  ISETP.GE.U32.AND P3, PT, R9, 0x20, PT ;  /* 0x000000200900780c */ /* 0x000fe20003f66070 */
        /* <DEDUP_REMOVED lines=8> */
[----:B------:R-:W-:Y:S01]  /*1490*/  @P2 LEA.HI R89, R5, R2, RZ, 0x3 ;  /* 0x0000000205592211 */ /* 0x000fe200078f18ff */
[----:B------:R-:W-:-:S03]  /*14a0*/  HFMA2 R5, -RZ, RZ, 0, 0 ;  /* 0x00000000ff057431 */ /* 0x000fc600000001ff */
[----:B------:R-:W-:Y:S02]  /*14b0*/  @P2 LEA.HI.SX32 R5, R89, R4, 0x1d ;  /* 0x0000000459052211 */ /* 0x000fe400078feaff */
[----:B------:R-:W-:Y:S01]  /*14c0*/  MOV R89, R3 ;  /* 0x0000000300597202 */ /* 0x000fe20000000f00 */
        /* <DEDUP_REMOVED lines=20> */
.L_x_4220:
[----:B------:R-:W-:Y:S05]  /*1610*/  BSYNC.RECONVERGENT B3 ;  /* 0x0000000000037941 */ /* 0x000fea0003800200 */
.L_x_4219:
        /* <DEDUP_REMOVED lines=10> */
.L_x_4222:
[----:B------:R-:W-:Y:S05]  /*16c0*/  BSYNC.RECONVERGENT B3 ;  /* 0x0000000000037941 */ /* 0x000fea0003800200 */
.L_x_4221:
        /* <DEDUP_REMOVED lines=10> */
.L_x_4224:
[----:B------:R-:W-:Y:S05]  /*1770*/  BSYNC.RECONVERGENT B3 ;  /* 0x0000000000037941 */ /* 0x000fea0003800200 */
.L_x_4223:
        /* <DEDUP_REMOVED lines=10> */
.L_x_4226:
[----:B------:R-:W-:Y:S05]  /*1820*/  BSYNC.RECONVERGENT B3 ;  /* 0x0000000000037941 */ /* 0x000fea0003800200 */
.L_x_4225:
        /* <DEDUP_REMOVED lines=10> */
.L_x_4228:
[----:B------:R-:W-:Y:S05]  /*18d0*/  BSYNC.RECONVERGENT B3 ;  /* 0x0000000000037941 */ /* 0x000fea0003800200 */
.L_x_4227:
        /* <DEDUP_REMOVED lines=10> */
.L_x_4230:
[----:B------:R-:W-:Y:S05]  /*1980*/  BSYNC.RECONVERGENT B3 ;  /* 0x0000000000037941 */ /* 0x000fea0003800200 */
.L_x_4229:
        /* <DEDUP_REMOVED lines=10> */
.L_x_4232:
[----:B------:R-:W-:Y:S05]  /*1a30*/  BSYNC.RECONVERGENT B3 ;  /* 0x0000000000037941 */ /* 0x000fea0003800200 */
.L_x_4231:
        /* <DEDUP_REMOVED lines=10> */
.L_x_4218:
        /* <DEDUP_REMOVED lines=11> */
[----:B------:R-:W-:Y:S01]  /*1b90*/  FFMA.FTZ R80, R126, R0, R91 ;  /* 0x000000007e507223 */ /* 0x000fe2000001005b */
[----:B------:R-:W-:-:S02]  /*1ba0*/  FADD.FTZ R95, R102, -R93 ;  /* 0x8000005d665f7221 */ /* 0x000fc40000010000 */
[----:B------:R-:W-:Y:S01]  /*1bb0*/  FSEL R77, R77, RZ, P0 ;  /* 0x000000ff4d4d7208 */ /* 0x000fe20000000000 */
[----:B------:R-:W-:Y:S01]  /*1bc0*/  FADD.FTZ R93, R125, -R80 ;  /* 0x800000507d5d7221 */ /* 0x000fe20000010000 */
[----:B------:R-:W2:Y:S01]  /*1bd0*/  @P2 LDC R83, c[0x0][0x40c] ;  /* 0x00010300ff532b82 */ /* 0x000ea20000000800 */
[----:B------:R-:W-:Y:S01]  /*1be0*/  FSEL R76, R3, RZ, P0 ;  /* 0x000000ff034c7208 */ /* 0x000fe20000000000 */
[C---:B------:R-:W-:Y:S01]  /*1bf0*/  FMUL.FTZ R95, R6.reuse, R95 ;  /* 0x0000005f065f7220 */ /* 0x040fe20000410000 */
[----:B------:R-:W-:-:S04]  /*1c00*/  FMUL.FTZ R93, R6, R93 ;  /* 0x0000005d065d7220 */ /* 0x000fc80000410000 */
[----:B------:R-:W-:Y:S01]  /*1c10*/  FSEL R80, R95, RZ, P0 ;  /* 0x000000ff5f507208 */ /* 0x000fe20000000000 */
[----:B0-----:R-:W-:Y:S01]  /*1c20*/  @P2 FMUL.FTZ R3, R77, R4 ;  /* 0x000000044d032220 */ /* 0x001fe20000410000 */
[----:B------:R-:W0:Y:S04]  /*1c30*/  @P2 LDC R81, c[0x0][0x40c] ;  /* 0x00010300ff512b82 */ /* 0x000e280000000800 */
[----:B------:R-:W-:Y:S01]  /*1c40*/  @P2 F2FP.BF16.F32.PACK_AB R3, RZ, R3 ;  /* 0x00000003ff03223e */ /* 0x000fe200000010ff */
[----:B-1----:R-:W-:-:S03]  /*1c50*/  @P2 FMUL.FTZ R2, R76, R79 ;  /* 0x0000004f4c022220 */ /* 0x002fc60000410000 */
[----:B------:R-:W1:Y:S01]  /*1c60*/  @P2 LDC R4, c[0x0][0x40c] ;  /* 0x00010300ff042b82 */ /* 0x000e620000000800 */
[----:B------:R-:W-:Y:S01]  /*1c70*/  FADD.FTZ R79, R127, -R78 ;  /* 0x8000004e7f4f7221 */ /* 0x000fe20000010000 */
[----:B------:R-:W-:-:S03]  /*1c80*/  @P2 F2FP.BF16.F32.PACK_AB R2, RZ, R2 ;  /* 0x00000002ff02223e */ /* 0x000fc600000010ff */
[----:B------:R-:W-:Y:S01]  /*1c90*/  FMUL.FTZ R79, R6, R79 ;  /* 0x0000004f064f7220 */ /* 0x000fe20000410000 */
[----:B------:R-:W-:-:S04]  /*1ca0*/  @P2 PRMT R84, R2, 0x7610, R84 ;  /* 0x0000761002542816 */ /* 0x000fc80000000054 */
[----:B------:R-:W-:Y:S01]  /*1cb0*/  FSEL R78, R79, RZ, P0 ;  /* 0x000000ff4f4e7208 */ /* 0x000fe20000000000 */
[----:B------:R-:W3:Y:S01]  /*1cc0*/  @P2 LDC R2, c[0x0][0x40c] ;  /* 0x00010300ff022b82 */ /* 0x000ee20000000800 */
[----:B------:R-:W-:Y:S02]  /*1cd0*/  FSEL R79, R93, RZ, P0 ;  /* 0x000000ff5d4f7208 */ /* 0x000fe40000000000 */
[----:B------:R-:W-:Y:S01]  /*1ce0*/  @P2 PRMT R84, R84, 0x5410, R3 ;  /* 0x0000541054542816 */ /* 0x000fe20000000003 */
[----:B--2---:R-:W-:Y:S01]  /*1cf0*/  @P2 FMUL.FTZ R83, R78, R83 ;  /* 0x000000534e532220 */ /* 0x004fe20000410000 */
[----:B0-----:R-:W-:-:S03]  /*1d00*/  @P2 FMUL.FTZ R81, R80, R81 ;  /* 0x0000005150512220 */ /* 0x001fc60000410000 */
[----:B------:R-:W0:Y:S01]  /*1d10*/  @P2 LDC R3, c[0x0][0x40c] ;  /* 0x00010300ff032b82 */ /* 0x000e220000000800 */
[----:B------:R-:W-:Y:S02]  /*1d20*/  @P2 F2FP.BF16.F32.PACK_AB R83, RZ, R83 ;  /* 0x00000053ff53223e */ /* 0x000fe400000010ff */
[----:B------:R-:W-:Y:S01]  /*1d30*/  @P2 F2FP.BF16.F32.PACK_AB R81, RZ, R81 ;  /* 0x00000051ff51223e */ /* 0x000fe200000010ff */
[----:B-1----:R-:W-:Y:S01]  /*1d40*/  @P2 FMUL.FTZ R4, R79, R4 ;  /* 0x000000044f042220 */ /* 0x002fe20000410000 */
[----:B------:R-:W-:Y:S01]  /*1d50*/  @P2 PRMT R85, R83, 0x7610, R85 ;  /* 0x0000761053552816 */ /* 0x000fe20000000055 */
[----:B------:R-:W-:Y:S01]  /*1d60*/  FFMA.FTZ R83, R101, R0, R91 ;  /* 0x0000000065537223 */ /* 0x000fe2000001005b */
[----:B------:R-:W-:Y:S02]  /*1d70*/  @P2 PRMT R86, R81, 0x7610, R86 ;  /* 0x0000761051562816 */ /* 0x000fe40000000056 */
[----:B------:R-:W-:Y:S01]  /*1d80*/  @P2 F2FP.BF16.F32.PACK_AB R4, RZ, R4 ;  /* 0x00000004ff04223e */ /* 0x000fe200000010ff */
[----:B------:R-:W-:-:S03]  /*1d90*/  FADD.FTZ R83, R104, -R83 ;  /* 0x8000005368537221 */ /* 0x000fc60000010000 */
[----:B------:R-:W-:Y:S01]  /*1da0*/  @P2 PRMT R85, R85, 0x5410, R4 ;  /* 0x0000541055552816 */ /* 0x000fe20000000004 */
[----:B------:R-:W-:Y:S01]  /*1db0*/  FFMA.FTZ R4, R106, R0, R91 ;  /* 0x000000006a047223 */ /* 0x000fe2000001005b */
[----:B------:R-:W-:-:S03]  /*1dc0*/  FMUL.FTZ R83, R6, R83 ;  /* 0x0000005306537220 */ /* 0x000fc60000410000 */
[----:B------:R-:W-:Y:S01]  /*1dd0*/  FADD.FTZ R81, R103, -R4 ;  /* 0x8000000467517221 */ /* 0x000fe20000010000 */
[----:B------:R-:W-:Y:S01]  /*1de0*/  FFMA.FTZ R4, R108, R0, R91 ;  /* 0x000000006c047223 */ /* 0x000fe2000001005b */
[----:B------:R-:W-:Y:S02]  /*1df0*/  FSEL R82, R83, RZ, P0 ;  /* 0x000000ff53527208 */ /* 0x000fe40000000000 */
[----:B------:R-:W-:Y:S01]  /*1e00*/  FMUL.FTZ R81, R6, R81 ;  /* 0x0000005106517220 */ /* 0x000fe20000410000 */
[----:B------:R-:W-:Y:S02]  /*1e10*/  FADD.FTZ R83, R105, -R4 ;  /* 0x8000000469537221 */ /* 0x000fe40000010000 */
[----:B0-----:R-:W-:Y:S02]  /*1e20*/  @P2 FMUL.FTZ R3, R82, R3 ;  /* 0x0000000352032220 */ /* 0x001fe40000410000 */
[----:B------:R-:W-:Y:S01]  /*1e30*/  FSEL R81, R81, RZ, P0 ;  /* 0x000000ff51517208 */ /* 0x000fe20000000000 */
[----:B------:R-:W-:-:S02]  /*1e40*/  FMUL.FTZ R83, R6, R83 ;  /* 0x0000005306537220 */ /* 0x000fc40000410000 */
[----:B------:R-:W-:Y:S02]  /*1e50*/  @P2 F2FP.BF16.F32.PACK_AB R3, RZ, R3 ;  /* 0x00000003ff03223e */ /* 0x000fe400000010ff */
[----:B---3--:R-:W-:Y:S01]  /*1e60*/  @P2 FMUL.FTZ R2, R81, R2 ;  /* 0x0000000251022220 */ /* 0x008fe20000410000 */
[----:B------:R-:W-:Y:S02]  /*1e70*/  FSEL R83, R83, RZ, P0 ;  /* 0x000000ff53537208 */ /* 0x000fe40000000000 */
        /* <DEDUP_REMOVED lines=8> */
.L_x_4217:
[----:B------:R-:W-:Y:S02]  /*1f00*/  MOV R88, UR20 ;  /* 0x0000001400587c02 */ /* 0x000fe40008000f00 */
[----:B------:R-:W-:Y:S02]  /*1f10*/  MOV R90, UR21 ;  /* 0x00000015005a7c02 */ /* 0x000fe40008000f00 */
[----:B------:R-:W-:-:S04]  /*1f20*/  ISETP.NE.U32.AND P0, PT, R88, RZ, PT ;  /* 0x000000ff5800720c */ /* 0x000fc80003f05070 */
[----:B------:R-:W-:-:S13]  /*1f30*/  ISETP.NE.AND.EX P0, PT, R90, RZ, PT, P0 ;  /* 0x000000ff5a00720c */ /* 0x000fda0003f05300 */
[----:B------:R-:W-:Y:S05]  /*1f40*/  @P0 BRA `(.L_x_4234) ;  /* 0x0000000400040947 */ /* 0x000fea0003800000 */
[----:B------:R-:W-:-:S04]  /*1f50*/  @P1 FFMA.FTZ R2, R133, R0, R91 ;  /* 0x0000000085021223 */ /* 0x000fc8000001005b */
[----:B------:R-:W-:Y:S01]  /*1f60*/  @P1 FADD.FTZ R3, R131, -R2 ;  /* 0x8000000283031221 */ /* 0x000fe20000010000 */
[----:B------:R-:W-:-:S03]  /*1f70*/  MOV R2, R68 ;  /* 0x0000004400027202 */ /* 0x000fc60000000f00 */
[----:B------:R-:W-:Y:S02]  /*1f80*/  @P1 FFMA.FTZ R2, R6, R3, R68 ;  /* 0x0000000306021223 */ /* 0x000fe40000010044 */
[----:B------:R-:W0:Y:S02]  /*1f90*/  @P2 LDC R3, c[0x0][0x40c] ;  /* 0x00010300ff032b82 */ /* 0x000e240000000800 */
[----:B0-----:R-:W-:Y:S01]  /*1fa0*/  @P2 FMUL.FTZ R2, R2, R3 ;  /* 0x0000000302022220 */ /* 0x001fe20000410000 */
[----:B------:R-:W-:-:S04]  /*1fb0*/  @P1 FFMA.FTZ R3, R130, R0, R91 ;  /* 0x0000000082031223 */ /* 0x000fc8000001005b */
[----:B------:R-:W-:Y:S01]  /*1fc0*/  @P2 F2FP.BF16.F32.PACK_AB R2, RZ, R2 ;  /* 0x00000002ff02223e */ /* 0x000fe200000010ff */
[----:B------:R-:W-:-:S03]  /*1fd0*/  @P1 FADD.FTZ R3, R128, -R3 ;  /* 0x8000000380031221 */ /* 0x000fc60000010000 */
[----:B------:R-:W-:Y:S02]  /*1fe0*/  @P2 PRMT R84, R2, 0x7610, R84 ;  /* 0x0000761002542816 */ /* 0x000fe40000000054 */
[----:B------:R-:W-:Y:S01]  /*1ff0*/  MOV R2, R69 ;  /* 0x0000004500027202 */ /* 0x000fe20000000f00 */
[----:B------:R-:W-:Y:S02]  /*2000*/  @P1 FFMA.FTZ R2, R6, R3, R69 ;  /* 0x0000000306021223 */ /* 0x000fe40000010045 */
[----:B------:R-:W0:Y:S02]  /*2010*/  @P2 LDC R3, c[0x0][0x40c] ;  /* 0x00010300ff032b82 */ /* 0x000e240000000800 */
[----:B0-----:R-:W-:-:S05]  /*2020*/  @P2 FMUL.FTZ R2, R2, R3 ;  /* 0x0000000302022220 */ /* 0x001fca0000410000 */
[----:B------:R-:W-:-:S04]  /*2030*/  @P2 F2FP.BF16.F32.PACK_AB R2, RZ, R2 ;  /* 0x00000002ff02223e */ /* 0x000fc800000010ff */
[----:B------:R-:W-:Y:S01]  /*2040*/  @P2 PRMT R84, R84, 0x5410, R2 ;  /* 0x0000541054542816 */ /* 0x000fe20000000002 */
[----:B------:R-:W-:-:S04]  /*2050*/  @P1 FFMA.FTZ R2, R129, R0, R91 ;  /* 0x0000000081021223 */ /* 0x000fc8000001005b */
[----:B------:R-:W-:Y:S01]  /*2060*/  @P1 FADD.FTZ R3, R127, -R2 ;  /* 0x800000027f031221 */ /* 0x000fe20000010000 */
[----:B------:R-:W-:-:S03]  /*2070*/  MOV R2, R70 ;  /* 0x0000004600027202 */ /* 0x000fc60000000f00 */
        /* <DEDUP_REMOVED lines=46> */
.L_x_4234:
[----:B------:R-:W0:Y:S01]  /*2360*/  @P2 LDC R79, c[0x0][0x40c] ;  /* 0x00010300ff4f2b82 */ /* 0x000e220000000800 */
[-CC-:B------:R-:W-:Y:S01]  /*2370*/  @P1 FFMA.FTZ R3, R101, R0.reuse, R91.reuse ;  /* 0x0000000065031223 */ /* 0x180fe2000001005b */
[----:B------:R-:W-:Y:S01]  /*2380*/  @P1 FFMA.FTZ R2, R108, R0, R91 ;  /* 0x000000006c021223 */ /* 0x000fe2000001005b */
[----:B------:R-:W-:Y:S02]  /*2390*/  MOV R82, R74 ;  /* 0x0000004a00527202 */ /* 0x000fe40000000f00 */
[----:B------:R-:W-:Y:S01]  /*23a0*/  @P1 FADD.FTZ R3, R104, -R3 ;  /* 0x8000000368031221 */ /* 0x000fe20000010000 */
[----:B------:R-:W-:Y:S01]  /*23b0*/  @P1 FADD.FTZ R2, R105, -R2 ;  /* 0x8000000269021221 */ /* 0x000fe20000010000 */
[----:B------:R-:W-:Y:S01]  /*23c0*/  MOV R83, R75 ;  /* 0x0000004b00537202 */ /* 0x000fe20000000f00 */
[----:B------:R-:W1:Y:S01]  /*23d0*/  @P2 LDC R78, c[0x0][0x40c] ;  /* 0x00010300ff4e2b82 */ /* 0x000e620000000800 */
[C---:B------:R-:W-:Y:S01]  /*23e0*/  @P1 FFMA.FTZ R82, R6.reuse, R3, R74 ;  /* 0x0000000306521223 */ /* 0x040fe2000001004a */
[----:B------:R-:W-:Y:S01]  /*23f0*/  @P1 FFMA.FTZ R83, R6, R2, R75 ;  /* 0x0000000206531223 */ /* 0x000fe2000001004b */
[----:B------:R-:W-:Y:S01]  /*2400*/  @P1 FFMA.FTZ R2, R133, R0, R91 ;  /* 0x0000000085021223 */ /* 0x000fe2000001005b */
[----:B------:R-:W-:-:S03]  /*2410*/  MOV R76, R68 ;  /* 0x00000044004c7202 */ /* 0x000fc60000000f00 */
[----:B------:R-:W-:Y:S01]  /*2420*/  @P1 FADD.FTZ R77, R131, -R2 ;  /* 0x80000002834d1221 */ /* 0x000fe20000010000 */
[----:B------:R-:W2:Y:S03]  /*2430*/  @P2 LDC R80, c[0x0][0x40c] ;  /* 0x00010300ff502b82 */ /* 0x000ea60000000800 */
[----:B------:R-:W-:Y:S01]  /*2440*/  @P1 FFMA.FTZ R76, R6, R77, R68 ;  /* 0x0000004d064c1223 */ /* 0x000fe20000010044 */
[----:B------:R-:W-:Y:S01]  /*2450*/  @P1 FFMA.FTZ R77, R130, R0, R91 ;  /* 0x00000000824d1223 */ /* 0x000fe2000001005b */
[----:B0-----:R-:W-:-:S03]  /*2460*/  @P2 FMUL.FTZ R4, R82, R79 ;  /* 0x0000004f52042220 */ /* 0x001fc60000410000 */
[----:B------:R-:W-:Y:S01]  /*2470*/  @P1 FADD.FTZ R2, R128, -R77 ;  /* 0x8000004d80021221 */ /* 0x000fe20000010000 */
[----:B------:R-:W0:Y:S01]  /*2480*/  @P2 LDC R79, c[0x0][0x40c] ;  /* 0x00010300ff4f2b82 */ /* 0x000e220000000800 */
[----:B------:R-:W-:Y:S02]  /*2490*/  MOV R77, R69 ;  /* 0x00000045004d7202 */ /* 0x000fe40000000f00 */
[----:B------:R-:W-:Y:S01]  /*24a0*/  @P2 F2FP.BF16.F32.PACK_AB R4, RZ, R4 ;  /* 0x00000004ff04223e */ /* 0x000fe200000010ff */
[----:B------:R-:W-:Y:S01]  /*24b0*/  @P1 FFMA.FTZ R77, R6, R2, R69 ;  /* 0x00000002064d1223 */ /* 0x000fe20000010045 */
[----:B------:R-:W-:Y:S01]  /*24c0*/  @P1 FFMA.FTZ R2, R129, R0, R91 ;  /* 0x0000000081021223 */ /* 0x000fe2000001005b */
[----:B-1----:R-:W-:Y:S01]  /*24d0*/  @P2 FMUL.FTZ R3, R83, R78 ;  /* 0x0000004e53032220 */ /* 0x002fe20000410000 */
[----:B------:R-:W-:Y:S01]  /*24e0*/  @P2 PRMT R87, R4, 0x7610, R87 ;  /* 0x0000761004572816 */ /* 0x000fe20000000057 */
[----:B------:R-:W-:Y:S01]  /*24f0*/  @P1 FFMA.FTZ R4, R126, R0, R91 ;  /* 0x000000007e041223 */ /* 0x000fe2000001005b */
[----:B------:R-:W-:Y:S01]  /*2500*/  @P1 FADD.FTZ R81, R127, -R2 ;  /* 0x800000027f511221 */ /* 0x000fe20000010000 */
[----:B------:R-:W-:-:S02]  /*2510*/  MOV R78, R70 ;  /* 0x00000046004e7202 */ /* 0x000fc40000000f00 */
[----:B------:R-:W-:Y:S01]  /*2520*/  @P2 F2FP.BF16.F32.PACK_AB R3, RZ, R3 ;  /* 0x00000003ff03223e */ /* 0x000fe200000010ff */
[----:B------:R-:W-:Y:S01]  /*2530*/  @P1 FADD.FTZ R4, R125, -R4 ;  /* 0x800000047d041221 */ /* 0x000fe20000010000 */
[----:B--2---:R-:W-:Y:S01]  /*2540*/  @P2 FMUL.FTZ R80, R77, R80 ;  /* 0x000000504d502220 */ /* 0x004fe20000410000 */
[----:B------:R-:W-:Y:S01]  /*2550*/  @P1 FFMA.FTZ R78, R6, R81, R70 ;  /* 0x00000051064e1223 */ /* 0x000fe20000010046 */
[----:B------:R-:W-:Y:S01]  /*2560*/  @P2 PRMT R87, R87, 0x5410, R3 ;  /* 0x0000541057572816 */ /* 0x000fe20000000003 */
[----:B------:R-:W-:Y:S01]  /*2570*/  @P1 FFMA.FTZ R81, R123, R0, R91 ;  /* 0x000000007b511223 */ /* 0x000fe2000001005b */
[----:B------:R-:W1:Y:S01]  /*2580*/  @P2 LDC R3, c[0x0][0x40c] ;  /* 0x00010300ff032b82 */ /* 0x000e620000000800 */
[----:B------:R-:W-:Y:S02]  /*2590*/  @P2 F2FP.BF16.F32.PACK_AB R80, RZ, R80 ;  /* 0x00000050ff50223e */ /* 0x000fe400000010ff */
[----:B------:R-:W-:Y:S01]  /*25a0*/  @P1 FADD.FTZ R81, R102, -R81 ;  /* 0x8000005166511221 */ /* 0x000fe20000010000 */
[----:B0-----:R-:W-:Y:S01]  /*25b0*/  @P2 FMUL.FTZ R2, R76, R79 ;  /* 0x0000004f4c022220 */ /* 0x001fe20000410000 */
[----:B------:R-:W-:Y:S01]  /*25c0*/  MOV R79, R71 ;  /* 0x00000047004f7202 */ /* 0x000fe20000000f00 */
[----:B------:R-:W-:-:S02]  /*25d0*/  @P1 FFMA.FTZ R79, R6, R4, R71 ;  /* 0x00000004064f1223 */ /* 0x000fc40000010047 */
[----:B------:R-:W0:Y:S01]  /*25e0*/  @P2 LDC R4, c[0x0][0x40c] ;  /* 0x00010300ff042b82 */ /* 0x000e220000000800 */
[----:B------:R-:W-:-:S04]  /*25f0*/  @P2 F2FP.BF16.F32.PACK_AB R2, RZ, R2 ;  /* 0x00000002ff02223e */ /* 0x000fc800000010ff */
[----:B------:R-:W-:-:S04]  /*2600*/  @P2 PRMT R84, R2, 0x7610, R84 ;  /* 0x0000761002542816 */ /* 0x000fc80000000054 */
[----:B------:R-:W-:Y:S02]  /*2610*/  @P2 PRMT R84, R84, 0x5410, R80 ;  /* 0x0000541054542816 */ /* 0x000fe40000000050 */
[----:B------:R-:W-:Y:S01]  /*2620*/  MOV R80, R72 ;  /* 0x0000004800507202 */ /* 0x000fe20000000f00 */
[----:B------:R-:W-:Y:S02]  /*2630*/  @P1 FFMA.FTZ R80, R6, R81, R72 ;  /* 0x0000005106501223 */ /* 0x000fe40000010048 */
[----:B------:R-:W2:Y:S01]  /*2640*/  @P2 LDC R81, c[0x0][0x40c] ;  /* 0x00010300ff512b82 */ /* 0x000ea20000000800 */
[----:B-1----:R-:W-:-:S05]  /*2650*/  @P2 FMUL.FTZ R3, R78, R3 ;  /* 0x000000034e032220 */ /* 0x002fca0000410000 */
[----:B------:R-:W-:-:S04]  /*2660*/  @P2 F2FP.BF16.F32.PACK_AB R2, RZ, R3 ;  /* 0x00000003ff02223e */ /* 0x000fc800000010ff */
[----:B------:R-:W-:Y:S01]  /*2670*/  @P2 PRMT R85, R2, 0x7610, R85 ;  /* 0x0000761002552816 */ /* 0x000fe20000000055 */
[----:B------:R-:W-:Y:S01]  /*2680*/  @P1 FFMA.FTZ R2, R106, R0, R91 ;  /* 0x000000006a021223 */ /* 0x000fe2000001005b */
[----:B0-----:R-:W-:-:S03]  /*2690*/  @P2 FMUL.FTZ R4, R79, R4 ;  /* 0x000000044f042220 */ /* 0x001fc60000410000 */
[----:B------:R-:W-:Y:S02]  /*26a0*/  @P1 FADD.FTZ R2, R103, -R2 ;  /* 0x8000000267021221 */ /* 0x000fe40000010000 */
[----:B------:R-:W-:-:S04]  /*26b0*/  @P2 F2FP.BF16.F32.PACK_AB R3, RZ, R4 ;  /* 0x00000004ff03223e */ /* 0x000fc800000010ff */
[----:B------:R-:W-:Y:S01]  /*26c0*/  @P2 PRMT R85, R85, 0x5410, R3 ;  /* 0x0000541055552816 */ /* 0x000fe20000000003 */
[----:B--2---:R-:W-:Y:S01]  /*26d0*/  @P2 FMUL.FTZ R4, R80, R81 ;  /* 0x0000005150042220 */ /* 0x004fe20000410000 */
[----:B------:R-:W-:Y:S01]  /*26e0*/  MOV R81, R73 ;  /* 0x0000004900517202 */ /* 0x000fe20000000f00 */
[----:B------:R-:W-:Y:S02]  /*26f0*/  @P1 FFMA.FTZ R81, R6, R2, R73 ;  /* 0x0000000206511223 */ /* 0x000fe40000010049 */
[----:B------:R-:W0:Y:S01]  /*2700*/  @P2 LDC R2, c[0x0][0x40c] ;  /* 0x00010300ff022b82 */ /* 0x000e220000000800 */
[----:B------:R-:W-:-:S04]  /*2710*/  @P2 F2FP.BF16.F32.PACK_AB R4, RZ, R4 ;  /* 0x00000004ff04223e */ /* 0x000fc800000010ff */
[----:B------:R-:W-:Y:S01]  /*2720*/  @P2 PRMT R86, R4, 0x7610, R86 ;  /* 0x0000761004562816 */ /* 0x000fe20000000056 */
[----:B0-----:R-:W-:-:S05]  /*2730*/  @P2 FMUL.FTZ R2, R81, R2 ;  /* 0x0000000251022220 */ /* 0x001fca0000410000 */
[----:B------:R-:W-:-:S04]  /*2740*/  @P2 F2FP.BF16.F32.PACK_AB R2, RZ, R2 ;  /* 0x00000002ff02223e */ /* 0x000fc800000010ff */
[----:B------:R-:W-:-:S07]  /*2750*/  @P2 PRMT R86, R86, 0x5410, R2 ;  /* 0x0000541056562816 */ /* 0x000fce0000000002 */
.L_x_4233:
[----:B------:R-:W-:Y:S05]  /*2760*/  BSYNC.RECONVERGENT B1 ;  /* 0x0000000000017941 */ /* 0x000fea0003800200 */
.L_x_4216:
[----:B------:R-:W-:-:S04]  /*2770*/  ISETP.NE.U32.AND P0, PT, R88, RZ, PT ;  /* 0x000000ff5800720c */ /* 0x000fc80003f05070 */
[----:B------:R-:W-:-:S13]  /*2780*/  ISETP.NE.AND.EX P0, PT, R90, RZ, PT, P0 ;  /* 0x000000ff5a00720c */ /* 0x000fda0003f05300 */
[----:B------:R-:W0:Y:S02]  /*2790*/  @P0 LDC.64 R2, c[0x0][0x478] ;  /* 0x00011e00ff020b82 */ /* 0x000e240000000a00 */
[C---:B0-----:R-:W-:Y:S01]  /*27a0*/  @P0 IMAD.WIDE.U32 R92, R89.reuse, 0x20, R2 ;  /* 0x00000020595c0825 */ /* 0x041fe200078e0002 */
[----:B------:R-:W-:-:S05]  /*27b0*/  IADD3 R89, PT, PT, R89, 0x20, RZ ;  /* 0x0000002059597810 */ /* 0x000fca0007ffe0ff */
[----:B------:R-:W0:Y:S01]  /*27c0*/  @P2 LDC.64 R2, c[0x0][0x468] ;  /* 0x00011a00ff022b82 */ /* 0x000e220000000a00 */
[----:B------:R1:W-:Y:S04]  /*27d0*/  @P0 STG.E.128 desc[UR6][R92.64], R76 ;  /* 0x0000004c5c000986 */ /* 0x0003e8000c101d06 */
[----:B------:R1:W-:Y:S01]  /*27e0*/  @P0 STG.E.128 desc[UR6][R92.64+0x10], R80 ;  /* 0x000010505c000986 */ /* 0x0003e2000c101d06 */
[C---:B0-----:R-:W-:Y:S01]  /*27f0*/  @P2 IMAD.WIDE.U32 R2, R5.reuse, 0x10, R2 ;  /* 0x0000001005022825 */ /* 0x041fe200078e0002 */
[----:B------:R-:W-:-:S04]  /*2800*/  IADD3 R5, PT, PT, R5, 0x20, RZ ;  /* 0x0000002005057810 */ /* 0x000fc80007ffe0ff */
[----:B------:R1:W-:Y:S03]  /*2810*/  @P2 STG.E.128 desc[UR6][R2.64], R84 ;  /* 0x0000005402002986 */ /* 0x0003e6000c101d06 */
.L_x_4215:
[----:B------:R-:W-:Y:S05]  /*2820*/  BSYNC.RECONVERGENT B2 ;  /* 0x0000000000027941 */ /* 0x000fea0003800200 */
.L_x_4214:
        /* <DEDUP_REMOVED lines=13> */
[----:B------:R-:W-:Y:S01]  /*2900*/  @P1 FFMA.FTZ R4, R110, R0, R91 ;  /* 0x000000006e041223 */ /* 0x000fe2000001005b */
[----:B------:R-:W-:Y:S01]  /*2910*/  MOV R83, R15 ;  /* 0x0000000f00537202 */ /* 0x000fe20000000f00 */
[----:B------:R-:W-:Y:S01]  /*2920*/  @P1 FADD.FTZ R76, R121, -R76 ;  /* 0x8000004c794c1221 */ /* 0x000fe20000010000 */
[----:B------:R-:W-:Y:S01]  /*2930*/  @P1 FADD.FTZ R7, R118, -R7 ;  /* 0x8000000776071221 */ /* 0x000fe20000010000 */
[----:B------:R-:W-:Y:S01]  /*2940*/  @P1 FADD.FTZ R4, R115, -R4 ;  /* 0x8000000473041221 */ /* 0x000fe20000010000 */
[----:B------:R-:W-:Y:S01]  /*2950*/  MOV R77, R17 ;  /* 0x00000011004d7202 */ /* 0x000fe20000000f00 */
[C---:B------:R-:W-:Y:S01]  /*2960*/  @P1 FFMA.FTZ R83, R6.reuse, R76, R15 ;  /* 0x0000004c06531223 */ /* 0x040fe2000001000f */
[----:B------:R-:W-:Y:S01]  /*2970*/  MOV R76, R16 ;  /* 0x00000010004c7202 */ /* 0x000fe20000000f00 */
[C---:B------:R-:W-:Y:S01]  /*2980*/  @P1 FFMA.FTZ R76, R6.reuse, R7, R16 ;  /* 0x00000007064c1223 */ /* 0x040fe20000010010 */
[----:B------:R-:W-:Y:S01]  /*2990*/  @P1 FFMA.FTZ R77, R6, R4, R17 ;  /* 0x00000004064d1223 */ /* 0x000fe20000010011 */
[----:B------:R-:W0:Y:S01]  /*29a0*/  @P2 LDC R7, c[0x0][0x40c] ;  /* 0x00010300ff072b82 */ /* 0x000e220000000800 */
[-CC-:B------:R-:W-:Y:S01]  /*29b0*/  @P1 FFMA.FTZ R79, R109, R0.reuse, R91.reuse ;  /* 0x000000006d4f1223 */ /* 0x180fe2000001005b */
[-CC-:B------:R-:W-:Y:S01]  /*29c0*/  @P1 FFMA.FTZ R80, R112, R0.reuse, R91.reuse ;  /* 0x0000000070501223 */ /* 0x180fe2000001005b */
[-CC-:B------:R-:W-:Y:S01]  /*29d0*/  @P1 FFMA.FTZ R3, R111, R0.reuse, R91.reuse ;  /* 0x000000006f031223 */ /* 0x180fe2000001005b */
[-C--:B------:R-:W-:Y:S01]  /*29e0*/  @P1 FFMA.FTZ R2, R114, R0.reuse, R91 ;  /* 0x0000000072021223 */ /* 0x080fe2000001005b */
[----:B------:R-:W-:Y:S01]  /*29f0*/  @P1 FADD.FTZ R79, R120, -R79 ;  /* 0x8000004f784f1221 */ /* 0x000fe20000010000 */
[----:B------:R-:W-:Y:S01]  /*2a00*/  @P1 FFMA.FTZ R91, R113, R0, R91 ;  /* 0x00000000715b1223 */ /* 0x000fe2000001005b */
[----:B------:R-:W-:Y:S01]  /*2a10*/  @P1 FADD.FTZ R80, R117, -R80 ;  /* 0x8000005075501221 */ /* 0x000fe20000010000 */
[----:B------:R-:W1:Y:S01]  /*2a20*/  @P2 LDC R4, c[0x0][0x40c] ;  /* 0x00010300ff042b82 */ /* 0x000e620000000800 */
[----:B------:R-:W-:Y:S01]  /*2a30*/  MOV R78, R18 ;  /* 0x00000012004e7202 */ /* 0x000fe20000000f00 */
[----:B------:R-:W-:Y:S01]  /*2a40*/  @P1 FFMA.FTZ R78, R6, R79, R18 ;  /* 0x0000004f064e1223 */ /* 0x000fe20000010012 */
[----:B------:R-:W-:Y:S01]  /*2a50*/  @P1 FADD.FTZ R3, R122, -R3 ;  /* 0x800000037a031221 */ /* 0x000fe20000010000 */
[----:B------:R-:W-:Y:S01]  /*2a60*/  MOV R79, R19 ;  /* 0x00000013004f7202 */ /* 0x000fe20000000f00 */
[----:B------:R-:W-:Y:S01]  /*2a70*/  @P1 FADD.FTZ R91, R124, -R91 ;  /* 0x8000005b7c5b1221 */ /* 0x000fe20000010000 */
[C---:B------:R-:W-:Y:S01]  /*2a80*/  @P1 FFMA.FTZ R79, R6.reuse, R80, R19 ;  /* 0x00000050064f1223 */ /* 0x040fe20000010013 */
[----:B------:R-:W-:Y:S01]  /*2a90*/  MOV R80, R12 ;  /* 0x0000000c00507202 */ /* 0x000fe20000000f00 */
[C---:B------:R-:W-:Y:S01]  /*2aa0*/  @P1 FFMA.FTZ R80, R6.reuse, R3, R12 ;  /* 0x0000000306501223 */ /* 0x040fe2000001000c */
[----:B------:R-:W-:Y:S01]  /*2ab0*/  @P1 FADD.FTZ R2, R119, -R2 ;  /* 0x8000000277021221 */ /* 0x000fe20000010000 */
[----:B------:R-:W-:Y:S01]  /*2ac0*/  MOV R82, R14 ;  /* 0x0000000e00527202 */ /* 0x000fe20000000f00 */
[C---:B------:R-:W-:Y:S01]  /*2ad0*/  @P1 FFMA.FTZ R82, R6.reuse, R91, R14 ;  /* 0x0000005b06521223 */ /* 0x040fe2000001000e */
[----:B------:R-:W-:Y:S01]  /*2ae0*/  MOV R81, R13 ;  /* 0x0000000d00517202 */ /* 0x000fe20000000f00 */
[----:B------:R-:W2:Y:S01]  /*2af0*/  @P2 LDC R91, c[0x0][0x40c] ;  /* 0x00010300ff5b2b82 */ /* 0x000ea20000000800 */
[----:B------:R-:W-:Y:S01]  /*2b00*/  @P1 FFMA.FTZ R81, R6, R2, R13 ;  /* 0x0000000206511223 */ /* 0x000fe2000001000d */
[----:B0-----:R-:W-:-:S06]  /*2b10*/  @P2 FMUL.FTZ R0, R76, R7 ;  /* 0x000000074c002220 */ /* 0x001fcc0000410000 */
[----:B------:R-:W0:Y:S01]  /*2b20*/  @P2 LDC R7, c[0x0][0x40c] ;  /* 0x00010300ff072b82 */ /* 0x000e220000000800 */
[----:B------:R-:W-:Y:S01]  /*2b30*/  @P2 F2FP.BF16.F32.PACK_AB R2, RZ, R0 ;  /* 0x00000000ff02223e */ /* 0x000fe200000010ff */
[----:B-1----:R-:W-:-:S03]  /*2b40*/  @P2 FMUL.FTZ R3, R77, R4 ;  /* 0x000000044d032220 */ /* 0x002fc60000410000 */
[----:B------:R-:W-:Y:S02]  /*2b50*/  @P2 PRMT R84, R2, 0x7610, R84 ;  /* 0x0000761002542816 */ /* 0x000fe40000000054 */
[----:B------:R-:W-:Y:S01]  /*2b60*/  @P2 F2FP.BF16.F32.PACK_AB R4, RZ, R3 ;  /* 0x00000003ff04223e */ /* 0x000fe200000010ff */
[----:B------:R-:W1:Y:S03]  /*2b70*/  @P2 LDC R88, c[0x0][0x40c] ;  /* 0x00010300ff582b82 */ /* 0x000e660000000800 */
[----:B------:R-:W-:Y:S01]  /*2b80*/  @P2 PRMT R84, R84, 0x5410, R4 ;  /* 0x0000541054542816 */ /* 0x000fe20000000004 */
[----:B--2---:R-:W-:-:S04]  /*2b90*/  @P2 FMUL.FTZ R4, R80, R91 ;  /* 0x0000005b50042220 */ /* 0x004fc80000410000 */
[----:B------:R-:W2:Y:S01]  /*2ba0*/  @P2 LDC R0, c[0x0][0x40c] ;  /* 0x00010300ff002b82 */ /* 0x000ea20000000800 */
[----:B------:R-:W-:Y:S01]  /*2bb0*/  @P2 F2FP.BF16.F32.PACK_AB R4, RZ, R4 ;  /* 0x00000004ff04223e */ /* 0x000fe200000010ff */
[----:B0-----:R-:W-:-:S06]  /*2bc0*/  @P2 FMUL.FTZ R6, R78, R7 ;  /* 0x000000074e062220 */ /* 0x001fcc0000410000 */
[----:B------:R-:W0:Y:S01]  /*2bd0*/  @P2 LDC R3, c[0x0][0x40c] ;  /* 0x00010300ff032b82 */ /* 0x000e220000000800 */
        /* <DEDUP_REMOVED lines=17> */
.L_x_4239:
[-CC-:B-1----:R-:W-:Y:S01]  /*2cf0*/  @P1 FFMA.FTZ R3, R107, R0.reuse, R91.reuse ;  /* 0x000000006b031223 */ /* 0x182fe2000001005b */
[----:B------:R-:W-:Y:S01]  /*2d00*/  @P1 FFMA.FTZ R4, R110, R0, R91 ;  /* 0x000000006e041223 */ /* 0x000fe2000001005b */
[----:B------:R-:W-:Y:S01]  /*2d10*/  MOV R2, R16 ;  /* 0x0000001000027202 */ /* 0x000fe20000000f00 */
[----:B------:R-:W0:Y:S01]  /*2d20*/  @P2 LDC R7, c[0x0][0x40c] ;  /* 0x00010300ff072b82 */ /* 0x000e220000000800 */
[----:B------:R-:W-:Y:S01]  /*2d30*/  @P1 FADD.FTZ R3, R118, -R3 ;  /* 0x8000000376031221 */ /* 0x000fe20000010000 */
[-CC-:B------:R-:W-:Y:S01]  /*2d40*/  @P1 FFMA.FTZ R88, R112, R0.reuse, R91.reuse ;  /* 0x0000000070581223 */ /* 0x180fe2000001005b */
[----:B------:R-:W-:Y:S02]  /*2d50*/  @P1 FFMA.FTZ R93, R113, R0, R91 ;  /* 0x00000000715d1223 */ /* 0x000fe4000001005b */
[----:B------:R-:W-:Y:S01]  /*2d60*/  @P1 FFMA.FTZ R2, R6, R3, R16 ;  /* 0x0000000306021223 */ /* 0x000fe20000010010 */
[----:B------:R-:W-:Y:S01]  /*2d70*/  @P1 FADD.FTZ R3, R115, -R4 ;  /* 0x8000000473031221 */ /* 0x000fe20000010000 */
[----:B------:R-:W-:Y:S01]  /*2d80*/  MOV R4, R17 ;  /* 0x0000001100047202 */ /* 0x000fe20000000f00 */
[----:B------:R-:W-:Y:S01]  /*2d90*/  @P1 FADD.FTZ R88, R117, -R88 ;  /* 0x8000005875581221 */ /* 0x000fe20000010000 */
[----:B------:R-:W-:Y:S01]  /*2da0*/  @P1 FADD.FTZ R93, R124, -R93 ;  /* 0x8000005d7c5d1221 */ /* 0x000fe20000010000 */
[----:B------:R-:W-:-:S02]  /*2db0*/  @P1 FFMA.FTZ R4, R6, R3, R17 ;  /* 0x0000000306041223 */ /* 0x000fc40000010011 */
[----:B------:R-:W1:Y:S02]  /*2dc0*/  @P2 LDC R3, c[0x0][0x40c] ;  /* 0x00010300ff032b82 */ /* 0x000e640000000800 */
[----:B0-----:R-:W-:Y:S01]  /*2dd0*/  @P2 FMUL.FTZ R4, R4, R7 ;  /* 0x0000000704042220 */ /* 0x001fe20000410000 */
[----:B------:R-:W-:-:S04]  /*2de0*/  @P1 FFMA.FTZ R7, R109, R0, R91 ;  /* 0x000000006d071223 */ /* 0x000fc8000001005b */
[----:B------:R-:W-:Y:S01]  /*2df0*/  @P2 F2FP.BF16.F32.PACK_AB R4, RZ, R4 ;  /* 0x00000004ff04223e */ /* 0x000fe200000010ff */
[----:B------:R-:W-:Y:S01]  /*2e00*/  @P1 FADD.FTZ R7, R120, -R7 ;  /* 0x8000000778071221 */ /* 0x000fe20000010000 */
[----:B-1----:R-:W-:Y:S01]  /*2e10*/  @P2 FMUL.FTZ R3, R2, R3 ;  /* 0x0000000302032220 */ /* 0x002fe20000410000 */
[----:B------:R-:W-:Y:S02]  /*2e20*/  MOV R2, R18 ;  /* 0x0000001200027202 */ /* 0x000fe40000000f00 */
[C---:B------:R-:W-:Y:S01]  /*2e30*/  @P1 FFMA.FTZ R2, R6.reuse, R7, R18 ;  /* 0x0000000706021223 */ /* 0x040fe20000010012 */
[----:B------:R-:W-:Y:S01]  /*2e40*/  MOV R7, R19 ;  /* 0x0000001300077202 */ /* 0x000fe20000000f00 */
[----:B------:R-:W-:Y:S01]  /*2e50*/  @P1 FFMA.FTZ R7, R6, R88, R19 ;  /* 0x0000005806071223 */ /* 0x000fe20000010013 */
[----:B------:R-:W-:Y:S01]  /*2e60*/  @P2 F2FP.BF16.F32.PACK_AB R3, RZ, R3 ;  /* 0x00000003ff03223e */ /* 0x000fe200000010ff */
[----:B------:R-:W-:-:S03]  /*2e70*/  @P1 FFMA.FTZ R88, R114, R0, R91 ;  /* 0x0000000072581223 */ /* 0x000fc6000001005b */
[----:B------:R-:W-:Y:S01]  /*2e80*/  @P2 PRMT R84, R3, 0x7610, R84 ;  /* 0x0000761003542816 */ /* 0x000fe20000000054 */
[----:B------:R-:W-:Y:S01]  /*2e90*/  @P1 FADD.FTZ R88, R119, -R88 ;  /* 0x8000005877581221 */ /* 0x000fe20000010000 */
[----:B------:R-:W0:Y:S02]  /*2ea0*/  @P2 LDC R3, c[0x0][0x40c] ;  /* 0x00010300ff032b82 */ /* 0x000e240000000800 */
[----:B------:R-:W-:-:S06]  /*2eb0*/  @P2 PRMT R84, R84, 0x5410, R4 ;  /* 0x0000541054542816 */ /* 0x000fcc0000000004 */
[----:B------:R-:W1:Y:S01]  /*2ec0*/  @P2 LDC R4, c[0x0][0x40c] ;  /* 0x00010300ff042b82 */ /* 0x000e620000000800 */
[----:B0-----:R-:W-:-:S05]  /*2ed0*/  @P2 FMUL.FTZ R2, R2, R3 ;  /* 0x0000000302022220 */ /* 0x001fca0000410000 */
[----:B------:R-:W-:Y:S01]  /*2ee0*/  @P2 F2FP.BF16.F32.PACK_AB R2, RZ, R2 ;  /* 0x00000002ff02223e */ /* 0x000fe200000010ff */
[----:B-1----:R-:W-:Y:S01]  /*2ef0*/  @P2 FMUL.FTZ R3, R7, R4 ;  /* 0x0000000407032220 */ /* 0x002fe20000410000 */
[----:B------:R-:W-:Y:S01]  /*2f00*/  @P1 FFMA.FTZ R7, R111, R0, R91 ;  /* 0x000000006f071223 */ /* 0x000fe2000001005b */
[----:B------:R-:W-:Y:S02]  /*2f10*/  MOV R4, R12 ;  /* 0x0000000c00047202 */ /* 0x000fe40000000f00 */
[----:B------:R-:W-:Y:S01]  /*2f20*/  @P2 PRMT R85, R2, 0x7610, R85 ;  /* 0x0000761002552816 */ /* 0x000fe20000000055 */
[----:B------:R-:W-:Y:S01]  /*2f30*/  @P1 FADD.FTZ R7, R122, -R7 ;  /* 0x800000077a071221 */ /* 0x000fe20000010000 */
[----:B------:R-:W-:-:S03]  /*2f40*/  @P2 F2FP.BF16.F32.PACK_AB R3, RZ, R3 ;  /* 0x00000003ff03223e */ /* 0x000fc600000010ff */
[----:B------:R-:W-:Y:S01]  /*2f50*/  @P1 FFMA.FTZ R4, R6, R7, R12 ;  /* 0x0000000706041223 */ /* 0x000fe2000001000c */
[----:B------:R-:W-:Y:S01]  /*2f60*/  @P2 PRMT R85, R85, 0x5410, R3 ;  /* 0x0000541055552816 */ /* 0x000fe20000000003 */
[----:B------:R-:W0:Y:S02]  /*2f70*/  @P2 LDC R7, c[0x0][0x40c] ;  /* 0x00010300ff072b82 */ /* 0x000e240000000800 */
[----:B0-----:R-:W-:Y:S01]  /*2f80*/  @P2 FMUL.FTZ R4, R4, R7 ;  /* 0x0000000704042220 */ /* 0x001fe20000410000 */
[----:B------:R-:W-:Y:S01]  /*2f90*/  MOV R7, R13 ;  /* 0x0000000d00077202 */ /* 0x000fe20000000f00 */
[----:B------:R-:W-:-:S04]  /*2fa0*/  @P1 FFMA.FTZ R7, R6, R88, R13 ;  /* 0x0000005806071223 */ /* 0x000fc8000001000d */
[----:B------:R-:W0:Y:S01]  /*2fb0*/  @P2 LDC R88, c[0x0][0x40c] ;  /* 0x00010300ff582b82 */ /* 0x000e220000000800 */
[----:B------:R-:W-:-:S04]  /*2fc0*/  @P2 F2FP.BF16.F32.PACK_AB R4, RZ, R4 ;  /* 0x00000004ff04223e */ /* 0x000fc800000010ff */
[----:B------:R-:W-:Y:S01]  /*2fd0*/  @P2 PRMT R86, R4, 0x7610, R86 ;  /* 0x0000761004562816 */ /* 0x000fe20000000056 */
[----:B0-----:R-:W-:Y:S01]  /*2fe0*/  @P2 FMUL.FTZ R7, R7, R88 ;  /* 0x0000005807072220 */ /* 0x001fe20000410000 */
        /* <DEDUP_REMOVED lines=17> */
.L_x_4238:
[----:B------:R-:W-:-:S04]  /*3100*/  UISETP.NE.U32.AND UP0, UPT, UR20, URZ, UPT ;  /* 0x000000ff1400728c */ /* 0x000fc8000bf05070 */
[----:B------:R-:W-:-:S06]  /*3110*/  UISETP.NE.AND.EX UP0, UPT, UR21, URZ, UPT, UP0 ;  /* 0x000000ff1500728c */ /* 0x000fcc000bf05300 */
[----:B------:R-:W-:-:S13]  /*3120*/  PLOP3.LUT P0, PT, PT, PT, UP0, 0x80, 0x8 ;  /* 0x000000000008781c */ /* 0x000fda0003f0f008 */
[----:B------:R-:W-:Y:S05]  /*3130*/  @!P0 BRA `(.L_x_4241) ;  /* 0x00000004000c8947 */ /* 0x000fea0003800000 */
[----:B-1----:R-:W0:Y:S01]  /*3140*/  @P2 LDC R83, c[0x0][0x40c] ;  /* 0x00010300ff532b82 */ /* 0x002e220000000800 */
[-CC-:B------:R-:W-:Y:S01]  /*3150*/  FFMA.FTZ R3, R107, R0.reuse, R91.reuse ;  /* 0x000000006b037223 */ /* 0x180fe2000001005b */
        /* <DEDUP_REMOVED lines=8> */
[----:B------:R-:W-:Y:S01]  /*31e0*/  FFMA.FTZ R0, R116, R0, R91 ;  /* 0x0000000074007223 */ /* 0x000fe2000001005b */
[----:B------:R-:W-:Y:S01]  /*31f0*/  FADD.FTZ R91, R119, -R76 ;  /* 0x8000004c775b7221 */ /* 0x000fe20000010000 */
[----:B------:R-:W-:Y:S01]  /*3200*/  FMUL.FTZ R76, R6, R3 ;  /* 0x00000003064c7220 */ /* 0x000fe20000410000 */
[----:B------:R-:W-:Y:S01]  /*3210*/  FADD.FTZ R79, R120, -R7 ;  /* 0x80000007784f7221 */ /* 0x000fe20000010000 */
[----:B------:R-:W1:Y:S01]  /*3220*/  @P2 LDC R3, c[0x0][0x40c] ;  /* 0x00010300ff032b82 */ /* 0x000e620000000800 */
[----:B------:R-:W-:Y:S01]  /*3230*/  FADD.FTZ R77, R115, -R2 ;  /* 0x80000002734d7221 */ /* 0x000fe20000010000 */
[----:B------:R-:W-:Y:S01]  /*3240*/  FADD.FTZ R81, R117, -R4 ;  /* 0x8000000475517221 */ /* 0x000fe20000010000 */
[----:B------:R-:W-:Y:S01]  /*3250*/  FSEL R76, R76, RZ, P1 ;  /* 0x000000ff4c4c7208 */ /* 0x000fe20000800000 */
[----:B------:R-:W-:Y:S01]  /*3260*/  FADD.FTZ R97, R121, -R0 ;  /* 0x8000000079617221 */ /* 0x000fe20000010000 */
[----:B------:R-:W-:Y:S01]  /*3270*/  FADD.FTZ R93, R122, -R93 ;  /* 0x8000005d7a5d7221 */ /* 0x000fe20000010000 */
[----:B------:R-:W-:Y:S01]  /*3280*/  FADD.FTZ R95, R124, -R95 ;  /* 0x8000005f7c5f7221 */ /* 0x000fe20000010000 */
[C---:B------:R-:W-:Y:S01]  /*3290*/  FMUL.FTZ R78, R6.reuse, R79 ;  /* 0x0000004f064e7220 */ /* 0x040fe20000410000 */
[----:B------:R-:W2:Y:S01]  /*32a0*/  @P2 LDC R7, c[0x0][0x40c] ;  /* 0x00010300ff072b82 */ /* 0x000ea20000000800 */
[----:B------:R-:W-:Y:S01]  /*32b0*/  FMUL.FTZ R80, R6, R93 ;  /* 0x0000005d06507220 */ /* 0x000fe20000410000 */
[----:B0-----:R-:W-:Y:S01]  /*32c0*/  @P2 FMUL.FTZ R88, R76, R83 ;  /* 0x000000534c582220 */ /* 0x001fe20000410000 */
[C---:B------:R-:W-:Y:S01]  /*32d0*/  FMUL.FTZ R79, R6.reuse, R81 ;  /* 0x00000051064f7220 */ /* 0x040fe20000410000 */
[C---:B------:R-:W-:Y:S01]  /*32e0*/  FMUL.FTZ R82, R6.reuse, R95 ;  /* 0x0000005f06527220 */ /* 0x040fe20000410000 */
[C---:B------:R-:W-:Y:S01]  /*32f0*/  FMUL.FTZ R77, R6.reuse, R77 ;  /* 0x0000004d064d7220 */ /* 0x040fe20000410000 */
[----:B------:R-:W-:Y:S01]  /*3300*/  FMUL.FTZ R81, R6, R91 ;  /* 0x0000005b06517220 */ /* 0x000fe20000410000 */
[----:B------:R-:W-:Y:S01]  /*3310*/  FSEL R78, R78, RZ, P1 ;  /* 0x000000ff4e4e7208 */ /* 0x000fe20000800000 */
[----:B------:R-:W0:Y:S01]  /*3320*/  @P2 LDC R83, c[0x0][0x40c] ;  /* 0x00010300ff532b82 */ /* 0x000e220000000800 */
[----:B------:R-:W-:Y:S01]  /*3330*/  FSEL R80, R80, RZ, P1 ;  /* 0x000000ff50507208 */ /* 0x000fe20000800000 */
[----:B------:R-:W-:Y:S01]  /*3340*/  FMUL.FTZ R6, R6, R97 ;  /* 0x0000006106067220 */ /* 0x000fe20000410000 */
[----:B------:R-:W-:-:S02]  /*3350*/  FSEL R82, R82, RZ, P1 ;  /* 0x000000ff52527208 */ /* 0x000fc40000800000 */
[----:B------:R-:W-:Y:S02]  /*3360*/  FSEL R77, R77, RZ, P1 ;  /* 0x000000ff4d4d7208 */ /* 0x000fe40000800000 */
[----:B------:R-:W-:Y:S01]  /*3370*/  FSEL R79, R79, RZ, P1 ;  /* 0x000000ff4f4f7208 */ /* 0x000fe20000800000 */
[----:B------:R-:W3:Y:S01]  /*3380*/  @P2 LDC R0, c[0x0][0x40c] ;  /* 0x00010300ff002b82 */ /* 0x000ee20000000800 */
[----:B------:R-:W-:Y:S01]  /*3390*/  FSEL R81, R81, RZ, P1 ;  /* 0x000000ff51517208 */ /* 0x000fe20000800000 */
[----:B-1----:R-:W-:Y:S01]  /*33a0*/  @P2 FMUL.FTZ R3, R80, R3 ;  /* 0x0000000350032220 */ /* 0x002fe20000410000 */
[----:B------:R-:W-:Y:S02]  /*33b0*/  @P2 F2FP.BF16.F32.PACK_AB R88, RZ, R88 ;  /* 0x00000058ff58223e */ /* 0x000fe400000010ff */
[----:B------:R-:W-:Y:S02]  /*33c0*/  FSEL R6, R6, RZ, P1 ;  /* 0x000000ff06067208 */ /* 0x000fe40000800000 */
[----:B------:R-:W-:Y:S01]  /*33d0*/  @P2 F2FP.BF16.F32.PACK_AB R3, RZ, R3 ;  /* 0x00000003ff03223e */ /* 0x000fe200000010ff */
[----:B------:R-:W1:Y:S01]  /*33e0*/  @P2 LDC R2, c[0x0][0x40c] ;  /* 0x00010300ff022b82 */ /* 0x000e620000000800 */
[----:B--2---:R-:W-:Y:S01]  /*33f0*/  @P2 FMUL.FTZ R7, R78, R7 ;  /* 0x000000074e072220 */ /* 0x004fe20000410000 */
[----:B------:R-:W-:-:S02]  /*3400*/  @P2 PRMT R84, R88, 0x7610, R84 ;  /* 0x0000761058542816 */ /* 0x000fc40000000054 */
[----:B------:R-:W-:Y:S02]  /*3410*/  @P2 PRMT R86, R3, 0x7610, R86 ;  /* 0x0000761003562816 */ /* 0x000fe40000000056 */
[----:B------:R-:W-:Y:S02]  /*3420*/  @P2 F2FP.BF16.F32.PACK_AB R7, RZ, R7 ;  /* 0x00000007ff07223e */ /* 0x000fe400000010ff */
[----:B------:R-:W2:Y:S01]  /*3430*/  @P2 LDC R4, c[0x0][0x40c] ;  /* 0x00010300ff042b82 */ /* 0x000ea20000000800 */
[----:B0-----:R-:W-:Y:S01]  /*3440*/  @P2 FMUL.FTZ R83, R82, R83 ;  /* 0x0000005352532220 */ /* 0x001fe20000410000 */
[----:B------:R-:W-:-:S04]  /*3450*/  @P2 PRMT R85, R7, 0x7610, R85 ;  /* 0x0000761007552816 */ /* 0x000fc80000000055 */
[----:B------:R-:W-:Y:S01]  /*3460*/  @P2 F2FP.BF16.F32.PACK_AB R83, RZ, R83 ;  /* 0x00000053ff53223e */ /* 0x000fe200000010ff */
[----:B---3--:R-:W-:-:S03]  /*3470*/  @P2 FMUL.FTZ R0, R77, R0 ;  /* 0x000000004d002220 */ /* 0x008fc60000410000 */
[----:B------:R-:W-:Y:S02]  /*3480*/  @P2 PRMT R87, R83, 0x7610, R87 ;  /* 0x0000761053572816 */ /* 0x000fe40000000057 */
[----:B------:R-:W-:Y:S02]  /*3490*/  MOV R83, R6 ;  /* 0x0000000600537202 */ /* 0x000fe40000000f00 */
        /* <DEDUP_REMOVED lines=13> */
.L_x_4241:
[----:B-1----:R-:W0:Y:S01]  /*3570*/  @P2 LDC R2, c[0x0][0x40c] ;  /* 0x00010300ff022b82 */ /* 0x002e220000000800 */
        /* <DEDUP_REMOVED lines=10> */
.L_x_4243:
[----:B------:R-:W-:Y:S05]  /*3620*/  BSYNC.RECONVERGENT B3 ;  /* 0x0000000000037941 */ /* 0x000fea0003800200 */
.L_x_4242:
        /* <DEDUP_REMOVED lines=10> */
.L_x_4245:
[----:B------:R-:W-:Y:S05]  /*36d0*/  BSYNC.RECONVERGENT B3 ;  /* 0x0000000000037941 */ /* 0x000fea0003800200 */
.L_x_4244:
        /* <DEDUP_REMOVED lines=10> */
.L_x_4247:
[----:B------:R-:W-:Y:S05]  /*3780*/  BSYNC.RECONVERGENT B3 ;  /* 0x0000000000037941 */ /* 0x000fea0003800200 */
.L_x_4246:
        /* <DEDUP_REMOVED lines=10> */
.L_x_4249:
[----:B------:R-:W-:Y:S05]  /*3830*/  BSYNC.RECONVERGENT B3 ;  /* 0x0000000000037941 */ /* 0x000fea0003800200 */
.L_x_4248:
        /* <DEDUP_REMOVED lines=10> */
.L_x_4251:
[----:B------:R-:W-:Y:S05]  /*38e0*/  BSYNC.RECONVERGENT B3 ;  /* 0x0000000000037941 */ /* 0x000fea0003800200 */
.L_x_4250:
        /* <DEDUP_REMOVED lines=10> */
.L_x_4253:
[----:B------:R-:W-:Y:S05]  /*3990*/  BSYNC.RECONVERGENT B3 ;  /* 0x0000000000037941 */ /* 0x000fea0003800200 */
.L_x_4252:
        /* <DEDUP_REMOVED lines=11> */
.L_x_4255:
[----:B------:R-:W-:Y:S05]  /*3a50*/  BSYNC.RECONVERGENT B3 ;  /* 0x0000000000037941 */ /* 0x000fea0003800200 */
.L_x_4254:
[----:B------:R-:W-:Y:S01]  /*3a60*/  FADD.FTZ R3, R121, -R4 ;  /* 0x8000000479037221 */ /* 0x000fe20000010000 */
[----:B------:R-:W-:-:S03]  /*3a70*/  ISETP.GT.AND P1, PT, R7, RZ, PT ;  /* 0x000000ff0700720c */ /* 0x000fc60003f24270 */
[----:B------:R-:W-:-:S05]  /*3a80*/  FMUL.FTZ R3, R6, R3 ;  /* 0x0000000306037220 */ /* 0x000fca0000410000 */
[----:B------:R-:W-:-:S05]  /*3a90*/  FSEL R3, R3, RZ, P1 ;  /* 0x000000ff03037208 */ /* 0x000fca0000800000 */
[----:B0-----:R-:W-:-:S05]  /*3aa0*/  @P2 FMUL.FTZ R2, R3, R2 ;  /* 0x0000000203022220 */ /* 0x001fca0000410000 */
[----:B------:R-:W-:-:S04]  /*3ab0*/  @P2 F2FP.BF16.F32.PACK_AB R2, RZ, R2 ;  /* 0x00000002ff02223e */ /* 0x000fc800000010ff */
[----:B------:R-:W-:-:S07]  /*3ac0*/  @P2 PRMT R87, R87, 0x5410, R2 ;  /* 0x0000541057572816 */ /* 0x000fce0000000002 */
.L_x_4240:
[----:B------:R-:W-:Y:S05]  /*3ad0*/  BSYNC.RECONVERGENT B1 ;  /* 0x0000000000017941 */ /* 0x000fea0003800200 */
.L_x_4237:
[----:B------:R-:W0:Y:S08]  /*3ae0*/  @P0 LDC.64 R6, c[0x0][0x478] ;  /* 0x00011e00ff060b82 */ /* 0x000e300000000a00 */
[----:B------:R-:W1:Y:S01]  /*3af0*/  @P2 LDC.64 R2, c[0x0][0x468] ;  /* 0x00011a00ff022b82 */ /* 0x000e620000000a00 */
[----:B0-----:R-:W-:-:S05]  /*3b00*/  @P0 IMAD.WIDE.U32 R6, R89, 0x20, R6 ;  /* 0x0000002059060825 */ /* 0x001fca00078e0006 */
[----:B------:R0:W-:Y:S01]  /*3b10*/  @P0 STG.E.128 desc[UR6][R6.64], R76 ;  /* 0x0000004c06000986 */ /* 0x0001e2000c101d06 */
[----:B-1----:R-:W-:-:S03]  /*3b20*/  @P2 IMAD.WIDE.U32 R2, R5, 0x10, R2 ;  /* 0x0000001005022825 */ /* 0x002fc600078e0002 */
[----:B------:R0:W-:Y:S04]  /*3b30*/  @P0 STG.E.128 desc[UR6][R6.64+0x10], R80 ;  /* 0x0000105006000986 */ /* 0x0001e8000c101d06 */
[----:B------:R0:W-:Y:S02]  /*3b40*/  @P2 STG.E.128 desc[UR6][R2.64], R84 ;  /* 0x0000005402002986 */ /* 0x0001e4000c101d06 */
.L_x_4236:
[----:B------:R-:W-:Y:S05]  /*3b50*/  BSYNC.RECONVERGENT B2 ;  /* 0x0000000000027941 */ /* 0x000fea0003800200 */
.L_x_4235:
[----:B01----:R-:W0:Y:S02]  /*3b60*/  LDC.64 R2, c[0x0][0x380] ;  /* 0x0000e000ff027b82 */ /* 0x003e240000000a00 */
[----:B0-----:R-:W-:-:S04]  /*3b70*/  LEA R8, R2, R8, 0x2 ;  /* 0x0000000802087211 */ /* 0x001fc800078e10ff */
[----:B------:R-:W-:-:S13]  /*3b80*/  ISETP.GE.AND P0, PT, R8, R3, PT ;  /* 0x000000030800720c */ /* 0x000fda0003f06270 */
[----:B------:R-:W-:Y:S05]  /*3b90*/  @!P0 BRA `(.L_x_4256) ;  /* 0xffffffc800288947 */ /* 0x000fea000383ffff */
.L_x_4207:
[----:B------:R-:W-:Y:S05]  /*3ba0*/  BSYNC B0 ;  /* 0x0000000000007941 */ /* 0x000fea0003800000 */
.L_x_4206:
        /* <DEDUP_REMOVED lines=61> */
[----:B0-----:R-:W-:-:S04]  /*3f80*/  IADD3 R43, P3, PT, R29, R10, RZ ;  /* 0x0000000a1d2b7210 */ /* 0x001fc80007f7e0ff */
[----:B------:R-:W-:Y:S02]  /*3f90*/  IADD3.X R20, PT, PT, RZ, RZ, RZ, P3, !PT ;  /* 0x000000ffff147210 */ /* 0x000fe40001ffe4ff */
[C---:B------:R-:W-:Y:S02]  /*3fa0*/  SHF.L.U32 R10, R43.reuse, 0x2, RZ ;  /* 0x000000022b0a7819 */ /* 0x040fe400000006ff */
[----:B------:R-:W-:Y:S02]  /*3fb0*/  ISETP.GE.U32.AND P3, PT, R18, 0x200, PT ;  /* 0x000002001200780c */ /* 0x000fe40003f66070 */
[----:B------:R-:W-:Y:S02]  /*3fc0*/  SHF.L.U64.HI R43, R43, 0x2, R20 ;  /* 0x000000022b2b7819 */ /* 0x000fe40000010214 */
[C---:B------:R-:W-:Y:S02]  /*3fd0*/  IADD3 R20, P4, PT, R10.reuse, UR18, RZ ;  /* 0x000000120a147c10 */ /* 0x040fe4000ff9e0ff */
[----:B------:R-:W-:-:S02]  /*3fe0*/  IADD3 R18, P5, PT, R10, UR16, RZ ;  /* 0x000000100a127c10 */ /* 0x000fc4000ffbe0ff */
[C---:B------:R-:W-:Y:S02]  /*3ff0*/  IADD3.X R45, PT, PT, R43.reuse, UR19, RZ, P4, !PT ;  /* 0x000000132b2d7c10 */ /* 0x040fe4000a7fe4ff */
[----:B------:R-:W-:Y:S01]  /*4000*/  @P2 MOV R2, R20 ;  /* 0x0000001400022202 */ /* 0x000fe20000000f00 */
[----:B------:R-:W0:Y:S01]  /*4010*/  LDS R16, [R5] ;  /* 0x0000000005107984 */ /* 0x000e220000000800 */
[----:B------:R-:W-:Y:S02]  /*4020*/  @P2 MOV R3, R45 ;  /* 0x0000002d00032202 */ /* 0x000fe40000000f00 */
[----:B------:R-:W-:Y:S01]  /*4030*/  IADD3.X R43, PT, PT, R43, UR17, RZ, P5, !PT ;  /* 0x000000112b2b7c10 */ /* 0x000fe2000affe4ff */
[----:B------:R-:W1:Y:S01]  /*4040*/  LDS R27, [R5+0x800] ;  /* 0x00080000051b7984 */ /* 0x000e620000000800 */
[----:B------:R-:W-:-:S03]  /*4050*/  @P2 IADD3 R20, P4, PT, R20, 0x200, RZ ;  /* 0x0000020014142810 */ /* 0x000fc60007f9e0ff */
[----:B------:R-:W2:Y:S01]  /*4060*/  LDS R31, [R5+0x1000] ;  /* 0x00100000051f7984 */ /* 0x000ea20000000800 */
[----:B------:R-:W-:-:S03]  /*4070*/  @P2 IADD3.X R45, PT, PT, RZ, R45, RZ, P4, !PT ;  /* 0x0000002dff2d2210 */ /* 0x000fc600027fe4ff */
        /* <DEDUP_REMOVED lines=63> */
.L_x_4213:
[----:B-1----:R-:W-:Y:S01]  /*4470*/  HFMA2 R88, -RZ, RZ, 0, 5.9604644775390625e-08 ;  /* 0x00000001ff587431 */ /* 0x002fe200000001ff */
[----:B------:R-:W-:Y:S01]  /*4480*/  BSSY B1, `(.L_x_4257) ;  /* 0x0000006000017945 */ /* 0x000fe20003800000 */
[----:B------:R-:W-:Y:S02]  /*4490*/  MOV R89, 0x1f ;  /* 0x0000001f00597802 */ /* 0x000fe40000000f00 */
[----:B------:R-:W-:-:S07]  /*44a0*/  MOV R2, 0xffffffff ;  /* 0xffffffff00027802 */ /* 0x000fce0000000f00 */
[----:B------:R-:W-:Y:S05]  /*44b0*/  WARPSYNC.COLLECTIVE R2, `(.L_x_4258) ;  /* 0x0000000002087348 */ /* 0x000fea0003c00000 */
[----:B------:R0:W1:Y:S02]  /*44c0*/  SHFL.BFLY P0, R90, R135, R88, R89 ;  /* 0x0c000058875a7389 */ /* 0x0000640000000059 */
[----:B01----:R-:W-:Y:S05]  /*44d0*/  ENDCOLLECTIVE ;  /* 0x000000000000791b */ /* 0x003fea0003800000 */
.L_x_4258:
[----:B------:R-:W-:Y:S05]  /*44e0*/  BSYNC B1 ;  /* 0x0000000000017941 */ /* 0x000fea0003800000 */
.L_x_4257:
        /* <DEDUP_REMOVED lines=8> */
.L_x_4259:
[----:B------:R-:W-:Y:S01]  /*4570*/  HFMA2 R88, -RZ, RZ, 0, 1.1920928955078125e-07 ;  /* 0x00000002ff587431 */ /* 0x000fe200000001ff */
[----:B------:R-:W-:Y:S02]  /*4580*/  MOV R135, R0 ;  /* 0x0000000000877202 */ /* 0x000fe40000000f00 */
[----:B------:R-:W-:-:S07]  /*4590*/  MOV R91, R90 ;  /* 0x0000005a005b7202 */ /* 0x000fce0000000f00 */
[----:B------:R-:W-:Y:S05]  /*45a0*/  WARPSYNC.COLLECTIVE R2, `(.L_x_4260) ;  /* 0x0000000002087348 */ /* 0x000fea0003c00000 */
[----:B------:R0:W1:Y:S02]  /*45b0*/  SHFL.BFLY P0, R90, R135, R88, R89 ;  /* 0x0c000058875a7389 */ /* 0x0000640000000059 */
[----:B01----:R-:W-:Y:S05]  /*45c0*/  ENDCOLLECTIVE ;  /* 0x000000000000791b */ /* 0x003fea0003800000 */
.L_x_4260:
[----:B------:R-:W-:-:S05]  /*45d0*/  FADD.FTZ R92, R91, R132 ;  /* 0x000000845b5c7221 */ /* 0x000fca0000010000 */
[----:B------:R-:W-:Y:S01]  /*45e0*/  MOV R135, R92 ;  /* 0x0000005c00877202 */ /* 0x000fe20000000f00 */
[----:B------:R-:W-:-:S07]  /*45f0*/  FADD.FTZ R93, R0, R90 ;  /* 0x0000005a005d7221 */ /* 0x000fce0000010000 */
[----:B------:R-:W-:Y:S05]  /*4600*/  WARPSYNC.COLLECTIVE R2, `(.L_x_4261) ;  /* 0x0000000002087348 */ /* 0x000fea0003c00000 */
[----:B------:R0:W1:Y:S02]  /*4610*/  SHFL.BFLY P0, R90, R135, R88, R89 ;  /* 0x0c000058875a7389 */ /* 0x0000640000000059 */
[----:B01----:R-:W-:Y:S05]  /*4620*/  ENDCOLLECTIVE ;  /* 0x000000000000791b */ /* 0x003fea0003800000 */
.L_x_4261:
[----:B------:R-:W-:Y:S01]  /*4630*/  HFMA2 R88, -RZ, RZ, 0, 2.384185791015625e-07 ;  /* 0x00000004ff587431 */ /* 0x000fe200000001ff */
[----:B------:R-:W-:Y:S02]  /*4640*/  MOV R135, R93 ;  /* 0x0000005d00877202 */ /* 0x000fe40000000f00 */
[----:B------:R-:W-:-:S07]  /*4650*/  MOV R91, R90 ;  /* 0x0000005a005b7202 */ /* 0x000fce0000000f00 */
[----:B------:R-:W-:Y:S05]  /*4660*/  WARPSYNC.COLLECTIVE R2, `(.L_x_4262) ;  /* 0x0000000002087348 */ /* 0x000fea0003c00000 */
[----:B------:R0:W1:Y:S02]  /*4670*/  SHFL.BFLY P0, R90, R135, R88, R89 ;  /* 0x0c000058875a7389 */ /* 0x0000640000000059 */
[----:B01----:R-:W-:Y:S05]  /*4680*/  ENDCOLLECTIVE ;  /* 0x000000000000791b */ /* 0x003fea0003800000 */
.L_x_4262:
[----:B------:R-:W-:-:S05]  /*4690*/  FADD.FTZ R94, R92, R91 ;  /* 0x0000005b5c5e7221 */ /* 0x000fca0000010000 */
[----:B------:R-:W-:Y:S01]  /*46a0*/  MOV R135, R94 ;  /* 0x0000005e00877202 */ /* 0x000fe20000000f00 */
[----:B------:R-:W-:-:S07]  /*46b0*/  FADD.FTZ R95, R93, R90 ;  /* 0x0000005a5d5f7221 */ /* 0x000fce0000010000 */
[----:B------:R-:W-:Y:S05]  /*46c0*/  WARPSYNC.COLLECTIVE R2, `(.L_x_4263) ;  /* 0x0000000002087348 */ /* 0x000fea0003c00000 */
[----:B------:R0:W1:Y:S02]  /*46d0*/  SHFL.BFLY P0, R90, R135, R88, R89 ;  /* 0x0c000058875a7389 */ /* 0x0000640000000059 */
[----:B01----:R-:W-:Y:S05]  /*46e0*/  ENDCOLLECTIVE ;  /* 0x000000000000791b */ /* 0x003fea0003800000 */
.L_x_4263:
[----:B------:R-:W-:Y:S01]  /*46f0*/  HFMA2 R88, -RZ, RZ, 0, 4.76837158203125e-07 ;  /* 0x00000008ff587431 */ /* 0x000fe200000001ff */
[----:B------:R-:W-:Y:S02]  /*4700*/  MOV R135, R95 ;  /* 0x0000005f00877202 */ /* 0x000fe40000000f00 */
[----:B------:R-:W-:-:S07]  /*4710*/  MOV R91, R90 ;  /* 0x0000005a005b7202 */ /* 0x000fce0000000f00 */
[----:B------:R-:W-:Y:S05]  /*4720*/  WARPSYNC.COLLECTIVE R2, `(.L_x_4264) ;  /* 0x0000000002087348 */ /* 0x000fea0003c00000 */
[----:B------:R0:W1:Y:S02]  /*4730*/  SHFL.BFLY P0, R90, R135, R88, R89 ;  /* 0x0c000058875a7389 */ /* 0x0000640000000059 */
[----:B01----:R-:W-:Y:S05]  /*4740*/  ENDCOLLECTIVE ;  /* 0x000000000000791b */ /* 0x003fea0003800000 */
.L_x_4264:
[----:B------:R-:W-:-:S05]  /*4750*/  FADD.FTZ R96, R94, R91 ;  /* 0x0000005b5e607221 */ /* 0x000fca0000010000 */
[----:B------:R-:W-:Y:S01]  /*4760*/  MOV R135, R96 ;  /* 0x0000006000877202 */ /* 0x000fe20000000f00 */
[----:B------:R-:W-:-:S07]  /*4770*/  FADD.FTZ R91, R95, R90 ;  /* 0x0000005a5f5b7221 */ /* 0x000fce0000010000 */
[----:B------:R-:W-:Y:S05]  /*4780*/  WARPSYNC.COLLECTIVE R2, `(.L_x_4265) ;  /* 0x0000000002087348 */ /* 0x000fea0003c00000 */
[----:B------:R0:W1:Y:S02]  /*4790*/  SHFL.BFLY P0, R90, R135, R88, R89 ;  /* 0x0c000058875a7389 */ /* 0x0000640000000059 */
[----:B01----:R-:W-:Y:S05]  /*47a0*/  ENDCOLLECTIVE ;  /* 0x000000000000791b */ /* 0x003fea0003800000 */
.L_x_4265:
[----:B------:R-:W-:Y:S01]  /*47b0*/  HFMA2 R88, -RZ, RZ, 0, 9.5367431640625e-07 ;  /* 0x00000010ff587431 */ /* 0x000fe200000001ff */
[----:B------:R-:W-:Y:S02]  /*47c0*/  MOV R135, R91 ;  /* 0x0000005b00877202 */ /* 0x000fe40000000f00 */
[----:B------:R-:W-:-:S07]  /*47d0*/  MOV R97, R90 ;  /* 0x0000005a00617202 */ /* 0x000fce0000000f00 */
[----:B------:R-:W-:Y:S05]  /*47e0*/  WARPSYNC.COLLECTIVE R2, `(.L_x_4266) ;  /* 0x0000000002087348 */ /* 0x000fea0003c00000 */
[----:B------:R0:W1:Y:S02]  /*47f0*/  SHFL.BFLY P0, R90, R135, R88, R89 ;  /* 0x0c000058875a7389 */ /* 0x0000640000000059 */
[----:B01----:R-:W-:Y:S05]  /*4800*/  ENDCOLLECTIVE ;  /* 0x000000000000791b */ /* 0x003fea0003800000 */
.L_x_4266:
[----:B------:R-:W-:-:S05]  /*4810*/  FADD.FTZ R0, R96, R97 ;  /* 0x0000006160007221 */ /* 0x000fca0000010000 */
[----:B------:R-:W-:Y:S02]  /*4820*/  MOV R135, R0 ;  /* 0x0000000000877202 */ /* 0x000fe40000000f00 */
[----:B------:R-:W-:-:S07]  /*4830*/  MOV R92, R90 ;  /* 0x0000005a005c7202 */ /* 0x000fce0000000f00 */
[----:B------:R-:W-:Y:S05]  /*4840*/  WARPSYNC.COLLECTIVE R2, `(.L_x_4267) ;  /* 0x0000000002087348 */ /* 0x000fea0003c00000 */
[----:B------:R0:W1:Y:S02]  /*4850*/  SHFL.BFLY P0, R90, R135, R88, R89 ;  /* 0x0c000058875a7389 */ /* 0x0000640000000059 */
[----:B01----:R-:W-:Y:S05]  /*4860*/  ENDCOLLECTIVE ;  /* 0x000000000000791b */ /* 0x003fea0003800000 */
.L_x_4267:
[----:B------:R-:W-:Y:S05]  /*4870*/  BRA `(.L_x_4268) ;  /* 0xffffffc800d87947 */ /* 0x000fea000383ffff */
.L_x_4269:
        /* <DEDUP_REMOVED lines=16> */
.L_x_11230:


//--------------------- .text._ZN10layer_norm13ln_bwd_kernelINS_13Kernel_traitsIf13__nv_bfloat16fS2_fjLj512ELj1ELj4ELj1ELj16ENS_18Kernel_traits_baseILj512EfS2_fS2_fjLj128EEEEELb0ELb0ELb1ELb1EEEvNS_9BwdParamsE --------------------------
	.section	.text._ZN10layer_norm13ln_bwd_kernelINS_13Kernel_traitsIf13__nv_bfloat16fS2_fjLj512ELj1ELj4ELj1ELj16ENS_18Kernel_traits_baseILj512EfS2_fS2_fjLj128EEEEELb0ELb0ELb1ELb1EEEvNS_9BwdParamsE,"ax",@progbits
	.align	128
        .global         _ZN10layer_norm13ln_bwd_kernelINS_13Kernel_traitsIf13__nv_bfloat16fS2_fjLj512ELj1ELj4ELj1ELj16ENS_18Kernel_traits_baseILj512EfS2_fS2_fjLj128EEEEELb0ELb0ELb1ELb1EEEvNS_9BwdParamsE
        .type           _ZN10layer_norm13ln_bwd_kernelINS_13Kernel_traitsIf13__nv_bfloat16fS2_fjLj512ELj1ELj4ELj1ELj16ENS_18Kernel_traits_baseILj512EfS2_fS2_fjLj128EEEEELb0ELb0ELb1ELb1EEEvNS_9BwdParamsE,@function
        .size           _ZN10layer_norm13ln_bwd_kernelINS_13Kernel_traitsIf13__nv_bfloat16fS2_fjLj512ELj1ELj4ELj1ELj16ENS_18Kernel_traits_baseILj512EfS2_fS2_fjLj128EEEEELb0ELb0ELb1ELb1EEEvNS_9BwdParamsE,(.L_x_11231 - _ZN10layer_norm13ln_bwd_kernelINS_13Kernel_traitsIf13__nv_bfloat16fS2_fjLj512ELj1ELj4ELj1ELj16ENS_18Kernel_traits_baseILj512EfS2_fS2_fjLj128EEEEELb0ELb0ELb1ELb1EEEvNS_9BwdParamsE)
        .other          _ZN10layer_norm13ln_bwd_kernelINS_13Kernel_traitsIf13__nv_bfloat16fS2_fjLj512ELj1ELj4ELj1ELj16ENS_18Kernel_traits_baseILj512EfS2_fS2_fjLj128EEEEELb0ELb0ELb1ELb1EEEvNS_9BwdParamsE,@"STO_CUDA_ENTRY STV_DEFAULT"
_ZN10layer_norm13ln_bwd_kernelINS_13Kernel_traitsIf13__nv_bfloat16fS2_fjLj512ELj1ELj4ELj1ELj16ENS_18Kernel_traits_baseILj512EfS2_fS2_fjLj128EEEEELb0ELb0ELb1ELb1EEEvNS_9BwdParamsE:
.text._ZN10layer_norm13ln_bwd_kernelINS_13Kernel_traitsIf13__nv_bfloat16fS2_fjLj512ELj1ELj4ELj1ELj16ENS_18Kernel_traits_baseILj512EfS2_fS2_fjLj128EEEEELb0ELb0ELb1ELb1EEEvNS_9BwdParamsE:
        /* <DEDUP_REMOVED lines=42> */
.L_x_4314:
[----:B------:R-:W2:Y:S08]  /*02a0*/  LDC.64 R4, c[0x0][0x3f8] ;  /* 0x0000fe00ff047b82 */ /* 0x000eb00000000a00 */
[----:B------:R-:W3:Y:S08]  /*02b0*/  LDC.64 R86, c[0x0][0x3c8] ;  /* 0x0000f200ff567b82 */ /* 0x000ef00000000a00 */
[----:B------:R-:W4:Y:S01]  /*02c0*/  LDC.64 R6, c[0x0][0x3f0] ;  /* 0x0000fc00ff067b82 */ /* 0x000f220000000a00 */
[----:B--2---:R-:W-:-:S05]  /*02d0*/  IMAD.WIDE R4, R0, 0x4, R4 ;  /* 0x0000000400047825 */ /* 0x004fca00078e0204 */
[----:B-1----:R-:W2:Y:S01]  /*02e0*/  LDG.E R2, desc[UR6][R4.64] ;  /* 0x0000000604027981 */ /* 0x002ea2000c1e1900 */
[----:B---3--:R-:W-:-:S05]  /*02f0*/  IMAD.WIDE R86, R0, 0x4, R86 ;  /* 0x0000000400567825 */ /* 0x008fca00078e0256 */
[----:B-----5:R1:W5:Y:S01]  /*0300*/  LDG.E R4, desc[UR6][R86.64] ;  /* 0x0000000656047981 */ /* 0x020362000c1e1900 */
[----:B----4-:R-:W-:-:S05]  /*0310*/  IMAD.WIDE R6, R0, 0x4, R6 ;  /* 0x0000000400067825 */ /* 0x010fca00078e0206 */
[----:B------:R1:W5:Y:S01]  /*0320*/  LDG.E R5, desc[UR6][R6.64] ;  /* 0x0000000606057981 */ /* 0x000362000c1e1900 */
[----:B------:R-:W-:Y:S01]  /*0330*/  BSSY.RECONVERGENT B1, `(.L_x_4272) ;  /* 0x00000cc000017945 */ /* 0x000fe20003800200 */
[----:B------:R-:W-:Y:S02]  /*0340*/  MOV R94, RZ ;  /* 0x000000ff005e7202 */ /* 0x000fe40000000f00 */
[----:B------:R-:W-:Y:S02]  /*0350*/  MOV R92, RZ ;  /* 0x000000ff005c7202 */ /* 0x000fe40000000f00 */
[----:B--2---:R-:W-:-:S13]  /*0360*/  ISETP.GE.AND P2, PT, R2, 0x1, PT ;  /* 0x000000010200780c */ /* 0x004fda0003f46270 */
        /* <DEDUP_REMOVED lines=14> */
[----:B------:R-:W3:Y:S01]  /*0450*/  LDG.E R3, desc[UR6][R100.64] ;  /* 0x0000000664037981 */ /* 0x000ee2000c1e1900 */
[----:B-1----:R-:W-:-:S04]  /*0460*/  LOP3.LUT R105, R88, 0x1f, RZ, 0xc0, !PT ;  /* 0x0000001f58697812 */ /* 0x002fc800078ec0ff */
[-C--:B------:R-:W-:Y:S02]  /*0470*/  LEA.HI.SX32 R108, R84, R105.reuse, 0x1d ;  /* 0x00000069546c7211 */ /* 0x080fe400078feaff */
[----:B------:R-:W-:Y:S02]  /*0480*/  LEA.HI.SX32 R105, R86, R105, 0x1d ;  /* 0x0000006956697211 */ /* 0x000fe400078feaff */
[C---:B------:R-:W-:Y:S01]  /*0490*/  IADD3 R109, PT, PT, R108.reuse, 0x20, RZ ;  /* 0x000000206c6d7810 */ /* 0x040fe20007ffe0ff */
[----:B--2---:R-:W-:-:S04]  /*04a0*/  IMAD.WIDE.U32 R110, R108, 0x20, R92 ;  /* 0x000000206c6e7825 */ /* 0x004fc800078e005c */
[----:B0-----:R-:W-:Y:S01]  /*04b0*/  IMAD.WIDE.U32 R88, R105, 0x10, R6 ;  /* 0x0000001069587825 */ /* 0x001fe200078e0006 */
[----:B------:R-:W2:Y:S03]  /*04c0*/  LDG.E.128 R84, desc[UR6][R110.64] ;  /* 0x000000066e547981 */ /* 0x000ea6000c1e1d00 */
[----:B------:R-:W-:Y:S02]  /*04d0*/  IMAD.WIDE.U32 R112, R109, 0x20, R92 ;  /* 0x000000206d707825 */ /* 0x000fe400078e005c */
[----:B------:R-:W4:Y:S04]  /*04e0*/  LDG.E.128 R88, desc[UR6][R88.64] ;  /* 0x0000000658587981 */ /* 0x000f28000c1e1d00 */
[----:B------:R-:W4:Y:S04]  /*04f0*/  LDG.E.128 R100, desc[UR6][R112.64+0x10] ;  /* 0x0000100670647981 */ /* 0x000f28000c1e1d00 */
[----:B------:R0:W4:Y:S04]  /*0500*/  LDG.E.128 R92, desc[UR6][R110.64+0x10] ;  /* 0x000010066e5c7981 */ /* 0x000128000c1e1d00 */
[----:B------:R1:W4:Y:S01]  /*0510*/  LDG.E.128 R96, desc[UR6][R112.64] ;  /* 0x0000000670607981 */ /* 0x000322000c1e1d00 */
        /* <DEDUP_REMOVED lines=12> */
[----:B-1----:R-:W-:-:S03]  /*05e0*/  @P0 IMAD.WIDE.U32 R114, R108, 0x20, R114 ;  /* 0x000000206c720825 */ /* 0x002fc600078e0072 */
[----:B------:R0:W5:Y:S04]  /*05f0*/  @P0 LDG.E.128 R8, desc[UR6][R116.64+0x10] ;  /* 0x0000100674080981 */ /* 0x000168000c1e1d00 */
[----:B------:R-:W5:Y:S04]  /*0600*/  @P0 LDG.E.128 R20, desc[UR6][R114.64] ;  /* 0x0000000672140981 */ /* 0x000f68000c1e1d00 */
[----:B------:R1:W5:Y:S01]  /*0610*/  @P0 LDG.E.128 R16, desc[UR6][R114.64+0x10] ;  /* 0x0000100672100981 */ /* 0x000362000c1e1d00 */
[----:B---3--:R-:W-:-:S05]  /*0620*/  FSEL R3, R3, RZ, !P1 ;  /* 0x000000ff03037208 */ /* 0x008fca0004800000 */
[C---:B--2---:R-:W-:Y:S01]  /*0630*/  FADD.FTZ R109, -R3.reuse, R84 ;  /* 0x00000054036d7221 */ /* 0x044fe20000010100 */
[C---:B------:R-:W-:Y:S01]  /*0640*/  FADD.FTZ R111, -R3.reuse, R86 ;  /* 0x00000056036f7221 */ /* 0x040fe20000010100 */
[----:B------:R-:W-:Y:S01]  /*0650*/  FADD.FTZ R85, -R3, R85 ;  /* 0x0000005503557221 */ /* 0x000fe20000010100 */
[C---:B----4-:R-:W-:Y:S02]  /*0660*/  PRMT R84, R88.reuse, 0x7632, R84 ;  /* 0x0000763258547816 */ /* 0x050fe40000000054 */
[----:B------:R-:W-:Y:S02]  /*0670*/  SHF.L.U32 R113, R88, 0x10, RZ ;  /* 0x0000001058717819 */ /* 0x000fe400000006ff */
[----:B------:R-:W-:Y:S01]  /*0680*/  PRMT R86, R89, 0x7632, R86 ;  /* 0x0000763259567816 */ /* 0x000fe20000000056 */
[----:B------:R-:W-:Y:S01]  /*0690*/  FADD.FTZ R125, -R3, R100 ;  /* 0x00000064037d7221 */ /* 0x000fe20000010100 */
[----:B------:R-:W-:Y:S01]  /*06a0*/  SHF.L.U32 R89, R89, 0x10, RZ ;  /* 0x0000001059597819 */ /* 0x000fe200000006ff */
[----:B-----5:R-:W-:Y:S01]  /*06b0*/  FMUL.FTZ R111, R4, R111 ;  /* 0x0000006f046f7220 */ /* 0x020fe20000410000 */
[----:B------:R-:W-:Y:S01]  /*06c0*/  SHF.L.U32 R84, R84, 0x10, RZ ;  /* 0x0000001054547819 */ /* 0x000fe200000006ff */
[----:B------:R-:W-:Y:S01]  /*06d0*/  FMUL.FTZ R100, R4, R85 ;  /* 0x0000005504647220 */ /* 0x000fe20000410000 */
[C---:B------:R-:W-:Y:S01]  /*06e0*/  FADD.FTZ R87, -R3.reuse, R87 ;  /* 0x0000005703577221 */ /* 0x040fe20000010100 */
[C---:B0-----:R-:W-:Y:S01]  /*06f0*/  FADD.FTZ R117, -R3.reuse, R92 ;  /* 0x0000005c03757221 */ /* 0x041fe20000010100 */
        /* <DEDUP_REMOVED lines=10> */
[----:B-1----:R-:W-:Y:S01]  /*07a0*/  FMUL.FTZ R114, R60, R113 ;  /* 0x000000713c727220 */ /* 0x002fe20000410000 */
[----:B------:R-:W-:Y:S01]  /*07b0*/  FMUL.FTZ R3, R4, R109 ;  /* 0x0000006d04037220 */ /* 0x000fe20000410000 */
[-C--:B------:R-:W-:Y:S01]  /*07c0*/  FFMA.FTZ R26, R111, R89.reuse, R26 ;  /* 0x000000596f1a7223 */ /* 0x080fe2000001001a */
[----:B------:R-:W-:Y:S01]  /*07d0*/  FADD.FTZ R58, R58, R89 ;  /* 0x000000593a3a7221 */ /* 0x000fe20000010000 */
[----:B------:R-:W-:Y:S01]  /*07e0*/  FMUL.FTZ R116, R62, R89 ;  /* 0x000000593e747220 */ /* 0x000fe20000410000 */
[----:B------:R-:W-:Y:S01]  /*07f0*/  PRMT R88, R90, 0x7632, R88 ;  /* 0x000076325a587816 */ /* 0x000fe20000000058 */
[-C--:B------:R-:W-:Y:S01]  /*0800*/  FFMA.FTZ R25, R100, R84.reuse, R25 ;  /* 0x0000005464197223 */ /* 0x080fe20000010019 */
[----:B------:R-:W-:Y:S01]  /*0810*/  SHF.L.U32 R115, R90, 0x10, RZ ;  /* 0x000000105a737819 */ /* 0x000fe200000006ff */
[----:B------:R-:W-:Y:S01]  /*0820*/  FADD.FTZ R57, R57, R84 ;  /* 0x0000005439397221 */ /* 0x000fe20000010000 */
[----:B------:R-:W-:Y:S01]  /*0830*/  FMUL.FTZ R89, R61, R84 ;  /* 0x000000543d597220 */ /* 0x000fe20000410000 */
[C---:B------:R-:W-:Y:S01]  /*0840*/  PRMT R90, R91.reuse, 0x7632, R90 ;  /* 0x000076325b5a7816 */ /* 0x040fe2000000005a */
[C---:B------:R-:W-:Y:S01]  /*0850*/  FMUL.FTZ R108, R4.reuse, R87 ;  /* 0x00000057046c7220 */ /* 0x040fe20000410000 */
[----:B------:R-:W-:Y:S01]  /*0860*/  FADD.FTZ R84, RZ, R114 ;  /* 0x00000072ff547221 */ /* 0x000fe20000010000 */
[----:B------:R-:W-:Y:S01]  /*0870*/  SHF.L.U32 R91, R91, 0x10, RZ ;  /* 0x000000105b5b7819 */ /* 0x000fe200000006ff */
[----:B------:R-:W-:Y:S01]  /*0880*/  FFMA.FTZ R87, R3, R114, RZ ;  /* 0x0000007203577223 */ /* 0x000fe200000100ff */
[----:B------:R-:W-:Y:S01]  /*0890*/  FMUL.FTZ R119, R4, R119 ;  /* 0x0000007704777220 */ /* 0x000fe20000410000 */
[----:B------:R-:W-:Y:S01]  /*08a0*/  SHF.L.U32 R86, R86, 0x10, RZ ;  /* 0x0000001056567819 */ /* 0x000fe200000006ff */
[----:B------:R-:W-:Y:S01]  /*08b0*/  FMUL.FTZ R122, R4, R97 ;  /* 0x00000061047a7220 */ /* 0x000fe20000410000 */
[----:B------:R-:W-:Y:S01]  /*08c0*/  FADD.FTZ R97, R84, R89 ;  /* 0x0000005954617221 */ /* 0x000fe20000010000 */
[----:B------:R-:W-:Y:S01]  /*08d0*/  FFMA.FTZ R84, R100, R89, R87 ;  /* 0x0000005964547223 */ /* 0x000fe20000010057 */
[----:B------:R-:W-:Y:S01]  /*08e0*/  FADD.FTZ R54, R54, R91 ;  /* 0x0000005b36367221 */ /* 0x000fe20000010000 */
[-C--:B------:R-:W-:Y:S01]  /*08f0*/  FFMA.FTZ R34, R119, R91.reuse, R34 ;  /* 0x0000005b77227223 */ /* 0x080fe20000010022 */
[----:B------:R-:W-:Y:S01]  /*0900*/  FMUL.FTZ R120, R66, R91 ;  /* 0x0000005b42787220 */ /* 0x000fe20000410000 */
[-C--:B------:R-:W-:Y:S01]  /*0910*/  FFMA.FTZ R27, R108, R86.reuse, R27 ;  /* 0x000000566c1b7223 */ /* 0x080fe2000001001b */
        /* <DEDUP_REMOVED lines=17> */
[----:B------:R-:W-:Y:S01]  /*0a30*/  PRMT R92, R104, 0x7632, R92 ;  /* 0x00007632685c7816 */ /* 0x000fe2000000005c */
[----:B------:R-:W-:Y:S01]  /*0a40*/  FFMA.FTZ R86, R110, R93, R87 ;  /* 0x0000005d6e567223 */ /* 0x000fe20000010057 */
[----:B------:R-:W-:Y:S01]  /*0a50*/  SHF.L.U32 R104, R104, 0x10, RZ ;  /* 0x0000001068687819 */ /* 0x000fe200000006ff */
[C---:B------:R-:W-:Y:S01]  /*0a60*/  FMUL.FTZ R112, R4.reuse, R95 ;  /* 0x0000005f04707220 */ /* 0x040fe20000410000 */
[C---:B------:R-:W-:Y:S01]  /*0a70*/  FMUL.FTZ R121, R4.reuse, R121 ;  /* 0x0000007904797220 */ /* 0x040fe20000410000 */
[----:B------:R-:W-:Y:S01]  /*0a80*/  FMUL.FTZ R95, R67, R90 ;  /* 0x0000005a435f7220 */ /* 0x000fe20000410000 */
[----:B------:R-:W-:Y:S01]  /*0a90*/  FADD.FTZ R88, R97, R120 ;  /* 0x0000007861587221 */ /* 0x000fe20000010000 */
[----:B------:R-:W-:Y:S01]  /*0aa0*/  FFMA.FTZ R87, R119, R120, R86 ;  /* 0x0000007877577223 */ /* 0x000fe20000010056 */
[----:B------:R-:W-:Y:S01]  /*0ab0*/  FMUL.FTZ R124, R4, R99 ;  /* 0x00000063047c7220 */ /* 0x000fe20000410000 */
[----:B------:R-:W-:Y:S01]  /*0ac0*/  SHF.L.U32 R92, R92, 0x10, RZ ;  /* 0x000000105c5c7819 */ /* 0x000fe200000006ff */
[-C--:B------:R-:W-:Y:S01]  /*0ad0*/  FFMA.FTZ R76, R121, R104.reuse, R76 ;  /* 0x00000068794c7223 */ /* 0x080fe2000001004c */
[----:B------:R-:W-:Y:S01]  /*0ae0*/  FADD.FTZ R44, R44, R104 ;  /* 0x000000682c2c7221 */ /* 0x000fe20000010000 */
[----:B------:R-:W-:Y:S01]  /*0af0*/  FMUL.FTZ R104, R68, R104 ;  /* 0x0000006844687220 */ /* 0x000fe20000410000 */
[----:B------:R-:W-:Y:S01]  /*0b00*/  FADD.FTZ R99, R88, R95 ;  /* 0x0000005f58637221 */ /* 0x000fe20000010000 */
[----:B------:R-:W-:Y:S01]  /*0b10*/  FFMA.FTZ R88, R112, R95, R87 ;  /* 0x0000005f70587223 */ /* 0x000fe20000010057 */
[----:B------:R-:W-:Y:S01]  /*0b20*/  PRMT R94, R105, 0x7632, R94 ;  /* 0x00007632695e7816 */ /* 0x000fe2000000005e */
[----:B------:R-:W-:Y:S01]  /*0b30*/  FMUL.FTZ R97, R69, R92 ;  /* 0x0000005c45617220 */ /* 0x000fe20000410000 */
[----:B------:R-:W-:Y:S01]  /*0b40*/  SHF.L.U32 R105, R105, 0x10, RZ ;  /* 0x0000001069697819 */ /* 0x000fe200000006ff */
[----:B------:R-:W-:Y:S01]  /*0b50*/  FADD.FTZ R86, R99, R104 ;  /* 0x0000006863567221 */ /* 0x000fe20000010000 */
[----:B------:R-:W-:Y:S01]  /*0b60*/  FFMA.FTZ R87, R121, R104, R88 ;  /* 0x0000006879577223 */ /* 0x000fe20000010058 */
[C---:B------:R-:W-:Y:S01]  /*0b70*/  FMUL.FTZ R85, R4.reuse, R102 ;  /* 0x0000006604557220 */ /* 0x040fe20000410000 */
[----:B------:R-:W-:Y:S01]  /*0b80*/  FMUL.FTZ R102, R4, R103 ;  /* 0x0000006704667220 */ /* 0x000fe20000410000 */
[----:B------:R-:W-:Y:S01]  /*0b90*/  SHF.L.U32 R94, R94, 0x10, RZ ;  /* 0x000000105e5e7819 */ /* 0x000fe200000006ff */
[----:B------:R-:W-:Y:S01]  /*0ba0*/  FMUL.FTZ R84, R70, R105 ;  /* 0x0000006946547220 */ /* 0x000fe20000410000 */
[----:B------:R-:W-:Y:S01]  /*0bb0*/  FADD.FTZ R103, R86, R97 ;  /* 0x0000006156677221 */ /* 0x000fe20000010000 */
[----:B------:R-:W-:Y:S01]  /*0bc0*/  PRMT R96, R106, 0x7632, R96 ;  /* 0x000076326a607816 */ /* 0x000fe20000000060 */
        /* <DEDUP_REMOVED lines=19> */
[----:B------:R-:W-:Y:S01]  /*0d00*/  FADD.FTZ R55, R55, R90 ;  /* 0x0000005a37377221 */ /* 0x000fe20000010000 */
[----:B------:R-:W-:Y:S01]  /*0d10*/  FFMA.FTZ R35, R112, R90, R35 ;  /* 0x0000005a70237223 */ /* 0x000fe20000010023 */
[----:B------:R-:W-:Y:S01]  /*0d20*/  SHF.L.U32 R98, R98, 0x10, RZ ;  /* 0x0000001062627819 */ /* 0x000fe200000006ff */
[----:B------:R-:W-:Y:S01]  /*0d30*/  FMUL.FTZ R90, R74, R107 ;  /* 0x0000006b4a5a7220 */ /* 0x000fe20000410000 */
[----:B------:R-:W-:Y:S01]  /*0d40*/  FADD.FTZ R87, R103, R88 ;  /* 0x0000005867577221 */ /* 0x000fe20000010000 */
[----:B------:R-:W-:Y:S01]  /*0d50*/  FFMA.FTZ R86, R101, R88, R86 ;  /* 0x0000005865567223 */ /* 0x000fe20000010056 */
[----:B------:R-:W-:Y:S01]  /*0d60*/  FFMA.FTZ R79, R124, R94, R79 ;  /* 0x0000005e7c4f7223 */ /* 0x000fe2000001004f */
[----:B------:R-:W-:Y:S01]  /*0d70*/  FADD.FTZ R47, R47, R94 ;  /* 0x0000005e2f2f7221 */ /* 0x000fe20000010000 */
[----:B------:R-:W-:Y:S01]  /*0d80*/  FADD.FTZ R94, R87, R90 ;  /* 0x0000005a575e7221 */ /* 0x000fe20000010000 */
[----:B------:R-:W-:Y:S01]  /*0d90*/  FMUL.FTZ R103, R75, R98 ;  /* 0x000000624b677220 */ /* 0x000fe20000410000 */
[----:B------:R-:W-:Y:S01]  /*0da0*/  FFMA.FTZ R87, R85, R90, R86 ;  /* 0x0000005a55577223 */ /* 0x000fe20000010056 */
[----:B------:R-:W-:Y:S01]  /*0db0*/  FFMA.FTZ R77, R122, R92, R77 ;  /* 0x0000005c7a4d7223 */ /* 0x000fe2000001004d */
[----:B------:R-:W-:Y:S01]  /*0dc0*/  FADD.FTZ R45, R45, R92 ;  /* 0x0000005c2d2d7221 */ /* 0x000fe20000010000 */
        /* <DEDUP_REMOVED lines=15> */
.L_x_4273:
        /* <DEDUP_REMOVED lines=18> */
[----:B------:R-:W5:Y:S02]  /*0fe0*/  LDG.E.128 R16, desc[UR6][R16.64+0x10] ;  /* 0x0000100610107981 */ /* 0x000f64000c1e1d00 */
.L_x_4274:
[----:B0-----:R-:W-:Y:S05]  /*0ff0*/  BSYNC.RECONVERGENT B1 ;  /* 0x0000000000017941 */ /* 0x001fea0003800200 */
.L_x_4272:
        /* <DEDUP_REMOVED lines=21> */
.L_x_4326:
[----:B------:R-:W4:Y:S01]  /*1150*/  S2R R92, SR_TID.X ;  /* 0x00000000005c7919 */ /* 0x000f220000002100 */
[----:B------:R-:W-:Y:S01]  /*1160*/  ISETP.NE.U32.AND P1, PT, R6, RZ, PT ;  /* 0x000000ff0600720c */ /* 0x000fe20003f25070 */
[----:B0-2---:R-:W-:Y:S01]  /*1170*/  FADD.FTZ R94, R94, R107 ;  /* 0x0000006b5e5e7221 */ /* 0x005fe20000010000 */
[----:B------:R-:W-:Y:S01]  /*1180*/  @P3 IADD3 R5, PT, PT, R5, -0x1, RZ ;  /* 0xffffffff05053810 */ /* 0x000fe20007ffe0ff */
[----:B------:R-:W-:Y:S01]  /*1190*/  HFMA2 R105, -RZ, RZ, 0, 0 ;  /* 0x00000000ff697431 */ /* 0x000fe200000001ff */
[----:B------:R-:W-:Y:S01]  /*11a0*/  ISETP.NE.AND.EX P1, PT, R7, RZ, PT, P1 ;  /* 0x000000ff0700720c */ /* 0x000fe20003f25310 */
[----:B------:R-:W-:Y:S02]  /*11b0*/  IMAD R7, R0, UR9, RZ ;  /* 0x0000000900077c24 */ /* 0x000fe4000f8e02ff */
[----:B---3--:R-:W-:Y:S01]  /*11c0*/  FADD.FTZ R6, R109, R98 ;  /* 0x000000626d067221 */ /* 0x008fe20000010000 */
[----:B------:R-:W-:Y:S01]  /*11d0*/  @P3 IMAD R5, R5, UR9, RZ ;  /* 0x0000000905053c24 */ /* 0x000fe2000f8e02ff */
[----:B------:R-:W-:Y:S01]  /*11e0*/  ISETP.NE.AND P4, PT, RZ, UR8, PT ;  /* 0x00000008ff007c0c */ /* 0x000fe2000bf85270 */
[----:B------:R-:W-:Y:S01]  /*11f0*/  BSSY.RECONVERGENT B1, `(.L_x_4276) ;  /* 0x0000130000017945 */ /* 0x000fe20003800200 */
[----:B-1----:R-:W-:-:S04]  /*1200*/  SHF.R.S32.HI R86, RZ, 0x1f, R7 ;  /* 0x0000001fff567819 */ /* 0x002fc80000011407 */
[----:B------:R-:W-:Y:S02]  /*1210*/  LEA.HI R107, R86, R7, RZ, 0x3 ;  /* 0x00000007566b7211 */ /* 0x000fe400078f18ff */
[----:B------:R-:W-:-:S04]  /*1220*/  @P3 SHF.R.S32.HI R86, RZ, 0x1f, R5 ;  /* 0x0000001fff563819 */ /* 0x000fc80000011405 */
[----:B------:R-:W-:Y:S01]  /*1230*/  @P3 LEA.HI R86, R86, R5, RZ, 0x3 ;  /* 0x0000000556563211 */ /* 0x000fe200078f18ff */
[----:B------:R-:W-:Y:S01]  /*1240*/  FMUL.FTZ R5, R94, UR12 ;  /* 0x0000000c5e057c20 */ /* 0x000fe20008410000 */
[----:B------:R-:W-:-:S04]  /*1250*/  FMUL.FTZ R94, R6, UR12 ;  /* 0x0000000c065e7c20 */ /* 0x000fc80008410000 */
        /* <DEDUP_REMOVED lines=20> */
.L_x_4280:
[----:B------:R-:W-:Y:S05]  /*13a0*/  BSYNC.RECONVERGENT B2 ;  /* 0x0000000000027941 */ /* 0x000fea0003800200 */
.L_x_4279:
        /* <DEDUP_REMOVED lines=10> */
.L_x_4282:
[----:B------:R-:W-:Y:S05]  /*1450*/  BSYNC.RECONVERGENT B2 ;  /* 0x0000000000027941 */ /* 0x000fea0003800200 */
.L_x_4281:
        /* <DEDUP_REMOVED lines=10> */
.L_x_4284:
[----:B------:R-:W-:Y:S05]  /*1500*/  BSYNC.RECONVERGENT B2 ;  /* 0x0000000000027941 */ /* 0x000fea0003800200 */
.L_x_4283:
        /* <DEDUP_REMOVED lines=10> */
.L_x_4286:
[----:B------:R-:W-:Y:S05]  /*15b0*/  BSYNC.RECONVERGENT B2 ;  /* 0x0000000000027941 */ /* 0x000fea0003800200 */
.L_x_4285:
        /* <DEDUP_REMOVED lines=10> */
.L_x_4288:
[----:B------:R-:W-:Y:S05]  /*1660*/  BSYNC.RECONVERGENT B2 ;  /* 0x0000000000027941 */ /* 0x000fea0003800200 */
.L_x_4287:
        /* <DEDUP_REMOVED lines=10> */
.L_x_4290:
[----:B------:R-:W-:Y:S05]  /*1710*/  BSYNC.RECONVERGENT B2 ;  /* 0x0000000000027941 */ /* 0x000fea0003800200 */
.L_x_4289:
        /* <DEDUP_REMOVED lines=10> */
.L_x_4292:
[----:B------:R-:W-:Y:S05]  /*17c0*/  BSYNC.RECONVERGENT B2 ;  /* 0x0000000000027941 */ /* 0x000fea0003800200 */
.L_x_4291:
        /* <DEDUP_REMOVED lines=10> */
.L_x_4278:
[----:B------:R-:W0:Y:S01]  /*1870*/  @P3 LDC R37, c[0x0][0x40c] ;  /* 0x00010300ff253b82 */ /* 0x000e220000000800 */
[-CC-:B------:R-:W-:Y:S01]  /*1880*/  FFMA.FTZ R29, R3, R94.reuse, R5.reuse ;  /* 0x0000005e031d7223 */ /* 0x180fe20000010005 */
[-CC-:B------:R-:W-:Y:S01]  /*1890*/  FFMA.FTZ R31, R111, R94.reuse, R5.reuse ;  /* 0x0000005e6f1f7223 */ /* 0x180fe20000010005 */
[-CC-:B------:R-:W-:Y:S01]  /*18a0*/  FFMA.FTZ R28, R100, R94.reuse, R5.reuse ;  /* 0x0000005e641c7223 */ /* 0x180fe20000010005 */
[-C--:B------:R-:W-:Y:S01]  /*18b0*/  FFMA.FTZ R30, R108, R94.reuse, R5 ;  /* 0x0000005e6c1e7223 */ /* 0x080fe20000010005 */
[----:B------:R-:W-:Y:S01]  /*18c0*/  FADD.FTZ R29, R114, -R29 ;  /* 0x8000001d721d7221 */ /* 0x000fe20000010000 */
[----:B------:R-:W-:Y:S01]  /*18d0*/  FADD.FTZ R39, R116, -R31 ;  /* 0x8000001f74277221 */ /* 0x000fe20000010000 */
[----:B------:R-:W-:Y:S01]  /*18e0*/  FADD.FTZ R31, R89, -R28 ;  /* 0x8000001c591f7221 */ /* 0x000fe20000010000 */
[----:B------:R-:W1:Y:S01]  /*18f0*/  @P3 LDC R7, c[0x0][0x40c] ;  /* 0x00010300ff073b82 */ /* 0x000e620000000800 */
[C---:B------:R-:W-:Y:S01]  /*1900*/  FMUL.FTZ R29, R4.reuse, R29 ;  /* 0x0000001d041d7220 */ /* 0x040fe20000410000 */
[----:B------:R-:W-:Y:S01]  /*1910*/  FMUL.FTZ R39, R4, R39 ;  /* 0x0000002704277220 */ /* 0x000fe20000410000 */
[----:B------:R-:W-:Y:S01]  /*1920*/  ISETP.GT.AND P1, PT, R2, RZ, PT ;  /* 0x000000ff0200720c */ /* 0x000fe20003f24270 */
[----:B------:R-:W-:Y:S01]  /*1930*/  FADD.FTZ R109, R91, -R30 ;  /* 0x8000001e5b6d7221 */ /* 0x000fe20000010000 */
[----:B------:R-:W-:Y:S01]  /*1940*/  FMUL.FTZ R31, R4, R31 ;  /* 0x0000001f041f7220 */ /* 0x000fe20000410000 */
[----:B------:R-:W-:Y:S01]  /*1950*/  FFMA.FTZ R86, R112, R94, R5 ;  /* 0x0000005e70567223 */ /* 0x000fe20000010005 */
[----:B------:R-:W-:Y:S01]  /*1960*/  FSEL R28, R29, RZ, P1 ;  /* 0x000000ff1d1c7208 */ /* 0x000fe20000800000 */
[----:B------:R-:W2:Y:S01]  /*1970*/  @P3 LDC R36, c[0x0][0x40c] ;  /* 0x00010300ff243b82 */ /* 0x000ea20000000800 */
[----:B------:R-:W-:Y:S01]  /*1980*/  FSEL R30, R39, RZ, P1 ;  /* 0x000000ff271e7208 */ /* 0x000fe20000800000 */
[----:B------:R-:W-:Y:S01]  /*1990*/  FMUL.FTZ R109, R4, R109 ;  /* 0x0000006d046d7220 */ /* 0x000fe20000410000 */
[----:B------:R-:W-:-:S04]  /*19a0*/  FSEL R29, R31, RZ, P1 ;  /* 0x000000ff1f1d7208 */ /* 0x000fc80000800000 */
        /* <DEDUP_REMOVED lines=9> */
[----:B------:R-:W-:Y:S02]  /*1a40*/  FMUL.FTZ R109, R4, R109 ;  /* 0x0000006d046d7220 */ /* 0x000fe40000410000 */
[----:B------:R-:W-:Y:S01]  /*1a50*/  @P3 F2FP.BF16.F32.PACK_AB R7, RZ, R7 ;  /* 0x00000007ff07323e */ /* 0x000fe200000010ff */
[----:B--2---:R-:W-:-:S03]  /*1a60*/  @P3 FMUL.FTZ R36, R29, R36 ;  /* 0x000000241d243220 */ /* 0x004fc60000410000 */
[----:B------:R-:W-:Y:S01]  /*1a70*/  @P3 PRMT R81, R7, 0x7610, R81 ;  /* 0x0000761007513816 */ /* 0x000fe20000000051 */
[----:B------:R-:W-:Y:S01]  /*1a80*/  FFMA.FTZ R7, R117, R94, R5 ;  /* 0x0000005e75077223 */ /* 0x000fe20000010005 */
[----:B------:R-:W-:Y:S01]  /*1a90*/  FSEL R38, R109, RZ, P1 ;  /* 0x000000ff6d267208 */ /* 0x000fe20000800000 */
[----:B------:R-:W-:Y:S01]  /*1aa0*/  FADD.FTZ R109, R95, -R86 ;  /* 0x800000565f6d7221 */ /* 0x000fe20000010000 */
[----:B------:R-:W-:Y:S01]  /*1ab0*/  @P3 F2FP.BF16.F32.PACK_AB R36, RZ, R36 ;  /* 0x00000024ff24323e */ /* 0x000fe200000010ff */
[----:B------:R-:W-:Y:S01]  /*1ac0*/  FADD.FTZ R7, R118, -R7 ;  /* 0x8000000776077221 */ /* 0x000fe20000010000 */
[----:B---3--:R-:W-:Y:S02]  /*1ad0*/  @P3 FMUL.FTZ R6, R31, R6 ;  /* 0x000000061f063220 */ /* 0x008fe40000410000 */
[----:B------:R-:W-:Y:S01]  /*1ae0*/  @P3 PRMT R80, R80, 0x5410, R36 ;  /* 0x0000541050503816 */ /* 0x000fe20000000024 */
[----:B------:R-:W-:Y:S01]  /*1af0*/  FFMA.FTZ R36, R110, R94, R5 ;  /* 0x0000005e6e247223 */ /* 0x000fe20000010005 */
[----:B------:R-:W-:Y:S01]  /*1b00*/  FMUL.FTZ R109, R4, R109 ;  /* 0x0000006d046d7220 */ /* 0x000fe20000410000 */
[----:B------:R-:W-:-:S02]  /*1b10*/  @P3 F2FP.BF16.F32.PACK_AB R6, RZ, R6 ;  /* 0x00000006ff06323e */ /* 0x000fc400000010ff */
[----:B------:R-:W-:Y:S01]  /*1b20*/  FADD.FTZ R37, R93, -R36 ;  /* 0x800000245d257221 */ /* 0x000fe20000010000 */
[C---:B------:R-:W-:Y:S01]  /*1b30*/  FMUL.FTZ R36, R4.reuse, R7 ;  /* 0x0000000704247220 */ /* 0x040fe20000410000 */
[----:B------:R-:W-:Y:S01]  /*1b40*/  @P3 PRMT R81, R81, 0x5410, R6 ;  /* 0x0000541051513816 */ /* 0x000fe20000000006 */
[----:B------:R-:W1:Y:S01]  /*1b50*/  @P3 LDC R7, c[0x0][0x40c] ;  /* 0x00010300ff073b82 */ /* 0x000e620000000800 */
[----:B------:R-:W-:Y:S02]  /*1b60*/  FMUL.FTZ R37, R4, R37 ;  /* 0x0000002504257220 */ /* 0x000fe40000410000 */
[----:B------:R-:W-:-:S03]  /*1b70*/  FSEL R36, R36, RZ, P1 ;  /* 0x000000ff24247208 */ /* 0x000fc60000800000 */
[----:B------:R-:W-:Y:S02]  /*1b80*/  FSEL R37, R37, RZ, P1 ;  /* 0x000000ff25257208 */ /* 0x000fe40000800000 */
[----:B0-----:R-:W-:Y:S01]  /*1b90*/  @P3 FMUL.FTZ R39, R36, R39 ;  /* 0x0000002724273220 */ /* 0x001fe20000410000 */
[----:B------:R-:W0:Y:S04]  /*1ba0*/  @P3 LDC R6, c[0x0][0x40c] ;  /* 0x00010300ff063b82 */ /* 0x000e280000000800 */
[----:B------:R-:W-:-:S04]  /*1bb0*/  @P3 F2FP.BF16.F32.PACK_AB R39, RZ, R39 ;  /* 0x00000027ff27323e */ /* 0x000fc800000010ff */
[----:B------:R-:W-:Y:S02]  /*1bc0*/  @P3 PRMT R82, R39, 0x7610, R82 ;  /* 0x0000761027523816 */ /* 0x000fe40000000052 */
[----:B------:R-:W-:Y:S01]  /*1bd0*/  FSEL R39, R109, RZ, P1 ;  /* 0x000000ff6d277208 */ /* 0x000fe20000800000 */
[----:B-1----:R-:W-:-:S05]  /*1be0*/  @P3 FMUL.FTZ R7, R38, R7 ;  /* 0x0000000726073220 */ /* 0x002fca0000410000 */
        /* <DEDUP_REMOVED lines=10> */
.L_x_4277:
[----:B------:R-:W-:Y:S02]  /*1c90*/  MOV R87, UR20 ;  /* 0x0000001400577c02 */ /* 0x000fe40008000f00 */
[----:B------:R-:W-:Y:S02]  /*1ca0*/  MOV R96, UR21 ;  /* 0x0000001500607c02 */ /* 0x000fe40008000f00 */
[----:B------:R-:W-:-:S04]  /*1cb0*/  ISETP.NE.U32.AND P1, PT, R87, RZ, PT ;  /* 0x000000ff5700720c */ /* 0x000fc80003f25070 */
[----:B------:R-:W-:-:S13]  /*1cc0*/  ISETP.NE.AND.EX P1, PT, R96, RZ, PT, P1 ;  /* 0x000000ff6000720c */ /* 0x000fda0003f25310 */
[----:B------:R-:W-:Y:S05]  /*1cd0*/  @P1 BRA `(.L_x_4294) ;  /* 0x0000000400041947 */ /* 0x000fea0003800000 */
[----:B------:R-:W0:Y:S01]  /*1ce0*/  @P3 LDC R109, c[0x0][0x40c] ;  /* 0x00010300ff6d3b82 */ /* 0x000e220000000800 */
[--C-:B------:R-:W-:Y:S01]  /*1cf0*/  @P2 FFMA.FTZ R7, R3, R94, R5.reuse ;  /* 0x0000005e03072223 */ /* 0x100fe20000010005 */
        /* <DEDUP_REMOVED lines=24> */
[----:B------:R-:W-:Y:S01]  /*1e80*/  MOV R6, R16 ;  /* 0x0000001000067202 */ /* 0x000fe20000000f00 */
[----:B-1----:R-:W-:-:S05]  /*1e90*/  @P3 FMUL.FTZ R7, R7, R98 ;  /* 0x0000006207073220 */ /* 0x002fca0000410000 */
[----:B------:R-:W-:Y:S01]  /*1ea0*/  @P3 F2FP.BF16.F32.PACK_AB R7, RZ, R7 ;  /* 0x00000007ff07323e */ /* 0x000fe200000010ff */
[----:B0-----:R-:W-:Y:S01]  /*1eb0*/  @P3 FMUL.FTZ R86, R86, R109 ;  /* 0x0000006d56563220 */ /* 0x001fe20000410000 */
[----:B------:R-:W-:-:S04]  /*1ec0*/  @P2 FFMA.FTZ R109, R117, R94, R5 ;  /* 0x0000005e756d2223 */ /* 0x000fc80000010005 */
[----:B------:R-:W-:Y:S01]  /*1ed0*/  @P3 F2FP.BF16.F32.PACK_AB R86, RZ, R86 ;  /* 0x00000056ff56323e */ /* 0x000fe200000010ff */
[----:B------:R-:W-:-:S03]  /*1ee0*/  @P2 FADD.FTZ R109, R118, -R109 ;  /* 0x8000006d766d2221 */ /* 0x000fc60000010000 */
[----:B------:R-:W-:Y:S01]  /*1ef0*/  @P3 PRMT R81, R86, 0x7610, R81 ;  /* 0x0000761056513816 */ /* 0x000fe20000000051 */
[----:B------:R-:W-:Y:S01]  /*1f00*/  @P2 FFMA.FTZ R86, R110, R94, R5 ;  /* 0x0000005e6e562223 */ /* 0x000fe20000010005 */
[C---:B------:R-:W-:Y:S02]  /*1f10*/  @P2 FFMA.FTZ R6, R4.reuse, R109, R16 ;  /* 0x0000006d04062223 */ /* 0x040fe40000010010 */
[----:B------:R-:W0:Y:S01]  /*1f20*/  @P3 LDC R109, c[0x0][0x40c] ;  /* 0x00010300ff6d3b82 */ /* 0x000e220000000800 */
[----:B------:R-:W-:Y:S01]  /*1f30*/  @P2 FADD.FTZ R86, R93, -R86 ;  /* 0x800000565d562221 */ /* 0x000fe20000010000 */
[----:B------:R-:W-:Y:S02]  /*1f40*/  @P3 PRMT R81, R81, 0x5410, R7 ;  /* 0x0000541051513816 */ /* 0x000fe40000000007 */
[----:B------:R-:W-:Y:S01]  /*1f50*/  MOV R7, R17 ;  /* 0x0000001100077202 */ /* 0x000fe20000000f00 */
[----:B------:R-:W-:-:S03]  /*1f60*/  @P2 FFMA.FTZ R7, R4, R86, R17 ;  /* 0x0000005604072223 */ /* 0x000fc60000010011 */
[----:B------:R-:W1:Y:S01]  /*1f70*/  @P3 LDC R86, c[0x0][0x40c] ;  /* 0x00010300ff563b82 */ /* 0x000e620000000800 */
[----:B0-----:R-:W-:Y:S01]  /*1f80*/  @P3 FMUL.FTZ R6, R6, R109 ;  /* 0x0000006d06063220 */ /* 0x001fe20000410000 */
[----:B------:R-:W-:-:S04]  /*1f90*/  @P2 FFMA.FTZ R109, R119, R94, R5 ;  /* 0x0000005e776d2223 */ /* 0x000fc80000010005 */
[----:B------:R-:W-:Y:S01]  /*1fa0*/  @P2 FADD.FTZ R109, R120, -R109 ;  /* 0x8000006d786d2221 */ /* 0x000fe20000010000 */
[----:B------:R-:W-:Y:S01]  /*1fb0*/  @P3 F2FP.BF16.F32.PACK_AB R6, RZ, R6 ;  /* 0x00000006ff06323e */ /* 0x000fe200000010ff */
[----:B-1----:R-:W-:Y:S01]  /*1fc0*/  @P3 FMUL.FTZ R7, R7, R86 ;  /* 0x0000005607073220 */ /* 0x002fe20000410000 */
[----:B------:R-:W-:Y:S01]  /*1fd0*/  MOV R86, R18 ;  /* 0x0000001200567202 */ /* 0x000fe20000000f00 */
[----:B------:R-:W-:Y:S01]  /*1fe0*/  @P2 FFMA.FTZ R86, R4, R109, R18 ;  /* 0x0000006d04562223 */ /* 0x000fe20000010012 */
[----:B------:R-:W-:Y:S01]  /*1ff0*/  @P3 PRMT R82, R6, 0x7610, R82 ;  /* 0x0000761006523816 */ /* 0x000fe20000000052 */
        /* <DEDUP_REMOVED lines=15> */
.L_x_4294:
[----:B------:R-:W0:Y:S01]  /*20f0*/  @P3 LDC R37, c[0x0][0x40c] ;  /* 0x00010300ff253b82 */ /* 0x000e220000000800 */
        /* <DEDUP_REMOVED lines=8> */
[C---:B------:R-:W-:Y:S01]  /*2180*/  @P2 FFMA.FTZ R38, R4.reuse, R7, R18 ;  /* 0x0000000704262223 */ /* 0x040fe20000010012 */
[----:B------:R-:W-:Y:S01]  /*2190*/  @P2 FFMA.FTZ R7, R3, R94, R5 ;  /* 0x0000005e03072223 */ /* 0x000fe20000010005 */
[----:B------:R-:W-:Y:S01]  /*21a0*/  @P2 FFMA.FTZ R39, R4, R6, R19 ;  /* 0x0000000604272223 */ /* 0x000fe20000010013 */
[-CC-:B------:R-:W-:Y:S01]  /*21b0*/  @P2 FFMA.FTZ R36, R108, R94.reuse, R5.reuse ;  /* 0x0000005e6c242223 */ /* 0x180fe20000010005 */
[----:B------:R-:W-:Y:S01]  /*21c0*/  @P2 FFMA.FTZ R109, R117, R94, R5 ;  /* 0x0000005e756d2223 */ /* 0x000fe20000010005 */
[----:B------:R-:W-:-:S02]  /*21d0*/  @P2 FADD.FTZ R29, R114, -R7 ;  /* 0x80000007721d2221 */ /* 0x000fc40000010000 */
[----:B------:R-:W2:Y:S01]  /*21e0*/  @P3 LDC R31, c[0x0][0x40c] ;  /* 0x00010300ff1f3b82 */ /* 0x000ea20000000800 */
[----:B------:R-:W-:Y:S01]  /*21f0*/  @P2 FADD.FTZ R36, R91, -R36 ;  /* 0x800000245b242221 */ /* 0x000fe20000010000 */
[----:B------:R-:W-:Y:S01]  /*2200*/  @P2 FFMA.FTZ R28, R4, R29, R20 ;  /* 0x0000001d041c2223 */ /* 0x000fe20000010014 */
[----:B------:R-:W-:Y:S01]  /*2210*/  MOV R29, R21 ;  /* 0x00000015001d7202 */ /* 0x000fe20000000f00 */
[----:B------:R-:W-:Y:S02]  /*2220*/  @P2 FADD.FTZ R109, R118, -R109 ;  /* 0x8000006d766d2221 */ /* 0x000fe40000010000 */
[----:B0-----:R-:W-:Y:S02]  /*2230*/  @P3 FMUL.FTZ R37, R28, R37 ;  /* 0x000000251c253220 */ /* 0x001fe40000410000 */
[----:B------:R-:W0:Y:S03]  /*2240*/  @P3 LDC R86, c[0x0][0x40c] ;  /* 0x00010300ff563b82 */ /* 0x000e260000000800 */
[----:B------:R-:W-:Y:S01]  /*2250*/  @P3 F2FP.BF16.F32.PACK_AB R37, RZ, R37 ;  /* 0x00000025ff25323e */ /* 0x000fe200000010ff */
[----:B-1----:R-:W-:-:S03]  /*2260*/  @P3 FMUL.FTZ R7, R39, R30 ;  /* 0x0000001e27073220 */ /* 0x002fc60000410000 */
[----:B------:R-:W-:Y:S01]  /*2270*/  @P3 PRMT R80, R37, 0x7610, R80 ;  /* 0x0000761025503816 */ /* 0x000fe20000000050 */
[-CC-:B------:R-:W-:Y:S01]  /*2280*/  @P2 FFMA.FTZ R30, R100, R94.reuse, R5.reuse ;  /* 0x0000005e641e2223 */ /* 0x180fe20000010005 */
[----:B------:R-:W1:Y:S01]  /*2290*/  @P3 LDC R37, c[0x0][0x40c] ;  /* 0x00010300ff253b82 */ /* 0x000e620000000800 */
[----:B------:R-:W-:Y:S02]  /*22a0*/  @P3 F2FP.BF16.F32.PACK_AB R7, RZ, R7 ;  /* 0x00000007ff07323e */ /* 0x000fe400000010ff */
[----:B------:R-:W-:Y:S01]  /*22b0*/  @P2 FADD.FTZ R30, R89, -R30 ;  /* 0x8000001e591e2221 */ /* 0x000fe20000010000 */
[----:B--2---:R-:W-:Y:S01]  /*22c0*/  @P3 FMUL.FTZ R6, R38, R31 ;  /* 0x0000001f26063220 */ /* 0x004fe20000410000 */
[----:B------:R-:W-:Y:S02]  /*22d0*/  @P2 FFMA.FTZ R31, R111, R94, R5 ;  /* 0x0000005e6f1f2223 */ /* 0x000fe40000010005 */
[----:B------:R-:W-:Y:S01]  /*22e0*/  @P2 FFMA.FTZ R29, R4, R30, R21 ;  /* 0x0000001e041d2223 */ /* 0x000fe20000010015 */
[----:B------:R-:W-:Y:S01]  /*22f0*/  MOV R30, R22 ;  /* 0x00000016001e7202 */ /* 0x000fe20000000f00 */
[----:B------:R-:W-:Y:S01]  /*2300*/  @P2 FADD.FTZ R31, R116, -R31 ;  /* 0x8000001f741f2221 */ /* 0x000fe20000010000 */
[----:B------:R-:W-:-:S03]  /*2310*/  @P3 F2FP.BF16.F32.PACK_AB R6, RZ, R6 ;  /* 0x00000006ff06323e */ /* 0x000fc600000010ff */
[C---:B------:R-:W-:Y:S01]  /*2320*/  @P2 FFMA.FTZ R30, R4.reuse, R31, R22 ;  /* 0x0000001f041e2223 */ /* 0x040fe20000010016 */
[----:B------:R-:W-:Y:S01]  /*2330*/  MOV R31, R23 ;  /* 0x00000017001f7202 */ /* 0x000fe20000000f00 */
[C---:B------:R-:W-:Y:S01]  /*2340*/  @P2 FFMA.FTZ R31, R4.reuse, R36, R23 ;  /* 0x00000024041f2223 */ /* 0x040fe20000010017 */
[----:B------:R-:W-:Y:S01]  /*2350*/  MOV R36, R16 ;  /* 0x0000001000247202 */ /* 0x000fe20000000f00 */
[----:B------:R-:W-:Y:S01]  /*2360*/  @P2 FFMA.FTZ R36, R4, R109, R16 ;  /* 0x0000006d04242223 */ /* 0x000fe20000010010 */
[----:B------:R-:W-:Y:S01]  /*2370*/  @P3 PRMT R83, R6, 0x7610, R83 ;  /* 0x0000761006533816 */ /* 0x000fe20000000053 */
[----:B0-----:R-:W-:Y:S01]  /*2380*/  @P3 FMUL.FTZ R86, R31, R86 ;  /* 0x000000561f563220 */ /* 0x001fe20000410000 */
[----:B------:R-:W0:Y:S02]  /*2390*/  @P3 LDC R6, c[0x0][0x40c] ;  /* 0x00010300ff063b82 */ /* 0x000e240000000800 */
[----:B------:R-:W-:Y:S01]  /*23a0*/  @P3 PRMT R83, R83, 0x5410, R7 ;  /* 0x0000541053533816 */ /* 0x000fe20000000007 */
[----:B-1----:R-:W-:Y:S01]  /*23b0*/  @P3 FMUL.FTZ R98, R36, R37 ;  /* 0x0000002524623220 */ /* 0x002fe20000410000 */
[----:B------:R-:W-:Y:S01]  /*23c0*/  @P2 FFMA.FTZ R37, R110, R94, R5 ;  /* 0x0000005e6e252223 */ /* 0x000fe20000010005 */
[----:B------:R-:W-:-:S03]  /*23d0*/  @P3 F2FP.BF16.F32.PACK_AB R86, RZ, R86 ;  /* 0x00000056ff56323e */ /* 0x000fc600000010ff */
[----:B------:R-:W-:Y:S01]  /*23e0*/  @P2 FADD.FTZ R109, R93, -R37 ;  /* 0x800000255d6d2221 */ /* 0x000fe20000010000 */
[----:B------:R-:W1:Y:S01]  /*23f0*/  @P3 LDC R7, c[0x0][0x40c] ;  /* 0x00010300ff073b82 */ /* 0x000e620000000800 */
[----:B------:R-:W-:Y:S02]  /*2400*/  MOV R37, R17 ;  /* 0x0000001100257202 */ /* 0x000fe40000000f00 */
[----:B------:R-:W-:Y:S01]  /*2410*/  @P2 FFMA.FTZ R37, R4, R109, R17 ;  /* 0x0000006d04252223 */ /* 0x000fe20000010011 */
[----:B------:R-:W-:-:S04]  /*2420*/  @P3 F2FP.BF16.F32.PACK_AB R98, RZ, R98 ;  /* 0x00000062ff62323e */ /* 0x000fc800000010ff */
[----:B------:R-:W2:Y:S01]  /*2430*/  @P3 LDC R109, c[0x0][0x40c] ;  /* 0x00010300ff6d3b82 */ /* 0x000ea20000000800 */
[----:B------:R-:W-:Y:S01]  /*2440*/  @P3 PRMT R82, R98, 0x7610, R82 ;  /* 0x0000761062523816 */ /* 0x000fe20000000052 */
[----:B0-----:R-:W-:-:S05]  /*2450*/  @P3 FMUL.FTZ R6, R29, R6 ;  /* 0x000000061d063220 */ /* 0x001fca0000410000 */
[----:B------:R-:W-:Y:S01]  /*2460*/  @P3 F2FP.BF16.F32.PACK_AB R6, RZ, R6 ;  /* 0x00000006ff06323e */ /* 0x000fe200000010ff */
[----:B-1----:R-:W-:-:S03]  /*2470*/  @P3 FMUL.FTZ R7, R30, R7 ;  /* 0x000000071e073220 */ /* 0x002fc60000410000 */
[----:B------:R-:W-:Y:S02]  /*2480*/  @P3 PRMT R80, R80, 0x5410, R6 ;  /* 0x0000541050503816 */ /* 0x000fe40000000006 */
[----:B------:R-:W-:Y:S01]  /*2490*/  @P3 F2FP.BF16.F32.PACK_AB R7, RZ, R7 ;  /* 0x00000007ff07323e */ /* 0x000fe200000010ff */
[----:B--2---:R-:W-:-:S03]  /*24a0*/  @P3 FMUL.FTZ R109, R37, R109 ;  /* 0x0000006d256d3220 */ /* 0x004fc60000410000 */
[----:B------:R-:W-:Y:S02]  /*24b0*/  @P3 PRMT R81, R7, 0x7610, R81 ;  /* 0x0000761007513816 */ /* 0x000fe40000000051 */
[----:B------:R-:W-:Y:S02]  /*24c0*/  @P3 F2FP.BF16.F32.PACK_AB R109, RZ, R109 ;  /* 0x0000006dff6d323e */ /* 0x000fe400000010ff */
[----:B------:R-:W-:Y:S02]  /*24d0*/  @P3 PRMT R81, R81, 0x5410, R86 ;  /* 0x0000541051513816 */ /* 0x000fe40000000056 */
[----:B------:R-:W-:-:S07]  /*24e0*/  @P3 PRMT R82, R82, 0x5410, R109 ;  /* 0x0000541052523816 */ /* 0x000fce000000006d */
.L_x_4293:
[----:B------:R-:W-:Y:S05]  /*24f0*/  BSYNC.RECONVERGENT B1 ;  /* 0x0000000000017941 */ /* 0x000fea0003800200 */
.L_x_4276:
        /* <DEDUP_REMOVED lines=22> */
[----:B------:R-:W-:Y:S01]  /*2660*/  MOV R28, R12 ;  /* 0x0000000c001c7202 */ /* 0x000fe20000000f00 */
[----:B------:R-:W-:Y:S01]  /*2670*/  @P2 FFMA.FTZ R28, R4, R29, R12 ;  /* 0x0000001d041c2223 */ /* 0x000fe2000001000c */
[----:B------:R-:W-:Y:S01]  /*2680*/  @P2 FADD.FTZ R31, R84, -R31 ;  /* 0x8000001f541f2221 */ /* 0x000fe20000010000 */
[----:B------:R-:W-:Y:S01]  /*2690*/  @P2 FADD.FTZ R2, R97, -R2 ;  /* 0x8000000261022221 */ /* 0x000fe20000010000 */
[----:B------:R-:W-:Y:S01]  /*26a0*/  @P2 FADD.FTZ R36, R99, -R36 ;  /* 0x8000002463242221 */ /* 0x000fe20000010000 */
[----:B------:R-:W-:Y:S01]  /*26b0*/  @P2 FADD.FTZ R94, R103, -R94 ;  /* 0x8000005e675e2221 */ /* 0x000fe20000010000 */
[----:B------:R-:W-:Y:S01]  /*26c0*/  MOV R30, R14 ;  /* 0x0000000e001e7202 */ /* 0x000fe20000000f00 */
[----:B------:R-:W-:Y:S01]  /*26d0*/  @P2 FADD.FTZ R39, R106, -R39 ;  /* 0x800000276a272221 */ /* 0x000fe20000010000 */
[C---:B------:R-:W-:Y:S01]  /*26e0*/  @P2 FFMA.FTZ R30, R4.reuse, R31, R14 ;  /* 0x0000001f041e2223 */ /* 0x040fe2000001000e */
[----:B------:R-:W1:Y:S01]  /*26f0*/  @P3 LDC R109, c[0x0][0x40c] ;  /* 0x00010300ff6d3b82 */ /* 0x000e620000000800 */
[----:B------:R-:W-:Y:S01]  /*2700*/  MOV R29, R13 ;  /* 0x0000000d001d7202 */ /* 0x000fe20000000f00 */
[C---:B------:R-:W-:Y:S01]  /*2710*/  @P2 FFMA.FTZ R29, R4.reuse, R2, R13 ;  /* 0x00000002041d2223 */ /* 0x040fe2000001000d */
[----:B------:R-:W-:Y:S01]  /*2720*/  MOV R31, R15 ;  /* 0x0000000f001f7202 */ /* 0x000fe20000000f00 */
[----:B------:R-:W-:Y:S01]  /*2730*/  @P2 FFMA.FTZ R31, R4, R36, R15 ;  /* 0x00000024041f2223 */ /* 0x000fe2000001000f */
[----:B0-----:R-:W-:Y:S01]  /*2740*/  @P3 FMUL.FTZ R5, R28, R87 ;  /* 0x000000571c053220 */ /* 0x001fe20000410000 */
[----:B------:R-:W-:Y:S01]  /*2750*/  MOV R2, R11 ;  /* 0x0000000b00027202 */ /* 0x000fe20000000f00 */
[C---:B------:R-:W-:Y:S01]  /*2760*/  @P2 FFMA.FTZ R2, R4.reuse, R94, R11 ;  /* 0x0000005e04022223 */ /* 0x040fe2000001000b */
[----:B------:R-:W0:Y:S01]  /*2770*/  @P3 LDC R87, c[0x0][0x40c] ;  /* 0x00010300ff573b82 */ /* 0x000e220000000800 */
[----:B------:R-:W-:Y:S01]  /*2780*/  MOV R36, R8 ;  /* 0x0000000800247202 */ /* 0x000fe20000000f00 */
[----:B------:R-:W-:Y:S01]  /*2790*/  @P2 FFMA.FTZ R36, R4, R39, R8 ;  /* 0x0000002704242223 */ /* 0x000fe20000010008 */
[----:B------:R-:W-:Y:S01]  /*27a0*/  @P2 FADD.FTZ R38, R88, -R37 ;  /* 0x8000002558262221 */ /* 0x000fe20000010000 */
[----:B------:R-:W-:Y:S01]  /*27b0*/  @P2 FADD.FTZ R7, R90, -R7 ;  /* 0x800000075a072221 */ /* 0x000fe20000010000 */
[----:B------:R-:W-:-:S02]  /*27c0*/  MOV R37, R9 ;  /* 0x0000000900257202 */ /* 0x000fc40000000f00 */
[C---:B------:R-:W-:Y:S01]  /*27d0*/  @P2 FFMA.FTZ R37, R4.reuse, R38, R9 ;  /* 0x0000002604252223 */ /* 0x040fe20000010009 */
[----:B------:R-:W2:Y:S01]  /*27e0*/  @P3 LDC R6, c[0x0][0x40c] ;  /* 0x00010300ff063b82 */ /* 0x000ea20000000800 */
[----:B------:R-:W-:Y:S01]  /*27f0*/  MOV R38, R10 ;  /* 0x0000000a00267202 */ /* 0x000fe20000000f00 */
[----:B------:R-:W-:Y:S01]  /*2800*/  @P2 FFMA.FTZ R38, R4, R7, R10 ;  /* 0x0000000704262223 */ /* 0x000fe2000001000a */
[----:B------:R-:W-:-:S04]  /*2810*/  @P3 F2FP.BF16.F32.PACK_AB R5, RZ, R5 ;  /* 0x00000005ff05323e */ /* 0x000fc800000010ff */
[----:B------:R-:W-:Y:S01]  /*2820*/  @P3 PRMT R80, R5, 0x7610, R80 ;  /* 0x0000761005503816 */ /* 0x000fe20000000050 */
[----:B------:R-:W3:Y:S01]  /*2830*/  @P3 LDC R94, c[0x0][0x40c] ;  /* 0x00010300ff5e3b82 */ /* 0x000ee20000000800 */
[----:B-1----:R-:W-:-:S05]  /*2840*/  @P3 FMUL.FTZ R4, R30, R109 ;  /* 0x0000006d1e043220 */ /* 0x002fca0000410000 */
[----:B------:R-:W-:Y:S02]  /*2850*/  @P3 F2FP.BF16.F32.PACK_AB R4, RZ, R4 ;  /* 0x00000004ff04323e */ /* 0x000fe400000010ff */
[----:B------:R-:W1:Y:S01]  /*2860*/  @P3 LDC R86, c[0x0][0x40c] ;  /* 0x00010300ff563b82 */ /* 0x000e620000000800 */
[----:B0-----:R-:W-:Y:S01]  /*2870*/  @P3 FMUL.FTZ R87, R36, R87 ;  /* 0x0000005724573220 */ /* 0x001fe20000410000 */
[----:B------:R-:W-:-:S04]  /*2880*/  @P3 PRMT R81, R4, 0x7610, R81 ;  /* 0x0000761004513816 */ /* 0x000fc80000000051 */
[----:B------:R-:W-:Y:S02]  /*2890*/  @P3 F2FP.BF16.F32.PACK_AB R87, RZ, R87 ;  /* 0x00000057ff57323e */ /* 0x000fe400000010ff */
[----:B------:R-:W0:Y:S01]  /*28a0*/  @P3 LDC R39, c[0x0][0x40c] ;  /* 0x00010300ff273b82 */ /* 0x000e220000000800 */
[----:B--2---:R-:W-:Y:S01]  /*28b0*/  @P3 FMUL.FTZ R6, R29, R6 ;  /* 0x000000061d063220 */ /* 0x004fe20000410000 */
[----:B------:R-:W-:-:S04]  /*28c0*/  @P3 PRMT R82, R87, 0x7610, R82 ;  /* 0x0000761057523816 */ /* 0x000fc80000000052 */
[----:B------:R-:W-:Y:S01]  /*28d0*/  @P3 F2FP.BF16.F32.PACK_AB R6, RZ, R6 ;  /* 0x00000006ff06323e */ /* 0x000fe200000010ff */
[----:B---3--:R-:W-:-:S03]  /*28e0*/  @P3 FMUL.FTZ R5, R31, R94 ;  /* 0x0000005e1f053220 */ /* 0x008fc60000410000 */
[----:B------:R-:W-:Y:S02]  /*28f0*/  @P3 PRMT R80, R80, 0x5410, R6 ;  /* 0x0000541050503816 */ /* 0x000fe40000000006 */
[----:B------:R-:W-:Y:S01]  /*2900*/  @P3 F2FP.BF16.F32.PACK_AB R5, RZ, R5 ;  /* 0x00000005ff05323e */ /* 0x000fe200000010ff */
[----:B-1----:R-:W-:-:S03]  /*2910*/  @P3 FMUL.FTZ R86, R37, R86 ;  /* 0x0000005625563220 */ /* 0x002fc60000410000 */
[----:B------:R-:W-:Y:S02]  /*2920*/  @P3 PRMT R81, R81, 0x5410, R5 ;  /* 0x0000541051513816 */ /* 0x000fe40000000005 */
[----:B------:R-:W-:Y:S01]  /*2930*/  @P3 F2FP.BF16.F32.PACK_AB R86, RZ, R86 ;  /* 0x00000056ff56323e */ /* 0x000fe200000010ff */
[----:B0-----:R-:W-:-:S03]  /*2940*/  @P3 FMUL.FTZ R39, R38, R39 ;  /* 0x0000002726273220 */ /* 0x001fc60000410000 */
        /* <DEDUP_REMOVED lines=9> */
.L_x_4297:
[----:B0-----:R-:W0:Y:S01]  /*29e0*/  @P3 LDC R87, c[0x0][0x40c] ;  /* 0x00010300ff573b82 */ /* 0x001e220000000800 */
[-CC-:B------:R-:W-:Y:S01]  /*29f0*/  @P2 FFMA.FTZ R7, R121, R94.reuse, R5.reuse ;  /* 0x0000005e79072223 */ /* 0x180fe20000010005 */
[--C-:B------:R-:W-:Y:S01]  /*2a00*/  @P2 FFMA.FTZ R6, R122, R94, R5.reuse ;  /* 0x0000005e7a062223 */ /* 0x100fe20000010005 */
[----:B------:R-:W-:Y:S01]  /*2a10*/  MOV R2, R12 ;  /* 0x0000000c00027202 */ /* 0x000fe20000000f00 */
[----:B------:R-:W-:Y:S01]  /*2a20*/  @P2 FFMA.FTZ R109, R125, R94, R5 ;  /* 0x0000005e7d6d2223 */ /* 0x000fe20000010005 */
[----:B------:R-:W-:Y:S01]  /*2a30*/  @P2 FADD.FTZ R7, R104, -R7 ;  /* 0x8000000768072221 */ /* 0x000fe20000010000 */
[----:B------:R-:W-:Y:S02]  /*2a40*/  @P2 FADD.FTZ R6, R97, -R6 ;  /* 0x8000000661062221 */ /* 0x000fe40000010000 */
[----:B------:R-:W1:Y:S01]  /*2a50*/  @P3 LDC R86, c[0x0][0x40c] ;  /* 0x00010300ff563b82 */ /* 0x000e620000000800 */
[C---:B------:R-:W-:Y:S01]  /*2a60*/  @P2 FFMA.FTZ R2, R4.reuse, R7, R12 ;  /* 0x0000000704022223 */ /* 0x040fe2000001000c */
[----:B------:R-:W-:Y:S01]  /*2a70*/  MOV R7, R13 ;  /* 0x0000000d00077202 */ /* 0x000fe20000000f00 */
[----:B------:R-:W-:Y:S01]  /*2a80*/  @P2 FFMA.FTZ R7, R4, R6, R13 ;  /* 0x0000000604072223 */ /* 0x000fe2000001000d */
[----:B------:R-:W-:-:S04]  /*2a90*/  @P2 FADD.FTZ R109, R106, -R109 ;  /* 0x8000006d6a6d2221 */ /* 0x000fc80000010000 */
[----:B------:R-:W2:Y:S01]  /*2aa0*/  @P3 LDC R113, c[0x0][0x40c] ;  /* 0x00010300ff713b82 */ /* 0x000ea20000000800 */
[----:B0-----:R-:W-:Y:S01]  /*2ab0*/  @P3 FMUL.FTZ R6, R2, R87 ;  /* 0x0000005702063220 */ /* 0x001fe20000410000 */
[----:B------:R-:W-:Y:S01]  /*2ac0*/  @P2 FFMA.FTZ R87, R123, R94, R5 ;  /* 0x0000005e7b572223 */ /* 0x000fe20000010005 */
[----:B------:R-:W-:-:S03]  /*2ad0*/  MOV R2, R14 ;  /* 0x0000000e00027202 */ /* 0x000fc60000000f00 */
[----:B------:R-:W-:Y:S01]  /*2ae0*/  @P2 FADD.FTZ R87, R84, -R87 ;  /* 0x8000005754572221 */ /* 0x000fe20000010000 */
[----:B-1----:R-:W-:Y:S01]  /*2af0*/  @P3 FMUL.FTZ R7, R7, R86 ;  /* 0x0000005607073220 */ /* 0x002fe20000410000 */
[----:B------:R-:W-:Y:S01]  /*2b00*/  @P3 F2FP.BF16.F32.PACK_AB R86, RZ, R6 ;  /* 0x00000006ff56323e */ /* 0x000fe200000010ff */
[--C-:B------:R-:W-:Y:S01]  /*2b10*/  @P2 FFMA.FTZ R6, R124, R94, R5.reuse ;  /* 0x0000005e7c062223 */ /* 0x100fe20000010005 */
[----:B------:R-:W-:Y:S02]  /*2b20*/  @P2 FFMA.FTZ R2, R4, R87, R14 ;  /* 0x0000005704022223 */ /* 0x000fe4000001000e */
[----:B------:R-:W-:Y:S01]  /*2b30*/  @P3 PRMT R80, R86, 0x7610, R80 ;  /* 0x0000761056503816 */ /* 0x000fe20000000050 */
[----:B------:R-:W-:Y:S01]  /*2b40*/  @P2 FADD.FTZ R96, R99, -R6 ;  /* 0x8000000663602221 */ /* 0x000fe20000010000 */
[----:B------:R-:W-:Y:S01]  /*2b50*/  MOV R86, R8 ;  /* 0x0000000800567202 */ /* 0x000fe20000000f00 */
[C---:B------:R-:W-:Y:S01]  /*2b60*/  @P2 FFMA.FTZ R86, R4.reuse, R109, R8 ;  /* 0x0000006d04562223 */ /* 0x040fe20000010008 */
[----:B------:R-:W-:Y:S01]  /*2b70*/  @P2 FFMA.FTZ R109, R101, R94, R5 ;  /* 0x0000005e656d2223 */ /* 0x000fe20000010005 */
[----:B------:R-:W-:Y:S01]  /*2b80*/  MOV R6, R15 ;  /* 0x0000000f00067202 */ /* 0x000fe20000000f00 */
[----:B------:R-:W-:Y:S01]  /*2b90*/  @P2 FFMA.FTZ R6, R4, R96, R15 ;  /* 0x0000006004062223 */ /* 0x000fe2000001000f */
[----:B------:R-:W-:Y:S01]  /*2ba0*/  @P3 F2FP.BF16.F32.PACK_AB R87, RZ, R7 ;  /* 0x00000007ff57323e */ /* 0x000fe200000010ff */
[----:B------:R-:W-:Y:S01]  /*2bb0*/  @P2 FADD.FTZ R109, R88, -R109 ;  /* 0x8000006d586d2221 */ /* 0x000fe20000010000 */
[----:B------:R-:W-:Y:S01]  /*2bc0*/  MOV R96, R9 ;  /* 0x0000000900607202 */ /* 0x000fe20000000f00 */
[----:B------:R-:W0:Y:S01]  /*2bd0*/  @P3 LDC R7, c[0x0][0x40c] ;  /* 0x00010300ff073b82 */ /* 0x000e220000000800 */
[----:B------:R-:W-:Y:S01]  /*2be0*/  @P3 PRMT R80, R80, 0x5410, R87 ;  /* 0x0000541050503816 */ /* 0x000fe20000000057 */
[----:B------:R-:W-:-:S06]  /*2bf0*/  @P2 FFMA.FTZ R96, R4, R109, R9 ;  /* 0x0000006d04602223 */ /* 0x000fcc0000010009 */
[----:B------:R-:W1:Y:S08]  /*2c00*/  @P3 LDC R109, c[0x0][0x40c] ;  /* 0x00010300ff6d3b82 */ /* 0x000e700000000800 */
[----:B------:R-:W3:Y:S01]  /*2c10*/  @P3 LDC R87, c[0x0][0x40c] ;  /* 0x00010300ff573b82 */ /* 0x000ee20000000800 */
[----:B0-----:R-:W-:-:S05]  /*2c20*/  @P3 FMUL.FTZ R7, R2, R7 ;  /* 0x0000000702073220 */ /* 0x001fca0000410000 */
[----:B------:R-:W-:Y:S01]  /*2c30*/  @P3 F2FP.BF16.F32.PACK_AB R7, RZ, R7 ;  /* 0x00000007ff07323e */ /* 0x000fe200000010ff */
[----:B-1----:R-:W-:Y:S01]  /*2c40*/  @P3 FMUL.FTZ R2, R86, R109 ;  /* 0x0000006d56023220 */ /* 0x002fe20000410000 */
[----:B------:R-:W-:Y:S01]  /*2c50*/  @P2 FFMA.FTZ R109, R85, R94, R5 ;  /* 0x0000005e556d2223 */ /* 0x000fe20000010005 */
[----:B------:R-:W-:Y:S02]  /*2c60*/  MOV R86, R10 ;  /* 0x0000000a00567202 */ /* 0x000fe40000000f00 */
[----:B------:R-:W-:Y:S01]  /*2c70*/  @P3 PRMT R81, R7, 0x7610, R81 ;  /* 0x0000761007513816 */ /* 0x000fe20000000051 */
[----:B------:R-:W-:Y:S01]  /*2c80*/  @P2 FADD.FTZ R109, R90, -R109 ;  /* 0x8000006d5a6d2221 */ /* 0x000fe20000010000 */
[----:B------:R-:W-:Y:S01]  /*2c90*/  @P3 F2FP.BF16.F32.PACK_AB R2, RZ, R2 ;  /* 0x00000002ff02323e */ /* 0x000fe200000010ff */
[----:B---3--:R-:W-:Y:S02]  /*2ca0*/  @P3 FMUL.FTZ R87, R6, R87 ;  /* 0x0000005706573220 */ /* 0x008fe40000410000 */
[----:B------:R-:W-:Y:S01]  /*2cb0*/  @P2 FFMA.FTZ R86, R4, R109, R10 ;  /* 0x0000006d04562223 */ /* 0x000fe2000001000a */
[----:B--2---:R-:W-:Y:S01]  /*2cc0*/  @P3 FMUL.FTZ R6, R96, R113 ;  /* 0x0000007160063220 */ /* 0x004fe20000410000 */
[----:B------:R-:W0:Y:S01]  /*2cd0*/  @P3 LDC R109, c[0x0][0x40c] ;  /* 0x00010300ff6d3b82 */ /* 0x000e220000000800 */
[----:B------:R-:W-:-:S02]  /*2ce0*/  @P3 PRMT R82, R2, 0x7610, R82 ;  /* 0x0000761002523816 */ /* 0x000fc40000000052 */
        /* <DEDUP_REMOVED lines=16> */
.L_x_4296:
[----:B------:R-:W-:Y:S05]  /*2df0*/  @!P1 BRA `(.L_x_4299) ;  /* 0x0000000400089947 */ /* 0x000fea0003800000 */
[----:B0-----:R-:W0:Y:S01]  /*2e00*/  @P3 LDC R29, c[0x0][0x40c] ;  /* 0x00010300ff1d3b82 */ /* 0x001e220000000800 */
[-CC-:B------:R-:W-:Y:S01]  /*2e10*/  FFMA.FTZ R7, R121, R94.reuse, R5.reuse ;  /* 0x0000005e79077223 */ /* 0x180fe20000010005 */
[----:B------:R-:W-:Y:S01]  /*2e20*/  ISETP.GT.AND P0, PT, R2, RZ, PT ;  /* 0x000000ff0200720c */ /* 0x000fe20003f04270 */
[-CC-:B------:R-:W-:Y:S01]  /*2e30*/  FFMA.FTZ R31, R125, R94.reuse, R5.reuse ;  /* 0x0000005e7d1f7223 */ /* 0x180fe20000010005 */
[-C--:B------:R-:W-:Y:S01]  /*2e40*/  FFMA.FTZ R2, R122, R94.reuse, R5 ;  /* 0x0000005e7a027223 */ /* 0x080fe20000010005 */
[----:B------:R-:W-:Y:S01]  /*2e50*/  FADD.FTZ R7, R104, -R7 ;  /* 0x8000000768077221 */ /* 0x000fe20000010000 */
[-C--:B------:R-:W-:Y:S01]  /*2e60*/  FFMA.FTZ R30, R124, R94.reuse, R5 ;  /* 0x0000005e7c1e7223 */ /* 0x080fe20000010005 */
[----:B------:R-:W-:Y:S01]  /*2e70*/  FADD.FTZ R37, R106, -R31 ;  /* 0x8000001f6a257221 */ /* 0x000fe20000010000 */
[----:B------:R-:W1:Y:S01]  /*2e80*/  @P3 LDC R36, c[0x0][0x40c] ;  /* 0x00010300ff243b82 */ /* 0x000e620000000800 */
[----:B------:R-:W-:Y:S01]  /*2e90*/  FMUL.FTZ R28, R4, R7 ;  /* 0x00000007041c7220 */ /* 0x000fe20000410000 */
[-CC-:B------:R-:W-:Y:S01]  /*2ea0*/  FFMA.FTZ R7, R123, R94.reuse, R5.reuse ;  /* 0x0000005e7b077223 */ /* 0x180fe20000010005 */
[-CC-:B------:R-:W-:Y:S01]  /*2eb0*/  FFMA.FTZ R87, R101, R94.reuse, R5.reuse ;  /* 0x0000005e65577223 */ /* 0x180fe20000010005 */
[-CC-:B------:R-:W-:Y:S01]  /*2ec0*/  FFMA.FTZ R109, R85, R94.reuse, R5.reuse ;  /* 0x0000005e556d7223 */ /* 0x180fe20000010005 */
[----:B------:R-:W-:Y:S01]  /*2ed0*/  FFMA.FTZ R94, R102, R94, R5 ;  /* 0x0000005e665e7223 */ /* 0x000fe20000010005 */
[----:B------:R-:W-:Y:S01]  /*2ee0*/  FSEL R28, R28, RZ, P0 ;  /* 0x000000ff1c1c7208 */ /* 0x000fe20000000000 */
[----:B------:R-:W-:Y:S01]  /*2ef0*/  FADD.FTZ R7, R84, -R7 ;  /* 0x8000000754077221 */ /* 0x000fe20000010000 */
[----:B------:R-:W2:Y:S01]  /*2f00*/  @P3 LDC R31, c[0x0][0x40c] ;  /* 0x00010300ff1f3b82 */ /* 0x000ea20000000800 */
[----:B------:R-:W-:Y:S01]  /*2f10*/  FADD.FTZ R39, R99, -R30 ;  /* 0x8000001e63277221 */ /* 0x000fe20000010000 */
[----:B------:R-:W-:Y:S01]  /*2f20*/  FADD.FTZ R87, R88, -R87 ;  /* 0x8000005758577221 */ /* 0x000fe20000010000 */
[----:B------:R-:W-:Y:S01]  /*2f30*/  FMUL.FTZ R30, R4, R7 ;  /* 0x00000007041e7220 */ /* 0x000fe20000410000 */
[----:B------:R-:W-:Y:S01]  /*2f40*/  FADD.FTZ R109, R90, -R109 ;  /* 0x8000006d5a6d7221 */ /* 0x000fe20000010000 */
[C---:B------:R-:W-:Y:S01]  /*2f50*/  FMUL.FTZ R86, R4.reuse, R37 ;  /* 0x0000002504567220 */ /* 0x040fe20000410000 */
[C---:B------:R-:W-:Y:S01]  /*2f60*/  FMUL.FTZ R37, R4.reuse, R87 ;  /* 0x0000005704257220 */ /* 0x040fe20000410000 */
[----:B------:R-:W-:Y:S01]  /*2f70*/  FMUL.FTZ R39, R4, R39 ;  /* 0x0000002704277220 */ /* 0x000fe20000410000 */
[----:B0-----:R-:W-:Y:S01]  /*2f80*/  @P3 FMUL.FTZ R6, R28, R29 ;  /* 0x0000001d1c063220 */ /* 0x001fe20000410000 */
[----:B------:R-:W0:Y:S01]  /*2f90*/  @P3 LDC R5, c[0x0][0x40c] ;  /* 0x00010300ff053b82 */ /* 0x000e220000000800 */
[----:B------:R-:W-:Y:S01]  /*2fa0*/  FADD.FTZ R29, R97, -R2 ;  /* 0x80000002611d7221 */ /* 0x000fe20000010000 */
[----:B------:R-:W-:Y:S01]  /*2fb0*/  FSEL R30, R30, RZ, P0 ;  /* 0x000000ff1e1e7208 */ /* 0x000fe20000000000 */
[C---:B------:R-:W-:Y:S01]  /*2fc0*/  FMUL.FTZ R38, R4.reuse, R109 ;  /* 0x0000006d04267220 */ /* 0x040fe20000410000 */
[----:B------:R-:W-:Y:S01]  /*2fd0*/  @P3 F2FP.BF16.F32.PACK_AB R6, RZ, R6 ;  /* 0x00000006ff06323e */ /* 0x000fe200000010ff */
[----:B------:R-:W-:Y:S01]  /*2fe0*/  FMUL.FTZ R29, R4, R29 ;  /* 0x0000001d041d7220 */ /* 0x000fe20000410000 */
[----:B------:R-:W-:Y:S01]  /*2ff0*/  FADD.FTZ R113, R103, -R94 ;  /* 0x8000005e67717221 */ /* 0x000fe20000010000 */
[----:B------:R-:W-:Y:S01]  /*3000*/  FSEL R37, R37, RZ, P0 ;  /* 0x000000ff25257208 */ /* 0x000fe20000000000 */
[----:B------:R-:W3:Y:S01]  /*3010*/  @P3 LDC R2, c[0x0][0x40c] ;  /* 0x00010300ff023b82 */ /* 0x000ee20000000800 */
[----:B------:R-:W-:Y:S01]  /*3020*/  @P3 PRMT R80, R6, 0x7610, R80 ;  /* 0x0000761006503816 */ /* 0x000fe20000000050 */
[----:B------:R-:W-:Y:S01]  /*3030*/  FMUL.FTZ R4, R4, R113 ;  /* 0x0000007104047220 */ /* 0x000fe20000410000 */
[----:B------:R-:W-:-:S02]  /*3040*/  FSEL R29, R29, RZ, P0 ;  /* 0x000000ff1d1d7208 */ /* 0x000fc40000000000 */
[----:B------:R-:W-:Y:S01]  /*3050*/  FSEL R38, R38, RZ, P0 ;  /* 0x000000ff26267208 */ /* 0x000fe20000000000 */
[----:B--2---:R-:W-:Y:S02]  /*3060*/  @P3 FMUL.FTZ R94, R30, R31 ;  /* 0x0000001f1e5e3220 */ /* 0x004fe40000410000 */
[----:B------:R-:W2:Y:S01]  /*3070*/  @P3 LDC R6, c[0x0][0x40c] ;  /* 0x00010300ff063b82 */ /* 0x000ea20000000800 */
[----:B-1----:R-:W-:Y:S01]  /*3080*/  @P3 FMUL.FTZ R87, R29, R36 ;  /* 0x000000241d573220 */ /* 0x002fe20000410000 */
[----:B------:R-:W-:Y:S02]  /*3090*/  FSEL R36, R86, RZ, P0 ;  /* 0x000000ff56247208 */ /* 0x000fe40000000000 */
[----:B------:R-:W-:Y:S02]  /*30a0*/  FSEL R31, R39, RZ, P0 ;  /* 0x000000ff271f7208 */ /* 0x000fe40000000000 */
[----:B------:R-:W-:Y:S02]  /*30b0*/  @P3 F2FP.BF16.F32.PACK_AB R94, RZ, R94 ;  /* 0x0000005eff5e323e */ /* 0x000fe400000010ff */
[----:B------:R-:W1:Y:S01]  /*30c0*/  @P3 LDC R7, c[0x0][0x40c] ;  /* 0x00010300ff073b82 */ /* 0x000e620000000800 */
[----:B0-----:R-:W-:Y:S01]  /*30d0*/  @P3 FMUL.FTZ R5, R36, R5 ;  /* 0x0000000524053220 */ /* 0x001fe20000410000 */
[----:B------:R-:W-:-:S02]  /*30e0*/  @P3 F2FP.BF16.F32.PACK_AB R87, RZ, R87 ;  /* 0x00000057ff57323e */ /* 0x000fc400000010ff */
[----:B------:R-:W-:Y:S02]  /*30f0*/  @P3 PRMT R81, R94, 0x7610, R81 ;  /* 0x000076105e513816 */ /* 0x000fe40000000051 */
[----:B------:R-:W-:Y:S01]  /*3100*/  @P3 F2FP.BF16.F32.PACK_AB R5, RZ, R5 ;  /* 0x00000005ff05323e */ /* 0x000fe200000010ff */
[----:B---3--:R-:W-:Y:S01]  /*3110*/  @P3 FMUL.FTZ R2, R31, R2 ;  /* 0x000000021f023220 */ /* 0x008fe20000410000 */
[----:B------:R-:W-:Y:S02]  /*3120*/  @P3 PRMT R80, R80, 0x5410, R87 ;  /* 0x0000541050503816 */ /* 0x000fe40000000057 */
[----:B------:R-:W-:Y:S02]  /*3130*/  @P3 PRMT R82, R5, 0x7610, R82 ;  /* 0x0000761005523816 */ /* 0x000fe40000000052 */
[----:B------:R-:W-:Y:S02]  /*3140*/  @P3 F2FP.BF16.F32.PACK_AB R2, RZ, R2 ;  /* 0x00000002ff02323e */ /* 0x000fe400000010ff */
[----:B------:R-:W-:Y:S01]  /*3150*/  FSEL R39, R4, RZ, P0 ;  /* 0x000000ff04277208 */ /* 0x000fe20000000000 */
[----:B--2---:R-:W-:Y:S01]  /*3160*/  @P3 FMUL.FTZ R6, R37, R6 ;  /* 0x0000000625063220 */ /* 0x004fe20000410000 */
[----:B------:R-:W-:-:S04]  /*3170*/  @P3 PRMT R81, R81, 0x5410, R2 ;  /* 0x0000541051513816 */ /* 0x000fc80000000002 */
[----:B------:R-:W-:Y:S01]  /*3180*/  @P3 F2FP.BF16.F32.PACK_AB R6, RZ, R6 ;  /* 0x00000006ff06323e */ /* 0x000fe200000010ff */
[----:B-1----:R-:W-:-:S03]  /*3190*/  @P3 FMUL.FTZ R7, R38, R7 ;  /* 0x0000000726073220 */ /* 0x002fc60000410000 */
        /* <DEDUP_REMOVED lines=8> */
.L_x_4299:
        /* <DEDUP_REMOVED lines=11> */
.L_x_4301:
[----:B------:R-:W-:Y:S05]  /*32d0*/  BSYNC.RECONVERGENT B2 ;  /* 0x0000000000027941 */ /* 0x000fea0003800200 */
.L_x_4300:
        /* <DEDUP_REMOVED lines=10> */
.L_x_4303:
[----:B------:R-:W-:Y:S05]  /*3380*/  BSYNC.RECONVERGENT B2 ;  /* 0x0000000000027941 */ /* 0x000fea0003800200 */
.L_x_4302:
        /* <DEDUP_REMOVED lines=10> */
.L_x_4305:
[----:B------:R-:W-:Y:S05]  /*3430*/  BSYNC.RECONVERGENT B2 ;  /* 0x0000000000027941 */ /* 0x000fea0003800200 */
.L_x_4304:
        /* <DEDUP_REMOVED lines=10> */
.L_x_4307:
[----:B------:R-:W-:Y:S05]  /*34e0*/  BSYNC.RECONVERGENT B2 ;  /* 0x0000000000027941 */ /* 0x000fea0003800200 */
.L_x_4306:
        /* <DEDUP_REMOVED lines=10> */
.L_x_4309:
[----:B------:R-:W-:Y:S05]  /*3590*/  BSYNC.RECONVERGENT B2 ;  /* 0x0000000000027941 */ /* 0x000fea0003800200 */
.L_x_4308:
        /* <DEDUP_REMOVED lines=10> */
.L_x_4311:
[----:B------:R-:W-:Y:S05]  /*3640*/  BSYNC.RECONVERGENT B2 ;  /* 0x0000000000027941 */ /* 0x000fea0003800200 */
.L_x_4310:
        /* <DEDUP_REMOVED lines=11> */
.L_x_4313:
[----:B------:R-:W-:Y:S05]  /*3700*/  BSYNC.RECONVERGENT B2 ;  /* 0x0000000000027941 */ /* 0x000fea0003800200 */
.L_x_4312:
[----:B------:R-:W-:Y:S01]  /*3710*/  FADD.FTZ R5, R103, -R86 ;  /* 0x8000005667057221 */ /* 0x000fe20000010000 */
[----:B------:R-:W-:-:S03]  /*3720*/  ISETP.GT.AND P0, PT, R2, RZ, PT ;  /* 0x000000ff0200720c */ /* 0x000fc60003f04270 */
[----:B------:R-:W-:-:S05]  /*3730*/  FMUL.FTZ R5, R4, R5 ;  /* 0x0000000504057220 */ /* 0x000fca0000410000 */
[----:B------:R-:W-:-:S05]  /*3740*/  FSEL R5, R5, RZ, P0 ;  /* 0x000000ff05057208 */ /* 0x000fca0000000000 */
[----:B0-----:R-:W-:-:S05]  /*3750*/  @P3 FMUL.FTZ R6, R5, R6 ;  /* 0x0000000605063220 */ /* 0x001fca0000410000 */
[----:B------:R-:W-:-:S04]  /*3760*/  @P3 F2FP.BF16.F32.PACK_AB R6, RZ, R6 ;  /* 0x00000006ff06323e */ /* 0x000fc800000010ff */
[----:B------:R-:W-:-:S07]  /*3770*/  @P3 PRMT R83, R83, 0x5410, R6 ;  /* 0x0000541053533816 */ /* 0x000fce0000000006 */
.L_x_4298:
[----:B------:R-:W-:Y:S05]  /*3780*/  BSYNC.RECONVERGENT B1 ;  /* 0x0000000000017941 */ /* 0x000fea0003800200 */
.L_x_4295:
        /* <DEDUP_REMOVED lines=13> */
.L_x_4271:
[----:B0-----:R-:W-:Y:S05]  /*3860*/  BSYNC B0 ;  /* 0x0000000000007941 */ /* 0x001fea0003800000 */
.L_x_4270:
        /* <DEDUP_REMOVED lines=106> */
.L_x_4275:
[----:B------:R-:W-:Y:S01]  /*3f10*/  HFMA2 R96, -RZ, RZ, 0, 5.9604644775390625e-08 ;  /* 0x00000001ff607431 */ /* 0x000fe200000001ff */
[----:B------:R-:W-:Y:S01]  /*3f20*/  BSSY B1, `(.L_x_4315) ;  /* 0x0000007000017945 */ /* 0x000fe20003800000 */
[----:B------:R-:W-:Y:S02]  /*3f30*/  MOV R105, R94 ;  /* 0x0000005e00697202 */ /* 0x000fe40000000f00 */
[----:B-1----:R-:W-:Y:S02]  /*3f40*/  MOV R87, 0x1f ;  /* 0x0000001f00577802 */ /* 0x002fe40000000f00 */
[----:B------:R-:W-:-:S07]  /*3f50*/  MOV R86, 0xffffffff ;  /* 0xffffffff00567802 */ /* 0x000fce0000000f00 */
[----:B------:R-:W-:Y:S05]  /*3f60*/  WARPSYNC.COLLECTIVE R86, `(.L_x_4316) ;  /* 0x0000000056087348 */ /* 0x000fea0003c00000 */
[----:B------:R0:W1:Y:S02]  /*3f70*/  SHFL.BFLY P1, R98, R105, R96, R87 ;  /* 0x0c00006069627389 */ /* 0x0000640000020057 */
[----:B01----:R-:W-:Y:S05]  /*3f80*/  ENDCOLLECTIVE ;  /* 0x000000000000791b */ /* 0x003fea0003800000 */
.L_x_4316:
[----:B------:R-:W-:Y:S05]  /*3f90*/  BSYNC B1 ;  /* 0x0000000000017941 */ /* 0x000fea0003800000 */
.L_x_4315:
        /* <DEDUP_REMOVED lines=8> */
.L_x_4317:
[----:B------:R-:W-:Y:S01]  /*4020*/  HFMA2 R96, -RZ, RZ, 0, 1.1920928955078125e-07 ;  /* 0x00000002ff607431 */ /* 0x000fe200000001ff */
[----:B------:R-:W-:Y:S02]  /*4030*/  MOV R105, R109 ;  /* 0x0000006d00697202 */ /* 0x000fe40000000f00 */
[----:B------:R-:W-:-:S07]  /*4040*/  MOV R107, R98 ;  /* 0x00000062006b7202 */ /* 0x000fce0000000f00 */
[----:B------:R-:W-:Y:S05]  /*4050*/  WARPSYNC.COLLECTIVE R86, `(.L_x_4318) ;  /* 0x0000000056087348 */ /* 0x000fea0003c00000 */
[----:B------:R0:W1:Y:S02]  /*4060*/  SHFL.BFLY P1, R98, R105, R96, R87 ;  /* 0x0c00006069627389 */ /* 0x0000640000020057 */
[----:B01----:R-:W-:Y:S05]  /*4070*/  ENDCOLLECTIVE ;  /* 0x000000000000791b */ /* 0x003fea0003800000 */
.L_x_4318:
[----:B------:R-:W-:-:S05]  /*4080*/  FADD.FTZ R107, R107, R92 ;  /* 0x0000005c6b6b7221 */ /* 0x000fca0000010000 */
[----:B------:R-:W-:Y:S01]  /*4090*/  MOV R105, R107 ;  /* 0x0000006b00697202 */ /* 0x000fe20000000f00 */
[----:B------:R-:W-:-:S07]  /*40a0*/  FADD.FTZ R115, R109, R98 ;  /* 0x000000626d737221 */ /* 0x000fce0000010000 */
[----:B------:R-:W-:Y:S05]  /*40b0*/  WARPSYNC.COLLECTIVE R86, `(.L_x_4319) ;  /* 0x0000000056087348 */ /* 0x000fea0003c00000 */
[----:B------:R0:W1:Y:S02]  /*40c0*/  SHFL.BFLY P1, R98, R105, R96, R87 ;  /* 0x0c00006069627389 */ /* 0x0000640000020057 */
[----:B01----:R-:W-:Y:S05]  /*40d0*/  ENDCOLLECTIVE ;  /* 0x000000000000791b */ /* 0x003fea0003800000 */
.L_x_4319:
[----:B------:R-:W-:Y:S01]  /*40e0*/  HFMA2 R96, -RZ, RZ, 0, 2.384185791015625e-07 ;  /* 0x00000004ff607431 */ /* 0x000fe200000001ff */
[----:B------:R-:W-:Y:S02]  /*40f0*/  MOV R105, R115 ;  /* 0x0000007300697202 */ /* 0x000fe40000000f00 */
[----:B------:R-:W-:-:S07]  /*4100*/  MOV R113, R98 ;  /* 0x0000006200717202 */ /* 0x000fce0000000f00 */
[----:B------:R-:W-:Y:S05]  /*4110*/  WARPSYNC.COLLECTIVE R86, `(.L_x_4320) ;  /* 0x0000000056087348 */ /* 0x000fea0003c00000 */
[----:B------:R0:W1:Y:S02]  /*4120*/  SHFL.BFLY P1, R98, R105, R96, R87 ;  /* 0x0c00006069627389 */ /* 0x0000640000020057 */
[----:B01----:R-:W-:Y:S05]  /*4130*/  ENDCOLLECTIVE ;  /* 0x000000000000791b */ /* 0x003fea0003800000 */
.L_x_4320:
[----:B------:R-:W-:-:S05]  /*4140*/  FADD.FTZ R113, R107, R113 ;  /* 0x000000716b717221 */ /* 0x000fca0000010000 */
[----:B------:R-:W-:Y:S01]  /*4150*/  MOV R105, R113 ;  /* 0x0000007100697202 */ /* 0x000fe20000000f00 */
[----:B------:R-:W-:-:S07]  /*4160*/  FADD.FTZ R115, R115, R98 ;  /* 0x0000006273737221 */ /* 0x000fce0000010000 */
[----:B------:R-:W-:Y:S05]  /*4170*/  WARPSYNC.COLLECTIVE R86, `(.L_x_4321) ;  /* 0x0000000056087348 */ /* 0x000fea0003c00000 */
[----:B------:R0:W1:Y:S02]  /*4180*/  SHFL.BFLY P1, R98, R105, R96, R87 ;  /* 0x0c00006069627389 */ /* 0x0000640000020057 */
[----:B01----:R-:W-:Y:S05]  /*4190*/  ENDCOLLECTIVE ;  /* 0x000000000000791b */ /* 0x003fea0003800000 */
.L_x_4321:
[----:B------:R-:W-:Y:S01]  /*41a0*/  HFMA2 R96, -RZ, RZ, 0, 4.76837158203125e-07 ;  /* 0x00000008ff607431 */ /* 0x000fe200000001ff */
[----:B------:R-:W-:Y:S02]  /*41b0*/  MOV R105, R115 ;  /* 0x0000007300697202 */ /* 0x000fe40000000f00 */
[----:B------:R-:W-:-:S07]  /*41c0*/  MOV R92, R98 ;  /* 0x00000062005c7202 */ /* 0x000fce0000000f00 */
[----:B------:R-:W-:Y:S05]  /*41d0*/  WARPSYNC.COLLECTIVE R86, `(.L_x_4322) ;  /* 0x0000000056087348 */ /* 0x000fea0003c00000 */
[----:B------:R0:W1:Y:S02]  /*41e0*/  SHFL.BFLY P1, R98, R105, R96, R87 ;  /* 0x0c00006069627389 */ /* 0x0000640000020057 */
[----:B01----:R-:W-:Y:S05]  /*41f0*/  ENDCOLLECTIVE ;  /* 0x000000000000791b */ /* 0x003fea0003800000 */
.L_x_4322:
[----:B------:R-:W-:-:S05]  /*4200*/  FADD.FTZ R92, R113, R92 ;  /* 0x0000005c715c7221 */ /* 0x000fca0000010000 */
[----:B------:R-:W-:Y:S01]  /*4210*/  MOV R105, R92 ;  /* 0x0000005c00697202 */ /* 0x000fe20000000f00 */
[----:B------:R-:W-:-:S07]  /*4220*/  FADD.FTZ R94, R115, R98 ;  /* 0x00000062735e7221 */ /* 0x000fce0000010000 */
[----:B------:R-:W-:Y:S05]  /*4230*/  WARPSYNC.COLLECTIVE R86, `(.L_x_4323) ;  /* 0x0000000056087348 */ /* 0x000fea0003c00000 */
[----:B------:R0:W1:Y:S02]  /*4240*/  SHFL.BFLY P1, R98, R105, R96, R87 ;  /* 0x0c00006069627389 */ /* 0x0000640000020057 */
[----:B01----:R-:W-:Y:S05]  /*4250*/  ENDCOLLECTIVE ;  /* 0x000000000000791b */ /* 0x003fea0003800000 */
.L_x_4323:
[----:B------:R-:W-:Y:S01]  /*4260*/  HFMA2 R96, -RZ, RZ, 0, 9.5367431640625e-07 ;  /* 0x00000010ff607431 */ /* 0x000fe200000001ff */
[----:B------:R-:W-:Y:S02]  /*4270*/  MOV R105, R94 ;  /* 0x0000005e00697202 */ /* 0x000fe40000000f00 */
[----:B------:R-:W-:-:S07]  /*4280*/  MOV R107, R98 ;  /* 0x00000062006b7202 */ /* 0x000fce0000000f00 */
[----:B------:R-:W-:Y:S05]  /*4290*/  WARPSYNC.COLLECTIVE R86, `(.L_x_4324) ;  /* 0x0000000056087348 */ /* 0x000fea0003c00000 */
[----:B------:R0:W1:Y:S02]  /*42a0*/  SHFL.BFLY P1, R98, R105, R96, R87 ;  /* 0x0c00006069627389 */ /* 0x0000640000020057 */
[----:B01----:R-:W-:Y:S05]  /*42b0*/  ENDCOLLECTIVE ;  /* 0x000000000000791b */ /* 0x003fea0003800000 */
.L_x_4324:
[----:B------:R-:W-:-:S05]  /*42c0*/  FADD.FTZ R109, R92, R107 ;  /* 0x0000006b5c6d7221 */ /* 0x000fca0000010000 */
[----:B------:R-:W-:Y:S02]  /*42d0*/  MOV R105, R109 ;  /* 0x0000006d00697202 */ /* 0x000fe40000000f00 */
[----:B------:R-:W-:-:S07]  /*42e0*/  MOV R107, R98 ;  /* 0x00000062006b7202 */ /* 0x000fce0000000f00 */
[----:B------:R-:W-:Y:S05]  /*42f0*/  WARPSYNC.COLLECTIVE R86, `(.L_x_4325) ;  /* 0x0000000056087348 */ /* 0x000fea0003c00000 */
[----:B------:R0:W1:Y:S02]  /*4300*/  SHFL.BFLY P1, R98, R105, R96, R87 ;  /* 0x0c00006069627389 */ /* 0x0000640000020057 */
[----:B01----:R-:W-:Y:S05]  /*4310*/  ENDCOLLECTIVE ;  /* 0x000000000000791b */ /* 0x003fea0003800000 */
.L_x_4325:
[----:B------:R-:W-:Y:S05]  /*4320*/  BRA `(.L_x_4326) ;  /* 0xffffffcc00887947 */ /* 0x000fea000383ffff */
.L_x_4327:
        /* <DEDUP_REMOVED lines=13> */
.L_x_11231:


//--------------------- .text._ZN10layer_norm13ln_bwd_kernelINS_13Kernel_traitsIf13__nv_bfloat16fS2_fjLj512ELj1ELj4ELj1ELj16ENS_18Kernel_traits_baseILj512EfS2_fS2_fjLj128EEEEELb0ELb1ELb0ELb0EEEvNS_9BwdParamsE --------------------------
	.section	.text._ZN10layer_norm13ln_bwd_kernelINS_13Kernel_traitsIf13__nv_bfloat16fS2_fjLj512ELj1ELj4ELj1ELj16ENS_18Kernel_traits_baseILj512EfS2_fS2_fjLj128EEEEELb0ELb1ELb0ELb0EEEvNS_9BwdParamsE,"ax",@progbits
	.align	128
        .global         _ZN10layer_norm13ln_bwd_kernelINS_13Kernel_traitsIf13__nv_bfloat16fS2_fjLj512ELj1ELj4ELj1ELj16ENS_18Kernel_traits_baseILj512EfS2_fS2_fjLj128EEEEELb0ELb1ELb0ELb0EEEvNS_9BwdParamsE
        .type           _ZN10layer_norm13ln_bwd_kernelINS_13Kernel_traitsIf13__nv_bfloat16fS2_fjLj512ELj1ELj4ELj1ELj16ENS_18Kernel_traits_baseILj512EfS2_fS2_fjLj128EEEEELb0ELb1ELb0ELb0EEEvNS_9BwdParamsE,@function
        .size           _ZN10layer_norm13ln_bwd_kernelINS_13Kernel_traitsIf13__nv_bfloat16fS2_fjLj512ELj1ELj4ELj1ELj16ENS_18Kernel_traits_baseILj512EfS2_fS2_fjLj128EEEEELb0ELb1ELb0ELb0EEEvNS_9BwdParamsE,(.L_x_11232 - _ZN10layer_norm13ln_bwd_kernelINS_13Kernel_traitsIf13__nv_bfloat16fS2_fjLj512ELj1ELj4ELj1ELj16ENS_18Kernel_traits_baseILj512EfS2_fS2_fjLj128EEEEELb0ELb1ELb0ELb0EEEvNS_9BwdParamsE)
        .other          _ZN10layer_norm13ln_bwd_kernelINS_13Kernel_traitsIf13__nv_bfloat16fS2_fjLj512ELj1ELj4ELj1ELj16ENS_18Kernel_traits_baseILj512EfS2_fS2_fjLj128EEEEELb0ELb1ELb0ELb0EEEvNS_9BwdParamsE,@"STO_CUDA_ENTRY STV_DEFAULT"
_ZN10layer_norm13ln_bwd_kernelINS_13Kernel_traitsIf13__nv_bfloat16fS2_fjLj512ELj1ELj4ELj1ELj16ENS_18Kernel_traits_baseILj512EfS2_fS2_fjLj128EEEEELb0ELb1ELb0ELb0EEEvNS_9BwdParamsE:
.text._ZN10layer_norm13ln_bwd_kernelINS_13Kernel_traitsIf13__nv_bfloat16fS2_fjLj512ELj1ELj4ELj1ELj16ENS_18Kernel_traits_baseILj512EfS2_fS2_fjLj128EEEEELb0ELb1ELb0ELb0EEEvNS_9BwdParamsE:
        /* <DEDUP_REMOVED lines=26> */
[----:B----4-:R-:W-:-:S03]  /*01a0*/  @P1 IMAD.WIDE.U32 R8, R11, 0x20, R8 ;  /* 0x000000200b081825 */ /* 0x010fc600078e0008 */
[----:B------:R2:W5:Y:S04]  /*01b0*/  @P1 LDG.E.128 R88, desc[UR6][R6.64+0x10] ;  /* 0x0000100606581981 */ /* 0x000568000c1e1d00 */
[----:B------:R2:W5:Y:S01]  /*01c0*/  @P1 LDG.E.128 R84, desc[UR6][R8.64] ;  /* 0x0000000608541981 */ /* 0x000562000c1e1d00 */
[----:B---3--:R-:W-:Y:S01]  /*01d0*/  USHF.L.U32 UR4, UR5, 0x2, URZ ;  /* 0x0000000205047899 */ /* 0x008fe200080006ff */
[----:B------:R-:W-:Y:S01]  /*01e0*/  SHF.R.U32.HI R137, RZ, 0x5, R137 ;  /* 0x00000005ff897819 */ /* 0x000fe20000011689 */
[C---:B-1----:R-:W-:Y:S01]  /*01f0*/  @P0 IMAD.WIDE.U32 R2, R138.reuse, 0x20, R2 ;  /* 0x000000208a020825 */ /* 0x042fe200078e0002 */
[----:B------:R2:W5:Y:S03]  /*0200*/  @P1 LDG.E.128 R80, desc[UR6][R8.64+0x10] ;  /* 0x0000100608501981 */ /* 0x000566000c1e1d00 */
[----:B------:R-:W-:Y:S01]  /*0210*/  LOP3.LUT R137, R137, UR4, RZ, 0xfc, !PT ;  /* 0x0000000489897c12 */ /* 0x000fe2000f8efcff */
[----:B------:R2:W5:Y:S01]  /*0220*/  @P0 LDG.E.128 R108, desc[UR6][R2.64] ;  /* 0x00000006026c0981 */ /* 0x000562000c1e1d00 */
[----:B0-----:R-:W-:-:S03]  /*0230*/  @P0 IMAD.WIDE.U32 R4, R138, 0x20, R4 ;  /* 0x000000208a040825 */ /* 0x001fc600078e0004 */
        /* <DEDUP_REMOVED lines=29> */
[----:B--2---:R-:W-:Y:S06]  /*0410*/  @P0 BRA `(.L_x_4329) ;  /* 0x0000003400400947 */ /* 0x004fec0003800000 */
        /* <DEDUP_REMOVED lines=26> */
[----:B------:R-:W-:Y:S02]  /*05c0*/  CS2R R32, SRZ ;  /* 0x0000000000207805 */ /* 0x000fe4000001ff00 */
[----:B-1----:R-:W-:-:S07]  /*05d0*/  CS2R R34, SRZ ;  /* 0x0000000000227805 */ /* 0x002fce000001ff00 */
.L_x_4350:
[----:B------:R-:W0:Y:S08]  /*05e0*/  @P0 LDC.64 R150, c[0x0][0x3e0] ;  /* 0x0000f800ff960b82 */ /* 0x000e300000000a00 */
[----:B------:R-:W1:Y:S08]  /*05f0*/  LDC.64 R122, c[0x0][0x3c0] ;  /* 0x0000f000ff7a7b82 */ /* 0x000e700000000a00 */
[----:B------:R-:W2:Y:S01]  /*0600*/  LDC.64 R120, c[0x0][0x3c8] ;  /* 0x0000f200ff787b82 */ /* 0x000ea20000000a00 */
[----:B0-----:R-:W-:-:S06]  /*0610*/  @P0 IMAD.WIDE R150, R137, 0x2, R150 ;  /* 0x0000000289960825 */ /* 0x001fcc00078e0296 */
[----:B------:R-:W3:Y:S01]  /*0620*/  @P0 LDG.E.U16 R150, desc[UR6][R150.64] ;  /* 0x0000000696960981 */ /* 0x000ee2000c1e1500 */
[----:B-1----:R-:W-:-:S06]  /*0630*/  IMAD.WIDE R122, R137, 0x4, R122 ;  /* 0x00000004897a7825 */ /* 0x002fcc00078e027a */
[----:B------:R0:W4:Y:S01]  /*0640*/  LDG.E R122, desc[UR6][R122.64] ;  /* 0x000000067a7a7981 */ /* 0x000122000c1e1900 */
[----:B------:R-:W-:Y:S02]  /*0650*/  MOV R134, UR13 ;  /* 0x0000000d00867c02 */ /* 0x000fe40008000f00 */
[----:B------:R-:W-:-:S03]  /*0660*/  ISETP.GE.U32.AND P4, PT, R136, 0x20, PT ;  /* 0x000000208800780c */ /* 0x000fc60003f86070 */
[----:B------:R-:W-:-:S05]  /*0670*/  IMAD R135, R137, R134, RZ ;  /* 0x0000008689877224 */ /* 0x000fca00078e02ff */
[----:B------:R-:W-:Y:S01]  /*0680*/  SHF.R.S32.HI R148, RZ, 0x1f, R135 ;  /* 0x0000001fff947819 */ /* 0x000fe20000011487 */
[----:B--2---:R-:W-:-:S04]  /*0690*/  IMAD.WIDE R120, R137, 0x4, R120 ;  /* 0x0000000489787825 */ /* 0x004fc800078e0278 */
[----:B------:R-:W-:Y:S01]  /*06a0*/  HFMA2 R139, -RZ, RZ, 1.875, 0 ;  /* 0x3f800000ff8b7431 */ /* 0x000fe200000001ff */
[----:B------:R-:W-:Y:S01]  /*06b0*/  LEA.HI R135, R148, R135, RZ, 0x3 ;  /* 0x0000008794877211 */ /* 0x000fe200078f18ff */
[----:B------:R-:W-:Y:S01]  /*06c0*/  BSSY.RECONVERGENT B1, `(.L_x_4330) ;  /* 0x000005e000017945 */ /* 0x000fe20003800200 */
[----:B------:R-:W-:Y:S01]  /*06d0*/  ISETP.NE.U32.AND P1, PT, RZ, UR10, PT ;  /* 0x0000000aff007c0c */ /* 0x000fe2000bf25070 */
[----:B-----5:R1:W5:Y:S01]  /*06e0*/  LDG.E R141, desc[UR6][R120.64] ;  /* 0x00000006788d7981 */ /* 0x020362000c1e1900 */
[----:B------:R-:W-:Y:S02]  /*06f0*/  ISETP.NE.AND P5, PT, R0, RZ, PT ;  /* 0x000000ff0000720c */ /* 0x000fe40003fa5270 */
[----:B------:R-:W-:Y:S02]  /*0700*/  LEA.HI.SX32 R135, R135, R138, 0x1d ;  /* 0x0000008a87877211 */ /* 0x000fe400078feaff */
[----:B------:R-:W-:Y:S02]  /*0710*/  ISETP.GE.U32.AND P3, PT, R136, 0x40, PT ;  /* 0x000000408800780c */ /* 0x000fe40003f66070 */
[----:B------:R-:W-:-:S02]  /*0720*/  ISETP.NE.AND.EX P1, PT, RZ, UR11, PT, P1 ;  /* 0x0000000bff007c0c */ /* 0x000fc4000bf25310 */
[----:B0-----:R-:W-:Y:S02]  /*0730*/  MOV R123, R135 ;  /* 0x00000087007b7202 */ /* 0x001fe40000000f00 */
[----:B-1----:R-:W-:Y:S02]  /*0740*/  CS2R R120, SRZ ;  /* 0x0000000000787805 */ /* 0x002fe4000001ff00 */
[----:B---3--:R-:W-:Y:S02]  /*0750*/  @P0 SHF.L.U32 R139, R150, 0x10, RZ ;  /* 0x00000010968b0819 */ /* 0x008fe400000006ff */
[----:B----4-:R-:W-:Y:S01]  /*0760*/  FSEL R148, R122, RZ, !P5 ;  /* 0x000000ff7a947208 */ /* 0x010fe20006800000 */
        /* <DEDUP_REMOVED lines=16> */
[----:B------:R-:W-:Y:S02]  /*0870*/  FADD.FTZ R150, -R148, R123 ;  /* 0x0000007b94967221 */ /* 0x000fe40000010100 */
[----:B-----5:R-:W-:Y:S01]  /*0880*/  FMUL.FTZ R149, R141, R120 ;  /* 0x000000788d957220 */ /* 0x020fe20000410000 */
[----:B----4-:R-:W-:-:S02]  /*0890*/  SHF.L.U32 R147, R124, 0x10, RZ ;  /* 0x000000107c937819 */ /* 0x010fc400000006ff */
[----:B------:R-:W-:Y:S02]  /*08a0*/  PRMT R122, R124, 0x7632, R122 ;  /* 0x000076327c7a7816 */ /* 0x000fe4000000007a */
[C---:B------:R-:W-:Y:S01]  /*08b0*/  PRMT R123, R125.reuse, 0x7632, R123 ;  /* 0x000076327d7b7816 */ /* 0x040fe2000000007b */
[C---:B------:R-:W-:Y:S01]  /*08c0*/  FADD.FTZ R146, -R148.reuse, R121 ;  /* 0x0000007994927221 */ /* 0x040fe20000010100 */
[----:B------:R-:W-:Y:S01]  /*08d0*/  SHF.L.U32 R125, R125, 0x10, RZ ;  /* 0x000000107d7d7819 */ /* 0x000fe200000006ff */
[----:B---3--:R-:W-:Y:S01]  /*08e0*/  FADD.FTZ R144, -R148, R129 ;  /* 0x0000008194907221 */ /* 0x008fe20000010100 */
[----:B------:R-:W-:Y:S01]  /*08f0*/  FMUL.FTZ R145, R141, R140 ;  /* 0x0000008c8d917220 */ /* 0x000fe20000410000 */
[----:B------:R-:W-:Y:S01]  /*0900*/  SHF.L.U32 R122, R122, 0x10, RZ ;  /* 0x000000107a7a7819 */ /* 0x000fe200000006ff */
[----:B------:R-:W-:Y:S01]  /*0910*/  FADD.FTZ R60, R60, R147 ;  /* 0x000000933c3c7221 */ /* 0x000fe20000010000 */
[-C--:B------:R-:W-:Y:S01]  /*0920*/  FFMA.FTZ R76, R149, R147.reuse, R76 ;  /* 0x00000093954c7223 */ /* 0x080fe2000001004c */
[----:B------:R-:W-:Y:S01]  /*0930*/  FMUL.FTZ R147, R108, R147 ;  /* 0x000000936c937220 */ /* 0x000fe20000410000 */
[C---:B------:R-:W-:Y:S01]  /*0940*/  FADD.FTZ R128, -R148.reuse, R128 ;  /* 0x0000008094807221 */ /* 0x040fe20000010100 */
[----:B------:R-:W-:Y:S01]  /*0950*/  FADD.FTZ R152, -R148, R130 ;  /* 0x0000008294987221 */ /* 0x000fe20000010100 */
[----:B------:R-:W-:Y:S01]  /*0960*/  PRMT R124, R126, 0x7632, R124 ;  /* 0x000076327e7c7816 */ /* 0x000fe2000000007c */
[----:B------:R-:W-:Y:S01]  /*0970*/  FMUL.FTZ R146, R141, R146 ;  /* 0x000000928d927220 */ /* 0x000fe20000410000 */
[----:B------:R-:W-:Y:S01]  /*0980*/  SHF.L.U32 R140, R123, 0x10, RZ ;  /* 0x000000107b8c7819 */ /* 0x000fe200000006ff */
[----:B------:R-:W-:Y:S01]  /*0990*/  FADD.FTZ R62, R62, R125 ;  /* 0x0000007d3e3e7221 */ /* 0x000fe20000010000 */
[-C--:B------:R-:W-:Y:S01]  /*09a0*/  FFMA.FTZ R78, R145, R125.reuse, R78 ;  /* 0x0000007d914e7223 */ /* 0x080fe2000001004e */
[----:B0-----:R-:W-:Y:S01]  /*09b0*/  FMUL.FTZ R143, R110, R125 ;  /* 0x0000007d6e8f7220 */ /* 0x001fe20000410000 */
[----:B------:R-:W-:Y:S01]  /*09c0*/  FMUL.FTZ R130, R141, R144 ;  /* 0x000000908d827220 */ /* 0x000fe20000410000 */
[----:B------:R-:W-:Y:S01]  /*09d0*/  SHF.L.U32 R151, R126, 0x10, RZ ;  /* 0x000000107e977819 */ /* 0x000fe200000006ff */
[----:B------:R-:W-:Y:S01]  /*09e0*/  FMUL.FTZ R144, R109, R122 ;  /* 0x0000007a6d907220 */ /* 0x000fe20000410000 */
[----:B------:R-:W-:Y:S01]  /*09f0*/  FADD.FTZ R123, RZ, R147 ;  /* 0x00000093ff7b7221 */ /* 0x000fe20000010000 */
[----:B------:R-:W-:Y:S01]  /*0a00*/  FFMA.FTZ R125, R149, R147, RZ ;  /* 0x00000093957d7223 */ /* 0x000fe200000100ff */
[----:B------:R-:W-:Y:S01]  /*0a10*/  FADD.FTZ R126, -R148, R131 ;  /* 0x00000083947e7221 */ /* 0x000fe20000010100 */
[C---:B------:R-:W-:Y:S01]  /*0a20*/  FMUL.FTZ R131, R141.reuse, R128 ;  /* 0x000000808d837220 */ /* 0x040fe20000410000 */
[----:B------:R-:W-:Y:S01]  /*0a30*/  FMUL.FTZ R142, R141, R150 ;  /* 0x000000968d8e7220 */ /* 0x000fe20000410000 */
[----:B------:R-:W-:Y:S01]  /*0a40*/  SHF.L.U32 R128, R124, 0x10, RZ ;  /* 0x000000107c807819 */ /* 0x000fe200000006ff */
[C---:B------:R-:W-:Y:S01]  /*0a50*/  FFMA.FTZ R77, R146.reuse, R122, R77 ;  /* 0x0000007a924d7223 */ /* 0x040fe2000001004d */
[----:B------:R-:W-:Y:S01]  /*0a60*/  FADD.FTZ R61, R61, R122 ;  /* 0x0000007a3d3d7221 */ /* 0x000fe20000010000 */
        /* <DEDUP_REMOVED lines=10> */
[----:B------:R-:W-:Y:S01]  /*0b10*/  PRMT R153, R127, 0x7632, R153 ;  /* 0x000076327f997816 */ /* 0x000fe20000000099 */
[----:B------:R-:W-:Y:S01]  /*0b20*/  FADD.FTZ R57, R57, R128 ;  /* 0x0000008039397221 */ /* 0x000fe20000010000 */
[----:B------:R-:W-:Y:S01]  /*0b30*/  SHF.L.U32 R121, R127, 0x10, RZ ;  /* 0x000000107f797819 */ /* 0x000fe200000006ff */
[-C--:B------:R-:W-:Y:S01]  /*0b40*/  FFMA.FTZ R73, R130, R128.reuse, R73 ;  /* 0x0000008082497223 */ /* 0x080fe20000010049 */
[----:B------:R-:W-:Y:S01]  /*0b50*/  FMUL.FTZ R128, R105, R128 ;  /* 0x0000008069807220 */ /* 0x000fe20000410000 */
[----:B------:R-:W-:Y:S01]  /*0b60*/  FADD.FTZ R123, R122, R129 ;  /* 0x000000817a7b7221 */ /* 0x000fe20000010000 */
[----:B------:R-:W-:Y:S01]  /*0b70*/  FFMA.FTZ R125, R131, R129, R124 ;  /* 0x00000081837d7223 */ /* 0x000fe2000001007c */
[----:B------:R-:W-:Y:S01]  /*0b80*/  SHF.L.U32 R120, R153, 0x10, RZ ;  /* 0x0000001099787819 */ /* 0x000fe200000006ff */
[----:B------:R-:W-:Y:S01]  /*0b90*/  FMUL.FTZ R127, R141, R152 ;  /* 0x000000988d7f7220 */ /* 0x000fe20000410000 */
[-C--:B------:R-:W-:Y:S01]  /*0ba0*/  FMUL.FTZ R124, R106, R121.reuse ;  /* 0x000000796a7c7220 */ /* 0x080fe20000410000 */
        /* <DEDUP_REMOVED lines=15> */
.L_x_4331:
[----:B------:R-:W-:Y:S05]  /*0ca0*/  BSYNC.RECONVERGENT B1 ;  /* 0x0000000000017941 */ /* 0x000fea0003800200 */
.L_x_4330:
[----:B------:R-:W-:Y:S04]  /*0cb0*/  BSSY.RECONVERGENT B1, `(.L_x_4332) ;  /* 0x0000053000017945 */ /* 0x000fe80003800200 */
        /* <DEDUP_REMOVED lines=18> */
[C---:B---3--:R-:W-:Y:S01]  /*0de0*/  FADD.FTZ R152, -R148.reuse, R8 ;  /* 0x0000000894987221 */ /* 0x048fe20000010100 */
[C---:B------:R-:W-:Y:S01]  /*0df0*/  FADD.FTZ R132, -R148.reuse, R11 ;  /* 0x0000000b94847221 */ /* 0x040fe20000010100 */
[----:B------:R-:W-:Y:S01]  /*0e00*/  FADD.FTZ R156, -R148, R10 ;  /* 0x0000000a949c7221 */ /* 0x000fe20000010100 */
[C---:B0----5:R-:W-:Y:S01]  /*0e10*/  FMUL.FTZ R2, R141.reuse, R122 ;  /* 0x0000007a8d027220 */ /* 0x061fe20000410000 */
[C---:B------:R-:W-:Y:S01]  /*0e20*/  FMUL.FTZ R3, R141.reuse, R4 ;  /* 0x000000048d037220 */ /* 0x040fe20000410000 */
[C---:B----4-:R-:W-:Y:S01]  /*0e30*/  PRMT R8, R12.reuse, 0x7632, R8 ;  /* 0x000076320c087816 */ /* 0x050fe20000000008 */
[----:B------:R-:W-:Y:S01]  /*0e40*/  FMUL.FTZ R5, R141, R6 ;  /* 0x000000068d057220 */ /* 0x000fe20000410000 */
[----:B------:R-:W-:Y:S01]  /*0e50*/  SHF.L.U32 R11, R12, 0x10, RZ ;  /* 0x000000100c0b7819 */ /* 0x000fe200000006ff */
[----:B------:R-:W-:Y:S01]  /*0e60*/  FADD.FTZ R154, -R148, R9 ;  /* 0x00000009949a7221 */ /* 0x000fe20000010100 */
[----:B------:R-:W-:Y:S01]  /*0e70*/  PRMT R10, R13, 0x7632, R10 ;  /* 0x000076320d0a7816 */ /* 0x000fe2000000000a */
[----:B------:R-:W-:Y:S01]  /*0e80*/  FMUL.FTZ R4, R141, R150 ;  /* 0x000000968d047220 */ /* 0x000fe20000410000 */
[----:B------:R-:W-:Y:S01]  /*0e90*/  SHF.L.U32 R13, R13, 0x10, RZ ;  /* 0x000000100d0d7819 */ /* 0x000fe200000006ff */
[----:B------:R-:W-:Y:S01]  /*0ea0*/  FADD.FTZ R52, R52, R11 ;  /* 0x0000000b34347221 */ /* 0x000fe20000010000 */
[----:B------:R-:W-:Y:S01]  /*0eb0*/  SHF.L.U32 R122, R8, 0x10, RZ ;  /* 0x00000010087a7819 */ /* 0x000fe200000006ff */
[-C--:B------:R-:W-:Y:S01]  /*0ec0*/  FMUL.FTZ R8, R92, R11.reuse ;  /* 0x0000000b5c087220 */ /* 0x080fe20000410000 */
[C---:B------:R-:W-:Y:S01]  /*0ed0*/  PRMT R12, R14.reuse, 0x7632, R12 ;  /* 0x000076320e0c7816 */ /* 0x040fe2000000000c */
[----:B------:R-:W-:Y:S01]  /*0ee0*/  FFMA.FTZ R68, R3, R11, R68 ;  /* 0x0000000b03447223 */ /* 0x000fe20000010044 */
[----:B------:R-:W-:Y:S01]  /*0ef0*/  SHF.L.U32 R133, R14, 0x10, RZ ;  /* 0x000000100e857819 */ /* 0x000fe200000006ff */
[----:B------:R-:W-:Y:S01]  /*0f00*/  FADD.FTZ R54, R54, R13 ;  /* 0x0000000d36367221 */ /* 0x000fe20000010000 */
[----:B------:R-:W-:Y:S01]  /*0f10*/  SHF.L.U32 R148, R10, 0x10, RZ ;  /* 0x000000100a947819 */ /* 0x000fe200000006ff */
[-C--:B------:R-:W-:Y:S01]  /*0f20*/  FFMA.FTZ R70, R5, R13.reuse, R70 ;  /* 0x0000000d05467223 */ /* 0x080fe20000010046 */
        /* <DEDUP_REMOVED lines=8> */
[----:B------:R-:W-:Y:S01]  /*0fb0*/  FFMA.FTZ R14, R2, R11, R13 ;  /* 0x0000000b020e7223 */ /* 0x000fe2000001000d */
        /* <DEDUP_REMOVED lines=32> */
[----:B------:R-:W-:Y:S01]  /*11c0*/  FADD.FTZ R121, R122, R133 ;  /* 0x000000857a797221 */ /* 0x000fe20000010000 */
[----:B------:R-:W-:-:S07]  /*11d0*/  FFMA.FTZ R120, R132, R133, R120 ;  /* 0x0000008584787223 */ /* 0x000fce0000010078 */
.L_x_4333:
[----:B------:R-:W-:Y:S05]  /*11e0*/  BSYNC.RECONVERGENT B1 ;  /* 0x0000000000017941 */ /* 0x000fea0003800200 */
.L_x_4332:
        /* <DEDUP_REMOVED lines=20> */
.L_x_4368:
        /* <DEDUP_REMOVED lines=16> */
[----:B------:R-:W-:-:S03]  /*1430*/  FFMA.FTZ R152, R126, R151, R148 ;  /* 0x000000977e987223 */ /* 0x000fc60000010094 */
[----:B------:R-:W-:Y:S01]  /*1440*/  FADD.FTZ R150, R124, -R153 ;  /* 0x800000997c967221 */ /* 0x000fe20000010000 */
[--C-:B------:R-:W-:Y:S01]  /*1450*/  FADD.FTZ R154, R125, -R152.reuse ;  /* 0x800000987d9a7221 */ /* 0x100fe20000010000 */
[----:B-----5:R-:W-:Y:S02]  /*1460*/  PRMT R152, R123, 0x7632, R152 ;  /* 0x000076327b987816 */ /* 0x020fe40000000098 */
[C---:B------:R-:W-:Y:S01]  /*1470*/  FMUL.FTZ R150, R141.reuse, R150 ;  /* 0x000000968d967220 */ /* 0x040fe20000410000 */
[----:B------:R-:W-:Y:S01]  /*1480*/  FMUL.FTZ R154, R141, R154 ;  /* 0x0000009a8d9a7220 */ /* 0x000fe20000410000 */
[----:B------:R-:W-:Y:S02]  /*1490*/  SHF.L.U32 R153, R123, 0x10, RZ ;  /* 0x000000107b997819 */ /* 0x000fe400000006ff */
[-C--:B------:R-:W-:Y:S01]  /*14a0*/  FMUL.FTZ R123, R150, R139.reuse ;  /* 0x0000008b967b7220 */ /* 0x080fe20000410000 */
[----:B------:R-:W-:Y:S01]  /*14b0*/  SHF.L.U32 R152, R152, 0x10, RZ ;  /* 0x0000001098987819 */ /* 0x000fe200000006ff */
[----:B------:R-:W-:-:S02]  /*14c0*/  FMUL.FTZ R156, R154, R139 ;  /* 0x0000008b9a9c7220 */ /* 0x000fc40000410000 */
[----:B------:R-:W-:Y:S01]  /*14d0*/  FFMA.FTZ R153, R123, R153, R42 ;  /* 0x000000997b997223 */ /* 0x000fe2000001002a */
[-CC-:B------:R-:W-:Y:S01]  /*14e0*/  FFMA.FTZ R42, R131, R151.reuse, R148.reuse ;  /* 0x00000097832a7223 */ /* 0x180fe20000010094 */
[----:B------:R-:W-:Y:S01]  /*14f0*/  FFMA.FTZ R154, R156, R152, R43 ;  /* 0x000000989c9a7223 */ /* 0x000fe2000001002b */
[----:B------:R-:W-:Y:S01]  /*1500*/  FFMA.FTZ R43, R130, R151, R148 ;  /* 0x00000097822b7223 */ /* 0x000fe20000010094 */
[----:B------:R-:W-:Y:S01]  /*1510*/  FMUL.FTZ R123, R98, R123 ;  /* 0x0000007b627b7220 */ /* 0x000fe20000410000 */
[----:B------:R-:W-:Y:S01]  /*1520*/  FADD.FTZ R42, R129, -R42 ;  /* 0x8000002a812a7221 */ /* 0x000fe20000010000 */
[----:B------:R-:W-:Y:S01]  /*1530*/  FMUL.FTZ R156, R99, R156 ;  /* 0x0000009c639c7220 */ /* 0x000fe20000410000 */
[--C-:B------:R-:W-:Y:S01]  /*1540*/  FADD.FTZ R150, R128, -R43.reuse ;  /* 0x8000002b80967221 */ /* 0x100fe20000010000 */
[C---:B------:R-:W-:Y:S01]  /*1550*/  PRMT R43, R122.reuse, 0x7632, R43 ;  /* 0x000076327a2b7816 */ /* 0x040fe2000000002b */
[C---:B------:R-:W-:Y:S01]  /*1560*/  FMUL.FTZ R42, R141.reuse, R42 ;  /* 0x0000002a8d2a7220 */ /* 0x040fe20000410000 */
[----:B------:R-:W-:Y:S01]  /*1570*/  SHF.L.U32 R122, R122, 0x10, RZ ;  /* 0x000000107a7a7819 */ /* 0x000fe200000006ff */
[----:B------:R-:W-:Y:S01]  /*1580*/  FMUL.FTZ R150, R141, R150 ;  /* 0x000000968d967220 */ /* 0x000fe20000410000 */
[----:B------:R-:W-:Y:S01]  /*1590*/  SHF.L.U32 R152, R43, 0x10, RZ ;  /* 0x000000102b987819 */ /* 0x000fe200000006ff */
[----:B------:R-:W-:Y:S01]  /*15a0*/  FMUL.FTZ R43, R42, R139 ;  /* 0x0000008b2a2b7220 */ /* 0x000fe20000410000 */
[----:B------:R-:W-:Y:S01]  /*15b0*/  F2FP.BF16.F32.PACK_AB R123, R156, R123 ;  /* 0x0000007b9c7b723e */ /* 0x000fe200000010ff */
[----:B------:R-:W-:-:S02]  /*15c0*/  FMUL.FTZ R42, R150, R139 ;  /* 0x0000008b962a7220 */ /* 0x000fc40000410000 */
[----:B------:R-:W-:Y:S01]  /*15d0*/  FFMA.FTZ R150, R43, R122, R40 ;  /* 0x0000007a2b967223 */ /* 0x000fe20000010028 */
[-CC-:B------:R-:W-:Y:S01]  /*15e0*/  FFMA.FTZ R40, R145, R151.reuse, R148.reuse ;  /* 0x0000009791287223 */ /* 0x180fe20000010094 */
[----:B------:R-:W-:Y:S01]  /*15f0*/  FFMA.FTZ R152, R42, R152, R41 ;  /* 0x000000982a987223 */ /* 0x000fe20000010029 */
[----:B------:R-:W-:Y:S02]  /*1600*/  FFMA.FTZ R41, R142, R151, R148 ;  /* 0x000000978e297223 */ /* 0x000fe40000010094 */
[----:B------:R-:W-:Y:S02]  /*1610*/  FADD.FTZ R40, R143, -R40 ;  /* 0x800000288f287221 */ /* 0x000fe40000010000 */
[--C-:B------:R-:W-:Y:S01]  /*1620*/  FADD.FTZ R122, R140, -R41.reuse ;  /* 0x800000298c7a7221 */ /* 0x100fe20000010000 */
[----:B------:R-:W-:Y:S01]  /*1630*/  PRMT R41, R121, 0x7632, R41 ;  /* 0x0000763279297816 */ /* 0x000fe20000000029 */
[----:B------:R-:W-:Y:S01]  /*1640*/  FMUL.FTZ R40, R141, R40 ;  /* 0x000000288d287220 */ /* 0x000fe20000410000 */
[----:B------:R-:W-:Y:S01]  /*1650*/  SHF.L.U32 R121, R121, 0x10, RZ ;  /* 0x0000001079797819 */ /* 0x000fe200000006ff */
[----:B------:R-:W-:Y:S01]  /*1660*/  FMUL.FTZ R122, R141, R122 ;  /* 0x0000007a8d7a7220 */ /* 0x000fe20000410000 */
[----:B------:R-:W-:Y:S01]  /*1670*/  SHF.L.U32 R155, R41, 0x10, RZ ;  /* 0x00000010299b7819 */ /* 0x000fe200000006ff */
[----:B------:R-:W-:-:S02]  /*1680*/  FMUL.FTZ R41, R40, R139 ;  /* 0x0000008b28297220 */ /* 0x000fc40000410000 */
[----:B------:R-:W-:Y:S01]  /*1690*/  FMUL.FTZ R40, R122, R139 ;  /* 0x0000008b7a287220 */ /* 0x000fe20000410000 */
[----:B------:R-:W-:Y:S01]  /*16a0*/  FFMA.FTZ R122, R149, R151, R148 ;  /* 0x00000097957a7223 */ /* 0x000fe20000010094 */
[----:B------:R-:W-:Y:S01]  /*16b0*/  FFMA.FTZ R46, R41, R121, R46 ;  /* 0x00000079292e7223 */ /* 0x000fe2000001002e */
[----:B------:R-:W-:Y:S01]  /*16c0*/  FFMA.FTZ R121, R146, R151, R148 ;  /* 0x0000009792797223 */ /* 0x000fe20000010094 */
[----:B------:R-:W-:Y:S01]  /*16d0*/  FFMA.FTZ R47, R40, R155, R47 ;  /* 0x0000009b282f7223 */ /* 0x000fe2000001002f */
[----:B------:R-:W-:Y:S01]  /*16e0*/  FADD.FTZ R122, R147, -R122 ;  /* 0x8000007a937a7221 */ /* 0x000fe20000010000 */
[----:B------:R-:W-:Y:S01]  /*16f0*/  SHF.L.U32 R155, R120, 0x10, RZ ;  /* 0x00000010789b7819 */ /* 0x000fe200000006ff */
[--C-:B------:R-:W-:Y:S01]  /*1700*/  FADD.FTZ R158, R144, -R121.reuse ;  /* 0x80000079909e7221 */ /* 0x100fe20000010000 */
[----:B------:R-:W-:Y:S01]  /*1710*/  PRMT R121, R120, 0x7632, R121 ;  /* 0x0000763278797816 */ /* 0x000fe20000000079 */
[C---:B------:R-:W-:Y:S02]  /*1720*/  FMUL.FTZ R122, R141.reuse, R122 ;  /* 0x0000007a8d7a7220 */ /* 0x040fe40000410000 */
[----:B------:R-:W-:Y:S01]  /*1730*/  FMUL.FTZ R158, R141, R158 ;  /* 0x0000009e8d9e7220 */ /* 0x000fe20000410000 */
[----:B------:R-:W-:Y:S01]  /*1740*/  SHF.L.U32 R157, R121, 0x10, RZ ;  /* 0x00000010799d7819 */ /* 0x000fe200000006ff */
        /* <DEDUP_REMOVED lines=9> */
[----:B------:R-:W-:Y:S01]  /*17e0*/  FFMA.FTZ R45, R120, R157, R45 ;  /* 0x0000009d782d7223 */ /* 0x000fe2000001002d */
[----:B------:R-:W-:-:S02]  /*17f0*/  F2FP.BF16.F32.PACK_AB R122, R155, R122 ;  /* 0x0000007a9b7a723e */ /* 0x000fc400000010ff */
[----:B------:R-:W-:Y:S02]  /*1800*/  F2FP.BF16.F32.PACK_AB R121, R43, R42 ;  /* 0x0000002a2b79723e */ /* 0x000fe400000010ff */
[----:B------:R-:W-:Y:S01]  /*1810*/  F2FP.BF16.F32.PACK_AB R120, R41, R40 ;  /* 0x000000282978723e */ /* 0x000fe200000010ff */
[----:B------:R-:W-:Y:S06]  /*1820*/  BRA `(.L_x_4340) ;  /* 0x0000000400007947 */ /* 0x000fec0003800000 */
.L_x_4339:
[-CC-:B------:R-:W-:Y:S01]  /*1830*/  FFMA.FTZ R112, R149, R151.reuse, R148.reuse ;  /* 0x0000009795707223 */ /* 0x180fe20000010094 */
[-C--:B------:R-:W-:Y:S01]  /*1840*/  FFMA.FTZ R113, R146, R151.reuse, R148 ;  /* 0x0000009792717223 */ /* 0x080fe20000010094 */
[----:B-----5:R-:W-:Y:S01]  /*1850*/  PRMT R114, R120, 0x7632, R114 ;  /* 0x0000763278727816 */ /* 0x020fe20000000072 */
[-C--:B------:R-:W-:Y:S01]  /*1860*/  FFMA.FTZ R118, R145, R151.reuse, R148 ;  /* 0x0000009791767223 */ /* 0x080fe20000010094 */
[----:B------:R-:W-:Y:S01]  /*1870*/  FADD.FTZ R112, R147, -R112 ;  /* 0x8000007093707221 */ /* 0x000fe20000010000 */
[----:B------:R-:W-:Y:S01]  /*1880*/  FADD.FTZ R116, R144, -R113 ;  /* 0x8000007190747221 */ /* 0x000fe20000010000 */
[----:B------:R-:W-:Y:S01]  /*1890*/  SHF.L.U32 R120, R120, 0x10, RZ ;  /* 0x0000001078787819 */ /* 0x000fe200000006ff */
[----:B------:R-:W-:Y:S01]  /*18a0*/  FFMA.FTZ R119, R142, R151, R148 ;  /* 0x000000978e777223 */ /* 0x000fe20000010094 */
[C---:B------:R-:W-:Y:S01]  /*18b0*/  FMUL.FTZ R112, R141.reuse, R112 ;  /* 0x000000708d707220 */ /* 0x040fe20000410000 */
[----:B------:R-:W-:Y:S01]  /*18c0*/  FMUL.FTZ R113, R141, R116 ;  /* 0x000000748d717220 */ /* 0x000fe20000410000 */
[----:B------:R-:W-:Y:S01]  /*18d0*/  SHF.L.U32 R117, R114, 0x10, RZ ;  /* 0x0000001072757819 */ /* 0x000fe200000006ff */
[----:B------:R-:W-:Y:S01]  /*18e0*/  FADD.FTZ R118, R143, -R118 ;  /* 0x800000768f767221 */ /* 0x000fe20000010000 */
[-C--:B------:R-:W-:Y:S01]  /*18f0*/  FMUL.FTZ R115, R112, R139.reuse ;  /* 0x0000008b70737220 */ /* 0x080fe20000410000 */
[----:B------:R-:W-:Y:S01]  /*1900*/  FMUL.FTZ R116, R113, R139 ;  /* 0x0000008b71747220 */ /* 0x000fe20000410000 */
[----:B------:R-:W-:Y:S01]  /*1910*/  FADD.FTZ R150, R140, -R119 ;  /* 0x800000778c967221 */ /* 0x000fe20000010000 */
[----:B------:R-:W-:Y:S01]  /*1920*/  FMUL.FTZ R114, R141, R118 ;  /* 0x000000768d727220 */ /* 0x000fe20000410000 */
[----:B------:R-:W-:Y:S01]  /*1930*/  FFMA.FTZ R44, R115, R120, R44 ;  /* 0x00000078732c7223 */ /* 0x000fe2000001002c */
[----:B------:R-:W-:Y:S01]  /*1940*/  FFMA.FTZ R45, R116, R117, R45 ;  /* 0x00000075742d7223 */ /* 0x000fe2000001002d */
[----:B------:R-:W-:Y:S01]  /*1950*/  FMUL.FTZ R120, R100, R115 ;  /* 0x0000007364787220 */ /* 0x000fe20000410000 */
[----:B------:R-:W-:Y:S01]  /*1960*/  FMUL.FTZ R117, R101, R116 ;  /* 0x0000007465757220 */ /* 0x000fe20000410000 */
[----:B------:R-:W-:Y:S01]  /*1970*/  FFMA.FTZ R116, R131, R151, R148 ;  /* 0x0000009783747223 */ /* 0x000fe20000010094 */
[----:B------:R-:W-:Y:S01]  /*1980*/  SHF.L.U32 R118, R121, 0x10, RZ ;  /* 0x0000001079767819 */ /* 0x000fe200000006ff */
[----:B------:R-:W-:Y:S01]  /*1990*/  FMUL.FTZ R115, R141, R150 ;  /* 0x000000968d737220 */ /* 0x000fe20000410000 */
[----:B------:R-:W-:Y:S01]  /*19a0*/  PRMT R121, R121, 0x7632, R121 ;  /* 0x0000763279797816 */ /* 0x000fe20000000079 */
[----:B------:R-:W-:Y:S01]  /*19b0*/  FADD.FTZ R116, R129, -R116 ;  /* 0x8000007481747221 */ /* 0x000fe20000010000 */
[----:B------:R-:W-:Y:S01]  /*19c0*/  F2FP.BF16.F32.PACK_AB R120, R117, R120 ;  /* 0x000000787578723e */ /* 0x000fe200000010ff */
[----:B------:R-:W-:Y:S01]  /*19d0*/  FMUL.FTZ R155, R114, R139 ;  /* 0x0000008b729b7220 */ /* 0x000fe20000410000 */
[----:B------:R-:W-:Y:S01]  /*19e0*/  FFMA.FTZ R117, R130, R151, R148 ;  /* 0x0000009782757223 */ /* 0x000fe20000010094 */
[----:B------:R-:W-:Y:S01]  /*19f0*/  SHF.L.U32 R121, R121, 0x10, RZ ;  /* 0x0000001079797819 */ /* 0x000fe200000006ff */
[----:B------:R-:W-:Y:S01]  /*1a00*/  FMUL.FTZ R156, R115, R139 ;  /* 0x0000008b739c7220 */ /* 0x000fe20000410000 */
[----:B------:R-:W-:Y:S01]  /*1a10*/  FMUL.FTZ R116, R141, R116 ;  /* 0x000000748d747220 */ /* 0x000fe20000410000 */
[----:B------:R-:W-:Y:S01]  /*1a20*/  FFMA.FTZ R46, R155, R118, R46 ;  /* 0x000000769b2e7223 */ /* 0x000fe2000001002e */
[----:B------:R-:W-:Y:S01]  /*1a30*/  FADD.FTZ R150, R128, -R117 ;  /* 0x8000007580967221 */ /* 0x000fe20000010000 */
[----:B------:R-:W-:Y:S01]  /*1a40*/  PRMT R118, R122, 0x7632, R118 ;  /* 0x000076327a767816 */ /* 0x000fe20000000076 */
[----:B------:R-:W-:Y:S01]  /*1a50*/  FFMA.FTZ R47, R156, R121, R47 ;  /* 0x000000799c2f7223 */ /* 0x000fe2000001002f */
[----:B------:R-:W-:Y:S01]  /*1a60*/  SHF.L.U32 R122, R122, 0x10, RZ ;  /* 0x000000107a7a7819 */ /* 0x000fe200000006ff */
[----:B------:R-:W-:Y:S01]  /*1a70*/  FMUL.FTZ R121, R116, R139 ;  /* 0x0000008b74797220 */ /* 0x000fe20000410000 */
[----:B------:R-:W-:Y:S01]  /*1a80*/  FMUL.FTZ R117, R141, R150 ;  /* 0x000000968d757220 */ /* 0x000fe20000410000 */
[----:B------:R-:W-:Y:S01]  /*1a90*/  SHF.L.U32 R118, R118, 0x10, RZ ;  /* 0x0000001076767819 */ /* 0x000fe200000006ff */
[----:B------:R-:W-:Y:S01]  /*1aa0*/  FMUL.FTZ R155, R102, R155 ;  /* 0x0000009b669b7220 */ /* 0x000fe20000410000 */
[----:B------:R-:W-:Y:S01]  /*1ab0*/  FFMA.FTZ R150, R121, R122, R40 ;  /* 0x0000007a79967223 */ /* 0x000fe20000010028 */
[----:B------:R-:W-:Y:S01]  /*1ac0*/  FMUL.FTZ R40, R117, R139 ;  /* 0x0000008b75287220 */ /* 0x000fe20000410000 */
[-CC-:B------:R-:W-:Y:S01]  /*1ad0*/  FFMA.FTZ R122, R126, R151.reuse, R148.reuse ;  /* 0x000000977e7a7223 */ /* 0x180fe20000010094 */
[----:B------:R-:W-:Y:S01]  /*1ae0*/  SHF.L.U32 R153, R123, 0x10, RZ ;  /* 0x000000107b997819 */ /* 0x000fe200000006ff */
[----:B------:R-:W-:Y:S01]  /*1af0*/  FMUL.FTZ R156, R103, R156 ;  /* 0x0000009c679c7220 */ /* 0x000fe20000410000 */
[----:B------:R-:W-:Y:S01]  /*1b00*/  FFMA.FTZ R152, R40, R118, R41 ;  /* 0x0000007628987223 */ /* 0x000fe20000010029 */
[----:B------:R-:W-:Y:S01]  /*1b10*/  FFMA.FTZ R41, R127, R151, R148 ;  /* 0x000000977f297223 */ /* 0x000fe20000010094 */
[----:B------:R-:W-:-:S03]  /*1b20*/  FADD.FTZ R122, R125, -R122 ;  /* 0x8000007a7d7a7221 */ /* 0x000fc60000010000 */
[--C-:B------:R-:W-:Y:S01]  /*1b30*/  FADD.FTZ R118, R124, -R41.reuse ;  /* 0x800000297c767221 */ /* 0x100fe20000010000 */
[----:B------:R-:W-:Y:S01]  /*1b40*/  PRMT R41, R123, 0x7632, R41 ;  /* 0x000076327b297816 */ /* 0x000fe20000000029 */
[C---:B------:R-:W-:Y:S01]  /*1b50*/  FMUL.FTZ R119, R141.reuse, R122 ;  /* 0x0000007a8d777220 */ /* 0x040fe20000410000 */
[----:B------:R-:W-:Y:S01]  /*1b60*/  FMUL.FTZ R122, R96, R121 ;  /* 0x00000079607a7220 */ /* 0x000fe20000410000 */
[----:B------:R-:W-:Y:S01]  /*1b70*/  FMUL.FTZ R118, R141, R118 ;  /* 0x000000768d767220 */ /* 0x000fe20000410000 */
[----:B------:R-:W-:Y:S02]  /*1b80*/  SHF.L.U32 R41, R41, 0x10, RZ ;  /* 0x0000001029297819 */ /* 0x000fe400000006ff */
[----:B------:R-:W-:Y:S01]  /*1b90*/  F2FP.BF16.F32.PACK_AB R121, R156, R155 ;  /* 0x0000009b9c79723e */ /* 0x000fe200000010ff */
[----:B------:R-:W-:-:S04]  /*1ba0*/  FMUL.FTZ R123, R118, R139 ;  /* 0x0000008b767b7220 */ /* 0x000fc80000410000 */
[----:B------:R-:W-:Y:S01]  /*1bb0*/  FFMA.FTZ R153, R123, R153, R42 ;  /* 0x000000997b997223 */ /* 0x000fe2000001002a */
[----:B------:R-:W-:Y:S01]  /*1bc0*/  FMUL.FTZ R42, R119, R139 ;  /* 0x0000008b772a7220 */ /* 0x000fe20000410000 */
[----:B------:R-:W-:-:S03]  /*1bd0*/  FMUL.FTZ R123, R98, R123 ;  /* 0x0000007b627b7220 */ /* 0x000fc60000410000 */
[----:B------:R-:W-:Y:S01]  /*1be0*/  FFMA.FTZ R154, R42, R41, R43 ;  /* 0x000000292a9a7223 */ /* 0x000fe2000001002b */
[----:B------:R-:W-:Y:S01]  /*1bf0*/  FMUL.FTZ R41, R97, R40 ;  /* 0x0000002861297220 */ /* 0x000fe20000410000 */
[----:B------:R-:W-:-:S04]  /*1c00*/  FMUL.FTZ R42, R99, R42 ;  /* 0x0000002a632a7220 */ /* 0x000fc80000410000 */
[----:B------:R-:W-:Y:S02]  /*1c10*/  F2FP.BF16.F32.PACK_AB R122, R41, R122 ;  /* 0x0000007a297a723e */ /* 0x000fe400000010ff */
[----:B------:R-:W-:-:S07]  /*1c20*/  F2FP.BF16.F32.PACK_AB R123, R42, R123 ;  /* 0x0000007b2a7b723e */ /* 0x000fce00000010ff */
.L_x_4340:
        /* <DEDUP_REMOVED lines=12> */
.L_x_4338:
[----:B------:R-:W-:Y:S05]  /*1cf0*/  BSYNC.RECONVERGENT B2 ;  /* 0x0000000000027941 */ /* 0x000fea0003800200 */
.L_x_4337:
        /* <DEDUP_REMOVED lines=19> */
[C---:B-----5:R-:W-:Y:S01]  /*1e30*/  FMUL.FTZ R112, R141.reuse, R112 ;  /* 0x000000708d707220 */ /* 0x060fe20000410000 */
[C---:B------:R-:W-:Y:S01]  /*1e40*/  FMUL.FTZ R113, R141.reuse, R114 ;  /* 0x000000728d717220 */ /* 0x040fe20000410000 */
[C---:B------:R-:W-:Y:S01]  /*1e50*/  FMUL.FTZ R114, R141.reuse, R116 ;  /* 0x000000748d727220 */ /* 0x040fe20000410000 */
[----:B------:R-:W-:Y:S01]  /*1e60*/  FMUL.FTZ R116, R141, R148 ;  /* 0x000000948d747220 */ /* 0x000fe20000410000 */
[----:B------:R-:W-:Y:S01]  /*1e70*/  FADD.FTZ R118, R13, -R118 ;  /* 0x800000760d767221 */ /* 0x000fe20000010000 */
[----:B------:R-:W-:Y:S01]  /*1e80*/  SHF.L.U32 R148, R120, 0x10, RZ ;  /* 0x0000001078947819 */ /* 0x000fe200000006ff */
[----:B------:R-:W-:Y:S01]  /*1e90*/  FADD.FTZ R150, R15, -R150 ;  /* 0x800000960f967221 */ /* 0x000fe20000010000 */
[----:B------:R-:W-:Y:S01]  /*1ea0*/  FADD.FTZ R152, R14, -R119 ;  /* 0x800000770e987221 */ /* 0x000fe20000010000 */
[----:B------:R-:W-:Y:S01]  /*1eb0*/  FADD.FTZ R154, R133, -R154 ;  /* 0x8000009a859a7221 */ /* 0x000fe20000010000 */
[-C--:B------:R-:W-:Y:S01]  /*1ec0*/  FMUL.FTZ R151, R112, R139.reuse ;  /* 0x0000008b70977220 */ /* 0x080fe20000410000 */
[C---:B------:R-:W-:Y:S01]  /*1ed0*/  FMUL.FTZ R115, R141.reuse, R118 ;  /* 0x000000768d737220 */ /* 0x040fe20000410000 */
[C---:B------:R-:W-:Y:S01]  /*1ee0*/  FMUL.FTZ R117, R141.reuse, R150 ;  /* 0x000000968d757220 */ /* 0x040fe20000410000 */
[C---:B------:R-:W-:Y:S01]  /*1ef0*/  FMUL.FTZ R118, R141.reuse, R152 ;  /* 0x000000988d767220 */ /* 0x040fe20000410000 */
[----:B------:R-:W-:Y:S01]  /*1f00*/  FMUL.FTZ R119, R141, R154 ;  /* 0x0000009a8d777220 */ /* 0x000fe20000410000 */
        /* <DEDUP_REMOVED lines=8> */
[----:B------:R-:W-:Y:S01]  /*1f90*/  FMUL.FTZ R152, R119, R139 ;  /* 0x0000008b77987220 */ /* 0x000fe20000410000 */
[----:B------:R-:W-:Y:S01]  /*1fa0*/  FMUL.FTZ R151, R84, R151 ;  /* 0x0000009754977220 */ /* 0x000fe20000410000 */
[----:B------:R-:W-:Y:S01]  /*1fb0*/  FFMA.FTZ R37, R120, R141, R37 ;  /* 0x0000008d78257223 */ /* 0x000fe20000010025 */
[----:B------:R-:W-:Y:S01]  /*1fc0*/  SHF.L.U32 R141, R121, 0x10, RZ ;  /* 0x00000010798d7819 */ /* 0x000fe200000006ff */
[----:B------:R-:W-:Y:S01]  /*1fd0*/  FFMA.FTZ R39, R150, R148, R39 ;  /* 0x0000009496277223 */ /* 0x000fe20000010027 */
[----:B------:R-:W-:Y:S01]  /*1fe0*/  PRMT R148, R122, 0x7632, R148 ;  /* 0x000076327a947816 */ /* 0x000fe20000000094 */
[----:B------:R-:W-:Y:S01]  /*1ff0*/  FMUL.FTZ R121, R114, R139 ;  /* 0x0000008b72797220 */ /* 0x000fe20000410000 */
[----:B------:R-:W-:Y:S01]  /*2000*/  SHF.L.U32 R122, R122, 0x10, RZ ;  /* 0x000000107a7a7819 */ /* 0x000fe200000006ff */
[----:B------:R-:W-:Y:S01]  /*2010*/  FMUL.FTZ R150, R87, R150 ;  /* 0x0000009657967220 */ /* 0x000fe20000410000 */
[----:B------:R-:W-:Y:S01]  /*2020*/  SHF.L.U32 R148, R148, 0x10, RZ ;  /* 0x0000001094947819 */ /* 0x000fe200000006ff */
[----:B------:R-:W-:Y:S01]  /*2030*/  FFMA.FTZ R38, R121, R141, R38 ;  /* 0x0000008d79267223 */ /* 0x000fe20000010026 */
[----:B------:R-:W-:Y:S01]  /*2040*/  FMUL.FTZ R121, R86, R121 ;  /* 0x0000007956797220 */ /* 0x000fe20000410000 */
[----:B------:R-:W-:Y:S01]  /*2050*/  FFMA.FTZ R141, R153, R122, R32 ;  /* 0x0000007a998d7223 */ /* 0x000fe20000010020 */
[----:B------:R-:W-:Y:S01]  /*2060*/  FMUL.FTZ R32, R117, R139 ;  /* 0x0000008b75207220 */ /* 0x000fe20000410000 */
[----:B------:R-:W-:-:S02]  /*2070*/  FMUL.FTZ R120, R85, R120 ;  /* 0x0000007855787220 */ /* 0x000fc40000410000 */
[----:B------:R-:W-:Y:S01]  /*2080*/  F2FP.BF16.F32.PACK_AB R121, R150, R121 ;  /* 0x000000799679723e */ /* 0x000fe200000010ff */
[--C-:B------:R-:W-:Y:S01]  /*2090*/  FFMA.FTZ R148, R32, R148, R33.reuse ;  /* 0x0000009420947223 */ /* 0x100fe20000010021 */
[C---:B------:R-:W-:Y:S02]  /*20a0*/  PRMT R33, R123.reuse, 0x7632, R33 ;  /* 0x000076327b217816 */ /* 0x040fe40000000021 */
[----:B------:R-:W-:Y:S02]  /*20b0*/  SHF.L.U32 R123, R123, 0x10, RZ ;  /* 0x000000107b7b7819 */ /* 0x000fe400000006ff */
[----:B------:R-:W-:Y:S01]  /*20c0*/  SHF.L.U32 R122, R33, 0x10, RZ ;  /* 0x00000010217a7819 */ /* 0x000fe200000006ff */
[----:B------:R-:W-:Y:S01]  /*20d0*/  FMUL.FTZ R33, R118, R139 ;  /* 0x0000008b76217220 */ /* 0x000fe20000410000 */
[----:B------:R-:W-:-:S03]  /*20e0*/  F2FP.BF16.F32.PACK_AB R120, R120, R151 ;  /* 0x000000977878723e */ /* 0x000fc600000010ff */
[----:B------:R-:W-:Y:S01]  /*20f0*/  FFMA.FTZ R154, R33, R123, R34 ;  /* 0x0000007b219a7223 */ /* 0x000fe20000010022 */
[----:B------:R-:W-:Y:S01]  /*2100*/  FFMA.FTZ R139, R152, R122, R35 ;  /* 0x0000007a988b7223 */ /* 0x000fe20000010023 */
[----:B------:R-:W-:Y:S01]  /*2110*/  FMUL.FTZ R123, R82, R33 ;  /* 0x00000021527b7220 */ /* 0x000fe20000410000 */
[----:B------:R-:W-:Y:S01]  /*2120*/  FMUL.FTZ R122, R80, R153 ;  /* 0x00000099507a7220 */ /* 0x000fe20000410000 */
[----:B------:R-:W-:Y:S01]  /*2130*/  FMUL.FTZ R152, R83, R152 ;  /* 0x0000009853987220 */ /* 0x000fe20000410000 */
[----:B------:R-:W-:-:S04]  /*2140*/  FMUL.FTZ R33, R81, R32 ;  /* 0x0000002051217220 */ /* 0x000fc80000410000 */
[----:B------:R-:W-:Y:S02]  /*2150*/  F2FP.BF16.F32.PACK_AB R123, R152, R123 ;  /* 0x0000007b987b723e */ /* 0x000fe400000010ff */
[----:B------:R-:W-:Y:S01]  /*2160*/  F2FP.BF16.F32.PACK_AB R122, R33, R122 ;  /* 0x0000007a217a723e */ /* 0x000fe200000010ff */
[----:B------:R-:W-:Y:S06]  /*2170*/  BRA `(.L_x_4343) ;  /* 0x0000000400007947 */ /* 0x000fec0003800000 */
.L_x_4342:
        /* <DEDUP_REMOVED lines=32> */
[----:B------:R-:W-:-:S02]  /*2380*/  SHF.L.U32 R139, R120, 0x10, RZ ;  /* 0x00000010788b7819 */ /* 0x000fc400000006ff */
[----:B------:R-:W-:Y:S02]  /*2390*/  SHF.L.U32 R141, R122, 0x10, RZ ;  /* 0x000000107a8d7819 */ /* 0x000fe400000006ff */
[----:B------:R-:W-:Y:S01]  /*23a0*/  PRMT R120, R120, 0x7632, R120 ;  /* 0x0000763278787816 */ /* 0x000fe20000000078 */
[----:B------:R-:W-:Y:S01]  /*23b0*/  FFMA.FTZ R36, R157, R139, R36 ;  /* 0x0000008b9d247223 */ /* 0x000fe20000010024 */
[----:B------:R-:W-:Y:S01]  /*23c0*/  PRMT R139, R121, 0x7632, R139 ;  /* 0x00007632798b7816 */ /* 0x000fe2000000008b */
[----:B------:R-:W-:Y:S01]  /*23d0*/  FFMA.FTZ R141, R151, R141, R32 ;  /* 0x0000008d978d7223 */ /* 0x000fe20000010020 */
[----:B------:R-:W-:Y:S02]  /*23e0*/  PRMT R122, R122, 0x7632, R122 ;  /* 0x000076327a7a7816 */ /* 0x000fe4000000007a */
[----:B------:R-:W-:Y:S02]  /*23f0*/  PRMT R32, R123, 0x7632, R32 ;  /* 0x000076327b207816 */ /* 0x000fe40000000020 */
[----:B------:R-:W-:-:S02]  /*2400*/  SHF.L.U32 R139, R139, 0x10, RZ ;  /* 0x000000108b8b7819 */ /* 0x000fc400000006ff */
[----:B------:R-:W-:Y:S02]  /*2410*/  SHF.L.U32 R120, R120, 0x10, RZ ;  /* 0x0000001078787819 */ /* 0x000fe400000006ff */
[----:B------:R-:W-:Y:S01]  /*2420*/  SHF.L.U32 R121, R121, 0x10, RZ ;  /* 0x0000001079797819 */ /* 0x000fe200000006ff */
[----:B------:R-:W-:Y:S01]  /*2430*/  FFMA.FTZ R39, R150, R139, R39 ;  /* 0x0000008b96277223 */ /* 0x000fe20000010027 */
[----:B------:R-:W-:Y:S01]  /*2440*/  SHF.L.U32 R122, R122, 0x10, RZ ;  /* 0x000000107a7a7819 */ /* 0x000fe200000006ff */
[----:B------:R-:W-:Y:S01]  /*2450*/  FFMA.FTZ R37, R152, R120, R37 ;  /* 0x0000007898257223 */ /* 0x000fe20000010025 */
[----:B------:R-:W-:Y:S01]  /*2460*/  SHF.L.U32 R123, R123, 0x10, RZ ;  /* 0x000000107b7b7819 */ /* 0x000fe200000006ff */
[----:B------:R-:W-:Y:S01]  /*2470*/  FFMA.FTZ R38, R155, R121, R38 ;  /* 0x000000799b267223 */ /* 0x000fe20000010026 */
[----:B------:R-:W-:Y:S01]  /*2480*/  SHF.L.U32 R32, R32, 0x10, RZ ;  /* 0x0000001020207819 */ /* 0x000fe200000006ff */
[----:B------:R-:W-:Y:S01]  /*2490*/  FFMA.FTZ R148, R156, R122, R33 ;  /* 0x0000007a9c947223 */ /* 0x000fe20000010021 */
[----:B------:R-:W-:Y:S01]  /*24a0*/  FMUL.FTZ R120, R84, R157 ;  /* 0x0000009d54787220 */ /* 0x000fe20000410000 */
[----:B------:R-:W-:Y:S01]  /*24b0*/  FFMA.FTZ R154, R153, R123, R34 ;  /* 0x0000007b999a7223 */ /* 0x000fe20000010022 */
[----:B------:R-:W-:Y:S01]  /*24c0*/  FMUL.FTZ R121, R86, R155 ;  /* 0x0000009b56797220 */ /* 0x000fe20000410000 */
[----:B------:R-:W-:Y:S01]  /*24d0*/  FFMA.FTZ R139, R158, R32, R35 ;  /* 0x000000209e8b7223 */ /* 0x000fe20000010023 */
[----:B------:R-:W-:Y:S01]  /*24e0*/  FMUL.FTZ R122, R80, R151 ;  /* 0x00000097507a7220 */ /* 0x000fe20000410000 */
[----:B------:R-:W-:Y:S01]  /*24f0*/  FMUL.FTZ R123, R82, R153 ;  /* 0x00000099527b7220 */ /* 0x000fe20000410000 */
[----:B------:R-:W-:Y:S01]  /*2500*/  FMUL.FTZ R158, R83, R158 ;  /* 0x0000009e539e7220 */ /* 0x000fe20000410000 */
[----:B------:R-:W-:Y:S01]  /*2510*/  FMUL.FTZ R35, R81, R156 ;  /* 0x0000009c51237220 */ /* 0x000fe20000410000 */
[----:B------:R-:W-:Y:S01]  /*2520*/  FMUL.FTZ R150, R87, R150 ;  /* 0x0000009657967220 */ /* 0x000fe20000410000 */
[----:B------:R-:W-:-:S02]  /*2530*/  FMUL.FTZ R33, R85, R152 ;  /* 0x0000009855217220 */ /* 0x000fc40000410000 */
[----:B------:R-:W-:Y:S02]  /*2540*/  F2FP.BF16.F32.PACK_AB R123, R158, R123 ;  /* 0x0000007b9e7b723e */ /* 0x000fe400000010ff */
[----:B------:R-:W-:Y:S02]  /*2550*/  F2FP.BF16.F32.PACK_AB R122, R35, R122 ;  /* 0x0000007a237a723e */ /* 0x000fe400000010ff */
[----:B------:R-:W-:Y:S02]  /*2560*/  F2FP.BF16.F32.PACK_AB R121, R150, R121 ;  /* 0x000000799679723e */ /* 0x000fe400000010ff */
[----:B------:R-:W-:-:S07]  /*2570*/  F2FP.BF16.F32.PACK_AB R120, R33, R120 ;  /* 0x000000782178723e */ /* 0x000fce00000010ff */
.L_x_4343:
        /* <DEDUP_REMOVED lines=12> */
.L_x_4336:
        /* <DEDUP_REMOVED lines=9> */
[----:B------:R-:W-:-:S03]  /*26d0*/  FFMA.FTZ R152, R126, R151, R148 ;  /* 0x000000977e987223 */ /* 0x000fc60000010094 */
[----:B------:R-:W-:Y:S01]  /*26e0*/  FADD.FTZ R150, R124, -R153 ;  /* 0x800000997c967221 */ /* 0x000fe20000010000 */
[--C-:B------:R-:W-:Y:S01]  /*26f0*/  FADD.FTZ R154, R125, -R152.reuse ;  /* 0x800000987d9a7221 */ /* 0x100fe20000010000 */
[----:B-----5:R-:W-:Y:S02]  /*2700*/  PRMT R152, R123, 0x7632, R152 ;  /* 0x000076327b987816 */ /* 0x020fe40000000098 */
[----:B------:R-:W-:Y:S01]  /*2710*/  FFMA.FTZ R150, R141, R150, R26 ;  /* 0x000000968d967223 */ /* 0x000fe2000001001a */
[----:B------:R-:W-:Y:S01]  /*2720*/  SHF.L.U32 R153, R123, 0x10, RZ ;  /* 0x000000107b997819 */ /* 0x000fe200000006ff */
        /* <DEDUP_REMOVED lines=10> */
[----:B------:R-:W-:Y:S01]  /*27d0*/  FMUL.FTZ R123, R98, R123 ;  /* 0x0000007b627b7220 */ /* 0x000fe20000410000 */
[--C-:B------:R-:W-:Y:S01]  /*27e0*/  FADD.FTZ R156, R128, -R153.reuse ;  /* 0x80000099809c7221 */ /* 0x100fe20000010000 */
[----:B------:R-:W-:Y:S01]  /*27f0*/  PRMT R153, R122, 0x7632, R153 ;  /* 0x000076327a997816 */ /* 0x000fe20000000099 */
[----:B------:R-:W-:Y:S01]  /*2800*/  FFMA.FTZ R150, R141, R150, R24 ;  /* 0x000000968d967223 */ /* 0x000fe20000010018 */
[----:B------:R-:W-:Y:S01]  /*2810*/  FMUL.FTZ R152, R99, R152 ;  /* 0x0000009863987220 */ /* 0x000fe20000410000 */
[----:B------:R-:W-:Y:S01]  /*2820*/  FFMA.FTZ R156, R141, R156, R25 ;  /* 0x0000009c8d9c7223 */ /* 0x000fe20000010019 */
[----:B------:R-:W-:Y:S01]  /*2830*/  SHF.L.U32 R155, R153, 0x10, RZ ;  /* 0x00000010999b7819 */ /* 0x000fe200000006ff */
[----:B------:R-:W-:-:S02]  /*2840*/  FMUL.FTZ R153, R150, R139 ;  /* 0x0000008b96997220 */ /* 0x000fc40000410000 */
[----:B------:R-:W-:Y:S01]  /*2850*/  FMUL.FTZ R122, R156, R139 ;  /* 0x0000008b9c7a7220 */ /* 0x000fe20000410000 */
[----:B------:R-:W-:Y:S01]  /*2860*/  F2FP.BF16.F32.PACK_AB R123, R152, R123 ;  /* 0x0000007b987b723e */ /* 0x000fe200000010ff */
[----:B------:R-:W-:Y:S01]  /*2870*/  FFMA.FTZ R150, R153, R154, R40 ;  /* 0x0000009a99967223 */ /* 0x000fe20000010028 */
[--C-:B------:R-:W-:Y:S01]  /*2880*/  FFMA.FTZ R40, R145, R151, R148.reuse ;  /* 0x0000009791287223 */ /* 0x100fe20000010094 */
[----:B------:R-:W-:Y:S01]  /*2890*/  FFMA.FTZ R154, R122, R155, R41 ;  /* 0x0000009b7a9a7223 */ /* 0x000fe20000010029 */
[----:B------:R-:W-:Y:S01]  /*28a0*/  FFMA.FTZ R41, R142, R151, R148 ;  /* 0x000000978e297223 */ /* 0x000fe20000010094 */
[----:B------:R-:W-:Y:S01]  /*28b0*/  FMUL.FTZ R122, R97, R122 ;  /* 0x0000007a617a7220 */ /* 0x000fe20000410000 */
[----:B------:R-:W-:Y:S02]  /*28c0*/  FADD.FTZ R40, R143, -R40 ;  /* 0x800000288f287221 */ /* 0x000fe40000010000 */
[--C-:B------:R-:W-:Y:S01]  /*28d0*/  FADD.FTZ R156, R140, -R41.reuse ;  /* 0x800000298c9c7221 */ /* 0x100fe20000010000 */
[----:B------:R-:W-:Y:S01]  /*28e0*/  PRMT R41, R121, 0x7632, R41 ;  /* 0x0000763279297816 */ /* 0x000fe20000000029 */
[----:B------:R-:W-:Y:S01]  /*28f0*/  FFMA.FTZ R40, R141, R40, R30 ;  /* 0x000000288d287223 */ /* 0x000fe2000001001e */
[----:B------:R-:W-:Y:S01]  /*2900*/  SHF.L.U32 R121, R121, 0x10, RZ ;  /* 0x0000001079797819 */ /* 0x000fe200000006ff */
[----:B------:R-:W-:Y:S01]  /*2910*/  FFMA.FTZ R156, R141, R156, R31 ;  /* 0x0000009c8d9c7223 */ /* 0x000fe2000001001f */
        /* <DEDUP_REMOVED lines=11> */
[C---:B------:R-:W-:Y:S01]  /*29d0*/  FFMA.FTZ R156, R141.reuse, R156, R28 ;  /* 0x0000009c8d9c7223 */ /* 0x040fe2000001001c */
[----:B------:R-:W-:Y:S01]  /*29e0*/  FMUL.FTZ R152, R102, R41 ;  /* 0x0000002966987220 */ /* 0x000fe20000410000 */
[----:B------:R-:W-:Y:S01]  /*29f0*/  FFMA.FTZ R158, R141, R158, R29 ;  /* 0x0000009e8d9e7223 */ /* 0x000fe2000001001d */
[----:B------:R-:W-:Y:S01]  /*2a00*/  SHF.L.U32 R157, R121, 0x10, RZ ;  /* 0x00000010799d7819 */ /* 0x000fe200000006ff */
[----:B------:R-:W-:-:S02]  /*2a10*/  FMUL.FTZ R121, R156, R139 ;  /* 0x0000008b9c797220 */ /* 0x000fc40000410000 */
[----:B------:R-:W-:Y:S02]  /*2a20*/  FMUL.FTZ R120, R158, R139 ;  /* 0x0000008b9e787220 */ /* 0x000fe40000410000 */
[----:B------:R-:W-:Y:S01]  /*2a30*/  FFMA.FTZ R44, R121, R155, R44 ;  /* 0x0000009b792c7223 */ /* 0x000fe2000001002c */
[----:B------:R-:W-:Y:S01]  /*2a40*/  FMUL.FTZ R155, R96, R153 ;  /* 0x00000099609b7220 */ /* 0x000fe20000410000 */
[----:B------:R-:W-:Y:S01]  /*2a50*/  FMUL.FTZ R153, R103, R40 ;  /* 0x0000002867997220 */ /* 0x000fe20000410000 */
[----:B------:R-:W-:Y:S01]  /*2a60*/  FMUL.FTZ R40, R100, R121 ;  /* 0x0000007964287220 */ /* 0x000fe20000410000 */
[----:B------:R-:W-:Y:S01]  /*2a70*/  FMUL.FTZ R41, R101, R120 ;  /* 0x0000007865297220 */ /* 0x000fe20000410000 */
[----:B------:R-:W-:Y:S01]  /*2a80*/  FFMA.FTZ R45, R120, R157, R45 ;  /* 0x0000009d782d7223 */ /* 0x000fe2000001002d */
[----:B------:R-:W-:Y:S02]  /*2a90*/  F2FP.BF16.F32.PACK_AB R122, R122, R155 ;  /* 0x0000009b7a7a723e */ /* 0x000fe400000010ff */
[----:B------:R-:W-:-:S02]  /*2aa0*/  F2FP.BF16.F32.PACK_AB R121, R153, R152 ;  /* 0x000000989979723e */ /* 0x000fc400000010ff */
[----:B------:R-:W-:Y:S01]  /*2ab0*/  F2FP.BF16.F32.PACK_AB R120, R41, R40 ;  /* 0x000000282978723e */ /* 0x000fe200000010ff */
[----:B------:R-:W-:Y:S06]  /*2ac0*/  BRA `(.L_x_4347) ;  /* 0x0000000400007947 */ /* 0x000fec0003800000 */
.L_x_4346:
        /* <DEDUP_REMOVED lines=8> */
[C---:B------:R-:W-:Y:S01]  /*2b50*/  FFMA.FTZ R112, R141.reuse, R112, R28 ;  /* 0x000000708d707223 */ /* 0x040fe2000001001c */
[----:B------:R-:W-:Y:S01]  /*2b60*/  FFMA.FTZ R113, R141, R116, R29 ;  /* 0x000000748d717223 */ /* 0x000fe2000001001d */
[----:B------:R-:W-:Y:S01]  /*2b70*/  SHF.L.U32 R117, R114, 0x10, RZ ;  /* 0x0000001072757819 */ /* 0x000fe200000006ff */
[----:B------:R-:W-:Y:S01]  /*2b80*/  FADD.FTZ R118, R143, -R118 ;  /* 0x800000768f767221 */ /* 0x000fe20000010000 */
[-C--:B------:R-:W-:Y:S01]  /*2b90*/  FMUL.FTZ R115, R112, R139.reuse ;  /* 0x0000008b70737220 */ /* 0x080fe20000410000 */
[----:B------:R-:W-:Y:S01]  /*2ba0*/  FMUL.FTZ R116, R113, R139 ;  /* 0x0000008b71747220 */ /* 0x000fe20000410000 */
[----:B------:R-:W-:Y:S01]  /*2bb0*/  FADD.FTZ R150, R140, -R119 ;  /* 0x800000778c967221 */ /* 0x000fe20000010000 */
[----:B------:R-:W-:Y:S01]  /*2bc0*/  FFMA.FTZ R114, R141, R118, R30 ;  /* 0x000000768d727223 */ /* 0x000fe2000001001e */
[----:B------:R-:W-:Y:S01]  /*2bd0*/  FFMA.FTZ R44, R115, R120, R44 ;  /* 0x00000078732c7223 */ /* 0x000fe2000001002c */
[----:B------:R-:W-:Y:S01]  /*2be0*/  FFMA.FTZ R45, R116, R117, R45 ;  /* 0x00000075742d7223 */ /* 0x000fe2000001002d */
[----:B------:R-:W-:Y:S01]  /*2bf0*/  FMUL.FTZ R120, R100, R115 ;  /* 0x0000007364787220 */ /* 0x000fe20000410000 */
[----:B------:R-:W-:Y:S01]  /*2c00*/  FMUL.FTZ R117, R101, R116 ;  /* 0x0000007465757220 */ /* 0x000fe20000410000 */
[----:B------:R-:W-:Y:S01]  /*2c10*/  FFMA.FTZ R116, R131, R151, R148 ;  /* 0x0000009783747223 */ /* 0x000fe20000010094 */
[----:B------:R-:W-:Y:S01]  /*2c20*/  SHF.L.U32 R118, R121, 0x10, RZ ;  /* 0x0000001079767819 */ /* 0x000fe200000006ff */
[----:B------:R-:W-:Y:S01]  /*2c30*/  FFMA.FTZ R115, R141, R150, R31 ;  /* 0x000000968d737223 */ /* 0x000fe2000001001f */
[----:B------:R-:W-:Y:S01]  /*2c40*/  PRMT R121, R121, 0x7632, R121 ;  /* 0x0000763279797816 */ /* 0x000fe20000000079 */
[----:B------:R-:W-:Y:S01]  /*2c50*/  FADD.FTZ R116, R129, -R116 ;  /* 0x8000007481747221 */ /* 0x000fe20000010000 */
[----:B------:R-:W-:Y:S01]  /*2c60*/  F2FP.BF16.F32.PACK_AB R120, R117, R120 ;  /* 0x000000787578723e */ /* 0x000fe200000010ff */
[----:B------:R-:W-:Y:S01]  /*2c70*/  FMUL.FTZ R153, R114, R139 ;  /* 0x0000008b72997220 */ /* 0x000fe20000410000 */
[----:B------:R-:W-:Y:S01]  /*2c80*/  FFMA.FTZ R117, R130, R151, R148 ;  /* 0x0000009782757223 */ /* 0x000fe20000010094 */
[----:B------:R-:W-:Y:S01]  /*2c90*/  SHF.L.U32 R121, R121, 0x10, RZ ;  /* 0x0000001079797819 */ /* 0x000fe200000006ff */
[----:B------:R-:W-:Y:S01]  /*2ca0*/  FMUL.FTZ R152, R115, R139 ;  /* 0x0000008b73987220 */ /* 0x000fe20000410000 */
[----:B------:R-:W-:Y:S01]  /*2cb0*/  FFMA.FTZ R116, R141, R116, R24 ;  /* 0x000000748d747223 */ /* 0x000fe20000010018 */
[----:B------:R-:W-:Y:S01]  /*2cc0*/  FFMA.FTZ R46, R153, R118, R46 ;  /* 0x00000076992e7223 */ /* 0x000fe2000001002e */
[----:B------:R-:W-:Y:S01]  /*2cd0*/  FADD.FTZ R150, R128, -R117 ;  /* 0x8000007580967221 */ /* 0x000fe20000010000 */
[----:B------:R-:W-:Y:S01]  /*2ce0*/  PRMT R118, R122, 0x7632, R118 ;  /* 0x000076327a767816 */ /* 0x000fe20000000076 */
[----:B------:R-:W-:Y:S01]  /*2cf0*/  FFMA.FTZ R47, R152, R121, R47 ;  /* 0x00000079982f7223 */ /* 0x000fe2000001002f */
[----:B------:R-:W-:Y:S01]  /*2d00*/  SHF.L.U32 R122, R122, 0x10, RZ ;  /* 0x000000107a7a7819 */ /* 0x000fe200000006ff */
[----:B------:R-:W-:Y:S01]  /*2d10*/  FMUL.FTZ R121, R116, R139 ;  /* 0x0000008b74797220 */ /* 0x000fe20000410000 */
[----:B------:R-:W-:Y:S01]  /*2d20*/  FFMA.FTZ R117, R141, R150, R25 ;  /* 0x000000968d757223 */ /* 0x000fe20000010019 */
[----:B------:R-:W-:Y:S01]  /*2d30*/  SHF.L.U32 R118, R118, 0x10, RZ ;  /* 0x0000001076767819 */ /* 0x000fe200000006ff */
[----:B------:R-:W-:Y:S01]  /*2d40*/  FMUL.FTZ R153, R102, R153 ;  /* 0x0000009966997220 */ /* 0x000fe20000410000 */
[----:B------:R-:W-:Y:S01]  /*2d50*/  FFMA.FTZ R150, R121, R122, R40 ;  /* 0x0000007a79967223 */ /* 0x000fe20000010028 */
[----:B------:R-:W-:Y:S01]  /*2d60*/  FMUL.FTZ R40, R117, R139 ;  /* 0x0000008b75287220 */ /* 0x000fe20000410000 */
[----:B------:R-:W-:Y:S01]  /*2d70*/  FFMA.FTZ R122, R126, R151, R148 ;  /* 0x000000977e7a7223 */ /* 0x000fe20000010094 */
[----:B------:R-:W-:-:S02]  /*2d80*/  FMUL.FTZ R152, R103, R152 ;  /* 0x0000009867987220 */ /* 0x000fc40000410000 */
[----:B------:R-:W-:Y:S01]  /*2d90*/  FFMA.FTZ R154, R40, R118, R41 ;  /* 0x00000076289a7223 */ /* 0x000fe20000010029 */
[----:B------:R-:W-:Y:S01]  /*2da0*/  FFMA.FTZ R41, R127, R151, R148 ;  /* 0x000000977f297223 */ /* 0x000fe20000010094 */
[----:B------:R-:W-:Y:S01]  /*2db0*/  FADD.FTZ R156, R125, -R122 ;  /* 0x8000007a7d9c7221 */ /* 0x000fe20000010000 */
[----:B------:R-:W-:Y:S02]  /*2dc0*/  SHF.L.U32 R122, R123, 0x10, RZ ;  /* 0x000000107b7a7819 */ /* 0x000fe400000006ff */
[----:B------:R-:W-:Y:S01]  /*2dd0*/  FADD.FTZ R41, R124, -R41 ;  /* 0x800000297c297221 */ /* 0x000fe20000010000 */
[----:B------:R-:W-:-:S03]  /*2de0*/  FFMA.FTZ R119, R141, R156, R27 ;  /* 0x0000009c8d777223 */ /* 0x000fc6000001001b */
[----:B------:R-:W-:Y:S01]  /*2df0*/  FFMA.FTZ R118, R141, R41, R26 ;  /* 0x000000298d767223 */ /* 0x000fe2000001001a */
[----:B------:R-:W-:Y:S01]  /*2e00*/  PRMT R41, R123, 0x7632, R41 ;  /* 0x000076327b297816 */ /* 0x000fe20000000029 */
[-C--:B------:R-:W-:Y:S02]  /*2e10*/  FMUL.FTZ R156, R119, R139.reuse ;  /* 0x0000008b779c7220 */ /* 0x080fe40000410000 */
[----:B------:R-:W-:Y:S01]  /*2e20*/  FMUL.FTZ R123, R118, R139 ;  /* 0x0000008b767b7220 */ /* 0x000fe20000410000 */
[----:B------:R-:W-:-:S03]  /*2e30*/  SHF.L.U32 R41, R41, 0x10, RZ ;  /* 0x0000001029297819 */ /* 0x000fc600000006ff */
[----:B------:R-:W-:Y:S01]  /*2e40*/  FFMA.FTZ R42, R123, R122, R42 ;  /* 0x0000007a7b2a7223 */ /* 0x000fe2000001002a */
[----:B------:R-:W-:Y:S01]  /*2e50*/  FMUL.FTZ R122, R96, R121 ;  /* 0x00000079607a7220 */ /* 0x000fe20000410000 */
[----:B------:R-:W-:Y:S01]  /*2e60*/  FFMA.FTZ R43, R156, R41, R43 ;  /* 0x000000299c2b7223 */ /* 0x000fe2000001002b */
[----:B------:R-:W-:Y:S01]  /*2e70*/  FMUL.FTZ R41, R97, R40 ;  /* 0x0000002861297220 */ /* 0x000fe20000410000 */
[----:B------:R-:W-:Y:S01]  /*2e80*/  FMUL.FTZ R123, R98, R123 ;  /* 0x0000007b627b7220 */ /* 0x000fe20000410000 */
[----:B------:R-:W-:Y:S01]  /*2e90*/  FMUL.FTZ R156, R99, R156 ;  /* 0x0000009c639c7220 */ /* 0x000fe20000410000 */
[----:B------:R-:W-:Y:S02]  /*2ea0*/  F2FP.BF16.F32.PACK_AB R121, R152, R153 ;  /* 0x000000999879723e */ /* 0x000fe400000010ff */
[----:B------:R-:W-:Y:S02]  /*2eb0*/  F2FP.BF16.F32.PACK_AB R122, R41, R122 ;  /* 0x0000007a297a723e */ /* 0x000fe400000010ff */
[----:B------:R-:W-:-:S07]  /*2ec0*/  F2FP.BF16.F32.PACK_AB R123, R156, R123 ;  /* 0x0000007b9c7b723e */ /* 0x000fce00000010ff */
.L_x_4347:
        /* <DEDUP_REMOVED lines=12> */
.L_x_4345:
[----:B------:R-:W-:Y:S05]  /*2f90*/  BSYNC.RECONVERGENT B2 ;  /* 0x0000000000027941 */ /* 0x000fea0003800200 */
.L_x_4344:
        /* <DEDUP_REMOVED lines=12> */
[----:B------:R-:W-:Y:S01]  /*3060*/  FADD.FTZ R113, R8, -R113 ;  /* 0x8000007108717221 */ /* 0x000fe20000010000 */
[-C--:B------:R-:W-:Y:S01]  /*3070*/  FFMA.FTZ R118, R6, R151.reuse, R148 ;  /* 0x0000009706767223 */ /* 0x080fe20000010094 */
[----:B------:R-:W-:Y:S01]  /*3080*/  FADD.FTZ R114, R11, -R112 ;  /* 0x800000700b727221 */ /* 0x000fe20000010000 */
[-CC-:B------:R-:W-:Y:S01]  /*3090*/  FFMA.FTZ R119, R9, R151.reuse, R148.reuse ;  /* 0x0000009709777223 */ /* 0x180fe20000010094 */
[----:B------:R-:W-:Y:S01]  /*30a0*/  FADD.FTZ R115, R10, -R115 ;  /* 0x800000730a737221 */ /* 0x000fe20000010000 */
[----:B------:R-:W-:Y:S01]  /*30b0*/  FFMA.FTZ R148, R132, R151, R148 ;  /* 0x0000009784947223 */ /* 0x000fe20000010094 */
[----:B------:R-:W-:Y:S01]  /*30c0*/  FADD.FTZ R116, R13, -R116 ;  /* 0x800000740d747221 */ /* 0x000fe20000010000 */
[----:B------:R-:W-:Y:S01]  /*30d0*/  FADD.FTZ R117, R12, -R117 ;  /* 0x800000750c757221 */ /* 0x000fe20000010000 */
[----:B-----5:R-:W-:Y:S01]  /*30e0*/  FFMA.FTZ R112, R141, R113, R20 ;  /* 0x000000718d707223 */ /* 0x020fe20000010014 */
[----:B------:R-:W-:Y:S01]  /*30f0*/  FADD.FTZ R118, R15, -R118 ;  /* 0x800000760f767221 */ /* 0x000fe20000010000 */
[C---:B------:R-:W-:Y:S01]  /*3100*/  FFMA.FTZ R113, R141.reuse, R114, R21 ;  /* 0x000000728d717223 */ /* 0x040fe20000010015 */
        /* <DEDUP_REMOVED lines=18> */
[----:B------:R-:W-:Y:S01]  /*3230*/  SHF.L.U32 R148, R148, 0x10, RZ ;  /* 0x0000001094947819 */ /* 0x000fe200000006ff */
[----:B------:R-:W-:-:S02]  /*3240*/  FMUL.FTZ R151, R84, R151 ;  /* 0x0000009754977220 */ /* 0x000fc40000410000 */
        /* <DEDUP_REMOVED lines=29> */
.L_x_4348:
        /* <DEDUP_REMOVED lines=64> */
.L_x_4349:
        /* <DEDUP_REMOVED lines=11> */
.L_x_4341:
[----:B------:R-:W-:Y:S05]  /*38d0*/  BSYNC.RECONVERGENT B1 ;  /* 0x0000000000017941 */ /* 0x000fea0003800200 */
.L_x_4335:
[----:B01234-:R-:W0:Y:S02]  /*38e0*/  LDC.64 R120, c[0x0][0x380] ;  /* 0x0000e000ff787b82 */ /* 0x01fe240000000a00 */
[----:B0-----:R-:W-:-:S04]  /*38f0*/  LEA R137, R120, R137, 0x2 ;  /* 0x0000008978897211 */ /* 0x001fc800078e10ff */
[----:B------:R-:W-:-:S13]  /*3900*/  ISETP.GE.AND P1, PT, R137, R121, PT ;  /* 0x000000798900720c */ /* 0x000fda0003f26270 */
[----:B------:R-:W-:Y:S05]  /*3910*/  @!P1 BRA `(.L_x_4350) ;  /* 0xffffffcc00309947 */ /* 0x000fea000383ffff */
.L_x_4329:
[----:B------:R-:W-:Y:S05]  /*3920*/  BSYNC B0 ;  /* 0x0000000000007941 */ /* 0x000fea0003800000 */
.L_x_4328:
        /* <DEDUP_REMOVED lines=23> */
[----:B------:R-:W-:Y:S01]  /*3aa0*/  IADD3.X R25, PT, PT, RZ, RZ, RZ, P4, !PT ;  /* 0x000000ffff197210 */ /* 0x000fe200027fe4ff */
[----:B------:R0:W-:Y:S04]  /*3ab0*/  STS.128 [R3+0x400], R52 ;  /* 0x0004003403007388 */ /* 0x0001e80000000c00 */
[----:B------:R2:W-:Y:S01]  /*3ac0*/  STS.128 [R3+0x410], R48 ;  /* 0x0004103003007388 */ /* 0x0005e20000000c00 */
[----:B------:R-:W-:Y:S01]  /*3ad0*/  BAR.SYNC.DEFER_BLOCKING 0x0 ;  /* 0x0000000000007b1d */ /* 0x000fe20000010000 */
[C---:B0-----:R-:W-:Y:S02]  /*3ae0*/  SHF.L.U64.HI R54, R14.reuse, 0x2, R25 ;  /* 0x000000020e367819 */ /* 0x041fe40000010219 */
[----:B------:R-:W-:-:S04]  /*3af0*/  SHF.L.U32 R52, R14, 0x2, RZ ;  /* 0x000000020e347819 */ /* 0x000fc800000006ff */
[C---:B--2---:R-:W-:Y:S02]  /*3b00*/  IADD3 R50, P4, PT, R52.reuse, UR18, RZ ;  /* 0x0000001234327c10 */ /* 0x044fe4000ff9e0ff */
[----:B------:R-:W-:Y:S01]  /*3b10*/  IADD3 R48, P5, PT, R52, UR16, RZ ;  /* 0x0000001034307c10 */ /* 0x000fe2000ffbe0ff */
        /* <DEDUP_REMOVED lines=35> */
[----:B------:R0:W-:Y:S01]  /*3d50*/  STS.128 [R3+0x410], R64 ;  /* 0x0004104003007388 */ /* 0x0001e20000000c00 */
[----:B---3--:R-:W-:Y:S01]  /*3d60*/  FADD.FTZ R23, R6, R23 ;  /* 0x0000001706177221 */ /* 0x008fe20000010000 */
[----:B------:R-:W-:Y:S01]  /*3d70*/  BAR.SYNC.DEFER_BLOCKING 0x0 ;  /* 0x0000000000007b1d */ /* 0x000fe20000010000 */
[C---:B0-----:R-:W-:Y:S02]  /*3d80*/  IADD3.X R67, PT, PT, R54.reuse, UR19, RZ, P4, !PT ;  /* 0x0000001336437c10 */ /* 0x041fe4000a7fe4ff */
[----:B------:R-:W-:-:S03]  /*3d90*/  IADD3.X R65, PT, PT, R54, UR17, RZ, P5, !PT ;  /* 0x0000001136417c10 */ /* 0x000fc6000affe4ff */
        /* <DEDUP_REMOVED lines=85> */
.L_x_4352:
[----:B------:R-:W-:Y:S05]  /*42f0*/  BSYNC.RECONVERGENT B0 ;  /* 0x0000000000007941 */ /* 0x000fea0003800200 */
.L_x_4351:
        /* <DEDUP_REMOVED lines=18> */
.L_x_4354:
[----:B------:R-:W-:Y:S05]  /*4420*/  BSYNC.RECONVERGENT B0 ;  /* 0x0000000000007941 */ /* 0x000fea0003800200 */
.L_x_4353:
        /* <DEDUP_REMOVED lines=18> */
.L_x_4356:
[----:B------:R-:W-:Y:S05]  /*4550*/  BSYNC.RECONVERGENT B0 ;  /* 0x0000000000007941 */ /* 0x000fea0003800200 */
.L_x_4355:
        /* <DEDUP_REMOVED lines=12> */
.L_x_4334:
        /* <DEDUP_REMOVED lines=8> */
.L_x_4358:
[----:B------:R-:W-:Y:S05]  /*46a0*/  BSYNC B1 ;  /* 0x0000000000017941 */ /* 0x000fea0003800000 */
.L_x_4357:
        /* <DEDUP_REMOVED lines=8> */
.L_x_4359:
[----:B------:R-:W-:Y:S01]  /*4730*/  FADD.FTZ R122, R122, R121 ;  /* 0x000000797a7a7221 */ /* 0x000fe20000010000 */
[----:B------:R-:W-:-:S04]  /*4740*/  HFMA2 R156, -RZ, RZ, 0, 1.1920928955078125e-07 ;  /* 0x00000002ff9c7431 */ /* 0x000fc800000001ff */
[----:B------:R-:W-:Y:S02]  /*4750*/  MOV R155, R122 ;  /* 0x0000007a009b7202 */ /* 0x000fe40000000f00 */
[----:B------:R-:W-:-:S07]  /*4760*/  MOV R123, R154 ;  /* 0x0000009a007b7202 */ /* 0x000fce0000000f00 */
[----:B------:R-:W-:Y:S05]  /*4770*/  WARPSYNC.COLLECTIVE R152, `(.L_x_4360) ;  /* 0x0000000098087348 */ /* 0x000fea0003c00000 */
[----:B------:R0:W1:Y:S02]  /*4780*/  SHFL.BFLY P2, R154, R155, R156, R157 ;  /* 0x0c00009c9b9a7389 */ /* 0x000064000004009d */
[----:B01----:R-:W-:Y:S05]  /*4790*/  ENDCOLLECTIVE ;  /* 0x000000000000791b */ /* 0x003fea0003800000 */
.L_x_4360:
[----:B------:R-:W-:-:S05]  /*47a0*/  FADD.FTZ R123, R123, R120 ;  /* 0x000000787b7b7221 */ /* 0x000fca0000010000 */
[----:B------:R-:W-:Y:S02]  /*47b0*/  MOV R155, R123 ;  /* 0x0000007b009b7202 */ /* 0x000fe40000000f00 */
[----:B------:R-:W-:-:S07]  /*47c0*/  MOV R151, R154 ;  /* 0x0000009a00977202 */ /* 0x000fce0000000f00 */
[----:B------:R-:W-:Y:S05]  /*47d0*/  WARPSYNC.COLLECTIVE R152, `(.L_x_4361) ;  /* 0x0000000098087348 */ /* 0x000fea0003c00000 */
[----:B------:R0:W1:Y:S02]  /*47e0*/  SHFL.BFLY P2, R154, R155, R156, R157 ;  /* 0x0c00009c9b9a7389 */ /* 0x000064000004009d */
[----:B01----:R-:W-:Y:S05]  /*47f0*/  ENDCOLLECTIVE ;  /* 0x000000000000791b */ /* 0x003fea0003800000 */
.L_x_4361:
[----:B------:R-:W-:Y:S01]  /*4800*/  FADD.FTZ R151, R122, R151 ;  /* 0x000000977a977221 */ /* 0x000fe20000010000 */
[----:B------:R-:W-:-:S04]  /*4810*/  HFMA2 R156, -RZ, RZ, 0, 2.384185791015625e-07 ;  /* 0x00000004ff9c7431 */ /* 0x000fc800000001ff */
[----:B------:R-:W-:Y:S02]  /*4820*/  MOV R155, R151 ;  /* 0x00000097009b7202 */ /* 0x000fe40000000f00 */
[----:B------:R-:W-:-:S07]  /*4830*/  MOV R148, R154 ;  /* 0x0000009a00947202 */ /* 0x000fce0000000f00 */
[----:B------:R-:W-:Y:S05]  /*4840*/  WARPSYNC.COLLECTIVE R152, `(.L_x_4362) ;  /* 0x0000000098087348 */ /* 0x000fea0003c00000 */
[----:B------:R0:W1:Y:S02]  /*4850*/  SHFL.BFLY P2, R154, R155, R156, R157 ;  /* 0x0c00009c9b9a7389 */ /* 0x000064000004009d */
[----:B01----:R-:W-:Y:S05]  /*4860*/  ENDCOLLECTIVE ;  /* 0x000000000000791b */ /* 0x003fea0003800000 */
.L_x_4362:
[----:B------:R-:W-:-:S05]  /*4870*/  FADD.FTZ R148, R123, R148 ;  /* 0x000000947b947221 */ /* 0x000fca0000010000 */
[----:B------:R-:W-:Y:S02]  /*4880*/  MOV R155, R148 ;  /* 0x00000094009b7202 */ /* 0x000fe40000000f00 */
[----:B------:R-:W-:-:S07]  /*4890*/  MOV R150, R154 ;  /* 0x0000009a00967202 */ /* 0x000fce0000000f00 */
[----:B------:R-:W-:Y:S05]  /*48a0*/  WARPSYNC.COLLECTIVE R152, `(.L_x_4363) ;  /* 0x0000000098087348 */ /* 0x000fea0003c00000 */
[----:B------:R0:W1:Y:S02]  /*48b0*/  SHFL.BFLY P2, R154, R155, R156, R157 ;  /* 0x0c00009c9b9a7389 */ /* 0x000064000004009d */
[----:B01----:R-:W-:Y:S05]  /*48c0*/  ENDCOLLECTIVE ;  /* 0x000000000000791b */ /* 0x003fea0003800000 */
.L_x_4363:
[----:B------:R-:W-:Y:S01]  /*48d0*/  FADD.FTZ R150, R151, R150 ;  /* 0x0000009697967221 */ /* 0x000fe20000010000 */
[----:B------:R-:W-:-:S04]  /*48e0*/  HFMA2 R156, -RZ, RZ, 0, 4.76837158203125e-07 ;  /* 0x00000008ff9c7431 */ /* 0x000fc800000001ff */
[----:B------:R-:W-:Y:S02]  /*48f0*/  MOV R155, R150 ;  /* 0x00000096009b7202 */ /* 0x000fe40000000f00 */
[----:B------:R-:W-:-:S07]  /*4900*/  MOV R153, R154 ;  /* 0x0000009a00997202 */ /* 0x000fce0000000f00 */
[----:B------:R-:W-:Y:S05]  /*4910*/  WARPSYNC.COLLECTIVE R152, `(.L_x_4364) ;  /* 0x0000000098087348 */ /* 0x000fea0003c00000 */
[----:B------:R0:W1:Y:S02]  /*4920*/  SHFL.BFLY P2, R154, R155, R156, R157 ;  /* 0x0c00009c9b9a7389 */ /* 0x000064000004009d */
[----:B01----:R-:W-:Y:S05]  /*4930*/  ENDCOLLECTIVE ;  /* 0x000000000000791b */ /* 0x003fea0003800000 */
.L_x_4364:
[----:B------:R-:W-:-:S05]  /*4940*/  FADD.FTZ R153, R148, R153 ;  /* 0x0000009994997221 */ /* 0x000fca0000010000 */
[----:B------:R-:W-:Y:S02]  /*4950*/  MOV R155, R153 ;  /* 0x00000099009b7202 */ /* 0x000fe40000000f00 */
[----:B------:R-:W-:-:S07]  /*4960*/  MOV R121, R154 ;  /* 0x0000009a00797202 */ /* 0x000fce0000000f00 */
[----:B------:R-:W-:Y:S05]  /*4970*/  WARPSYNC.COLLECTIVE R152, `(.L_x_4365) ;  /* 0x0000000098087348 */ /* 0x000fea0003c00000 */
[----:B------:R0:W1:Y:S02]  /*4980*/  SHFL.BFLY P2, R154, R155, R156, R157 ;  /* 0x0c00009c9b9a7389 */ /* 0x000064000004009d */
[----:B01----:R-:W-:Y:S05]  /*4990*/  ENDCOLLECTIVE ;  /* 0x000000000000791b */ /* 0x003fea0003800000 */
.L_x_4365:
[----:B------:R-:W-:Y:S01]  /*49a0*/  FADD.FTZ R121, R150, R121 ;  /* 0x0000007996797221 */ /* 0x000fe20000010000 */
[----:B------:R-:W-:-:S04]  /*49b0*/  HFMA2 R156, -RZ, RZ, 0, 9.5367431640625e-07 ;  /* 0x00000010ff9c7431 */ /* 0x000fc800000001ff */
[----:B------:R-:W-:Y:S02]  /*49c0*/  MOV R155, R121 ;  /* 0x00000079009b7202 */ /* 0x000fe40000000f00 */
[----:B------:R-:W-:-:S07]  /*49d0*/  MOV R120, R154 ;  /* 0x0000009a00787202 */ /* 0x000fce0000000f00 */
[----:B------:R-:W-:Y:S05]  /*49e0*/  WARPSYNC.COLLECTIVE R152, `(.L_x_4366) ;  /* 0x0000000098087348 */ /* 0x000fea0003c00000 */
[----:B------:R0:W1:Y:S02]  /*49f0*/  SHFL.BFLY P2, R154, R155, R156, R157 ;  /* 0x0c00009c9b9a7389 */ /* 0x000064000004009d */
[----:B01----:R-:W-:Y:S05]  /*4a00*/  ENDCOLLECTIVE ;  /* 0x000000000000791b */ /* 0x003fea0003800000 */
.L_x_4366:
[----:B------:R-:W-:-:S05]  /*4a10*/  FADD.FTZ R120, R153, R120 ;  /* 0x0000007899787221 */ /* 0x000fca0000010000 */
[----:B------:R-:W-:Y:S02]  /*4a20*/  MOV R155, R120 ;  /* 0x00000078009b7202 */ /* 0x000fe40000000f00 */
[----:B------:R-:W-:-:S07]  /*4a30*/  MOV R122, R154 ;  /* 0x0000009a007a7202 */ /* 0x000fce0000000f00 */
[----:B------:R-:W-:Y:S05]  /*4a40*/  WARPSYNC.COLLECTIVE R152, `(.L_x_4367) ;  /* 0x0000000098087348 */ /* 0x000fea0003c00000 */
[----:B------:R0:W1:Y:S02]  /*4a50*/  SHFL.BFLY P2, R154, R155, R156, R157 ;  /* 0x0c00009c9b9a7389 */ /* 0x000064000004009d */
[----:B01----:R-:W-:Y:S05]  /*4a60*/  ENDCOLLECTIVE ;  /* 0x000000000000791b */ /* 0x003fea0003800000 */
.L_x_4367:
[----:B------:R-:W-:Y:S01]  /*4a70*/  MOV R123, R154 ;  /* 0x0000009a007b7202 */ /* 0x000fe20000000f00 */
[----:B------:R-:W-:Y:S06]  /*4a80*/  BRA `(.L_x_4368) ;  /* 0xffffffc800287947 */ /* 0x000fec000383ffff */
.L_x_4369:
        /* <DEDUP_REMOVED lines=15> */
.L_x_11232:


//--------------------- .text._ZN10layer_norm13ln_bwd_kernelINS_13Kernel_traitsIf13__nv_bfloat16fS2_fjLj512ELj1ELj4ELj1ELj16ENS_18Kernel_traits_baseILj512EfS2_fS2_fjLj128EEEEELb0ELb1ELb0ELb1EEEvNS_9BwdParamsE --------------------------
	.section	.text._ZN10layer_norm13ln_bwd_kernelINS_13Kernel_traitsIf13__nv_bfloat16fS2_fjLj512ELj1ELj4ELj1ELj16ENS_18Kernel_traits_baseILj512EfS2_fS2_fjLj128EEEEELb0ELb1ELb0ELb1EEEvNS_9BwdParamsE,"ax",@progbits
	.align	128
        .global         _ZN10layer_norm13ln_bwd_kernelINS_13Kernel_traitsIf13__nv_bfloat16fS2_fjLj512ELj1ELj4ELj1ELj16ENS_18Kernel_traits_baseILj512EfS2_fS2_fjLj128EEEEELb0ELb1ELb0ELb1EEEvNS_9BwdParamsE
        .type           _ZN10layer_norm13ln_bwd_kernelINS_13Kernel_traitsIf13__nv_bfloat16fS2_fjLj512ELj1ELj4ELj1ELj16ENS_18Kernel_traits_baseILj512EfS2_fS2_fjLj128EEEEELb0ELb1ELb0ELb1EEEvNS_9BwdParamsE,@function
        .size           _ZN10layer_norm13ln_bwd_kernelINS_13Kernel_traitsIf13__nv_bfloat16fS2_fjLj512ELj1ELj4ELj1ELj16ENS_18Kernel_traits_baseILj512EfS2_fS2_fjLj128EEEEELb0ELb1ELb0ELb1EEEvNS_9BwdParamsE,(.L_x_11233 - _ZN10layer_norm13ln_bwd_kernelINS_13Kernel_traitsIf13__nv_bfloat16fS2_fjLj512ELj1ELj4ELj1ELj16ENS_18Kernel_traits_baseILj512EfS2_fS2_fjLj128EEEEELb0ELb1ELb0ELb1EEEvNS_9BwdParamsE)
        .other          _ZN10layer_norm13ln_bwd_kernelINS_13Kernel_traitsIf13__nv_bfloat16fS2_fjLj512ELj1ELj4ELj1ELj16ENS_18Kernel_traits_baseILj512EfS2_fS2_fjLj128EEEEELb0ELb1ELb0ELb1EEEvNS_9BwdParamsE,@"STO_CUDA_ENTRY STV_DEFAULT"
_ZN10layer_norm13ln_bwd_kernelINS_13Kernel_traitsIf13__nv_bfloat16fS2_fjLj512ELj1ELj4ELj1ELj16ENS_18Kernel_traits_baseILj512EfS2_fS2_fjLj128EEEEELb0ELb1ELb0ELb1EEEvNS_9BwdParamsE:
.text._ZN10layer_norm13ln_bwd_kernelINS_13Kernel_traitsIf13__nv_bfloat16fS2_fjLj512ELj1ELj4ELj1ELj16ENS_18Kernel_traits_baseILj512EfS2_fS2_fjLj128EEEEELb0ELb1ELb0ELb1EEEvNS_9BwdParamsE:
        /* <DEDUP_REMOVED lines=40> */
[----:B------:R-:W1:Y:S01]  /*0280*/  LDCU.64 UR8, c[0x0][0x3e0] ;  /* 0x00007c00ff0877ac */ /* 0x000e620008000a00 */
[----:B------:R-:W-:-:S06]  /*0290*/  LOP3.LUT R7, R0, 0x1f, RZ, 0xc0, !PT ;  /* 0x0000001f00077812 */ /* 0x000fcc00078ec0ff */
[----:B------:R-:W2:Y:S08]  /*02a0*/  LDC.64 R4, c[0x0][0x3e8] ;  /* 0x0000fa00ff047b82 */ /* 0x000eb00000000a00 */
[----:B------:R-:W3:Y:S01]  /*02b0*/  LDC.U8 R131, c[0x0][0x410] ;  /* 0x00010400ff837b82 */ /* 0x000ee20000000000 */
[----:B------:R-:W-:Y:S01]  /*02c0*/  HFMA2 R130, -RZ, RZ, 0, 0 ;  /* 0x00000000ff827431 */ /* 0x000fe200000001ff */
[----:B-1----:R-:W-:Y:S01]  /*02d0*/  ISETP.NE.U32.AND P0, PT, RZ, UR8, PT ;  /* 0x00000008ff007c0c */ /* 0x002fe2000bf05070 */
[----:B------:R-:W-:Y:S01]  /*02e0*/  BSSY B1, `(.L_x_4372) ;  /* 0x0000338000017945 */ /* 0x000fe20003800000 */
[----:B0-----:R-:W-:-:S02]  /*02f0*/  IMAD.WIDE.U32 R2, R7, 0x20, R2 ;  /* 0x0000002007027825 */ /* 0x001fc400078e0002 */
[----:B------:R-:W-:Y:S02]  /*0300*/  ISETP.NE.AND.EX P0, PT, RZ, UR9, PT, P0 ;  /* 0x00000009ff007c0c */ /* 0x000fe4000bf05300 */
[----:B------:R-:W-:Y:S02]  /*0310*/  CS2R R126, SRZ ;  /* 0x00000000007e7805 */ /* 0x000fe4000001ff00 */
[----:B------:R-:W-:Y:S02]  /*0320*/  MOV R128, RZ ;  /* 0x000000ff00807202 */ /* 0x000fe40000000f00 */
        /* <DEDUP_REMOVED lines=21> */
[----:B0-----:R-:W-:Y:S02]  /*0480*/  CS2R R2, SRZ ;  /* 0x0000000000027805 */ /* 0x001fe4000001ff00 */
        /* <DEDUP_REMOVED lines=8> */
[----:B0--3--:R-:W-:-:S07]  /*0510*/  CS2R R4, SRZ ;  /* 0x0000000000047805 */ /* 0x009fce000001ff00 */
.L_x_4384:
        /* <DEDUP_REMOVED lines=16> */
[----:B------:R-:W2:Y:S01]  /*0620*/  LDG.E.128 R88, desc[UR6][R144.64+0x10] ;  /* 0x0000100690587981 */ /* 0x000ea2000c1e1d00 */
[----:B------:R-:W-:-:S03]  /*0630*/  IMAD.WIDE.U32 R142, R129, 0x20, R142 ;  /* 0x00000020818e7825 */ /* 0x000fc600078e008e */
[----:B------:R-:W2:Y:S01]  /*0640*/  LDG.E.128 R84, desc[UR6][R84.64] ;  /* 0x0000000654547981 */ /* 0x000ea2000c1e1d00 */
[----:B---3--:R-:W-:-:S03]  /*0650*/  IMAD.WIDE R134, R132, 0x4, R134 ;  /* 0x0000000484867825 */ /* 0x008fc600078e0286 */
[----:B------:R-:W3:Y:S01]  /*0660*/  LDG.E.128 R92, desc[UR6][R142.64] ;  /* 0x000000068e5c7981 */ /* 0x000ee2000c1e1d00 */
[----:B0-----:R-:W-:-:S03]  /*0670*/  @P0 IMAD.WIDE R102, R132, 0x2, R102 ;  /* 0x0000000284660825 */ /* 0x001fc600078e0266 */
[----:B------:R-:W3:Y:S01]  /*0680*/  LDG.E R135, desc[UR6][R134.64] ;  /* 0x0000000686877981 */ /* 0x000ee2000c1e1900 */
[----:B------:R-:W-:-:S03]  /*0690*/  IMAD.WIDE.U32 R100, R129, 0x10, R100 ;  /* 0x0000001081647825 */ /* 0x000fc600078e0064 */
[----:B------:R-:W3:Y:S04]  /*06a0*/  @P0 LDG.E.U16 R136, desc[UR6][R102.64] ;  /* 0x0000000666880981 */ /* 0x000ee8000c1e1500 */
[----:B------:R-:W3:Y:S04]  /*06b0*/  LDG.E.128 R96, desc[UR6][R142.64+0x10] ;  /* 0x000010068e607981 */ /* 0x000ee8000c1e1d00 */
        /* <DEDUP_REMOVED lines=8> */
[----:B-----5:R-:W5:Y:S01]  /*0740*/  @P1 LDG.E.128 R64, desc[UR6][R138.64] ;  /* 0x000000068a401981 */ /* 0x020f62000c1e1d00 */
        /* <DEDUP_REMOVED lines=12> */
[----:B------:R-:W-:Y:S02]  /*0810*/  SHF.L.U32 R142, R84, 0x10, RZ ;  /* 0x00000010548e7819 */ /* 0x000fe400000006ff */
[C---:B------:R-:W-:Y:S02]  /*0820*/  PRMT R86, R87.reuse, 0x7632, R86 ;  /* 0x0000763257567816 */ /* 0x040fe40000000056 */
[----:B------:R-:W-:-:S02]  /*0830*/  SHF.L.U32 R148, R87, 0x10, RZ ;  /* 0x0000001057947819 */ /* 0x000fc400000006ff */
[----:B-1----:R-:W-:Y:S01]  /*0840*/  PRMT R141, R84, 0x7632, R141 ;  /* 0x00007632548d7816 */ /* 0x002fe2000000008d */
[----:B---3--:R-:W-:Y:S01]  /*0850*/  FMUL.FTZ R87, R135, R160 ;  /* 0x000000a087577220 */ /* 0x008fe20000410000 */
[----:B------:R-:W-:Y:S01]  /*0860*/  FADD.FTZ R90, -R146, R91 ;  /* 0x0000005b925a7221 */ /* 0x000fe20000010100 */
[----:B------:R-:W-:Y:S01]  /*0870*/  @P0 SHF.L.U32 R133, R136, 0x10, RZ ;  /* 0x0000001088850819 */ /* 0x000fe200000006ff */
[----:B------:R-:W-:Y:S01]  /*0880*/  FADD.FTZ R136, -R146, R95 ;  /* 0x0000005f92887221 */ /* 0x000fe20000010100 */
[----:B------:R-:W-:Y:S01]  /*0890*/  SHF.L.U32 R141, R141, 0x10, RZ ;  /* 0x000000108d8d7819 */ /* 0x000fe200000006ff */
[----:B------:R-:W-:Y:S01]  /*08a0*/  FADD.FTZ R21, R142, R21 ;  /* 0x000000158e157221 */ /* 0x000fe20000010000 */
[----:B------:R-:W-:Y:S01]  /*08b0*/  FFMA.FTZ R117, R87, R142, R117 ;  /* 0x0000008e57757223 */ /* 0x000fe20000010075 */
[----:B------:R-:W-:Y:S01]  /*08c0*/  FMUL.FTZ R95, R135, R164 ;  /* 0x000000a4875f7220 */ /* 0x000fe20000410000 */
[----:B------:R-:W-:Y:S01]  /*08d0*/  FADD.FTZ R154, -R146, R81 ;  /* 0x00000051929a7221 */ /* 0x000fe20000010100 */
[----:B------:R-:W-:Y:S01]  /*08e0*/  FMUL.FTZ R142, R52, R142 ;  /* 0x0000008e348e7220 */ /* 0x000fe20000410000 */
[C---:B------:R-:W-:Y:S01]  /*08f0*/  FADD.FTZ R156, -R146.reuse, R82 ;  /* 0x00000052929c7221 */ /* 0x040fe20000010100 */
[C---:B------:R-:W-:Y:S01]  /*0900*/  PRMT R143, R85.reuse, 0x7632, R143 ;  /* 0x00007632558f7816 */ /* 0x040fe2000000008f */
[----:B------:R-:W-:Y:S01]  /*0910*/  FADD.FTZ R82, -R146, R92 ;  /* 0x0000005c92527221 */ /* 0x000fe20000010100 */
[----:B------:R-:W-:Y:S01]  /*0920*/  SHF.L.U32 R152, R85, 0x10, RZ ;  /* 0x0000001055987819 */ /* 0x000fe200000006ff */
[----:B------:R-:W-:Y:S01]  /*0930*/  FADD.FTZ R15, R148, R15 ;  /* 0x0000000f940f7221 */ /* 0x000fe20000010000 */
[----:B------:R-:W-:Y:S01]  /*0940*/  PRMT R85, R101, 0x7632, R85 ;  /* 0x0000763265557816 */ /* 0x000fe20000000055 */
[-C--:B------:R-:W-:Y:S01]  /*0950*/  FFMA.FTZ R111, R95, R148.reuse, R111 ;  /* 0x000000945f6f7223 */ /* 0x080fe2000001006f */
[----:B------:R-:W-:Y:S01]  /*0960*/  SHF.L.U32 R144, R101, 0x10, RZ ;  /* 0x0000001065907819 */ /* 0x000fe200000006ff */
[----:B------:R-:W-:Y:S01]  /*0970*/  FMUL.FTZ R92, R50, R148 ;  /* 0x00000094325c7220 */ /* 0x000fe20000410000 */
[C---:B------:R-:W-:Y:S01]  /*0980*/  FMUL.FTZ R91, R135.reuse, R90 ;  /* 0x0000005a875b7220 */ /* 0x040fe20000410000 */
[----:B------:R-:W-:Y:S01]  /*0990*/  FMUL.FTZ R159, R135, R154 ;  /* 0x0000009a879f7220 */ /* 0x000fe20000410000 */
[----:B------:R-:W-:Y:S01]  /*09a0*/  FMUL.FTZ R90, R53, R141 ;  /* 0x0000008d355a7220 */ /* 0x000fe20000410000 */
[----:B------:R-:W-:Y:S01]  /*09b0*/  FADD.FTZ R101, RZ, R142 ;  /* 0x0000008eff657221 */ /* 0x000fe20000010000 */
[----:B------:R-:W-:Y:S01]  /*09c0*/  FFMA.FTZ R148, R87, R142, RZ ;  /* 0x0000008e57947223 */ /* 0x000fe200000100ff */
[C---:B------:R-:W-:Y:S01]  /*09d0*/  FADD.FTZ R138, -R146.reuse, R96 ;  /* 0x00000060928a7221 */ /* 0x040fe20000010100 */
[----:B------:R-:W-:Y:S01]  /*09e0*/  SHF.L.U32 R143, R143, 0x10, RZ ;  /* 0x000000108f8f7819 */ /* 0x000fe200000006ff */
[----:B------:R-:W-:Y:S01]  /*09f0*/  FADD.FTZ R158, -R146, R83 ;  /* 0x00000053929e7221 */ /* 0x000fe20000010100 */
[----:B------:R-:W-:Y:S01]  /*0a00*/  FMUL.FTZ R157, R135, R156 ;  /* 0x0000009c879d7220 */ /* 0x000fe20000410000 */
[----:B------:R-:W-:Y:S01]  /*0a10*/  FMUL.FTZ R96, R54, R152 ;  /* 0x0000009836607220 */ /* 0x000fe20000410000 */
[----:B------:R-:W-:Y:S01]  /*0a20*/  FADD.FTZ R101, R101, R90 ;  /* 0x0000005a65657221 */ /* 0x000fe20000010000 */
[----:B------:R-:W-:Y:S01]  /*0a30*/  FFMA.FTZ R148, R159, R90, R148 ;  /* 0x0000005a9f947223 */ /* 0x000fe20000010094 */
[C---:B------:R-:W-:Y:S01]  /*0a40*/  FADD.FTZ R162, -R146.reuse, R88 ;  /* 0x0000005892a27221 */ /* 0x040fe20000010100 */
[C---:B------:R-:W-:Y:S01]  /*0a50*/  FADD.FTZ R88, -R146.reuse, R89 ;  /* 0x0000005992587221 */ /* 0x040fe20000010100 */
[C---:B------:R-:W-:Y:S01]  /*0a60*/  FMUL.FTZ R153, R135.reuse, R82 ;  /* 0x0000005287997220 */ /* 0x040fe20000410000 */
        /* <DEDUP_REMOVED lines=26> */
[----:B------:R-:W-:Y:S01]  /*0c10*/  FFMA.FTZ R114, R155, R143, R114 ;  /* 0x0000008f9b727223 */ /* 0x000fe20000010072 */
[----:B------:R-:W-:Y:S01]  /*0c20*/  FADD.FTZ R18, R143, R18 ;  /* 0x000000128f127221 */ /* 0x000fe20000010000 */
[----:B------:R-:W-:Y:S01]  /*0c30*/  SHF.L.U32 R83, R83, 0x10, RZ ;  /* 0x0000001053537819 */ /* 0x000fe200000006ff */
[C---:B------:R-:W-:Y:S01]  /*0c40*/  FMUL.FTZ R151, R135.reuse, R84 ;  /* 0x0000005487977220 */ /* 0x040fe20000410000 */
[----:B------:R-:W-:Y:S01]  /*0c50*/  FMUL.FTZ R143, R135, R140 ;  /* 0x0000008c878f7220 */ /* 0x000fe20000410000 */
[----:B------:R-:W-:Y:S01]  /*0c60*/  FMUL.FTZ R140, R44, R100 ;  /* 0x000000642c8c7220 */ /* 0x000fe20000410000 */
[----:B------:R-:W-:Y:S01]  /*0c70*/  FADD.FTZ R101, R101, R86 ;  /* 0x0000005665657221 */ /* 0x000fe20000010000 */
[----:B------:R-:W-:Y:S01]  /*0c80*/  FFMA.FTZ R82, R91, R86, R148 ;  /* 0x000000565b527223 */ /* 0x000fe20000010094 */
[----:B------:R-:W-:Y:S01]  /*0c90*/  FMUL.FTZ R147, R135, R136 ;  /* 0x0000008887937220 */ /* 0x000fe20000410000 */
        /* <DEDUP_REMOVED lines=12> */
[C---:B------:R-:W-:Y:S01]  /*0d60*/  FADD.FTZ R98, -R146.reuse, R98 ;  /* 0x0000006292627221 */ /* 0x040fe20000010100 */
[--C-:B------:R-:W-:Y:S01]  /*0d70*/  FADD.FTZ R80, -R146, R99.reuse ;  /* 0x0000006392507221 */ /* 0x100fe20000010100 */
[C---:B------:R-:W-:Y:S01]  /*0d80*/  PRMT R99, R102.reuse, 0x7632, R99 ;  /* 0x0000763266637816 */ /* 0x040fe20000000063 */
        /* <DEDUP_REMOVED lines=10> */
[----:B------:R-:W-:Y:S01]  /*0e30*/  FFMA.FTZ R116, R159, R141, R116 ;  /* 0x0000008d9f747223 */ /* 0x000fe20000010074 */
[----:B------:R-:W-:Y:S01]  /*0e40*/  FADD.FTZ R20, R141, R20 ;  /* 0x000000148d147221 */ /* 0x000fe20000010000 */
[----:B------:R-:W-:Y:S01]  /*0e50*/  PRMT R81, R103, 0x7632, R81 ;  /* 0x0000763267517816 */ /* 0x000fe20000000051 */
        /* <DEDUP_REMOVED lines=51> */
.L_x_4396:
        /* <DEDUP_REMOVED lines=27> */
[----:B-----5:R-:W-:Y:S01]  /*1340*/  PRMT R87, R80, 0x7632, R87 ;  /* 0x0000763250577816 */ /* 0x020fe20000000057 */
[----:B------:R-:W-:Y:S01]  /*1350*/  FADD.FTZ R86, R86, -R91 ;  /* 0x8000005b56567221 */ /* 0x000fe20000010000 */
[----:B------:R-:W-:Y:S01]  /*1360*/  FMUL.FTZ R142, R135, R142 ;  /* 0x0000008e878e7220 */ /* 0x000fe20000410000 */
[----:B------:R-:W-:Y:S01]  /*1370*/  PRMT R93, R81, 0x7632, R93 ;  /* 0x00007632515d7816 */ /* 0x000fe2000000005d */
[C---:B------:R-:W-:Y:S01]  /*1380*/  FMUL.FTZ R148, R135.reuse, R148 ;  /* 0x0000009487947220 */ /* 0x040fe20000410000 */
[C---:B------:R-:W-:Y:S01]  /*1390*/  FMUL.FTZ R90, R135.reuse, R90 ;  /* 0x0000005a875a7220 */ /* 0x040fe20000410000 */
[C---:B------:R-:W-:Y:S01]  /*13a0*/  FMUL.FTZ R144, R135.reuse, R144 ;  /* 0x0000009087907220 */ /* 0x040fe20000410000 */
[C---:B------:R-:W-:Y:S01]  /*13b0*/  FMUL.FTZ R146, R135.reuse, R146 ;  /* 0x0000009287927220 */ /* 0x040fe20000410000 */
[C---:B------:R-:W-:Y:S01]  /*13c0*/  FMUL.FTZ R92, R135.reuse, R92 ;  /* 0x0000005c875c7220 */ /* 0x040fe20000410000 */
[----:B------:R-:W-:Y:S01]  /*13d0*/  SHF.L.U32 R80, R80, 0x10, RZ ;  /* 0x0000001050507819 */ /* 0x000fe200000006ff */
[C---:B------:R-:W-:Y:S01]  /*13e0*/  FMUL.FTZ R88, R135.reuse, R88 ;  /* 0x0000005887587220 */ /* 0x040fe20000410000 */
[----:B------:R-:W-:Y:S01]  /*13f0*/  PRMT R94, R82, 0x7632, R94 ;  /* 0x00007632525e7816 */ /* 0x000fe2000000005e */
[----:B------:R-:W-:Y:S01]  /*1400*/  FMUL.FTZ R150, R135, R86 ;  /* 0x0000005687967220 */ /* 0x000fe20000410000 */
[----:B------:R-:W-:Y:S01]  /*1410*/  SHF.L.U32 R91, R87, 0x10, RZ ;  /* 0x00000010575b7819 */ /* 0x000fe200000006ff */
        /* <DEDUP_REMOVED lines=36> */
.L_x_4375:
[-CC-:B------:R-:W-:Y:S01]  /*1660*/  FFMA.FTZ R157, R157, R99.reuse, R98.reuse ;  /* 0x000000639d9d7223 */ /* 0x180fe20000010062 */
[-CC-:B------:R-:W-:Y:S01]  /*1670*/  FFMA.FTZ R97, R97, R99.reuse, R98.reuse ;  /* 0x0000006361617223 */ /* 0x180fe20000010062 */
[-C--:B------:R-:W-:Y:S01]  /*1680*/  FFMA.FTZ R87, R87, R99.reuse, R98 ;  /* 0x0000006357577223 */ /* 0x080fe20000010062 */
[----:B-----5:R-:W-:Y:S01]  /*1690*/  PRMT R74, R82, 0x7632, R74 ;  /* 0x00007632524a7816 */ /* 0x020fe2000000004a */
[-CC-:B------:R-:W-:Y:S01]  /*16a0*/  FFMA.FTZ R78, R155, R99.reuse, R98.reuse ;  /* 0x000000639b4e7223 */ /* 0x180fe20000010062 */
[-CC-:B------:R-:W-:Y:S01]  /*16b0*/  FFMA.FTZ R93, R93, R99.reuse, R98.reuse ;  /* 0x000000635d5d7223 */ /* 0x180fe20000010062 */
[-CC-:B------:R-:W-:Y:S01]  /*16c0*/  FFMA.FTZ R159, R159, R99.reuse, R98.reuse ;  /* 0x000000639f9f7223 */ /* 0x180fe20000010062 */
[----:B------:R-:W-:Y:S01]  /*16d0*/  FADD.FTZ R76, R96, -R157 ;  /* 0x8000009d604c7221 */ /* 0x000fe20000010000 */
[-CC-:B------:R-:W-:Y:S01]  /*16e0*/  FFMA.FTZ R95, R95, R99.reuse, R98.reuse ;  /* 0x000000635f5f7223 */ /* 0x180fe20000010062 */
[----:B------:R-:W-:Y:S01]  /*16f0*/  FFMA.FTZ R91, R91, R99, R98 ;  /* 0x000000635b5b7223 */ /* 0x000fe20000010062 */
[----:B------:R-:W-:Y:S01]  /*1700*/  PRMT R72, R80, 0x7632, R72 ;  /* 0x0000763250487816 */ /* 0x000fe20000000048 */
[----:B------:R-:W-:Y:S01]  /*1710*/  FADD.FTZ R144, R94, -R97 ;  /* 0x800000615e907221 */ /* 0x000fe20000010000 */
[----:B------:R-:W-:Y:S01]  /*1720*/  PRMT R75, R81, 0x7632, R75 ;  /* 0x00007632514b7816 */ /* 0x000fe2000000004b */
[----:B------:R-:W-:Y:S01]  /*1730*/  FADD.FTZ R142, R142, -R87 ;  /* 0x800000578e8e7221 */ /* 0x000fe20000010000 */
[----:B------:R-:W-:Y:S01]  /*1740*/  PRMT R73, R83, 0x7632, R73 ;  /* 0x0000763253497816 */ /* 0x000fe20000000049 */
[----:B------:R-:W-:Y:S01]  /*1750*/  FADD.FTZ R78, R89, -R78 ;  /* 0x8000004e594e7221 */ /* 0x000fe20000010000 */
[----:B------:R-:W-:Y:S01]  /*1760*/  FADD.FTZ R88, R88, -R93 ;  /* 0x8000005d58587221 */ /* 0x000fe20000010000 */
[----:B------:R-:W-:Y:S01]  /*1770*/  SHF.L.U32 R94, R74, 0x10, RZ ;  /* 0x000000104a5e7819 */ /* 0x000fe200000006ff */
[----:B------:R-:W-:Y:S01]  /*1780*/  FADD.FTZ R90, R90, -R159 ;  /* 0x8000009f5a5a7221 */ /* 0x000fe20000010000 */
[----:B------:R-:W-:Y:S01]  /*1790*/  FADD.FTZ R92, R92, -R95 ;  /* 0x8000005f5c5c7221 */ /* 0x000fe20000010000 */
[----:B------:R-:W-:Y:S01]  /*17a0*/  FADD.FTZ R86, R86, -R91 ;  /* 0x8000005b56567221 */ /* 0x000fe20000010000 */
[C---:B------:R-:W-:Y:S01]  /*17b0*/  FMUL.FTZ R74, R135.reuse, R76 ;  /* 0x0000004c874a7220 */ /* 0x040fe20000410000 */
[----:B------:R-:W-:Y:S01]  /*17c0*/  SHF.L.U32 R91, R72, 0x10, RZ ;  /* 0x00000010485b7819 */ /* 0x000fe200000006ff */
[----:B------:R-:W-:Y:S01]  /*17d0*/  FMUL.FTZ R76, R135, R144 ;  /* 0x00000090874c7220 */ /* 0x000fe20000410000 */
[----:B------:R-:W-:Y:S01]  /*17e0*/  SHF.L.U32 R93, R75, 0x10, RZ ;  /* 0x000000104b5d7819 */ /* 0x000fe200000006ff */
[----:B------:R-:W-:Y:S01]  /*17f0*/  FMUL.FTZ R72, R135, R142 ;  /* 0x0000008e87487220 */ /* 0x000fe20000410000 */
[----:B------:R-:W-:Y:S01]  /*1800*/  SHF.L.U32 R96, R73, 0x10, RZ ;  /* 0x0000001049607819 */ /* 0x000fe200000006ff */
[C---:B------:R-:W-:Y:S01]  /*1810*/  FMUL.FTZ R75, R135.reuse, R78 ;  /* 0x0000004e874b7220 */ /* 0x040fe20000410000 */
[C---:B------:R-:W-:Y:S01]  /*1820*/  FMUL.FTZ R77, R135.reuse, R88 ;  /* 0x00000058874d7220 */ /* 0x040fe20000410000 */
[----:B------:R-:W-:Y:S01]  /*1830*/  SHF.L.U32 R82, R82, 0x10, RZ ;  /* 0x0000001052527819 */ /* 0x000fe200000006ff */
[C---:B------:R-:W-:Y:S01]  /*1840*/  FMUL.FTZ R73, R135.reuse, R90 ;  /* 0x0000005a87497220 */ /* 0x040fe20000410000 */
[C---:B------:R-:W-:Y:S01]  /*1850*/  FMUL.FTZ R78, R135.reuse, R92 ;  /* 0x0000005c874e7220 */ /* 0x040fe20000410000 */
[----:B------:R-:W-:Y:S01]  /*1860*/  SHF.L.U32 R80, R80, 0x10, RZ ;  /* 0x0000001050507819 */ /* 0x000fe200000006ff */
[----:B------:R-:W-:Y:S01]  /*1870*/  FMUL.FTZ R79, R135, R86 ;  /* 0x00000056874f7220 */ /* 0x000fe20000410000 */
[-C--:B------:R-:W-:Y:S01]  /*1880*/  FMUL.FTZ R89, R76, R133.reuse ;  /* 0x000000854c597220 */ /* 0x080fe20000410000 */
[-C--:B------:R-:W-:Y:S01]  /*1890*/  FMUL.FTZ R87, R72, R133.reuse ;  /* 0x0000008548577220 */ /* 0x080fe20000410000 */
[----:B------:R-:W-:Y:S01]  /*18a0*/  SHF.L.U32 R81, R81, 0x10, RZ ;  /* 0x0000001051517819 */ /* 0x000fe200000006ff */
[-C--:B------:R-:W-:Y:S01]  /*18b0*/  FMUL.FTZ R97, R77, R133.reuse ;  /* 0x000000854d617220 */ /* 0x080fe20000410000 */
[----:B------:R-:W-:Y:S01]  /*18c0*/  SHF.L.U32 R83, R83, 0x10, RZ ;  /* 0x0000001053537819 */ /* 0x000fe200000006ff */
        /* <DEDUP_REMOVED lines=24> */
[----:B------:R-:W-:-:S07]  /*1a50*/  F2FP.BF16.F32.PACK_AB R83, R86, R83 ;  /* 0x000000535653723e */ /* 0x000fce00000010ff */
.L_x_4376:
        /* <DEDUP_REMOVED lines=22> */
[----:B-----5:R-:W-:Y:S01]  /*1bc0*/  PRMT R82, R84, 0x7632, R82 ;  /* 0x0000763254527816 */ /* 0x020fe20000000052 */
[----:B------:R-:W-:Y:S01]  /*1bd0*/  FADD.FTZ R78, R103, -R78 ;  /* 0x8000004e674e7221 */ /* 0x000fe20000010000 */
[----:B------:R-:W-:Y:S01]  /*1be0*/  PRMT R83, R85, 0x7632, R83 ;  /* 0x0000763255537816 */ /* 0x000fe20000000053 */
[----:B------:R-:W-:Y:S01]  /*1bf0*/  FADD.FTZ R76, R138, -R145 ;  /* 0x800000918a4c7221 */ /* 0x000fe20000010000 */
[----:B------:R-:W-:Y:S01]  /*1c00*/  PRMT R98, R86, 0x7632, R98 ;  /* 0x0000763256627816 */ /* 0x000fe20000000062 */
[----:B------:R-:W-:Y:S01]  /*1c10*/  FADD.FTZ R102, R102, -R141 ;  /* 0x8000008d66667221 */ /* 0x000fe20000010000 */
[C---:B------:R-:W-:Y:S01]  /*1c20*/  FMUL.FTZ R72, R135.reuse, R72 ;  /* 0x0000004887487220 */ /* 0x040fe20000410000 */
[C---:B------:R-:W-:Y:S01]  /*1c30*/  FMUL.FTZ R73, R135.reuse, R136 ;  /* 0x0000008887497220 */ /* 0x040fe20000410000 */
[----:B------:R-:W-:Y:S01]  /*1c40*/  FADD.FTZ R100, R100, -R99 ;  /* 0x8000006364647221 */ /* 0x000fe20000010000 */
[C---:B------:R-:W-:Y:S01]  /*1c50*/  FMUL.FTZ R74, R135.reuse, R74 ;  /* 0x0000004a874a7220 */ /* 0x040fe20000410000 */
[----:B------:R-:W-:Y:S01]  /*1c60*/  SHF.L.U32 R81, R86, 0x10, RZ ;  /* 0x0000001056517819 */ /* 0x000fe200000006ff */
[C---:B------:R-:W-:Y:S01]  /*1c70*/  FMUL.FTZ R75, R135.reuse, R134 ;  /* 0x00000086874b7220 */ /* 0x040fe20000410000 */
[----:B------:R-:W-:Y:S01]  /*1c80*/  SHF.L.U32 R84, R84, 0x10, RZ ;  /* 0x0000001054547819 */ /* 0x000fe200000006ff */
[----:B------:R-:W-:Y:S01]  /*1c90*/  FMUL.FTZ R77, R135, R78 ;  /* 0x0000004e874d7220 */ /* 0x000fe20000410000 */
[----:B------:R-:W-:Y:S01]  /*1ca0*/  PRMT R86, R87, 0x7632, R86 ;  /* 0x0000763257567816 */ /* 0x000fe20000000056 */
[C---:B------:R-:W-:Y:S01]  /*1cb0*/  FMUL.FTZ R76, R135.reuse, R76 ;  /* 0x0000004c874c7220 */ /* 0x040fe20000410000 */
        /* <DEDUP_REMOVED lines=37> */
.L_x_4377:
        /* <DEDUP_REMOVED lines=13> */
[----:B0----5:R-:W-:Y:S01]  /*1fe0*/  PRMT R81, R84, 0x7632, R81 ;  /* 0x0000763254517816 */ /* 0x021fe20000000051 */
        /* <DEDUP_REMOVED lines=8> */
[----:B------:R-:W-:Y:S01]  /*2070*/  SHF.L.U32 R84, R84, 0x10, RZ ;  /* 0x0000001054547819 */ /* 0x000fe200000006ff */
[----:B------:R-:W-:Y:S01]  /*2080*/  FMUL.FTZ R138, R135, R138 ;  /* 0x0000008a878a7220 */ /* 0x000fe20000410000 */
[----:B------:R-:W-:Y:S01]  /*2090*/  PRMT R98, R85, 0x7632, R98 ;  /* 0x0000763255627816 */ /* 0x000fe20000000062 */
[C---:B------:R-:W-:Y:S01]  /*20a0*/  FMUL.FTZ R144, R135.reuse, R144 ;  /* 0x0000009087907220 */ /* 0x040fe20000410000 */
[----:B------:R-:W-:Y:S01]  /*20b0*/  FMUL.FTZ R100, R135, R100 ;  /* 0x0000006487647220 */ /* 0x000fe20000410000 */
[----:B------:R-:W-:Y:S01]  /*20c0*/  SHF.L.U32 R103, R81, 0x10, RZ ;  /* 0x0000001051677819 */ /* 0x000fe200000006ff */
[-C--:B------:R-:W-:Y:S01]  /*20d0*/  FMUL.FTZ R99, R140, R133.reuse ;  /* 0x000000858c637220 */ /* 0x080fe20000410000 */
[----:B------:R-:W-:Y:S01]  /*20e0*/  SHF.L.U32 R85, R85, 0x10, RZ ;  /* 0x0000001055557819 */ /* 0x000fe200000006ff */
[-C--:B------:R-:W-:Y:S01]  /*20f0*/  FMUL.FTZ R136, R136, R133.reuse ;  /* 0x0000008588887220 */ /* 0x080fe20000410000 */
[----:B------:R-:W-:Y:S01]  /*2100*/  PRMT R83, R86, 0x7632, R83 ;  /* 0x0000763256537816 */ /* 0x000fe20000000053 */
[-C--:B------:R-:W-:Y:S01]  /*2110*/  FMUL.FTZ R142, R142, R133.reuse ;  /* 0x000000858e8e7220 */ /* 0x080fe20000410000 */
[C---:B------:R-:W-:Y:S01]  /*2120*/  SHF.L.U32 R80, R87.reuse, 0x10, RZ ;  /* 0x0000001057507819 */ /* 0x040fe200000006ff */
[-C--:B------:R-:W-:Y:S01]  /*2130*/  FMUL.FTZ R134, R134, R133.reuse ;  /* 0x0000008586867220 */ /* 0x080fe20000410000 */
[----:B------:R-:W-:Y:S01]  /*2140*/  PRMT R82, R87, 0x7632, R82 ;  /* 0x0000763257527816 */ /* 0x000fe20000000052 */
        /* <DEDUP_REMOVED lines=24> */
[----:B------:R-:W-:Y:S01]  /*22d0*/  FMUL.FTZ R100, R144, R135 ;  /* 0x0000008790647220 */ /* 0x000fe20000410000 */
[----:B------:R-:W-:Y:S01]  /*22e0*/  FMUL.FTZ R133, R102, R139 ;  /* 0x0000008b66857220 */ /* 0x000fe20000410000 */
[----:B------:R-:W-:-:S02]  /*22f0*/  F2FP.BF16.F32.PACK_AB R82, R85, R82 ;  /* 0x000000525552723e */ /* 0x000fc400000010ff */
[----:B------:R-:W-:-:S07]  /*2300*/  F2FP.BF16.F32.PACK_AB R83, R84, R137 ;  /* 0x000000895453723e */ /* 0x000fce00000010ff */
.L_x_4378:
[----:B------:R-:W0:Y:S01]  /*2310*/  @P1 LDC.64 R84, c[0x0][0x478] ;  /* 0x00011e00ff541b82 */ /* 0x000e220000000a00 */
[----:B------:R-:W-:-:S04]  /*2320*/  IMAD.WIDE.U32 R88, R129, 0x10, R88 ;  /* 0x0000001081587825 */ /* 0x000fc800078e0058 */
[----:B0-----:R-:W-:-:S05]  /*2330*/  @P1 IMAD.WIDE.U32 R84, R129, 0x20, R84 ;  /* 0x0000002081541825 */ /* 0x001fca00078e0054 */
[----:B------:R1:W-:Y:S04]  /*2340*/  @P1 STG.E.128 desc[UR6][R84.64], R72 ;  /* 0x0000004854001986 */ /* 0x0003e8000c101d06 */
[----:B------:R1:W-:Y:S04]  /*2350*/  @P1 STG.E.128 desc[UR6][R84.64+0x10], R76 ;  /* 0x0000104c54001986 */ /* 0x0003e8000c101d06 */
[----:B------:R1:W-:Y:S01]  /*2360*/  STG.E.128 desc[UR6][R88.64], R80 ;  /* 0x0000005058007986 */ /* 0x0003e2000c101d06 */
[----:B------:R-:W-:Y:S05]  /*2370*/  BRA `(.L_x_4379) ;  /* 0x0000001000687947 */ /* 0x000fea0003800000 */
.L_x_4374:
        /* <DEDUP_REMOVED lines=22> */
[C---:B-----5:R-:W-:Y:S01]  /*24e0*/  PRMT R93, R80.reuse, 0x7632, R93 ;  /* 0x00007632505d7816 */ /* 0x060fe2000000005d */
[----:B------:R-:W-:Y:S01]  /*24f0*/  FFMA.FTZ R142, R135, R142, R56 ;  /* 0x0000008e878e7223 */ /* 0x000fe20000010038 */
[----:B------:R-:W-:Y:S01]  /*2500*/  PRMT R94, R81, 0x7632, R94 ;  /* 0x00007632515e7816 */ /* 0x000fe2000000005e */
[C---:B------:R-:W-:Y:S01]  /*2510*/  FFMA.FTZ R146, R135.reuse, R89, R60 ;  /* 0x0000005987927223 */ /* 0x040fe2000001003c */
[C---:B------:R-:W-:Y:S01]  /*2520*/  FFMA.FTZ R90, R135.reuse, R90, R57 ;  /* 0x0000005a875a7223 */ /* 0x040fe20000010039 */
[C---:B------:R-:W-:Y:S01]  /*2530*/  FFMA.FTZ R92, R135.reuse, R87, R58 ;  /* 0x00000057875c7223 */ /* 0x040fe2000001003a */
[C---:B------:R-:W-:Y:S01]  /*2540*/  FFMA.FTZ R144, R135.reuse, R144, R59 ;  /* 0x0000009087907223 */ /* 0x040fe2000001003b */
[C---:B------:R-:W-:Y:S01]  /*2550*/  FFMA.FTZ R150, R135.reuse, R97, R62 ;  /* 0x0000006187967223 */ /* 0x040fe2000001003e */
[----:B------:R-:W-:Y:S01]  /*2560*/  SHF.L.U32 R80, R80, 0x10, RZ ;  /* 0x0000001050507819 */ /* 0x000fe200000006ff */
[C---:B------:R-:W-:Y:S01]  /*2570*/  FFMA.FTZ R148, R135.reuse, R88, R61 ;  /* 0x0000005887947223 */ /* 0x040fe2000001003d */
[C---:B------:R-:W-:Y:S01]  /*2580*/  PRMT R96, R82.reuse, 0x7632, R96 ;  /* 0x0000763252607816 */ /* 0x040fe20000000060 */
        /* <DEDUP_REMOVED lines=38> */
.L_x_4380:
[-CC-:B------:R-:W-:Y:S01]  /*27f0*/  FFMA.FTZ R76, R155, R99.reuse, R98.reuse ;  /* 0x000000639b4c7223 */ /* 0x180fe20000010062 */
[-CC-:B------:R-:W-:Y:S01]  /*2800*/  FFMA.FTZ R97, R97, R99.reuse, R98.reuse ;  /* 0x0000006361617223 */ /* 0x180fe20000010062 */
[-CC-:B------:R-:W-:Y:S01]  /*2810*/  FFMA.FTZ R87, R87, R99.reuse, R98.reuse ;  /* 0x0000006357577223 */ /* 0x180fe20000010062 */
[-CC-:B------:R-:W-:Y:S01]  /*2820*/  FFMA.FTZ R91, R91, R99.reuse, R98.reuse ;  /* 0x000000635b5b7223 */ /* 0x180fe20000010062 */
[----:B-----5:R-:W-:Y:S01]  /*2830*/  PRMT R75, R80, 0x7632, R75 ;  /* 0x00007632504b7816 */ /* 0x020fe2000000004b */
[-CC-:B------:R-:W-:Y:S01]  /*2840*/  FFMA.FTZ R93, R93, R99.reuse, R98.reuse ;  /* 0x000000635d5d7223 */ /* 0x180fe20000010062 */
[-CC-:B------:R-:W-:Y:S01]  /*2850*/  FFMA.FTZ R159, R159, R99.reuse, R98.reuse ;  /* 0x000000639f9f7223 */ /* 0x180fe20000010062 */
[-C--:B------:R-:W-:Y:S01]  /*2860*/  FFMA.FTZ R157, R157, R99.reuse, R98 ;  /* 0x000000639d9d7223 */ /* 0x080fe20000010062 */
[----:B------:R-:W-:Y:S01]  /*2870*/  FADD.FTZ R76, R89, -R76 ;  /* 0x8000004c594c7221 */ /* 0x000fe20000010000 */
[----:B------:R-:W-:Y:S01]  /*2880*/  FFMA.FTZ R95, R95, R99, R98 ;  /* 0x000000635f5f7223 */ /* 0x000fe20000010062 */
[----:B------:R-:W-:Y:S01]  /*2890*/  PRMT R72, R83, 0x7632, R72 ;  /* 0x0000763253487816 */ /* 0x000fe20000000048 */
[----:B------:R-:W-:Y:S01]  /*28a0*/  FADD.FTZ R97, R94, -R97 ;  /* 0x800000615e617221 */ /* 0x000fe20000010000 */
[----:B------:R-:W-:Y:S01]  /*28b0*/  FADD.FTZ R87, R142, -R87 ;  /* 0x800000578e577221 */ /* 0x000fe20000010000 */
[----:B------:R-:W-:Y:S01]  /*28c0*/  FADD.FTZ R86, R86, -R91 ;  /* 0x8000005b56567221 */ /* 0x000fe20000010000 */
[----:B------:R-:W-:Y:S01]  /*28d0*/  PRMT R74, R81, 0x7632, R74 ;  /* 0x00007632514a7816 */ /* 0x000fe2000000004a */
[----:B------:R-:W-:Y:S01]  /*28e0*/  FADD.FTZ R88, R88, -R93 ;  /* 0x8000005d58587221 */ /* 0x000fe20000010000 */
[----:B------:R-:W-:Y:S01]  /*28f0*/  PRMT R73, R82, 0x7632, R73 ;  /* 0x0000763252497816 */ /* 0x000fe20000000049 */
[----:B------:R-:W-:Y:S01]  /*2900*/  FADD.FTZ R90, R90, -R159 ;  /* 0x8000009f5a5a7221 */ /* 0x000fe20000010000 */
[----:B------:R-:W-:Y:S01]  /*2910*/  SHF.L.U32 R91, R75, 0x10, RZ ;  /* 0x000000104b5b7819 */ /* 0x000fe200000006ff */
[----:B------:R-:W-:Y:S01]  /*2920*/  FADD.FTZ R157, R96, -R157 ;  /* 0x8000009d609d7221 */ /* 0x000fe20000010000 */
[----:B------:R-:W-:Y:S01]  /*2930*/  FADD.FTZ R95, R92, -R95 ;  /* 0x8000005f5c5f7221 */ /* 0x000fe20000010000 */
[C---:B------:R-:W-:Y:S01]  /*2940*/  FFMA.FTZ R75, R135.reuse, R76, R59 ;  /* 0x0000004c874b7223 */ /* 0x040fe2000001003b */
[----:B------:R-:W-:Y:S01]  /*2950*/  SHF.L.U32 R96, R72, 0x10, RZ ;  /* 0x0000001048607819 */ /* 0x000fe200000006ff */
[C---:B------:R-:W-:Y:S01]  /*2960*/  FFMA.FTZ R76, R135.reuse, R97, R60 ;  /* 0x00000061874c7223 */ /* 0x040fe2000001003c */
[C---:B------:R-:W-:Y:S01]  /*2970*/  FFMA.FTZ R72, R135.reuse, R87, R56 ;  /* 0x0000005787487223 */ /* 0x040fe20000010038 */
[----:B------:R-:W-:Y:S01]  /*2980*/  SHF.L.U32 R93, R74, 0x10, RZ ;  /* 0x000000104a5d7819 */ /* 0x000fe200000006ff */
[----:B------:R-:W-:Y:S01]  /*2990*/  FFMA.FTZ R77, R135, R88, R61 ;  /* 0x00000058874d7223 */ /* 0x000fe2000001003d */
[----:B------:R-:W-:Y:S01]  /*29a0*/  SHF.L.U32 R94, R73, 0x10, RZ ;  /* 0x00000010495e7819 */ /* 0x000fe200000006ff */
[C---:B------:R-:W-:Y:S01]  /*29b0*/  FFMA.FTZ R73, R135.reuse, R90, R57 ;  /* 0x0000005a87497223 */ /* 0x040fe20000010039 */
[----:B------:R-:W-:Y:S01]  /*29c0*/  SHF.L.U32 R82, R82, 0x10, RZ ;  /* 0x0000001052527819 */ /* 0x000fe200000006ff */
[C---:B------:R-:W-:Y:S01]  /*29d0*/  FFMA.FTZ R74, R135.reuse, R157, R58 ;  /* 0x0000009d874a7223 */ /* 0x040fe2000001003a */
[C---:B------:R-:W-:Y:S01]  /*29e0*/  FFMA.FTZ R78, R135.reuse, R95, R62 ;  /* 0x0000005f874e7223 */ /* 0x040fe2000001003e */
[----:B------:R-:W-:Y:S01]  /*29f0*/  SHF.L.U32 R80, R80, 0x10, RZ ;  /* 0x0000001050507819 */ /* 0x000fe200000006ff */
[----:B------:R-:W-:Y:S01]  /*2a00*/  FFMA.FTZ R79, R135, R86, R63 ;  /* 0x00000056874f7223 */ /* 0x000fe2000001003f */
        /* <DEDUP_REMOVED lines=30> */
.L_x_4381:
        /* <DEDUP_REMOVED lines=25> */
[----:B-----5:R-:W-:Y:S01]  /*2d80*/  PRMT R81, R84, 0x7632, R81 ;  /* 0x0000763254517816 */ /* 0x020fe20000000051 */
[----:B------:R-:W-:Y:S01]  /*2d90*/  FADD.FTZ R145, R138, -R145 ;  /* 0x800000918a917221 */ /* 0x000fe20000010000 */
[----:B------:R-:W-:Y:S01]  /*2da0*/  PRMT R82, R85, 0x7632, R82 ;  /* 0x0000763255527816 */ /* 0x000fe20000000052 */
[----:B------:R-:W-:Y:S01]  /*2db0*/  FADD.FTZ R141, R102, -R141 ;  /* 0x8000008d668d7221 */ /* 0x000fe20000010000 */
[----:B------:R-:W-:Y:S01]  /*2dc0*/  FADD.FTZ R100, R100, -R99 ;  /* 0x8000006364647221 */ /* 0x000fe20000010000 */
[C---:B------:R-:W-:Y:S01]  /*2dd0*/  PRMT R98, R86.reuse, 0x7632, R98 ;  /* 0x0000763256627816 */ /* 0x040fe20000000062 */
[C---:B------:R-:W-:Y:S01]  /*2de0*/  FFMA.FTZ R73, R135.reuse, R136, R65 ;  /* 0x0000008887497223 */ /* 0x040fe20000010041 */
[C---:B------:R-:W-:Y:S01]  /*2df0*/  FFMA.FTZ R72, R135.reuse, R153, R64 ;  /* 0x0000009987487223 */ /* 0x040fe20000010040 */
[C---:B------:R-:W-:Y:S01]  /*2e00*/  FFMA.FTZ R74, R135.reuse, R139, R66 ;  /* 0x0000008b874a7223 */ /* 0x040fe20000010042 */
[----:B------:R-:W-:Y:S01]  /*2e10*/  SHF.L.U32 R101, R86, 0x10, RZ ;  /* 0x0000001056657819 */ /* 0x000fe200000006ff */
[C---:B------:R-:W-:Y:S01]  /*2e20*/  FFMA.FTZ R75, R135.reuse, R134, R67 ;  /* 0x00000086874b7223 */ /* 0x040fe20000010043 */
[----:B------:R-:W-:Y:S01]  /*2e30*/  FFMA.FTZ R77, R135, R78, R69 ;  /* 0x0000004e874d7223 */ /* 0x000fe20000010045 */
[----:B------:R-:W-:Y:S01]  /*2e40*/  PRMT R86, R87, 0x7632, R86 ;  /* 0x0000763257567816 */ /* 0x000fe20000000056 */
        /* <DEDUP_REMOVED lines=39> */
.L_x_4382:
        /* <DEDUP_REMOVED lines=17> */
[C---:B------:R-:W-:Y:S01]  /*31d0*/  PRMT R83, R86.reuse, 0x7632, R83 ;  /* 0x0000763256537816 */ /* 0x040fe20000000053 */
[C---:B------:R-:W-:Y:S01]  /*31e0*/  FFMA.FTZ R136, R135.reuse, R136, R65 ;  /* 0x0000008887887223 */ /* 0x040fe20000010041 */
[----:B------:R-:W-:Y:S01]  /*31f0*/  SHF.L.U32 R101, R86, 0x10, RZ ;  /* 0x0000001056657819 */ /* 0x000fe200000006ff */
[C---:B------:R-:W-:Y:S01]  /*3200*/  FFMA.FTZ R86, R135.reuse, R153, R64 ;  /* 0x0000009987567223 */ /* 0x040fe20000010040 */
[C---:B------:R-:W-:Y:S01]  /*3210*/  FFMA.FTZ R100, R135.reuse, R139, R66 ;  /* 0x0000008b87647223 */ /* 0x040fe20000010042 */
[C---:B------:R-:W-:Y:S01]  /*3220*/  FFMA.FTZ R134, R135.reuse, R134, R67 ;  /* 0x0000008687867223 */ /* 0x040fe20000010043 */
        /* <DEDUP_REMOVED lines=8> */
[C---:B------:R-:W-:Y:S01]  /*32b0*/  PRMT R98, R85.reuse, 0x7632, R98 ;  /* 0x0000763255627816 */ /* 0x040fe20000000062 */
[-C--:B------:R-:W-:Y:S01]  /*32c0*/  FMUL.FTZ R100, R100, R133.reuse ;  /* 0x0000008564647220 */ /* 0x080fe20000410000 */
[----:B------:R-:W-:Y:S01]  /*32d0*/  SHF.L.U32 R85, R85, 0x10, RZ ;  /* 0x0000001055557819 */ /* 0x000fe200000006ff */
[-C--:B------:R-:W-:Y:S01]  /*32e0*/  FMUL.FTZ R134, R134, R133.reuse ;  /* 0x0000008586867220 */ /* 0x080fe20000410000 */
[C---:B------:R-:W-:Y:S01]  /*32f0*/  PRMT R82, R87.reuse, 0x7632, R82 ;  /* 0x0000763257527816 */ /* 0x040fe20000000052 */
[-C--:B------:R-:W-:Y:S01]  /*3300*/  FMUL.FTZ R102, R102, R133.reuse ;  /* 0x0000008566667220 */ /* 0x080fe20000410000 */
[----:B------:R-:W-:Y:S01]  /*3310*/  SHF.L.U32 R80, R87, 0x10, RZ ;  /* 0x0000001057507819 */ /* 0x000fe200000006ff */
[-C--:B------:R-:W-:Y:S01]  /*3320*/  FMUL.FTZ R137, R138, R133.reuse ;  /* 0x000000858a897220 */ /* 0x080fe20000410000 */
[-C--:B------:R-:W-:Y:S01]  /*3330*/  FMUL.FTZ R144, R144, R133.reuse ;  /* 0x0000008590907220 */ /* 0x080fe20000410000 */
[----:B------:R-:W-:Y:S01]  /*3340*/  FMUL.FTZ R140, R140, R133 ;  /* 0x000000858c8c7220 */ /* 0x000fe20000410000 */
[----:B------:R-:W-:Y:S01]  /*3350*/  FMUL.FTZ R86, R136, R103 ;  /* 0x0000006788567220 */ /* 0x000fe20000410000 */
        /* <DEDUP_REMOVED lines=20> */
[----:B------:R-:W-:-:S02]  /*34a0*/  F2FP.BF16.F32.PACK_AB R82, R85, R102 ;  /* 0x000000665552723e */ /* 0x000fc400000010ff */
[----:B------:R-:W-:-:S07]  /*34b0*/  F2FP.BF16.F32.PACK_AB R83, R84, R137 ;  /* 0x000000895453723e */ /* 0x000fce00000010ff */
.L_x_4383:
[----:B------:R-:W0:Y:S01]  /*34c0*/  @P1 LDC.64 R84, c[0x0][0x478] ;  /* 0x00011e00ff541b82 */ /* 0x000e220000000a00 */
[----:B------:R-:W-:-:S04]  /*34d0*/  IMAD.WIDE.U32 R88, R129, 0x10, R88 ;  /* 0x0000001081587825 */ /* 0x000fc800078e0058 */
[----:B0-----:R-:W-:-:S05]  /*34e0*/  @P1 IMAD.WIDE.U32 R84, R129, 0x20, R84 ;  /* 0x0000002081541825 */ /* 0x001fca00078e0054 */
[----:B------:R0:W-:Y:S04]  /*34f0*/  @P1 STG.E.128 desc[UR6][R84.64], R72 ;  /* 0x0000004854001986 */ /* 0x0001e8000c101d06 */
[----:B------:R0:W-:Y:S04]  /*3500*/  @P1 STG.E.128 desc[UR6][R84.64+0x10], R76 ;  /* 0x0000104c54001986 */ /* 0x0001e8000c101d06 */
[----:B------:R0:W-:Y:S02]  /*3510*/  STG.E.128 desc[UR6][R88.64], R80 ;  /* 0x0000005058007986 */ /* 0x0001e4000c101d06 */
.L_x_4379:
        /* <DEDUP_REMOVED lines=21> */
.L_x_4372:
        /* <DEDUP_REMOVED lines=48> */
.L_x_4371:
[----:B------:R-:W-:Y:S05]  /*3970*/  BSYNC B0 ;  /* 0x0000000000007941 */ /* 0x000fea0003800000 */
.L_x_4370:
        /* <DEDUP_REMOVED lines=52> */
[----:B------:R1:W-:Y:S01]  /*3cc0*/  STS.128 [R2+0x410], R12 ;  /* 0x0004100c02007388 */ /* 0x0003e20000000c00 */
[----:B------:R-:W-:Y:S01]  /*3cd0*/  BAR.SYNC.DEFER_BLOCKING 0x0 ;  /* 0x0000000000007b1d */ /* 0x000fe20000010000 */
[----:B-1----:R-:W-:-:S05]  /*3ce0*/  FADD.FTZ R13, R7, R56 ;  /* 0x00000038070d7221 */ /* 0x002fca0000010000 */
        /* <DEDUP_REMOVED lines=39> */
[----:B------:R-:W2:Y:S04]  /*3f60*/  LDS R14, [R4] ;  /* 0x00000000040e7984 */ /* 0x000ea80000000800 */
[----:B------:R-:W3:Y:S01]  /*3f70*/  LDS R3, [R4+0x800] ;  /* 0x0008000004037984 */ /* 0x000ee20000000800 */
[----:B0-----:R-:W-:-:S03]  /*3f80*/  IMAD R19, R26, UR5, RZ ;  /* 0x000000051a137c24 */ /* 0x001fc6000f8e02ff */
[----:B------:R-:W0:Y:S02]  /*3f90*/  LDS R6, [R4+0x200] ;  /* 0x0002000004067984 */ /* 0x000e240000000800 */
[----:B------:R-:W-:Y:S02]  /*3fa0*/  IADD3 R0, P0, PT, R19, R0, RZ ;  /* 0x0000000013007210 */ /* 0x000fe40007f1e0ff */
[----:B------:R-:W4:Y:S02]  /*3fb0*/  LDS R22, [R4+0x1000] ;  /* 0x0010000004167984 */ /* 0x000f240000000800 */
[----:B------:R-:W-:Y:S02]  /*3fc0*/  IADD3.X R19, PT, PT, RZ, RZ, RZ, P0, !PT ;  /* 0x000000ffff137210 */ /* 0x000fe400007fe4ff */
[----:B------:R-:W5:Y:S01]  /*3fd0*/  LDS R15, [R4+0x400] ;  /* 0x00040000040f7984 */ /* 0x000f620000000800 */
[C---:B------:R-:W-:Y:S02]  /*3fe0*/  SHF.L.U32 R12, R0.reuse, 0x2, RZ ;  /* 0x00000002000c7819 */ /* 0x040fe400000006ff */
[----:B------:R-:W-:Y:S01]  /*3ff0*/  SHF.L.U64.HI R8, R0, 0x2, R19 ;  /* 0x0000000200087819 */ /* 0x000fe20000010213 */
[----:B------:R-:W5:Y:S01]  /*4000*/  LDS R7, [R4+0xa00] ;  /* 0x000a000004077984 */ /* 0x000f620000000800 */
[----:B-1----:R-:W-:-:S03]  /*4010*/  IADD3 R2, P0, PT, R12, UR18, RZ ;  /* 0x000000120c027c10 */ /* 0x002fc6000ff1e0ff */
        /* <DEDUP_REMOVED lines=9> */
[----:B0-----:R-:W-:-:S03]  /*40b0*/  FADD.FTZ R0, RZ, R6 ;  /* 0x00000006ff007221 */ /* 0x001fc60000010000 */
[----:B------:R-:W0:Y:S01]  /*40c0*/  LDS R26, [R4+0x1600] ;  /* 0x00160000041a7984 */ /* 0x000e220000000800 */
[----:B----4-:R-:W-:Y:S01]  /*40d0*/  FADD.FTZ R22, R3, R22 ;  /* 0x0000001603167221 */ /* 0x010fe20000010000 */
[----:B------:R-:W-:Y:S02]  /*40e0*/  IADD3.X R3, PT, PT, R8, UR19, RZ, P0, !PT ;  /* 0x0000001308037c10 */ /* 0x000fe400087fe4ff */
[----:B------:R-:W4:Y:S01]  /*40f0*/  LDS R28, [R4+0x1c00] ;  /* 0x001c0000041c7984 */ /* 0x000f220000000800 */
[----:B-----5:R-:W-:Y:S01]  /*4100*/  FADD.FTZ R15, RZ, R15 ;  /* 0x0000000fff0f7221 */ /* 0x020fe20000010000 */
[----:B------:R-:W-:Y:S02]  /*4110*/  IADD3 R6, P0, PT, R12, UR8, RZ ;  /* 0x000000080c067c10 */ /* 0x000fe4000ff1e0ff */
[----:B------:R5:W4:Y:S01]  /*4120*/  LDS R30, [R4+0x1e00] ;  /* 0x001e0000041e7984 */ /* 0x000b220000000800 */
[----:B------:R-:W-:Y:S01]  /*4130*/  FADD.FTZ R0, R0, R7 ;  /* 0x0000000700007221 */ /* 0x000fe20000010000 */
[----:B------:R-:W-:Y:S01]  /*4140*/  IADD3.X R7, PT, PT, R8, UR9, RZ, P0, !PT ;  /* 0x0000000908077c10 */ /* 0x000fe200087fe4ff */
[----:B-1----:R-:W-:Y:S01]  /*4150*/  FADD.FTZ R17, RZ, R17 ;  /* 0x00000011ff117221 */ /* 0x002fe20000010000 */
[----:B------:R-:W-:Y:S01]  /*4160*/  STG.E desc[UR6][R2.64], R47 ;  /* 0x0000002f02007986 */ /* 0x000fe2000c101906 */
[----:B-----5:R-:W-:Y:S01]  /*4170*/  IADD3 R4, P1, PT, R12, UR16, RZ ;  /* 0x000000100c047c10 */ /* 0x020fe2000ff3e0ff */
[----:B------:R-:W-:Y:S01]  /*4180*/  FADD.FTZ R19, R22, R5 ;  /* 0x0000000516137221 */ /* 0x000fe20000010000 */
[----:B------:R-:W-:-:S02]  /*4190*/  FADD.FTZ R15, R15, R18 ;  /* 0x000000120f0f7221 */ /* 0x000fc40000010000 */
[----:B------:R-:W-:Y:S01]  /*41a0*/  IADD3.X R5, PT, PT, R8, UR17, RZ, P1, !PT ;  /* 0x0000001108057c10 */ /* 0x000fe20008ffe4ff */
[----:B------:R-:W-:-:S04]  /*41b0*/  FADD.FTZ R0, R0, R23 ;  /* 0x0000001700007221 */ /* 0x000fc80000010000 */
[----:B------:R-:W-:Y:S01]  /*41c0*/  STG.E desc[UR6][R4.64], R9 ;  /* 0x0000000904007986 */ /* 0x000fe2000c101906 */
[----:B------:R-:W-:-:S03]  /*41d0*/  FADD.FTZ R17, R17, R20 ;  /* 0x0000001411117221 */ /* 0x000fc60000010000 */
[----:B------:R-:W-:Y:S01]  /*41e0*/  STG.E desc[UR6][R6.64], R19 ;  /* 0x0000001306007986 */ /* 0x000fe2000c101906 */
[----:B--2---:R-:W-:-:S03]  /*41f0*/  FADD.FTZ R15, R15, R24 ;  /* 0x000000180f0f7221 */ /* 0x004fc60000010000 */
[----:B------:R-:W-:Y:S01]  /*4200*/  STG.E desc[UR6][R2.64+0x200], R49 ;  /* 0x0002003102007986 */ /* 0x000fe2000c101906 */
[----:B---3--:R-:W-:-:S03]  /*4210*/  FADD.FTZ R25, R0, R25 ;  /* 0x0000001900197221 */ /* 0x008fc60000010000 */
[----:B------:R-:W-:Y:S01]  /*4220*/  STG.E desc[UR6][R4.64+0x200], R11 ;  /* 0x0002000b04007986 */ /* 0x000fe2000c101906 */
[----:B0-----:R-:W-:-:S03]  /*4230*/  FADD.FTZ R17, R17, R26 ;  /* 0x0000001a11117221 */ /* 0x001fc60000010000 */
[----:B------:R-:W-:Y:S01]  /*4240*/  STG.E desc[UR6][R6.64+0x200], R25 ;  /* 0x0002001906007986 */ /* 0x000fe2000c101906 */
[----:B----4-:R-:W-:-:S03]  /*4250*/  FADD.FTZ R15, R15, R28 ;  /* 0x0000001c0f0f7221 */ /* 0x010fc60000010000 */
        /* <DEDUP_REMOVED lines=8> */
.L_x_4373:
        /* <DEDUP_REMOVED lines=8> */
.L_x_4386:
[----:B------:R-:W-:Y:S05]  /*4360*/  BSYNC B2 ;  /* 0x0000000000027941 */ /* 0x000fea0003800000 */
.L_x_4385:
        /* <DEDUP_REMOVED lines=8> */
.L_x_4387:
[----:B------:R-:W-:Y:S01]  /*43f0*/  FADD.FTZ R81, R83, R80 ;  /* 0x0000005053517221 */ /* 0x000fe20000010000 */
[----:B------:R-:W-:-:S04]  /*4400*/  HFMA2 R148, -RZ, RZ, 0, 1.1920928955078125e-07 ;  /* 0x00000002ff947431 */ /* 0x000fc800000001ff */
[----:B------:R-:W-:Y:S02]  /*4410*/  MOV R163, R81 ;  /* 0x0000005100a37202 */ /* 0x000fe40000000f00 */
[----:B------:R-:W-:-:S07]  /*4420*/  MOV R82, R146 ;  /* 0x0000009200527202 */ /* 0x000fce0000000f00 */
[----:B------:R-:W-:Y:S05]  /*4430*/  WARPSYNC.COLLECTIVE R144, `(.L_x_4388) ;  /* 0x0000000090087348 */ /* 0x000fea0003c00000 */
[----:B------:R0:W1:Y:S02]  /*4440*/  SHFL.BFLY P3, R146, R163, R148, R165 ;  /* 0x0c000094a3927389 */ /* 0x00006400000600a5 */
[----:B01----:R-:W-:Y:S05]  /*4450*/  ENDCOLLECTIVE ;  /* 0x000000000000791b */ /* 0x003fea0003800000 */
.L_x_4388:
[----:B------:R-:W-:-:S05]  /*4460*/  FADD.FTZ R82, R85, R82 ;  /* 0x0000005255527221 */ /* 0x000fca0000010000 */
[----:B------:R-:W-:Y:S02]  /*4470*/  MOV R163, R82 ;  /* 0x0000005200a37202 */ /* 0x000fe40000000f00 */
[----:B------:R-:W-:-:S07]  /*4480*/  MOV R80, R146 ;  /* 0x0000009200507202 */ /* 0x000fce0000000f00 */
[----:B------:R-:W-:Y:S05]  /*4490*/  WARPSYNC.COLLECTIVE R144, `(.L_x_4389) ;  /* 0x0000000090087348 */ /* 0x000fea0003c00000 */
[----:B------:R0:W1:Y:S02]  /*44a0*/  SHFL.BFLY P3, R146, R163, R148, R165 ;  /* 0x0c000094a3927389 */ /* 0x00006400000600a5 */
[----:B01----:R-:W-:Y:S05]  /*44b0*/  ENDCOLLECTIVE ;  /* 0x000000000000791b */ /* 0x003fea0003800000 */
.L_x_4389:
[----:B------:R-:W-:Y:S01]  /*44c0*/  FADD.FTZ R84, R81, R80 ;  /* 0x0000005051547221 */ /* 0x000fe20000010000 */
[----:B------:R-:W-:-:S04]  /*44d0*/  HFMA2 R148, -RZ, RZ, 0, 2.384185791015625e-07 ;  /* 0x00000004ff947431 */ /* 0x000fc800000001ff */
[----:B------:R-:W-:Y:S02]  /*44e0*/  MOV R163, R84 ;  /* 0x0000005400a37202 */ /* 0x000fe40000000f00 */
[----:B------:R-:W-:-:S07]  /*44f0*/  MOV R99, R146 ;  /* 0x0000009200637202 */ /* 0x000fce0000000f00 */
[----:B------:R-:W-:Y:S05]  /*4500*/  WARPSYNC.COLLECTIVE R144, `(.L_x_4390) ;  /* 0x0000000090087348 */ /* 0x000fea0003c00000 */
[----:B------:R0:W1:Y:S02]  /*4510*/  SHFL.BFLY P3, R146, R163, R148, R165 ;  /* 0x0c000094a3927389 */ /* 0x00006400000600a5 */
[----:B01----:R-:W-:Y:S05]  /*4520*/  ENDCOLLECTIVE ;  /* 0x000000000000791b */ /* 0x003fea0003800000 */
.L_x_4390:
[----:B------:R-:W-:-:S05]  /*4530*/  FADD.FTZ R99, R82, R99 ;  /* 0x0000006352637221 */ /* 0x000fca0000010000 */
[----:B------:R-:W-:Y:S02]  /*4540*/  MOV R163, R99 ;  /* 0x0000006300a37202 */ /* 0x000fe40000000f00 */
[----:B------:R-:W-:-:S07]  /*4550*/  MOV R161, R146 ;  /* 0x0000009200a17202 */ /* 0x000fce0000000f00 */
[----:B------:R-:W-:Y:S05]  /*4560*/  WARPSYNC.COLLECTIVE R144, `(.L_x_4391) ;  /* 0x0000000090087348 */ /* 0x000fea0003c00000 */
[----:B------:R0:W1:Y:S02]  /*4570*/  SHFL.BFLY P3, R146, R163, R148, R165 ;  /* 0x0c000094a3927389 */ /* 0x00006400000600a5 */
[----:B01----:R-:W-:Y:S05]  /*4580*/  ENDCOLLECTIVE ;  /* 0x000000000000791b */ /* 0x003fea0003800000 */
.L_x_4391:
[----:B------:R-:W-:Y:S01]  /*4590*/  FADD.FTZ R161, R84, R161 ;  /* 0x000000a154a17221 */ /* 0x000fe20000010000 */
[----:B------:R-:W-:-:S04]  /*45a0*/  HFMA2 R148, -RZ, RZ, 0, 4.76837158203125e-07 ;  /* 0x00000008ff947431 */ /* 0x000fc800000001ff */
[----:B------:R-:W-:Y:S02]  /*45b0*/  MOV R163, R161 ;  /* 0x000000a100a37202 */ /* 0x000fe40000000f00 */
[----:B------:R-:W-:-:S07]  /*45c0*/  MOV R80, R146 ;  /* 0x0000009200507202 */ /* 0x000fce0000000f00 */
[----:B------:R-:W-:Y:S05]  /*45d0*/  WARPSYNC.COLLECTIVE R144, `(.L_x_4392) ;  /* 0x0000000090087348 */ /* 0x000fea0003c00000 */
[----:B------:R0:W1:Y:S02]  /*45e0*/  SHFL.BFLY P3, R146, R163, R148, R165 ;  /* 0x0c000094a3927389 */ /* 0x00006400000600a5 */
[----:B01----:R-:W-:Y:S05]  /*45f0*/  ENDCOLLECTIVE ;  /* 0x000000000000791b */ /* 0x003fea0003800000 */
.L_x_4392:
[----:B------:R-:W-:-:S05]  /*4600*/  FADD.FTZ R98, R99, R80 ;  /* 0x0000005063627221 */ /* 0x000fca0000010000 */
[----:B------:R-:W-:Y:S02]  /*4610*/  MOV R163, R98 ;  /* 0x0000006200a37202 */ /* 0x000fe40000000f00 */
[----:B------:R-:W-:-:S07]  /*4620*/  MOV R80, R146 ;  /* 0x0000009200507202 */ /* 0x000fce0000000f00 */
[----:B------:R-:W-:Y:S05]  /*4630*/  WARPSYNC.COLLECTIVE R144, `(.L_x_4393) ;  /* 0x0000000090087348 */ /* 0x000fea0003c00000 */
[----:B------:R0:W1:Y:S02]  /*4640*/  SHFL.BFLY P3, R146, R163, R148, R165 ;  /* 0x0c000094a3927389 */ /* 0x00006400000600a5 */
[----:B01----:R-:W-:Y:S05]  /*4650*/  ENDCOLLECTIVE ;  /* 0x000000000000791b */ /* 0x003fea0003800000 */
.L_x_4393:
[----:B------:R-:W-:Y:S01]  /*4660*/  FADD.FTZ R80, R161, R80 ;  /* 0x00000050a1507221 */ /* 0x000fe20000010000 */
[----:B------:R-:W-:-:S04]  /*4670*/  HFMA2 R148, -RZ, RZ, 0, 9.5367431640625e-07 ;  /* 0x00000010ff947431 */ /* 0x000fc800000001ff */
[----:B------:R-:W-:Y:S02]  /*4680*/  MOV R163, R80 ;  /* 0x0000005000a37202 */ /* 0x000fe40000000f00 */
[----:B------:R-:W-:-:S07]  /*4690*/  MOV R83, R146 ;  /* 0x0000009200537202 */ /* 0x000fce0000000f00 */
[----:B------:R-:W-:Y:S05]  /*46a0*/  WARPSYNC.COLLECTIVE R144, `(.L_x_4394) ;  /* 0x0000000090087348 */ /* 0x000fea0003c00000 */
[----:B------:R0:W1:Y:S02]  /*46b0*/  SHFL.BFLY P3, R146, R163, R148, R165 ;  /* 0x0c000094a3927389 */ /* 0x00006400000600a5 */
[----:B01----:R-:W-:Y:S05]  /*46c0*/  ENDCOLLECTIVE ;  /* 0x000000000000791b */ /* 0x003fea0003800000 */
.L_x_4394:
[----:B------:R-:W-:-:S05]  /*46d0*/  FADD.FTZ R81, R98, R83 ;  /* 0x0000005362517221 */ /* 0x000fca0000010000 */
[----:B------:R-:W-:Y:S02]  /*46e0*/  MOV R163, R81 ;  /* 0x0000005100a37202 */ /* 0x000fe40000000f00 */
[----:B------:R-:W-:-:S07]  /*46f0*/  MOV R83, R146 ;  /* 0x0000009200537202 */ /* 0x000fce0000000f00 */
[----:B------:R-:W-:Y:S05]  /*4700*/  WARPSYNC.COLLECTIVE R144, `(.L_x_4395) ;  /* 0x0000000090087348 */ /* 0x000fea0003c00000 */
[----:B------:R0:W1:Y:S02]  /*4710*/  SHFL.BFLY P3, R146, R163, R148, R165 ;  /* 0x0c000094a3927389 */ /* 0x00006400000600a5 */
[----:B01----:R-:W-:Y:S05]  /*4720*/  ENDCOLLECTIVE ;  /* 0x000000000000791b */ /* 0x003fea0003800000 */
.L_x_4395:
[----:B------:R-:W-:Y:S01]  /*4730*/  MOV R82, R146 ;  /* 0x0000009200527202 */ /* 0x000fe20000000f00 */
[----:B------:R-:W-:Y:S06]  /*4740*/  BRA `(.L_x_4396) ;  /* 0xffffffc800907947 */ /* 0x000fec000383ffff */
.L_x_4397:
        /* <DEDUP_REMOVED lines=11> */
.L_x_11233:


//--------------------- .text._ZN10layer_norm13ln_bwd_kernelINS_13Kernel_traitsIf13__nv_bfloat16fS2_fjLj512ELj1ELj4ELj1ELj16ENS_18Kernel_traits_baseILj512EfS2_fS2_fjLj128EEEEELb0ELb1ELb1ELb0EEEvNS_9BwdParamsE --------------------------
	.section	.text._ZN10layer_norm13ln_bwd_kernelINS_13Kernel_traitsIf13__nv_bfloat16fS2_fjLj512ELj1ELj4ELj1ELj16ENS_18Kernel_traits_baseILj512EfS2_fS2_fjLj128EEEEELb0ELb1ELb1ELb0EEEvNS_9BwdParamsE,"ax",@progbits
	.align	128
        .global         _ZN10layer_norm13ln_bwd_kernelINS_13Kernel_traitsIf13__nv_bfloat16fS2_fjLj512ELj1ELj4ELj1ELj16ENS_18Kernel_traits_baseILj512EfS2_fS2_fjLj128EEEEELb0ELb1ELb1ELb0EEEvNS_9BwdParamsE
        .type           _ZN10layer_norm13ln_bwd_kernelINS_13Kernel_traitsIf13__nv_bfloat16fS2_fjLj512ELj1ELj4ELj1ELj16ENS_18Kernel_traits_baseILj512EfS2_fS2_fjLj128EEEEELb0ELb1ELb1ELb0EEEvNS_9BwdParamsE,@function
        .size           _ZN10layer_norm13ln_bwd_kernelINS_13Kernel_traitsIf13__nv_bfloat16fS2_fjLj512ELj1ELj4ELj1ELj16ENS_18Kernel_traits_baseILj512EfS2_fS2_fjLj128EEEEELb0ELb1ELb1ELb0EEEvNS_9BwdParamsE,(.L_x_11234 - _ZN10layer_norm13ln_bwd_kernelINS_13Kernel_traitsIf13__nv_bfloat16fS2_fjLj512ELj1ELj4ELj1ELj16ENS_18Kernel_traits_baseILj512EfS2_fS2_fjLj128EEEEELb0ELb1ELb1ELb0EEEvNS_9BwdParamsE)
        .other          _ZN10layer_norm13ln_bwd_kernelINS_13Kernel_traitsIf13__nv_bfloat16fS2_fjLj512ELj1ELj4ELj1ELj16ENS_18Kernel_traits_baseILj512EfS2_fS2_fjLj128EEEEELb0ELb1ELb1ELb0EEEvNS_9BwdParamsE,@"STO_CUDA_ENTRY STV_DEFAULT"
_ZN10layer_norm13ln_bwd_kernelINS_13Kernel_traitsIf13__nv_bfloat16fS2_fjLj512ELj1ELj4ELj1ELj16ENS_18Kernel_traits_baseILj512EfS2_fS2_fjLj128EEEEELb0ELb1ELb1ELb0EEEvNS_9BwdParamsE:
.text._ZN10layer_norm13ln_bwd_kernelINS_13Kernel_traitsIf13__nv_bfloat16fS2_fjLj512ELj1ELj4ELj1ELj16ENS_18Kernel_traits_baseILj512EfS2_fS2_fjLj128EEEEELb0ELb1ELb1ELb0EEEvNS_9BwdParamsE:
        /* <DEDUP_REMOVED lines=90> */
.L_x_4479:
        /* <DEDUP_REMOVED lines=14> */
[----:B------:R-:W0:Y:S02]  /*0680*/  LDC.64 R2, c[0x0][0x3c0] ;  /* 0x0000f000ff027b82 */ /* 0x000e240000000a00 */
[----:B0-----:R-:W-:-:S06]  /*0690*/  IMAD.WIDE R2, R8, 0x4, R2 ;  /* 0x0000000408027825 */ /* 0x001fcc00078e0202 */
        /* <DEDUP_REMOVED lines=38> */
[C---:B------:R-:W-:Y:S01]  /*0900*/  FADD.FTZ R165, -R3.reuse, R126 ;  /* 0x0000007e03a57221 */ /* 0x040fe20000010100 */
[----:B------:R-:W-:-:S02]  /*0910*/  FADD.FTZ R137, -R3, R125 ;  /* 0x0000007d03897221 */ /* 0x000fc40000010100 */
[----:B-----5:R-:W-:Y:S01]  /*0920*/  FMUL.FTZ R169, R6, R169 ;  /* 0x000000a906a97220 */ /* 0x020fe20000410000 */
[C---:B---3--:R-:W-:Y:S01]  /*0930*/  FADD.FTZ R139, -R3.reuse, R132 ;  /* 0x00000084038b7221 */ /* 0x048fe20000010100 */
[C---:B----4-:R-:W-:Y:S02]  /*0940*/  PRMT R126, R128.reuse, 0x7632, R126 ;  /* 0x00007632807e7816 */ /* 0x050fe4000000007e */
[----:B------:R-:W-:Y:S01]  /*0950*/  SHF.L.U32 R167, R128, 0x10, RZ ;  /* 0x0000001080a77819 */ /* 0x000fe200000006ff */
[----:B------:R-:W-:Y:S01]  /*0960*/  FADD.FTZ R143, -R3, R127 ;  /* 0x0000007f038f7221 */ /* 0x000fe20000010100 */
[----:B------:R-:W-:Y:S01]  /*0970*/  SHF.L.U32 R164, R126, 0x10, RZ ;  /* 0x000000107ea47819 */ /* 0x000fe200000006ff */
[----:B------:R-:W-:Y:S01]  /*0980*/  FMUL.FTZ R166, R6, R137 ;  /* 0x0000008906a67220 */ /* 0x000fe20000410000 */
[----:B------:R-:W-:Y:S01]  /*0990*/  PRMT R125, R130, 0x7632, R125 ;  /* 0x00007632827d7816 */ /* 0x000fe2000000007d */
[----:B------:R-:W-:Y:S01]  /*09a0*/  FADD.FTZ R68, R68, R167 ;  /* 0x000000a744447221 */ /* 0x000fe20000010000 */
[----:B------:R-:W-:Y:S01]  /*09b0*/  SHF.L.U32 R127, R130, 0x10, RZ ;  /* 0x00000010827f7819 */ /* 0x000fe200000006ff */
[-C--:B------:R-:W-:Y:S01]  /*09c0*/  FFMA.FTZ R52, R169, R167.reuse, R52 ;  /* 0x000000a7a9347223 */ /* 0x080fe20000010034 */
[----:B------:R-:W-:Y:S01]  /*09d0*/  FMUL.FTZ R167, R20, R167 ;  /* 0x000000a714a77220 */ /* 0x000fe20000410000 */
[----:B------:R-:W-:Y:S01]  /*09e0*/  FMUL.FTZ R139, R6, R139 ;  /* 0x0000008b068b7220 */ /* 0x000fe20000410000 */
[C---:B------:R-:W-:Y:S01]  /*09f0*/  PRMT R128, R129.reuse, 0x7632, R128 ;  /* 0x0000763281807816 */ /* 0x040fe20000000080 */
[-C--:B------:R-:W-:Y:S01]  /*0a00*/  FFMA.FTZ R53, R166, R164.reuse, R53 ;  /* 0x000000a4a6357223 */ /* 0x080fe20000010035 */
[----:B------:R-:W-:Y:S01]  /*0a10*/  SHF.L.U32 R129, R129, 0x10, RZ ;  /* 0x0000001081817819 */ /* 0x000fe200000006ff */
[----:B------:R-:W-:Y:S01]  /*0a20*/  FADD.FTZ R69, R69, R164 ;  /* 0x000000a445457221 */ /* 0x000fe20000010000 */
        /* <DEDUP_REMOVED lines=8> */
[----:B------:R-:W-:Y:S01]  /*0ab0*/  FMUL.FTZ R137, R22, R129 ;  /* 0x0000008116897220 */ /* 0x000fe20000410000 */
[----:B------:R-:W-:Y:S01]  /*0ac0*/  FADD.FTZ R130, R125, R164 ;  /* 0x000000a47d827221 */ /* 0x000fe20000010000 */
[----:B------:R-:W-:Y:S01]  /*0ad0*/  FMUL.FTZ R165, R6, R165 ;  /* 0x000000a506a57220 */ /* 0x000fe20000410000 */
[----:B------:R-:W-:Y:S01]  /*0ae0*/  FFMA.FTZ R132, R166, R164, R127 ;  /* 0x000000a4a6847223 */ /* 0x000fe2000001007f */
[----:B------:R-:W-:Y:S01]  /*0af0*/  FADD.FTZ R133, -R3, R133 ;  /* 0x0000008503857221 */ /* 0x000fe20000010100 */
[----:B------:R-:W-:Y:S01]  /*0b00*/  FMUL.FTZ R138, R6, R143 ;  /* 0x0000008f068a7220 */ /* 0x000fe20000410000 */
[-C--:B------:R-:W-:Y:S01]  /*0b10*/  FMUL.FTZ R143, R23, R128.reuse ;  /* 0x00000080178f7220 */ /* 0x080fe20000410000 */
[----:B------:R-:W-:Y:S01]  /*0b20*/  FADD.FTZ R130, R130, R137 ;  /* 0x0000008982827221 */ /* 0x000fe20000010000 */
[----:B------:R-:W-:Y:S01]  /*0b30*/  FFMA.FTZ R125, R165, R137, R132 ;  /* 0x00000089a57d7223 */ /* 0x000fe20000010084 */
[----:B------:R-:W-:Y:S01]  /*0b40*/  FMUL.FTZ R144, R6, R133 ;  /* 0x0000008506907220 */ /* 0x000fe20000410000 */
[----:B------:R-:W-:Y:S01]  /*0b50*/  FFMA.FTZ R55, R138, R128, R55 ;  /* 0x000000808a377223 */ /* 0x000fe20000010037 */
[----:B------:R-:W-:Y:S01]  /*0b60*/  FADD.FTZ R71, R71, R128 ;  /* 0x0000008047477221 */ /* 0x000fe20000010000 */
[----:B------:R-:W-:Y:S01]  /*0b70*/  FADD.FTZ R127, R130, R143 ;  /* 0x0000008f827f7221 */ /* 0x000fe20000010000 */
[----:B------:R-:W-:Y:S01]  /*0b80*/  FFMA.FTZ R128, R138, R143, R125 ;  /* 0x0000008f8a807223 */ /* 0x000fe2000001007d */
[----:B------:R-:W-:Y:S01]  /*0b90*/  PRMT R124, R131, 0x7632, R124 ;  /* 0x00007632837c7816 */ /* 0x000fe2000000007c */
[----:B------:R-:W-:Y:S01]  /*0ba0*/  FADD.FTZ R73, R73, R126 ;  /* 0x0000007e49497221 */ /* 0x000fe20000010000 */
[-C--:B------:R-:W-:Y:S01]  /*0bb0*/  FFMA.FTZ R57, R144, R126.reuse, R57 ;  /* 0x0000007e90397223 */ /* 0x080fe20000010039 */
[----:B------:R-:W-:Y:S01]  /*0bc0*/  FMUL.FTZ R145, R25, R126 ;  /* 0x0000007e19917220 */ /* 0x000fe20000410000 */
[----:B------:R-:W-:Y:S01]  /*0bd0*/  SHF.L.U32 R131, R131, 0x10, RZ ;  /* 0x0000001083837819 */ /* 0x000fe200000006ff */
[----:B------:R-:W-:Y:S01]  /*0be0*/  FADD.FTZ R135, -R3, R135 ;  /* 0x0000008703877221 */ /* 0x000fe20000010100 */
[----:B------:R-:W-:Y:S01]  /*0bf0*/  FADD.FTZ R126, R127, R140 ;  /* 0x0000008c7f7e7221 */ /* 0x000fe20000010000 */
[----:B------:R-:W-:Y:S01]  /*0c00*/  FADD.FTZ R141, -R3, R134 ;  /* 0x00000086038d7221 */ /* 0x000fe20000010100 */
[----:B------:R-:W-:Y:S01]  /*0c10*/  FFMA.FTZ R125, R139, R140, R128 ;  /* 0x0000008c8b7d7223 */ /* 0x000fe20000010080 */
[----:B------:R-:W-:Y:S01]  /*0c20*/  SHF.L.U32 R124, R124, 0x10, RZ ;  /* 0x000000107c7c7819 */ /* 0x000fe200000006ff */
[----:B------:R-:W-:Y:S01]  /*0c30*/  FMUL.FTZ R146, R6, R135 ;  /* 0x0000008706927220 */ /* 0x000fe20000410000 */
[----:B------:R-:W-:Y:S01]  /*0c40*/  FADD.FTZ R127, R126, R145 ;  /* 0x000000917e7f7221 */ /* 0x000fe20000010000 */
[----:B------:R-:W-:Y:S01]  /*0c50*/  FMUL.FTZ R141, R6, R141 ;  /* 0x0000008d068d7220 */ /* 0x000fe20000410000 */
[----:B------:R-:W-:Y:S01]  /*0c60*/  FMUL.FTZ R142, R26, R131 ;  /* 0x000000831a8e7220 */ /* 0x000fe20000410000 */
        /* <DEDUP_REMOVED lines=12> */
.L_x_4402:
[----:B------:R-:W-:Y:S05]  /*0d30*/  BSYNC.RECONVERGENT B1 ;  /* 0x0000000000017941 */ /* 0x000fea0003800200 */
.L_x_4401:
[----:B------:R-:W-:Y:S05]  /*0d40*/  @!P3 BRA `(.L_x_4403) ;  /* 0x0000000400a0b947 */ /* 0x000fea0003800000 */
        /* <DEDUP_REMOVED lines=13> */
[C---:B--2---:R-:W-:Y:S02]  /*0e20*/  PRMT R0, R132.reuse, 0x7632, R0 ;  /* 0x0000763284007816 */ /* 0x044fe40000000000 */
[----:B------:R-:W-:Y:S02]  /*0e30*/  SHF.L.U32 R159, R132, 0x10, RZ ;  /* 0x00000010849f7819 */ /* 0x000fe400000006ff */
[----:B0-----:R-:W-:Y:S01]  /*0e40*/  SHF.L.U32 R157, R134, 0x10, RZ ;  /* 0x00000010869d7819 */ /* 0x001fe200000006ff */
[C---:B---3--:R-:W-:Y:S01]  /*0e50*/  FADD.FTZ R153, -R3.reuse, R128 ;  /* 0x0000008003997221 */ /* 0x048fe20000010100 */
[C---:B------:R-:W-:Y:S01]  /*0e60*/  FADD.FTZ R129, -R3.reuse, R129 ;  /* 0x0000008103817221 */ /* 0x040fe20000010100 */
[C---:B------:R-:W-:Y:S01]  /*0e70*/  FADD.FTZ R155, -R3.reuse, R130 ;  /* 0x00000082039b7221 */ /* 0x040fe20000010100 */
[C---:B----4-:R-:W-:Y:S01]  /*0e80*/  FADD.FTZ R149, -R3.reuse, R124 ;  /* 0x0000007c03957221 */ /* 0x050fe20000010100 */
[C---:B------:R-:W-:Y:S01]  /*0e90*/  FADD.FTZ R125, -R3.reuse, R125 ;  /* 0x0000007d037d7221 */ /* 0x040fe20000010100 */
[C---:B------:R-:W-:Y:S01]  /*0ea0*/  FADD.FTZ R151, -R3.reuse, R126 ;  /* 0x0000007e03977221 */ /* 0x040fe20000010100 */
[C---:B------:R-:W-:Y:S01]  /*0eb0*/  FADD.FTZ R127, -R3.reuse, R127 ;  /* 0x0000007f037f7221 */ /* 0x040fe20000010100 */
[----:B------:R-:W-:Y:S01]  /*0ec0*/  FADD.FTZ R131, -R3, R131 ;  /* 0x0000008303837221 */ /* 0x000fe20000010100 */
[----:B-----5:R-:W-:Y:S01]  /*0ed0*/  FMUL.FTZ R153, R6, R153 ;  /* 0x0000009906997220 */ /* 0x020fe20000410000 */
[----:B------:R-:W-:Y:S01]  /*0ee0*/  SHF.L.U32 R128, R0, 0x10, RZ ;  /* 0x0000001000807819 */ /* 0x000fe200000006ff */
[----:B------:R-:W-:Y:S01]  /*0ef0*/  FMUL.FTZ R156, R36, R159 ;  /* 0x0000009f249c7220 */ /* 0x000fe20000410000 */
[----:B------:R-:W-:Y:S01]  /*0f00*/  PRMT R3, R133, 0x7632, R3 ;  /* 0x0000763285037816 */ /* 0x000fe20000000003 */
[----:B------:R-:W-:Y:S01]  /*0f10*/  FMUL.FTZ R149, R6, R149 ;  /* 0x0000009506957220 */ /* 0x000fe20000410000 */
[----:B------:R-:W-:Y:S01]  /*0f20*/  FADD.FTZ R64, R64, R157 ;  /* 0x0000009d40407221 */ /* 0x000fe20000010000 */
[-C--:B------:R-:W-:Y:S01]  /*0f30*/  FFMA.FTZ R84, R153, R157.reuse, R84 ;  /* 0x0000009d99547223 */ /* 0x080fe20000010054 */
[----:B------:R-:W-:Y:S01]  /*0f40*/  FMUL.FTZ R160, R40, R157 ;  /* 0x0000009d28a07220 */ /* 0x000fe20000410000 */
[----:B------:R-:W-:Y:S01]  /*0f50*/  SHF.L.U32 R133, R133, 0x10, RZ ;  /* 0x0000001085857819 */ /* 0x000fe200000006ff */
[----:B------:R-:W-:Y:S01]  /*0f60*/  FADD.FTZ R0, R171, R156 ;  /* 0x0000009cab007221 */ /* 0x000fe20000010000 */
[----:B------:R-:W-:Y:S01]  /*0f70*/  SHF.L.U32 R130, R3, 0x10, RZ ;  /* 0x0000001003827819 */ /* 0x000fe200000006ff */
[----:B------:R-:W-:Y:S01]  /*0f80*/  FMUL.FTZ R157, R37, R128 ;  /* 0x00000080259d7220 */ /* 0x000fe20000410000 */
[C---:B------:R-:W-:Y:S01]  /*0f90*/  FMUL.FTZ R148, R6.reuse, R125 ;  /* 0x0000007d06947220 */ /* 0x040fe20000410000 */
[C---:B------:R-:W-:Y:S01]  /*0fa0*/  FFMA.FTZ R3, R149.reuse, R156, R168 ;  /* 0x0000009c95037223 */ /* 0x040fe200000100a8 */
[----:B------:R-:W-:Y:S01]  /*0fb0*/  FMUL.FTZ R151, R6, R151 ;  /* 0x0000009706977220 */ /* 0x000fe20000410000 */
[----:B------:R-:W-:Y:S01]  /*0fc0*/  FADD.FTZ R125, R0, R157 ;  /* 0x0000009d007d7221 */ /* 0x000fe20000010000 */
[----:B------:R-:W-:Y:S01]  /*0fd0*/  FMUL.FTZ R158, R38, R133 ;  /* 0x00000085269e7220 */ /* 0x000fe20000410000 */
[----:B------:R-:W-:Y:S01]  /*0fe0*/  FFMA.FTZ R0, R148, R157, R3 ;  /* 0x0000009d94007223 */ /* 0x000fe20000010003 */
[----:B------:R-:W-:Y:S01]  /*0ff0*/  PRMT R124, R134, 0x7632, R124 ;  /* 0x00007632867c7816 */ /* 0x000fe2000000007c */
        /* <DEDUP_REMOVED lines=39> */
.L_x_4400:
        /* <DEDUP_REMOVED lines=22> */
.L_x_4403:
[----:B------:R-:W-:Y:S05]  /*13d0*/  BSYNC.RECONVERGENT B0 ;  /* 0x0000000000007941 */ /* 0x000fea0003800200 */
.L_x_4399:
        /* <DEDUP_REMOVED lines=21> */
.L_x_4497:
[----:B------:R-:W-:Y:S01]  /*1530*/  @P2 IADD3 R0, PT, PT, R5, -0x1, RZ ;  /* 0xffffffff05002810 */ /* 0x000fe20007ffe0ff */
[----:B-1----:R-:W-:Y:S01]  /*1540*/  FADD.FTZ R129, R126, R129 ;  /* 0x000000817e817221 */ /* 0x002fe20000010000 */
[----:B------:R-:W-:Y:S01]  /*1550*/  ISETP.GE.U32.AND P3, PT, R9, 0x20, PT ;  /* 0x000000200900780c */ /* 0x000fe20003f66070 */
[----:B------:R-:W-:Y:S01]  /*1560*/  HFMA2 R125, -RZ, RZ, 0, 0 ;  /* 0x00000000ff7d7431 */ /* 0x000fe200000001ff */
[----:B------:R-:W-:Y:S01]  /*1570*/  ISETP.NE.AND P0, PT, RZ, UR8, PT ;  /* 0x00000008ff007c0c */ /* 0x000fe2000bf05270 */
[----:B------:R-:W-:Y:S02]  /*1580*/  @P2 IMAD R0, R0, R11, RZ ;  /* 0x0000000b00002224 */ /* 0x000fe400078e02ff */
[----:B------:R-:W-:Y:S01]  /*1590*/  FMUL.FTZ R129, R129, UR9 ;  /* 0x0000000981817c20 */ /* 0x000fe20008410000 */
[----:B------:R-:W-:Y:S02]  /*15a0*/  BSSY.RECONVERGENT B0, `(.L_x_4405) ;  /* 0x00001e4000007945 */ /* 0x000fe40003800200 */
[----:B------:R-:W-:-:S02]  /*15b0*/  @P2 SHF.R.S32.HI R3, RZ, 0x1f, R0 ;  /* 0x0000001fff032819 */ /* 0x000fc40000011400 */
[----:B------:R-:W-:Y:S02]  /*15c0*/  FSEL R129, R129, RZ, !P0 ;  /* 0x000000ff81817208 */ /* 0x000fe40004000000 */
[----:B------:R-:W-:Y:S01]  /*15d0*/  @P2 LEA.HI R3, R3, R0, RZ, 0x3 ;  /* 0x0000000003032211 */ /* 0x000fe200078f18ff */
[----:B--2---:R-:W-:Y:S01]  /*15e0*/  FADD.FTZ R0, R127, R134 ;  /* 0x000000867f007221 */ /* 0x004fe20000010000 */
[----:B0-----:R-:W-:Y:S02]  /*15f0*/  MOV R127, R2 ;  /* 0x00000002007f7202 */ /* 0x001fe40000000f00 */
[----:B------:R-:W-:Y:S01]  /*1600*/  @P2 LEA.HI.SX32 R125, R3, R4, 0x1d ;  /* 0x00000004037d2211 */ /* 0x000fe200078feaff */
[----:B------:R-:W-:Y:S01]  /*1610*/  FMUL.FTZ R0, R0, UR9 ;  /* 0x0000000900007c20 */ /* 0x000fe20008410000 */
[----:B------:R-:W-:Y:S06]  /*1620*/  @!P3 BRA `(.L_x_4406) ;  /* 0x0000001c006cb947 */ /* 0x000fec0003800000 */
[----:B------:R-:W-:Y:S04]  /*1630*/  BSSY.RECONVERGENT B1, `(.L_x_4407) ;  /* 0x0000005000017945 */ /* 0x000fe80003800200 */
[----:B------:R-:W-:Y:S05]  /*1640*/  @!P2 BRA `(.L_x_4408) ;  /* 0x00000000000ca947 */ /* 0x000fea0003800000 */
[----:B------:R-:W0:Y:S02]  /*1650*/  LDC.64 R2, c[0x0][0x390] ;  /* 0x0000e400ff027b82 */ /* 0x000e240000000a00 */
[----:B0-----:R-:W-:-:S05]  /*1660*/  IMAD.WIDE.U32 R2, R125, 0x10, R2 ;  /* 0x000000107d027825 */ /* 0x001fca00078e0002 */
[----:B------:R0:W5:Y:S02]  /*1670*/  LDG.E.128 R116, desc[UR6][R2.64] ;  /* 0x0000000602747981 */ /* 0x000164000c1e1d00 */
.L_x_4408:
[----:B------:R-:W-:Y:S05]  /*1680*/  BSYNC.RECONVERGENT B1 ;  /* 0x0000000000017941 */ /* 0x000fea0003800200 */
.L_x_4407:
[----:B------:R-:W-:Y:S01]  /*1690*/  UISETP.NE.U32.AND UP0, UPT, UR10, URZ, UPT ;  /* 0x000000ff0a00728c */ /* 0x000fe2000bf05070 */
[----:B------:R-:W-:Y:S03]  /*16a0*/  BSSY.RECONVERGENT B1, `(.L_x_4409) ;  /* 0x00001c8000017945 */ /* 0x000fe60003800200 */
[----:B------:R-:W-:-:S09]  /*16b0*/  UISETP.NE.AND.EX UP0, UPT, UR11, URZ, UPT, UP0 ;  /* 0x000000ff0b00728c */ /* 0x000fd2000bf05300 */
[----:B------:R-:W-:Y:S05]  /*16c0*/  BRA.U UP0, `(.L_x_4410) ;  /* 0x00000011001c7547 */ /* 0x000fea000b800000 */
[----:B0-----:R-:W-:Y:S02]  /*16d0*/  MOV R3, UR14 ;  /* 0x0000000e00037c02 */ /* 0x001fe40008000f00 */
        /* <DEDUP_REMOVED lines=13> */
[----:B------:R-:W-:Y:S01]  /*17b0*/  FFMA.FTZ R88, R5, R2, R88 ;  /* 0x0000000205587223 */ /* 0x000fe20000010058 */
[----:B------:R-:W-:-:S05]  /*17c0*/  FMUL.FTZ R5, R28, R5 ;  /* 0x000000051c057220 */ /* 0x000fca0000410000 */
[----:B------:R-:W-:-:S04]  /*17d0*/  F2FP.BF16.F32.PACK_AB R5, RZ, R5 ;  /* 0x00000005ff05723e */ /* 0x000fc800000010ff */
[----:B------:R-:W-:-:S07]  /*17e0*/  PRMT R120, R5, 0x7610, R120 ;  /* 0x0000761005787816 */ /* 0x000fce0000000078 */
.L_x_4413:
[----:B------:R-:W-:Y:S05]  /*17f0*/  BSYNC.RECONVERGENT B2 ;  /* 0x0000000000027941 */ /* 0x000fea0003800200 */
.L_x_4412:
        /* <DEDUP_REMOVED lines=9> */
[----:B------:R-:W-:-:S04]  /*1890*/  FMUL.FTZ R2, R5, UR12 ;  /* 0x0000000c05027c20 */ /* 0x000fc80008410000 */
[----:B------:R-:W-:Y:S01]  /*18a0*/  FFMA.FTZ R89, R2, R124, R89 ;  /* 0x0000007c02597223 */ /* 0x000fe20000010059 */
[----:B------:R-:W-:-:S05]  /*18b0*/  FMUL.FTZ R2, R29, R2 ;  /* 0x000000021d027220 */ /* 0x000fca0000410000 */
[----:B------:R-:W-:-:S04]  /*18c0*/  F2FP.BF16.F32.PACK_AB R2, RZ, R2 ;  /* 0x00000002ff02723e */ /* 0x000fc800000010ff */
[----:B------:R-:W-:-:S07]  /*18d0*/  PRMT R120, R120, 0x5410, R2 ;  /* 0x0000541078787816 */ /* 0x000fce0000000002 */
.L_x_4415:
[----:B------:R-:W-:Y:S05]  /*18e0*/  BSYNC.RECONVERGENT B2 ;  /* 0x0000000000027941 */ /* 0x000fea0003800200 */
.L_x_4414:
        /* <DEDUP_REMOVED lines=13> */
.L_x_4417:
[----:B------:R-:W-:Y:S05]  /*19c0*/  BSYNC.RECONVERGENT B2 ;  /* 0x0000000000027941 */ /* 0x000fea0003800200 */
.L_x_4416:
        /* <DEDUP_REMOVED lines=10> */
[----:B------:R-:W-:Y:S01]  /*1a70*/  FFMA.FTZ R91, R2, R124, R91 ;  /* 0x0000007c025b7223 */ /* 0x000fe2000001005b */
[----:B------:R-:W-:-:S05]  /*1a80*/  FMUL.FTZ R2, R31, R2 ;  /* 0x000000021f027220 */ /* 0x000fca0000410000 */
[----:B------:R-:W-:-:S04]  /*1a90*/  F2FP.BF16.F32.PACK_AB R2, RZ, R2 ;  /* 0x00000002ff02723e */ /* 0x000fc800000010ff */
[----:B------:R-:W-:-:S07]  /*1aa0*/  PRMT R121, R121, 0x5410, R2 ;  /* 0x0000541079797816 */ /* 0x000fce0000000002 */
.L_x_4419:
[----:B------:R-:W-:Y:S05]  /*1ab0*/  BSYNC.RECONVERGENT B2 ;  /* 0x0000000000027941 */ /* 0x000fea0003800200 */
.L_x_4418:
        /* <DEDUP_REMOVED lines=13> */
.L_x_4421:
[----:B------:R-:W-:Y:S05]  /*1b90*/  BSYNC.RECONVERGENT B2 ;  /* 0x0000000000027941 */ /* 0x000fea0003800200 */
.L_x_4420:
        /* <DEDUP_REMOVED lines=14> */
.L_x_4423:
[----:B------:R-:W-:Y:S05]  /*1c80*/  BSYNC.RECONVERGENT B2 ;  /* 0x0000000000027941 */ /* 0x000fea0003800200 */
.L_x_4422:
        /* <DEDUP_REMOVED lines=13> */
.L_x_4425:
[----:B------:R-:W-:Y:S05]  /*1d60*/  BSYNC.RECONVERGENT B2 ;  /* 0x0000000000027941 */ /* 0x000fea0003800200 */
.L_x_4424:
        /* <DEDUP_REMOVED lines=12> */
[----:B------:R-:W-:Y:S01]  /*1e30*/  PRMT R123, R123, 0x5410, R2 ;  /* 0x000054107b7b7816 */ /* 0x000fe20000000002 */
[----:B------:R-:W-:Y:S06]  /*1e40*/  BRA `(.L_x_4426) ;  /* 0x0000001400347947 */ /* 0x000fec0003800000 */
.L_x_4411:
[-CC-:B------:R-:W-:Y:S01]  /*1e50*/  FFMA.FTZ R2, R144, R0.reuse, R129.reuse ;  /* 0x0000000090027223 */ /* 0x180fe20000010081 */
[-CC-:B------:R-:W-:Y:S01]  /*1e60*/  FFMA.FTZ R60, R165, R0.reuse, R129.reuse ;  /* 0x00000000a53c7223 */ /* 0x180fe20000010081 */
[-CC-:B------:R-:W-:Y:S01]  /*1e70*/  FFMA.FTZ R63, R139, R0.reuse, R129.reuse ;  /* 0x000000008b3f7223 */ /* 0x180fe20000010081 */
[-CC-:B------:R-:W-:Y:S01]  /*1e80*/  FFMA.FTZ R5, R141, R0.reuse, R129.reuse ;  /* 0x000000008d057223 */ /* 0x180fe20000010081 */
[----:B------:R-:W-:Y:S01]  /*1e90*/  FADD.FTZ R61, R145, -R2 ;  /* 0x80000002913d7221 */ /* 0x000fe20000010000 */
[-CC-:B------:R-:W-:Y:S01]  /*1ea0*/  FFMA.FTZ R2, R138, R0.reuse, R129.reuse ;  /* 0x000000008a027223 */ /* 0x180fe20000010081 */
[----:B------:R-:W-:Y:S01]  /*1eb0*/  FADD.FTZ R115, R137, -R60 ;  /* 0x8000003c89737221 */ /* 0x000fe20000010000 */
[-CC-:B------:R-:W-:Y:S01]  /*1ec0*/  FFMA.FTZ R131, R166, R0.reuse, R129.reuse ;  /* 0x00000000a6837223 */ /* 0x180fe20000010081 */
[-CC-:B------:R-:W-:Y:S01]  /*1ed0*/  FFMA.FTZ R60, R146, R0.reuse, R129.reuse ;  /* 0x00000000923c7223 */ /* 0x180fe20000010081 */
        /* <DEDUP_REMOVED lines=10> */
[----:B------:R-:W-:Y:S01]  /*1f80*/  ISETP.GT.AND P0, PT, R7, RZ, PT ;  /* 0x000000ff0700720c */ /* 0x000fe20003f04270 */
        /* <DEDUP_REMOVED lines=26> */
.L_x_4428:
[----:B------:R-:W-:Y:S05]  /*2130*/  BSYNC.RECONVERGENT B2 ;  /* 0x0000000000027941 */ /* 0x000fea0003800200 */
.L_x_4427:
        /* <DEDUP_REMOVED lines=14> */
.L_x_4430:
[----:B------:R-:W-:Y:S05]  /*2220*/  BSYNC.RECONVERGENT B2 ;  /* 0x0000000000027941 */ /* 0x000fea0003800200 */
.L_x_4429:
        /* <DEDUP_REMOVED lines=13> */
.L_x_4432:
[----:B------:R-:W-:Y:S05]  /*2300*/  BSYNC.RECONVERGENT B2 ;  /* 0x0000000000027941 */ /* 0x000fea0003800200 */
.L_x_4431:
        /* <DEDUP_REMOVED lines=14> */
.L_x_4434:
[----:B------:R-:W-:Y:S05]  /*23f0*/  BSYNC.RECONVERGENT B2 ;  /* 0x0000000000027941 */ /* 0x000fea0003800200 */
.L_x_4433:
        /* <DEDUP_REMOVED lines=13> */
.L_x_4436:
[----:B------:R-:W-:Y:S05]  /*24d0*/  BSYNC.RECONVERGENT B2 ;  /* 0x0000000000027941 */ /* 0x000fea0003800200 */
.L_x_4435:
        /* <DEDUP_REMOVED lines=14> */
.L_x_4438:
[----:B------:R-:W-:Y:S05]  /*25c0*/  BSYNC.RECONVERGENT B2 ;  /* 0x0000000000027941 */ /* 0x000fea0003800200 */
.L_x_4437:
        /* <DEDUP_REMOVED lines=13> */
.L_x_4440:
[----:B------:R-:W-:Y:S05]  /*26a0*/  BSYNC.RECONVERGENT B2 ;  /* 0x0000000000027941 */ /* 0x000fea0003800200 */
.L_x_4439:
[----:B------:R-:W-:Y:S05]  /*26b0*/  @!P2 BRA `(.L_x_4426) ;  /* 0x0000000c0018a947 */ /* 0x000fea0003800000 */
        /* <DEDUP_REMOVED lines=8> */
.L_x_4410:
[----:B0-----:R-:W-:Y:S02]  /*2740*/  MOV R3, UR14 ;  /* 0x0000000e00037c02 */ /* 0x001fe40008000f00 */
[----:B------:R-:W-:Y:S02]  /*2750*/  MOV R4, UR15 ;  /* 0x0000000f00047c02 */ /* 0x000fe40008000f00 */
[----:B------:R-:W-:-:S04]  /*2760*/  ISETP.NE.U32.AND P0, PT, R3, RZ, PT ;  /* 0x000000ff0300720c */ /* 0x000fc80003f05070 */
[----:B------:R-:W-:-:S13]  /*2770*/  ISETP.NE.AND.EX P0, PT, R4, RZ, PT, P0 ;  /* 0x000000ff0400720c */ /* 0x000fda0003f05300 */
[----:B------:R-:W-:Y:S05]  /*2780*/  @P0 BRA `(.L_x_4441) ;  /* 0x0000000400740947 */ /* 0x000fea0003800000 */
[----:B------:R-:W0:Y:S01]  /*2790*/  @P2 LDC R126, c[0x0][0x40c] ;  /* 0x00010300ff7e2b82 */ /* 0x000e220000000800 */
[----:B------:R-:W-:-:S04]  /*27a0*/  @P1 FFMA.FTZ R2, R169, R0, R129 ;  /* 0x00000000a9021223 */ /* 0x000fc80000010081 */
[----:B------:R-:W-:Y:S01]  /*27b0*/  @P1 FADD.FTZ R5, R167, -R2 ;  /* 0x80000002a7051221 */ /* 0x000fe20000010000 */
[----:B------:R-:W-:Y:S02]  /*27c0*/  MOV R2, R104 ;  /* 0x0000006800027202 */ /* 0x000fe40000000f00 */
[----:B------:R-:W1:Y:S01]  /*27d0*/  @P2 LDC R131, c[0x0][0x40c] ;  /* 0x00010300ff832b82 */ /* 0x000e620000000800 */
[----:B------:R-:W-:Y:S01]  /*27e0*/  @P1 FFMA.FTZ R2, R6, R5, R104 ;  /* 0x0000000506021223 */ /* 0x000fe20000010068 */
[----:B------:R-:W-:-:S04]  /*27f0*/  @P1 FFMA.FTZ R5, R166, R0, R129 ;  /* 0x00000000a6051223 */ /* 0x000fc80000010081 */
[----:B------:R-:W-:Y:S01]  /*2800*/  @P1 FADD.FTZ R124, R164, -R5 ;  /* 0x80000005a47c1221 */ /* 0x000fe20000010000 */
[----:B------:R-:W-:Y:S01]  /*2810*/  MOV R5, R105 ;  /* 0x0000006900057202 */ /* 0x000fe20000000f00 */
[----:B------:R-:W2:Y:S02]  /*2820*/  @P2 LDC R133, c[0x0][0x40c] ;  /* 0x00010300ff852b82 */ /* 0x000ea40000000800 */
[----:B------:R-:W-:-:S04]  /*2830*/  @P1 FFMA.FTZ R5, R6, R124, R105 ;  /* 0x0000007c06051223 */ /* 0x000fc80000010069 */
[----:B0-----:R-:W-:Y:S01]  /*2840*/  @P2 FMUL.FTZ R124, R5, R126 ;  /* 0x0000007e057c2220 */ /* 0x001fe20000410000 */
[----:B-----5:R-:W-:Y:S01]  /*2850*/  @P2 PRMT R5, R116, 0x7632, R5 ;  /* 0x0000763274052816 */ /* 0x020fe20000000005 */
[----:B------:R-:W-:-:S03]  /*2860*/  @P1 FFMA.FTZ R126, R138, R0, R129 ;  /* 0x000000008a7e1223 */ /* 0x000fc60000010081 */
[----:B------:R-:W-:Y:S01]  /*2870*/  @P2 SHF.L.U32 R5, R5, 0x10, RZ ;  /* 0x0000001005052819 */ /* 0x000fe200000006ff */
[----:B------:R-:W-:Y:S01]  /*2880*/  @P1 FADD.FTZ R128, R143, -R126 ;  /* 0x8000007e8f801221 */ /* 0x000fe20000010000 */
[----:B------:R-:W-:-:S03]  /*2890*/  MOV R126, R107 ;  /* 0x0000006b007e7202 */ /* 0x000fc60000000f00 */
[----:B------:R-:W-:Y:S01]  /*28a0*/  @P2 FFMA.FTZ R89, R124, R5, R89 ;  /* 0x000000057c592223 */ /* 0x000fe20000010059 */
[----:B-1----:R-:W-:Y:S01]  /*28b0*/  @P2 FMUL.FTZ R5, R2, R131 ;  /* 0x0000008302052220 */ /* 0x002fe20000410000 */
[----:B------:R-:W-:Y:S01]  /*28c0*/  @P2 SHF.L.U32 R131, R116, 0x10, RZ ;  /* 0x0000001074832819 */ /* 0x000fe200000006ff */
[----:B------:R-:W-:Y:S01]  /*28d0*/  @P1 FFMA.FTZ R2, R165, R0, R129 ;  /* 0x00000000a5021223 */ /* 0x000fe20000010081 */
[----:B------:R-:W-:Y:S01]  /*28e0*/  @P2 FMUL.FTZ R124, R29, R124 ;  /* 0x0000007c1d7c2220 */ /* 0x000fe20000410000 */
[----:B------:R-:W-:Y:S01]  /*28f0*/  @P1 FFMA.FTZ R126, R6, R128, R107 ;  /* 0x00000080067e1223 */ /* 0x000fe2000001006b */
[----:B------:R-:W-:Y:S01]  /*2900*/  MOV R128, R110 ;  /* 0x0000006e00807202 */ /* 0x000fe20000000f00 */
[-C--:B------:R-:W-:Y:S01]  /*2910*/  @P2 FFMA.FTZ R88, R131, R5.reuse, R88 ;  /* 0x0000000583582223 */ /* 0x080fe20000010058 */
[----:B------:R-:W-:Y:S01]  /*2920*/  @P1 FADD.FTZ R131, R137, -R2 ;  /* 0x8000000289831221 */ /* 0x000fe20000010000 */
[----:B------:R-:W-:Y:S01]  /*2930*/  MOV R2, R106 ;  /* 0x0000006a00027202 */ /* 0x000fe20000000f00 */
[----:B------:R-:W-:Y:S01]  /*2940*/  @P2 FMUL.FTZ R5, R28, R5 ;  /* 0x000000051c052220 */ /* 0x000fe20000410000 */
[----:B------:R-:W-:Y:S01]  /*2950*/  @P2 F2FP.BF16.F32.PACK_AB R124, RZ, R124 ;  /* 0x0000007cff7c223e */ /* 0x000fe200000010ff */
[----:B------:R-:W-:-:S02]  /*2960*/  @P1 FFMA.FTZ R2, R6, R131, R106 ;  /* 0x0000008306021223 */ /* 0x000fc4000001006a */
[----:B------:R-:W0:Y:S01]  /*2970*/  @P2 LDC R131, c[0x0][0x40c] ;  /* 0x00010300ff832b82 */ /* 0x000e220000000800 */
[----:B------:R-:W-:-:S04]  /*2980*/  @P2 F2FP.BF16.F32.PACK_AB R5, RZ, R5 ;  /* 0x00000005ff05223e */ /* 0x000fc800000010ff */
[----:B------:R-:W-:Y:S02]  /*2990*/  @P2 PRMT R120, R5, 0x7610, R120 ;  /* 0x0000761005782816 */ /* 0x000fe40000000078 */
[----:B------:R-:W-:Y:S02]  /*29a0*/  @P2 PRMT R5, R117, 0x7632, R5 ;  /* 0x0000763275052816 */ /* 0x000fe40000000005 */
[----:B------:R-:W-:Y:S01]  /*29b0*/  @P2 PRMT R120, R120, 0x5410, R124 ;  /* 0x0000541078782816 */ /* 0x000fe2000000007c */
[----:B--2---:R-:W-:Y:S01]  /*29c0*/  @P2 FMUL.FTZ R124, R126, R133 ;  /* 0x000000857e7c2220 */ /* 0x004fe20000410000 */
[----:B------:R-:W-:Y:S02]  /*29d0*/  @P2 SHF.L.U32 R5, R5, 0x10, RZ ;  /* 0x0000001005052819 */ /* 0x000fe400000006ff */
[----:B------:R-:W-:Y:S02]  /*29e0*/  MOV R126, R108 ;  /* 0x0000006c007e7202 */ /* 0x000fe40000000f00 */
[----:B------:R-:W-:Y:S01]  /*29f0*/  @P2 SHF.L.U32 R133, R118, 0x10, RZ ;  /* 0x0000001076852819 */ /* 0x000fe200000006ff */
[----:B------:R-:W-:Y:S01]  /*2a00*/  @P2 FFMA.FTZ R91, R124, R5, R91 ;  /* 0x000000057c5b2223 */ /* 0x000fe2000001005b */
[----:B0-----:R-:W-:Y:S01]  /*2a10*/  @P2 FMUL.FTZ R5, R2, R131 ;  /* 0x0000008302052220 */ /* 0x001fe20000410000 */
[----:B------:R-:W-:-:S03]  /*2a20*/  @P2 SHF.L.U32 R131, R117, 0x10, RZ ;  /* 0x0000001075832819 */ /* 0x000fc600000006ff */
[-C--:B------:R-:W-:Y:S02]  /*2a30*/  @P2 FMUL.FTZ R2, R30, R5.reuse ;  /* 0x000000051e022220 */ /* 0x080fe40000410000 */
[----:B------:R-:W-:Y:S01]  /*2a40*/  @P2 FFMA.FTZ R90, R131, R5, R90 ;  /* 0x00000005835a2223 */ /* 0x000fe2000001005a */
[--C-:B------:R-:W-:Y:S01]  /*2a50*/  @P1 FFMA.FTZ R131, R139, R0, R129.reuse ;  /* 0x000000008b831223 */ /* 0x100fe20000010081 */
[----:B------:R-:W-:Y:S01]  /*2a60*/  @P2 FMUL.FTZ R5, R31, R124 ;  /* 0x0000007c1f052220 */ /* 0x000fe20000410000 */
[----:B------:R-:W-:Y:S01]  /*2a70*/  @P1 FFMA.FTZ R124, R144, R0, R129 ;  /* 0x00000000907c1223 */ /* 0x000fe20000010081 */
[----:B------:R-:W-:Y:S01]  /*2a80*/  @P2 F2FP.BF16.F32.PACK_AB R2, RZ, R2 ;  /* 0x00000002ff02223e */ /* 0x000fe200000010ff */
[----:B------:R-:W-:Y:S02]  /*2a90*/  @P1 FADD.FTZ R131, R140, -R131 ;  /* 0x800000838c831221 */ /* 0x000fe40000010000 */
[----:B------:R-:W-:Y:S02]  /*2aa0*/  @P2 F2FP.BF16.F32.PACK_AB R5, RZ, R5 ;  /* 0x00000005ff05223e */ /* 0x000fe400000010ff */
[----:B------:R-:W-:Y:S01]  /*2ab0*/  @P1 FFMA.FTZ R126, R6, R131, R108 ;  /* 0x00000083067e1223 */ /* 0x000fe2000001006c */
[----:B------:R-:W-:Y:S01]  /*2ac0*/  @P2 PRMT R121, R2, 0x7610, R121 ;  /* 0x0000761002792816 */ /* 0x000fe20000000079 */
[----:B------:R-:W0:Y:S03]  /*2ad0*/  @P2 LDC R131, c[0x0][0x40c] ;  /* 0x00010300ff832b82 */ /* 0x000e260000000800 */
[----:B------:R-:W-:Y:S01]  /*2ae0*/  @P2 PRMT R121, R121, 0x5410, R5 ;  /* 0x0000541079792816 */ /* 0x000fe20000000005 */
[----:B0-----:R-:W-:Y:S01]  /*2af0*/  @P2 FMUL.FTZ R131, R126, R131 ;  /* 0x000000837e832220 */ /* 0x001fe20000410000 */
[----:B------:R-:W-:Y:S01]  /*2b00*/  @P1 FADD.FTZ R126, R145, -R124 ;  /* 0x8000007c917e1221 */ /* 0x000fe20000010000 */
[----:B------:R-:W-:-:S02]  /*2b10*/  MOV R124, R109 ;  /* 0x0000006d007c7202 */ /* 0x000fc40000000f00 */
[----:B------:R-:W-:Y:S01]  /*2b20*/  @P2 FFMA.FTZ R92, R133, R131, R92 ;  /* 0x00000083855c2223 */ /* 0x000fe2000001005c */
[----:B------:R-:W-:Y:S01]  /*2b30*/  @P1 FFMA.FTZ R124, R6, R126, R109 ;  /* 0x0000007e067c1223 */ /* 0x000fe2000001006d */
[----:B------:R-:W0:Y:S03]  /*2b40*/  @P2 LDC R133, c[0x0][0x40c] ;  /* 0x00010300ff852b82 */ /* 0x000e260000000800 */
[----:B0-----:R-:W-:Y:S01]  /*2b50*/  @P2 FMUL.FTZ R126, R124, R133 ;  /* 0x000000857c7e2220 */ /* 0x001fe20000410000 */
[----:B------:R-:W-:Y:S02]  /*2b60*/  @P2 PRMT R124, R118, 0x7632, R124 ;  /* 0x00007632767c2816 */ /* 0x000fe4000000007c */
[----:B------:R-:W-:Y:S02]  /*2b70*/  @P2 SHF.L.U32 R133, R119, 0x10, RZ ;  /* 0x0000001077852819 */ /* 0x000fe400000006ff */
[----:B------:R-:W-:-:S05]  /*2b80*/  @P2 SHF.L.U32 R124, R124, 0x10, RZ ;  /* 0x000000107c7c2819 */ /* 0x000fca00000006ff */
[----:B------:R-:W-:Y:S01]  /*2b90*/  @P2 FFMA.FTZ R93, R126, R124, R93 ;  /* 0x0000007c7e5d2223 */ /* 0x000fe2000001005d */
[----:B------:R-:W-:Y:S01]  /*2ba0*/  @P2 FMUL.FTZ R124, R32, R131 ;  /* 0x00000083207c2220 */ /* 0x000fe20000410000 */
[----:B------:R-:W-:Y:S01]  /*2bb0*/  @P1 FFMA.FTZ R131, R141, R0, R129 ;  /* 0x000000008d831223 */ /* 0x000fe20000010081 */
[----:B------:R-:W-:-:S03]  /*2bc0*/  @P2 FMUL.FTZ R126, R33, R126 ;  /* 0x0000007e217e2220 */ /* 0x000fc60000410000 */
[----:B------:R-:W-:Y:S01]  /*2bd0*/  @P1 FADD.FTZ R131, R142, -R131 ;  /* 0x800000838e831221 */ /* 0x000fe20000010000 */
[----:B------:R-:W-:Y:S02]  /*2be0*/  @P2 F2FP.BF16.F32.PACK_AB R124, RZ, R124 ;  /* 0x0000007cff7c223e */ /* 0x000fe400000010ff */
[----:B------:R-:W-:Y:S01]  /*2bf0*/  @P2 F2FP.BF16.F32.PACK_AB R126, RZ, R126 ;  /* 0x0000007eff7e223e */ /* 0x000fe200000010ff */
[----:B------:R-:W-:Y:S01]  /*2c00*/  @P1 FFMA.FTZ R128, R6, R131, R110 ;  /* 0x0000008306801223 */ /* 0x000fe2000001006e */
[----:B------:R-:W-:Y:S01]  /*2c10*/  @P2 PRMT R122, R124, 0x7610, R122 ;  /* 0x000076107c7a2816 */ /* 0x000fe2000000007a */
[----:B------:R-:W0:Y:S03]  /*2c20*/  @P2 LDC R131, c[0x0][0x40c] ;  /* 0x00010300ff832b82 */ /* 0x000e260000000800 */
[----:B------:R-:W-:Y:S01]  /*2c30*/  @P2 PRMT R122, R122, 0x5410, R126 ;  /* 0x000054107a7a2816 */ /* 0x000fe2000000007e */
[----:B0-----:R-:W-:-:S04]  /*2c40*/  @P2 FMUL.FTZ R131, R128, R131 ;  /* 0x0000008380832220 */ /* 0x001fc80000410000 */
[-C--:B------:R-:W-:Y:S01]  /*2c50*/  @P2 FFMA.FTZ R94, R133, R131.reuse, R94 ;  /* 0x00000083855e2223 */ /* 0x080fe2000001005e */
[----:B------:R-:W-:-:S05]  /*2c60*/  @P2 FMUL.FTZ R131, R34, R131 ;  /* 0x0000008322832220 */ /* 0x000fca0000410000 */
[----:B------:R-:W-:-:S04]  /*2c70*/  @P2 F2FP.BF16.F32.PACK_AB R131, RZ, R131 ;  /* 0x00000083ff83223e */ /* 0x000fc800000010ff */
[----:B------:R-:W-:Y:S01]  /*2c80*/  @P2 PRMT R123, R131, 0x7610, R123 ;  /* 0x00007610837b2816 */ /* 0x000fe2000000007b */
[----:B------:R-:W-:Y:S06]  /*2c90*/  @!P2 BRA `(.L_x_4426) ;  /* 0x0000000400a0a947 */ /* 0x000fec0003800000 */
[----:B------:R-:W-:-:S04]  /*2ca0*/  @P1 FFMA.FTZ R2, R146, R0, R129 ;  /* 0x0000000092021223 */ /* 0x000fc80000010081 */
[----:B------:R-:W-:Y:S01]  /*2cb0*/  @P1 FADD.FTZ R5, R147, -R2 ;  /* 0x8000000293051221 */ /* 0x000fe20000010000 */
[----:B------:R-:W-:-:S03]  /*2cc0*/  MOV R2, R111 ;  /* 0x0000006f00027202 */ /* 0x000fc60000000f00 */
[----:B------:R-:W-:Y:S01]  /*2cd0*/  @P1 FFMA.FTZ R2, R6, R5, R111 ;  /* 0x0000000506021223 */ /* 0x000fe2000001006f */
[----:B------:R-:W-:-:S03]  /*2ce0*/  PRMT R5, R119, 0x7632, R5 ;  /* 0x0000763277057816 */ /* 0x000fc60000000005 */
[----:B------:R-:W-:Y:S01]  /*2cf0*/  FMUL.FTZ R2, R2, UR12 ;  /* 0x0000000c02027c20 */ /* 0x000fe20008410000 */
[----:B------:R-:W-:-:S05]  /*2d00*/  SHF.L.U32 R5, R5, 0x10, RZ ;  /* 0x0000001005057819 */ /* 0x000fca00000006ff */
[----:B------:R-:W-:Y:S01]  /*2d10*/  FFMA.FTZ R95, R2, R5, R95 ;  /* 0x00000005025f7223 */ /* 0x000fe2000001005f */
[----:B------:R-:W-:-:S05]  /*2d20*/  FMUL.FTZ R2, R35, R2 ;  /* 0x0000000223027220 */ /* 0x000fca0000410000 */
[----:B------:R-:W-:-:S04]  /*2d30*/  F2FP.BF16.F32.PACK_AB R2, RZ, R2 ;  /* 0x00000002ff02723e */ /* 0x000fc800000010ff */
[----:B------:R-:W-:Y:S01]  /*2d40*/  PRMT R123, R123, 0x5410, R2 ;  /* 0x000054107b7b7816 */ /* 0x000fe20000000002 */
[----:B------:R-:W-:Y:S06]  /*2d50*/  BRA `(.L_x_4426) ;  /* 0x0000000400707947 */ /* 0x000fec0003800000 */
.L_x_4441:
[----:B------:R-:W0:Y:S01]  /*2d60*/  @P2 LDC R60, c[0x0][0x40c] ;  /* 0x00010300ff3c2b82 */ /* 0x000e220000000800 */
[-CC-:B------:R-:W-:Y:S01]  /*2d70*/  @P1 FFMA.FTZ R2, R146, R0.reuse, R129.reuse ;  /* 0x0000000092021223 */ /* 0x180fe20000010081 */
[-CC-:B------:R-:W-:Y:S01]  /*2d80*/  @P1 FFMA.FTZ R5, R141, R0.reuse, R129.reuse ;  /* 0x000000008d051223 */ /* 0x180fe20000010081 */
[----:B------:R-:W-:Y:S01]  /*2d90*/  MOV R115, R111 ;  /* 0x0000006f00737202 */ /* 0x000fe20000000f00 */
[----:B------:R-:W-:Y:S01]  /*2da0*/  @P1 FFMA.FTZ R112, R138, R0, R129 ;  /* 0x000000008a701223 */ /* 0x000fe20000010081 */
[----:B------:R-:W-:Y:S01]  /*2db0*/  @P1 FADD.FTZ R2, R147, -R2 ;  /* 0x8000000293021221 */ /* 0x000fe20000010000 */
[----:B------:R-:W-:Y:S01]  /*2dc0*/  @P1 FADD.FTZ R5, R142, -R5 ;  /* 0x800000058e051221 */ /* 0x000fe20000010000 */
[----:B------:R-:W-:Y:S01]  /*2dd0*/  MOV R114, R110 ;  /* 0x0000006e00727202 */ /* 0x000fe20000000f00 */
[----:B------:R-:W1:Y:S01]  /*2de0*/  @P2 LDC R61, c[0x0][0x40c] ;  /* 0x00010300ff3d2b82 */ /* 0x000e620000000800 */
[C---:B------:R-:W-:Y:S01]  /*2df0*/  @P1 FFMA.FTZ R115, R6.reuse, R2, R111 ;  /* 0x0000000206731223 */ /* 0x040fe2000001006f */
[----:B-----5:R-:W-:Y:S01]  /*2e00*/  @P2 PRMT R2, R119, 0x7632, R2 ;  /* 0x0000763277022816 */ /* 0x020fe20000000002 */
[----:B------:R-:W-:Y:S01]  /*2e10*/  @P1 FFMA.FTZ R114, R6, R5, R110 ;  /* 0x0000000506721223 */ /* 0x000fe2000001006e */
[----:B------:R-:W-:Y:S01]  /*2e20*/  @P2 SHF.L.U32 R131, R116, 0x10, RZ ;  /* 0x0000001074832819 */ /* 0x000fe200000006ff */
[----:B------:R-:W-:Y:S01]  /*2e30*/  @P1 FADD.FTZ R112, R143, -R112 ;  /* 0x800000708f701221 */ /* 0x000fe20000010000 */
[----:B------:R-:W-:-:S02]  /*2e40*/  @P2 SHF.L.U32 R2, R2, 0x10, RZ ;  /* 0x0000001002022819 */ /* 0x000fc400000006ff */
[----:B------:R-:W2:Y:S01]  /*2e50*/  @P2 LDC R113, c[0x0][0x40c] ;  /* 0x00010300ff712b82 */ /* 0x000ea20000000800 */
[----:B------:R-:W-:-:S04]  /*2e60*/  @P2 PRMT R124, R117, 0x7632, R124 ;  /* 0x00007632757c2816 */ /* 0x000fc8000000007c */
[----:B------:R-:W-:Y:S01]  /*2e70*/  @P2 SHF.L.U32 R126, R124, 0x10, RZ ;  /* 0x000000107c7e2819 */ /* 0x000fe200000006ff */
[----:B0-----:R-:W-:Y:S02]  /*2e80*/  @P2 FMUL.FTZ R60, R115, R60 ;  /* 0x0000003c733c2220 */ /* 0x001fe40000410000 */
[----:B------:R-:W0:Y:S02]  /*2e90*/  @P2 LDC R128, c[0x0][0x40c] ;  /* 0x00010300ff802b82 */ /* 0x000e240000000800 */
[----:B------:R-:W-:Y:S01]  /*2ea0*/  @P2 FFMA.FTZ R95, R60, R2, R95 ;  /* 0x000000023c5f2223 */ /* 0x000fe2000001005f */
[----:B-1----:R-:W-:Y:S01]  /*2eb0*/  @P2 FMUL.FTZ R5, R114, R61 ;  /* 0x0000003d72052220 */ /* 0x002fe20000410000 */
[----:B------:R-:W-:-:S04]  /*2ec0*/  @P2 SHF.L.U32 R61, R119, 0x10, RZ ;  /* 0x00000010773d2819 */ /* 0x000fc800000006ff */
[----:B------:R-:W1:Y:S01]  /*2ed0*/  @P2 LDC R130, c[0x0][0x40c] ;  /* 0x00010300ff822b82 */ /* 0x000e620000000800 */
[-C--:B------:R-:W-:Y:S01]  /*2ee0*/  @P2 FMUL.FTZ R2, R34, R5.reuse ;  /* 0x0000000522022220 */ /* 0x080fe20000410000 */
[----:B------:R-:W-:Y:S01]  /*2ef0*/  @P2 FFMA.FTZ R94, R61, R5, R94 ;  /* 0x000000053d5e2223 */ /* 0x000fe2000001005e */
[----:B------:R-:W-:Y:S01]  /*2f00*/  @P2 FMUL.FTZ R5, R35, R60 ;  /* 0x0000003c23052220 */ /* 0x000fe20000410000 */
[----:B------:R-:W-:Y:S02]  /*2f10*/  @P1 FFMA.FTZ R60, R169, R0, R129 ;  /* 0x00000000a93c1223 */ /* 0x000fe40000010081 */
[----:B------:R-:W-:Y:S02]  /*2f20*/  @P2 F2FP.BF16.F32.PACK_AB R2, RZ, R2 ;  /* 0x00000002ff02223e */ /* 0x000fe400000010ff */
[----:B------:R-:W-:Y:S01]  /*2f30*/  @P2 F2FP.BF16.F32.PACK_AB R5, RZ, R5 ;  /* 0x00000005ff05223e */ /* 0x000fe200000010ff */
[----:B------:R-:W-:Y:S01]  /*2f40*/  @P1 FADD.FTZ R61, R167, -R60 ;  /* 0x8000003ca73d1221 */ /* 0x000fe20000010000 */
[----:B------:R-:W-:-:S02]  /*2f50*/  @P2 PRMT R123, R2, 0x7610, R123 ;  /* 0x00007610027b2816 */ /* 0x000fc4000000007b */
[----:B------:R-:W-:Y:S01]  /*2f60*/  MOV R60, R104 ;  /* 0x00000068003c7202 */ /* 0x000fe20000000f00 */
[----:B------:R-:W-:Y:S01]  /*2f70*/  @P1 FFMA.FTZ R60, R6, R61, R104 ;  /* 0x0000003d063c1223 */ /* 0x000fe20000010068 */
[----:B------:R-:W-:Y:S01]  /*2f80*/  @P2 PRMT R123, R123, 0x5410, R5 ;  /* 0x000054107b7b2816 */ /* 0x000fe20000000005 */
[----:B------:R-:W-:Y:S01]  /*2f90*/  @P1 FFMA.FTZ R61, R166, R0, R129 ;  /* 0x00000000a63d1223 */ /* 0x000fe20000010081 */
[----:B------:R-:W3:Y:S01]  /*2fa0*/  @P2 LDC R5, c[0x0][0x40c] ;  /* 0x00010300ff052b82 */ /* 0x000ee20000000800 */
[----:B--2---:R-:W-:Y:S01]  /*2fb0*/  @P2 FMUL.FTZ R113, R60, R113 ;  /* 0x000000713c712220 */ /* 0x004fe20000410000 */
[----:B------:R-:W-:Y:S01]  /*2fc0*/  @P2 PRMT R2, R116, 0x7632, R2 ;  /* 0x0000763274022816 */ /* 0x000fe20000000002 */
[----:B------:R-:W-:Y:S01]  /*2fd0*/  @P1 FADD.FTZ R62, R164, -R61 ;  /* 0x8000003da43e1221 */ /* 0x000fe20000010000 */
[----:B------:R-:W-:Y:S01]  /*2fe0*/  MOV R61, R105 ;  /* 0x00000069003d7202 */ /* 0x000fe20000000f00 */
[-C--:B------:R-:W-:Y:S01]  /*2ff0*/  @P2 FFMA.FTZ R88, R131, R113.reuse, R88 ;  /* 0x0000007183582223 */ /* 0x080fe20000010058 */
[----:B------:R-:W-:Y:S01]  /*3000*/  @P2 FMUL.FTZ R113, R28, R113 ;  /* 0x000000711c712220 */ /* 0x000fe20000410000 */
[----:B------:R-:W-:Y:S01]  /*3010*/  @P1 FFMA.FTZ R61, R6, R62, R105 ;  /* 0x0000003e063d1223 */ /* 0x000fe20000010069 */
[----:B------:R-:W-:-:S03]  /*3020*/  @P1 FFMA.FTZ R62, R165, R0, R129 ;  /* 0x00000000a53e1223 */ /* 0x000fc60000010081 */
[----:B0-----:R-:W-:Y:S01]  /*3030*/  @P2 FMUL.FTZ R124, R61, R128 ;  /* 0x000000803d7c2220 */ /* 0x001fe20000410000 */
[----:B------:R-:W-:Y:S01]  /*3040*/  @P1 FADD.FTZ R63, R137, -R62 ;  /* 0x8000003e893f1221 */ /* 0x000fe20000010000 */
[----:B------:R-:W-:-:S03]  /*3050*/  MOV R62, R106 ;  /* 0x0000006a003e7202 */ /* 0x000fc60000000f00 */
[C---:B------:R-:W-:Y:S01]  /*3060*/  @P1 FFMA.FTZ R62, R6.reuse, R63, R106 ;  /* 0x0000003f063e1223 */ /* 0x040fe2000001006a */
[----:B------:R-:W-:Y:S01]  /*3070*/  MOV R63, R107 ;  /* 0x0000006b003f7202 */ /* 0x000fe20000000f00 */
[----:B------:R-:W-:Y:S01]  /*3080*/  @P1 FFMA.FTZ R63, R6, R112, R107 ;  /* 0x00000070063f1223 */ /* 0x000fe2000001006b */
[----:B------:R-:W-:-:S03]  /*3090*/  @P2 SHF.L.U32 R112, R2, 0x10, RZ ;  /* 0x0000001002702819 */ /* 0x000fc600000006ff */
[----:B-1----:R-:W-:Y:S01]  /*30a0*/  @P2 FMUL.FTZ R2, R63, R130 ;  /* 0x000000823f022220 */ /* 0x002fe20000410000 */
[----:B------:R-:W-:Y:S01]  /*30b0*/  @P1 FFMA.FTZ R130, R144, R0, R129 ;  /* 0x0000000090821223 */ /* 0x000fe20000010081 */
[----:B---3--:R-:W-:Y:S01]  /*30c0*/  @P2 FMUL.FTZ R131, R62, R5 ;  /* 0x000000053e832220 */ /* 0x008fe20000410000 */
[----:B------:R-:W-:Y:S01]  /*30d0*/  @P2 SHF.L.U32 R5, R117, 0x10, RZ ;  /* 0x0000001075052819 */ /* 0x000fe200000006ff */
[----:B------:R-:W-:Y:S01]  /*30e0*/  @P2 FFMA.FTZ R89, R124, R112, R89 ;  /* 0x000000707c592223 */ /* 0x000fe20000010059 */
[----:B------:R-:W-:Y:S01]  /*30f0*/  MOV R112, R108 ;  /* 0x0000006c00707202 */ /* 0x000fe20000000f00 */
[----:B------:R-:W-:Y:S01]  /*3100*/  @P2 FFMA.FTZ R91, R2, R126, R91 ;  /* 0x0000007e025b2223 */ /* 0x000fe2000001005b */
[----:B------:R-:W-:Y:S01]  /*3110*/  @P2 FMUL.FTZ R128, R31, R2 ;  /* 0x000000021f802220 */ /* 0x000fe20000410000 */
[----:B------:R-:W-:Y:S01]  /*3120*/  @P2 FFMA.FTZ R90, R5, R131, R90 ;  /* 0x00000083055a2223 */ /* 0x000fe2000001005a */
[----:B------:R-:W-:Y:S01]  /*3130*/  @P1 FFMA.FTZ R5, R139, R0, R129 ;  /* 0x000000008b051223 */ /* 0x000fe20000010081 */
[----:B------:R-:W-:Y:S01]  /*3140*/  @P2 F2FP.BF16.F32.PACK_AB R2, RZ, R113 ;  /* 0x00000071ff02223e */ /* 0x000fe200000010ff */
[----:B------:R-:W-:Y:S01]  /*3150*/  @P1 FADD.FTZ R130, R145, -R130 ;  /* 0x8000008291821221 */ /* 0x000fe20000010000 */
[----:B------:R-:W-:Y:S01]  /*3160*/  @P2 SHF.L.U32 R113, R118, 0x10, RZ ;  /* 0x0000001076712819 */ /* 0x000fe200000006ff */
[----:B------:R-:W-:Y:S01]  /*3170*/  @P1 FADD.FTZ R5, R140, -R5 ;  /* 0x800000058c051221 */ /* 0x000fe20000010000 */
[----:B------:R-:W-:Y:S01]  /*3180*/  @P2 PRMT R120, R2, 0x7610, R120 ;  /* 0x0000761002782816 */ /* 0x000fe20000000078 */
[----:B------:R-:W-:Y:S01]  /*3190*/  @P2 FMUL.FTZ R126, R30, R131 ;  /* 0x000000831e7e2220 */ /* 0x000fe20000410000 */
[----:B------:R-:W-:Y:S01]  /*31a0*/  @P2 PRMT R2, R118, 0x7632, R2 ;  /* 0x0000763276022816 */ /* 0x000fe20000000002 */
[----:B------:R-:W-:Y:S01]  /*31b0*/  @P1 FFMA.FTZ R112, R6, R5, R108 ;  /* 0x0000000506701223 */ /* 0x000fe2000001006c */
[----:B------:R-:W-:Y:S01]  /*31c0*/  @P2 FMUL.FTZ R124, R29, R124 ;  /* 0x0000007c1d7c2220 */ /* 0x000fe20000410000 */
[----:B------:R-:W0:Y:S01]  /*31d0*/  @P2 LDC R5, c[0x0][0x40c] ;  /* 0x00010300ff052b82 */ /* 0x000e220000000800 */
[----:B------:R-:W-:-:S02]  /*31e0*/  @P2 SHF.L.U32 R2, R2, 0x10, RZ ;  /* 0x0000001002022819 */ /* 0x000fc400000006ff */
[----:B------:R-:W-:Y:S02]  /*31f0*/  @P2 F2FP.BF16.F32.PACK_AB R126, RZ, R126 ;  /* 0x0000007eff7e223e */ /* 0x000fe400000010ff */
[----:B------:R-:W-:Y:S02]  /*3200*/  @P2 F2FP.BF16.F32.PACK_AB R124, RZ, R124 ;  /* 0x0000007cff7c223e */ /* 0x000fe400000010ff */
[----:B------:R-:W-:Y:S02]  /*3210*/  @P2 F2FP.BF16.F32.PACK_AB R128, RZ, R128 ;  /* 0x00000080ff80223e */ /* 0x000fe400000010ff */
[----:B------:R-:W-:Y:S02]  /*3220*/  @P2 PRMT R121, R126, 0x7610, R121 ;  /* 0x000076107e792816 */ /* 0x000fe40000000079 */
[----:B------:R-:W-:Y:S02]  /*3230*/  @P2 PRMT R120, R120, 0x5410, R124 ;  /* 0x0000541078782816 */ /* 0x000fe4000000007c */
[----:B------:R-:W-:Y:S01]  /*3240*/  @P2 PRMT R121, R121, 0x5410, R128 ;  /* 0x0000541079792816 */ /* 0x000fe20000000080 */
[----:B0-----:R-:W-:-:S04]  /*3250*/  @P2 FMUL.FTZ R5, R112, R5 ;  /* 0x0000000570052220 */ /* 0x001fc80000410000 */
[----:B------:R-:W-:Y:S01]  /*3260*/  @P2 FFMA.FTZ R92, R113, R5, R92 ;  /* 0x00000005715c2223 */ /* 0x000fe2000001005c */
[----:B------:R-:W-:Y:S01]  /*3270*/  MOV R113, R109 ;  /* 0x0000006d00717202 */ /* 0x000fe20000000f00 */
[----:B------:R-:W-:Y:S01]  /*3280*/  @P1 FFMA.FTZ R113, R6, R130, R109 ;  /* 0x0000008206711223 */ /* 0x000fe2000001006d */
[----:B------:R-:W-:Y:S01]  /*3290*/  @P2 FMUL.FTZ R5, R32, R5 ;  /* 0x0000000520052220 */ /* 0x000fe20000410000 */
[----:B------:R-:W0:Y:S04]  /*32a0*/  @P2 LDC R130, c[0x0][0x40c] ;  /* 0x00010300ff822b82 */ /* 0x000e280000000800 */
[----:B------:R-:W-:-:S04]  /*32b0*/  @P2 F2FP.BF16.F32.PACK_AB R5, RZ, R5 ;  /* 0x00000005ff05223e */ /* 0x000fc800000010ff */
[----:B------:R-:W-:Y:S01]  /*32c0*/  @P2 PRMT R122, R5, 0x7610, R122 ;  /* 0x00007610057a2816 */ /* 0x000fe2000000007a */
[----:B0-----:R-:W-:-:S04]  /*32d0*/  @P2 FMUL.FTZ R130, R113, R130 ;  /* 0x0000008271822220 */ /* 0x001fc80000410000 */
[----:B------:R-:W-:Y:S01]  /*32e0*/  @P2 FFMA.FTZ R93, R130, R2, R93 ;  /* 0x00000002825d2223 */ /* 0x000fe2000001005d */
[----:B------:R-:W-:-:S05]  /*32f0*/  @P2 FMUL.FTZ R130, R33, R130 ;  /* 0x0000008221822220 */ /* 0x000fca0000410000 */
[----:B------:R-:W-:-:S04]  /*3300*/  @P2 F2FP.BF16.F32.PACK_AB R130, RZ, R130 ;  /* 0x00000082ff82223e */ /* 0x000fc800000010ff */
[----:B------:R-:W-:-:S07]  /*3310*/  @P2 PRMT R122, R122, 0x5410, R130 ;  /* 0x000054107a7a2816 */ /* 0x000fce0000000082 */
.L_x_4426:
[----:B------:R-:W-:Y:S05]  /*3320*/  BSYNC.RECONVERGENT B1 ;  /* 0x0000000000017941 */ /* 0x000fea0003800200 */
.L_x_4409:
[----:B------:R-:W-:Y:S02]  /*3330*/  ISETP.NE.U32.AND P0, PT, R3, RZ, PT ;  /* 0x000000ff0300720c */ /* 0x000fe40003f05070 */
[----:B------:R-:W0:Y:S02]  /*3340*/  @P2 LDC.64 R2, c[0x0][0x468] ;  /* 0x00011a00ff022b82 */ /* 0x000e240000000a00 */
[----:B------:R-:W-:-:S13]  /*3350*/  ISETP.NE.AND.EX P0, PT, R4, RZ, PT, P0 ;  /* 0x000000ff0400720c */ /* 0x000fda0003f05300 */
        /* <DEDUP_REMOVED lines=8> */
.L_x_4406:
[----:B------:R-:W-:Y:S05]  /*33e0*/  BSYNC.RECONVERGENT B0 ;  /* 0x0000000000007941 */ /* 0x000fea0003800200 */
.L_x_4405:
[----:B------:R-:W-:Y:S01]  /*33f0*/  ISETP.GE.U32.AND P0, PT, R9, 0x40, PT ;  /* 0x000000400900780c */ /* 0x000fe20003f06070 */
[----:B------:R-:W-:-:S12]  /*3400*/  BSSY.RECONVERGENT B0, `(.L_x_4442) ;  /* 0x00001d7000007945 */ /* 0x000fd80003800200 */
[----:B------:R-:W-:Y:S05]  /*3410*/  @!P0 BRA `(.L_x_4443) ;  /* 0x0000001c00548947 */ /* 0x000fea0003800000 */
[----:B------:R-:W-:Y:S04]  /*3420*/  BSSY.RECONVERGENT B1, `(.L_x_4444) ;  /* 0x0000005000017945 */ /* 0x000fe80003800200 */
[----:B------:R-:W-:Y:S05]  /*3430*/  @!P2 BRA `(.L_x_4445) ;  /* 0x00000000000ca947 */ /* 0x000fea0003800000 */
[----:B0-----:R-:W0:Y:S02]  /*3440*/  LDC.64 R2, c[0x0][0x390] ;  /* 0x0000e400ff027b82 */ /* 0x001e240000000a00 */
[----:B0-----:R-:W-:-:S05]  /*3450*/  IMAD.WIDE.U32 R2, R125, 0x10, R2 ;  /* 0x000000107d027825 */ /* 0x001fca00078e0002 */
[----:B-----5:R1:W5:Y:S02]  /*3460*/  LDG.E.128 R116, desc[UR6][R2.64] ;  /* 0x0000000602747981 */ /* 0x020364000c1e1d00 */
.L_x_4445:
[----:B------:R-:W-:Y:S05]  /*3470*/  BSYNC.RECONVERGENT B1 ;  /* 0x0000000000017941 */ /* 0x000fea0003800200 */
.L_x_4444:
        /* <DEDUP_REMOVED lines=8> */
[-CC-:B0-----:R-:W-:Y:S01]  /*3500*/  @P1 FFMA.FTZ R60, R154, R0.reuse, R129.reuse ;  /* 0x000000009a3c1223 */ /* 0x181fe20000010081 */
[-CC-:B-1----:R-:W-:Y:S01]  /*3510*/  @P1 FFMA.FTZ R3, R149, R0.reuse, R129.reuse ;  /* 0x0000000095031223 */ /* 0x182fe20000010081 */
[----:B------:R-:W-:Y:S01]  /*3520*/  MOV R115, R15 ;  /* 0x0000000f00737202 */ /* 0x000fe20000000f00 */
[-C--:B------:R-:W-:Y:S01]  /*3530*/  @P1 FFMA.FTZ R4, R148, R0.reuse, R129 ;  /* 0x0000000094041223 */ /* 0x080fe20000010081 */
[----:B------:R-:W-:Y:S01]  /*3540*/  @P1 FADD.FTZ R60, R163, -R60 ;  /* 0x8000003ca33c1221 */ /* 0x000fe20000010000 */
[----:B------:R-:W-:Y:S01]  /*3550*/  @P1 FADD.FTZ R3, R156, -R3 ;  /* 0x800000039c031221 */ /* 0x000fe20000010000 */
[-CC-:B------:R-:W-:Y:S01]  /*3560*/  @P1 FFMA.FTZ R5, R151, R0.reuse, R129.reuse ;  /* 0x0000000097051223 */ /* 0x180fe20000010081 */
[----:B------:R-:W-:Y:S01]  /*3570*/  @P1 FFMA.FTZ R112, R150, R0, R129 ;  /* 0x0000000096701223 */ /* 0x000fe20000010081 */
[C---:B------:R-:W-:Y:S01]  /*3580*/  @P1 FFMA.FTZ R115, R6.reuse, R60, R15 ;  /* 0x0000003c06731223 */ /* 0x040fe2000001000f */
[----:B------:R-:W-:Y:S01]  /*3590*/  MOV R60, R16 ;  /* 0x00000010003c7202 */ /* 0x000fe20000000f00 */
[----:B------:R-:W-:Y:S01]  /*35a0*/  @P1 FFMA.FTZ R60, R6, R3, R16 ;  /* 0x00000003063c1223 */ /* 0x000fe20000010010 */
[-CC-:B------:R-:W-:Y:S01]  /*35b0*/  @P1 FFMA.FTZ R7, R153, R0.reuse, R129.reuse ;  /* 0x0000000099071223 */ /* 0x180fe20000010081 */
[----:B------:R-:W0:Y:S01]  /*35c0*/  @P2 LDC R3, c[0x0][0x40c] ;  /* 0x00010300ff032b82 */ /* 0x000e220000000800 */
[-CC-:B------:R-:W-:Y:S01]  /*35d0*/  @P1 FFMA.FTZ R2, R152, R0.reuse, R129.reuse ;  /* 0x0000000098021223 */ /* 0x180fe20000010081 */
[----:B------:R-:W-:Y:S01]  /*35e0*/  @P1 FFMA.FTZ R129, R155, R0, R129 ;  /* 0x000000009b811223 */ /* 0x000fe20000010081 */
[----:B------:R-:W-:Y:S01]  /*35f0*/  @P1 FADD.FTZ R5, R158, -R5 ;  /* 0x800000059e051221 */ /* 0x000fe20000010000 */
[----:B------:R-:W-:Y:S01]  /*3600*/  MOV R62, R18 ;  /* 0x00000012003e7202 */ /* 0x000fe20000000f00 */
[----:B------:R-:W-:Y:S01]  /*3610*/  @P1 FADD.FTZ R112, R159, -R112 ;  /* 0x800000709f701221 */ /* 0x000fe20000010000 */
[----:B------:R-:W-:Y:S01]  /*3620*/  @P1 FADD.FTZ R4, R157, -R4 ;  /* 0x800000049d041221 */ /* 0x000fe20000010000 */
[----:B------:R-:W-:Y:S01]  /*3630*/  @P1 FFMA.FTZ R62, R6, R5, R18 ;  /* 0x00000005063e1223 */ /* 0x000fe20000010012 */
[----:B------:R-:W1:Y:S01]  /*3640*/  @P2 LDC R0, c[0x0][0x40c] ;  /* 0x00010300ff002b82 */ /* 0x000e620000000800 */
[----:B------:R-:W-:Y:S01]  /*3650*/  @P1 FADD.FTZ R7, R160, -R7 ;  /* 0x80000007a0071221 */ /* 0x000fe20000010000 */
[----:B------:R-:W-:Y:S01]  /*3660*/  @P1 FADD.FTZ R2, R161, -R2 ;  /* 0x80000002a1021221 */ /* 0x000fe20000010000 */
[----:B------:R-:W-:Y:S01]  /*3670*/  @P1 FADD.FTZ R129, R162, -R129 ;  /* 0x80000081a2811221 */ /* 0x000fe20000010000 */
[----:B-----5:R-:W-:-:S02]  /*3680*/  @P2 SHF.L.U32 R5, R116, 0x10, RZ ;  /* 0x0000001074052819 */ /* 0x020fc400000006ff */
        /* <DEDUP_REMOVED lines=10> */
[----:B0-----:R-:W-:Y:S01]  /*3730*/  @P2 FMUL.FTZ R3, R60, R3 ;  /* 0x000000033c032220 */ /* 0x001fe20000410000 */
[----:B------:R-:W0:Y:S01]  /*3740*/  @P2 LDC R6, c[0x0][0x40c] ;  /* 0x00010300ff062b82 */ /* 0x000e220000000800 */
[----:B------:R-:W-:-:S02]  /*3750*/  @P2 PRMT R2, R116, 0x7632, R2 ;  /* 0x0000763274022816 */ /* 0x000fc40000000002 */
[-C--:B------:R-:W-:Y:S01]  /*3760*/  @P2 FFMA.FTZ R96, R5, R3.reuse, R96 ;  /* 0x0000000305602223 */ /* 0x080fe20000010060 */
[----:B------:R-:W-:Y:S01]  /*3770*/  @P2 FMUL.FTZ R3, R44, R3 ;  /* 0x000000032c032220 */ /* 0x000fe20000410000 */
[----:B------:R-:W-:Y:S01]  /*3780*/  @P2 SHF.L.U32 R2, R2, 0x10, RZ ;  /* 0x0000001002022819 */ /* 0x000fe200000006ff */
[----:B-1----:R-:W-:Y:S02]  /*3790*/  @P2 FMUL.FTZ R0, R61, R0 ;  /* 0x000000003d002220 */ /* 0x002fe40000410000 */
[----:B------:R-:W1:Y:S01]  /*37a0*/  @P2 LDC R5, c[0x0][0x40c] ;  /* 0x00010300ff052b82 */ /* 0x000e620000000800 */
[----:B------:R-:W-:Y:S01]  /*37b0*/  @P2 F2FP.BF16.F32.PACK_AB R3, RZ, R3 ;  /* 0x00000003ff03223e */ /* 0x000fe200000010ff */
[----:B------:R-:W-:Y:S01]  /*37c0*/  @P2 FMUL.FTZ R4, R45, R0 ;  /* 0x000000002d042220 */ /* 0x000fe20000410000 */
[----:B------:R-:W-:Y:S02]  /*37d0*/  @P2 FFMA.FTZ R97, R0, R2, R97 ;  /* 0x0000000200612223 */ /* 0x000fe40000010061 */
[----:B------:R-:W-:-:S02]  /*37e0*/  @P2 PRMT R120, R3, 0x7610, R120 ;  /* 0x0000761003782816 */ /* 0x000fc40000000078 */
[C---:B------:R-:W-:Y:S01]  /*37f0*/  @P2 PRMT R0, R117.reuse, 0x7632, R0 ;  /* 0x0000763275002816 */ /* 0x040fe20000000000 */
[----:B------:R-:W2:Y:S01]  /*3800*/  @P2 LDC R124, c[0x0][0x40c] ;  /* 0x00010300ff7c2b82 */ /* 0x000ea20000000800 */
[----:B------:R-:W-:Y:S02]  /*3810*/  @P2 F2FP.BF16.F32.PACK_AB R4, RZ, R4 ;  /* 0x00000004ff04223e */ /* 0x000fe400000010ff */
[----:B------:R-:W-:Y:S02]  /*3820*/  @P2 SHF.L.U32 R0, R0, 0x10, RZ ;  /* 0x0000001000002819 */ /* 0x000fe400000006ff */
[----:B------:R-:W-:Y:S02]  /*3830*/  @P2 SHF.L.U32 R7, R117, 0x10, RZ ;  /* 0x0000001075072819 */ /* 0x000fe400000006ff */
[--C-:B------:R-:W-:Y:S01]  /*3840*/  @P2 PRMT R120, R120, 0x5410, R4.reuse ;  /* 0x0000541078782816 */ /* 0x100fe20000000004 */
[----:B------:R-:W3:Y:S01]  /*3850*/  @P2 LDC R129, c[0x0][0x40c] ;  /* 0x00010300ff812b82 */ /* 0x000ee20000000800 */
[----:B0-----:R-:W-:Y:S01]  /*3860*/  @P2 FMUL.FTZ R2, R63, R6 ;  /* 0x000000063f022220 */ /* 0x001fe20000410000 */
[----:B------:R-:W-:-:S03]  /*3870*/  @P2 PRMT R4, R118, 0x7632, R4 ;  /* 0x0000763276042816 */ /* 0x000fc60000000004 */
[----:B------:R-:W-:Y:S01]  /*3880*/  @P2 FFMA.FTZ R99, R2, R0, R99 ;  /* 0x0000000002632223 */ /* 0x000fe20000010063 */
[----:B------:R-:W-:Y:S02]  /*3890*/  @P2 FMUL.FTZ R2, R47, R2 ;  /* 0x000000022f022220 */ /* 0x000fe40000410000 */
[----:B------:R-:W0:Y:S01]  /*38a0*/  @P2 LDC R3, c[0x0][0x40c] ;  /* 0x00010300ff032b82 */ /* 0x000e220000000800 */
[----:B-1----:R-:W-:Y:S02]  /*38b0*/  @P2 FMUL.FTZ R5, R62, R5 ;  /* 0x000000053e052220 */ /* 0x002fe40000410000 */
[----:B------:R-:W-:Y:S02]  /*38c0*/  @P2 F2FP.BF16.F32.PACK_AB R2, RZ, R2 ;  /* 0x00000002ff02223e */ /* 0x000fe400000010ff */
[-C--:B------:R-:W-:Y:S01]  /*38d0*/  @P2 FFMA.FTZ R98, R7, R5.reuse, R98 ;  /* 0x0000000507622223 */ /* 0x080fe20000010062 */
[----:B------:R-:W-:Y:S01]  /*38e0*/  @P2 FMUL.FTZ R0, R46, R5 ;  /* 0x000000052e002220 */ /* 0x000fe20000410000 */
[----:B------:R-:W-:Y:S01]  /*38f0*/  @P2 SHF.L.U32 R5, R4, 0x10, RZ ;  /* 0x0000001004052819 */ /* 0x000fe200000006ff */
[----:B--2---:R-:W-:Y:S01]  /*3900*/  @P2 FMUL.FTZ R4, R113, R124 ;  /* 0x0000007c71042220 */ /* 0x004fe20000410000 */
[----:B------:R-:W-:-:S02]  /*3910*/  @P2 SHF.L.U32 R7, R118, 0x10, RZ ;  /* 0x0000001076072819 */ /* 0x000fc400000006ff */
[----:B------:R-:W-:Y:S01]  /*3920*/  @P2 F2FP.BF16.F32.PACK_AB R0, RZ, R0 ;  /* 0x00000000ff00223e */ /* 0x000fe200000010ff */
[----:B------:R-:W-:Y:S01]  /*3930*/  @P2 FFMA.FTZ R101, R4, R5, R101 ;  /* 0x0000000504652223 */ /* 0x000fe20000010065 */
[----:B------:R-:W-:Y:S02]  /*3940*/  @P2 FMUL.FTZ R4, R49, R4 ;  /* 0x0000000431042220 */ /* 0x000fe40000410000 */
[----:B------:R-:W-:Y:S01]  /*3950*/  @P2 PRMT R121, R0, 0x7610, R121 ;  /* 0x0000761000792816 */ /* 0x000fe20000000079 */
[----:B---3--:R-:W-:Y:S01]  /*3960*/  @P2 FMUL.FTZ R5, R112, R129 ;  /* 0x0000008170052220 */ /* 0x008fe20000410000 */
[----:B------:R-:W-:Y:S02]  /*3970*/  @P2 SHF.L.U32 R129, R119, 0x10, RZ ;  /* 0x0000001077812819 */ /* 0x000fe400000006ff */
[----:B------:R-:W-:Y:S01]  /*3980*/  @P2 F2FP.BF16.F32.PACK_AB R4, RZ, R4 ;  /* 0x00000004ff04223e */ /* 0x000fe200000010ff */
[-C--:B------:R-:W-:Y:S01]  /*3990*/  @P2 FFMA.FTZ R100, R7, R5.reuse, R100 ;  /* 0x0000000507642223 */ /* 0x080fe20000010064 */
[----:B------:R-:W-:Y:S01]  /*39a0*/  @P2 FMUL.FTZ R5, R48, R5 ;  /* 0x0000000530052220 */ /* 0x000fe20000410000 */
[----:B------:R-:W-:Y:S01]  /*39b0*/  @P2 PRMT R121, R121, 0x5410, R2 ;  /* 0x0000541079792816 */ /* 0x000fe20000000002 */
[----:B0-----:R-:W-:-:S03]  /*39c0*/  @P2 FMUL.FTZ R3, R114, R3 ;  /* 0x0000000372032220 */ /* 0x001fc60000410000 */
        /* <DEDUP_REMOVED lines=8> */
[----:B------:R-:W-:-:S04]  /*3a50*/  PRMT R0, R119, 0x7632, R0 ;  /* 0x0000763277007816 */ /* 0x000fc80000000000 */
[----:B------:R-:W-:Y:S01]  /*3a60*/  SHF.L.U32 R2, R0, 0x10, RZ ;  /* 0x0000001000027819 */ /* 0x000fe200000006ff */
[----:B------:R-:W-:-:S04]  /*3a70*/  FMUL.FTZ R0, R115, UR12 ;  /* 0x0000000c73007c20 */ /* 0x000fc80008410000 */
[----:B------:R-:W-:Y:S01]  /*3a80*/  FFMA.FTZ R103, R0, R2, R103 ;  /* 0x0000000200677223 */ /* 0x000fe20000010067 */
[----:B------:R-:W-:-:S05]  /*3a90*/  FMUL.FTZ R0, R51, R0 ;  /* 0x0000000033007220 */ /* 0x000fca0000410000 */
[----:B------:R-:W-:-:S04]  /*3aa0*/  F2FP.BF16.F32.PACK_AB R0, RZ, R0 ;  /* 0x00000000ff00723e */ /* 0x000fc800000010ff */
[----:B------:R-:W-:Y:S01]  /*3ab0*/  PRMT R123, R123, 0x5410, R0 ;  /* 0x000054107b7b7816 */ /* 0x000fe20000000000 */
[----:B------:R-:W-:Y:S06]  /*3ac0*/  BRA `(.L_x_4449) ;  /* 0x0000001400887947 */ /* 0x000fec0003800000 */
.L_x_4448:
[----:B0-----:R-:W0:Y:S01]  /*3ad0*/  @P2 LDC R5, c[0x0][0x40c] ;  /* 0x00010300ff052b82 */ /* 0x001e220000000800 */
[--C-:B-1----:R-:W-:Y:S01]  /*3ae0*/  @P1 FFMA.FTZ R2, R148, R0, R129.reuse ;  /* 0x0000000094021223 */ /* 0x102fe20000010081 */
[----:B------:R-:W-:Y:S01]  /*3af0*/  MOV R4, R16 ;  /* 0x0000001000047202 */ /* 0x000fe20000000f00 */
[-CC-:B------:R-:W-:Y:S01]  /*3b00*/  @P1 FFMA.FTZ R131, R151, R0.reuse, R129.reuse ;  /* 0x0000000097831223 */ /* 0x180fe20000010081 */
[-C--:B------:R-:W-:Y:S01]  /*3b10*/  @P1 FFMA.FTZ R128, R152, R0.reuse, R129 ;  /* 0x0000000098801223 */ /* 0x080fe20000010081 */
[----:B------:R-:W-:Y:S01]  /*3b20*/  @P1 FADD.FTZ R3, R157, -R2 ;  /* 0x800000029d031221 */ /* 0x000fe20000010000 */
[----:B------:R-:W-:Y:S01]  /*3b30*/  MOV R2, R17 ;  /* 0x0000001100027202 */ /* 0x000fe20000000f00 */
[----:B------:R-:W-:Y:S01]  /*3b40*/  @P1 FADD.FTZ R131, R158, -R131 ;  /* 0x800000839e831221 */ /* 0x000fe20000010000 */
[----:B------:R-:W1:Y:S01]  /*3b50*/  @P2 LDC R7, c[0x0][0x40c] ;  /* 0x00010300ff072b82 */ /* 0x000e620000000800 */
[----:B------:R-:W-:Y:S01]  /*3b60*/  @P1 FFMA.FTZ R2, R6, R3, R17 ;  /* 0x0000000306021223 */ /* 0x000fe20000010011 */
[----:B------:R-:W-:Y:S01]  /*3b70*/  @P1 FFMA.FTZ R3, R149, R0, R129 ;  /* 0x0000000095031223 */ /* 0x000fe20000010081 */
[----:B------:R-:W-:Y:S01]  /*3b80*/  @P1 FADD.FTZ R128, R161, -R128 ;  /* 0x80000080a1801221 */ /* 0x000fe20000010000 */
[----:B-----5:R-:W-:-:S02]  /*3b90*/  @P2 SHF.L.U32 R135, R119, 0x10, RZ ;  /* 0x0000001077872819 */ /* 0x020fc400000006ff */
[----:B------:R-:W-:Y:S02]  /*3ba0*/  @P1 FADD.FTZ R3, R156, -R3 ;  /* 0x800000039c031221 */ /* 0x000fe40000010000 */
[----:B------:R-:W2:Y:S02]  /*3bb0*/  @P2 LDC R126, c[0x0][0x40c] ;  /* 0x00010300ff7e2b82 */ /* 0x000ea40000000800 */
[----:B------:R-:W-:Y:S01]  /*3bc0*/  @P1 FFMA.FTZ R4, R6, R3, R16 ;  /* 0x0000000306041223 */ /* 0x000fe20000010010 */
[----:B------:R-:W-:Y:S01]  /*3bd0*/  @P2 PRMT R3, R116, 0x7632, R3 ;  /* 0x0000763274032816 */ /* 0x000fe20000000003 */
[----:B0-----:R-:W-:-:S03]  /*3be0*/  @P2 FMUL.FTZ R2, R2, R5 ;  /* 0x0000000502022220 */ /* 0x001fc60000410000 */
[----:B------:R-:W-:Y:S02]  /*3bf0*/  @P2 SHF.L.U32 R5, R3, 0x10, RZ ;  /* 0x0000001003052819 */ /* 0x000fe400000006ff */
[----:B------:R-:W-:Y:S01]  /*3c00*/  MOV R3, R18 ;  /* 0x0000001200037202 */ /* 0x000fe20000000f00 */
[----:B------:R-:W-:Y:S01]  /*3c10*/  @P1 FFMA.FTZ R3, R6, R131, R18 ;  /* 0x0000008306031223 */ /* 0x000fe20000010012 */
[----:B------:R-:W-:Y:S01]  /*3c20*/  @P1 FFMA.FTZ R131, R153, R0, R129 ;  /* 0x0000000099831223 */ /* 0x000fe20000010081 */
[----:B------:R-:W-:Y:S01]  /*3c30*/  @P2 FFMA.FTZ R97, R2, R5, R97 ;  /* 0x0000000502612223 */ /* 0x000fe20000010061 */
[----:B------:R-:W-:Y:S01]  /*3c40*/  @P2 FMUL.FTZ R2, R45, R2 ;  /* 0x000000022d022220 */ /* 0x000fe20000410000 */
[----:B-1----:R-:W-:Y:S01]  /*3c50*/  @P2 FMUL.FTZ R5, R4, R7 ;  /* 0x0000000704052220 */ /* 0x002fe20000410000 */
[----:B------:R-:W-:Y:S01]  /*3c60*/  @P2 SHF.L.U32 R7, R116, 0x10, RZ ;  /* 0x0000001074072819 */ /* 0x000fe200000006ff */
[----:B------:R-:W-:Y:S01]  /*3c70*/  @P1 FFMA.FTZ R4, R150, R0, R129 ;  /* 0x0000000096041223 */ /* 0x000fe20000010081 */
[----:B------:R-:W-:-:S03]  /*3c80*/  @P1 FADD.FTZ R131, R160, -R131 ;  /* 0x80000083a0831221 */ /* 0x000fc60000010000 */
[-C--:B------:R-:W-:Y:S01]  /*3c90*/  @P2 FFMA.FTZ R96, R7, R5.reuse, R96 ;  /* 0x0000000507602223 */ /* 0x080fe20000010060 */
[----:B------:R-:W-:Y:S01]  /*3ca0*/  @P2 FMUL.FTZ R7, R44, R5 ;  /* 0x000000052c072220 */ /* 0x000fe20000410000 */
[----:B------:R-:W-:Y:S01]  /*3cb0*/  @P1 FADD.FTZ R124, R159, -R4 ;  /* 0x800000049f7c1221 */ /* 0x000fe20000010000 */
[----:B------:R-:W0:Y:S01]  /*3cc0*/  @P2 LDC R5, c[0x0][0x40c] ;  /* 0x00010300ff052b82 */ /* 0x000e220000000800 */
[----:B------:R-:W-:Y:S01]  /*3cd0*/  MOV R4, R19 ;  /* 0x0000001300047202 */ /* 0x000fe20000000f00 */
[----:B--2---:R-:W-:Y:S01]  /*3ce0*/  @P2 FMUL.FTZ R3, R3, R126 ;  /* 0x0000007e03032220 */ /* 0x004fe20000410000 */
[----:B------:R-:W-:Y:S01]  /*3cf0*/  @P2 F2FP.BF16.F32.PACK_AB R7, RZ, R7 ;  /* 0x00000007ff07223e */ /* 0x000fe200000010ff */
[C---:B------:R-:W-:Y:S01]  /*3d00*/  @P1 FFMA.FTZ R4, R6.reuse, R124, R19 ;  /* 0x0000007c06041223 */ /* 0x040fe20000010013 */
[----:B------:R-:W-:Y:S02]  /*3d10*/  @P2 F2FP.BF16.F32.PACK_AB R124, RZ, R2 ;  /* 0x00000002ff7c223e */ /* 0x000fe400000010ff */
[----:B------:R-:W-:Y:S01]  /*3d20*/  @P2 PRMT R120, R7, 0x7610, R120 ;  /* 0x0000761007782816 */ /* 0x000fe20000000078 */
[----:B------:R-:W1:Y:S01]  /*3d30*/  @P2 LDC R126, c[0x0][0x40c] ;  /* 0x00010300ff7e2b82 */ /* 0x000e620000000800 */
[----:B------:R-:W-:Y:S01]  /*3d40*/  MOV R2, R12 ;  /* 0x0000000c00027202 */ /* 0x000fe20000000f00 */
[----:B------:R-:W-:Y:S01]  /*3d50*/  @P1 FFMA.FTZ R2, R6, R131, R12 ;  /* 0x0000008306021223 */ /* 0x000fe2000001000c */
[----:B------:R-:W-:-:S05]  /*3d60*/  @P2 PRMT R120, R120, 0x5410, R124 ;  /* 0x0000541078782816 */ /* 0x000fca000000007c */
[----:B------:R-:W2:Y:S01]  /*3d70*/  @P2 LDC R131, c[0x0][0x40c] ;  /* 0x00010300ff832b82 */ /* 0x000ea20000000800 */
[----:B0-----:R-:W-:Y:S01]  /*3d80*/  @P2 FMUL.FTZ R124, R4, R5 ;  /* 0x00000005047c2220 */ /* 0x001fe20000410000 */
[----:B------:R-:W-:-:S03]  /*3d90*/  @P2 PRMT R4, R117, 0x7632, R4 ;  /* 0x0000763275042816 */ /* 0x000fc60000000004 */
[----:B------:R-:W-:Y:S01]  /*3da0*/  @P2 FMUL.FTZ R7, R47, R124 ;  /* 0x0000007c2f072220 */ /* 0x000fe20000410000 */
[----:B------:R-:W-:Y:S02]  /*3db0*/  @P2 SHF.L.U32 R5, R4, 0x10, RZ ;  /* 0x0000001004052819 */ /* 0x000fe400000006ff */
[----:B------:R-:W-:Y:S01]  /*3dc0*/  MOV R4, R13 ;  /* 0x0000000d00047202 */ /* 0x000fe20000000f00 */
[----:B------:R-:W-:Y:S01]  /*3dd0*/  @P1 FFMA.FTZ R4, R6, R128, R13 ;  /* 0x0000008006041223 */ /* 0x000fe2000001000d */
[----:B------:R-:W-:Y:S01]  /*3de0*/  @P2 F2FP.BF16.F32.PACK_AB R7, RZ, R7 ;  /* 0x00000007ff07223e */ /* 0x000fe200000010ff */
[----:B------:R-:W-:Y:S01]  /*3df0*/  @P2 FFMA.FTZ R99, R124, R5, R99 ;  /* 0x000000057c632223 */ /* 0x000fe20000010063 */
[----:B------:R-:W-:Y:S02]  /*3e00*/  @P2 SHF.L.U32 R5, R117, 0x10, RZ ;  /* 0x0000001075052819 */ /* 0x000fe400000006ff */
[----:B------:R-:W-:-:S03]  /*3e10*/  @P2 PRMT R124, R118, 0x7632, R124 ;  /* 0x00007632767c2816 */ /* 0x000fc6000000007c */
[----:B------:R-:W-:Y:S01]  /*3e20*/  @P2 FFMA.FTZ R98, R5, R3, R98 ;  /* 0x0000000305622223 */ /* 0x000fe20000010062 */
[----:B------:R-:W-:Y:S01]  /*3e30*/  @P1 FFMA.FTZ R5, R155, R0, R129 ;  /* 0x000000009b051223 */ /* 0x000fe20000010081 */
[----:B--2---:R-:W-:Y:S01]  /*3e40*/  @P2 FMUL.FTZ R4, R4, R131 ;  /* 0x0000008304042220 */ /* 0x004fe20000410000 */
[----:B------:R-:W-:Y:S01]  /*3e50*/  @P2 SHF.L.U32 R124, R124, 0x10, RZ ;  /* 0x000000107c7c2819 */ /* 0x000fe200000006ff */
[----:B------:R-:W-:Y:S01]  /*3e60*/  @P2 FMUL.FTZ R3, R46, R3 ;  /* 0x000000032e032220 */ /* 0x000fe20000410000 */
[----:B------:R-:W-:Y:S01]  /*3e70*/  @P1 FADD.FTZ R133, R162, -R5 ;  /* 0x80000005a2851221 */ /* 0x000fe20000010000 */
[----:B------:R-:W-:Y:S02]  /*3e80*/  MOV R5, R14 ;  /* 0x0000000e00057202 */ /* 0x000fe40000000f00 */
[----:B------:R-:W-:Y:S01]  /*3e90*/  @P2 FFMA.FTZ R101, R4, R124, R101 ;  /* 0x0000007c04652223 */ /* 0x000fe20000010065 */
[----:B------:R-:W-:Y:S01]  /*3ea0*/  @P1 FFMA.FTZ R5, R6, R133, R14 ;  /* 0x0000008506051223 */ /* 0x000fe2000001000e */
[----:B------:R-:W-:Y:S01]  /*3eb0*/  @P2 FMUL.FTZ R4, R49, R4 ;  /* 0x0000000431042220 */ /* 0x000fe20000410000 */
[----:B------:R-:W0:Y:S01]  /*3ec0*/  @P2 LDC R133, c[0x0][0x40c] ;  /* 0x00010300ff852b82 */ /* 0x000e220000000800 */
[----:B------:R-:W-:Y:S01]  /*3ed0*/  @P2 F2FP.BF16.F32.PACK_AB R3, RZ, R3 ;  /* 0x00000003ff03223e */ /* 0x000fe200000010ff */
[----:B-1----:R-:W-:-:S02]  /*3ee0*/  @P2 FMUL.FTZ R5, R5, R126 ;  /* 0x0000007e05052220 */ /* 0x002fc40000410000 */
[----:B------:R-:W-:Y:S02]  /*3ef0*/  @P2 F2FP.BF16.F32.PACK_AB R4, RZ, R4 ;  /* 0x00000004ff04223e */ /* 0x000fe400000010ff */
[-C--:B------:R-:W-:Y:S01]  /*3f00*/  @P2 FFMA.FTZ R102, R135, R5.reuse, R102 ;  /* 0x0000000587662223 */ /* 0x080fe20000010066 */
[----:B------:R-:W-:Y:S01]  /*3f10*/  @P2 FMUL.FTZ R5, R50, R5 ;  /* 0x0000000532052220 */ /* 0x000fe20000410000 */
[----:B------:R-:W-:-:S04]  /*3f20*/  @P2 PRMT R121, R3, 0x7610, R121 ;  /* 0x0000761003792816 */ /* 0x000fc80000000079 */
[----:B------:R-:W-:Y:S02]  /*3f30*/  @P2 F2FP.BF16.F32.PACK_AB R5, RZ, R5 ;  /* 0x00000005ff05223e */ /* 0x000fe400000010ff */
[----:B------:R-:W-:Y:S02]  /*3f40*/  @P2 PRMT R121, R121, 0x5410, R7 ;  /* 0x0000541079792816 */ /* 0x000fe40000000007 */
[----:B------:R-:W-:Y:S01]  /*3f50*/  @P2 PRMT R123, R5, 0x7610, R123 ;  /* 0x00007610057b2816 */ /* 0x000fe2000000007b */
[----:B0-----:R-:W-:Y:S01]  /*3f60*/  @P2 FMUL.FTZ R131, R2, R133 ;  /* 0x0000008502832220 */ /* 0x001fe20000410000 */
[----:B------:R-:W-:-:S05]  /*3f70*/  @P2 SHF.L.U32 R133, R118, 0x10, RZ ;  /* 0x0000001076852819 */ /* 0x000fca00000006ff */
[-C--:B------:R-:W-:Y:S01]  /*3f80*/  @P2 FFMA.FTZ R100, R133, R131.reuse, R100 ;  /* 0x0000008385642223 */ /* 0x080fe20000010064 */
[----:B------:R-:W-:-:S05]  /*3f90*/  @P2 FMUL.FTZ R131, R48, R131 ;  /* 0x0000008330832220 */ /* 0x000fca0000410000 */
[----:B------:R-:W-:-:S04]  /*3fa0*/  @P2 F2FP.BF16.F32.PACK_AB R131, RZ, R131 ;  /* 0x00000083ff83223e */ /* 0x000fc800000010ff */
[----:B------:R-:W-:-:S04]  /*3fb0*/  @P2 PRMT R122, R131, 0x7610, R122 ;  /* 0x00007610837a2816 */ /* 0x000fc8000000007a */
        /* <DEDUP_REMOVED lines=14> */
.L_x_4447:
[----:B------:R-:W-:-:S04]  /*40a0*/  UISETP.NE.U32.AND UP0, UPT, UR14, URZ, UPT ;  /* 0x000000ff0e00728c */ /* 0x000fc8000bf05070 */
[----:B------:R-:W-:-:S06]  /*40b0*/  UISETP.NE.AND.EX UP0, UPT, UR15, URZ, UPT, UP0 ;  /* 0x000000ff0f00728c */ /* 0x000fcc000bf05300 */
[----:B------:R-:W-:-:S13]  /*40c0*/  PLOP3.LUT P0, PT, PT, PT, UP0, 0x80, 0x8 ;  /* 0x000000000008781c */ /* 0x000fda0003f0f008 */
[----:B------:R-:W-:Y:S05]  /*40d0*/  @!P0 BRA `(.L_x_4450) ;  /* 0x00000008003c8947 */ /* 0x000fea0003800000 */
[----:B------:R-:W-:Y:S01]  /*40e0*/  BSSY.RECONVERGENT B2, `(.L_x_4451) ;  /* 0x000000f000027945 */ /* 0x000fe20003800200 */
[----:B------:R-:W-:Y:S01]  /*40f0*/  ISETP.GT.AND P1, PT, R7, RZ, PT ;  /* 0x000000ff0700720c */ /* 0x000fe20003f24270 */
[----:B01----:R-:W-:Y:S02]  /*4100*/  FFMA.FTZ R2, R154, R0, R129 ;  /* 0x000000009a027223 */ /* 0x003fe40000010081 */
[----:B------:R-:W-:Y:S10]  /*4110*/  @!P2 BRA `(.L_x_4452) ;  /* 0x00000000002ca947 */ /* 0x000ff40003800000 */
[----:B------:R-:W-:Y:S01]  /*4120*/  FFMA.FTZ R3, R149, R0, R129 ;  /* 0x0000000095037223 */ /* 0x000fe20000010081 */
[----:B------:R-:W-:Y:S02]  /*4130*/  ISETP.GT.AND P3, PT, R7, RZ, PT ;  /* 0x000000ff0700720c */ /* 0x000fe40003f64270 */
[----:B-----5:R-:W-:Y:S01]  /*4140*/  SHF.L.U32 R5, R116, 0x10, RZ ;  /* 0x0000001074057819 */ /* 0x020fe200000006ff */
        /* <DEDUP_REMOVED lines=8> */
.L_x_4452:
[----:B------:R-:W-:Y:S05]  /*41d0*/  BSYNC.RECONVERGENT B2 ;  /* 0x0000000000027941 */ /* 0x000fea0003800200 */
.L_x_4451:
        /* <DEDUP_REMOVED lines=10> */
[----:B------:R-:W-:Y:S01]  /*4280*/  FMUL.FTZ R3, R45, R4 ;  /* 0x000000042d037220 */ /* 0x000fe20000410000 */
[----:B------:R-:W-:-:S04]  /*4290*/  FFMA.FTZ R97, R4, R5, R97 ;  /* 0x0000000504617223 */ /* 0x000fc80000010061 */
[----:B------:R-:W-:-:S04]  /*42a0*/  F2FP.BF16.F32.PACK_AB R60, RZ, R3 ;  /* 0x00000003ff3c723e */ /* 0x000fc800000010ff */
[----:B------:R-:W-:-:S07]  /*42b0*/  PRMT R120, R120, 0x5410, R60 ;  /* 0x0000541078787816 */ /* 0x000fce000000003c */
.L_x_4454:
[----:B------:R-:W-:Y:S05]  /*42c0*/  BSYNC.RECONVERGENT B2 ;  /* 0x0000000000027941 */ /* 0x000fea0003800200 */
.L_x_4453:
        /* <DEDUP_REMOVED lines=13> */
.L_x_4456:
[----:B------:R-:W-:Y:S05]  /*43a0*/  BSYNC.RECONVERGENT B2 ;  /* 0x0000000000027941 */ /* 0x000fea0003800200 */
.L_x_4455:
        /* <DEDUP_REMOVED lines=14> */
.L_x_4458:
[----:B------:R-:W-:Y:S05]  /*4490*/  BSYNC.RECONVERGENT B2 ;  /* 0x0000000000027941 */ /* 0x000fea0003800200 */
.L_x_4457:
        /* <DEDUP_REMOVED lines=13> */
.L_x_4460:
[----:B------:R-:W-:Y:S05]  /*4570*/  BSYNC.RECONVERGENT B2 ;  /* 0x0000000000027941 */ /* 0x000fea0003800200 */
.L_x_4459:
        /* <DEDUP_REMOVED lines=14> */
.L_x_4462:
[----:B------:R-:W-:Y:S05]  /*4660*/  BSYNC.RECONVERGENT B2 ;  /* 0x0000000000027941 */ /* 0x000fea0003800200 */
.L_x_4461:
        /* <DEDUP_REMOVED lines=13> */
.L_x_4464:
[----:B------:R-:W-:Y:S05]  /*4740*/  BSYNC.RECONVERGENT B2 ;  /* 0x0000000000027941 */ /* 0x000fea0003800200 */
.L_x_4463:
        /* <DEDUP_REMOVED lines=32> */
[----:B-----5:R-:W-:-:S04]  /*4950*/  PRMT R0, R119, 0x7632, R0 ;  /* 0x0000763277007816 */ /* 0x020fc80000000000 */
[----:B------:R-:W-:Y:S01]  /*4960*/  SHF.L.U32 R2, R0, 0x10, RZ ;  /* 0x0000001000027819 */ /* 0x000fe200000006ff */
[----:B------:R-:W-:-:S04]  /*4970*/  FMUL.FTZ R0, R115, UR12 ;  /* 0x0000000c73007c20 */ /* 0x000fc80008410000 */
[----:B------:R-:W-:Y:S01]  /*4980*/  FFMA.FTZ R103, R0, R2, R103 ;  /* 0x0000000200677223 */ /* 0x000fe20000010067 */
[----:B------:R-:W-:-:S05]  /*4990*/  FMUL.FTZ R0, R51, R0 ;  /* 0x0000000033007220 */ /* 0x000fca0000410000 */
[----:B------:R-:W-:-:S04]  /*49a0*/  F2FP.BF16.F32.PACK_AB R0, RZ, R0 ;  /* 0x00000000ff00723e */ /* 0x000fc800000010ff */
[----:B------:R-:W-:Y:S01]  /*49b0*/  PRMT R123, R123, 0x5410, R0 ;  /* 0x000054107b7b7816 */ /* 0x000fe20000000000 */
[----:B------:R-:W-:Y:S06]  /*49c0*/  BRA `(.L_x_4449) ;  /* 0x0000000400c87947 */ /* 0x000fec0003800000 */
.L_x_4450:
[----:B01----:R-:W0:Y:S01]  /*49d0*/  @P2 LDC R2, c[0x0][0x40c] ;  /* 0x00010300ff022b82 */ /* 0x003e220000000800 */
        /* <DEDUP_REMOVED lines=13> */
.L_x_4466:
[----:B------:R-:W-:Y:S05]  /*4ab0*/  BSYNC.RECONVERGENT B2 ;  /* 0x0000000000027941 */ /* 0x000fea0003800200 */
.L_x_4465:
[----:B------:R-:W-:Y:S04]  /*4ac0*/  BSSY.RECONVERGENT B2, `(.L_x_4467) ;  /* 0x000000e000027945 */ /* 0x000fe80003800200 */
        /* <DEDUP_REMOVED lines=8> */
[----:B------:R-:W-:-:S05]  /*4b50*/  SHF.L.U32 R4, R3, 0x10, RZ ;  /* 0x0000001003047819 */ /* 0x000fca00000006ff */
[----:B------:R-:W-:Y:S01]  /*4b60*/  FFMA.FTZ R97, R124, R4, R97 ;  /* 0x000000047c617223 */ /* 0x000fe20000010061 */
[----:B------:R-:W-:-:S05]  /*4b70*/  FMUL.FTZ R124, R45, R124 ;  /* 0x0000007c2d7c7220 */ /* 0x000fca0000410000 */
[----:B------:R-:W-:-:S04]  /*4b80*/  F2FP.BF16.F32.PACK_AB R124, RZ, R124 ;  /* 0x0000007cff7c723e */ /* 0x000fc800000010ff */
[----:B------:R-:W-:-:S07]  /*4b90*/  PRMT R120, R120, 0x5410, R124 ;  /* 0x0000541078787816 */ /* 0x000fce000000007c */
.L_x_4468:
[----:B------:R-:W-:Y:S05]  /*4ba0*/  BSYNC.RECONVERGENT B2 ;  /* 0x0000000000027941 */ /* 0x000fea0003800200 */
.L_x_4467:
        /* <DEDUP_REMOVED lines=13> */
.L_x_4470:
[----:B------:R-:W-:Y:S05]  /*4c80*/  BSYNC.RECONVERGENT B2 ;  /* 0x0000000000027941 */ /* 0x000fea0003800200 */
.L_x_4469:
        /* <DEDUP_REMOVED lines=14> */
.L_x_4472:
[----:B------:R-:W-:Y:S05]  /*4d70*/  BSYNC.RECONVERGENT B2 ;  /* 0x0000000000027941 */ /* 0x000fea0003800200 */
.L_x_4471:
        /* <DEDUP_REMOVED lines=13> */
.L_x_4474:
[----:B------:R-:W-:Y:S05]  /*4e50*/  BSYNC.RECONVERGENT B2 ;  /* 0x0000000000027941 */ /* 0x000fea0003800200 */
.L_x_4473:
        /* <DEDUP_REMOVED lines=14> */
.L_x_4476:
[----:B------:R-:W-:Y:S05]  /*4f40*/  BSYNC.RECONVERGENT B2 ;  /* 0x0000000000027941 */ /* 0x000fea0003800200 */
.L_x_4475:
        /* <DEDUP_REMOVED lines=14> */
.L_x_4478:
[----:B------:R-:W-:Y:S05]  /*5030*/  BSYNC.RECONVERGENT B2 ;  /* 0x0000000000027941 */ /* 0x000fea0003800200 */
.L_x_4477:
[----:B------:R-:W-:Y:S01]  /*5040*/  FADD.FTZ R3, R163, -R4 ;  /* 0x80000004a3037221 */ /* 0x000fe20000010000 */
[----:B------:R-:W-:Y:S02]  /*5050*/  ISETP.GT.AND P1, PT, R7, RZ, PT ;  /* 0x000000ff0700720c */ /* 0x000fe40003f24270 */
[----:B-----5:R-:W-:Y:S01]  /*5060*/  @P2 PRMT R0, R119, 0x7632, R0 ;  /* 0x0000763277002816 */ /* 0x020fe20000000000 */
[----:B------:R-:W-:-:S03]  /*5070*/  FMUL.FTZ R3, R6, R3 ;  /* 0x0000000306037220 */ /* 0x000fc60000410000 */
[----:B------:R-:W-:Y:S02]  /*5080*/  @P2 SHF.L.U32 R0, R0, 0x10, RZ ;  /* 0x0000001000002819 */ /* 0x000fe400000006ff */
[----:B------:R-:W-:-:S05]  /*5090*/  FSEL R3, R3, RZ, P1 ;  /* 0x000000ff03037208 */ /* 0x000fca0000800000 */
[----:B0-----:R-:W-:-:S04]  /*50a0*/  @P2 FMUL.FTZ R2, R3, R2 ;  /* 0x0000000203022220 */ /* 0x001fc80000410000 */
[----:B------:R-:W-:Y:S01]  /*50b0*/  @P2 FFMA.FTZ R103, R2, R0, R103 ;  /* 0x0000000002672223 */ /* 0x000fe20000010067 */
[----:B------:R-:W-:-:S05]  /*50c0*/  @P2 FMUL.FTZ R2, R51, R2 ;  /* 0x0000000233022220 */ /* 0x000fca0000410000 */
[----:B------:R-:W-:-:S04]  /*50d0*/  @P2 F2FP.BF16.F32.PACK_AB R2, RZ, R2 ;  /* 0x00000002ff02223e */ /* 0x000fc800000010ff */
[----:B------:R-:W-:-:S07]  /*50e0*/  @P2 PRMT R123, R123, 0x5410, R2 ;  /* 0x000054107b7b2816 */ /* 0x000fce0000000002 */
.L_x_4449:
[----:B------:R-:W-:Y:S05]  /*50f0*/  BSYNC.RECONVERGENT B1 ;  /* 0x0000000000017941 */ /* 0x000fea0003800200 */
.L_x_4446:
[----:B------:R-:W0:Y:S08]  /*5100*/  @P0 LDC.64 R4, c[0x0][0x478] ;  /* 0x00011e00ff040b82 */ /* 0x000e300000000a00 */
[----:B------:R-:W1:Y:S01]  /*5110*/  @P2 LDC.64 R2, c[0x0][0x468] ;  /* 0x00011a00ff022b82 */ /* 0x000e620000000a00 */
[----:B0-----:R-:W-:-:S05]  /*5120*/  @P0 IMAD.WIDE.U32 R4, R127, 0x20, R4 ;  /* 0x000000207f040825 */ /* 0x001fca00078e0004 */
[----:B------:R2:W-:Y:S01]  /*5130*/  @P0 STG.E.128 desc[UR6][R4.64], R60 ;  /* 0x0000003c04000986 */ /* 0x0005e2000c101d06 */
[----:B-1----:R-:W-:-:S03]  /*5140*/  @P2 IMAD.WIDE.U32 R2, R125, 0x10, R2 ;  /* 0x000000107d022825 */ /* 0x002fc600078e0002 */
[----:B------:R2:W-:Y:S04]  /*5150*/  @P0 STG.E.128 desc[UR6][R4.64+0x10], R112 ;  /* 0x0000107004000986 */ /* 0x0005e8000c101d06 */
[----:B------:R2:W-:Y:S02]  /*5160*/  @P2 STG.E.128 desc[UR6][R2.64], R120 ;  /* 0x0000007802002986 */ /* 0x0005e4000c101d06 */
.L_x_4443:
[----:B------:R-:W-:Y:S05]  /*5170*/  BSYNC.RECONVERGENT B0 ;  /* 0x0000000000007941 */ /* 0x000fea0003800200 */
.L_x_4442:
[----:B0-2---:R-:W0:Y:S02]  /*5180*/  LDC.64 R2, c[0x0][0x380] ;  /* 0x0000e000ff027b82 */ /* 0x005e240000000a00 */
[----:B0-----:R-:W-:-:S04]  /*5190*/  LEA R8, R2, R8, 0x2 ;  /* 0x0000000802087211 */ /* 0x001fc800078e10ff */
[----:B------:R-:W-:-:S13]  /*51a0*/  ISETP.GE.AND P0, PT, R8, R3, PT ;  /* 0x000000030800720c */ /* 0x000fda0003f06270 */
[----:B------:R-:W-:Y:S05]  /*51b0*/  @!P0 BRA `(.L_x_4479) ;  /* 0xffffffb000f88947 */ /* 0x000fea000383ffff */
.L_x_4398:
        /* <DEDUP_REMOVED lines=64> */
[----:B---3--:R-:W-:-:S03]  /*55c0*/  FADD.FTZ R9, R3, R12 ;  /* 0x0000000c03097221 */ /* 0x008fc60000010000 */
[----:B------:R-:W-:Y:S01]  /*55d0*/  STS.128 [R0+0x400], R76 ;  /* 0x0004004c00007388 */ /* 0x000fe20000000c00 */
        /* <DEDUP_REMOVED lines=91> */
.L_x_4481:
[----:B------:R-:W-:Y:S05]  /*5b90*/  BSYNC.RECONVERGENT B0 ;  /* 0x0000000000007941 */ /* 0x000fea0003800200 */
.L_x_4480:
        /* <DEDUP_REMOVED lines=18> */
.L_x_4483:
[----:B------:R-:W-:Y:S05]  /*5cc0*/  BSYNC.RECONVERGENT B0 ;  /* 0x0000000000007941 */ /* 0x000fea0003800200 */
.L_x_4482:
        /* <DEDUP_REMOVED lines=18> */
.L_x_4485:
[----:B------:R-:W-:Y:S05]  /*5df0*/  BSYNC.RECONVERGENT B0 ;  /* 0x0000000000007941 */ /* 0x000fea0003800200 */
.L_x_4484:
        /* <DEDUP_REMOVED lines=12> */
.L_x_4404:
[----:B0-----:R-:W-:Y:S01]  /*5ec0*/  HFMA2 R124, -RZ, RZ, 0, 5.9604644775390625e-08 ;  /* 0x00000001ff7c7431 */ /* 0x001fe200000001ff */
[----:B------:R-:W-:Y:S01]  /*5ed0*/  BSSY B0, `(.L_x_4486) ;  /* 0x0000006000007945 */ /* 0x000fe20003800000 */
[----:B------:R-:W-:Y:S02]  /*5ee0*/  MOV R3, 0x1f ;  /* 0x0000001f00037802 */ /* 0x000fe40000000f00 */
[----:B------:R-:W-:-:S07]  /*5ef0*/  MOV R0, 0xffffffff ;  /* 0xffffffff00007802 */ /* 0x000fce0000000f00 */
[----:B------:R-:W-:Y:S05]  /*5f00*/  WARPSYNC.COLLECTIVE R0, `(.L_x_4487) ;  /* 0x0000000000087348 */ /* 0x000fea0003c00000 */
[----:B------:R0:W1:Y:S02]  /*5f10*/  SHFL.BFLY P0, R134, R171, R124, R3 ;  /* 0x0c00007cab867389 */ /* 0x0000640000000003 */
[----:B01----:R-:W-:Y:S05]  /*5f20*/  ENDCOLLECTIVE ;  /* 0x000000000000791b */ /* 0x003fea0003800000 */
.L_x_4487:
[----:B------:R-:W-:Y:S05]  /*5f30*/  BSYNC B0 ;  /* 0x0000000000007941 */ /* 0x000fea0003800000 */
.L_x_4486:
[----:B------:R-:W-:Y:S01]  /*5f40*/  MOV R0, R134 ;  /* 0x0000008600007202 */ /* 0x000fe20000000f00 */
[----:B------:R-:W-:Y:S01]  /*5f50*/  HFMA2 R124, -RZ, RZ, 0, 5.9604644775390625e-08 ;  /* 0x00000001ff7c7431 */ /* 0x000fe200000001ff */
[----:B------:R-:W-:-:S03]  /*5f60*/  MOV R3, 0x1f ;  /* 0x0000001f00037802 */ /* 0x000fc60000000f00 */
[----:B------:R-:W-:Y:S01]  /*5f70*/  FADD.FTZ R127, R0, R171 ;  /* 0x000000ab007f7221 */ /* 0x000fe20000010000 */
[----:B------:R-:W-:Y:S02]  /*5f80*/  MOV R171, R168 ;  /* 0x000000a800ab7202 */ /* 0x000fe40000000f00 */
[----:B------:R-:W-:-:S07]  /*5f90*/  MOV R0, 0xffffffff ;  /* 0xffffffff00007802 */ /* 0x000fce0000000f00 */
[----:B------:R-:W-:Y:S05]  /*5fa0*/  WARPSYNC.COLLECTIVE R0, `(.L_x_4488) ;  /* 0x0000000000087348 */ /* 0x000fea0003c00000 */
[----:B------:R0:W1:Y:S02]  /*5fb0*/  SHFL.BFLY P0, R134, R171, R124, R3 ;  /* 0x0c00007cab867389 */ /* 0x0000640000000003 */
[----:B01----:R-:W-:Y:S05]  /*5fc0*/  ENDCOLLECTIVE ;  /* 0x000000000000791b */ /* 0x003fea0003800000 */
.L_x_4488:
[----:B------:R-:W-:Y:S01]  /*5fd0*/  HFMA2 R124, -RZ, RZ, 0, 1.1920928955078125e-07 ;  /* 0x00000002ff7c7431 */ /* 0x000fe200000001ff */
[----:B------:R-:W-:Y:S02]  /*5fe0*/  MOV R171, R127 ;  /* 0x0000007f00ab7202 */ /* 0x000fe40000000f00 */
[----:B------:R-:W-:-:S07]  /*5ff0*/  MOV R125, R134 ;  /* 0x00000086007d7202 */ /* 0x000fce0000000f00 */
[----:B------:R-:W-:Y:S05]  /*6000*/  WARPSYNC.COLLECTIVE R0, `(.L_x_4489) ;  /* 0x0000000000087348 */ /* 0x000fea0003c00000 */
[----:B------:R0:W1:Y:S02]  /*6010*/  SHFL.BFLY P0, R134, R171, R124, R3 ;  /* 0x0c00007cab867389 */ /* 0x0000640000000003 */
[----:B01----:R-:W-:Y:S05]  /*6020*/  ENDCOLLECTIVE ;  /* 0x000000000000791b */ /* 0x003fea0003800000 */
.L_x_4489:
[----:B------:R-:W-:-:S05]  /*6030*/  FADD.FTZ R125, R125, R168 ;  /* 0x000000a87d7d7221 */ /* 0x000fca0000010000 */
[----:B------:R-:W-:Y:S02]  /*6040*/  MOV R171, R125 ;  /* 0x0000007d00ab7202 */ /* 0x000fe40000000f00 */
[----:B------:R-:W-:-:S07]  /*6050*/  MOV R126, R134 ;  /* 0x00000086007e7202 */ /* 0x000fce0000000f00 */
[----:B------:R-:W-:Y:S05]  /*6060*/  WARPSYNC.COLLECTIVE R0, `(.L_x_4490) ;  /* 0x0000000000087348 */ /* 0x000fea0003c00000 */
[----:B------:R0:W1:Y:S02]  /*6070*/  SHFL.BFLY P0, R134, R171, R124, R3 ;  /* 0x0c00007cab867389 */ /* 0x0000640000000003 */
[----:B01----:R-:W-:Y:S05]  /*6080*/  ENDCOLLECTIVE ;  /* 0x000000000000791b */ /* 0x003fea0003800000 */
.L_x_4490:
[----:B------:R-:W-:Y:S01]  /*6090*/  FADD.FTZ R130, R127, R126 ;  /* 0x0000007e7f827221 */ /* 0x000fe20000010000 */
[----:B------:R-:W-:-:S04]  /*60a0*/  HFMA2 R124, -RZ, RZ, 0, 2.384185791015625e-07 ;  /* 0x00000004ff7c7431 */ /* 0x000fc800000001ff */
[----:B------:R-:W-:Y:S02]  /*60b0*/  MOV R171, R130 ;  /* 0x0000008200ab7202 */ /* 0x000fe40000000f00 */
[----:B------:R-:W-:-:S07]  /*60c0*/  MOV R128, R134 ;  /* 0x0000008600807202 */ /* 0x000fce0000000f00 */
[----:B------:R-:W-:Y:S05]  /*60d0*/  WARPSYNC.COLLECTIVE R0, `(.L_x_4491) ;  /* 0x0000000000087348 */ /* 0x000fea0003c00000 */
[----:B------:R0:W1:Y:S02]  /*60e0*/  SHFL.BFLY P0, R134, R171, R124, R3 ;  /* 0x0c00007cab867389 */ /* 0x0000640000000003 */
[----:B01----:R-:W-:Y:S05]  /*60f0*/  ENDCOLLECTIVE ;  /* 0x000000000000791b */ /* 0x003fea0003800000 */
.L_x_4491:
[----:B------:R-:W-:-:S05]  /*6100*/  FADD.FTZ R128, R125, R128 ;  /* 0x000000807d807221 */ /* 0x000fca0000010000 */
[----:B------:R-:W-:Y:S02]  /*6110*/  MOV R171, R128 ;  /* 0x0000008000ab7202 */ /* 0x000fe40000000f00 */
[----:B------:R-:W-:-:S07]  /*6120*/  MOV R129, R134 ;  /* 0x0000008600817202 */ /* 0x000fce0000000f00 */
[----:B------:R-:W-:Y:S05]  /*6130*/  WARPSYNC.COLLECTIVE R0, `(.L_x_4492) ;  /* 0x0000000000087348 */ /* 0x000fea0003c00000 */
[----:B------:R0:W1:Y:S02]  /*6140*/  SHFL.BFLY P0, R134, R171, R124, R3 ;  /* 0x0c00007cab867389 */ /* 0x0000640000000003 */
[----:B01----:R-:W-:Y:S05]  /*6150*/  ENDCOLLECTIVE ;  /* 0x000000000000791b */ /* 0x003fea0003800000 */
.L_x_4492:
[----:B------:R-:W-:Y:S01]  /*6160*/  FADD.FTZ R132, R130, R129 ;  /* 0x0000008182847221 */ /* 0x000fe20000010000 */
[----:B------:R-:W-:-:S04]  /*6170*/  HFMA2 R124, -RZ, RZ, 0, 4.76837158203125e-07 ;  /* 0x00000008ff7c7431 */ /* 0x000fc800000001ff */
[----:B------:R-:W-:Y:S02]  /*6180*/  MOV R171, R132 ;  /* 0x0000008400ab7202 */ /* 0x000fe40000000f00 */
[----:B------:R-:W-:-:S07]  /*6190*/  MOV R131, R134 ;  /* 0x0000008600837202 */ /* 0x000fce0000000f00 */
[----:B------:R-:W-:Y:S05]  /*61a0*/  WARPSYNC.COLLECTIVE R0, `(.L_x_4493) ;  /* 0x0000000000087348 */ /* 0x000fea0003c00000 */
[----:B------:R0:W1:Y:S02]  /*61b0*/  SHFL.BFLY P0, R134, R171, R124, R3 ;  /* 0x0c00007cab867389 */ /* 0x0000640000000003 */
[----:B01----:R-:W-:Y:S05]  /*61c0*/  ENDCOLLECTIVE ;  /* 0x000000000000791b */ /* 0x003fea0003800000 */
.L_x_4493:
[----:B------:R-:W-:-:S05]  /*61d0*/  FADD.FTZ R131, R128, R131 ;  /* 0x0000008380837221 */ /* 0x000fca0000010000 */
[----:B------:R-:W-:Y:S02]  /*61e0*/  MOV R171, R131 ;  /* 0x0000008300ab7202 */ /* 0x000fe40000000f00 */
[----:B------:R-:W-:-:S07]  /*61f0*/  MOV R129, R134 ;  /* 0x0000008600817202 */ /* 0x000fce0000000f00 */
[----:B------:R-:W-:Y:S05]  /*6200*/  WARPSYNC.COLLECTIVE R0, `(.L_x_4494) ;  /* 0x0000000000087348 */ /* 0x000fea0003c00000 */
[----:B------:R0:W1:Y:S02]  /*6210*/  SHFL.BFLY P0, R134, R171, R124, R3 ;  /* 0x0c00007cab867389 */ /* 0x0000640000000003 */
[----:B01----:R-:W-:Y:S05]  /*6220*/  ENDCOLLECTIVE ;  /* 0x000000000000791b */ /* 0x003fea0003800000 */
.L_x_4494:
[----:B------:R-:W-:Y:S01]  /*6230*/  FADD.FTZ R126, R132, R129 ;  /* 0x00000081847e7221 */ /* 0x000fe20000010000 */
[----:B------:R-:W-:-:S04]  /*6240*/  HFMA2 R124, -RZ, RZ, 0, 9.5367431640625e-07 ;  /* 0x00000010ff7c7431 */ /* 0x000fc800000001ff */
[----:B------:R-:W-:Y:S01]  /*6250*/  MOV R171, R126 ;  /* 0x0000007e00ab7202 */ /* 0x000fe20000000f00 */
[----:B------:R-:W-:-:S07]  /*6260*/  FADD.FTZ R127, R131, R134 ;  /* 0x00000086837f7221 */ /* 0x000fce0000010000 */
[----:B------:R-:W-:Y:S05]  /*6270*/  WARPSYNC.COLLECTIVE R0, `(.L_x_4495) ;  /* 0x0000000000087348 */ /* 0x000fea0003c00000 */
[----:B------:R0:W1:Y:S02]  /*6280*/  SHFL.BFLY P0, R134, R171, R124, R3 ;  /* 0x0c00007cab867389 */ /* 0x0000640000000003 */
[----:B01----:R-:W-:Y:S05]  /*6290*/  ENDCOLLECTIVE ;  /* 0x000000000000791b */ /* 0x003fea0003800000 */
.L_x_4495:
[----:B------:R-:W-:Y:S02]  /*62a0*/  MOV R171, R127 ;  /* 0x0000007f00ab7202 */ /* 0x000fe40000000f00 */
[----:B------:R-:W-:-:S07]  /*62b0*/  MOV R129, R134 ;  /* 0x0000008600817202 */ /* 0x000fce0000000f00 */
[----:B------:R-:W-:Y:S05]  /*62c0*/  WARPSYNC.COLLECTIVE R0, `(.L_x_4496) ;  /* 0x0000000000087348 */ /* 0x000fea0003c00000 */
[----:B------:R0:W1:Y:S02]  /*62d0*/  SHFL.BFLY P0, R134, R171, R124, R3 ;  /* 0x0c00007cab867389 */ /* 0x0000640000000003 */
[----:B01----:R-:W-:Y:S05]  /*62e0*/  ENDCOLLECTIVE ;  /* 0x000000000000791b */ /* 0x003fea0003800000 */
.L_x_4496:
[----:B------:R-:W-:Y:S05]  /*62f0*/  BRA `(.L_x_4497) ;  /* 0xffffffb0008c7947 */ /* 0x000fea000383ffff */
.L_x_4498:
        /* <DEDUP_REMOVED lines=16> */
.L_x_11234:


//--------------------- .text._ZN10layer_norm13ln_bwd_kernelINS_13Kernel_traitsIf13__nv_bfloat16fS2_fjLj512ELj1ELj4ELj1ELj16ENS_18Kernel_traits_baseILj512EfS2_fS2_fjLj128EEEEELb0ELb1ELb1ELb1EEEvNS_9BwdParamsE --------------------------
	.section	.text._ZN10layer_norm13ln_bwd_kernelINS_13Kernel_traitsIf13__nv_bfloat16fS2_fjLj512ELj1ELj4ELj1ELj16ENS_18Kernel_traits_baseILj512EfS2_fS2_fjLj128EEEEELb0ELb1ELb1ELb1EEEvNS_9BwdParamsE,"ax",@progbits
	.align	128
        .global         _ZN10layer_norm13ln_bwd_kernelINS_13Kernel_traitsIf13__nv_bfloat16fS2_fjLj512ELj1ELj4ELj1ELj16ENS_18Kernel_traits_baseILj512EfS2_fS2_fjLj128EEEEELb0ELb1ELb1ELb1EEEvNS_9BwdParamsE
        .type           _ZN10layer_norm13ln_bwd_kernelINS_13Kernel_traitsIf13__nv_bfloat16fS2_fjLj512ELj1ELj4ELj1ELj16ENS_18Kernel_traits_baseILj512EfS2_fS2_fjLj128EEEEELb0ELb1ELb1ELb1EEEvNS_9BwdParamsE,@function
        .size           _ZN10layer_norm13ln_bwd_kernelINS_13Kernel_traitsIf13__nv_bfloat16fS2_fjLj512ELj1ELj4ELj1ELj16ENS_18Kernel_traits_baseILj512EfS2_fS2_fjLj128EEEEELb0ELb1ELb1ELb1EEEvNS_9BwdParamsE,(.L_x_11235 - _ZN10layer_norm13ln_bwd_kernelINS_13Kernel_traitsIf13__nv_bfloat16fS2_fjLj512ELj1ELj4ELj1ELj16ENS_18Kernel_traits_baseILj512EfS2_fS2_fjLj128EEEEELb0ELb1ELb1ELb1EEEvNS_9BwdParamsE)
        .other          _ZN10layer_norm13ln_bwd_kernelINS_13Kernel_traitsIf13__nv_bfloat16fS2_fjLj512ELj1ELj4ELj1ELj16ENS_18Kernel_traits_baseILj512EfS2_fS2_fjLj128EEEEELb0ELb1ELb1ELb1EEEvNS_9BwdParamsE,@"STO_CUDA_ENTRY STV_DEFAULT"
_ZN10layer_norm13ln_bwd_kernelINS_13Kernel_traitsIf13__nv_bfloat16fS2_fjLj512ELj1ELj4ELj1ELj16ENS_18Kernel_traits_baseILj512EfS2_fS2_fjLj128EEEEELb0ELb1ELb1ELb1EEEvNS_9BwdParamsE:
.text._ZN10layer_norm13ln_bwd_kernelINS_13Kernel_traitsIf13__nv_bfloat16fS2_fjLj512ELj1ELj4ELj1ELj16ENS_18Kernel_traits_baseILj512EfS2_fS2_fjLj128EEEEELb0ELb1ELb1ELb1EEEvNS_9BwdParamsE:
        /* <DEDUP_REMOVED lines=55> */
[----:B------:R-:W-:-:S07]  /*0370*/  HFMA2 R24, -RZ, RZ, 0, 0 ;  /* 0x00000000ff187431 */ /* 0x000fce00000001ff */
.L_x_4573:
[----:B-1----:R-:W1:Y:S08]  /*0380*/  LDC.64 R4, c[0x0][0x3f8] ;  /* 0x0000fe00ff047b82 */ /* 0x002e700000000a00 */
        /* <DEDUP_REMOVED lines=32> */
[C---:B0-----:R-:W-:Y:S01]  /*0590*/  IMAD.WIDE.U32 R124, R137.reuse, 0x10, R6 ;  /* 0x00000010897c7825 */ /* 0x041fe200078e0006 */
[----:B------:R-:W-:Y:S01]  /*05a0*/  IADD3 R137, PT, PT, R137, 0x20, RZ ;  /* 0x0000002089897810 */ /* 0x000fe20007ffe0ff */
[----:B------:R-:W2:Y:S02]  /*05b0*/  LDG.E.128 R140, desc[UR6][R146.64] ;  /* 0x00000006928c7981 */ /* 0x000ea4000c1e1d00 */
[----:B------:R-:W-:Y:S02]  /*05c0*/  IMAD.WIDE.U32 R148, R145, 0x20, R120 ;  /* 0x0000002091947825 */ /* 0x000fe400078e0078 */
[----:B------:R-:W4:Y:S02]  /*05d0*/  LDG.E.128 R124, desc[UR6][R124.64] ;  /* 0x000000067c7c7981 */ /* 0x000f24000c1e1d00 */
[----:B------:R-:W-:Y:S02]  /*05e0*/  IMAD.WIDE.U32 R136, R137, 0x10, R6 ;  /* 0x0000001089887825 */ /* 0x000fe400078e0006 */
[----:B------:R0:W4:Y:S04]  /*05f0*/  LDG.E.128 R120, desc[UR6][R146.64+0x10] ;  /* 0x0000100692787981 */ /* 0x000128000c1e1d00 */
[----:B------:R-:W4:Y:S04]  /*0600*/  LDG.E.128 R132, desc[UR6][R148.64+0x10] ;  /* 0x0000100694847981 */ /* 0x000f28000c1e1d00 */
[----:B------:R1:W4:Y:S04]  /*0610*/  LDG.E.128 R128, desc[UR6][R148.64] ;  /* 0x0000000694807981 */ /* 0x000328000c1e1d00 */
        /* <DEDUP_REMOVED lines=22> */
[C---:B------:R-:W-:Y:S02]  /*0780*/  PRMT R142, R126.reuse, 0x7632, R142 ;  /* 0x000076327e8e7816 */ /* 0x040fe4000000008e */
[----:B0-----:R-:W-:-:S02]  /*0790*/  SHF.L.U32 R151, R126, 0x10, RZ ;  /* 0x000000107e977819 */ /* 0x001fc400000006ff */
[----:B------:R-:W-:Y:S01]  /*07a0*/  PRMT R126, R127, 0x7632, R126 ;  /* 0x000076327f7e7816 */ /* 0x000fe2000000007e */
[----:B------:R-:W-:Y:S01]  /*07b0*/  FADD.FTZ R163, -R3, R134 ;  /* 0x0000008603a37221 */ /* 0x000fe20000010100 */
[----:B------:R-:W-:Y:S01]  /*07c0*/  SHF.L.U32 R127, R127, 0x10, RZ ;  /* 0x000000107f7f7819 */ /* 0x000fe200000006ff */
[----:B-----5:R-:W-:Y:S01]  /*07d0*/  FMUL.FTZ R155, R4, R155 ;  /* 0x0000009b049b7220 */ /* 0x020fe20000410000 */
[----:B------:R-:W-:Y:S01]  /*07e0*/  SHF.L.U32 R156, R124, 0x10, RZ ;  /* 0x000000107c9c7819 */ /* 0x000fe200000006ff */
[C-C-:B-1----:R-:W-:Y:S01]  /*07f0*/  FADD.FTZ R153, -R3.reuse, R120.reuse ;  /* 0x0000007803997221 */ /* 0x142fe20000010100 */
[----:B------:R-:W-:Y:S01]  /*0800*/  FMUL.FTZ R134, R4, R143 ;  /* 0x0000008f04867220 */ /* 0x000fe20000410000 */
[C---:B------:R-:W-:Y:S01]  /*0810*/  FADD.FTZ R129, -R3.reuse, R129 ;  /* 0x0000008103817221 */ /* 0x040fe20000010100 */
[----:B------:R-:W-:Y:S01]  /*0820*/  PRMT R120, R136, 0x7632, R120 ;  /* 0x0000763288787816 */ /* 0x000fe20000000078 */
[C---:B------:R-:W-:Y:S01]  /*0830*/  FADD.FTZ R141, -R3.reuse, R141 ;  /* 0x0000008d038d7221 */ /* 0x040fe20000010100 */
        /* <DEDUP_REMOVED lines=10> */
[----:B------:R-:W-:Y:S01]  /*08e0*/  SHF.L.U32 R160, R126, 0x10, RZ ;  /* 0x000000107ea07819 */ /* 0x000fe200000006ff */
[----:B------:R-:W-:Y:S01]  /*08f0*/  FMUL.FTZ R3, R4, R145 ;  /* 0x0000009104037220 */ /* 0x000fe20000410000 */
[----:B------:R-:W-:Y:S01]  /*0900*/  FADD.FTZ R70, R70, R127 ;  /* 0x0000007f46467221 */ /* 0x000fe20000010000 */
[-C--:B------:R-:W-:Y:S01]  /*0910*/  FFMA.FTZ R50, R155, R127.reuse, R50 ;  /* 0x0000007f9b327223 */ /* 0x080fe20000010032 */
[----:B------:R-:W-:Y:S01]  /*0920*/  FMUL.FTZ R126, R82, R127 ;  /* 0x0000007f527e7220 */ /* 0x000fe20000410000 */
[----:B------:R-:W-:Y:S01]  /*0930*/  SHF.L.U32 R125, R125, 0x10, RZ ;  /* 0x000000107d7d7819 */ /* 0x000fe200000006ff */
[-C--:B------:R-:W-:Y:S01]  /*0940*/  FFMA.FTZ R55, R134, R156.reuse, R55 ;  /* 0x0000009c86377223 */ /* 0x080fe20000010037 */
[----:B------:R-:W-:Y:S01]  /*0950*/  FADD.FTZ R75, R75, R156 ;  /* 0x0000009c4b4b7221 */ /* 0x000fe20000010000 */
[----:B------:R-:W-:Y:S01]  /*0960*/  FMUL.FTZ R127, R79, R156 ;  /* 0x0000009c4f7f7220 */ /* 0x000fe20000410000 */
[----:B------:R-:W-:Y:S01]  /*0970*/  SHF.L.U32 R165, R136, 0x10, RZ ;  /* 0x0000001088a57819 */ /* 0x000fe200000006ff */
[----:B------:R-:W-:Y:S01]  /*0980*/  FMUL.FTZ R147, R4, R147 ;  /* 0x0000009304937220 */ /* 0x000fe20000410000 */
[----:B------:R-:W-:Y:S01]  /*0990*/  SHF.L.U32 R158, R142, 0x10, RZ ;  /* 0x000000108e9e7819 */ /* 0x000fe200000006ff */
[----:B------:R-:W-:Y:S01]  /*09a0*/  FMUL.FTZ R146, R4, R129 ;  /* 0x0000008104927220 */ /* 0x000fe20000410000 */
[----:B------:R-:W-:Y:S01]  /*09b0*/  SHF.L.U32 R156, R120, 0x10, RZ ;  /* 0x00000010789c7819 */ /* 0x000fe200000006ff */
[C---:B------:R-:W-:Y:S01]  /*09c0*/  FMUL.FTZ R136, R4.reuse, R121 ;  /* 0x0000007904887220 */ /* 0x040fe20000410000 */
[C---:B------:R-:W-:Y:S01]  /*09d0*/  FMUL.FTZ R148, R4.reuse, R131 ;  /* 0x0000008304947220 */ /* 0x040fe20000410000 */
[----:B------:R-:W-:Y:S01]  /*09e0*/  FMUL.FTZ R129, R77, R154 ;  /* 0x0000009a4d817220 */ /* 0x000fe20000410000 */
[----:B------:R-:W-:Y:S01]  /*09f0*/  FADD.FTZ R120, RZ, R140 ;  /* 0x0000008cff787221 */ /* 0x000fe20000010000 */
[C---:B------:R-:W-:Y:S01]  /*0a00*/  FMUL.FTZ R132, R4.reuse, R141 ;  /* 0x0000008d04847220 */ /* 0x040fe20000410000 */
[----:B------:R-:W-:Y:S01]  /*0a10*/  FFMA.FTZ R131, R3, R140, RZ ;  /* 0x0000008c03837223 */ /* 0x000fe200000100ff */
[----:B------:R-:W-:Y:S01]  /*0a20*/  FMUL.FTZ R144, R4, R123 ;  /* 0x0000007b04907220 */ /* 0x000fe20000410000 */
[-C--:B------:R-:W-:Y:S01]  /*0a30*/  FFMA.FTZ R54, R147, R125.reuse, R54 ;  /* 0x0000007d93367223 */ /* 0x080fe20000010036 */
[----:B------:R-:W-:Y:S01]  /*0a40*/  FADD.FTZ R74, R74, R125 ;  /* 0x0000007d4a4a7221 */ /* 0x000fe20000010000 */
[----:B------:R-:W-:Y:S01]  /*0a50*/  FMUL.FTZ R124, R78, R125 ;  /* 0x0000007d4e7c7220 */ /* 0x000fe20000410000 */
[----:B------:R-:W-:Y:S01]  /*0a60*/  FADD.FTZ R69, R69, R158 ;  /* 0x0000009e45457221 */ /* 0x000fe20000010000 */
[-C--:B------:R-:W-:Y:S01]  /*0a70*/  FFMA.FTZ R49, R136, R158.reuse, R49 ;  /* 0x0000009e88317223 */ /* 0x080fe20000010031 */
[----:B------:R-:W-:Y:S01]  /*0a80*/  FMUL.FTZ R125, R81, R158 ;  /* 0x0000009e517d7220 */ /* 0x000fe20000410000 */
[----:B------:R-:W-:Y:S01]  /*0a90*/  FADD.FTZ R123, R129, R120 ;  /* 0x00000078817b7221 */ /* 0x000fe20000010000 */
[C---:B------:R-:W-:Y:S01]  /*0aa0*/  FFMA.FTZ R158, R132.reuse, R129, R131 ;  /* 0x00000081849e7223 */ /* 0x040fe20000010083 */
[----:B------:R-:W-:Y:S01]  /*0ab0*/  FFMA.FTZ R53, R132, R154, R53 ;  /* 0x0000009a84357223 */ /* 0x000fe20000010035 */
[----:B------:R-:W-:Y:S01]  /*0ac0*/  FADD.FTZ R73, R73, R154 ;  /* 0x0000009a49497221 */ /* 0x000fe20000010000 */
[----:B------:R-:W-:Y:S01]  /*0ad0*/  FADD.FTZ R154, R124, R123 ;  /* 0x0000007b7c9a7221 */ /* 0x000fe20000010000 */
[----:B------:R-:W-:Y:S01]  /*0ae0*/  FFMA.FTZ R131, R147, R124, R158 ;  /* 0x0000007c93837223 */ /* 0x000fe2000001009e */
[----:B------:R-:W-:Y:S01]  /*0af0*/  FMUL.FTZ R142, R80, R151 ;  /* 0x00000097508e7220 */ /* 0x000fe20000410000 */
[----:B------:R-:W-:Y:S01]  /*0b00*/  FADD.FTZ R71, R71, R160 ;  /* 0x000000a047477221 */ /* 0x000fe20000010000 */
[-C--:B------:R-:W-:Y:S01]  /*0b10*/  FFMA.FTZ R51, R144, R160.reuse, R51 ;  /* 0x000000a090337223 */ /* 0x080fe20000010033 */
[----:B------:R-:W-:Y:S01]  /*0b20*/  FMUL.FTZ R121, R83, R160 ;  /* 0x000000a053797220 */ /* 0x000fe20000410000 */
[----:B------:R-:W-:Y:S01]  /*0b30*/  FADD.FTZ R123, R127, R154 ;  /* 0x0000009a7f7b7221 */ /* 0x000fe20000010000 */
[----:B------:R-:W-:Y:S01]  /*0b40*/  FMUL.FTZ R153, R4, R153 ;  /* 0x0000009904997220 */ /* 0x000fe20000410000 */
[----:B------:R-:W-:-:S02]  /*0b50*/  FFMA.FTZ R160, R134, R127, R131 ;  /* 0x0000007f86a07223 */ /* 0x000fc40000010083 */
[----:B------:R-:W-:Y:S02]  /*0b60*/  FADD.FTZ R158, R142, R123 ;  /* 0x0000007b8e9e7221 */ /* 0x000fe40000010000 */
[----:B------:R-:W-:Y:S02]  /*0b70*/  FFMA.FTZ R131, R153, R142, R160 ;  /* 0x0000008e99837223 */ /* 0x000fe400000100a0 */
[----:B------:R-:W-:Y:S02]  /*0b80*/  FADD.FTZ R123, R125, R158 ;  /* 0x0000009e7d7b7221 */ /* 0x000fe40000010000 */
[----:B------:R-:W-:Y:S02]  /*0b90*/  FFMA.FTZ R158, R136, R125, R131 ;  /* 0x0000007d889e7223 */ /* 0x000fe40000010083 */
[----:B------:R-:W-:Y:S02]  /*0ba0*/  FADD.FTZ R160, R126, R123 ;  /* 0x0000007b7ea07221 */ /* 0x000fe40000010000 */
[----:B------:R-:W-:Y:S01]  /*0bb0*/  FFMA.FTZ R131, R155, R126, R158 ;  /* 0x0000007e9b837223 */ /* 0x000fe2000001009e */
[----:B------:R-:W-:Y:S01]  /*0bc0*/  PRMT R130, R139, 0x7632, R130 ;  /* 0x000076328b827816 */ /* 0x000fe20000000082 */
[----:B------:R-:W-:Y:S01]  /*0bd0*/  FMUL.FTZ R120, R84, R165 ;  /* 0x000000a554787220 */ /* 0x000fe20000410000 */
[----:B------:R-:W-:Y:S01]  /*0be0*/  FADD.FTZ R123, R121, R160 ;  /* 0x000000a0797b7221 */ /* 0x000fe20000010000 */
[----:B------:R-:W-:Y:S01]  /*0bf0*/  FMUL.FTZ R157, R4, R157 ;  /* 0x0000009d049d7220 */ /* 0x000fe20000410000 */
        /* <DEDUP_REMOVED lines=11> */
[----:B------:R-:W-:Y:S01]  /*0cb0*/  PRMT R128, R138, 0x7632, R128 ;  /* 0x000076328a807816 */ /* 0x000fe20000000080 */
[----:B------:R-:W-:Y:S01]  /*0cc0*/  FMUL.FTZ R159, R4, R159 ;  /* 0x0000009f049f7220 */ /* 0x000fe20000410000 */
[----:B------:R-:W-:Y:S01]  /*0cd0*/  FFMA.FTZ R130, R146, R135, R123 ;  /* 0x0000008792827223 */ /* 0x000fe2000001007b */
[----:B------:R-:W-:Y:S01]  /*0ce0*/  SHF.L.U32 R138, R138, 0x10, RZ ;  /* 0x000000108a8a7819 */ /* 0x000fe200000006ff */
[C---:B------:R-:W-:Y:S01]  /*0cf0*/  FMUL.FTZ R150, R4.reuse, R133 ;  /* 0x0000008504967220 */ /* 0x040fe20000410000 */
[----:B------:R-:W-:Y:S01]  /*0d00*/  FMUL.FTZ R161, R4, R161 ;  /* 0x000000a104a17220 */ /* 0x000fe20000410000 */
[-C--:B------:R-:W-:Y:S01]  /*0d10*/  FFMA.FTZ R115, R148, R122.reuse, R115 ;  /* 0x0000007a94737223 */ /* 0x080fe20000010073 */
[----:B------:R-:W-:Y:S01]  /*0d20*/  FADD.FTZ R59, R59, R122 ;  /* 0x0000007a3b3b7221 */ /* 0x000fe20000010000 */
[----:B------:R-:W-:Y:S01]  /*0d30*/  FMUL.FTZ R133, R87, R122 ;  /* 0x0000007a57857220 */ /* 0x000fe20000410000 */
[----:B------:R-:W-:Y:S01]  /*0d40*/  FADD.FTZ R122, R131, R154 ;  /* 0x0000009a837a7221 */ /* 0x000fe20000010000 */
[C---:B------:R-:W-:Y:S01]  /*0d50*/  FFMA.FTZ R123, R159.reuse, R154, R130 ;  /* 0x0000009a9f7b7223 */ /* 0x040fe20000010082 */
[----:B------:R-:W-:Y:S01]  /*0d60*/  SHF.L.U32 R128, R128, 0x10, RZ ;  /* 0x0000001080807819 */ /* 0x000fe200000006ff */
[----:B------:R-:W-:Y:S01]  /*0d70*/  FFMA.FTZ R114, R159, R137, R114 ;  /* 0x000000899f727223 */ /* 0x000fe20000010072 */
[----:B------:R-:W-:Y:S01]  /*0d80*/  FADD.FTZ R58, R58, R137 ;  /* 0x000000893a3a7221 */ /* 0x000fe20000010000 */
[-C--:B------:R-:W-:Y:S01]  /*0d90*/  FFMA.FTZ R40, R161, R138.reuse, R40 ;  /* 0x0000008aa1287223 */ /* 0x080fe20000010028 */
[----:B------:R-:W-:Y:S01]  /*0da0*/  FADD.FTZ R60, R60, R138 ;  /* 0x0000008a3c3c7221 */ /* 0x000fe20000010000 */
[----:B------:R-:W-:Y:S01]  /*0db0*/  FMUL.FTZ R138, R88, R138 ;  /* 0x0000008a588a7220 */ /* 0x000fe20000410000 */
[----:B------:R-:W-:Y:S01]  /*0dc0*/  FADD.FTZ R137, R122, R133 ;  /* 0x000000857a897221 */ /* 0x000fe20000010000 */
[----:B------:R-:W-:Y:S01]  /*0dd0*/  FFMA.FTZ R122, R148, R133, R123 ;  /* 0x00000085947a7223 */ /* 0x000fe2000001007b */
[----:B------:R-:W-:Y:S01]  /*0de0*/  SHF.L.U32 R139, R139, 0x10, RZ ;  /* 0x000000108b8b7819 */ /* 0x000fe200000006ff */
[----:B------:R-:W-:Y:S01]  /*0df0*/  FMUL.FTZ R163, R4, R163 ;  /* 0x000000a304a37220 */ /* 0x000fe20000410000 */
[-C--:B------:R-:W-:Y:S01]  /*0e00*/  FFMA.FTZ R41, R150, R128.reuse, R41 ;  /* 0x0000008096297223 */ /* 0x080fe20000010029 */
[----:B------:R-:W-:Y:S01]  /*0e10*/  FADD.FTZ R61, R61, R128 ;  /* 0x000000803d3d7221 */ /* 0x000fe20000010000 */
        /* <DEDUP_REMOVED lines=24> */
.L_x_4502:
        /* <DEDUP_REMOVED lines=19> */
.L_x_4503:
[----:B0-----:R-:W-:Y:S05]  /*10d0*/  BSYNC.RECONVERGENT B1 ;  /* 0x0000000000017941 */ /* 0x001fea0003800200 */
.L_x_4501:
        /* <DEDUP_REMOVED lines=21> */
.L_x_4585:
        /* <DEDUP_REMOVED lines=12> */
[----:B------:R-:W-:Y:S02]  /*12f0*/  IMAD R6, R0, UR9, RZ ;  /* 0x0000000900067c24 */ /* 0x000fe4000f8e02ff */
[----:B-1----:R-:W-:Y:S01]  /*1300*/  FADD.FTZ R158, R139, R158 ;  /* 0x0000009e8b9e7221 */ /* 0x002fe20000010000 */
[----:B0-2---:R-:W-:Y:S01]  /*1310*/  FADD.FTZ R141, R141, R156 ;  /* 0x0000009c8d8d7221 */ /* 0x005fe20000010000 */
[----:B------:R-:W-:Y:S01]  /*1320*/  ISETP.NE.AND.EX P1, PT, R7, RZ, PT, P1 ;  /* 0x000000ff0700720c */ /* 0x000fe20003f25310 */
[----:B------:R-:W-:Y:S01]  /*1330*/  BSSY.RECONVERGENT B1, `(.L_x_4505) ;  /* 0x00001ce000017945 */ /* 0x000fe20003800200 */
[----:B------:R-:W-:Y:S01]  /*1340*/  SHF.R.S32.HI R7, RZ, 0x1f, R6 ;  /* 0x0000001fff077819 */ /* 0x000fe20000011406 */
[----:B------:R-:W-:Y:S01]  /*1350*/  FMUL.FTZ R156, R158, UR12 ;  /* 0x0000000c9e9c7c20 */ /* 0x000fe20008410000 */
[----:B------:R-:W-:Y:S01]  /*1360*/  ISETP.NE.AND P4, PT, RZ, UR8, PT ;  /* 0x00000008ff007c0c */ /* 0x000fe2000bf85270 */
        /* <DEDUP_REMOVED lines=23> */
.L_x_4509:
[----:B------:R-:W-:Y:S05]  /*14e0*/  BSYNC.RECONVERGENT B2 ;  /* 0x0000000000027941 */ /* 0x000fea0003800200 */
.L_x_4508:
        /* <DEDUP_REMOVED lines=14> */
.L_x_4511:
[----:B------:R-:W-:Y:S05]  /*15d0*/  BSYNC.RECONVERGENT B2 ;  /* 0x0000000000027941 */ /* 0x000fea0003800200 */
.L_x_4510:
        /* <DEDUP_REMOVED lines=13> */
.L_x_4513:
[----:B------:R-:W-:Y:S05]  /*16b0*/  BSYNC.RECONVERGENT B2 ;  /* 0x0000000000027941 */ /* 0x000fea0003800200 */
.L_x_4512:
        /* <DEDUP_REMOVED lines=14> */
.L_x_4515:
[----:B------:R-:W-:Y:S05]  /*17a0*/  BSYNC.RECONVERGENT B2 ;  /* 0x0000000000027941 */ /* 0x000fea0003800200 */
.L_x_4514:
        /* <DEDUP_REMOVED lines=13> */
.L_x_4517:
[----:B------:R-:W-:Y:S05]  /*1880*/  BSYNC.RECONVERGENT B2 ;  /* 0x0000000000027941 */ /* 0x000fea0003800200 */
.L_x_4516:
        /* <DEDUP_REMOVED lines=14> */
.L_x_4519:
[----:B------:R-:W-:Y:S05]  /*1970*/  BSYNC.RECONVERGENT B2 ;  /* 0x0000000000027941 */ /* 0x000fea0003800200 */
.L_x_4518:
        /* <DEDUP_REMOVED lines=13> */
.L_x_4521:
[----:B------:R-:W-:Y:S05]  /*1a50*/  BSYNC.RECONVERGENT B2 ;  /* 0x0000000000027941 */ /* 0x000fea0003800200 */
.L_x_4520:
        /* <DEDUP_REMOVED lines=14> */
.L_x_4507:
        /* <DEDUP_REMOVED lines=46> */
.L_x_4524:
[----:B------:R-:W-:Y:S05]  /*1e20*/  BSYNC.RECONVERGENT B2 ;  /* 0x0000000000027941 */ /* 0x000fea0003800200 */
.L_x_4523:
        /* <DEDUP_REMOVED lines=14> */
.L_x_4526:
[----:B------:R-:W-:Y:S05]  /*1f10*/  BSYNC.RECONVERGENT B2 ;  /* 0x0000000000027941 */ /* 0x000fea0003800200 */
.L_x_4525:
        /* <DEDUP_REMOVED lines=13> */
.L_x_4528:
[----:B------:R-:W-:Y:S05]  /*1ff0*/  BSYNC.RECONVERGENT B2 ;  /* 0x0000000000027941 */ /* 0x000fea0003800200 */
.L_x_4527:
        /* <DEDUP_REMOVED lines=14> */
.L_x_4530:
[----:B------:R-:W-:Y:S05]  /*20e0*/  BSYNC.RECONVERGENT B2 ;  /* 0x0000000000027941 */ /* 0x000fea0003800200 */
.L_x_4529:
        /* <DEDUP_REMOVED lines=13> */
.L_x_4532:
[----:B------:R-:W-:Y:S05]  /*21c0*/  BSYNC.RECONVERGENT B2 ;  /* 0x0000000000027941 */ /* 0x000fea0003800200 */
.L_x_4531:
        /* <DEDUP_REMOVED lines=14> */
.L_x_4534:
[----:B------:R-:W-:Y:S05]  /*22b0*/  BSYNC.RECONVERGENT B2 ;  /* 0x0000000000027941 */ /* 0x000fea0003800200 */
.L_x_4533:
        /* <DEDUP_REMOVED lines=13> */
.L_x_4536:
[----:B------:R-:W-:Y:S05]  /*2390*/  BSYNC.RECONVERGENT B2 ;  /* 0x0000000000027941 */ /* 0x000fea0003800200 */
.L_x_4535:
        /* <DEDUP_REMOVED lines=9> */
.L_x_4506:
[----:B------:R-:W-:Y:S02]  /*2430*/  MOV R145, UR20 ;  /* 0x0000001400917c02 */ /* 0x000fe40008000f00 */
[----:B------:R-:W-:Y:S02]  /*2440*/  MOV R149, UR21 ;  /* 0x0000001500957c02 */ /* 0x000fe40008000f00 */
[----:B------:R-:W-:-:S04]  /*2450*/  ISETP.NE.U32.AND P1, PT, R145, RZ, PT ;  /* 0x000000ff9100720c */ /* 0x000fc80003f25070 */
[----:B------:R-:W-:-:S13]  /*2460*/  ISETP.NE.AND.EX P1, PT, R149, RZ, PT, P1 ;  /* 0x000000ff9500720c */ /* 0x000fda0003f25310 */
[----:B------:R-:W-:Y:S05]  /*2470*/  @P1 BRA `(.L_x_4537) ;  /* 0x0000000400741947 */ /* 0x000fea0003800000 */
[-CC-:B------:R-:W-:Y:S01]  /*2480*/  @P2 FFMA.FTZ R7, R3, R141.reuse, R156.reuse ;  /* 0x0000008d03072223 */ /* 0x180fe2000001009c */
[--C-:B------:R-:W-:Y:S01]  /*2490*/  @P2 FFMA.FTZ R6, R132, R141, R156.reuse ;  /* 0x0000008d84062223 */ /* 0x100fe2000001009c */
[----:B------:R-:W-:Y:S01]  /*24a0*/  MOV R122, R21 ;  /* 0x00000015007a7202 */ /* 0x000fe20000000f00 */
[----:B------:R-:W-:Y:S01]  /*24b0*/  @P2 FFMA.FTZ R160, R134, R141, R156 ;  /* 0x0000008d86a02223 */ /* 0x000fe2000001009c */
[----:B------:R-:W-:Y:S01]  /*24c0*/  @P2 FADD.FTZ R123, R140, -R7 ;  /* 0x800000078c7b2221 */ /* 0x000fe20000010000 */
[----:B------:R-:W-:Y:S01]  /*24d0*/  MOV R7, R20 ;  /* 0x0000001400077202 */ /* 0x000fe20000000f00 */
[----:B------:R-:W-:Y:S01]  /*24e0*/  @P2 FADD.FTZ R6, R129, -R6 ;  /* 0x8000000681062221 */ /* 0x000fe20000010000 */
[----:B------:R-:W-:Y:S01]  /*24f0*/  @P2 FADD.FTZ R160, R127, -R160 ;  /* 0x800000a07fa02221 */ /* 0x000fe20000010000 */
[C---:B------:R-:W-:Y:S01]  /*2500*/  @P2 FFMA.FTZ R7, R4.reuse, R123, R20 ;  /* 0x0000007b04072223 */ /* 0x040fe20000010014 */
[----:B------:R-:W-:Y:S01]  /*2510*/  @P2 FFMA.FTZ R143, R147, R141, R156 ;  /* 0x0000008d938f2223 */ /* 0x000fe2000001009c */
[----:B------:R-:W0:Y:S01]  /*2520*/  @P3 LDC R123, c[0x0][0x40c] ;  /* 0x00010300ff7b3b82 */ /* 0x000e220000000800 */
[----:B------:R-:W-:Y:S01]  /*2530*/  @P2 FFMA.FTZ R122, R4, R6, R21 ;  /* 0x00000006047a2223 */ /* 0x000fe20000010015 */
[----:B------:R-:W-:Y:S01]  /*2540*/  MOV R6, R22 ;  /* 0x0000001600067202 */ /* 0x000fe20000000f00 */
[----:B------:R-:W-:-:S04]  /*2550*/  @P2 FADD.FTZ R143, R124, -R143 ;  /* 0x8000008f7c8f2221 */ /* 0x000fc80000010000 */
[----:B------:R-:W-:Y:S01]  /*2560*/  @P2 FFMA.FTZ R6, R4, R143, R22 ;  /* 0x0000008f04062223 */ /* 0x000fe20000010016 */
[----:B-----5:R-:W-:Y:S01]  /*2570*/  @P3 SHF.L.U32 R143, R116, 0x10, RZ ;  /* 0x00000010748f3819 */ /* 0x020fe200000006ff */
[----:B------:R-:W1:Y:S01]  /*2580*/  @P3 LDC R162, c[0x0][0x40c] ;  /* 0x00010300ffa23b82 */ /* 0x000e620000000800 */
[----:B0-----:R-:W-:Y:S01]  /*2590*/  @P3 FMUL.FTZ R158, R122, R123 ;  /* 0x0000007b7a9e3220 */ /* 0x001fe20000410000 */
[----:B------:R-:W-:Y:S02]  /*25a0*/  @P3 PRMT R122, R116, 0x7632, R122 ;  /* 0x00007632747a3816 */ /* 0x000fe4000000007a */
[----:B------:R-:W-:Y:S01]  /*25b0*/  MOV R123, R23 ;  /* 0x00000017007b7202 */ /* 0x000fe20000000f00 */
[----:B------:R-:W-:Y:S01]  /*25c0*/  @P2 FFMA.FTZ R123, R4, R160, R23 ;  /* 0x000000a0047b2223 */ /* 0x000fe20000010017 */
[----:B------:R-:W-:Y:S02]  /*25d0*/  @P3 SHF.L.U32 R122, R122, 0x10, RZ ;  /* 0x000000107a7a3819 */ /* 0x000fe400000006ff */
[----:B------:R-:W0:Y:S01]  /*25e0*/  @P3 LDC R160, c[0x0][0x40c] ;  /* 0x00010300ffa03b82 */ /* 0x000e220000000800 */
[----:B------:R-:W-:-:S02]  /*25f0*/  @P3 FMUL.FTZ R151, R105, R158 ;  /* 0x0000009e69973220 */ /* 0x000fc40000410000 */
[----:B------:R-:W-:-:S03]  /*2600*/  @P3 FFMA.FTZ R25, R158, R122, R25 ;  /* 0x0000007a9e193223 */ /* 0x000fc60000010019 */
[----:B------:R-:W-:Y:S02]  /*2610*/  @P3 F2FP.BF16.F32.PACK_AB R151, RZ, R151 ;  /* 0x00000097ff97323e */ /* 0x000fe400000010ff */
[----:B------:R-:W2:Y:S08]  /*2620*/  @P3 LDC R122, c[0x0][0x40c] ;  /* 0x00010300ff7a3b82 */ /* 0x000eb00000000800 */
[----:B------:R-:W3:Y:S01]  /*2630*/  @P3 LDC R158, c[0x0][0x40c] ;  /* 0x00010300ff9e3b82 */ /* 0x000ee20000000800 */
[----:B--2---:R-:W-:Y:S01]  /*2640*/  @P3 FMUL.FTZ R7, R7, R122 ;  /* 0x0000007a07073220 */ /* 0x004fe20000410000 */
[----:B0-----:R-:W-:Y:S01]  /*2650*/  @P3 FMUL.FTZ R122, R123, R160 ;  /* 0x000000a07b7a3220 */ /* 0x001fe20000410000 */
[----:B------:R-:W-:-:S05]  /*2660*/  @P3 PRMT R160, R117, 0x7632, R160 ;  /* 0x0000763275a03816 */ /* 0x000fca00000000a0 */
[----:B------:R-:W0:Y:S01]  /*2670*/  @P3 LDC R123, c[0x0][0x40c] ;  /* 0x00010300ff7b3b82 */ /* 0x000e220000000800 */
[-C--:B------:R-:W-:Y:S01]  /*2680*/  @P3 FFMA.FTZ R24, R143, R7.reuse, R24 ;  /* 0x000000078f183223 */ /* 0x080fe20000010018 */
[----:B------:R-:W-:Y:S01]  /*2690*/  @P3 FMUL.FTZ R143, R104, R7 ;  /* 0x00000007688f3220 */ /* 0x000fe20000410000 */
[----:B------:R-:W-:Y:S01]  /*26a0*/  @P2 FFMA.FTZ R7, R153, R141, R156 ;  /* 0x0000008d99072223 */ /* 0x000fe2000001009c */
[----:B------:R-:W-:-:S03]  /*26b0*/  @P3 SHF.L.U32 R160, R160, 0x10, RZ ;  /* 0x00000010a0a03819 */ /* 0x000fc600000006ff */
[----:B------:R-:W-:Y:S01]  /*26c0*/  @P2 FADD.FTZ R165, R142, -R7 ;  /* 0x800000078ea52221 */ /* 0x000fe20000010000 */
[----:B------:R-:W-:Y:S01]  /*26d0*/  MOV R7, R16 ;  /* 0x0000001000077202 */ /* 0x000fe20000000f00 */
[----:B------:R-:W-:Y:S01]  /*26e0*/  @P3 FFMA.FTZ R27, R122, R160, R27 ;  /* 0x000000a07a1b3223 */ /* 0x000fe2000001001b */
[----:B------:R-:W-:Y:S01]  /*26f0*/  @P3 F2FP.BF16.F32.PACK_AB R143, RZ, R143 ;  /* 0x0000008fff8f323e */ /* 0x000fe200000010ff */
[----:B------:R-:W-:Y:S01]  /*2700*/  @P2 FFMA.FTZ R7, R4, R165, R16 ;  /* 0x000000a504072223 */ /* 0x000fe20000010010 */
[----:B------:R-:W2:Y:S01]  /*2710*/  @P3 LDC R160, c[0x0][0x40c] ;  /* 0x00010300ffa03b82 */ /* 0x000ea20000000800 */
[----:B------:R-:W-:Y:S01]  /*2720*/  @P3 FMUL.FTZ R122, R107, R122 ;  /* 0x0000007a6b7a3220 */ /* 0x000fe20000410000 */
[----:B------:R-:W-:Y:S01]  /*2730*/  @P3 PRMT R108, R143, 0x7610, R108 ;  /* 0x000076108f6c3816 */ /* 0x000fe2000000006c */
[----:B------:R-:W-:-:S03]  /*2740*/  @P2 FFMA.FTZ R143, R155, R141, R156 ;  /* 0x0000008d9b8f2223 */ /* 0x000fc6000001009c */
[----:B------:R-:W-:Y:S01]  /*2750*/  @P3 PRMT R108, R108, 0x5410, R151 ;  /* 0x000054106c6c3816 */ /* 0x000fe20000000097 */
[----:B------:R-:W-:Y:S01]  /*2760*/  @P2 FADD.FTZ R151, R126, -R143 ;  /* 0x8000008f7e972221 */ /* 0x000fe20000010000 */
[----:B------:R-:W-:Y:S02]  /*2770*/  MOV R143, R18 ;  /* 0x00000012008f7202 */ /* 0x000fe40000000f00 */
[----:B------:R-:W-:Y:S01]  /*2780*/  @P3 F2FP.BF16.F32.PACK_AB R122, RZ, R122 ;  /* 0x0000007aff7a323e */ /* 0x000fe200000010ff */
[----:B------:R-:W-:Y:S01]  /*2790*/  @P2 FFMA.FTZ R143, R4, R151, R18 ;  /* 0x00000097048f2223 */ /* 0x000fe20000010012 */
[----:B0-----:R-:W-:Y:S01]  /*27a0*/  @P3 FMUL.FTZ R165, R6, R123 ;  /* 0x0000007b06a53220 */ /* 0x001fe20000410000 */
[----:B------:R-:W-:Y:S01]  /*27b0*/  @P2 FFMA.FTZ R6, R136, R141, R156 ;  /* 0x0000008d88062223 */ /* 0x000fe2000001009c */
[----:B------:R-:W-:Y:S02]  /*27c0*/  @P3 SHF.L.U32 R123, R117, 0x10, RZ ;  /* 0x00000010757b3819 */ /* 0x000fe400000006ff */
[----:B------:R-:W-:Y:S01]  /*27d0*/  @P3 SHF.L.U32 R151, R119, 0x10, RZ ;  /* 0x0000001077973819 */ /* 0x000fe200000006ff */
[----:B------:R-:W-:-:S02]  /*27e0*/  @P2 FADD.FTZ R6, R125, -R6 ;  /* 0x800000067d062221 */ /* 0x000fc40000010000 */
[----:B------:R-:W-:Y:S01]  /*27f0*/  @P3 FFMA.FTZ R26, R123, R165, R26 ;  /* 0x000000a57b1a3223 */ /* 0x000fe2000001001a */
[----:B------:R-:W-:Y:S01]  /*2800*/  MOV R123, R17 ;  /* 0x00000011007b7202 */ /* 0x000fe20000000f00 */
[----:B------:R-:W-:Y:S01]  /*2810*/  @P2 FFMA.FTZ R123, R4, R6, R17 ;  /* 0x00000006047b2223 */ /* 0x000fe20000010011 */
[----:B------:R-:W-:Y:S01]  /*2820*/  @P3 FMUL.FTZ R6, R106, R165 ;  /* 0x000000a56a063220 */ /* 0x000fe20000410000 */
[----:B--2---:R-:W-:Y:S02]  /*2830*/  @P3 FMUL.FTZ R7, R7, R160 ;  /* 0x000000a007073220 */ /* 0x004fe40000410000 */
[----:B---3--:R-:W-:Y:S01]  /*2840*/  @P3 FMUL.FTZ R158, R123, R158 ;  /* 0x0000009e7b9e3220 */ /* 0x008fe20000410000 */
[----:B------:R-:W-:Y:S02]  /*2850*/  @P3 PRMT R123, R118, 0x7632, R123 ;  /* 0x00007632767b3816 */ /* 0x000fe4000000007b */
[----:B------:R-:W-:Y:S02]  /*2860*/  @P3 F2FP.BF16.F32.PACK_AB R6, RZ, R6 ;  /* 0x00000006ff06323e */ /* 0x000fe400000010ff */
[----:B------:R-:W-:-:S02]  /*2870*/  @P3 SHF.L.U32 R123, R123, 0x10, RZ ;  /* 0x000000107b7b3819 */ /* 0x000fc400000006ff */
[----:B------:R-:W-:-:S03]  /*2880*/  @P3 PRMT R109, R6, 0x7610, R109 ;  /* 0x00007610066d3816 */ /* 0x000fc6000000006d */
[----:B------:R-:W-:Y:S01]  /*2890*/  @P3 FFMA.FTZ R29, R158, R123, R29 ;  /* 0x0000007b9e1d3223 */ /* 0x000fe2000001001d */
[----:B-1----:R-:W-:Y:S01]  /*28a0*/  @P3 FMUL.FTZ R123, R143, R162 ;  /* 0x000000a28f7b3220 */ /* 0x002fe20000410000 */
[----:B------:R-:W-:Y:S01]  /*28b0*/  @P3 SHF.L.U32 R143, R118, 0x10, RZ ;  /* 0x00000010768f3819 */ /* 0x000fe200000006ff */
[----:B------:R-:W-:Y:S01]  /*28c0*/  @P3 FMUL.FTZ R158, R101, R158 ;  /* 0x0000009e659e3220 */ /* 0x000fe20000410000 */
[----:B------:R-:W-:Y:S01]  /*28d0*/  @P3 PRMT R109, R109, 0x5410, R122 ;  /* 0x000054106d6d3816 */ /* 0x000fe2000000007a */
[-C--:B------:R-:W-:Y:S01]  /*28e0*/  @P3 FFMA.FTZ R30, R151, R123.reuse, R30 ;  /* 0x0000007b971e3223 */ /* 0x080fe2000001001e */
[----:B------:R-:W-:Y:S01]  /*28f0*/  @P3 FMUL.FTZ R123, R102, R123 ;  /* 0x0000007b667b3220 */ /* 0x000fe20000410000 */
[-C--:B------:R-:W-:Y:S01]  /*2900*/  @P3 FFMA.FTZ R28, R143, R7.reuse, R28 ;  /* 0x000000078f1c3223 */ /* 0x080fe2000001001c */
[----:B------:R-:W-:Y:S01]  /*2910*/  @P3 FMUL.FTZ R7, R100, R7 ;  /* 0x0000000764073220 */ /* 0x000fe20000410000 */
[----:B------:R-:W-:Y:S02]  /*2920*/  @P3 F2FP.BF16.F32.PACK_AB R158, RZ, R158 ;  /* 0x0000009eff9e323e */ /* 0x000fe400000010ff */
[----:B------:R-:W-:-:S02]  /*2930*/  @P3 F2FP.BF16.F32.PACK_AB R123, RZ, R123 ;  /* 0x0000007bff7b323e */ /* 0x000fc400000010ff */
[----:B------:R-:W-:Y:S02]  /*2940*/  @P3 F2FP.BF16.F32.PACK_AB R7, RZ, R7 ;  /* 0x00000007ff07323e */ /* 0x000fe400000010ff */
[----:B------:R-:W-:Y:S02]  /*2950*/  @P3 PRMT R111, R123, 0x7610, R111 ;  /* 0x000076107b6f3816 */ /* 0x000fe4000000006f */
        /* <DEDUP_REMOVED lines=15> */
.L_x_4537:
[----:B------:R-:W0:Y:S01]  /*2a50*/  @P3 LDC R44, c[0x0][0x40c] ;  /* 0x00010300ff2c3b82 */ /* 0x000e220000000800 */
[-CC-:B------:R-:W-:Y:S01]  /*2a60*/  @P2 FFMA.FTZ R6, R144, R141.reuse, R156.reuse ;  /* 0x0000008d90062223 */ /* 0x180fe2000001009c */
[--C-:B------:R-:W-:Y:S01]  /*2a70*/  @P2 FFMA.FTZ R7, R155, R141, R156.reuse ;  /* 0x0000008d9b072223 */ /* 0x100fe2000001009c */
        /* <DEDUP_REMOVED lines=9> */
[----:B------:R-:W-:Y:S01]  /*2b10*/  @P2 FADD.FTZ R65, R140, -R65 ;  /* 0x800000418c412221 */ /* 0x000fe20000010000 */
[----:B------:R-:W-:Y:S01]  /*2b20*/  MOV R64, R20 ;  /* 0x0000001400407202 */ /* 0x000fe20000000f00 */
[----:B------:R-:W-:Y:S01]  /*2b30*/  @P2 FFMA.FTZ R67, R147, R141, R156 ;  /* 0x0000008d93432223 */ /* 0x000fe2000001009c */
[----:B------:R-:W-:Y:S01]  /*2b40*/  @P3 SHF.L.U32 R7, R6, 0x10, RZ ;  /* 0x0000001006073819 */ /* 0x000fe200000006ff */
[----:B------:R-:W2:Y:S01]  /*2b50*/  @P3 LDC R158, c[0x0][0x40c] ;  /* 0x00010300ff9e3b82 */ /* 0x000ea20000000800 */
[----:B------:R-:W-:Y:S01]  /*2b60*/  @P2 FFMA.FTZ R64, R4, R65, R20 ;  /* 0x0000004104402223 */ /* 0x000fe20000010014 */
[----:B------:R-:W-:Y:S01]  /*2b70*/  MOV R65, R21 ;  /* 0x0000001500417202 */ /* 0x000fe20000000f00 */
[----:B------:R-:W-:Y:S01]  /*2b80*/  @P2 FADD.FTZ R67, R124, -R67 ;  /* 0x800000437c432221 */ /* 0x000fe20000010000 */
[----:B------:R-:W-:Y:S01]  /*2b90*/  MOV R66, R22 ;  /* 0x0000001600427202 */ /* 0x000fe20000000f00 */
[----:B------:R-:W-:-:S02]  /*2ba0*/  @P2 FFMA.FTZ R143, R153, R141, R156 ;  /* 0x0000008d998f2223 */ /* 0x000fc4000001009c */
[----:B------:R-:W-:Y:S01]  /*2bb0*/  @P2 FFMA.FTZ R66, R4, R67, R22 ;  /* 0x0000004304422223 */ /* 0x000fe20000010016 */
[----:B0-----:R-:W-:Y:S01]  /*2bc0*/  @P3 FMUL.FTZ R6, R47, R44 ;  /* 0x0000002c2f063220 */ /* 0x001fe20000410000 */
[----:B------:R-:W0:Y:S01]  /*2bd0*/  @P3 LDC R123, c[0x0][0x40c] ;  /* 0x00010300ff7b3b82 */ /* 0x000e220000000800 */
[----:B------:R-:W-:Y:S01]  /*2be0*/  MOV R67, R23 ;  /* 0x0000001700437202 */ /* 0x000fe20000000f00 */
[----:B------:R-:W-:Y:S01]  /*2bf0*/  @P2 FADD.FTZ R143, R142, -R143 ;  /* 0x8000008f8e8f2221 */ /* 0x000fe20000010000 */
[----:B------:R-:W-:Y:S01]  /*2c00*/  @P3 FFMA.FTZ R31, R6, R7, R31 ;  /* 0x00000007061f3223 */ /* 0x000fe2000001001f */
[----:B------:R-:W-:Y:S02]  /*2c10*/  MOV R44, R16 ;  /* 0x00000010002c7202 */ /* 0x000fe40000000f00 */
[----:B------:R-:W-:Y:S01]  /*2c20*/  @P2 FFMA.FTZ R44, R4, R143, R16 ;  /* 0x0000008f042c2223 */ /* 0x000fe20000010010 */
[----:B-1----:R-:W-:Y:S01]  /*2c30*/  @P3 FMUL.FTZ R7, R46, R45 ;  /* 0x0000002d2e073220 */ /* 0x002fe20000410000 */
[----:B------:R-:W-:Y:S01]  /*2c40*/  @P3 SHF.L.U32 R45, R119, 0x10, RZ ;  /* 0x00000010772d3819 */ /* 0x000fe200000006ff */
[----:B------:R-:W1:Y:S01]  /*2c50*/  @P3 LDC R122, c[0x0][0x40c] ;  /* 0x00010300ff7a3b82 */ /* 0x000e620000000800 */
[----:B------:R-:W-:-:S03]  /*2c60*/  @P3 SHF.L.U32 R143, R116, 0x10, RZ ;  /* 0x00000010748f3819 */ /* 0x000fc600000006ff */
[----:B------:R-:W-:Y:S01]  /*2c70*/  @P3 FFMA.FTZ R30, R45, R7, R30 ;  /* 0x000000072d1e3223 */ /* 0x000fe2000001001e */
[----:B------:R-:W-:Y:S01]  /*2c80*/  @P3 FMUL.FTZ R45, R103, R6 ;  /* 0x00000006672d3220 */ /* 0x000fe20000410000 */
[----:B------:R-:W-:Y:S01]  /*2c90*/  @P2 FFMA.FTZ R6, R132, R141, R156 ;  /* 0x0000008d84062223 */ /* 0x000fe2000001009c */
[----:B------:R-:W-:Y:S01]  /*2ca0*/  @P3 FMUL.FTZ R7, R102, R7 ;  /* 0x0000000766073220 */ /* 0x000fe20000410000 */
[----:B------:R-:W3:Y:S02]  /*2cb0*/  @P3 LDC R151, c[0x0][0x40c] ;  /* 0x00010300ff973b82 */ /* 0x000ee40000000800 */
[----:B------:R-:W-:Y:S01]  /*2cc0*/  @P2 FADD.FTZ R6, R129, -R6 ;  /* 0x8000000681062221 */ /* 0x000fe20000010000 */
[----:B------:R-:W-:Y:S02]  /*2cd0*/  @P3 F2FP.BF16.F32.PACK_AB R45, RZ, R45 ;  /* 0x0000002dff2d323e */ /* 0x000fe400000010ff */
[----:B------:R-:W-:Y:S01]  /*2ce0*/  @P3 F2FP.BF16.F32.PACK_AB R7, RZ, R7 ;  /* 0x00000007ff07323e */ /* 0x000fe200000010ff */
[----:B------:R-:W-:Y:S01]  /*2cf0*/  @P2 FFMA.FTZ R65, R4, R6, R21 ;  /* 0x0000000604412223 */ /* 0x000fe20000010015 */
[----:B------:R-:W-:Y:S01]  /*2d00*/  @P2 FFMA.FTZ R6, R134, R141, R156 ;  /* 0x0000008d86062223 */ /* 0x000fe2000001009c */
[----:B0-----:R-:W-:Y:S01]  /*2d10*/  @P3 FMUL.FTZ R123, R64, R123 ;  /* 0x0000007b407b3220 */ /* 0x001fe20000410000 */
[----:B------:R-:W-:Y:S01]  /*2d20*/  @P3 PRMT R111, R7, 0x7610, R111 ;  /* 0x00007610076f3816 */ /* 0x000fe2000000006f */
[----:B--2---:R-:W-:Y:S01]  /*2d30*/  @P3 FMUL.FTZ R158, R65, R158 ;  /* 0x0000009e419e3220 */ /* 0x004fe20000410000 */
[----:B------:R-:W-:Y:S01]  /*2d40*/  @P2 FADD.FTZ R6, R127, -R6 ;  /* 0x800000067f062221 */ /* 0x000fe20000010000 */
[----:B------:R-:W-:Y:S01]  /*2d50*/  @P3 FFMA.FTZ R24, R143, R123, R24 ;  /* 0x0000007b8f183223 */ /* 0x000fe20000010018 */
[----:B------:R-:W-:-:S02]  /*2d60*/  @P3 PRMT R111, R111, 0x5410, R45 ;  /* 0x000054106f6f3816 */ /* 0x000fc4000000002d */
[----:B------:R-:W-:Y:S01]  /*2d70*/  @P2 FFMA.FTZ R67, R4, R6, R23 ;  /* 0x0000000604432223 */ /* 0x000fe20000010017 */
[----:B------:R-:W-:Y:S02]  /*2d80*/  @P3 PRMT R6, R116, 0x7632, R6 ;  /* 0x0000763274063816 */ /* 0x000fe40000000006 */
[----:B------:R-:W-:Y:S01]  /*2d90*/  @P3 PRMT R45, R117, 0x7632, R45 ;  /* 0x00007632752d3816 */ /* 0x000fe2000000002d */
[----:B-1----:R-:W-:Y:S01]  /*2da0*/  @P3 FMUL.FTZ R122, R67, R122 ;  /* 0x0000007a437a3220 */ /* 0x002fe20000410000 */
[----:B------:R-:W-:Y:S02]  /*2db0*/  @P3 SHF.L.U32 R6, R6, 0x10, RZ ;  /* 0x0000001006063819 */ /* 0x000fe400000006ff */
[----:B------:R-:W-:Y:S02]  /*2dc0*/  @P3 SHF.L.U32 R143, R45, 0x10, RZ ;  /* 0x000000102d8f3819 */ /* 0x000fe400000006ff */
[----:B------:R-:W-:Y:S01]  /*2dd0*/  MOV R45, R17 ;  /* 0x00000011002d7202 */ /* 0x000fe20000000f00 */
[----:B------:R-:W-:Y:S01]  /*2de0*/  @P3 FFMA.FTZ R25, R158, R6, R25 ;  /* 0x000000069e193223 */ /* 0x000fe20000010019 */
[----:B------:R-:W-:Y:S01]  /*2df0*/  @P3 FMUL.FTZ R158, R105, R158 ;  /* 0x0000009e699e3220 */ /* 0x000fe20000410000 */
[----:B------:R-:W-:Y:S01]  /*2e00*/  @P3 FMUL.FTZ R6, R104, R123 ;  /* 0x0000007b68063220 */ /* 0x000fe20000410000 */
[----:B------:R-:W-:Y:S01]  /*2e10*/  @P3 FFMA.FTZ R27, R122, R143, R27 ;  /* 0x0000008f7a1b3223 */ /* 0x000fe2000001001b */
[----:B------:R-:W0:Y:S01]  /*2e20*/  @P3 LDC R123, c[0x0][0x40c] ;  /* 0x00010300ff7b3b82 */ /* 0x000e220000000800 */
[----:B---3--:R-:W-:Y:S01]  /*2e30*/  @P3 FMUL.FTZ R143, R66, R151 ;  /* 0x00000097428f3220 */ /* 0x008fe20000410000 */
[----:B------:R-:W-:Y:S01]  /*2e40*/  @P3 F2FP.BF16.F32.PACK_AB R7, RZ, R158 ;  /* 0x0000009eff07323e */ /* 0x000fe200000010ff */
[----:B------:R-:W-:Y:S01]  /*2e50*/  @P2 FFMA.FTZ R158, R136, R141, R156 ;  /* 0x0000008d889e2223 */ /* 0x000fe2000001009c */
[----:B------:R-:W-:Y:S01]  /*2e60*/  @P3 SHF.L.U32 R151, R117, 0x10, RZ ;  /* 0x0000001075973819 */ /* 0x000fe200000006ff */
[----:B------:R-:W-:Y:S01]  /*2e70*/  @P3 FMUL.FTZ R122, R107, R122 ;  /* 0x0000007a6b7a3220 */ /* 0x000fe20000410000 */
[----:B------:R-:W-:Y:S01]  /*2e80*/  @P3 F2FP.BF16.F32.PACK_AB R6, RZ, R6 ;  /* 0x00000006ff06323e */ /* 0x000fe200000010ff */
[----:B------:R-:W-:-:S02]  /*2e90*/  @P2 FADD.FTZ R158, R125, -R158 ;  /* 0x8000009e7d9e2221 */ /* 0x000fc40000010000 */
[-C--:B------:R-:W-:Y:S01]  /*2ea0*/  @P3 FFMA.FTZ R26, R151, R143.reuse, R26 ;  /* 0x0000008f971a3223 */ /* 0x080fe2000001001a */
[----:B------:R-:W-:Y:S01]  /*2eb0*/  @P3 SHF.L.U32 R151, R118, 0x10, RZ ;  /* 0x0000001076973819 */ /* 0x000fe200000006ff */
[----:B------:R-:W-:Y:S01]  /*2ec0*/  @P2 FFMA.FTZ R45, R4, R158, R17 ;  /* 0x0000009e042d2223 */ /* 0x000fe20000010011 */
[----:B------:R-:W-:Y:S01]  /*2ed0*/  @P3 FMUL.FTZ R143, R106, R143 ;  /* 0x0000008f6a8f3220 */ /* 0x000fe20000410000 */
[----:B------:R-:W1:Y:S01]  /*2ee0*/  @P3 LDC R158, c[0x0][0x40c] ;  /* 0x00010300ff9e3b82 */ /* 0x000e620000000800 */
[----:B------:R-:W-:Y:S02]  /*2ef0*/  @P3 F2FP.BF16.F32.PACK_AB R122, RZ, R122 ;  /* 0x0000007aff7a323e */ /* 0x000fe400000010ff */
[----:B------:R-:W-:Y:S02]  /*2f00*/  @P3 PRMT R108, R6, 0x7610, R108 ;  /* 0x00007610066c3816 */ /* 0x000fe4000000006c */
[----:B------:R-:W-:Y:S02]  /*2f10*/  @P3 F2FP.BF16.F32.PACK_AB R143, RZ, R143 ;  /* 0x0000008fff8f323e */ /* 0x000fe400000010ff */
[----:B------:R-:W-:-:S02]  /*2f20*/  @P3 PRMT R108, R108, 0x5410, R7 ;  /* 0x000054106c6c3816 */ /* 0x000fc40000000007 */
[----:B------:R-:W-:Y:S01]  /*2f30*/  @P3 PRMT R109, R143, 0x7610, R109 ;  /* 0x000076108f6d3816 */ /* 0x000fe2000000006d */
[----:B0-----:R-:W-:-:S03]  /*2f40*/  @P3 FMUL.FTZ R123, R44, R123 ;  /* 0x0000007b2c7b3220 */ /* 0x001fc60000410000 */
[----:B------:R-:W-:Y:S01]  /*2f50*/  @P3 PRMT R109, R109, 0x5410, R122 ;  /* 0x000054106d6d3816 */ /* 0x000fe2000000007a */
[-C--:B------:R-:W-:Y:S01]  /*2f60*/  @P3 FFMA.FTZ R28, R151, R123.reuse, R28 ;  /* 0x0000007b971c3223 */ /* 0x080fe2000001001c */
[----:B------:R-:W-:Y:S01]  /*2f70*/  @P3 PRMT R151, R118, 0x7632, R151 ;  /* 0x0000763276973816 */ /* 0x000fe20000000097 */
[----:B------:R-:W-:-:S03]  /*2f80*/  @P3 FMUL.FTZ R123, R100, R123 ;  /* 0x0000007b647b3220 */ /* 0x000fc60000410000 */
[----:B------:R-:W-:Y:S02]  /*2f90*/  @P3 SHF.L.U32 R151, R151, 0x10, RZ ;  /* 0x0000001097973819 */ /* 0x000fe400000006ff */
[----:B------:R-:W-:Y:S01]  /*2fa0*/  @P3 F2FP.BF16.F32.PACK_AB R123, RZ, R123 ;  /* 0x0000007bff7b323e */ /* 0x000fe200000010ff */
[----:B-1----:R-:W-:-:S03]  /*2fb0*/  @P3 FMUL.FTZ R158, R45, R158 ;  /* 0x0000009e2d9e3220 */ /* 0x002fc60000410000 */
[----:B------:R-:W-:Y:S01]  /*2fc0*/  @P3 PRMT R110, R123, 0x7610, R110 ;  /* 0x000076107b6e3816 */ /* 0x000fe2000000006e */
[----:B------:R-:W-:Y:S01]  /*2fd0*/  @P3 FFMA.FTZ R29, R158, R151, R29 ;  /* 0x000000979e1d3223 */ /* 0x000fe2000001001d */
[----:B------:R-:W-:-:S05]  /*2fe0*/  @P3 FMUL.FTZ R158, R101, R158 ;  /* 0x0000009e659e3220 */ /* 0x000fca0000410000 */
[----:B------:R-:W-:-:S04]  /*2ff0*/  @P3 F2FP.BF16.F32.PACK_AB R158, RZ, R158 ;  /* 0x0000009eff9e323e */ /* 0x000fc800000010ff */
[----:B------:R-:W-:-:S07]  /*3000*/  @P3 PRMT R110, R110, 0x5410, R158 ;  /* 0x000054106e6e3816 */ /* 0x000fce000000009e */
.L_x_4522:
[----:B------:R-:W-:Y:S05]  /*3010*/  BSYNC.RECONVERGENT B1 ;  /* 0x0000000000017941 */ /* 0x000fea0003800200 */
.L_x_4505:
[----:B------:R-:W-:Y:S01]  /*3020*/  ISETP.NE.U32.AND P1, PT, R145, RZ, PT ;  /* 0x000000ff9100720c */ /* 0x000fe20003f25070 */
[----:B------:R-:W0:Y:S01]  /*3030*/  @P3 LDC.64 R6, c[0x0][0x468] ;  /* 0x00011a00ff063b82 */ /* 0x000e220000000a00 */
[----:B------:R-:W-:Y:S01]  /*3040*/  BSSY.RECONVERGENT B1, `(.L_x_4538) ;  /* 0x000000d000017945 */ /* 0x000fe20003800200 */
[----:B------:R-:W-:Y:S02]  /*3050*/  IADD3 R143, PT, PT, R5, 0x20, RZ ;  /* 0x00000020058f7810 */ /* 0x000fe40007ffe0ff */
        /* <DEDUP_REMOVED lines=8> */
[----:B0-----:R-:W0:Y:S02]  /*30e0*/  LDC.64 R6, c[0x0][0x390] ;  /* 0x0000e400ff067b82 */ /* 0x001e240000000a00 */
[----:B0-----:R-:W-:-:S05]  /*30f0*/  IMAD.WIDE.U32 R6, R143, 0x10, R6 ;  /* 0x000000108f067825 */ /* 0x001fca00078e0006 */
[----:B-----5:R1:W5:Y:S02]  /*3100*/  LDG.E.128 R116, desc[UR6][R6.64] ;  /* 0x0000000606747981 */ /* 0x020364000c1e1d00 */
.L_x_4539:
[----:B------:R-:W-:Y:S05]  /*3110*/  BSYNC.RECONVERGENT B1 ;  /* 0x0000000000017941 */ /* 0x000fea0003800200 */
.L_x_4538:
[----:B------:R-:W-:Y:S04]  /*3120*/  BSSY.RECONVERGENT B1, `(.L_x_4540) ;  /* 0x00001bf000017945 */ /* 0x000fe80003800200 */
[----:B------:R-:W-:Y:S05]  /*3130*/  @!P0 BRA `(.L_x_4541) ;  /* 0x0000000800ec8947 */ /* 0x000fea0003800000 */
[----:B------:R-:W-:Y:S05]  /*3140*/  @!P1 BRA `(.L_x_4542) ;  /* 0x0000000400749947 */ /* 0x000fea0003800000 */
[-CC-:B------:R-:W-:Y:S01]  /*3150*/  @P2 FFMA.FTZ R5, R157, R141.reuse, R156.reuse ;  /* 0x0000008d9d052223 */ /* 0x180fe2000001009c */
[----:B0-----:R-:W-:Y:S01]  /*3160*/  MOV R64, R12 ;  /* 0x0000000c00407202 */ /* 0x001fe20000000f00 */
[-CC-:B-1----:R-:W-:Y:S01]  /*3170*/  @P2 FFMA.FTZ R6, R148, R141.reuse, R156.reuse ;  /* 0x0000008d94062223 */ /* 0x182fe2000001009c */
[----:B------:R-:W-:Y:S01]  /*3180*/  @P2 FFMA.FTZ R7, R159, R141, R156 ;  /* 0x0000008d9f072223 */ /* 0x000fe2000001009c */
[----:B------:R-:W-:Y:S01]  /*3190*/  @P2 FADD.FTZ R5, R120, -R5 ;  /* 0x8000000578052221 */ /* 0x000fe20000010000 */
[----:B------:R-:W-:Y:S01]  /*31a0*/  MOV R67, R15 ;  /* 0x0000000f00437202 */ /* 0x000fe20000000f00 */
[----:B------:R-:W-:Y:S01]  /*31b0*/  @P2 FADD.FTZ R6, R133, -R6 ;  /* 0x8000000685062221 */ /* 0x000fe20000010000 */
[----:B------:R-:W-:Y:S01]  /*31c0*/  @P2 FADD.FTZ R7, R154, -R7 ;  /* 0x800000079a072221 */ /* 0x000fe20000010000 */
[C---:B------:R-:W-:Y:S01]  /*31d0*/  @P2 FFMA.FTZ R64, R4.reuse, R5, R12 ;  /* 0x0000000504402223 */ /* 0x040fe2000001000c */
[----:B------:R-:W-:Y:S01]  /*31e0*/  MOV R66, R14 ;  /* 0x0000000e00427202 */ /* 0x000fe20000000f00 */
[----:B------:R-:W0:Y:S01]  /*31f0*/  @P3 LDC R5, c[0x0][0x40c] ;  /* 0x00010300ff053b82 */ /* 0x000e220000000800 */
[C---:B------:R-:W-:Y:S01]  /*3200*/  @P2 FFMA.FTZ R67, R4.reuse, R6, R15 ;  /* 0x0000000604432223 */ /* 0x040fe2000001000f */
[----:B------:R-:W-:Y:S01]  /*3210*/  @P2 FFMA.FTZ R66, R4, R7, R14 ;  /* 0x0000000704422223 */ /* 0x000fe2000001000e */
[----:B-----5:R-:W-:Y:S01]  /*3220*/  @P3 SHF.L.U32 R7, R116, 0x10, RZ ;  /* 0x0000001074073819 */ /* 0x020fe200000006ff */
[-CC-:B------:R-:W-:Y:S01]  /*3230*/  @P2 FFMA.FTZ R44, R152, R141.reuse, R156.reuse ;  /* 0x0000008d982c2223 */ /* 0x180fe2000001009c */
[-CC-:B------:R-:W-:Y:S01]  /*3240*/  @P2 FFMA.FTZ R2, R146, R141.reuse, R156.reuse ;  /* 0x0000008d92022223 */ /* 0x180fe2000001009c */
[-CC-:B------:R-:W-:Y:S01]  /*3250*/  @P2 FFMA.FTZ R45, R161, R141.reuse, R156.reuse ;  /* 0x0000008da12d2223 */ /* 0x180fe2000001009c */
[-C--:B------:R-:W-:Y:S01]  /*3260*/  @P2 FFMA.FTZ R46, R150, R141.reuse, R156 ;  /* 0x0000008d962e2223 */ /* 0x080fe2000001009c */
[----:B------:R-:W1:Y:S01]  /*3270*/  @P3 LDC R6, c[0x0][0x40c] ;  /* 0x00010300ff063b82 */ /* 0x000e620000000800 */
[----:B------:R-:W-:Y:S01]  /*3280*/  @P2 FADD.FTZ R44, R137, -R44 ;  /* 0x8000002c892c2221 */ /* 0x000fe20000010000 */
[----:B------:R-:W-:Y:S01]  /*3290*/  @P2 FFMA.FTZ R141, R163, R141, R156 ;  /* 0x0000008da38d2223 */ /* 0x000fe2000001009c */
[----:B------:R-:W-:Y:S01]  /*32a0*/  @P2 FADD.FTZ R2, R135, -R2 ;  /* 0x8000000287022221 */ /* 0x000fe20000010000 */
[----:B------:R-:W-:Y:S01]  /*32b0*/  @P2 FADD.FTZ R45, R138, -R45 ;  /* 0x8000002d8a2d2221 */ /* 0x000fe20000010000 */
[----:B------:R-:W-:Y:S01]  /*32c0*/  MOV R47, R11 ;  /* 0x0000000b002f7202 */ /* 0x000fe20000000f00 */
[C---:B------:R-:W-:Y:S01]  /*32d0*/  @P2 FFMA.FTZ R47, R4.reuse, R44, R11 ;  /* 0x0000002c042f2223 */ /* 0x040fe2000001000b */
[----:B------:R-:W-:Y:S01]  /*32e0*/  @P2 FADD.FTZ R46, R131, -R46 ;  /* 0x8000002e832e2221 */ /* 0x000fe20000010000 */
[----:B------:R-:W2:Y:S01]  /*32f0*/  @P3 LDC R122, c[0x0][0x40c] ;  /* 0x00010300ff7a3b82 */ /* 0x000ea20000000800 */
[----:B------:R-:W-:Y:S01]  /*3300*/  MOV R65, R13 ;  /* 0x0000000d00417202 */ /* 0x000fe20000000f00 */
[C---:B------:R-:W-:Y:S01]  /*3310*/  @P2 FFMA.FTZ R65, R4.reuse, R2, R13 ;  /* 0x0000000204412223 */ /* 0x040fe2000001000d */
[----:B------:R-:W-:Y:S01]  /*3320*/  MOV R44, R8 ;  /* 0x00000008002c7202 */ /* 0x000fe20000000f00 */
[----:B------:R-:W-:Y:S01]  /*3330*/  @P2 FFMA.FTZ R44, R4, R45, R8 ;  /* 0x0000002d042c2223 */ /* 0x000fe20000010008 */
[----:B------:R-:W-:Y:S01]  /*3340*/  @P2 FADD.FTZ R141, R130, -R141 ;  /* 0x8000008d828d2221 */ /* 0x000fe20000010000 */
[----:B------:R-:W-:Y:S01]  /*3350*/  MOV R45, R9 ;  /* 0x00000009002d7202 */ /* 0x000fe20000000f00 */
[----:B------:R-:W-:Y:S01]  /*3360*/  @P2 FFMA.FTZ R45, R4, R46, R9 ;  /* 0x0000002e042d2223 */ /* 0x000fe20000010009 */
[----:B0-----:R-:W-:Y:S01]  /*3370*/  @P3 FMUL.FTZ R5, R64, R5 ;  /* 0x0000000540053220 */ /* 0x001fe20000410000 */
[----:B------:R-:W0:Y:S01]  /*3380*/  @P3 LDC R123, c[0x0][0x40c] ;  /* 0x00010300ff7b3b82 */ /* 0x000e220000000800 */
[----:B------:R-:W-:-:S02]  /*3390*/  @P3 PRMT R2, R116, 0x7632, R2 ;  /* 0x0000763274023816 */ /* 0x000fc40000000002 */
[-C--:B------:R-:W-:Y:S01]  /*33a0*/  @P3 FFMA.FTZ R32, R7, R5.reuse, R32 ;  /* 0x0000000507203223 */ /* 0x080fe20000010020 */
[----:B------:R-:W-:Y:S01]  /*33b0*/  @P3 FMUL.FTZ R5, R96, R5 ;  /* 0x0000000560053220 */ /* 0x000fe20000410000 */
[----:B------:R-:W-:Y:S01]  /*33c0*/  MOV R46, R10 ;  /* 0x0000000a002e7202 */ /* 0x000fe20000000f00 */
[----:B------:R-:W-:Y:S01]  /*33d0*/  @P2 FFMA.FTZ R46, R4, R141, R10 ;  /* 0x0000008d042e2223 */ /* 0x000fe2000001000a */
[----:B------:R-:W-:Y:S01]  /*33e0*/  @P3 SHF.L.U32 R4, R2, 0x10, RZ ;  /* 0x0000001002043819 */ /* 0x000fe200000006ff */
[----:B------:R-:W3:Y:S01]  /*33f0*/  @P3 LDC R7, c[0x0][0x40c] ;  /* 0x00010300ff073b82 */ /* 0x000ee20000000800 */
[----:B------:R-:W-:Y:S01]  /*3400*/  @P3 F2FP.BF16.F32.PACK_AB R5, RZ, R5 ;  /* 0x00000005ff05323e */ /* 0x000fe200000010ff */
[----:B-1----:R-:W-:Y:S01]  /*3410*/  @P3 FMUL.FTZ R2, R65, R6 ;  /* 0x0000000641023220 */ /* 0x002fe20000410000 */
[----:B------:R-:W-:Y:S02]  /*3420*/  @P3 SHF.L.U32 R141, R117, 0x10, RZ ;  /* 0x00000010758d3819 */ /* 0x000fe400000006ff */
[----:B------:R-:W-:Y:S01]  /*3430*/  @P3 PRMT R108, R5, 0x7610, R108 ;  /* 0x00007610056c3816 */ /* 0x000fe2000000006c */
[----:B------:R-:W-:Y:S01]  /*3440*/  @P3 FFMA.FTZ R33, R2, R4, R33 ;  /* 0x0000000402213223 */ /* 0x000fe20000010021 */
[----:B------:R-:W-:Y:S01]  /*3450*/  @P3 FMUL.FTZ R2, R97, R2 ;  /* 0x0000000261023220 */ /* 0x000fe20000410000 */
[----:B------:R-:W1:Y:S01]  /*3460*/  @P3 LDC R156, c[0x0][0x40c] ;  /* 0x00010300ff9c3b82 */ /* 0x000e620000000800 */
[----:B------:R-:W-:-:S02]  /*3470*/  @P3 PRMT R4, R117, 0x7632, R4 ;  /* 0x0000763275043816 */ /* 0x000fc40000000004 */
[----:B------:R-:W-:Y:S02]  /*3480*/  @P3 SHF.L.U32 R145, R118, 0x10, RZ ;  /* 0x0000001076913819 */ /* 0x000fe400000006ff */
[----:B------:R-:W-:Y:S02]  /*3490*/  @P3 F2FP.BF16.F32.PACK_AB R2, RZ, R2 ;  /* 0x00000002ff02323e */ /* 0x000fe400000010ff */
[----:B------:R-:W-:Y:S01]  /*34a0*/  @P3 SHF.L.U32 R6, R4, 0x10, RZ ;  /* 0x0000001004063819 */ /* 0x000fe200000006ff */
[----:B------:R-:W4:Y:S01]  /*34b0*/  @P3 LDC R5, c[0x0][0x40c] ;  /* 0x00010300ff053b82 */ /* 0x000f220000000800 */
[----:B--2---:R-:W-:Y:S01]  /*34c0*/  @P3 FMUL.FTZ R4, R67, R122 ;  /* 0x0000007a43043220 */ /* 0x004fe20000410000 */
[--C-:B------:R-:W-:Y:S01]  /*34d0*/  @P3 PRMT R108, R108, 0x5410, R2.reuse ;  /* 0x000054106c6c3816 */ /* 0x100fe20000000002 */
[----:B0-----:R-:W-:Y:S01]  /*34e0*/  @P3 FMUL.FTZ R123, R44, R123 ;  /* 0x0000007b2c7b3220 */ /* 0x001fe20000410000 */
[----:B------:R-:W-:Y:S01]  /*34f0*/  @P3 PRMT R2, R118, 0x7632, R2 ;  /* 0x0000763276023816 */ /* 0x000fe20000000002 */
[----:B------:R-:W-:Y:S01]  /*3500*/  @P3 FFMA.FTZ R35, R4, R6, R35 ;  /* 0x0000000604233223 */ /* 0x000fe20000010023 */
[----:B------:R-:W-:Y:S01]  /*3510*/  @P3 FMUL.FTZ R4, R99, R4 ;  /* 0x0000000463043220 */ /* 0x000fe20000410000 */
[----:B------:R-:W-:Y:S01]  /*3520*/  @P3 FFMA.FTZ R36, R145, R123, R36 ;  /* 0x0000007b91243223 */ /* 0x000fe20000010024 */
[----:B---3--:R-:W-:Y:S01]  /*3530*/  @P3 FMUL.FTZ R7, R66, R7 ;  /* 0x0000000742073220 */ /* 0x008fe20000410000 */
[----:B------:R-:W-:Y:S01]  /*3540*/  @P3 SHF.L.U32 R6, R2, 0x10, RZ ;  /* 0x0000001002063819 */ /* 0x000fe200000006ff */
[----:B------:R-:W-:Y:S01]  /*3550*/  @P3 FMUL.FTZ R123, R92, R123 ;  /* 0x0000007b5c7b3220 */ /* 0x000fe20000410000 */
[----:B------:R-:W-:Y:S01]  /*3560*/  @P3 F2FP.BF16.F32.PACK_AB R4, RZ, R4 ;  /* 0x00000004ff04323e */ /* 0x000fe200000010ff */
[-C--:B------:R-:W-:Y:S01]  /*3570*/  @P3 FFMA.FTZ R34, R141, R7.reuse, R34 ;  /* 0x000000078d223223 */ /* 0x080fe20000010022 */
[----:B------:R-:W-:Y:S01]  /*3580*/  @P3 SHF.L.U32 R141, R119, 0x10, RZ ;  /* 0x00000010778d3819 */ /* 0x000fe200000006ff */
[----:B------:R-:W-:Y:S01]  /*3590*/  @P3 FMUL.FTZ R7, R98, R7 ;  /* 0x0000000762073220 */ /* 0x000fe20000410000 */
[----:B------:R-:W-:Y:S01]  /*35a0*/  @P3 F2FP.BF16.F32.PACK_AB R123, RZ, R123 ;  /* 0x0000007bff7b323e */ /* 0x000fe200000010ff */
[----:B-1----:R-:W-:-:S03]  /*35b0*/  @P3 FMUL.FTZ R2, R45, R156 ;  /* 0x0000009c2d023220 */ /* 0x002fc60000410000 */
[----:B------:R-:W-:Y:S01]  /*35c0*/  @P3 F2FP.BF16.F32.PACK_AB R7, RZ, R7 ;  /* 0x00000007ff07323e */ /* 0x000fe200000010ff */
[----:B------:R-:W-:Y:S01]  /*35d0*/  @P3 FFMA.FTZ R37, R2, R6, R37 ;  /* 0x0000000602253223 */ /* 0x000fe20000010025 */
[----:B------:R-:W-:Y:S01]  /*35e0*/  @P3 FMUL.FTZ R2, R93, R2 ;  /* 0x000000025d023220 */ /* 0x000fe20000410000 */
[----:B------:R-:W-:Y:S01]  /*35f0*/  @P3 PRMT R110, R123, 0x7610, R110 ;  /* 0x000076107b6e3816 */ /* 0x000fe2000000006e */
[----:B----4-:R-:W-:Y:S01]  /*3600*/  @P3 FMUL.FTZ R5, R46, R5 ;  /* 0x000000052e053220 */ /* 0x010fe20000410000 */
[----:B------:R-:W-:Y:S02]  /*3610*/  @P3 PRMT R109, R7, 0x7610, R109 ;  /* 0x00007610076d3816 */ /* 0x000fe4000000006d */
[----:B------:R-:W-:Y:S01]  /*3620*/  @P3 F2FP.BF16.F32.PACK_AB R2, RZ, R2 ;  /* 0x00000002ff02323e */ /* 0x000fe200000010ff */
[-C--:B------:R-:W-:Y:S01]  /*3630*/  @P3 FFMA.FTZ R38, R141, R5.reuse, R38 ;  /* 0x000000058d263223 */ /* 0x080fe20000010026 */
[----:B------:R-:W-:Y:S01]  /*3640*/  @P3 FMUL.FTZ R5, R94, R5 ;  /* 0x000000055e053220 */ /* 0x000fe20000410000 */
[----:B------:R-:W-:-:S02]  /*3650*/  @P3 PRMT R109, R109, 0x5410, R4 ;  /* 0x000054106d6d3816 */ /* 0x000fc40000000004 */
[----:B------:R-:W-:Y:S02]  /*3660*/  @P3 PRMT R110, R110, 0x5410, R2 ;  /* 0x000054106e6e3816 */ /* 0x000fe40000000002 */
[----:B------:R-:W-:-:S04]  /*3670*/  @P3 F2FP.BF16.F32.PACK_AB R5, RZ, R5 ;  /* 0x00000005ff05323e */ /* 0x000fc800000010ff */
[----:B------:R-:W-:Y:S01]  /*3680*/  @P3 PRMT R111, R5, 0x7610, R111 ;  /* 0x00007610056f3816 */ /* 0x000fe2000000006f */
[----:B------:R-:W-:Y:S06]  /*3690*/  @!P3 BRA `(.L_x_4543) ;  /* 0x00000014009cb947 */ /* 0x000fec0003800000 */
        /* <DEDUP_REMOVED lines=8> */
.L_x_4542:
[----:B01----:R-:W0:Y:S01]  /*3720*/  @P3 LDC R7, c[0x0][0x40c] ;  /* 0x00010300ff073b82 */ /* 0x003e220000000800 */
[-CC-:B------:R-:W-:Y:S01]  /*3730*/  @P2 FFMA.FTZ R5, R157, R141.reuse, R156.reuse ;  /* 0x0000008d9d052223 */ /* 0x180fe2000001009c */
[-CC-:B------:R-:W-:Y:S01]  /*3740*/  @P2 FFMA.FTZ R6, R146, R141.reuse, R156.reuse ;  /* 0x0000008d92062223 */ /* 0x180fe2000001009c */
[----:B------:R-:W-:Y:S01]  /*3750*/  MOV R2, R12 ;  /* 0x0000000c00027202 */ /* 0x000fe20000000f00 */
[----:B------:R-:W-:Y:S01]  /*3760*/  @P2 FFMA.FTZ R158, R148, R141, R156 ;  /* 0x0000008d949e2223 */ /* 0x000fe2000001009c */
[----:B------:R-:W-:Y:S01]  /*3770*/  @P2 FADD.FTZ R5, R120, -R5 ;  /* 0x8000000578052221 */ /* 0x000fe20000010000 */
[----:B-----5:R-:W-:Y:S02]  /*3780*/  @P3 SHF.L.U32 R151, R119, 0x10, RZ ;  /* 0x0000001077973819 */ /* 0x020fe400000006ff */
[----:B------:R-:W1:Y:S01]  /*3790*/  @P3 LDC R123, c[0x0][0x40c] ;  /* 0x00010300ff7b3b82 */ /* 0x000e620000000800 */
[----:B------:R-:W-:Y:S01]  /*37a0*/  @P2 FFMA.FTZ R2, R4, R5, R12 ;  /* 0x0000000504022223 */ /* 0x000fe2000001000c */
[----:B------:R-:W-:Y:S01]  /*37b0*/  @P2 FADD.FTZ R5, R135, -R6 ;  /* 0x8000000687052221 */ /* 0x000fe20000010000 */
[----:B------:R-:W-:Y:S01]  /*37c0*/  MOV R6, R13 ;  /* 0x0000000d00067202 */ /* 0x000fe20000000f00 */
[----:B------:R-:W-:-:S02]  /*37d0*/  @P2 FADD.FTZ R158, R133, -R158 ;  /* 0x8000009e859e2221 */ /* 0x000fc40000010000 */
[----:B------:R-:W-:Y:S01]  /*37e0*/  @P2 FFMA.FTZ R6, R4, R5, R13 ;  /* 0x0000000504062223 */ /* 0x000fe2000001000d */
[----:B------:R-:W-:Y:S01]  /*37f0*/  @P2 FFMA.FTZ R5, R159, R141, R156 ;  /* 0x0000008d9f052223 */ /* 0x000fe2000001009c */
[----:B------:R-:W2:Y:S03]  /*3800*/  @P3 LDC R160, c[0x0][0x40c] ;  /* 0x00010300ffa03b82 */ /* 0x000ea60000000800 */
[----:B------:R-:W-:Y:S01]  /*3810*/  @P2 FADD.FTZ R145, R154, -R5 ;  /* 0x800000059a912221 */ /* 0x000fe20000010000 */
[----:B------:R-:W-:-:S03]  /*3820*/  MOV R5, R14 ;  /* 0x0000000e00057202 */ /* 0x000fc60000000f00 */
[----:B------:R-:W-:Y:S01]  /*3830*/  @P2 FFMA.FTZ R5, R4, R145, R14 ;  /* 0x0000009104052223 */ /* 0x000fe2000001000e */
[----:B0-----:R-:W-:Y:S01]  /*3840*/  @P3 FMUL.FTZ R122, R6, R7 ;  /* 0x00000007067a3220 */ /* 0x001fe20000410000 */
[----:B------:R-:W-:Y:S01]  /*3850*/  @P3 PRMT R6, R116, 0x7632, R6 ;  /* 0x0000763274063816 */ /* 0x000fe20000000006 */
[----:B------:R-:W0:Y:S03]  /*3860*/  @P3 LDC R145, c[0x0][0x40c] ;  /* 0x00010300ff913b82 */ /* 0x000e260000000800 */
[----:B------:R-:W-:Y:S02]  /*3870*/  @P3 SHF.L.U32 R7, R6, 0x10, RZ ;  /* 0x0000001006073819 */ /* 0x000fe400000006ff */
[----:B------:R-:W-:Y:S01]  /*3880*/  MOV R6, R15 ;  /* 0x0000000f00067202 */ /* 0x000fe20000000f00 */
[----:B------:R-:W-:Y:S02]  /*3890*/  @P2 FFMA.FTZ R6, R4, R158, R15 ;  /* 0x0000009e04062223 */ /* 0x000fe4000001000f */
[----:B------:R-:W-:Y:S01]  /*38a0*/  @P3 FFMA.FTZ R33, R122, R7, R33 ;  /* 0x000000077a213223 */ /* 0x000fe20000010021 */
[----:B-1----:R-:W-:Y:S01]  /*38b0*/  @P3 FMUL.FTZ R7, R2, R123 ;  /* 0x0000007b02073220 */ /* 0x002fe20000410000 */
[----:B------:R-:W-:Y:S01]  /*38c0*/  @P3 SHF.L.U32 R123, R116, 0x10, RZ ;  /* 0x00000010747b3819 */ /* 0x000fe200000006ff */
[----:B------:R-:W-:Y:S01]  /*38d0*/  @P3 FMUL.FTZ R122, R97, R122 ;  /* 0x0000007a617a3220 */ /* 0x000fe20000410000 */
[----:B------:R-:W-:Y:S01]  /*38e0*/  MOV R2, R8 ;  /* 0x0000000800027202 */ /* 0x000fe20000000f00 */
[----:B--2---:R-:W-:-:S02]  /*38f0*/  @P3 FMUL.FTZ R5, R5, R160 ;  /* 0x000000a005053220 */ /* 0x004fc40000410000 */
[----:B------:R-:W-:Y:S01]  /*3900*/  @P3 FFMA.FTZ R32, R123, R7, R32 ;  /* 0x000000077b203223 */ /* 0x000fe20000010020 */
[----:B------:R-:W-:Y:S01]  /*3910*/  @P2 FFMA.FTZ R123, R161, R141, R156 ;  /* 0x0000008da17b2223 */ /* 0x000fe2000001009c */
[----:B------:R-:W-:-:S03]  /*3920*/  @P3 FMUL.FTZ R7, R96, R7 ;  /* 0x0000000760073220 */ /* 0x000fc60000410000 */
[----:B------:R-:W-:Y:S02]  /*3930*/  @P2 FADD.FTZ R123, R138, -R123 ;  /* 0x8000007b8a7b2221 */ /* 0x000fe40000010000 */
[----:B------:R-:W-:Y:S02]  /*3940*/  @P3 F2FP.BF16.F32.PACK_AB R7, RZ, R7 ;  /* 0x00000007ff07323e */ /* 0x000fe400000010ff */
[----:B------:R-:W-:Y:S01]  /*3950*/  @P2 FFMA.FTZ R2, R4, R123, R8 ;  /* 0x0000007b04022223 */ /* 0x000fe20000010008 */
[----:B------:R-:W-:Y:S01]  /*3960*/  @P3 F2FP.BF16.F32.PACK_AB R123, RZ, R122 ;  /* 0x0000007aff7b323e */ /* 0x000fe200000010ff */
[----:B0-----:R-:W-:Y:S01]  /*3970*/  @P3 FMUL.FTZ R158, R6, R145 ;  /* 0x00000091069e3220 */ /* 0x001fe20000410000 */
[----:B------:R-:W-:Y:S01]  /*3980*/  @P3 PRMT R108, R7, 0x7610, R108 ;  /* 0x00007610076c3816 */ /* 0x000fe2000000006c */
[----:B------:R-:W0:Y:S01]  /*3990*/  @P3 LDC R145, c[0x0][0x40c] ;  /* 0x00010300ff913b82 */ /* 0x000e220000000800 */
[----:B------:R-:W-:Y:S01]  /*39a0*/  @P3 PRMT R6, R117, 0x7632, R6 ;  /* 0x0000763275063816 */ /* 0x000fe20000000006 */
[-CC-:B------:R-:W-:Y:S01]  /*39b0*/  @P2 FFMA.FTZ R122, R150, R141.reuse, R156.reuse ;  /* 0x0000008d967a2223 */ /* 0x180fe2000001009c */
[----:B------:R-:W-:Y:S01]  /*39c0*/  @P3 PRMT R108, R108, 0x5410, R123 ;  /* 0x000054106c6c3816 */ /* 0x000fe2000000007b */
[----:B------:R-:W-:Y:S01]  /*39d0*/  @P2 FFMA.FTZ R123, R163, R141, R156 ;  /* 0x0000008da37b2223 */ /* 0x000fe2000001009c */
[----:B------:R-:W-:Y:S01]  /*39e0*/  @P3 SHF.L.U32 R7, R6, 0x10, RZ ;  /* 0x0000001006073819 */ /* 0x000fe200000006ff */
[----:B------:R-:W-:Y:S01]  /*39f0*/  @P2 FADD.FTZ R149, R131, -R122 ;  /* 0x8000007a83952221 */ /* 0x000fe20000010000 */
[----:B------:R-:W-:Y:S01]  /*3a00*/  MOV R6, R10 ;  /* 0x0000000a00067202 */ /* 0x000fe20000000f00 */
[----:B------:R-:W-:Y:S01]  /*3a10*/  @P2 FADD.FTZ R123, R130, -R123 ;  /* 0x8000007b827b2221 */ /* 0x000fe20000010000 */
[----:B------:R-:W-:Y:S01]  /*3a20*/  MOV R122, R9 ;  /* 0x00000009007a7202 */ /* 0x000fe20000000f00 */
[----:B------:R-:W-:Y:S01]  /*3a30*/  @P3 FFMA.FTZ R35, R158, R7, R35 ;  /* 0x000000079e233223 */ /* 0x000fe20000010023 */
[C---:B------:R-:W-:Y:S01]  /*3a40*/  @P2 FFMA.FTZ R122, R4.reuse, R149, R9 ;  /* 0x00000095047a2223 */ /* 0x040fe20000010009 */
[----:B------:R-:W-:Y:S01]  /*3a50*/  @P2 FFMA.FTZ R6, R4, R123, R10 ;  /* 0x0000007b04062223 */ /* 0x000fe2000001000a */
[----:B------:R-:W1:Y:S01]  /*3a60*/  @P3 LDC R7, c[0x0][0x40c] ;  /* 0x00010300ff073b82 */ /* 0x000e620000000800 */
[----:B------:R-:W-:-:S05]  /*3a70*/  @P3 SHF.L.U32 R149, R117, 0x10, RZ ;  /* 0x0000001075953819 */ /* 0x000fca00000006ff */
[-C--:B------:R-:W-:Y:S01]  /*3a80*/  @P3 FFMA.FTZ R34, R149, R5.reuse, R34 ;  /* 0x0000000595223223 */ /* 0x080fe20000010022 */
[----:B------:R-:W-:Y:S01]  /*3a90*/  @P3 PRMT R149, R118, 0x7632, R149 ;  /* 0x0000763276953816 */ /* 0x000fe20000000095 */
[----:B------:R-:W2:Y:S01]  /*3aa0*/  @P3 LDC R123, c[0x0][0x40c] ;  /* 0x00010300ff7b3b82 */ /* 0x000ea20000000800 */
[----:B------:R-:W-:Y:S02]  /*3ab0*/  @P3 FMUL.FTZ R5, R98, R5 ;  /* 0x0000000562053220 */ /* 0x000fe40000410000 */
[----:B------:R-:W-:Y:S01]  /*3ac0*/  @P3 SHF.L.U32 R149, R149, 0x10, RZ ;  /* 0x0000001095953819 */ /* 0x000fe200000006ff */
[----:B0-----:R-:W-:Y:S01]  /*3ad0*/  @P3 FMUL.FTZ R122, R122, R145 ;  /* 0x000000917a7a3220 */ /* 0x001fe20000410000 */
[----:B------:R-:W-:Y:S01]  /*3ae0*/  @P3 FMUL.FTZ R145, R99, R158 ;  /* 0x0000009e63913220 */ /* 0x000fe20000410000 */
[----:B------:R-:W-:Y:S02]  /*3af0*/  @P3 F2FP.BF16.F32.PACK_AB R5, RZ, R5 ;  /* 0x00000005ff05323e */ /* 0x000fe400000010ff */
[----:B------:R-:W-:Y:S01]  /*3b00*/  @P3 FFMA.FTZ R37, R122, R149, R37 ;  /* 0x000000957a253223 */ /* 0x000fe20000010025 */
[----:B------:R-:W-:Y:S01]  /*3b10*/  @P3 SHF.L.U32 R149, R118, 0x10, RZ ;  /* 0x0000001076953819 */ /* 0x000fe200000006ff */
[----:B------:R-:W-:Y:S01]  /*3b20*/  @P3 FMUL.FTZ R122, R93, R122 ;  /* 0x0000007a5d7a3220 */ /* 0x000fe20000410000 */
[----:B------:R-:W-:-:S02]  /*3b30*/  @P3 F2FP.BF16.F32.PACK_AB R145, RZ, R145 ;  /* 0x00000091ff91323e */ /* 0x000fc400000010ff */
[----:B------:R-:W-:Y:S02]  /*3b40*/  @P3 PRMT R109, R5, 0x7610, R109 ;  /* 0x00007610056d3816 */ /* 0x000fe4000000006d */
[----:B------:R-:W-:Y:S01]  /*3b50*/  @P3 F2FP.BF16.F32.PACK_AB R122, RZ, R122 ;  /* 0x0000007aff7a323e */ /* 0x000fe200000010ff */
[----:B-1----:R-:W-:Y:S01]  /*3b60*/  @P3 FMUL.FTZ R7, R6, R7 ;  /* 0x0000000706073220 */ /* 0x002fe20000410000 */
[----:B------:R-:W-:-:S03]  /*3b70*/  @P3 PRMT R109, R109, 0x5410, R145 ;  /* 0x000054106d6d3816 */ /* 0x000fc60000000091 */
[-C--:B------:R-:W-:Y:S01]  /*3b80*/  @P3 FFMA.FTZ R38, R151, R7.reuse, R38 ;  /* 0x0000000797263223 */ /* 0x080fe20000010026 */
[----:B------:R-:W-:Y:S01]  /*3b90*/  @P3 FMUL.FTZ R7, R94, R7 ;  /* 0x000000075e073220 */ /* 0x000fe20000410000 */
[----:B--2---:R-:W-:-:S04]  /*3ba0*/  @P3 FMUL.FTZ R123, R2, R123 ;  /* 0x0000007b027b3220 */ /* 0x004fc80000410000 */
[----:B------:R-:W-:Y:S01]  /*3bb0*/  @P3 F2FP.BF16.F32.PACK_AB R7, RZ, R7 ;  /* 0x00000007ff07323e */ /* 0x000fe200000010ff */
[-C--:B------:R-:W-:Y:S01]  /*3bc0*/  @P3 FFMA.FTZ R36, R149, R123.reuse, R36 ;  /* 0x0000007b95243223 */ /* 0x080fe20000010024 */
[----:B------:R-:W-:Y:S02]  /*3bd0*/  @P3 FMUL.FTZ R123, R92, R123 ;  /* 0x0000007b5c7b3220 */ /* 0x000fe40000410000 */
[----:B------:R-:W-:-:S03]  /*3be0*/  @P3 PRMT R111, R7, 0x7610, R111 ;  /* 0x00007610076f3816 */ /* 0x000fc6000000006f */
[----:B------:R-:W-:-:S04]  /*3bf0*/  @P3 F2FP.BF16.F32.PACK_AB R123, RZ, R123 ;  /* 0x0000007bff7b323e */ /* 0x000fc800000010ff */
[----:B------:R-:W-:-:S04]  /*3c00*/  @P3 PRMT R110, R123, 0x7610, R110 ;  /* 0x000076107b6e3816 */ /* 0x000fc8000000006e */
[----:B------:R-:W-:Y:S01]  /*3c10*/  @P3 PRMT R110, R110, 0x5410, R122 ;  /* 0x000054106e6e3816 */ /* 0x000fe2000000007a */
[----:B------:R-:W-:Y:S06]  /*3c20*/  @!P3 BRA `(.L_x_4543) ;  /* 0x000000100038b947 */ /* 0x000fec0003800000 */
[----:B------:R-:W-:Y:S01]  /*3c30*/  @P2 FFMA.FTZ R156, R152, R141, R156 ;  /* 0x0000008d989c2223 */ /* 0x000fe2000001009c */
[----:B------:R-:W-:-:S03]  /*3c40*/  MOV R2, R11 ;  /* 0x0000000b00027202 */ /* 0x000fc60000000f00 */
        /* <DEDUP_REMOVED lines=10> */
.L_x_4541:
        /* <DEDUP_REMOVED lines=16> */
.L_x_4546:
[----:B------:R-:W-:Y:S05]  /*3df0*/  BSYNC.RECONVERGENT B2 ;  /* 0x0000000000027941 */ /* 0x000fea0003800200 */
.L_x_4545:
        /* <DEDUP_REMOVED lines=14> */
.L_x_4548:
[----:B------:R-:W-:Y:S05]  /*3ee0*/  BSYNC.RECONVERGENT B2 ;  /* 0x0000000000027941 */ /* 0x000fea0003800200 */
.L_x_4547:
        /* <DEDUP_REMOVED lines=13> */
.L_x_4550:
[----:B------:R-:W-:Y:S05]  /*3fc0*/  BSYNC.RECONVERGENT B2 ;  /* 0x0000000000027941 */ /* 0x000fea0003800200 */
.L_x_4549:
        /* <DEDUP_REMOVED lines=14> */
.L_x_4552:
[----:B------:R-:W-:Y:S05]  /*40b0*/  BSYNC.RECONVERGENT B2 ;  /* 0x0000000000027941 */ /* 0x000fea0003800200 */
.L_x_4551:
        /* <DEDUP_REMOVED lines=13> */
.L_x_4554:
[----:B------:R-:W-:Y:S05]  /*4190*/  BSYNC.RECONVERGENT B2 ;  /* 0x0000000000027941 */ /* 0x000fea0003800200 */
.L_x_4553:
        /* <DEDUP_REMOVED lines=14> */
.L_x_4556:
[----:B------:R-:W-:Y:S05]  /*4280*/  BSYNC.RECONVERGENT B2 ;  /* 0x0000000000027941 */ /* 0x000fea0003800200 */
.L_x_4555:
        /* <DEDUP_REMOVED lines=13> */
.L_x_4558:
[----:B------:R-:W-:Y:S05]  /*4360*/  BSYNC.RECONVERGENT B2 ;  /* 0x0000000000027941 */ /* 0x000fea0003800200 */
.L_x_4557:
        /* <DEDUP_REMOVED lines=40> */
.L_x_4544:
[----:B------:R-:W2:Y:S01]  /*45f0*/  @P3 LDC R5, c[0x0][0x40c] ;  /* 0x00010300ff053b82 */ /* 0x000ea20000000800 */
[----:B------:R-:W-:Y:S04]  /*4600*/  BSSY.RECONVERGENT B2, `(.L_x_4559) ;  /* 0x000000d000027945 */ /* 0x000fe80003800200 */
[----:B------:R-:W-:Y:S05]  /*4610*/  @!P3 BRA `(.L_x_4560) ;  /* 0x00000000002cb947 */ /* 0x000fea0003800000 */
[----:B01----:R-:W-:Y:S01]  /*4620*/  FFMA.FTZ R7, R157, R141, R156 ;  /* 0x0000008d9d077223 */ /* 0x003fe2000001009c */
        /* <DEDUP_REMOVED lines=10> */
.L_x_4560:
[----:B------:R-:W-:Y:S05]  /*46d0*/  BSYNC.RECONVERGENT B2 ;  /* 0x0000000000027941 */ /* 0x000fea0003800200 */
.L_x_4559:
[----:B------:R-:W-:Y:S04]  /*46e0*/  BSSY.RECONVERGENT B2, `(.L_x_4561) ;  /* 0x000000e000027945 */ /* 0x000fe80003800200 */
[----:B------:R-:W-:Y:S05]  /*46f0*/  @!P3 BRA `(.L_x_4562) ;  /* 0x000000000030b947 */ /* 0x000fea0003800000 */
[----:B01----:R-:W-:Y:S01]  /*4700*/  FFMA.FTZ R6, R146, R141, R156 ;  /* 0x0000008d92067223 */ /* 0x003fe2000001009c */
        /* <DEDUP_REMOVED lines=11> */
.L_x_4562:
[----:B------:R-:W-:Y:S05]  /*47c0*/  BSYNC.RECONVERGENT B2 ;  /* 0x0000000000027941 */ /* 0x000fea0003800200 */
.L_x_4561:
        /* <DEDUP_REMOVED lines=13> */
.L_x_4564:
[----:B------:R-:W-:Y:S05]  /*48a0*/  BSYNC.RECONVERGENT B2 ;  /* 0x0000000000027941 */ /* 0x000fea0003800200 */
.L_x_4563:
        /* <DEDUP_REMOVED lines=14> */
.L_x_4566:
[----:B------:R-:W-:Y:S05]  /*4990*/  BSYNC.RECONVERGENT B2 ;  /* 0x0000000000027941 */ /* 0x000fea0003800200 */
.L_x_4565:
        /* <DEDUP_REMOVED lines=13> */
.L_x_4568:
[----:B------:R-:W-:Y:S05]  /*4a70*/  BSYNC.RECONVERGENT B2 ;  /* 0x0000000000027941 */ /* 0x000fea0003800200 */
.L_x_4567:
        /* <DEDUP_REMOVED lines=14> */
.L_x_4570:
[----:B------:R-:W-:Y:S05]  /*4b60*/  BSYNC.RECONVERGENT B2 ;  /* 0x0000000000027941 */ /* 0x000fea0003800200 */
.L_x_4569:
[----:B------:R-:W-:Y:S01]  /*4b70*/  BSSY.RECONVERGENT B2, `(.L_x_4571) ;  /* 0x000000e000027945 */ /* 0x000fe20003800200 */
[----:B01----:R-:W-:-:S03]  /*4b80*/  FFMA.FTZ R6, R152, R141, R156 ;  /* 0x0000008d98067223 */ /* 0x003fc6000001009c */
        /* <DEDUP_REMOVED lines=12> */
.L_x_4572:
[----:B------:R-:W-:Y:S05]  /*4c50*/  BSYNC.RECONVERGENT B2 ;  /* 0x0000000000027941 */ /* 0x000fea0003800200 */
.L_x_4571:
[----:B------:R-:W-:Y:S01]  /*4c60*/  FADD.FTZ R7, R137, -R6 ;  /* 0x8000000689077221 */ /* 0x000fe20000010000 */
[----:B------:R-:W-:-:S03]  /*4c70*/  ISETP.GT.AND P0, PT, R2, RZ, PT ;  /* 0x000000ff0200720c */ /* 0x000fc60003f04270 */
[----:B------:R-:W-:Y:S01]  /*4c80*/  FMUL.FTZ R7, R4, R7 ;  /* 0x0000000704077220 */ /* 0x000fe20000410000 */
[----:B-----5:R-:W-:-:S04]  /*4c90*/  @P3 PRMT R4, R119, 0x7632, R4 ;  /* 0x0000763277043816 */ /* 0x020fc80000000004 */
[----:B------:R-:W-:Y:S02]  /*4ca0*/  FSEL R2, R7, RZ, P0 ;  /* 0x000000ff07027208 */ /* 0x000fe40000000000 */
[----:B------:R-:W-:-:S03]  /*4cb0*/  @P3 SHF.L.U32 R4, R4, 0x10, RZ ;  /* 0x0000001004043819 */ /* 0x000fc600000006ff */
[----:B--2---:R-:W-:-:S04]  /*4cc0*/  @P3 FMUL.FTZ R2, R2, R5 ;  /* 0x0000000502023220 */ /* 0x004fc80000410000 */
[----:B------:R-:W-:Y:S01]  /*4cd0*/  @P3 FMUL.FTZ R5, R95, R2 ;  /* 0x000000025f053220 */ /* 0x000fe20000410000 */
[----:B------:R-:W-:-:S04]  /*4ce0*/  @P3 FFMA.FTZ R39, R2, R4, R39 ;  /* 0x0000000402273223 */ /* 0x000fc80000010027 */
[----:B------:R-:W-:-:S04]  /*4cf0*/  @P3 F2FP.BF16.F32.PACK_AB R5, RZ, R5 ;  /* 0x00000005ff05323e */ /* 0x000fc800000010ff */
[----:B------:R-:W-:-:S07]  /*4d00*/  @P3 PRMT R111, R111, 0x5410, R5 ;  /* 0x000054106f6f3816 */ /* 0x000fce0000000005 */
.L_x_4543:
[----:B------:R-:W-:Y:S05]  /*4d10*/  BSYNC.RECONVERGENT B1 ;  /* 0x0000000000017941 */ /* 0x000fea0003800200 */
.L_x_4540:
        /* <DEDUP_REMOVED lines=12> */
.L_x_4500:
[----:B0-----:R-:W-:Y:S05]  /*4de0*/  BSYNC B0 ;  /* 0x0000000000007941 */ /* 0x001fea0003800000 */
.L_x_4499:
        /* <DEDUP_REMOVED lines=55> */
[----:B------:R-:W-:Y:S06]  /*5160*/  BAR.SYNC.DEFER_BLOCKING 0x0 ;  /* 0x0000000000007b1d */ /* 0x000fec0000010000 */
        /* <DEDUP_REMOVED lines=28> */
[----:B------:R-:W-:Y:S01]  /*5330*/  IMAD R11, R2, UR4, RZ ;  /* 0x00000004020b7c24 */ /* 0x000fe2000f8e02ff */
[----:B------:R-:W0:Y:S01]  /*5340*/  LDCU.64 UR4, c[0x0][0x460] ;  /* 0x00008c00ff0477ac */ /* 0x000e220008000a00 */
[----:B-1----:R-:W-:-:S03]  /*5350*/  FADD.FTZ R13, R16, R13 ;  /* 0x0000000d100d7221 */ /* 0x002fc60000010000 */
[----:B------:R-:W-:Y:S01]  /*5360*/  IADD3 R128, P0, PT, R11, R128, RZ ;  /* 0x000000800b807210 */ /* 0x000fe20007f1e0ff */
[----:B------:R-:W-:Y:S01]  /*5370*/  STS.128 [R0], R24 ;  /* 0x0000001800007388 */ /* 0x000fe20000000c00 */
[----:B--2---:R-:W-:-:S03]  /*5380*/  FADD.FTZ R15, R14, R15 ;  /* 0x0000000f0e0f7221 */ /* 0x004fc60000010000 */
[----:B------:R-:W-:Y:S01]  /*5390*/  STS.128 [R0+0x10], R28 ;  /* 0x0000101c00007388 */ /* 0x000fe20000000c00 */
[----:B---3--:R-:W-:Y:S01]  /*53a0*/  FADD.FTZ R11, R7, R20 ;  /* 0x00000014070b7221 */ /* 0x008fe20000010000 */
[----:B------:R-:W-:Y:S02]  /*53b0*/  SHF.L.U32 R7, R128, 0x2, RZ ;  /* 0x0000000280077819 */ /* 0x000fe400000006ff */
[----:B------:R1:W-:Y:S01]  /*53c0*/  STS.128 [R0+0x400], R32 ;  /* 0x0004002000007388 */ /* 0x0003e20000000c00 */
[----:B----4-:R-:W-:-:S03]  /*53d0*/  FADD.FTZ R49, R8, R49 ;  /* 0x0000003108317221 */ /* 0x010fc60000010000 */
[----:B------:R-:W-:Y:S01]  /*53e0*/  STS.128 [R0+0x410], R36 ;  /* 0x0004102400007388 */ /* 0x000fe20000000c00 */
[----:B0-----:R-:W-:Y:S01]  /*53f0*/  FADD.FTZ R13, R13, R22 ;  /* 0x000000160d0d7221 */ /* 0x001fe20000010000 */
[----:B------:R-:W-:Y:S01]  /*5400*/  BAR.SYNC.DEFER_BLOCKING 0x0 ;  /* 0x0000000000007b1d */ /* 0x000fe20000010000 */
[----:B-1----:R-:W-:Y:S02]  /*5410*/  IADD3.X R35, PT, PT, RZ, RZ, RZ, P0, !PT ;  /* 0x000000ffff237210 */ /* 0x002fe400007fe4ff */
[----:B------:R-:W-:Y:S02]  /*5420*/  IADD3 R2, P0, PT, R7, UR18, RZ ;  /* 0x0000001207027c10 */ /* 0x000fe4000ff1e0ff */
[----:B------:R-:W-:Y:S01]  /*5430*/  SHF.L.U64.HI R8, R128, 0x2, R35 ;  /* 0x0000000280087819 */ /* 0x000fe20000010223 */
        /* <DEDUP_REMOVED lines=50> */
.L_x_4504:
        /* <DEDUP_REMOVED lines=8> */
.L_x_4575:
[----:B------:R-:W-:Y:S05]  /*57e0*/  BSYNC B1 ;  /* 0x0000000000017941 */ /* 0x000fea0003800000 */
.L_x_4574:
        /* <DEDUP_REMOVED lines=8> */
.L_x_4576:
[----:B------:R-:W-:Y:S01]  /*5870*/  FADD.FTZ R123, R123, R128 ;  /* 0x000000807b7b7221 */ /* 0x000fe20000010000 */
[----:B------:R-:W-:-:S04]  /*5880*/  HFMA2 R162, -RZ, RZ, 0, 1.1920928955078125e-07 ;  /* 0x00000002ffa27431 */ /* 0x000fc800000001ff */
[----:B------:R-:W-:Y:S02]  /*5890*/  MOV R160, R123 ;  /* 0x0000007b00a07202 */ /* 0x000fe40000000f00 */
[----:B------:R-:W-:-:S07]  /*58a0*/  MOV R122, R156 ;  /* 0x0000009c007a7202 */ /* 0x000fce0000000f00 */
[----:B------:R-:W-:Y:S05]  /*58b0*/  WARPSYNC.COLLECTIVE R151, `(.L_x_4577) ;  /* 0x0000000097087348 */ /* 0x000fea0003c00000 */
[----:B------:R0:W1:Y:S02]  /*58c0*/  SHFL.BFLY P1, R156, R160, R162, R165 ;  /* 0x0c0000a2a09c7389 */ /* 0x00006400000200a5 */
[----:B01----:R-:W-:Y:S05]  /*58d0*/  ENDCOLLECTIVE ;  /* 0x000000000000791b */ /* 0x003fea0003800000 */
.L_x_4577:
[----:B------:R-:W-:-:S05]  /*58e0*/  FADD.FTZ R122, R122, R139 ;  /* 0x0000008b7a7a7221 */ /* 0x000fca0000010000 */
[----:B------:R-:W-:Y:S01]  /*58f0*/  MOV R160, R122 ;  /* 0x0000007a00a07202 */ /* 0x000fe20000000f00 */
[----:B------:R-:W-:-:S07]  /*5900*/  FADD.FTZ R143, R123, R156 ;  /* 0x0000009c7b8f7221 */ /* 0x000fce0000010000 */
[----:B------:R-:W-:Y:S05]  /*5910*/  WARPSYNC.COLLECTIVE R151, `(.L_x_4578) ;  /* 0x0000000097087348 */ /* 0x000fea0003c00000 */
[----:B------:R0:W1:Y:S02]  /*5920*/  SHFL.BFLY P1, R156, R160, R162, R165 ;  /* 0x0c0000a2a09c7389 */ /* 0x00006400000200a5 */
[----:B01----:R-:W-:Y:S05]  /*5930*/  ENDCOLLECTIVE ;  /* 0x000000000000791b */ /* 0x003fea0003800000 */
.L_x_4578:
[----:B------:R-:W-:Y:S01]  /*5940*/  HFMA2 R162, -RZ, RZ, 0, 2.384185791015625e-07 ;  /* 0x00000004ffa27431 */ /* 0x000fe200000001ff */
[----:B------:R-:W-:Y:S02]  /*5950*/  MOV R160, R143 ;  /* 0x0000008f00a07202 */ /* 0x000fe40000000f00 */
[----:B------:R-:W-:-:S07]  /*5960*/  MOV R141, R156 ;  /* 0x0000009c008d7202 */ /* 0x000fce0000000f00 */
[----:B------:R-:W-:Y:S05]  /*5970*/  WARPSYNC.COLLECTIVE R151, `(.L_x_4579) ;  /* 0x0000000097087348 */ /* 0x000fea0003c00000 */
[----:B------:R0:W1:Y:S02]  /*5980*/  SHFL.BFLY P1, R156, R160, R162, R165 ;  /* 0x0c0000a2a09c7389 */ /* 0x00006400000200a5 */
[----:B01----:R-:W-:Y:S05]  /*5990*/  ENDCOLLECTIVE ;  /* 0x000000000000791b */ /* 0x003fea0003800000 */
.L_x_4579:
[----:B------:R-:W-:-:S05]  /*59a0*/  FADD.FTZ R145, R122, R141 ;  /* 0x0000008d7a917221 */ /* 0x000fca0000010000 */
[----:B------:R-:W-:Y:S01]  /*59b0*/  MOV R160, R145 ;  /* 0x0000009100a07202 */ /* 0x000fe20000000f00 */
[----:B------:R-:W-:-:S07]  /*59c0*/  FADD.FTZ R149, R143, R156 ;  /* 0x0000009c8f957221 */ /* 0x000fce0000010000 */
[----:B------:R-:W-:Y:S05]  /*59d0*/  WARPSYNC.COLLECTIVE R151, `(.L_x_4580) ;  /* 0x0000000097087348 */ /* 0x000fea0003c00000 */
[----:B------:R0:W1:Y:S02]  /*59e0*/  SHFL.BFLY P1, R156, R160, R162, R165 ;  /* 0x0c0000a2a09c7389 */ /* 0x00006400000200a5 */
[----:B01----:R-:W-:Y:S05]  /*59f0*/  ENDCOLLECTIVE ;  /* 0x000000000000791b */ /* 0x003fea0003800000 */
.L_x_4580:
[----:B------:R-:W-:Y:S01]  /*5a00*/  HFMA2 R162, -RZ, RZ, 0, 4.76837158203125e-07 ;  /* 0x00000008ffa27431 */ /* 0x000fe200000001ff */
[----:B------:R-:W-:Y:S02]  /*5a10*/  MOV R160, R149 ;  /* 0x0000009500a07202 */ /* 0x000fe40000000f00 */
[----:B------:R-:W-:-:S07]  /*5a20*/  MOV R158, R156 ;  /* 0x0000009c009e7202 */ /* 0x000fce0000000f00 */
[----:B------:R-:W-:Y:S05]  /*5a30*/  WARPSYNC.COLLECTIVE R151, `(.L_x_4581) ;  /* 0x0000000097087348 */ /* 0x000fea0003c00000 */
[----:B------:R0:W1:Y:S02]  /*5a40*/  SHFL.BFLY P1, R156, R160, R162, R165 ;  /* 0x0c0000a2a09c7389 */ /* 0x00006400000200a5 */
[----:B01----:R-:W-:Y:S05]  /*5a50*/  ENDCOLLECTIVE ;  /* 0x000000000000791b */ /* 0x003fea0003800000 */
.L_x_4581:
[----:B------:R-:W-:-:S05]  /*5a60*/  FADD.FTZ R128, R145, R158 ;  /* 0x0000009e91807221 */ /* 0x000fca0000010000 */
[----:B------:R-:W-:Y:S01]  /*5a70*/  MOV R160, R128 ;  /* 0x0000008000a07202 */ /* 0x000fe20000000f00 */
[----:B------:R-:W-:-:S07]  /*5a80*/  FADD.FTZ R139, R149, R156 ;  /* 0x0000009c958b7221 */ /* 0x000fce0000010000 */
[----:B------:R-:W-:Y:S05]  /*5a90*/  WARPSYNC.COLLECTIVE R151, `(.L_x_4582) ;  /* 0x0000000097087348 */ /* 0x000fea0003c00000 */
[----:B------:R0:W1:Y:S02]  /*5aa0*/  SHFL.BFLY P1, R156, R160, R162, R165 ;  /* 0x0c0000a2a09c7389 */ /* 0x00006400000200a5 */
[----:B01----:R-:W-:Y:S05]  /*5ab0*/  ENDCOLLECTIVE ;  /* 0x000000000000791b */ /* 0x003fea0003800000 */
.L_x_4582:
[----:B------:R-:W-:Y:S01]  /*5ac0*/  HFMA2 R162, -RZ, RZ, 0, 9.5367431640625e-07 ;  /* 0x00000010ffa27431 */ /* 0x000fe200000001ff */
[----:B------:R-:W-:Y:S02]  /*5ad0*/  MOV R160, R139 ;  /* 0x0000008b00a07202 */ /* 0x000fe40000000f00 */
[----:B------:R-:W-:-:S07]  /*5ae0*/  MOV R141, R156 ;  /* 0x0000009c008d7202 */ /* 0x000fce0000000f00 */
[----:B------:R-:W-:Y:S05]  /*5af0*/  WARPSYNC.COLLECTIVE R151, `(.L_x_4583) ;  /* 0x0000000097087348 */ /* 0x000fea0003c00000 */
[----:B------:R0:W1:Y:S02]  /*5b00*/  SHFL.BFLY P1, R156, R160, R162, R165 ;  /* 0x0c0000a2a09c7389 */ /* 0x00006400000200a5 */
[----:B01----:R-:W-:Y:S05]  /*5b10*/  ENDCOLLECTIVE ;  /* 0x000000000000791b */ /* 0x003fea0003800000 */
.L_x_4583:
[----:B------:R-:W-:-:S05]  /*5b20*/  FADD.FTZ R141, R128, R141 ;  /* 0x0000008d808d7221 */ /* 0x000fca0000010000 */
[----:B------:R-:W-:Y:S02]  /*5b30*/  MOV R160, R141 ;  /* 0x0000008d00a07202 */ /* 0x000fe40000000f00 */
[----:B------:R-:W-:-:S07]  /*5b40*/  MOV R158, R156 ;  /* 0x0000009c009e7202 */ /* 0x000fce0000000f00 */
[----:B------:R-:W-:Y:S05]  /*5b50*/  WARPSYNC.COLLECTIVE R151, `(.L_x_4584) ;  /* 0x0000000097087348 */ /* 0x000fea0003c00000 */
[----:B------:R0:W1:Y:S02]  /*5b60*/  SHFL.BFLY P1, R156, R160, R162, R165 ;  /* 0x0c0000a2a09c7389 */ /* 0x00006400000200a5 */
[----:B01----:R-:W-:Y:S05]  /*5b70*/  ENDCOLLECTIVE ;  /* 0x000000000000791b */ /* 0x003fea0003800000 */
.L_x_4584:
[----:B------:R-:W-:Y:S05]  /*5b80*/  BRA `(.L_x_4585) ;  /* 0xffffffb400a87947 */ /* 0x000fea000383ffff */
.L_x_4586:
        /* <DEDUP_REMOVED lines=15> */
.L_x_11235:


//--------------------- .text._ZN10layer_norm13ln_bwd_kernelINS_13Kernel_traitsIf13__nv_bfloat16fS2_fjLj512ELj1ELj4ELj1ELj16ENS_18Kernel_traits_baseILj512EfS2_fS2_fjLj128EEEEELb1ELb0ELb0ELb0EEEvNS_9BwdParamsE --------------------------
	.section	.text._ZN10layer_norm13ln_bwd_kernelINS_13Kernel_traitsIf13__nv_bfloat16fS2_fjLj512ELj1ELj4ELj1ELj16ENS_18Kernel_traits_baseILj512EfS2_fS2_fjLj128EEEEELb1ELb0ELb0ELb0EEEvNS_9BwdParamsE,"ax",@progbits
	.align	128
        .global         _ZN10layer_norm13ln_bwd_kernelINS_13Kernel_traitsIf13__nv_bfloat16fS2_fjLj512ELj1ELj4ELj1ELj16ENS_18Kernel_traits_baseILj512EfS2_fS2_fjLj128EEEEELb1ELb0ELb0ELb0EEEvNS_9BwdParamsE
        .type           _ZN10layer_norm13ln_bwd_kernelINS_13Kernel_traitsIf13__nv_bfloat16fS2_fjLj512ELj1ELj4ELj1ELj16ENS_18Kernel_traits_baseILj512EfS2_fS2_fjLj128EEEEELb1ELb0ELb0ELb0EEEvNS_9BwdParamsE,@function
        .size           _ZN10layer_norm13ln_bwd_kernelINS_13Kernel_traitsIf13__nv_bfloat16fS2_fjLj512ELj1ELj4ELj1ELj16ENS_18Kernel_traits_baseILj512EfS2_fS2_fjLj128EEEEELb1ELb0ELb0ELb0EEEvNS_9BwdParamsE,(.L_x_11236 - _ZN10layer_norm13ln_bwd_kernelINS_13Kernel_traitsIf13__nv_bfloat16fS2_fjLj512ELj1ELj4ELj1ELj16ENS_18Kernel_traits_baseILj512EfS2_fS2_fjLj128EEEEELb1ELb0ELb0ELb0EEEvNS_9BwdParamsE)
        .other          _ZN10layer_norm13ln_bwd_kernelINS_13Kernel_traitsIf13__nv_bfloat16fS2_fjLj512ELj1ELj4ELj1ELj16ENS_18Kernel_traits_baseILj512EfS2_fS2_fjLj128EEEEELb1ELb0ELb0ELb0EEEvNS_9BwdParamsE,@"STO_CUDA_ENTRY STV_DEFAULT"
_ZN10layer_norm13ln_bwd_kernelINS_13Kernel_traitsIf13__nv_bfloat16fS2_fjLj512ELj1ELj4ELj1ELj16ENS_18Kernel_traits_baseILj512EfS2_fS2_fjLj128EEEEELb1ELb0ELb0ELb0EEEvNS_9BwdParamsE:
.text._ZN10layer_norm13ln_bwd_kernelINS_13Kernel_traitsIf13__nv_bfloat16fS2_fjLj512ELj1ELj4ELj1ELj16ENS_18Kernel_traits_baseILj512EfS2_fS2_fjLj128EEEEELb1ELb0ELb0ELb0EEEvNS_9BwdParamsE:
        /* <DEDUP_REMOVED lines=70> */
.L_x_4608:
[----:B0-----:R-:W0:Y:S08]  /*0460*/  LDC.64 R84, c[0x0][0x3c0] ;  /* 0x0000f000ff547b82 */ /* 0x001e300000000a00 */
[----:B------:R-:W1:Y:S01]  /*0470*/  @P0 LDC.64 R86, c[0x0][0x3e0] ;  /* 0x0000f800ff560b82 */ /* 0x000e620000000a00 */
[----:B0-----:R-:W-:-:S07]  /*0480*/  IMAD.WIDE R118, R105, 0x4, R84 ;  /* 0x0000000469767825 */ /* 0x001fce00078e0254 */
[----:B------:R-:W0:Y:S01]  /*0490*/  LDC.64 R84, c[0x0][0x3c8] ;  /* 0x0000f200ff547b82 */ /* 0x000e220000000a00 */
[----:B------:R2:W3:Y:S01]  /*04a0*/  LDG.E R114, desc[UR6][R118.64] ;  /* 0x0000000676727981 */ /* 0x0004e2000c1e1900 */
[----:B-1----:R-:W-:-:S06]  /*04b0*/  @P0 IMAD.WIDE R86, R105, 0x2, R86 ;  /* 0x0000000269560825 */ /* 0x002fcc00078e0256 */
[----:B------:R-:W4:Y:S01]  /*04c0*/  @P0 LDG.E.U16 R86, desc[UR6][R86.64] ;  /* 0x0000000656560981 */ /* 0x000f22000c1e1500 */
[----:B0-----:R-:W-:-:S05]  /*04d0*/  IMAD.WIDE R84, R105, 0x4, R84 ;  /* 0x0000000469547825 */ /* 0x001fca00078e0254 */
[----:B-----5:R0:W5:Y:S01]  /*04e0*/  LDG.E R117, desc[UR6][R84.64] ;  /* 0x0000000654757981 */ /* 0x020162000c1e1900 */
[----:B------:R-:W1:Y:S01]  /*04f0*/  S2R R102, SR_TID.X ;  /* 0x0000000000667919 */ /* 0x000e620000002100 */
[----:B------:R-:W-:Y:S01]  /*0500*/  MOV R0, UR15 ;  /* 0x0000000f00007c02 */ /* 0x000fe20008000f00 */
[----:B------:R-:W-:Y:S01]  /*0510*/  HFMA2 R106, -RZ, RZ, 1.875, 0 ;  /* 0x3f800000ff6a7431 */ /* 0x000fe200000001ff */
[----:B------:R-:W-:-:S03]  /*0520*/  ISETP.GE.U32.AND P4, PT, R104, 0x20, PT ;  /* 0x000000206800780c */ /* 0x000fc60003f86070 */
[----:B------:R-:W-:Y:S01]  /*0530*/  IMAD R103, R105, R0, RZ ;  /* 0x0000000069677224 */ /* 0x000fe200078e02ff */
[----:B------:R-:W-:Y:S01]  /*0540*/  ISETP.NE.AND P2, PT, RZ, UR8, PT ;  /* 0x00000008ff007c0c */ /* 0x000fe2000bf45270 */
[----:B------:R-:W-:Y:S01]  /*0550*/  BSSY.RECONVERGENT B1, `(.L_x_4589) ;  /* 0x0000060000017945 */ /* 0x000fe20003800200 */
[----:B------:R-:W-:Y:S02]  /*0560*/  ISETP.GE.U32.AND P3, PT, R104, 0x40, PT ;  /* 0x000000406800780c */ /* 0x000fe40003f66070 */
[----:B--2---:R-:W-:Y:S02]  /*0570*/  CS2R R118, SRZ ;  /* 0x0000000000767805 */ /* 0x004fe4000001ff00 */
[----:B----4-:R-:W-:Y:S02]  /*0580*/  @P0 SHF.L.U32 R106, R86, 0x10, RZ ;  /* 0x00000010566a0819 */ /* 0x010fe400000006ff */
[----:B------:R-:W-:-:S04]  /*0590*/  SHF.R.S32.HI R86, RZ, 0x1f, R103 ;  /* 0x0000001fff567819 */ /* 0x000fc80000011467 */
[----:B------:R-:W-:Y:S02]  /*05a0*/  LEA.HI R86, R86, R103, RZ, 0x3 ;  /* 0x0000006756567211 */ /* 0x000fe400078f18ff */
[----:B-1----:R-:W-:-:S04]  /*05b0*/  LOP3.LUT R103, R102, 0x1f, RZ, 0xc0, !PT ;  /* 0x0000001f66677812 */ /* 0x002fc800078ec0ff */
[----:B------:R-:W-:Y:S02]  /*05c0*/  LEA.HI.SX32 R103, R86, R103, 0x1d ;  /* 0x0000006756677211 */ /* 0x000fe400078feaff */
[----:B---3--:R-:W-:Y:S02]  /*05d0*/  FSEL R114, R114, RZ, !P2 ;  /* 0x000000ff72727208 */ /* 0x008fe40005000000 */
[----:B------:R-:W-:Y:S01]  /*05e0*/  MOV R116, R103 ;  /* 0x0000006700747202 */ /* 0x000fe20000000f00 */
[----:B0-----:R-:W-:Y:S06]  /*05f0*/  @!P4 BRA `(.L_x_4590) ;  /* 0x000000040054c947 */ /* 0x001fec0003800000 */
        /* <DEDUP_REMOVED lines=11> */
[----:B--2---:R-:W-:-:S05]  /*06b0*/  IMAD.WIDE.U32 R108, R103, 0x8, R108 ;  /* 0x00000008676c7825 */ /* 0x004fca00078e006c */
[----:B------:R-:W5:Y:S01]  /*06c0*/  LDG.E.64 R122, desc[UR6][R108.64] ;  /* 0x000000066c7a7981 */ /* 0x000f62000c1e1b00 */
[----:B-1----:R-:W-:-:S05]  /*06d0*/  @P1 IMAD.WIDE.U32 R110, R103, 0x20, R110 ;  /* 0x00000020676e1825 */ /* 0x002fca00078e006e */
[----:B------:R-:W5:Y:S04]  /*06e0*/  @P1 LDG.E.128 R24, desc[UR6][R110.64] ;  /* 0x000000066e181981 */ /* 0x000f68000c1e1d00 */
[----:B------:R1:W5:Y:S01]  /*06f0*/  @P1 LDG.E.128 R20, desc[UR6][R110.64+0x10] ;  /* 0x000010066e141981 */ /* 0x000362000c1e1d00 */
[C---:B---3--:R-:W-:Y:S01]  /*0700*/  FADD.FTZ R124, -R114.reuse, R84 ;  /* 0x00000054727c7221 */ /* 0x048fe20000010100 */
[C---:B0-----:R-:W-:Y:S01]  /*0710*/  FADD.FTZ R112, -R114.reuse, R85 ;  /* 0x0000005572707221 */ /* 0x041fe20000010100 */
[C---:B------:R-:W-:Y:S02]  /*0720*/  FADD.FTZ R118, -R114.reuse, R87 ;  /* 0x0000005772767221 */ /* 0x040fe40000010100 */
[----:B-----5:R-:W-:Y:S01]  /*0730*/  FMUL.FTZ R115, R117, R124 ;  /* 0x0000007c75737220 */ /* 0x020fe20000410000 */
[----:B----4-:R-:W-:Y:S01]  /*0740*/  FADD.FTZ R92, -R114, R92 ;  /* 0x0000005c725c7221 */ /* 0x010fe20000010100 */
[----:B------:R-:W-:-:S02]  /*0750*/  PRMT R107, R88, 0x7632, R107 ;  /* 0x00007632586b7816 */ /* 0x000fc4000000006b */
[----:B------:R-:W-:Y:S01]  /*0760*/  SHF.L.U32 R113, R88, 0x10, RZ ;  /* 0x0000001058717819 */ /* 0x000fe200000006ff */
[----:B------:R-:W-:Y:S01]  /*0770*/  FMUL.FTZ R112, R117, R112 ;  /* 0x0000007075707220 */ /* 0x000fe20000410000 */
[C---:B------:R-:W-:Y:S02]  /*0780*/  PRMT R85, R90.reuse, 0x7632, R85 ;  /* 0x000076325a557816 */ /* 0x040fe40000000055 */
[----:B------:R-:W-:Y:S01]  /*0790*/  SHF.L.U32 R87, R90, 0x10, RZ ;  /* 0x000000105a577819 */ /* 0x000fe200000006ff */
[----:B------:R-:W-:Y:S01]  /*07a0*/  FADD.FTZ R90, -R114, R95 ;  /* 0x0000005f725a7221 */ /* 0x000fe20000010100 */
[----:B-1----:R-:W-:Y:S01]  /*07b0*/  SHF.L.U32 R110, R107, 0x10, RZ ;  /* 0x000000106b6e7819 */ /* 0x002fe200000006ff */
[----:B------:R-:W-:Y:S01]  /*07c0*/  FADD.FTZ R40, R40, R113 ;  /* 0x0000007128287221 */ /* 0x000fe20000010000 */
[-C--:B------:R-:W-:Y:S01]  /*07d0*/  FFMA.FTZ R56, R115, R113.reuse, R56 ;  /* 0x0000007173387223 */ /* 0x080fe20000010038 */
[----:B------:R-:W-:Y:S01]  /*07e0*/  FMUL.FTZ R113, R72, R113 ;  /* 0x0000007148717220 */ /* 0x000fe20000410000 */
[----:B------:R-:W-:Y:S01]  /*07f0*/  FMUL.FTZ R95, R117, R92 ;  /* 0x0000005c755f7220 */ /* 0x000fe20000410000 */
[C---:B------:R-:W-:Y:S01]  /*0800*/  FADD.FTZ R116, -R114.reuse, R86 ;  /* 0x0000005672747221 */ /* 0x040fe20000010100 */
[C---:B------:R-:W-:Y:S01]  /*0810*/  PRMT R88, R89.reuse, 0x7632, R88 ;  /* 0x0000763259587816 */ /* 0x040fe20000000058 */
[C---:B------:R-:W-:Y:S01]  /*0820*/  FADD.FTZ R86, -R114.reuse, R93 ;  /* 0x0000005d72567221 */ /* 0x040fe20000010100 */
        /* <DEDUP_REMOVED lines=10> */
[----:B------:R-:W-:Y:S01]  /*08d0*/  FMUL.FTZ R111, R117, R116 ;  /* 0x00000074756f7220 */ /* 0x000fe20000410000 */
[----:B------:R-:W-:Y:S01]  /*08e0*/  FFMA.FTZ R87, R115, R113, RZ ;  /* 0x0000007173577223 */ /* 0x000fe200000100ff */
[----:B------:R-:W-:Y:S01]  /*08f0*/  PRMT R84, R91, 0x7632, R84 ;  /* 0x000076325b547816 */ /* 0x000fe20000000054 */
[----:B------:R-:W-:Y:S01]  /*0900*/  FMUL.FTZ R108, R117, R118 ;  /* 0x00000076756c7220 */ /* 0x000fe20000410000 */
[----:B------:R-:W-:Y:S01]  /*0910*/  SHF.L.U32 R89, R91, 0x10, RZ ;  /* 0x000000105b597819 */ /* 0x000fe200000006ff */
[----:B------:R-:W-:Y:S01]  /*0920*/  FMUL.FTZ R91, R117, R94 ;  /* 0x0000005e755b7220 */ /* 0x000fe20000410000 */
[----:B------:R-:W-:Y:S01]  /*0930*/  SHF.L.U32 R116, R88, 0x10, RZ ;  /* 0x0000001058747819 */ /* 0x000fe200000006ff */
[----:B------:R-:W-:Y:S01]  /*0940*/  FMUL.FTZ R109, R74, R119 ;  /* 0x000000774a6d7220 */ /* 0x000fe20000410000 */
[----:B------:R-:W-:Y:S01]  /*0950*/  FADD.FTZ R94, R85, R110 ;  /* 0x0000006e555e7221 */ /* 0x000fe20000010000 */
[----:B------:R-:W-:-:S02]  /*0960*/  FFMA.FTZ R118, R112, R110, R87 ;  /* 0x0000006e70767223 */ /* 0x000fc40000010057 */
[-C--:B------:R-:W-:Y:S01]  /*0970*/  FFMA.FTZ R59, R108, R116.reuse, R59 ;  /* 0x000000746c3b7223 */ /* 0x080fe2000001003b */
[----:B------:R-:W-:Y:S01]  /*0980*/  FADD.FTZ R43, R43, R116 ;  /* 0x000000742b2b7221 */ /* 0x000fe20000010000 */
        /* <DEDUP_REMOVED lines=28> */
.L_x_4590:
[----:B------:R-:W-:Y:S05]  /*0b50*/  BSYNC.RECONVERGENT B1 ;  /* 0x0000000000017941 */ /* 0x000fea0003800200 */
.L_x_4589:
[----:B------:R-:W-:Y:S04]  /*0b60*/  BSSY.RECONVERGENT B1, `(.L_x_4591) ;  /* 0x0000056000017945 */ /* 0x000fe80003800200 */
        /* <DEDUP_REMOVED lines=13> */
[----:B------:R-:W0:Y:S02]  /*0c40*/  @P1 LDC.64 R96, c[0x0][0x438] ;  /* 0x00010e00ff601b82 */ /* 0x000e240000000a00 */
[----:B0-----:R-:W-:-:S05]  /*0c50*/  @P1 IMAD.WIDE.U32 R100, R116, 0x20, R96 ;  /* 0x0000002074641825 */ /* 0x001fca00078e0060 */
[----:B------:R-:W5:Y:S04]  /*0c60*/  @P1 LDG.E.128 R16, desc[UR6][R100.64] ;  /* 0x0000000664101981 */ /* 0x000f68000c1e1d00 */
[----:B------:R0:W5:Y:S01]  /*0c70*/  @P1 LDG.E.128 R12, desc[UR6][R100.64+0x10] ;  /* 0x00001006640c1981 */ /* 0x000162000c1e1d00 */
[C---:B---3--:R-:W-:Y:S01]  /*0c80*/  FADD.FTZ R4, -R114.reuse, R4 ;  /* 0x0000000472047221 */ /* 0x048fe20000010100 */
[C---:B------:R-:W-:Y:S01]  /*0c90*/  FADD.FTZ R2, -R114.reuse, R5 ;  /* 0x0000000572027221 */ /* 0x040fe20000010100 */
[C---:B------:R-:W-:Y:S01]  /*0ca0*/  FADD.FTZ R6, -R114.reuse, R6 ;  /* 0x0000000672067221 */ /* 0x040fe20000010100 */
[C---:B------:R-:W-:Y:S01]  /*0cb0*/  FADD.FTZ R96, -R114.reuse, R7 ;  /* 0x0000000772607221 */ /* 0x040fe20000010100 */
[C---:B----4-:R-:W-:Y:S01]  /*0cc0*/  FADD.FTZ R8, -R114.reuse, R8 ;  /* 0x0000000872087221 */ /* 0x050fe20000010100 */
[C---:B------:R-:W-:Y:S01]  /*0cd0*/  FADD.FTZ R98, -R114.reuse, R9 ;  /* 0x0000000972627221 */ /* 0x040fe20000010100 */
[C---:B------:R-:W-:Y:S01]  /*0ce0*/  FADD.FTZ R10, -R114.reuse, R10 ;  /* 0x0000000a720a7221 */ /* 0x040fe20000010100 */
[--C-:B------:R-:W-:Y:S01]  /*0cf0*/  FADD.FTZ R114, -R114, R11.reuse ;  /* 0x0000000b72727221 */ /* 0x100fe20000010100 */
[----:B------:R-:W-:-:S02]  /*0d00*/  PRMT R11, R84, 0x7632, R11 ;  /* 0x00007632540b7816 */ /* 0x000fc4000000000b */
[----:B------:R-:W-:Y:S01]  /*0d10*/  SHF.L.U32 R97, R84, 0x10, RZ ;  /* 0x0000001054617819 */ /* 0x000fe200000006ff */
[----:B-----5:R-:W-:Y:S01]  /*0d20*/  FMUL.FTZ R9, R117, R10 ;  /* 0x0000000a75097220 */ /* 0x020fe20000410000 */
[C---:B------:R-:W-:Y:S02]  /*0d30*/  PRMT R84, R85.reuse, 0x7632, R84 ;  /* 0x0000763255547816 */ /* 0x040fe40000000054 */
[----:B------:R-:W-:Y:S01]  /*0d40*/  SHF.L.U32 R99, R85, 0x10, RZ ;  /* 0x0000001055637819 */ /* 0x000fe200000006ff */
[----:B------:R-:W-:Y:S01]  /*0d50*/  FMUL.FTZ R10, R64, R97 ;  /* 0x00000061400a7220 */ /* 0x000fe20000410000 */
[----:B------:R-:W-:Y:S01]  /*0d60*/  SHF.L.U32 R116, R11, 0x10, RZ ;  /* 0x000000100b747819 */ /* 0x000fe200000006ff */
[C---:B------:R-:W-:Y:S01]  /*0d70*/  FMUL.FTZ R3, R117.reuse, R4 ;  /* 0x0000000475037220 */ /* 0x040fe20000410000 */
[----:B------:R-:W-:Y:S01]  /*0d80*/  PRMT R85, R86, 0x7632, R85 ;  /* 0x0000763256557816 */ /* 0x000fe20000000055 */
[C---:B------:R-:W-:Y:S01]  /*0d90*/  FMUL.FTZ R7, R117.reuse, R8 ;  /* 0x0000000875077220 */ /* 0x040fe20000410000 */
[C---:B------:R-:W-:Y:S01]  /*0da0*/  FMUL.FTZ R5, R117.reuse, R6 ;  /* 0x0000000675057220 */ /* 0x040fe20000410000 */
[----:B------:R-:W-:Y:S01]  /*0db0*/  FMUL.FTZ R8, R117, R114 ;  /* 0x0000007275087220 */ /* 0x000fe20000410000 */
[----:B0-----:R-:W-:Y:S01]  /*0dc0*/  SHF.L.U32 R100, R85, 0x10, RZ ;  /* 0x0000001055647819 */ /* 0x001fe200000006ff */
[----:B------:R-:W-:Y:S01]  /*0dd0*/  FADD.FTZ R114, R119, R10 ;  /* 0x0000000a77727221 */ /* 0x000fe20000010000 */
[----:B------:R-:W-:Y:S01]  /*0de0*/  FMUL.FTZ R11, R65, R116 ;  /* 0x00000074410b7220 */ /* 0x000fe20000410000 */
[----:B------:R-:W-:Y:S01]  /*0df0*/  FMUL.FTZ R2, R117, R2 ;  /* 0x0000000275027220 */ /* 0x000fe20000410000 */
[----:B------:R-:W-:Y:S01]  /*0e00*/  FFMA.FTZ R85, R3, R10, R118 ;  /* 0x0000000a03557223 */ /* 0x000fe20000010076 */
[----:B------:R-:W-:Y:S01]  /*0e10*/  FMUL.FTZ R4, R117, R96 ;  /* 0x0000006075047220 */ /* 0x000fe20000410000 */
[----:B------:R-:W-:Y:S01]  /*0e20*/  SHF.L.U32 R84, R84, 0x10, RZ ;  /* 0x0000001054547819 */ /* 0x000fe200000006ff */
        /* <DEDUP_REMOVED lines=19> */
[----:B------:R-:W-:-:S02]  /*0f60*/  PRMT R86, R87, 0x7632, R86 ;  /* 0x0000763257567816 */ /* 0x000fc40000000056 */
[----:B------:R-:W-:Y:S01]  /*0f70*/  SHF.L.U32 R87, R87, 0x10, RZ ;  /* 0x0000001057577819 */ /* 0x000fe200000006ff */
[----:B------:R-:W-:Y:S01]  /*0f80*/  FMUL.FTZ R99, R61, R100 ;  /* 0x000000643d637220 */ /* 0x000fe20000410000 */
[----:B------:R-:W-:Y:S01]  /*0f90*/  FADD.FTZ R114, R101, R98 ;  /* 0x0000006265727221 */ /* 0x000fe20000010000 */
[----:B------:R-:W-:Y:S01]  /*0fa0*/  FFMA.FTZ R85, R7, R98, R84 ;  /* 0x0000006207557223 */ /* 0x000fe20000010054 */
[----:B------:R-:W-:Y:S01]  /*0fb0*/  SHF.L.U32 R86, R86, 0x10, RZ ;  /* 0x0000001056567819 */ /* 0x000fe200000006ff */
[----:B------:R-:W-:Y:S01]  /*0fc0*/  FFMA.FTZ R45, R6, R100, R45 ;  /* 0x00000064062d7223 */ /* 0x000fe2000001002d */
[----:B------:R-:W-:Y:S01]  /*0fd0*/  FADD.FTZ R29, R29, R100 ;  /* 0x000000641d1d7221 */ /* 0x000fe20000010000 */
[----:B------:R-:W-:Y:S01]  /*0fe0*/  FADD.FTZ R30, R30, R87 ;  /* 0x000000571e1e7221 */ /* 0x000fe20000010000 */
[-C--:B------:R-:W-:Y:S01]  /*0ff0*/  FFMA.FTZ R46, R9, R87.reuse, R46 ;  /* 0x00000057092e7223 */ /* 0x080fe2000001002e */
        /* <DEDUP_REMOVED lines=8> */
[----:B------:R-:W-:Y:S01]  /*1080*/  FFMA.FTZ R49, R2, R116, R49 ;  /* 0x0000007402317223 */ /* 0x000fe20000010031 */
[----:B------:R-:W-:Y:S01]  /*1090*/  FADD.FTZ R33, R33, R116 ;  /* 0x0000007421217221 */ /* 0x000fe20000010000 */
[----:B------:R-:W-:Y:S01]  /*10a0*/  FADD.FTZ R119, R86, R101 ;  /* 0x0000006556777221 */ /* 0x000fe20000010000 */
[----:B------:R-:W-:-:S07]  /*10b0*/  FFMA.FTZ R118, R8, R101, R85 ;  /* 0x0000006508767223 */ /* 0x000fce0000010055 */
.L_x_4592:
[----:B------:R-:W-:Y:S05]  /*10c0*/  BSYNC.RECONVERGENT B1 ;  /* 0x0000000000017941 */ /* 0x000fea0003800200 */
.L_x_4591:
[----:B------:R-:W-:Y:S01]  /*10d0*/  UMOV UR4, 0xffffffff ;  /* 0xffffffff00047882 */ /* 0x000fe20000000000 */
[----:B------:R-:W-:-:S04]  /*10e0*/  ISETP.NE.U32.AND P1, PT, RZ, UR10, PT ;  /* 0x0000000aff007c0c */ /* 0x000fc8000bf25070 */
[----:B------:R-:W-:Y:S01]  /*10f0*/  ISETP.NE.AND.EX P1, PT, RZ, UR11, PT, P1 ;  /* 0x0000000bff007c0c */ /* 0x000fe2000bf25310 */
[----:B------:R-:W-:-:S12]  /*1100*/  BRA.DIV UR4, `(.L_x_4593) ;  /* 0x0000002e04487947 */ /* 0x000fd8000b800000 */
        /* <DEDUP_REMOVED lines=18> */
.L_x_4620:
        /* <DEDUP_REMOVED lines=13> */
[-C--:B------:R-:W-:Y:S01]  /*1300*/  FFMA.FTZ R84, R90, R114.reuse, R119 ;  /* 0x000000725a547223 */ /* 0x080fe20000010077 */
[----:B------:R-:W-:Y:S02]  /*1310*/  ISETP.GE.U32.AND P2, PT, R122, RZ, PT ;  /* 0x000000ff7a00720c */ /* 0x000fe40003f46070 */
[----:B------:R-:W-:Y:S01]  /*1320*/  FADD.FTZ R116, R88, -R85 ;  /* 0x8000005558747221 */ /* 0x000fe20000010000 */
[----:B0-----:R-:W-:Y:S01]  /*1330*/  FADD.FTZ R118, R89, -R84 ;  /* 0x8000005459767221 */ /* 0x001fe20000010000 */
[-CC-:B------:R-:W-:Y:S01]  /*1340*/  FFMA.FTZ R84, R95, R114.reuse, R119.reuse ;  /* 0x000000725f547223 */ /* 0x180fe20000010077 */
[----:B------:R-:W-:Y:S01]  /*1350*/  FFMA.FTZ R85, R94, R114, R119 ;  /* 0x000000725e557223 */ /* 0x000fe20000010077 */
[C---:B-----5:R-:W-:Y:S01]  /*1360*/  FMUL.FTZ R125, R117.reuse, R116 ;  /* 0x00000074757d7220 */ /* 0x060fe20000410000 */
[----:B------:R-:W-:Y:S01]  /*1370*/  FMUL.FTZ R118, R117, R118 ;  /* 0x0000007675767220 */ /* 0x000fe20000410000 */
[----:B------:R-:W-:Y:S01]  /*1380*/  FADD.FTZ R84, R93, -R84 ;  /* 0x800000545d547221 */ /* 0x000fe20000010000 */
[----:B------:R-:W-:Y:S01]  /*1390*/  FADD.FTZ R86, R92, -R85 ;  /* 0x800000555c567221 */ /* 0x000fe20000010000 */
[-C--:B------:R-:W-:Y:S01]  /*13a0*/  FMUL.FTZ R125, R125, R106.reuse ;  /* 0x0000006a7d7d7220 */ /* 0x080fe20000410000 */
[----:B------:R-:W-:Y:S01]  /*13b0*/  FMUL.FTZ R118, R118, R106 ;  /* 0x0000006a76767220 */ /* 0x000fe20000410000 */
[C---:B------:R-:W-:Y:S01]  /*13c0*/  FMUL.FTZ R85, R117.reuse, R84 ;  /* 0x0000005475557220 */ /* 0x040fe20000410000 */
[----:B------:R-:W-:Y:S01]  /*13d0*/  FMUL.FTZ R87, R117, R86 ;  /* 0x0000005675577220 */ /* 0x000fe20000410000 */
[----:B------:R-:W-:Y:S01]  /*13e0*/  FMUL.FTZ R125, R125, UR14 ;  /* 0x0000000e7d7d7c20 */ /* 0x000fe20008410000 */
[----:B------:R-:W-:Y:S01]  /*13f0*/  FMUL.FTZ R118, R118, UR14 ;  /* 0x0000000e76767c20 */ /* 0x000fe20008410000 */
[-C--:B------:R-:W-:Y:S01]  /*1400*/  FMUL.FTZ R85, R85, R106.reuse ;  /* 0x0000006a55557220 */ /* 0x080fe20000410000 */
[----:B------:R-:W-:Y:S01]  /*1410*/  FMUL.FTZ R87, R87, R106 ;  /* 0x0000006a57577220 */ /* 0x000fe20000410000 */
[----:B------:R-:W-:Y:S01]  /*1420*/  LOP3.LUT P5, RZ, R123, 0xff0000, RZ, 0xc0, !PT ;  /* 0x00ff00007bff7812 */ /* 0x000fe200078ac0ff */
[-CC-:B------:R-:W-:Y:S01]  /*1430*/  FFMA.FTZ R84, R111, R114.reuse, R119.reuse ;  /* 0x000000726f547223 */ /* 0x180fe20000010077 */
[----:B------:R-:W-:Y:S01]  /*1440*/  FMUL.FTZ R85, R85, UR14 ;  /* 0x0000000e55557c20 */ /* 0x000fe20008410000 */
[----:B------:R-:W-:Y:S01]  /*1450*/  FMUL.FTZ R87, R87, UR14 ;  /* 0x0000000e57577c20 */ /* 0x000fe20008410000 */
[C---:B------:R-:W-:Y:S01]  /*1460*/  LOP3.LUT P4, RZ, R123.reuse, 0xff, RZ, 0xc0, !PT ;  /* 0x000000ff7bff7812 */ /* 0x040fe2000788c0ff */
[----:B------:R-:W-:Y:S01]  /*1470*/  FFMA.FTZ R116, R108, R114, R119 ;  /* 0x000000726c747223 */ /* 0x000fe20000010077 */
[----:B------:R-:W-:Y:S01]  /*1480*/  ISETP.GE.U32.AND.EX P2, PT, R123, 0x1000000, PT, P2 ;  /* 0x010000007b00780c */ /* 0x000fe20003f46120 */
[----:B------:R-:W-:Y:S01]  /*1490*/  FADD.FTZ R84, R109, -R84 ;  /* 0x800000546d547221 */ /* 0x000fe20000010000 */
[----:B------:R-:W-:Y:S01]  /*14a0*/  LOP3.LUT P6, RZ, R123, 0xff00, RZ, 0xc0, !PT ;  /* 0x0000ff007bff7812 */ /* 0x000fe200078cc0ff */
[----:B------:R-:W-:Y:S01]  /*14b0*/  FADD.FTZ R116, R107, -R116 ;  /* 0x800000746b747221 */ /* 0x000fe20000010000 */
[----:B------:R-:W-:-:S02]  /*14c0*/  FSEL R125, R125, RZ, P5 ;  /* 0x000000ff7d7d7208 */ /* 0x000fc40002800000 */
[----:B------:R-:W-:Y:S02]  /*14d0*/  FSEL R118, R118, RZ, P2 ;  /* 0x000000ff76767208 */ /* 0x000fe40001000000 */
[----:B------:R-:W-:Y:S02]  /*14e0*/  FSEL R85, R85, RZ, P4 ;  /* 0x000000ff55557208 */ /* 0x000fe40002000000 */
[----:B------:R-:W-:Y:S02]  /*14f0*/  FSEL R86, R87, RZ, P6 ;  /* 0x000000ff57567208 */ /* 0x000fe40003000000 */
[----:B------:R-:W-:Y:S01]  /*1500*/  F2FP.BF16.F32.PACK_AB R87, R118, R125 ;  /* 0x0000007d7657723e */ /* 0x000fe200000010ff */
[C---:B------:R-:W-:Y:S01]  /*1510*/  FMUL.FTZ R125, R117.reuse, R116 ;  /* 0x00000074757d7220 */ /* 0x040fe20000410000 */
[----:B------:R-:W-:Y:S01]  /*1520*/  F2FP.BF16.F32.PACK_AB R86, R86, R85 ;  /* 0x000000555656723e */ /* 0x000fe200000010ff */
[----:B------:R-:W-:Y:S01]  /*1530*/  FMUL.FTZ R85, R117, R84 ;  /* 0x0000005475557220 */ /* 0x000fe20000410000 */
[C---:B------:R-:W-:Y:S01]  /*1540*/  LOP3.LUT P2, RZ, R122.reuse, 0xff0000, RZ, 0xc0, !PT ;  /* 0x00ff00007aff7812 */ /* 0x040fe2000784c0ff */
[-C--:B------:R-:W-:Y:S01]  /*1550*/  FMUL.FTZ R125, R125, R106.reuse ;  /* 0x0000006a7d7d7220 */ /* 0x080fe20000410000 */
[----:B------:R-:W-:Y:S01]  /*1560*/  LOP3.LUT P4, RZ, R122, 0xff000000, RZ, 0xc0, !PT ;  /* 0xff0000007aff7812 */ /* 0x000fe2000788c0ff */
[----:B------:R-:W-:-:S02]  /*1570*/  FMUL.FTZ R85, R85, R106 ;  /* 0x0000006a55557220 */ /* 0x000fc40000410000 */
[----:B------:R-:W-:Y:S02]  /*1580*/  FMUL.FTZ R125, R125, UR14 ;  /* 0x0000000e7d7d7c20 */ /* 0x000fe40008410000 */
[----:B------:R-:W-:-:S03]  /*1590*/  FMUL.FTZ R85, R85, UR14 ;  /* 0x0000000e55557c20 */ /* 0x000fc60008410000 */
[----:B------:R-:W-:Y:S01]  /*15a0*/  FSEL R84, R125, RZ, P4 ;  /* 0x000000ff7d547208 */ /* 0x000fe20002000000 */
[-C--:B------:R-:W-:Y:S01]  /*15b0*/  FFMA.FTZ R125, R112, R114.reuse, R119 ;  /* 0x00000072707d7223 */ /* 0x080fe20000010077 */
[----:B------:R-:W-:Y:S02]  /*15c0*/  FSEL R85, R85, RZ, P2 ;  /* 0x000000ff55557208 */ /* 0x000fe40001000000 */
[----:B------:R-:W-:Y:S01]  /*15d0*/  LOP3.LUT P4, RZ, R122, 0xff00, RZ, 0xc0, !PT ;  /* 0x0000ff007aff7812 */ /* 0x000fe2000788c0ff */
[----:B------:R-:W-:Y:S01]  /*15e0*/  FADD.FTZ R116, R110, -R125 ;  /* 0x8000007d6e747221 */ /* 0x000fe20000010000 */
[----:B------:R-:W-:Y:S01]  /*15f0*/  F2FP.BF16.F32.PACK_AB R85, R84, R85 ;  /* 0x000000555455723e */ /* 0x000fe200000010ff */
[----:B------:R-:W-:Y:S01]  /*1600*/  FFMA.FTZ R84, R115, R114, R119 ;  /* 0x0000007273547223 */ /* 0x000fe20000010077 */
[----:B------:R-:W-:Y:S01]  /*1610*/  LOP3.LUT P2, RZ, R122, 0xff, RZ, 0xc0, !PT ;  /* 0x000000ff7aff7812 */ /* 0x000fe2000784c0ff */
[----:B------:R-:W-:Y:S02]  /*1620*/  FMUL.FTZ R116, R117, R116 ;  /* 0x0000007475747220 */ /* 0x000fe40000410000 */
[----:B------:R-:W-:-:S02]  /*1630*/  FADD.FTZ R84, R113, -R84 ;  /* 0x8000005471547221 */ /* 0x000fc40000010000 */
[----:B------:R-:W-:Y:S02]  /*1640*/  FMUL.FTZ R116, R116, R106 ;  /* 0x0000006a74747220 */ /* 0x000fe40000410000 */
[----:B------:R-:W-:Y:S02]  /*1650*/  FMUL.FTZ R125, R117, R84 ;  /* 0x00000054757d7220 */ /* 0x000fe40000410000 */
[----:B------:R-:W-:Y:S02]  /*1660*/  FMUL.FTZ R116, R116, UR14 ;  /* 0x0000000e74747c20 */ /* 0x000fe40008410000 */
[----:B------:R-:W-:-:S03]  /*1670*/  FMUL.FTZ R125, R125, R106 ;  /* 0x0000006a7d7d7220 */ /* 0x000fc60000410000 */
[----:B------:R-:W-:Y:S01]  /*1680*/  FSEL R116, R116, RZ, P4 ;  /* 0x000000ff74747208 */ /* 0x000fe20002000000 */
[----:B------:R-:W-:-:S05]  /*1690*/  FMUL.FTZ R125, R125, UR14 ;  /* 0x0000000e7d7d7c20 */ /* 0x000fca0008410000 */
[----:B------:R-:W-:-:S04]  /*16a0*/  FSEL R84, R125, RZ, P2 ;  /* 0x000000ff7d547208 */ /* 0x000fc80001000000 */
[----:B------:R-:W-:Y:S01]  /*16b0*/  F2FP.BF16.F32.PACK_AB R84, R116, R84 ;  /* 0x000000547454723e */ /* 0x000fe200000010ff */
[----:B------:R-:W-:Y:S06]  /*16c0*/  BRA `(.L_x_4599) ;  /* 0x0000000000f47947 */ /* 0x000fec0003800000 */
.L_x_4598:
[-CC-:B------:R-:W-:Y:S01]  /*16d0*/  FFMA.FTZ R76, R115, R114.reuse, R119.reuse ;  /* 0x00000072734c7223 */ /* 0x180fe20000010077 */
[-CC-:B------:R-:W-:Y:S01]  /*16e0*/  FFMA.FTZ R77, R112, R114.reuse, R119.reuse ;  /* 0x00000072704d7223 */ /* 0x180fe20000010077 */
[----:B------:R-:W-:Y:S01]  /*16f0*/  LOP3.LUT P2, RZ, R122, 0xff, RZ, 0xc0, !PT ;  /* 0x000000ff7aff7812 */ /* 0x000fe2000784c0ff */
[-C--:B------:R-:W-:Y:S01]  /*1700*/  FFMA.FTZ R80, R108, R114.reuse, R119 ;  /* 0x000000726c507223 */ /* 0x080fe20000010077 */
[----:B------:R-:W-:Y:S01]  /*1710*/  FADD.FTZ R76, R113, -R76 ;  /* 0x8000004c714c7221 */ /* 0x000fe20000010000 */
[----:B------:R-:W-:Y:S01]  /*1720*/  FADD.FTZ R78, R110, -R77 ;  /* 0x8000004d6e4e7221 */ /* 0x000fe20000010000 */
[----:B------:R-:W-:Y:S01]  /*1730*/  LOP3.LUT P4, RZ, R122, 0xff00, RZ, 0xc0, !PT ;  /* 0x0000ff007aff7812 */ /* 0x000fe2000788c0ff */
[----:B------:R-:W-:Y:S01]  /*1740*/  FFMA.FTZ R82, R95, R114, R119 ;  /* 0x000000725f527223 */ /* 0x000fe20000010077 */
[C---:B-----5:R-:W-:Y:S01]  /*1750*/  FMUL.FTZ R76, R117.reuse, R76 ;  /* 0x0000004c754c7220 */ /* 0x060fe20000410000 */
[----:B------:R-:W-:Y:S01]  /*1760*/  FMUL.FTZ R77, R117, R78 ;  /* 0x0000004e754d7220 */ /* 0x000fe20000410000 */
[----:B------:R-:W-:Y:S01]  /*1770*/  FADD.FTZ R80, R107, -R80 ;  /* 0x800000506b507221 */ /* 0x000fe20000010000 */
[----:B------:R-:W-:Y:S01]  /*1780*/  FADD.FTZ R86, R93, -R82 ;  /* 0x800000525d567221 */ /* 0x000fe20000010000 */
[-C--:B------:R-:W-:Y:S01]  /*1790*/  FMUL.FTZ R78, R76, R106.reuse ;  /* 0x0000006a4c4e7220 */ /* 0x080fe20000410000 */
[----:B------:R-:W-:Y:S01]  /*17a0*/  FMUL.FTZ R79, R77, R106 ;  /* 0x0000006a4d4f7220 */ /* 0x000fe20000410000 */
[----:B------:R-:W-:-:S02]  /*17b0*/  LOP3.LUT P5, RZ, R123, 0xff, RZ, 0xc0, !PT ;  /* 0x000000ff7bff7812 */ /* 0x000fc400078ac0ff */
[----:B------:R-:W-:Y:S01]  /*17c0*/  FMUL.FTZ R78, R78, UR14 ;  /* 0x0000000e4e4e7c20 */ /* 0x000fe20008410000 */
[----:B------:R-:W-:Y:S01]  /*17d0*/  FMUL.FTZ R79, R79, UR14 ;  /* 0x0000000e4f4f7c20 */ /* 0x000fe20008410000 */
[----:B------:R-:W-:-:S03]  /*17e0*/  LOP3.LUT P6, RZ, R123, 0xff00, RZ, 0xc0, !PT ;  /* 0x0000ff007bff7812 */ /* 0x000fc600078cc0ff */
[----:B------:R-:W-:Y:S02]  /*17f0*/  FSEL R78, R78, RZ, P2 ;  /* 0x000000ff4e4e7208 */ /* 0x000fe40001000000 */
[----:B------:R-:W-:Y:S02]  /*1800*/  FSEL R79, R79, RZ, P4 ;  /* 0x000000ff4f4f7208 */ /* 0x000fe40002000000 */
[----:B------:R-:W-:Y:S02]  /*1810*/  LOP3.LUT P2, RZ, R122, 0xff0000, RZ, 0xc0, !PT ;  /* 0x00ff00007aff7812 */ /* 0x000fe4000784c0ff */
[----:B------:R-:W-:Y:S01]  /*1820*/  F2FP.BF16.F32.PACK_AB R84, R79, R78 ;  /* 0x0000004e4f54723e */ /* 0x000fe200000010ff */
[-CC-:B------:R-:W-:Y:S01]  /*1830*/  FFMA.FTZ R78, R111, R114.reuse, R119.reuse ;  /* 0x000000726f4e7223 */ /* 0x180fe20000010077 */
[----:B------:R-:W-:Y:S01]  /*1840*/  FFMA.FTZ R79, R94, R114, R119 ;  /* 0x000000725e4f7223 */ /* 0x000fe20000010077 */
[----:B------:R-:W-:Y:S02]  /*1850*/  LOP3.LUT P4, RZ, R122, 0xff000000, RZ, 0xc0, !PT ;  /* 0xff0000007aff7812 */ /* 0x000fe4000788c0ff */
        /* <DEDUP_REMOVED lines=13> */
[----:B0-----:R-:W-:Y:S01]  /*1930*/  FMUL.FTZ R87, R86, UR14 ;  /* 0x0000000e56577c20 */ /* 0x001fe20008410000 */
[----:B------:R-:W-:Y:S01]  /*1940*/  FFMA.FTZ R116, R90, R114, R119 ;  /* 0x000000725a747223 */ /* 0x000fe20000010077 */
[----:B------:R-:W-:-:S02]  /*1950*/  FSEL R83, R83, RZ, P4 ;  /* 0x000000ff53537208 */ /* 0x000fc40002000000 */
[----:B------:R-:W-:Y:S01]  /*1960*/  FSEL R82, R82, RZ, P2 ;  /* 0x000000ff52527208 */ /* 0x000fe20001000000 */
[----:B------:R-:W-:Y:S01]  /*1970*/  FADD.FTZ R116, R89, -R116 ;  /* 0x8000007459747221 */ /* 0x000fe20000010000 */
[----:B------:R-:W-:Y:S02]  /*1980*/  FSEL R86, R85, RZ, P5 ;  /* 0x000000ff55567208 */ /* 0x000fe40002800000 */
[----:B------:R-:W-:Y:S01]  /*1990*/  F2FP.BF16.F32.PACK_AB R85, R83, R82 ;  /* 0x000000525355723e */ /* 0x000fe200000010ff */
[----:B------:R-:W-:Y:S01]  /*19a0*/  FFMA.FTZ R83, R91, R114, R119 ;  /* 0x000000725b537223 */ /* 0x000fe20000010077 */
[----:B------:R-:W-:Y:S02]  /*19b0*/  FSEL R87, R87, RZ, P6 ;  /* 0x000000ff57577208 */ /* 0x000fe40003000000 */
[----:B------:R-:W-:Y:S01]  /*19c0*/  ISETP.GE.U32.AND P2, PT, R122, RZ, PT ;  /* 0x000000ff7a00720c */ /* 0x000fe20003f46070 */
[----:B------:R-:W-:Y:S01]  /*19d0*/  FADD.FTZ R82, R88, -R83 ;  /* 0x8000005358527221 */ /* 0x000fe20000010000 */
[----:B------:R-:W-:Y:S01]  /*19e0*/  FMUL.FTZ R83, R117, R116 ;  /* 0x0000007475537220 */ /* 0x000fe20000410000 */
[----:B------:R-:W-:-:S02]  /*19f0*/  F2FP.BF16.F32.PACK_AB R86, R87, R86 ;  /* 0x000000565756723e */ /* 0x000fc400000010ff */
[----:B------:R-:W-:Y:S01]  /*1a00*/  FMUL.FTZ R82, R117, R82 ;  /* 0x0000005275527220 */ /* 0x000fe20000410000 */
[-C--:B------:R-:W-:Y:S01]  /*1a10*/  FMUL.FTZ R116, R83, R106.reuse ;  /* 0x0000006a53747220 */ /* 0x080fe20000410000 */
[C---:B------:R-:W-:Y:S02]  /*1a20*/  LOP3.LUT P4, RZ, R123.reuse, 0xff0000, RZ, 0xc0, !PT ;  /* 0x00ff00007bff7812 */ /* 0x040fe4000788c0ff */
[----:B------:R-:W-:Y:S01]  /*1a30*/  FMUL.FTZ R87, R82, R106 ;  /* 0x0000006a52577220 */ /* 0x000fe20000410000 */
[----:B------:R-:W-:Y:S01]  /*1a40*/  FMUL.FTZ R116, R116, UR14 ;  /* 0x0000000e74747c20 */ /* 0x000fe20008410000 */
[----:B------:R-:W-:Y:S02]  /*1a50*/  ISETP.GE.U32.AND.EX P2, PT, R123, 0x1000000, PT, P2 ;  /* 0x010000007b00780c */ /* 0x000fe40003f46120 */
[----:B------:R-:W-:Y:S02]  /*1a60*/  FMUL.FTZ R87, R87, UR14 ;  /* 0x0000000e57577c20 */ /* 0x000fe40008410000 */
[----:B------:R-:W-:-:S03]  /*1a70*/  FSEL R116, R116, RZ, P2 ;  /* 0x000000ff74747208 */ /* 0x000fc60001000000 */
[----:B------:R-:W-:-:S04]  /*1a80*/  FSEL R87, R87, RZ, P4 ;  /* 0x000000ff57577208 */ /* 0x000fc80002000000 */
[----:B------:R-:W-:-:S07]  /*1a90*/  F2FP.BF16.F32.PACK_AB R87, R116, R87 ;  /* 0x000000577457723e */ /* 0x000fce00000010ff */
.L_x_4599:
[----:B------:R-:W0:Y:S02]  /*1aa0*/  @P1 LDC.64 R124, c[0x0][0x478] ;  /* 0x00011e00ff7c1b82 */ /* 0x000e240000000a00 */
[----:B0-----:R-:W-:-:S05]  /*1ab0*/  @P1 IMAD.WIDE.U32 R124, R103, 0x20, R124 ;  /* 0x00000020677c1825 */ /* 0x001fca00078e007c */
[----:B------:R-:W-:Y:S04]  /*1ac0*/  @P1 STG.E.128 desc[UR6][R124.64], R76 ;  /* 0x0000004c7c001986 */ /* 0x000fe8000c101d06 */
[----:B------:R0:W-:Y:S02]  /*1ad0*/  @P1 STG.E.128 desc[UR6][R124.64+0x10], R80 ;  /* 0x000010507c001986 */ /* 0x0001e4000c101d06 */
[----:B0-----:R-:W0:Y:S02]  /*1ae0*/  LDC.64 R124, c[0x0][0x468] ;  /* 0x00011a00ff7c7b82 */ /* 0x001e240000000a00 */
[C---:B0-----:R-:W-:Y:S01]  /*1af0*/  IMAD.WIDE.U32 R124, R103.reuse, 0x10, R124 ;  /* 0x00000010677c7825 */ /* 0x041fe200078e007c */
[----:B------:R-:W-:-:S04]  /*1b00*/  IADD3 R103, PT, PT, R103, 0x20, RZ ;  /* 0x0000002067677810 */ /* 0x000fc80007ffe0ff */
[----:B------:R1:W-:Y:S03]  /*1b10*/  STG.E.128 desc[UR6][R124.64], R84 ;  /* 0x000000547c007986 */ /* 0x0003e6000c101d06 */
.L_x_4597:
[----:B------:R-:W-:Y:S05]  /*1b20*/  BSYNC.RECONVERGENT B2 ;  /* 0x0000000000027941 */ /* 0x000fea0003800200 */
.L_x_4596:
[----:B------:R-:W-:Y:S05]  /*1b30*/  @!P3 BRA `(.L_x_4600) ;  /* 0x000000180074b947 */ /* 0x000fea0003800000 */
[----:B------:R-:W-:-:S04]  /*1b40*/  ISETP.NE.U32.AND P1, PT, RZ, UR12, PT ;  /* 0x0000000cff007c0c */ /* 0x000fc8000bf25070 */
[----:B------:R-:W-:-:S13]  /*1b50*/  ISETP.NE.AND.EX P1, PT, RZ, UR13, PT, P1 ;  /* 0x0000000dff007c0c */ /* 0x000fda000bf25310 */
[----:B------:R-:W-:Y:S05]  /*1b60*/  @!P1 BRA `(.L_x_4601) ;  /* 0x0000000000f89947 */ /* 0x000fea0003800000 */
[-CC-:B------:R-:W-:Y:S01]  /*1b70*/  FFMA.FTZ R80, R4, R114.reuse, R119.reuse ;  /* 0x0000007204507223 */ /* 0x180fe20000010077 */
[-CC-:B------:R-:W-:Y:S01]  /*1b80*/  FFMA.FTZ R79, R5, R114.reuse, R119.reuse ;  /* 0x00000072054f7223 */ /* 0x180fe20000010077 */
[-CC-:B------:R-:W-:Y:S01]  /*1b90*/  FFMA.FTZ R81, R7, R114.reuse, R119.reuse ;  /* 0x0000007207517223 */ /* 0x180fe20000010077 */
[----:B------:R-:W-:Y:S01]  /*1ba0*/  FFMA.FTZ R82, R6, R114, R119 ;  /* 0x0000007206527223 */ /* 0x000fe20000010077 */
[----:B------:R-:W-:Y:S01]  /*1bb0*/  FADD.FTZ R80, R97, -R80 ;  /* 0x8000005061507221 */ /* 0x000fe20000010000 */
[----:B------:R-:W-:Y:S01]  /*1bc0*/  FADD.FTZ R78, R96, -R79 ;  /* 0x8000004f604e7221 */ /* 0x000fe20000010000 */
[----:B-1----:R-:W-:Y:S01]  /*1bd0*/  FADD.FTZ R84, R98, -R81 ;  /* 0x8000005162547221 */ /* 0x002fe20000010000 */
        /* <DEDUP_REMOVED lines=8> */
[----:B0-----:R-:W-:Y:S01]  /*1c60*/  FMUL.FTZ R87, R81, R106 ;  /* 0x0000006a51577220 */ /* 0x001fe20000410000 */
[-CC-:B------:R-:W-:Y:S01]  /*1c70*/  FFMA.FTZ R76, R2, R114.reuse, R119.reuse ;  /* 0x00000072024c7223 */ /* 0x180fe20000010077 */
[-CC-:B------:R-:W-:Y:S01]  /*1c80*/  FFMA.FTZ R83, R9, R114.reuse, R119.reuse ;  /* 0x0000007209537223 */ /* 0x180fe20000010077 */
[-CC-:B------:R-:W-:Y:S01]  /*1c90*/  FFMA.FTZ R116, R8, R114.reuse, R119.reuse ;  /* 0x0000007208747223 */ /* 0x180fe20000010077 */
[----:B------:R-:W-:Y:S01]  /*1ca0*/  FFMA.FTZ R77, R3, R114, R119 ;  /* 0x00000072034d7223 */ /* 0x000fe20000010077 */
[----:B------:R-:W-:Y:S01]  /*1cb0*/  FMUL.FTZ R84, R84, UR14 ;  /* 0x0000000e54547c20 */ /* 0x000fe20008410000 */
[----:B------:R-:W-:Y:S01]  /*1cc0*/  FMUL.FTZ R85, R85, UR14 ;  /* 0x0000000e55557c20 */ /* 0x000fe20008410000 */
[----:B------:R-:W-:Y:S01]  /*1cd0*/  FMUL.FTZ R86, R86, UR14 ;  /* 0x0000000e56567c20 */ /* 0x000fe20008410000 */
[----:B------:R-:W-:Y:S01]  /*1ce0*/  FMUL.FTZ R87, R87, UR14 ;  /* 0x0000000e57577c20 */ /* 0x000fe20008410000 */
[----:B------:R-:W-:Y:S01]  /*1cf0*/  FADD.FTZ R82, R11, -R76 ;  /* 0x8000004c0b527221 */ /* 0x000fe20000010000 */
[----:B------:R-:W-:Y:S01]  /*1d00*/  LOP3.LUT P2, RZ, R120, 0xff0000, RZ, 0xc0, !PT ;  /* 0x00ff000078ff7812 */ /* 0x000fe2000784c0ff */
[----:B------:R-:W-:Y:S01]  /*1d10*/  FADD.FTZ R114, R100, -R83 ;  /* 0x8000005364727221 */ /* 0x000fe20000010000 */
[----:B------:R-:W-:Y:S01]  /*1d20*/  LOP3.LUT P3, RZ, R120, 0xff000000, RZ, 0xc0, !PT ;  /* 0xff00000078ff7812 */ /* 0x000fe2000786c0ff */
[----:B------:R-:W-:Y:S01]  /*1d30*/  FADD.FTZ R116, R101, -R116 ;  /* 0x8000007465747221 */ /* 0x000fe20000010000 */
[C---:B------:R-:W-:Y:S01]  /*1d40*/  LOP3.LUT P4, RZ, R121.reuse, 0xff, RZ, 0xc0, !PT ;  /* 0x000000ff79ff7812 */ /* 0x040fe2000788c0ff */
[----:B------:R-:W-:Y:S01]  /*1d50*/  FADD.FTZ R76, R10, -R77 ;  /* 0x8000004d0a4c7221 */ /* 0x000fe20000010000 */
[----:B------:R-:W-:Y:S01]  /*1d60*/  LOP3.LUT P5, RZ, R121, 0xff00, RZ, 0xc0, !PT ;  /* 0x0000ff0079ff7812 */ /* 0x000fe200078ac0ff */
[C---:B------:R-:W-:Y:S01]  /*1d70*/  FMUL.FTZ R77, R117.reuse, R82 ;  /* 0x00000052754d7220 */ /* 0x040fe20000410000 */
[----:B------:R-:W-:Y:S01]  /*1d80*/  FSEL R84, R84, RZ, P2 ;  /* 0x000000ff54547208 */ /* 0x000fe20001000000 */
[----:B------:R-:W-:Y:S01]  /*1d90*/  FMUL.FTZ R82, R117, R114 ;  /* 0x0000007275527220 */ /* 0x000fe20000410000 */
[----:B------:R-:W-:Y:S01]  /*1da0*/  FSEL R85, R85, RZ, P3 ;  /* 0x000000ff55557208 */ /* 0x000fe20001800000 */
[C---:B------:R-:W-:Y:S01]  /*1db0*/  FMUL.FTZ R83, R117.reuse, R116 ;  /* 0x0000007475537220 */ /* 0x040fe20000410000 */
[----:B------:R-:W-:Y:S01]  /*1dc0*/  FSEL R86, R86, RZ, P4 ;  /* 0x000000ff56567208 */ /* 0x000fe20002000000 */
[----:B------:R-:W-:Y:S01]  /*1dd0*/  FMUL.FTZ R76, R117, R76 ;  /* 0x0000004c754c7220 */ /* 0x000fe20000410000 */
[----:B------:R-:W-:Y:S01]  /*1de0*/  FSEL R87, R87, RZ, P5 ;  /* 0x000000ff57577208 */ /* 0x000fe20002800000 */
[----:B------:R-:W-:Y:S01]  /*1df0*/  FMUL.FTZ R114, R83, R106 ;  /* 0x0000006a53727220 */ /* 0x000fe20000410000 */
[----:B------:R-:W-:Y:S01]  /*1e00*/  F2FP.BF16.F32.PACK_AB R85, R85, R84 ;  /* 0x000000545555723e */ /* 0x000fe200000010ff */
[----:B------:R-:W-:Y:S01]  /*1e10*/  FMUL.FTZ R84, R77, R106 ;  /* 0x0000006a4d547220 */ /* 0x000fe20000410000 */
[----:B------:R-:W-:Y:S01]  /*1e20*/  F2FP.BF16.F32.PACK_AB R86, R87, R86 ;  /* 0x000000565756723e */ /* 0x000fe200000010ff */
[-C--:B------:R-:W-:Y:S01]  /*1e30*/  FMUL.FTZ R87, R82, R106.reuse ;  /* 0x0000006a52577220 */ /* 0x080fe20000410000 */
[----:B------:R-:W-:Y:S01]  /*1e40*/  FMUL.FTZ R106, R76, R106 ;  /* 0x0000006a4c6a7220 */ /* 0x000fe20000410000 */
[----:B------:R-:W-:Y:S01]  /*1e50*/  ISETP.GE.U32.AND P2, PT, R120, RZ, PT ;  /* 0x000000ff7800720c */ /* 0x000fe20003f46070 */
[----:B------:R-:W-:Y:S01]  /*1e60*/  FMUL.FTZ R84, R84, UR14 ;  /* 0x0000000e54547c20 */ /* 0x000fe20008410000 */
[----:B------:R-:W-:Y:S01]  /*1e70*/  LOP3.LUT P4, RZ, R120, 0xff00, RZ, 0xc0, !PT ;  /* 0x0000ff0078ff7812 */ /* 0x000fe2000788c0ff */
[----:B------:R-:W-:Y:S01]  /*1e80*/  FMUL.FTZ R87, R87, UR14 ;  /* 0x0000000e57577c20 */ /* 0x000fe20008410000 */
[----:B------:R-:W-:Y:S01]  /*1e90*/  FMUL.FTZ R114, R114, UR14 ;  /* 0x0000000e72727c20 */ /* 0x000fe20008410000 */
[----:B------:R-:W-:Y:S01]  /*1ea0*/  FMUL.FTZ R106, R106, UR14 ;  /* 0x0000000e6a6a7c20 */ /* 0x000fe20008410000 */
[----:B------:R-:W-:-:S02]  /*1eb0*/  LOP3.LUT P5, RZ, R121, 0xff0000, RZ, 0xc0, !PT ;  /* 0x00ff000079ff7812 */ /* 0x000fc400078ac0ff */
[----:B------:R-:W-:Y:S02]  /*1ec0*/  ISETP.GE.U32.AND.EX P2, PT, R121, 0x1000000, PT, P2 ;  /* 0x010000007900780c */ /* 0x000fe40003f46120 */
        /* <DEDUP_REMOVED lines=8> */
.L_x_4601:
[-CC-:B0-----:R-:W-:Y:S01]  /*1f50*/  FFMA.FTZ R118, R2, R114.reuse, R119.reuse ;  /* 0x0000007202767223 */ /* 0x181fe20000010077 */
[-CC-:B------:R-:W-:Y:S01]  /*1f60*/  FFMA.FTZ R116, R5, R114.reuse, R119.reuse ;  /* 0x0000007205747223 */ /* 0x180fe20000010077 */
[-CC-:B-1----:R-:W-:Y:S01]  /*1f70*/  FFMA.FTZ R84, R4, R114.reuse, R119.reuse ;  /* 0x0000007204547223 */ /* 0x182fe20000010077 */
        /* <DEDUP_REMOVED lines=14> */
[----:B------:R-:W-:Y:S01]  /*2060*/  FADD.FTZ R118, R11, -R118 ;  /* 0x800000760b767221 */ /* 0x000fe20000010000 */
[----:B------:R-:W-:Y:S01]  /*2070*/  FADD.FTZ R116, R96, -R116 ;  /* 0x8000007460747221 */ /* 0x000fe20000010000 */
[----:B------:R-:W-:Y:S01]  /*2080*/  FADD.FTZ R85, R10, -R85 ;  /* 0x800000550a557221 */ /* 0x000fe20000010000 */
[-C--:B------:R-:W-:Y:S01]  /*2090*/  FMUL.FTZ R124, R124, R106.reuse ;  /* 0x0000006a7c7c7220 */ /* 0x080fe20000410000 */
[----:B------:R-:W-:Y:S01]  /*20a0*/  FMUL.FTZ R119, R119, R106 ;  /* 0x0000006a77777220 */ /* 0x000fe20000410000 */
[C---:B------:R-:W-:Y:S01]  /*20b0*/  FMUL.FTZ R84, R117.reuse, R84 ;  /* 0x0000005475547220 */ /* 0x040fe20000410000 */
[-C--:B------:R-:W-:Y:S01]  /*20c0*/  FMUL.FTZ R86, R86, R106.reuse ;  /* 0x0000006a56567220 */ /* 0x080fe20000410000 */
[----:B------:R-:W-:Y:S01]  /*20d0*/  FMUL.FTZ R114, R114, R106 ;  /* 0x0000006a72727220 */ /* 0x000fe20000410000 */
[----:B------:R-:W-:Y:S01]  /*20e0*/  ISETP.GE.U32.AND P2, PT, R120, RZ, PT ;  /* 0x000000ff7800720c */ /* 0x000fe20003f46070 */
[C---:B------:R-:W-:Y:S01]  /*20f0*/  FMUL.FTZ R87, R117.reuse, R118 ;  /* 0x0000007675577220 */ /* 0x040fe20000410000 */
[C---:B------:R-:W-:Y:S01]  /*2100*/  FMUL.FTZ R125, R117.reuse, R116 ;  /* 0x00000074757d7220 */ /* 0x040fe20000410000 */
[----:B------:R-:W-:Y:S01]  /*2110*/  FMUL.FTZ R85, R117, R85 ;  /* 0x0000005575557220 */ /* 0x000fe20000410000 */
[----:B------:R-:W-:Y:S01]  /*2120*/  FMUL.FTZ R124, R124, UR14 ;  /* 0x0000000e7c7c7c20 */ /* 0x000fe20008410000 */
[----:B------:R-:W-:Y:S01]  /*2130*/  FMUL.FTZ R119, R119, UR14 ;  /* 0x0000000e77777c20 */ /* 0x000fe20008410000 */
[-C--:B------:R-:W-:Y:S01]  /*2140*/  FMUL.FTZ R84, R84, R106.reuse ;  /* 0x0000006a54547220 */ /* 0x080fe20000410000 */
[C---:B------:R-:W-:Y:S01]  /*2150*/  LOP3.LUT P5, RZ, R121.reuse, 0xff0000, RZ, 0xc0, !PT ;  /* 0x00ff000079ff7812 */ /* 0x040fe200078ac0ff */
[----:B------:R-:W-:Y:S01]  /*2160*/  FMUL.FTZ R86, R86, UR14 ;  /* 0x0000000e56567c20 */ /* 0x000fe20008410000 */
[----:B------:R-:W-:Y:S01]  /*2170*/  ISETP.GE.U32.AND.EX P2, PT, R121, 0x1000000, PT, P2 ;  /* 0x010000007900780c */ /* 0x000fe20003f46120 */
[----:B------:R-:W-:Y:S01]  /*2180*/  FMUL.FTZ R114, R114, UR14 ;  /* 0x0000000e72727c20 */ /* 0x000fe20008410000 */
[-C--:B------:R-:W-:Y:S01]  /*2190*/  FMUL.FTZ R116, R87, R106.reuse ;  /* 0x0000006a57747220 */ /* 0x080fe20000410000 */
[-C--:B------:R-:W-:Y:S01]  /*21a0*/  FMUL.FTZ R125, R125, R106.reuse ;  /* 0x0000006a7d7d7220 */ /* 0x080fe20000410000 */
[----:B------:R-:W-:Y:S01]  /*21b0*/  FMUL.FTZ R85, R85, R106 ;  /* 0x0000006a55557220 */ /* 0x000fe20000410000 */
[C---:B------:R-:W-:Y:S01]  /*21c0*/  LOP3.LUT P3, RZ, R121.reuse, 0xff, RZ, 0xc0, !PT ;  /* 0x000000ff79ff7812 */ /* 0x040fe2000786c0ff */
[----:B------:R-:W-:Y:S01]  /*21d0*/  FMUL.FTZ R84, R84, UR14 ;  /* 0x0000000e54547c20 */ /* 0x000fe20008410000 */
[----:B------:R-:W-:Y:S01]  /*21e0*/  LOP3.LUT P4, RZ, R121, 0xff00, RZ, 0xc0, !PT ;  /* 0x0000ff0079ff7812 */ /* 0x000fe2000788c0ff */
[----:B------:R-:W-:Y:S01]  /*21f0*/  FMUL.FTZ R125, R125, UR14 ;  /* 0x0000000e7d7d7c20 */ /* 0x000fe20008410000 */
[----:B------:R-:W-:Y:S01]  /*2200*/  FSEL R87, R124, RZ, P5 ;  /* 0x000000ff7c577208 */ /* 0x000fe20002800000 */
[----:B------:R-:W-:Y:S01]  /*2210*/  FMUL.FTZ R85, R85, UR14 ;  /* 0x0000000e55557c20 */ /* 0x000fe20008410000 */
[----:B------:R-:W-:Y:S01]  /*2220*/  FSEL R106, R119, RZ, P2 ;  /* 0x000000ff776a7208 */ /* 0x000fe20001000000 */
[----:B------:R-:W-:Y:S01]  /*2230*/  FMUL.FTZ R116, R116, UR14 ;  /* 0x0000000e74747c20 */ /* 0x000fe20008410000 */
[----:B------:R-:W-:-:S02]  /*2240*/  FSEL R86, R86, RZ, P3 ;  /* 0x000000ff56567208 */ /* 0x000fc40001800000 */
[----:B------:R-:W-:Y:S02]  /*2250*/  FSEL R117, R114, RZ, P4 ;  /* 0x000000ff72757208 */ /* 0x000fe40002000000 */
[C---:B------:R-:W-:Y:S02]  /*2260*/  LOP3.LUT P5, RZ, R120.reuse, 0xff000000, RZ, 0xc0, !PT ;  /* 0xff00000078ff7812 */ /* 0x040fe400078ac0ff */
[C---:B------:R-:W-:Y:S02]  /*2270*/  LOP3.LUT P4, RZ, R120.reuse, 0xff0000, RZ, 0xc0, !PT ;  /* 0x00ff000078ff7812 */ /* 0x040fe4000788c0ff */
[C---:B------:R-:W-:Y:S02]  /*2280*/  LOP3.LUT P2, RZ, R120.reuse, 0xff, RZ, 0xc0, !PT ;  /* 0x000000ff78ff7812 */ /* 0x040fe4000784c0ff */
[----:B------:R-:W-:Y:S02]  /*2290*/  LOP3.LUT P3, RZ, R120, 0xff00, RZ, 0xc0, !PT ;  /* 0x0000ff0078ff7812 */ /* 0x000fe4000786c0ff */
[----:B------:R-:W-:-:S02]  /*22a0*/  F2FP.BF16.F32.PACK_AB R87, R106, R87 ;  /* 0x000000576a57723e */ /* 0x000fc400000010ff */
[----:B------:R-:W-:Y:S02]  /*22b0*/  F2FP.BF16.F32.PACK_AB R86, R117, R86 ;  /* 0x000000567556723e */ /* 0x000fe400000010ff */
[----:B------:R-:W-:Y:S02]  /*22c0*/  FSEL R106, R84, RZ, P5 ;  /* 0x000000ff546a7208 */ /* 0x000fe40002800000 */
[----:B------:R-:W-:Y:S02]  /*22d0*/  FSEL R125, R125, RZ, P4 ;  /* 0x000000ff7d7d7208 */ /* 0x000fe40002000000 */
[----:B------:R-:W-:Y:S02]  /*22e0*/  FSEL R84, R85, RZ, P2 ;  /* 0x000000ff55547208 */ /* 0x000fe40001000000 */
[----:B------:R-:W-:Y:S02]  /*22f0*/  FSEL R117, R116, RZ, P3 ;  /* 0x000000ff74757208 */ /* 0x000fe40001800000 */
[----:B------:R-:W-:-:S02]  /*2300*/  F2FP.BF16.F32.PACK_AB R85, R106, R125 ;  /* 0x0000007d6a55723e */ /* 0x000fc400000010ff */
[----:B------:R-:W-:-:S07]  /*2310*/  F2FP.BF16.F32.PACK_AB R84, R117, R84 ;  /* 0x000000547554723e */ /* 0x000fce00000010ff */
.L_x_4602:
        /* <DEDUP_REMOVED lines=8> */
.L_x_4595:
        /* <DEDUP_REMOVED lines=8> */
[-CC-:B0-----:R-:W-:Y:S01]  /*2420*/  FFMA.FTZ R87, R94, R114.reuse, R119.reuse ;  /* 0x000000725e577223 */ /* 0x181fe20000010077 */
[----:B------:R-:W-:Y:S01]  /*2430*/  ISETP.GE.U32.AND P1, PT, R122, RZ, PT ;  /* 0x000000ff7a00720c */ /* 0x000fe20003f26070 */
[----:B------:R-:W-:Y:S01]  /*2440*/  FADD.FTZ R116, R89, -R84 ;  /* 0x8000005459747221 */ /* 0x000fe20000010000 */
[----:B------:R-:W-:Y:S01]  /*2450*/  FFMA.FTZ R84, R95, R114, R119 ;  /* 0x000000725f547223 */ /* 0x000fe20000010077 */
[----:B------:R-:W-:Y:S01]  /*2460*/  FADD.FTZ R125, R88, -R85 ;  /* 0x80000055587d7221 */ /* 0x000fe20000010000 */
[----:B------:R-:W-:Y:S01]  /*2470*/  FADD.FTZ R86, R92, -R87 ;  /* 0x800000575c567221 */ /* 0x000fe20000010000 */
[----:B------:R-:W-:Y:S01]  /*2480*/  LOP3.LUT P5, RZ, R123, 0xff0000, RZ, 0xc0, !PT ;  /* 0x00ff00007bff7812 */ /* 0x000fe200078ac0ff */
        /* <DEDUP_REMOVED lines=8> */
[----:B------:R-:W-:Y:S01]  /*2510*/  ISETP.GE.U32.AND.EX P1, PT, R123, 0x1000000, PT, P1 ;  /* 0x010000007b00780c */ /* 0x000fe20003f26110 */
[----:B------:R-:W-:Y:S01]  /*2520*/  FMUL.FTZ R125, R125, UR14 ;  /* 0x0000000e7d7d7c20 */ /* 0x000fe20008410000 */
[----:B------:R-:W-:Y:S01]  /*2530*/  FMUL.FTZ R84, R84, UR14 ;  /* 0x0000000e54547c20 */ /* 0x000fe20008410000 */
[----:B------:R-:W-:Y:S01]  /*2540*/  FMUL.FTZ R87, R87, UR14 ;  /* 0x0000000e57577c20 */ /* 0x000fe20008410000 */
[----:B------:R-:W-:Y:S01]  /*2550*/  FMUL.FTZ R85, R85, R106 ;  /* 0x0000006a55557220 */ /* 0x000fe20000410000 */
[----:B------:R-:W-:Y:S01]  /*2560*/  LOP3.LUT P4, RZ, R123, 0xff00, RZ, 0xc0, !PT ;  /* 0x0000ff007bff7812 */ /* 0x000fe2000788c0ff */
[----:B------:R-:W-:Y:S01]  /*2570*/  FFMA.FTZ R116, R108, R114, R119 ;  /* 0x000000726c747223 */ /* 0x000fe20000010077 */
[----:B------:R-:W-:Y:S01]  /*2580*/  FSEL R125, R125, RZ, P5 ;  /* 0x000000ff7d7d7208 */ /* 0x000fe20002800000 */
[----:B------:R-:W-:Y:S01]  /*2590*/  FMUL.FTZ R85, R85, UR14 ;  /* 0x0000000e55557c20 */ /* 0x000fe20008410000 */
[----:B------:R-:W-:Y:S01]  /*25a0*/  FSEL R84, R84, RZ, P1 ;  /* 0x000000ff54547208 */ /* 0x000fe20000800000 */
[----:B------:R-:W-:Y:S01]  /*25b0*/  FADD.FTZ R116, R107, -R116 ;  /* 0x800000746b747221 */ /* 0x000fe20000010000 */
[----:B------:R-:W-:-:S02]  /*25c0*/  FSEL R86, R87, RZ, P4 ;  /* 0x000000ff57567208 */ /* 0x000fc40002000000 */
[----:B------:R-:W-:Y:S02]  /*25d0*/  LOP3.LUT P2, RZ, R123, 0xff, RZ, 0xc0, !PT ;  /* 0x000000ff7bff7812 */ /* 0x000fe4000784c0ff */
[----:B------:R-:W-:Y:S01]  /*25e0*/  F2FP.BF16.F32.PACK_AB R87, R84, R125 ;  /* 0x0000007d5457723e */ /* 0x000fe200000010ff */
[----:B------:R-:W-:Y:S01]  /*25f0*/  FFMA.FTZ R84, R111, R114, R119 ;  /* 0x000000726f547223 */ /* 0x000fe20000010077 */
[----:B------:R-:W-:Y:S01]  /*2600*/  FSEL R85, R85, RZ, P2 ;  /* 0x000000ff55557208 */ /* 0x000fe20001000000 */
[----:B------:R-:W-:Y:S01]  /*2610*/  FFMA.FTZ R125, R117, R116, R27 ;  /* 0x00000074757d7223 */ /* 0x000fe2000001001b */
[----:B------:R-:W-:Y:S01]  /*2620*/  LOP3.LUT P1, RZ, R122, 0xff0000, RZ, 0xc0, !PT ;  /* 0x00ff00007aff7812 */ /* 0x000fe2000782c0ff */
[----:B------:R-:W-:Y:S01]  /*2630*/  FADD.FTZ R84, R109, -R84 ;  /* 0x800000546d547221 */ /* 0x000fe20000010000 */
[----:B------:R-:W-:Y:S01]  /*2640*/  F2FP.BF16.F32.PACK_AB R86, R86, R85 ;  /* 0x000000555656723e */ /* 0x000fe200000010ff */
[----:B------:R-:W-:Y:S01]  /*2650*/  FMUL.FTZ R125, R125, R106 ;  /* 0x0000006a7d7d7220 */ /* 0x000fe20000410000 */
[----:B------:R-:W-:Y:S01]  /*2660*/  LOP3.LUT P2, RZ, R122, 0xff000000, RZ, 0xc0, !PT ;  /* 0xff0000007aff7812 */ /* 0x000fe2000784c0ff */
[----:B------:R-:W-:-:S02]  /*2670*/  FFMA.FTZ R85, R117, R84, R26 ;  /* 0x0000005475557223 */ /* 0x000fc4000001001a */
[----:B------:R-:W-:Y:S02]  /*2680*/  FMUL.FTZ R125, R125, UR14 ;  /* 0x0000000e7d7d7c20 */ /* 0x000fe40008410000 */
[----:B------:R-:W-:-:S03]  /*2690*/  FMUL.FTZ R85, R85, R106 ;  /* 0x0000006a55557220 */ /* 0x000fc60000410000 */
[----:B------:R-:W-:Y:S01]  /*26a0*/  FSEL R84, R125, RZ, P2 ;  /* 0x000000ff7d547208 */ /* 0x000fe20001000000 */
[----:B------:R-:W-:Y:S01]  /*26b0*/  FMUL.FTZ R85, R85, UR14 ;  /* 0x0000000e55557c20 */ /* 0x000fe20008410000 */
[----:B------:R-:W-:Y:S01]  /*26c0*/  FFMA.FTZ R125, R112, R114, R119 ;  /* 0x00000072707d7223 */ /* 0x000fe20000010077 */
[----:B------:R-:W-:-:S03]  /*26d0*/  LOP3.LUT P2, RZ, R122, 0xff00, RZ, 0xc0, !PT ;  /* 0x0000ff007aff7812 */ /* 0x000fc6000784c0ff */
[----:B------:R-:W-:Y:S01]  /*26e0*/  FSEL R85, R85, RZ, P1 ;  /* 0x000000ff55557208 */ /* 0x000fe20000800000 */
[----:B------:R-:W-:Y:S01]  /*26f0*/  FADD.FTZ R116, R110, -R125 ;  /* 0x8000007d6e747221 */ /* 0x000fe20000010000 */
[----:B------:R-:W-:Y:S02]  /*2700*/  LOP3.LUT P1, RZ, R122, 0xff, RZ, 0xc0, !PT ;  /* 0x000000ff7aff7812 */ /* 0x000fe4000782c0ff */
[----:B------:R-:W-:Y:S01]  /*2710*/  F2FP.BF16.F32.PACK_AB R85, R84, R85 ;  /* 0x000000555455723e */ /* 0x000fe200000010ff */
[----:B------:R-:W-:-:S04]  /*2720*/  FFMA.FTZ R84, R115, R114, R119 ;  /* 0x0000007273547223 */ /* 0x000fc80000010077 */
[----:B------:R-:W-:Y:S01]  /*2730*/  FADD.FTZ R125, R113, -R84 ;  /* 0x80000054717d7221 */ /* 0x000fe20000010000 */
[----:B------:R-:W-:-:S03]  /*2740*/  FFMA.FTZ R84, R117, R116, R25 ;  /* 0x0000007475547223 */ /* 0x000fc60000010019 */
[----:B------:R-:W-:Y:S01]  /*2750*/  FFMA.FTZ R125, R117, R125, R24 ;  /* 0x0000007d757d7223 */ /* 0x000fe20000010018 */
[----:B------:R-:W-:-:S03]  /*2760*/  FMUL.FTZ R84, R84, R106 ;  /* 0x0000006a54547220 */ /* 0x000fc60000410000 */
[----:B------:R-:W-:Y:S01]  /*2770*/  FMUL.FTZ R125, R125, R106 ;  /* 0x0000006a7d7d7220 */ /* 0x000fe20000410000 */
[----:B------:R-:W-:-:S03]  /*2780*/  FMUL.FTZ R84, R84, UR14 ;  /* 0x0000000e54547c20 */ /* 0x000fc60008410000 */
[----:B------:R-:W-:Y:S02]  /*2790*/  FMUL.FTZ R125, R125, UR14 ;  /* 0x0000000e7d7d7c20 */ /* 0x000fe40008410000 */
[----:B------:R-:W-:-:S03]  /*27a0*/  FSEL R116, R84, RZ, P2 ;  /* 0x000000ff54747208 */ /* 0x000fc60001000000 */
[----:B------:R-:W-:Y:S02]  /*27b0*/  FSEL R84, R125, RZ, P1 ;  /* 0x000000ff7d547208 */ /* 0x000fe40000800000 */
[----:B------:R-:W0:Y:S02]  /*27c0*/  LDC.64 R124, c[0x0][0x468] ;  /* 0x00011a00ff7c7b82 */ /* 0x000e240000000a00 */
[----:B------:R-:W-:Y:S01]  /*27d0*/  F2FP.BF16.F32.PACK_AB R84, R116, R84 ;  /* 0x000000547454723e */ /* 0x000fe200000010ff */
[C---:B0-----:R-:W-:Y:S01]  /*27e0*/  IMAD.WIDE.U32 R124, R103.reuse, 0x10, R124 ;  /* 0x00000010677c7825 */ /* 0x041fe200078e007c */
[----:B------:R-:W-:-:S04]  /*27f0*/  IADD3 R103, PT, PT, R103, 0x20, RZ ;  /* 0x0000002067677810 */ /* 0x000fc80007ffe0ff */
[----:B------:R1:W-:Y:S03]  /*2800*/  STG.E.128 desc[UR6][R124.64], R84 ;  /* 0x000000547c007986 */ /* 0x0003e6000c101d06 */
.L_x_4605:
[----:B------:R-:W-:Y:S05]  /*2810*/  BSYNC.RECONVERGENT B2 ;  /* 0x0000000000027941 */ /* 0x000fea0003800200 */
.L_x_4604:
[----:B------:R-:W-:Y:S05]  /*2820*/  @!P3 BRA `(.L_x_4600) ;  /* 0x0000000c0038b947 */ /* 0x000fea0003800000 */
        /* <DEDUP_REMOVED lines=35> */
[----:B------:R-:W-:Y:S01]  /*2a60*/  LOP3.LUT P4, RZ, R121, 0xff0000, RZ, 0xc0, !PT ;  /* 0x00ff000079ff7812 */ /* 0x000fe2000788c0ff */
[----:B------:R-:W-:Y:S01]  /*2a70*/  FMUL.FTZ R125, R125, UR14 ;  /* 0x0000000e7d7d7c20 */ /* 0x000fe20008410000 */
[----:B------:R-:W-:Y:S01]  /*2a80*/  FSEL R106, R117, RZ, P1 ;  /* 0x000000ff756a7208 */ /* 0x000fe20000800000 */
[----:B------:R-:W-:Y:S01]  /*2a90*/  FMUL.FTZ R87, R85, UR14 ;  /* 0x0000000e55577c20 */ /* 0x000fe20008410000 */
[----:B------:R-:W0:Y:S01]  /*2aa0*/  LDC.64 R116, c[0x0][0x468] ;  /* 0x00011a00ff747b82 */ /* 0x000e220000000a00 */
[----:B------:R-:W-:Y:S01]  /*2ab0*/  FMUL.FTZ R85, R86, UR14 ;  /* 0x0000000e56557c20 */ /* 0x000fe20008410000 */
        /* <DEDUP_REMOVED lines=9> */
[C---:B------:R-:W-:Y:S02]  /*2b50*/  LOP3.LUT P3, RZ, R120.reuse, 0xff0000, RZ, 0xc0, !PT ;  /* 0x00ff000078ff7812 */ /* 0x040fe4000786c0ff */
[C---:B------:R-:W-:Y:S02]  /*2b60*/  LOP3.LUT P4, RZ, R120.reuse, 0xff000000, RZ, 0xc0, !PT ;  /* 0xff00000078ff7812 */ /* 0x040fe4000788c0ff */
[C---:B------:R-:W-:Y:S02]  /*2b70*/  LOP3.LUT P1, RZ, R120.reuse, 0xff, RZ, 0xc0, !PT ;  /* 0x000000ff78ff7812 */ /* 0x040fe4000782c0ff */
[----:B------:R-:W-:Y:S02]  /*2b80*/  LOP3.LUT P2, RZ, R120, 0xff00, RZ, 0xc0, !PT ;  /* 0x0000ff0078ff7812 */ /* 0x000fe4000784c0ff */
[----:B------:R-:W-:Y:S02]  /*2b90*/  F2FP.BF16.F32.PACK_AB R86, R85, R86 ;  /* 0x000000565556723e */ /* 0x000fe400000010ff */
[----:B------:R-:W-:-:S02]  /*2ba0*/  FSEL R85, R118, RZ, P3 ;  /* 0x000000ff76557208 */ /* 0x000fc40001800000 */
[----:B------:R-:W-:Y:S01]  /*2bb0*/  FSEL R114, R114, RZ, P4 ;  /* 0x000000ff72727208 */ /* 0x000fe20002000000 */
[----:B0-----:R-:W-:Y:S01]  /*2bc0*/  IMAD.WIDE.U32 R116, R103, 0x10, R116 ;  /* 0x0000001067747825 */ /* 0x001fe200078e0074 */
[----:B------:R-:W-:Y:S02]  /*2bd0*/  FSEL R84, R84, RZ, P1 ;  /* 0x000000ff54547208 */ /* 0x000fe40000800000 */
[----:B------:R-:W-:Y:S02]  /*2be0*/  FSEL R119, R119, RZ, P2 ;  /* 0x000000ff77777208 */ /* 0x000fe40001000000 */
[----:B------:R-:W-:Y:S02]  /*2bf0*/  F2FP.BF16.F32.PACK_AB R87, R106, R87 ;  /* 0x000000576a57723e */ /* 0x000fe400000010ff */
[----:B------:R-:W-:Y:S02]  /*2c00*/  F2FP.BF16.F32.PACK_AB R85, R114, R85 ;  /* 0x000000557255723e */ /* 0x000fe400000010ff */
[----:B------:R-:W-:-:S05]  /*2c10*/  F2FP.BF16.F32.PACK_AB R84, R119, R84 ;  /* 0x000000547754723e */ /* 0x000fca00000010ff */
[----:B------:R3:W-:Y:S01]  /*2c20*/  STG.E.128 desc[UR6][R116.64], R84 ;  /* 0x0000005474007986 */ /* 0x0007e2000c101d06 */
[----:B------:R-:W-:Y:S05]  /*2c30*/  BRA `(.L_x_4600) ;  /* 0x0000000800347947 */ /* 0x000fea0003800000 */
.L_x_4603:
[----:B------:R-:W-:Y:S04]  /*2c40*/  BSSY.RECONVERGENT B2, `(.L_x_4606) ;  /* 0x0000047000027945 */ /* 0x000fe80003800200 */
[----:B------:R-:W-:Y:S05]  /*2c50*/  @!P4 BRA `(.L_x_4607) ;  /* 0x000000040014c947 */ /* 0x000fea0003800000 */
        /* <DEDUP_REMOVED lines=8> */
[C---:B-----5:R-:W-:Y:S01]  /*2ce0*/  FFMA.FTZ R76, R117.reuse, R76, R24 ;  /* 0x0000004c754c7223 */ /* 0x060fe20000010018 */
[----:B------:R-:W-:Y:S01]  /*2cf0*/  FFMA.FTZ R77, R117, R78, R25 ;  /* 0x0000004e754d7223 */ /* 0x000fe20000010019 */
[----:B------:R-:W-:Y:S01]  /*2d00*/  FADD.FTZ R80, R107, -R80 ;  /* 0x800000506b507221 */ /* 0x000fe20000010000 */
[----:B------:R-:W-:Y:S01]  /*2d10*/  FADD.FTZ R81, R93, -R82 ;  /* 0x800000525d517221 */ /* 0x000fe20000010000 */
[-C--:B------:R-:W-:Y:S01]  /*2d20*/  FMUL.FTZ R78, R76, R106.reuse ;  /* 0x0000006a4c4e7220 */ /* 0x080fe20000410000 */
[----:B------:R-:W-:Y:S01]  /*2d30*/  FMUL.FTZ R79, R77, R106 ;  /* 0x0000006a4d4f7220 */ /* 0x000fe20000410000 */
[----:B------:R-:W1:Y:S01]  /*2d40*/  LDC.64 R124, c[0x0][0x478] ;  /* 0x00011e00ff7c7b82 */ /* 0x000e620000000a00 */
[----:B------:R-:W-:Y:S01]  /*2d50*/  LOP3.LUT P4, RZ, R123, 0xff, RZ, 0xc0, !PT ;  /* 0x000000ff7bff7812 */ /* 0x000fe2000788c0ff */
        /* <DEDUP_REMOVED lines=24> */
[----:B-1----:R-:W-:Y:S01]  /*2ee0*/  IMAD.WIDE.U32 R124, R103, 0x20, R124 ;  /* 0x00000020677c7825 */ /* 0x002fe200078e007c */
[----:B------:R-:W-:-:S02]  /*2ef0*/  FSEL R83, R83, RZ, P2 ;  /* 0x000000ff53537208 */ /* 0x000fc40001000000 */
[----:B------:R-:W-:Y:S02]  /*2f00*/  FSEL R82, R82, RZ, P1 ;  /* 0x000000ff52527208 */ /* 0x000fe40000800000 */
[----:B------:R-:W-:Y:S01]  /*2f10*/  FSEL R86, R85, RZ, P4 ;  /* 0x000000ff55567208 */ /* 0x000fe20002000000 */
[----:B------:R-:W-:Y:S01]  /*2f20*/  STG.E.128 desc[UR6][R124.64], R76 ;  /* 0x0000004c7c007986 */ /* 0x000fe2000c101d06 */
[----:B------:R-:W-:Y:S01]  /*2f30*/  F2FP.BF16.F32.PACK_AB R85, R83, R82 ;  /* 0x000000525355723e */ /* 0x000fe200000010ff */
[-CC-:B------:R-:W-:Y:S01]  /*2f40*/  FFMA.FTZ R83, R91, R114.reuse, R119.reuse ;  /* 0x000000725b537223 */ /* 0x180fe20000010077 */
[----:B------:R-:W-:Y:S01]  /*2f50*/  FFMA.FTZ R82, R90, R114, R119 ;  /* 0x000000725a527223 */ /* 0x000fe20000010077 */
[----:B------:R-:W-:Y:S02]  /*2f60*/  FSEL R87, R87, RZ, P5 ;  /* 0x000000ff57577208 */ /* 0x000fe40002800000 */
[----:B------:R-:W-:Y:S01]  /*2f70*/  FADD.FTZ R83, R88, -R83 ;  /* 0x8000005358537221 */ /* 0x000fe20000010000 */
[----:B------:R-:W-:Y:S01]  /*2f80*/  FADD.FTZ R116, R89, -R82 ;  /* 0x8000005259747221 */ /* 0x000fe20000010000 */
[----:B------:R-:W-:-:S02]  /*2f90*/  F2FP.BF16.F32.PACK_AB R86, R87, R86 ;  /* 0x000000565756723e */ /* 0x000fc400000010ff */
[C---:B------:R-:W-:Y:S01]  /*2fa0*/  FFMA.FTZ R82, R117.reuse, R83, R22 ;  /* 0x0000005375527223 */ /* 0x040fe20000010016 */
[----:B------:R-:W-:Y:S01]  /*2fb0*/  FFMA.FTZ R83, R117, R116, R23 ;  /* 0x0000007475537223 */ /* 0x000fe20000010017 */
[----:B------:R-:W-:Y:S02]  /*2fc0*/  ISETP.GE.U32.AND P1, PT, R122, RZ, PT ;  /* 0x000000ff7a00720c */ /* 0x000fe40003f26070 */
[-C--:B------:R-:W-:Y:S01]  /*2fd0*/  FMUL.FTZ R87, R82, R106.reuse ;  /* 0x0000006a52577220 */ /* 0x080fe20000410000 */
[----:B------:R-:W-:Y:S01]  /*2fe0*/  FMUL.FTZ R116, R83, R106 ;  /* 0x0000006a53747220 */ /* 0x000fe20000410000 */
[----:B------:R0:W-:Y:S01]  /*2ff0*/  STG.E.128 desc[UR6][R124.64+0x10], R80 ;  /* 0x000010507c007986 */ /* 0x0001e2000c101d06 */
[----:B------:R-:W-:Y:S01]  /*3000*/  LOP3.LUT P2, RZ, R123, 0xff0000, RZ, 0xc0, !PT ;  /* 0x00ff00007bff7812 */ /* 0x000fe2000784c0ff */
[----:B------:R-:W-:Y:S01]  /*3010*/  FMUL.FTZ R87, R87, UR14 ;  /* 0x0000000e57577c20 */ /* 0x000fe20008410000 */
[----:B------:R-:W-:Y:S01]  /*3020*/  FMUL.FTZ R116, R116, UR14 ;  /* 0x0000000e74747c20 */ /* 0x000fe20008410000 */
[----:B------:R-:W-:-:S03]  /*3030*/  ISETP.GE.U32.AND.EX P1, PT, R123, 0x1000000, PT, P1 ;  /* 0x010000007b00780c */ /* 0x000fc60003f26110 */
[----:B------:R-:W-:Y:S02]  /*3040*/  FSEL R87, R87, RZ, P2 ;  /* 0x000000ff57577208 */ /* 0x000fe40001000000 */
[----:B------:R-:W-:-:S04]  /*3050*/  FSEL R116, R116, RZ, P1 ;  /* 0x000000ff74747208 */ /* 0x000fc80000800000 */
[----:B------:R-:W-:Y:S01]  /*3060*/  F2FP.BF16.F32.PACK_AB R87, R116, R87 ;  /* 0x000000577457723e */ /* 0x000fe200000010ff */
[----:B0-----:R-:W0:Y:S02]  /*3070*/  LDC.64 R124, c[0x0][0x468] ;  /* 0x00011a00ff7c7b82 */ /* 0x001e240000000a00 */
[C---:B0-----:R-:W-:Y:S01]  /*3080*/  IMAD.WIDE.U32 R124, R103.reuse, 0x10, R124 ;  /* 0x00000010677c7825 */ /* 0x041fe200078e007c */
[----:B------:R-:W-:-:S04]  /*3090*/  IADD3 R103, PT, PT, R103, 0x20, RZ ;  /* 0x0000002067677810 */ /* 0x000fc80007ffe0ff */
[----:B------:R1:W-:Y:S03]  /*30a0*/  STG.E.128 desc[UR6][R124.64], R84 ;  /* 0x000000547c007986 */ /* 0x0003e6000c101d06 */
.L_x_4607:
[----:B------:R-:W-:Y:S05]  /*30b0*/  BSYNC.RECONVERGENT B2 ;  /* 0x0000000000027941 */ /* 0x000fea0003800200 */
.L_x_4606:
[----:B------:R-:W-:Y:S05]  /*30c0*/  @!P3 BRA `(.L_x_4600) ;  /* 0x000000040010b947 */ /* 0x000fea0003800000 */
        /* <DEDUP_REMOVED lines=9> */
[C---:B-----5:R-:W-:Y:S01]  /*3160*/  FFMA.FTZ R78, R117.reuse, R79, R18 ;  /* 0x0000004f754e7223 */ /* 0x060fe20000010012 */
[C---:B------:R-:W-:Y:S01]  /*3170*/  FFMA.FTZ R79, R117.reuse, R80, R19 ;  /* 0x00000050754f7223 */ /* 0x040fe20000010013 */
[----:B-1----:R-:W-:Y:S01]  /*3180*/  FADD.FTZ R85, R100, -R83 ;  /* 0x8000005364557221 */ /* 0x002fe20000010000 */
[C---:B------:R-:W-:Y:S01]  /*3190*/  FFMA.FTZ R80, R117.reuse, R81, R12 ;  /* 0x0000005175507223 */ /* 0x040fe2000001000c */
[C---:B------:R-:W-:Y:S01]  /*31a0*/  FFMA.FTZ R81, R117.reuse, R82, R13 ;  /* 0x0000005275517223 */ /* 0x040fe2000001000d */
[--C-:B------:R-:W-:Y:S01]  /*31b0*/  FFMA.FTZ R76, R2, R114, R119.reuse ;  /* 0x00000072024c7223 */ /* 0x100fe20000010077 */
[----:B------:R-:W-:Y:S01]  /*31c0*/  FFMA.FTZ R82, R117, R85, R14 ;  /* 0x0000005575527223 */ /* 0x000fe2000001000e */
[-C--:B------:R-:W-:Y:S01]  /*31d0*/  FMUL.FTZ R84, R78, R106.reuse ;  /* 0x0000006a4e547220 */ /* 0x080fe20000410000 */
[-C--:B------:R-:W-:Y:S01]  /*31e0*/  FMUL.FTZ R85, R79, R106.reuse ;  /* 0x0000006a4f557220 */ /* 0x080fe20000410000 */
[-C--:B------:R-:W-:Y:S01]  /*31f0*/  FMUL.FTZ R86, R80, R106.reuse ;  /* 0x0000006a50567220 */ /* 0x080fe20000410000 */
[----:B0-----:R-:W-:Y:S01]  /*3200*/  FMUL.FTZ R87, R81, R106 ;  /* 0x0000006a51577220 */ /* 0x001fe20000410000 */
[-CC-:B------:R-:W-:Y:S01]  /*3210*/  FFMA.FTZ R77, R3, R114.reuse, R119.reuse ;  /* 0x00000072034d7223 */ /* 0x180fe20000010077 */
[----:B------:R-:W-:Y:S01]  /*3220*/  FFMA.FTZ R114, R8, R114, R119 ;  /* 0x0000007208727223 */ /* 0x000fe20000010077 */
[----:B------:R-:W-:Y:S01]  /*3230*/  FADD.FTZ R76, R11, -R76 ;  /* 0x8000004c0b4c7221 */ /* 0x000fe20000010000 */
[----:B------:R-:W-:Y:S01]  /*3240*/  FMUL.FTZ R84, R84, UR14 ;  /* 0x0000000e54547c20 */ /* 0x000fe20008410000 */
[----:B------:R-:W-:Y:S01]  /*3250*/  FMUL.FTZ R85, R85, UR14 ;  /* 0x0000000e55557c20 */ /* 0x000fe20008410000 */
[----:B------:R-:W-:Y:S01]  /*3260*/  FMUL.FTZ R86, R86, UR14 ;  /* 0x0000000e56567c20 */ /* 0x000fe20008410000 */
[----:B------:R-:W-:Y:S01]  /*3270*/  FMUL.FTZ R87, R87, UR14 ;  /* 0x0000000e57577c20 */ /* 0x000fe20008410000 */
[----:B------:R-:W-:Y:S01]  /*3280*/  FADD.FTZ R83, R10, -R77 ;  /* 0x8000004d0a537221 */ /* 0x000fe20000010000 */
[C---:B------:R-:W-:Y:S01]  /*3290*/  LOP3.LUT P1, RZ, R120.reuse, 0xff0000, RZ, 0xc0, !PT ;  /* 0x00ff000078ff7812 */ /* 0x040fe2000782c0ff */
[----:B------:R-:W-:Y:S01]  /*32a0*/  FADD.FTZ R114, R101, -R114 ;  /* 0x8000007265727221 */ /* 0x000fe20000010000 */
[----:B------:R-:W-:Y:S01]  /*32b0*/  LOP3.LUT P2, RZ, R120, 0xff000000, RZ, 0xc0, !PT ;  /* 0xff00000078ff7812 */ /* 0x000fe2000784c0ff */
[----:B------:R-:W-:Y:S01]  /*32c0*/  FFMA.FTZ R77, R117, R76, R17 ;  /* 0x0000004c754d7223 */ /* 0x000fe20000010011 */
[----:B------:R-:W-:Y:S01]  /*32d0*/  LOP3.LUT P3, RZ, R121, 0xff, RZ, 0xc0, !PT ;  /* 0x000000ff79ff7812 */ /* 0x000fe2000786c0ff */
[----:B------:R-:W-:Y:S01]  /*32e0*/  FFMA.FTZ R76, R117, R83, R16 ;  /* 0x00000053754c7223 */ /* 0x000fe20000010010 */
[----:B------:R-:W-:Y:S01]  /*32f0*/  LOP3.LUT P4, RZ, R121, 0xff00, RZ, 0xc0, !PT ;  /* 0x0000ff0079ff7812 */ /* 0x000fe2000788c0ff */
[----:B------:R-:W-:Y:S01]  /*3300*/  FFMA.FTZ R83, R117, R114, R15 ;  /* 0x0000007275537223 */ /* 0x000fe2000001000f */
[----:B------:R-:W-:Y:S01]  /*3310*/  FSEL R84, R84, RZ, P1 ;  /* 0x000000ff54547208 */ /* 0x000fe20000800000 */
[----:B------:R-:W0:Y:S01]  /*3320*/  LDC.64 R118, c[0x0][0x478] ;  /* 0x00011e00ff767b82 */ /* 0x000e220000000a00 */
[----:B------:R-:W-:Y:S01]  /*3330*/  FSEL R85, R85, RZ, P2 ;  /* 0x000000ff55557208 */ /* 0x000fe20001000000 */
[----:B------:R-:W-:Y:S01]  /*3340*/  FMUL.FTZ R114, R83, R106 ;  /* 0x0000006a53727220 */ /* 0x000fe20000410000 */
[----:B------:R-:W-:-:S02]  /*3350*/  FSEL R86, R86, RZ, P3 ;  /* 0x000000ff56567208 */ /* 0x000fc40001800000 */
[----:B------:R-:W-:Y:S01]  /*3360*/  FSEL R87, R87, RZ, P4 ;  /* 0x000000ff57577208 */ /* 0x000fe20002000000 */
[----:B------:R-:W-:Y:S01]  /*3370*/  FMUL.FTZ R114, R114, UR14 ;  /* 0x0000000e72727c20 */ /* 0x000fe20008410000 */
[----:B------:R-:W-:Y:S01]  /*3380*/  F2FP.BF16.F32.PACK_AB R85, R85, R84 ;  /* 0x000000545555723e */ /* 0x000fe200000010ff */
[----:B------:R-:W-:Y:S01]  /*3390*/  FMUL.FTZ R84, R76, R106 ;  /* 0x0000006a4c547220 */ /* 0x000fe20000410000 */
[----:B------:R-:W-:Y:S01]  /*33a0*/  F2FP.BF16.F32.PACK_AB R86, R87, R86 ;  /* 0x000000565756723e */ /* 0x000fe200000010ff */
[-C--:B------:R-:W-:Y:S01]  /*33b0*/  FMUL.FTZ R87, R82, R106.reuse ;  /* 0x0000006a52577220 */ /* 0x080fe20000410000 */
[----:B------:R-:W-:Y:S01]  /*33c0*/  FMUL.FTZ R106, R77, R106 ;  /* 0x0000006a4d6a7220 */ /* 0x000fe20000410000 */
[----:B------:R-:W-:Y:S01]  /*33d0*/  FMUL.FTZ R84, R84, UR14 ;  /* 0x0000000e54547c20 */ /* 0x000fe20008410000 */
[----:B------:R-:W-:Y:S01]  /*33e0*/  LOP3.LUT P3, RZ, R120, 0xff00, RZ, 0xc0, !PT ;  /* 0x0000ff0078ff7812 */ /* 0x000fe2000786c0ff */
[----:B------:R-:W-:Y:S01]  /*33f0*/  FMUL.FTZ R87, R87, UR14 ;  /* 0x0000000e57577c20 */ /* 0x000fe20008410000 */
[----:B------:R-:W-:Y:S01]  /*3400*/  FMUL.FTZ R106, R106, UR14 ;  /* 0x0000000e6a6a7c20 */ /* 0x000fe20008410000 */
[----:B------:R-:W-:-:S02]  /*3410*/  LOP3.LUT P2, RZ, R120, 0xff, RZ, 0xc0, !PT ;  /* 0x000000ff78ff7812 */ /* 0x000fc4000784c0ff */
[----:B------:R-:W-:Y:S02]  /*3420*/  ISETP.GE.U32.AND P1, PT, R120, RZ, PT ;  /* 0x000000ff7800720c */ /* 0x000fe40003f26070 */
[----:B------:R-:W-:Y:S02]  /*3430*/  FSEL R117, R106, RZ, P3 ;  /* 0x000000ff6a757208 */ /* 0x000fe40001800000 */
[----:B------:R-:W-:Y:S02]  /*3440*/  FSEL R84, R84, RZ, P2 ;  /* 0x000000ff54547208 */ /* 0x000fe40001000000 */
[----:B------:R-:W-:Y:S01]  /*3450*/  LOP3.LUT P4, RZ, R121, 0xff0000, RZ, 0xc0, !PT ;  /* 0x00ff000079ff7812 */ /* 0x000fe2000788c0ff */
[----:B0-----:R-:W-:Y:S01]  /*3460*/  IMAD.WIDE.U32 R118, R103, 0x20, R118 ;  /* 0x0000002067767825 */ /* 0x001fe200078e0076 */
[----:B------:R-:W-:Y:S02]  /*3470*/  F2FP.BF16.F32.PACK_AB R84, R117, R84 ;  /* 0x000000547554723e */ /* 0x000fe400000010ff */
[----:B------:R-:W0:Y:S01]  /*3480*/  LDC.64 R116, c[0x0][0x468] ;  /* 0x00011a00ff747b82 */ /* 0x000e220000000a00 */
[----:B------:R-:W-:Y:S01]  /*3490*/  ISETP.GE.U32.AND.EX P1, PT, R121, 0x1000000, PT, P1 ;  /* 0x010000007900780c */ /* 0x000fe20003f26110 */
[----:B------:R4:W-:Y:S01]  /*34a0*/  STG.E.128 desc[UR6][R118.64], R76 ;  /* 0x0000004c76007986 */ /* 0x0009e2000c101d06 */
[----:B------:R-:W-:-:S02]  /*34b0*/  FSEL R87, R87, RZ, P4 ;  /* 0x000000ff57577208 */ /* 0x000fc40002000000 */
[----:B------:R-:W-:Y:S01]  /*34c0*/  FSEL R114, R114, RZ, P1 ;  /* 0x000000ff72727208 */ /* 0x000fe20000800000 */
[----:B------:R4:W-:Y:S03]  /*34d0*/  STG.E.128 desc[UR6][R118.64+0x10], R80 ;  /* 0x0000105076007986 */ /* 0x0009e6000c101d06 */
[----:B------:R-:W-:Y:S01]  /*34e0*/  F2FP.BF16.F32.PACK_AB R87, R114, R87 ;  /* 0x000000577257723e */ /* 0x000fe200000010ff */
[----:B0-----:R-:W-:-:S05]  /*34f0*/  IMAD.WIDE.U32 R116, R103, 0x10, R116 ;  /* 0x0000001067747825 */ /* 0x001fca00078e0074 */
[----:B------:R4:W-:Y:S02]  /*3500*/  STG.E.128 desc[UR6][R116.64], R84 ;  /* 0x0000005474007986 */ /* 0x0009e4000c101d06 */
.L_x_4600:
[----:B------:R-:W-:Y:S05]  /*3510*/  BSYNC.RECONVERGENT B1 ;  /* 0x0000000000017941 */ /* 0x000fea0003800200 */
.L_x_4594:
[----:B-1234-:R-:W1:Y:S02]  /*3520*/  LDC.64 R84, c[0x0][0x380] ;  /* 0x0000e000ff547b82 */ /* 0x01ee640000000a00 */
[----:B-1----:R-:W-:-:S04]  /*3530*/  LEA R105, R84, R105, 0x2 ;  /* 0x0000006954697211 */ /* 0x002fc800078e10ff */
[----:B------:R-:W-:-:S13]  /*3540*/  ISETP.GE.AND P1, PT, R105, R85, PT ;  /* 0x000000556900720c */ /* 0x000fda0003f26270 */
[----:B------:R-:W-:Y:S05]  /*3550*/  @!P1 BRA `(.L_x_4608) ;  /* 0xffffffcc00c09947 */ /* 0x000fea000383ffff */
.L_x_4588:
[----:B------:R-:W-:Y:S05]  /*3560*/  BSYNC B0 ;  /* 0x0000000000007941 */ /* 0x000fea0003800000 */
.L_x_4587:
        /* <DEDUP_REMOVED lines=19> */
[----:B------:R-:W-:Y:S04]  /*36a0*/  STS.128 [R2+0x400], R32 ;  /* 0x0004002002007388 */ /* 0x000fe80000000c00 */
[----:B------:R1:W-:Y:S01]  /*36b0*/  STS.128 [R2+0x410], R28 ;  /* 0x0004101c02007388 */ /* 0x0003e20000000c00 */
[----:B------:R-:W-:Y:S01]  /*36c0*/  BAR.SYNC.DEFER_BLOCKING 0x0 ;  /* 0x0000000000007b1d */ /* 0x000fe20000010000 */
[----:B--2---:R-:W-:-:S05]  /*36d0*/  IMAD R37, R0, UR4, RZ ;  /* 0x0000000400257c24 */ /* 0x004fca000f8e02ff */
[----:B------:R-:W-:-:S04]  /*36e0*/  IADD3 R37, P3, PT, R37, R102, RZ ;  /* 0x0000006625257210 */ /* 0x000fc80007f7e0ff */
[----:B-1----:R-:W-:-:S04]  /*36f0*/  SHF.L.U32 R28, R37, 0x2, RZ ;  /* 0x00000002251c7819 */ /* 0x002fc800000006ff */
[C---:B---3--:R-:W-:Y:S02]  /*3700*/  IADD3 R30, P4, PT, R28.reuse, UR18, RZ ;  /* 0x000000121c1e7c10 */ /* 0x048fe4000ff9e0ff */
[----:B------:R-:W-:Y:S01]  /*3710*/  IADD3 R28, P5, PT, R28, UR16, RZ ;  /* 0x000000101c1c7c10 */ /* 0x000fe2000ffbe0ff */
        /* <DEDUP_REMOVED lines=35> */
[----:B------:R1:W-:Y:S01]  /*3950*/  STS.128 [R2+0x410], R44 ;  /* 0x0004102c02007388 */ /* 0x0003e20000000c00 */
[----:B0-----:R-:W-:Y:S01]  /*3960*/  FADD.FTZ R11, R7, R18 ;  /* 0x00000012070b7221 */ /* 0x001fe20000010000 */
[----:B------:R-:W-:Y:S01]  /*3970*/  BAR.SYNC.DEFER_BLOCKING 0x0 ;  /* 0x0000000000007b1d */ /* 0x000fe20000010000 */
[----:B-1----:R-:W-:Y:S02]  /*3980*/  IADD3.X R2, PT, PT, RZ, RZ, RZ, P3, !PT ;  /* 0x000000ffff027210 */ /* 0x002fe40001ffe4ff */
        /* <DEDUP_REMOVED lines=74> */
.L_x_4593:
[----:B------:R-:W-:Y:S01]  /*3e30*/  HFMA2 R86, -RZ, RZ, 0, 5.9604644775390625e-08 ;  /* 0x00000001ff567431 */ /* 0x000fe200000001ff */
[----:B------:R-:W-:Y:S01]  /*3e40*/  BSSY B1, `(.L_x_4609) ;  /* 0x0000006000017945 */ /* 0x000fe20003800000 */
[----:B------:R-:W-:Y:S02]  /*3e50*/  MOV R85, 0x1f ;  /* 0x0000001f00557802 */ /* 0x000fe40000000f00 */
[----:B------:R-:W-:-:S07]  /*3e60*/  MOV R84, 0xffffffff ;  /* 0xffffffff00547802 */ /* 0x000fce0000000f00 */
[----:B-----5:R-:W-:Y:S05]  /*3e70*/  WARPSYNC.COLLECTIVE R84, `(.L_x_4610) ;  /* 0x0000000054087348 */ /* 0x020fea0003c00000 */
[----:B------:R0:W1:Y:S02]  /*3e80*/  SHFL.BFLY P5, R124, R119, R86, R85 ;  /* 0x0c000056777c7389 */ /* 0x00006400000a0055 */
[----:B01---5:R-:W-:Y:S05]  /*3e90*/  ENDCOLLECTIVE ;  /* 0x000000000000791b */ /* 0x023fea0003800000 */
.L_x_4610:
[----:B------:R-:W-:Y:S05]  /*3ea0*/  BSYNC B1 ;  /* 0x0000000000017941 */ /* 0x000fea0003800000 */
.L_x_4609:
        /* <DEDUP_REMOVED lines=8> */
.L_x_4611:
[----:B------:R-:W-:Y:S01]  /*3f30*/  HFMA2 R86, -RZ, RZ, 0, 1.1920928955078125e-07 ;  /* 0x00000002ff567431 */ /* 0x000fe200000001ff */
[----:B------:R-:W-:Y:S02]  /*3f40*/  MOV R119, R87 ;  /* 0x0000005700777202 */ /* 0x000fe40000000f00 */
[----:B------:R-:W-:-:S07]  /*3f50*/  MOV R125, R124 ;  /* 0x0000007c007d7202 */ /* 0x000fce0000000f00 */
[----:B------:R-:W-:Y:S05]  /*3f60*/  WARPSYNC.COLLECTIVE R84, `(.L_x_4612) ;  /* 0x0000000054087348 */ /* 0x000fea0003c00000 */
[----:B------:R0:W1:Y:S02]  /*3f70*/  SHFL.BFLY P5, R124, R119, R86, R85 ;  /* 0x0c000056777c7389 */ /* 0x00006400000a0055 */
[----:B01----:R-:W-:Y:S05]  /*3f80*/  ENDCOLLECTIVE ;  /* 0x000000000000791b */ /* 0x003fea0003800000 */
.L_x_4612:
[----:B------:R-:W-:-:S05]  /*3f90*/  FADD.FTZ R125, R125, R118 ;  /* 0x000000767d7d7221 */ /* 0x000fca0000010000 */
[----:B------:R-:W-:Y:S01]  /*3fa0*/  MOV R119, R125 ;  /* 0x0000007d00777202 */ /* 0x000fe20000000f00 */
[----:B------:R-:W-:-:S07]  /*3fb0*/  FADD.FTZ R114, R87, R124 ;  /* 0x0000007c57727221 */ /* 0x000fce0000010000 */
[----:B------:R-:W-:Y:S05]  /*3fc0*/  WARPSYNC.COLLECTIVE R84, `(.L_x_4613) ;  /* 0x0000000054087348 */ /* 0x000fea0003c00000 */
[----:B------:R0:W1:Y:S02]  /*3fd0*/  SHFL.BFLY P5, R124, R119, R86, R85 ;  /* 0x0c000056777c7389 */ /* 0x00006400000a0055 */
[----:B01----:R-:W-:Y:S05]  /*3fe0*/  ENDCOLLECTIVE ;  /* 0x000000000000791b */ /* 0x003fea0003800000 */
.L_x_4613:
[----:B------:R-:W-:Y:S01]  /*3ff0*/  HFMA2 R86, -RZ, RZ, 0, 2.384185791015625e-07 ;  /* 0x00000004ff567431 */ /* 0x000fe200000001ff */
[----:B------:R-:W-:Y:S02]  /*4000*/  MOV R119, R114 ;  /* 0x0000007200777202 */ /* 0x000fe40000000f00 */
[----:B------:R-:W-:-:S07]  /*4010*/  MOV R116, R124 ;  /* 0x0000007c00747202 */ /* 0x000fce0000000f00 */
[----:B------:R-:W-:Y:S05]  /*4020*/  WARPSYNC.COLLECTIVE R84, `(.L_x_4614) ;  /* 0x0000000054087348 */ /* 0x000fea0003c00000 */
[----:B------:R0:W1:Y:S02]  /*4030*/  SHFL.BFLY P5, R124, R119, R86, R85 ;  /* 0x0c000056777c7389 */ /* 0x00006400000a0055 */
[----:B01----:R-:W-:Y:S05]  /*4040*/  ENDCOLLECTIVE ;  /* 0x000000000000791b */ /* 0x003fea0003800000 */
.L_x_4614:
[----:B------:R-:W-:-:S05]  /*4050*/  FADD.FTZ R125, R125, R116 ;  /* 0x000000747d7d7221 */ /* 0x000fca0000010000 */
[----:B------:R-:W-:Y:S01]  /*4060*/  MOV R119, R125 ;  /* 0x0000007d00777202 */ /* 0x000fe20000000f00 */
[----:B------:R-:W-:-:S07]  /*4070*/  FADD.FTZ R116, R114, R124 ;  /* 0x0000007c72747221 */ /* 0x000fce0000010000 */
[----:B------:R-:W-:Y:S05]  /*4080*/  WARPSYNC.COLLECTIVE R84, `(.L_x_4615) ;  /* 0x0000000054087348 */ /* 0x000fea0003c00000 */
[----:B------:R0:W1:Y:S02]  /*4090*/  SHFL.BFLY P5, R124, R119, R86, R85 ;  /* 0x0c000056777c7389 */ /* 0x00006400000a0055 */
[----:B01----:R-:W-:Y:S05]  /*40a0*/  ENDCOLLECTIVE ;  /* 0x000000000000791b */ /* 0x003fea0003800000 */
.L_x_4615:
[----:B------:R-:W-:Y:S01]  /*40b0*/  HFMA2 R86, -RZ, RZ, 0, 4.76837158203125e-07 ;  /* 0x00000008ff567431 */ /* 0x000fe200000001ff */
[----:B------:R-:W-:Y:S02]  /*40c0*/  MOV R119, R116 ;  /* 0x0000007400777202 */ /* 0x000fe40000000f00 */
[----:B------:R-:W-:-:S07]  /*40d0*/  MOV R118, R124 ;  /* 0x0000007c00767202 */ /* 0x000fce0000000f00 */
[----:B------:R-:W-:Y:S05]  /*40e0*/  WARPSYNC.COLLECTIVE R84, `(.L_x_4616) ;  /* 0x0000000054087348 */ /* 0x000fea0003c00000 */
[----:B------:R0:W1:Y:S02]  /*40f0*/  SHFL.BFLY P5, R124, R119, R86, R85 ;  /* 0x0c000056777c7389 */ /* 0x00006400000a0055 */
[----:B01----:R-:W-:Y:S05]  /*4100*/  ENDCOLLECTIVE ;  /* 0x000000000000791b */ /* 0x003fea0003800000 */
.L_x_4616:
[----:B------:R-:W-:-:S05]  /*4110*/  FADD.FTZ R87, R125, R118 ;  /* 0x000000767d577221 */ /* 0x000fca0000010000 */
[----:B------:R-:W-:Y:S01]  /*4120*/  MOV R119, R87 ;  /* 0x0000005700777202 */ /* 0x000fe20000000f00 */
[----:B------:R-:W-:-:S07]  /*4130*/  FADD.FTZ R118, R116, R124 ;  /* 0x0000007c74767221 */ /* 0x000fce0000010000 */
[----:B------:R-:W-:Y:S05]  /*4140*/  WARPSYNC.COLLECTIVE R84, `(.L_x_4617) ;  /* 0x0000000054087348 */ /* 0x000fea0003c00000 */
[----:B------:R0:W1:Y:S02]  /*4150*/  SHFL.BFLY P5, R124, R119, R86, R85 ;  /* 0x0c000056777c7389 */ /* 0x00006400000a0055 */
[----:B01----:R-:W-:Y:S05]  /*4160*/  ENDCOLLECTIVE ;  /* 0x000000000000791b */ /* 0x003fea0003800000 */
.L_x_4617:
[----:B------:R-:W-:Y:S01]  /*4170*/  HFMA2 R86, -RZ, RZ, 0, 9.5367431640625e-07 ;  /* 0x00000010ff567431 */ /* 0x000fe200000001ff */
[----:B------:R-:W-:Y:S02]  /*4180*/  MOV R119, R118 ;  /* 0x0000007600777202 */ /* 0x000fe40000000f00 */
[----:B------:R-:W-:-:S07]  /*4190*/  MOV R114, R124 ;  /* 0x0000007c00727202 */ /* 0x000fce0000000f00 */
[----:B------:R-:W-:Y:S05]  /*41a0*/  WARPSYNC.COLLECTIVE R84, `(.L_x_4618) ;  /* 0x0000000054087348 */ /* 0x000fea0003c00000 */
[----:B------:R0:W1:Y:S02]  /*41b0*/  SHFL.BFLY P5, R124, R119, R86, R85 ;  /* 0x0c000056777c7389 */ /* 0x00006400000a0055 */
[----:B01----:R-:W-:Y:S05]  /*41c0*/  ENDCOLLECTIVE ;  /* 0x000000000000791b */ /* 0x003fea0003800000 */
.L_x_4618:
[----:B------:R-:W-:-:S05]  /*41d0*/  FADD.FTZ R87, R87, R114 ;  /* 0x0000007257577221 */ /* 0x000fca0000010000 */
[----:B------:R-:W-:Y:S02]  /*41e0*/  MOV R119, R87 ;  /* 0x0000005700777202 */ /* 0x000fe40000000f00 */
[----:B------:R-:W-:-:S07]  /*41f0*/  MOV R125, R124 ;  /* 0x0000007c007d7202 */ /* 0x000fce0000000f00 */
[----:B------:R-:W-:Y:S05]  /*4200*/  WARPSYNC.COLLECTIVE R84, `(.L_x_4619) ;  /* 0x0000000054087348 */ /* 0x000fea0003c00000 */
[----:B------:R0:W1:Y:S02]  /*4210*/  SHFL.BFLY P5, R124, R119, R86, R85 ;  /* 0x0c000056777c7389 */ /* 0x00006400000a0055 */
[----:B01----:R-:W-:Y:S05]  /*4220*/  ENDCOLLECTIVE ;  /* 0x000000000000791b */ /* 0x003fea0003800000 */
.L_x_4619:
[----:B------:R-:W-:Y:S05]  /*4230*/  BRA `(.L_x_4620) ;  /* 0xffffffcc00fc7947 */ /* 0x000fea000383ffff */
.L_x_4621:
        /* <DEDUP_REMOVED lines=12> */
.L_x_11236:


//--------------------- .text._ZN10layer_norm13ln_bwd_kernelINS_13Kernel_traitsIf13__nv_bfloat16fS2_fjLj512ELj1ELj4ELj1ELj16ENS_18Kernel_traits_baseILj512EfS2_fS2_fjLj128EEEEELb1ELb0ELb0ELb1EEEvNS_9BwdParamsE --------------------------
	.section	.text._ZN10layer_norm13ln_bwd_kernelINS_13Kernel_traitsIf13__nv_bfloat16fS2_fjLj512ELj1ELj4ELj1ELj16ENS_18Kernel_traits_baseILj512EfS2_fS2_fjLj128EEEEELb1ELb0ELb0ELb1EEEvNS_9BwdParamsE,"ax",@progbits
	.align	128
        .global         _ZN10layer_norm13ln_bwd_kernelINS_13Kernel_traitsIf13__nv_bfloat16fS2_fjLj512ELj1ELj4ELj1ELj16ENS_18Kernel_traits_baseILj512EfS2_fS2_fjLj128EEEEELb1ELb0ELb0ELb1EEEvNS_9BwdParamsE
        .type           _ZN10layer_norm13ln_bwd_kernelINS_13Kernel_traitsIf13__nv_bfloat16fS2_fjLj512ELj1ELj4ELj1ELj16ENS_18Kernel_traits_baseILj512EfS2_fS2_fjLj128EEEEELb1ELb0ELb0ELb1EEEvNS_9BwdParamsE,@function
        .size           _ZN10layer_norm13ln_bwd_kernelINS_13Kernel_traitsIf13__nv_bfloat16fS2_fjLj512ELj1ELj4ELj1ELj16ENS_18Kernel_traits_baseILj512EfS2_fS2_fjLj128EEEEELb1ELb0ELb0ELb1EEEvNS_9BwdParamsE,(.L_x_11237 - _ZN10layer_norm13ln_bwd_kernelINS_13Kernel_traitsIf13__nv_bfloat16fS2_fjLj512ELj1ELj4ELj1ELj16ENS_18Kernel_traits_baseILj512EfS2_fS2_fjLj128EEEEELb1ELb0ELb0ELb1EEEvNS_9BwdParamsE)
        .other          _ZN10layer_norm13ln_bwd_kernelINS_13Kernel_traitsIf13__nv_bfloat16fS2_fjLj512ELj1ELj4ELj1ELj16ENS_18Kernel_traits_baseILj512EfS2_fS2_fjLj128EEEEELb1ELb0ELb0ELb1EEEvNS_9BwdParamsE,@"STO_CUDA_ENTRY STV_DEFAULT"
_ZN10layer_norm13ln_bwd_kernelINS_13Kernel_traitsIf13__nv_bfloat16fS2_fjLj512ELj1ELj4ELj1ELj16ENS_18Kernel_traits_baseILj512EfS2_fS2_fjLj128EEEEELb1ELb0ELb0ELb1EEEvNS_9BwdParamsE:
.text._ZN10layer_norm13ln_bwd_kernelINS_13Kernel_traitsIf13__nv_bfloat16fS2_fjLj512ELj1ELj4ELj1ELj16ENS_18Kernel_traits_baseILj512EfS2_fS2_fjLj128EEEEELb1ELb0ELb0ELb1EEEvNS_9BwdParamsE:
        /* <DEDUP_REMOVED lines=34> */
[----:B------:R-:W1:Y:S01]  /*0220*/  LDCU.64 UR10, c[0x0][0x3e0] ;  /* 0x00007c00ff0a77ac */ /* 0x000e620008000a00 */
[----:B------:R-:W-:Y:S01]  /*0230*/  LOP3.LUT R3, R0, 0x1f, RZ, 0xc0, !PT ;  /* 0x0000001f00037812 */ /* 0x000fe200078ec0ff */
[----:B------:R-:W-:Y:S01]  /*0240*/  BSSY B1, `(.L_x_4624) ;  /* 0x00002fd000017945 */ /* 0x000fe20003800000 */
        /* <DEDUP_REMOVED lines=12> */
[----:B-1----:R-:W-:Y:S01]  /*0310*/  ISETP.NE.U32.AND P0, PT, RZ, UR10, PT ;  /* 0x0000000aff007c0c */ /* 0x002fe2000bf05070 */
[----:B0-----:R-:W-:-:S03]  /*0320*/  IMAD.WIDE.U32 R8, R3, 0x20, R8 ;  /* 0x0000002003087825 */ /* 0x001fc600078e0008 */
[----:B------:R-:W-:Y:S02]  /*0330*/  ISETP.NE.AND.EX P0, PT, RZ, UR11, PT, P0 ;  /* 0x0000000bff007c0c */ /* 0x000fe4000bf05300 */
[----:B------:R-:W-:Y:S02]  /*0340*/  CS2R R2, SRZ ;  /* 0x0000000000027805 */ /* 0x000fe4000001ff00 */
[----:B------:R-:W-:Y:S02]  /*0350*/  CS2R R88, SRZ ;  /* 0x0000000000587805 */ /* 0x000fe4000001ff00 */
[----:B------:R-:W-:Y:S01]  /*0360*/  CS2R R92, SRZ ;  /* 0x00000000005c7805 */ /* 0x000fe2000001ff00 */
[----:B------:R-:W5:Y:S04]  /*0370*/  LDG.E.128 R28, desc[UR6][R8.64] ;  /* 0x00000006081c7981 */ /* 0x000f68000c1e1d00 */
[----:B------:R-:W5:Y:S04]  /*0380*/  LDG.E.128 R24, desc[UR6][R8.64+0x10] ;  /* 0x0000100608187981 */ /* 0x000f68000c1e1d00 */
[----:B------:R-:W5:Y:S04]  /*0390*/  LDG.E.128 R20, desc[UR6][R8.64+0x400] ;  /* 0x0004000608147981 */ /* 0x000f68000c1e1d00 */
[----:B------:R0:W5:Y:S02]  /*03a0*/  LDG.E.128 R16, desc[UR6][R8.64+0x410] ;  /* 0x0004100608107981 */ /* 0x000164000c1e1d00 */
[----:B0-----:R-:W-:-:S07]  /*03b0*/  CS2R R8, SRZ ;  /* 0x0000000000087805 */ /* 0x001fce000001ff00 */
.L_x_4633:
        /* <DEDUP_REMOVED lines=11> */
[----:B-1----:R-:W-:Y:S01]  /*0470*/  @P0 IMAD.WIDE R108, R98, 0x2, R56 ;  /* 0x00000002626c0825 */ /* 0x002fe200078e0238 */
[----:B------:R-:W4:Y:S01]  /*0480*/  LDG.E R107, desc[UR6][R72.64] ;  /* 0x00000006486b7981 */ /* 0x000f22000c1e1900 */
[----:B------:R-:W-:-:S04]  /*0490*/  IADD3 R99, PT, PT, R105, 0x20, RZ ;  /* 0x0000002069637810 */ /* 0x000fc80007ffe0ff */
[----:B------:R-:W4:Y:S01]  /*04a0*/  @P0 LDG.E.U16 R108, desc[UR6][R108.64] ;  /* 0x000000066c6c0981 */ /* 0x000f22000c1e1500 */
[----:B--2---:R-:W-:-:S04]  /*04b0*/  IMAD.WIDE.U32 R116, R105, 0x20, R102 ;  /* 0x0000002069747825 */ /* 0x004fc800078e0066 */
[----:B---3--:R-:W-:Y:S01]  /*04c0*/  IMAD.WIDE.U32 R60, R105, 0x10, R76 ;  /* 0x00000010693c7825 */ /* 0x008fe200078e004c */
[----:B------:R-:W2:Y:S03]  /*04d0*/  LDG.E.128 R56, desc[UR6][R116.64] ;  /* 0x0000000674387981 */ /* 0x000ea6000c1e1d00 */
[C---:B------:R-:W-:Y:S01]  /*04e0*/  IMAD.WIDE.U32 R102, R99.reuse, 0x20, R102 ;  /* 0x0000002063667825 */ /* 0x040fe200078e0066 */
[----:B------:R-:W3:Y:S03]  /*04f0*/  LDG.E.128 R64, desc[UR6][R116.64+0x10] ;  /* 0x0000100674407981 */ /* 0x000ee6000c1e1d00 */
[----:B------:R-:W-:Y:S01]  /*0500*/  IMAD.WIDE.U32 R76, R99, 0x10, R76 ;  /* 0x00000010634c7825 */ /* 0x000fe200078e004c */
[----:B------:R-:W3:Y:S03]  /*0510*/  LDG.E.128 R60, desc[UR6][R60.64] ;  /* 0x000000063c3c7981 */ /* 0x000ee6000c1e1d00 */
[----:B0-----:R-:W-:Y:S01]  /*0520*/  IMAD.WIDE R114, R98, 0x4, R100 ;  /* 0x0000000462727825 */ /* 0x001fe200078e0264 */
[----:B------:R-:W3:Y:S01]  /*0530*/  LDG.E.128 R68, desc[UR6][R102.64] ;  /* 0x0000000666447981 */ /* 0x000ee2000c1e1d00 */
[----:B------:R-:W0:Y:S03]  /*0540*/  LDC.64 R100, c[0x0][0x3b0] ;  /* 0x0000ec00ff647b82 */ /* 0x000e260000000a00 */
[----:B------:R0:W3:Y:S04]  /*0550*/  LDG.E.128 R72, desc[UR6][R102.64+0x10] ;  /* 0x0000100666487981 */ /* 0x0000e8000c1e1d00 */
[----:B------:R-:W3:Y:S04]  /*0560*/  LDG.E R106, desc[UR6][R114.64] ;  /* 0x00000006726a7981 */ /* 0x000ee8000c1e1900 */
[----:B------:R-:W3:Y:S01]  /*0570*/  LDG.E.128 R76, desc[UR6][R76.64] ;  /* 0x000000064c4c7981 */ /* 0x000ee2000c1e1d00 */
[----:B0-----:R-:W-:-:S04]  /*0580*/  IMAD.WIDE.U32 R102, R105, 0x8, R100 ;  /* 0x0000000869667825 */ /* 0x001fc800078e0064 */
[----:B------:R-:W-:Y:S02]  /*0590*/  IMAD.WIDE.U32 R100, R99, 0x8, R100 ;  /* 0x0000000863647825 */ /* 0x000fe400078e0064 */
[----:B-----5:R-:W5:Y:S04]  /*05a0*/  LDG.E.64 R102, desc[UR6][R102.64] ;  /* 0x0000000666667981 */ /* 0x020f68000c1e1b00 */
        /* <DEDUP_REMOVED lines=15> */
[----:B------:R-:W-:-:S03]  /*06a0*/  @P0 SHF.L.U32 R104, R108, 0x10, RZ ;  /* 0x000000106c680819 */ /* 0x000fc600000006ff */
[C---:B--2---:R-:W-:Y:S01]  /*06b0*/  FADD.FTZ R111, -R107.reuse, R58 ;  /* 0x0000003a6b6f7221 */ /* 0x044fe20000010100 */
[C---:B------:R-:W-:Y:S01]  /*06c0*/  FADD.FTZ R109, -R107.reuse, R56 ;  /* 0x000000386b6d7221 */ /* 0x040fe20000010100 */
[C---:B------:R-:W-:Y:S01]  /*06d0*/  FADD.FTZ R59, -R107.reuse, R59 ;  /* 0x0000003b6b3b7221 */ /* 0x040fe20000010100 */
[C---:B------:R-:W-:Y:S01]  /*06e0*/  FADD.FTZ R57, -R107.reuse, R57 ;  /* 0x000000396b397221 */ /* 0x040fe20000010100 */
[----:B---3--:R-:W-:Y:S01]  /*06f0*/  FADD.FTZ R117, -R107, R64 ;  /* 0x000000406b757221 */ /* 0x008fe20000010100 */
[C---:B------:R-:W-:Y:S02]  /*0700*/  PRMT R58, R60.reuse, 0x7632, R58 ;  /* 0x000076323c3a7816 */ /* 0x040fe4000000003a */
[----:B0-----:R-:W-:Y:S02]  /*0710*/  SHF.L.U32 R113, R60, 0x10, RZ ;  /* 0x000000103c717819 */ /* 0x001fe400000006ff */
[C---:B------:R-:W-:Y:S02]  /*0720*/  PRMT R60, R61.reuse, 0x7632, R60 ;  /* 0x000076323d3c7816 */ /* 0x040fe4000000003c */
[----:B------:R-:W-:-:S02]  /*0730*/  SHF.L.U32 R108, R61, 0x10, RZ ;  /* 0x000000103d6c7819 */ /* 0x000fc400000006ff */
[C---:B------:R-:W-:Y:S02]  /*0740*/  PRMT R61, R62.reuse, 0x7632, R61 ;  /* 0x000076323e3d7816 */ /* 0x040fe4000000003d */
        /* <DEDUP_REMOVED lines=14> */
[----:B------:R-:W-:-:S02]  /*0830*/  PRMT R64, R76, 0x7632, R64 ;  /* 0x000076324c407816 */ /* 0x000fc40000000040 */
        /* <DEDUP_REMOVED lines=8> */
[C---:B------:R-:W-:Y:S01]  /*08c0*/  FMUL.FTZ R114, R106.reuse, R67 ;  /* 0x000000436a727220 */ /* 0x040fe20000410000 */
[----:B------:R-:W-:Y:S01]  /*08d0*/  FMUL.FTZ R72, R106, R57 ;  /* 0x000000396a487220 */ /* 0x000fe20000410000 */
[----:B------:R-:W-:Y:S01]  /*08e0*/  FMUL.FTZ R113, R28, R113 ;  /* 0x000000711c717220 */ /* 0x000fe20000410000 */
[----:B------:R-:W-:Y:S01]  /*08f0*/  FADD.FTZ R91, R108, R91 ;  /* 0x0000005b6c5b7221 */ /* 0x000fe20000010000 */
[-C--:B------:R-:W-:Y:S01]  /*0900*/  FFMA.FTZ R93, R76, R108.reuse, R93 ;  /* 0x0000006c4c5d7223 */ /* 0x080fe2000001005d */
[----:B------:R-:W-:Y:S01]  /*0910*/  FMUL.FTZ R57, R30, R108 ;  /* 0x0000006c1e397220 */ /* 0x000fe20000410000 */
[-C--:B------:R-:W-:Y:S01]  /*0920*/  FFMA.FTZ R92, R59, R60.reuse, R92 ;  /* 0x0000003c3b5c7223 */ /* 0x080fe2000001005c */
[----:B------:R-:W-:Y:S01]  /*0930*/  FADD.FTZ R14, R60, R14 ;  /* 0x0000000e3c0e7221 */ /* 0x000fe20000010000 */
[----:B------:R-:W-:Y:S01]  /*0940*/  FMUL.FTZ R108, R31, R60 ;  /* 0x0000003c1f6c7220 */ /* 0x000fe20000410000 */
[----:B------:R-:W-:Y:S01]  /*0950*/  FMUL.FTZ R110, R106, R65 ;  /* 0x000000416a6e7220 */ /* 0x000fe20000410000 */
[----:B------:R-:W-:Y:S01]  /*0960*/  FADD.FTZ R10, R62, R10 ;  /* 0x0000000a3e0a7221 */ /* 0x000fe20000010000 */
[-C--:B------:R-:W-:Y:S01]  /*0970*/  FFMA.FTZ R87, R114, R62.reuse, R87 ;  /* 0x0000003e72577223 */ /* 0x080fe20000010057 */
[----:B------:R-:W-:Y:S01]  /*0980*/  FMUL.FTZ R60, R27, R62 ;  /* 0x0000003e1b3c7220 */ /* 0x000fe20000410000 */
[C---:B------:R-:W-:Y:S01]  /*0990*/  FMUL.FTZ R67, R106.reuse, R74 ;  /* 0x0000004a6a437220 */ /* 0x040fe20000410000 */
[----:B------:R-:W-:Y:S01]  /*09a0*/  FMUL.FTZ R65, R29, R109 ;  /* 0x0000006d1d417220 */ /* 0x000fe20000410000 */
[----:B------:R-:W-:Y:S01]  /*09b0*/  FMUL.FTZ R62, R106, R69 ;  /* 0x000000456a3e7220 */ /* 0x000fe20000410000 */
[----:B------:R-:W-:Y:S01]  /*09c0*/  FADD.FTZ R74, RZ, R113 ;  /* 0x00000071ff4a7221 */ /* 0x000fe20000010000 */
[----:B------:R-:W-:Y:S01]  /*09d0*/  FFMA.FTZ R69, R56, R113, RZ ;  /* 0x0000007138457223 */ /* 0x000fe200000100ff */
[----:B------:R-:W-:-:S02]  /*09e0*/  FMUL.FTZ R112, R106, R71 ;  /* 0x000000476a707220 */ /* 0x000fc40000410000 */
[----:B------:R-:W-:Y:S01]  /*09f0*/  FADD.FTZ R118, R65, R74 ;  /* 0x0000004a41767221 */ /* 0x000fe20000010000 */
[----:B------:R-:W-:Y:S01]  /*0a00*/  FFMA.FTZ R71, R72, R65, R69 ;  /* 0x0000004148477223 */ /* 0x000fe20000010045 */
[----:B------:R-:W-:Y:S02]  /*0a10*/  SHF.L.U32 R61, R61, 0x10, RZ ;  /* 0x000000103d3d7819 */ /* 0x000fe400000006ff */
        /* <DEDUP_REMOVED lines=25> */
[C---:B------:R-:W-:Y:S01]  /*0bb0*/  PRMT R66, R77.reuse, 0x7632, R66 ;  /* 0x000076324d427816 */ /* 0x040fe20000000042 */
[----:B------:R-:W-:Y:S01]  /*0bc0*/  FMUL.FTZ R116, R106, R73 ;  /* 0x000000496a747220 */ /* 0x000fe20000410000 */
[----:B------:R-:W-:Y:S01]  /*0bd0*/  SHF.L.U32 R77, R77, 0x10, RZ ;  /* 0x000000104d4d7819 */ /* 0x000fe200000006ff */
        /* <DEDUP_REMOVED lines=9> */
[----:B------:R-:W-:Y:S01]  /*0c70*/  PRMT R68, R78, 0x7632, R68 ;  /* 0x000076324e447816 */ /* 0x000fe20000000044 */
[----:B------:R-:W-:Y:S01]  /*0c80*/  FMUL.FTZ R123, R106, R123 ;  /* 0x0000007b6a7b7220 */ /* 0x000fe20000410000 */
        /* <DEDUP_REMOVED lines=24> */
[----:B------:R-:W-:Y:S01]  /*0e10*/  FMUL.FTZ R68, R18, R79 ;  /* 0x0000004f12447220 */ /* 0x000fe20000410000 */
[----:B------:R-:W-:Y:S01]  /*0e20*/  FADD.FTZ R77, R66, R69 ;  /* 0x00000045424d7221 */ /* 0x000fe20000010000 */
[----:B------:R-:W-:-:S02]  /*0e30*/  FFMA.FTZ R64, R116, R69, R75 ;  /* 0x0000004574407223 */ /* 0x000fc4000001004b */
        /* <DEDUP_REMOVED lines=34> */
.L_x_4645:
        /* <DEDUP_REMOVED lines=17> */
[C---:B-----5:R-:W-:Y:S01]  /*1170*/  FFMA.FTZ R57, R106.reuse, R72, R33 ;  /* 0x000000486a397223 */ /* 0x060fe20000010021 */
[----:B------:R-:W-:Y:S01]  /*1180*/  FFMA.FTZ R64, R119, R77, R66 ;  /* 0x0000004d77407223 */ /* 0x000fe20000010042 */
[----:B------:R-:W-:Y:S01]  /*1190*/  FFMA.FTZ R113, R106, R113, R32 ;  /* 0x000000716a717223 */ /* 0x000fe20000010020 */
[----:B------:R-:W-:Y:S01]  /*11a0*/  LOP3.LUT P5, RZ, R102, 0xff00, RZ, 0xc0, !PT ;  /* 0x0000ff0066ff7812 */ /* 0x000fe200078ac0ff */
[-C--:B------:R-:W-:Y:S01]  /*11b0*/  FMUL.FTZ R57, R57, R104.reuse ;  /* 0x0000006839397220 */ /* 0x080fe20000410000 */
[----:B------:R-:W-:Y:S01]  /*11c0*/  FADD.FTZ R110, R61, -R110 ;  /* 0x8000006e3d6e7221 */ /* 0x000fe20000010000 */
[----:B------:R-:W-:Y:S01]  /*11d0*/  FADD.FTZ R108, R108, -R59 ;  /* 0x8000003b6c6c7221 */ /* 0x000fe20000010000 */
[----:B------:R-:W-:Y:S01]  /*11e0*/  FADD.FTZ R63, R63, -R64 ;  /* 0x800000403f3f7221 */ /* 0x000fe20000010000 */
[----:B------:R-:W-:Y:S01]  /*11f0*/  FMUL.FTZ R57, R57, UR4 ;  /* 0x0000000439397c20 */ /* 0x000fe20008410000 */
[----:B------:R-:W-:Y:S01]  /*1200*/  FMUL.FTZ R113, R113, R104 ;  /* 0x0000006871717220 */ /* 0x000fe20000410000 */
[----:B------:R-:W-:Y:S01]  /*1210*/  FFMA.FTZ R59, R106, R110, R37 ;  /* 0x0000006e6a3b7223 */ /* 0x000fe20000010025 */
[-CC-:B------:R-:W-:Y:S01]  /*1220*/  FFMA.FTZ R117, R117, R77.reuse, R66.reuse ;  /* 0x0000004d75757223 */ /* 0x180fe20000010042 */
[-CC-:B------:R-:W-:Y:S01]  /*1230*/  FFMA.FTZ R79, R114, R77.reuse, R66.reuse ;  /* 0x0000004d724f7223 */ /* 0x180fe20000010042 */
[----:B------:R-:W-:Y:S01]  /*1240*/  FSEL R70, R57, RZ, P5 ;  /* 0x000000ff39467208 */ /* 0x000fe20002800000 */
[-CC-:B------:R-:W-:Y:S01]  /*1250*/  FFMA.FTZ R121, R121, R77.reuse, R66.reuse ;  /* 0x0000004d79797223 */ /* 0x180fe20000010042 */
        /* <DEDUP_REMOVED lines=8> */
[----:B------:R-:W-:Y:S01]  /*12e0*/  FFMA.FTZ R66, R120, R77, R66 ;  /* 0x0000004d78427223 */ /* 0x000fe20000010042 */
[----:B------:R-:W-:Y:S01]  /*12f0*/  FMUL.FTZ R77, R113, UR4 ;  /* 0x00000004714d7c20 */ /* 0x000fe20008410000 */
[C---:B------:R-:W-:Y:S01]  /*1300*/  LOP3.LUT P3, RZ, R102.reuse, 0xff, RZ, 0xc0, !PT ;  /* 0x000000ff66ff7812 */ /* 0x040fe2000786c0ff */
[-C--:B------:R-:W-:Y:S01]  /*1310*/  FMUL.FTZ R59, R59, R104.reuse ;  /* 0x000000683b3b7220 */ /* 0x080fe20000410000 */
[-C--:B------:R-:W-:Y:S01]  /*1320*/  FMUL.FTZ R57, R57, R104.reuse ;  /* 0x0000006839397220 */ /* 0x080fe20000410000 */
[-C--:B------:R-:W-:Y:S01]  /*1330*/  FMUL.FTZ R63, R63, R104.reuse ;  /* 0x000000683f3f7220 */ /* 0x080fe20000410000 */
[----:B------:R-:W-:Y:S01]  /*1340*/  FSEL R77, R77, RZ, P3 ;  /* 0x000000ff4d4d7208 */ /* 0x000fe20001800000 */
[----:B------:R-:W-:Y:S01]  /*1350*/  FMUL.FTZ R59, R59, UR4 ;  /* 0x000000043b3b7c20 */ /* 0x000fe20008410000 */
[----:B------:R-:W-:Y:S01]  /*1360*/  LOP3.LUT P3, RZ, R103, 0xff00, RZ, 0xc0, !PT ;  /* 0x0000ff0067ff7812 */ /* 0x000fe2000786c0ff */
[----:B------:R-:W-:Y:S01]  /*1370*/  FMUL.FTZ R57, R57, UR4 ;  /* 0x0000000439397c20 */ /* 0x000fe20008410000 */
[----:B------:R-:W-:Y:S01]  /*1380*/  FMUL.FTZ R56, R63, UR4 ;  /* 0x000000043f387c20 */ /* 0x000fe20008410000 */
[----:B------:R-:W-:Y:S01]  /*1390*/  LOP3.LUT P2, RZ, R102, 0xff000000, RZ, 0xc0, !PT ;  /* 0xff00000066ff7812 */ /* 0x000fe2000784c0ff */
[----:B------:R-:W-:Y:S01]  /*13a0*/  FADD.FTZ R117, R58, -R117 ;  /* 0x800000753a757221 */ /* 0x000fe20000010000 */
[----:B------:R-:W-:Y:S01]  /*13b0*/  LOP3.LUT P5, RZ, R103, 0xff0000, RZ, 0xc0, !PT ;  /* 0x00ff000067ff7812 */ /* 0x000fe200078ac0ff */
[----:B------:R-:W-:Y:S01]  /*13c0*/  FADD.FTZ R79, R60, -R79 ;  /* 0x8000004f3c4f7221 */ /* 0x000fe20000010000 */
[----:B------:R-:W-:Y:S01]  /*13d0*/  FSEL R63, R59, RZ, P3 ;  /* 0x000000ff3b3f7208 */ /* 0x000fe20001800000 */
[C---:B------:R-:W-:Y:S01]  /*13e0*/  FFMA.FTZ R65, R106.reuse, R65, R34 ;  /* 0x000000416a417223 */ /* 0x040fe20000010022 */
[----:B------:R-:W-:Y:S01]  /*13f0*/  FSEL R61, R57, RZ, P2 ;  /* 0x000000ff393d7208 */ /* 0x000fe20001000000 */
[----:B------:R-:W-:Y:S01]  /*1400*/  FFMA.FTZ R117, R106, R117, R36 ;  /* 0x000000756a757223 */ /* 0x000fe20000010024 */
[----:B------:R-:W-:Y:S01]  /*1410*/  FSEL R59, R56, RZ, P5 ;  /* 0x000000ff383b7208 */ /* 0x000fe20002800000 */
[----:B------:R-:W-:Y:S01]  /*1420*/  FADD.FTZ R121, R74, -R121 ;  /* 0x800000794a797221 */ /* 0x000fe20000010000 */
[----:B------:R-:W0:Y:S01]  /*1430*/  LDC.64 R56, c[0x0][0x468] ;  /* 0x00011a00ff387b82 */ /* 0x000e220000000a00 */
[----:B------:R-:W-:Y:S01]  /*1440*/  FADD.FTZ R123, R118, -R123 ;  /* 0x8000007b767b7221 */ /* 0x000fe20000010000 */
[C---:B------:R-:W-:Y:S01]  /*1450*/  FFMA.FTZ R79, R106.reuse, R79, R39 ;  /* 0x0000004f6a4f7223 */ /* 0x040fe20000010027 */
[-C--:B------:R-:W-:Y:S01]  /*1460*/  FMUL.FTZ R65, R65, R104.reuse ;  /* 0x0000006841417220 */ /* 0x080fe20000410000 */
[-C--:B------:R-:W-:Y:S01]  /*1470*/  FMUL.FTZ R117, R117, R104.reuse ;  /* 0x0000006875757220 */ /* 0x080fe20000410000 */
[C---:B------:R-:W-:Y:S01]  /*1480*/  FFMA.FTZ R121, R106.reuse, R121, R40 ;  /* 0x000000796a797223 */ /* 0x040fe20000010028 */
[----:B------:R-:W-:Y:S01]  /*1490*/  FFMA.FTZ R123, R106, R123, R42 ;  /* 0x0000007b6a7b7223 */ /* 0x000fe2000001002a */
[-C--:B------:R-:W-:Y:S01]  /*14a0*/  FMUL.FTZ R79, R79, R104.reuse ;  /* 0x000000684f4f7220 */ /* 0x080fe20000410000 */
[----:B------:R-:W-:Y:S01]  /*14b0*/  FADD.FTZ R112, R71, -R112 ;  /* 0x8000007047707221 */ /* 0x000fe20000010000 */
[----:B------:R-:W-:Y:S01]  /*14c0*/  FADD.FTZ R125, R78, -R125 ;  /* 0x8000007d4e7d7221 */ /* 0x000fe20000010000 */
[----:B------:R-:W-:Y:S01]  /*14d0*/  FADD.FTZ R116, R69, -R116 ;  /* 0x8000007445747221 */ /* 0x000fe20000010000 */
[----:B------:R-:W-:Y:S01]  /*14e0*/  ISETP.GE.U32.AND P1, PT, R102, RZ, PT ;  /* 0x000000ff6600720c */ /* 0x000fe20003f26070 */
[----:B------:R-:W-:Y:S01]  /*14f0*/  FADD.FTZ R62, R73, -R62 ;  /* 0x8000003e493e7221 */ /* 0x000fe20000010000 */
[----:B------:R-:W-:Y:S01]  /*1500*/  FADD.FTZ R71, R68, -R67 ;  /* 0x8000004344477221 */ /* 0x000fe20000010000 */
[----:B------:R-:W-:Y:S01]  /*1510*/  FADD.FTZ R66, R75, -R66 ;  /* 0x800000424b427221 */ /* 0x000fe20000010000 */
[----:B------:R-:W-:Y:S01]  /*1520*/  FMUL.FTZ R60, R65, UR4 ;  /* 0x00000004413c7c20 */ /* 0x000fe20008410000 */
[----:B------:R-:W-:Y:S01]  /*1530*/  LOP3.LUT P6, RZ, R102, 0xff0000, RZ, 0xc0, !PT ;  /* 0x00ff000066ff7812 */ /* 0x000fe200078cc0ff */
[----:B------:R-:W-:Y:S01]  /*1540*/  FMUL.FTZ R58, R117, UR4 ;  /* 0x00000004753a7c20 */ /* 0x000fe20008410000 */
[-C--:B------:R-:W-:Y:S01]  /*1550*/  FMUL.FTZ R121, R121, R104.reuse ;  /* 0x0000006879797220 */ /* 0x080fe20000410000 */
[----:B------:R-:W-:Y:S01]  /*1560*/  LOP3.LUT P4, RZ, R103, 0xff, RZ, 0xc0, !PT ;  /* 0x000000ff67ff7812 */ /* 0x000fe2000788c0ff */
[----:B------:R-:W-:Y:S01]  /*1570*/  FMUL.FTZ R123, R123, R104 ;  /* 0x000000687b7b7220 */ /* 0x000fe20000410000 */
[----:B------:R-:W-:Y:S01]  /*1580*/  FMUL.FTZ R76, R79, UR4 ;  /* 0x000000044f4c7c20 */ /* 0x000fe20008410000 */
[C---:B------:R-:W-:Y:S01]  /*1590*/  FFMA.FTZ R125, R106.reuse, R125, R44 ;  /* 0x0000007d6a7d7223 */ /* 0x040fe2000001002c */
[C---:B------:R-:W-:Y:S01]  /*15a0*/  FFMA.FTZ R69, R106.reuse, R116, R45 ;  /* 0x000000746a457223 */ /* 0x040fe2000001002d */
[----:B------:R-:W-:Y:S01]  /*15b0*/  ISETP.GE.U32.AND.EX P1, PT, R103, 0x1000000, PT, P1 ;  /* 0x010000006700780c */ /* 0x000fe20003f26110 */
[C---:B------:R-:W-:Y:S01]  /*15c0*/  FFMA.FTZ R65, R106.reuse, R62, R41 ;  /* 0x0000003e6a417223 */ /* 0x040fe20000010029 */
[C---:B------:R-:W-:Y:S01]  /*15d0*/  FFMA.FTZ R67, R106.reuse, R112, R43 ;  /* 0x000000706a437223 */ /* 0x040fe2000001002b */
[C---:B------:R-:W-:Y:S01]  /*15e0*/  FFMA.FTZ R71, R106.reuse, R71, R46 ;  /* 0x000000476a477223 */ /* 0x040fe2000001002e */
[----:B------:R-:W-:Y:S01]  /*15f0*/  FFMA.FTZ R73, R106, R66, R47 ;  /* 0x000000426a497223 */ /* 0x000fe2000001002f */
[----:B------:R-:W-:Y:S01]  /*1600*/  FSEL R60, R60, RZ, P6 ;  /* 0x000000ff3c3c7208 */ /* 0x000fe20003000000 */
[----:B------:R-:W-:Y:S01]  /*1610*/  FMUL.FTZ R72, R121, UR4 ;  /* 0x0000000479487c20 */ /* 0x000fe20008410000 */
[----:B------:R-:W-:Y:S01]  /*1620*/  LOP3.LUT P6, RZ, R100, 0xff, RZ, 0xc0, !PT ;  /* 0x000000ff64ff7812 */ /* 0x000fe200078cc0ff */
[----:B------:R-:W-:Y:S01]  /*1630*/  FMUL.FTZ R74, R123, UR4 ;  /* 0x000000047b4a7c20 */ /* 0x000fe20008410000 */
[----:B------:R-:W-:Y:S01]  /*1640*/  FSEL R58, R58, RZ, P4 ;  /* 0x000000ff3a3a7208 */ /* 0x000fe20002000000 */
[-C--:B------:R-:W-:Y:S01]  /*1650*/  FMUL.FTZ R125, R125, R104.reuse ;  /* 0x000000687d7d7220 */ /* 0x080fe20000410000 */
[-C--:B------:R-:W-:Y:S01]  /*1660*/  FMUL.FTZ R69, R69, R104.reuse ;  /* 0x0000006845457220 */ /* 0x080fe20000410000 */
[----:B------:R-:W-:Y:S01]  /*1670*/  LOP3.LUT P4, RZ, R100, 0xff0000, RZ, 0xc0, !PT ;  /* 0x00ff000064ff7812 */ /* 0x000fe2000788c0ff */
[-C--:B------:R-:W-:Y:S01]  /*1680*/  FMUL.FTZ R62, R65, R104.reuse ;  /* 0x00000068413e7220 */ /* 0x080fe20000410000 */
[----:B------:R-:W-:Y:S01]  /*1690*/  FSEL R76, R76, RZ, P1 ;  /* 0x000000ff4c4c7208 */ /* 0x000fe20000800000 */
[-C--:B------:R-:W-:Y:S01]  /*16a0*/  FMUL.FTZ R68, R67, R104.reuse ;  /* 0x0000006843447220 */ /* 0x080fe20000410000 */
[-C--:B------:R-:W-:Y:S01]  /*16b0*/  FMUL.FTZ R71, R71, R104.reuse ;  /* 0x0000006847477220 */ /* 0x080fe20000410000 */
[----:B------:R-:W-:Y:S01]  /*16c0*/  FMUL.FTZ R73, R73, R104 ;  /* 0x0000006849497220 */ /* 0x000fe20000410000 */
[----:B------:R-:W-:Y:S01]  /*16d0*/  ISETP.GE.U32.AND P1, PT, R100, RZ, PT ;  /* 0x000000ff6400720c */ /* 0x000fe20003f26070 */
[----:B------:R-:W-:Y:S01]  /*16e0*/  FMUL.FTZ R125, R125, UR4 ;  /* 0x000000047d7d7c20 */ /* 0x000fe20008410000 */
[----:B------:R-:W-:Y:S01]  /*16f0*/  FSEL R72, R72, RZ, P6 ;  /* 0x000000ff48487208 */ /* 0x000fe20003000000 */
[----:B------:R-:W-:Y:S01]  /*1700*/  FMUL.FTZ R69, R69, UR4 ;  /* 0x0000000445457c20 */ /* 0x000fe20008410000 */
[C---:B------:R-:W-:Y:S01]  /*1710*/  LOP3.LUT P5, RZ, R101.reuse, 0xff, RZ, 0xc0, !PT ;  /* 0x000000ff65ff7812 */ /* 0x040fe200078ac0ff */
[----:B------:R-:W-:Y:S01]  /*1720*/  FMUL.FTZ R62, R62, UR4 ;  /* 0x000000043e3e7c20 */ /* 0x000fe20008410000 */
[----:B------:R-:W-:Y:S01]  /*1730*/  LOP3.LUT P6, RZ, R101, 0xff00, RZ, 0xc0, !PT ;  /* 0x0000ff0065ff7812 */ /* 0x000fe200078cc0ff */
[----:B------:R-:W-:Y:S01]  /*1740*/  FMUL.FTZ R71, R71, UR4 ;  /* 0x0000000447477c20 */ /* 0x000fe20008410000 */
[----:B------:R-:W-:Y:S01]  /*1750*/  FSEL R74, R74, RZ, P4 ;  /* 0x000000ff4a4a7208 */ /* 0x000fe20002000000 */
[----:B------:R-:W-:Y:S01]  /*1760*/  FMUL.FTZ R73, R73, UR4 ;  /* 0x0000000449497c20 */ /* 0x000fe20008410000 */
[----:B------:R-:W-:Y:S01]  /*1770*/  FMUL.FTZ R68, R68, UR4 ;  /* 0x0000000444447c20 */ /* 0x000fe20008410000 */
[C---:B------:R-:W-:Y:S01]  /*1780*/  LOP3.LUT P2, RZ, R100.reuse, 0xff00, RZ, 0xc0, !PT ;  /* 0x0000ff0064ff7812 */ /* 0x040fe2000784c0ff */
[----:B0-----:R-:W-:Y:S01]  /*1790*/  IMAD.WIDE.U32 R64, R105, 0x10, R56 ;  /* 0x0000001069407825 */ /* 0x001fe200078e0038 */
[----:B------:R-:W-:-:S02]  /*17a0*/  LOP3.LUT P3, RZ, R100, 0xff000000, RZ, 0xc0, !PT ;  /* 0xff00000064ff7812 */ /* 0x000fc4000786c0ff */
[----:B------:R-:W-:Y:S01]  /*17b0*/  LOP3.LUT P4, RZ, R101, 0xff0000, RZ, 0xc0, !PT ;  /* 0x00ff000065ff7812 */ /* 0x000fe2000788c0ff */
[----:B------:R-:W-:Y:S01]  /*17c0*/  IMAD.WIDE.U32 R66, R99, 0x10, R56 ;  /* 0x0000001063427825 */ /* 0x000fe200078e0038 */
[----:B------:R-:W-:Y:S02]  /*17d0*/  ISETP.GE.U32.AND.EX P1, PT, R101, 0x1000000, PT, P1 ;  /* 0x010000006500780c */ /* 0x000fe40003f26110 */
[----:B------:R-:W-:Y:S02]  /*17e0*/  F2FP.BF16.F32.PACK_AB R57, R61, R60 ;  /* 0x0000003c3d39723e */ /* 0x000fe400000010ff */
[----:B------:R-:W-:Y:S02]  /*17f0*/  F2FP.BF16.F32.PACK_AB R58, R63, R58 ;  /* 0x0000003a3f3a723e */ /* 0x000fe400000010ff */
[----:B------:R-:W-:Y:S02]  /*1800*/  F2FP.BF16.F32.PACK_AB R56, R70, R77 ;  /* 0x0000004d4638723e */ /* 0x000fe400000010ff */
        /* <DEDUP_REMOVED lines=8> */
[----:B------:R-:W-:Y:S01]  /*1890*/  F2FP.BF16.F32.PACK_AB R63, R70, R63 ;  /* 0x0000003f463f723e */ /* 0x000fe200000010ff */
[----:B------:R1:W-:Y:S01]  /*18a0*/  STG.E.128 desc[UR6][R64.64], R56 ;  /* 0x0000003840007986 */ /* 0x0003e2000c101d06 */
[----:B------:R-:W-:Y:S02]  /*18b0*/  F2FP.BF16.F32.PACK_AB R61, R61, R74 ;  /* 0x0000004a3d3d723e */ /* 0x000fe400000010ff */
[----:B------:R-:W-:-:S05]  /*18c0*/  F2FP.BF16.F32.PACK_AB R60, R69, R72 ;  /* 0x00000048453c723e */ /* 0x000fca00000010ff */
[----:B------:R1:W-:Y:S01]  /*18d0*/  STG.E.128 desc[UR6][R66.64], R60 ;  /* 0x0000003c42007986 */ /* 0x0003e2000c101d06 */
[----:B------:R-:W-:Y:S05]  /*18e0*/  BRA `(.L_x_4628) ;  /* 0x0000001800387947 */ /* 0x000fea0003800000 */
.L_x_4627:
        /* <DEDUP_REMOVED lines=8> */
[----:B------:R-:W-:Y:S01]  /*1970*/  FFMA.FTZ R49, R67, R77, R66 ;  /* 0x0000004d43317223 */ /* 0x000fe20000010042 */
[C---:B-----5:R-:W-:Y:S01]  /*1980*/  FFMA.FTZ R64, R106.reuse, R113, R32 ;  /* 0x000000716a407223 */ /* 0x060fe20000010020 */
[C---:B------:R-:W-:Y:S01]  /*1990*/  FFMA.FTZ R65, R106.reuse, R72, R33 ;  /* 0x000000486a417223 */ /* 0x040fe20000010021 */
[----:B------:R-:W-:Y:S01]  /*19a0*/  FFMA.FTZ R67, R106, R108, R35 ;  /* 0x0000006c6a437223 */ /* 0x000fe20000010023 */
[-C--:B------:R-:W-:Y:S01]  /*19b0*/  FFMA.FTZ R117, R117, R77.reuse, R66 ;  /* 0x0000004d75757223 */ /* 0x080fe20000010042 */
[----:B------:R-:W-:Y:S01]  /*19c0*/  FADD.FTZ R57, R57, -R48 ;  /* 0x8000003039397221 */ /* 0x000fe20000010000 */
[-C--:B------:R-:W-:Y:S01]  /*19d0*/  FFMA.FTZ R110, R110, R77.reuse, R66 ;  /* 0x0000004d6e6e7223 */ /* 0x080fe20000010042 */
[-C--:B------:R-:W-:Y:S01]  /*19e0*/  FMUL.FTZ R52, R64, R104.reuse ;  /* 0x0000006840347220 */ /* 0x080fe20000410000 */
[-C--:B------:R-:W-:Y:S01]  /*19f0*/  FMUL.FTZ R53, R65, R104.reuse ;  /* 0x0000006841357220 */ /* 0x080fe20000410000 */
        /* <DEDUP_REMOVED lines=9> */
[-C--:B------:R-:W-:Y:S01]  /*1a90*/  FMUL.FTZ R50, R67, R104.reuse ;  /* 0x0000006843327220 */ /* 0x080fe20000410000 */
[----:B------:R-:W-:Y:S01]  /*1aa0*/  FADD.FTZ R117, R58, -R117 ;  /* 0x800000753a757221 */ /* 0x000fe20000010000 */
[----:B------:R-:W-:Y:S01]  /*1ab0*/  FFMA.FTZ R66, R106, R57, R34 ;  /* 0x000000396a427223 */ /* 0x000fe20000010022 */
[----:B------:R-:W-:Y:S01]  /*1ac0*/  FADD.FTZ R110, R61, -R110 ;  /* 0x8000006e3d6e7221 */ /* 0x000fe20000010000 */
[----:B------:R-:W-:Y:S01]  /*1ad0*/  FMUL.FTZ R52, R52, UR4 ;  /* 0x0000000434347c20 */ /* 0x000fe20008410000 */
[----:B------:R-:W-:Y:S01]  /*1ae0*/  FMUL.FTZ R53, R53, UR4 ;  /* 0x0000000435357c20 */ /* 0x000fe20008410000 */
[----:B------:R-:W-:Y:S01]  /*1af0*/  LOP3.LUT P3, RZ, R102, 0xff, RZ, 0xc0, !PT ;  /* 0x000000ff66ff7812 */ /* 0x000fe2000786c0ff */
[----:B------:R-:W-:Y:S01]  /*1b00*/  FMUL.FTZ R50, R50, UR4 ;  /* 0x0000000432327c20 */ /* 0x000fe20008410000 */
[----:B------:R-:W-:Y:S01]  /*1b10*/  LOP3.LUT P5, RZ, R102, 0xff00, RZ, 0xc0, !PT ;  /* 0x0000ff0066ff7812 */ /* 0x000fe200078ac0ff */
[----:B------:R-:W-:Y:S01]  /*1b20*/  FFMA.FTZ R56, R106, R117, R36 ;  /* 0x000000756a387223 */ /* 0x000fe20000010024 */
[----:B------:R-:W-:Y:S01]  /*1b30*/  LOP3.LUT P2, RZ, R102, 0xff000000, RZ, 0xc0, !PT ;  /* 0xff00000066ff7812 */ /* 0x000fe2000784c0ff */
[----:B------:R-:W-:Y:S01]  /*1b40*/  FMUL.FTZ R48, R66, R104 ;  /* 0x0000006842307220 */ /* 0x000fe20000410000 */
[----:B------:R-:W-:Y:S01]  /*1b50*/  FFMA.FTZ R57, R106, R110, R37 ;  /* 0x0000006e6a397223 */ /* 0x000fe20000010025 */
[----:B------:R-:W-:Y:S01]  /*1b60*/  FADD.FTZ R70, R60, -R51 ;  /* 0x800000333c467221 */ /* 0x000fe20000010000 */
[----:B------:R-:W-:Y:S01]  /*1b70*/  FSEL R76, R52, RZ, P3 ;  /* 0x000000ff344c7208 */ /* 0x000fe20001800000 */
[----:B------:R-:W0:Y:S01]  /*1b80*/  LDC.64 R54, c[0x0][0x478] ;  /* 0x00011e00ff367b82 */ /* 0x000e220000000a00 */
[----:B------:R-:W-:Y:S01]  /*1b90*/  FSEL R77, R53, RZ, P5 ;  /* 0x000000ff354d7208 */ /* 0x000fe20002800000 */
[-C--:B------:R-:W-:Y:S01]  /*1ba0*/  FMUL.FTZ R51, R56, R104.reuse ;  /* 0x0000006838337220 */ /* 0x080fe20000410000 */
[----:B------:R-:W-:Y:S01]  /*1bb0*/  ISETP.GE.U32.AND P1, PT, R102, RZ, PT ;  /* 0x000000ff6600720c */ /* 0x000fe20003f26070 */
[----:B------:R-:W-:Y:S01]  /*1bc0*/  FMUL.FTZ R48, R48, UR4 ;  /* 0x0000000430307c20 */ /* 0x000fe20008410000 */
[----:B------:R-:W-:Y:S01]  /*1bd0*/  FSEL R60, R50, RZ, P2 ;  /* 0x000000ff323c7208 */ /* 0x000fe20001000000 */
[----:B------:R-:W-:Y:S01]  /*1be0*/  FMUL.FTZ R50, R57, R104 ;  /* 0x0000006839327220 */ /* 0x000fe20000410000 */
[----:B------:R-:W-:Y:S01]  /*1bf0*/  LOP3.LUT P6, RZ, R102, 0xff0000, RZ, 0xc0, !PT ;  /* 0x00ff000066ff7812 */ /* 0x000fe200078cc0ff */
[----:B------:R-:W1:Y:S01]  /*1c00*/  LDC.64 R52, c[0x0][0x468] ;  /* 0x00011a00ff347b82 */ /* 0x000e620000000a00 */
[----:B------:R-:W-:Y:S01]  /*1c10*/  FADD.FTZ R121, R74, -R121 ;  /* 0x800000794a797221 */ /* 0x000fe20000010000 */
[----:B------:R-:W-:Y:S01]  /*1c20*/  FADD.FTZ R123, R118, -R123 ;  /* 0x8000007b767b7221 */ /* 0x000fe20000010000 */
[C---:B------:R-:W-:Y:S01]  /*1c30*/  FFMA.FTZ R59, R106.reuse, R70, R39 ;  /* 0x000000466a3b7223 */ /* 0x040fe20000010027 */
[----:B------:R-:W-:Y:S01]  /*1c40*/  LOP3.LUT P4, RZ, R103, 0xff, RZ, 0xc0, !PT ;  /* 0x000000ff67ff7812 */ /* 0x000fe2000788c0ff */
[----:B------:R-:W-:Y:S01]  /*1c50*/  FMUL.FTZ R51, R51, UR4 ;  /* 0x0000000433337c20 */ /* 0x000fe20008410000 */
[C---:B------:R-:W-:Y:S01]  /*1c60*/  LOP3.LUT P3, RZ, R103.reuse, 0xff00, RZ, 0xc0, !PT ;  /* 0x0000ff0067ff7812 */ /* 0x040fe2000786c0ff */
[----:B------:R-:W-:Y:S01]  /*1c70*/  FFMA.FTZ R58, R106, R63, R38 ;  /* 0x0000003f6a3a7223 */ /* 0x000fe20000010026 */
[----:B------:R-:W-:Y:S01]  /*1c80*/  LOP3.LUT P5, RZ, R103, 0xff0000, RZ, 0xc0, !PT ;  /* 0x00ff000067ff7812 */ /* 0x000fe200078ac0ff */
[-C--:B------:R-:W-:Y:S01]  /*1c90*/  FMUL.FTZ R63, R59, R104.reuse ;  /* 0x000000683b3f7220 */ /* 0x080fe20000410000 */
[----:B------:R-:W-:Y:S01]  /*1ca0*/  ISETP.GE.U32.AND.EX P1, PT, R103, 0x1000000, PT, P1 ;  /* 0x010000006700780c */ /* 0x000fe20003f26110 */
[----:B------:R-:W-:Y:S01]  /*1cb0*/  FMUL.FTZ R103, R50, UR4 ;  /* 0x0000000432677c20 */ /* 0x000fe20008410000 */
[----:B------:R-:W-:Y:S01]  /*1cc0*/  FSEL R61, R48, RZ, P6 ;  /* 0x000000ff303d7208 */ /* 0x000fe20003000000 */
[C---:B------:R-:W-:Y:S01]  /*1cd0*/  FFMA.FTZ R48, R106.reuse, R121, R40 ;  /* 0x000000796a307223 */ /* 0x040fe20000010028 */
[----:B------:R-:W-:Y:S01]  /*1ce0*/  FFMA.FTZ R50, R106, R123, R42 ;  /* 0x0000007b6a327223 */ /* 0x000fe2000001002a */
[----:B------:R-:W-:Y:S01]  /*1cf0*/  FSEL R102, R51, RZ, P4 ;  /* 0x000000ff33667208 */ /* 0x000fe20002000000 */
        /* <DEDUP_REMOVED lines=8> */
[----:B------:R-:W-:Y:S01]  /*1d80*/  FADD.FTZ R62, R73, -R62 ;  /* 0x8000003e493e7221 */ /* 0x000fe20000010000 */
[----:B------:R-:W-:Y:S01]  /*1d90*/  LOP3.LUT P4, RZ, R100, 0xff0000, RZ, 0xc0, !PT ;  /* 0x00ff000064ff7812 */ /* 0x000fe2000788c0ff */
[----:B------:R-:W-:Y:S01]  /*1da0*/  FADD.FTZ R112, R71, -R112 ;  /* 0x8000007047707221 */ /* 0x000fe20000010000 */
[----:B------:R-:W-:Y:S01]  /*1db0*/  FSEL R108, R108, RZ, P1 ;  /* 0x000000ff6c6c7208 */ /* 0x000fe20000800000 */
[----:B------:R-:W-:Y:S01]  /*1dc0*/  FADD.FTZ R125, R78, -R125 ;  /* 0x8000007d4e7d7221 */ /* 0x000fe20000010000 */
[C---:B------:R-:W-:Y:S01]  /*1dd0*/  ISETP.GE.U32.AND P1, PT, R100.reuse, RZ, PT ;  /* 0x000000ff6400720c */ /* 0x040fe20003f26070 */
[----:B------:R-:W-:Y:S01]  /*1de0*/  FADD.FTZ R116, R69, -R116 ;  /* 0x8000007445747221 */ /* 0x000fe20000010000 */
[----:B------:R-:W-:Y:S01]  /*1df0*/  FSEL R103, R103, RZ, P3 ;  /* 0x000000ff67677208 */ /* 0x000fe20001800000 */
[----:B------:R-:W-:Y:S01]  /*1e00*/  FADD.FTZ R120, R75, -R120 ;  /* 0x800000784b787221 */ /* 0x000fe20000010000 */
[C---:B------:R-:W-:Y:S01]  /*1e10*/  LOP3.LUT P2, RZ, R100.reuse, 0xff00, RZ, 0xc0, !PT ;  /* 0x0000ff0064ff7812 */ /* 0x040fe2000784c0ff */
[----:B-1----:R-:W-:Y:S01]  /*1e20*/  IMAD.WIDE.U32 R74, R99, 0x10, R52 ;  /* 0x00000010634a7825 */ /* 0x002fe200078e0034 */
[----:B------:R-:W-:-:S02]  /*1e30*/  LOP3.LUT P3, RZ, R100, 0xff000000, RZ, 0xc0, !PT ;  /* 0xff00000064ff7812 */ /* 0x000fc4000786c0ff */
[----:B------:R-:W-:Y:S01]  /*1e40*/  FSEL R63, R51, RZ, P5 ;  /* 0x000000ff333f7208 */ /* 0x000fe20002800000 */
[----:B------:R-:W-:Y:S01]  /*1e50*/  FFMA.FTZ R51, R106, R112, R43 ;  /* 0x000000706a337223 */ /* 0x000fe2000001002b */
[----:B------:R-:W-:Y:S01]  /*1e60*/  FSEL R79, R70, RZ, P6 ;  /* 0x000000ff464f7208 */ /* 0x000fe20003000000 */
[----:B0-----:R-:W-:Y:S01]  /*1e70*/  IMAD.WIDE.U32 R70, R105, 0x20, R54 ;  /* 0x0000002069467825 */ /* 0x001fe200078e0036 */
[----:B------:R-:W-:Y:S02]  /*1e80*/  FSEL R100, R72, RZ, P4 ;  /* 0x000000ff48647208 */ /* 0x000fe40002000000 */
[----:B------:R-:W-:Y:S01]  /*1e90*/  LOP3.LUT P5, RZ, R101, 0xff, RZ, 0xc0, !PT ;  /* 0x000000ff65ff7812 */ /* 0x000fe200078ac0ff */
[----:B------:R-:W-:Y:S01]  /*1ea0*/  IMAD.WIDE.U32 R72, R105, 0x10, R52 ;  /* 0x0000001069487825 */ /* 0x000fe200078e0034 */
[----:B------:R-:W-:-:S03]  /*1eb0*/  LOP3.LUT P6, RZ, R101, 0xff00, RZ, 0xc0, !PT ;  /* 0x0000ff0065ff7812 */ /* 0x000fc600078cc0ff */
[C---:B------:R-:W-:Y:S01]  /*1ec0*/  FFMA.FTZ R52, R106.reuse, R125, R44 ;  /* 0x0000007d6a347223 */ /* 0x040fe2000001002c */
[C---:B------:R-:W-:Y:S01]  /*1ed0*/  LOP3.LUT P4, RZ, R101.reuse, 0xff0000, RZ, 0xc0, !PT ;  /* 0x00ff000065ff7812 */ /* 0x040fe2000788c0ff */
[----:B------:R-:W-:Y:S01]  /*1ee0*/  FFMA.FTZ R53, R106, R116, R45 ;  /* 0x000000746a357223 */ /* 0x000fe2000001002d */
[----:B------:R-:W-:Y:S01]  /*1ef0*/  ISETP.GE.U32.AND.EX P1, PT, R101, 0x1000000, PT, P1 ;  /* 0x010000006500780c */ /* 0x000fe20003f26110 */
[----:B------:R-:W-:Y:S01]  /*1f00*/  FADD.FTZ R101, R68, -R49 ;  /* 0x8000003144657221 */ /* 0x000fe20000010000 */
[----:B------:R-:W-:-:S04]  /*1f10*/  IMAD.WIDE.U32 R68, R99, 0x20, R54 ;  /* 0x0000002063447825 */ /* 0x000fc800078e0036 */
        /* <DEDUP_REMOVED lines=36> */
.L_x_4626:
[----:B------:R-:W-:-:S04]  /*2160*/  ISETP.NE.U32.AND P1, PT, RZ, UR18, PT ;  /* 0x00000012ff007c0c */ /* 0x000fc8000bf25070 */
[----:B------:R-:W-:-:S13]  /*2170*/  ISETP.NE.AND.EX P1, PT, RZ, UR19, PT, P1 ;  /* 0x00000013ff007c0c */ /* 0x000fda000bf25310 */
[----:B------:R-:W-:Y:S05]  /*2180*/  @P1 BRA `(.L_x_4629) ;  /* 0x0000000000f81947 */ /* 0x000fea0003800000 */
[-CC-:B------:R-:W-:Y:S01]  /*2190*/  FFMA.FTZ R72, R72, R77.reuse, R66.reuse ;  /* 0x0000004d48487223 */ /* 0x180fe20000010042 */
[-CC-:B------:R-:W-:Y:S01]  /*21a0*/  FFMA.FTZ R76, R76, R77.reuse, R66.reuse ;  /* 0x0000004d4c4c7223 */ /* 0x180fe20000010042 */
[-CC-:B------:R-:W-:Y:S01]  /*21b0*/  FFMA.FTZ R107, R59, R77.reuse, R66.reuse ;  /* 0x0000004d3b6b7223 */ /* 0x180fe20000010042 */
[----:B------:R-:W-:Y:S01]  /*21c0*/  FFMA.FTZ R117, R117, R77, R66 ;  /* 0x0000004d75757223 */ /* 0x000fe20000010042 */
[----:B------:R-:W-:Y:S01]  /*21d0*/  FADD.FTZ R65, R65, -R72 ;  /* 0x8000004841417221 */ /* 0x000fe20000010000 */
[----:B------:R-:W-:Y:S01]  /*21e0*/  FADD.FTZ R79, R57, -R76 ;  /* 0x8000004c394f7221 */ /* 0x000fe20000010000 */
[----:B-----5:R-:W-:Y:S01]  /*21f0*/  LOP3.LUT P2, RZ, R102, 0xff00, RZ, 0xc0, !PT ;  /* 0x0000ff0066ff7812 */ /* 0x020fe2000784c0ff */
[----:B------:R-:W-:Y:S01]  /*2200*/  FADD.FTZ R117, R58, -R117 ;  /* 0x800000753a757221 */ /* 0x000fe20000010000 */
[C---:B------:R-:W-:Y:S01]  /*2210*/  FMUL.FTZ R57, R106.reuse, R65 ;  /* 0x000000416a397220 */ /* 0x040fe20000410000 */
[----:B------:R-:W-:Y:S01]  /*2220*/  FMUL.FTZ R59, R106, R79 ;  /* 0x0000004f6a3b7220 */ /* 0x000fe20000410000 */
[----:B------:R-:W-:Y:S01]  /*2230*/  LOP3.LUT P6, RZ, R102, 0xff0000, RZ, 0xc0, !PT ;  /* 0x00ff000066ff7812 */ /* 0x000fe200078cc0ff */
[----:B------:R-:W-:Y:S01]  /*2240*/  FMUL.FTZ R65, R106, R117 ;  /* 0x000000756a417220 */ /* 0x000fe20000410000 */
[-C--:B------:R-:W-:Y:S01]  /*2250*/  FMUL.FTZ R57, R57, R104.reuse ;  /* 0x0000006839397220 */ /* 0x080fe20000410000 */
[-C--:B------:R-:W-:Y:S01]  /*2260*/  FMUL.FTZ R59, R59, R104.reuse ;  /* 0x000000683b3b7220 */ /* 0x080fe20000410000 */
[-CC-:B------:R-:W-:Y:S01]  /*2270*/  FFMA.FTZ R110, R110, R77.reuse, R66.reuse ;  /* 0x0000004d6e6e7223 */ /* 0x180fe20000010042 */
[-C--:B------:R-:W-:Y:S01]  /*2280*/  FMUL.FTZ R65, R65, R104.reuse ;  /* 0x0000006841417220 */ /* 0x080fe20000410000 */
[----:B------:R-:W-:Y:S01]  /*2290*/  FMUL.FTZ R57, R57, UR4 ;  /* 0x0000000439397c20 */ /* 0x000fe20008410000 */
[----:B------:R-:W-:Y:S01]  /*22a0*/  FMUL.FTZ R59, R59, UR4 ;  /* 0x000000043b3b7c20 */ /* 0x000fe20008410000 */
[-CC-:B------:R-:W-:Y:S01]  /*22b0*/  FFMA.FTZ R70, R119, R77.reuse, R66.reuse ;  /* 0x0000004d77467223 */ /* 0x180fe20000010042 */
[-C--:B------:R-:W-:Y:S01]  /*22c0*/  FFMA.FTZ R56, R56, R77.reuse, R66 ;  /* 0x0000004d38387223 */ /* 0x080fe20000010042 */
[----:B------:R-:W-:Y:S01]  /*22d0*/  FMUL.FTZ R58, R65, UR4 ;  /* 0x00000004413a7c20 */ /* 0x000fe20008410000 */
[----:B------:R-:W-:Y:S01]  /*22e0*/  FSEL R64, R57, RZ, P2 ;  /* 0x000000ff39407208 */ /* 0x000fe20001000000 */
[----:B------:R-:W-:Y:S01]  /*22f0*/  FADD.FTZ R65, R61, -R110 ;  /* 0x8000006e3d417221 */ /* 0x000fe20000010000 */
[----:B------:R-:W-:Y:S01]  /*2300*/  ISETP.GE.U32.AND P2, PT, R102, RZ, PT ;  /* 0x000000ff6600720c */ /* 0x000fe20003f46070 */
[----:B------:R-:W-:Y:S01]  /*2310*/  FADD.FTZ R107, R108, -R107 ;  /* 0x8000006b6c6b7221 */ /* 0x000fe20000010000 */
[----:B------:R-:W-:Y:S01]  /*2320*/  FSEL R57, R59, RZ, P6 ;  /* 0x000000ff3b397208 */ /* 0x000fe20003000000 */
[----:B------:R-:W-:Y:S01]  /*2330*/  FFMA.FTZ R59, R114, R77, R66 ;  /* 0x0000004d723b7223 */ /* 0x000fe20000010042 */
[----:B------:R-:W-:Y:S01]  /*2340*/  LOP3.LUT P3, RZ, R103, 0xff, RZ, 0xc0, !PT ;  /* 0x000000ff67ff7812 */ /* 0x000fe2000786c0ff */
[----:B------:R-:W-:Y:S01]  /*2350*/  FADD.FTZ R79, R63, -R70 ;  /* 0x800000463f4f7221 */ /* 0x000fe20000010000 */
[C---:B------:R-:W-:Y:S01]  /*2360*/  LOP3.LUT P5, RZ, R103.reuse, 0xff00, RZ, 0xc0, !PT ;  /* 0x0000ff0067ff7812 */ /* 0x040fe200078ac0ff */
[C---:B------:R-:W-:Y:S01]  /*2370*/  FMUL.FTZ R63, R106.reuse, R65 ;  /* 0x000000416a3f7220 */ /* 0x040fe20000410000 */
[C---:B------:R-:W-:Y:S01]  /*2380*/  LOP3.LUT P6, RZ, R103.reuse, 0xff0000, RZ, 0xc0, !PT ;  /* 0x00ff000067ff7812 */ /* 0x040fe200078cc0ff */
[----:B------:R-:W-:Y:S01]  /*2390*/  FMUL.FTZ R61, R106, R107 ;  /* 0x0000006b6a3d7220 */ /* 0x000fe20000410000 */
[----:B------:R-:W-:Y:S01]  /*23a0*/  ISETP.GE.U32.AND.EX P2, PT, R103, 0x1000000, PT, P2 ;  /* 0x010000006700780c */ /* 0x000fe20003f46120 */
[----:B------:R-:W-:Y:S01]  /*23b0*/  FADD.FTZ R103, R60, -R59 ;  /* 0x8000003b3c677221 */ /* 0x000fe20000010000 */
[----:B------:R-:W-:Y:S01]  /*23c0*/  FADD.FTZ R59, R113, -R56 ;  /* 0x80000038713b7221 */ /* 0x000fe20000010000 */
[C---:B------:R-:W-:Y:S01]  /*23d0*/  FMUL.FTZ R65, R106.reuse, R79 ;  /* 0x0000004f6a417220 */ /* 0x040fe20000410000 */
[-C--:B------:R-:W-:Y:S01]  /*23e0*/  FMUL.FTZ R61, R61, R104.reuse ;  /* 0x000000683d3d7220 */ /* 0x080fe20000410000 */
[C---:B------:R-:W-:Y:S01]  /*23f0*/  FMUL.FTZ R79, R106.reuse, R103 ;  /* 0x000000676a4f7220 */ /* 0x040fe20000410000 */
[----:B------:R-:W-:Y:S01]  /*2400*/  FMUL.FTZ R59, R106, R59 ;  /* 0x0000003b6a3b7220 */ /* 0x000fe20000410000 */
[-C--:B------:R-:W-:Y:S01]  /*2410*/  FMUL.FTZ R65, R65, R104.reuse ;  /* 0x0000006841417220 */ /* 0x080fe20000410000 */
[-C--:B------:R-:W-:Y:S01]  /*2420*/  FMUL.FTZ R63, R63, R104.reuse ;  /* 0x000000683f3f7220 */ /* 0x080fe20000410000 */
[-C--:B------:R-:W-:Y:S01]  /*2430*/  FMUL.FTZ R79, R79, R104.reuse ;  /* 0x000000684f4f7220 */ /* 0x080fe20000410000 */
[----:B------:R-:W-:Y:S01]  /*2440*/  FMUL.FTZ R59, R59, R104 ;  /* 0x000000683b3b7220 */ /* 0x000fe20000410000 */
        /* <DEDUP_REMOVED lines=18> */
.L_x_4629:
[-CC-:B------:R-:W-:Y:S01]  /*2570*/  FFMA.FTZ R48, R119, R77.reuse, R66.reuse ;  /* 0x0000004d77307223 */ /* 0x180fe20000010042 */
[-CC-:B------:R-:W-:Y:S01]  /*2580*/  FFMA.FTZ R49, R114, R77.reuse, R66.reuse ;  /* 0x0000004d72317223 */ /* 0x180fe20000010042 */
[----:B------:R-:W-:Y:S01]  /*2590*/  FFMA.FTZ R117, R117, R77, R66 ;  /* 0x0000004d75757223 */ /* 0x000fe20000010042 */
[----:B-----5:R-:W-:Y:S01]  /*25a0*/  ISETP.GE.U32.AND P2, PT, R102, RZ, PT ;  /* 0x000000ff6600720c */ /* 0x020fe20003f46070 */
[----:B------:R-:W-:Y:S01]  /*25b0*/  FADD.FTZ R63, R63, -R48 ;  /* 0x800000303f3f7221 */ /* 0x000fe20000010000 */
[----:B------:R-:W-:Y:S01]  /*25c0*/  FADD.FTZ R49, R60, -R49 ;  /* 0x800000313c317221 */ /* 0x000fe20000010000 */
[----:B------:R-:W-:Y:S01]  /*25d0*/  FADD.FTZ R117, R58, -R117 ;  /* 0x800000753a757221 */ /* 0x000fe20000010000 */
[----:B------:R-:W-:Y:S01]  /*25e0*/  LOP3.LUT P6, RZ, R103, 0xff0000, RZ, 0xc0, !PT ;  /* 0x00ff000067ff7812 */ /* 0x000fe200078cc0ff */
[C---:B------:R-:W-:Y:S01]  /*25f0*/  FMUL.FTZ R54, R106.reuse, R63 ;  /* 0x0000003f6a367220 */ /* 0x040fe20000410000 */
[C---:B------:R-:W-:Y:S01]  /*2600*/  FMUL.FTZ R55, R106.reuse, R49 ;  /* 0x000000316a377220 */ /* 0x040fe20000410000 */
[----:B------:R-:W-:Y:S01]  /*2610*/  FMUL.FTZ R52, R106, R117 ;  /* 0x000000756a347220 */ /* 0x000fe20000410000 */
[-CC-:B------:R-:W-:Y:S01]  /*2620*/  FFMA.FTZ R110, R110, R77.reuse, R66.reuse ;  /* 0x0000004d6e6e7223 */ /* 0x180fe20000010042 */
[-C--:B------:R-:W-:Y:S01]  /*2630*/  FMUL.FTZ R49, R54, R104.reuse ;  /* 0x0000006836317220 */ /* 0x080fe20000410000 */
[-C--:B------:R-:W-:Y:S01]  /*2640*/  FMUL.FTZ R50, R55, R104.reuse ;  /* 0x0000006837327220 */ /* 0x080fe20000410000 */
[-C--:B------:R-:W-:Y:S01]  /*2650*/  FMUL.FTZ R48, R52, R104.reuse ;  /* 0x0000006834307220 */ /* 0x080fe20000410000 */
[-CC-:B------:R-:W-:Y:S01]  /*2660*/  FFMA.FTZ R59, R59, R77.reuse, R66.reuse ;  /* 0x0000004d3b3b7223 */ /* 0x180fe20000010042 */
[----:B------:R-:W-:Y:S01]  /*2670*/  FMUL.FTZ R49, R49, UR4 ;  /* 0x0000000431317c20 */ /* 0x000fe20008410000 */
[-CC-:B------:R-:W-:Y:S01]  /*2680*/  FFMA.FTZ R72, R72, R77.reuse, R66.reuse ;  /* 0x0000004d48487223 */ /* 0x180fe20000010042 */
[-CC-:B------:R-:W-:Y:S01]  /*2690*/  FFMA.FTZ R76, R76, R77.reuse, R66.reuse ;  /* 0x0000004d4c4c7223 */ /* 0x180fe20000010042 */
[----:B------:R-:W-:Y:S01]  /*26a0*/  FFMA.FTZ R56, R56, R77, R66 ;  /* 0x0000004d38387223 */ /* 0x000fe20000010042 */
[----:B------:R-:W-:Y:S01]  /*26b0*/  FMUL.FTZ R50, R50, UR4 ;  /* 0x0000000432327c20 */ /* 0x000fe20008410000 */
[----:B------:R-:W-:Y:S01]  /*26c0*/  FMUL.FTZ R48, R48, UR4 ;  /* 0x0000000430307c20 */ /* 0x000fe20008410000 */
[----:B------:R-:W-:Y:S01]  /*26d0*/  LOP3.LUT P5, RZ, R103, 0xff, RZ, 0xc0, !PT ;  /* 0x000000ff67ff7812 */ /* 0x000fe200078ac0ff */
[----:B------:R-:W-:Y:S01]  /*26e0*/  FADD.FTZ R53, R61, -R110 ;  /* 0x8000006e3d357221 */ /* 0x000fe20000010000 */
[----:B------:R-:W-:Y:S01]  /*26f0*/  ISETP.GE.U32.AND.EX P2, PT, R103, 0x1000000, PT, P2 ;  /* 0x010000006700780c */ /* 0x000fe20003f46120 */
[----:B------:R-:W-:Y:S01]  /*2700*/  FADD.FTZ R59, R108, -R59 ;  /* 0x8000003b6c3b7221 */ /* 0x000fe20000010000 */
[----:B------:R-:W-:Y:S01]  /*2710*/  FSEL R63, R49, RZ, P6 ;  /* 0x000000ff313f7208 */ /* 0x000fe20003000000 */
[----:B------:R-:W-:Y:S01]  /*2720*/  FADD.FTZ R49, R65, -R72 ;  /* 0x8000004841317221 */ /* 0x000fe20000010000 */
[----:B------:R-:W-:Y:S01]  /*2730*/  FADD.FTZ R57, R57, -R76 ;  /* 0x8000004c39397221 */ /* 0x000fe20000010000 */
[----:B------:R-:W-:Y:S01]  /*2740*/  FADD.FTZ R113, R113, -R56 ;  /* 0x8000003871717221 */ /* 0x000fe20000010000 */
[----:B------:R-:W-:Y:S01]  /*2750*/  FSEL R60, R50, RZ, P2 ;  /* 0x000000ff323c7208 */ /* 0x000fe20001000000 */
[----:B------:R-:W-:Y:S01]  /*2760*/  FMUL.FTZ R53, R106, R53 ;  /* 0x000000356a357220 */ /* 0x000fe20000410000 */
[----:B------:R-:W-:Y:S01]  /*2770*/  FSEL R58, R48, RZ, P5 ;  /* 0x000000ff303a7208 */ /* 0x000fe20002800000 */
        /* <DEDUP_REMOVED lines=28> */
.L_x_4630:
        /* <DEDUP_REMOVED lines=14> */
[----:B0-----:R-:W-:Y:S01]  /*2a20*/  FADD.FTZ R49, R73, -R62 ;  /* 0x8000003e49317221 */ /* 0x001fe20000010000 */
[--C-:B------:R-:W-:Y:S01]  /*2a30*/  FFMA.FTZ R116, R116, R77, R66.reuse ;  /* 0x0000004d74747223 */ /* 0x100fe20000010042 */
[C---:B------:R-:W-:Y:S01]  /*2a40*/  FMUL.FTZ R50, R106.reuse, R123 ;  /* 0x0000007b6a327220 */ /* 0x040fe20000410000 */
[C---:B------:R-:W-:Y:S01]  /*2a50*/  FMUL.FTZ R52, R106.reuse, R125 ;  /* 0x0000007d6a347220 */ /* 0x040fe20000410000 */
[----:B------:R-:W-:Y:S01]  /*2a60*/  FMUL.FTZ R49, R106, R49 ;  /* 0x000000316a317220 */ /* 0x000fe20000410000 */
[-CC-:B------:R-:W-:Y:S01]  /*2a70*/  FFMA.FTZ R67, R67, R77.reuse, R66.reuse ;  /* 0x0000004d43437223 */ /* 0x180fe20000010042 */
[-C--:B------:R-:W-:Y:S01]  /*2a80*/  FMUL.FTZ R51, R50, R104.reuse ;  /* 0x0000006832337220 */ /* 0x080fe20000410000 */
[-C--:B------:R-:W-:Y:S01]  /*2a90*/  FMUL.FTZ R53, R52, R104.reuse ;  /* 0x0000006834357220 */ /* 0x080fe20000410000 */
[-CC-:B------:R-:W-:Y:S01]  /*2aa0*/  FFMA.FTZ R121, R121, R77.reuse, R66.reuse ;  /* 0x0000004d79797223 */ /* 0x180fe20000010042 */
[-C--:B------:R-:W-:Y:S01]  /*2ab0*/  FMUL.FTZ R48, R49, R104.reuse ;  /* 0x0000006831307220 */ /* 0x080fe20000410000 */
[----:B------:R-:W-:Y:S01]  /*2ac0*/  FMUL.FTZ R51, R51, UR4 ;  /* 0x0000000433337c20 */ /* 0x000fe20008410000 */
[----:B------:R-:W-:Y:S01]  /*2ad0*/  FMUL.FTZ R53, R53, UR4 ;  /* 0x0000000435357c20 */ /* 0x000fe20008410000 */
[----:B------:R-:W-:Y:S01]  /*2ae0*/  LOP3.LUT P5, RZ, R100, 0xff0000, RZ, 0xc0, !PT ;  /* 0x00ff000064ff7812 */ /* 0x000fe200078ac0ff */
[----:B------:R-:W-:Y:S01]  /*2af0*/  FFMA.FTZ R66, R120, R77, R66 ;  /* 0x0000004d78427223 */ /* 0x000fe20000010042 */
[----:B------:R-:W-:Y:S01]  /*2b00*/  LOP3.LUT P6, RZ, R101, 0xff, RZ, 0xc0, !PT ;  /* 0x000000ff65ff7812 */ /* 0x000fe200078cc0ff */
[----:B------:R-:W-:Y:S01]  /*2b10*/  FMUL.FTZ R48, R48, UR4 ;  /* 0x0000000430307c20 */ /* 0x000fe20008410000 */
[----:B------:R-:W-:Y:S01]  /*2b20*/  FSEL R57, R51, RZ, P5 ;  /* 0x000000ff33397208 */ /* 0x000fe20002800000 */
[----:B------:R-:W-:Y:S01]  /*2b30*/  FADD.FTZ R67, R68, -R67 ;  /* 0x8000004344437221 */ /* 0x000fe20000010000 */
[----:B------:R-:W-:Y:S01]  /*2b40*/  FSEL R58, R53, RZ, P6 ;  /* 0x000000ff353a7208 */ /* 0x000fe20003000000 */
[----:B------:R-:W-:Y:S01]  /*2b50*/  FADD.FTZ R51, R71, -R112 ;  /* 0x8000007047337221 */ /* 0x000fe20000010000 */
[----:B------:R-:W-:Y:S01]  /*2b60*/  LOP3.LUT P2, RZ, R100, 0xff00, RZ, 0xc0, !PT ;  /* 0x0000ff0064ff7812 */ /* 0x000fe2000784c0ff */
[----:B------:R-:W-:Y:S01]  /*2b70*/  FADD.FTZ R53, R69, -R116 ;  /* 0x8000007445357221 */ /* 0x000fe20000010000 */
[----:B------:R-:W-:Y:S01]  /*2b80*/  FADD.FTZ R55, R75, -R66 ;  /* 0x800000424b377221 */ /* 0x000fe20000010000 */
[----:B------:R-:W-:Y:S01]  /*2b90*/  FADD.FTZ R121, R74, -R121 ;  /* 0x800000794a797221 */ /* 0x000fe20000010000 */
        /* <DEDUP_REMOVED lines=32> */
.L_x_4631:
[-CC-:B------:R-:W-:Y:S01]  /*2da0*/  FFMA.FTZ R121, R121, R77.reuse, R66.reuse ;  /* 0x0000004d79797223 */ /* 0x180fe20000010042 */
[-CC-:B------:R-:W-:Y:S01]  /*2db0*/  FFMA.FTZ R123, R123, R77.reuse, R66.reuse ;  /* 0x0000004d7b7b7223 */ /* 0x180fe20000010042 */
[-CC-:B------:R-:W-:Y:S01]  /*2dc0*/  FFMA.FTZ R125, R125, R77.reuse, R66.reuse ;  /* 0x0000004d7d7d7223 */ /* 0x180fe20000010042 */
[-CC-:B------:R-:W-:Y:S01]  /*2dd0*/  FFMA.FTZ R62, R62, R77.reuse, R66.reuse ;  /* 0x0000004d3e3e7223 */ /* 0x180fe20000010042 */
[----:B------:R-:W-:Y:S01]  /*2de0*/  FADD.FTZ R121, R74, -R121 ;  /* 0x800000794a797221 */ /* 0x000fe20000010000 */
[-CC-:B------:R-:W-:Y:S01]  /*2df0*/  FFMA.FTZ R112, R112, R77.reuse, R66.reuse ;  /* 0x0000004d70707223 */ /* 0x180fe20000010042 */
[-CC-:B------:R-:W-:Y:S01]  /*2e00*/  FFMA.FTZ R116, R116, R77.reuse, R66.reuse ;  /* 0x0000004d74747223 */ /* 0x180fe20000010042 */
[--C-:B------:R-:W-:Y:S01]  /*2e10*/  FFMA.FTZ R67, R67, R77, R66.reuse ;  /* 0x0000004d43437223 */ /* 0x100fe20000010042 */
[----:B------:R-:W-:Y:S01]  /*2e20*/  FADD.FTZ R123, R118, -R123 ;  /* 0x8000007b767b7221 */ /* 0x000fe20000010000 */
[----:B------:R-:W-:Y:S01]  /*2e30*/  FADD.FTZ R125, R78, -R125 ;  /* 0x8000007d4e7d7221 */ /* 0x000fe20000010000 */
[----:B------:R-:W-:Y:S01]  /*2e40*/  FMUL.FTZ R121, R106, R121 ;  /* 0x000000796a797220 */ /* 0x000fe20000410000 */
        /* <DEDUP_REMOVED lines=50> */
.L_x_4632:
[----:B------:R-:W0:Y:S01]  /*3170*/  @P1 LDC.64 R62, c[0x0][0x478] ;  /* 0x00011e00ff3e1b82 */ /* 0x000e220000000a00 */
[----:B------:R-:W-:-:S04]  /*3180*/  IMAD.WIDE.U32 R60, R99, 0x10, R60 ;  /* 0x00000010633c7825 */ /* 0x000fc800078e003c */
[----:B0-----:R-:W-:-:S05]  /*3190*/  @P1 IMAD.WIDE.U32 R62, R99, 0x20, R62 ;  /* 0x00000020633e1825 */ /* 0x001fca00078e003e */
[----:B------:R0:W-:Y:S04]  /*31a0*/  @P1 STG.E.128 desc[UR6][R62.64], R48 ;  /* 0x000000303e001986 */ /* 0x0001e8000c101d06 */
[----:B------:R0:W-:Y:S04]  /*31b0*/  @P1 STG.E.128 desc[UR6][R62.64+0x10], R52 ;  /* 0x000010343e001986 */ /* 0x0001e8000c101d06 */
[----:B------:R0:W-:Y:S02]  /*31c0*/  STG.E.128 desc[UR6][R60.64], R56 ;  /* 0x000000383c007986 */ /* 0x0001e4000c101d06 */
.L_x_4628:
[----:B012---:R-:W0:Y:S02]  /*31d0*/  LDC.64 R56, c[0x0][0x380] ;  /* 0x0000e000ff387b82 */ /* 0x007e240000000a00 */
[----:B0-----:R-:W-:-:S04]  /*31e0*/  LEA R98, R56, R98, 0x2 ;  /* 0x0000006238627211 */ /* 0x001fc800078e10ff */
[----:B------:R-:W-:-:S13]  /*31f0*/  ISETP.GE.AND P1, PT, R98, R57, PT ;  /* 0x000000396200720c */ /* 0x000fda0003f26270 */
[----:B------:R-:W-:Y:S05]  /*3200*/  @!P1 BRA `(.L_x_4633) ;  /* 0xffffffd0006c9947 */ /* 0x000fea000383ffff */
[----:B------:R-:W-:Y:S05]  /*3210*/  BSYNC B1 ;  /* 0x0000000000017941 */ /* 0x000fea0003800000 */
.L_x_4624:
        /* <DEDUP_REMOVED lines=31> */
.L_x_4623:
[----:B------:R-:W-:Y:S05]  /*3410*/  BSYNC B0 ;  /* 0x0000000000007941 */ /* 0x000fea0003800000 */
.L_x_4622:
        /* <DEDUP_REMOVED lines=51> */
[----:B------:R1:W-:Y:S01]  /*3750*/  STS.128 [R2+0x410], R12 ;  /* 0x0004100c02007388 */ /* 0x0003e20000000c00 */
[----:B-----5:R-:W-:Y:S01]  /*3760*/  FADD.FTZ R7, R7, R28 ;  /* 0x0000001c07077221 */ /* 0x020fe20000010000 */
        /* <DEDUP_REMOVED lines=13> */
[----:B-1----:R-:W-:-:S02]  /*3840*/  IADD3 R2, P0, PT, R4, UR22, RZ ;  /* 0x0000001604027c10 */ /* 0x002fc4000ff1e0ff */
[----:B------:R-:W-:Y:S01]  /*3850*/  IADD3 R4, P1, PT, R4, UR20, RZ ;  /* 0x0000001404047c10 */ /* 0x000fe2000ff3e0ff */
[----:B------:R-:W1:Y:S01]  /*3860*/  LDS R39, [R5+0x1000] ;  /* 0x0010000005277984 */ /* 0x000e620000000800 */
[----:B------:R-:W-:-:S03]  /*3870*/  IADD3.X R3, PT, PT, R0, UR23, RZ, P0, !PT ;  /* 0x0000001700037c10 */ /* 0x000fc600087fe4ff */
[----:B------:R-:W1:Y:S04]  /*3880*/  LDS R13, [R5+0xc00] ;  /* 0x000c0000050d7984 */ /* 0x000e680000000800 */
[----:B------:R-:W1:Y:S04]  /*3890*/  LDS R38, [R5+0x1200] ;  /* 0x0012000005267984 */ /* 0x000e680000000800 */
[----:B------:R-:W1:Y:S04]  /*38a0*/  LDS R15, [R5+0xe00] ;  /* 0x000e0000050f7984 */ /* 0x000e680000000800 */
[----:B------:R-:W1:Y:S01]  /*38b0*/  LDS R19, [R5+0x1800] ;  /* 0x0018000005137984 */ /* 0x000e620000000800 */
[----:B--2---:R-:W-:-:S03]  /*38c0*/  FADD.FTZ R30, RZ, R30 ;  /* 0x0000001eff1e7221 */ /* 0x004fc60000010000 */
[----:B------:R-:W2:Y:S01]  /*38d0*/  LDS R14, [R5+0x1400] ;  /* 0x00140000050e7984 */ /* 0x000ea20000000800 */
[----:B---3--:R-:W-:-:S03]  /*38e0*/  FADD.FTZ R31, RZ, R31 ;  /* 0x0000001fff1f7221 */ /* 0x008fc60000010000 */
[----:B------:R-:W3:Y:S01]  /*38f0*/  LDS R18, [R5+0x1a00] ;  /* 0x001a000005127984 */ /* 0x000ee20000000800 */
[----:B0-----:R-:W-:-:S03]  /*3900*/  FADD.FTZ R30, R30, R37 ;  /* 0x000000251e1e7221 */ /* 0x001fc60000010000 */
[----:B------:R-:W0:Y:S01]  /*3910*/  LDS R17, [R5+0x1600] ;  /* 0x0016000005117984 */ /* 0x000e220000000800 */
[----:B----4-:R-:W-:-:S03]  /*3920*/  FADD.FTZ R16, RZ, R16 ;  /* 0x00000010ff107221 */ /* 0x010fc60000010000 */
[----:B------:R-:W4:Y:S01]  /*3930*/  LDS R24, [R5+0x1c00] ;  /* 0x001c000005187984 */ /* 0x000f220000000800 */
[----:B-----5:R-:W-:-:S03]  /*3940*/  FADD.FTZ R31, R31, R36 ;  /* 0x000000241f1f7221 */ /* 0x020fc60000010000 */
[----:B------:R5:W4:Y:S01]  /*3950*/  LDS R25, [R5+0x1e00] ;  /* 0x001e000005197984 */ /* 0x000b220000000800 */
[----:B------:R-:W-:Y:S01]  /*3960*/  FADD.FTZ R12, RZ, R12 ;  /* 0x0000000cff0c7221 */ /* 0x000fe20000010000 */
[----:B-1----:R-:W-:Y:S01]  /*3970*/  FADD.FTZ R30, R30, R39 ;  /* 0x000000271e1e7221 */ /* 0x002fe20000010000 */
[----:B------:R-:W-:Y:S01]  /*3980*/  FADD.FTZ R13, R16, R13 ;  /* 0x0000000d100d7221 */ /* 0x000fe20000010000 */
[----:B-----5:R-:W-:Y:S01]  /*3990*/  IADD3.X R5, PT, PT, R0, UR21, RZ, P1, !PT ;  /* 0x0000001500057c10 */ /* 0x020fe20008ffe4ff */
[----:B------:R-:W-:Y:S01]  /*39a0*/  FADD.FTZ R31, R31, R38 ;  /* 0x000000261f1f7221 */ /* 0x000fe20000010000 */
[----:B------:R-:W-:Y:S01]  /*39b0*/  FADD.FTZ R12, R12, R15 ;  /* 0x0000000f0c0c7221 */ /* 0x000fe20000010000 */
[----:B------:R-:W-:Y:S01]  /*39c0*/  FADD.FTZ R19, R30, R19 ;  /* 0x000000131e137221 */ /* 0x000fe20000010000 */
[----:B--2---:R-:W-:-:S04]  /*39d0*/  FADD.FTZ R13, R13, R14 ;  /* 0x0000000e0d0d7221 */ /* 0x004fc80000010000 */
        /* <DEDUP_REMOVED lines=11> */
[----:B------:R-:W-:Y:S01]  /*3a90*/  STG.E desc[UR6][R4.64+0x600], R7 ;  /* 0x0006000704007986 */ /* 0x000fe2000c101906 */
[----:B------:R-:W-:Y:S05]  /*3aa0*/  EXIT ;  /* 0x000000000000794d */ /* 0x000fea0003800000 */
.L_x_4625:
[----:B------:R-:W-:Y:S01]  /*3ab0*/  BSSY B2, `(.L_x_4634) ;  /* 0x0000007000027945 */ /* 0x000fe20003800000 */
[----:B------:R-:W-:Y:S02]  /*3ac0*/  MOV R109, 0x1 ;  /* 0x00000001006d7802 */ /* 0x000fe40000000f00 */
[----:B------:R-:W-:Y:S02]  /*3ad0*/  MOV R107, 0x1f ;  /* 0x0000001f006b7802 */ /* 0x000fe40000000f00 */
[----:B------:R-:W-:-:S07]  /*3ae0*/  MOV R70, 0xffffffff ;  /* 0xffffffff00467802 */ /* 0x000fce0000000f00 */
[----:B-----5:R-:W-:Y:S05]  /*3af0*/  WARPSYNC.COLLECTIVE R70, `(.L_x_4635) ;  /* 0x0000000046087348 */ /* 0x020fea0003c00000 */
[----:B------:R0:W1:Y:S02]  /*3b00*/  SHFL.BFLY P3, R79, R122, R109, R107 ;  /* 0x0c00006d7a4f7389 */ /* 0x000064000006006b */
[----:B01---5:R-:W-:Y:S05]  /*3b10*/  ENDCOLLECTIVE ;  /* 0x000000000000791b */ /* 0x023fea0003800000 */
.L_x_4635:
[----:B------:R-:W-:Y:S05]  /*3b20*/  BSYNC B2 ;  /* 0x0000000000027941 */ /* 0x000fea0003800000 */
.L_x_4634:
        /* <DEDUP_REMOVED lines=8> */
.L_x_4636:
[----:B------:R-:W-:Y:S01]  /*3bb0*/  HFMA2 R109, -RZ, RZ, 0, 1.1920928955078125e-07 ;  /* 0x00000002ff6d7431 */ /* 0x000fe200000001ff */
[----:B------:R-:W-:Y:S02]  /*3bc0*/  MOV R122, R66 ;  /* 0x00000042007a7202 */ /* 0x000fe40000000f00 */
[----:B------:R-:W-:-:S07]  /*3bd0*/  MOV R64, R79 ;  /* 0x0000004f00407202 */ /* 0x000fce0000000f00 */
[----:B------:R-:W-:Y:S05]  /*3be0*/  WARPSYNC.COLLECTIVE R70, `(.L_x_4637) ;  /* 0x0000000046087348 */ /* 0x000fea0003c00000 */
[----:B------:R0:W1:Y:S02]  /*3bf0*/  SHFL.BFLY P3, R79, R122, R109, R107 ;  /* 0x0c00006d7a4f7389 */ /* 0x000064000006006b */
[----:B01----:R-:W-:Y:S05]  /*3c00*/  ENDCOLLECTIVE ;  /* 0x000000000000791b */ /* 0x003fea0003800000 */
.L_x_4637:
[----:B------:R-:W-:-:S05]  /*3c10*/  FADD.FTZ R111, R77, R64 ;  /* 0x000000404d6f7221 */ /* 0x000fca0000010000 */
[----:B------:R-:W-:Y:S01]  /*3c20*/  MOV R122, R111 ;  /* 0x0000006f007a7202 */ /* 0x000fe20000000f00 */
[----:B------:R-:W-:-:S07]  /*3c30*/  FADD.FTZ R115, R66, R79 ;  /* 0x0000004f42737221 */ /* 0x000fce0000010000 */
[----:B------:R-:W-:Y:S05]  /*3c40*/  WARPSYNC.COLLECTIVE R70, `(.L_x_4638) ;  /* 0x0000000046087348 */ /* 0x000fea0003c00000 */
[----:B------:R0:W1:Y:S02]  /*3c50*/  SHFL.BFLY P3, R79, R122, R109, R107 ;  /* 0x0c00006d7a4f7389 */ /* 0x000064000006006b */
[----:B01----:R-:W-:Y:S05]  /*3c60*/  ENDCOLLECTIVE ;  /* 0x000000000000791b */ /* 0x003fea0003800000 */
.L_x_4638:
[----:B------:R-:W-:Y:S01]  /*3c70*/  HFMA2 R109, -RZ, RZ, 0, 2.384185791015625e-07 ;  /* 0x00000004ff6d7431 */ /* 0x000fe200000001ff */
[----:B------:R-:W-:Y:S02]  /*3c80*/  MOV R122, R115 ;  /* 0x00000073007a7202 */ /* 0x000fe40000000f00 */
[----:B------:R-:W-:-:S07]  /*3c90*/  MOV R64, R79 ;  /* 0x0000004f00407202 */ /* 0x000fce0000000f00 */
[----:B------:R-:W-:Y:S05]  /*3ca0*/  WARPSYNC.COLLECTIVE R70, `(.L_x_4639) ;  /* 0x0000000046087348 */ /* 0x000fea0003c00000 */
[----:B------:R0:W1:Y:S02]  /*3cb0*/  SHFL.BFLY P3, R79, R122, R109, R107 ;  /* 0x0c00006d7a4f7389 */ /* 0x000064000006006b */
[----:B01----:R-:W-:Y:S05]  /*3cc0*/  ENDCOLLECTIVE ;  /* 0x000000000000791b */ /* 0x003fea0003800000 */
.L_x_4639:
[----:B------:R-:W-:-:S05]  /*3cd0*/  FADD.FTZ R124, R111, R64 ;  /* 0x000000406f7c7221 */ /* 0x000fca0000010000 */
[----:B------:R-:W-:Y:S01]  /*3ce0*/  MOV R122, R124 ;  /* 0x0000007c007a7202 */ /* 0x000fe20000000f00 */
[----:B------:R-:W-:-:S07]  /*3cf0*/  FADD.FTZ R115, R115, R79 ;  /* 0x0000004f73737221 */ /* 0x000fce0000010000 */
[----:B------:R-:W-:Y:S05]  /*3d00*/  WARPSYNC.COLLECTIVE R70, `(.L_x_4640) ;  /* 0x0000000046087348 */ /* 0x000fea0003c00000 */
[----:B------:R0:W1:Y:S02]  /*3d10*/  SHFL.BFLY P3, R79, R122, R109, R107 ;  /* 0x0c00006d7a4f7389 */ /* 0x000064000006006b */
[----:B01----:R-:W-:Y:S05]  /*3d20*/  ENDCOLLECTIVE ;  /* 0x000000000000791b */ /* 0x003fea0003800000 */
.L_x_4640:
[----:B------:R-:W-:Y:S01]  /*3d30*/  HFMA2 R109, -RZ, RZ, 0, 4.76837158203125e-07 ;  /* 0x00000008ff6d7431 */ /* 0x000fe200000001ff */
[----:B------:R-:W-:Y:S02]  /*3d40*/  MOV R122, R115 ;  /* 0x00000073007a7202 */ /* 0x000fe40000000f00 */
[----:B------:R-:W-:-:S07]  /*3d50*/  MOV R64, R79 ;  /* 0x0000004f00407202 */ /* 0x000fce0000000f00 */
[----:B------:R-:W-:Y:S05]  /*3d60*/  WARPSYNC.COLLECTIVE R70, `(.L_x_4641) ;  /* 0x0000000046087348 */ /* 0x000fea0003c00000 */
[----:B------:R0:W1:Y:S02]  /*3d70*/  SHFL.BFLY P3, R79, R122, R109, R107 ;  /* 0x0c00006d7a4f7389 */ /* 0x000064000006006b */
[----:B01----:R-:W-:Y:S05]  /*3d80*/  ENDCOLLECTIVE ;  /* 0x000000000000791b */ /* 0x003fea0003800000 */
.L_x_4641:
[----:B------:R-:W-:-:S05]  /*3d90*/  FADD.FTZ R124, R124, R64 ;  /* 0x000000407c7c7221 */ /* 0x000fca0000010000 */
[----:B------:R-:W-:Y:S01]  /*3da0*/  MOV R122, R124 ;  /* 0x0000007c007a7202 */ /* 0x000fe20000000f00 */
[----:B------:R-:W-:-:S07]  /*3db0*/  FADD.FTZ R64, R115, R79 ;  /* 0x0000004f73407221 */ /* 0x000fce0000010000 */
[----:B------:R-:W-:Y:S05]  /*3dc0*/  WARPSYNC.COLLECTIVE R70, `(.L_x_4642) ;  /* 0x0000000046087348 */ /* 0x000fea0003c00000 */
[----:B------:R0:W1:Y:S02]  /*3dd0*/  SHFL.BFLY P3, R79, R122, R109, R107 ;  /* 0x0c00006d7a4f7389 */ /* 0x000064000006006b */
[----:B01----:R-:W-:Y:S05]  /*3de0*/  ENDCOLLECTIVE ;  /* 0x000000000000791b */ /* 0x003fea0003800000 */
.L_x_4642:
[----:B------:R-:W-:Y:S01]  /*3df0*/  HFMA2 R109, -RZ, RZ, 0, 9.5367431640625e-07 ;  /* 0x00000010ff6d7431 */ /* 0x000fe200000001ff */
[----:B------:R-:W-:Y:S02]  /*3e00*/  MOV R122, R64 ;  /* 0x00000040007a7202 */ /* 0x000fe40000000f00 */
[----:B------:R-:W-:-:S07]  /*3e10*/  MOV R77, R79 ;  /* 0x0000004f004d7202 */ /* 0x000fce0000000f00 */
[----:B------:R-:W-:Y:S05]  /*3e20*/  WARPSYNC.COLLECTIVE R70, `(.L_x_4643) ;  /* 0x0000000046087348 */ /* 0x000fea0003c00000 */
[----:B------:R0:W1:Y:S02]  /*3e30*/  SHFL.BFLY P3, R79, R122, R109, R107 ;  /* 0x0c00006d7a4f7389 */ /* 0x000064000006006b */
[----:B01----:R-:W-:Y:S05]  /*3e40*/  ENDCOLLECTIVE ;  /* 0x000000000000791b */ /* 0x003fea0003800000 */
.L_x_4643:
[----:B------:R-:W-:-:S05]  /*3e50*/  FADD.FTZ R66, R124, R77 ;  /* 0x0000004d7c427221 */ /* 0x000fca0000010000 */
[----:B------:R-:W-:Y:S02]  /*3e60*/  MOV R122, R66 ;  /* 0x00000042007a7202 */ /* 0x000fe40000000f00 */
[----:B------:R-:W-:-:S07]  /*3e70*/  MOV R77, R79 ;  /* 0x0000004f004d7202 */ /* 0x000fce0000000f00 */
[----:B------:R-:W-:Y:S05]  /*3e80*/  WARPSYNC.COLLECTIVE R70, `(.L_x_4644) ;  /* 0x0000000046087348 */ /* 0x000fea0003c00000 */
[----:B------:R0:W1:Y:S02]  /*3e90*/  SHFL.BFLY P3, R79, R122, R109, R107 ;  /* 0x0c00006d7a4f7389 */ /* 0x000064000006006b */
[----:B01----:R-:W-:Y:S05]  /*3ea0*/  ENDCOLLECTIVE ;  /* 0x000000000000791b */ /* 0x003fea0003800000 */
.L_x_4644:
[----:B------:R-:W-:Y:S05]  /*3eb0*/  BRA `(.L_x_4645) ;  /* 0xffffffd000687947 */ /* 0x000fea000383ffff */
.L_x_4646:
        /* <DEDUP_REMOVED lines=12> */
.L_x_11237:


//--------------------- .text._ZN10layer_norm22ln_bwd_finalize_kernelINS_22Kernel_traits_finalizeILj512Ef13__nv_bfloat16fS2_fjLb0ELj1024ELj4ENS_18Kernel_traits_baseILj512EfS2_fS2_fjLj1024EEEEELb0ELb0EEEvNS_9BwdParamsE --------------------------
	.section	.text._ZN10layer_norm22ln_bwd_finalize_kernelINS_22Kernel_traits_finalizeILj512Ef13__nv_bfloat16fS2_fjLb0ELj1024ELj4ENS_18Kernel_traits_baseILj512EfS2_fS2_fjLj1024EEEEELb0ELb0EEEvNS_9BwdParamsE,"ax",@progbits
	.align	128
        .global         _ZN10layer_norm22ln_bwd_finalize_kernelINS_22Kernel_traits_finalizeILj512Ef13__nv_bfloat16fS2_fjLb0ELj1024ELj4ENS_18Kernel_traits_baseILj512EfS2_fS2_fjLj1024EEEEELb0ELb0EEEvNS_9BwdParamsE
        .type           _ZN10layer_norm22ln_bwd_finalize_kernelINS_22Kernel_traits_finalizeILj512Ef13__nv_bfloat16fS2_fjLb0ELj1024ELj4ENS_18Kernel_traits_baseILj512EfS2_fS2_fjLj1024EEEEELb0ELb0EEEvNS_9BwdParamsE,@function
        .size           _ZN10layer_norm22ln_bwd_finalize_kernelINS_22Kernel_traits_finalizeILj512Ef13__nv_bfloat16fS2_fjLb0ELj1024ELj4ENS_18Kernel_traits_baseILj512EfS2_fS2_fjLj1024EEEEELb0ELb0EEEvNS_9BwdParamsE,(.L_x_11238 - _ZN10layer_norm22ln_bwd_finalize_kernelINS_22Kernel_traits_finalizeILj512Ef13__nv_bfloat16fS2_fjLb0ELj1024ELj4ENS_18Kernel_traits_baseILj512EfS2_fS2_fjLj1024EEEEELb0ELb0EEEvNS_9BwdParamsE)
        .other          _ZN10layer_norm22ln_bwd_finalize_kernelINS_22Kernel_traits_finalizeILj512Ef13__nv_bfloat16fS2_fjLb0ELj1024ELj4ENS_18Kernel_traits_baseILj512EfS2_fS2_fjLj1024EEEEELb0ELb0EEEvNS_9BwdParamsE,@"STO_CUDA_ENTRY STV_DEFAULT"
_ZN10layer_norm22ln_bwd_finalize_kernelINS_22Kernel_traits_finalizeILj512Ef13__nv_bfloat16fS2_fjLb0ELj1024ELj4ENS_18Kernel_traits_baseILj512EfS2_fS2_fjLj1024EEEEELb0ELb0EEEvNS_9BwdParamsE:
.text._ZN10layer_norm22ln_bwd_finalize_kernelINS_22Kernel_traits_finalizeILj512Ef13__nv_bfloat16fS2_fjLb0ELj1024ELj4ENS_18Kernel_traits_baseILj512EfS2_fS2_fjLj1024EEEEELb0ELb0EEEvNS_9BwdParamsE:
        /* <DEDUP_REMOVED lines=78> */
.L_x_4651:
        /* <DEDUP_REMOVED lines=118> */
.L_x_4650:
[----:B------:R-:W-:Y:S05]  /*0c40*/  BSYNC.RECONVERGENT B1 ;  /* 0x0000000000017941 */ /* 0x000fea0003800200 */
.L_x_4649:
        /* <DEDUP_REMOVED lines=68> */
.L_x_4653:
[----:B------:R-:W-:Y:S05]  /*1090*/  BSYNC.RECONVERGENT B1 ;  /* 0x0000000000017941 */ /* 0x000fea0003800200 */
.L_x_4652:
        /* <DEDUP_REMOVED lines=37> */
.L_x_4655:
[----:B------:R-:W-:Y:S05]  /*12f0*/  BSYNC.RECONVERGENT B1 ;  /* 0x0000000000017941 */ /* 0x000fea0003800200 */
.L_x_4654:
[----:B------:R-:W-:Y:S05]  /*1300*/  @!P1 BRA `(.L_x_4648) ;  /* 0x00000000003c9947 */ /* 0x000fea0003800000 */
[----:B------:R-:W0:Y:S01]  /*1310*/  LDC.64 R8, c[0x0][0x440] ;  /* 0x00011000ff087b82 */ /* 0x000e220000000a00 */
[----:B------:R-:W-:Y:S01]  /*1320*/  IMAD R0, R3, R54, R0 ;  /* 0x0000003603007224 */ /* 0x000fe200078e0200 */
[----:B------:R-:W-:-:S04]  /*1330*/  IADD3 R12, PT, PT, -R55, RZ, RZ ;  /* 0x000000ff370c7210 */ /* 0x000fc80007ffe1ff */
[----:B------:R-:W-:Y:S02]  /*1340*/  IADD3 R3, PT, PT, R57, R0, RZ ;  /* 0x0000000039037210 */ /* 0x000fe40007ffe0ff */
[----:B------:R-:W1:Y:S05]  /*1350*/  LDC.64 R10, c[0x0][0x448] ;  /* 0x00011200ff0a7b82 */ /* 0x000e6a0000000a00 */
.L_x_4656:
        /* <DEDUP_REMOVED lines=10> */
.L_x_4648:
[----:B------:R-:W-:Y:S05]  /*1400*/  BSYNC.RECONVERGENT B0 ;  /* 0x0000000000007941 */ /* 0x000fea0003800200 */
.L_x_4647:
        /* <DEDUP_REMOVED lines=60> */
.L_x_4657:
        /* <DEDUP_REMOVED lines=11> */
.L_x_11238:


//--------------------- .text._ZN10layer_norm13ln_bwd_kernelINS_13Kernel_traitsIf13__nv_bfloat16fS2_fjLj512ELj1ELj4ELj1ELj16ENS_18Kernel_traits_baseILj512EfS2_fS2_fjLj128EEEEELb1ELb0ELb1ELb0EEEvNS_9BwdParamsE --------------------------
	.section	.text._ZN10layer_norm13ln_bwd_kernelINS_13Kernel_traitsIf13__nv_bfloat16fS2_fjLj512ELj1ELj4ELj1ELj16ENS_18Kernel_traits_baseILj512EfS2_fS2_fjLj128EEEEELb1ELb0ELb1ELb0EEEvNS_9BwdParamsE,"ax",@progbits
	.align	128
        .global         _ZN10layer_norm13ln_bwd_kernelINS_13Kernel_traitsIf13__nv_bfloat16fS2_fjLj512ELj1ELj4ELj1ELj16ENS_18Kernel_traits_baseILj512EfS2_fS2_fjLj128EEEEELb1ELb0ELb1ELb0EEEvNS_9BwdParamsE
        .type           _ZN10layer_norm13ln_bwd_kernelINS_13Kernel_traitsIf13__nv_bfloat16fS2_fjLj512ELj1ELj4ELj1ELj16ENS_18Kernel_traits_baseILj512EfS2_fS2_fjLj128EEEEELb1ELb0ELb1ELb0EEEvNS_9BwdParamsE,@function
        .size           _ZN10layer_norm13ln_bwd_kernelINS_13Kernel_traitsIf13__nv_bfloat16fS2_fjLj512ELj1ELj4ELj1ELj16ENS_18Kernel_traits_baseILj512EfS2_fS2_fjLj128EEEEELb1ELb0ELb1ELb0EEEvNS_9BwdParamsE,(.L_x_11239 - _ZN10layer_norm13ln_bwd_kernelINS_13Kernel_traitsIf13__nv_bfloat16fS2_fjLj512ELj1ELj4ELj1ELj16ENS_18Kernel_traits_baseILj512EfS2_fS2_fjLj128EEEEELb1ELb0ELb1ELb0EEEvNS_9BwdParamsE)
        .other          _ZN10layer_norm13ln_bwd_kernelINS_13Kernel_traitsIf13__nv_bfloat16fS2_fjLj512ELj1ELj4ELj1ELj16ENS_18Kernel_traits_baseILj512EfS2_fS2_fjLj128EEEEELb1ELb0ELb1ELb0EEEvNS_9BwdParamsE,@"STO_CUDA_ENTRY STV_DEFAULT"
_ZN10layer_norm13ln_bwd_kernelINS_13Kernel_traitsIf13__nv_bfloat16fS2_fjLj512ELj1ELj4ELj1ELj16ENS_18Kernel_traits_baseILj512EfS2_fS2_fjLj128EEEEELb1ELb0ELb1ELb0EEEvNS_9BwdParamsE:
.text._ZN10layer_norm13ln_bwd_kernelINS_13Kernel_traitsIf13__nv_bfloat16fS2_fjLj512ELj1ELj4ELj1ELj16ENS_18Kernel_traits_baseILj512EfS2_fS2_fjLj128EEEEELb1ELb0ELb1ELb0EEEvNS_9BwdParamsE:
        /* <DEDUP_REMOVED lines=67> */
.L_x_4739:
        /* <DEDUP_REMOVED lines=17> */
[----:B------:R-:W-:Y:S01]  /*0540*/  MOV R2, UR14 ;  /* 0x0000000e00027c02 */ /* 0x000fe20008000f00 */
[----:B------:R-:W1:Y:S01]  /*0550*/  S2R R0, SR_TID.X ;  /* 0x0000000000007919 */ /* 0x000e620000002100 */
[C---:B------:R-:W-:Y:S01]  /*0560*/  ISETP.GE.U32.AND P4, PT, R4.reuse, 0x20, PT ;  /* 0x000000200400780c */ /* 0x040fe20003f86070 */
[----:B------:R-:W-:Y:S01]  /*0570*/  IMAD.MOV.U32 R129, RZ, RZ, RZ ;  /* 0x000000ffff817224 */ /* 0x000fe200078e00ff */
[----:B------:R-:W-:Y:S01]  /*0580*/  ISETP.NE.AND P0, PT, RZ, UR8, PT ;  /* 0x00000008ff007c0c */ /* 0x000fe2000bf05270 */
[----:B------:R-:W-:Y:S01]  /*0590*/  IMAD R122, R5, R2, RZ ;  /* 0x00000002057a7224 */ /* 0x000fe200078e02ff */
[----:B------:R-:W-:Y:S01]  /*05a0*/  ISETP.GE.U32.AND P3, PT, R4, 0x40, PT ;  /* 0x000000400400780c */ /* 0x000fe20003f66070 */
[----:B0-----:R-:W-:Y:S01]  /*05b0*/  HFMA2 R121, -RZ, RZ, 0, 0 ;  /* 0x00000000ff797431 */ /* 0x001fe200000001ff */
[----:B------:R-:W-:-:S03]  /*05c0*/  MOV R132, RZ ;  /* 0x000000ff00847202 */ /* 0x000fc60000000f00 */
[----:B------:R-:W-:-:S05]  /*05d0*/  @P1 IADD3 R119, PT, PT, R117, -0x1, RZ ;  /* 0xffffffff75771810 */ /* 0x000fca0007ffe0ff */
[----:B------:R-:W-:Y:S01]  /*05e0*/  @P1 IMAD R123, R119, R2, RZ ;  /* 0x00000002777b1224 */ /* 0x000fe200078e02ff */
[----:B------:R-:W-:-:S04]  /*05f0*/  IADD3 R119, PT, PT, R130, -0x1, RZ ;  /* 0xffffffff82777810 */ /* 0x000fc80007ffe0ff */
[----:B------:R-:W-:Y:S01]  /*0600*/  @P1 SHF.R.S32.HI R126, RZ, 0x1f, R123 ;  /* 0x0000001fff7e1819 */ /* 0x000fe2000001147b */
[----:B------:R-:W-:-:S03]  /*0610*/  IMAD R124, R119, R2, RZ ;  /* 0x00000002777c7224 */ /* 0x000fc600078e02ff */
[----:B------:R-:W-:Y:S02]  /*0620*/  @P1 LEA.HI R126, R126, R123, RZ, 0x3 ;  /* 0x0000007b7e7e1211 */ /* 0x000fe400078f18ff */
[----:B------:R-:W-:Y:S02]  /*0630*/  SHF.R.S32.HI R123, RZ, 0x1f, R122 ;  /* 0x0000001fff7b7819 */ /* 0x000fe4000001147a */
[----:B------:R-:W-:Y:S02]  /*0640*/  SHF.R.S32.HI R125, RZ, 0x1f, R124 ;  /* 0x0000001fff7d7819 */ /* 0x000fe4000001147c */
[----:B------:R-:W-:Y:S02]  /*0650*/  LEA.HI R122, R123, R122, RZ, 0x3 ;  /* 0x0000007a7b7a7211 */ /* 0x000fe400078f18ff */
[----:B-1----:R-:W-:Y:S02]  /*0660*/  LOP3.LUT R119, R0, 0x1f, RZ, 0xc0, !PT ;  /* 0x0000001f00777812 */ /* 0x002fe400078ec0ff */
        /* <DEDUP_REMOVED lines=19> */
[----:B------:R-:W1:Y:S02]  /*07a0*/  @P0 LDC.64 R124, c[0x0][0x438] ;  /* 0x00010e00ff7c0b82 */ /* 0x000e640000000a00 */
[----:B-1----:R-:W-:-:S05]  /*07b0*/  @P0 IMAD.WIDE.U32 R124, R122, 0x20, R124 ;  /* 0x000000207a7c0825 */ /* 0x002fca00078e007c */
[----:B------:R-:W5:Y:S04]  /*07c0*/  @P0 LDG.E.128 R28, desc[UR6][R124.64] ;  /* 0x000000067c1c0981 */ /* 0x000f68000c1e1d00 */
[----:B------:R1:W5:Y:S01]  /*07d0*/  @P0 LDG.E.128 R24, desc[UR6][R124.64+0x10] ;  /* 0x000010067c180981 */ /* 0x000362000c1e1d00 */
[----:B------:R-:W-:Y:S01]  /*07e0*/  IADD3 R123, PT, PT, R123, 0x20, RZ ;  /* 0x000000207b7b7810 */ /* 0x000fe20007ffe0ff */
[----:B------:R-:W-:Y:S01]  /*07f0*/  VIADD R121, R121, 0x20 ;  /* 0x0000002079797836 */ /* 0x000fe20000000000 */
[----:B------:R-:W-:Y:S01]  /*0800*/  IADD3 R122, PT, PT, R122, 0x20, RZ ;  /* 0x000000207a7a7810 */ /* 0x000fe20007ffe0ff */
[C---:B---3--:R-:W-:Y:S01]  /*0810*/  FADD.FTZ R7, -R120.reuse, R9 ;  /* 0x0000000978077221 */ /* 0x048fe20000010100 */
[C---:B------:R-:W-:Y:S01]  /*0820*/  FADD.FTZ R129, -R120.reuse, R11 ;  /* 0x0000000b78817221 */ /* 0x040fe20000010100 */
[C---:B0-----:R-:W-:Y:S01]  /*0830*/  FADD.FTZ R127, -R120.reuse, R10 ;  /* 0x0000000a787f7221 */ /* 0x041fe20000010100 */
[C---:B------:R-:W-:Y:S01]  /*0840*/  FADD.FTZ R3, -R120.reuse, R8 ;  /* 0x0000000878037221 */ /* 0x040fe20000010100 */
[C---:B----4-:R-:W-:Y:S01]  /*0850*/  FADD.FTZ R131, -R120.reuse, R17 ;  /* 0x0000001178837221 */ /* 0x050fe20000010100 */
[----:B------:R-:W-:Y:S01]  /*0860*/  FADD.FTZ R17, -R120, R18 ;  /* 0x0000001278117221 */ /* 0x000fe20000010100 */
[----:B------:R-:W-:Y:S01]  /*0870*/  FMUL.FTZ R8, R6, R7 ;  /* 0x0000000706087220 */ /* 0x000fe20000410000 */
[----:B------:R-:W-:-:S02]  /*0880*/  PRMT R9, R12, 0x7632, R9 ;  /* 0x000076320c097816 */ /* 0x000fc40000000009 */
[----:B------:R-:W-:Y:S02]  /*0890*/  SHF.L.U32 R11, R12, 0x10, RZ ;  /* 0x000000100c0b7819 */ /* 0x000fe400000006ff */
[----:B------:R-:W-:Y:S01]  /*08a0*/  PRMT R20, R13, 0x7632, R20 ;  /* 0x000076320d147816 */ /* 0x000fe20000000014 */
[----:B------:R-:W-:Y:S01]  /*08b0*/  IMAD.U32 R133, R15, 0x10000, RZ ;  /* 0x000100000f857824 */ /* 0x000fe200078e00ff */
[----:B------:R-:W-:Y:S01]  /*08c0*/  SHF.L.U32 R13, R13, 0x10, RZ ;  /* 0x000000100d0d7819 */ /* 0x000fe200000006ff */
[----:B------:R-:W-:Y:S01]  /*08d0*/  FMUL.FTZ R7, R6, R127 ;  /* 0x0000007f06077220 */ /* 0x000fe20000410000 */
[----:B-1----:R-:W-:Y:S01]  /*08e0*/  PRMT R124, R15, 0x7632, R124 ;  /* 0x000076320f7c7816 */ /* 0x002fe2000000007c */
[----:B------:R-:W-:Y:S01]  /*08f0*/  FADD.FTZ R15, -R120, R16 ;  /* 0x00000010780f7221 */ /* 0x000fe20000010100 */
[----:B------:R-:W-:Y:S01]  /*0900*/  SHF.L.U32 R18, R9, 0x10, RZ ;  /* 0x0000001009127819 */ /* 0x000fe200000006ff */
[----:B------:R-:W-:Y:S01]  /*0910*/  FMUL.FTZ R12, R76, R11 ;  /* 0x0000000b4c0c7220 */ /* 0x000fe20000410000 */
[----:B------:R-:W-:Y:S01]  /*0920*/  FMUL.FTZ R3, R6, R3 ;  /* 0x0000000306037220 */ /* 0x000fe20000410000 */
[----:B------:R-:W-:Y:S01]  /*0930*/  PRMT R126, R14, 0x7632, R126 ;  /* 0x000076320e7e7816 */ /* 0x000fe2000000007e */
[----:B------:R-:W-:Y:S01]  /*0940*/  FADD.FTZ R46, R46, R13 ;  /* 0x0000000d2e2e7221 */ /* 0x000fe20000010000 */
[----:B------:R-:W-:Y:S01]  /*0950*/  SHF.L.U32 R125, R14, 0x10, RZ ;  /* 0x000000100e7d7819 */ /* 0x000fe200000006ff */
[-C--:B------:R-:W-:Y:S01]  /*0960*/  FFMA.FTZ R62, R7, R13.reuse, R62 ;  /* 0x0000000d073e7223 */ /* 0x080fe2000001003e */
[----:B------:R-:W-:Y:S01]  /*0970*/  SHF.L.U32 R22, R20, 0x10, RZ ;  /* 0x0000001014167819 */ /* 0x000fe200000006ff */
[----:B------:R-:W-:Y:S01]  /*0980*/  FMUL.FTZ R14, R78, R13 ;  /* 0x0000000d4e0e7220 */ /* 0x000fe20000410000 */
[----:B------:R-:W-:Y:S01]  /*0990*/  FMUL.FTZ R9, R6, R15 ;  /* 0x0000000f06097220 */ /* 0x000fe20000410000 */
[----:B------:R-:W-:Y:S01]  /*09a0*/  FMUL.FTZ R13, R77, R18 ;  /* 0x000000124d0d7220 */ /* 0x000fe20000410000 */
[----:B------:R-:W-:Y:S01]  /*09b0*/  FADD.FTZ R20, RZ, R12 ;  /* 0x0000000cff147221 */ /* 0x000fe20000010000 */
[C---:B------:R-:W-:Y:S01]  /*09c0*/  FFMA.FTZ R15, R3.reuse, R12, RZ ;  /* 0x0000000c030f7223 */ /* 0x040fe200000100ff */
[----:B------:R-:W-:Y:S01]  /*09d0*/  FADD.FTZ R44, R44, R11 ;  /* 0x0000000b2c2c7221 */ /* 0x000fe20000010000 */
[----:B------:R-:W-:Y:S01]  /*09e0*/  FFMA.FTZ R60, R3, R11, R60 ;  /* 0x0000000b033c7223 */ /* 0x000fe2000001003c */
        /* <DEDUP_REMOVED lines=9> */
[----:B------:R-:W-:Y:S01]  /*0a80*/  FADD.FTZ R135, -R120, R19 ;  /* 0x0000001378877221 */ /* 0x000fe20000010100 */
        /* <DEDUP_REMOVED lines=8> */
[C---:B------:R-:W-:Y:S01]  /*0b10*/  FFMA.FTZ R19, R9.reuse, R16, R22 ;  /* 0x0000001009137223 */ /* 0x040fe20000010016 */
[----:B------:R-:W-:Y:S01]  /*0b20*/  FADD.FTZ R40, R40, R125 ;  /* 0x0000007d28287221 */ /* 0x000fe20000010000 */
[----:B------:R-:W-:Y:S01]  /*0b30*/  FFMA.FTZ R56, R9, R125, R56 ;  /* 0x0000007d09387223 */ /* 0x000fe20000010038 */
[----:B------:R-:W-:Y:S01]  /*0b40*/  FFMA.FTZ R61, R8, R18, R61 ;  /* 0x00000012083d7223 */ /* 0x000fe2000001003d */
[----:B------:R-:W-:Y:S01]  /*0b50*/  FADD.FTZ R45, R45, R18 ;  /* 0x000000122d2d7221 */ /* 0x000fe20000010000 */
[----:B------:R-:W-:Y:S01]  /*0b60*/  FMUL.FTZ R18, R74, R133 ;  /* 0x000000854a127220 */ /* 0x000fe20000410000 */
[----:B------:R-:W-:Y:S01]  /*0b70*/  FADD.FTZ R125, R124, R17 ;  /* 0x000000117c7d7221 */ /* 0x000fe20000010000 */
[C---:B------:R-:W-:Y:S01]  /*0b80*/  FFMA.FTZ R124, R20.reuse, R17, R19 ;  /* 0x00000011147c7223 */ /* 0x040fe20000010013 */
[----:B------:R-:W-:Y:S01]  /*0b90*/  FADD.FTZ R41, R41, R126 ;  /* 0x0000007e29297221 */ /* 0x000fe20000010000 */
[----:B------:R-:W-:Y:S01]  /*0ba0*/  FFMA.FTZ R57, R20, R126, R57 ;  /* 0x0000007e14397223 */ /* 0x000fe20000010039 */
[----:B------:R-:W-:Y:S01]  /*0bb0*/  FMUL.FTZ R22, R6, R135 ;  /* 0x0000008706167220 */ /* 0x000fe20000410000 */
[----:B------:R-:W-:Y:S01]  /*0bc0*/  FADD.FTZ R126, R125, R18 ;  /* 0x000000127d7e7221 */ /* 0x000fe20000010000 */
[----:B------:R-:W-:Y:S01]  /*0bd0*/  FMUL.FTZ R19, R75, R132 ;  /* 0x000000844b137220 */ /* 0x000fe20000410000 */
[----:B------:R-:W-:Y:S01]  /*0be0*/  FFMA.FTZ R125, R11, R18, R124 ;  /* 0x000000120b7d7223 */ /* 0x000fe2000001007c */
[----:B------:R-:W-:Y:S01]  /*0bf0*/  FADD.FTZ R43, R43, R132 ;  /* 0x000000842b2b7221 */ /* 0x000fe20000010000 */
[----:B------:R-:W-:Y:S01]  /*0c00*/  FFMA.FTZ R59, R22, R132, R59 ;  /* 0x00000084163b7223 */ /* 0x000fe2000001003b */
[----:B------:R-:W-:Y:S01]  /*0c10*/  FADD.FTZ R42, R42, R133 ;  /* 0x000000852a2a7221 */ /* 0x000fe20000010000 */
[----:B------:R-:W-:Y:S01]  /*0c20*/  FFMA.FTZ R58, R11, R133, R58 ;  /* 0x000000850b3a7223 */ /* 0x000fe2000001003a */
[----:B------:R-:W-:Y:S01]  /*0c30*/  FADD.FTZ R129, R126, R19 ;  /* 0x000000137e817221 */ /* 0x000fe20000010000 */
[----:B------:R-:W-:-:S07]  /*0c40*/  FFMA.FTZ R132, R22, R19, R125 ;  /* 0x0000001316847223 */ /* 0x000fce000001007d */
.L_x_4663:
[----:B------:R-:W-:Y:S05]  /*0c50*/  BSYNC.RECONVERGENT B2 ;  /* 0x0000000000027941 */ /* 0x000fea0003800200 */
.L_x_4662:
[----:B------:R-:W-:Y:S05]  /*0c60*/  @!P3 BRA `(.L_x_4664) ;  /* 0x00000008002cb947 */ /* 0x000fea0003800000 */
[----:B------:R-:W0:Y:S08]  /*0c70*/  LDC.64 R124, c[0x0][0x3a8] ;  /* 0x0000ea00ff7c7b82 */ /* 0x000e300000000a00 */
[----:B------:R-:W1:Y:S01]  /*0c80*/  LDC.64 R108, c[0x0][0x428] ;  /* 0x00010a00ff6c7b82 */ /* 0x000e620000000a00 */
[----:B------:R-:W-:-:S04]  /*0c90*/  ISETP.NE.U32.AND P0, PT, RZ, UR10, PT ;  /* 0x0000000aff007c0c */ /* 0x000fc8000bf05070 */
[----:B------:R-:W-:-:S03]  /*0ca0*/  ISETP.NE.AND.EX P0, PT, RZ, UR11, PT, P0 ;  /* 0x0000000bff007c0c */ /* 0x000fc6000bf05300 */
[----:B------:R-:W2:Y:S01]  /*0cb0*/  LDC.64 R126, c[0x0][0x3b0] ;  /* 0x0000ec00ff7e7b82 */ /* 0x000ea20000000a00 */
[----:B0-----:R-:W-:-:S09]  /*0cc0*/  IMAD.WIDE.U32 R124, R122, 0x20, R124 ;  /* 0x000000207a7c7825 */ /* 0x001fd200078e007c */
[----:B------:R-:W0:Y:S01]  /*0cd0*/  @P0 LDC.64 R114, c[0x0][0x438] ;  /* 0x00010e00ff720b82 */ /* 0x000e220000000a00 */
[----:B------:R-:W3:Y:S01]  /*0ce0*/  LDG.E.128 R104, desc[UR6][R124.64+0x10] ;  /* 0x000010067c687981 */ /* 0x000ee2000c1e1d00 */
[----:B-1----:R-:W-:-:S03]  /*0cf0*/  IMAD.WIDE.U32 R108, R123, 0x10, R108 ;  /* 0x000000107b6c7825 */ /* 0x002fc600078e006c */
[----:B------:R3:W4:Y:S04]  /*0d00*/  LDG.E.128 R100, desc[UR6][R124.64] ;  /* 0x000000067c647981 */ /* 0x000728000c1e1d00 */
[----:B------:R-:W4:Y:S01]  /*0d10*/  LDG.E.128 R108, desc[UR6][R108.64] ;  /* 0x000000066c6c7981 */ /* 0x000f22000c1e1d00 */
[----:B0-----:R-:W-:-:S04]  /*0d20*/  @P0 IMAD.WIDE.U32 R122, R122, 0x20, R114 ;  /* 0x000000207a7a0825 */ /* 0x001fc800078e0072 */
[----:B--2---:R-:W-:Y:S01]  /*0d30*/  IMAD.WIDE.U32 R114, R121, 0x8, R126 ;  /* 0x0000000879727825 */ /* 0x004fe200078e007e */
[----:B------:R-:W5:Y:S04]  /*0d40*/  @P0 LDG.E.128 R80, desc[UR6][R122.64] ;  /* 0x000000067a500981 */ /* 0x000f68000c1e1d00 */
[----:B------:R0:W5:Y:S04]  /*0d50*/  @P0 LDG.E.128 R84, desc[UR6][R122.64+0x10] ;  /* 0x000010067a540981 */ /* 0x000168000c1e1d00 */
[----:B------:R-:W5:Y:S01]  /*0d60*/  LDG.E.64 R114, desc[UR6][R114.64] ;  /* 0x0000000672727981 */ /* 0x000f62000c1e1b00 */
[C---:B---3--:R-:W-:Y:S01]  /*0d70*/  FADD.FTZ R125, -R120.reuse, R105 ;  /* 0x00000069787d7221 */ /* 0x048fe20000010100 */
[C---:B------:R-:W-:Y:S01]  /*0d80*/  FADD.FTZ R133, -R120.reuse, R107 ;  /* 0x0000006b78857221 */ /* 0x040fe20000010100 */
[C---:B----4-:R-:W-:Y:S01]  /*0d90*/  FADD.FTZ R21, -R120.reuse, R100 ;  /* 0x0000006478157221 */ /* 0x050fe20000010100 */
[----:B------:R-:W-:Y:S01]  /*0da0*/  FADD.FTZ R23, -R120, R102 ;  /* 0x0000006678177221 */ /* 0x000fe20000010100 */
[----:B------:R-:W-:-:S02]  /*0db0*/  PRMT R105, R108, 0x7632, R105 ;  /* 0x000076326c697816 */ /* 0x000fc40000000069 */
[----:B------:R-:W-:Y:S01]  /*0dc0*/  SHF.L.U32 R107, R108, 0x10, RZ ;  /* 0x000000106c6b7819 */ /* 0x000fe200000006ff */
[----:B------:R-:W-:Y:S01]  /*0dd0*/  FADD.FTZ R127, -R120, R106 ;  /* 0x0000006a787f7221 */ /* 0x000fe20000010100 */
[----:B------:R-:W-:Y:S01]  /*0de0*/  PRMT R116, R110, 0x7632, R116 ;  /* 0x000076326e747816 */ /* 0x000fe20000000074 */
[----:B------:R-:W-:Y:S01]  /*0df0*/  FMUL.FTZ R21, R6, R21 ;  /* 0x0000001506157220 */ /* 0x000fe20000410000 */
[----:B------:R-:W-:Y:S02]  /*0e00*/  IMAD.U32 R118, R105, 0x10000, RZ ;  /* 0x0001000069767824 */ /* 0x000fe400078e00ff */
[----:B------:R-:W-:Y:S01]  /*0e10*/  FMUL.FTZ R106, R68, R107 ;  /* 0x0000006b446a7220 */ /* 0x000fe20000410000 */
[----:B------:R-:W-:Y:S01]  /*0e20*/  FADD.FTZ R101, -R120, R101 ;  /* 0x0000006578657221 */ /* 0x000fe20000010100 */
[C---:B------:R-:W-:Y:S01]  /*0e30*/  PRMT R108, R109.reuse, 0x7632, R108 ;  /* 0x000076326d6c7816 */ /* 0x040fe2000000006c */
[----:B------:R-:W-:Y:S01]  /*0e40*/  FMUL.FTZ R23, R6, R23 ;  /* 0x0000001706177220 */ /* 0x000fe20000410000 */
[----:B------:R-:W-:Y:S01]  /*0e50*/  SHF.L.U32 R109, R109, 0x10, RZ ;  /* 0x000000106d6d7819 */ /* 0x000fe200000006ff */
[----:B------:R-:W-:Y:S01]  /*0e60*/  FADD.FTZ R36, R36, R107 ;  /* 0x0000006b24247221 */ /* 0x000fe20000010000 */
[----:B0-----:R-:W-:Y:S01]  /*0e70*/  SHF.L.U32 R122, R116, 0x10, RZ ;  /* 0x00000010747a7819 */ /* 0x001fe200000006ff */
[----:B------:R-:W-:Y:S01]  /*0e80*/  FFMA.FTZ R52, R21, R107, R52 ;  /* 0x0000006b15347223 */ /* 0x000fe20000010034 */
[----:B------:R-:W-:Y:S01]  /*0e90*/  FADD.FTZ R116, R129, R106 ;  /* 0x0000006a81747221 */ /* 0x000fe20000010000 */
[----:B------:R-:W-:Y:S01]  /*0ea0*/  FMUL.FTZ R105, R69, R118 ;  /* 0x0000007645697220 */ /* 0x000fe20000410000 */
[C---:B------:R-:W-:Y:S01]  /*0eb0*/  FADD.FTZ R103, -R120.reuse, R103 ;  /* 0x0000006778677221 */ /* 0x040fe20000010100 */
[----:B------:R-:W-:Y:S01]  /*0ec0*/  FADD.FTZ R121, -R120, R104 ;  /* 0x0000006878797221 */ /* 0x000fe20000010100 */
[----:B------:R-:W-:Y:S01]  /*0ed0*/  FMUL.FTZ R100, R6, R101 ;  /* 0x0000006506647220 */ /* 0x000fe20000410000 */
[----:B------:R-:W-:Y:S01]  /*0ee0*/  FFMA.FTZ R107, R21, R106, R132 ;  /* 0x0000006a156b7223 */ /* 0x000fe20000010084 */
[----:B------:R-:W-:Y:S01]  /*0ef0*/  SHF.L.U32 R120, R108, 0x10, RZ ;  /* 0x000000106c787819 */ /* 0x000fe200000006ff */
[----:B------:R-:W-:Y:S01]  /*0f00*/  FADD.FTZ R38, R38, R109 ;  /* 0x0000006d26267221 */ /* 0x000fe20000010000 */
[-C--:B------:R-:W-:Y:S01]  /*0f10*/  FFMA.FTZ R54, R23, R109.reuse, R54 ;  /* 0x0000006d17367223 */ /* 0x080fe20000010036 */
[----:B------:R-:W-:Y:S01]  /*0f20*/  FMUL.FTZ R108, R70, R109 ;  /* 0x0000006d466c7220 */ /* 0x000fe20000410000 */
[----:B------:R-:W-:Y:S01]  /*0f30*/  FADD.FTZ R109, R116, R105 ;  /* 0x00000069746d7221 */ /* 0x000fe20000010000 */
        /* <DEDUP_REMOVED lines=19> */
[----:B------:R-:W-:Y:S01]  /*1070*/  FFMA.FTZ R55, R102, R120, R55 ;  /* 0x0000007866377223 */ /* 0x000fe20000010037 */
[----:B------:R-:W-:Y:S01]  /*1080*/  FADD.FTZ R39, R39, R120 ;  /* 0x0000007827277221 */ /* 0x000fe20000010000 */
[----:B------:R-:W-:Y:S01]  /*1090*/  FMUL.FTZ R103, R6, R127 ;  /* 0x0000007f06677220 */ /* 0x000fe20000410000 */
[----:B------:R-:W-:Y:S01]  /*10a0*/  FMUL.FTZ R116, R66, R131 ;  /* 0x0000008342747220 */ /* 0x000fe20000410000 */
[----:B------:R-:W-:Y:S01]  /*10b0*/  FADD.FTZ R121, R118, R109 ;  /* 0x0000006d76797221 */ /* 0x000fe20000010000 */
[C---:B------:R-:W-:Y:S01]  /*10c0*/  FFMA.FTZ R120, R104.reuse, R109, R111 ;  /* 0x0000006d68787223 */ /* 0x040fe2000001006f */
        /* <DEDUP_REMOVED lines=15> */
.L_x_4661:
[----:B------:R-:W0:Y:S01]  /*11c0*/  S2R R0, SR_TID.X ;  /* 0x0000000000007919 */ /* 0x000e220000002100 */
[----:B-----5:R-:W-:Y:S01]  /*11d0*/  ISETP.GE.AND P1, PT, R117, 0x1, PT ;  /* 0x000000017500780c */ /* 0x020fe20003f26270 */
[----:B------:R-:W-:Y:S01]  /*11e0*/  UISETP.NE.U32.AND UP0, UPT, UR10, URZ, UPT ;  /* 0x000000ff0a00728c */ /* 0x000fe2000bf05070 */
[----:B------:R-:W-:Y:S01]  /*11f0*/  MOV R2, UR14 ;  /* 0x0000000e00027c02 */ /* 0x000fe20008000f00 */
[----:B------:R-:W-:Y:S02]  /*1200*/  IMAD.MOV.U32 R131, RZ, RZ, RZ ;  /* 0x000000ffff837224 */ /* 0x000fe400078e00ff */
[----:B------:R-:W-:Y:S02]  /*1210*/  UISETP.NE.AND.EX UP0, UPT, UR11, URZ, UPT, UP0 ;  /* 0x000000ff0b00728c */ /* 0x000fe4000bf05300 */
[----:B------:R-:W-:-:S05]  /*1220*/  IMAD R119, R5, R2, RZ ;  /* 0x0000000205777224 */ /* 0x000fca00078e02ff */
[----:B------:R-:W-:Y:S02]  /*1230*/  SHF.R.S32.HI R120, RZ, 0x1f, R119 ;  /* 0x0000001fff787819 */ /* 0x000fe40000011477 */
[----:B------:R-:W-:Y:S02]  /*1240*/  @P1 IADD3 R121, PT, PT, R117, -0x1, RZ ;  /* 0xffffffff75791810 */ /* 0x000fe40007ffe0ff */
[----:B------:R-:W-:-:S03]  /*1250*/  LEA.HI R120, R120, R119, RZ, 0x3 ;  /* 0x0000007778787211 */ /* 0x000fc600078f18ff */
[----:B------:R-:W-:-:S05]  /*1260*/  @P1 IMAD R121, R121, R2, RZ ;  /* 0x0000000279791224 */ /* 0x000fca00078e02ff */
[----:B------:R-:W-:-:S04]  /*1270*/  @P1 SHF.R.S32.HI R122, RZ, 0x1f, R121 ;  /* 0x0000001fff7a1819 */ /* 0x000fc80000011479 */
        /* <DEDUP_REMOVED lines=14> */
.L_x_4667:
[----:B------:R-:W-:Y:S05]  /*1360*/  BSYNC.RECONVERGENT B2 ;  /* 0x0000000000027941 */ /* 0x000fea0003800200 */
.L_x_4666:
[----:B------:R-:W-:Y:S01]  /*1370*/  HFMA2 R129, -RZ, RZ, 0, 0 ;  /* 0x00000000ff817431 */ /* 0x000fe200000001ff */
[----:B------:R-:W-:Y:S01]  /*1380*/  MOV R132, RZ ;  /* 0x000000ff00847202 */ /* 0x000fe20000000f00 */
[----:B------:R-:W-:Y:S06]  /*1390*/  @!P3 BRA `(.L_x_4664) ;  /* 0x000000000060b947 */ /* 0x000fec0003800000 */
[----:B------:R-:W0:Y:S02]  /*13a0*/  LDC.64 R114, c[0x0][0x3b0] ;  /* 0x0000ec00ff727b82 */ /* 0x000e240000000a00 */
[----:B0-----:R-:W-:-:S06]  /*13b0*/  IMAD.WIDE.U32 R114, R131, 0x8, R114 ;  /* 0x0000000883727825 */ /* 0x001fcc00078e0072 */
[----:B------:R-:W5:Y:S01]  /*13c0*/  LDG.E.64 R114, desc[UR6][R114.64] ;  /* 0x0000000672727981 */ /* 0x000f62000c1e1b00 */
[----:B------:R-:W-:Y:S05]  /*13d0*/  BRA `(.L_x_4664) ;  /* 0x0000000000507947 */ /* 0x000fea0003800000 */
.L_x_4665:
        /* <DEDUP_REMOVED lines=20> */
.L_x_4664:
[----:B------:R-:W-:Y:S05]  /*1520*/  BSYNC.RECONVERGENT B1 ;  /* 0x0000000000017941 */ /* 0x000fea0003800200 */
.L_x_4660:
        /* <DEDUP_REMOVED lines=20> */
.L_x_4751:
[----:B------:R-:W-:Y:S01]  /*1670*/  @P1 IADD3 R117, PT, PT, R117, -0x1, RZ ;  /* 0xffffffff75751810 */ /* 0x000fe20007ffe0ff */
[----:B-1----:R-:W-:Y:S01]  /*1680*/  FADD.FTZ R120, R127, R120 ;  /* 0x000000787f787221 */ /* 0x002fe20000010000 */
[----:B--2---:R-:W-:Y:S01]  /*1690*/  FADD.FTZ R121, R126, R121 ;  /* 0x000000797e797221 */ /* 0x004fe20000010000 */
[----:B------:R-:W-:Y:S01]  /*16a0*/  ISETP.NE.AND P0, PT, RZ, UR8, PT ;  /* 0x00000008ff007c0c */ /* 0x000fe2000bf05270 */
[----:B------:R-:W-:Y:S01]  /*16b0*/  BSSY.RECONVERGENT B2, `(.L_x_4669) ;  /* 0x00001d5000027945 */ /* 0x000fe20003800200 */
[----:B------:R-:W-:Y:S02]  /*16c0*/  @P1 IMAD R117, R117, R2, RZ ;  /* 0x0000000275751224 */ /* 0x000fe400078e02ff */
[----:B------:R-:W-:Y:S01]  /*16d0*/  FMUL.FTZ R132, R120, UR9 ;  /* 0x0000000978847c20 */ /* 0x000fe20008410000 */
[----:B------:R-:W-:Y:S02]  /*16e0*/  FMUL.FTZ R131, R121, UR9 ;  /* 0x0000000979837c20 */ /* 0x000fe40008410000 */
        /* <DEDUP_REMOVED lines=29> */
.L_x_4675:
[----:B------:R-:W-:Y:S05]  /*18c0*/  BSYNC.RECONVERGENT B3 ;  /* 0x0000000000037941 */ /* 0x000fea0003800200 */
.L_x_4674:
        /* <DEDUP_REMOVED lines=13> */
.L_x_4677:
[----:B------:R-:W-:Y:S05]  /*19a0*/  BSYNC.RECONVERGENT B3 ;  /* 0x0000000000037941 */ /* 0x000fea0003800200 */
.L_x_4676:
        /* <DEDUP_REMOVED lines=13> */
.L_x_4679:
[----:B------:R-:W-:Y:S05]  /*1a80*/  BSYNC.RECONVERGENT B3 ;  /* 0x0000000000037941 */ /* 0x000fea0003800200 */
.L_x_4678:
        /* <DEDUP_REMOVED lines=13> */
.L_x_4681:
[----:B------:R-:W-:Y:S05]  /*1b60*/  BSYNC.RECONVERGENT B3 ;  /* 0x0000000000037941 */ /* 0x000fea0003800200 */
.L_x_4680:
        /* <DEDUP_REMOVED lines=13> */
.L_x_4683:
[----:B------:R-:W-:Y:S05]  /*1c40*/  BSYNC.RECONVERGENT B3 ;  /* 0x0000000000037941 */ /* 0x000fea0003800200 */
.L_x_4682:
        /* <DEDUP_REMOVED lines=13> */
.L_x_4685:
[----:B------:R-:W-:Y:S05]  /*1d20*/  BSYNC.RECONVERGENT B3 ;  /* 0x0000000000037941 */ /* 0x000fea0003800200 */
.L_x_4684:
        /* <DEDUP_REMOVED lines=13> */
.L_x_4687:
[----:B------:R-:W-:Y:S05]  /*1e00*/  BSYNC.RECONVERGENT B3 ;  /* 0x0000000000037941 */ /* 0x000fea0003800200 */
.L_x_4686:
        /* <DEDUP_REMOVED lines=14> */
.L_x_4673:
        /* <DEDUP_REMOVED lines=46> */
.L_x_4690:
[----:B------:R-:W-:Y:S05]  /*21d0*/  BSYNC.RECONVERGENT B3 ;  /* 0x0000000000037941 */ /* 0x000fea0003800200 */
.L_x_4689:
        /* <DEDUP_REMOVED lines=13> */
.L_x_4692:
[----:B------:R-:W-:Y:S05]  /*22b0*/  BSYNC.RECONVERGENT B3 ;  /* 0x0000000000037941 */ /* 0x000fea0003800200 */
.L_x_4691:
        /* <DEDUP_REMOVED lines=13> */
.L_x_4694:
[----:B------:R-:W-:Y:S05]  /*2390*/  BSYNC.RECONVERGENT B3 ;  /* 0x0000000000037941 */ /* 0x000fea0003800200 */
.L_x_4693:
        /* <DEDUP_REMOVED lines=13> */
.L_x_4696:
[----:B------:R-:W-:Y:S05]  /*2470*/  BSYNC.RECONVERGENT B3 ;  /* 0x0000000000037941 */ /* 0x000fea0003800200 */
.L_x_4695:
        /* <DEDUP_REMOVED lines=13> */
.L_x_4698:
[----:B------:R-:W-:Y:S05]  /*2550*/  BSYNC.RECONVERGENT B3 ;  /* 0x0000000000037941 */ /* 0x000fea0003800200 */
.L_x_4697:
        /* <DEDUP_REMOVED lines=13> */
.L_x_4700:
[----:B------:R-:W-:Y:S05]  /*2630*/  BSYNC.RECONVERGENT B3 ;  /* 0x0000000000037941 */ /* 0x000fea0003800200 */
.L_x_4699:
        /* <DEDUP_REMOVED lines=13> */
.L_x_4702:
[----:B------:R-:W-:Y:S05]  /*2710*/  BSYNC.RECONVERGENT B3 ;  /* 0x0000000000037941 */ /* 0x000fea0003800200 */
.L_x_4701:
        /* <DEDUP_REMOVED lines=9> */
.L_x_4672:
        /* <DEDUP_REMOVED lines=14> */
[----:B------:R-:W-:Y:S01]  /*2890*/  @P2 FFMA.FTZ R120, R6, R121, R28 ;  /* 0x0000007906782223 */ /* 0x000fe2000001001c */
[----:B------:R-:W-:Y:S01]  /*28a0*/  MOV R128, R29 ;  /* 0x0000001d00807202 */ /* 0x000fe20000000f00 */
[----:B------:R-:W-:-:S02]  /*28b0*/  IMAD.MOV.U32 R134, RZ, RZ, R30 ;  /* 0x000000ffff867224 */ /* 0x000fc400078e001e */
        /* <DEDUP_REMOVED lines=78> */
.L_x_4703:
[----:B------:R-:W1:Y:S01]  /*2da0*/  @P1 LDC.64 R120, c[0x0][0x408] ;  /* 0x00010200ff781b82 */ /* 0x000e620000000a00 */
[-C--:B------:R-:W-:Y:S01]  /*2db0*/  @P2 FFMA.FTZ R93, R7, R131.reuse, R132 ;  /* 0x00000083075d2223 */ /* 0x080fe20000010084 */
[----:B-----5:R-:W-:Y:S02]  /*2dc0*/  IMAD.MOV.U32 R94, RZ, RZ, R30 ;  /* 0x000000ffff5e7224 */ /* 0x020fe400078e001e */
        /* <DEDUP_REMOVED lines=8> */
[----:B------:R-:W-:Y:S01]  /*2e50*/  MOV R96, R24 ;  /* 0x0000001800607202 */ /* 0x000fe20000000f00 */
        /* <DEDUP_REMOVED lines=10> */
[--C-:B------:R-:W-:Y:S01]  /*2f00*/  @P2 FFMA.FTZ R137, R11, R131, R132.reuse ;  /* 0x000000830b892223 */ /* 0x100fe20000010084 */
        /* <DEDUP_REMOVED lines=20> */
[----:B------:R-:W-:Y:S01]  /*3050*/  IMAD.MOV.U32 R92, RZ, RZ, R28 ;  /* 0x000000ffff5c7224 */ /* 0x000fe200078e001c */
[----:B------:R-:W-:Y:S01]  /*3060*/  @P1 LOP3.LUT P4, RZ, R113, 0xff0000, RZ, 0xc0, !PT ;  /* 0x00ff000071ff1812 */ /* 0x000fe2000788c0ff */
[----:B---3--:R-:W-:Y:S01]  /*3070*/  @P1 FMUL.FTZ R99, R95, R99 ;  /* 0x000000635f631220 */ /* 0x008fe20000410000 */
        /* <DEDUP_REMOVED lines=15> */
[C---:B------:R-:W-:Y:S02]  /*3170*/  @P1 LOP3.LUT P5, RZ, R112.reuse, 0xff, RZ, 0xc0, !PT ;  /* 0x000000ff70ff1812 */ /* 0x040fe400078ac0ff */
[----:B------:R-:W-:Y:S01]  /*3180*/  @P1 ISETP.GE.U32.AND.EX P0, PT, R113, 0x1000000, PT, P0 ;  /* 0x010000007100180c */ /* 0x000fe20003f06100 */
[----:B------:R-:W-:Y:S01]  /*3190*/  @P1 FMUL.FTZ R124, R125, R124 ;  /* 0x0000007c7d7c1220 */ /* 0x000fe20000410000 */
[----:B------:R-:W-:Y:S02]  /*31a0*/  @P1 LOP3.LUT P6, RZ, R112, 0xff00, RZ, 0xc0, !PT ;  /* 0x0000ff0070ff1812 */ /* 0x000fe400078cc0ff */
[----:B------:R-:W-:Y:S01]  /*31b0*/  @P1 FSEL R121, R121, RZ, P4 ;  /* 0x000000ff79791208 */ /* 0x000fe20002000000 */
[----:B--2---:R-:W-:Y:S01]  /*31c0*/  @P1 FMUL.FTZ R123, R128, R123 ;  /* 0x0000007b807b1220 */ /* 0x004fe20000410000 */
[----:B------:R-:W-:-:S02]  /*31d0*/  @P1 FSEL R124, R124, RZ, P5 ;  /* 0x000000ff7c7c1208 */ /* 0x000fc40002800000 */
[----:B------:R-:W-:Y:S01]  /*31e0*/  @P1 F2FP.BF16.F32.PACK_AB R129, RZ, R129 ;  /* 0x00000081ff81123e */ /* 0x000fe200000010ff */
[----:B------:R-:W-:Y:S01]  /*31f0*/  @P1 FMUL.FTZ R122, R123, R122 ;  /* 0x0000007a7b7a1220 */ /* 0x000fe20000410000 */
[----:B------:R-:W-:Y:S02]  /*3200*/  @P1 F2FP.BF16.F32.PACK_AB R134, RZ, R134 ;  /* 0x00000086ff86123e */ /* 0x000fe400000010ff */
[----:B------:R-:W-:Y:S01]  /*3210*/  @P1 F2FP.BF16.F32.PACK_AB R121, RZ, R121 ;  /* 0x00000079ff79123e */ /* 0x000fe200000010ff */
[----:B---3--:R-:W-:Y:S01]  /*3220*/  @P1 FMUL.FTZ R127, R93, R127 ;  /* 0x0000007f5d7f1220 */ /* 0x008fe20000410000 */
[----:B------:R-:W-:Y:S02]  /*3230*/  @P1 FSEL R122, R122, RZ, P0 ;  /* 0x000000ff7a7a1208 */ /* 0x000fe40000000000 */
[----:B------:R-:W-:Y:S01]  /*3240*/  @P1 F2FP.BF16.F32.PACK_AB R124, RZ, R124 ;  /* 0x0000007cff7c123e */ /* 0x000fe200000010ff */
[----:B------:R-:W-:Y:S01]  /*3250*/  @P1 FMUL.FTZ R126, R127, R126 ;  /* 0x0000007e7f7e1220 */ /* 0x000fe20000410000 */
[----:B------:R-:W-:-:S02]  /*3260*/  @P1 PRMT R89, R129, 0x7610, R89 ;  /* 0x0000761081591816 */ /* 0x000fc40000000059 */
        /* <DEDUP_REMOVED lines=8> */
[----:B------:R-:W-:Y:S02]  /*32f0*/  MOV R99, R128 ;  /* 0x0000008000637202 */ /* 0x000fe40000000f00 */
[----:B------:R-:W-:Y:S02]  /*3300*/  @P1 PRMT R89, R89, 0x5410, R120 ;  /* 0x0000541059591816 */ /* 0x000fe40000000078 */
[----:B------:R-:W-:Y:S02]  /*3310*/  @P1 PRMT R90, R90, 0x5410, R136 ;  /* 0x000054105a5a1816 */ /* 0x000fe40000000088 */
[----:B------:R-:W-:-:S02]  /*3320*/  @P1 PRMT R91, R91, 0x5410, R122 ;  /* 0x000054105b5b1816 */ /* 0x000fc4000000007a */
[----:B------:R-:W-:-:S07]  /*3330*/  @P1 PRMT R88, R88, 0x5410, R126 ;  /* 0x0000541058581816 */ /* 0x000fce000000007e */
.L_x_4688:
[----:B------:R-:W-:Y:S05]  /*3340*/  BSYNC.RECONVERGENT B1 ;  /* 0x0000000000017941 */ /* 0x000fea0003800200 */
.L_x_4671:
        /* <DEDUP_REMOVED lines=11> */
.L_x_4670:
[----:B------:R-:W-:Y:S05]  /*3400*/  BSYNC.RECONVERGENT B2 ;  /* 0x0000000000027941 */ /* 0x000fea0003800200 */
.L_x_4669:
        /* <DEDUP_REMOVED lines=11> */
[-C--:B------:R-:W-:Y:S01]  /*34c0*/  @P2 FFMA.FTZ R93, R21, R131.reuse, R132 ;  /* 0x00000083155d2223 */ /* 0x080fe20000010084 */
[----:B-----5:R-:W-:Y:S02]  /*34d0*/  IMAD.MOV.U32 R92, RZ, RZ, R80 ;  /* 0x000000ffff5c7224 */ /* 0x020fe400078e0050 */
        /* <DEDUP_REMOVED lines=14> */
[----:B------:R-:W-:Y:S01]  /*35c0*/  MOV R93, R81 ;  /* 0x00000051005d7202 */ /* 0x000fe20000000f00 */
[C---:B------:R-:W-:Y:S01]  /*35d0*/  @P2 FFMA.FTZ R93, R6.reuse, R122, R81 ;  /* 0x0000007a065d2223 */ /* 0x040fe20000010051 */
[----:B------:R-:W-:Y:S01]  /*35e0*/  MOV R94, R82 ;  /* 0x00000052005e7202 */ /* 0x000fe20000000f00 */
[C---:B------:R-:W-:Y:S01]  /*35f0*/  @P2 FFMA.FTZ R94, R6.reuse, R123, R82 ;  /* 0x0000007b065e2223 */ /* 0x040fe20000010052 */
[----:B------:R-:W-:Y:S01]  /*3600*/  MOV R95, R83 ;  /* 0x00000053005f7202 */ /* 0x000fe20000000f00 */
        /* <DEDUP_REMOVED lines=69> */
.L_x_4708:
        /* <DEDUP_REMOVED lines=16> */
[----:B------:R-:W-:Y:S01]  /*3b60*/  IMAD.MOV.U32 R138, RZ, RZ, R84 ;  /* 0x000000ffff8a7224 */ /* 0x000fe200078e0054 */
[----:B------:R-:W-:Y:S01]  /*3b70*/  MOV R136, R83 ;  /* 0x0000005300887202 */ /* 0x000fe20000000f00 */
        /* <DEDUP_REMOVED lines=72> */
.L_x_4707:
        /* <DEDUP_REMOVED lines=42> */
.L_x_4712:
[----:B------:R-:W-:Y:S05]  /*42a0*/  BSYNC.RECONVERGENT B3 ;  /* 0x0000000000037941 */ /* 0x000fea0003800200 */
.L_x_4711:
        /* <DEDUP_REMOVED lines=13> */
.L_x_4714:
[----:B------:R-:W-:Y:S05]  /*4380*/  BSYNC.RECONVERGENT B3 ;  /* 0x0000000000037941 */ /* 0x000fea0003800200 */
.L_x_4713:
        /* <DEDUP_REMOVED lines=13> */
.L_x_4716:
[----:B------:R-:W-:Y:S05]  /*4460*/  BSYNC.RECONVERGENT B3 ;  /* 0x0000000000037941 */ /* 0x000fea0003800200 */
.L_x_4715:
        /* <DEDUP_REMOVED lines=13> */
.L_x_4718:
[----:B------:R-:W-:Y:S05]  /*4540*/  BSYNC.RECONVERGENT B3 ;  /* 0x0000000000037941 */ /* 0x000fea0003800200 */
.L_x_4717:
        /* <DEDUP_REMOVED lines=13> */
.L_x_4720:
[----:B------:R-:W-:Y:S05]  /*4620*/  BSYNC.RECONVERGENT B3 ;  /* 0x0000000000037941 */ /* 0x000fea0003800200 */
.L_x_4719:
        /* <DEDUP_REMOVED lines=13> */
.L_x_4722:
[----:B------:R-:W-:Y:S05]  /*4700*/  BSYNC.RECONVERGENT B3 ;  /* 0x0000000000037941 */ /* 0x000fea0003800200 */
.L_x_4721:
        /* <DEDUP_REMOVED lines=13> */
.L_x_4724:
[----:B------:R-:W-:Y:S05]  /*47e0*/  BSYNC.RECONVERGENT B3 ;  /* 0x0000000000037941 */ /* 0x000fea0003800200 */
.L_x_4723:
        /* <DEDUP_REMOVED lines=17> */
.L_x_4710:
        /* <DEDUP_REMOVED lines=24> */
.L_x_4726:
[----:B------:R-:W-:Y:S05]  /*4a80*/  BSYNC.RECONVERGENT B3 ;  /* 0x0000000000037941 */ /* 0x000fea0003800200 */
.L_x_4725:
        /* <DEDUP_REMOVED lines=13> */
.L_x_4728:
[----:B------:R-:W-:Y:S05]  /*4b60*/  BSYNC.RECONVERGENT B3 ;  /* 0x0000000000037941 */ /* 0x000fea0003800200 */
.L_x_4727:
        /* <DEDUP_REMOVED lines=13> */
.L_x_4730:
[----:B------:R-:W-:Y:S05]  /*4c40*/  BSYNC.RECONVERGENT B3 ;  /* 0x0000000000037941 */ /* 0x000fea0003800200 */
.L_x_4729:
        /* <DEDUP_REMOVED lines=13> */
.L_x_4732:
[----:B------:R-:W-:Y:S05]  /*4d20*/  BSYNC.RECONVERGENT B3 ;  /* 0x0000000000037941 */ /* 0x000fea0003800200 */
.L_x_4731:
        /* <DEDUP_REMOVED lines=13> */
.L_x_4734:
[----:B------:R-:W-:Y:S05]  /*4e00*/  BSYNC.RECONVERGENT B3 ;  /* 0x0000000000037941 */ /* 0x000fea0003800200 */
.L_x_4733:
        /* <DEDUP_REMOVED lines=13> */
.L_x_4736:
[----:B------:R-:W-:Y:S05]  /*4ee0*/  BSYNC.RECONVERGENT B3 ;  /* 0x0000000000037941 */ /* 0x000fea0003800200 */
.L_x_4735:
        /* <DEDUP_REMOVED lines=13> */
.L_x_4738:
[----:B------:R-:W-:Y:S05]  /*4fc0*/  BSYNC.RECONVERGENT B3 ;  /* 0x0000000000037941 */ /* 0x000fea0003800200 */
.L_x_4737:
[----:B------:R-:W-:-:S04]  /*4fd0*/  @P1 F2FP.BF16.F32.PACK_AB R120, RZ, R120 ;  /* 0x00000078ff78123e */ /* 0x000fc800000010ff */
[----:B------:R-:W-:-:S07]  /*4fe0*/  @P1 PRMT R91, R91, 0x5410, R120 ;  /* 0x000054105b5b1816 */ /* 0x000fce0000000078 */
.L_x_4709:
[----:B------:R-:W-:Y:S05]  /*4ff0*/  BSYNC.RECONVERGENT B1 ;  /* 0x0000000000017941 */ /* 0x000fea0003800200 */
.L_x_4706:
[----:B------:R-:W1:Y:S08]  /*5000*/  @P3 LDC.64 R120, c[0x0][0x478] ;  /* 0x00011e00ff783b82 */ /* 0x000e700000000a00 */
[----:B------:R-:W2:Y:S01]  /*5010*/  @P1 LDC.64 R122, c[0x0][0x468] ;  /* 0x00011a00ff7a1b82 */ /* 0x000ea20000000a00 */
[----:B-1----:R-:W-:-:S05]  /*5020*/  @P3 IMAD.WIDE.U32 R120, R119, 0x20, R120 ;  /* 0x0000002077783825 */ /* 0x002fca00078e0078 */
[----:B------:R3:W-:Y:S01]  /*5030*/  @P3 STG.E.128 desc[UR6][R120.64], R92 ;  /* 0x0000005c78003986 */ /* 0x0007e2000c101d06 */
[----:B--2---:R-:W-:-:S03]  /*5040*/  @P1 IMAD.WIDE.U32 R122, R117, 0x10, R122 ;  /* 0x00000010757a1825 */ /* 0x004fc600078e007a */
[----:B------:R3:W-:Y:S04]  /*5050*/  @P3 STG.E.128 desc[UR6][R120.64+0x10], R96 ;  /* 0x0000106078003986 */ /* 0x0007e8000c101d06 */
[----:B------:R3:W-:Y:S02]  /*5060*/  @P1 STG.E.128 desc[UR6][R122.64], R88 ;  /* 0x000000587a001986 */ /* 0x0007e4000c101d06 */
.L_x_4705:
[----:B------:R-:W-:Y:S05]  /*5070*/  BSYNC.RECONVERGENT B2 ;  /* 0x0000000000027941 */ /* 0x000fea0003800200 */
.L_x_4704:
[----:B-1-3--:R-:W1:Y:S02]  /*5080*/  LDC.64 R120, c[0x0][0x380] ;  /* 0x0000e000ff787b82 */ /* 0x00ae640000000a00 */
[----:B-1----:R-:W-:-:S04]  /*5090*/  LEA R5, R120, R5, 0x2 ;  /* 0x0000000578057211 */ /* 0x002fc800078e10ff */
[----:B------:R-:W-:-:S13]  /*50a0*/  ISETP.GE.AND P0, PT, R5, R121, PT ;  /* 0x000000790500720c */ /* 0x000fda0003f06270 */
[----:B------:R-:W-:Y:S05]  /*50b0*/  @!P0 BRA `(.L_x_4739) ;  /* 0xffffffb000dc8947 */ /* 0x000fea000383ffff */
.L_x_4659:
[----:B------:R-:W-:Y:S05]  /*50c0*/  BSYNC B0 ;  /* 0x0000000000007941 */ /* 0x000fea0003800000 */
.L_x_4658:
[----:B------:R-:W1:Y:S01]  /*50d0*/  S2R R6, SR_CgaCtaId ;  /* 0x0000000000067919 */ /* 0x000e620000008800 */
[C---:B------:R-:W-:Y:S01]  /*50e0*/  SHF.L.U32 R4, R0.reuse, 0x6, RZ ;  /* 0x0000000600047819 */ /* 0x040fe200000006ff */
[----:B------:R-:W-:Y:S01]  /*50f0*/  IMAD.SHL.U32 R3, R0, 0x20, RZ ;  /* 0x0000002000037824 */ /* 0x000fe200078e00ff */
[----:B------:R-:W-:Y:S01]  /*5100*/  MOV R5, 0x400 ;  /* 0x0000040000057802 */ /* 0x000fe20000000f00 */
[----:B------:R-:W-:Y:S05]  /*5110*/  WARPSYNC.ALL ;  /* 0x0000000000007948 */ /* 0x000fea0003800000 */
[----:B------:R-:W-:Y:S01]  /*5120*/  LOP3.LUT R4, R4, 0x1800, RZ, 0xc0, !PT ;  /* 0x0000180004047812 */ /* 0x000fe200078ec0ff */
[----:B------:R-:W2:Y:S01]  /*5130*/  S2UR UR4, SR_CTAID.X ;  /* 0x00000000000479c3 */ /* 0x000ea20000002500 */
[----:B-----5:R-:W-:Y:S01]  /*5140*/  LOP3.LUT R29, R0, 0x7f, RZ, 0x3c, !PT ;  /* 0x0000007f001d7812 */ /* 0x020fe200078e3cff */
[----:B------:R-:W3:Y:S01]  /*5150*/  LDCU.128 UR16, c[0x0][0x440] ;  /* 0x00008800ff1077ac */ /* 0x000ee20008000c00 */
[----:B------:R-:W-:-:S02]  /*5160*/  LOP3.LUT R3, R4, 0x3e0, R3, 0xf8, !PT ;  /* 0x000003e004037812 */ /* 0x000fc400078ef803 */
        /* <DEDUP_REMOVED lines=8> */
[----:B--2---:R-:W-:Y:S01]  /*51f0*/  IMAD R43, R2, UR4, RZ ;  /* 0x00000004022b7c24 */ /* 0x004fe2000f8e02ff */
[----:B------:R-:W-:-:S04]  /*5200*/  IADD3 R2, PT, PT, R29, R2, RZ ;  /* 0x000000021d027210 */ /* 0x000fc80007ffe0ff */
        /* <DEDUP_REMOVED lines=12> */
[----:B------:R-:W-:Y:S01]  /*52d0*/  ISETP.GE.U32.AND P3, PT, R2, 0x200, PT ;  /* 0x000002000200780c */ /* 0x000fe20003f66070 */
[----:B------:R-:W-:Y:S01]  /*52e0*/  @P2 IMAD.MOV.U32 R2, RZ, RZ, R24 ;  /* 0x000000ffff022224 */ /* 0x000fe200078e0018 */
[----:B------:R-:W-:Y:S01]  /*52f0*/  IADD3.X R43, PT, PT, R43, UR17, RZ, P5, !PT ;  /* 0x000000112b2b7c10 */ /* 0x000fe2000affe4ff */
[----:B------:R-:W3:Y:S01]  /*5300*/  LDS R6, [R5+0x200] ;  /* 0x0002000005067984 */ /* 0x000ee20000000800 */
[----:B------:R-:W-:-:S03]  /*5310*/  @P2 IADD3 R24, P4, PT, R24, 0x200, RZ ;  /* 0x0000020018182810 */ /* 0x000fc60007f9e0ff */
        /* <DEDUP_REMOVED lines=88> */
[----:B------:R-:W-:Y:S01]  /*58a0*/  @P0 IADD3.X R43, PT, PT, RZ, R43, RZ, P4, !PT ;  /* 0x0000002bff2b0210 */ /* 0x000fe200027fe4ff */
[----:B0-----:R-:W-:Y:S01]  /*58b0*/  @P0 IMAD.MOV.U32 R2, RZ, RZ, R24 ;  /* 0x000000ffff020224 */ /* 0x001fe200078e0018 */
[-C--:B------:R-:W-:Y:S02]  /*58c0*/  @P0 MOV R3, R45.reuse ;  /* 0x0000002d00030202 */ /* 0x080fe40000000f00 */
[----:B------:R-:W-:Y:S02]  /*58d0*/  @P0 IADD3 R24, P2, PT, R24, 0x200, RZ ;  /* 0x0000020018180810 */ /* 0x000fe40007f5e0ff */
[----:B-1----:R-:W-:Y:S01]  /*58e0*/  MOV R4, R22 ;  /* 0x0000001600047202 */ /* 0x002fe20000000f00 */
[----:B------:R0:W-:Y:S01]  /*58f0*/  @P0 STG.E desc[UR6][R2.64], R41 ;  /* 0x0000002902000986 */ /* 0x0001e2000c101906 */
[----:B------:R-:W-:Y:S02]  /*5900*/  @P0 IADD3.X R45, PT, PT, RZ, R45, RZ, P2, !PT ;  /* 0x0000002dff2d0210 */ /* 0x000fe400017fe4ff */
[----:B------:R-:W-:Y:S01]  /*5910*/  MOV R5, R43 ;  /* 0x0000002b00057202 */ /* 0x000fe20000000f00 */
[----:B------:R1:W-:Y:S01]  /*5920*/  @P0 STG.E desc[UR6][R6.64], R9 ;  /* 0x0000000906000986 */ /* 0x0003e2000c101906 */
[----:B0-----:R-:W-:Y:S01]  /*5930*/  IMAD.MOV.U32 R2, RZ, RZ, R24 ;  /* 0x000000ffff027224 */ /* 0x001fe200078e0018 */
[----:B------:R-:W-:Y:S01]  /*5940*/  MOV R3, R45 ;  /* 0x0000002d00037202 */ /* 0x000fe20000000f00 */
[----:B------:R-:W-:Y:S06]  /*5950*/  @!P3 EXIT ;  /* 0x000000000000b94d */ /* 0x000fec0003800000 */
[----:B------:R-:W-:Y:S04]  /*5960*/  STG.E desc[UR6][R2.64], R15 ;  /* 0x0000000f02007986 */ /* 0x000fe8000c101906 */
[----:B------:R-:W-:Y:S01]  /*5970*/  STG.E desc[UR6][R4.64], R25 ;  /* 0x0000001904007986 */ /* 0x000fe2000c101906 */
[----:B------:R-:W-:Y:S05]  /*5980*/  EXIT ;  /* 0x000000000000794d */ /* 0x000fea0003800000 */
.L_x_4668:
[----:B------:R-:W-:Y:S01]  /*5990*/  HFMA2 R135, -RZ, RZ, 0, 5.9604644775390625e-08 ;  /* 0x00000001ff877431 */ /* 0x000fe200000001ff */
[----:B------:R-:W-:Y:S01]  /*59a0*/  BSSY B1, `(.L_x_4740) ;  /* 0x0000007000017945 */ /* 0x000fe20003800000 */
[----:B------:R-:W-:Y:S01]  /*59b0*/  MOV R134, R129 ;  /* 0x0000008100867202 */ /* 0x000fe20000000f00 */
[----:B------:R-:W-:Y:S01]  /*59c0*/  IMAD.MOV.U32 R136, RZ, RZ, 0x1f ;  /* 0x0000001fff887424 */ /* 0x000fe200078e00ff */
[----:B------:R-:W-:-:S07]  /*59d0*/  MOV R131, 0xffffffff ;  /* 0xffffffff00837802 */ /* 0x000fce0000000f00 */
[----:B0----5:R-:W-:Y:S05]  /*59e0*/  WARPSYNC.COLLECTIVE R131, `(.L_x_4741) ;  /* 0x0000000083087348 */ /* 0x021fea0003c00000 */
[----:B------:R1:W2:Y:S02]  /*59f0*/  SHFL.BFLY P0, R133, R134, R135, R136 ;  /* 0x0c00008786857389 */ /* 0x0002a40000000088 */
[----:B012--5:R-:W-:Y:S05]  /*5a00*/  ENDCOLLECTIVE ;  /* 0x000000000000791b */ /* 0x027fea0003800000 */
.L_x_4741:
[----:B------:R-:W-:Y:S05]  /*5a10*/  BSYNC B1 ;  /* 0x0000000000017941 */ /* 0x000fea0003800000 */
.L_x_4740:
        /* <DEDUP_REMOVED lines=8> */
.L_x_4742:
[----:B------:R-:W-:Y:S01]  /*5aa0*/  FADD.FTZ R120, R120, R129 ;  /* 0x0000008178787221 */ /* 0x000fe20000010000 */
[----:B------:R-:W-:-:S04]  /*5ab0*/  HFMA2 R135, -RZ, RZ, 0, 1.1920928955078125e-07 ;  /* 0x00000002ff877431 */ /* 0x000fc800000001ff */
[----:B------:R-:W-:Y:S01]  /*5ac0*/  MOV R134, R120 ;  /* 0x0000007800867202 */ /* 0x000fe20000000f00 */
[----:B------:R-:W-:-:S07]  /*5ad0*/  IMAD.MOV.U32 R121, RZ, RZ, R133 ;  /* 0x000000ffff797224 */ /* 0x000fce00078e0085 */
[----:B------:R-:W-:Y:S05]  /*5ae0*/  WARPSYNC.COLLECTIVE R131, `(.L_x_4743) ;  /* 0x0000000083087348 */ /* 0x000fea0003c00000 */
[----:B------:R0:W1:Y:S02]  /*5af0*/  SHFL.BFLY P0, R133, R134, R135, R136 ;  /* 0x0c00008786857389 */ /* 0x0000640000000088 */
[----:B01----:R-:W-:Y:S05]  /*5b00*/  ENDCOLLECTIVE ;  /* 0x000000000000791b */ /* 0x003fea0003800000 */
.L_x_4743:
[----:B------:R-:W-:-:S05]  /*5b10*/  FADD.FTZ R121, R121, R132 ;  /* 0x0000008479797221 */ /* 0x000fca0000010000 */
[----:B------:R-:W-:Y:S02]  /*5b20*/  MOV R134, R121 ;  /* 0x0000007900867202 */ /* 0x000fe40000000f00 */
[----:B------:R-:W-:-:S07]  /*5b30*/  MOV R123, R133 ;  /* 0x00000085007b7202 */ /* 0x000fce0000000f00 */
[----:B------:R-:W-:Y:S05]  /*5b40*/  WARPSYNC.COLLECTIVE R131, `(.L_x_4744) ;  /* 0x0000000083087348 */ /* 0x000fea0003c00000 */
[----:B------:R0:W1:Y:S02]  /*5b50*/  SHFL.BFLY P0, R133, R134, R135, R136 ;  /* 0x0c00008786857389 */ /* 0x0000640000000088 */
[----:B01----:R-:W-:Y:S05]  /*5b60*/  ENDCOLLECTIVE ;  /* 0x000000000000791b */ /* 0x003fea0003800000 */
.L_x_4744:
[----:B------:R-:W-:-:S05]  /*5b70*/  FADD.FTZ R123, R120, R123 ;  /* 0x0000007b787b7221 */ /* 0x000fca0000010000 */
[----:B------:R-:W-:Y:S01]  /*5b80*/  MOV R134, R123 ;  /* 0x0000007b00867202 */ /* 0x000fe20000000f00 */
[----:B------:R-:W-:Y:S01]  /*5b90*/  IMAD.MOV.U32 R135, RZ, RZ, 0x4 ;  /* 0x00000004ff877424 */ /* 0x000fe200078e00ff */
[----:B------:R-:W-:-:S07]  /*5ba0*/  MOV R122, R133 ;  /* 0x00000085007a7202 */ /* 0x000fce0000000f00 */
[----:B------:R-:W-:Y:S05]  /*5bb0*/  WARPSYNC.COLLECTIVE R131, `(.L_x_4745) ;  /* 0x0000000083087348 */ /* 0x000fea0003c00000 */
[----:B------:R0:W1:Y:S02]  /*5bc0*/  SHFL.BFLY P0, R133, R134, R135, R136 ;  /* 0x0c00008786857389 */ /* 0x0000640000000088 */
[----:B01----:R-:W-:Y:S05]  /*5bd0*/  ENDCOLLECTIVE ;  /* 0x000000000000791b */ /* 0x003fea0003800000 */
.L_x_4745:
[----:B------:R-:W-:-:S05]  /*5be0*/  FADD.FTZ R122, R121, R122 ;  /* 0x0000007a797a7221 */ /* 0x000fca0000010000 */
[----:B------:R-:W-:Y:S02]  /*5bf0*/  MOV R134, R122 ;  /* 0x0000007a00867202 */ /* 0x000fe40000000f00 */
[----:B------:R-:W-:-:S07]  /*5c00*/  MOV R124, R133 ;  /* 0x00000085007c7202 */ /* 0x000fce0000000f00 */
[----:B------:R-:W-:Y:S05]  /*5c10*/  WARPSYNC.COLLECTIVE R131, `(.L_x_4746) ;  /* 0x0000000083087348 */ /* 0x000fea0003c00000 */
[----:B------:R0:W1:Y:S02]  /*5c20*/  SHFL.BFLY P0, R133, R134, R135, R136 ;  /* 0x0c00008786857389 */ /* 0x0000640000000088 */
[----:B01----:R-:W-:Y:S05]  /*5c30*/  ENDCOLLECTIVE ;  /* 0x000000000000791b */ /* 0x003fea0003800000 */
.L_x_4746:
[----:B------:R-:W-:Y:S01]  /*5c40*/  FADD.FTZ R124, R123, R124 ;  /* 0x0000007c7b7c7221 */ /* 0x000fe20000010000 */
[----:B------:R-:W-:-:S04]  /*5c50*/  HFMA2 R135, -RZ, RZ, 0, 4.76837158203125e-07 ;  /* 0x00000008ff877431 */ /* 0x000fc800000001ff */
[----:B------:R-:W-:Y:S02]  /*5c60*/  MOV R134, R124 ;  /* 0x0000007c00867202 */ /* 0x000fe40000000f00 */
[----:B------:R-:W-:-:S07]  /*5c70*/  MOV R125, R133 ;  /* 0x00000085007d7202 */ /* 0x000fce0000000f00 */
[----:B------:R-:W-:Y:S05]  /*5c80*/  WARPSYNC.COLLECTIVE R131, `(.L_x_4747) ;  /* 0x0000000083087348 */ /* 0x000fea0003c00000 */
[----:B------:R0:W1:Y:S02]  /*5c90*/  SHFL.BFLY P0, R133, R134, R135, R136 ;  /* 0x0c00008786857389 */ /* 0x0000640000000088 */
[----:B01----:R-:W-:Y:S05]  /*5ca0*/  ENDCOLLECTIVE ;  /* 0x000000000000791b */ /* 0x003fea0003800000 */
.L_x_4747:
[----:B------:R-:W-:-:S04]  /*5cb0*/  FADD.FTZ R125, R122, R125 ;  /* 0x0000007d7a7d7221 */ /* 0x000fc80000010000 */
[----:B------:R-:W-:Y:S01]  /*5cc0*/  IMAD.MOV.U32 R134, RZ, RZ, R125 ;  /* 0x000000ffff867224 */ /* 0x000fe200078e007d */
[----:B------:R-:W-:-:S07]  /*5cd0*/  MOV R127, R133 ;  /* 0x00000085007f7202 */ /* 0x000fce0000000f00 */
[----:B------:R-:W-:Y:S05]  /*5ce0*/  WARPSYNC.COLLECTIVE R131, `(.L_x_4748) ;  /* 0x0000000083087348 */ /* 0x000fea0003c00000 */
[----:B------:R0:W1:Y:S02]  /*5cf0*/  SHFL.BFLY P0, R133, R134, R135, R136 ;  /* 0x0c00008786857389 */ /* 0x0000640000000088 */
[----:B01----:R-:W-:Y:S05]  /*5d00*/  ENDCOLLECTIVE ;  /* 0x000000000000791b */ /* 0x003fea0003800000 */
.L_x_4748:
[----:B------:R-:W-:Y:S01]  /*5d10*/  FADD.FTZ R127, R124, R127 ;  /* 0x0000007f7c7f7221 */ /* 0x000fe20000010000 */
[----:B------:R-:W-:-:S04]  /*5d20*/  HFMA2 R135, -RZ, RZ, 0, 9.5367431640625e-07 ;  /* 0x00000010ff877431 */ /* 0x000fc800000001ff */
[----:B------:R-:W-:Y:S02]  /*5d30*/  MOV R134, R127 ;  /* 0x0000007f00867202 */ /* 0x000fe40000000f00 */
[----:B------:R-:W-:-:S07]  /*5d40*/  MOV R126, R133 ;  /* 0x00000085007e7202 */ /* 0x000fce0000000f00 */
[----:B------:R-:W-:Y:S05]  /*5d50*/  WARPSYNC.COLLECTIVE R131, `(.L_x_4749) ;  /* 0x0000000083087348 */ /* 0x000fea0003c00000 */
[----:B------:R0:W1:Y:S02]  /*5d60*/  SHFL.BFLY P0, R133, R134, R135, R136 ;  /* 0x0c00008786857389 */ /* 0x0000640000000088 */
[----:B01----:R-:W-:Y:S05]  /*5d70*/  ENDCOLLECTIVE ;  /* 0x000000000000791b */ /* 0x003fea0003800000 */
.L_x_4749:
[----:B------:R-:W-:-:S05]  /*5d80*/  FADD.FTZ R126, R125, R126 ;  /* 0x0000007e7d7e7221 */ /* 0x000fca0000010000 */
[----:B------:R-:W-:Y:S02]  /*5d90*/  MOV R134, R126 ;  /* 0x0000007e00867202 */ /* 0x000fe40000000f00 */
[----:B------:R-:W-:-:S07]  /*5da0*/  MOV R120, R133 ;  /* 0x0000008500787202 */ /* 0x000fce0000000f00 */
[----:B------:R-:W-:Y:S05]  /*5db0*/  WARPSYNC.COLLECTIVE R131, `(.L_x_4750) ;  /* 0x0000000083087348 */ /* 0x000fea0003c00000 */
[----:B------:R0:W1:Y:S02]  /*5dc0*/  SHFL.BFLY P0, R133, R134, R135, R136 ;  /* 0x0c00008786857389 */ /* 0x0000640000000088 */
[----:B01----:R-:W-:Y:S05]  /*5dd0*/  ENDCOLLECTIVE ;  /* 0x000000000000791b */ /* 0x003fea0003800000 */
.L_x_4750:
[----:B------:R-:W-:Y:S01]  /*5de0*/  MOV R121, R133 ;  /* 0x0000008500797202 */ /* 0x000fe20000000f00 */
[----:B------:R-:W-:Y:S06]  /*5df0*/  BRA `(.L_x_4751) ;  /* 0xffffffb8001c7947 */ /* 0x000fec000383ffff */
.L_x_4752:
        /* <DEDUP_REMOVED lines=16> */
.L_x_11239:


//--------------------- .text._ZN10layer_norm22ln_bwd_finalize_kernelINS_22Kernel_traits_finalizeILj512Ef13__nv_bfloat16fS2_fjLb0ELj1024ELj4ENS_18Kernel_traits_baseILj512EfS2_fS2_fjLj1024EEEEELb0ELb1EEEvNS_9BwdParamsE --------------------------
	.section	.text._ZN10layer_norm22ln_bwd_finalize_kernelINS_22Kernel_traits_finalizeILj512Ef13__nv_bfloat16fS2_fjLb0ELj1024ELj4ENS_18Kernel_traits_baseILj512EfS2_fS2_fjLj1024EEEEELb0ELb1EEEvNS_9BwdParamsE,"ax",@progbits
	.align	128
        .global         _ZN10layer_norm22ln_bwd_finalize_kernelINS_22Kernel_traits_finalizeILj512Ef13__nv_bfloat16fS2_fjLb0ELj1024ELj4ENS_18Kernel_traits_baseILj512EfS2_fS2_fjLj1024EEEEELb0ELb1EEEvNS_9BwdParamsE
        .type           _ZN10layer_norm22ln_bwd_finalize_kernelINS_22Kernel_traits_finalizeILj512Ef13__nv_bfloat16fS2_fjLb0ELj1024ELj4ENS_18Kernel_traits_baseILj512EfS2_fS2_fjLj1024EEEEELb0ELb1EEEvNS_9BwdParamsE,@function
        .size           _ZN10layer_norm22ln_bwd_finalize_kernelINS_22Kernel_traits_finalizeILj512Ef13__nv_bfloat16fS2_fjLb0ELj1024ELj4ENS_18Kernel_traits_baseILj512EfS2_fS2_fjLj1024EEEEELb0ELb1EEEvNS_9BwdParamsE,(.L_x_11240 - _ZN10layer_norm22ln_bwd_finalize_kernelINS_22Kernel_traits_finalizeILj512Ef13__nv_bfloat16fS2_fjLb0ELj1024ELj4ENS_18Kernel_traits_baseILj512EfS2_fS2_fjLj1024EEEEELb0ELb1EEEvNS_9BwdParamsE)
        .other          _ZN10layer_norm22ln_bwd_finalize_kernelINS_22Kernel_traits_finalizeILj512Ef13__nv_bfloat16fS2_fjLb0ELj1024ELj4ENS_18Kernel_traits_baseILj512EfS2_fS2_fjLj1024EEEEELb0ELb1EEEvNS_9BwdParamsE,@"STO_CUDA_ENTRY STV_DEFAULT"
_ZN10layer_norm22ln_bwd_finalize_kernelINS_22Kernel_traits_finalizeILj512Ef13__nv_bfloat16fS2_fjLb0ELj1024ELj4ENS_18Kernel_traits_baseILj512EfS2_fS2_fjLj1024EEEEELb0ELb1EEEvNS_9BwdParamsE:
.text._ZN10layer_norm22ln_bwd_finalize_kernelINS_22Kernel_traits_finalizeILj512Ef13__nv_bfloat16fS2_fjLb0ELj1024ELj4ENS_18Kernel_traits_baseILj512EfS2_fS2_fjLj1024EEEEELb0ELb1EEEvNS_9BwdParamsE:
        /* <DEDUP_REMOVED lines=77> */
.L_x_4757:
        /* <DEDUP_REMOVED lines=118> */
.L_x_4756:
[----:B------:R-:W-:Y:S05]  /*0c30*/  BSYNC.RECONVERGENT B1 ;  /* 0x0000000000017941 */ /* 0x000fea0003800200 */
.L_x_4755:
        /* <DEDUP_REMOVED lines=69> */
.L_x_4759:
[----:B------:R-:W-:Y:S05]  /*1090*/  BSYNC.RECONVERGENT B1 ;  /* 0x0000000000017941 */ /* 0x000fea0003800200 */
.L_x_4758:
        /* <DEDUP_REMOVED lines=38> */
.L_x_4761:
[----:B------:R-:W-:Y:S05]  /*1300*/  BSYNC.RECONVERGENT B1 ;  /* 0x0000000000017941 */ /* 0x000fea0003800200 */
.L_x_4760:
[----:B------:R-:W-:Y:S05]  /*1310*/  @!P1 BRA `(.L_x_4754) ;  /* 0x0000000000409947 */ /* 0x000fea0003800000 */
[----:B------:R-:W0:Y:S01]  /*1320*/  LDC R14, c[0x0][0x388] ;  /* 0x0000e200ff0e7b82 */ /* 0x000e220000000800 */
[----:B------:R-:W-:-:S07]  /*1330*/  IADD3 R12, PT, PT, -R54, RZ, RZ ;  /* 0x000000ff360c7210 */ /* 0x000fce0007ffe1ff */
[----:B------:R-:W1:Y:S08]  /*1340*/  LDC.64 R8, c[0x0][0x440] ;  /* 0x00011000ff087b82 */ /* 0x000e700000000a00 */
[----:B------:R-:W2:Y:S01]  /*1350*/  LDC.64 R10, c[0x0][0x448] ;  /* 0x00011200ff0a7b82 */ /* 0x000ea20000000a00 */
[----:B0-----:R-:W-:-:S05]  /*1360*/  IMAD R0, R3, R14, R0 ;  /* 0x0000000e03007224 */ /* 0x001fca00078e0200 */
[----:B------:R-:W-:-:S07]  /*1370*/  IADD3 R3, PT, PT, R57, R0, RZ ;  /* 0x0000000039037210 */ /* 0x000fce0007ffe0ff */
.L_x_4762:
        /* <DEDUP_REMOVED lines=10> */
.L_x_4754:
[----:B------:R-:W-:Y:S05]  /*1420*/  BSYNC.RECONVERGENT B0 ;  /* 0x0000000000007941 */ /* 0x000fea0003800200 */
.L_x_4753:
        /* <DEDUP_REMOVED lines=57> */
.L_x_4763:
        /* <DEDUP_REMOVED lines=12> */
.L_x_11240:


//--------------------- .text._ZN10layer_norm13ln_bwd_kernelINS_13Kernel_traitsIf13__nv_bfloat16fS2_fjLj512ELj1ELj4ELj1ELj16ENS_18Kernel_traits_baseILj512EfS2_fS2_fjLj128EEEEELb1ELb0ELb1ELb1EEEvNS_9BwdParamsE --------------------------
	.section	.text._ZN10layer_norm13ln_bwd_kernelINS_13Kernel_traitsIf13__nv_bfloat16fS2_fjLj512ELj1ELj4ELj1ELj16ENS_18Kernel_traits_baseILj512EfS2_fS2_fjLj128EEEEELb1ELb0ELb1ELb1EEEvNS_9BwdParamsE,"ax",@progbits
	.align	128
        .global         _ZN10layer_norm13ln_bwd_kernelINS_13Kernel_traitsIf13__nv_bfloat16fS2_fjLj512ELj1ELj4ELj1ELj16ENS_18Kernel_traits_baseILj512EfS2_fS2_fjLj128EEEEELb1ELb0ELb1ELb1EEEvNS_9BwdParamsE
        .type           _ZN10layer_norm13ln_bwd_kernelINS_13Kernel_traitsIf13__nv_bfloat16fS2_fjLj512ELj1ELj4ELj1ELj16ENS_18Kernel_traits_baseILj512EfS2_fS2_fjLj128EEEEELb1ELb0ELb1ELb1EEEvNS_9BwdParamsE,@function
        .size           _ZN10layer_norm13ln_bwd_kernelINS_13Kernel_traitsIf13__nv_bfloat16fS2_fjLj512ELj1ELj4ELj1ELj16ENS_18Kernel_traits_baseILj512EfS2_fS2_fjLj128EEEEELb1ELb0ELb1ELb1EEEvNS_9BwdParamsE,(.L_x_11241 - _ZN10layer_norm13ln_bwd_kernelINS_13Kernel_traitsIf13__nv_bfloat16fS2_fjLj512ELj1ELj4ELj1ELj16ENS_18Kernel_traits_baseILj512EfS2_fS2_fjLj128EEEEELb1ELb0ELb1ELb1EEEvNS_9BwdParamsE)
        .other          _ZN10layer_norm13ln_bwd_kernelINS_13Kernel_traitsIf13__nv_bfloat16fS2_fjLj512ELj1ELj4ELj1ELj16ENS_18Kernel_traits_baseILj512EfS2_fS2_fjLj128EEEEELb1ELb0ELb1ELb1EEEvNS_9BwdParamsE,@"STO_CUDA_ENTRY STV_DEFAULT"
_ZN10layer_norm13ln_bwd_kernelINS_13Kernel_traitsIf13__nv_bfloat16fS2_fjLj512ELj1ELj4ELj1ELj16ENS_18Kernel_traits_baseILj512EfS2_fS2_fjLj128EEEEELb1ELb0ELb1ELb1EEEvNS_9BwdParamsE:
.text._ZN10layer_norm13ln_bwd_kernelINS_13Kernel_traitsIf13__nv_bfloat16fS2_fjLj512ELj1ELj4ELj1ELj16ENS_18Kernel_traits_baseILj512EfS2_fS2_fjLj128EEEEELb1ELb0ELb1ELb1EEEvNS_9BwdParamsE:
        /* <DEDUP_REMOVED lines=41> */
.L_x_4836:
        /* <DEDUP_REMOVED lines=13> */
[----:B------:R-:W1:Y:S01]  /*0360*/  S2R R85, SR_TID.X ;  /* 0x0000000000557919 */ /* 0x000e620000002100 */
[----:B------:R-:W2:Y:S01]  /*0370*/  LDC.64 R108, c[0x0][0x428] ;  /* 0x00010a00ff6c7b82 */ /* 0x000ea20000000a00 */
[----:B------:R-:W-:Y:S01]  /*0380*/  IADD3 R3, PT, PT, R132, -0x1, RZ ;  /* 0xffffffff84037810 */ /* 0x000fe20007ffe0ff */
[C---:B------:R-:W-:Y:S02]  /*0390*/  IMAD R0, R2.reuse, UR8, RZ ;  /* 0x0000000802007c24 */ /* 0x040fe4000f8e02ff */
[----:B------:R-:W-:-:S04]  /*03a0*/  IMAD.WIDE R80, R2, 0x4, R80 ;  /* 0x0000000402507825 */ /* 0x000fc800078e0250 */
[----:B------:R-:W3:Y:S01]  /*03b0*/  LDC.64 R86, c[0x0][0x3a8] ;  /* 0x0000ea00ff567b82 */ /* 0x000ee20000000a00 */
[----:B------:R-:W-:Y:S01]  /*03c0*/  IMAD R82, R3, UR8, RZ ;  /* 0x0000000803527c24 */ /* 0x000fe2000f8e02ff */
[----:B------:R-:W-:-:S04]  /*03d0*/  SHF.R.S32.HI R3, RZ, 0x1f, R0 ;  /* 0x0000001fff037819 */ /* 0x000fc80000011400 */
[----:B------:R-:W-:Y:S02]  /*03e0*/  SHF.R.S32.HI R83, RZ, 0x1f, R82 ;  /* 0x0000001fff537819 */ /* 0x000fe40000011452 */
[----:B------:R-:W-:Y:S01]  /*03f0*/  LEA.HI R3, R3, R0, RZ, 0x3 ;  /* 0x0000000003037211 */ /* 0x000fe200078f18ff */
[----:B------:R-:W4:Y:S01]  /*0400*/  LDC.64 R116, c[0x0][0x3b0] ;  /* 0x0000ec00ff747b82 */ /* 0x000f220000000a00 */
[----:B------:R-:W-:Y:S02]  /*0410*/  LEA.HI R83, R83, R82, RZ, 0x3 ;  /* 0x0000005253537211 */ /* 0x000fe400078f18ff */
[----:B-1----:R-:W-:Y:S02]  /*0420*/  LOP3.LUT R118, R85, 0x1f, RZ, 0xc0, !PT ;  /* 0x0000001f55767812 */ /* 0x002fe400078ec0ff */
[----:B------:R1:W4:Y:S02]  /*0430*/  LDG.E R85, desc[UR6][R80.64] ;  /* 0x0000000650557981 */ /* 0x000324000c1e1900 */
[----:B------:R-:W-:-:S02]  /*0440*/  LEA.HI.SX32 R95, R3, R118, 0x1d ;  /* 0x00000076035f7211 */ /* 0x000fc400078feaff */
[----:B------:R-:W-:Y:S02]  /*0450*/  LEA.HI.SX32 R3, R83, R118, 0x1d ;  /* 0x0000007653037211 */ /* 0x000fe400078feaff */
[C---:B------:R-:W-:Y:S01]  /*0460*/  IADD3 R119, PT, PT, R95.reuse, 0x20, RZ ;  /* 0x000000205f777810 */ /* 0x040fe20007ffe0ff */
[----:B---3--:R-:W-:-:S04]  /*0470*/  IMAD.WIDE.U32 R82, R95, 0x20, R86 ;  /* 0x000000205f527825 */ /* 0x008fc800078e0056 */
[C---:B--2---:R-:W-:Y:S01]  /*0480*/  IMAD.WIDE.U32 R96, R3.reuse, 0x10, R108 ;  /* 0x0000001003607825 */ /* 0x044fe200078e006c */
[----:B------:R-:W-:Y:S01]  /*0490*/  IADD3 R3, PT, PT, R3, 0x20, RZ ;  /* 0x0000002003037810 */ /* 0x000fe20007ffe0ff */
[----:B------:R-:W2:Y:S02]  /*04a0*/  LDG.E.128 R88, desc[UR6][R82.64] ;  /* 0x0000000652587981 */ /* 0x000ea4000c1e1d00 */
[----:B------:R-:W-:Y:S02]  /*04b0*/  IMAD.WIDE.U32 R86, R119, 0x20, R86 ;  /* 0x0000002077567825 */ /* 0x000fe400078e0056 */
[----:B------:R-:W3:Y:S02]  /*04c0*/  LDG.E.128 R96, desc[UR6][R96.64] ;  /* 0x0000000660607981 */ /* 0x000ee4000c1e1d00 */
[----:B------:R-:W-:Y:S02]  /*04d0*/  IMAD.WIDE.U32 R108, R3, 0x10, R108 ;  /* 0x00000010036c7825 */ /* 0x000fe400078e006c */
[----:B------:R-:W3:Y:S04]  /*04e0*/  LDG.E.128 R104, desc[UR6][R86.64] ;  /* 0x0000000656687981 */ /* 0x000ee8000c1e1d00 */
[----:B------:R-:W3:Y:S04]  /*04f0*/  LDG.E.128 R108, desc[UR6][R108.64] ;  /* 0x000000066c6c7981 */ /* 0x000ee8000c1e1d00 */
[----:B------:R0:W3:Y:S01]  /*0500*/  LDG.E.128 R100, desc[UR6][R82.64+0x10] ;  /* 0x0000100652647981 */ /* 0x0000e2000c1e1d00 */
[----:B------:R-:W-:-:S03]  /*0510*/  MOV R131, UR14 ;  /* 0x0000000e00837c02 */ /* 0x000fc60008000f00 */
[----:B------:R4:W3:Y:S01]  /*0520*/  LDG.E.128 R112, desc[UR6][R86.64+0x10] ;  /* 0x0000100656707981 */ /* 0x0008e2000c1e1d00 */
[----:B------:R-:W-:Y:S02]  /*0530*/  MOV R130, UR15 ;  /* 0x0000000f00827c02 */ /* 0x000fe40008000f00 */
[----:B------:R-:W-:Y:S02]  /*0540*/  ISETP.NE.U32.AND P0, PT, R131, RZ, PT ;  /* 0x000000ff8300720c */ /* 0x000fe40003f05070 */
[----:B-----5:R-:W-:Y:S02]  /*0550*/  ISETP.GE.AND P2, PT, R84, 0x1, PT ;  /* 0x000000015400780c */ /* 0x020fe40003f46270 */
[----:B------:R-:W-:-:S11]  /*0560*/  ISETP.NE.AND.EX P0, PT, R130, RZ, PT, P0 ;  /* 0x000000ff8200720c */ /* 0x000fd60003f05300 */
[----:B------:R-:W-:Y:S02]  /*0570*/  @P2 IADD3 R0, PT, PT, R84, -0x1, RZ ;  /* 0xffffffff54002810 */ /* 0x000fe40007ffe0ff */
[----:B-1----:R-:W1:Y:S03]  /*0580*/  @P0 LDC.64 R80, c[0x0][0x438] ;  /* 0x00010e00ff500b82 */ /* 0x002e660000000a00 */
[----:B------:R-:W-:-:S05]  /*0590*/  @P2 IMAD R0, R0, UR8, RZ ;  /* 0x0000000800002c24 */ /* 0x000fca000f8e02ff */
[----:B------:R-:W-:Y:S01]  /*05a0*/  @P2 SHF.R.S32.HI R3, RZ, 0x1f, R0 ;  /* 0x0000001fff032819 */ /* 0x000fe20000011400 */
[----:B------:R-:W1:Y:S03]  /*05b0*/  @P0 LDC.64 R92, c[0x0][0x438] ;  /* 0x00010e00ff5c0b82 */ /* 0x000e660000000a00 */
[----:B------:R-:W-:Y:S02]  /*05c0*/  @P2 LEA.HI R3, R3, R0, RZ, 0x3 ;  /* 0x0000000003032211 */ /* 0x000fe400078f18ff */
[----:B0-----:R-:W-:Y:S02]  /*05d0*/  MOV R83, RZ ;  /* 0x000000ff00537202 */ /* 0x001fe40000000f00 */
[----:B------:R-:W-:-:S04]  /*05e0*/  @P2 LEA.HI.SX32 R83, R3, R118, 0x1d ;  /* 0x0000007603532211 */ /* 0x000fc800078feaff */
[C---:B------:R-:W-:Y:S01]  /*05f0*/  IADD3 R3, PT, PT, R83.reuse, 0x20, RZ ;  /* 0x0000002053037810 */ /* 0x040fe20007ffe0ff */
[----:B----4-:R-:W-:-:S04]  /*0600*/  IMAD.WIDE.U32 R82, R83, 0x8, R116 ;  /* 0x0000000853527825 */ /* 0x010fc800078e0074 */
[----:B-1----:R-:W-:Y:S02]  /*0610*/  @P0 IMAD.WIDE.U32 R86, R95, 0x20, R80 ;  /* 0x000000205f560825 */ /* 0x002fe400078e0050 */
[----:B------:R-:W5:Y:S02]  /*0620*/  LDG.E.64 R82, desc[UR6][R82.64] ;  /* 0x0000000652527981 */ /* 0x000f64000c1e1b00 */
[----:B------:R-:W-:Y:S02]  /*0630*/  IMAD.WIDE.U32 R80, R3, 0x8, R116 ;  /* 0x0000000803507825 */ /* 0x000fe400078e0074 */
[----:B------:R-:W5:Y:S04]  /*0640*/  @P0 LDG.E.128 R52, desc[UR6][R86.64] ;  /* 0x0000000656340981 */ /* 0x000f68000c1e1d00 */
[----:B------:R-:W5:Y:S01]  /*0650*/  LDG.E.64 R80, desc[UR6][R80.64] ;  /* 0x0000000650507981 */ /* 0x000f62000c1e1b00 */
[----:B------:R-:W-:-:S03]  /*0660*/  @P0 IMAD.WIDE.U32 R92, R119, 0x20, R92 ;  /* 0x00000020775c0825 */ /* 0x000fc600078e005c */
[----:B------:R3:W5:Y:S04]  /*0670*/  @P0 LDG.E.128 R56, desc[UR6][R86.64+0x10] ;  /* 0x0000100656380981 */ /* 0x000768000c1e1d00 */
[----:B------:R-:W5:Y:S04]  /*0680*/  @P0 LDG.E.128 R60, desc[UR6][R92.64] ;  /* 0x000000065c3c0981 */ /* 0x000f68000c1e1d00 */
[----:B------:R0:W5:Y:S01]  /*0690*/  @P0 LDG.E.128 R64, desc[UR6][R92.64+0x10] ;  /* 0x000010065c400981 */ /* 0x000162000c1e1d00 */
[----:B------:R-:W-:-:S04]  /*06a0*/  ISETP.NE.AND P0, PT, RZ, UR9, PT ;  /* 0x00000009ff007c0c */ /* 0x000fc8000bf05270 */
[----:B------:R-:W-:-:S05]  /*06b0*/  FSEL R85, R85, RZ, !P0 ;  /* 0x000000ff55557208 */ /* 0x000fca0004000000 */
[C---:B--2---:R-:W-:Y:S01]  /*06c0*/  FADD.FTZ R95, -R85.reuse, R89 ;  /* 0x00000059555f7221 */ /* 0x044fe20000010100 */
[C---:B------:R-:W-:Y:S01]  /*06d0*/  FADD.FTZ R117, -R85.reuse, R90 ;  /* 0x0000005a55757221 */ /* 0x040fe20000010100 */
[C---:B---3--:R-:W-:Y:S02]  /*06e0*/  PRMT R86, R96.reuse, 0x7632, R86 ;  /* 0x0000763260567816 */ /* 0x048fe40000000056 */
[----:B------:R-:W-:Y:S01]  /*06f0*/  SHF.L.U32 R89, R96, 0x10, RZ ;  /* 0x0000001060597819 */ /* 0x000fe200000006ff */
[C---:B------:R-:W-:Y:S01]  /*0700*/  FADD.FTZ R3, -R85.reuse, R88 ;  /* 0x0000005855037221 */ /* 0x040fe20000010100 */
[C---:B------:R-:W-:Y:S01]  /*0710*/  FADD.FTZ R119, -R85.reuse, R91 ;  /* 0x0000005b55777221 */ /* 0x040fe20000010100 */
[----:B------:R-:W-:Y:S01]  /*0720*/  SHF.L.U32 R86, R86, 0x10, RZ ;  /* 0x0000001056567819 */ /* 0x000fe200000006ff */
[----:B------:R-:W-:Y:S01]  /*0730*/  FADD.FTZ R123, -R85, R104 ;  /* 0x00000068557b7221 */ /* 0x000fe20000010100 */
[C---:B------:R-:W-:Y:S01]  /*0740*/  PRMT R88, R97.reuse, 0x7632, R88 ;  /* 0x0000763261587816 */ /* 0x040fe20000000058 */
[C---:B------:R-:W-:Y:S01]  /*0750*/  FMUL.FTZ R96, R94.reuse, R95 ;  /* 0x0000005f5e607220 */ /* 0x040fe20000410000 */
[----:B------:R-:W-:Y:S01]  /*0760*/  SHF.L.U32 R91, R97, 0x10, RZ ;  /* 0x00000010615b7819 */ /* 0x000fe200000006ff */
[----:B------:R-:W-:Y:S01]  /*0770*/  FMUL.FTZ R95, R94, R117 ;  /* 0x000000755e5f7220 */ /* 0x000fe20000410000 */
[----:B------:R-:W-:Y:S01]  /*0780*/  FMUL.FTZ R104, R16, R89 ;  /* 0x0000005910687220 */ /* 0x000fe20000410000 */
[----:B------:R-:W-:Y:S01]  /*0790*/  FMUL.FTZ R3, R94, R3 ;  /* 0x000000035e037220 */ /* 0x000fe20000410000 */
[----:B------:R-:W-:Y:S01]  /*07a0*/  PRMT R120, R109, 0x7632, R120 ;  /* 0x000076326d787816 */ /* 0x000fe20000000078 */
[----:B------:R-:W-:Y:S01]  /*07b0*/  FADD.FTZ R127, -R85, R106 ;  /* 0x0000006a557f7221 */ /* 0x000fe20000010100 */
[----:B------:R-:W-:Y:S01]  /*07c0*/  SHF.L.U32 R129, R109, 0x10, RZ ;  /* 0x000000106d817819 */ /* 0x000fe200000006ff */
[-C--:B------:R-:W-:Y:S01]  /*07d0*/  FFMA.FTZ R21, R96, R86.reuse, R21 ;  /* 0x0000005660157223 */ /* 0x080fe20000010015 */
[C---:B------:R-:W-:Y:S01]  /*07e0*/  PRMT R90, R98.reuse, 0x7632, R90 ;  /* 0x00007632625a7816 */ /* 0x040fe2000000005a */
[----:B------:R-:W-:Y:S01]  /*07f0*/  FADD.FTZ R49, R49, R86 ;  /* 0x0000005631317221 */ /* 0x000fe20000010000 */
[----:B0-----:R-:W-:Y:S01]  /*0800*/  SHF.L.U32 R93, R98, 0x10, RZ ;  /* 0x00000010625d7819 */ /* 0x001fe200000006ff */
[----:B------:R-:W-:Y:S01]  /*0810*/  FMUL.FTZ R109, R17, R86 ;  /* 0x00000056116d7220 */ /* 0x000fe20000410000 */
[----:B------:R-:W-:Y:S01]  /*0820*/  SHF.L.U32 R88, R88, 0x10, RZ ;  /* 0x0000001058587819 */ /* 0x000fe200000006ff */
[----:B------:R-:W-:Y:S01]  /*0830*/  FMUL.FTZ R98, R94, R119 ;  /* 0x000000775e627220 */ /* 0x000fe20000410000 */
[-C--:B------:R-:W-:Y:S01]  /*0840*/  FFMA.FTZ R22, R95, R91.reuse, R22 ;  /* 0x0000005b5f167223 */ /* 0x080fe20000010016 */
[----:B------:R-:W-:Y:S01]  /*0850*/  FADD.FTZ R50, R50, R91 ;  /* 0x0000005b32327221 */ /* 0x000fe20000010000 */
[----:B------:R-:W-:Y:S01]  /*0860*/  FMUL.FTZ R106, R18, R91 ;  /* 0x0000005b126a7220 */ /* 0x000fe20000410000 */
[----:B------:R-:W-:Y:S01]  /*0870*/  FADD.FTZ R86, RZ, R104 ;  /* 0x00000068ff567221 */ /* 0x000fe20000010000 */
[----:B------:R-:W-:Y:S01]  /*0880*/  FFMA.FTZ R91, R3, R104, RZ ;  /* 0x00000068035b7223 */ /* 0x000fe200000100ff */
[----:B------:R-:W-:Y:S01]  /*0890*/  PRMT R0, R111, 0x7632, R0 ;  /* 0x000076326f007816 */ /* 0x000fe20000000000 */
[----:B------:R-:W-:Y:S01]  /*08a0*/  FFMA.FTZ R20, R3, R89, R20 ;  /* 0x0000005903147223 */ /* 0x000fe20000010014 */
[----:B------:R-:W-:Y:S01]  /*08b0*/  SHF.L.U32 R87, R111, 0x10, RZ ;  /* 0x000000106f577819 */ /* 0x000fe200000006ff */
[----:B------:R-:W-:Y:S01]  /*08c0*/  FADD.FTZ R48, R48, R89 ;  /* 0x0000005930307221 */ /* 0x000fe20000010000 */
[-C--:B------:R-:W-:Y:S01]  /*08d0*/  FFMA.FTZ R23, R98, R88.reuse, R23 ;  /* 0x0000005862177223 */ /* 0x080fe20000010017 */
[----:B------:R-:W-:Y:S01]  /*08e0*/  FADD.FTZ R51, R51, R88 ;  /* 0x0000005833337221 */ /* 0x000fe20000010000 */
[----:B------:R-:W-:Y:S01]  /*08f0*/  FMUL.FTZ R111, R19, R88 ;  /* 0x00000058136f7220 */ /* 0x000fe20000410000 */
[----:B------:R-:W-:Y:S01]  /*0900*/  FADD.FTZ R89, R109, R86 ;  /* 0x000000566d597221 */ /* 0x000fe20000010000 */
[----:B------:R-:W-:Y:S01]  /*0910*/  FFMA.FTZ R88, R96, R109, R91 ;  /* 0x0000006d60587223 */ /* 0x000fe2000001005b */
[----:B------:R-:W-:-:S02]  /*0920*/  FADD.FTZ R97, -R85, R100 ;  /* 0x0000006455617221 */ /* 0x000fc40000010100 */
[----:B------:R-:W-:Y:S01]  /*0930*/  FADD.FTZ R86, R106, R89 ;  /* 0x000000596a567221 */ /* 0x000fe20000010000 */
[----:B------:R-:W-:Y:S01]  /*0940*/  FFMA.FTZ R91, R95, R106, R88 ;  /* 0x0000006a5f5b7223 */ /* 0x000fe20000010058 */
[----:B------:R-:W-:Y:S01]  /*0950*/  FADD.FTZ R113, -R85, R113 ;  /* 0x0000007155717221 */ /* 0x000fe20000010100 */
[C---:B------:R-:W-:Y:S01]  /*0960*/  PRMT R118, R108.reuse, 0x7632, R118 ;  /* 0x000076326c767816 */ /* 0x040fe20000000076 */
[----:B------:R-:W-:Y:S01]  /*0970*/  FADD.FTZ R89, R111, R86 ;  /* 0x000000566f597221 */ /* 0x000fe20000010000 */
[----:B------:R-:W-:Y:S01]  /*0980*/  SHF.L.U32 R125, R108, 0x10, RZ ;  /* 0x000000106c7d7819 */ /* 0x000fe200000006ff */
[----:B------:R-:W-:Y:S01]  /*0990*/  FMUL.FTZ R108, R12, R93 ;  /* 0x0000005d0c6c7220 */ /* 0x000fe20000410000 */
[----:B------:R-:W-:Y:S01]  /*09a0*/  SHF.L.U32 R90, R90, 0x10, RZ ;  /* 0x000000105a5a7819 */ /* 0x000fe200000006ff */
[----:B------:R-:W-:Y:S01]  /*09b0*/  FADD.FTZ R101, -R85, R101 ;  /* 0x0000006555657221 */ /* 0x000fe20000010100 */
[----:B------:R-:W-:Y:S01]  /*09c0*/  FMUL.FTZ R97, R94, R97 ;  /* 0x000000615e617220 */ /* 0x000fe20000410000 */
[----:B------:R-:W-:Y:S01]  /*09d0*/  FFMA.FTZ R88, R98, R111, R91 ;  /* 0x0000006f62587223 */ /* 0x000fe2000001005b */
[C---:B------:R-:W-:Y:S01]  /*09e0*/  PRMT R92, R99.reuse, 0x7632, R92 ;  /* 0x00007632635c7816 */ /* 0x040fe2000000005c */
[----:B------:R-:W-:Y:S01]  /*09f0*/  FMUL.FTZ R116, R94, R113 ;  /* 0x000000715e747220 */ /* 0x000fe20000410000 */
[----:B------:R-:W-:Y:S01]  /*0a00*/  SHF.L.U32 R121, R99, 0x10, RZ ;  /* 0x0000001063797819 */ /* 0x000fe200000006ff */
[----:B------:R-:W-:Y:S01]  /*0a10*/  FMUL.FTZ R113, R13, R90 ;  /* 0x0000005a0d717220 */ /* 0x000fe20000410000 */
[----:B------:R-:W-:Y:S01]  /*0a20*/  FADD.FTZ R86, R108, R89 ;  /* 0x000000596c567221 */ /* 0x000fe20000010000 */
[----:B------:R-:W-:Y:S01]  /*0a30*/  FADD.FTZ R99, -R85, R102 ;  /* 0x0000006655637221 */ /* 0x000fe20000010100 */
[----:B------:R-:W-:Y:S01]  /*0a40*/  FMUL.FTZ R100, R94, R101 ;  /* 0x000000655e647220 */ /* 0x000fe20000410000 */
[----:B------:R-:W-:Y:S01]  /*0a50*/  FFMA.FTZ R91, R97, R108, R88 ;  /* 0x0000006c615b7223 */ /* 0x000fe20000010058 */
[C---:B------:R-:W-:Y:S01]  /*0a60*/  PRMT R122, R110.reuse, 0x7632, R122 ;  /* 0x000076326e7a7816 */ /* 0x040fe2000000007a */
[----:B------:R-:W-:Y:S01]  /*0a70*/  FADD.FTZ R89, R113, R86 ;  /* 0x0000005671597221 */ /* 0x000fe20000010000 */
[----:B------:R-:W-:Y:S01]  /*0a80*/  SHF.L.U32 R135, R110, 0x10, RZ ;  /* 0x000000106e877819 */ /* 0x000fe200000006ff */
[----:B------:R-:W-:Y:S01]  /*0a90*/  FMUL.FTZ R110, R14, R121 ;  /* 0x000000790e6e7220 */ /* 0x000fe20000410000 */
[----:B------:R-:W-:Y:S01]  /*0aa0*/  SHF.L.U32 R92, R92, 0x10, RZ ;  /* 0x000000105c5c7819 */ /* 0x000fe200000006ff */
[C---:B------:R-:W-:Y:S01]  /*0ab0*/  FADD.FTZ R103, -R85.reuse, R103 ;  /* 0x0000006755677221 */ /* 0x040fe20000010100 */
[----:B------:R-:W-:Y:S01]  /*0ac0*/  FMUL.FTZ R99, R94, R99 ;  /* 0x000000635e637220 */ /* 0x000fe20000410000 */
[----:B------:R-:W-:Y:S01]  /*0ad0*/  FFMA.FTZ R88, R100, R113, R91 ;  /* 0x0000007164587223 */ /* 0x000fe2000001005b */
[C---:B------:R-:W-:Y:S01]  /*0ae0*/  FADD.FTZ R105, -R85.reuse, R105 ;  /* 0x0000006955697221 */ /* 0x040fe20000010100 */
[C---:B------:R-:W-:Y:S01]  /*0af0*/  FADD.FTZ R107, -R85.reuse, R107 ;  /* 0x0000006b556b7221 */ /* 0x040fe20000010100 */
[C---:B------:R-:W-:Y:S01]  /*0b00*/  FADD.FTZ R133, -R85.reuse, R112 ;  /* 0x0000007055857221 */ /* 0x040fe20000010100 */
[C---:B------:R-:W-:Y:S01]  /*0b10*/  FADD.FTZ R137, -R85.reuse, R114 ;  /* 0x0000007255897221 */ /* 0x040fe20000010100 */
[----:B------:R-:W-:Y:S01]  /*0b20*/  FADD.FTZ R85, -R85, R115 ;  /* 0x0000007355557221 */ /* 0x000fe20000010100 */
[----:B------:R-:W-:Y:S01]  /*0b30*/  FMUL.FTZ R115, R15, R92 ;  /* 0x0000005c0f737220 */ /* 0x000fe20000410000 */
        /* <DEDUP_REMOVED lines=37> */
[----:B------:R-:W-:Y:S01]  /*0d90*/  FFMA.FTZ R33, R116, R124, R33 ;  /* 0x0000007c74217223 */ /* 0x000fe20000010021 */
[----:B------:R-:W-:Y:S01]  /*0da0*/  FADD.FTZ R37, R37, R124 ;  /* 0x0000007c25257221 */ /* 0x000fe20000010000 */
        /* <DEDUP_REMOVED lines=26> */
.L_x_4767:
[----:B-----5:R-:W-:Y:S01]  /*0f50*/  ISETP.GE.AND P2, PT, R84, 0x1, PT ;  /* 0x000000015400780c */ /* 0x020fe20003f46270 */
[----:B------:R-:W-:Y:S01]  /*0f60*/  HFMA2 R87, -RZ, RZ, 0, 0 ;  /* 0x00000000ff577431 */ /* 0x000fe200000001ff */
[----:B------:R-:W-:Y:S02]  /*0f70*/  MOV R131, UR14 ;  /* 0x0000000e00837c02 */ /* 0x000fe40008000f00 */
[----:B------:R-:W-:Y:S02]  /*0f80*/  MOV R130, UR15 ;  /* 0x0000000f00827c02 */ /* 0x000fe40008000f00 */
[----:B------:R-:W-:-:S04]  /*0f90*/  ISETP.NE.U32.AND P0, PT, R131, RZ, PT ;  /* 0x000000ff8300720c */ /* 0x000fc80003f05070 */
[----:B------:R-:W-:-:S03]  /*0fa0*/  ISETP.NE.AND.EX P0, PT, R130, RZ, PT, P0 ;  /* 0x000000ff8200720c */ /* 0x000fc60003f05300 */
[----:B------:R-:W1:Y:S01]  /*0fb0*/  @P2 LDC R83, c[0x0][0x388] ;  /* 0x0000e200ff532b82 */ /* 0x000e620000000800 */
[----:B------:R-:W2:Y:S01]  /*0fc0*/  @P2 S2R R82, SR_TID.X ;  /* 0x0000000000522919 */ /* 0x000ea20000002100 */
[----:B------:R-:W-:-:S08]  /*0fd0*/  @P2 IADD3 R0, PT, PT, R84, -0x1, RZ ;  /* 0xffffffff54002810 */ /* 0x000fd00007ffe0ff */
[----:B------:R-:W3:Y:S01]  /*0fe0*/  @!P0 LDC.64 R80, c[0x0][0x3b0] ;  /* 0x0000ec00ff508b82 */ /* 0x000ee20000000a00 */
[----:B-1----:R-:W-:-:S05]  /*0ff0*/  @P2 IMAD R0, R0, R83, RZ ;  /* 0x0000005300002224 */ /* 0x002fca00078e02ff */
[----:B------:R-:W-:-:S04]  /*1000*/  @P2 SHF.R.S32.HI R83, RZ, 0x1f, R0 ;  /* 0x0000001fff532819 */ /* 0x000fc80000011400 */
[----:B------:R-:W-:Y:S02]  /*1010*/  @P2 LEA.HI R83, R83, R0, RZ, 0x3 ;  /* 0x0000000053532211 */ /* 0x000fe400078f18ff */
[----:B--2---:R-:W-:-:S04]  /*1020*/  @P2 LOP3.LUT R82, R82, 0x1f, RZ, 0xc0, !PT ;  /* 0x0000001f52522812 */ /* 0x004fc800078ec0ff */
[----:B------:R-:W-:-:S04]  /*1030*/  @P2 LEA.HI.SX32 R87, R83, R82, 0x1d ;  /* 0x0000005253572211 */ /* 0x000fc800078feaff */
[C---:B------:R-:W-:Y:S01]  /*1040*/  @!P0 IADD3 R85, PT, PT, R87.reuse, 0x20, RZ ;  /* 0x0000002057558810 */ /* 0x040fe20007ffe0ff */
[----:B---3--:R-:W-:-:S04]  /*1050*/  @!P0 IMAD.WIDE.U32 R82, R87, 0x8, R80 ;  /* 0x0000000857528825 */ /* 0x008fc800078e0050 */
[----:B------:R-:W-:Y:S02]  /*1060*/  @!P0 IMAD.WIDE.U32 R80, R85, 0x8, R80 ;  /* 0x0000000855508825 */ /* 0x000fe400078e0050 */
[----:B------:R-:W5:Y:S04]  /*1070*/  @!P0 LDG.E.64 R82, desc[UR6][R82.64] ;  /* 0x0000000652528981 */ /* 0x000f68000c1e1b00 */
[----:B------:R-:W5:Y:S01]  /*1080*/  @!P0 LDG.E.64 R80, desc[UR6][R80.64] ;  /* 0x0000000650508981 */ /* 0x000f62000c1e1b00 */
[----:B------:R-:W-:Y:S01]  /*1090*/  HFMA2 R0, -RZ, RZ, 0, 0 ;  /* 0x00000000ff007431 */ /* 0x000fe200000001ff */
[----:B------:R-:W-:Y:S01]  /*10a0*/  MOV R85, RZ ;  /* 0x000000ff00557202 */ /* 0x000fe20000000f00 */
[----:B------:R-:W-:Y:S06]  /*10b0*/  @!P0 BRA `(.L_x_4768) ;  /* 0x0000000000508947 */ /* 0x000fec0003800000 */
[----:B------:R-:W1:Y:S01]  /*10c0*/  S2R R58, SR_TID.X ;  /* 0x00000000003a7919 */ /* 0x000e620000002100 */
[----:B------:R-:W2:Y:S01]  /*10d0*/  LDC.64 R54, c[0x0][0x3b0] ;  /* 0x0000ec00ff367b82 */ /* 0x000ea20000000a00 */
[----:B------:R-:W-:Y:S01]  /*10e0*/  IMAD R56, R2, UR8, RZ ;  /* 0x0000000802387c24 */ /* 0x000fe2000f8e02ff */
[----:B-----5:R-:W-:-:S04]  /*10f0*/  IADD3 R81, PT, PT, R87, 0x20, RZ ;  /* 0x0000002057517810 */ /* 0x020fc80007ffe0ff */
        /* <DEDUP_REMOVED lines=16> */
.L_x_4768:
[----:B------:R-:W-:Y:S05]  /*1200*/  BSYNC.RECONVERGENT B1 ;  /* 0x0000000000017941 */ /* 0x000fea0003800200 */
.L_x_4766:
        /* <DEDUP_REMOVED lines=20> */
.L_x_4848:
[----:B------:R-:W4:Y:S01]  /*1350*/  S2R R0, SR_TID.X ;  /* 0x0000000000007919 */ /* 0x000f220000002100 */
[----:B------:R-:W-:Y:S01]  /*1360*/  ISETP.NE.U32.AND P0, PT, R131, RZ, PT ;  /* 0x000000ff8300720c */ /* 0x000fe20003f05070 */
[----:B--2---:R-:W-:Y:S01]  /*1370*/  FADD.FTZ R92, R85, R92 ;  /* 0x0000005c555c7221 */ /* 0x004fe20000010000 */
[----:B------:R-:W-:Y:S01]  /*1380*/  @P2 IADD3 R88, PT, PT, R84, -0x1, RZ ;  /* 0xffffffff54582810 */ /* 0x000fe20007ffe0ff */
[----:B------:R-:W-:Y:S01]  /*1390*/  IMAD R84, R2, UR8, RZ ;  /* 0x0000000802547c24 */ /* 0x000fe2000f8e02ff */
[----:B------:R-:W-:Y:S01]  /*13a0*/  ISETP.NE.AND.EX P0, PT, R130, RZ, PT, P0 ;  /* 0x000000ff8200720c */ /* 0x000fe20003f05300 */
[----:B------:R-:W-:Y:S02]  /*13b0*/  HFMA2 R125, -RZ, RZ, 0, 0 ;  /* 0x00000000ff7d7431 */ /* 0x000fe400000001ff */
[----:B------:R-:W-:Y:S01]  /*13c0*/  FMUL.FTZ R129, R92, UR10 ;  /* 0x0000000a5c817c20 */ /* 0x000fe20008410000 */
[----:B------:R-:W-:Y:S01]  /*13d0*/  @P2 IMAD R88, R88, UR8, RZ ;  /* 0x0000000858582c24 */ /* 0x000fe2000f8e02ff */
[----:B------:R-:W-:Y:S01]  /*13e0*/  SHF.R.S32.HI R89, RZ, 0x1f, R84 ;  /* 0x0000001fff597819 */ /* 0x000fe20000011454 */
[----:B---3--:R-:W-:Y:S01]  /*13f0*/  FADD.FTZ R87, R86, R87 ;  /* 0x0000005756577221 */ /* 0x008fe20000010000 */
[----:B------:R-:W-:Y:S01]  /*1400*/  ISETP.NE.AND P3, PT, RZ, UR9, PT ;  /* 0x00000009ff007c0c */ /* 0x000fe2000bf65270 */
[----:B------:R-:W-:Y:S01]  /*1410*/  BSSY.RECONVERGENT B1, `(.L_x_4770) ;  /* 0x00001c3000017945 */ /* 0x000fe20003800200 */
[----:B------:R-:W-:Y:S01]  /*1420*/  @P2 SHF.R.S32.HI R91, RZ, 0x1f, R88 ;  /* 0x0000001fff5b2819 */ /* 0x000fe20000011458 */
[----:B------:R-:W-:Y:S01]  /*1430*/  FMUL.FTZ R128, R87, UR10 ;  /* 0x0000000a57807c20 */ /* 0x000fe20008410000 */
[----:B------:R-:W-:-:S02]  /*1440*/  LEA.HI R89, R89, R84, RZ, 0x3 ;  /* 0x0000005459597211 */ /* 0x000fc400078f18ff */
[----:B------:R-:W-:Y:S02]  /*1450*/  @P2 LEA.HI R91, R91, R88, RZ, 0x3 ;  /* 0x000000585b5b2211 */ /* 0x000fe400078f18ff */
[----:B------:R-:W-:Y:S02]  /*1460*/  FSEL R129, R129, RZ, !P3 ;  /* 0x000000ff81817208 */ /* 0x000fe40005800000 */
[----:B----4-:R-:W-:-:S04]  /*1470*/  LOP3.LUT R84, R0, 0x1f, RZ, 0xc0, !PT ;  /* 0x0000001f00547812 */ /* 0x010fc800078ec0ff */
        /* <DEDUP_REMOVED lines=10> */
[----:B-1----:R-:W-:Y:S01]  /*1520*/  FFMA.FTZ R85, R3, R128, R129 ;  /* 0x0000008003557223 */ /* 0x002fe20000010081 */
        /* <DEDUP_REMOVED lines=10> */
.L_x_4774:
[----:B------:R-:W-:Y:S05]  /*15d0*/  BSYNC.RECONVERGENT B2 ;  /* 0x0000000000027941 */ /* 0x000fea0003800200 */
.L_x_4773:
[----:B------:R-:W-:Y:S04]  /*15e0*/  BSSY.RECONVERGENT B2, `(.L_x_4775) ;  /* 0x000000d000027945 */ /* 0x000fe80003800200 */
[----:B------:R-:W-:Y:S05]  /*15f0*/  @!P2 BRA `(.L_x_4776) ;  /* 0x00000000002ca947 */ /* 0x000fea0003800000 */
[----:B------:R-:W-:Y:S01]  /*1600*/  FFMA.FTZ R84, R96, R128, R129 ;  /* 0x0000008060547223 */ /* 0x000fe20000010081 */
[----:B------:R-:W-:-:S03]  /*1610*/  ISETP.GT.AND P0, PT, R132, RZ, PT ;  /* 0x000000ff8400720c */ /* 0x000fc60003f04270 */
[----:B-1----:R-:W-:-:S04]  /*1620*/  FADD.FTZ R85, R109, -R84 ;  /* 0x800000546d557221 */ /* 0x002fc80000010000 */
        /* <DEDUP_REMOVED lines=8> */
.L_x_4776:
[----:B------:R-:W-:Y:S05]  /*16b0*/  BSYNC.RECONVERGENT B2 ;  /* 0x0000000000027941 */ /* 0x000fea0003800200 */
.L_x_4775:
        /* <DEDUP_REMOVED lines=13> */
.L_x_4778:
[----:B------:R-:W-:Y:S05]  /*1790*/  BSYNC.RECONVERGENT B2 ;  /* 0x0000000000027941 */ /* 0x000fea0003800200 */
.L_x_4777:
        /* <DEDUP_REMOVED lines=13> */
.L_x_4780:
[----:B------:R-:W-:Y:S05]  /*1870*/  BSYNC.RECONVERGENT B2 ;  /* 0x0000000000027941 */ /* 0x000fea0003800200 */
.L_x_4779:
        /* <DEDUP_REMOVED lines=13> */
.L_x_4782:
[----:B------:R-:W-:Y:S05]  /*1950*/  BSYNC.RECONVERGENT B2 ;  /* 0x0000000000027941 */ /* 0x000fea0003800200 */
.L_x_4781:
        /* <DEDUP_REMOVED lines=13> */
.L_x_4784:
[----:B------:R-:W-:Y:S05]  /*1a30*/  BSYNC.RECONVERGENT B2 ;  /* 0x0000000000027941 */ /* 0x000fea0003800200 */
.L_x_4783:
        /* <DEDUP_REMOVED lines=13> */
.L_x_4786:
[----:B------:R-:W-:Y:S05]  /*1b10*/  BSYNC.RECONVERGENT B2 ;  /* 0x0000000000027941 */ /* 0x000fea0003800200 */
.L_x_4785:
[----:B------:R-:W-:Y:S05]  /*1b20*/  @!P2 BRA `(.L_x_4787) ;  /* 0x000000140044a947 */ /* 0x000fea0003800000 */
[----:B------:R-:W-:Y:S01]  /*1b30*/  FFMA.FTZ R84, R102, R128, R129 ;  /* 0x0000008066547223 */ /* 0x000fe20000010081 */
[----:B------:R-:W-:-:S03]  /*1b40*/  ISETP.GT.AND P0, PT, R132, RZ, PT ;  /* 0x000000ff8400720c */ /* 0x000fc60003f04270 */
[----:B-1----:R-:W-:-:S04]  /*1b50*/  FADD.FTZ R85, R115, -R84 ;  /* 0x8000005473557221 */ /* 0x002fc80000010000 */
        /* <DEDUP_REMOVED lines=10> */
.L_x_4772:
[-CC-:B------:R-:W-:Y:S01]  /*1c00*/  FFMA.FTZ R72, R100, R128.reuse, R129.reuse ;  /* 0x0000008064487223 */ /* 0x180fe20000010081 */
[-CC-:B------:R-:W-:Y:S01]  /*1c10*/  FFMA.FTZ R73, R99, R128.reuse, R129.reuse ;  /* 0x0000008063497223 */ /* 0x180fe20000010081 */
[-CC-:B------:R-:W-:Y:S01]  /*1c20*/  FFMA.FTZ R74, R98, R128.reuse, R129.reuse ;  /* 0x00000080624a7223 */ /* 0x180fe20000010081 */
[-CC-:B------:R-:W-:Y:S01]  /*1c30*/  FFMA.FTZ R77, R97, R128.reuse, R129.reuse ;  /* 0x00000080614d7223 */ /* 0x180fe20000010081 */
[-CC-:B-1----:R-:W-:Y:S01]  /*1c40*/  FFMA.FTZ R85, R95, R128.reuse, R129.reuse ;  /* 0x000000805f557223 */ /* 0x182fe20000010081 */
        /* <DEDUP_REMOVED lines=40> */
.L_x_4789:
[----:B------:R-:W-:Y:S05]  /*1ed0*/  BSYNC.RECONVERGENT B2 ;  /* 0x0000000000027941 */ /* 0x000fea0003800200 */
.L_x_4788:
        /* <DEDUP_REMOVED lines=13> */
.L_x_4791:
[----:B------:R-:W-:Y:S05]  /*1fb0*/  BSYNC.RECONVERGENT B2 ;  /* 0x0000000000027941 */ /* 0x000fea0003800200 */
.L_x_4790:
        /* <DEDUP_REMOVED lines=13> */
.L_x_4793:
[----:B------:R-:W-:Y:S05]  /*2090*/  BSYNC.RECONVERGENT B2 ;  /* 0x0000000000027941 */ /* 0x000fea0003800200 */
.L_x_4792:
        /* <DEDUP_REMOVED lines=13> */
.L_x_4795:
[----:B------:R-:W-:Y:S05]  /*2170*/  BSYNC.RECONVERGENT B2 ;  /* 0x0000000000027941 */ /* 0x000fea0003800200 */
.L_x_4794:
        /* <DEDUP_REMOVED lines=13> */
.L_x_4797:
[----:B------:R-:W-:Y:S05]  /*2250*/  BSYNC.RECONVERGENT B2 ;  /* 0x0000000000027941 */ /* 0x000fea0003800200 */
.L_x_4796:
        /* <DEDUP_REMOVED lines=13> */
.L_x_4799:
[----:B------:R-:W-:Y:S05]  /*2330*/  BSYNC.RECONVERGENT B2 ;  /* 0x0000000000027941 */ /* 0x000fea0003800200 */
.L_x_4798:
        /* <DEDUP_REMOVED lines=13> */
.L_x_4801:
[----:B------:R-:W-:Y:S05]  /*2410*/  BSYNC.RECONVERGENT B2 ;  /* 0x0000000000027941 */ /* 0x000fea0003800200 */
.L_x_4800:
        /* <DEDUP_REMOVED lines=10> */
.L_x_4771:
[----:B------:R-:W-:Y:S02]  /*24c0*/  MOV R133, UR20 ;  /* 0x0000001400857c02 */ /* 0x000fe40008000f00 */
[----:B------:R-:W-:Y:S02]  /*24d0*/  MOV R135, UR21 ;  /* 0x0000001500877c02 */ /* 0x000fe40008000f00 */
[----:B------:R-:W-:-:S04]  /*24e0*/  ISETP.NE.U32.AND P0, PT, R133, RZ, PT ;  /* 0x000000ff8500720c */ /* 0x000fc80003f05070 */
[----:B------:R-:W-:-:S13]  /*24f0*/  ISETP.NE.AND.EX P0, PT, R135, RZ, PT, P0 ;  /* 0x000000ff8700720c */ /* 0x000fda0003f05300 */
[----:B------:R-:W-:Y:S05]  /*2500*/  @P0 BRA `(.L_x_4802) ;  /* 0x0000000400680947 */ /* 0x000fea0003800000 */
        /* <DEDUP_REMOVED lines=21> */
[----:B------:R-:W3:Y:S01]  /*2660*/  @P2 LDC.64 R86, c[0x0][0x408] ;  /* 0x00010200ff562b82 */ /* 0x000ee20000000a00 */
        /* <DEDUP_REMOVED lines=20> */
[----:B------:R-:W4:Y:S01]  /*27b0*/  @P2 LDC.64 R90, c[0x0][0x408] ;  /* 0x00010200ff5a2b82 */ /* 0x000f220000000a00 */
[----:B---3--:R-:W-:Y:S01]  /*27c0*/  @P2 FMUL.FTZ R87, R138, R87 ;  /* 0x000000578a572220 */ /* 0x008fe20000410000 */
[C---:B------:R-:W-:Y:S02]  /*27d0*/  @P2 LOP3.LUT P3, RZ, R83.reuse, 0xff, RZ, 0xc0, !PT ;  /* 0x000000ff53ff2812 */ /* 0x040fe4000786c0ff */
[----:B------:R-:W-:Y:S01]  /*27e0*/  @P2 LOP3.LUT P4, RZ, R83, 0xff00, RZ, 0xc0, !PT ;  /* 0x0000ff0053ff2812 */ /* 0x000fe2000788c0ff */
[----:B------:R-:W-:Y:S01]  /*27f0*/  @P2 FMUL.FTZ R86, R87, R86 ;  /* 0x0000005657562220 */ /* 0x000fe20000410000 */
[----:B------:R-:W-:-:S02]  /*2800*/  @P2 LOP3.LUT P5, RZ, R83, 0xff0000, RZ, 0xc0, !PT ;  /* 0x00ff000053ff2812 */ /* 0x000fc400078ac0ff */
[----:B------:R-:W3:Y:S01]  /*2810*/  @P2 LDC.64 R92, c[0x0][0x408] ;  /* 0x00010200ff5c2b82 */ /* 0x000ee20000000a00 */
[----:B--2---:R-:W-:Y:S01]  /*2820*/  @P2 FMUL.FTZ R85, R134, R85 ;  /* 0x0000005586552220 */ /* 0x004fe20000410000 */
        /* <DEDUP_REMOVED lines=9> */
[----:B----4-:R-:W-:Y:S01]  /*28c0*/  @P2 FMUL.FTZ R91, R142, R91 ;  /* 0x0000005b8e5b2220 */ /* 0x010fe20000410000 */
[----:B------:R-:W-:Y:S02]  /*28d0*/  @P2 FSEL R88, R88, RZ, P3 ;  /* 0x000000ff58582208 */ /* 0x000fe40001800000 */
[----:B------:R-:W-:Y:S01]  /*28e0*/  @P2 FSEL R86, R86, RZ, P0 ;  /* 0x000000ff56562208 */ /* 0x000fe20000000000 */
[----:B------:R-:W-:Y:S01]  /*28f0*/  @P2 FMUL.FTZ R90, R91, R90 ;  /* 0x0000005a5b5a2220 */ /* 0x000fe20000410000 */
[----:B------:R-:W-:-:S02]  /*2900*/  @P2 F2FP.BF16.F32.PACK_AB R88, RZ, R88 ;  /* 0x00000058ff58223e */ /* 0x000fc400000010ff */
[----:B------:R-:W-:Y:S01]  /*2910*/  @P2 F2FP.BF16.F32.PACK_AB R86, RZ, R86 ;  /* 0x00000056ff56223e */ /* 0x000fe200000010ff */
[----:B---3--:R-:W-:Y:S01]  /*2920*/  @P2 FMUL.FTZ R93, R144, R93 ;  /* 0x0000005d905d2220 */ /* 0x008fe20000410000 */
        /* <DEDUP_REMOVED lines=24> */
.L_x_4802:
[----:B-1----:R-:W1:Y:S01]  /*2ab0*/  @P2 LDC.64 R84, c[0x0][0x408] ;  /* 0x00010200ff542b82 */ /* 0x002e620000000a00 */
        /* <DEDUP_REMOVED lines=26> */
[----:B------:R-:W2:Y:S01]  /*2c60*/  @P2 LDC.64 R90, c[0x0][0x408] ;  /* 0x00010200ff5a2b82 */ /* 0x000ea20000000a00 */
[----:B------:R-:W-:Y:S01]  /*2c70*/  @P2 FSEL R136, R84, RZ, P0 ;  /* 0x000000ff54882208 */ /* 0x000fe20000000000 */
[----:B------:R-:W-:Y:S01]  /*2c80*/  @P2 FMUL.FTZ R78, R79, R78 ;  /* 0x0000004e4f4e2220 */ /* 0x000fe20000410000 */
[----:B------:R-:W-:Y:S01]  /*2c90*/  @P2 ISETP.GE.U32.AND P0, PT, R82, RZ, PT ;  /* 0x000000ff5200220c */ /* 0x000fe20003f06070 */
[-CC-:B------:R-:W-:Y:S01]  /*2ca0*/  @P1 FFMA.FTZ R82, R102, R128.reuse, R129.reuse ;  /* 0x0000008066521223 */ /* 0x180fe20000010081 */
[----:B------:R-:W-:Y:S01]  /*2cb0*/  MOV R79, R59 ;  /* 0x0000003b004f7202 */ /* 0x000fe20000000f00 */
[----:B---3--:R-:W-:Y:S01]  /*2cc0*/  @P2 FMUL.FTZ R77, R72, R77 ;  /* 0x0000004d484d2220 */ /* 0x008fe20000410000 */
[----:B------:R-:W-:Y:S01]  /*2cd0*/  @P2 FSEL R134, R78, RZ, P3 ;  /* 0x000000ff4e862208 */ /* 0x000fe20001800000 */
[----:B------:R-:W3:Y:S01]  /*2ce0*/  @P2 LDC.64 R84, c[0x0][0x408] ;  /* 0x00010200ff542b82 */ /* 0x000ee20000000a00 */
[----:B------:R-:W-:Y:S01]  /*2cf0*/  @P1 FFMA.FTZ R78, R98, R128, R129 ;  /* 0x00000080624e1223 */ /* 0x000fe20000010081 */
[----:B------:R-:W-:Y:S01]  /*2d00*/  @P2 FMUL.FTZ R76, R77, R76 ;  /* 0x0000004c4d4c2220 */ /* 0x000fe20000410000 */
[----:B------:R-:W-:Y:S01]  /*2d10*/  @P2 LOP3.LUT P3, RZ, R83, 0xff0000, RZ, 0xc0, !PT ;  /* 0x00ff000053ff2812 */ /* 0x000fe2000786c0ff */
[----:B------:R-:W-:Y:S01]  /*2d20*/  @P1 FADD.FTZ R82, R115, -R82 ;  /* 0x8000005273521221 */ /* 0x000fe20000010000 */
[----:B------:R-:W-:Y:S01]  /*2d30*/  @P1 FADD.FTZ R78, R111, -R78 ;  /* 0x8000004e6f4e1221 */ /* 0x000fe20000010000 */
[----:B------:R-:W-:-:S02]  /*2d40*/  @P2 ISETP.GE.U32.AND.EX P0, PT, R83, 0x1000000, PT, P0 ;  /* 0x010000005300280c */ /* 0x000fc40003f06100 */
[----:B------:R-:W4:Y:S01]  /*2d50*/  @P2 LDC.64 R88, c[0x0][0x408] ;  /* 0x00010200ff582b82 */ /* 0x000f220000000a00 */
[----:B------:R-:W-:Y:S01]  /*2d60*/  @P2 FSEL R76, R76, RZ, P4 ;  /* 0x000000ff4c4c2208 */ /* 0x000fe20002000000 */
[----:B------:R-:W-:Y:S01]  /*2d70*/  @P1 FFMA.FTZ R75, R94, R78, R55 ;  /* 0x0000004e5e4b1223 */ /* 0x000fe20000010037 */
[----:B------:R-:W-:Y:S01]  /*2d80*/  @P2 LOP3.LUT P4, RZ, R83, 0xff00, RZ, 0xc0, !PT ;  /* 0x0000ff0053ff2812 */ /* 0x000fe2000788c0ff */
[-CC-:B------:R-:W-:Y:S01]  /*2d90*/  @P1 FFMA.FTZ R83, R97, R128.reuse, R129.reuse ;  /* 0x0000008061531223 */ /* 0x180fe20000010081 */
[----:B------:R-:W-:Y:S01]  /*2da0*/  @P1 FFMA.FTZ R78, R100, R128, R129 ;  /* 0x00000080644e1223 */ /* 0x000fe20000010081 */
[----:B------:R-:W-:Y:S01]  /*2db0*/  @P1 FFMA.FTZ R79, R94, R82, R59 ;  /* 0x000000525e4f1223 */ /* 0x000fe2000001003b */
[----:B------:R-:W-:Y:S01]  /*2dc0*/  @P2 F2FP.BF16.F32.PACK_AB R82, RZ, R76 ;  /* 0x0000004cff52223e */ /* 0x000fe200000010ff */
[----:B------:R-:W0:Y:S01]  /*2dd0*/  @P2 LDC.64 R92, c[0x0][0x408] ;  /* 0x00010200ff5c2b82 */ /* 0x000e220000000a00 */
[----:B------:R-:W-:Y:S01]  /*2de0*/  @P1 FADD.FTZ R83, R108, -R83 ;  /* 0x800000536c531221 */ /* 0x000fe20000010000 */
[----:B------:R-:W-:Y:S01]  /*2df0*/  @P1 FADD.FTZ R138, R113, -R78 ;  /* 0x8000004e718a1221 */ /* 0x000fe20000010000 */
[----:B------:R-:W-:-:S02]  /*2e00*/  MOV R76, R56 ;  /* 0x00000038004c7202 */ /* 0x000fc40000000f00 */
[----:B------:R-:W-:Y:S01]  /*2e10*/  MOV R78, R58 ;  /* 0x0000003a004e7202 */ /* 0x000fe20000000f00 */
[C---:B------:R-:W-:Y:S01]  /*2e20*/  @P1 FFMA.FTZ R76, R94.reuse, R83, R56 ;  /* 0x000000535e4c1223 */ /* 0x040fe20000010038 */
[C---:B------:R-:W-:Y:S01]  /*2e30*/  @P1 FFMA.FTZ R78, R94.reuse, R137, R58 ;  /* 0x000000895e4e1223 */ /* 0x040fe2000001003a */
[----:B------:R-:W-:Y:S01]  /*2e40*/  MOV R77, R57 ;  /* 0x00000039004d7202 */ /* 0x000fe20000000f00 */
[----:B------:R-:W-:Y:S01]  /*2e50*/  @P1 FFMA.FTZ R77, R94, R138, R57 ;  /* 0x0000008a5e4d1223 */ /* 0x000fe20000010039 */
[----:B-1----:R-:W-:Y:S01]  /*2e60*/  @P2 FMUL.FTZ R87, R76, R87 ;  /* 0x000000574c572220 */ /* 0x002fe20000410000 */
[----:B--2---:R-:W-:Y:S01]  /*2e70*/  @P2 FMUL.FTZ R91, R78, R91 ;  /* 0x0000005b4e5b2220 */ /* 0x004fe20000410000 */
[----:B---3--:R-:W-:Y:S01]  /*2e80*/  @P2 FMUL.FTZ R85, R75, R85 ;  /* 0x000000554b552220 */ /* 0x008fe20000410000 */
[----:B------:R-:W-:Y:S01]  /*2e90*/  @P2 F2FP.BF16.F32.PACK_AB R136, RZ, R136 ;  /* 0x00000088ff88223e */ /* 0x000fe200000010ff */
[----:B------:R-:W-:Y:S01]  /*2ea0*/  @P2 FMUL.FTZ R86, R87, R86 ;  /* 0x0000005657562220 */ /* 0x000fe20000410000 */
[----:B------:R-:W-:Y:S01]  /*2eb0*/  @P2 FMUL.FTZ R90, R91, R90 ;  /* 0x0000005a5b5a2220 */ /* 0x000fe20000410000 */
[----:B----4-:R-:W-:Y:S01]  /*2ec0*/  @P2 FMUL.FTZ R89, R77, R89 ;  /* 0x000000594d592220 */ /* 0x010fe20000410000 */
[----:B------:R-:W-:Y:S01]  /*2ed0*/  @P2 FMUL.FTZ R84, R85, R84 ;  /* 0x0000005455542220 */ /* 0x000fe20000410000 */
[----:B------:R-:W-:-:S02]  /*2ee0*/  @P2 PRMT R68, R82, 0x7610, R68 ;  /* 0x0000761052442816 */ /* 0x000fc40000000044 */
[----:B------:R-:W-:Y:S01]  /*2ef0*/  @P2 FMUL.FTZ R88, R89, R88 ;  /* 0x0000005859582220 */ /* 0x000fe20000410000 */
[----:B------:R-:W-:Y:S02]  /*2f00*/  @P2 FSEL R86, R86, RZ, P5 ;  /* 0x000000ff56562208 */ /* 0x000fe40002800000 */
[----:B------:R-:W-:Y:S01]  /*2f10*/  @P2 FSEL R90, R90, RZ, P3 ;  /* 0x000000ff5a5a2208 */ /* 0x000fe20001800000 */
[----:B0-----:R-:W-:Y:S01]  /*2f20*/  @P2 FMUL.FTZ R93, R79, R93 ;  /* 0x0000005d4f5d2220 */ /* 0x001fe20000410000 */
[----:B------:R-:W-:Y:S02]  /*2f30*/  @P2 FSEL R84, R84, RZ, P6 ;  /* 0x000000ff54542208 */ /* 0x000fe40003000000 */
[----:B------:R-:W-:Y:S01]  /*2f40*/  @P2 FSEL R88, R88, RZ, P4 ;  /* 0x000000ff58582208 */ /* 0x000fe20002000000 */
[----:B------:R-:W-:Y:S01]  /*2f50*/  @P2 FMUL.FTZ R92, R93, R92 ;  /* 0x0000005c5d5c2220 */ /* 0x000fe20000410000 */
[----:B------:R-:W-:Y:S02]  /*2f60*/  @P2 F2FP.BF16.F32.PACK_AB R86, RZ, R86 ;  /* 0x00000056ff56223e */ /* 0x000fe400000010ff */
[----:B------:R-:W-:-:S02]  /*2f70*/  @P2 F2FP.BF16.F32.PACK_AB R90, RZ, R90 ;  /* 0x0000005aff5a223e */ /* 0x000fc400000010ff */
[----:B------:R-:W-:Y:S02]  /*2f80*/  @P2 FSEL R92, R92, RZ, P0 ;  /* 0x000000ff5c5c2208 */ /* 0x000fe40000000000 */
[----:B------:R-:W-:Y:S02]  /*2f90*/  @P2 F2FP.BF16.F32.PACK_AB R134, RZ, R134 ;  /* 0x00000086ff86223e */ /* 0x000fe400000010ff */
        /* <DEDUP_REMOVED lines=10> */
.L_x_4787:
[----:B------:R-:W-:Y:S05]  /*3040*/  BSYNC.RECONVERGENT B1 ;  /* 0x0000000000017941 */ /* 0x000fea0003800200 */
.L_x_4770:
[----:B------:R-:W-:Y:S01]  /*3050*/  ISETP.NE.U32.AND P0, PT, R133, RZ, PT ;  /* 0x000000ff8500720c */ /* 0x000fe20003f05070 */
[----:B-----5:R-:W2:Y:S01]  /*3060*/  @P2 LDC.64 R82, c[0x0][0x468] ;  /* 0x00011a00ff522b82 */ /* 0x020ea20000000a00 */
        /* <DEDUP_REMOVED lines=8> */
[----:B------:R1:W-:Y:S04]  /*30f0*/  @P0 STG.E.128 desc[UR6][R84.64+0x10], R76 ;  /* 0x0000104c54000986 */ /* 0x0003e8000c101d06 */
[----:B------:R1:W-:Y:S01]  /*3100*/  @P2 STG.E.128 desc[UR6][R82.64], R68 ;  /* 0x0000004452002986 */ /* 0x0003e2000c101d06 */
[----:B------:R-:W-:Y:S05]  /*3110*/  @!P3 BRA `(.L_x_4804) ;  /* 0x0000000800d8b947 */ /* 0x000fea0003800000 */
[----:B------:R-:W-:Y:S05]  /*3120*/  @!P0 BRA `(.L_x_4805) ;  /* 0x00000004006c8947 */ /* 0x000fea0003800000 */
[----:B-1----:R-:W1:Y:S01]  /*3130*/  @P2 LDC.64 R84, c[0x0][0x408] ;  /* 0x00010200ff542b82 */ /* 0x002e620000000a00 */
[--C-:B------:R-:W-:Y:S01]  /*3140*/  @P1 FFMA.FTZ R73, R101, R128, R129.reuse ;  /* 0x0000008065491223 */ /* 0x100fe20000010081 */
[----:B------:R-:W-:Y:S01]  /*3150*/  MOV R72, R60 ;  /* 0x0000003c00487202 */ /* 0x000fe20000000f00 */
[-CC-:B------:R-:W-:Y:S01]  /*3160*/  @P1 FFMA.FTZ R74, R126, R128.reuse, R129.reuse ;  /* 0x000000807e4a1223 */ /* 0x180fe20000010081 */
[-C--:B------:R-:W-:Y:S01]  /*3170*/  @P1 FFMA.FTZ R86, R112, R128.reuse, R129 ;  /* 0x0000008070561223 */ /* 0x080fe20000010081 */
        /* <DEDUP_REMOVED lines=27> */
[----:B--2---:R-:W-:Y:S01]  /*3330*/  @P2 FMUL.FTZ R77, R73, R77 ;  /* 0x0000004d494d2220 */ /* 0x004fe20000410000 */
[----:B------:R-:W2:Y:S01]  /*3340*/  @P2 LDC.64 R84, c[0x0][0x408] ;  /* 0x00010200ff542b82 */ /* 0x000ea20000000a00 */
[----:B------:R-:W-:-:S02]  /*3350*/  @P2 LOP3.LUT P3, RZ, R80, 0xff, RZ, 0xc0, !PT ;  /* 0x000000ff50ff2812 */ /* 0x000fc4000786c0ff */
[----:B------:R-:W-:Y:S02]  /*3360*/  @P2 LOP3.LUT P4, RZ, R81, 0xff0000, RZ, 0xc0, !PT ;  /* 0x00ff000051ff2812 */ /* 0x000fe4000788c0ff */
[----:B------:R-:W-:Y:S01]  /*3370*/  @P2 FSEL R91, R91, RZ, P3 ;  /* 0x000000ff5b5b2208 */ /* 0x000fe20001800000 */
[----:B---3--:R-:W-:Y:S02]  /*3380*/  @P2 FMUL.FTZ R93, R74, R79 ;  /* 0x0000004f4a5d2220 */ /* 0x008fe40000410000 */
[----:B------:R-:W3:Y:S01]  /*3390*/  @P2 LDC.64 R86, c[0x0][0x408] ;  /* 0x00010200ff562b82 */ /* 0x000ee20000000a00 */
[----:B------:R-:W-:Y:S01]  /*33a0*/  @P2 FMUL.FTZ R79, R77, R76 ;  /* 0x0000004c4d4f2220 */ /* 0x000fe20000410000 */
[----:B------:R-:W-:Y:S01]  /*33b0*/  MOV R76, R64 ;  /* 0x00000040004c7202 */ /* 0x000fe20000000f00 */
[----:B------:R-:W-:Y:S01]  /*33c0*/  @P2 FMUL.FTZ R93, R93, R78 ;  /* 0x0000004e5d5d2220 */ /* 0x000fe20000410000 */
[C---:B------:R-:W-:Y:S01]  /*33d0*/  @P1 FFMA.FTZ R76, R94.reuse, R131, R64 ;  /* 0x000000835e4c1223 */ /* 0x040fe20000010040 */
[----:B------:R-:W-:Y:S01]  /*33e0*/  MOV R77, R65 ;  /* 0x00000041004d7202 */ /* 0x000fe20000000f00 */
[C---:B------:R-:W-:Y:S01]  /*33f0*/  @P1 FFMA.FTZ R77, R94.reuse, R92, R65 ;  /* 0x0000005c5e4d1223 */ /* 0x040fe20000010041 */
[----:B------:R-:W-:Y:S01]  /*3400*/  MOV R78, R66 ;  /* 0x00000042004e7202 */ /* 0x000fe20000000f00 */
[----:B------:R-:W4:Y:S01]  /*3410*/  @P2 LDC.64 R88, c[0x0][0x408] ;  /* 0x00010200ff582b82 */ /* 0x000f220000000a00 */
[----:B------:R-:W-:Y:S01]  /*3420*/  @P1 FFMA.FTZ R78, R94, R129, R66 ;  /* 0x000000815e4e1223 */ /* 0x000fe20000010042 */
[----:B-1----:R-:W-:Y:S01]  /*3430*/  @P2 FMUL.FTZ R83, R75, R83 ;  /* 0x000000534b532220 */ /* 0x002fe20000410000 */
[----:B------:R-:W-:-:S02]  /*3440*/  @P2 LOP3.LUT P1, RZ, R80, 0xff0000, RZ, 0xc0, !PT ;  /* 0x00ff000050ff2812 */ /* 0x000fc4000782c0ff */
[----:B------:R-:W-:Y:S01]  /*3450*/  @P2 LOP3.LUT P3, RZ, R80, 0xff00, RZ, 0xc0, !PT ;  /* 0x0000ff0050ff2812 */ /* 0x000fe2000786c0ff */
[----:B------:R-:W-:Y:S01]  /*3460*/  @P2 FMUL.FTZ R82, R83, R82 ;  /* 0x0000005253522220 */ /* 0x000fe20000410000 */
[----:B------:R-:W-:Y:S01]  /*3470*/  @P2 FSEL R93, R93, RZ, P1 ;  /* 0x000000ff5d5d2208 */ /* 0x000fe20000800000 */
[----:B--2---:R-:W-:Y:S01]  /*3480*/  @P2 FMUL.FTZ R85, R76, R85 ;  /* 0x000000554c552220 */ /* 0x004fe20000410000 */
[----:B------:R-:W-:Y:S02]  /*3490*/  @P2 FSEL R79, R79, RZ, P3 ;  /* 0x000000ff4f4f2208 */ /* 0x000fe40001800000 */
[----:B------:R-:W-:Y:S01]  /*34a0*/  @P2 LOP3.LUT P1, RZ, R80, 0xff000000, RZ, 0xc0, !PT ;  /* 0xff00000050ff2812 */ /* 0x000fe2000782c0ff */
[----:B------:R-:W-:Y:S01]  /*34b0*/  @P2 FMUL.FTZ R84, R85, R84 ;  /* 0x0000005455542220 */ /* 0x000fe20000410000 */
[----:B------:R-:W-:Y:S02]  /*34c0*/  @P2 LOP3.LUT P3, RZ, R81, 0xff, RZ, 0xc0, !PT ;  /* 0x000000ff51ff2812 */ /* 0x000fe4000786c0ff */
[----:B------:R-:W-:Y:S01]  /*34d0*/  @P2 FSEL R82, R82, RZ, P1 ;  /* 0x000000ff52522208 */ /* 0x000fe20000800000 */
[----:B---3--:R-:W-:Y:S01]  /*34e0*/  @P2 FMUL.FTZ R87, R77, R87 ;  /* 0x000000574d572220 */ /* 0x008fe20000410000 */
[----:B------:R-:W-:-:S02]  /*34f0*/  @P2 LOP3.LUT P1, RZ, R81, 0xff00, RZ, 0xc0, !PT ;  /* 0x0000ff0051ff2812 */ /* 0x000fc4000782c0ff */
[----:B------:R-:W-:Y:S01]  /*3500*/  @P2 FSEL R84, R84, RZ, P3 ;  /* 0x000000ff54542208 */ /* 0x000fe20001800000 */
[----:B------:R-:W-:Y:S01]  /*3510*/  @P2 FMUL.FTZ R86, R87, R86 ;  /* 0x0000005657562220 */ /* 0x000fe20000410000 */
[----:B------:R-:W-:Y:S02]  /*3520*/  @P2 F2FP.BF16.F32.PACK_AB R91, RZ, R91 ;  /* 0x0000005bff5b223e */ /* 0x000fe400000010ff */
[----:B------:R-:W-:Y:S01]  /*3530*/  @P2 F2FP.BF16.F32.PACK_AB R93, RZ, R93 ;  /* 0x0000005dff5d223e */ /* 0x000fe200000010ff */
[----:B----4-:R-:W-:Y:S01]  /*3540*/  @P2 FMUL.FTZ R89, R78, R89 ;  /* 0x000000594e592220 */ /* 0x010fe20000410000 */
        /* <DEDUP_REMOVED lines=25> */
.L_x_4805:
[----:B------:R-:W2:Y:S01]  /*36e0*/  @P2 LDC.64 R86, c[0x0][0x408] ;  /* 0x00010200ff562b82 */ /* 0x000ea20000000a00 */
[-CC-:B-1----:R-:W-:Y:S01]  /*36f0*/  @P1 FFMA.FTZ R85, R103, R128.reuse, R129.reuse ;  /* 0x0000008067551223 */ /* 0x182fe20000010081 */
[-CC-:B------:R-:W-:Y:S01]  /*3700*/  @P1 FFMA.FTZ R84, R112, R128.reuse, R129.reuse ;  /* 0x0000008070541223 */ /* 0x180fe20000010081 */
[----:B------:R-:W-:Y:S01]  /*3710*/  @P1 FFMA.FTZ R83, R101, R128, R129 ;  /* 0x0000008065531223 */ /* 0x000fe20000010081 */
[----:B------:R-:W-:Y:S01]  /*3720*/  MOV R130, R62 ;  /* 0x0000003e00827202 */ /* 0x000fe20000000f00 */
[----:B------:R-:W-:Y:S01]  /*3730*/  @P1 FADD.FTZ R85, R120, -R85 ;  /* 0x8000005578551221 */ /* 0x000fe20000010000 */
[----:B------:R-:W-:Y:S01]  /*3740*/  @P1 FADD.FTZ R84, R117, -R84 ;  /* 0x8000005475541221 */ /* 0x000fe20000010000 */
[----:B------:R-:W-:Y:S01]  /*3750*/  MOV R90, R61 ;  /* 0x0000003d005a7202 */ /* 0x000fe20000000f00 */
[----:B------:R-:W1:Y:S01]  /*3760*/  @P2 LDC.64 R88, c[0x0][0x408] ;  /* 0x00010200ff582b82 */ /* 0x000e620000000a00 */
[----:B------:R-:W-:Y:S01]  /*3770*/  @P1 FADD.FTZ R83, R118, -R83 ;  /* 0x8000005376531221 */ /* 0x000fe20000010000 */
[C---:B------:R-:W-:Y:S01]  /*3780*/  @P1 FFMA.FTZ R130, R94.reuse, R85, R62 ;  /* 0x000000555e821223 */ /* 0x040fe2000001003e */
[C---:B------:R-:W-:Y:S01]  /*3790*/  @P1 FFMA.FTZ R90, R94.reuse, R84, R61 ;  /* 0x000000545e5a1223 */ /* 0x040fe2000001003d */
[--C-:B------:R-:W-:Y:S01]  /*37a0*/  @P1 FFMA.FTZ R85, R105, R128, R129.reuse ;  /* 0x0000008069551223 */ /* 0x100fe20000010081 */
        /* <DEDUP_REMOVED lines=9> */
[----:B------:R-:W3:Y:S01]  /*3840*/  @P2 LDC.64 R84, c[0x0][0x408] ;  /* 0x00010200ff542b82 */ /* 0x000ee20000000a00 */
[----:B------:R-:W-:Y:S01]  /*3850*/  @P1 FFMA.FTZ R132, R94, R91, R63 ;  /* 0x0000005b5e841223 */ /* 0x000fe2000001003f */
[----:B--2---:R-:W-:Y:S01]  /*3860*/  @P2 FMUL.FTZ R87, R90, R87 ;  /* 0x000000575a572220 */ /* 0x004fe20000410000 */
[----:B------:R-:W-:Y:S01]  /*3870*/  @P1 FFMA.FTZ R131, R107, R128, R129 ;  /* 0x000000806b831223 */ /* 0x000fe20000010081 */
[----:B------:R-:W-:Y:S01]  /*3880*/  @P1 FADD.FTZ R140, R121, -R140 ;  /* 0x8000008c798c1221 */ /* 0x000fe20000010000 */
[----:B------:R-:W-:Y:S01]  /*3890*/  @P2 LOP3.LUT P3, RZ, R80, 0xff, RZ, 0xc0, !PT ;  /* 0x000000ff50ff2812 */ /* 0x000fe2000786c0ff */
[----:B------:R-:W-:Y:S01]  /*38a0*/  @P2 FMUL.FTZ R93, R87, R86 ;  /* 0x00000056575d2220 */ /* 0x000fe20000410000 */
[----:B------:R-:W-:Y:S01]  /*38b0*/  @P1 FADD.FTZ R131, R124, -R131 ;  /* 0x800000837c831221 */ /* 0x000fe20000010000 */
[----:B------:R-:W2:Y:S01]  /*38c0*/  @P2 LDC.64 R86, c[0x0][0x408] ;  /* 0x00010200ff562b82 */ /* 0x000ea20000000a00 */
        /* <DEDUP_REMOVED lines=12> */
[----:B------:R-:W4:Y:S01]  /*3990*/  @P2 LDC.64 R88, c[0x0][0x408] ;  /* 0x00010200ff582b82 */ /* 0x000f220000000a00 */
[----:B---3--:R-:W-:Y:S01]  /*39a0*/  @P2 FMUL.FTZ R85, R132, R85 ;  /* 0x0000005584552220 */ /* 0x008fe20000410000 */
[C---:B------:R-:W-:Y:S02]  /*39b0*/  @P2 LOP3.LUT P5, RZ, R81.reuse, 0xff00, RZ, 0xc0, !PT ;  /* 0x0000ff0051ff2812 */ /* 0x040fe400078ac0ff */
[----:B------:R-:W-:Y:S01]  /*39c0*/  @P2 LOP3.LUT P6, RZ, R81, 0xff0000, RZ, 0xc0, !PT ;  /* 0x00ff000051ff2812 */ /* 0x000fe200078cc0ff */
[----:B------:R-:W-:Y:S01]  /*39d0*/  @P2 FMUL.FTZ R84, R85, R84 ;  /* 0x0000005455542220 */ /* 0x000fe20000410000 */
[----:B------:R-:W-:-:S02]  /*39e0*/  @P2 F2FP.BF16.F32.PACK_AB R92, RZ, R92 ;  /* 0x0000005cff5c223e */ /* 0x000fc400000010ff */
[----:B------:R-:W3:Y:S01]  /*39f0*/  @P2 LDC.64 R90, c[0x0][0x408] ;  /* 0x00010200ff5a2b82 */ /* 0x000ee20000000a00 */
[----:B--2---:R-:W-:Y:S01]  /*3a00*/  @P2 FMUL.FTZ R87, R134, R87 ;  /* 0x0000005786572220 */ /* 0x004fe20000410000 */
[----:B------:R-:W-:Y:S02]  /*3a10*/  @P2 F2FP.BF16.F32.PACK_AB R93, RZ, R93 ;  /* 0x0000005dff5d223e */ /* 0x000fe400000010ff */
[----:B------:R-:W-:Y:S01]  /*3a20*/  @P2 PRMT R68, R92, 0x7610, R68 ;  /* 0x000076105c442816 */ /* 0x000fe20000000044 */
[----:B------:R-:W-:Y:S01]  /*3a30*/  @P2 FMUL.FTZ R86, R87, R86 ;  /* 0x0000005657562220 */ /* 0x000fe20000410000 */
[----:B-1----:R-:W-:Y:S02]  /*3a40*/  @P2 FMUL.FTZ R83, R130, R83 ;  /* 0x0000005382532220 */ /* 0x002fe40000410000 */
[----:B------:R-:W-:Y:S02]  /*3a50*/  @P2 PRMT R68, R68, 0x5410, R93 ;  /* 0x0000541044442816 */ /* 0x000fe4000000005d */
[----:B------:R-:W-:Y:S01]  /*3a60*/  @P2 FSEL R86, R86, RZ, P4 ;  /* 0x000000ff56562208 */ /* 0x000fe20002000000 */
[----:B------:R-:W-:-:S03]  /*3a70*/  @P2 FMUL.FTZ R82, R83, R82 ;  /* 0x0000005253522220 */ /* 0x000fc60000410000 */
[----:B------:R-:W-:Y:S01]  /*3a80*/  @P2 F2FP.BF16.F32.PACK_AB R86, RZ, R86 ;  /* 0x00000056ff56223e */ /* 0x000fe200000010ff */
[----:B----4-:R-:W-:Y:S01]  /*3a90*/  @P2 FMUL.FTZ R89, R136, R89 ;  /* 0x0000005988592220 */ /* 0x010fe20000410000 */
[----:B------:R-:W-:Y:S02]  /*3aa0*/  @P2 FSEL R82, R82, RZ, P3 ;  /* 0x000000ff52522208 */ /* 0x000fe40001800000 */
[----:B------:R-:W-:Y:S01]  /*3ab0*/  @P2 LOP3.LUT P3, RZ, R80, 0xff000000, RZ, 0xc0, !PT ;  /* 0xff00000050ff2812 */ /* 0x000fe2000786c0ff */
[----:B------:R-:W-:Y:S01]  /*3ac0*/  @P2 FMUL.FTZ R88, R89, R88 ;  /* 0x0000005859582220 */ /* 0x000fe20000410000 */
[----:B------:R-:W-:Y:S02]  /*3ad0*/  @P2 F2FP.BF16.F32.PACK_AB R82, RZ, R82 ;  /* 0x00000052ff52223e */ /* 0x000fe400000010ff */
[----:B------:R-:W-:Y:S01]  /*3ae0*/  @P2 FSEL R84, R84, RZ, P3 ;  /* 0x000000ff54542208 */ /* 0x000fe20001800000 */
        /* <DEDUP_REMOVED lines=25> */
.L_x_4804:
        /* <DEDUP_REMOVED lines=39> */
.L_x_4809:
[----:B------:R-:W-:Y:S05]  /*3ef0*/  BSYNC.RECONVERGENT B2 ;  /* 0x0000000000027941 */ /* 0x000fea0003800200 */
.L_x_4808:
        /* <DEDUP_REMOVED lines=13> */
.L_x_4811:
[----:B------:R-:W-:Y:S05]  /*3fd0*/  BSYNC.RECONVERGENT B2 ;  /* 0x0000000000027941 */ /* 0x000fea0003800200 */
.L_x_4810:
        /* <DEDUP_REMOVED lines=13> */
.L_x_4813:
[----:B------:R-:W-:Y:S05]  /*40b0*/  BSYNC.RECONVERGENT B2 ;  /* 0x0000000000027941 */ /* 0x000fea0003800200 */
.L_x_4812:
        /* <DEDUP_REMOVED lines=13> */
.L_x_4815:
[----:B------:R-:W-:Y:S05]  /*4190*/  BSYNC.RECONVERGENT B2 ;  /* 0x0000000000027941 */ /* 0x000fea0003800200 */
.L_x_4814:
        /* <DEDUP_REMOVED lines=13> */
.L_x_4817:
[----:B------:R-:W-:Y:S05]  /*4270*/  BSYNC.RECONVERGENT B2 ;  /* 0x0000000000027941 */ /* 0x000fea0003800200 */
.L_x_4816:
        /* <DEDUP_REMOVED lines=13> */
.L_x_4819:
[----:B------:R-:W-:Y:S05]  /*4350*/  BSYNC.RECONVERGENT B2 ;  /* 0x0000000000027941 */ /* 0x000fea0003800200 */
.L_x_4818:
        /* <DEDUP_REMOVED lines=13> */
.L_x_4821:
[----:B------:R-:W-:Y:S05]  /*4430*/  BSYNC.RECONVERGENT B2 ;  /* 0x0000000000027941 */ /* 0x000fea0003800200 */
.L_x_4820:
        /* <DEDUP_REMOVED lines=17> */
.L_x_4807:
        /* <DEDUP_REMOVED lines=24> */
.L_x_4823:
[----:B------:R-:W-:Y:S05]  /*46d0*/  BSYNC.RECONVERGENT B2 ;  /* 0x0000000000027941 */ /* 0x000fea0003800200 */
.L_x_4822:
        /* <DEDUP_REMOVED lines=13> */
.L_x_4825:
[----:B------:R-:W-:Y:S05]  /*47b0*/  BSYNC.RECONVERGENT B2 ;  /* 0x0000000000027941 */ /* 0x000fea0003800200 */
.L_x_4824:
        /* <DEDUP_REMOVED lines=13> */
.L_x_4827:
[----:B------:R-:W-:Y:S05]  /*4890*/  BSYNC.RECONVERGENT B2 ;  /* 0x0000000000027941 */ /* 0x000fea0003800200 */
.L_x_4826:
        /* <DEDUP_REMOVED lines=13> */
.L_x_4829:
[----:B------:R-:W-:Y:S05]  /*4970*/  BSYNC.RECONVERGENT B2 ;  /* 0x0000000000027941 */ /* 0x000fea0003800200 */
.L_x_4828:
        /* <DEDUP_REMOVED lines=13> */
.L_x_4831:
[----:B------:R-:W-:Y:S05]  /*4a50*/  BSYNC.RECONVERGENT B2 ;  /* 0x0000000000027941 */ /* 0x000fea0003800200 */
.L_x_4830:
        /* <DEDUP_REMOVED lines=13> */
.L_x_4833:
[----:B------:R-:W-:Y:S05]  /*4b30*/  BSYNC.RECONVERGENT B2 ;  /* 0x0000000000027941 */ /* 0x000fea0003800200 */
.L_x_4832:
        /* <DEDUP_REMOVED lines=13> */
.L_x_4835:
[----:B------:R-:W-:Y:S05]  /*4c10*/  BSYNC.RECONVERGENT B2 ;  /* 0x0000000000027941 */ /* 0x000fea0003800200 */
.L_x_4834:
[----:B------:R-:W-:-:S04]  /*4c20*/  @P2 F2FP.BF16.F32.PACK_AB R82, RZ, R82 ;  /* 0x00000052ff52223e */ /* 0x000fc800000010ff */
[----:B------:R-:W-:-:S07]  /*4c30*/  @P2 PRMT R71, R71, 0x5410, R82 ;  /* 0x0000541047472816 */ /* 0x000fce0000000052 */
.L_x_4806:
[----:B------:R-:W-:Y:S05]  /*4c40*/  BSYNC.RECONVERGENT B1 ;  /* 0x0000000000017941 */ /* 0x000fea0003800200 */
.L_x_4803:
[----:B------:R-:W1:Y:S01]  /*4c50*/  @P0 LDC.64 R80, c[0x0][0x478] ;  /* 0x00011e00ff500b82 */ /* 0x000e620000000a00 */
[----:B------:R-:W-:Y:S02]  /*4c60*/  @P0 IADD3 R127, PT, PT, R127, 0x20, RZ ;  /* 0x000000207f7f0810 */ /* 0x000fe40007ffe0ff */
[----:B------:R-:W-:-:S05]  /*4c70*/  @P2 IADD3 R125, PT, PT, R125, 0x20, RZ ;  /* 0x000000207d7d2810 */ /* 0x000fca0007ffe0ff */
        /* <DEDUP_REMOVED lines=10> */
.L_x_4765:
[----:B------:R-:W-:Y:S05]  /*4d20*/  BSYNC B0 ;  /* 0x0000000000007941 */ /* 0x000fea0003800000 */
.L_x_4764:
        /* <DEDUP_REMOVED lines=18> */
[----:B------:R-:W4:Y:S04]  /*4e50*/  LDS R8, [R5+0x800] ;  /* 0x0008000005087984 */ /* 0x000f280000000800 */
[----:B------:R-:W5:Y:S04]  /*4e60*/  LDS R4, [R5+0x200] ;  /* 0x0002000005047984 */ /* 0x000f680000000800 */
[----:B------:R-:W0:Y:S04]  /*4e70*/  LDS R9, [R5+0xa00] ;  /* 0x000a000005097984 */ /* 0x000e280000000800 */
[----:B------:R-:W3:Y:S04]  /*4e80*/  LDS R6, [R5+0x400] ;  /* 0x0004000005067984 */ /* 0x000ee80000000800 */
        /* <DEDUP_REMOVED lines=8> */
[----:B----4-:R-:W-:-:S03]  /*4f10*/  FADD.FTZ R3, R3, R8 ;  /* 0x0000000803037221 */ /* 0x010fc60000010000 */
[----:B------:R-:W4:Y:S01]  /*4f20*/  LDS R16, [R5+0x1800] ;  /* 0x0018000005107984 */ /* 0x000f220000000800 */
[----:B-----5:R-:W-:-:S03]  /*4f30*/  FADD.FTZ R4, RZ, R4 ;  /* 0x00000004ff047221 */ /* 0x020fc60000010000 */
[----:B------:R-:W5:Y:S01]  /*4f40*/  LDS R17, [R5+0x1a00] ;  /* 0x001a000005117984 */ /* 0x000f620000000800 */
[----:B0-----:R-:W-:-:S03]  /*4f50*/  FADD.FTZ R4, R4, R9 ;  /* 0x0000000904047221 */ /* 0x001fc60000010000 */
[----:B------:R-:W0:Y:S01]  /*4f60*/  LDS R19, [R5+0x1c00] ;  /* 0x001c000005137984 */ /* 0x000e220000000800 */
[----:B---3--:R-:W-:-:S03]  /*4f70*/  FADD.FTZ R6, RZ, R6 ;  /* 0x00000006ff067221 */ /* 0x008fc60000010000 */
[----:B------:R-:W3:Y:S01]  /*4f80*/  LDS R18, [R5+0x1e00] ;  /* 0x001e000005127984 */ /* 0x000ee20000000800 */
        /* <DEDUP_REMOVED lines=9> */
[----:B----4-:R-:W-:-:S03]  /*5020*/  FADD.FTZ R9, R3, R16 ;  /* 0x0000001003097221 */ /* 0x010fc60000010000 */
[----:B------:R1:W-:Y:S01]  /*5030*/  STS.128 [R2+0x10], R24 ;  /* 0x0000101802007388 */ /* 0x0003e20000000c00 */
[----:B-----5:R-:W-:-:S03]  /*5040*/  FADD.FTZ R17, R4, R17 ;  /* 0x0000001104117221 */ /* 0x020fc60000010000 */
[----:B------:R-:W-:Y:S01]  /*5050*/  STS.128 [R2+0x400], R28 ;  /* 0x0004001c02007388 */ /* 0x000fe20000000c00 */
[----:B0-----:R-:W-:-:S03]  /*5060*/  FADD.FTZ R19, R6, R19 ;  /* 0x0000001306137221 */ /* 0x001fc60000010000 */
[----:B------:R0:W-:Y:S01]  /*5070*/  STS.128 [R2+0x410], R32 ;  /* 0x0004102002007388 */ /* 0x0001e20000000c00 */
[----:B---3--:R-:W-:Y:S01]  /*5080*/  FADD.FTZ R7, R7, R18 ;  /* 0x0000001207077221 */ /* 0x008fe20000010000 */
[----:B------:R-:W-:Y:S08]  /*5090*/  BAR.SYNC.DEFER_BLOCKING 0x0 ;  /* 0x0000000000007b1d */ /* 0x000ff00000010000 */
[----:B-1----:R-:W1:Y:S01]  /*50a0*/  LDC R24, c[0x0][0x388] ;  /* 0x0000e200ff187b82 */ /* 0x002e620000000800 */
[----:B------:R-:W2:Y:S04]  /*50b0*/  LDS R36, [R5] ;  /* 0x0000000005247984 */ /* 0x000ea80000000800 */
[----:B------:R-:W3:Y:S01]  /*50c0*/  LDS R37, [R5+0x200] ;  /* 0x0002000005257984 */ /* 0x000ee20000000800 */
[----:B-1----:R-:W-:-:S03]  /*50d0*/  IMAD R3, R24, UR4, RZ ;  /* 0x0000000418037c24 */ /* 0x002fc6000f8e02ff */
[----:B------:R-:W1:Y:S02]  /*50e0*/  LDS R39, [R5+0x800] ;  /* 0x0008000005277984 */ /* 0x000e640000000800 */
[----:B------:R-:W-:Y:S02]  /*50f0*/  IADD3 R0, P0, PT, R3, R0, RZ ;  /* 0x0000000003007210 */ /* 0x000fe40007f1e0ff */
[----:B------:R-:W4:Y:S02]  /*5100*/  LDS R20, [R5+0x400] ;  /* 0x0004000005147984 */ /* 0x000f240000000800 */
[----:B------:R-:W-:Y:S02]  /*5110*/  IADD3.X R3, PT, PT, RZ, RZ, RZ, P0, !PT ;  /* 0x000000ffff037210 */ /* 0x000fe400007fe4ff */
[----:B------:R-:W5:Y:S01]  /*5120*/  LDS R38, [R5+0xa00] ;  /* 0x000a000005267984 */ /* 0x000f620000000800 */
[C---:B------:R-:W-:Y:S02]  /*5130*/  SHF.L.U32 R4, R0.reuse, 0x2, RZ ;  /* 0x0000000200047819 */ /* 0x040fe400000006ff */
[----:B------:R-:W-:Y:S01]  /*5140*/  SHF.L.U64.HI R0, R0, 0x2, R3 ;  /* 0x0000000200007819 */ /* 0x000fe20000010203 */
[----:B------:R-:W5:Y:S01]  /*5150*/  LDS R21, [R5+0x600] ;  /* 0x0006000005157984 */ /* 0x000f620000000800 */
[----:B0-----:R-:W-:-:S02]  /*5160*/  IADD3 R2, P0, PT, R4, UR18, RZ ;  /* 0x0000001204027c10 */ /* 0x001fc4000ff1e0ff */
[----:B------:R-:W-:Y:S01]  /*5170*/  IADD3 R4, P1, PT, R4, UR16, RZ ;  /* 0x0000001004047c10 */ /* 0x000fe2000ff3e0ff */
[----:B------:R-:W0:Y:S01]  /*5180*/  LDS R41, [R5+0x1000] ;  /* 0x0010000005297984 */ /* 0x000e220000000800 */
[----:B------:R-:W-:-:S03]  /*5190*/  IADD3.X R3, PT, PT, R0, UR19, RZ, P0, !PT ;  /* 0x0000001300037c10 */ /* 0x000fc600087fe4ff */
[----:B------:R-:W0:Y:S04]  /*51a0*/  LDS R23, [R5+0xc00] ;  /* 0x000c000005177984 */ /* 0x000e280000000800 */
[----:B------:R-:W0:Y:S04]  /*51b0*/  LDS R40, [R5+0x1200] ;  /* 0x0012000005287984 */ /* 0x000e280000000800 */
[----:B------:R-:W0:Y:S04]  /*51c0*/  LDS R8, [R5+0xe00] ;  /* 0x000e000005087984 */ /* 0x000e280000000800 */
[----:B------:R-:W0:Y:S01]  /*51d0*/  LDS R43, [R5+0x1800] ;  /* 0x00180000052b7984 */ /* 0x000e220000000800 */
[----:B--2---:R-:W-:-:S03]  /*51e0*/  FADD.FTZ R36, RZ, R36 ;  /* 0x00000024ff247221 */ /* 0x004fc60000010000 */
[----:B------:R-:W2:Y:S01]  /*51f0*/  LDS R25, [R5+0x1400] ;  /* 0x0014000005197984 */ /* 0x000ea20000000800 */
[----:B---3--:R-:W-:-:S03]  /*5200*/  FADD.FTZ R37, RZ, R37 ;  /* 0x00000025ff257221 */ /* 0x008fc60000010000 */
[----:B------:R-:W3:Y:S01]  /*5210*/  LDS R22, [R5+0x1a00] ;  /* 0x001a000005167984 */ /* 0x000ee20000000800 */
[----:B-1----:R-:W-:-:S03]  /*5220*/  FADD.FTZ R36, R36, R39 ;  /* 0x0000002724247221 */ /* 0x002fc60000010000 */
[----:B------:R-:W1:Y:S01]  /*5230*/  LDS R27, [R5+0x1600] ;  /* 0x00160000051b7984 */ /* 0x000e620000000800 */
[----:B----4-:R-:W-:-:S03]  /*5240*/  FADD.FTZ R20, RZ, R20 ;  /* 0x00000014ff147221 */ /* 0x010fc60000010000 */
[----:B------:R-:W4:Y:S01]  /*5250*/  LDS R29, [R5+0x1c00] ;  /* 0x001c0000051d7984 */ /* 0x000f220000000800 */
[----:B-----5:R-:W-:-:S03]  /*5260*/  FADD.FTZ R37, R37, R38 ;  /* 0x0000002625257221 */ /* 0x020fc60000010000 */
[----:B------:R5:W4:Y:S01]  /*5270*/  LDS R31, [R5+0x1e00] ;  /* 0x001e0000051f7984 */ /* 0x000b220000000800 */
[----:B------:R-:W-:Y:S01]  /*5280*/  FADD.FTZ R21, RZ, R21 ;  /* 0x00000015ff157221 */ /* 0x000fe20000010000 */
[----:B0-----:R-:W-:Y:S01]  /*5290*/  FADD.FTZ R36, R36, R41 ;  /* 0x0000002924247221 */ /* 0x001fe20000010000 */
        /* <DEDUP_REMOVED lines=9> */
[----:B-1----:R-:W-:-:S03]  /*5330*/  FADD.FTZ R8, R8, R27 ;  /* 0x0000001b08087221 */ /* 0x002fc60000010000 */
        /* <DEDUP_REMOVED lines=9> */
.L_x_4769:
        /* <DEDUP_REMOVED lines=8> */
.L_x_4838:
[----:B------:R-:W-:Y:S05]  /*5450*/  BSYNC B1 ;  /* 0x0000000000017941 */ /* 0x000fea0003800000 */
.L_x_4837:
        /* <DEDUP_REMOVED lines=8> */
.L_x_4839:
[----:B------:R-:W-:Y:S01]  /*54e0*/  FADD.FTZ R86, R86, R85 ;  /* 0x0000005556567221 */ /* 0x000fe20000010000 */
[----:B------:R-:W-:-:S04]  /*54f0*/  HFMA2 R127, -RZ, RZ, 0, 1.1920928955078125e-07 ;  /* 0x00000002ff7f7431 */ /* 0x000fc800000001ff */
[----:B------:R-:W-:Y:S02]  /*5500*/  MOV R128, R86 ;  /* 0x0000005600807202 */ /* 0x000fe40000000f00 */
[----:B------:R-:W-:-:S07]  /*5510*/  MOV R87, R125 ;  /* 0x0000007d00577202 */ /* 0x000fce0000000f00 */
[----:B------:R-:W-:Y:S05]  /*5520*/  WARPSYNC.COLLECTIVE R93, `(.L_x_4840) ;  /* 0x000000005d087348 */ /* 0x000fea0003c00000 */
[----:B------:R0:W1:Y:S02]  /*5530*/  SHFL.BFLY P0, R125, R128, R127, R134 ;  /* 0x0c00007f807d7389 */ /* 0x0000640000000086 */
[----:B01----:R-:W-:Y:S05]  /*5540*/  ENDCOLLECTIVE ;  /* 0x000000000000791b */ /* 0x003fea0003800000 */
.L_x_4840:
[----:B------:R-:W-:-:S05]  /*5550*/  FADD.FTZ R87, R87, R0 ;  /* 0x0000000057577221 */ /* 0x000fca0000010000 */
[----:B------:R-:W-:Y:S02]  /*5560*/  MOV R128, R87 ;  /* 0x0000005700807202 */ /* 0x000fe40000000f00 */
[----:B------:R-:W-:-:S07]  /*5570*/  MOV R89, R125 ;  /* 0x0000007d00597202 */ /* 0x000fce0000000f00 */
[----:B------:R-:W-:Y:S05]  /*5580*/  WARPSYNC.COLLECTIVE R93, `(.L_x_4841) ;  /* 0x000000005d087348 */ /* 0x000fea0003c00000 */
[----:B------:R0:W1:Y:S02]  /*5590*/  SHFL.BFLY P0, R125, R128, R127, R134 ;  /* 0x0c00007f807d7389 */ /* 0x0000640000000086 */
[----:B01----:R-:W-:Y:S05]  /*55a0*/  ENDCOLLECTIVE ;  /* 0x000000000000791b */ /* 0x003fea0003800000 */
.L_x_4841:
[----:B------:R-:W-:Y:S01]  /*55b0*/  FADD.FTZ R89, R86, R89 ;  /* 0x0000005956597221 */ /* 0x000fe20000010000 */
[----:B------:R-:W-:-:S04]  /*55c0*/  HFMA2 R127, -RZ, RZ, 0, 2.384185791015625e-07 ;  /* 0x00000004ff7f7431 */ /* 0x000fc800000001ff */
[----:B------:R-:W-:Y:S02]  /*55d0*/  MOV R128, R89 ;  /* 0x0000005900807202 */ /* 0x000fe40000000f00 */
[----:B------:R-:W-:-:S07]  /*55e0*/  MOV R88, R125 ;  /* 0x0000007d00587202 */ /* 0x000fce0000000f00 */
[----:B------:R-:W-:Y:S05]  /*55f0*/  WARPSYNC.COLLECTIVE R93, `(.L_x_4842) ;  /* 0x000000005d087348 */ /* 0x000fea0003c00000 */
[----:B------:R0:W1:Y:S02]  /*5600*/  SHFL.BFLY P0, R125, R128, R127, R134 ;  /* 0x0c00007f807d7389 */ /* 0x0000640000000086 */
[----:B01----:R-:W-:Y:S05]  /*5610*/  ENDCOLLECTIVE ;  /* 0x000000000000791b */ /* 0x003fea0003800000 */
.L_x_4842:
[----:B------:R-:W-:-:S05]  /*5620*/  FADD.FTZ R88, R87, R88 ;  /* 0x0000005857587221 */ /* 0x000fca0000010000 */
[----:B------:R-:W-:Y:S02]  /*5630*/  MOV R128, R88 ;  /* 0x0000005800807202 */ /* 0x000fe40000000f00 */
[----:B------:R-:W-:-:S07]  /*5640*/  MOV R90, R125 ;  /* 0x0000007d005a7202 */ /* 0x000fce0000000f00 */
[----:B------:R-:W-:Y:S05]  /*5650*/  WARPSYNC.COLLECTIVE R93, `(.L_x_4843) ;  /* 0x000000005d087348 */ /* 0x000fea0003c00000 */
[----:B------:R0:W1:Y:S02]  /*5660*/  SHFL.BFLY P0, R125, R128, R127, R134 ;  /* 0x0c00007f807d7389 */ /* 0x0000640000000086 */
[----:B01----:R-:W-:Y:S05]  /*5670*/  ENDCOLLECTIVE ;  /* 0x000000000000791b */ /* 0x003fea0003800000 */
.L_x_4843:
[----:B------:R-:W-:Y:S01]  /*5680*/  FADD.FTZ R90, R89, R90 ;  /* 0x0000005a595a7221 */ /* 0x000fe20000010000 */
[----:B------:R-:W-:-:S04]  /*5690*/  HFMA2 R127, -RZ, RZ, 0, 4.76837158203125e-07 ;  /* 0x00000008ff7f7431 */ /* 0x000fc800000001ff */
[----:B------:R-:W-:Y:S02]  /*56a0*/  MOV R128, R90 ;  /* 0x0000005a00807202 */ /* 0x000fe40000000f00 */
[----:B------:R-:W-:-:S07]  /*56b0*/  MOV R91, R125 ;  /* 0x0000007d005b7202 */ /* 0x000fce0000000f00 */
[----:B------:R-:W-:Y:S05]  /*56c0*/  WARPSYNC.COLLECTIVE R93, `(.L_x_4844) ;  /* 0x000000005d087348 */ /* 0x000fea0003c00000 */
[----:B------:R0:W1:Y:S02]  /*56d0*/  SHFL.BFLY P0, R125, R128, R127, R134 ;  /* 0x0c00007f807d7389 */ /* 0x0000640000000086 */
[----:B01----:R-:W-:Y:S05]  /*56e0*/  ENDCOLLECTIVE ;  /* 0x000000000000791b */ /* 0x003fea0003800000 */
.L_x_4844:
[----:B------:R-:W-:-:S05]  /*56f0*/  FADD.FTZ R91, R88, R91 ;  /* 0x0000005b585b7221 */ /* 0x000fca0000010000 */
[----:B------:R-:W-:Y:S02]  /*5700*/  MOV R128, R91 ;  /* 0x0000005b00807202 */ /* 0x000fe40000000f00 */
[----:B------:R-:W-:-:S07]  /*5710*/  MOV R85, R125 ;  /* 0x0000007d00557202 */ /* 0x000fce0000000f00 */
[----:B------:R-:W-:Y:S05]  /*5720*/  WARPSYNC.COLLECTIVE R93, `(.L_x_4845) ;  /* 0x000000005d087348 */ /* 0x000fea0003c00000 */
[----:B------:R0:W1:Y:S02]  /*5730*/  SHFL.BFLY P0, R125, R128, R127, R134 ;  /* 0x0c00007f807d7389 */ /* 0x0000640000000086 */
[----:B01----:R-:W-:Y:S05]  /*5740*/  ENDCOLLECTIVE ;  /* 0x000000000000791b */ /* 0x003fea0003800000 */
.L_x_4845:
[----:B------:R-:W-:Y:S01]  /*5750*/  FADD.FTZ R85, R90, R85 ;  /* 0x000000555a557221 */ /* 0x000fe20000010000 */
[----:B------:R-:W-:-:S04]  /*5760*/  HFMA2 R127, -RZ, RZ, 0, 9.5367431640625e-07 ;  /* 0x00000010ff7f7431 */ /* 0x000fc800000001ff */
[----:B------:R-:W-:Y:S02]  /*5770*/  MOV R128, R85 ;  /* 0x0000005500807202 */ /* 0x000fe40000000f00 */
[----:B------:R-:W-:-:S07]  /*5780*/  MOV R0, R125 ;  /* 0x0000007d00007202 */ /* 0x000fce0000000f00 */
[----:B------:R-:W-:Y:S05]  /*5790*/  WARPSYNC.COLLECTIVE R93, `(.L_x_4846) ;  /* 0x000000005d087348 */ /* 0x000fea0003c00000 */
[----:B------:R0:W1:Y:S02]  /*57a0*/  SHFL.BFLY P0, R125, R128, R127, R134 ;  /* 0x0c00007f807d7389 */ /* 0x0000640000000086 */
[----:B01----:R-:W-:Y:S05]  /*57b0*/  ENDCOLLECTIVE ;  /* 0x000000000000791b */ /* 0x003fea0003800000 */
.L_x_4846:
[----:B------:R-:W-:-:S05]  /*57c0*/  FADD.FTZ R86, R91, R0 ;  /* 0x000000005b567221 */ /* 0x000fca0000010000 */
[----:B------:R-:W-:Y:S02]  /*57d0*/  MOV R128, R86 ;  /* 0x0000005600807202 */ /* 0x000fe40000000f00 */
[----:B------:R-:W-:-:S07]  /*57e0*/  MOV R92, R125 ;  /* 0x0000007d005c7202 */ /* 0x000fce0000000f00 */
[----:B------:R-:W-:Y:S05]  /*57f0*/  WARPSYNC.COLLECTIVE R93, `(.L_x_4847) ;  /* 0x000000005d087348 */ /* 0x000fea0003c00000 */
[----:B------:R0:W1:Y:S02]  /*5800*/  SHFL.BFLY P0, R125, R128, R127, R134 ;  /* 0x0c00007f807d7389 */ /* 0x0000640000000086 */
[----:B01----:R-:W-:Y:S05]  /*5810*/  ENDCOLLECTIVE ;  /* 0x000000000000791b */ /* 0x003fea0003800000 */
.L_x_4847:
[----:B------:R-:W-:Y:S01]  /*5820*/  MOV R87, R125 ;  /* 0x0000007d00577202 */ /* 0x000fe20000000f00 */
[----:B------:R-:W-:Y:S06]  /*5830*/  BRA `(.L_x_4848) ;  /* 0xffffffb800c47947 */ /* 0x000fec000383ffff */
.L_x_4849:
        /* <DEDUP_REMOVED lines=12> */
.L_x_11241:


//--------------------- .text._ZN10layer_norm13ln_bwd_kernelINS_13Kernel_traitsIf13__nv_bfloat16fS2_fjLj512ELj1ELj4ELj1ELj16ENS_18Kernel_traits_baseILj512EfS2_fS2_fjLj128EEEEELb1ELb1ELb0ELb0EEEvNS_9BwdParamsE --------------------------
	.section	.text._ZN10layer_norm13ln_bwd_kernelINS_13Kernel_traitsIf13__nv_bfloat16fS2_fjLj512ELj1ELj4ELj1ELj16ENS_18Kernel_traits_baseILj512EfS2_fS2_fjLj128EEEEELb1ELb1ELb0ELb0EEEvNS_9BwdParamsE,"ax",@progbits
	.align	128
        .global         _ZN10layer_norm13ln_bwd_kernelINS_13Kernel_traitsIf13__nv_bfloat16fS2_fjLj512ELj1ELj4ELj1ELj16ENS_18Kernel_traits_baseILj512EfS2_fS2_fjLj128EEEEELb1ELb1ELb0ELb0EEEvNS_9BwdParamsE
        .type           _ZN10layer_norm13ln_bwd_kernelINS_13Kernel_traitsIf13__nv_bfloat16fS2_fjLj512ELj1ELj4ELj1ELj16ENS_18Kernel_traits_baseILj512EfS2_fS2_fjLj128EEEEELb1ELb1ELb0ELb0EEEvNS_9BwdParamsE,@function
        .size           _ZN10layer_norm13ln_bwd_kernelINS_13Kernel_traitsIf13__nv_bfloat16fS2_fjLj512ELj1ELj4ELj1ELj16ENS_18Kernel_traits_baseILj512EfS2_fS2_fjLj128EEEEELb1ELb1ELb0ELb0EEEvNS_9BwdParamsE,(.L_x_11242 - _ZN10layer_norm13ln_bwd_kernelINS_13Kernel_traitsIf13__nv_bfloat16fS2_fjLj512ELj1ELj4ELj1ELj16ENS_18Kernel_traits_baseILj512EfS2_fS2_fjLj128EEEEELb1ELb1ELb0ELb0EEEvNS_9BwdParamsE)
        .other          _ZN10layer_norm13ln_bwd_kernelINS_13Kernel_traitsIf13__nv_bfloat16fS2_fjLj512ELj1ELj4ELj1ELj16ENS_18Kernel_traits_baseILj512EfS2_fS2_fjLj128EEEEELb1ELb1ELb0ELb0EEEvNS_9BwdParamsE,@"STO_CUDA_ENTRY STV_DEFAULT"
_ZN10layer_norm13ln_bwd_kernelINS_13Kernel_traitsIf13__nv_bfloat16fS2_fjLj512ELj1ELj4ELj1ELj16ENS_18Kernel_traits_baseILj512EfS2_fS2_fjLj128EEEEELb1ELb1ELb0ELb0EEEvNS_9BwdParamsE:
.text._ZN10layer_norm13ln_bwd_kernelINS_13Kernel_traitsIf13__nv_bfloat16fS2_fjLj512ELj1ELj4ELj1ELj16ENS_18Kernel_traits_baseILj512EfS2_fS2_fjLj128EEEEELb1ELb1ELb0ELb0EEEvNS_9BwdParamsE:
        /* <DEDUP_REMOVED lines=93> */
.L_x_4871:
[----:B------:R-:W0:Y:S08]  /*05d0*/  @P0 LDC.64 R148, c[0x0][0x3e0] ;  /* 0x0000f800ff940b82 */ /* 0x000e300000000a00 */
[----:B------:R-:W1:Y:S08]  /*05e0*/  LDC.64 R122, c[0x0][0x3c0] ;  /* 0x0000f000ff7a7b82 */ /* 0x000e700000000a00 */
[----:B------:R-:W2:Y:S01]  /*05f0*/  LDC.64 R120, c[0x0][0x3c8] ;  /* 0x0000f200ff787b82 */ /* 0x000ea20000000a00 */
[----:B0-----:R-:W-:-:S06]  /*0600*/  @P0 IMAD.WIDE R148, R137, 0x2, R148 ;  /* 0x0000000289940825 */ /* 0x001fcc00078e0294 */
[----:B------:R-:W3:Y:S01]  /*0610*/  @P0 LDG.E.U16 R148, desc[UR6][R148.64] ;  /* 0x0000000694940981 */ /* 0x000ee2000c1e1500 */
[----:B-1----:R-:W-:-:S06]  /*0620*/  IMAD.WIDE R122, R137, 0x4, R122 ;  /* 0x00000004897a7825 */ /* 0x002fcc00078e027a */
[----:B------:R-:W4:Y:S01]  /*0630*/  LDG.E R122, desc[UR6][R122.64] ;  /* 0x000000067a7a7981 */ /* 0x000f22000c1e1900 */
[----:B------:R-:W0:Y:S01]  /*0640*/  S2R R134, SR_TID.X ;  /* 0x0000000000867919 */ /* 0x000e220000002100 */
[----:B------:R-:W-:Y:S02]  /*0650*/  MOV R0, UR15 ;  /* 0x0000000f00007c02 */ /* 0x000fe40008000f00 */
[----:B------:R-:W-:-:S03]  /*0660*/  ISETP.GE.U32.AND P4, PT, R136, 0x20, PT ;  /* 0x000000208800780c */ /* 0x000fc60003f86070 */
[----:B------:R-:W-:-:S05]  /*0670*/  IMAD R135, R137, R0, RZ ;  /* 0x0000000089877224 */ /* 0x000fca00078e02ff */
[----:B------:R-:W-:Y:S01]  /*0680*/  SHF.R.S32.HI R138, RZ, 0x1f, R135 ;  /* 0x0000001fff8a7819 */ /* 0x000fe20000011487 */
[----:B--2---:R-:W-:-:S03]  /*0690*/  IMAD.WIDE R120, R137, 0x4, R120 ;  /* 0x0000000489787825 */ /* 0x004fc600078e0278 */
[----:B------:R-:W-:Y:S01]  /*06a0*/  LEA.HI R135, R138, R135, RZ, 0x3 ;  /* 0x000000878a877211 */ /* 0x000fe200078f18ff */
[----:B------:R-:W-:Y:S01]  /*06b0*/  HFMA2 R138, -RZ, RZ, 1.875, 0 ;  /* 0x3f800000ff8a7431 */ /* 0x000fe200000001ff */
[----:B------:R-:W-:Y:S01]  /*06c0*/  ISETP.NE.U32.AND P1, PT, RZ, UR10, PT ;  /* 0x0000000aff007c0c */ /* 0x000fe2000bf25070 */
[----:B------:R-:W-:Y:S01]  /*06d0*/  BSSY.RECONVERGENT B0, `(.L_x_4851) ;  /* 0x0000061000007945 */ /* 0x000fe20003800200 */
[----:B------:R-:W-:Y:S01]  /*06e0*/  ISETP.NE.AND P5, PT, RZ, UR8, PT ;  /* 0x00000008ff007c0c */ /* 0x000fe2000bfa5270 */
[----:B-----5:R1:W5:Y:S01]  /*06f0*/  LDG.E R139, desc[UR6][R120.64] ;  /* 0x00000006788b7981 */ /* 0x020362000c1e1900 */
[----:B------:R-:W-:Y:S02]  /*0700*/  ISETP.GE.U32.AND P3, PT, R136, 0x40, PT ;  /* 0x000000408800780c */ /* 0x000fe40003f66070 */
[----:B------:R-:W-:Y:S02]  /*0710*/  ISETP.NE.AND.EX P1, PT, RZ, UR11, PT, P1 ;  /* 0x0000000bff007c0c */ /* 0x000fe4000bf25310 */
[----:B0-----:R-:W-:-:S04]  /*0720*/  LOP3.LUT R154, R134, 0x1f, RZ, 0xc0, !PT ;  /* 0x0000001f869a7812 */ /* 0x001fc800078ec0ff */
[----:B------:R-:W-:Y:S02]  /*0730*/  LEA.HI.SX32 R135, R135, R154, 0x1d ;  /* 0x0000009a87877211 */ /* 0x000fe400078feaff */
[----:B-1----:R-:W-:Y:S02]  /*0740*/  CS2R R120, SRZ ;  /* 0x0000000000787805 */ /* 0x002fe4000001ff00 */
[----:B------:R-:W-:Y:S02]  /*0750*/  MOV R123, R135 ;  /* 0x00000087007b7202 */ /* 0x000fe40000000f00 */
[----:B---3--:R-:W-:Y:S02]  /*0760*/  @P0 SHF.L.U32 R138, R148, 0x10, RZ ;  /* 0x00000010948a0819 */ /* 0x008fe400000006ff */
[----:B----4-:R-:W-:Y:S01]  /*0770*/  FSEL R148, R122, RZ, !P5 ;  /* 0x000000ff7a947208 */ /* 0x010fe20006800000 */
[----:B------:R-:W-:Y:S06]  /*0780*/  @!P4 BRA `(.L_x_4852) ;  /* 0x000000040054c947 */ /* 0x000fec0003800000 */
        /* <DEDUP_REMOVED lines=17> */
[----:B0-----:R-:W-:-:S03]  /*08a0*/  FADD.FTZ R144, -R148, R121 ;  /* 0x0000007994907221 */ /* 0x001fc60000010100 */
[C---:B-----5:R-:W-:Y:S01]  /*08b0*/  FMUL.FTZ R147, R139.reuse, R146 ;  /* 0x000000928b937220 */ /* 0x060fe20000410000 */
[----:B------:R-:W-:Y:S01]  /*08c0*/  FMUL.FTZ R146, R139, R144 ;  /* 0x000000908b927220 */ /* 0x000fe20000410000 */
[C---:B----4-:R-:W-:Y:S02]  /*08d0*/  PRMT R121, R124.reuse, 0x7632, R121 ;  /* 0x000076327c797816 */ /* 0x050fe40000000079 */
[----:B------:R-:W-:Y:S01]  /*08e0*/  SHF.L.U32 R145, R124, 0x10, RZ ;  /* 0x000000107c917819 */ /* 0x000fe200000006ff */
[C---:B------:R-:W-:Y:S01]  /*08f0*/  FADD.FTZ R122, -R148.reuse, R122 ;  /* 0x0000007a947a7221 */ /* 0x040fe20000010100 */
[--C-:B------:R-:W-:Y:S01]  /*0900*/  FADD.FTZ R154, -R148, R123.reuse ;  /* 0x0000007b949a7221 */ /* 0x100fe20000010100 */
[----:B------:R-:W-:Y:S02]  /*0910*/  SHF.L.U32 R144, R121, 0x10, RZ ;  /* 0x0000001079907819 */ /* 0x000fe400000006ff */
[----:B------:R-:W-:Y:S01]  /*0920*/  PRMT R123, R125, 0x7632, R123 ;  /* 0x000076327d7b7816 */ /* 0x000fe2000000007b */
[----:B------:R-:W-:Y:S01]  /*0930*/  FADD.FTZ R60, R60, R145 ;  /* 0x000000913c3c7221 */ /* 0x000fe20000010000 */
[-C--:B------:R-:W-:Y:S01]  /*0940*/  FFMA.FTZ R76, R147, R145.reuse, R76 ;  /* 0x00000091934c7223 */ /* 0x080fe2000001004c */
[----:B------:R-:W-:Y:S01]  /*0950*/  FMUL.FTZ R145, R108, R145 ;  /* 0x000000916c917220 */ /* 0x000fe20000410000 */
[----:B------:R-:W-:Y:S01]  /*0960*/  SHF.L.U32 R125, R125, 0x10, RZ ;  /* 0x000000107d7d7819 */ /* 0x000fe200000006ff */
[----:B-1----:R-:W-:Y:S01]  /*0970*/  FMUL.FTZ R143, R139, R122 ;  /* 0x0000007a8b8f7220 */ /* 0x002fe20000410000 */
[----:B------:R-:W-:Y:S01]  /*0980*/  FADD.FTZ R130, -R148, R130 ;  /* 0x0000008294827221 */ /* 0x000fe20000010100 */
[----:B------:R-:W-:Y:S01]  /*0990*/  SHF.L.U32 R140, R123, 0x10, RZ ;  /* 0x000000107b8c7819 */ /* 0x000fe200000006ff */
[-C--:B------:R-:W-:Y:S01]  /*09a0*/  FFMA.FTZ R77, R146, R144.reuse, R77 ;  /* 0x00000090924d7223 */ /* 0x080fe2000001004d */
[----:B------:R-:W-:Y:S01]  /*09b0*/  FADD.FTZ R61, R61, R144 ;  /* 0x000000903d3d7221 */ /* 0x000fe20000010000 */
[----:B------:R-:W-:Y:S01]  /*09c0*/  FADD.FTZ R128, -R148, R128 ;  /* 0x0000008094807221 */ /* 0x000fe20000010100 */
[----:B------:R-:W-:Y:S01]  /*09d0*/  FMUL.FTZ R144, R109, R144 ;  /* 0x000000906d907220 */ /* 0x000fe20000410000 */
[----:B------:R-:W-:Y:S01]  /*09e0*/  FFMA.FTZ R123, R147, R145, RZ ;  /* 0x00000091937b7223 */ /* 0x000fe200000100ff */
[----:B------:R-:W-:Y:S01]  /*09f0*/  FADD.FTZ R121, RZ, R145 ;  /* 0x00000091ff797221 */ /* 0x000fe20000010000 */
[----:B------:R-:W-:Y:S01]  /*0a00*/  PRMT R124, R126, 0x7632, R124 ;  /* 0x000076327e7c7816 */ /* 0x000fe2000000007c */
[----:B------:R-:W-:Y:S01]  /*0a10*/  FADD.FTZ R62, R62, R125 ;  /* 0x0000007d3e3e7221 */ /* 0x000fe20000010000 */
[----:B------:R-:W-:Y:S01]  /*0a20*/  SHF.L.U32 R149, R126, 0x10, RZ ;  /* 0x000000107e957819 */ /* 0x000fe200000006ff */
[-C--:B------:R-:W-:Y:S01]  /*0a30*/  FFMA.FTZ R78, R143, R125.reuse, R78 ;  /* 0x0000007d8f4e7223 */ /* 0x080fe2000001004e */
[----:B------:R-:W-:Y:S01]  /*0a40*/  FMUL.FTZ R141, R110, R125 ;  /* 0x0000007d6e8d7220 */ /* 0x000fe20000410000 */
[----:B------:R-:W-:Y:S01]  /*0a50*/  FADD.FTZ R126, -R148, R131 ;  /* 0x00000083947e7221 */ /* 0x000fe20000010100 */
[C---:B------:R-:W-:Y:S01]  /*0a60*/  FMUL.FTZ R142, R139.reuse, R154 ;  /* 0x0000009a8b8e7220 */ /* 0x040fe20000410000 */
[C---:B------:R-:W-:Y:S01]  /*0a70*/  FMUL.FTZ R125, R139.reuse, R130 ;  /* 0x000000828b7d7220 */ /* 0x040fe20000410000 */
[----:B------:R-:W-:Y:S01]  /*0a80*/  FMUL.FTZ R131, R139, R128 ;  /* 0x000000808b837220 */ /* 0x000fe20000410000 */
[----:B------:R-:W-:Y:S01]  /*0a90*/  FFMA.FTZ R130, R146, R144, R123 ;  /* 0x0000009092827223 */ /* 0x000fe2000001007b */
[----:B------:R-:W-:Y:S01]  /*0aa0*/  FADD.FTZ R128, R121, R144 ;  /* 0x0000009079807221 */ /* 0x000fe20000010000 */
[-C--:B------:R-:W-:Y:S01]  /*0ab0*/  FFMA.FTZ R79, R142, R140.reuse, R79 ;  /* 0x0000008c8e4f7223 */ /* 0x080fe2000001004f */
[----:B------:R-:W-:Y:S01]  /*0ac0*/  FADD.FTZ R63, R63, R140 ;  /* 0x0000008c3f3f7221 */ /* 0x000fe20000010000 */
[----:B------:R-:W-:Y:S01]  /*0ad0*/  FADD.FTZ R120, -R148, R129 ;  /* 0x0000008194787221 */ /* 0x000fe20000010100 */
[----:B------:R-:W-:Y:S01]  /*0ae0*/  FMUL.FTZ R140, R111, R140 ;  /* 0x0000008c6f8c7220 */ /* 0x000fe20000410000 */
[----:B------:R-:W-:Y:S01]  /*0af0*/  FFMA.FTZ R123, R143, R141, R130 ;  /* 0x0000008d8f7b7223 */ /* 0x000fe20000010082 */
[----:B------:R-:W-:Y:S01]  /*0b00*/  FADD.FTZ R121, R128, R141 ;  /* 0x0000008d80797221 */ /* 0x000fe20000010000 */
[----:B------:R-:W-:Y:S01]  /*0b10*/  SHF.L.U32 R156, R124, 0x10, RZ ;  /* 0x000000107c9c7819 */ /* 0x000fe200000006ff */
[----:B------:R-:W-:Y:S01]  /*0b20*/  FMUL.FTZ R129, R104, R149 ;  /* 0x0000009568817220 */ /* 0x000fe20000410000 */
[----:B------:R-:W-:Y:S01]  /*0b30*/  FMUL.FTZ R130, R139, R120 ;  /* 0x000000788b827220 */ /* 0x000fe20000410000 */
[----:B------:R-:W-:Y:S01]  /*0b40*/  FFMA.FTZ R154, R142, R140, R123 ;  /* 0x0000008c8e9a7223 */ /* 0x000fe2000001007b */
[----:B------:R-:W-:Y:S01]  /*0b50*/  FADD.FTZ R120, R121, R140 ;  /* 0x0000008c79787221 */ /* 0x000fe20000010000 */
[----:B------:R-:W-:Y:S01]  /*0b60*/  PRMT R155, R127, 0x7632, R155 ;  /* 0x000076327f9b7816 */ /* 0x000fe2000000009b */
[----:B------:R-:W-:Y:S01]  /*0b70*/  FMUL.FTZ R128, R105, R156 ;  /* 0x0000009c69807220 */ /* 0x000fe20000410000 */
[----:B------:R-:W-:Y:S01]  /*0b80*/  SHF.L.U32 R127, R127, 0x10, RZ ;  /* 0x000000107f7f7819 */ /* 0x000fe200000006ff */
[----:B------:R-:W-:Y:S01]  /*0b90*/  FFMA.FTZ R123, R131, R129, R154 ;  /* 0x00000081837b7223 */ /* 0x000fe2000001009a */
[----:B------:R-:W-:Y:S01]  /*0ba0*/  FADD.FTZ R121, R120, R129 ;  /* 0x0000008178797221 */ /* 0x000fe20000010000 */
[----:B------:R-:W-:Y:S01]  /*0bb0*/  SHF.L.U32 R122, R155, 0x10, RZ ;  /* 0x000000109b7a7819 */ /* 0x000fe200000006ff */
[----:B------:R-:W-:Y:S01]  /*0bc0*/  FMUL.FTZ R126, R139, R126 ;  /* 0x0000007e8b7e7220 */ /* 0x000fe20000410000 */
[-C--:B------:R-:W-:Y:S01]  /*0bd0*/  FMUL.FTZ R124, R106, R127.reuse ;  /* 0x0000007f6a7c7220 */ /* 0x080fe20000410000 */
[----:B------:R-:W-:Y:S01]  /*0be0*/  FFMA.FTZ R120, R130, R128, R123 ;  /* 0x0000008082787223 */ /* 0x000fe2000001007b */
[----:B------:R-:W-:Y:S01]  /*0bf0*/  FADD.FTZ R121, R121, R128 ;  /* 0x0000008079797221 */ /* 0x000fe20000010000 */
[----:B------:R-:W-:Y:S01]  /*0c00*/  FADD.FTZ R58, R58, R127 ;  /* 0x0000007f3a3a7221 */ /* 0x000fe20000010000 */
[----:B------:R-:W-:Y:S01]  /*0c10*/  FFMA.FTZ R74, R125, R127, R74 ;  /* 0x0000007f7d4a7223 */ /* 0x000fe2000001004a */
[----:B------:R-:W-:Y:S01]  /*0c20*/  FADD.FTZ R59, R59, R122 ;  /* 0x0000007a3b3b7221 */ /* 0x000fe20000010000 */
[-C--:B------:R-:W-:Y:S01]  /*0c30*/  FFMA.FTZ R75, R126, R122.reuse, R75 ;  /* 0x0000007a7e4b7223 */ /* 0x080fe2000001004b */
[----:B------:R-:W-:Y:S01]  /*0c40*/  FMUL.FTZ R127, R107, R122 ;  /* 0x0000007a6b7f7220 */ /* 0x000fe20000410000 */
        /* <DEDUP_REMOVED lines=8> */
[----:B------:R-:W-:-:S07]  /*0cd0*/  IADD3 R123, PT, PT, R135, 0x20, RZ ;  /* 0x00000020877b7810 */ /* 0x000fce0007ffe0ff */
.L_x_4852:
[----:B------:R-:W-:Y:S05]  /*0ce0*/  BSYNC.RECONVERGENT B0 ;  /* 0x0000000000007941 */ /* 0x000fea0003800200 */
.L_x_4851:
        /* <DEDUP_REMOVED lines=12> */
[----:B--2---:R-:W-:-:S05]  /*0db0*/  IMAD.WIDE.U32 R2, R123, 0x8, R2 ;  /* 0x000000087b027825 */ /* 0x004fca00078e0002 */
[----:B------:R1:W5:Y:S07]  /*0dc0*/  LDG.E.64 R150, desc[UR6][R2.64] ;  /* 0x0000000602967981 */ /* 0x00036e000c1e1b00 */
[----:B------:R-:W2:Y:S02]  /*0dd0*/  @P2 LDC.64 R132, c[0x0][0x438] ;  /* 0x00010e00ff842b82 */ /* 0x000ea40000000a00 */
[----:B--2---:R-:W-:-:S05]  /*0de0*/  @P2 IMAD.WIDE.U32 R132, R123, 0x20, R132 ;  /* 0x000000207b842825 */ /* 0x004fca00078e0084 */
[----:B------:R-:W5:Y:S04]  /*0df0*/  @P2 LDG.E.128 R20, desc[UR6][R132.64] ;  /* 0x0000000684142981 */ /* 0x000f68000c1e1d00 */
[----:B------:R2:W5:Y:S01]  /*0e00*/  @P2 LDG.E.128 R16, desc[UR6][R132.64+0x10] ;  /* 0x0000100684102981 */ /* 0x000562000c1e1d00 */
[C---:B---3--:R-:W-:Y:S01]  /*0e10*/  FADD.FTZ R4, -R148.reuse, R4 ;  /* 0x0000000494047221 */ /* 0x048fe20000010100 */
[C---:B------:R-:W-:Y:S01]  /*0e20*/  FADD.FTZ R122, -R148.reuse, R5 ;  /* 0x00000005947a7221 */ /* 0x040fe20000010100 */
[C---:B------:R-:W-:Y:S01]  /*0e30*/  FADD.FTZ R6, -R148.reuse, R6 ;  /* 0x0000000694067221 */ /* 0x040fe20000010100 */
[C---:B0-----:R-:W-:Y:S01]  /*0e40*/  FADD.FTZ R154, -R148.reuse, R7 ;  /* 0x00000007949a7221 */ /* 0x041fe20000010100 */
[C---:B----4-:R-:W-:Y:S01]  /*0e50*/  FADD.FTZ R156, -R148.reuse, R8 ;  /* 0x00000008949c7221 */ /* 0x050fe20000010100 */
[C---:B------:R-:W-:Y:S01]  /*0e60*/  FADD.FTZ R158, -R148.reuse, R9 ;  /* 0x00000009949e7221 */ /* 0x040fe20000010100 */
[C---:B------:R-:W-:Y:S01]  /*0e70*/  FADD.FTZ R160, -R148.reuse, R10 ;  /* 0x0000000a94a07221 */ /* 0x040fe20000010100 */
[----:B------:R-:W-:Y:S01]  /*0e80*/  FADD.FTZ R148, -R148, R11 ;  /* 0x0000000b94947221 */ /* 0x000fe20000010100 */
[----:B------:R-:W-:-:S02]  /*0e90*/  PRMT R8, R12, 0x7632, R8 ;  /* 0x000076320c087816 */ /* 0x000fc40000000008 */
[----:B------:R-:W-:Y:S01]  /*0ea0*/  SHF.L.U32 R11, R12, 0x10, RZ ;  /* 0x000000100c0b7819 */ /* 0x000fe200000006ff */
[----:B-1---5:R-:W-:Y:S01]  /*0eb0*/  FMUL.FTZ R2, R139, R122 ;  /* 0x0000007a8b027220 */ /* 0x022fe20000410000 */
[----:B------:R-:W-:Y:S01]  /*0ec0*/  PRMT R10, R13, 0x7632, R10 ;  /* 0x000076320d0a7816 */ /* 0x000fe2000000000a */
[----:B------:R-:W-:Y:S01]  /*0ed0*/  FMUL.FTZ R3, R139, R4 ;  /* 0x000000048b037220 */ /* 0x000fe20000410000 */
[----:B------:R-:W-:Y:S01]  /*0ee0*/  SHF.L.U32 R13, R13, 0x10, RZ ;  /* 0x000000100d0d7819 */ /* 0x000fe200000006ff */
[----:B------:R-:W-:Y:S01]  /*0ef0*/  FMUL.FTZ R5, R139, R6 ;  /* 0x000000068b057220 */ /* 0x000fe20000410000 */
[----:B------:R-:W-:Y:S01]  /*0f00*/  SHF.L.U32 R122, R8, 0x10, RZ ;  /* 0x00000010087a7819 */ /* 0x000fe200000006ff */
[-C--:B------:R-:W-:Y:S01]  /*0f10*/  FMUL.FTZ R8, R92, R11.reuse ;  /* 0x0000000b5c087220 */ /* 0x080fe20000410000 */
[----:B------:R-:W-:Y:S01]  /*0f20*/  PRMT R12, R14, 0x7632, R12 ;  /* 0x000076320e0c7816 */ /* 0x000fe2000000000c */
[----:B------:R-:W-:Y:S01]  /*0f30*/  FADD.FTZ R52, R52, R11 ;  /* 0x0000000b34347221 */ /* 0x000fe20000010000 */
[----:B--2---:R-:W-:Y:S01]  /*0f40*/  SHF.L.U32 R133, R14, 0x10, RZ ;  /* 0x000000100e857819 */ /* 0x004fe200000006ff */
[----:B------:R-:W-:Y:S01]  /*0f50*/  FFMA.FTZ R68, R3, R11, R68 ;  /* 0x0000000b03447223 */ /* 0x000fe20000010044 */
[----:B------:R-:W-:Y:S01]  /*0f60*/  SHF.L.U32 R132, R10, 0x10, RZ ;  /* 0x000000100a847819 */ /* 0x000fe200000006ff */
[----:B------:R-:W-:Y:S01]  /*0f70*/  FADD.FTZ R54, R54, R13 ;  /* 0x0000000d36367221 */ /* 0x000fe20000010000 */
[-C--:B------:R-:W-:Y:S01]  /*0f80*/  FFMA.FTZ R70, R5, R13.reuse, R70 ;  /* 0x0000000d05467223 */ /* 0x080fe20000010046 */
[----:B------:R-:W-:Y:S01]  /*0f90*/  FMUL.FTZ R10, R94, R13 ;  /* 0x0000000d5e0a7220 */ /* 0x000fe20000410000 */
[----:B------:R-:W-:Y:S01]  /*0fa0*/  FADD.FTZ R14, R121, R8 ;  /* 0x00000008790e7221 */ /* 0x000fe20000010000 */
[----:B------:R-:W-:Y:S01]  /*0fb0*/  FMUL.FTZ R11, R93, R122 ;  /* 0x0000007a5d0b7220 */ /* 0x000fe20000410000 */
[----:B------:R-:W-:Y:S01]  /*0fc0*/  FFMA.FTZ R13, R3, R8, R120 ;  /* 0x00000008030d7223 */ /* 0x000fe20000010078 */
[----:B------:R-:W-:-:S02]  /*0fd0*/  PRMT R149, R15, 0x7632, R149 ;  /* 0x000076320f957816 */ /* 0x000fc40000000095 */
        /* <DEDUP_REMOVED lines=17> */
[----:B------:R-:W-:Y:S01]  /*10f0*/  FFMA.FTZ R69, R2, R122, R69 ;  /* 0x0000007a02457223 */ /* 0x000fe20000010045 */
[----:B------:R-:W-:Y:S01]  /*1100*/  FADD.FTZ R53, R53, R122 ;  /* 0x0000007a35357221 */ /* 0x000fe20000010000 */
[----:B------:R-:W-:Y:S01]  /*1110*/  FADD.FTZ R50, R50, R123 ;  /* 0x0000007b32327221 */ /* 0x000fe20000010000 */
[-C--:B------:R-:W-:Y:S01]  /*1120*/  FFMA.FTZ R66, R9, R123.reuse, R66 ;  /* 0x0000007b09427223 */ /* 0x080fe20000010042 */
[----:B------:R-:W-:Y:S01]  /*1130*/  FMUL.FTZ R14, R90, R123 ;  /* 0x0000007b5a0e7220 */ /* 0x000fe20000410000 */
[----:B------:R-:W-:Y:S01]  /*1140*/  SHF.L.U32 R122, R149, 0x10, RZ ;  /* 0x00000010957a7819 */ /* 0x000fe200000006ff */
[----:B------:R-:W-:Y:S01]  /*1150*/  FADD.FTZ R123, R120, R15 ;  /* 0x0000000f787b7221 */ /* 0x000fe20000010000 */
[----:B------:R-:W-:Y:S01]  /*1160*/  FFMA.FTZ R120, R6, R15, R121 ;  /* 0x0000000f06787223 */ /* 0x000fe20000010079 */
[----:B------:R-:W-:Y:S01]  /*1170*/  FFMA.FTZ R71, R4, R132, R71 ;  /* 0x0000008404477223 */ /* 0x000fe20000010047 */
[----:B------:R-:W-:Y:S01]  /*1180*/  FADD.FTZ R55, R55, R132 ;  /* 0x0000008437377221 */ /* 0x000fe20000010000 */
[----:B------:R-:W-:Y:S01]  /*1190*/  FADD.FTZ R48, R48, R133 ;  /* 0x0000008530307221 */ /* 0x000fe20000010000 */
[----:B------:R-:W-:Y:S01]  /*11a0*/  FFMA.FTZ R64, R7, R133, R64 ;  /* 0x0000008507407223 */ /* 0x000fe20000010040 */
[----:B------:R-:W-:Y:S01]  /*11b0*/  FMUL.FTZ R132, R139, R148 ;  /* 0x000000948b847220 */ /* 0x000fe20000410000 */
        /* <DEDUP_REMOVED lines=8> */
[----:B------:R-:W-:-:S07]  /*1240*/  FFMA.FTZ R120, R132, R133, R120 ;  /* 0x0000008584787223 */ /* 0x000fce0000010078 */
.L_x_4854:
[----:B------:R-:W-:Y:S05]  /*1250*/  BSYNC.RECONVERGENT B0 ;  /* 0x0000000000007941 */ /* 0x000fea0003800200 */
.L_x_4853:
        /* <DEDUP_REMOVED lines=20> */
.L_x_4889:
        /* <DEDUP_REMOVED lines=16> */
[----:B------:R-:W-:Y:S01]  /*14a0*/  LOP3.LUT P4, RZ, R152, 0xff0000, RZ, 0xc0, !PT ;  /* 0x00ff000098ff7812 */ /* 0x000fe2000788c0ff */
[-C--:B------:R-:W-:Y:S01]  /*14b0*/  FFMA.FTZ R157, R142, R149.reuse, R148 ;  /* 0x000000958e9d7223 */ /* 0x080fe20000010094 */
[----:B------:R-:W-:Y:S01]  /*14c0*/  LOP3.LUT P6, RZ, R152, 0xff000000, RZ, 0xc0, !PT ;  /* 0xff00000098ff7812 */ /* 0x000fe200078cc0ff */
[----:B------:R-:W-:Y:S01]  /*14d0*/  FADD.FTZ R154, R141, -R154 ;  /* 0x8000009a8d9a7221 */ /* 0x000fe20000010000 */
[----:B------:R-:W-:Y:S01]  /*14e0*/  LOP3.LUT P5, RZ, R153, 0xff, RZ, 0xc0, !PT ;  /* 0x000000ff99ff7812 */ /* 0x000fe200078ac0ff */
[----:B------:R-:W-:Y:S01]  /*14f0*/  FADD.FTZ R156, R140, -R157 ;  /* 0x8000009d8c9c7221 */ /* 0x000fe20000010000 */
[----:B------:R-:W-:Y:S02]  /*1500*/  HFMA2 R157, -RZ, RZ, 0, 0 ;  /* 0x00000000ff9d7431 */ /* 0x000fe400000001ff */
[----:B-----5:R-:W-:Y:S01]  /*1510*/  FMUL.FTZ R155, R139, R154 ;  /* 0x0000009a8b9b7220 */ /* 0x020fe20000410000 */
[-C--:B------:R-:W-:Y:S01]  /*1520*/  FFMA.FTZ R158, R131, R149.reuse, R148 ;  /* 0x00000095839e7223 */ /* 0x080fe20000010094 */
[----:B------:R-:W-:Y:S01]  /*1530*/  FMUL.FTZ R159, R139, R156 ;  /* 0x0000009c8b9f7220 */ /* 0x000fe20000410000 */
[----:B------:R-:W-:Y:S01]  /*1540*/  LOP3.LUT P2, RZ, R153, 0xff00, RZ, 0xc0, !PT ;  /* 0x0000ff0099ff7812 */ /* 0x000fe2000784c0ff */
[----:B------:R-:W-:Y:S01]  /*1550*/  FMUL.FTZ R155, R155, R138 ;  /* 0x0000008a9b9b7220 */ /* 0x000fe20000410000 */
[----:B------:R-:W-:Y:S01]  /*1560*/  FADD.FTZ R158, R129, -R158 ;  /* 0x8000009e819e7221 */ /* 0x000fe20000010000 */
[----:B------:R-:W-:Y:S01]  /*1570*/  @P4 SHF.L.U32 R154, R121, 0x10, RZ ;  /* 0x00000010799a4819 */ /* 0x000fe200000006ff */
[----:B------:R-:W-:Y:S01]  /*1580*/  FFMA.FTZ R162, R147, R149, R148 ;  /* 0x0000009593a27223 */ /* 0x000fe20000010094 */
[----:B------:R-:W-:Y:S01]  /*1590*/  FMUL.FTZ R155, R155, UR14 ;  /* 0x0000000e9b9b7c20 */ /* 0x000fe20008410000 */
[----:B------:R-:W-:-:S02]  /*15a0*/  @P6 PRMT R121, R121, 0x7632, R121 ;  /* 0x0000763279796816 */ /* 0x000fc40000000079 */
[----:B------:R-:W-:Y:S01]  /*15b0*/  MOV R156, RZ ;  /* 0x000000ff009c7202 */ /* 0x000fe20000000f00 */
[----:B------:R-:W-:Y:S01]  /*15c0*/  @P4 FMUL.FTZ R157, R155, R154 ;  /* 0x0000009a9b9d4220 */ /* 0x000fe20000410000 */
[----:B------:R-:W-:Y:S01]  /*15d0*/  FMUL.FTZ R154, R159, R138 ;  /* 0x0000008a9f9a7220 */ /* 0x000fe20000410000 */
[----:B------:R-:W-:Y:S01]  /*15e0*/  @P6 SHF.L.U32 R121, R121, 0x10, RZ ;  /* 0x0000001079796819 */ /* 0x000fe200000006ff */
[-CC-:B------:R-:W-:Y:S01]  /*15f0*/  FFMA.FTZ R159, R130, R149.reuse, R148.reuse ;  /* 0x00000095829f7223 */ /* 0x180fe20000010094 */
[----:B------:R-:W-:Y:S01]  /*1600*/  FADD.FTZ R46, R46, R157 ;  /* 0x0000009d2e2e7221 */ /* 0x000fe20000010000 */
[----:B------:R-:W-:Y:S01]  /*1610*/  FMUL.FTZ R154, R154, UR14 ;  /* 0x0000000e9a9a7c20 */ /* 0x000fe20008410000 */
[----:B------:R-:W-:Y:S01]  /*1620*/  FFMA.FTZ R157, R125, R149, R148 ;  /* 0x000000957d9d7223 */ /* 0x000fe20000010094 */
[----:B------:R-:W-:Y:S01]  /*1630*/  FADD.FTZ R160, R128, -R159 ;  /* 0x8000009f80a07221 */ /* 0x000fe20000010000 */
[----:B------:R-:W-:Y:S02]  /*1640*/  HFMA2 R159, -RZ, RZ, 0, 0 ;  /* 0x00000000ff9f7431 */ /* 0x000fe400000001ff */
[----:B------:R-:W-:Y:S01]  /*1650*/  @P6 FMUL.FTZ R156, R154, R121 ;  /* 0x000000799a9c6220 */ /* 0x000fe20000410000 */
[C---:B------:R-:W-:Y:S01]  /*1660*/  FMUL.FTZ R121, R139.reuse, R158 ;  /* 0x0000009e8b797220 */ /* 0x040fe20000410000 */
[----:B------:R-:W-:Y:S01]  /*1670*/  FMUL.FTZ R161, R139, R160 ;  /* 0x000000a08ba17220 */ /* 0x000fe20000410000 */
[C---:B------:R-:W-:Y:S01]  /*1680*/  @P5 SHF.L.U32 R158, R122.reuse, 0x10, RZ ;  /* 0x000000107a9e5819 */ /* 0x040fe200000006ff */
[----:B------:R-:W-:Y:S01]  /*1690*/  FADD.FTZ R47, R47, R156 ;  /* 0x0000009c2f2f7221 */ /* 0x000fe20000010000 */
[-C--:B------:R-:W-:Y:S01]  /*16a0*/  FMUL.FTZ R121, R121, R138.reuse ;  /* 0x0000008a79797220 */ /* 0x080fe20000410000 */
[----:B------:R-:W-:Y:S01]  /*16b0*/  @P2 PRMT R122, R122, 0x7632, R122 ;  /* 0x000076327a7a2816 */ /* 0x000fe2000000007a */
[----:B------:R-:W-:Y:S01]  /*16c0*/  FMUL.FTZ R161, R161, R138 ;  /* 0x0000008aa1a17220 */ /* 0x000fe20000410000 */
[----:B------:R-:W-:Y:S01]  /*16d0*/  FADD.FTZ R162, R145, -R162 ;  /* 0x800000a291a27221 */ /* 0x000fe20000010000 */
[----:B------:R-:W-:Y:S01]  /*16e0*/  FMUL.FTZ R121, R121, UR14 ;  /* 0x0000000e79797c20 */ /* 0x000fe20008410000 */
[----:B------:R-:W-:Y:S01]  /*16f0*/  @P2 SHF.L.U32 R122, R122, 0x10, RZ ;  /* 0x000000107a7a2819 */ /* 0x000fe200000006ff */
[----:B------:R-:W-:Y:S01]  /*1700*/  FMUL.FTZ R161, R161, UR14 ;  /* 0x0000000ea1a17c20 */ /* 0x000fe20008410000 */
[----:B------:R-:W-:Y:S01]  /*1710*/  FMUL.FTZ R155, R102, R155 ;  /* 0x0000009b669b7220 */ /* 0x000fe20000410000 */
[----:B------:R-:W-:Y:S01]  /*1720*/  @P5 FMUL.FTZ R159, R121, R158 ;  /* 0x0000009e799f5220 */ /* 0x000fe20000410000 */
[----:B------:R-:W-:Y:S01]  /*1730*/  MOV R158, RZ ;  /* 0x000000ff009e7202 */ /* 0x000fe20000000f00 */
[----:B------:R-:W-:Y:S01]  /*1740*/  @P2 FMUL.FTZ R158, R161, R122 ;  /* 0x0000007aa19e2220 */ /* 0x000fe20000410000 */
[----:B------:R-:W-:Y:S01]  /*1750*/  FMUL.FTZ R122, R97, R161 ;  /* 0x000000a1617a7220 */ /* 0x000fe20000410000 */
[----:B------:R-:W-:Y:S01]  /*1760*/  FMUL.FTZ R121, R96, R121 ;  /* 0x0000007960797220 */ /* 0x000fe20000410000 */
[----:B------:R-:W-:Y:S01]  /*1770*/  FADD.FTZ R156, R40, R159 ;  /* 0x0000009f289c7221 */ /* 0x000fe20000010000 */
[----:B------:R-:W-:Y:S01]  /*1780*/  FADD.FTZ R40, R124, -R157 ;  /* 0x8000009d7c287221 */ /* 0x000fe20000010000 */
[----:B------:R-:W-:Y:S01]  /*1790*/  HFMA2 R159, -RZ, RZ, 0, 0 ;  /* 0x00000000ff9f7431 */ /* 0x000fe200000001ff */
[----:B------:R-:W-:Y:S01]  /*17a0*/  FSEL R122, R122, RZ, P2 ;  /* 0x000000ff7a7a7208 */ /* 0x000fe20001000000 */
[----:B------:R-:W-:Y:S01]  /*17b0*/  FMUL.FTZ R154, R103, R154 ;  /* 0x0000009a679a7220 */ /* 0x000fe20000410000 */
[----:B------:R-:W-:Y:S01]  /*17c0*/  ISETP.GE.U32.AND P2, PT, R152, RZ, PT ;  /* 0x000000ff9800720c */ /* 0x000fe20003f46070 */
[----:B------:R-:W-:Y:S01]  /*17d0*/  FMUL.FTZ R157, R139, R40 ;  /* 0x000000288b9d7220 */ /* 0x000fe20000410000 */
[----:B------:R-:W-:Y:S01]  /*17e0*/  FSEL R121, R121, RZ, P5 ;  /* 0x000000ff79797208 */ /* 0x000fe20002800000 */
[----:B------:R-:W-:Y:S01]  /*17f0*/  FFMA.FTZ R40, R126, R149, R148 ;  /* 0x000000957e287223 */ /* 0x000fe20000010094 */
[----:B------:R-:W-:Y:S01]  /*1800*/  LOP3.LUT P5, RZ, R153, 0xff0000, RZ, 0xc0, !PT ;  /* 0x00ff000099ff7812 */ /* 0x000fe200078ac0ff */
[----:B------:R-:W-:Y:S01]  /*1810*/  FMUL.FTZ R157, R157, R138 ;  /* 0x0000008a9d9d7220 */ /* 0x000fe20000410000 */
[----:B------:R-:W-:Y:S01]  /*1820*/  ISETP.GE.U32.AND.EX P2, PT, R153, 0x1000000, PT, P2 ;  /* 0x010000009900780c */ /* 0x000fe20003f46120 */
[----:B------:R-:W-:Y:S01]  /*1830*/  FADD.FTZ R160, R127, -R40 ;  /* 0x800000287fa07221 */ /* 0x000fe20000010000 */
[----:B------:R-:W-:Y:S01]  /*1840*/  F2FP.BF16.F32.PACK_AB R122, R122, R121 ;  /* 0x000000797a7a723e */ /* 0x000fe200000010ff */
[----:B------:R-:W-:Y:S01]  /*1850*/  FMUL.FTZ R157, R157, UR14 ;  /* 0x0000000e9d9d7c20 */ /* 0x000fe20008410000 */
[----:B------:R-:W-:Y:S01]  /*1860*/  FSEL R121, R155, RZ, P4 ;  /* 0x000000ff9b797208 */ /* 0x000fe20002000000 */
[----:B------:R-:W-:Y:S01]  /*1870*/  FMUL.FTZ R161, R139, R160 ;  /* 0x000000a08ba17220 */ /* 0x000fe20000410000 */
[----:B------:R-:W-:-:S03]  /*1880*/  FSEL R154, R154, RZ, P6 ;  /* 0x000000ff9a9a7208 */ /* 0x000fc60003000000 */
[----:B------:R-:W-:Y:S01]  /*1890*/  FMUL.FTZ R160, R161, R138 ;  /* 0x0000008aa1a07220 */ /* 0x000fe20000410000 */
[----:B------:R-:W-:Y:S01]  /*18a0*/  FMUL.FTZ R161, R139, R162 ;  /* 0x000000a28ba17220 */ /* 0x000fe20000410000 */
[C---:B------:R-:W-:Y:S02]  /*18b0*/  @P5 SHF.L.U32 R40, R123.reuse, 0x10, RZ ;  /* 0x000000107b285819 */ /* 0x040fe400000006ff */
[----:B------:R-:W-:Y:S01]  /*18c0*/  @P2 PRMT R123, R123, 0x7632, R123 ;  /* 0x000076327b7b2816 */ /* 0x000fe2000000007b */
[----:B------:R-:W-:Y:S01]  /*18d0*/  FMUL.FTZ R160, R160, UR14 ;  /* 0x0000000ea0a07c20 */ /* 0x000fe20008410000 */
[----:B------:R-:W-:Y:S01]  /*18e0*/  F2FP.BF16.F32.PACK_AB R121, R154, R121 ;  /* 0x000000799a79723e */ /* 0x000fe200000010ff */
[----:B------:R-:W-:Y:S01]  /*18f0*/  @P5 FMUL.FTZ R159, R157, R40 ;  /* 0x000000289d9f5220 */ /* 0x000fe20000410000 */
[----:B------:R-:W-:Y:S02]  /*1900*/  @P2 SHF.L.U32 R123, R123, 0x10, RZ ;  /* 0x000000107b7b2819 */ /* 0x000fe400000006ff */
[----:B------:R-:W-:-:S03]  /*1910*/  MOV R40, RZ ;  /* 0x000000ff00287202 */ /* 0x000fc60000000f00 */
[----:B------:R-:W-:Y:S01]  /*1920*/  @P2 FMUL.FTZ R40, R160, R123 ;  /* 0x0000007ba0282220 */ /* 0x000fe20000410000 */
[----:B------:R-:W-:Y:S01]  /*1930*/  FMUL.FTZ R123, R98, R157 ;  /* 0x0000009d627b7220 */ /* 0x000fe20000410000 */
[----:B------:R-:W-:Y:S01]  /*1940*/  FADD.FTZ R157, R41, R158 ;  /* 0x0000009e299d7221 */ /* 0x000fe20000010000 */
[----:B------:R-:W-:Y:S01]  /*1950*/  FMUL.FTZ R41, R161, R138 ;  /* 0x0000008aa1297220 */ /* 0x000fe20000410000 */
[----:B------:R-:W-:Y:S01]  /*1960*/  FADD.FTZ R158, R42, R159 ;  /* 0x0000009f2a9e7221 */ /* 0x000fe20000010000 */
[----:B------:R-:W-:Y:S01]  /*1970*/  HFMA2 R161, -RZ, RZ, 0, 0 ;  /* 0x00000000ffa17431 */ /* 0x000fe200000001ff */
[----:B------:R-:W-:Y:S01]  /*1980*/  FSEL R123, R123, RZ, P5 ;  /* 0x000000ff7b7b7208 */ /* 0x000fe20002800000 */
[----:B------:R-:W-:Y:S01]  /*1990*/  FMUL.FTZ R41, R41, UR14 ;  /* 0x0000000e29297c20 */ /* 0x000fe20008410000 */
[----:B------:R-:W-:Y:S01]  /*19a0*/  LOP3.LUT P5, RZ, R152, 0xff, RZ, 0xc0, !PT ;  /* 0x000000ff98ff7812 */ /* 0x000fe200078ac0ff */
[----:B------:R-:W-:Y:S01]  /*19b0*/  FMUL.FTZ R160, R99, R160 ;  /* 0x000000a063a07220 */ /* 0x000fe20000410000 */
[----:B------:R-:W-:-:S11]  /*19c0*/  FFMA.FTZ R159, R146, R149, R148 ;  /* 0x00000095929f7223 */ /* 0x000fd60000010094 */
[----:B------:R-:W-:-:S05]  /*19d0*/  @P5 SHF.L.U32 R42, R120, 0x10, RZ ;  /* 0x00000010782a5819 */ /* 0x000fca00000006ff */
[----:B------:R-:W-:Y:S01]  /*19e0*/  @P5 FMUL.FTZ R161, R41, R42 ;  /* 0x0000002a29a15220 */ /* 0x000fe20000410000 */
[----:B------:R-:W-:Y:S01]  /*19f0*/  FSEL R42, R160, RZ, P2 ;  /* 0x000000ffa02a7208 */ /* 0x000fe20001000000 */
[----:B------:R-:W-:Y:S01]  /*1a00*/  FADD.FTZ R160, R144, -R159 ;  /* 0x8000009f90a07221 */ /* 0x000fe20000010000 */
[----:B------:R-:W-:Y:S01]  /*1a10*/  LOP3.LUT P2, RZ, R152, 0xff00, RZ, 0xc0, !PT ;  /* 0x0000ff0098ff7812 */ /* 0x000fe2000784c0ff */
[----:B------:R-:W-:Y:S01]  /*1a20*/  FMUL.FTZ R41, R100, R41 ;  /* 0x0000002964297220 */ /* 0x000fe20000410000 */
[----:B------:R-:W-:Y:S01]  /*1a30*/  FADD.FTZ R44, R44, R161 ;  /* 0x000000a12c2c7221 */ /* 0x000fe20000010000 */
[----:B------:R-:W-:Y:S01]  /*1a40*/  FMUL.FTZ R159, R139, R160 ;  /* 0x000000a08b9f7220 */ /* 0x000fe20000410000 */
[----:B------:R-:W-:Y:S02]  /*1a50*/  F2FP.BF16.F32.PACK_AB R123, R42, R123 ;  /* 0x0000007b2a7b723e */ /* 0x000fe400000010ff */
[----:B------:R-:W-:-:S07]  /*1a60*/  FSEL R41, R41, RZ, P5 ;  /* 0x000000ff29297208 */ /* 0x000fce0002800000 */
[----:B------:R-:W-:Y:S01]  /*1a70*/  @P2 PRMT R160, R120, 0x7632, R160 ;  /* 0x0000763278a02816 */ /* 0x000fe200000000a0 */
[----:B------:R-:W-:-:S03]  /*1a80*/  FMUL.FTZ R120, R159, R138 ;  /* 0x0000008a9f787220 */ /* 0x000fc60000410000 */
[----:B------:R-:W-:Y:S01]  /*1a90*/  @P2 SHF.L.U32 R159, R160, 0x10, RZ ;  /* 0x00000010a09f2819 */ /* 0x000fe200000006ff */
[----:B------:R-:W-:Y:S01]  /*1aa0*/  FMUL.FTZ R120, R120, UR14 ;  /* 0x0000000e78787c20 */ /* 0x000fe20008410000 */
[----:B------:R-:W-:-:S03]  /*1ab0*/  MOV R160, RZ ;  /* 0x000000ff00a07202 */ /* 0x000fc60000000f00 */
[----:B------:R-:W-:Y:S01]  /*1ac0*/  @P2 FMUL.FTZ R160, R120, R159 ;  /* 0x0000009f78a02220 */ /* 0x000fe20000410000 */
[----:B------:R-:W-:Y:S01]  /*1ad0*/  FMUL.FTZ R120, R101, R120 ;  /* 0x0000007865787220 */ /* 0x000fe20000410000 */
[----:B------:R-:W-:Y:S02]  /*1ae0*/  FADD.FTZ R159, R43, R40 ;  /* 0x000000282b9f7221 */ /* 0x000fe40000010000 */
[----:B------:R-:W-:Y:S02]  /*1af0*/  FADD.FTZ R45, R45, R160 ;  /* 0x000000a02d2d7221 */ /* 0x000fe40000010000 */
[----:B------:R-:W-:-:S04]  /*1b00*/  FSEL R120, R120, RZ, P2 ;  /* 0x000000ff78787208 */ /* 0x000fc80001000000 */
[----:B------:R-:W-:Y:S01]  /*1b10*/  F2FP.BF16.F32.PACK_AB R120, R120, R41 ;  /* 0x000000297878723e */ /* 0x000fe200000010ff */
[----:B------:R-:W-:Y:S06]  /*1b20*/  BRA `(.L_x_4861) ;  /* 0x0000000400a47947 */ /* 0x000fec0003800000 */
.L_x_4860:
[-C--:B------:R-:W-:Y:S01]  /*1b30*/  FFMA.FTZ R112, R143, R149.reuse, R148 ;  /* 0x000000958f707223 */ /* 0x080fe20000010094 */
[C---:B------:R-:W-:Y:S01]  /*1b40*/  LOP3.LUT P4, RZ, R152.reuse, 0xff0000, RZ, 0xc0, !PT ;  /* 0x00ff000098ff7812 */ /* 0x040fe2000788c0ff */
[----:B------:R-:W-:Y:S01]  /*1b50*/  HFMA2 R115, -RZ, RZ, 0, 0 ;  /* 0x00000000ff737431 */ /* 0x000fe200000001ff */
[----:B------:R-:W-:Y:S01]  /*1b60*/  LOP3.LUT P6, RZ, R152, 0xff000000, RZ, 0xc0, !PT ;  /* 0xff00000098ff7812 */ /* 0x000fe200078cc0ff */
[----:B------:R-:W-:Y:S01]  /*1b70*/  FADD.FTZ R112, R141, -R112 ;  /* 0x800000708d707221 */ /* 0x000fe20000010000 */
[-CC-:B------:R-:W-:Y:S01]  /*1b80*/  FFMA.FTZ R113, R142, R149.reuse, R148.reuse ;  /* 0x000000958e717223 */ /* 0x180fe20000010094 */
[----:B------:R-:W-:Y:S01]  /*1b90*/  LOP3.LUT P5, RZ, R153, 0xff, RZ, 0xc0, !PT ;  /* 0x000000ff99ff7812 */ /* 0x000fe200078ac0ff */
[----:B------:R-:W-:Y:S01]  /*1ba0*/  FFMA.FTZ R117, R130, R149, R148 ;  /* 0x0000009582757223 */ /* 0x000fe20000010094 */
[----:B-----5:R-:W-:Y:S01]  /*1bb0*/  FMUL.FTZ R118, R139, R112 ;  /* 0x000000708b767220 */ /* 0x020fe20000410000 */
[----:B------:R-:W-:Y:S01]  /*1bc0*/  FADD.FTZ R114, R140, -R113 ;  /* 0x800000718c727221 */ /* 0x000fe20000010000 */
[----:B------:R-:W-:Y:S01]  /*1bd0*/  LOP3.LUT P2, RZ, R153, 0xff00, RZ, 0xc0, !PT ;  /* 0x0000ff0099ff7812 */ /* 0x000fe2000784c0ff */
[----:B------:R-:W-:Y:S01]  /*1be0*/  FADD.FTZ R116, R128, -R117 ;  /* 0x8000007580747221 */ /* 0x000fe20000010000 */
[----:B------:R-:W-:Y:S01]  /*1bf0*/  FMUL.FTZ R155, R118, R138 ;  /* 0x0000008a769b7220 */ /* 0x000fe20000410000 */
[----:B------:R-:W-:Y:S01]  /*1c00*/  FMUL.FTZ R119, R139, R114 ;  /* 0x000000728b777220 */ /* 0x000fe20000410000 */
[----:B------:R-:W-:Y:S01]  /*1c10*/  @P4 SHF.L.U32 R112, R121, 0x10, RZ ;  /* 0x0000001079704819 */ /* 0x000fe200000006ff */
[----:B------:R-:W-:-:S02]  /*1c20*/  HFMA2 R117, -RZ, RZ, 0, 0 ;  /* 0x00000000ff757431 */ /* 0x000fc400000001ff */
[----:B------:R-:W-:Y:S01]  /*1c30*/  FMUL.FTZ R155, R155, UR14 ;  /* 0x0000000e9b9b7c20 */ /* 0x000fe20008410000 */
[----:B------:R-:W-:Y:S01]  /*1c40*/  @P6 PRMT R121, R121, 0x7632, R121 ;  /* 0x0000763279796816 */ /* 0x000fe20000000079 */
[----:B------:R-:W-:Y:S01]  /*1c50*/  FMUL.FTZ R154, R119, R138 ;  /* 0x0000008a779a7220 */ /* 0x000fe20000410000 */
[----:B------:R-:W-:Y:S01]  /*1c60*/  MOV R156, RZ ;  /* 0x000000ff009c7202 */ /* 0x000fe20000000f00 */
[----:B------:R-:W-:Y:S01]  /*1c70*/  @P4 FMUL.FTZ R115, R155, R112 ;  /* 0x000000709b734220 */ /* 0x000fe20000410000 */
[----:B------:R-:W-:Y:S01]  /*1c80*/  FFMA.FTZ R112, R131, R149, R148 ;  /* 0x0000009583707223 */ /* 0x000fe20000010094 */
[----:B------:R-:W-:Y:S01]  /*1c90*/  @P6 SHF.L.U32 R121, R121, 0x10, RZ ;  /* 0x0000001079796819 */ /* 0x000fe200000006ff */
[----:B------:R-:W-:Y:S01]  /*1ca0*/  FMUL.FTZ R154, R154, UR14 ;  /* 0x0000000e9a9a7c20 */ /* 0x000fe20008410000 */
[C---:B------:R-:W-:Y:S01]  /*1cb0*/  @P5 SHF.L.U32 R114, R122.reuse, 0x10, RZ ;  /* 0x000000107a725819 */ /* 0x040fe200000006ff */
[----:B------:R-:W-:Y:S01]  /*1cc0*/  FADD.FTZ R112, R129, -R112 ;  /* 0x8000007081707221 */ /* 0x000fe20000010000 */
[----:B------:R-:W-:Y:S01]  /*1cd0*/  @P2 PRMT R122, R122, 0x7632, R122 ;  /* 0x000076327a7a2816 */ /* 0x000fe2000000007a */
[----:B------:R-:W-:Y:S01]  /*1ce0*/  @P6 FMUL.FTZ R156, R154, R121 ;  /* 0x000000799a9c6220 */ /* 0x000fe20000410000 */
[----:B------:R-:W-:Y:S01]  /*1cf0*/  FADD.FTZ R46, R46, R115 ;  /* 0x000000732e2e7221 */ /* 0x000fe20000010000 */
[----:B------:R-:W-:Y:S01]  /*1d00*/  FMUL.FTZ R112, R139, R112 ;  /* 0x000000708b707220 */ /* 0x000fe20000410000 */
[----:B------:R-:W-:Y:S01]  /*1d10*/  @P2 SHF.L.U32 R157, R122, 0x10, RZ ;  /* 0x000000107a9d2819 */ /* 0x000fe200000006ff */
[-CC-:B------:R-:W-:Y:S01]  /*1d20*/  FFMA.FTZ R115, R125, R149.reuse, R148.reuse ;  /* 0x000000957d737223 */ /* 0x180fe20000010094 */
[----:B------:R-:W-:Y:S01]  /*1d30*/  FFMA.FTZ R158, R126, R149, R148 ;  /* 0x000000957e9e7223 */ /* 0x000fe20000010094 */
[----:B------:R-:W-:Y:S01]  /*1d40*/  FMUL.FTZ R113, R112, R138 ;  /* 0x0000008a70717220 */ /* 0x000fe20000410000 */
[----:B------:R-:W-:-:S02]  /*1d50*/  HFMA2 R161, -RZ, RZ, 0, 0 ;  /* 0x00000000ffa17431 */ /* 0x000fc400000001ff */
[----:B------:R-:W-:Y:S01]  /*1d60*/  FADD.FTZ R47, R47, R156 ;  /* 0x0000009c2f2f7221 */ /* 0x000fe20000010000 */
[----:B------:R-:W-:Y:S01]  /*1d70*/  FADD.FTZ R160, R127, -R158 ;  /* 0x8000009e7fa07221 */ /* 0x000fe20000010000 */
[----:B------:R-:W-:Y:S01]  /*1d80*/  FMUL.FTZ R121, R113, UR14 ;  /* 0x0000000e71797c20 */ /* 0x000fe20008410000 */
[----:B------:R-:W-:Y:S01]  /*1d90*/  FMUL.FTZ R113, R139, R116 ;  /* 0x000000748b717220 */ /* 0x000fe20000410000 */
[----:B------:R-:W-:Y:S01]  /*1da0*/  MOV R116, RZ ;  /* 0x000000ff00747202 */ /* 0x000fe20000000f00 */
[----:B------:R-:W-:Y:S01]  /*1db0*/  FMUL.FTZ R155, R102, R155 ;  /* 0x0000009b669b7220 */ /* 0x000fe20000410000 */
[----:B------:R-:W-:Y:S01]  /*1dc0*/  @P5 FMUL.FTZ R117, R121, R114 ;  /* 0x0000007279755220 */ /* 0x000fe20000410000 */
[----:B------:R-:W-:Y:S01]  /*1dd0*/  FMUL.FTZ R114, R113, R138 ;  /* 0x0000008a71727220 */ /* 0x000fe20000410000 */
[----:B------:R-:W-:Y:S01]  /*1de0*/  FMUL.FTZ R121, R96, R121 ;  /* 0x0000007960797220 */ /* 0x000fe20000410000 */
[----:B------:R-:W-:Y:S01]  /*1df0*/  FMUL.FTZ R154, R103, R154 ;  /* 0x0000009a679a7220 */ /* 0x000fe20000410000 */
[----:B------:R-:W-:Y:S01]  /*1e00*/  FADD.FTZ R156, R40, R117 ;  /* 0x00000075289c7221 */ /* 0x000fe20000010000 */
[----:B------:R-:W-:Y:S01]  /*1e10*/  FMUL.FTZ R114, R114, UR14 ;  /* 0x0000000e72727c20 */ /* 0x000fe20008410000 */
[-CC-:B------:R-:W-:Y:S01]  /*1e20*/  FFMA.FTZ R40, R147, R149.reuse, R148.reuse ;  /* 0x0000009593287223 */ /* 0x180fe20000010094 */
[----:B------:R-:W-:Y:S01]  /*1e30*/  FSEL R121, R121, RZ, P5 ;  /* 0x000000ff79797208 */ /* 0x000fe20002800000 */
[----:B------:R-:W-:Y:S01]  /*1e40*/  FFMA.FTZ R117, R146, R149, R148 ;  /* 0x0000009592757223 */ /* 0x000fe20000010094 */
[----:B------:R-:W-:Y:S01]  /*1e50*/  FMUL.FTZ R122, R97, R114 ;  /* 0x00000072617a7220 */ /* 0x000fe20000410000 */
[----:B------:R-:W-:Y:S01]  /*1e60*/  @P2 FMUL.FTZ R116, R114, R157 ;  /* 0x0000009d72742220 */ /* 0x000fe20000410000 */
[----:B------:R-:W-:Y:S01]  /*1e70*/  LOP3.LUT P5, RZ, R153, 0xff0000, RZ, 0xc0, !PT ;  /* 0x00ff000099ff7812 */ /* 0x000fe200078ac0ff */
[----:B------:R-:W-:Y:S01]  /*1e80*/  FADD.FTZ R114, R124, -R115 ;  /* 0x800000737c727221 */ /* 0x000fe20000010000 */
[----:B------:R-:W-:Y:S01]  /*1e90*/  FMUL.FTZ R115, R139, R160 ;  /* 0x000000a08b737220 */ /* 0x000fe20000410000 */
[----:B------:R-:W-:Y:S01]  /*1ea0*/  FSEL R122, R122, RZ, P2 ;  /* 0x000000ff7a7a7208 */ /* 0x000fe20001000000 */
[----:B------:R-:W-:Y:S01]  /*1eb0*/  FADD.FTZ R40, R145, -R40 ;  /* 0x8000002891287221 */ /* 0x000fe20000010000 */
[----:B------:R-:W-:Y:S01]  /*1ec0*/  ISETP.GE.U32.AND P2, PT, R152, RZ, PT ;  /* 0x000000ff9800720c */ /* 0x000fe20003f46070 */
[----:B------:R-:W-:Y:S01]  /*1ed0*/  FMUL.FTZ R114, R139, R114 ;  /* 0x000000728b727220 */ /* 0x000fe20000410000 */
[-C--:B------:R-:W-:Y:S01]  /*1ee0*/  FMUL.FTZ R162, R115, R138.reuse ;  /* 0x0000008a73a27220 */ /* 0x080fe20000410000 */
[----:B------:R-:W-:Y:S01]  /*1ef0*/  MOV R160, RZ ;  /* 0x000000ff00a07202 */ /* 0x000fe20000000f00 */
[----:B------:R-:W-:Y:S01]  /*1f00*/  FADD.FTZ R157, R41, R116 ;  /* 0x00000074299d7221 */ /* 0x000fe20000010000 */
[----:B------:R-:W-:Y:S01]  /*1f10*/  ISETP.GE.U32.AND.EX P2, PT, R153, 0x1000000, PT, P2 ;  /* 0x010000009900780c */ /* 0x000fe20003f46120 */
[----:B------:R-:W-:Y:S01]  /*1f20*/  FMUL.FTZ R159, R114, R138 ;  /* 0x0000008a729f7220 */ /* 0x000fe20000410000 */
[----:B------:R-:W-:Y:S01]  /*1f30*/  FMUL.FTZ R162, R162, UR14 ;  /* 0x0000000ea2a27c20 */ /* 0x000fe20008410000 */
[----:B------:R-:W-:Y:S01]  /*1f40*/  @P5 SHF.L.U32 R158, R123, 0x10, RZ ;  /* 0x000000107b9e5819 */ /* 0x000fe200000006ff */
[----:B------:R-:W-:Y:S01]  /*1f50*/  FMUL.FTZ R116, R139, R40 ;  /* 0x000000288b747220 */ /* 0x000fe20000410000 */
[----:B------:R-:W-:Y:S01]  /*1f60*/  FMUL.FTZ R159, R159, UR14 ;  /* 0x0000000e9f9f7c20 */ /* 0x000fe20008410000 */
[----:B------:R-:W-:-:S02]  /*1f70*/  F2FP.BF16.F32.PACK_AB R122, R122, R121 ;  /* 0x000000797a7a723e */ /* 0x000fc400000010ff */
[----:B------:R-:W-:Y:S01]  /*1f80*/  FMUL.FTZ R41, R116, R138 ;  /* 0x0000008a74297220 */ /* 0x000fe20000410000 */
[----:B------:R-:W-:Y:S01]  /*1f90*/  @P5 FMUL.FTZ R161, R159, R158 ;  /* 0x0000009e9fa15220 */ /* 0x000fe20000410000 */
[----:B------:R-:W-:Y:S02]  /*1fa0*/  FSEL R121, R155, RZ, P4 ;  /* 0x000000ff9b797208 */ /* 0x000fe40002000000 */
[----:B------:R-:W-:Y:S01]  /*1fb0*/  FMUL.FTZ R41, R41, UR14 ;  /* 0x0000000e29297c20 */ /* 0x000fe20008410000 */
[----:B------:R-:W-:Y:S01]  /*1fc0*/  @P2 PRMT R123, R123, 0x7632, R123 ;  /* 0x000076327b7b2816 */ /* 0x000fe2000000007b */
[----:B------:R-:W-:Y:S01]  /*1fd0*/  FADD.FTZ R158, R42, R161 ;  /* 0x000000a12a9e7221 */ /* 0x000fe20000010000 */
[----:B------:R-:W-:Y:S01]  /*1fe0*/  FMUL.FTZ R42, R98, R159 ;  /* 0x0000009f622a7220 */ /* 0x000fe20000410000 */
[----:B------:R-:W-:Y:S01]  /*1ff0*/  HFMA2 R161, -RZ, RZ, 0, 0 ;  /* 0x00000000ffa17431 */ /* 0x000fe200000001ff */
[----:B------:R-:W-:Y:S02]  /*2000*/  @P2 SHF.L.U32 R123, R123, 0x10, RZ ;  /* 0x000000107b7b2819 */ /* 0x000fe400000006ff */
[----:B------:R-:W-:-:S02]  /*2010*/  FSEL R154, R154, RZ, P6 ;  /* 0x000000ff9a9a7208 */ /* 0x000fc40003000000 */
[----:B------:R-:W-:Y:S01]  /*2020*/  FSEL R42, R42, RZ, P5 ;  /* 0x000000ff2a2a7208 */ /* 0x000fe20002800000 */
[----:B------:R-:W-:Y:S01]  /*2030*/  @P2 FMUL.FTZ R160, R162, R123 ;  /* 0x0000007ba2a02220 */ /* 0x000fe20000410000 */
[----:B------:R-:W-:Y:S01]  /*2040*/  FMUL.FTZ R123, R99, R162 ;  /* 0x000000a2637b7220 */ /* 0x000fe20000410000 */
[----:B------:R-:W-:Y:S01]  /*2050*/  LOP3.LUT P5, RZ, R152, 0xff, RZ, 0xc0, !PT ;  /* 0x000000ff98ff7812 */ /* 0x000fe200078ac0ff */
[----:B------:R-:W-:Y:S01]  /*2060*/  FADD.FTZ R162, R144, -R117 ;  /* 0x8000007590a27221 */ /* 0x000fe20000010000 */
[----:B------:R-:W-:Y:S02]  /*2070*/  F2FP.BF16.F32.PACK_AB R121, R154, R121 ;  /* 0x000000799a79723e */ /* 0x000fe400000010ff */
[----:B------:R-:W-:Y:S01]  /*2080*/  FSEL R123, R123, RZ, P2 ;  /* 0x000000ff7b7b7208 */ /* 0x000fe20001000000 */
[----:B------:R-:W-:Y:S01]  /*2090*/  FMUL.FTZ R117, R139, R162 ;  /* 0x000000a28b757220 */ /* 0x000fe20000410000 */
[----:B------:R-:W-:Y:S02]  /*20a0*/  LOP3.LUT P2, RZ, R152, 0xff00, RZ, 0xc0, !PT ;  /* 0x0000ff0098ff7812 */ /* 0x000fe4000784c0ff */
[----:B------:R-:W-:-:S05]  /*20b0*/  F2FP.BF16.F32.PACK_AB R123, R123, R42 ;  /* 0x0000002a7b7b723e */ /* 0x000fca00000010ff */
[----:B------:R-:W-:-:S05]  /*20c0*/  @P5 SHF.L.U32 R40, R120, 0x10, RZ ;  /* 0x0000001078285819 */ /* 0x000fca00000006ff */
[----:B------:R-:W-:Y:S01]  /*20d0*/  @P5 FMUL.FTZ R161, R41, R40 ;  /* 0x0000002829a15220 */ /* 0x000fe20000410000 */
[----:B------:R-:W-:Y:S01]  /*20e0*/  @P2 PRMT R120, R120, 0x7632, R120 ;  /* 0x0000763278782816 */ /* 0x000fe20000000078 */
[----:B------:R-:W-:Y:S01]  /*20f0*/  FMUL.FTZ R40, R117, R138 ;  /* 0x0000008a75287220 */ /* 0x000fe20000410000 */
[----:B------:R-:W-:Y:S01]  /*2100*/  FMUL.FTZ R41, R100, R41 ;  /* 0x0000002964297220 */ /* 0x000fe20000410000 */
[----:B------:R-:W-:Y:S01]  /*2110*/  FADD.FTZ R44, R44, R161 ;  /* 0x000000a12c2c7221 */ /* 0x000fe20000010000 */
[----:B------:R-:W-:Y:S01]  /*2120*/  @P2 SHF.L.U32 R159, R120, 0x10, RZ ;  /* 0x00000010789f2819 */ /* 0x000fe200000006ff */
[----:B------:R-:W-:Y:S01]  /*2130*/  FMUL.FTZ R40, R40, UR14 ;  /* 0x0000000e28287c20 */ /* 0x000fe20008410000 */
[----:B------:R-:W-:Y:S02]  /*2140*/  MOV R120, RZ ;  /* 0x000000ff00787202 */ /* 0x000fe40000000f00 */
[----:B------:R-:W-:Y:S01]  /*2150*/  FSEL R41, R41, RZ, P5 ;  /* 0x000000ff29297208 */ /* 0x000fe20002800000 */
[----:B------:R-:W-:Y:S01]  /*2160*/  @P2 FMUL.FTZ R120, R40, R159 ;  /* 0x0000009f28782220 */ /* 0x000fe20000410000 */
[----:B------:R-:W-:Y:S01]  /*2170*/  FMUL.FTZ R40, R101, R40 ;  /* 0x0000002865287220 */ /* 0x000fe20000410000 */
[----:B------:R-:W-:-:S02]  /*2180*/  FADD.FTZ R159, R43, R160 ;  /* 0x000000a02b9f7221 */ /* 0x000fc40000010000 */
[----:B------:R-:W-:Y:S02]  /*2190*/  FADD.FTZ R45, R45, R120 ;  /* 0x000000782d2d7221 */ /* 0x000fe40000010000 */
[----:B------:R-:W-:-:S04]  /*21a0*/  FSEL R40, R40, RZ, P2 ;  /* 0x000000ff28287208 */ /* 0x000fc80001000000 */
[----:B------:R-:W-:-:S07]  /*21b0*/  F2FP.BF16.F32.PACK_AB R120, R40, R41 ;  /* 0x000000292878723e */ /* 0x000fce00000010ff */
.L_x_4861:
        /* <DEDUP_REMOVED lines=12> */
.L_x_4859:
[----:B------:R-:W-:Y:S05]  /*2280*/  BSYNC.RECONVERGENT B1 ;  /* 0x0000000000017941 */ /* 0x000fea0003800200 */
.L_x_4858:
        /* <DEDUP_REMOVED lines=8> */
[----:B------:R-:W-:Y:S01]  /*2310*/  LOP3.LUT P6, RZ, R150, 0xff0000, RZ, 0xc0, !PT ;  /* 0x00ff000096ff7812 */ /* 0x000fe200078cc0ff */
[-CC-:B------:R-:W-:Y:S01]  /*2320*/  FFMA.FTZ R112, R4, R149.reuse, R148.reuse ;  /* 0x0000009504707223 */ /* 0x180fe20000010094 */
[----:B------:R-:W-:Y:S01]  /*2330*/  LOP3.LUT P5, RZ, R150, 0xff000000, RZ, 0xc0, !PT ;  /* 0xff00000096ff7812 */ /* 0x000fe200078ac0ff */
[----:B------:R-:W-:Y:S01]  /*2340*/  FADD.FTZ R118, R10, -R119 ;  /* 0x800000770a767221 */ /* 0x000fe20000010000 */
[-CC-:B------:R-:W-:Y:S01]  /*2350*/  FFMA.FTZ R113, R7, R149.reuse, R148.reuse ;  /* 0x0000009507717223 */ /* 0x180fe20000010094 */
[-CC-:B------:R-:W-:Y:S01]  /*2360*/  FFMA.FTZ R114, R6, R149.reuse, R148.reuse ;  /* 0x0000009506727223 */ /* 0x180fe20000010094 */
[-CC-:B------:R-:W-:Y:S01]  /*2370*/  FFMA.FTZ R115, R9, R149.reuse, R148.reuse ;  /* 0x0000009509737223 */ /* 0x180fe20000010094 */
[----:B-----5:R-:W-:Y:S01]  /*2380*/  FMUL.FTZ R118, R139, R118 ;  /* 0x000000768b767220 */ /* 0x020fe20000410000 */
[-CC-:B------:R-:W-:Y:S01]  /*2390*/  FFMA.FTZ R116, R2, R149.reuse, R148.reuse ;  /* 0x0000009502747223 */ /* 0x180fe20000010094 */
[-CC-:B------:R-:W-:Y:S01]  /*23a0*/  FFMA.FTZ R117, R3, R149.reuse, R148.reuse ;  /* 0x0000009503757223 */ /* 0x180fe20000010094 */
[----:B------:R-:W-:Y:S01]  /*23b0*/  FFMA.FTZ R158, R132, R149, R148 ;  /* 0x00000095849e7223 */ /* 0x000fe20000010094 */
[----:B------:R-:W-:Y:S01]  /*23c0*/  FMUL.FTZ R149, R118, R138 ;  /* 0x0000008a76957220 */ /* 0x000fe20000410000 */
[----:B------:R-:W-:Y:S01]  /*23d0*/  FADD.FTZ R148, R13, -R112 ;  /* 0x800000700d947221 */ /* 0x000fe20000010000 */
[----:B------:R-:W-:Y:S01]  /*23e0*/  HFMA2 R157, -RZ, RZ, 0, 0 ;  /* 0x00000000ff9d7431 */ /* 0x000fe200000001ff */
[----:B------:R-:W-:Y:S01]  /*23f0*/  @P6 SHF.L.U32 R112, R121, 0x10, RZ ;  /* 0x0000001079706819 */ /* 0x000fe200000006ff */
[----:B------:R-:W-:Y:S01]  /*2400*/  FMUL.FTZ R149, R149, UR14 ;  /* 0x0000000e95957c20 */ /* 0x000fe20008410000 */
[----:B------:R-:W-:Y:S01]  /*2410*/  LOP3.LUT P2, RZ, R151, 0xff, RZ, 0xc0, !PT ;  /* 0x000000ff97ff7812 */ /* 0x000fe2000784c0ff */
[----:B------:R-:W-:Y:S01]  /*2420*/  FMUL.FTZ R119, R139, R148 ;  /* 0x000000948b777220 */ /* 0x000fe20000410000 */
[----:B------:R-:W-:Y:S01]  /*2430*/  @P5 PRMT R121, R121, 0x7632, R121 ;  /* 0x0000763279795816 */ /* 0x000fe20000000079 */
[----:B------:R-:W-:Y:S01]  /*2440*/  @P6 FMUL.FTZ R157, R112, R149 ;  /* 0x00000095709d6220 */ /* 0x000fe20000410000 */
[----:B------:R-:W-:Y:S01]  /*2450*/  FADD.FTZ R112, R12, -R113 ;  /* 0x800000710c707221 */ /* 0x000fe20000010000 */
[----:B------:R-:W-:Y:S01]  /*2460*/  FMUL.FTZ R148, R119, R138 ;  /* 0x0000008a77947220 */ /* 0x000fe20000410000 */
[----:B------:R-:W-:-:S02]  /*2470*/  LOP3.LUT P3, RZ, R151, 0xff00, RZ, 0xc0, !PT ;  /* 0x0000ff0097ff7812 */ /* 0x000fc4000786c0ff */
[----:B------:R-:W-:Y:S01]  /*2480*/  CS2R R154, SRZ ;  /* 0x00000000009a7805 */ /* 0x000fe2000001ff00 */
[----:B------:R-:W-:Y:S01]  /*2490*/  FMUL.FTZ R112, R139, R112 ;  /* 0x000000708b707220 */ /* 0x000fe20000410000 */
[----:B------:R-:W-:Y:S01]  /*24a0*/  @P5 SHF.L.U32 R121, R121, 0x10, RZ ;  /* 0x0000001079795819 */ /* 0x000fe200000006ff */
[----:B------:R-:W-:Y:S01]  /*24b0*/  FMUL.FTZ R148, R148, UR14 ;  /* 0x0000000e94947c20 */ /* 0x000fe20008410000 */
[----:B------:R-:W-:Y:S01]  /*24c0*/  FADD.FTZ R156, R15, -R114 ;  /* 0x800000720f9c7221 */ /* 0x000fe20000010000 */
[----:B------:R-:W-:Y:S01]  /*24d0*/  FMUL.FTZ R113, R112, R138 ;  /* 0x0000008a70717220 */ /* 0x000fe20000410000 */
[----:B------:R-:W-:Y:S01]  /*24e0*/  @P2 SHF.L.U32 R114, R122, 0x10, RZ ;  /* 0x000000107a722819 */ /* 0x000fe200000006ff */
[----:B------:R-:W-:Y:S01]  /*24f0*/  @P5 FMUL.FTZ R154, R121, R148 ;  /* 0x00000094799a5220 */ /* 0x000fe20000410000 */
[----:B------:R-:W-:Y:S01]  /*2500*/  LOP3.LUT P4, RZ, R151, 0xff0000, RZ, 0xc0, !PT ;  /* 0x00ff000097ff7812 */ /* 0x000fe2000788c0ff */
[----:B------:R-:W-:Y:S01]  /*2510*/  FMUL.FTZ R121, R113, UR14 ;  /* 0x0000000e71797c20 */ /* 0x000fe20008410000 */
[----:B------:R-:W-:Y:S01]  /*2520*/  FMUL.FTZ R113, R139, R156 ;  /* 0x0000009c8b717220 */ /* 0x000fe20000410000 */
[----:B------:R-:W-:Y:S01]  /*2530*/  FADD.FTZ R38, R38, R157 ;  /* 0x0000009d26267221 */ /* 0x000fe20000010000 */
[----:B------:R-:W-:Y:S01]  /*2540*/  @P3 PRMT R122, R122, 0x7632, R122 ;  /* 0x000076327a7a3816 */ /* 0x000fe2000000007a */
[-C--:B------:R-:W-:Y:S01]  /*2550*/  @P2 FMUL.FTZ R155, R114, R121.reuse ;  /* 0x00000079729b2220 */ /* 0x080fe20000410000 */
[----:B------:R-:W-:Y:S01]  /*2560*/  FADD.FTZ R114, R14, -R115 ;  /* 0x800000730e727221 */ /* 0x000fe20000010000 */
[----:B------:R-:W-:Y:S01]  /*2570*/  FMUL.FTZ R162, R113, R138 ;  /* 0x0000008a71a27220 */ /* 0x000fe20000410000 */
[----:B------:R-:W-:Y:S01]  /*2580*/  @P3 SHF.L.U32 R159, R122, 0x10, RZ ;  /* 0x000000107a9f3819 */ /* 0x000fe200000006ff */
[----:B------:R-:W-:Y:S01]  /*2590*/  FMUL.FTZ R122, R80, R121 ;  /* 0x00000079507a7220 */ /* 0x000fe20000410000 */
[----:B------:R-:W-:Y:S01]  /*25a0*/  FMUL.FTZ R114, R139, R114 ;  /* 0x000000728b727220 */ /* 0x000fe20000410000 */
[----:B------:R-:W-:Y:S01]  /*25b0*/  FMUL.FTZ R162, R162, UR14 ;  /* 0x0000000ea2a27c20 */ /* 0x000fe20008410000 */
[----:B------:R-:W-:Y:S01]  /*25c0*/  MOV R156, RZ ;  /* 0x000000ff009c7202 */ /* 0x000fe20000000f00 */
[----:B------:R-:W-:Y:S01]  /*25d0*/  FADD.FTZ R160, R133, -R158 ;  /* 0x8000009e85a07221 */ /* 0x000fe20000010000 */
[----:B------:R-:W-:Y:S01]  /*25e0*/  FMUL.FTZ R157, R114, R138 ;  /* 0x0000008a729d7220 */ /* 0x000fe20000410000 */
[----:B------:R-:W-:Y:S01]  /*25f0*/  FSEL R122, R122, RZ, P2 ;  /* 0x000000ff7a7a7208 */ /* 0x000fe20001000000 */
[----:B------:R-:W-:Y:S01]  /*2600*/  @P3 FMUL.FTZ R156, R159, R162 ;  /* 0x000000a29f9c3220 */ /* 0x000fe20000410000 */
[----:B------:R-:W-:Y:S01]  /*2610*/  ISETP.GE.U32.AND P2, PT, R150, RZ, PT ;  /* 0x000000ff9600720c */ /* 0x000fe20003f46070 */
[----:B------:R-:W-:Y:S01]  /*2620*/  FMUL.FTZ R157, R157, UR14 ;  /* 0x0000000e9d9d7c20 */ /* 0x000fe20008410000 */
[----:B------:R-:W-:-:S02]  /*2630*/  HFMA2 R159, -RZ, RZ, 0, 0 ;  /* 0x00000000ff9f7431 */ /* 0x000fc400000001ff */
[----:B------:R-:W-:Y:S01]  /*2640*/  FMUL.FTZ R121, R81, R162 ;  /* 0x000000a251797220 */ /* 0x000fe20000410000 */
[----:B------:R-:W-:Y:S01]  /*2650*/  ISETP.GE.U32.AND.EX P2, PT, R151, 0x1000000, PT, P2 ;  /* 0x010000009700780c */ /* 0x000fe20003f46120 */
[-C--:B------:R-:W-:Y:S01]  /*2660*/  FMUL.FTZ R161, R82, R157.reuse ;  /* 0x0000009d52a17220 */ /* 0x080fe20000410000 */
[----:B------:R-:W-:Y:S01]  /*2670*/  @P4 SHF.L.U32 R158, R123, 0x10, RZ ;  /* 0x000000107b9e4819 */ /* 0x000fe200000006ff */
[----:B------:R-:W-:Y:S01]  /*2680*/  FMUL.FTZ R115, R139, R160 ;  /* 0x000000a08b737220 */ /* 0x000fe20000410000 */
[----:B------:R-:W-:Y:S01]  /*2690*/  FSEL R121, R121, RZ, P3 ;  /* 0x000000ff79797208 */ /* 0x000fe20001800000 */
[----:B------:R-:W-:Y:S01]  /*26a0*/  FADD.FTZ R162, R8, -R117 ;  /* 0x8000007508a27221 */ /* 0x000fe20000010000 */
[----:B------:R-:W-:Y:S01]  /*26b0*/  LOP3.LUT P3, RZ, R150, 0xff, RZ, 0xc0, !PT ;  /* 0x000000ff96ff7812 */ /* 0x000fe2000786c0ff */
[----:B------:R-:W-:Y:S01]  /*26c0*/  @P4 FMUL.FTZ R159, R158, R157 ;  /* 0x0000009d9e9f4220 */ /* 0x000fe20000410000 */
[----:B------:R-:W-:Y:S01]  /*26d0*/  FSEL R161, R161, RZ, P4 ;  /* 0x000000ffa1a17208 */ /* 0x000fe20002000000 */
[----:B------:R-:W-:Y:S01]  /*26e0*/  FADD.FTZ R164, R11, -R116 ;  /* 0x800000740ba47221 */ /* 0x000fe20000010000 */
[----:B------:R-:W-:Y:S01]  /*26f0*/  LOP3.LUT P4, RZ, R150, 0xff00, RZ, 0xc0, !PT ;  /* 0x0000ff0096ff7812 */ /* 0x000fe2000788c0ff */
[----:B------:R-:W-:Y:S01]  /*2700*/  FMUL.FTZ R158, R115, R138 ;  /* 0x0000008a739e7220 */ /* 0x000fe20000410000 */
[----:B------:R-:W-:Y:S01]  /*2710*/  FMUL.FTZ R116, R139, R162 ;  /* 0x000000a28b747220 */ /* 0x000fe20000410000 */
[----:B------:R-:W-:Y:S01]  /*2720*/  @P2 PRMT R123, R123, 0x7632, R123 ;  /* 0x000076327b7b2816 */ /* 0x000fe2000000007b */
[----:B------:R-:W-:Y:S01]  /*2730*/  FMUL.FTZ R117, R139, R164 ;  /* 0x000000a48b757220 */ /* 0x000fe20000410000 */
[----:B------:R-:W-:Y:S01]  /*2740*/  FMUL.FTZ R158, R158, UR14 ;  /* 0x0000000e9e9e7c20 */ /* 0x000fe20008410000 */
[-C--:B------:R-:W-:Y:S01]  /*2750*/  FMUL.FTZ R139, R116, R138.reuse ;  /* 0x0000008a748b7220 */ /* 0x080fe20000410000 */
[----:B------:R-:W-:Y:S01]  /*2760*/  @P2 SHF.L.U32 R123, R123, 0x10, RZ ;  /* 0x000000107b7b2819 */ /* 0x000fe200000006ff */
[----:B------:R-:W-:Y:S01]  /*2770*/  FMUL.FTZ R138, R117, R138 ;  /* 0x0000008a758a7220 */ /* 0x000fe20000410000 */
[----:B------:R-:W-:Y:S01]  /*2780*/  @P3 SHF.L.U32 R162, R120, 0x10, RZ ;  /* 0x0000001078a23819 */ /* 0x000fe200000006ff */
[----:B------:R-:W-:Y:S01]  /*2790*/  FMUL.FTZ R139, R139, UR14 ;  /* 0x0000000e8b8b7c20 */ /* 0x000fe20008410000 */
[----:B------:R-:W-:Y:S01]  /*27a0*/  MOV R160, RZ ;  /* 0x000000ff00a07202 */ /* 0x000fe20000000f00 */
[----:B------:R-:W-:Y:S01]  /*27b0*/  @P2 FMUL.FTZ R160, R158, R123 ;  /* 0x0000007b9ea02220 */ /* 0x000fe20000410000 */
[----:B------:R-:W-:Y:S01]  /*27c0*/  @P4 PRMT R120, R120, 0x7632, R120 ;  /* 0x0000763278784816 */ /* 0x000fe20000000078 */
[----:B------:R-:W-:-:S02]  /*27d0*/  HFMA2 R123, -RZ, RZ, 0, 0 ;  /* 0x00000000ff7b7431 */ /* 0x000fc400000001ff */
[----:B------:R-:W-:Y:S01]  /*27e0*/  FMUL.FTZ R158, R83, R158 ;  /* 0x0000009e539e7220 */ /* 0x000fe20000410000 */
[----:B------:R-:W-:Y:S01]  /*27f0*/  FMUL.FTZ R149, R86, R149 ;  /* 0x0000009556957220 */ /* 0x000fe20000410000 */
[----:B------:R-:W-:Y:S01]  /*2800*/  @P4 SHF.L.U32 R157, R120, 0x10, RZ ;  /* 0x00000010789d4819 */ /* 0x000fe200000006ff */
[----:B------:R-:W-:Y:S01]  /*2810*/  FMUL.FTZ R120, R138, UR14 ;  /* 0x0000000e8a787c20 */ /* 0x000fe20008410000 */
[----:B------:R-:W-:Y:S01]  /*2820*/  MOV R138, RZ ;  /* 0x000000ff008a7202 */ /* 0x000fe20000000f00 */
[-C--:B------:R-:W-:Y:S01]  /*2830*/  @P3 FMUL.FTZ R123, R162, R139.reuse ;  /* 0x0000008ba27b3220 */ /* 0x080fe20000410000 */
[----:B------:R-:W-:Y:S01]  /*2840*/  FMUL.FTZ R148, R87, R148 ;  /* 0x0000009457947220 */ /* 0x000fe20000410000 */
[-C--:B------:R-:W-:Y:S01]  /*2850*/  @P4 FMUL.FTZ R138, R157, R120.reuse ;  /* 0x000000789d8a4220 */ /* 0x080fe20000410000 */
[----:B------:R-:W-:Y:S01]  /*2860*/  FMUL.FTZ R139, R84, R139 ;  /* 0x0000008b548b7220 */ /* 0x000fe20000410000 */
[----:B------:R-:W-:Y:S01]  /*2870*/  FMUL.FTZ R120, R85, R120 ;  /* 0x0000007855787220 */ /* 0x000fe20000410000 */
[----:B------:R-:W-:Y:S01]  /*2880*/  F2FP.BF16.F32.PACK_AB R122, R121, R122 ;  /* 0x0000007a797a723e */ /* 0x000fe200000010ff */
[----:B------:R-:W-:Y:S01]  /*2890*/  FADD.FTZ R39, R39, R154 ;  /* 0x0000009a27277221 */ /* 0x000fe20000010000 */
        /* <DEDUP_REMOVED lines=10> */
[----:B------:R-:W-:Y:S01]  /*2940*/  FADD.FTZ R37, R37, R138 ;  /* 0x0000008a25257221 */ /* 0x000fe20000010000 */
[----:B------:R-:W-:-:S02]  /*2950*/  F2FP.BF16.F32.PACK_AB R123, R158, R161 ;  /* 0x000000a19e7b723e */ /* 0x000fc400000010ff */
[----:B------:R-:W-:Y:S02]  /*2960*/  F2FP.BF16.F32.PACK_AB R121, R148, R121 ;  /* 0x000000799479723e */ /* 0x000fe400000010ff */
[----:B------:R-:W-:Y:S01]  /*2970*/  F2FP.BF16.F32.PACK_AB R120, R120, R139 ;  /* 0x0000008b7878723e */ /* 0x000fe200000010ff */
[----:B------:R-:W-:Y:S06]  /*2980*/  BRA `(.L_x_4864) ;  /* 0x0000000400a47947 */ /* 0x000fec0003800000 */
.L_x_4863:
[-CC-:B------:R-:W-:Y:S01]  /*2990*/  FFMA.FTZ R155, R5, R149.reuse, R148.reuse ;  /* 0x00000095059b7223 */ /* 0x180fe20000010094 */
[C---:B------:R-:W-:Y:S01]  /*29a0*/  LOP3.LUT P6, RZ, R150.reuse, 0xff0000, RZ, 0xc0, !PT ;  /* 0x00ff000096ff7812 */ /* 0x040fe200078cc0ff */
[----:B------:R-:W-:Y:S01]  /*29b0*/  HFMA2 R157, -RZ, RZ, 0, 0 ;  /* 0x00000000ff9d7431 */ /* 0x000fe200000001ff */
[----:B------:R-:W-:Y:S01]  /*29c0*/  LOP3.LUT P5, RZ, R150, 0xff000000, RZ, 0xc0, !PT ;  /* 0xff00000096ff7812 */ /* 0x000fe200078ac0ff */
[----:B------:R-:W-:Y:S01]  /*29d0*/  FADD.FTZ R154, R10, -R155 ;  /* 0x8000009b0a9a7221 */ /* 0x000fe20000010000 */
[C---:B------:R-:W-:Y:S01]  /*29e0*/  LOP3.LUT P2, RZ, R151.reuse, 0xff, RZ, 0xc0, !PT ;  /* 0x000000ff97ff7812 */ /* 0x040fe2000784c0ff */
[-CC-:B------:R-:W-:Y:S01]  /*29f0*/  FFMA.FTZ R162, R132, R149.reuse, R148.reuse ;  /* 0x0000009584a27223 */ /* 0x180fe20000010094 */
[----:B------:R-:W-:Y:S01]  /*2a00*/  LOP3.LUT P4, RZ, R151, 0xff0000, RZ, 0xc0, !PT ;  /* 0x00ff000097ff7812 */ /* 0x000fe2000788c0ff */
[----:B-----5:R-:W-:Y:S01]  /*2a10*/  FMUL.FTZ R159, R139, R154 ;  /* 0x0000009a8b9f7220 */ /* 0x020fe20000410000 */
[----:B------:R-:W-:Y:S01]  /*2a20*/  FFMA.FTZ R154, R4, R149, R148 ;  /* 0x00000095049a7223 */ /* 0x000fe20000010094 */
[----:B------:R-:W-:Y:S01]  /*2a30*/  LOP3.LUT P3, RZ, R151, 0xff00, RZ, 0xc0, !PT ;  /* 0x0000ff0097ff7812 */ /* 0x000fe2000786c0ff */
[----:B------:R-:W-:Y:S01]  /*2a40*/  FADD.FTZ R162, R133, -R162 ;  /* 0x800000a285a27221 */ /* 0x000fe20000010000 */
[----:B------:R-:W-:Y:S01]  /*2a50*/  FMUL.FTZ R159, R138, R159 ;  /* 0x0000009f8a9f7220 */ /* 0x000fe20000410000 */
[----:B------:R-:W-:Y:S01]  /*2a60*/  FADD.FTZ R156, R13, -R154 ;  /* 0x8000009a0d9c7221 */ /* 0x000fe20000010000 */
[----:B------:R-:W-:-:S02]  /*2a70*/  @P6 SHF.L.U32 R154, R121, 0x10, RZ ;  /* 0x00000010799a6819 */ /* 0x000fc400000006ff */
[----:B------:R-:W-:Y:S01]  /*2a80*/  @P5 PRMT R121, R121, 0x7632, R121 ;  /* 0x0000763279795816 */ /* 0x000fe20000000079 */
[----:B------:R-:W-:Y:S01]  /*2a90*/  FMUL.FTZ R155, R139, R156 ;  /* 0x0000009c8b9b7220 */ /* 0x000fe20000410000 */
[----:B------:R-:W-:Y:S02]  /*2aa0*/  FMUL.FTZ R159, R159, UR14 ;  /* 0x0000000e9f9f7c20 */ /* 0x000fe40008410000 */
[----:B------:R-:W-:Y:S01]  /*2ab0*/  @P5 SHF.L.U32 R121, R121, 0x10, RZ ;  /* 0x0000001079795819 */ /* 0x000fe200000006ff */
[----:B------:R-:W-:Y:S01]  /*2ac0*/  FMUL.FTZ R158, R138, R155 ;  /* 0x0000009b8a9e7220 */ /* 0x000fe20000410000 */
[-C--:B------:R-:W-:Y:S01]  /*2ad0*/  @P6 FMUL.FTZ R157, R154, R159.reuse ;  /* 0x0000009f9a9d6220 */ /* 0x080fe20000410000 */
[----:B------:R-:W-:Y:S01]  /*2ae0*/  MOV R154, RZ ;  /* 0x000000ff009a7202 */ /* 0x000fe20000000f00 */
[----:B------:R-:W-:Y:S01]  /*2af0*/  FMUL.FTZ R159, R86, R159 ;  /* 0x0000009f569f7220 */ /* 0x000fe20000410000 */
[----:B------:R-:W-:Y:S01]  /*2b00*/  FMUL.FTZ R158, R158, UR14 ;  /* 0x0000000e9e9e7c20 */ /* 0x000fe20008410000 */
[----:B------:R-:W-:Y:S01]  /*2b10*/  FADD.FTZ R38, R38, R157 ;  /* 0x0000009d26267221 */ /* 0x000fe20000010000 */
[----:B------:R-:W-:-:S02]  /*2b20*/  FFMA.FTZ R157, R9, R149, R148 ;  /* 0x00000095099d7223 */ /* 0x000fc40000010094 */
[-C--:B------:R-:W-:Y:S01]  /*2b30*/  @P5 FMUL.FTZ R154, R121, R158.reuse ;  /* 0x0000009e799a5220 */ /* 0x080fe20000410000 */
[-C--:B------:R-:W-:Y:S01]  /*2b40*/  FFMA.FTZ R121, R7, R149.reuse, R148 ;  /* 0x0000009507797223 */ /* 0x080fe20000010094 */
[----:B------:R-:W-:Y:S02]  /*2b50*/  FMUL.FTZ R158, R87, R158 ;  /* 0x0000009e579e7220 */ /* 0x000fe40000410000 */
[----:B------:R-:W-:Y:S01]  /*2b60*/  FADD.FTZ R39, R39, R154 ;  /* 0x0000009a27277221 */ /* 0x000fe20000010000 */
[----:B------:R-:W-:Y:S01]  /*2b70*/  FADD.FTZ R156, R12, -R121 ;  /* 0x800000790c9c7221 */ /* 0x000fe20000010000 */
[----:B------:R-:W-:Y:S01]  /*2b80*/  HFMA2 R121, -RZ, RZ, 0, 0 ;  /* 0x00000000ff797431 */ /* 0x000fe200000001ff */
[----:B------:R-:W-:Y:S02]  /*2b90*/  FSEL R158, R158, RZ, P5 ;  /* 0x000000ff9e9e7208 */ /* 0x000fe40002800000 */
[----:B------:R-:W-:Y:S01]  /*2ba0*/  FMUL.FTZ R155, R139, R156 ;  /* 0x0000009c8b9b7220 */ /* 0x000fe20000410000 */
[----:B------:R-:W-:-:S03]  /*2bb0*/  FFMA.FTZ R156, R6, R149, R148 ;  /* 0x00000095069c7223 */ /* 0x000fc60000010094 */
[----:B------:R-:W-:Y:S01]  /*2bc0*/  FMUL.FTZ R155, R138, R155 ;  /* 0x0000009b8a9b7220 */ /* 0x000fe20000410000 */
[----:B------:R-:W-:Y:S01]  /*2bd0*/  FADD.FTZ R160, R15, -R156 ;  /* 0x8000009c0fa07221 */ /* 0x000fe20000010000 */
[----:B------:R-:W-:Y:S02]  /*2be0*/  @P2 SHF.L.U32 R156, R122, 0x10, RZ ;  /* 0x000000107a9c2819 */ /* 0x000fe400000006ff */
[----:B------:R-:W-:Y:S01]  /*2bf0*/  FMUL.FTZ R155, R155, UR14 ;  /* 0x0000000e9b9b7c20 */ /* 0x000fe20008410000 */
[C---:B------:R-:W-:Y:S01]  /*2c00*/  FMUL.FTZ R161, R139.reuse, R160 ;  /* 0x000000a08ba17220 */ /* 0x040fe20000410000 */
[----:B------:R-:W-:Y:S01]  /*2c10*/  FADD.FTZ R160, R14, -R157 ;  /* 0x8000009d0ea07221 */ /* 0x000fe20000010000 */
[----:B------:R-:W-:Y:S01]  /*2c20*/  @P3 PRMT R122, R122, 0x7632, R122 ;  /* 0x000076327a7a3816 */ /* 0x000fe2000000007a */
[----:B------:R-:W-:Y:S01]  /*2c30*/  @P2 FMUL.FTZ R121, R156, R155 ;  /* 0x0000009b9c792220 */ /* 0x000fe20000410000 */
[----:B------:R-:W-:Y:S01]  /*2c40*/  FMUL.FTZ R156, R138, R161 ;  /* 0x000000a18a9c7220 */ /* 0x000fe20000410000 */
[----:B------:R-:W-:Y:S01]  /*2c50*/  FMUL.FTZ R157, R139, R160 ;  /* 0x000000a08b9d7220 */ /* 0x000fe20000410000 */
[----:B------:R-:W-:Y:S01]  /*2c60*/  FFMA.FTZ R160, R2, R149, R148 ;  /* 0x0000009502a07223 */ /* 0x000fe20000010094 */
[----:B------:R-:W-:Y:S01]  /*2c70*/  FADD.FTZ R154, R32, R121 ;  /* 0x00000079209a7221 */ /* 0x000fe20000010000 */
[----:B------:R-:W-:-:S02]  /*2c80*/  HFMA2 R121, -RZ, RZ, 0, 0 ;  /* 0x00000000ff797431 */ /* 0x000fc400000001ff */
[----:B------:R-:W-:Y:S01]  /*2c90*/  FMUL.FTZ R157, R138, R157 ;  /* 0x0000009d8a9d7220 */ /* 0x000fe20000410000 */
[----:B------:R-:W-:Y:S01]  /*2ca0*/  @P4 SHF.L.U32 R32, R123, 0x10, RZ ;  /* 0x000000107b204819 */ /* 0x000fe200000006ff */
[----:B------:R-:W-:Y:S01]  /*2cb0*/  FMUL.FTZ R156, R156, UR14 ;  /* 0x0000000e9c9c7c20 */ /* 0x000fe20008410000 */
[----:B------:R-:W-:Y:S01]  /*2cc0*/  @P3 SHF.L.U32 R161, R122, 0x10, RZ ;  /* 0x000000107aa13819 */ /* 0x000fe200000006ff */
[----:B------:R-:W-:Y:S01]  /*2cd0*/  FMUL.FTZ R157, R157, UR14 ;  /* 0x0000000e9d9d7c20 */ /* 0x000fe20008410000 */
[----:B------:R-:W-:Y:S01]  /*2ce0*/  FADD.FTZ R160, R11, -R160 ;  /* 0x800000a00ba07221 */ /* 0x000fe20000010000 */
[----:B------:R-:W-:Y:S02]  /*2cf0*/  MOV R122, RZ ;  /* 0x000000ff007a7202 */ /* 0x000fe40000000f00 */
[----:B------:R-:W-:Y:S01]  /*2d00*/  @P4 FMUL.FTZ R121, R32, R157 ;  /* 0x0000009d20794220 */ /* 0x000fe20000410000 */
[----:B------:R-:W-:Y:S01]  /*2d10*/  FMUL.FTZ R32, R80, R155 ;  /* 0x0000009b50207220 */ /* 0x000fe20000410000 */
[----:B------:R-:W-:Y:S01]  /*2d20*/  FFMA.FTZ R155, R3, R149, R148 ;  /* 0x00000095039b7223 */ /* 0x000fe20000010094 */
[----:B------:R-:W-:Y:S01]  /*2d30*/  @P3 FMUL.FTZ R122, R161, R156 ;  /* 0x0000009ca17a3220 */ /* 0x000fe20000410000 */
[C---:B------:R-:W-:Y:S01]  /*2d40*/  FMUL.FTZ R161, R139.reuse, R162 ;  /* 0x000000a28ba17220 */ /* 0x040fe20000410000 */
[----:B------:R-:W-:Y:S01]  /*2d50*/  FMUL.FTZ R157, R82, R157 ;  /* 0x0000009d529d7220 */ /* 0x000fe20000410000 */
[----:B------:R-:W-:Y:S01]  /*2d60*/  FSEL R32, R32, RZ, P2 ;  /* 0x000000ff20207208 */ /* 0x000fe20001000000 */
[----:B------:R-:W-:Y:S01]  /*2d70*/  FADD.FTZ R148, R8, -R155 ;  /* 0x8000009b08947221 */ /* 0x000fe20000010000 */
[----:B------:R-:W-:Y:S01]  /*2d80*/  ISETP.GE.U32.AND P2, PT, R150, RZ, PT ;  /* 0x000000ff9600720c */ /* 0x000fe20003f46070 */
[C---:B------:R-:W-:Y:S01]  /*2d90*/  FMUL.FTZ R155, R139.reuse, R160 ;  /* 0x000000a08b9b7220 */ /* 0x040fe20000410000 */
[C---:B------:R-:W-:Y:S01]  /*2da0*/  FMUL.FTZ R160, R138.reuse, R161 ;  /* 0x000000a18aa07220 */ /* 0x040fe20000410000 */
[----:B------:R-:W-:Y:S01]  /*2db0*/  FMUL.FTZ R149, R139, R148 ;  /* 0x000000948b957220 */ /* 0x000fe20000410000 */
[----:B------:R-:W-:Y:S01]  /*2dc0*/  ISETP.GE.U32.AND.EX P2, PT, R151, 0x1000000, PT, P2 ;  /* 0x010000009700780c */ /* 0x000fe20003f46120 */
[----:B------:R-:W-:Y:S01]  /*2dd0*/  FMUL.FTZ R148, R138, R155 ;  /* 0x0000009b8a947220 */ /* 0x000fe20000410000 */
[----:B------:R-:W-:Y:S01]  /*2de0*/  FMUL.FTZ R160, R160, UR14 ;  /* 0x0000000ea0a07c20 */ /* 0x000fe20008410000 */
[----:B------:R-:W-:Y:S01]  /*2df0*/  FMUL.FTZ R139, R138, R149 ;  /* 0x000000958a8b7220 */ /* 0x000fe20000410000 */
[----:B------:R-:W-:Y:S01]  /*2e00*/  FMUL.FTZ R149, R81, R156 ;  /* 0x0000009c51957220 */ /* 0x000fe20000410000 */
[----:B------:R-:W-:-:S02]  /*2e10*/  HFMA2 R161, -RZ, RZ, 0, 0 ;  /* 0x00000000ffa17431 */ /* 0x000fc400000001ff */
[----:B------:R-:W-:Y:S02]  /*2e20*/  FMUL.FTZ R139, R139, UR14 ;  /* 0x0000000e8b8b7c20 */ /* 0x000fe40008410000 */
[----:B------:R-:W-:Y:S02]  /*2e30*/  FSEL R149, R149, RZ, P3 ;  /* 0x000000ff95957208 */ /* 0x000fe40001800000 */
[C---:B------:R-:W-:Y:S02]  /*2e40*/  LOP3.LUT P3, RZ, R150.reuse, 0xff, RZ, 0xc0, !PT ;  /* 0x000000ff96ff7812 */ /* 0x040fe4000786c0ff */
[----:B------:R-:W-:Y:S02]  /*2e50*/  @P2 PRMT R138, R123, 0x7632, R138 ;  /* 0x000076327b8a2816 */ /* 0x000fe4000000008a */
[----:B------:R-:W-:Y:S01]  /*2e60*/  FSEL R123, R157, RZ, P4 ;  /* 0x000000ff9d7b7208 */ /* 0x000fe20002000000 */
[----:B------:R-:W-:Y:S01]  /*2e70*/  FADD.FTZ R157, R33, R122 ;  /* 0x0000007a219d7221 */ /* 0x000fe20000010000 */
[----:B------:R-:W-:-:S02]  /*2e80*/  LOP3.LUT P4, RZ, R150, 0xff00, RZ, 0xc0, !PT ;  /* 0x0000ff0096ff7812 */ /* 0x000fc4000788c0ff */
[----:B------:R-:W-:Y:S02]  /*2e90*/  @P2 SHF.L.U32 R155, R138, 0x10, RZ ;  /* 0x000000108a9b2819 */ /* 0x000fe400000006ff */
[----:B------:R-:W-:Y:S02]  /*2ea0*/  MOV R138, RZ ;  /* 0x000000ff008a7202 */ /* 0x000fe40000000f00 */
[----:B------:R-:W-:Y:S01]  /*2eb0*/  F2FP.BF16.F32.PACK_AB R122, R149, R32 ;  /* 0x00000020957a723e */ /* 0x000fe200000010ff */
[-C--:B------:R-:W-:Y:S01]  /*2ec0*/  @P2 FMUL.FTZ R138, R155, R160.reuse ;  /* 0x000000a09b8a2220 */ /* 0x080fe20000410000 */
[----:B------:R-:W-:Y:S01]  /*2ed0*/  @P3 SHF.L.U32 R156, R120, 0x10, RZ ;  /* 0x00000010789c3819 */ /* 0x000fe200000006ff */
[----:B------:R-:W-:-:S04]  /*2ee0*/  FMUL.FTZ R160, R83, R160 ;  /* 0x000000a053a07220 */ /* 0x000fc80000410000 */
[----:B------:R-:W-:Y:S01]  /*2ef0*/  @P4 PRMT R120, R120, 0x7632, R120 ;  /* 0x0000763278784816 */ /* 0x000fe20000000078 */
[-C--:B------:R-:W-:Y:S01]  /*2f00*/  @P3 FMUL.FTZ R161, R156, R139.reuse ;  /* 0x0000008b9ca13220 */ /* 0x080fe20000410000 */
[----:B------:R-:W-:Y:S01]  /*2f10*/  FMUL.FTZ R139, R84, R139 ;  /* 0x0000008b548b7220 */ /* 0x000fe20000410000 */
[----:B------:R-:W-:Y:S01]  /*2f20*/  FADD.FTZ R156, R34, R121 ;  /* 0x00000079229c7221 */ /* 0x000fe20000010000 */
[----:B------:R-:W-:Y:S01]  /*2f30*/  @P4 SHF.L.U32 R155, R120, 0x10, RZ ;  /* 0x00000010789b4819 */ /* 0x000fe200000006ff */
[----:B------:R-:W-:Y:S01]  /*2f40*/  FMUL.FTZ R120, R148, UR14 ;  /* 0x0000000e94787c20 */ /* 0x000fe20008410000 */
[----:B------:R-:W-:Y:S01]  /*2f50*/  MOV R148, RZ ;  /* 0x000000ff00947202 */ /* 0x000fe20000000f00 */
[----:B------:R-:W-:Y:S01]  /*2f60*/  FADD.FTZ R36, R36, R161 ;  /* 0x000000a124247221 */ /* 0x000fe20000010000 */
[----:B------:R-:W-:Y:S01]  /*2f70*/  FSEL R160, R160, RZ, P2 ;  /* 0x000000ffa0a07208 */ /* 0x000fe20001000000 */
[-C--:B------:R-:W-:Y:S01]  /*2f80*/  @P4 FMUL.FTZ R148, R155, R120.reuse ;  /* 0x000000789b944220 */ /* 0x080fe20000410000 */
[----:B------:R-:W-:Y:S01]  /*2f90*/  FMUL.FTZ R120, R85, R120 ;  /* 0x0000007855787220 */ /* 0x000fe20000410000 */
[----:B------:R-:W-:Y:S01]  /*2fa0*/  FSEL R121, R159, RZ, P6 ;  /* 0x000000ff9f797208 */ /* 0x000fe20003000000 */
[----:B------:R-:W-:Y:S01]  /*2fb0*/  FADD.FTZ R155, R35, R138 ;  /* 0x0000008a239b7221 */ /* 0x000fe20000010000 */
[----:B------:R-:W-:Y:S01]  /*2fc0*/  FSEL R139, R139, RZ, P3 ;  /* 0x000000ff8b8b7208 */ /* 0x000fe20001800000 */
[----:B------:R-:W-:Y:S01]  /*2fd0*/  FADD.FTZ R37, R37, R148 ;  /* 0x0000009425257221 */ /* 0x000fe20000010000 */
[----:B------:R-:W-:-:S02]  /*2fe0*/  FSEL R120, R120, RZ, P4 ;  /* 0x000000ff78787208 */ /* 0x000fc40002000000 */
[----:B------:R-:W-:Y:S02]  /*2ff0*/  F2FP.BF16.F32.PACK_AB R123, R160, R123 ;  /* 0x0000007ba07b723e */ /* 0x000fe400000010ff */
[----:B------:R-:W-:Y:S02]  /*3000*/  F2FP.BF16.F32.PACK_AB R121, R158, R121 ;  /* 0x000000799e79723e */ /* 0x000fe400000010ff */
[----:B------:R-:W-:-:S07]  /*3010*/  F2FP.BF16.F32.PACK_AB R120, R120, R139 ;  /* 0x0000008b7878723e */ /* 0x000fce00000010ff */
.L_x_4864:
        /* <DEDUP_REMOVED lines=12> */
.L_x_4857:
        /* <DEDUP_REMOVED lines=9> */
[----:B------:R-:W-:Y:S01]  /*3170*/  LOP3.LUT P6, RZ, R152, 0xff0000, RZ, 0xc0, !PT ;  /* 0x00ff000098ff7812 */ /* 0x000fe200078cc0ff */
[-C--:B------:R-:W-:Y:S01]  /*3180*/  FFMA.FTZ R157, R142, R149.reuse, R148 ;  /* 0x000000958e9d7223 */ /* 0x080fe20000010094 */
[----:B------:R-:W-:Y:S01]  /*3190*/  LOP3.LUT P5, RZ, R152, 0xff000000, RZ, 0xc0, !PT ;  /* 0xff00000098ff7812 */ /* 0x000fe200078ac0ff */
[----:B------:R-:W-:Y:S01]  /*31a0*/  FADD.FTZ R154, R141, -R154 ;  /* 0x8000009a8d9a7221 */ /* 0x000fe20000010000 */
[----:B------:R-:W-:Y:S01]  /*31b0*/  FFMA.FTZ R158, R131, R149, R148 ;  /* 0x00000095839e7223 */ /* 0x000fe20000010094 */
[----:B------:R-:W-:Y:S01]  /*31c0*/  FADD.FTZ R156, R140, -R157 ;  /* 0x8000009d8c9c7221 */ /* 0x000fe20000010000 */
[----:B------:R-:W-:Y:S02]  /*31d0*/  HFMA2 R157, -RZ, RZ, 0, 0 ;  /* 0x00000000ff9d7431 */ /* 0x000fe400000001ff */
[----:B-----5:R-:W-:Y:S01]  /*31e0*/  FFMA.FTZ R155, R139, R154, R30 ;  /* 0x0000009a8b9b7223 */ /* 0x020fe2000001001e */
[----:B------:R-:W-:Y:S01]  /*31f0*/  LOP3.LUT P1, RZ, R153, 0xff, RZ, 0xc0, !PT ;  /* 0x000000ff99ff7812 */ /* 0x000fe2000782c0ff */
[----:B------:R-:W-:Y:S01]  /*3200*/  FFMA.FTZ R159, R139, R156, R31 ;  /* 0x0000009c8b9f7223 */ /* 0x000fe2000001001f */
[----:B------:R-:W-:Y:S01]  /*3210*/  MOV R156, RZ ;  /* 0x000000ff009c7202 */ /* 0x000fe20000000f00 */
[----:B------:R-:W-:Y:S01]  /*3220*/  FMUL.FTZ R155, R155, R138 ;  /* 0x0000008a9b9b7220 */ /* 0x000fe20000410000 */
[----:B------:R-:W-:-:S02]  /*3230*/  LOP3.LUT P2, RZ, R153, 0xff00, RZ, 0xc0, !PT ;  /* 0x0000ff0099ff7812 */ /* 0x000fc4000784c0ff */
[----:B------:R-:W-:Y:S01]  /*3240*/  @P6 SHF.L.U32 R154, R121, 0x10, RZ ;  /* 0x00000010799a6819 */ /* 0x000fe200000006ff */
[----:B------:R-:W-:Y:S01]  /*3250*/  FMUL.FTZ R155, R155, UR14 ;  /* 0x0000000e9b9b7c20 */ /* 0x000fe20008410000 */
[----:B------:R-:W-:Y:S02]  /*3260*/  @P5 PRMT R121, R121, 0x7632, R121 ;  /* 0x0000763279795816 */ /* 0x000fe40000000079 */
[----:B------:R-:W-:Y:S01]  /*3270*/  LOP3.LUT P4, RZ, R153, 0xff0000, RZ, 0xc0, !PT ;  /* 0x00ff000099ff7812 */ /* 0x000fe2000788c0ff */
[----:B------:R-:W-:Y:S01]  /*3280*/  @P6 FMUL.FTZ R157, R155, R154 ;  /* 0x0000009a9b9d6220 */ /* 0x000fe20000410000 */
[----:B------:R-:W-:Y:S01]  /*3290*/  FMUL.FTZ R154, R159, R138 ;  /* 0x0000008a9f9a7220 */ /* 0x000fe20000410000 */
[----:B------:R-:W-:Y:S01]  /*32a0*/  @P5 SHF.L.U32 R121, R121, 0x10, RZ ;  /* 0x0000001079795819 */ /* 0x000fe200000006ff */
[----:B------:R-:W-:Y:S01]  /*32b0*/  FFMA.FTZ R159, R130, R149, R148 ;  /* 0x00000095829f7223 */ /* 0x000fe20000010094 */
[----:B------:R-:W-:Y:S01]  /*32c0*/  FADD.FTZ R46, R46, R157 ;  /* 0x0000009d2e2e7221 */ /* 0x000fe20000010000 */
[----:B------:R-:W-:Y:S01]  /*32d0*/  FMUL.FTZ R154, R154, UR14 ;  /* 0x0000000e9a9a7c20 */ /* 0x000fe20008410000 */
[----:B------:R-:W-:Y:S01]  /*32e0*/  FMUL.FTZ R155, R102, R155 ;  /* 0x0000009b669b7220 */ /* 0x000fe20000410000 */
[----:B------:R-:W-:Y:S01]  /*32f0*/  FADD.FTZ R160, R128, -R159 ;  /* 0x8000009f80a07221 */ /* 0x000fe20000010000 */
[----:B------:R-:W-:-:S02]  /*3300*/  HFMA2 R159, -RZ, RZ, 0, 0 ;  /* 0x00000000ff9f7431 */ /* 0x000fc400000001ff */
[----:B------:R-:W-:Y:S01]  /*3310*/  @P5 FMUL.FTZ R156, R154, R121 ;  /* 0x000000799a9c5220 */ /* 0x000fe20000410000 */
[----:B------:R-:W-:Y:S01]  /*3320*/  FADD.FTZ R121, R129, -R158 ;  /* 0x8000009e81797221 */ /* 0x000fe20000010000 */
[C---:B------:R-:W-:Y:S01]  /*3330*/  @P1 SHF.L.U32 R158, R122.reuse, 0x10, RZ ;  /* 0x000000107a9e1819 */ /* 0x040fe200000006ff */
[C---:B------:R-:W-:Y:S01]  /*3340*/  FFMA.FTZ R161, R139.reuse, R160, R25 ;  /* 0x000000a08ba17223 */ /* 0x040fe20000010019 */
[----:B------:R-:W-:Y:S01]  /*3350*/  @P2 PRMT R122, R122, 0x7632, R122 ;  /* 0x000076327a7a2816 */ /* 0x000fe2000000007a */
[----:B------:R-:W-:Y:S01]  /*3360*/  FFMA.FTZ R121, R139, R121, R24 ;  /* 0x000000798b797223 */ /* 0x000fe20000010018 */
[----:B------:R-:W-:Y:S01]  /*3370*/  FADD.FTZ R47, R47, R156 ;  /* 0x0000009c2f2f7221 */ /* 0x000fe20000010000 */
[-C--:B------:R-:W-:Y:S01]  /*3380*/  FMUL.FTZ R160, R161, R138.reuse ;  /* 0x0000008aa1a07220 */ /* 0x080fe20000410000 */
[----:B------:R-:W-:Y:S01]  /*3390*/  @P2 SHF.L.U32 R161, R122, 0x10, RZ ;  /* 0x000000107aa12819 */ /* 0x000fe200000006ff */
[----:B------:R-:W-:Y:S01]  /*33a0*/  FMUL.FTZ R121, R121, R138 ;  /* 0x0000008a79797220 */ /* 0x000fe20000410000 */
[----:B------:R-:W-:Y:S01]  /*33b0*/  FMUL.FTZ R154, R103, R154 ;  /* 0x0000009a679a7220 */ /* 0x000fe20000410000 */
[----:B------:R-:W-:-:S02]  /*33c0*/  FMUL.FTZ R160, R160, UR14 ;  /* 0x0000000ea0a07c20 */ /* 0x000fc40008410000 */
[----:B------:R-:W-:Y:S02]  /*33d0*/  FMUL.FTZ R121, R121, UR14 ;  /* 0x0000000e79797c20 */ /* 0x000fe40008410000 */
[----:B------:R-:W-:Y:S02]  /*33e0*/  FSEL R154, R154, RZ, P5 ;  /* 0x000000ff9a9a7208 */ /* 0x000fe40002800000 */
[----:B------:R-:W-:Y:S01]  /*33f0*/  FMUL.FTZ R122, R96, R121 ;  /* 0x00000079607a7220 */ /* 0x000fe20000410000 */
[----:B------:R-:W-:Y:S01]  /*3400*/  @P1 FMUL.FTZ R159, R121, R158 ;  /* 0x0000009e799f1220 */ /* 0x000fe20000410000 */
[--C-:B------:R-:W-:Y:S01]  /*3410*/  FFMA.FTZ R121, R125, R149, R148.reuse ;  /* 0x000000957d797223 */ /* 0x100fe20000010094 */
[----:B------:R-:W-:Y:S01]  /*3420*/  MOV R158, RZ ;  /* 0x000000ff009e7202 */ /* 0x000fe20000000f00 */
[----:B------:R-:W-:Y:S01]  /*3430*/  @P2 FMUL.FTZ R158, R160, R161 ;  /* 0x000000a1a09e2220 */ /* 0x000fe20000410000 */
[----:B------:R-:W-:Y:S01]  /*3440*/  FSEL R122, R122, RZ, P1 ;  /* 0x000000ff7a7a7208 */ /* 0x000fe20000800000 */
[----:B------:R-:W-:Y:S01]  /*3450*/  FADD.FTZ R121, R124, -R121 ;  /* 0x800000797c797221 */ /* 0x000fe20000010000 */
[----:B------:R-:W-:Y:S01]  /*3460*/  ISETP.GE.U32.AND P1, PT, R152, RZ, PT ;  /* 0x000000ff9800720c */ /* 0x000fe20003f26070 */
[----:B------:R-:W-:Y:S01]  /*3470*/  FADD.FTZ R156, R40, R159 ;  /* 0x0000009f289c7221 */ /* 0x000fe20000010000 */
[----:B------:R-:W-:Y:S01]  /*3480*/  FFMA.FTZ R40, R126, R149, R148 ;  /* 0x000000957e287223 */ /* 0x000fe20000010094 */
[----:B------:R-:W-:Y:S01]  /*3490*/  FFMA.FTZ R121, R139, R121, R26 ;  /* 0x000000798b797223 */ /* 0x000fe2000001001a */
[----:B------:R-:W-:Y:S01]  /*34a0*/  ISETP.GE.U32.AND.EX P1, PT, R153, 0x1000000, PT, P1 ;  /* 0x010000009900780c */ /* 0x000fe20003f26110 */
[----:B------:R-:W-:-:S02]  /*34b0*/  HFMA2 R161, -RZ, RZ, 0, 0 ;  /* 0x00000000ffa17431 */ /* 0x000fc400000001ff */
[----:B------:R-:W-:Y:S01]  /*34c0*/  FADD.FTZ R162, R127, -R40 ;  /* 0x800000287fa27221 */ /* 0x000fe20000010000 */
[----:B------:R-:W-:Y:S01]  /*34d0*/  FMUL.FTZ R121, R121, R138 ;  /* 0x0000008a79797220 */ /* 0x000fe20000410000 */
[----:B------:R-:W-:Y:S01]  /*34e0*/  @P4 SHF.L.U32 R40, R123, 0x10, RZ ;  /* 0x000000107b284819 */ /* 0x000fe200000006ff */
[----:B------:R-:W-:Y:S02]  /*34f0*/  FADD.FTZ R157, R41, R158 ;  /* 0x0000009e299d7221 */ /* 0x000fe40000010000 */
[----:B------:R-:W-:Y:S01]  /*3500*/  FMUL.FTZ R159, R121, UR14 ;  /* 0x0000000e799f7c20 */ /* 0x000fe20008410000 */
[----:B------:R-:W-:Y:S01]  /*3510*/  FFMA.FTZ R121, R139, R162, R27 ;  /* 0x000000a28b797223 */ /* 0x000fe2000001001b */
[----:B------:R-:W-:Y:S02]  /*3520*/  MOV R162, RZ ;  /* 0x000000ff00a27202 */ /* 0x000fe40000000f00 */
[----:B------:R-:W-:Y:S01]  /*3530*/  @P4 FMUL.FTZ R161, R159, R40 ;  /* 0x000000289fa14220 */ /* 0x000fe20000410000 */
[----:B------:R-:W-:Y:S01]  /*3540*/  FMUL.FTZ R40, R121, R138 ;  /* 0x0000008a79287220 */ /* 0x000fe20000410000 */
[----:B------:R-:W-:Y:S01]  /*3550*/  @P1 PRMT R123, R123, 0x7632, R123 ;  /* 0x000076327b7b1816 */ /* 0x000fe2000000007b */
[----:B------:R-:W-:Y:S01]  /*3560*/  FMUL.FTZ R121, R97, R160 ;  /* 0x000000a061797220 */ /* 0x000fe20000410000 */
[-CC-:B------:R-:W-:Y:S01]  /*3570*/  FFMA.FTZ R160, R147, R149.reuse, R148.reuse ;  /* 0x0000009593a07223 */ /* 0x180fe20000010094 */
[----:B------:R-:W-:Y:S01]  /*3580*/  FMUL.FTZ R40, R40, UR14 ;  /* 0x0000000e28287c20 */ /* 0x000fe20008410000 */
[----:B------:R-:W-:Y:S01]  /*3590*/  @P1 SHF.L.U32 R123, R123, 0x10, RZ ;  /* 0x000000107b7b1819 */ /* 0x000fe200000006ff */
[----:B------:R-:W-:Y:S01]  /*35a0*/  FADD.FTZ R42, R42, R161 ;  /* 0x000000a12a2a7221 */ /* 0x000fe20000010000 */
[----:B------:R-:W-:Y:S01]  /*35b0*/  FSEL R121, R121, RZ, P2 ;  /* 0x000000ff79797208 */ /* 0x000fe20001000000 */
[----:B------:R-:W-:Y:S01]  /*35c0*/  FFMA.FTZ R161, R146, R149, R148 ;  /* 0x0000009592a17223 */ /* 0x000fe20000010094 */
[----:B------:R-:W-:Y:S01]  /*35d0*/  LOP3.LUT P2, RZ, R152, 0xff, RZ, 0xc0, !PT ;  /* 0x000000ff98ff7812 */ /* 0x000fe2000784c0ff */
[----:B------:R-:W-:Y:S01]  /*35e0*/  @P1 FMUL.FTZ R162, R40, R123 ;  /* 0x0000007b28a21220 */ /* 0x000fe20000410000 */
[----:B------:R-:W-:Y:S01]  /*35f0*/  FADD.FTZ R123, R145, -R160 ;  /* 0x800000a0917b7221 */ /* 0x000fe20000010000 */
[----:B------:R-:W-:Y:S01]  /*3600*/  FMUL.FTZ R40, R99, R40 ;  /* 0x0000002863287220 */ /* 0x000fe20000410000 */
[----:B------:R-:W-:Y:S01]  /*3610*/  F2FP.BF16.F32.PACK_AB R122, R121, R122 ;  /* 0x0000007a797a723e */ /* 0x000fe200000010ff */
[----:B------:R-:W-:Y:S01]  /*3620*/  FADD.FTZ R43, R43, R162 ;  /* 0x000000a22b2b7221 */ /* 0x000fe20000010000 */
[----:B------:R-:W-:Y:S01]  /*3630*/  FFMA.FTZ R123, R139, R123, R28 ;  /* 0x0000007b8b7b7223 */ /* 0x000fe2000001001c */
[----:B------:R-:W-:-:S02]  /*3640*/  FSEL R121, R155, RZ, P6 ;  /* 0x000000ff9b797208 */ /* 0x000fc40003000000 */
[----:B------:R-:W-:Y:S01]  /*3650*/  FSEL R40, R40, RZ, P1 ;  /* 0x000000ff28287208 */ /* 0x000fe20000800000 */
[----:B------:R-:W-:Y:S01]  /*3660*/  FMUL.FTZ R41, R123, R138 ;  /* 0x0000008a7b297220 */ /* 0x000fe20000410000 */
[----:B------:R-:W-:Y:S01]  /*3670*/  FMUL.FTZ R123, R98, R159 ;  /* 0x0000009f627b7220 */ /* 0x000fe20000410000 */
[----:B------:R-:W-:Y:S01]  /*3680*/  HFMA2 R159, -RZ, RZ, 0, 0 ;  /* 0x00000000ff9f7431 */ /* 0x000fe200000001ff */
[----:B------:R-:W-:Y:S01]  /*3690*/  @P2 SHF.L.U32 R158, R120, 0x10, RZ ;  /* 0x00000010789e2819 */ /* 0x000fe200000006ff */
[----:B------:R-:W-:Y:S01]  /*36a0*/  FMUL.FTZ R41, R41, UR14 ;  /* 0x0000000e29297c20 */ /* 0x000fe20008410000 */
[----:B------:R-:W-:Y:S02]  /*36b0*/  F2FP.BF16.F32.PACK_AB R121, R154, R121 ;  /* 0x000000799a79723e */ /* 0x000fe400000010ff */
[----:B------:R-:W-:Y:S01]  /*36c0*/  FSEL R123, R123, RZ, P4 ;  /* 0x000000ff7b7b7208 */ /* 0x000fe20002000000 */
[----:B------:R-:W-:Y:S01]  /*36d0*/  @P2 FMUL.FTZ R159, R41, R158 ;  /* 0x0000009e299f2220 */ /* 0x000fe20000410000 */
[----:B------:R-:W-:Y:S01]  /*36e0*/  LOP3.LUT P4, RZ, R152, 0xff00, RZ, 0xc0, !PT ;  /* 0x0000ff0098ff7812 */ /* 0x000fe2000788c0ff */
[----:B------:R-:W-:Y:S01]  /*36f0*/  FADD.FTZ R158, R144, -R161 ;  /* 0x800000a1909e7221 */ /* 0x000fe20000010000 */
[----:B------:R-:W-:Y:S01]  /*3700*/  FMUL.FTZ R41, R100, R41 ;  /* 0x0000002964297220 */ /* 0x000fe20000410000 */
[----:B------:R-:W-:Y:S01]  /*3710*/  FADD.FTZ R44, R44, R159 ;  /* 0x0000009f2c2c7221 */ /* 0x000fe20000010000 */
[----:B------:R-:W-:Y:S01]  /*3720*/  F2FP.BF16.F32.PACK_AB R123, R40, R123 ;  /* 0x0000007b287b723e */ /* 0x000fe200000010ff */
[----:B------:R-:W-:-:S02]  /*3730*/  FFMA.FTZ R161, R139, R158, R29 ;  /* 0x0000009e8ba17223 */ /* 0x000fc4000001001d */
[----:B------:R-:W-:-:S06]  /*3740*/  FSEL R41, R41, RZ, P2 ;  /* 0x000000ff29297208 */ /* 0x000fcc0001000000 */
[----:B------:R-:W-:Y:S01]  /*3750*/  @P4 PRMT R158, R120, 0x7632, R158 ;  /* 0x00007632789e4816 */ /* 0x000fe2000000009e */
[----:B------:R-:W-:-:S03]  /*3760*/  FMUL.FTZ R120, R161, R138 ;  /* 0x0000008aa1787220 */ /* 0x000fc60000410000 */
[----:B------:R-:W-:Y:S01]  /*3770*/  @P4 SHF.L.U32 R161, R158, 0x10, RZ ;  /* 0x000000109ea14819 */ /* 0x000fe200000006ff */
[----:B------:R-:W-:Y:S01]  /*3780*/  FMUL.FTZ R120, R120, UR14 ;  /* 0x0000000e78787c20 */ /* 0x000fe20008410000 */
[----:B------:R-:W-:-:S03]  /*3790*/  MOV R158, RZ ;  /* 0x000000ff009e7202 */ /* 0x000fc60000000f00 */
[----:B------:R-:W-:Y:S01]  /*37a0*/  @P4 FMUL.FTZ R158, R120, R161 ;  /* 0x000000a1789e4220 */ /* 0x000fe20000410000 */
[----:B------:R-:W-:-:S03]  /*37b0*/  FMUL.FTZ R120, R101, R120 ;  /* 0x0000007865787220 */ /* 0x000fc60000410000 */
[----:B------:R-:W-:Y:S02]  /*37c0*/  FADD.FTZ R45, R45, R158 ;  /* 0x0000009e2d2d7221 */ /* 0x000fe40000010000 */
[----:B------:R-:W-:-:S04]  /*37d0*/  FSEL R120, R120, RZ, P4 ;  /* 0x000000ff78787208 */ /* 0x000fc80002000000 */
[----:B------:R-:W-:Y:S01]  /*37e0*/  F2FP.BF16.F32.PACK_AB R120, R120, R41 ;  /* 0x000000297878723e */ /* 0x000fe200000010ff */
[----:B------:R-:W-:Y:S06]  /*37f0*/  BRA `(.L_x_4868) ;  /* 0x0000000400a47947 */ /* 0x000fec0003800000 */
.L_x_4867:
        /* <DEDUP_REMOVED lines=8> */
[----:B-----5:R-:W-:Y:S01]  /*3880*/  FFMA.FTZ R118, R139, R112, R30 ;  /* 0x000000708b767223 */ /* 0x020fe2000001001e */
[----:B------:R-:W-:Y:S01]  /*3890*/  FADD.FTZ R114, R140, -R113 ;  /* 0x800000718c727221 */ /* 0x000fe20000010000 */
[----:B------:R-:W-:Y:S01]  /*38a0*/  LOP3.LUT P2, RZ, R153, 0xff00, RZ, 0xc0, !PT ;  /* 0x0000ff0099ff7812 */ /* 0x000fe2000784c0ff */
[----:B------:R-:W-:Y:S01]  /*38b0*/  FADD.FTZ R116, R128, -R117 ;  /* 0x8000007580747221 */ /* 0x000fe20000010000 */
[----:B------:R-:W-:Y:S01]  /*38c0*/  FMUL.FTZ R155, R118, R138 ;  /* 0x0000008a769b7220 */ /* 0x000fe20000410000 */
[----:B------:R-:W-:Y:S01]  /*38d0*/  FFMA.FTZ R119, R139, R114, R31 ;  /* 0x000000728b777223 */ /* 0x000fe2000001001f */
[----:B------:R-:W-:Y:S01]  /*38e0*/  @P6 SHF.L.U32 R112, R121, 0x10, RZ ;  /* 0x0000001079706819 */ /* 0x000fe200000006ff */
[----:B------:R-:W-:-:S02]  /*38f0*/  HFMA2 R117, -RZ, RZ, 0, 0 ;  /* 0x00000000ff757431 */ /* 0x000fc400000001ff */
[----:B------:R-:W-:Y:S01]  /*3900*/  FMUL.FTZ R155, R155, UR14 ;  /* 0x0000000e9b9b7c20 */ /* 0x000fe20008410000 */
[----:B------:R-:W-:Y:S01]  /*3910*/  @P5 PRMT R121, R121, 0x7632, R121 ;  /* 0x0000763279795816 */ /* 0x000fe20000000079 */
[----:B------:R-:W-:Y:S01]  /*3920*/  FMUL.FTZ R154, R119, R138 ;  /* 0x0000008a779a7220 */ /* 0x000fe20000410000 */
[----:B------:R-:W-:Y:S01]  /*3930*/  MOV R156, RZ ;  /* 0x000000ff009c7202 */ /* 0x000fe20000000f00 */
[----:B------:R-:W-:Y:S01]  /*3940*/  @P6 FMUL.FTZ R115, R112, R155 ;  /* 0x0000009b70736220 */ /* 0x000fe20000410000 */
[-C--:B------:R-:W-:Y:S01]  /*3950*/  FFMA.FTZ R112, R131, R149.reuse, R148 ;  /* 0x0000009583707223 */ /* 0x080fe20000010094 */
[----:B------:R-:W-:Y:S01]  /*3960*/  @P5 SHF.L.U32 R121, R121, 0x10, RZ ;  /* 0x0000001079795819 */ /* 0x000fe200000006ff */
[----:B------:R-:W-:Y:S01]  /*3970*/  FMUL.FTZ R154, R154, UR14 ;  /* 0x0000000e9a9a7c20 */ /* 0x000fe20008410000 */
[C---:B------:R-:W-:Y:S01]  /*3980*/  @P1 SHF.L.U32 R114, R122.reuse, 0x10, RZ ;  /* 0x000000107a721819 */ /* 0x040fe200000006ff */
[----:B------:R-:W-:Y:S01]  /*3990*/  FADD.FTZ R112, R129, -R112 ;  /* 0x8000007081707221 */ /* 0x000fe20000010000 */
[----:B------:R-:W-:Y:S01]  /*39a0*/  @P2 PRMT R122, R122, 0x7632, R122 ;  /* 0x000076327a7a2816 */ /* 0x000fe2000000007a */
[----:B------:R-:W-:Y:S01]  /*39b0*/  @P5 FMUL.FTZ R156, R121, R154 ;  /* 0x0000009a799c5220 */ /* 0x000fe20000410000 */
[----:B------:R-:W-:Y:S01]  /*39c0*/  FADD.FTZ R46, R46, R115 ;  /* 0x000000732e2e7221 */ /* 0x000fe20000010000 */
[----:B------:R-:W-:Y:S01]  /*39d0*/  FFMA.FTZ R112, R139, R112, R24 ;  /* 0x000000708b707223 */ /* 0x000fe20000010018 */
[----:B------:R-:W-:Y:S01]  /*39e0*/  @P2 SHF.L.U32 R157, R122, 0x10, RZ ;  /* 0x000000107a9d2819 */ /* 0x000fe200000006ff */
[-CC-:B------:R-:W-:Y:S01]  /*39f0*/  FFMA.FTZ R115, R125, R149.reuse, R148.reuse ;  /* 0x000000957d737223 */ /* 0x180fe20000010094 */
[----:B------:R-:W-:Y:S01]  /*3a00*/  LOP3.LUT P4, RZ, R153, 0xff0000, RZ, 0xc0, !PT ;  /* 0x00ff000099ff7812 */ /* 0x000fe2000788c0ff */
[----:B------:R-:W-:Y:S01]  /*3a10*/  FMUL.FTZ R113, R112, R138 ;  /* 0x0000008a70717220 */ /* 0x000fe20000410000 */
[----:B------:R-:W-:Y:S01]  /*3a20*/  FFMA.FTZ R158, R126, R149, R148 ;  /* 0x000000957e9e7223 */ /* 0x000fe20000010094 */
[----:B------:R-:W-:Y:S01]  /*3a30*/  FADD.FTZ R115, R124, -R115 ;  /* 0x800000737c737221 */ /* 0x000fe20000010000 */
[----:B------:R-:W-:-:S02]  /*3a40*/  HFMA2 R159, -RZ, RZ, 0, 0 ;  /* 0x00000000ff9f7431 */ /* 0x000fc400000001ff */
[----:B------:R-:W-:Y:S01]  /*3a50*/  FMUL.FTZ R121, R113, UR14 ;  /* 0x0000000e71797c20 */ /* 0x000fe20008410000 */
[----:B------:R-:W-:Y:S01]  /*3a60*/  FFMA.FTZ R113, R139, R116, R25 ;  /* 0x000000748b717223 */ /* 0x000fe20000010019 */
[----:B------:R-:W-:Y:S01]  /*3a70*/  FADD.FTZ R160, R127, -R158 ;  /* 0x8000009e7fa07221 */ /* 0x000fe20000010000 */
[----:B------:R-:W-:Y:S01]  /*3a80*/  MOV R162, RZ ;  /* 0x000000ff00a27202 */ /* 0x000fe20000000f00 */
[-C--:B------:R-:W-:Y:S01]  /*3a90*/  FMUL.FTZ R122, R96, R121.reuse ;  /* 0x00000079607a7220 */ /* 0x080fe20000410000 */
[----:B------:R-:W-:Y:S01]  /*3aa0*/  @P1 FMUL.FTZ R117, R114, R121 ;  /* 0x0000007972751220 */ /* 0x000fe20000410000 */
[----:B------:R-:W-:Y:S01]  /*3ab0*/  FFMA.FTZ R114, R139, R115, R26 ;  /* 0x000000738b727223 */ /* 0x000fe2000001001a */
[----:B------:R-:W-:Y:S01]  /*3ac0*/  FMUL.FTZ R116, R113, R138 ;  /* 0x0000008a71747220 */ /* 0x000fe20000410000 */
[----:B------:R-:W-:Y:S01]  /*3ad0*/  @P4 SHF.L.U32 R158, R123, 0x10, RZ ;  /* 0x000000107b9e4819 */ /* 0x000fe200000006ff */
[----:B------:R-:W-:Y:S01]  /*3ae0*/  FFMA.FTZ R115, R139, R160, R27 ;  /* 0x000000a08b737223 */ /* 0x000fe2000001001b */
[----:B------:R-:W-:Y:S01]  /*3af0*/  FSEL R122, R122, RZ, P1 ;  /* 0x000000ff7a7a7208 */ /* 0x000fe20000800000 */
[----:B------:R-:W-:Y:S01]  /*3b00*/  FMUL.FTZ R121, R114, R138 ;  /* 0x0000008a72797220 */ /* 0x000fe20000410000 */
[----:B------:R-:W-:Y:S01]  /*3b10*/  ISETP.GE.U32.AND P1, PT, R152, RZ, PT ;  /* 0x000000ff9800720c */ /* 0x000fe20003f26070 */
[----:B------:R-:W-:Y:S01]  /*3b20*/  FMUL.FTZ R116, R116, UR14 ;  /* 0x0000000e74747c20 */ /* 0x000fe20008410000 */
[----:B------:R-:W-:Y:S01]  /*3b30*/  FADD.FTZ R47, R47, R156 ;  /* 0x0000009c2f2f7221 */ /* 0x000fe20000010000 */
[----:B------:R-:W-:Y:S01]  /*3b40*/  FMUL.FTZ R121, R121, UR14 ;  /* 0x0000000e79797c20 */ /* 0x000fe20008410000 */
[----:B------:R-:W-:Y:S01]  /*3b50*/  ISETP.GE.U32.AND.EX P1, PT, R153, 0x1000000, PT, P1 ;  /* 0x010000009900780c */ /* 0x000fe20003f26110 */
[----:B------:R-:W-:Y:S01]  /*3b60*/  @P2 FMUL.FTZ R162, R157, R116 ;  /* 0x000000749da22220 */ /* 0x000fe20000410000 */
[----:B------:R-:W-:Y:S01]  /*3b70*/  MOV R160, RZ ;  /* 0x000000ff00a07202 */ /* 0x000fe20000000f00 */
[----:B------:R-:W-:Y:S01]  /*3b80*/  @P4 FMUL.FTZ R159, R158, R121 ;  /* 0x000000799e9f4220 */ /* 0x000fe20000410000 */
[----:B------:R-:W-:Y:S01]  /*3b90*/  FMUL.FTZ R158, R115, R138 ;  /* 0x0000008a739e7220 */ /* 0x000fe20000410000 */
[----:B------:R-:W-:Y:S01]  /*3ba0*/  FADD.FTZ R157, R41, R162 ;  /* 0x000000a2299d7221 */ /* 0x000fe20000010000 */
[----:B------:R-:W-:Y:S01]  /*3bb0*/  FMUL.FTZ R41, R97, R116 ;  /* 0x0000007461297220 */ /* 0x000fe20000410000 */
[----:B------:R-:W-:Y:S01]  /*3bc0*/  FADD.FTZ R156, R40, R117 ;  /* 0x00000075289c7221 */ /* 0x000fe20000010000 */
[----:B------:R-:W-:Y:S01]  /*3bd0*/  FMUL.FTZ R158, R158, UR14 ;  /* 0x0000000e9e9e7c20 */ /* 0x000fe20008410000 */
[-CC-:B------:R-:W-:Y:S01]  /*3be0*/  FFMA.FTZ R40, R147, R149.reuse, R148.reuse ;  /* 0x0000009593287223 */ /* 0x180fe20000010094 */
[----:B------:R-:W-:Y:S01]  /*3bf0*/  FFMA.FTZ R117, R146, R149, R148 ;  /* 0x0000009592757223 */ /* 0x000fe20000010094 */
[----:B------:R-:W-:Y:S01]  /*3c00*/  FSEL R41, R41, RZ, P2 ;  /* 0x000000ff29297208 */ /* 0x000fe20001000000 */
[----:B------:R-:W-:Y:S01]  /*3c10*/  FADD.FTZ R42, R42, R159 ;  /* 0x0000009f2a2a7221 */ /* 0x000fe20000010000 */
[----:B------:R-:W-:Y:S01]  /*3c20*/  @P1 PRMT R123, R123, 0x7632, R123 ;  /* 0x000076327b7b1816 */ /* 0x000fe2000000007b */
[----:B------:R-:W-:Y:S01]  /*3c30*/  FADD.FTZ R40, R145, -R40 ;  /* 0x8000002891287221 */ /* 0x000fe20000010000 */
[----:B------:R-:W-:Y:S01]  /*3c40*/  LOP3.LUT P2, RZ, R152, 0xff, RZ, 0xc0, !PT ;  /* 0x000000ff98ff7812 */ /* 0x000fe2000784c0ff */
[----:B------:R-:W-:Y:S01]  /*3c50*/  FADD.FTZ R162, R144, -R117 ;  /* 0x8000007590a27221 */ /* 0x000fe20000010000 */
[----:B------:R-:W-:Y:S01]  /*3c60*/  @P1 SHF.L.U32 R123, R123, 0x10, RZ ;  /* 0x000000107b7b1819 */ /* 0x000fe200000006ff */
[----:B------:R-:W-:Y:S01]  /*3c70*/  FFMA.FTZ R116, R139, R40, R28 ;  /* 0x000000288b747223 */ /* 0x000fe2000001001c */
[----:B------:R-:W-:-:S02]  /*3c80*/  HFMA2 R159, -RZ, RZ, 0, 0 ;  /* 0x00000000ff9f7431 */ /* 0x000fc400000001ff */
[----:B------:R-:W-:Y:S01]  /*3c90*/  FFMA.FTZ R117, R139, R162, R29 ;  /* 0x000000a28b757223 */ /* 0x000fe2000001001d */
[----:B------:R-:W-:Y:S01]  /*3ca0*/  FMUL.FTZ R155, R102, R155 ;  /* 0x0000009b669b7220 */ /* 0x000fe20000410000 */
[----:B------:R-:W-:Y:S01]  /*3cb0*/  @P1 FMUL.FTZ R160, R123, R158 ;  /* 0x0000009e7ba01220 */ /* 0x000fe20000410000 */
[----:B------:R-:W-:Y:S01]  /*3cc0*/  FMUL.FTZ R123, R98, R121 ;  /* 0x00000079627b7220 */ /* 0x000fe20000410000 */
[----:B------:R-:W-:Y:S01]  /*3cd0*/  FMUL.FTZ R121, R116, R138 ;  /* 0x0000008a74797220 */ /* 0x000fe20000410000 */
[----:B------:R-:W-:Y:S01]  /*3ce0*/  FMUL.FTZ R158, R99, R158 ;  /* 0x0000009e639e7220 */ /* 0x000fe20000410000 */
[----:B------:R-:W-:Y:S01]  /*3cf0*/  FMUL.FTZ R154, R103, R154 ;  /* 0x0000009a679a7220 */ /* 0x000fe20000410000 */
[----:B------:R-:W-:Y:S01]  /*3d00*/  F2FP.BF16.F32.PACK_AB R122, R41, R122 ;  /* 0x0000007a297a723e */ /* 0x000fe200000010ff */
[----:B------:R-:W-:Y:S01]  /*3d10*/  FMUL.FTZ R121, R121, UR14 ;  /* 0x0000000e79797c20 */ /* 0x000fe20008410000 */
[----:B------:R-:W-:Y:S01]  /*3d20*/  FSEL R123, R123, RZ, P4 ;  /* 0x000000ff7b7b7208 */ /* 0x000fe20002000000 */
[----:B------:R-:W-:Y:S01]  /*3d30*/  FADD.FTZ R43, R43, R160 ;  /* 0x000000a02b2b7221 */ /* 0x000fe20000010000 */
[----:B------:R-:W-:-:S02]  /*3d40*/  LOP3.LUT P4, RZ, R152, 0xff00, RZ, 0xc0, !PT ;  /* 0x0000ff0098ff7812 */ /* 0x000fc4000788c0ff */
[----:B------:R-:W-:Y:S02]  /*3d50*/  @P2 SHF.L.U32 R40, R120, 0x10, RZ ;  /* 0x0000001078282819 */ /* 0x000fe400000006ff */
[----:B------:R-:W-:Y:S02]  /*3d60*/  FSEL R158, R158, RZ, P1 ;  /* 0x000000ff9e9e7208 */ /* 0x000fe40000800000 */
[----:B------:R-:W-:Y:S01]  /*3d70*/  FSEL R155, R155, RZ, P6 ;  /* 0x000000ff9b9b7208 */ /* 0x000fe20003000000 */
[-C--:B------:R-:W-:Y:S01]  /*3d80*/  @P2 FMUL.FTZ R159, R40, R121.reuse ;  /* 0x00000079289f2220 */ /* 0x080fe20000410000 */
[----:B------:R-:W-:Y:S01]  /*3d90*/  FMUL.FTZ R40, R117, R138 ;  /* 0x0000008a75287220 */ /* 0x000fe20000410000 */
[----:B------:R-:W-:Y:S01]  /*3da0*/  FMUL.FTZ R121, R100, R121 ;  /* 0x0000007964797220 */ /* 0x000fe20000410000 */
[----:B------:R-:W-:Y:S01]  /*3db0*/  FSEL R154, R154, RZ, P5 ;  /* 0x000000ff9a9a7208 */ /* 0x000fe20002800000 */
[----:B------:R-:W-:Y:S01]  /*3dc0*/  FADD.FTZ R44, R44, R159 ;  /* 0x0000009f2c2c7221 */ /* 0x000fe20000010000 */
[----:B------:R-:W-:Y:S01]  /*3dd0*/  FMUL.FTZ R40, R40, UR14 ;  /* 0x0000000e28287c20 */ /* 0x000fe20008410000 */
[----:B------:R-:W-:-:S02]  /*3de0*/  @P4 PRMT R120, R120, 0x7632, R120 ;  /* 0x0000763278784816 */ /* 0x000fc40000000078 */
[----:B------:R-:W-:Y:S02]  /*3df0*/  F2FP.BF16.F32.PACK_AB R123, R158, R123 ;  /* 0x0000007b9e7b723e */ /* 0x000fe400000010ff */
[----:B------:R-:W-:Y:S02]  /*3e00*/  @P4 SHF.L.U32 R161, R120, 0x10, RZ ;  /* 0x0000001078a14819 */ /* 0x000fe400000006ff */
[----:B------:R-:W-:-:S03]  /*3e10*/  MOV R120, RZ ;  /* 0x000000ff00787202 */ /* 0x000fc60000000f00 */
[-C--:B------:R-:W-:Y:S01]  /*3e20*/  @P4 FMUL.FTZ R120, R161, R40.reuse ;  /* 0x00000028a1784220 */ /* 0x080fe20000410000 */
[----:B------:R-:W-:-:S03]  /*3e30*/  FMUL.FTZ R40, R101, R40 ;  /* 0x0000002865287220 */ /* 0x000fc60000410000 */
[----:B------:R-:W-:Y:S01]  /*3e40*/  FADD.FTZ R45, R45, R120 ;  /* 0x000000782d2d7221 */ /* 0x000fe20000010000 */
[----:B------:R-:W-:Y:S02]  /*3e50*/  FSEL R120, R121, RZ, P2 ;  /* 0x000000ff79787208 */ /* 0x000fe40001000000 */
[----:B------:R-:W-:Y:S02]  /*3e60*/  FSEL R41, R40, RZ, P4 ;  /* 0x000000ff28297208 */ /* 0x000fe40002000000 */
[----:B------:R-:W-:Y:S02]  /*3e70*/  F2FP.BF16.F32.PACK_AB R121, R154, R155 ;  /* 0x0000009b9a79723e */ /* 0x000fe400000010ff */
[----:B------:R-:W-:-:S07]  /*3e80*/  F2FP.BF16.F32.PACK_AB R120, R41, R120 ;  /* 0x000000782978723e */ /* 0x000fce00000010ff */
.L_x_4868:
        /* <DEDUP_REMOVED lines=12> */
.L_x_4866:
[----:B------:R-:W-:Y:S05]  /*3f50*/  BSYNC.RECONVERGENT B1 ;  /* 0x0000000000017941 */ /* 0x000fea0003800200 */
.L_x_4865:
        /* <DEDUP_REMOVED lines=14> */
[----:B------:R-:W-:Y:S01]  /*4040*/  FFMA.FTZ R115, R9, R149, R148 ;  /* 0x0000009509737223 */ /* 0x000fe20000010094 */
[----:B-----5:R-:W-:Y:S01]  /*4050*/  FFMA.FTZ R118, R139, R119, R22 ;  /* 0x000000778b767223 */ /* 0x020fe20000010016 */
        /* <DEDUP_REMOVED lines=9> */
[----:B------:R-:W-:Y:S01]  /*40f0*/  FFMA.FTZ R119, R139, R148, R23 ;  /* 0x000000948b777223 */ /* 0x000fe20000010017 */
[----:B------:R-:W-:Y:S01]  /*4100*/  FADD.FTZ R113, R12, -R113 ;  /* 0x800000710c717221 */ /* 0x000fe20000010000 */
[----:B------:R-:W-:Y:S01]  /*4110*/  LOP3.LUT P3, RZ, R151, 0xff00, RZ, 0xc0, !PT ;  /* 0x0000ff0097ff7812 */ /* 0x000fe2000786c0ff */
[----:B------:R-:W-:Y:S01]  /*4120*/  @P6 FMUL.FTZ R157, R112, R149 ;  /* 0x00000095709d6220 */ /* 0x000fe20000410000 */
[----:B------:R-:W-:Y:S01]  /*4130*/  @P5 PRMT R121, R121, 0x7632, R121 ;  /* 0x0000763279795816 */ /* 0x000fe20000000079 */
[----:B------:R-:W-:Y:S01]  /*4140*/  FMUL.FTZ R148, R119, R138 ;  /* 0x0000008a77947220 */ /* 0x000fe20000410000 */
[----:B------:R-:W-:Y:S01]  /*4150*/  FFMA.FTZ R112, R139, R113, R16 ;  /* 0x000000718b707223 */ /* 0x000fe20000010010 */
[----:B------:R-:W-:-:S02]  /*4160*/  CS2R R154, SRZ ;  /* 0x00000000009a7805 */ /* 0x000fc4000001ff00 */
[----:B------:R-:W-:Y:S01]  /*4170*/  @P5 SHF.L.U32 R121, R121, 0x10, RZ ;  /* 0x0000001079795819 */ /* 0x000fe200000006ff */
[----:B------:R-:W-:Y:S01]  /*4180*/  FMUL.FTZ R148, R148, UR14 ;  /* 0x0000000e94947c20 */ /* 0x000fe20008410000 */
[----:B------:R-:W-:Y:S01]  /*4190*/  FMUL.FTZ R113, R112, R138 ;  /* 0x0000008a70717220 */ /* 0x000fe20000410000 */
[----:B------:R-:W-:Y:S01]  /*41a0*/  FADD.FTZ R156, R15, -R114 ;  /* 0x800000720f9c7221 */ /* 0x000fe20000010000 */
[C---:B------:R-:W-:Y:S01]  /*41b0*/  @P2 SHF.L.U32 R114, R122.reuse, 0x10, RZ ;  /* 0x000000107a722819 */ /* 0x040fe200000006ff */
[----:B------:R-:W-:Y:S01]  /*41c0*/  @P5 FMUL.FTZ R154, R121, R148 ;  /* 0x00000094799a5220 */ /* 0x000fe20000410000 */
[----:B------:R-:W-:Y:S01]  /*41d0*/  FMUL.FTZ R121, R113, UR14 ;  /* 0x0000000e71797c20 */ /* 0x000fe20008410000 */
[----:B------:R-:W-:Y:S01]  /*41e0*/  @P3 PRMT R122, R122, 0x7632, R122 ;  /* 0x000076327a7a3816 */ /* 0x000fe2000000007a */
[----:B------:R-:W-:Y:S01]  /*41f0*/  FADD.FTZ R115, R14, -R115 ;  /* 0x800000730e737221 */ /* 0x000fe20000010000 */
[----:B------:R-:W-:Y:S01]  /*4200*/  FFMA.FTZ R113, R139, R156, R17 ;  /* 0x0000009c8b717223 */ /* 0x000fe20000010011 */
[----:B------:R-:W-:Y:S01]  /*4210*/  @P2 FMUL.FTZ R155, R114, R121 ;  /* 0x00000079729b2220 */ /* 0x000fe20000410000 */
[----:B------:R-:W-:Y:S01]  /*4220*/  LOP3.LUT P4, RZ, R151, 0xff0000, RZ, 0xc0, !PT ;  /* 0x00ff000097ff7812 */ /* 0x000fe2000788c0ff */
[----:B------:R-:W-:Y:S01]  /*4230*/  FFMA.FTZ R114, R139, R115, R18 ;  /* 0x000000738b727223 */ /* 0x000fe20000010012 */
[----:B------:R-:W-:Y:S01]  /*4240*/  @P3 SHF.L.U32 R159, R122, 0x10, RZ ;  /* 0x000000107a9f3819 */ /* 0x000fe200000006ff */
[----:B------:R-:W-:Y:S01]  /*4250*/  FMUL.FTZ R122, R80, R121 ;  /* 0x00000079507a7220 */ /* 0x000fe20000410000 */
[-C--:B------:R-:W-:Y:S01]  /*4260*/  FMUL.FTZ R162, R113, R138.reuse ;  /* 0x0000008a71a27220 */ /* 0x080fe20000410000 */
[----:B------:R-:W-:Y:S01]  /*4270*/  FADD.FTZ R38, R38, R157 ;  /* 0x0000009d26267221 */ /* 0x000fe20000010000 */
[----:B------:R-:W-:Y:S01]  /*4280*/  FMUL.FTZ R157, R114, R138 ;  /* 0x0000008a729d7220 */ /* 0x000fe20000410000 */
[----:B------:R-:W-:Y:S01]  /*4290*/  MOV R156, RZ ;  /* 0x000000ff009c7202 */ /* 0x000fe20000000f00 */
[----:B------:R-:W-:Y:S01]  /*42a0*/  FMUL.FTZ R162, R162, UR14 ;  /* 0x0000000ea2a27c20 */ /* 0x000fe20008410000 */
[----:B------:R-:W-:Y:S01]  /*42b0*/  FSEL R122, R122, RZ, P2 ;  /* 0x000000ff7a7a7208 */ /* 0x000fe20001000000 */
[----:B------:R-:W-:Y:S01]  /*42c0*/  FMUL.FTZ R157, R157, UR14 ;  /* 0x0000000e9d9d7c20 */ /* 0x000fe20008410000 */
[----:B------:R-:W-:Y:S01]  /*42d0*/  ISETP.GE.U32.AND P2, PT, R150, RZ, PT ;  /* 0x000000ff9600720c */ /* 0x000fe20003f46070 */
[-C--:B------:R-:W-:Y:S01]  /*42e0*/  @P3 FMUL.FTZ R156, R159, R162.reuse ;  /* 0x000000a29f9c3220 */ /* 0x080fe20000410000 */
[----:B------:R-:W-:Y:S01]  /*42f0*/  FADD.FTZ R160, R133, -R158 ;  /* 0x8000009e85a07221 */ /* 0x000fe20000010000 */
[----:B------:R-:W-:Y:S01]  /*4300*/  HFMA2 R159, -RZ, RZ, 0, 0 ;  /* 0x00000000ff9f7431 */ /* 0x000fe200000001ff */
[----:B------:R-:W-:Y:S01]  /*4310*/  ISETP.GE.U32.AND.EX P2, PT, R151, 0x1000000, PT, P2 ;  /* 0x010000009700780c */ /* 0x000fe20003f46120 */
[----:B------:R-:W-:Y:S01]  /*4320*/  FMUL.FTZ R121, R81, R162 ;  /* 0x000000a251797220 */ /* 0x000fe20000410000 */
[----:B------:R-:W-:Y:S01]  /*4330*/  @P4 SHF.L.U32 R158, R123, 0x10, RZ ;  /* 0x000000107b9e4819 */ /* 0x000fe200000006ff */
[-C--:B------:R-:W-:Y:S01]  /*4340*/  FMUL.FTZ R161, R82, R157.reuse ;  /* 0x0000009d52a17220 */ /* 0x080fe20000410000 */
[----:B------:R-:W-:Y:S01]  /*4350*/  FFMA.FTZ R115, R139, R160, R19 ;  /* 0x000000a08b737223 */ /* 0x000fe20000010013 */
[----:B------:R-:W-:Y:S01]  /*4360*/  FADD.FTZ R117, R8, -R117 ;  /* 0x8000007508757221 */ /* 0x000fe20000010000 */
[----:B------:R-:W-:Y:S01]  /*4370*/  FSEL R121, R121, RZ, P3 ;  /* 0x000000ff79797208 */ /* 0x000fe20001800000 */
[----:B------:R-:W-:Y:S01]  /*4380*/  @P4 FMUL.FTZ R159, R158, R157 ;  /* 0x0000009d9e9f4220 */ /* 0x000fe20000410000 */
[C---:B------:R-:W-:Y:S01]  /*4390*/  LOP3.LUT P3, RZ, R150.reuse, 0xff, RZ, 0xc0, !PT ;  /* 0x000000ff96ff7812 */ /* 0x040fe2000786c0ff */
[----:B------:R-:W-:Y:S01]  /*43a0*/  FADD.FTZ R162, R11, -R116 ;  /* 0x800000740ba27221 */ /* 0x000fe20000010000 */
[----:B------:R-:W-:Y:S01]  /*43b0*/  FSEL R161, R161, RZ, P4 ;  /* 0x000000ffa1a17208 */ /* 0x000fe20002000000 */
[----:B------:R-:W-:Y:S01]  /*43c0*/  FMUL.FTZ R158, R115, R138 ;  /* 0x0000008a739e7220 */ /* 0x000fe20000410000 */
[----:B------:R-:W-:Y:S01]  /*43d0*/  LOP3.LUT P4, RZ, R150, 0xff00, RZ, 0xc0, !PT ;  /* 0x0000ff0096ff7812 */ /* 0x000fe2000788c0ff */
[----:B------:R-:W-:Y:S01]  /*43e0*/  FFMA.FTZ R116, R139, R117, R20 ;  /* 0x000000758b747223 */ /* 0x000fe20000010014 */
[----:B------:R-:W-:Y:S01]  /*43f0*/  @P2 PRMT R123, R123, 0x7632, R123 ;  /* 0x000076327b7b2816 */ /* 0x000fe2000000007b */
[----:B------:R-:W-:Y:S01]  /*4400*/  FFMA.FTZ R117, R139, R162, R21 ;  /* 0x000000a28b757223 */ /* 0x000fe20000010015 */
[----:B------:R-:W-:Y:S01]  /*4410*/  FMUL.FTZ R158, R158, UR14 ;  /* 0x0000000e9e9e7c20 */ /* 0x000fe20008410000 */
[-C--:B------:R-:W-:Y:S01]  /*4420*/  FMUL.FTZ R139, R116, R138.reuse ;  /* 0x0000008a748b7220 */ /* 0x080fe20000410000 */
[----:B------:R-:W-:Y:S01]  /*4430*/  @P2 SHF.L.U32 R123, R123, 0x10, RZ ;  /* 0x000000107b7b2819 */ /* 0x000fe200000006ff */
[----:B------:R-:W-:Y:S01]  /*4440*/  FMUL.FTZ R138, R117, R138 ;  /* 0x0000008a758a7220 */ /* 0x000fe20000410000 */
[----:B------:R-:W-:Y:S01]  /*4450*/  MOV R160, RZ ;  /* 0x000000ff00a07202 */ /* 0x000fe20000000f00 */
[----:B------:R-:W-:Y:S01]  /*4460*/  FMUL.FTZ R139, R139, UR14 ;  /* 0x0000000e8b8b7c20 */ /* 0x000fe20008410000 */
[----:B------:R-:W-:Y:S01]  /*4470*/  @P3 SHF.L.U32 R162, R120, 0x10, RZ ;  /* 0x0000001078a23819 */ /* 0x000fe200000006ff */
[----:B------:R-:W-:Y:S01]  /*4480*/  @P2 FMUL.FTZ R160, R158, R123 ;  /* 0x0000007b9ea02220 */ /* 0x000fe20000410000 */
[----:B------:R-:W-:Y:S01]  /*4490*/  HFMA2 R123, -RZ, RZ, 0, 0 ;  /* 0x00000000ff7b7431 */ /* 0x000fe200000001ff */
[----:B------:R-:W-:Y:S01]  /*44a0*/  @P4 PRMT R120, R120, 0x7632, R120 ;  /* 0x0000763278784816 */ /* 0x000fe20000000078 */
[----:B------:R-:W-:Y:S01]  /*44b0*/  FMUL.FTZ R158, R83, R158 ;  /* 0x0000009e539e7220 */ /* 0x000fe20000410000 */
        /* <DEDUP_REMOVED lines=26> */
.L_x_4869:
[-CC-:B------:R-:W-:Y:S01]  /*4660*/  FFMA.FTZ R155, R5, R149.reuse, R148.reuse ;  /* 0x00000095059b7223 */ /* 0x180fe20000010094 */
[----:B------:R-:W-:Y:S01]  /*4670*/  LOP3.LUT P6, RZ, R150, 0xff0000, RZ, 0xc0, !PT ;  /* 0x00ff000096ff7812 */ /* 0x000fe200078cc0ff */
[----:B------:R-:W-:Y:S01]  /*4680*/  FFMA.FTZ R154, R4, R149, R148 ;  /* 0x00000095049a7223 */ /* 0x000fe20000010094 */
[----:B------:R-:W-:Y:S01]  /*4690*/  LOP3.LUT P5, RZ, R150, 0xff000000, RZ, 0xc0, !PT ;  /* 0xff00000096ff7812 */ /* 0x000fe200078ac0ff */
[----:B------:R-:W-:Y:S01]  /*46a0*/  FADD.FTZ R155, R10, -R155 ;  /* 0x8000009b0a9b7221 */ /* 0x000fe20000010000 */
[----:B------:R-:W-:Y:S02]  /*46b0*/  HFMA2 R157, -RZ, RZ, 0, 0 ;  /* 0x00000000ff9d7431 */ /* 0x000fe400000001ff */
[----:B------:R-:W-:Y:S01]  /*46c0*/  FADD.FTZ R156, R13, -R154 ;  /* 0x8000009a0d9c7221 */ /* 0x000fe20000010000 */
[----:B------:R-:W-:Y:S01]  /*46d0*/  LOP3.LUT P2, RZ, R151, 0xff, RZ, 0xc0, !PT ;  /* 0x000000ff97ff7812 */ /* 0x000fe2000784c0ff */
[----:B-----5:R-:W-:Y:S01]  /*46e0*/  FFMA.FTZ R155, R139, R155, R22 ;  /* 0x0000009b8b9b7223 */ /* 0x020fe20000010016 */
[----:B------:R-:W-:-:S02]  /*46f0*/  LOP3.LUT P4, RZ, R151, 0xff0000, RZ, 0xc0, !PT ;  /* 0x00ff000097ff7812 */ /* 0x000fc4000788c0ff */
[----:B------:R-:W-:Y:S01]  /*4700*/  LOP3.LUT P3, RZ, R151, 0xff00, RZ, 0xc0, !PT ;  /* 0x0000ff0097ff7812 */ /* 0x000fe2000786c0ff */
[----:B------:R-:W-:Y:S01]  /*4710*/  FMUL.FTZ R159, R138, R155 ;  /* 0x0000009b8a9f7220 */ /* 0x000fe20000410000 */
[----:B------:R-:W-:Y:S01]  /*4720*/  FFMA.FTZ R155, R139, R156, R23 ;  /* 0x0000009c8b9b7223 */ /* 0x000fe20000010017 */
[C---:B------:R-:W-:Y:S01]  /*4730*/  @P6 SHF.L.U32 R154, R121.reuse, 0x10, RZ ;  /* 0x00000010799a6819 */ /* 0x040fe200000006ff */
[----:B------:R-:W-:Y:S01]  /*4740*/  FFMA.FTZ R156, R6, R149, R148 ;  /* 0x00000095069c7223 */ /* 0x000fe20000010094 */
[----:B------:R-:W-:Y:S01]  /*4750*/  @P5 PRMT R121, R121, 0x7632, R121 ;  /* 0x0000763279795816 */ /* 0x000fe20000000079 */
[----:B------:R-:W-:Y:S01]  /*4760*/  FMUL.FTZ R158, R138, R155 ;  /* 0x0000009b8a9e7220 */ /* 0x000fe20000410000 */
[----:B------:R-:W-:Y:S01]  /*4770*/  FMUL.FTZ R159, R159, UR14 ;  /* 0x0000000e9f9f7c20 */ /* 0x000fe20008410000 */
[----:B------:R-:W-:Y:S01]  /*4780*/  FADD.FTZ R160, R15, -R156 ;  /* 0x8000009c0fa07221 */ /* 0x000fe20000010000 */
[----:B------:R-:W-:Y:S01]  /*4790*/  @P5 SHF.L.U32 R121, R121, 0x10, RZ ;  /* 0x0000001079795819 */ /* 0x000fe200000006ff */
[----:B------:R-:W-:Y:S01]  /*47a0*/  FMUL.FTZ R158, R158, UR14 ;  /* 0x0000000e9e9e7c20 */ /* 0x000fe20008410000 */
[----:B------:R-:W-:Y:S01]  /*47b0*/  @P6 FMUL.FTZ R157, R154, R159 ;  /* 0x0000009f9a9d6220 */ /* 0x000fe20000410000 */
[----:B------:R-:W-:Y:S01]  /*47c0*/  MOV R154, RZ ;  /* 0x000000ff009a7202 */ /* 0x000fe20000000f00 */
[----:B------:R-:W-:Y:S01]  /*47d0*/  FFMA.FTZ R161, R139, R160, R17 ;  /* 0x000000a08ba17223 */ /* 0x000fe20000010011 */
[----:B------:R-:W-:Y:S01]  /*47e0*/  @P5 FMUL.FTZ R154, R121, R158 ;  /* 0x0000009e799a5220 */ /* 0x000fe20000410000 */
[-CC-:B------:R-:W-:Y:S01]  /*47f0*/  FFMA.FTZ R121, R7, R149.reuse, R148.reuse ;  /* 0x0000009507797223 */ /* 0x180fe20000010094 */
[----:B------:R-:W-:Y:S01]  /*4800*/  FADD.FTZ R38, R38, R157 ;  /* 0x0000009d26267221 */ /* 0x000fe20000010000 */
[-C--:B------:R-:W-:Y:S01]  /*4810*/  FFMA.FTZ R157, R9, R149.reuse, R148 ;  /* 0x00000095099d7223 */ /* 0x080fe20000010094 */
[----:B------:R-:W-:Y:S01]  /*4820*/  @P2 SHF.L.U32 R156, R122, 0x10, RZ ;  /* 0x000000107a9c2819 */ /* 0x000fe200000006ff */
[----:B------:R-:W-:Y:S01]  /*4830*/  FADD.FTZ R121, R12, -R121 ;  /* 0x800000790c797221 */ /* 0x000fe20000010000 */
[----:B------:R-:W-:Y:S01]  /*4840*/  FADD.FTZ R39, R39, R154 ;  /* 0x0000009a27277221 */ /* 0x000fe20000010000 */
[----:B------:R-:W-:Y:S01]  /*4850*/  FADD.FTZ R157, R14, -R157 ;  /* 0x8000009d0e9d7221 */ /* 0x000fe20000010000 */
[----:B------:R-:W-:Y:S01]  /*4860*/  FFMA.FTZ R160, R2, R149, R148 ;  /* 0x0000009502a07223 */ /* 0x000fe20000010094 */
[C---:B------:R-:W-:Y:S01]  /*4870*/  FFMA.FTZ R121, R139.reuse, R121, R16 ;  /* 0x000000798b797223 */ /* 0x040fe20000010010 */
[----:B------:R-:W-:Y:S01]  /*4880*/  @P3 PRMT R122, R122, 0x7632, R122 ;  /* 0x000076327a7a3816 */ /* 0x000fe2000000007a */
[----:B------:R-:W-:Y:S01]  /*4890*/  FFMA.FTZ R157, R139, R157, R18 ;  /* 0x0000009d8b9d7223 */ /* 0x000fe20000010012 */
[----:B------:R-:W-:Y:S01]  /*48a0*/  FADD.FTZ R160, R11, -R160 ;  /* 0x800000a00ba07221 */ /* 0x000fe20000010000 */
[----:B------:R-:W-:Y:S01]  /*48b0*/  FMUL.FTZ R155, R138, R121 ;  /* 0x000000798a9b7220 */ /* 0x000fe20000410000 */
[----:B------:R-:W-:-:S02]  /*48c0*/  HFMA2 R121, -RZ, RZ, 0, 0 ;  /* 0x00000000ff797431 */ /* 0x000fc400000001ff */
[----:B------:R-:W-:Y:S01]  /*48d0*/  FMUL.FTZ R157, R138, R157 ;  /* 0x0000009d8a9d7220 */ /* 0x000fe20000410000 */
[----:B------:R-:W-:Y:S01]  /*48e0*/  FMUL.FTZ R159, R86, R159 ;  /* 0x0000009f569f7220 */ /* 0x000fe20000410000 */
[----:B------:R-:W-:Y:S01]  /*48f0*/  FMUL.FTZ R155, R155, UR14 ;  /* 0x0000000e9b9b7c20 */ /* 0x000fe20008410000 */
[----:B------:R-:W-:Y:S01]  /*4900*/  FMUL.FTZ R158, R87, R158 ;  /* 0x0000009e579e7220 */ /* 0x000fe20000410000 */
[----:B------:R-:W-:Y:S02]  /*4910*/  FMUL.FTZ R157, R157, UR14 ;  /* 0x0000000e9d9d7c20 */ /* 0x000fe40008410000 */
[----:B------:R-:W-:Y:S01]  /*4920*/  @P2 FMUL.FTZ R121, R156, R155 ;  /* 0x0000009b9c792220 */ /* 0x000fe20000410000 */
[----:B------:R-:W-:Y:S01]  /*4930*/  FMUL.FTZ R156, R138, R161 ;  /* 0x000000a18a9c7220 */ /* 0x000fe20000410000 */
[----:B------:R-:W-:Y:S02]  /*4940*/  @P3 SHF.L.U32 R161, R122, 0x10, RZ ;  /* 0x000000107aa13819 */ /* 0x000fe400000006ff */
[----:B------:R-:W-:Y:S01]  /*4950*/  FADD.FTZ R154, R32, R121 ;  /* 0x00000079209a7221 */ /* 0x000fe20000010000 */
[----:B------:R-:W-:Y:S01]  /*4960*/  HFMA2 R121, -RZ, RZ, 0, 0 ;  /* 0x00000000ff797431 */ /* 0x000fe200000001ff */
[----:B------:R-:W-:Y:S01]  /*4970*/  @P4 SHF.L.U32 R32, R123, 0x10, RZ ;  /* 0x000000107b204819 */ /* 0x000fe200000006ff */
[----:B------:R-:W-:Y:S01]  /*4980*/  FMUL.FTZ R156, R156, UR14 ;  /* 0x0000000e9c9c7c20 */ /* 0x000fe20008410000 */
[----:B------:R-:W-:-:S02]  /*4990*/  MOV R122, RZ ;  /* 0x000000ff007a7202 */ /* 0x000fc40000000f00 */
[----:B------:R-:W-:Y:S01]  /*49a0*/  FSEL R158, R158, RZ, P5 ;  /* 0x000000ff9e9e7208 */ /* 0x000fe20002800000 */
[----:B------:R-:W-:Y:S01]  /*49b0*/  @P4 FMUL.FTZ R121, R32, R157 ;  /* 0x0000009d20794220 */ /* 0x000fe20000410000 */
[----:B------:R-:W-:Y:S01]  /*49c0*/  FMUL.FTZ R32, R80, R155 ;  /* 0x0000009b50207220 */ /* 0x000fe20000410000 */
[-CC-:B------:R-:W-:Y:S01]  /*49d0*/  FFMA.FTZ R155, R3, R149.reuse, R148.reuse ;  /* 0x00000095039b7223 */ /* 0x180fe20000010094 */
[----:B------:R-:W-:Y:S01]  /*49e0*/  FFMA.FTZ R148, R132, R149, R148 ;  /* 0x0000009584947223 */ /* 0x000fe20000010094 */
[----:B------:R-:W-:Y:S01]  /*49f0*/  FFMA.FTZ R149, R139, R160, R21 ;  /* 0x000000a08b957223 */ /* 0x000fe20000010015 */
[----:B------:R-:W-:Y:S01]  /*4a00*/  @P3 FMUL.FTZ R122, R161, R156 ;  /* 0x0000009ca17a3220 */ /* 0x000fe20000410000 */
[----:B------:R-:W-:Y:S01]  /*4a10*/  FSEL R32, R32, RZ, P2 ;  /* 0x000000ff20207208 */ /* 0x000fe20001000000 */
[----:B------:R-:W-:Y:S01]  /*4a20*/  FADD.FTZ R148, R133, -R148 ;  /* 0x8000009485947221 */ /* 0x000fe20000010000 */
[----:B------:R-:W-:Y:S01]  /*4a30*/  ISETP.GE.U32.AND P2, PT, R150, RZ, PT ;  /* 0x000000ff9600720c */ /* 0x000fe20003f46070 */
[----:B------:R-:W-:Y:S01]  /*4a40*/  FADD.FTZ R155, R8, -R155 ;  /* 0x8000009b089b7221 */ /* 0x000fe20000010000 */
[----:B------:R-:W-:Y:S01]  /*4a50*/  FMUL.FTZ R157, R82, R157 ;  /* 0x0000009d529d7220 */ /* 0x000fe20000410000 */
[----:B------:R-:W-:Y:S01]  /*4a60*/  FFMA.FTZ R161, R139, R148, R19 ;  /* 0x000000948ba17223 */ /* 0x000fe20000010013 */
[----:B------:R-:W-:Y:S01]  /*4a70*/  ISETP.GE.U32.AND.EX P2, PT, R151, 0x1000000, PT, P2 ;  /* 0x010000009700780c */ /* 0x000fe20003f46120 */
[C---:B------:R-:W-:Y:S01]  /*4a80*/  FMUL.FTZ R148, R138.reuse, R149 ;  /* 0x000000958a947220 */ /* 0x040fe20000410000 */
[----:B------:R-:W-:Y:S01]  /*4a90*/  FFMA.FTZ R155, R139, R155, R20 ;  /* 0x0000009b8b9b7223 */ /* 0x000fe20000010014 */
[----:B------:R-:W-:Y:S01]  /*4aa0*/  FMUL.FTZ R149, R81, R156 ;  /* 0x0000009c51957220 */ /* 0x000fe20000410000 */
[----:B------:R-:W-:Y:S01]  /*4ab0*/  FMUL.FTZ R160, R138, R161 ;  /* 0x000000a18aa07220 */ /* 0x000fe20000410000 */
[----:B------:R-:W-:-:S02]  /*4ac0*/  HFMA2 R161, -RZ, RZ, 0, 0 ;  /* 0x00000000ffa17431 */ /* 0x000fc400000001ff */
[----:B------:R-:W-:Y:S01]  /*4ad0*/  FMUL.FTZ R139, R138, R155 ;  /* 0x0000009b8a8b7220 */ /* 0x000fe20000410000 */
[----:B------:R-:W-:Y:S01]  /*4ae0*/  FSEL R149, R149, RZ, P3 ;  /* 0x000000ff95957208 */ /* 0x000fe20001800000 */
[----:B------:R-:W-:Y:S01]  /*4af0*/  FMUL.FTZ R160, R160, UR14 ;  /* 0x0000000ea0a07c20 */ /* 0x000fe20008410000 */
[C---:B------:R-:W-:Y:S01]  /*4b00*/  LOP3.LUT P3, RZ, R150.reuse, 0xff, RZ, 0xc0, !PT ;  /* 0x000000ff96ff7812 */ /* 0x040fe2000786c0ff */
[----:B------:R-:W-:Y:S02]  /*4b10*/  FMUL.FTZ R139, R139, UR14 ;  /* 0x0000000e8b8b7c20 */ /* 0x000fe40008410000 */
[----:B------:R-:W-:Y:S02]  /*4b20*/  @P2 PRMT R138, R123, 0x7632, R138 ;  /* 0x000076327b8a2816 */ /* 0x000fe4000000008a */
[----:B------:R-:W-:Y:S01]  /*4b30*/  FSEL R123, R157, RZ, P4 ;  /* 0x000000ff9d7b7208 */ /* 0x000fe20002000000 */
[----:B------:R-:W-:Y:S01]  /*4b40*/  FADD.FTZ R157, R33, R122 ;  /* 0x0000007a219d7221 */ /* 0x000fe20000010000 */
[----:B------:R-:W-:-:S02]  /*4b50*/  LOP3.LUT P4, RZ, R150, 0xff00, RZ, 0xc0, !PT ;  /* 0x0000ff0096ff7812 */ /* 0x000fc4000788c0ff */
[----:B------:R-:W-:Y:S02]  /*4b60*/  @P2 SHF.L.U32 R155, R138, 0x10, RZ ;  /* 0x000000108a9b2819 */ /* 0x000fe400000006ff */
[----:B------:R-:W-:Y:S02]  /*4b70*/  MOV R138, RZ ;  /* 0x000000ff008a7202 */ /* 0x000fe40000000f00 */
[----:B------:R-:W-:Y:S01]  /*4b80*/  @P3 SHF.L.U32 R156, R120, 0x10, RZ ;  /* 0x00000010789c3819 */ /* 0x000fe200000006ff */
[-C--:B------:R-:W-:Y:S01]  /*4b90*/  @P2 FMUL.FTZ R138, R155, R160.reuse ;  /* 0x000000a09b8a2220 */ /* 0x080fe20000410000 */
[----:B------:R-:W-:Y:S01]  /*4ba0*/  FMUL.FTZ R160, R83, R160 ;  /* 0x000000a053a07220 */ /* 0x000fe20000410000 */
[----:B------:R-:W-:Y:S02]  /*4bb0*/  F2FP.BF16.F32.PACK_AB R122, R149, R32 ;  /* 0x00000020957a723e */ /* 0x000fe400000010ff */
[-C--:B------:R-:W-:Y:S01]  /*4bc0*/  @P3 FMUL.FTZ R161, R156, R139.reuse ;  /* 0x0000008b9ca13220 */ /* 0x080fe20000410000 */
[----:B------:R-:W-:Y:S01]  /*4bd0*/  FMUL.FTZ R139, R84, R139 ;  /* 0x0000008b548b7220 */ /* 0x000fe20000410000 */
[----:B------:R-:W-:Y:S01]  /*4be0*/  @P4 PRMT R120, R120, 0x7632, R120 ;  /* 0x0000763278784816 */ /* 0x000fe20000000078 */
[----:B------:R-:W-:Y:S01]  /*4bf0*/  FADD.FTZ R156, R34, R121 ;  /* 0x00000079229c7221 */ /* 0x000fe20000010000 */
[----:B------:R-:W-:Y:S01]  /*4c00*/  FSEL R160, R160, RZ, P2 ;  /* 0x000000ffa0a07208 */ /* 0x000fe20001000000 */
[----:B------:R-:W-:Y:S01]  /*4c10*/  FADD.FTZ R36, R36, R161 ;  /* 0x000000a124247221 */ /* 0x000fe20000010000 */
[----:B------:R-:W-:Y:S01]  /*4c20*/  @P4 SHF.L.U32 R155, R120, 0x10, RZ ;  /* 0x00000010789b4819 */ /* 0x000fe200000006ff */
[----:B------:R-:W-:Y:S01]  /*4c30*/  FMUL.FTZ R120, R148, UR14 ;  /* 0x0000000e94787c20 */ /* 0x000fe20008410000 */
[----:B------:R-:W-:-:S02]  /*4c40*/  MOV R148, RZ ;  /* 0x000000ff00947202 */ /* 0x000fc40000000f00 */
[----:B------:R-:W-:Y:S01]  /*4c50*/  FSEL R121, R159, RZ, P6 ;  /* 0x000000ff9f797208 */ /* 0x000fe20003000000 */
[-C--:B------:R-:W-:Y:S01]  /*4c60*/  @P4 FMUL.FTZ R148, R155, R120.reuse ;  /* 0x000000789b944220 */ /* 0x080fe20000410000 */
[----:B------:R-:W-:Y:S01]  /*4c70*/  FMUL.FTZ R120, R85, R120 ;  /* 0x0000007855787220 */ /* 0x000fe20000410000 */
[----:B------:R-:W-:Y:S01]  /*4c80*/  FSEL R139, R139, RZ, P3 ;  /* 0x000000ff8b8b7208 */ /* 0x000fe20001800000 */
[----:B------:R-:W-:Y:S01]  /*4c90*/  FADD.FTZ R155, R35, R138 ;  /* 0x0000008a239b7221 */ /* 0x000fe20000010000 */
[----:B------:R-:W-:Y:S01]  /*4ca0*/  FADD.FTZ R37, R37, R148 ;  /* 0x0000009425257221 */ /* 0x000fe20000010000 */
[----:B------:R-:W-:Y:S02]  /*4cb0*/  F2FP.BF16.F32.PACK_AB R123, R160, R123 ;  /* 0x0000007ba07b723e */ /* 0x000fe400000010ff */
[----:B------:R-:W-:Y:S02]  /*4cc0*/  FSEL R120, R120, RZ, P4 ;  /* 0x000000ff78787208 */ /* 0x000fe40002000000 */
[----:B------:R-:W-:-:S02]  /*4cd0*/  F2FP.BF16.F32.PACK_AB R121, R158, R121 ;  /* 0x000000799e79723e */ /* 0x000fc400000010ff */
[----:B------:R-:W-:-:S07]  /*4ce0*/  F2FP.BF16.F32.PACK_AB R120, R120, R139 ;  /* 0x0000008b7878723e */ /* 0x000fce00000010ff */
.L_x_4870:
        /* <DEDUP_REMOVED lines=11> */
.L_x_4862:
[----:B------:R-:W-:Y:S05]  /*4da0*/  BSYNC.RECONVERGENT B0 ;  /* 0x0000000000007941 */ /* 0x000fea0003800200 */
.L_x_4856:
[----:B01234-:R-:W0:Y:S02]  /*4db0*/  LDC.64 R120, c[0x0][0x380] ;  /* 0x0000e000ff787b82 */ /* 0x01fe240000000a00 */
[----:B0-----:R-:W-:-:S04]  /*4dc0*/  LEA R137, R120, R137, 0x2 ;  /* 0x0000008978897211 */ /* 0x001fc800078e10ff */
[----:B------:R-:W-:-:S13]  /*4dd0*/  ISETP.GE.AND P1, PT, R137, R121, PT ;  /* 0x000000798900720c */ /* 0x000fda0003f26270 */
[----:B------:R-:W-:Y:S05]  /*4de0*/  @!P1 BRA `(.L_x_4871) ;  /* 0xffffffb400f89947 */ /* 0x000fea000383ffff */
.L_x_4850:
        /* <DEDUP_REMOVED lines=21> */
[----:B------:R-:W-:Y:S01]  /*4f40*/  IADD3 R134, P4, PT, R3, R134, RZ ;  /* 0x0000008603867210 */ /* 0x000fe20007f9e0ff */
[----:B------:R-:W-:Y:S03]  /*4f50*/  STS.128 [R2], R60 ;  /* 0x0000003c02007388 */ /* 0x000fe60000000c00 */
[----:B------:R-:W-:Y:S01]  /*4f60*/  IADD3.X R25, PT, PT, RZ, RZ, RZ, P4, !PT ;  /* 0x000000ffff197210 */ /* 0x000fe200027fe4ff */
[----:B------:R-:W-:Y:S04]  /*4f70*/  STS.128 [R2+0x10], R56 ;  /* 0x0000103802007388 */ /* 0x000fe80000000c00 */
[----:B------:R-:W-:Y:S04]  /*4f80*/  STS.128 [R2+0x400], R52 ;  /* 0x0004003402007388 */ /* 0x000fe80000000c00 */
[----:B------:R1:W-:Y:S01]  /*4f90*/  STS.128 [R2+0x410], R48 ;  /* 0x0004103002007388 */ /* 0x0003e20000000c00 */
[----:B------:R-:W-:Y:S01]  /*4fa0*/  BAR.SYNC.DEFER_BLOCKING 0x0 ;  /* 0x0000000000007b1d */ /* 0x000fe20000010000 */
[----:B-1----:R-:W-:-:S02]  /*4fb0*/  SHF.L.U64.HI R50, R134, 0x2, R25 ;  /* 0x0000000286327819 */ /* 0x002fc40000010219 */
[----:B------:R-:W-:-:S04]  /*4fc0*/  SHF.L.U32 R48, R134, 0x2, RZ ;  /* 0x0000000286307819 */ /* 0x000fc800000006ff */
[C---:B--2---:R-:W-:Y:S02]  /*4fd0*/  IADD3 R30, P4, PT, R48.reuse, UR18, RZ ;  /* 0x00000012301e7c10 */ /* 0x044fe4000ff9e0ff */
        /* <DEDUP_REMOVED lines=126> */
.L_x_4873:
[----:B------:R-:W-:Y:S05]  /*57c0*/  BSYNC.RECONVERGENT B0 ;  /* 0x0000000000007941 */ /* 0x000fea0003800200 */
.L_x_4872:
        /* <DEDUP_REMOVED lines=18> */
.L_x_4875:
[----:B------:R-:W-:Y:S05]  /*58f0*/  BSYNC.RECONVERGENT B0 ;  /* 0x0000000000007941 */ /* 0x000fea0003800200 */
.L_x_4874:
        /* <DEDUP_REMOVED lines=18> */
.L_x_4877:
[----:B------:R-:W-:Y:S05]  /*5a20*/  BSYNC.RECONVERGENT B0 ;  /* 0x0000000000007941 */ /* 0x000fea0003800200 */
.L_x_4876:
        /* <DEDUP_REMOVED lines=12> */
.L_x_4855:
        /* <DEDUP_REMOVED lines=8> */
.L_x_4879:
[----:B------:R-:W-:Y:S05]  /*5b70*/  BSYNC B0 ;  /* 0x0000000000007941 */ /* 0x000fea0003800000 */
.L_x_4878:
        /* <DEDUP_REMOVED lines=8> */
.L_x_4880:
[----:B------:R-:W-:Y:S01]  /*5c00*/  FADD.FTZ R122, R122, R121 ;  /* 0x000000797a7a7221 */ /* 0x000fe20000010000 */
[----:B------:R-:W-:-:S04]  /*5c10*/  HFMA2 R158, -RZ, RZ, 0, 1.1920928955078125e-07 ;  /* 0x00000002ff9e7431 */ /* 0x000fc800000001ff */
[----:B------:R-:W-:Y:S02]  /*5c20*/  MOV R159, R122 ;  /* 0x0000007a009f7202 */ /* 0x000fe40000000f00 */
[----:B------:R-:W-:-:S07]  /*5c30*/  MOV R123, R157 ;  /* 0x0000009d007b7202 */ /* 0x000fce0000000f00 */
[----:B------:R-:W-:Y:S05]  /*5c40*/  WARPSYNC.COLLECTIVE R156, `(.L_x_4881) ;  /* 0x000000009c087348 */ /* 0x000fea0003c00000 */
[----:B------:R0:W1:Y:S02]  /*5c50*/  SHFL.BFLY P2, R157, R159, R158, R161 ;  /* 0x0c00009e9f9d7389 */ /* 0x00006400000400a1 */
[----:B01----:R-:W-:Y:S05]  /*5c60*/  ENDCOLLECTIVE ;  /* 0x000000000000791b */ /* 0x003fea0003800000 */
.L_x_4881:
[----:B------:R-:W-:-:S05]  /*5c70*/  FADD.FTZ R123, R123, R120 ;  /* 0x000000787b7b7221 */ /* 0x000fca0000010000 */
[----:B------:R-:W-:Y:S02]  /*5c80*/  MOV R159, R123 ;  /* 0x0000007b009f7202 */ /* 0x000fe40000000f00 */
[----:B------:R-:W-:-:S07]  /*5c90*/  MOV R149, R157 ;  /* 0x0000009d00957202 */ /* 0x000fce0000000f00 */
[----:B------:R-:W-:Y:S05]  /*5ca0*/  WARPSYNC.COLLECTIVE R156, `(.L_x_4882) ;  /* 0x000000009c087348 */ /* 0x000fea0003c00000 */
[----:B------:R0:W1:Y:S02]  /*5cb0*/  SHFL.BFLY P2, R157, R159, R158, R161 ;  /* 0x0c00009e9f9d7389 */ /* 0x00006400000400a1 */
[----:B01----:R-:W-:Y:S05]  /*5cc0*/  ENDCOLLECTIVE ;  /* 0x000000000000791b */ /* 0x003fea0003800000 */
.L_x_4882:
[----:B------:R-:W-:Y:S01]  /*5cd0*/  FADD.FTZ R149, R122, R149 ;  /* 0x000000957a957221 */ /* 0x000fe20000010000 */
[----:B------:R-:W-:-:S04]  /*5ce0*/  HFMA2 R158, -RZ, RZ, 0, 2.384185791015625e-07 ;  /* 0x00000004ff9e7431 */ /* 0x000fc800000001ff */
[----:B------:R-:W-:Y:S02]  /*5cf0*/  MOV R159, R149 ;  /* 0x00000095009f7202 */ /* 0x000fe40000000f00 */
[----:B------:R-:W-:-:S07]  /*5d00*/  MOV R148, R157 ;  /* 0x0000009d00947202 */ /* 0x000fce0000000f00 */
[----:B------:R-:W-:Y:S05]  /*5d10*/  WARPSYNC.COLLECTIVE R156, `(.L_x_4883) ;  /* 0x000000009c087348 */ /* 0x000fea0003c00000 */
[----:B------:R0:W1:Y:S02]  /*5d20*/  SHFL.BFLY P2, R157, R159, R158, R161 ;  /* 0x0c00009e9f9d7389 */ /* 0x00006400000400a1 */
[----:B01----:R-:W-:Y:S05]  /*5d30*/  ENDCOLLECTIVE ;  /* 0x000000000000791b */ /* 0x003fea0003800000 */
.L_x_4883:
[----:B------:R-:W-:-:S05]  /*5d40*/  FADD.FTZ R148, R123, R148 ;  /* 0x000000947b947221 */ /* 0x000fca0000010000 */
[----:B------:R-:W-:Y:S02]  /*5d50*/  MOV R159, R148 ;  /* 0x00000094009f7202 */ /* 0x000fe40000000f00 */
[----:B------:R-:W-:-:S07]  /*5d60*/  MOV R154, R157 ;  /* 0x0000009d009a7202 */ /* 0x000fce0000000f00 */
[----:B------:R-:W-:Y:S05]  /*5d70*/  WARPSYNC.COLLECTIVE R156, `(.L_x_4884) ;  /* 0x000000009c087348 */ /* 0x000fea0003c00000 */
[----:B------:R0:W1:Y:S02]  /*5d80*/  SHFL.BFLY P2, R157, R159, R158, R161 ;  /* 0x0c00009e9f9d7389 */ /* 0x00006400000400a1 */
[----:B01----:R-:W-:Y:S05]  /*5d90*/  ENDCOLLECTIVE ;  /* 0x000000000000791b */ /* 0x003fea0003800000 */
.L_x_4884:
[----:B------:R-:W-:Y:S01]  /*5da0*/  FADD.FTZ R154, R149, R154 ;  /* 0x0000009a959a7221 */ /* 0x000fe20000010000 */
[----:B------:R-:W-:-:S04]  /*5db0*/  HFMA2 R158, -RZ, RZ, 0, 4.76837158203125e-07 ;  /* 0x00000008ff9e7431 */ /* 0x000fc800000001ff */
[----:B------:R-:W-:Y:S02]  /*5dc0*/  MOV R159, R154 ;  /* 0x0000009a009f7202 */ /* 0x000fe40000000f00 */
[----:B------:R-:W-:-:S07]  /*5dd0*/  MOV R155, R157 ;  /* 0x0000009d009b7202 */ /* 0x000fce0000000f00 */
[----:B------:R-:W-:Y:S05]  /*5de0*/  WARPSYNC.COLLECTIVE R156, `(.L_x_4885) ;  /* 0x000000009c087348 */ /* 0x000fea0003c00000 */
[----:B------:R0:W1:Y:S02]  /*5df0*/  SHFL.BFLY P2, R157, R159, R158, R161 ;  /* 0x0c00009e9f9d7389 */ /* 0x00006400000400a1 */
[----:B01----:R-:W-:Y:S05]  /*5e00*/  ENDCOLLECTIVE ;  /* 0x000000000000791b */ /* 0x003fea0003800000 */
.L_x_4885:
[----:B------:R-:W-:-:S05]  /*5e10*/  FADD.FTZ R155, R148, R155 ;  /* 0x0000009b949b7221 */ /* 0x000fca0000010000 */
[----:B------:R-:W-:Y:S02]  /*5e20*/  MOV R159, R155 ;  /* 0x0000009b009f7202 */ /* 0x000fe40000000f00 */
[----:B------:R-:W-:-:S07]  /*5e30*/  MOV R121, R157 ;  /* 0x0000009d00797202 */ /* 0x000fce0000000f00 */
[----:B------:R-:W-:Y:S05]  /*5e40*/  WARPSYNC.COLLECTIVE R156, `(.L_x_4886) ;  /* 0x000000009c087348 */ /* 0x000fea0003c00000 */
[----:B------:R0:W1:Y:S02]  /*5e50*/  SHFL.BFLY P2, R157, R159, R158, R161 ;  /* 0x0c00009e9f9d7389 */ /* 0x00006400000400a1 */
[----:B01----:R-:W-:Y:S05]  /*5e60*/  ENDCOLLECTIVE ;  /* 0x000000000000791b */ /* 0x003fea0003800000 */
.L_x_4886:
[----:B------:R-:W-:Y:S01]  /*5e70*/  FADD.FTZ R121, R154, R121 ;  /* 0x000000799a797221 */ /* 0x000fe20000010000 */
[----:B------:R-:W-:-:S04]  /*5e80*/  HFMA2 R158, -RZ, RZ, 0, 9.5367431640625e-07 ;  /* 0x00000010ff9e7431 */ /* 0x000fc800000001ff */
[----:B------:R-:W-:Y:S02]  /*5e90*/  MOV R159, R121 ;  /* 0x00000079009f7202 */ /* 0x000fe40000000f00 */
[----:B------:R-:W-:-:S07]  /*5ea0*/  MOV R120, R157 ;  /* 0x0000009d00787202 */ /* 0x000fce0000000f00 */
[----:B------:R-:W-:Y:S05]  /*5eb0*/  WARPSYNC.COLLECTIVE R156, `(.L_x_4887) ;  /* 0x000000009c087348 */ /* 0x000fea0003c00000 */
[----:B------:R0:W1:Y:S02]  /*5ec0*/  SHFL.BFLY P2, R157, R159, R158, R161 ;  /* 0x0c00009e9f9d7389 */ /* 0x00006400000400a1 */
[----:B01----:R-:W-:Y:S05]  /*5ed0*/  ENDCOLLECTIVE ;  /* 0x000000000000791b */ /* 0x003fea0003800000 */
.L_x_4887:
[----:B------:R-:W-:-:S05]  /*5ee0*/  FADD.FTZ R120, R155, R120 ;  /* 0x000000789b787221 */ /* 0x000fca0000010000 */
[----:B------:R-:W-:Y:S02]  /*5ef0*/  MOV R159, R120 ;  /* 0x00000078009f7202 */ /* 0x000fe40000000f00 */
[----:B------:R-:W-:-:S07]  /*5f00*/  MOV R122, R157 ;  /* 0x0000009d007a7202 */ /* 0x000fce0000000f00 */
[----:B------:R-:W-:Y:S05]  /*5f10*/  WARPSYNC.COLLECTIVE R156, `(.L_x_4888) ;  /* 0x000000009c087348 */ /* 0x000fea0003c00000 */
[----:B------:R0:W1:Y:S02]  /*5f20*/  SHFL.BFLY P2, R157, R159, R158, R161 ;  /* 0x0c00009e9f9d7389 */ /* 0x00006400000400a1 */
[----:B01----:R-:W-:Y:S05]  /*5f30*/  ENDCOLLECTIVE ;  /* 0x000000000000791b */ /* 0x003fea0003800000 */
.L_x_4888:
[----:B------:R-:W-:Y:S01]  /*5f40*/  MOV R123, R157 ;  /* 0x0000009d007b7202 */ /* 0x000fe20000000f00 */
[----:B------:R-:W-:Y:S06]  /*5f50*/  BRA `(.L_x_4889) ;  /* 0xffffffb400107947 */ /* 0x000fec000383ffff */
.L_x_4890:
        /* <DEDUP_REMOVED lines=10> */
.L_x_11242:


//--------------------- .text._ZN10layer_norm13ln_bwd_kernelINS_13Kernel_traitsIf13__nv_bfloat16fS2_fjLj512ELj1ELj4ELj1ELj16ENS_18Kernel_traits_baseILj512EfS2_fS2_fjLj128EEEEELb1ELb1ELb0ELb1EEEvNS_9BwdParamsE --------------------------
	.section	.text._ZN10layer_norm13ln_bwd_kernelINS_13Kernel_traitsIf13__nv_bfloat16fS2_fjLj512ELj1ELj4ELj1ELj16ENS_18Kernel_traits_baseILj512EfS2_fS2_fjLj128EEEEELb1ELb1ELb0ELb1EEEvNS_9BwdParamsE,"ax",@progbits
	.align	128
        .global         _ZN10layer_norm13ln_bwd_kernelINS_13Kernel_traitsIf13__nv_bfloat16fS2_fjLj512ELj1ELj4ELj1ELj16ENS_18Kernel_traits_baseILj512EfS2_fS2_fjLj128EEEEELb1ELb1ELb0ELb1EEEvNS_9BwdParamsE
        .type           _ZN10layer_norm13ln_bwd_kernelINS_13Kernel_traitsIf13__nv_bfloat16fS2_fjLj512ELj1ELj4ELj1ELj16ENS_18Kernel_traits_baseILj512EfS2_fS2_fjLj128EEEEELb1ELb1ELb0ELb1EEEvNS_9BwdParamsE,@function
        .size           _ZN10layer_norm13ln_bwd_kernelINS_13Kernel_traitsIf13__nv_bfloat16fS2_fjLj512ELj1ELj4ELj1ELj16ENS_18Kernel_traits_baseILj512EfS2_fS2_fjLj128EEEEELb1ELb1ELb0ELb1EEEvNS_9BwdParamsE,(.L_x_11243 - _ZN10layer_norm13ln_bwd_kernelINS_13Kernel_traitsIf13__nv_bfloat16fS2_fjLj512ELj1ELj4ELj1ELj16ENS_18Kernel_traits_baseILj512EfS2_fS2_fjLj128EEEEELb1ELb1ELb0ELb1EEEvNS_9BwdParamsE)
        .other          _ZN10layer_norm13ln_bwd_kernelINS_13Kernel_traitsIf13__nv_bfloat16fS2_fjLj512ELj1ELj4ELj1ELj16ENS_18Kernel_traits_baseILj512EfS2_fS2_fjLj128EEEEELb1ELb1ELb0ELb1EEEvNS_9BwdParamsE,@"STO_CUDA_ENTRY STV_DEFAULT"
_ZN10layer_norm13ln_bwd_kernelINS_13Kernel_traitsIf13__nv_bfloat16fS2_fjLj512ELj1ELj4ELj1ELj16ENS_18Kernel_traits_baseILj512EfS2_fS2_fjLj128EEEEELb1ELb1ELb0ELb1EEEvNS_9BwdParamsE:
.text._ZN10layer_norm13ln_bwd_kernelINS_13Kernel_traitsIf13__nv_bfloat16fS2_fjLj512ELj1ELj4ELj1ELj16ENS_18Kernel_traits_baseILj512EfS2_fS2_fjLj128EEEEELb1ELb1ELb0ELb1EEEvNS_9BwdParamsE:
        /* <DEDUP_REMOVED lines=42> */
[----:B------:R-:W1:Y:S01]  /*02a0*/  LDCU.64 UR8, c[0x0][0x3e0] ;  /* 0x00007c00ff0877ac */ /* 0x000e620008000a00 */
[----:B------:R-:W-:-:S06]  /*02b0*/  LOP3.LUT R7, R0, 0x1f, RZ, 0xc0, !PT ;  /* 0x0000001f00077812 */ /* 0x000fcc00078ec0ff */
[----:B------:R-:W2:Y:S01]  /*02c0*/  LDC.64 R4, c[0x0][0x3e8] ;  /* 0x0000fa00ff047b82 */ /* 0x000ea20000000a00 */
        /* <DEDUP_REMOVED lines=35> */
[----:B------:R-:W5:Y:S04]  /*0500*/  LDG.E.128 R28, desc[UR6][R4.64+0x10] ;  /* 0x00001006041c7981 */ /* 0x000f68000c1e1d00 */
[----:B------:R0:W5:Y:S02]  /*0510*/  LDG.E.128 R24, desc[UR6][R4.64] ;  /* 0x0000000604187981 */ /* 0x000164000c1e1d00 */
[----:B0-----:R-:W-:-:S07]  /*0520*/  CS2R R4, SRZ ;  /* 0x0000000000047805 */ /* 0x001fce000001ff00 */
.L_x_4905:
[----:B------:R-:W0:Y:S01]  /*0530*/  S2R R0, SR_TID.X ;  /* 0x0000000000007919 */ /* 0x000e220000002100 */
[----:B------:R-:W1:Y:S01]  /*0540*/  LDC.64 R96, c[0x0][0x3c0] ;  /* 0x0000f000ff607b82 */ /* 0x000e620000000a00 */
[----:B------:R-:W-:-:S05]  /*0550*/  IMAD R80, R133, UR11, RZ ;  /* 0x0000000b85507c24 */ /* 0x000fca000f8e02ff */
[----:B------:R-:W-:Y:S02]  /*0560*/  SHF.R.S32.HI R81, RZ, 0x1f, R80 ;  /* 0x0000001fff517819 */ /* 0x000fe40000011450 */
[----:B------:R-:W2:Y:S02]  /*0570*/  LDC.64 R134, c[0x0][0x3a8] ;  /* 0x0000ea00ff867b82 */ /* 0x000ea40000000a00 */
[----:B------:R-:W-:-:S06]  /*0580*/  LEA.HI R81, R81, R80, RZ, 0x3 ;  /* 0x0000005051517211 */ /* 0x000fcc00078f18ff */
[----:B------:R-:W3:Y:S08]  /*0590*/  @P0 LDC.64 R144, c[0x0][0x3e0] ;  /* 0x0000f800ff900b82 */ /* 0x000ef00000000a00 */
[----:B------:R-:W4:Y:S01]  /*05a0*/  LDC.64 R100, c[0x0][0x428] ;  /* 0x00010a00ff647b82 */ /* 0x000f220000000a00 */
[----:B-1----:R-:W-:-:S05]  /*05b0*/  IMAD.WIDE R96, R133, 0x4, R96 ;  /* 0x0000000485607825 */ /* 0x002fca00078e0260 */
[----:B------:R-:W4:Y:S01]  /*05c0*/  LDG.E R139, desc[UR6][R96.64] ;  /* 0x00000006608b7981 */ /* 0x000f22000c1e1900 */
[----:B0-----:R-:W-:Y:S01]  /*05d0*/  LOP3.LUT R138, R0, 0x1f, RZ, 0xc0, !PT ;  /* 0x0000001f008a7812 */ /* 0x001fe200078ec0ff */
[----:B------:R-:W0:Y:S03]  /*05e0*/  LDC.64 R110, c[0x0][0x3c8] ;  /* 0x0000f200ff6e7b82 */ /* 0x000e260000000a00 */
[----:B------:R-:W-:-:S05]  /*05f0*/  LEA.HI.SX32 R138, R81, R138, 0x1d ;  /* 0x0000008a518a7211 */ /* 0x000fca00078feaff */
[----:B--2---:R-:W-:-:S04]  /*0600*/  IMAD.WIDE.U32 R146, R138, 0x20, R134 ;  /* 0x000000208a927825 */ /* 0x004fc800078e0086 */
[C---:B---3--:R-:W-:Y:S01]  /*0610*/  @P0 IMAD.WIDE R144, R133.reuse, 0x2, R144 ;  /* 0x0000000285900825 */ /* 0x048fe200078e0290 */
[----:B------:R-:W2:Y:S03]  /*0620*/  LDG.E.128 R80, desc[UR6][R146.64] ;  /* 0x0000000692507981 */ /* 0x000ea6000c1e1d00 */
[C---:B----4-:R-:W-:Y:S01]  /*0630*/  IMAD.WIDE.U32 R84, R138.reuse, 0x10, R100 ;  /* 0x000000108a547825 */ /* 0x050fe200078e0064 */
[----:B------:R-:W3:Y:S03]  /*0640*/  LDG.E.128 R88, desc[UR6][R146.64+0x10] ;  /* 0x0000100692587981 */ /* 0x000ee6000c1e1d00 */
[----:B0-----:R-:W-:Y:S01]  /*0650*/  IMAD.WIDE R136, R133, 0x4, R110 ;  /* 0x0000000485887825 */ /* 0x001fe200078e026e */
[----:B------:R-:W4:Y:S01]  /*0660*/  @P0 LDG.E.U16 R144, desc[UR6][R144.64] ;  /* 0x0000000690900981 */ /* 0x000f22000c1e1500 */
[----:B------:R-:W-:Y:S01]  /*0670*/  IADD3 R131, PT, PT, R138, 0x20, RZ ;  /* 0x000000208a837810 */ /* 0x000fe20007ffe0ff */
[----:B------:R-:W0:Y:S02]  /*0680*/  LDC.64 R110, c[0x0][0x3b0] ;  /* 0x0000ec00ff6e7b82 */ /* 0x000e240000000a00 */
[----:B------:R-:W4:Y:S04]  /*0690*/  LDG.E.128 R84, desc[UR6][R84.64] ;  /* 0x0000000654547981 */ /* 0x000f28000c1e1d00 */
[----:B------:R-:W4:Y:S01]  /*06a0*/  LDG.E R137, desc[UR6][R136.64] ;  /* 0x0000000688897981 */ /* 0x000f22000c1e1900 */
[----:B------:R-:W-:-:S04]  /*06b0*/  IMAD.WIDE.U32 R134, R131, 0x20, R134 ;  /* 0x0000002083867825 */ /* 0x000fc800078e0086 */
[----:B------:R-:W-:Y:S01]  /*06c0*/  IMAD.WIDE.U32 R100, R131, 0x10, R100 ;  /* 0x0000001083647825 */ /* 0x000fe200078e0064 */
[----:B------:R-:W4:Y:S04]  /*06d0*/  LDG.E.128 R92, desc[UR6][R134.64] ;  /* 0x00000006865c7981 */ /* 0x000f28000c1e1d00 */
[----:B------:R0:W4:Y:S04]  /*06e0*/  LDG.E.128 R96, desc[UR6][R134.64+0x10] ;  /* 0x0000100686607981 */ /* 0x000128000c1e1d00 */
[----:B------:R-:W4:Y:S01]  /*06f0*/  LDG.E.128 R100, desc[UR6][R100.64] ;  /* 0x0000000664647981 */ /* 0x000f22000c1e1d00 */
[----:B0-----:R-:W-:-:S04]  /*0700*/  IMAD.WIDE.U32 R134, R138, 0x8, R110 ;  /* 0x000000088a867825 */ /* 0x001fc800078e006e */
[----:B------:R-:W-:Y:S02]  /*0710*/  IMAD.WIDE.U32 R110, R131, 0x8, R110 ;  /* 0x00000008836e7825 */ /* 0x000fe400078e006e */
[----:B-----5:R-:W5:Y:S04]  /*0720*/  LDG.E.64 R134, desc[UR6][R134.64] ;  /* 0x0000000686867981 */ /* 0x020f68000c1e1b00 */
[----:B------:R-:W5:Y:S01]  /*0730*/  LDG.E.64 R110, desc[UR6][R110.64] ;  /* 0x000000066e6e7981 */ /* 0x000f62000c1e1b00 */
[----:B------:R-:W-:-:S04]  /*0740*/  ISETP.NE.U32.AND P1, PT, RZ, UR12, PT ;  /* 0x0000000cff007c0c */ /* 0x000fc8000bf25070 */
[----:B------:R-:W-:-:S13]  /*0750*/  ISETP.NE.AND.EX P1, PT, RZ, UR13, PT, P1 ;  /* 0x0000000dff007c0c */ /* 0x000fda000bf25310 */
[----:B------:R-:W0:Y:S01]  /*0760*/  @P1 LDC.64 R142, c[0x0][0x438] ;  /* 0x00010e00ff8e1b82 */ /* 0x000e220000000a00 */
[----:B------:R-:W-:-:S07]  /*0770*/  ISETP.NE.AND P2, PT, RZ, UR10, PT ;  /* 0x0000000aff007c0c */ /* 0x000fce000bf45270 */
[----:B------:R-:W1:Y:S01]  /*0780*/  @P1 LDC.64 R140, c[0x0][0x438] ;  /* 0x00010e00ff8c1b82 */ /* 0x000e620000000a00 */
[----:B------:R-:W-:Y:S01]  /*0790*/  MOV R136, 0x3f800000 ;  /* 0x3f80000000887802 */ /* 0x000fe20000000f00 */
[----:B0-----:R-:W-:-:S05]  /*07a0*/  @P1 IMAD.WIDE.U32 R142, R138, 0x20, R142 ;  /* 0x000000208a8e1825 */ /* 0x001fca00078e008e */
[----:B------:R-:W5:Y:S04]  /*07b0*/  @P1 LDG.E.128 R56, desc[UR6][R142.64] ;  /* 0x000000068e381981 */ /* 0x000f68000c1e1d00 */
[----:B------:R0:W5:Y:S01]  /*07c0*/  @P1 LDG.E.128 R60, desc[UR6][R142.64+0x10] ;  /* 0x000010068e3c1981 */ /* 0x000162000c1e1d00 */
[----:B-1----:R-:W-:-:S05]  /*07d0*/  @P1 IMAD.WIDE.U32 R140, R131, 0x20, R140 ;  /* 0x00000020838c1825 */ /* 0x002fca00078e008c */
[----:B------:R-:W5:Y:S04]  /*07e0*/  @P1 LDG.E.128 R64, desc[UR6][R140.64] ;  /* 0x000000068c401981 */ /* 0x000f68000c1e1d00 */
[----:B------:R1:W5:Y:S01]  /*07f0*/  @P1 LDG.E.128 R68, desc[UR6][R140.64+0x10] ;  /* 0x000010068c441981 */ /* 0x000362000c1e1d00 */
[----:B------:R-:W-:Y:S01]  /*0800*/  UMOV UR4, 0xffffffff ;  /* 0xffffffff00047882 */ /* 0x000fe20000000000 */
[----:B------:R-:W-:-:S04]  /*0810*/  ISETP.NE.U32.AND P1, PT, RZ, UR12, PT ;  /* 0x0000000cff007c0c */ /* 0x000fc8000bf25070 */
[----:B------:R-:W-:Y:S02]  /*0820*/  ISETP.NE.AND.EX P1, PT, RZ, UR13, PT, P1 ;  /* 0x0000000dff007c0c */ /* 0x000fe4000bf25310 */
[----:B------:R-:W-:-:S05]  /*0830*/  FSEL R139, R139, RZ, !P2 ;  /* 0x000000ff8b8b7208 */ /* 0x000fca0005000000 */
[C---:B--2---:R-:W-:Y:S01]  /*0840*/  FADD.FTZ R160, -R139.reuse, R80 ;  /* 0x000000508ba07221 */ /* 0x044fe20000010100 */
[C---:B------:R-:W-:Y:S01]  /*0850*/  FADD.FTZ R154, -R139.reuse, R83 ;  /* 0x000000538b9a7221 */ /* 0x040fe20000010100 */
[C---:B---3--:R-:W-:Y:S01]  /*0860*/  FADD.FTZ R162, -R139.reuse, R88 ;  /* 0x000000588ba27221 */ /* 0x048fe20000010100 */
[----:B------:R-:W-:Y:S01]  /*0870*/  FADD.FTZ R148, -R139, R89 ;  /* 0x000000598b947221 */ /* 0x000fe20000010100 */
[----:B----4-:R-:W-:Y:S02]  /*0880*/  @P0 SHF.L.U32 R136, R144, 0x10, RZ ;  /* 0x0000001090880819 */ /* 0x010fe400000006ff */
[C---:B0-----:R-:W-:Y:S02]  /*0890*/  PRMT R143, R84.reuse, 0x7632, R143 ;  /* 0x00007632548f7816 */ /* 0x041fe4000000008f */
[----:B------:R-:W-:Y:S02]  /*08a0*/  SHF.L.U32 R155, R84, 0x10, RZ ;  /* 0x00000010549b7819 */ /* 0x000fe400000006ff */
[C---:B------:R-:W-:Y:S01]  /*08b0*/  PRMT R142, R86.reuse, 0x7632, R142 ;  /* 0x00007632568e7816 */ /* 0x040fe2000000008e */
[----:B------:R-:W-:Y:S01]  /*08c0*/  FMUL.FTZ R84, R137, R160 ;  /* 0x000000a089547220 */ /* 0x000fe20000410000 */
[----:B------:R-:W-:Y:S01]  /*08d0*/  PRMT R144, R85, 0x7632, R144 ;  /* 0x0000763255907816 */ /* 0x000fe20000000090 */
[----:B------:R-:W-:Y:S01]  /*08e0*/  FMUL.FTZ R153, R137, R162 ;  /* 0x000000a289997220 */ /* 0x000fe20000410000 */
[----:B------:R-:W-:Y:S01]  /*08f0*/  SHF.L.U32 R86, R86, 0x10, RZ ;  /* 0x0000001056567819 */ /* 0x000fe200000006ff */
[----:B------:R-:W-:Y:S01]  /*0900*/  FADD.FTZ R21, R155, R21 ;  /* 0x000000159b157221 */ /* 0x000fe20000010000 */
[----:B------:R-:W-:Y:S01]  /*0910*/  SHF.L.U32 R142, R142, 0x10, RZ ;  /* 0x000000108e8e7819 */ /* 0x000fe200000006ff */
[-C--:B------:R-:W-:Y:S01]  /*0920*/  FFMA.FTZ R119, R84, R155.reuse, R119 ;  /* 0x0000009b54777223 */ /* 0x080fe20000010077 */
[----:B------:R-:W-:Y:S01]  /*0930*/  SHF.L.U32 R143, R143, 0x10, RZ ;  /* 0x000000108f8f7819 */ /* 0x000fe200000006ff */
[C---:B------:R-:W-:Y:S01]  /*0940*/  FMUL.FTZ R147, R137.reuse, R148 ;  /* 0x0000009489937220 */ /* 0x040fe20000410000 */
[----:B------:R-:W-:Y:S01]  /*0950*/  SHF.L.U32 R144, R144, 0x10, RZ ;  /* 0x0000001090907819 */ /* 0x000fe200000006ff */
[----:B------:R-:W-:Y:S01]  /*0960*/  FMUL.FTZ R157, R137, R154 ;  /* 0x0000009a899d7220 */ /* 0x000fe20000410000 */
[----:B------:R-:W-:Y:S01]  /*0970*/  FMUL.FTZ R155, R52, R155 ;  /* 0x0000009b349b7220 */ /* 0x000fe20000410000 */
[C---:B------:R-:W-:Y:S01]  /*0980*/  FADD.FTZ R150, -R139.reuse, R81 ;  /* 0x000000518b967221 */ /* 0x040fe20000010100 */
[----:B------:R-:W-:Y:S01]  /*0990*/  FADD.FTZ R158, -R139, R91 ;  /* 0x0000005b8b9e7221 */ /* 0x000fe20000010100 */
[----:B------:R-:W-:Y:S01]  /*09a0*/  SHF.L.U32 R156, R85, 0x10, RZ ;  /* 0x00000010559c7819 */ /* 0x000fe200000006ff */
[----:B------:R-:W-:Y:S01]  /*09b0*/  FADD.FTZ R17, R86, R17 ;  /* 0x0000001156117221 */ /* 0x000fe20000010000 */
[-C--:B------:R-:W-:Y:S01]  /*09c0*/  FFMA.FTZ R115, R153, R86.reuse, R115 ;  /* 0x0000005699737223 */ /* 0x080fe20000010073 */
[----:B------:R-:W-:Y:S01]  /*09d0*/  FMUL.FTZ R91, R48, R86 ;  /* 0x00000056305b7220 */ /* 0x000fe20000410000 */
[C---:B------:R-:W-:Y:S01]  /*09e0*/  PRMT R85, R87.reuse, 0x7632, R85 ;  /* 0x0000763257557816 */ /* 0x040fe20000000055 */
[----:B------:R-:W-:Y:S01]  /*09f0*/  FADD.FTZ R16, R142, R16 ;  /* 0x000000108e107221 */ /* 0x000fe20000010000 */
[----:B------:R-:W-:Y:S01]  /*0a00*/  SHF.L.U32 R146, R87, 0x10, RZ ;  /* 0x0000001057927819 */ /* 0x000fe200000006ff */
[-C--:B------:R-:W-:Y:S01]  /*0a10*/  FFMA.FTZ R114, R147, R142.reuse, R114 ;  /* 0x0000008e93727223 */ /* 0x080fe20000010072 */
[----:B------:R-:W-:Y:S01]  /*0a20*/  FMUL.FTZ R86, R49, R142 ;  /* 0x0000008e31567220 */ /* 0x000fe20000410000 */
[----:B------:R-:W-:Y:S01]  /*0a30*/  FMUL.FTZ R87, R53, R143 ;  /* 0x0000008f35577220 */ /* 0x000fe20000410000 */
[-C--:B------:R-:W-:Y:S01]  /*0a40*/  FFMA.FTZ R116, R157, R144.reuse, R116 ;  /* 0x000000909d747223 */ /* 0x080fe20000010074 */
[----:B------:R-:W-:Y:S01]  /*0a50*/  FADD.FTZ R18, R144, R18 ;  /* 0x0000001290127221 */ /* 0x000fe20000010000 */
[----:B------:R-:W-:Y:S01]  /*0a60*/  FMUL.FTZ R89, R55, R144 ;  /* 0x0000009037597220 */ /* 0x000fe20000410000 */
[----:B------:R-:W-:Y:S01]  /*0a70*/  FADD.FTZ R142, RZ, R155 ;  /* 0x0000009bff8e7221 */ /* 0x000fe20000010000 */
[C---:B------:R-:W-:Y:S01]  /*0a80*/  FADD.FTZ R152, -R139.reuse, R82 ;  /* 0x000000528b987221 */ /* 0x040fe20000010100 */
[----:B------:R-:W-:Y:S01]  /*0a90*/  FADD.FTZ R164, -R139, R90 ;  /* 0x0000005a8ba47221 */ /* 0x000fe20000010100 */
[----:B------:R-:W-:Y:S01]  /*0aa0*/  FMUL.FTZ R151, R137, R150 ;  /* 0x0000009689977220 */ /* 0x000fe20000410000 */
[----:B------:R-:W-:Y:S01]  /*0ab0*/  FFMA.FTZ R144, R84, R155, RZ ;  /* 0x0000009b54907223 */ /* 0x000fe200000100ff */
[C---:B------:R-:W-:Y:S01]  /*0ac0*/  FADD.FTZ R92, -R139.reuse, R92 ;  /* 0x0000005c8b5c7221 */ /* 0x040fe20000010100 */
[C---:B------:R-:W-:Y:S01]  /*0ad0*/  FADD.FTZ R82, -R139.reuse, R93 ;  /* 0x0000005d8b527221 */ /* 0x040fe20000010100 */
[C---:B------:R-:W-:Y:S01]  /*0ae0*/  FADD.FTZ R94, -R139.reuse, R94 ;  /* 0x0000005e8b5e7221 */ /* 0x040fe20000010100 */
[C---:B------:R-:W-:Y:S01]  /*0af0*/  FADD.FTZ R90, -R139.reuse, R95 ;  /* 0x0000005f8b5a7221 */ /* 0x040fe20000010100 */
[C---:B------:R-:W-:Y:S01]  /*0b00*/  FADD.FTZ R96, -R139.reuse, R96 ;  /* 0x000000608b607221 */ /* 0x040fe20000010100 */
[C---:B-1----:R-:W-:Y:S01]  /*0b10*/  FADD.FTZ R140, -R139.reuse, R97 ;  /* 0x000000618b8c7221 */ /* 0x042fe20000010100 */
[C---:B------:R-:W-:Y:S01]  /*0b20*/  FADD.FTZ R98, -R139.reuse, R98 ;  /* 0x000000628b627221 */ /* 0x040fe20000010100 */
[----:B------:R-:W-:Y:S01]  /*0b30*/  FADD.FTZ R80, -R139, R99 ;  /* 0x000000638b507221 */ /* 0x000fe20000010100 */
[C---:B------:R-:W-:Y:S01]  /*0b40*/  PRMT R81, R103.reuse, 0x7632, R81 ;  /* 0x0000763267517816 */ /* 0x040fe20000000051 */
[----:B------:R-:W-:Y:S01]  /*0b50*/  FMUL.FTZ R88, R54, R156 ;  /* 0x0000009c36587220 */ /* 0x000fe20000410000 */
[----:B------:R-:W-:Y:S01]  /*0b60*/  SHF.L.U32 R139, R103, 0x10, RZ ;  /* 0x00000010678b7819 */ /* 0x000fe200000006ff */
[----:B------:R-:W-:Y:S01]  /*0b70*/  FADD.FTZ R103, R142, R87 ;  /* 0x000000578e677221 */ /* 0x000fe20000010000 */
[----:B------:R-:W-:Y:S01]  /*0b80*/  FMUL.FTZ R159, R137, R152 ;  /* 0x00000098899f7220 */ /* 0x000fe20000410000 */
[----:B------:R-:W-:Y:S01]  /*0b90*/  FFMA.FTZ R144, R151, R87, R144 ;  /* 0x0000005797907223 */ /* 0x000fe20000010090 */
[----:B------:R-:W-:Y:S01]  /*0ba0*/  FMUL.FTZ R95, R137, R90 ;  /* 0x0000005a895f7220 */ /* 0x000fe20000410000 */
[----:B------:R-:W-:-:S02]  /*0bb0*/  FADD.FTZ R90, R103, R88 ;  /* 0x00000058675a7221 */ /* 0x000fc40000010000 */
[----:B------:R-:W-:Y:S02]  /*0bc0*/  FFMA.FTZ R144, R159, R88, R144 ;  /* 0x000000589f907223 */ /* 0x000fe40000010090 */
[----:B------:R-:W-:Y:S02]  /*0bd0*/  FADD.FTZ R90, R90, R89 ;  /* 0x000000595a5a7221 */ /* 0x000fe40000010000 */
[----:B------:R-:W-:Y:S01]  /*0be0*/  FFMA.FTZ R144, R157, R89, R144 ;  /* 0x000000599d907223 */ /* 0x000fe20000010090 */
[----:B------:R-:W-:Y:S01]  /*0bf0*/  FMUL.FTZ R149, R137, R164 ;  /* 0x000000a489957220 */ /* 0x000fe20000410000 */
[----:B------:R-:W-:Y:S01]  /*0c00*/  FADD.FTZ R103, R90, R91 ;  /* 0x0000005b5a677221 */ /* 0x000fe20000010000 */
[----:B------:R-:W-:Y:S01]  /*0c10*/  SHF.L.U32 R85, R85, 0x10, RZ ;  /* 0x0000001055557819 */ /* 0x000fe200000006ff */
[----:B------:R-:W-:Y:S01]  /*0c20*/  FFMA.FTZ R144, R153, R91, R144 ;  /* 0x0000005b99907223 */ /* 0x000fe20000010090 */
[----:B------:R-:W-:Y:S01]  /*0c30*/  FADD.FTZ R15, R146, R15 ;  /* 0x0000000f920f7221 */ /* 0x000fe20000010000 */
[----:B------:R-:W-:Y:S01]  /*0c40*/  FFMA.FTZ R113, R149, R146, R113 ;  /* 0x0000009295717223 */ /* 0x000fe20000010071 */
[----:B------:R-:W-:Y:S01]  /*0c50*/  FMUL.FTZ R145, R137, R158 ;  /* 0x0000009e89917220 */ /* 0x000fe20000410000 */
[----:B------:R-:W-:Y:S01]  /*0c60*/  FMUL.FTZ R146, R50, R146 ;  /* 0x0000009232927220 */ /* 0x000fe20000410000 */
[----:B------:R-:W-:Y:S01]  /*0c70*/  FADD.FTZ R103, R103, R86 ;  /* 0x0000005667677221 */ /* 0x000fe20000010000 */
[----:B------:R-:W-:Y:S01]  /*0c80*/  FFMA.FTZ R144, R147, R86, R144 ;  /* 0x0000005693907223 */ /* 0x000fe20000010090 */
[C---:B------:R-:W-:Y:S01]  /*0c90*/  PRMT R83, R100.reuse, 0x7632, R83 ;  /* 0x0000763264537816 */ /* 0x040fe20000000053 */
[----:B------:R-:W-:Y:S01]  /*0ca0*/  FADD.FTZ R14, R85, R14 ;  /* 0x0000000e550e7221 */ /* 0x000fe20000010000 */
[----:B------:R-:W-:Y:S01]  /*0cb0*/  SHF.L.U32 R99, R100, 0x10, RZ ;  /* 0x0000001064637819 */ /* 0x000fe200000006ff */
[-C--:B------:R-:W-:Y:S01]  /*0cc0*/  FFMA.FTZ R112, R145, R85.reuse, R112 ;  /* 0x0000005591707223 */ /* 0x080fe20000010070 */
[----:B------:R-:W-:Y:S01]  /*0cd0*/  FMUL.FTZ R92, R137, R92 ;  /* 0x0000005c895c7220 */ /* 0x000fe20000410000 */
        /* <DEDUP_REMOVED lines=8> */
[----:B------:R-:W-:Y:S01]  /*0d60*/  FFMA.FTZ R118, R151, R143, R118 ;  /* 0x0000008f97767223 */ /* 0x000fe20000010076 */
[----:B------:R-:W-:Y:S01]  /*0d70*/  FADD.FTZ R20, R143, R20 ;  /* 0x000000148f147221 */ /* 0x000fe20000010000 */
[----:B------:R-:W-:Y:S01]  /*0d80*/  FMUL.FTZ R99, R44, R99 ;  /* 0x000000632c637220 */ /* 0x000fe20000410000 */
[----:B------:R-:W-:Y:S01]  /*0d90*/  FADD.FTZ R90, R90, R85 ;  /* 0x000000555a5a7221 */ /* 0x000fe20000010000 */
[----:B------:R-:W-:Y:S01]  /*0da0*/  FFMA.FTZ R143, R145, R85, R144 ;  /* 0x00000055918f7223 */ /* 0x000fe20000010090 */
[----:B------:R-:W-:Y:S01]  /*0db0*/  SHF.L.U32 R82, R100, 0x10, RZ ;  /* 0x0000001064527819 */ /* 0x000fe200000006ff */
[-C--:B------:R-:W-:Y:S01]  /*0dc0*/  FFMA.FTZ R108, R93, R83.reuse, R108 ;  /* 0x000000535d6c7223 */ /* 0x080fe2000001006c */
[----:B------:R-:W-:Y:S01]  /*0dd0*/  SHF.L.U32 R101, R101, 0x10, RZ ;  /* 0x0000001065657819 */ /* 0x000fe200000006ff */
[----:B------:R-:W-:Y:S01]  /*0de0*/  FADD.FTZ R12, R83, R12 ;  /* 0x0000000c530c7221 */ /* 0x000fe20000010000 */
[----:B------:R-:W-:Y:S01]  /*0df0*/  FMUL.FTZ R100, R45, R83 ;  /* 0x000000532d647220 */ /* 0x000fe20000410000 */
[C---:B------:R-:W-:Y:S01]  /*0e00*/  FMUL.FTZ R94, R137.reuse, R94 ;  /* 0x0000005e895e7220 */ /* 0x040fe20000410000 */
[----:B------:R-:W-:Y:S01]  /*0e10*/  FADD.FTZ R83, R90, R99 ;  /* 0x000000635a537221 */ /* 0x000fe20000010000 */
[----:B------:R-:W-:Y:S01]  /*0e20*/  PRMT R141, R102, 0x7632, R141 ;  /* 0x00007632668d7816 */ /* 0x000fe2000000008d */
[----:B------:R-:W-:Y:S01]  /*0e30*/  FFMA.FTZ R90, R92, R99, R143 ;  /* 0x000000635c5a7223 */ /* 0x000fe2000001008f */
[----:B------:R-:W-:Y:S01]  /*0e40*/  SHF.L.U32 R102, R102, 0x10, RZ ;  /* 0x0000001066667819 */ /* 0x000fe200000006ff */
[C---:B------:R-:W-:Y:S01]  /*0e50*/  FMUL.FTZ R96, R137.reuse, R96 ;  /* 0x0000006089607220 */ /* 0x040fe20000410000 */
[----:B------:R-:W-:Y:S01]  /*0e60*/  FMUL.FTZ R97, R137, R140 ;  /* 0x0000008c89617220 */ /* 0x000fe20000410000 */
[----:B------:R-:W-:Y:S01]  /*0e70*/  FADD.FTZ R11, R101, R11 ;  /* 0x0000000b650b7221 */ /* 0x000fe20000010000 */
[-C--:B------:R-:W-:Y:S01]  /*0e80*/  FFMA.FTZ R107, R94, R101.reuse, R107 ;  /* 0x000000655e6b7223 */ /* 0x080fe2000001006b */
[----:B------:R-:W-:Y:S01]  /*0e90*/  FADD.FTZ R140, R83, R100 ;  /* 0x00000064538c7221 */ /* 0x000fe20000010000 */
[----:B------:R-:W-:Y:S01]  /*0ea0*/  FMUL.FTZ R101, R46, R101 ;  /* 0x000000652e657220 */ /* 0x000fe20000410000 */
        /* <DEDUP_REMOVED lines=9> */
[----:B------:R-:W-:-:S02]  /*0f40*/  SHF.L.U32 R141, R141, 0x10, RZ ;  /* 0x000000108d8d7819 */ /* 0x000fc400000006ff */
        /* <DEDUP_REMOVED lines=43> */
.L_x_4917:
        /* <DEDUP_REMOVED lines=13> */
[-C--:B------:R-:W-:Y:S01]  /*12d0*/  FFMA.FTZ R90, R157, R143.reuse, R144 ;  /* 0x0000008f9d5a7223 */ /* 0x080fe20000010090 */
[----:B-----5:R-:W-:Y:S01]  /*12e0*/  LOP3.LUT P2, RZ, R134, 0xff0000, RZ, 0xc0, !PT ;  /* 0x00ff000086ff7812 */ /* 0x020fe2000784c0ff */
[----:B------:R-:W-:Y:S01]  /*12f0*/  UMOV UR4, UR5 ;  /* 0x0000000500047c82 */ /* 0x000fe20008000000 */
[----:B------:R-:W-:Y:S01]  /*1300*/  FADD.FTZ R88, R88, -R159 ;  /* 0x8000009f58587221 */ /* 0x000fe20000010000 */
[----:B------:R-:W-:Y:S01]  /*1310*/  FADD.FTZ R90, R89, -R90 ;  /* 0x8000005a595a7221 */ /* 0x000fe20000010000 */
[----:B------:R-:W-:Y:S01]  /*1320*/  LOP3.LUT P3, RZ, R134, 0xff000000, RZ, 0xc0, !PT ;  /* 0xff00000086ff7812 */ /* 0x000fe2000786c0ff */
[-C--:B------:R-:W-:Y:S01]  /*1330*/  FFMA.FTZ R148, R153, R143.reuse, R144 ;  /* 0x0000008f99947223 */ /* 0x080fe20000010090 */
[----:B------:R-:W-:Y:S01]  /*1340*/  FMUL.FTZ R89, R137, R88 ;  /* 0x0000005889597220 */ /* 0x000fe20000410000 */
[----:B------:R-:W-:Y:S01]  /*1350*/  HFMA2 R88, -RZ, RZ, 0, 0 ;  /* 0x00000000ff587431 */ /* 0x000fe200000001ff */
[----:B------:R-:W-:Y:S01]  /*1360*/  LOP3.LUT P6, RZ, R135, 0xff, RZ, 0xc0, !PT ;  /* 0x000000ff87ff7812 */ /* 0x000fe200078cc0ff */
[----:B------:R-:W-:Y:S01]  /*1370*/  FADD.FTZ R148, R91, -R148 ;  /* 0x800000945b947221 */ /* 0x000fe20000010000 */
[----:B------:R-:W-:Y:S01]  /*1380*/  FMUL.FTZ R89, R89, R136 ;  /* 0x0000008859597220 */ /* 0x000fe20000410000 */
[----:B------:R-:W-:Y:S01]  /*1390*/  LOP3.LUT P5, RZ, R135, 0xff00, RZ, 0xc0, !PT ;  /* 0x0000ff0087ff7812 */ /* 0x000fe200078ac0ff */
[-CC-:B------:R-:W-:Y:S01]  /*13a0*/  FFMA.FTZ R147, R147, R143.reuse, R144.reuse ;  /* 0x0000008f93937223 */ /* 0x180fe20000010090 */
[----:B------:R-:W-:Y:S01]  /*13b0*/  FMUL.FTZ R91, R137, R148 ;  /* 0x00000094895b7220 */ /* 0x000fe20000410000 */
[----:B------:R-:W-:Y:S01]  /*13c0*/  FMUL.FTZ R150, R89, UR4 ;  /* 0x0000000459967c20 */ /* 0x000fe20008410000 */
[----:B------:R-:W-:Y:S01]  /*13d0*/  @P2 SHF.L.U32 R89, R81, 0x10, RZ ;  /* 0x0000001051592819 */ /* 0x000fe200000006ff */
[----:B------:R-:W-:Y:S01]  /*13e0*/  FFMA.FTZ R149, R149, R143, R144 ;  /* 0x0000008f95957223 */ /* 0x000fe20000010090 */
[----:B------:R-:W-:Y:S01]  /*13f0*/  @P3 PRMT R81, R81, 0x7632, R81 ;  /* 0x0000763251513816 */ /* 0x000fe20000000051 */
[----:B------:R-:W-:Y:S01]  /*1400*/  FMUL.FTZ R91, R91, R136 ;  /* 0x000000885b5b7220 */ /* 0x000fe20000410000 */
[----:B------:R-:W-:Y:S01]  /*1410*/  FMUL.FTZ R148, R26, R150 ;  /* 0x000000961a947220 */ /* 0x000fe20000410000 */
[----:B------:R-:W-:Y:S01]  /*1420*/  @P2 FMUL.FTZ R88, R150, R89 ;  /* 0x0000005996582220 */ /* 0x000fe20000410000 */
[----:B------:R-:W-:Y:S01]  /*1430*/  FMUL.FTZ R89, R137, R90 ;  /* 0x0000005a89597220 */ /* 0x000fe20000410000 */
[----:B------:R-:W-:Y:S01]  /*1440*/  @P3 SHF.L.U32 R81, R81, 0x10, RZ ;  /* 0x0000001051513819 */ /* 0x000fe200000006ff */
[----:B------:R-:W-:Y:S01]  /*1450*/  FMUL.FTZ R152, R91, UR4 ;  /* 0x000000045b987c20 */ /* 0x000fe20008410000 */
[----:B------:R-:W-:-:S02]  /*1460*/  HFMA2 R91, -RZ, RZ, 0, 0 ;  /* 0x00000000ff5b7431 */ /* 0x000fc400000001ff */
[----:B------:R-:W-:Y:S01]  /*1470*/  FMUL.FTZ R89, R89, R136 ;  /* 0x0000008859597220 */ /* 0x000fe20000410000 */
[----:B------:R-:W-:Y:S01]  /*1480*/  FSEL R148, R148, RZ, P2 ;  /* 0x000000ff94947208 */ /* 0x000fe20001000000 */
[----:B------:R-:W-:Y:S01]  /*1490*/  FMUL.FTZ R150, R28, R152 ;  /* 0x000000981c967220 */ /* 0x000fe20000410000 */
[----:B------:R-:W-:Y:S01]  /*14a0*/  ISETP.GE.U32.AND P2, PT, R134, RZ, PT ;  /* 0x000000ff8600720c */ /* 0x000fe20003f46070 */
[----:B------:R-:W-:Y:S01]  /*14b0*/  FMUL.FTZ R90, R89, UR4 ;  /* 0x00000004595a7c20 */ /* 0x000fe20008410000 */
[----:B------:R-:W-:Y:S01]  /*14c0*/  MOV R89, RZ ;  /* 0x000000ff00597202 */ /* 0x000fe20000000f00 */
[----:B------:R-:W-:Y:S01]  /*14d0*/  FADD.FTZ R86, R86, -R147 ;  /* 0x8000009356567221 */ /* 0x000fe20000010000 */
[----:B------:R-:W-:Y:S01]  /*14e0*/  LOP3.LUT P4, RZ, R134, 0xff, RZ, 0xc0, !PT ;  /* 0x000000ff86ff7812 */ /* 0x000fe2000788c0ff */
[----:B------:R-:W-:Y:S01]  /*14f0*/  @P3 FMUL.FTZ R89, R90, R81 ;  /* 0x000000515a593220 */ /* 0x000fe20000410000 */
[----:B------:R-:W-:Y:S01]  /*1500*/  @P6 SHF.L.U32 R81, R82, 0x10, RZ ;  /* 0x0000001052516819 */ /* 0x000fe200000006ff */
[----:B------:R-:W-:Y:S01]  /*1510*/  FADD.FTZ R146, R146, -R149 ;  /* 0x8000009592927221 */ /* 0x000fe20000010000 */
[----:B------:R-:W-:Y:S01]  /*1520*/  FSEL R150, R150, RZ, P6 ;  /* 0x000000ff96967208 */ /* 0x000fe20003000000 */
[--C-:B------:R-:W-:Y:S01]  /*1530*/  FFMA.FTZ R84, R84, R143, R144.reuse ;  /* 0x0000008f54547223 */ /* 0x100fe20000010090 */
[----:B------:R-:W-:Y:S01]  /*1540*/  ISETP.GE.U32.AND.EX P2, PT, R135, 0x1000000, PT, P2 ;  /* 0x010000008700780c */ /* 0x000fe20003f46120 */
[----:B------:R-:W-:Y:S01]  /*1550*/  @P6 FMUL.FTZ R91, R152, R81 ;  /* 0x00000051985b6220 */ /* 0x000fe20000410000 */
[----:B------:R-:W-:Y:S01]  /*1560*/  FMUL.FTZ R81, R27, R90 ;  /* 0x0000005a1b517220 */ /* 0x000fe20000410000 */
[----:B------:R-:W-:Y:S01]  /*1570*/  LOP3.LUT P6, RZ, R135, 0xff0000, RZ, 0xc0, !PT ;  /* 0x00ff000087ff7812 */ /* 0x000fe200078cc0ff */
[----:B------:R-:W-:Y:S01]  /*1580*/  FFMA.FTZ R90, R151, R143, R144 ;  /* 0x0000008f975a7223 */ /* 0x000fe20000010090 */
[----:B------:R-:W-:-:S02]  /*1590*/  FADD.FTZ R84, R155, -R84 ;  /* 0x800000549b547221 */ /* 0x000fc40000010000 */
[----:B------:R-:W-:Y:S01]  /*15a0*/  FSEL R81, R81, RZ, P3 ;  /* 0x000000ff51517208 */ /* 0x000fe20001800000 */
[----:B------:R-:W-:Y:S01]  /*15b0*/  FADD.FTZ R90, R87, -R90 ;  /* 0x8000005a575a7221 */ /* 0x000fe20000010000 */
[----:B------:R-:W-:Y:S01]  /*15c0*/  LOP3.LUT P3, RZ, R134, 0xff00, RZ, 0xc0, !PT ;  /* 0x0000ff0086ff7812 */ /* 0x000fe2000786c0ff */
[----:B------:R-:W-:Y:S01]  /*15d0*/  FFMA.FTZ R134, R145, R143, R144 ;  /* 0x0000008f91867223 */ /* 0x000fe20000010090 */
[----:B------:R-:W-:Y:S01]  /*15e0*/  FMUL.FTZ R87, R137, R146 ;  /* 0x0000009289577220 */ /* 0x000fe20000410000 */
[----:B------:R-:W-:Y:S01]  /*15f0*/  HFMA2 R145, -RZ, RZ, 0, 0 ;  /* 0x00000000ff917431 */ /* 0x000fe200000001ff */
[----:B------:R-:W-:Y:S01]  /*1600*/  F2FP.BF16.F32.PACK_AB R81, R81, R148 ;  /* 0x000000945151723e */ /* 0x000fe200000010ff */
[----:B------:R-:W-:Y:S01]  /*1610*/  FADD.FTZ R152, R85, -R134 ;  /* 0x8000008655987221 */ /* 0x000fe20000010000 */
[----:B------:R-:W-:Y:S01]  /*1620*/  FMUL.FTZ R85, R137, R86 ;  /* 0x0000005689557220 */ /* 0x000fe20000410000 */
[----:B------:R-:W-:Y:S02]  /*1630*/  @P5 PRMT R86, R82, 0x7632, R86 ;  /* 0x0000763252565816 */ /* 0x000fe40000000056 */
[----:B------:R-:W-:Y:S01]  /*1640*/  @P6 SHF.L.U32 R146, R83, 0x10, RZ ;  /* 0x0000001053926819 */ /* 0x000fe200000006ff */
[-C--:B------:R-:W-:Y:S01]  /*1650*/  FMUL.FTZ R82, R85, R136.reuse ;  /* 0x0000008855527220 */ /* 0x080fe20000410000 */
[----:B------:R-:W-:Y:S01]  /*1660*/  FMUL.FTZ R85, R87, R136 ;  /* 0x0000008857557220 */ /* 0x000fe20000410000 */
[----:B------:R-:W-:Y:S01]  /*1670*/  @P5 SHF.L.U32 R87, R86, 0x10, RZ ;  /* 0x0000001056575819 */ /* 0x000fe200000006ff */
[----:B------:R-:W-:Y:S01]  /*1680*/  FMUL.FTZ R135, R137, R152 ;  /* 0x0000009889877220 */ /* 0x000fe20000410000 */
[----:B------:R-:W-:Y:S01]  /*1690*/  FMUL.FTZ R82, R82, UR4 ;  /* 0x0000000452527c20 */ /* 0x000fe20008410000 */
[----:B------:R-:W-:Y:S01]  /*16a0*/  @P2 PRMT R83, R83, 0x7632, R83 ;  /* 0x0000763253532816 */ /* 0x000fe20000000053 */
[----:B------:R-:W-:Y:S01]  /*16b0*/  FMUL.FTZ R85, R85, UR4 ;  /* 0x0000000455557c20 */ /* 0x000fe20008410000 */
[----:B------:R-:W-:Y:S01]  /*16c0*/  MOV R134, RZ ;  /* 0x000000ff00867202 */ /* 0x000fe20000000f00 */
[----:B------:R-:W-:Y:S01]  /*16d0*/  @P5 FMUL.FTZ R134, R82, R87 ;  /* 0x0000005752865220 */ /* 0x000fe20000410000 */
[----:B------:R-:W-:Y:S01]  /*16e0*/  FMUL.FTZ R135, R135, R136 ;  /* 0x0000008887877220 */ /* 0x000fe20000410000 */
[----:B------:R-:W-:Y:S01]  /*16f0*/  @P2 SHF.L.U32 R147, R83, 0x10, RZ ;  /* 0x0000001053932819 */ /* 0x000fe200000006ff */
[C---:B------:R-:W-:Y:S01]  /*1700*/  FMUL.FTZ R87, R137.reuse, R90 ;  /* 0x0000005a89577220 */ /* 0x040fe20000410000 */
[----:B------:R-:W-:Y:S01]  /*1710*/  FMUL.FTZ R83, R137, R84 ;  /* 0x0000005489537220 */ /* 0x000fe20000410000 */
[C---:B------:R-:W-:Y:S01]  /*1720*/  @P4 SHF.L.U32 R86, R80.reuse, 0x10, RZ ;  /* 0x0000001050564819 */ /* 0x040fe200000006ff */
[----:B------:R-:W-:Y:S01]  /*1730*/  FMUL.FTZ R152, R135, UR4 ;  /* 0x0000000487987c20 */ /* 0x000fe20008410000 */
[----:B------:R-:W-:Y:S01]  /*1740*/  @P3 PRMT R80, R80, 0x7632, R80 ;  /* 0x0000763250503816 */ /* 0x000fe20000000050 */
[-C--:B------:R-:W-:Y:S01]  /*1750*/  FMUL.FTZ R87, R87, R136.reuse ;  /* 0x0000008857577220 */ /* 0x080fe20000410000 */
[----:B------:R-:W-:Y:S01]  /*1760*/  FMUL.FTZ R83, R83, R136 ;  /* 0x0000008853537220 */ /* 0x000fe20000410000 */
[----:B------:R-:W-:Y:S01]  /*1770*/  @P6 FMUL.FTZ R145, R85, R146 ;  /* 0x0000009255916220 */ /* 0x000fe20000410000 */
[----:B------:R-:W-:Y:S01]  /*1780*/  MOV R146, RZ ;  /* 0x000000ff00927202 */ /* 0x000fe20000000f00 */
[----:B------:R-:W-:Y:S01]  /*1790*/  @P2 FMUL.FTZ R146, R152, R147 ;  /* 0x0000009398922220 */ /* 0x000fe20000410000 */
[----:B------:R-:W-:Y:S01]  /*17a0*/  @P3 SHF.L.U32 R80, R80, 0x10, RZ ;  /* 0x0000001050503819 */ /* 0x000fe200000006ff */
[----:B------:R-:W-:Y:S01]  /*17b0*/  FMUL.FTZ R87, R87, UR4 ;  /* 0x0000000457577c20 */ /* 0x000fe20008410000 */
[----:B------:R-:W-:Y:S01]  /*17c0*/  FMUL.FTZ R147, R83, UR4 ;  /* 0x0000000453937c20 */ /* 0x000fe20008410000 */
[----:B------:R-:W-:Y:S01]  /*17d0*/  HFMA2 R90, -RZ, RZ, 0, 0 ;  /* 0x00000000ff5a7431 */ /* 0x000fe200000001ff */
[----:B------:R-:W-:Y:S01]  /*17e0*/  MOV R135, RZ ;  /* 0x000000ff00877202 */ /* 0x000fe20000000f00 */
[----:B------:R-:W-:Y:S01]  /*17f0*/  @P3 FMUL.FTZ R135, R87, R80 ;  /* 0x0000005057873220 */ /* 0x000fe20000410000 */
[----:B------:R-:W-:Y:S01]  /*1800*/  FMUL.FTZ R85, R30, R85 ;  /* 0x000000551e557220 */ /* 0x000fe20000410000 */
[----:B------:R-:W-:Y:S01]  /*1810*/  FMUL.FTZ R83, R29, R82 ;  /* 0x000000521d537220 */ /* 0x000fe20000410000 */
[----:B------:R-:W-:Y:S01]  /*1820*/  FMUL.FTZ R84, R31, R152 ;  /* 0x000000981f547220 */ /* 0x000fe20000410000 */
        /* <DEDUP_REMOVED lines=11> */
[----:B------:R-:W-:Y:S06]  /*18e0*/  BRA `(.L_x_4897) ;  /* 0x0000000400807947 */ /* 0x000fec0003800000 */
.L_x_4896:
[-CC-:B------:R-:W-:Y:S01]  /*18f0*/  FFMA.FTZ R159, R159, R143.reuse, R144.reuse ;  /* 0x0000008f9f9f7223 */ /* 0x180fe20000010090 */
[C---:B-----5:R-:W-:Y:S01]  /*1900*/  LOP3.LUT P2, RZ, R134.reuse, 0xff0000, RZ, 0xc0, !PT ;  /* 0x00ff000086ff7812 */ /* 0x060fe2000784c0ff */
[-CC-:B------:R-:W-:Y:S01]  /*1910*/  FFMA.FTZ R72, R157, R143.reuse, R144.reuse ;  /* 0x0000008f9d487223 */ /* 0x180fe20000010090 */
[----:B------:R-:W-:Y:S01]  /*1920*/  LOP3.LUT P3, RZ, R134, 0xff000000, RZ, 0xc0, !PT ;  /* 0xff00000086ff7812 */ /* 0x000fe2000786c0ff */
[----:B------:R-:W-:Y:S01]  /*1930*/  FADD.FTZ R78, R88, -R159 ;  /* 0x8000009f584e7221 */ /* 0x000fe20000010000 */
[----:B------:R-:W-:Y:S01]  /*1940*/  FFMA.FTZ R90, R153, R143, R144 ;  /* 0x0000008f995a7223 */ /* 0x000fe20000010090 */
[----:B------:R-:W-:Y:S01]  /*1950*/  FADD.FTZ R76, R89, -R72 ;  /* 0x80000048594c7221 */ /* 0x000fe20000010000 */
[----:B------:R-:W-:Y:S01]  /*1960*/  UMOV UR4, UR5 ;  /* 0x0000000500047c82 */ /* 0x000fe20008000000 */
[----:B------:R-:W-:Y:S01]  /*1970*/  FMUL.FTZ R78, R137, R78 ;  /* 0x0000004e894e7220 */ /* 0x000fe20000410000 */
[----:B------:R-:W-:Y:S01]  /*1980*/  FADD.FTZ R90, R91, -R90 ;  /* 0x8000005a5b5a7221 */ /* 0x000fe20000010000 */
[----:B------:R-:W-:Y:S01]  /*1990*/  FMUL.FTZ R79, R137, R76 ;  /* 0x0000004c894f7220 */ /* 0x000fe20000410000 */
[----:B------:R-:W-:Y:S01]  /*19a0*/  LOP3.LUT P6, RZ, R135, 0xff, RZ, 0xc0, !PT ;  /* 0x000000ff87ff7812 */ /* 0x000fe200078cc0ff */
[----:B------:R-:W-:Y:S01]  /*19b0*/  FMUL.FTZ R72, R78, R136 ;  /* 0x000000884e487220 */ /* 0x000fe20000410000 */
[----:B------:R-:W-:-:S02]  /*19c0*/  CS2R R88, SRZ ;  /* 0x0000000000587805 */ /* 0x000fc4000001ff00 */
[----:B------:R-:W-:Y:S01]  /*19d0*/  @P2 SHF.L.U32 R74, R81, 0x10, RZ ;  /* 0x00000010514a2819 */ /* 0x000fe200000006ff */
[----:B------:R-:W-:Y:S01]  /*19e0*/  FMUL.FTZ R73, R79, R136 ;  /* 0x000000884f497220 */ /* 0x000fe20000410000 */
[----:B------:R-:W-:Y:S01]  /*19f0*/  @P3 PRMT R81, R81, 0x7632, R81 ;  /* 0x0000763251513816 */ /* 0x000fe20000000051 */
[----:B------:R-:W-:Y:S01]  /*1a00*/  FMUL.FTZ R75, R72, UR4 ;  /* 0x00000004484b7c20 */ /* 0x000fe20008410000 */
[----:B------:R-:W-:Y:S01]  /*1a10*/  FMUL.FTZ R72, R137, R90 ;  /* 0x0000005a89487220 */ /* 0x000fe20000410000 */
[----:B------:R-:W-:Y:S01]  /*1a20*/  FMUL.FTZ R76, R73, UR4 ;  /* 0x00000004494c7c20 */ /* 0x000fe20008410000 */
[----:B------:R-:W-:Y:S01]  /*1a30*/  @P3 SHF.L.U32 R81, R81, 0x10, RZ ;  /* 0x0000001051513819 */ /* 0x000fe200000006ff */
[----:B------:R-:W-:Y:S01]  /*1a40*/  @P2 FMUL.FTZ R88, R75, R74 ;  /* 0x0000004a4b582220 */ /* 0x000fe20000410000 */
[----:B------:R-:W-:Y:S01]  /*1a50*/  FMUL.FTZ R74, R72, R136 ;  /* 0x00000088484a7220 */ /* 0x000fe20000410000 */
[----:B------:R-:W-:Y:S01]  /*1a60*/  FMUL.FTZ R148, R26, R75 ;  /* 0x0000004b1a947220 */ /* 0x000fe20000410000 */
[----:B------:R-:W-:Y:S01]  /*1a70*/  LOP3.LUT P5, RZ, R135, 0xff00, RZ, 0xc0, !PT ;  /* 0x0000ff0087ff7812 */ /* 0x000fe200078ac0ff */
[----:B------:R-:W-:Y:S01]  /*1a80*/  @P3 FMUL.FTZ R89, R76, R81 ;  /* 0x000000514c593220 */ /* 0x000fe20000410000 */
[----:B------:R-:W-:Y:S01]  /*1a90*/  FMUL.FTZ R73, R74, UR4 ;  /* 0x000000044a497c20 */ /* 0x000fe20008410000 */
[----:B------:R-:W-:Y:S01]  /*1aa0*/  FMUL.FTZ R81, R27, R76 ;  /* 0x0000004c1b517220 */ /* 0x000fe20000410000 */
[----:B------:R-:W-:Y:S01]  /*1ab0*/  HFMA2 R91, -RZ, RZ, 0, 0 ;  /* 0x00000000ff5b7431 */ /* 0x000fe200000001ff */
[----:B------:R-:W-:Y:S01]  /*1ac0*/  @P6 SHF.L.U32 R90, R82, 0x10, RZ ;  /* 0x00000010525a6819 */ /* 0x000fe200000006ff */
[----:B------:R-:W-:Y:S01]  /*1ad0*/  FMUL.FTZ R150, R28, R73 ;  /* 0x000000491c967220 */ /* 0x000fe20000410000 */
[-CC-:B------:R-:W-:Y:S01]  /*1ae0*/  FFMA.FTZ R147, R147, R143.reuse, R144.reuse ;  /* 0x0000008f93937223 */ /* 0x180fe20000010090 */
[----:B------:R-:W-:Y:S01]  /*1af0*/  FSEL R81, R81, RZ, P3 ;  /* 0x000000ff51517208 */ /* 0x000fe20001800000 */
[-CC-:B------:R-:W-:Y:S01]  /*1b00*/  FFMA.FTZ R74, R145, R143.reuse, R144.reuse ;  /* 0x0000008f914a7223 */ /* 0x180fe20000010090 */
[----:B------:R-:W-:Y:S01]  /*1b10*/  LOP3.LUT P4, RZ, R134, 0xff, RZ, 0xc0, !PT ;  /* 0x000000ff86ff7812 */ /* 0x000fe2000788c0ff */
[----:B------:R-:W-:Y:S01]  /*1b20*/  FADD.FTZ R86, R86, -R147 ;  /* 0x8000009356567221 */ /* 0x000fe20000010000 */
[----:B------:R-:W-:Y:S01]  /*1b30*/  FSEL R148, R148, RZ, P2 ;  /* 0x000000ff94947208 */ /* 0x000fe20001000000 */
[----:B------:R-:W-:Y:S01]  /*1b40*/  @P6 FMUL.FTZ R91, R73, R90 ;  /* 0x0000005a495b6220 */ /* 0x000fe20000410000 */
[C---:B------:R-:W-:Y:S01]  /*1b50*/  LOP3.LUT P3, RZ, R134.reuse, 0xff00, RZ, 0xc0, !PT ;  /* 0x0000ff0086ff7812 */ /* 0x040fe2000786c0ff */
[----:B------:R-:W-:Y:S01]  /*1b60*/  FMUL.FTZ R73, R137, R86 ;  /* 0x0000005689497220 */ /* 0x000fe20000410000 */
[----:B------:R-:W-:Y:S01]  /*1b70*/  ISETP.GE.U32.AND P2, PT, R134, RZ, PT ;  /* 0x000000ff8600720c */ /* 0x000fe20003f46070 */
[-C--:B------:R-:W-:Y:S01]  /*1b80*/  FFMA.FTZ R149, R149, R143.reuse, R144 ;  /* 0x0000008f95957223 */ /* 0x080fe20000010090 */
[----:B------:R-:W-:Y:S01]  /*1b90*/  FSEL R150, R150, RZ, P6 ;  /* 0x000000ff96967208 */ /* 0x000fe20003000000 */
[----:B------:R-:W-:Y:S01]  /*1ba0*/  FADD.FTZ R76, R85, -R74 ;  /* 0x8000004a554c7221 */ /* 0x000fe20000010000 */
[----:B------:R-:W-:Y:S01]  /*1bb0*/  LOP3.LUT P6, RZ, R135, 0xff0000, RZ, 0xc0, !PT ;  /* 0x00ff000087ff7812 */ /* 0x000fe200078cc0ff */
[----:B------:R-:W-:Y:S01]  /*1bc0*/  FMUL.FTZ R74, R73, R136 ;  /* 0x00000088494a7220 */ /* 0x000fe20000410000 */
[----:B------:R-:W-:Y:S01]  /*1bd0*/  ISETP.GE.U32.AND.EX P2, PT, R135, 0x1000000, PT, P2 ;  /* 0x010000008700780c */ /* 0x000fe20003f46120 */
[----:B------:R-:W-:Y:S01]  /*1be0*/  FADD.FTZ R146, R146, -R149 ;  /* 0x8000009592927221 */ /* 0x000fe20000010000 */
[----:B------:R-:W-:Y:S01]  /*1bf0*/  @P5 PRMT R75, R82, 0x7632, R75 ;  /* 0x00007632524b5816 */ /* 0x000fe2000000004b */
[----:B------:R-:W-:Y:S01]  /*1c00*/  FFMA.FTZ R84, R84, R143, R144 ;  /* 0x0000008f54547223 */ /* 0x000fe20000010090 */
[----:B------:R-:W-:-:S02]  /*1c10*/  @P4 SHF.L.U32 R82, R80, 0x10, RZ ;  /* 0x0000001050524819 */ /* 0x000fc400000006ff */
[----:B------:R-:W-:Y:S02]  /*1c20*/  CS2R R134, SRZ ;  /* 0x0000000000867805 */ /* 0x000fe4000001ff00 */
[----:B------:R-:W-:Y:S01]  /*1c30*/  @P3 PRMT R86, R80, 0x7632, R86 ;  /* 0x0000763250563816 */ /* 0x000fe20000000056 */
[----:B------:R-:W-:Y:S01]  /*1c40*/  FMUL.FTZ R80, R74, UR4 ;  /* 0x000000044a507c20 */ /* 0x000fe20008410000 */
[----:B------:R-:W-:Y:S01]  /*1c50*/  @P5 SHF.L.U32 R77, R75, 0x10, RZ ;  /* 0x000000104b4d5819 */ /* 0x000fe200000006ff */
[C---:B------:R-:W-:Y:S01]  /*1c60*/  FMUL.FTZ R74, R137.reuse, R146 ;  /* 0x00000092894a7220 */ /* 0x040fe20000410000 */
[----:B------:R-:W-:Y:S01]  /*1c70*/  FMUL.FTZ R75, R137, R76 ;  /* 0x0000004c894b7220 */ /* 0x000fe20000410000 */
[----:B------:R-:W-:Y:S01]  /*1c80*/  FFMA.FTZ R90, R151, R143, R144 ;  /* 0x0000008f975a7223 */ /* 0x000fe20000010090 */
[C---:B------:R-:W-:Y:S01]  /*1c90*/  @P6 SHF.L.U32 R154, R83.reuse, 0x10, RZ ;  /* 0x00000010539a6819 */ /* 0x040fe200000006ff */
[----:B------:R-:W-:Y:S01]  /*1ca0*/  @P5 FMUL.FTZ R134, R80, R77 ;  /* 0x0000004d50865220 */ /* 0x000fe20000410000 */
[----:B------:R-:W-:Y:S01]  /*1cb0*/  @P2 PRMT R83, R83, 0x7632, R83 ;  /* 0x0000763253532816 */ /* 0x000fe20000000053 */
[-C--:B------:R-:W-:Y:S01]  /*1cc0*/  FMUL.FTZ R76, R74, R136.reuse ;  /* 0x000000884a4c7220 */ /* 0x080fe20000410000 */
[----:B------:R-:W-:Y:S01]  /*1cd0*/  FMUL.FTZ R77, R75, R136 ;  /* 0x000000884b4d7220 */ /* 0x000fe20000410000 */
[----:B------:R-:W-:Y:S01]  /*1ce0*/  FADD.FTZ R84, R155, -R84 ;  /* 0x800000549b547221 */ /* 0x000fe20000010000 */
[----:B------:R-:W-:Y:S01]  /*1cf0*/  FADD.FTZ R90, R87, -R90 ;  /* 0x8000005a575a7221 */ /* 0x000fe20000010000 */
[----:B------:R-:W-:Y:S01]  /*1d00*/  HFMA2 R146, -RZ, RZ, 0, 0 ;  /* 0x00000000ff927431 */ /* 0x000fe200000001ff */
[----:B------:R-:W-:Y:S01]  /*1d10*/  @P2 SHF.L.U32 R83, R83, 0x10, RZ ;  /* 0x0000001053532819 */ /* 0x000fe200000006ff */
[----:B------:R-:W-:Y:S01]  /*1d20*/  FMUL.FTZ R85, R76, UR4 ;  /* 0x000000044c557c20 */ /* 0x000fe20008410000 */
[----:B------:R-:W-:Y:S01]  /*1d30*/  FMUL.FTZ R152, R77, UR4 ;  /* 0x000000044d987c20 */ /* 0x000fe20008410000 */
[C---:B------:R-:W-:Y:S01]  /*1d40*/  FMUL.FTZ R76, R137.reuse, R84 ;  /* 0x00000054894c7220 */ /* 0x040fe20000410000 */
[----:B------:R-:W-:Y:S01]  /*1d50*/  FMUL.FTZ R77, R137, R90 ;  /* 0x0000005a894d7220 */ /* 0x000fe20000410000 */
[----:B------:R-:W-:Y:S01]  /*1d60*/  @P3 SHF.L.U32 R147, R86, 0x10, RZ ;  /* 0x0000001056933819 */ /* 0x000fe200000006ff */
[----:B------:R-:W-:Y:S01]  /*1d70*/  @P2 FMUL.FTZ R146, R152, R83 ;  /* 0x0000005398922220 */ /* 0x000fe20000410000 */
[-C--:B------:R-:W-:Y:S01]  /*1d80*/  FMUL.FTZ R83, R76, R136.reuse ;  /* 0x000000884c537220 */ /* 0x080fe20000410000 */
[----:B------:R-:W-:Y:S01]  /*1d90*/  FMUL.FTZ R84, R77, R136 ;  /* 0x000000884d547220 */ /* 0x000fe20000410000 */
[----:B------:R-:W-:Y:S01]  /*1da0*/  MOV R145, RZ ;  /* 0x000000ff00917202 */ /* 0x000fe20000000f00 */
[----:B------:R-:W-:Y:S01]  /*1db0*/  @P6 FMUL.FTZ R145, R85, R154 ;  /* 0x0000009a55916220 */ /* 0x000fe20000410000 */
[----:B------:R-:W-:Y:S01]  /*1dc0*/  FMUL.FTZ R87, R83, UR4 ;  /* 0x0000000453577c20 */ /* 0x000fe20008410000 */
[----:B------:R-:W-:Y:S01]  /*1dd0*/  FMUL.FTZ R86, R84, UR4 ;  /* 0x0000000454567c20 */ /* 0x000fe20008410000 */
[----:B------:R-:W-:Y:S01]  /*1de0*/  MOV R90, RZ ;  /* 0x000000ff005a7202 */ /* 0x000fe20000000f00 */
[----:B------:R-:W-:Y:S01]  /*1df0*/  FMUL.FTZ R84, R30, R85 ;  /* 0x000000551e547220 */ /* 0x000fe20000410000 */
[----:B------:R-:W-:Y:S01]  /*1e00*/  @P4 FMUL.FTZ R90, R87, R82 ;  /* 0x00000052575a4220 */ /* 0x000fe20000410000 */
        /* <DEDUP_REMOVED lines=14> */
.L_x_4897:
        /* <DEDUP_REMOVED lines=11> */
[-CC-:B------:R-:W-:Y:S01]  /*1fa0*/  FFMA.FTZ R96, R96, R143.reuse, R144.reuse ;  /* 0x0000008f60607223 */ /* 0x180fe20000010090 */
[-C--:B------:R-:W-:Y:S01]  /*1fb0*/  FFMA.FTZ R94, R94, R143.reuse, R144 ;  /* 0x0000008f5e5e7223 */ /* 0x080fe20000010090 */
[----:B------:R-:W-:Y:S01]  /*1fc0*/  LOP3.LUT P6, RZ, R111, 0xff, RZ, 0xc0, !PT ;  /* 0x000000ff6fff7812 */ /* 0x000fe200078cc0ff */
[----:B------:R-:W-:Y:S01]  /*1fd0*/  FADD.FTZ R102, R102, -R95 ;  /* 0x8000005f66667221 */ /* 0x000fe20000010000 */
[----:B------:R-:W-:Y:S01]  /*1fe0*/  FADD.FTZ R96, R103, -R96 ;  /* 0x8000006067607221 */ /* 0x000fe20000010000 */
[----:B------:R-:W-:Y:S01]  /*1ff0*/  FADD.FTZ R94, R101, -R94 ;  /* 0x8000005e655e7221 */ /* 0x000fe20000010000 */
[C---:B------:R-:W-:Y:S01]  /*2000*/  LOP3.LUT P2, RZ, R110.reuse, 0xff0000, RZ, 0xc0, !PT ;  /* 0x00ff00006eff7812 */ /* 0x040fe2000784c0ff */
[C---:B0-----:R-:W-:Y:S01]  /*2010*/  FMUL.FTZ R79, R137.reuse, R102 ;  /* 0x00000066894f7220 */ /* 0x041fe20000410000 */
[C---:B------:R-:W-:Y:S01]  /*2020*/  FMUL.FTZ R72, R137.reuse, R96 ;  /* 0x0000006089487220 */ /* 0x040fe20000410000 */
[----:B------:R-:W-:Y:S01]  /*2030*/  LOP3.LUT P3, RZ, R110, 0xff000000, RZ, 0xc0, !PT ;  /* 0xff0000006eff7812 */ /* 0x000fe2000786c0ff */
[----:B------:R-:W-:Y:S01]  /*2040*/  FMUL.FTZ R78, R137, R94 ;  /* 0x0000005e894e7220 */ /* 0x000fe20000410000 */
[-C--:B------:R-:W-:Y:S01]  /*2050*/  FMUL.FTZ R77, R79, R136.reuse ;  /* 0x000000884f4d7220 */ /* 0x080fe20000410000 */
[-C--:B------:R-:W-:Y:S01]  /*2060*/  FMUL.FTZ R80, R72, R136.reuse ;  /* 0x0000008848507220 */ /* 0x080fe20000410000 */
[-CC-:B------:R-:W-:Y:S01]  /*2070*/  FFMA.FTZ R73, R93, R143.reuse, R144.reuse ;  /* 0x0000008f5d497223 */ /* 0x180fe20000010090 */
[----:B------:R-:W-:Y:S01]  /*2080*/  FMUL.FTZ R75, R78, R136 ;  /* 0x000000884e4b7220 */ /* 0x000fe20000410000 */
[----:B-----5:R-:W-:Y:S01]  /*2090*/  @P6 SHF.L.U32 R81, R86, 0x10, RZ ;  /* 0x0000001056516819 */ /* 0x020fe200000006ff */
[----:B------:R-:W-:Y:S01]  /*20a0*/  FMUL.FTZ R82, R77, UR4 ;  /* 0x000000044d527c20 */ /* 0x000fe20008410000 */
[----:B------:R-:W-:Y:S01]  /*20b0*/  FMUL.FTZ R77, R80, UR4 ;  /* 0x00000004504d7c20 */ /* 0x000fe20008410000 */
[----:B------:R-:W-:Y:S01]  /*20c0*/  FFMA.FTZ R74, R92, R143, R144 ;  /* 0x0000008f5c4a7223 */ /* 0x000fe20000010090 */
[----:B------:R-:W-:Y:S01]  /*20d0*/  FMUL.FTZ R75, R75, UR4 ;  /* 0x000000044b4b7c20 */ /* 0x000fe20008410000 */
[----:B------:R-:W-:Y:S01]  /*20e0*/  CS2R R92, SRZ ;  /* 0x00000000005c7805 */ /* 0x000fe2000001ff00 */
[----:B------:R-:W-:-:S02]  /*20f0*/  HFMA2 R95, -RZ, RZ, 0, 0 ;  /* 0x00000000ff5f7431 */ /* 0x000fc400000001ff */
[----:B------:R-:W-:Y:S01]  /*2100*/  @P6 FMUL.FTZ R93, R77, R81 ;  /* 0x000000514d5d6220 */ /* 0x000fe20000410000 */
[C---:B------:R-:W-:Y:S01]  /*2110*/  @P2 SHF.L.U32 R76, R85.reuse, 0x10, RZ ;  /* 0x00000010554c2819 */ /* 0x040fe200000006ff */
[----:B------:R-:W-:Y:S01]  /*2120*/  FMUL.FTZ R81, R34, R75 ;  /* 0x0000004b22517220 */ /* 0x000fe20000410000 */
[----:B------:R-:W-:Y:S01]  /*2130*/  @P3 PRMT R85, R85, 0x7632, R85 ;  /* 0x0000763255553816 */ /* 0x000fe20000000055 */
[----:B------:R-:W-:Y:S01]  /*2140*/  FFMA.FTZ R97, R97, R143, R144 ;  /* 0x0000008f61617223 */ /* 0x000fe20000010090 */
[----:B------:R-:W-:Y:S01]  /*2150*/  LOP3.LUT P5, RZ, R111, 0xff00, RZ, 0xc0, !PT ;  /* 0x0000ff006fff7812 */ /* 0x000fe200078ac0ff */
[----:B------:R-:W-:Y:S01]  /*2160*/  @P2 FMUL.FTZ R95, R75, R76 ;  /* 0x0000004c4b5f2220 */ /* 0x000fe20000410000 */
[----:B------:R-:W-:Y:S01]  /*2170*/  @P3 SHF.L.U32 R85, R85, 0x10, RZ ;  /* 0x0000001055553819 */ /* 0x000fe200000006ff */
[----:B------:R-:W-:Y:S01]  /*2180*/  FADD.FTZ R140, R140, -R97 ;  /* 0x800000618c8c7221 */ /* 0x000fe20000010000 */
[----:B------:R-:W-:Y:S01]  /*2190*/  FSEL R81, R81, RZ, P2 ;  /* 0x000000ff51517208 */ /* 0x000fe20001000000 */
[----:B------:R-:W-:Y:S01]  /*21a0*/  FMUL.FTZ R80, R35, R82 ;  /* 0x0000005223507220 */ /* 0x000fe20000410000 */
[----:B------:R-:W-:Y:S01]  /*21b0*/  ISETP.GE.U32.AND P2, PT, R110, RZ, PT ;  /* 0x000000ff6e00720c */ /* 0x000fe20003f46070 */
[----:B------:R-:W-:Y:S01]  /*21c0*/  @P3 FMUL.FTZ R92, R82, R85 ;  /* 0x00000055525c3220 */ /* 0x000fe20000410000 */
[----:B------:R-:W-:Y:S01]  /*21d0*/  FADD.FTZ R100, R100, -R73 ;  /* 0x8000004964647221 */ /* 0x000fe20000010000 */
[----:B------:R-:W-:Y:S01]  /*21e0*/  FMUL.FTZ R82, R36, R77 ;  /* 0x0000004d24527220 */ /* 0x000fe20000410000 */
[----:B------:R-:W-:Y:S01]  /*21f0*/  ISETP.GE.U32.AND.EX P2, PT, R111, 0x1000000, PT, P2 ;  /* 0x010000006f00780c */ /* 0x000fe20003f46120 */
[----:B------:R-:W-:Y:S01]  /*2200*/  FMUL.FTZ R73, R137, R140 ;  /* 0x0000008c89497220 */ /* 0x000fe20000410000 */
[----:B------:R-:W-:Y:S01]  /*2210*/  LOP3.LUT P4, RZ, R110, 0xff, RZ, 0xc0, !PT ;  /* 0x000000ff6eff7812 */ /* 0x000fe2000788c0ff */
[----:B------:R-:W-:Y:S01]  /*2220*/  FADD.FTZ R76, R99, -R74 ;  /* 0x8000004a634c7221 */ /* 0x000fe20000010000 */
[----:B------:R-:W-:Y:S01]  /*2230*/  FSEL R80, R80, RZ, P3 ;  /* 0x000000ff50507208 */ /* 0x000fe20001800000 */
[----:B------:R-:W-:Y:S01]  /*2240*/  FMUL.FTZ R74, R73, R136 ;  /* 0x00000088494a7220 */ /* 0x000fe20000410000 */
[----:B------:R-:W-:Y:S01]  /*2250*/  @P5 PRMT R75, R86, 0x7632, R75 ;  /* 0x00007632564b5816 */ /* 0x000fe2000000004b */
[-CC-:B------:R-:W-:Y:S01]  /*2260*/  FFMA.FTZ R98, R98, R143.reuse, R144.reuse ;  /* 0x0000008f62627223 */ /* 0x180fe20000010090 */
[----:B------:R-:W-:Y:S01]  /*2270*/  LOP3.LUT P3, RZ, R110, 0xff00, RZ, 0xc0, !PT ;  /* 0x0000ff006eff7812 */ /* 0x000fe2000786c0ff */
[----:B------:R-:W-:Y:S01]  /*2280*/  FFMA.FTZ R141, R141, R143, R144 ;  /* 0x0000008f8d8d7223 */ /* 0x000fe20000010090 */
[----:B------:R-:W-:Y:S01]  /*2290*/  FSEL R82, R82, RZ, P6 ;  /* 0x000000ff52527208 */ /* 0x000fe20003000000 */
[----:B------:R-:W-:Y:S01]  /*22a0*/  FMUL.FTZ R102, R74, UR4 ;  /* 0x000000044a667c20 */ /* 0x000fe20008410000 */
[----:B------:R-:W-:Y:S01]  /*22b0*/  LOP3.LUT P6, RZ, R111, 0xff0000, RZ, 0xc0, !PT ;  /* 0x00ff00006fff7812 */ /* 0x000fe200078cc0ff */
[----:B------:R-:W-:Y:S01]  /*22c0*/  FADD.FTZ R98, R139, -R98 ;  /* 0x800000628b627221 */ /* 0x000fe20000010000 */
[----:B------:R-:W-:Y:S01]  /*22d0*/  @P5 SHF.L.U32 R75, R75, 0x10, RZ ;  /* 0x000000104b4b5819 */ /* 0x000fe200000006ff */
[----:B------:R-:W-:Y:S01]  /*22e0*/  FADD.FTZ R142, R142, -R141 ;  /* 0x8000008d8e8e7221 */ /* 0x000fe20000010000 */
[----:B------:R-:W-:Y:S01]  /*22f0*/  MOV R86, RZ ;  /* 0x000000ff00567202 */ /* 0x000fe20000000f00 */
[----:B------:R-:W-:Y:S01]  /*2300*/  FMUL.FTZ R74, R137, R98 ;  /* 0x00000062894a7220 */ /* 0x000fe20000410000 */
[----:B------:R-:W-:Y:S01]  /*2310*/  @P2 PRMT R83, R87, 0x7632, R83 ;  /* 0x0000763257532816 */ /* 0x000fe20000000053 */
[----:B------:R-:W-:Y:S01]  /*2320*/  @P5 FMUL.FTZ R86, R102, R75 ;  /* 0x0000004b66565220 */ /* 0x000fe20000410000 */
[C---:B------:R-:W-:Y:S01]  /*2330*/  FMUL.FTZ R76, R137.reuse, R76 ;  /* 0x0000004c894c7220 */ /* 0x040fe20000410000 */
[C---:B------:R-:W-:Y:S01]  /*2340*/  FMUL.FTZ R75, R137.reuse, R142 ;  /* 0x0000008e894b7220 */ /* 0x040fe20000410000 */
[----:B------:R-:W-:Y:S01]  /*2350*/  FMUL.FTZ R77, R137, R100 ;  /* 0x00000064894d7220 */ /* 0x000fe20000410000 */
[----:B------:R-:W-:Y:S01]  /*2360*/  @P4 SHF.L.U32 R85, R84, 0x10, RZ ;  /* 0x0000001054554819 */ /* 0x000fe200000006ff */
[-C--:B------:R-:W-:Y:S01]  /*2370*/  FMUL.FTZ R96, R74, R136.reuse ;  /* 0x000000884a607220 */ /* 0x080fe20000410000 */
[----:B------:R-:W-:Y:S01]  /*2380*/  @P2 SHF.L.U32 R100, R83, 0x10, RZ ;  /* 0x0000001053642819 */ /* 0x000fe200000006ff */
[-C--:B------:R-:W-:Y:S01]  /*2390*/  FMUL.FTZ R98, R75, R136.reuse ;  /* 0x000000884b627220 */ /* 0x080fe20000410000 */
[----:B------:R-:W-:Y:S01]  /*23a0*/  @P3 PRMT R84, R84, 0x7632, R84 ;  /* 0x0000763254543816 */ /* 0x000fe20000000054 */
[-C--:B------:R-:W-:Y:S01]  /*23b0*/  FMUL.FTZ R83, R76, R136.reuse ;  /* 0x000000884c537220 */ /* 0x080fe20000410000 */
[----:B------:R-:W-:Y:S01]  /*23c0*/  FMUL.FTZ R136, R77, R136 ;  /* 0x000000884d887220 */ /* 0x000fe20000410000 */
[----:B------:R-:W-:Y:S01]  /*23d0*/  @P6 SHF.L.U32 R101, R87, 0x10, RZ ;  /* 0x0000001057656819 */ /* 0x000fe200000006ff */
[----:B------:R-:W-:Y:S01]  /*23e0*/  HFMA2 R99, -RZ, RZ, 0, 0 ;  /* 0x00000000ff637431 */ /* 0x000fe200000001ff */
[----:B------:R-:W-:Y:S01]  /*23f0*/  @P3 SHF.L.U32 R84, R84, 0x10, RZ ;  /* 0x0000001054543819 */ /* 0x000fe200000006ff */
[----:B------:R-:W-:-:S02]  /*2400*/  HFMA2 R87, -RZ, RZ, 0, 0 ;  /* 0x00000000ff577431 */ /* 0x000fc400000001ff */
[----:B------:R-:W-:Y:S01]  /*2410*/  FMUL.FTZ R83, R83, UR4 ;  /* 0x0000000453537c20 */ /* 0x000fe20008410000 */
[----:B------:R-:W-:Y:S01]  /*2420*/  FMUL.FTZ R96, R96, UR4 ;  /* 0x0000000460607c20 */ /* 0x000fe20008410000 */
[----:B------:R-:W-:Y:S01]  /*2430*/  FMUL.FTZ R98, R98, UR4 ;  /* 0x0000000462627c20 */ /* 0x000fe20008410000 */
[----:B------:R-:W-:Y:S01]  /*2440*/  FMUL.FTZ R136, R136, UR4 ;  /* 0x0000000488887c20 */ /* 0x000fe20008410000 */
        /* <DEDUP_REMOVED lines=21> */
.L_x_4898:
[----:B------:R-:W-:Y:S01]  /*25a0*/  LOP3.LUT P2, RZ, R110, 0xff0000, RZ, 0xc0, !PT ;  /* 0x00ff00006eff7812 */ /* 0x000fe2000784c0ff */
[-CC-:B------:R-:W-:Y:S01]  /*25b0*/  FFMA.FTZ R94, R94, R143.reuse, R144.reuse ;  /* 0x0000008f5e5e7223 */ /* 0x180fe20000010090 */
[----:B------:R-:W-:Y:S01]  /*25c0*/  LOP3.LUT P3, RZ, R110, 0xff000000, RZ, 0xc0, !PT ;  /* 0xff0000006eff7812 */ /* 0x000fe2000786c0ff */
[-CC-:B------:R-:W-:Y:S01]  /*25d0*/  FFMA.FTZ R95, R95, R143.reuse, R144.reuse ;  /* 0x0000008f5f5f7223 */ /* 0x180fe20000010090 */
[----:B------:R-:W-:Y:S01]  /*25e0*/  FFMA.FTZ R96, R96, R143, R144 ;  /* 0x0000008f60607223 */ /* 0x000fe20000010090 */
[----:B0-----:R-:W-:Y:S01]  /*25f0*/  FADD.FTZ R80, R101, -R94 ;  /* 0x8000005e65507221 */ /* 0x001fe20000010000 */
[----:B------:R-:W-:Y:S01]  /*2600*/  LOP3.LUT P6, RZ, R111, 0xff, RZ, 0xc0, !PT ;  /* 0x000000ff6fff7812 */ /* 0x000fe200078cc0ff */
[----:B------:R-:W-:Y:S01]  /*2610*/  FADD.FTZ R102, R102, -R95 ;  /* 0x8000005f66667221 */ /* 0x000fe20000010000 */
[----:B------:R-:W-:Y:S01]  /*2620*/  FADD.FTZ R82, R103, -R96 ;  /* 0x8000006067527221 */ /* 0x000fe20000010000 */
[----:B------:R-:W-:Y:S01]  /*2630*/  FMUL.FTZ R81, R137, R80 ;  /* 0x0000005089517220 */ /* 0x000fe20000410000 */
[----:B------:R-:W-:-:S02]  /*2640*/  HFMA2 R95, -RZ, RZ, 0, 0 ;  /* 0x00000000ff5f7431 */ /* 0x000fc400000001ff */
[--C-:B------:R-:W-:Y:S01]  /*2650*/  FFMA.FTZ R83, R93, R143, R144.reuse ;  /* 0x0000008f5d537223 */ /* 0x100fe20000010090 */
[----:B------:R-:W-:Y:S01]  /*2660*/  FMUL.FTZ R103, R137, R82 ;  /* 0x0000005289677220 */ /* 0x000fe20000410000 */
[C---:B-----5:R-:W-:Y:S01]  /*2670*/  @P2 SHF.L.U32 R96, R85.reuse, 0x10, RZ ;  /* 0x0000001055602819 */ /* 0x060fe200000006ff */
[C---:B------:R-:W-:Y:S01]  /*2680*/  FMUL.FTZ R80, R136.reuse, R81 ;  /* 0x0000005188507220 */ /* 0x040fe20000410000 */
[----:B------:R-:W-:Y:S01]  /*2690*/  @P3 PRMT R101, R85, 0x7632, R101 ;  /* 0x0000763255653816 */ /* 0x000fe20000000065 */
[----:B------:R-:W-:Y:S01]  /*26a0*/  FMUL.FTZ R85, R137, R102 ;  /* 0x0000006689557220 */ /* 0x000fe20000410000 */
[----:B------:R-:W-:Y:S01]  /*26b0*/  FMUL.FTZ R82, R136, R103 ;  /* 0x0000006788527220 */ /* 0x000fe20000410000 */
[--C-:B------:R-:W-:Y:S01]  /*26c0*/  FFMA.FTZ R94, R92, R143, R144.reuse ;  /* 0x0000008f5c5e7223 */ /* 0x100fe20000010090 */
[----:B------:R-:W-:Y:S01]  /*26d0*/  @P3 SHF.L.U32 R103, R101, 0x10, RZ ;  /* 0x0000001065673819 */ /* 0x000fe200000006ff */
[----:B------:R-:W-:Y:S01]  /*26e0*/  FMUL.FTZ R81, R136, R85 ;  /* 0x0000005588517220 */ /* 0x000fe20000410000 */
[----:B------:R-:W-:Y:S01]  /*26f0*/  FMUL.FTZ R85, R80, UR4 ;  /* 0x0000000450557c20 */ /* 0x000fe20008410000 */
[----:B------:R-:W-:Y:S01]  /*2700*/  FMUL.FTZ R101, R82, UR4 ;  /* 0x0000000452657c20 */ /* 0x000fe20008410000 */
[----:B------:R-:W-:Y:S01]  /*2710*/  CS2R R92, SRZ ;  /* 0x00000000005c7805 */ /* 0x000fe2000001ff00 */
[----:B------:R-:W-:Y:S01]  /*2720*/  FMUL.FTZ R80, R81, UR4 ;  /* 0x0000000451507c20 */ /* 0x000fe20008410000 */
[----:B------:R-:W-:Y:S01]  /*2730*/  FMUL.FTZ R81, R34, R85 ;  /* 0x0000005522517220 */ /* 0x000fe20000410000 */
[----:B------:R-:W-:Y:S01]  /*2740*/  @P6 SHF.L.U32 R102, R86, 0x10, RZ ;  /* 0x0000001056666819 */ /* 0x000fe200000006ff */
[----:B------:R-:W-:Y:S01]  /*2750*/  FMUL.FTZ R82, R36, R101 ;  /* 0x0000006524527220 */ /* 0x000fe20000410000 */
[----:B------:R-:W-:Y:S01]  /*2760*/  @P2 FMUL.FTZ R95, R96, R85 ;  /* 0x00000055605f2220 */ /* 0x000fe20000410000 */
[-C--:B------:R-:W-:Y:S01]  /*2770*/  @P3 FMUL.FTZ R92, R103, R80.reuse ;  /* 0x00000050675c3220 */ /* 0x080fe20000410000 */
[----:B------:R-:W-:Y:S01]  /*2780*/  FSEL R81, R81, RZ, P2 ;  /* 0x000000ff51517208 */ /* 0x000fe20001000000 */
[----:B------:R-:W-:Y:S01]  /*2790*/  FMUL.FTZ R80, R35, R80 ;  /* 0x0000005023507220 */ /* 0x000fe20000410000 */
[----:B------:R-:W-:Y:S01]  /*27a0*/  ISETP.GE.U32.AND P2, PT, R110, RZ, PT ;  /* 0x000000ff6e00720c */ /* 0x000fe20003f46070 */
[----:B------:R-:W-:Y:S01]  /*27b0*/  FFMA.FTZ R97, R97, R143, R144 ;  /* 0x0000008f61617223 */ /* 0x000fe20000010090 */
[C---:B------:R-:W-:Y:S01]  /*27c0*/  LOP3.LUT P5, RZ, R111.reuse, 0xff00, RZ, 0xc0, !PT ;  /* 0x0000ff006fff7812 */ /* 0x040fe200078ac0ff */
[----:B------:R-:W-:Y:S01]  /*27d0*/  @P6 FMUL.FTZ R93, R102, R101 ;  /* 0x00000065665d6220 */ /* 0x000fe20000410000 */
[----:B------:R-:W-:Y:S01]  /*27e0*/  FSEL R82, R82, RZ, P6 ;  /* 0x000000ff52527208 */ /* 0x000fe20003000000 */
[----:B------:R-:W-:Y:S01]  /*27f0*/  FADD.FTZ R140, R140, -R97 ;  /* 0x800000618c8c7221 */ /* 0x000fe20000010000 */
[----:B------:R-:W-:Y:S01]  /*2800*/  LOP3.LUT P6, RZ, R111, 0xff0000, RZ, 0xc0, !PT ;  /* 0x00ff00006fff7812 */ /* 0x000fe200078cc0ff */
[----:B------:R-:W-:Y:S01]  /*2810*/  FADD.FTZ R94, R99, -R94 ;  /* 0x8000005e635e7221 */ /* 0x000fe20000010000 */
[----:B------:R-:W-:Y:S01]  /*2820*/  ISETP.GE.U32.AND.EX P2, PT, R111, 0x1000000, PT, P2 ;  /* 0x010000006f00780c */ /* 0x000fe20003f46120 */
[-CC-:B------:R-:W-:Y:S01]  /*2830*/  FFMA.FTZ R98, R98, R143.reuse, R144.reuse ;  /* 0x0000008f62627223 */ /* 0x180fe20000010090 */
[----:B------:R-:W-:Y:S01]  /*2840*/  FSEL R80, R80, RZ, P3 ;  /* 0x000000ff50507208 */ /* 0x000fe20001800000 */
[----:B------:R-:W-:Y:S01]  /*2850*/  FADD.FTZ R100, R100, -R83 ;  /* 0x8000005364647221 */ /* 0x000fe20000010000 */
[C---:B------:R-:W-:Y:S01]  /*2860*/  LOP3.LUT P4, RZ, R110.reuse, 0xff, RZ, 0xc0, !PT ;  /* 0x000000ff6eff7812 */ /* 0x040fe2000788c0ff */
[----:B------:R-:W-:Y:S01]  /*2870*/  FMUL.FTZ R83, R137, R140 ;  /* 0x0000008c89537220 */ /* 0x000fe20000410000 */
[----:B------:R-:W-:Y:S01]  /*2880*/  LOP3.LUT P3, RZ, R110, 0xff00, RZ, 0xc0, !PT ;  /* 0x0000ff006eff7812 */ /* 0x000fe2000786c0ff */
[----:B------:R-:W-:Y:S01]  /*2890*/  FFMA.FTZ R141, R141, R143, R144 ;  /* 0x0000008f8d8d7223 */ /* 0x000fe20000010090 */
[----:B------:R-:W-:Y:S01]  /*28a0*/  FMUL.FTZ R97, R137, R94 ;  /* 0x0000005e89617220 */ /* 0x000fe20000410000 */
[----:B------:R-:W-:Y:S01]  /*28b0*/  FADD.FTZ R98, R139, -R98 ;  /* 0x800000628b627221 */ /* 0x000fe20000010000 */
[----:B------:R-:W-:Y:S01]  /*28c0*/  @P5 PRMT R94, R86, 0x7632, R94 ;  /* 0x00007632565e5816 */ /* 0x000fe2000000005e */
[----:B------:R-:W-:Y:S01]  /*28d0*/  FMUL.FTZ R83, R136, R83 ;  /* 0x0000005388537220 */ /* 0x000fe20000410000 */
[----:B------:R-:W-:Y:S01]  /*28e0*/  FADD.FTZ R142, R142, -R141 ;  /* 0x8000008d8e8e7221 */ /* 0x000fe20000010000 */
[----:B------:R-:W-:Y:S01]  /*28f0*/  FMUL.FTZ R85, R137, R100 ;  /* 0x0000006489557220 */ /* 0x000fe20000410000 */
[----:B------:R-:W-:Y:S01]  /*2900*/  @P6 SHF.L.U32 R102, R87, 0x10, RZ ;  /* 0x0000001057666819 */ /* 0x000fe200000006ff */
[----:B------:R-:W-:Y:S01]  /*2910*/  FMUL.FTZ R99, R137, R98 ;  /* 0x0000006289637220 */ /* 0x000fe20000410000 */
[----:B------:R-:W-:Y:S01]  /*2920*/  @P2 PRMT R103, R87, 0x7632, R103 ;  /* 0x0000763257672816 */ /* 0x000fe20000000067 */
[----:B------:R-:W-:Y:S01]  /*2930*/  FMUL.FTZ R100, R83, UR4 ;  /* 0x0000000453647c20 */ /* 0x000fe20008410000 */
[----:B------:R-:W-:Y:S01]  /*2940*/  @P5 SHF.L.U32 R87, R94, 0x10, RZ ;  /* 0x000000105e575819 */ /* 0x000fe200000006ff */
[----:B------:R-:W-:Y:S01]  /*2950*/  FMUL.FTZ R137, R137, R142 ;  /* 0x0000008e89897220 */ /* 0x000fe20000410000 */
[----:B------:R-:W-:Y:S01]  /*2960*/  @P4 SHF.L.U32 R96, R84, 0x10, RZ ;  /* 0x0000001054604819 */ /* 0x000fe200000006ff */
[----:B------:R-:W-:Y:S01]  /*2970*/  FMUL.FTZ R83, R136, R97 ;  /* 0x0000006188537220 */ /* 0x000fe20000410000 */
[----:B------:R-:W-:Y:S01]  /*2980*/  @P3 PRMT R98, R84, 0x7632, R98 ;  /* 0x0000763254623816 */ /* 0x000fe20000000062 */
[C---:B------:R-:W-:Y:S01]  /*2990*/  FMUL.FTZ R84, R136.reuse, R85 ;  /* 0x0000005588547220 */ /* 0x040fe20000410000 */
[----:B------:R-:W-:Y:S01]  /*29a0*/  MOV R86, RZ ;  /* 0x000000ff00567202 */ /* 0x000fe20000000f00 */
[----:B------:R-:W-:Y:S01]  /*29b0*/  FMUL.FTZ R85, R136, R99 ;  /* 0x0000006388557220 */ /* 0x000fe20000410000 */
[----:B------:R-:W-:Y:S01]  /*29c0*/  @P5 FMUL.FTZ R86, R87, R100 ;  /* 0x0000006457565220 */ /* 0x000fe20000410000 */
[----:B------:R-:W-:-:S02]  /*29d0*/  HFMA2 R99, -RZ, RZ, 0, 0 ;  /* 0x00000000ff637431 */ /* 0x000fc400000001ff */
[----:B------:R-:W-:Y:S01]  /*29e0*/  FMUL.FTZ R136, R136, R137 ;  /* 0x0000008988887220 */ /* 0x000fe20000410000 */
[----:B------:R-:W-:Y:S02]  /*29f0*/  HFMA2 R87, -RZ, RZ, 0, 0 ;  /* 0x00000000ff577431 */ /* 0x000fe400000001ff */
[----:B------:R-:W-:Y:S01]  /*2a00*/  FMUL.FTZ R83, R83, UR4 ;  /* 0x0000000453537c20 */ /* 0x000fe20008410000 */
[----:B------:R-:W-:Y:S01]  /*2a10*/  @P3 SHF.L.U32 R101, R98, 0x10, RZ ;  /* 0x0000001062653819 */ /* 0x000fe200000006ff */
[----:B------:R-:W-:Y:S01]  /*2a20*/  FMUL.FTZ R85, R85, UR4 ;  /* 0x0000000455557c20 */ /* 0x000fe20008410000 */
[----:B------:R-:W-:Y:S01]  /*2a30*/  FMUL.FTZ R84, R84, UR4 ;  /* 0x0000000454547c20 */ /* 0x000fe20008410000 */
[----:B------:R-:W-:Y:S01]  /*2a40*/  FMUL.FTZ R136, R136, UR4 ;  /* 0x0000000488887c20 */ /* 0x000fe20008410000 */
[----:B------:R-:W-:Y:S01]  /*2a50*/  @P4 FMUL.FTZ R99, R96, R83 ;  /* 0x0000005360634220 */ /* 0x000fe20000410000 */
[----:B------:R-:W-:Y:S01]  /*2a60*/  MOV R94, RZ ;  /* 0x000000ff005e7202 */ /* 0x000fe20000000f00 */
[-C--:B------:R-:W-:Y:S01]  /*2a70*/  @P6 FMUL.FTZ R87, R102, R85.reuse ;  /* 0x0000005566576220 */ /* 0x080fe20000410000 */
[----:B------:R-:W-:Y:S01]  /*2a80*/  FMUL.FTZ R96, R38, R85 ;  /* 0x0000005526607220 */ /* 0x000fe20000410000 */
[----:B------:R-:W-:Y:S01]  /*2a90*/  @P2 SHF.L.U32 R103, R103, 0x10, RZ ;  /* 0x0000001067672819 */ /* 0x000fe200000006ff */
[----:B------:R-:W-:Y:S01]  /*2aa0*/  @P3 FMUL.FTZ R94, R101, R84 ;  /* 0x00000054655e3220 */ /* 0x000fe20000410000 */
        /* <DEDUP_REMOVED lines=15> */
.L_x_4899:
[----:B------:R-:W0:Y:S01]  /*2ba0*/  @P1 LDC.64 R84, c[0x0][0x478] ;  /* 0x00011e00ff541b82 */ /* 0x000e220000000a00 */
[----:B------:R-:W-:-:S04]  /*2bb0*/  IMAD.WIDE.U32 R148, R131, 0x10, R148 ;  /* 0x0000001083947825 */ /* 0x000fc800078e0094 */
[----:B0-----:R-:W-:-:S05]  /*2bc0*/  @P1 IMAD.WIDE.U32 R84, R131, 0x20, R84 ;  /* 0x0000002083541825 */ /* 0x001fca00078e0054 */
[----:B------:R1:W-:Y:S04]  /*2bd0*/  @P1 STG.E.128 desc[UR6][R84.64], R76 ;  /* 0x0000004c54001986 */ /* 0x0003e8000c101d06 */
[----:B------:R1:W-:Y:S04]  /*2be0*/  @P1 STG.E.128 desc[UR6][R84.64+0x10], R72 ;  /* 0x0000104854001986 */ /* 0x0003e8000c101d06 */
[----:B------:R1:W-:Y:S01]  /*2bf0*/  STG.E.128 desc[UR6][R148.64], R80 ;  /* 0x0000005094007986 */ /* 0x0003e2000c101d06 */
[----:B------:R-:W-:Y:S05]  /*2c00*/  BRA `(.L_x_4900) ;  /* 0x0000001800707947 */ /* 0x000fea0003800000 */
.L_x_4895:
        /* <DEDUP_REMOVED lines=8> */
[C---:B-----5:R-:W-:Y:S01]  /*2c90*/  LOP3.LUT P4, RZ, R134.reuse, 0xff, RZ, 0xc0, !PT ;  /* 0x000000ff86ff7812 */ /* 0x060fe2000788c0ff */
[----:B------:R-:W-:Y:S01]  /*2ca0*/  FFMA.FTZ R147, R147, R143, R144 ;  /* 0x0000008f93937223 */ /* 0x000fe20000010090 */
[----:B------:R-:W-:Y:S01]  /*2cb0*/  LOP3.LUT P5, RZ, R134, 0xff0000, RZ, 0xc0, !PT ;  /* 0x00ff000086ff7812 */ /* 0x000fe200078ac0ff */
[----:B------:R-:W-:Y:S01]  /*2cc0*/  FADD.FTZ R155, R155, -R84 ;  /* 0x800000549b9b7221 */ /* 0x000fe20000010000 */
[----:B------:R-:W-:Y:S01]  /*2cd0*/  FADD.FTZ R159, R88, -R159 ;  /* 0x8000009f589f7221 */ /* 0x000fe20000010000 */
[C---:B------:R-:W-:Y:S01]  /*2ce0*/  LOP3.LUT P2, RZ, R134.reuse, 0xff00, RZ, 0xc0, !PT ;  /* 0x0000ff0086ff7812 */ /* 0x040fe2000784c0ff */
[----:B------:R-:W-:Y:S01]  /*2cf0*/  UMOV UR4, UR5 ;  /* 0x0000000500047c82 */ /* 0x000fe20008000000 */
[C---:B------:R-:W-:Y:S01]  /*2d00*/  LOP3.LUT P3, RZ, R134.reuse, 0xff000000, RZ, 0xc0, !PT ;  /* 0xff00000086ff7812 */ /* 0x040fe2000786c0ff */
[----:B------:R-:W-:Y:S01]  /*2d10*/  FFMA.FTZ R155, R137, R155, R56 ;  /* 0x0000009b899b7223 */ /* 0x000fe20000010038 */
[----:B------:R-:W-:Y:S01]  /*2d20*/  ISETP.GE.U32.AND P1, PT, R134, RZ, PT ;  /* 0x000000ff8600720c */ /* 0x000fe20003f26070 */
[----:B------:R-:W-:Y:S01]  /*2d30*/  FFMA.FTZ R134, R151, R143, R144 ;  /* 0x0000008f97867223 */ /* 0x000fe20000010090 */
[----:B------:R-:W-:Y:S01]  /*2d40*/  FFMA.FTZ R159, R137, R159, R58 ;  /* 0x0000009f899f7223 */ /* 0x000fe2000001003a */
[----:B------:R-:W-:Y:S01]  /*2d50*/  FMUL.FTZ R155, R155, R136 ;  /* 0x000000889b9b7220 */ /* 0x000fe20000410000 */
[----:B------:R-:W-:-:S02]  /*2d60*/  HFMA2 R90, -RZ, RZ, 0, 0 ;  /* 0x00000000ff5a7431 */ /* 0x000fc400000001ff */
[----:B------:R-:W-:Y:S01]  /*2d70*/  FADD.FTZ R134, R87, -R134 ;  /* 0x8000008657867221 */ /* 0x000fe20000010000 */
[----:B------:R-:W-:Y:S01]  /*2d80*/  FMUL.FTZ R159, R159, R136 ;  /* 0x000000889f9f7220 */ /* 0x000fe20000410000 */
[----:B------:R-:W-:Y:S01]  /*2d90*/  @P4 SHF.L.U32 R84, R80, 0x10, RZ ;  /* 0x0000001050544819 */ /* 0x000fe200000006ff */
[-CC-:B------:R-:W-:Y:S01]  /*2da0*/  FFMA.FTZ R150, R157, R143.reuse, R144.reuse ;  /* 0x0000008f9d967223 */ /* 0x180fe20000010090 */
[----:B------:R-:W-:Y:S01]  /*2db0*/  FMUL.FTZ R155, R155, UR4 ;  /* 0x000000049b9b7c20 */ /* 0x000fe20008410000 */
[----:B------:R-:W-:Y:S01]  /*2dc0*/  @P5 SHF.L.U32 R148, R81, 0x10, RZ ;  /* 0x0000001051945819 */ /* 0x000fe200000006ff */
[----:B------:R-:W-:Y:S01]  /*2dd0*/  FFMA.FTZ R87, R137, R134, R57 ;  /* 0x0000008689577223 */ /* 0x000fe20000010039 */
[----:B------:R-:W-:Y:S01]  /*2de0*/  FMUL.FTZ R159, R159, UR4 ;  /* 0x000000049f9f7c20 */ /* 0x000fe20008410000 */
[----:B------:R-:W-:Y:S01]  /*2df0*/  FADD.FTZ R134, R86, -R147 ;  /* 0x8000009356867221 */ /* 0x000fe20000010000 */
[-CC-:B------:R-:W-:Y:S01]  /*2e00*/  FFMA.FTZ R149, R149, R143.reuse, R144.reuse ;  /* 0x0000008f95957223 */ /* 0x180fe20000010090 */
[----:B------:R-:W-:Y:S01]  /*2e10*/  FFMA.FTZ R86, R145, R143, R144 ;  /* 0x0000008f91567223 */ /* 0x000fe20000010090 */
[----:B------:R-:W-:Y:S01]  /*2e20*/  FADD.FTZ R150, R89, -R150 ;  /* 0x8000009659967221 */ /* 0x000fe20000010000 */
[----:B------:R-:W-:Y:S01]  /*2e30*/  @P2 PRMT R81, R80, 0x7632, R81 ;  /* 0x0000763250512816 */ /* 0x000fe20000000051 */
[----:B------:R-:W-:Y:S01]  /*2e40*/  @P4 FMUL.FTZ R90, R155, R84 ;  /* 0x000000549b5a4220 */ /* 0x000fe20000410000 */
[----:B------:R-:W-:Y:S01]  /*2e50*/  MOV R88, RZ ;  /* 0x000000ff00587202 */ /* 0x000fe20000000f00 */
[----:B------:R-:W-:Y:S01]  /*2e60*/  FMUL.FTZ R80, R87, R136 ;  /* 0x0000008857507220 */ /* 0x000fe20000410000 */
[----:B------:R-:W-:Y:S01]  /*2e70*/  @P5 FMUL.FTZ R88, R159, R148 ;  /* 0x000000949f585220 */ /* 0x000fe20000410000 */
[----:B------:R-:W-:Y:S01]  /*2e80*/  FMUL.FTZ R84, R24, R155 ;  /* 0x0000009b18547220 */ /* 0x000fe20000410000 */
[----:B------:R-:W-:Y:S01]  /*2e90*/  FADD.FTZ R87, R146, -R149 ;  /* 0x8000009592577221 */ /* 0x000fe20000010000 */
[----:B------:R-:W-:Y:S01]  /*2ea0*/  FMUL.FTZ R148, R26, R159 ;  /* 0x0000009f1a947220 */ /* 0x000fe20000410000 */
[----:B------:R-:W-:Y:S01]  /*2eb0*/  FADD.FTZ R146, R85, -R86 ;  /* 0x8000005655927221 */ /* 0x000fe20000010000 */
[----:B------:R-:W-:Y:S01]  /*2ec0*/  FFMA.FTZ R85, R137, R150, R59 ;  /* 0x0000009689557223 */ /* 0x000fe2000001003b */
[----:B------:R-:W-:Y:S01]  /*2ed0*/  FFMA.FTZ R152, R153, R143, R144 ;  /* 0x0000008f99987223 */ /* 0x000fe20000010090 */
[----:B------:R-:W-:Y:S01]  /*2ee0*/  LOP3.LUT P6, RZ, R135, 0xff, RZ, 0xc0, !PT ;  /* 0x000000ff87ff7812 */ /* 0x000fe200078cc0ff */
[----:B------:R-:W-:Y:S01]  /*2ef0*/  FFMA.FTZ R87, R137, R87, R62 ;  /* 0x0000005789577223 */ /* 0x000fe2000001003e */
[----:B------:R-:W-:Y:S01]  /*2f00*/  FSEL R84, R84, RZ, P4 ;  /* 0x000000ff54547208 */ /* 0x000fe20002000000 */
[----:B------:R-:W-:Y:S01]  /*2f10*/  FMUL.FTZ R85, R85, R136 ;  /* 0x0000008855557220 */ /* 0x000fe20000410000 */
[----:B------:R-:W-:Y:S01]  /*2f20*/  LOP3.LUT P4, RZ, R135, 0xff00, RZ, 0xc0, !PT ;  /* 0x0000ff0087ff7812 */ /* 0x000fe2000788c0ff */
[----:B------:R-:W-:Y:S01]  /*2f30*/  FADD.FTZ R91, R91, -R152 ;  /* 0x800000985b5b7221 */ /* 0x000fe20000010000 */
[----:B------:R-:W-:Y:S01]  /*2f40*/  FSEL R148, R148, RZ, P5 ;  /* 0x000000ff94947208 */ /* 0x000fe20002800000 */
[----:B------:R-:W-:Y:S01]  /*2f50*/  FMUL.FTZ R86, R85, UR4 ;  /* 0x0000000455567c20 */ /* 0x000fe20008410000 */
[----:B------:R-:W-:Y:S01]  /*2f60*/  LOP3.LUT P5, RZ, R135, 0xff0000, RZ, 0xc0, !PT ;  /* 0x00ff000087ff7812 */ /* 0x000fe200078ac0ff */
[----:B------:R-:W-:Y:S01]  /*2f70*/  FFMA.FTZ R145, R137, R91, R60 ;  /* 0x0000005b89917223 */ /* 0x000fe2000001003c */
[----:B------:R-:W-:Y:S01]  /*2f80*/  ISETP.GE.U32.AND.EX P1, PT, R135, 0x1000000, PT, P1 ;  /* 0x010000008700780c */ /* 0x000fe20003f26110 */
[----:B------:R-:W-:Y:S01]  /*2f90*/  FFMA.FTZ R85, R137, R134, R61 ;  /* 0x0000008689557223 */ /* 0x000fe2000001003d */
[----:B------:R-:W-:Y:S01]  /*2fa0*/  @P2 SHF.L.U32 R89, R81, 0x10, RZ ;  /* 0x0000001051592819 */ /* 0x000fe200000006ff */
[-C--:B------:R-:W-:Y:S01]  /*2fb0*/  FMUL.FTZ R147, R145, R136.reuse ;  /* 0x0000008891937220 */ /* 0x080fe20000410000 */
[----:B------:R-:W-:Y:S01]  /*2fc0*/  @P3 PRMT R81, R81, 0x7632, R81 ;  /* 0x0000763251513816 */ /* 0x000fe20000000051 */
[----:B------:R-:W-:Y:S01]  /*2fd0*/  FMUL.FTZ R85, R85, R136 ;  /* 0x0000008855557220 */ /* 0x000fe20000410000 */
[C---:B------:R-:W-:Y:S01]  /*2fe0*/  @P6 SHF.L.U32 R150, R82.reuse, 0x10, RZ ;  /* 0x0000001052966819 */ /* 0x040fe200000006ff */
[----:B------:R-:W-:Y:S01]  /*2ff0*/  HFMA2 R135, -RZ, RZ, 0, 0 ;  /* 0x00000000ff877431 */ /* 0x000fe200000001ff */
[----:B------:R-:W-:Y:S01]  /*3000*/  @P3 SHF.L.U32 R145, R81, 0x10, RZ ;  /* 0x0000001051913819 */ /* 0x000fe200000006ff */
[----:B------:R-:W-:Y:S01]  /*3010*/  FMUL.FTZ R81, R147, UR4 ;  /* 0x0000000493517c20 */ /* 0x000fe20008410000 */
[----:B------:R-:W-:Y:S01]  /*3020*/  @P4 PRMT R82, R82, 0x7632, R82 ;  /* 0x0000763252524816 */ /* 0x000fe20000000052 */
[----:B------:R-:W-:Y:S01]  /*3030*/  FMUL.FTZ R149, R85, UR4 ;  /* 0x0000000455957c20 */ /* 0x000fe20008410000 */
[C---:B------:R-:W-:Y:S01]  /*3040*/  @P5 SHF.L.U32 R147, R83.reuse, 0x10, RZ ;  /* 0x0000001053935819 */ /* 0x040fe200000006ff */
[----:B------:R-:W-:Y:S01]  /*3050*/  FMUL.FTZ R80, R80, UR4 ;  /* 0x0000000450507c20 */ /* 0x000fe20008410000 */
[----:B------:R-:W-:Y:S01]  /*3060*/  @P1 PRMT R85, R83, 0x7632, R85 ;  /* 0x0000763253551816 */ /* 0x000fe20000000055 */
[----:B------:R-:W-:Y:S01]  /*3070*/  FFMA.FTZ R83, R137, R146, R63 ;  /* 0x0000009289537223 */ /* 0x000fe2000001003f */
[----:B------:R-:W-:Y:S01]  /*3080*/  @P4 SHF.L.U32 R82, R82, 0x10, RZ ;  /* 0x0000001052524819 */ /* 0x000fe200000006ff */
[----:B------:R-:W-:Y:S01]  /*3090*/  FMUL.FTZ R87, R87, R136 ;  /* 0x0000008857577220 */ /* 0x000fe20000410000 */
[----:B------:R-:W-:-:S02]  /*30a0*/  HFMA2 R91, -RZ, RZ, 0, 0 ;  /* 0x00000000ff5b7431 */ /* 0x000fc400000001ff */
[----:B------:R-:W-:Y:S01]  /*30b0*/  FMUL.FTZ R83, R83, R136 ;  /* 0x0000008853537220 */ /* 0x000fe20000410000 */
[----:B------:R-:W-:Y:S01]  /*30c0*/  MOV R134, RZ ;  /* 0x000000ff00867202 */ /* 0x000fe20000000f00 */
[----:B------:R-:W-:Y:S01]  /*30d0*/  @P4 FMUL.FTZ R134, R149, R82 ;  /* 0x0000005295864220 */ /* 0x000fe20000410000 */
[----:B------:R-:W-:Y:S01]  /*30e0*/  @P1 SHF.L.U32 R85, R85, 0x10, RZ ;  /* 0x0000001055551819 */ /* 0x000fe200000006ff */
[----:B------:R-:W-:Y:S01]  /*30f0*/  @P2 FMUL.FTZ R135, R80, R89 ;  /* 0x0000005950872220 */ /* 0x000fe20000410000 */
[----:B------:R-:W-:Y:S01]  /*3100*/  FMUL.FTZ R87, R87, UR4 ;  /* 0x0000000457577c20 */ /* 0x000fe20008410000 */
[----:B------:R-:W-:Y:S01]  /*3110*/  FMUL.FTZ R82, R83, UR4 ;  /* 0x0000000453527c20 */ /* 0x000fe20008410000 */
[----:B------:R-:W-:Y:S01]  /*3120*/  MOV R89, RZ ;  /* 0x000000ff00597202 */ /* 0x000fe20000000f00 */
[----:B------:R-:W-:Y:S01]  /*3130*/  @P3 FMUL.FTZ R89, R86, R145 ;  /* 0x0000009156593220 */ /* 0x000fe20000410000 */
[----:B------:R-:W-:Y:S01]  /*3140*/  HFMA2 R145, -RZ, RZ, 0, 0 ;  /* 0x00000000ff917431 */ /* 0x000fe200000001ff */
[----:B------:R-:W-:Y:S01]  /*3150*/  MOV R146, RZ ;  /* 0x000000ff00927202 */ /* 0x000fe20000000f00 */
        /* <DEDUP_REMOVED lines=20> */
.L_x_4901:
[-CC-:B------:R-:W-:Y:S01]  /*32a0*/  FFMA.FTZ R159, R159, R143.reuse, R144.reuse ;  /* 0x0000008f9f9f7223 */ /* 0x180fe20000010090 */
[----:B------:R-:W-:Y:S01]  /*32b0*/  FFMA.FTZ R72, R157, R143, R144 ;  /* 0x0000008f9d487223 */ /* 0x000fe20000010090 */
[----:B-----5:R-:W-:Y:S01]  /*32c0*/  LOP3.LUT P5, RZ, R134, 0xff000000, RZ, 0xc0, !PT ;  /* 0xff00000086ff7812 */ /* 0x020fe200078ac0ff */
[----:B------:R-:W-:Y:S01]  /*32d0*/  UMOV UR4, UR5 ;  /* 0x0000000500047c82 */ /* 0x000fe20008000000 */
[----:B------:R-:W-:Y:S01]  /*32e0*/  FADD.FTZ R159, R88, -R159 ;  /* 0x8000009f589f7221 */ /* 0x000fe20000010000 */
[----:B------:R-:W-:Y:S01]  /*32f0*/  FADD.FTZ R72, R89, -R72 ;  /* 0x8000004859487221 */ /* 0x000fe20000010000 */
[C---:B------:R-:W-:Y:S02]  /*3300*/  LOP3.LUT P2, RZ, R134.reuse, 0xff0000, RZ, 0xc0, !PT ;  /* 0x00ff000086ff7812 */ /* 0x040fe4000784c0ff */
[----:B------:R-:W-:Y:S01]  /*3310*/  CS2R R88, SRZ ;  /* 0x0000000000587805 */ /* 0x000fe2000001ff00 */
[C---:B------:R-:W-:Y:S01]  /*3320*/  FFMA.FTZ R78, R137.reuse, R159, R58 ;  /* 0x0000009f894e7223 */ /* 0x040fe2000001003a */
[----:B------:R-:W-:Y:S01]  /*3330*/  FFMA.FTZ R79, R137, R72, R59 ;  /* 0x00000048894f7223 */ /* 0x000fe2000001003b */
[----:B------:R-:W-:Y:S01]  /*3340*/  ISETP.GE.U32.AND P1, PT, R134, RZ, PT ;  /* 0x000000ff8600720c */ /* 0x000fe20003f26070 */
[-CC-:B------:R-:W-:Y:S01]  /*3350*/  FFMA.FTZ R147, R147, R143.reuse, R144.reuse ;  /* 0x0000008f93937223 */ /* 0x180fe20000010090 */
[-C--:B------:R-:W-:Y:S01]  /*3360*/  FMUL.FTZ R72, R78, R136.reuse ;  /* 0x000000884e487220 */ /* 0x080fe20000410000 */
[----:B------:R-:W-:Y:S01]  /*3370*/  FMUL.FTZ R73, R79, R136 ;  /* 0x000000884f497220 */ /* 0x000fe20000410000 */
[----:B------:R-:W-:Y:S01]  /*3380*/  ISETP.GE.U32.AND.EX P1, PT, R135, 0x1000000, PT, P1 ;  /* 0x010000008700780c */ /* 0x000fe20003f26110 */
[----:B------:R-:W-:Y:S01]  /*3390*/  FFMA.FTZ R149, R149, R143, R144 ;  /* 0x0000008f95957223 */ /* 0x000fe20000010090 */
[----:B------:R-:W-:Y:S01]  /*33a0*/  FMUL.FTZ R75, R72, UR4 ;  /* 0x00000004484b7c20 */ /* 0x000fe20008410000 */
[----:B------:R-:W-:Y:S01]  /*33b0*/  @P5 PRMT R76, R81, 0x7632, R76 ;  /* 0x00007632514c5816 */ /* 0x000fe2000000004c */
[----:B------:R-:W-:Y:S01]  /*33c0*/  FMUL.FTZ R72, R73, UR4 ;  /* 0x0000000449487c20 */ /* 0x000fe20008410000 */
[----:B------:R-:W-:Y:S01]  /*33d0*/  @P2 SHF.L.U32 R74, R81, 0x10, RZ ;  /* 0x00000010514a2819 */ /* 0x000fe200000006ff */
[----:B------:R-:W-:Y:S01]  /*33e0*/  FADD.FTZ R86, R86, -R147 ;  /* 0x8000009356567221 */ /* 0x000fe20000010000 */
[----:B------:R-:W-:Y:S01]  /*33f0*/  @P5 SHF.L.U32 R77, R76, 0x10, RZ ;  /* 0x000000104c4d5819 */ /* 0x000fe200000006ff */
[-C--:B------:R-:W-:Y:S01]  /*3400*/  FMUL.FTZ R81, R27, R72.reuse ;  /* 0x000000481b517220 */ /* 0x080fe20000410000 */
[----:B------:R-:W-:Y:S01]  /*3410*/  LOP3.LUT P4, RZ, R135, 0xff00, RZ, 0xc0, !PT ;  /* 0x0000ff0087ff7812 */ /* 0x000fe2000788c0ff */
[----:B------:R-:W-:Y:S01]  /*3420*/  @P2 FMUL.FTZ R88, R74, R75 ;  /* 0x0000004b4a582220 */ /* 0x000fe20000410000 */
[-CC-:B------:R-:W-:Y:S01]  /*3430*/  FFMA.FTZ R74, R153, R143.reuse, R144.reuse ;  /* 0x0000008f994a7223 */ /* 0x180fe20000010090 */
[----:B------:R-:W-:Y:S01]  /*3440*/  @P5 FMUL.FTZ R89, R77, R72 ;  /* 0x000000484d595220 */ /* 0x000fe20000410000 */
[----:B------:R-:W-:Y:S01]  /*3450*/  FSEL R81, R81, RZ, P5 ;  /* 0x000000ff51517208 */ /* 0x000fe20002800000 */
[----:B------:R-:W-:Y:S01]  /*3460*/  FFMA.FTZ R72, R145, R143, R144 ;  /* 0x0000008f91487223 */ /* 0x000fe20000010090 */
[----:B------:R-:W-:Y:S01]  /*3470*/  LOP3.LUT P5, RZ, R135, 0xff0000, RZ, 0xc0, !PT ;  /* 0x00ff000087ff7812 */ /* 0x000fe200078ac0ff */
[----:B------:R-:W-:Y:S01]  /*3480*/  FADD.FTZ R74, R91, -R74 ;  /* 0x8000004a5b4a7221 */ /* 0x000fe20000010000 */
[----:B------:R-:W-:Y:S01]  /*3490*/  LOP3.LUT P6, RZ, R135, 0xff, RZ, 0xc0, !PT ;  /* 0x000000ff87ff7812 */ /* 0x000fe200078cc0ff */
[----:B------:R-:W-:Y:S01]  /*34a0*/  FADD.FTZ R149, R146, -R149 ;  /* 0x8000009592957221 */ /* 0x000fe20000010000 */
[----:B------:R-:W-:Y:S01]  /*34b0*/  FADD.FTZ R146, R85, -R72 ;  /* 0x8000004855927221 */ /* 0x000fe20000010000 */
[C---:B------:R-:W-:Y:S01]  /*34c0*/  FFMA.FTZ R72, R137.reuse, R74, R60 ;  /* 0x0000004a89487223 */ /* 0x040fe2000001003c */
[----:B------:R-:W-:Y:S01]  /*34d0*/  FFMA.FTZ R73, R137, R86, R61 ;  /* 0x0000005689497223 */ /* 0x000fe2000001003d */
[----:B------:R-:W-:Y:S01]  /*34e0*/  FMUL.FTZ R148, R26, R75 ;  /* 0x0000004b1a947220 */ /* 0x000fe20000410000 */
[----:B------:R-:W-:Y:S01]  /*34f0*/  @P1 PRMT R85, R83, 0x7632, R85 ;  /* 0x0000763253551816 */ /* 0x000fe20000000055 */
[----:B------:R-:W-:Y:S01]  /*3500*/  HFMA2 R91, -RZ, RZ, 0, 0 ;  /* 0x00000000ff5b7431 */ /* 0x000fe200000001ff */
[----:B------:R-:W-:Y:S01]  /*3510*/  @P4 PRMT R75, R82, 0x7632, R75 ;  /* 0x00007632524b4816 */ /* 0x000fe2000000004b */
[-C--:B------:R-:W-:Y:S01]  /*3520*/  FMUL.FTZ R74, R73, R136.reuse ;  /* 0x00000088494a7220 */ /* 0x080fe20000410000 */
[----:B------:R-:W-:Y:S01]  /*3530*/  FSEL R148, R148, RZ, P2 ;  /* 0x000000ff94947208 */ /* 0x000fe20001000000 */
[----:B------:R-:W-:Y:S01]  /*3540*/  FFMA.FTZ R84, R84, R143, R144 ;  /* 0x0000008f54547223 */ /* 0x000fe20000010090 */
[----:B------:R-:W-:Y:S01]  /*3550*/  @P5 SHF.L.U32 R150, R83, 0x10, RZ ;  /* 0x0000001053965819 */ /* 0x000fe200000006ff */
[----:B------:R-:W-:Y:S01]  /*3560*/  FMUL.FTZ R83, R72, R136 ;  /* 0x0000008848537220 */ /* 0x000fe20000410000 */
[----:B------:R-:W-:Y:S01]  /*3570*/  @P6 SHF.L.U32 R76, R82, 0x10, RZ ;  /* 0x00000010524c6819 */ /* 0x000fe200000006ff */
[----:B------:R-:W-:Y:S01]  /*3580*/  FMUL.FTZ R86, R74, UR4 ;  /* 0x000000044a567c20 */ /* 0x000fe20008410000 */
[----:B------:R-:W-:Y:S01]  /*3590*/  @P4 SHF.L.U32 R77, R75, 0x10, RZ ;  /* 0x000000104b4d4819 */ /* 0x000fe200000006ff */
[----:B------:R-:W-:Y:S01]  /*35a0*/  FMUL.FTZ R83, R83, UR4 ;  /* 0x0000000453537c20 */ /* 0x000fe20008410000 */
[C---:B------:R-:W-:Y:S01]  /*35b0*/  FFMA.FTZ R74, R137.reuse, R149, R62 ;  /* 0x00000095894a7223 */ /* 0x040fe2000001003e */
[C---:B------:R-:W-:Y:S01]  /*35c0*/  LOP3.LUT P3, RZ, R134.reuse, 0xff, RZ, 0xc0, !PT ;  /* 0x000000ff86ff7812 */ /* 0x040fe2000786c0ff */
[----:B------:R-:W-:Y:S01]  /*35d0*/  FFMA.FTZ R75, R137, R146, R63 ;  /* 0x00000092894b7223 */ /* 0x000fe2000001003f */
[----:B------:R-:W-:Y:S01]  /*35e0*/  LOP3.LUT P2, RZ, R134, 0xff00, RZ, 0xc0, !PT ;  /* 0x0000ff0086ff7812 */ /* 0x000fe2000784c0ff */
[----:B------:R-:W-:Y:S01]  /*35f0*/  FFMA.FTZ R90, R151, R143, R144 ;  /* 0x0000008f975a7223 */ /* 0x000fe20000010090 */
[----:B------:R-:W-:Y:S01]  /*3600*/  CS2R R134, SRZ ;  /* 0x0000000000867805 */ /* 0x000fe2000001ff00 */
[----:B------:R-:W-:Y:S01]  /*3610*/  @P6 FMUL.FTZ R91, R76, R83 ;  /* 0x000000534c5b6220 */ /* 0x000fe20000410000 */
[----:B------:R-:W-:Y:S01]  /*3620*/  @P4 FMUL.FTZ R134, R77, R86 ;  /* 0x000000564d864220 */ /* 0x000fe20000410000 */
[-C--:B------:R-:W-:Y:S01]  /*3630*/  FMUL.FTZ R76, R74, R136.reuse ;  /* 0x000000884a4c7220 */ /* 0x080fe20000410000 */
[----:B------:R-:W-:Y:S01]  /*3640*/  FADD.FTZ R84, R155, -R84 ;  /* 0x800000549b547221 */ /* 0x000fe20000010000 */
[----:B------:R-:W-:Y:S01]  /*3650*/  FMUL.FTZ R77, R75, R136 ;  /* 0x000000884b4d7220 */ /* 0x000fe20000410000 */
[----:B------:R-:W-:Y:S01]  /*3660*/  FADD.FTZ R90, R87, -R90 ;  /* 0x8000005a575a7221 */ /* 0x000fe20000010000 */
[----:B------:R-:W-:-:S02]  /*3670*/  HFMA2 R146, -RZ, RZ, 0, 0 ;  /* 0x00000000ff927431 */ /* 0x000fc400000001ff */
[----:B------:R-:W-:Y:S01]  /*3680*/  FMUL.FTZ R147, R76, UR4 ;  /* 0x000000044c937c20 */ /* 0x000fe20008410000 */
[----:B------:R-:W-:Y:S01]  /*3690*/  @P1 SHF.L.U32 R85, R85, 0x10, RZ ;  /* 0x0000001055551819 */ /* 0x000fe200000006ff */
[----:B------:R-:W-:Y:S01]  /*36a0*/  FMUL.FTZ R152, R77, UR4 ;  /* 0x000000044d987c20 */ /* 0x000fe20008410000 */
[C---:B------:R-:W-:Y:S01]  /*36b0*/  FFMA.FTZ R76, R137.reuse, R84, R56 ;  /* 0x00000054894c7223 */ /* 0x040fe20000010038 */
[----:B------:R-:W-:Y:S01]  /*36c0*/  FFMA.FTZ R77, R137, R90, R57 ;  /* 0x0000005a894d7223 */ /* 0x000fe20000010039 */
[----:B------:R-:W-:Y:S01]  /*36d0*/  @P3 SHF.L.U32 R82, R80, 0x10, RZ ;  /* 0x0000001050523819 */ /* 0x000fe200000006ff */
[----:B------:R-:W-:Y:S01]  /*36e0*/  @P1 FMUL.FTZ R146, R85, R152 ;  /* 0x0000009855921220 */ /* 0x000fe20000410000 */
[-C--:B------:R-:W-:Y:S01]  /*36f0*/  FMUL.FTZ R84, R76, R136.reuse ;  /* 0x000000884c547220 */ /* 0x080fe20000410000 */
[----:B------:R-:W-:Y:S01]  /*3700*/  FMUL.FTZ R85, R77, R136 ;  /* 0x000000884d557220 */ /* 0x000fe20000410000 */
[----:B------:R-:W-:Y:S01]  /*3710*/  @P2 PRMT R80, R80, 0x7632, R80 ;  /* 0x0000763250502816 */ /* 0x000fe20000000050 */
[----:B------:R-:W-:Y:S01]  /*3720*/  FMUL.FTZ R83, R28, R83 ;  /* 0x000000531c537220 */ /* 0x000fe20000410000 */
[----:B------:R-:W-:Y:S01]  /*3730*/  MOV R145, RZ ;  /* 0x000000ff00917202 */ /* 0x000fe20000000f00 */
[----:B------:R-:W-:Y:S01]  /*3740*/  @P5 FMUL.FTZ R145, R150, R147 ;  /* 0x0000009396915220 */ /* 0x000fe20000410000 */
[----:B------:R-:W-:Y:S01]  /*3750*/  FMUL.FTZ R87, R84, UR4 ;  /* 0x0000000454577c20 */ /* 0x000fe20008410000 */
[----:B------:R-:W-:Y:S01]  /*3760*/  FMUL.FTZ R150, R85, UR4 ;  /* 0x0000000455967c20 */ /* 0x000fe20008410000 */
[----:B------:R-:W-:Y:S01]  /*3770*/  MOV R90, RZ ;  /* 0x000000ff005a7202 */ /* 0x000fe20000000f00 */
[----:B------:R-:W-:Y:S01]  /*3780*/  FMUL.FTZ R84, R29, R86 ;  /* 0x000000561d547220 */ /* 0x000fe20000410000 */
[----:B------:R-:W-:Y:S01]  /*3790*/  @P2 SHF.L.U32 R149, R80, 0x10, RZ ;  /* 0x0000001050952819 */ /* 0x000fe200000006ff */
[----:B------:R-:W-:Y:S01]  /*37a0*/  @P3 FMUL.FTZ R90, R82, R87 ;  /* 0x00000057525a3220 */ /* 0x000fe20000410000 */
[----:B------:R-:W-:Y:S01]  /*37b0*/  FMUL.FTZ R85, R30, R147 ;  /* 0x000000931e557220 */ /* 0x000fe20000410000 */
[----:B------:R-:W-:Y:S01]  /*37c0*/  FMUL.FTZ R86, R31, R152 ;  /* 0x000000981f567220 */ /* 0x000fe20000410000 */
[----:B------:R-:W-:Y:S01]  /*37d0*/  FMUL.FTZ R80, R24, R87 ;  /* 0x0000005718507220 */ /* 0x000fe20000410000 */
[-C--:B------:R-:W-:Y:S01]  /*37e0*/  FMUL.FTZ R82, R25, R150.reuse ;  /* 0x0000009619527220 */ /* 0x080fe20000410000 */
        /* <DEDUP_REMOVED lines=10> */
[----:B------:R-:W-:-:S07]  /*3890*/  F2FP.BF16.F32.PACK_AB R80, R85, R80 ;  /* 0x000000505550723e */ /* 0x000fce00000010ff */
.L_x_4902:
        /* <DEDUP_REMOVED lines=12> */
[-CC-:B0-----:R-:W-:Y:S01]  /*3960*/  FFMA.FTZ R72, R94, R143.reuse, R144.reuse ;  /* 0x0000008f5e487223 */ /* 0x181fe20000010090 */
[----:B------:R-:W-:Y:S01]  /*3970*/  LOP3.LUT P2, RZ, R110, 0xff0000, RZ, 0xc0, !PT ;  /* 0x00ff00006eff7812 */ /* 0x000fe2000784c0ff */
[-CC-:B------:R-:W-:Y:S01]  /*3980*/  FFMA.FTZ R96, R96, R143.reuse, R144.reuse ;  /* 0x0000008f60607223 */ /* 0x180fe20000010090 */
[----:B------:R-:W-:Y:S01]  /*3990*/  FFMA.FTZ R95, R95, R143, R144 ;  /* 0x0000008f5f5f7223 */ /* 0x000fe20000010090 */
[----:B------:R-:W-:Y:S01]  /*39a0*/  FADD.FTZ R72, R101, -R72 ;  /* 0x8000004865487221 */ /* 0x000fe20000010000 */
[----:B------:R-:W-:Y:S01]  /*39b0*/  LOP3.LUT P6, RZ, R111, 0xff, RZ, 0xc0, !PT ;  /* 0x000000ff6fff7812 */ /* 0x000fe200078cc0ff */
[----:B------:R-:W-:Y:S01]  /*39c0*/  FADD.FTZ R103, R103, -R96 ;  /* 0x8000006067677221 */ /* 0x000fe20000010000 */
[----:B------:R-:W-:Y:S01]  /*39d0*/  LOP3.LUT P3, RZ, R110, 0xff000000, RZ, 0xc0, !PT ;  /* 0xff0000006eff7812 */ /* 0x000fe2000786c0ff */
[C---:B------:R-:W-:Y:S01]  /*39e0*/  FFMA.FTZ R78, R137.reuse, R72, R66 ;  /* 0x00000048894e7223 */ /* 0x040fe20000010042 */
[----:B------:R-:W-:Y:S01]  /*39f0*/  FADD.FTZ R102, R102, -R95 ;  /* 0x8000005f66667221 */ /* 0x000fe20000010000 */
[----:B------:R-:W-:Y:S01]  /*3a00*/  FFMA.FTZ R72, R137, R103, R68 ;  /* 0x0000006789487223 */ /* 0x000fe20000010044 */
[----:B------:R-:W-:-:S02]  /*3a10*/  HFMA2 R95, -RZ, RZ, 0, 0 ;  /* 0x00000000ff5f7431 */ /* 0x000fc400000001ff */
[----:B------:R-:W-:Y:S01]  /*3a20*/  FMUL.FTZ R74, R78, R136 ;  /* 0x000000884e4a7220 */ /* 0x000fe20000410000 */
[----:B------:R-:W-:Y:S01]  /*3a30*/  FFMA.FTZ R79, R137, R102, R67 ;  /* 0x00000066894f7223 */ /* 0x000fe20000010043 */
[----:B-----5:R-:W-:Y:S01]  /*3a40*/  @P2 SHF.L.U32 R75, R85, 0x10, RZ ;  /* 0x00000010554b2819 */ /* 0x020fe200000006ff */
[-C--:B------:R-:W-:Y:S01]  /*3a50*/  FMUL.FTZ R77, R72, R136.reuse ;  /* 0x00000088484d7220 */ /* 0x080fe20000410000 */
[----:B------:R-:W-:Y:S01]  /*3a60*/  FMUL.FTZ R74, R74, UR4 ;  /* 0x000000044a4a7c20 */ /* 0x000fe20008410000 */
[----:B------:R-:W-:Y:S01]  /*3a70*/  FMUL.FTZ R76, R79, R136 ;  /* 0x000000884f4c7220 */ /* 0x000fe20000410000 */
[----:B------:R-:W-:Y:S01]  /*3a80*/  LOP3.LUT P5, RZ, R111, 0xff00, RZ, 0xc0, !PT ;  /* 0x0000ff006fff7812 */ /* 0x000fe200078ac0ff */
[-CC-:B------:R-:W-:Y:S01]  /*3a90*/  FFMA.FTZ R97, R97, R143.reuse, R144.reuse ;  /* 0x0000008f61617223 */ /* 0x180fe20000010090 */
[----:B------:R-:W-:Y:S01]  /*3aa0*/  FMUL.FTZ R81, R34, R74 ;  /* 0x0000004a22517220 */ /* 0x000fe20000410000 */
[----:B------:R-:W-:Y:S01]  /*3ab0*/  @P6 SHF.L.U32 R80, R86, 0x10, RZ ;  /* 0x0000001056506819 */ /* 0x000fe200000006ff */
[----:B------:R-:W-:Y:S01]  /*3ac0*/  FMUL.FTZ R77, R77, UR4 ;  /* 0x000000044d4d7c20 */ /* 0x000fe20008410000 */
[-CC-:B------:R-:W-:Y:S01]  /*3ad0*/  FFMA.FTZ R73, R93, R143.reuse, R144.reuse ;  /* 0x0000008f5d497223 */ /* 0x180fe20000010090 */
[----:B------:R-:W-:Y:S01]  /*3ae0*/  FFMA.FTZ R94, R92, R143, R144 ;  /* 0x0000008f5c5e7223 */ /* 0x000fe20000010090 */
[----:B------:R-:W-:Y:S01]  /*3af0*/  @P3 PRMT R85, R85, 0x7632, R85 ;  /* 0x0000763255553816 */ /* 0x000fe20000000055 */
[----:B------:R-:W-:Y:S01]  /*3b00*/  FMUL.FTZ R76, R76, UR4 ;  /* 0x000000044c4c7c20 */ /* 0x000fe20008410000 */
[----:B------:R-:W-:Y:S01]  /*3b10*/  @P2 FMUL.FTZ R95, R74, R75 ;  /* 0x0000004b4a5f2220 */ /* 0x000fe20000410000 */
[----:B------:R-:W-:-:S02]  /*3b20*/  FSEL R81, R81, RZ, P2 ;  /* 0x000000ff51517208 */ /* 0x000fc40001000000 */
[----:B------:R-:W-:Y:S02]  /*3b30*/  CS2R R92, SRZ ;  /* 0x00000000005c7805 */ /* 0x000fe4000001ff00 */
[----:B------:R-:W-:Y:S01]  /*3b40*/  ISETP.GE.U32.AND P2, PT, R110, RZ, PT ;  /* 0x000000ff6e00720c */ /* 0x000fe20003f46070 */
[----:B------:R-:W-:Y:S01]  /*3b50*/  FADD.FTZ R140, R140, -R97 ;  /* 0x800000618c8c7221 */ /* 0x000fe20000010000 */
[----:B------:R-:W-:Y:S01]  /*3b60*/  @P6 FMUL.FTZ R93, R77, R80 ;  /* 0x000000504d5d6220 */ /* 0x000fe20000410000 */
[----:B------:R-:W-:Y:S01]  /*3b70*/  @P3 SHF.L.U32 R85, R85, 0x10, RZ ;  /* 0x0000001055553819 */ /* 0x000fe200000006ff */
[----:B------:R-:W-:Y:S01]  /*3b80*/  FMUL.FTZ R80, R35, R76 ;  /* 0x0000004c23507220 */ /* 0x000fe20000410000 */
[----:B------:R-:W-:Y:S01]  /*3b90*/  ISETP.GE.U32.AND.EX P2, PT, R111, 0x1000000, PT, P2 ;  /* 0x010000006f00780c */ /* 0x000fe20003f46120 */
[----:B------:R-:W-:Y:S01]  /*3ba0*/  FADD.FTZ R100, R100, -R73 ;  /* 0x8000004964647221 */ /* 0x000fe20000010000 */
[----:B------:R-:W-:Y:S01]  /*3bb0*/  FMUL.FTZ R82, R36, R77 ;  /* 0x0000004d24527220 */ /* 0x000fe20000410000 */
[----:B------:R-:W-:Y:S01]  /*3bc0*/  FFMA.FTZ R73, R137, R140, R69 ;  /* 0x0000008c89497223 */ /* 0x000fe20000010045 */
[----:B------:R-:W-:Y:S01]  /*3bd0*/  @P3 FMUL.FTZ R92, R76, R85 ;  /* 0x000000554c5c3220 */ /* 0x000fe20000410000 */
[----:B------:R-:W-:Y:S01]  /*3be0*/  LOP3.LUT P4, RZ, R110, 0xff, RZ, 0xc0, !PT ;  /* 0x000000ff6eff7812 */ /* 0x000fe2000788c0ff */
[-CC-:B------:R-:W-:Y:S01]  /*3bf0*/  FFMA.FTZ R98, R98, R143.reuse, R144.reuse ;  /* 0x0000008f62627223 */ /* 0x180fe20000010090 */
[----:B------:R-:W-:Y:S01]  /*3c00*/  FSEL R80, R80, RZ, P3 ;  /* 0x000000ff50507208 */ /* 0x000fe20001800000 */
[----:B------:R-:W-:Y:S01]  /*3c10*/  FMUL.FTZ R74, R73, R136 ;  /* 0x00000088494a7220 */ /* 0x000fe20000410000 */
[----:B------:R-:W-:Y:S01]  /*3c20*/  @P5 PRMT R75, R86, 0x7632, R75 ;  /* 0x00007632564b5816 */ /* 0x000fe2000000004b */
[----:B------:R-:W-:Y:S01]  /*3c30*/  FFMA.FTZ R141, R141, R143, R144 ;  /* 0x0000008f8d8d7223 */ /* 0x000fe20000010090 */
[----:B------:R-:W-:Y:S01]  /*3c40*/  LOP3.LUT P3, RZ, R110, 0xff00, RZ, 0xc0, !PT ;  /* 0x0000ff006eff7812 */ /* 0x000fe2000786c0ff */
[----:B------:R-:W-:Y:S01]  /*3c50*/  FMUL.FTZ R102, R74, UR4 ;  /* 0x000000044a667c20 */ /* 0x000fe20008410000 */
[----:B------:R-:W-:Y:S01]  /*3c60*/  FSEL R82, R82, RZ, P6 ;  /* 0x000000ff52527208 */ /* 0x000fe20003000000 */
[----:B------:R-:W-:Y:S01]  /*3c70*/  FADD.FTZ R139, R139, -R98 ;  /* 0x800000628b8b7221 */ /* 0x000fe20000010000 */
[----:B------:R-:W-:Y:S01]  /*3c80*/  LOP3.LUT P6, RZ, R111, 0xff0000, RZ, 0xc0, !PT ;  /* 0x00ff00006fff7812 */ /* 0x000fe200078cc0ff */
[----:B------:R-:W-:Y:S01]  /*3c90*/  FADD.FTZ R99, R99, -R94 ;  /* 0x8000005e63637221 */ /* 0x000fe20000010000 */
[----:B------:R-:W-:Y:S01]  /*3ca0*/  @P5 SHF.L.U32 R75, R75, 0x10, RZ ;  /* 0x000000104b4b5819 */ /* 0x000fe200000006ff */
[----:B------:R-:W-:Y:S01]  /*3cb0*/  FADD.FTZ R142, R142, -R141 ;  /* 0x8000008d8e8e7221 */ /* 0x000fe20000010000 */
[----:B------:R-:W-:Y:S01]  /*3cc0*/  MOV R86, RZ ;  /* 0x000000ff00567202 */ /* 0x000fe20000000f00 */
[----:B------:R-:W-:Y:S01]  /*3cd0*/  FFMA.FTZ R74, R137, R139, R70 ;  /* 0x0000008b894a7223 */ /* 0x000fe20000010046 */
[----:B------:R-:W-:Y:S01]  /*3ce0*/  @P2 PRMT R83, R87, 0x7632, R83 ;  /* 0x0000763257532816 */ /* 0x000fe20000000053 */
[----:B------:R-:W-:Y:S01]  /*3cf0*/  @P5 FMUL.FTZ R86, R102, R75 ;  /* 0x0000004b66565220 */ /* 0x000fe20000410000 */
[C---:B------:R-:W-:Y:S01]  /*3d00*/  FFMA.FTZ R76, R137.reuse, R99, R64 ;  /* 0x00000063894c7223 */ /* 0x040fe20000010040 */
[C---:B------:R-:W-:Y:S01]  /*3d10*/  FFMA.FTZ R75, R137.reuse, R142, R71 ;  /* 0x0000008e894b7223 */ /* 0x040fe20000010047 */
[----:B------:R-:W-:Y:S01]  /*3d20*/  FFMA.FTZ R77, R137, R100, R65 ;  /* 0x00000064894d7223 */ /* 0x000fe20000010041 */
        /* <DEDUP_REMOVED lines=36> */
.L_x_4903:
[----:B------:R-:W-:Y:S01]  /*3f70*/  LOP3.LUT P2, RZ, R110, 0xff0000, RZ, 0xc0, !PT ;  /* 0x00ff00006eff7812 */ /* 0x000fe2000784c0ff */
[-CC-:B------:R-:W-:Y:S01]  /*3f80*/  FFMA.FTZ R94, R94, R143.reuse, R144.reuse ;  /* 0x0000008f5e5e7223 */ /* 0x180fe20000010090 */
[----:B------:R-:W-:Y:S01]  /*3f90*/  LOP3.LUT P3, RZ, R110, 0xff000000, RZ, 0xc0, !PT ;  /* 0xff0000006eff7812 */ /* 0x000fe2000786c0ff */
[-CC-:B------:R-:W-:Y:S01]  /*3fa0*/  FFMA.FTZ R96, R96, R143.reuse, R144.reuse ;  /* 0x0000008f60607223 */ /* 0x180fe20000010090 */
[----:B------:R-:W-:Y:S01]  /*3fb0*/  FFMA.FTZ R95, R95, R143, R144 ;  /* 0x0000008f5f5f7223 */ /* 0x000fe20000010090 */
[----:B------:R-:W-:Y:S01]  /*3fc0*/  FADD.FTZ R101, R101, -R94 ;  /* 0x8000005e65657221 */ /* 0x000fe20000010000 */
[----:B------:R-:W-:Y:S01]  /*3fd0*/  LOP3.LUT P6, RZ, R111, 0xff, RZ, 0xc0, !PT ;  /* 0x000000ff6fff7812 */ /* 0x000fe200078cc0ff */
[----:B------:R-:W-:Y:S01]  /*3fe0*/  FADD.FTZ R103, R103, -R96 ;  /* 0x8000006067677221 */ /* 0x000fe20000010000 */
[----:B------:R-:W-:Y:S01]  /*3ff0*/  FADD.FTZ R102, R102, -R95 ;  /* 0x8000005f66667221 */ /* 0x000fe20000010000 */
[----:B------:R-:W-:Y:S01]  /*4000*/  FFMA.FTZ R101, R137, R101, R66 ;  /* 0x0000006589657223 */ /* 0x000fe20000010042 */
[----:B------:R-:W-:-:S02]  /*4010*/  HFMA2 R95, -RZ, RZ, 0, 0 ;  /* 0x00000000ff5f7431 */ /* 0x000fc400000001ff */
[C---:B------:R-:W-:Y:S01]  /*4020*/  FFMA.FTZ R103, R137.reuse, R103, R68 ;  /* 0x0000006789677223 */ /* 0x040fe20000010044 */
[----:B0-----:R-:W-:Y:S01]  /*4030*/  FFMA.FTZ R81, R137, R102, R67 ;  /* 0x0000006689517223 */ /* 0x001fe20000010043 */
[C---:B-----5:R-:W-:Y:S01]  /*4040*/  @P2 SHF.L.U32 R96, R85.reuse, 0x10, RZ ;  /* 0x0000001055602819 */ /* 0x060fe200000006ff */
[C---:B------:R-:W-:Y:S01]  /*4050*/  FMUL.FTZ R80, R136.reuse, R101 ;  /* 0x0000006588507220 */ /* 0x040fe20000410000 */
[----:B------:R-:W-:Y:S01]  /*4060*/  @P3 PRMT R85, R85, 0x7632, R85 ;  /* 0x0000763255553816 */ /* 0x000fe20000000055 */
[C---:B------:R-:W-:Y:S01]  /*4070*/  FMUL.FTZ R82, R136.reuse, R103 ;  /* 0x0000006788527220 */ /* 0x040fe20000410000 */
[----:B------:R-:W-:Y:S01]  /*4080*/  FMUL.FTZ R81, R136, R81 ;  /* 0x0000005188517220 */ /* 0x000fe20000410000 */
[-CC-:B------:R-:W-:Y:S01]  /*4090*/  FFMA.FTZ R83, R93, R143.reuse, R144.reuse ;  /* 0x0000008f5d537223 */ /* 0x180fe20000010090 */
[----:B------:R-:W-:Y:S01]  /*40a0*/  @P3 SHF.L.U32 R103, R85, 0x10, RZ ;  /* 0x0000001055673819 */ /* 0x000fe200000006ff */
[----:B------:R-:W-:Y:S01]  /*40b0*/  FMUL.FTZ R85, R80, UR4 ;  /* 0x0000000450557c20 */ /* 0x000fe20008410000 */
[----:B------:R-:W-:Y:S01]  /*40c0*/  FMUL.FTZ R80, R81, UR4 ;  /* 0x0000000451507c20 */ /* 0x000fe20008410000 */
[----:B------:R-:W-:Y:S01]  /*40d0*/  FMUL.FTZ R101, R82, UR4 ;  /* 0x0000000452657c20 */ /* 0x000fe20008410000 */
[----:B------:R-:W-:Y:S01]  /*40e0*/  FFMA.FTZ R94, R92, R143, R144 ;  /* 0x0000008f5c5e7223 */ /* 0x000fe20000010090 */
[----:B------:R-:W-:Y:S01]  /*40f0*/  FMUL.FTZ R81, R34, R85 ;  /* 0x0000005522517220 */ /* 0x000fe20000410000 */
[----:B------:R-:W-:-:S02]  /*4100*/  CS2R R92, SRZ ;  /* 0x00000000005c7805 */ /* 0x000fc4000001ff00 */
[----:B------:R-:W-:Y:S01]  /*4110*/  @P6 SHF.L.U32 R102, R86, 0x10, RZ ;  /* 0x0000001056666819 */ /* 0x000fe200000006ff */
[----:B------:R-:W-:Y:S01]  /*4120*/  FMUL.FTZ R82, R36, R101 ;  /* 0x0000006524527220 */ /* 0x000fe20000410000 */
[----:B------:R-:W-:Y:S01]  /*4130*/  @P2 FMUL.FTZ R95, R96, R85 ;  /* 0x00000055605f2220 */ /* 0x000fe20000410000 */
[----:B------:R-:W-:Y:S01]  /*4140*/  FSEL R81, R81, RZ, P2 ;  /* 0x000000ff51517208 */ /* 0x000fe20001000000 */
[-C--:B------:R-:W-:Y:S01]  /*4150*/  @P3 FMUL.FTZ R92, R103, R80.reuse ;  /* 0x00000050675c3220 */ /* 0x080fe20000410000 */
[----:B------:R-:W-:Y:S01]  /*4160*/  ISETP.GE.U32.AND P2, PT, R110, RZ, PT ;  /* 0x000000ff6e00720c */ /* 0x000fe20003f46070 */
[----:B------:R-:W-:Y:S01]  /*4170*/  FMUL.FTZ R80, R35, R80 ;  /* 0x0000005023507220 */ /* 0x000fe20000410000 */
[----:B------:R-:W-:Y:S01]  /*4180*/  LOP3.LUT P5, RZ, R111, 0xff00, RZ, 0xc0, !PT ;  /* 0x0000ff006fff7812 */ /* 0x000fe200078ac0ff */
[--C-:B------:R-:W-:Y:S01]  /*4190*/  FFMA.FTZ R97, R97, R143, R144.reuse ;  /* 0x0000008f61617223 */ /* 0x100fe20000010090 */
[----:B------:R-:W-:Y:S01]  /*41a0*/  @P6 FMUL.FTZ R93, R102, R101 ;  /* 0x00000065665d6220 */ /* 0x000fe20000410000 */
[----:B------:R-:W-:Y:S01]  /*41b0*/  FSEL R82, R82, RZ, P6 ;  /* 0x000000ff52527208 */ /* 0x000fe20003000000 */
[-CC-:B------:R-:W-:Y:S01]  /*41c0*/  FFMA.FTZ R98, R98, R143.reuse, R144.reuse ;  /* 0x0000008f62627223 */ /* 0x180fe20000010090 */
[C---:B------:R-:W-:Y:S01]  /*41d0*/  LOP3.LUT P6, RZ, R111.reuse, 0xff0000, RZ, 0xc0, !PT ;  /* 0x00ff00006fff7812 */ /* 0x040fe200078cc0ff */
[----:B------:R-:W-:Y:S01]  /*41e0*/  FADD.FTZ R140, R140, -R97 ;  /* 0x800000618c8c7221 */ /* 0x000fe20000010000 */
[----:B------:R-:W-:Y:S01]  /*41f0*/  ISETP.GE.U32.AND.EX P2, PT, R111, 0x1000000, PT, P2 ;  /* 0x010000006f00780c */ /* 0x000fe20003f46120 */
[----:B------:R-:W-:Y:S01]  /*4200*/  FADD.FTZ R100, R100, -R83 ;  /* 0x8000005364647221 */ /* 0x000fe20000010000 */
[----:B------:R-:W-:Y:S01]  /*4210*/  FSEL R80, R80, RZ, P3 ;  /* 0x000000ff50507208 */ /* 0x000fe20001800000 */
[----:B------:R-:W-:Y:S01]  /*4220*/  FFMA.FTZ R83, R137, R140, R69 ;  /* 0x0000008c89537223 */ /* 0x000fe20000010045 */
[C---:B------:R-:W-:Y:S01]  /*4230*/  LOP3.LUT P4, RZ, R110.reuse, 0xff, RZ, 0xc0, !PT ;  /* 0x000000ff6eff7812 */ /* 0x040fe2000788c0ff */
[----:B------:R-:W-:Y:S01]  /*4240*/  FFMA.FTZ R141, R141, R143, R144 ;  /* 0x0000008f8d8d7223 */ /* 0x000fe20000010090 */
[----:B------:R-:W-:Y:S01]  /*4250*/  LOP3.LUT P3, RZ, R110, 0xff00, RZ, 0xc0, !PT ;  /* 0x0000ff006eff7812 */ /* 0x000fe2000786c0ff */
[----:B------:R-:W-:Y:S01]  /*4260*/  FADD.FTZ R99, R99, -R94 ;  /* 0x8000005e63637221 */ /* 0x000fe20000010000 */
[----:B------:R-:W-:Y:S01]  /*4270*/  FADD.FTZ R139, R139, -R98 ;  /* 0x800000628b8b7221 */ /* 0x000fe20000010000 */
[----:B------:R-:W-:Y:S01]  /*4280*/  @P5 PRMT R94, R86, 0x7632, R94 ;  /* 0x00007632565e5816 */ /* 0x000fe2000000005e */
[----:B------:R-:W-:Y:S01]  /*4290*/  FMUL.FTZ R83, R136, R83 ;  /* 0x0000005388537220 */ /* 0x000fe20000410000 */
[----:B------:R-:W-:Y:S01]  /*42a0*/  FADD.FTZ R142, R142, -R141 ;  /* 0x8000008d8e8e7221 */ /* 0x000fe20000010000 */
[C---:B------:R-:W-:Y:S01]  /*42b0*/  FFMA.FTZ R85, R137.reuse, R100, R65 ;  /* 0x0000006489557223 */ /* 0x040fe20000010041 */
[----:B------:R-:W-:Y:S01]  /*42c0*/  FFMA.FTZ R99, R137, R99, R64 ;  /* 0x0000006389637223 */ /* 0x000fe20000010040 */
[----:B------:R-:W-:Y:S01]  /*42d0*/  @P6 SHF.L.U32 R102, R87, 0x10, RZ ;  /* 0x0000001057666819 */ /* 0x000fe200000006ff */
[----:B------:R-:W-:Y:S01]  /*42e0*/  FFMA.FTZ R139, R137, R139, R70 ;  /* 0x0000008b898b7223 */ /* 0x000fe20000010046 */
[----:B------:R-:W-:Y:S01]  /*42f0*/  @P2 PRMT R103, R87, 0x7632, R103 ;  /* 0x0000763257672816 */ /* 0x000fe20000000067 */
[----:B------:R-:W-:Y:S01]  /*4300*/  FMUL.FTZ R100, R83, UR4 ;  /* 0x0000000453647c20 */ /* 0x000fe20008410000 */
[----:B------:R-:W-:Y:S01]  /*4310*/  @P5 SHF.L.U32 R87, R94, 0x10, RZ ;  /* 0x000000105e575819 */ /* 0x000fe200000006ff */
[----:B------:R-:W-:Y:S01]  /*4320*/  FFMA.FTZ R137, R137, R142, R71 ;  /* 0x0000008e89897223 */ /* 0x000fe20000010047 */
        /* <DEDUP_REMOVED lines=36> */
.L_x_4904:
[----:B------:R-:W0:Y:S01]  /*4570*/  @P1 LDC.64 R84, c[0x0][0x478] ;  /* 0x00011e00ff541b82 */ /* 0x000e220000000a00 */
[----:B------:R-:W-:-:S04]  /*4580*/  IMAD.WIDE.U32 R148, R131, 0x10, R148 ;  /* 0x0000001083947825 */ /* 0x000fc800078e0094 */
[----:B0-----:R-:W-:-:S05]  /*4590*/  @P1 IMAD.WIDE.U32 R84, R131, 0x20, R84 ;  /* 0x0000002083541825 */ /* 0x001fca00078e0054 */
[----:B------:R0:W-:Y:S04]  /*45a0*/  @P1 STG.E.128 desc[UR6][R84.64], R76 ;  /* 0x0000004c54001986 */ /* 0x0001e8000c101d06 */
[----:B------:R0:W-:Y:S04]  /*45b0*/  @P1 STG.E.128 desc[UR6][R84.64+0x10], R72 ;  /* 0x0000104854001986 */ /* 0x0001e8000c101d06 */
[----:B------:R0:W-:Y:S02]  /*45c0*/  STG.E.128 desc[UR6][R148.64], R80 ;  /* 0x0000005094007986 */ /* 0x0001e4000c101d06 */
.L_x_4900:
        /* <DEDUP_REMOVED lines=21> */
.L_x_4893:
        /* <DEDUP_REMOVED lines=48> */
.L_x_4892:
[----:B------:R-:W-:Y:S05]  /*4a20*/  BSYNC B0 ;  /* 0x0000000000007941 */ /* 0x000fea0003800000 */
.L_x_4891:
        /* <DEDUP_REMOVED lines=48> */
[----:B----4-:R-:W-:-:S03]  /*4d30*/  FADD.FTZ R9, R3, R44 ;  /* 0x0000002c03097221 */ /* 0x010fc60000010000 */
[----:B------:R-:W-:Y:S01]  /*4d40*/  STS.128 [R2+0x10], R48 ;  /* 0x0000103002007388 */ /* 0x000fe20000000c00 */
[----:B-----5:R-:W-:-:S03]  /*4d50*/  FADD.FTZ R45, R4, R45 ;  /* 0x0000002d042d7221 */ /* 0x020fc60000010000 */
[----:B------:R-:W-:Y:S01]  /*4d60*/  STS.128 [R2+0x400], R16 ;  /* 0x0004001002007388 */ /* 0x000fe20000000c00 */
[----:B--2---:R-:W-:-:S03]  /*4d70*/  FADD.FTZ R47, R6, R47 ;  /* 0x0000002f062f7221 */ /* 0x004fc60000010000 */
        /* <DEDUP_REMOVED lines=36> */
[----:B------:R1:W-:Y:S01]  /*4fc0*/  STS.128 [R2+0x400], R28 ;  /* 0x0004001c02007388 */ /* 0x0003e20000000c00 */
[----:B---3--:R-:W-:-:S03]  /*4fd0*/  FADD.FTZ R49, R10, R49 ;  /* 0x000000310a317221 */ /* 0x008fc60000010000 */
[----:B------:R2:W-:Y:S01]  /*4fe0*/  STS.128 [R2+0x410], R32 ;  /* 0x0004102002007388 */ /* 0x0005e20000000c00 */
[----:B----4-:R-:W-:Y:S01]  /*4ff0*/  FADD.FTZ R51, R12, R51 ;  /* 0x000000330c337221 */ /* 0x010fe20000010000 */
[----:B------:R-:W-:Y:S08]  /*5000*/  BAR.SYNC.DEFER_BLOCKING 0x0 ;  /* 0x0000000000007b1d */ /* 0x000ff00000010000 */
[----:B0-----:R-:W1:Y:S01]  /*5010*/  LDC R36, c[0x0][0x388] ;  /* 0x0000e200ff247b82 */ /* 0x001e620000000800 */
[----:B------:R-:W0:Y:S04]  /*5020*/  LDS R18, [R5] ;  /* 0x0000000005127984 */ /* 0x000e280000000800 */
        /* <DEDUP_REMOVED lines=10> */
[----:B--2---:R-:W-:-:S03]  /*50d0*/  IADD3 R2, P0, PT, R8, UR22, RZ ;  /* 0x0000001608027c10 */ /* 0x004fc6000ff1e0ff */
        /* <DEDUP_REMOVED lines=9> */
[----:B-1----:R-:W-:Y:S01]  /*5170*/  FADD.FTZ R0, R3, R4 ;  /* 0x0000000403007221 */ /* 0x002fe20000010000 */
[----:B------:R-:W-:Y:S02]  /*5180*/  IADD3 R4, P1, PT, R8, UR20, RZ ;  /* 0x0000001408047c10 */ /* 0x000fe4000ff3e0ff */
[----:B------:R-:W1:Y:S01]  /*5190*/  LDS R15, [R5+0x1600] ;  /* 0x00160000050f7984 */ /* 0x000e620000000800 */
[----:B----4-:R-:W-:Y:S01]  /*51a0*/  FADD.FTZ R27, R0, R27 ;  /* 0x0000001b001b7221 */ /* 0x010fe20000010000 */
[----:B------:R-:W-:Y:S02]  /*51b0*/  IADD3.X R3, PT, PT, R10, UR23, RZ, P0, !PT ;  /* 0x000000170a037c10 */ /* 0x000fe400087fe4ff */
[----:B------:R-:W4:Y:S01]  /*51c0*/  LDS R24, [R5+0x1c00] ;  /* 0x001c000005187984 */ /* 0x000f220000000800 */
[----:B-----5:R-:W-:Y:S01]  /*51d0*/  FADD.FTZ R0, RZ, R6 ;  /* 0x00000006ff007221 */ /* 0x020fe20000010000 */
[----:B------:R-:W-:-:S02]  /*51e0*/  IADD3 R6, P0, PT, R8, UR8, RZ ;  /* 0x0000000808067c10 */ /* 0x000fc4000ff1e0ff */
[----:B------:R5:W4:Y:S01]  /*51f0*/  LDS R26, [R5+0x1e00] ;  /* 0x001e0000051a7984 */ /* 0x000b220000000800 */
[----:B------:R-:W-:Y:S01]  /*5200*/  FADD.FTZ R13, RZ, R13 ;  /* 0x0000000dff0d7221 */ /* 0x000fe20000010000 */
[----:B--2---:R-:W-:Y:S01]  /*5210*/  FADD.FTZ R0, R0, R7 ;  /* 0x0000000700007221 */ /* 0x004fe20000010000 */
[C---:B------:R-:W-:Y:S01]  /*5220*/  IADD3.X R7, PT, PT, R10.reuse, UR9, RZ, P0, !PT ;  /* 0x000000090a077c10 */ /* 0x040fe200087fe4ff */
[----:B------:R-:W-:Y:S01]  /*5230*/  STG.E desc[UR6][R2.64], R23 ;  /* 0x0000001702007986 */ /* 0x000fe2000c101906 */
[----:B------:R-:W-:Y:S01]  /*5240*/  FADD.FTZ R16, RZ, R16 ;  /* 0x00000010ff107221 */ /* 0x000fe20000010000 */
[----:B-----5:R-:W-:Y:S01]  /*5250*/  IADD3.X R5, PT, PT, R10, UR21, RZ, P1, !PT ;  /* 0x000000150a057c10 */ /* 0x020fe20008ffe4ff */
        /* <DEDUP_REMOVED lines=8> */
[----:B---3--:R-:W-:Y:S01]  /*52e0*/  FADD.FTZ R19, R0, R19 ;  /* 0x0000001300137221 */ /* 0x008fe20000010000 */
[----:B-1----:R-:W-:-:S04]  /*52f0*/  FADD.FTZ R15, R16, R15 ;  /* 0x0000000f100f7221 */ /* 0x002fc80000010000 */
        /* <DEDUP_REMOVED lines=10> */
.L_x_4894:
        /* <DEDUP_REMOVED lines=8> */
.L_x_4907:
[----:B------:R-:W-:Y:S05]  /*5420*/  BSYNC B2 ;  /* 0x0000000000027941 */ /* 0x000fea0003800000 */
.L_x_4906:
        /* <DEDUP_REMOVED lines=8> */
.L_x_4908:
[----:B------:R-:W-:Y:S01]  /*54b0*/  FADD.FTZ R81, R143, R80 ;  /* 0x000000508f517221 */ /* 0x000fe20000010000 */
[----:B------:R-:W-:-:S04]  /*54c0*/  HFMA2 R150, -RZ, RZ, 0, 1.1920928955078125e-07 ;  /* 0x00000002ff967431 */ /* 0x000fc800000001ff */
[----:B------:R-:W-:Y:S02]  /*54d0*/  MOV R165, R81 ;  /* 0x0000005100a57202 */ /* 0x000fe40000000f00 */
[----:B------:R-:W-:-:S07]  /*54e0*/  MOV R82, R144 ;  /* 0x0000009000527202 */ /* 0x000fce0000000f00 */
[----:B------:R-:W-:Y:S05]  /*54f0*/  WARPSYNC.COLLECTIVE R148, `(.L_x_4909) ;  /* 0x0000000094087348 */ /* 0x000fea0003c00000 */
[----:B------:R0:W1:Y:S02]  /*5500*/  SHFL.BFLY P3, R144, R165, R150, R152 ;  /* 0x0c000096a5907389 */ /* 0x0000640000060098 */
[----:B01----:R-:W-:Y:S05]  /*5510*/  ENDCOLLECTIVE ;  /* 0x000000000000791b */ /* 0x003fea0003800000 */
.L_x_4909:
[----:B------:R-:W-:-:S05]  /*5520*/  FADD.FTZ R82, R83, R82 ;  /* 0x0000005253527221 */ /* 0x000fca0000010000 */
[----:B------:R-:W-:Y:S02]  /*5530*/  MOV R165, R82 ;  /* 0x0000005200a57202 */ /* 0x000fe40000000f00 */
[----:B------:R-:W-:-:S07]  /*5540*/  MOV R80, R144 ;  /* 0x0000009000507202 */ /* 0x000fce0000000f00 */
[----:B------:R-:W-:Y:S05]  /*5550*/  WARPSYNC.COLLECTIVE R148, `(.L_x_4910) ;  /* 0x0000000094087348 */ /* 0x000fea0003c00000 */
[----:B------:R0:W1:Y:S02]  /*5560*/  SHFL.BFLY P3, R144, R165, R150, R152 ;  /* 0x0c000096a5907389 */ /* 0x0000640000060098 */
[----:B01----:R-:W-:Y:S05]  /*5570*/  ENDCOLLECTIVE ;  /* 0x000000000000791b */ /* 0x003fea0003800000 */
.L_x_4910:
[----:B------:R-:W-:Y:S01]  /*5580*/  FADD.FTZ R90, R81, R80 ;  /* 0x00000050515a7221 */ /* 0x000fe20000010000 */
[----:B------:R-:W-:-:S04]  /*5590*/  HFMA2 R150, -RZ, RZ, 0, 2.384185791015625e-07 ;  /* 0x00000004ff967431 */ /* 0x000fc800000001ff */
[----:B------:R-:W-:Y:S02]  /*55a0*/  MOV R165, R90 ;  /* 0x0000005a00a57202 */ /* 0x000fe40000000f00 */
[----:B------:R-:W-:-:S07]  /*55b0*/  MOV R161, R144 ;  /* 0x0000009000a17202 */ /* 0x000fce0000000f00 */
[----:B------:R-:W-:Y:S05]  /*55c0*/  WARPSYNC.COLLECTIVE R148, `(.L_x_4911) ;  /* 0x0000000094087348 */ /* 0x000fea0003c00000 */
[----:B------:R0:W1:Y:S02]  /*55d0*/  SHFL.BFLY P3, R144, R165, R150, R152 ;  /* 0x0c000096a5907389 */ /* 0x0000640000060098 */
[----:B01----:R-:W-:Y:S05]  /*55e0*/  ENDCOLLECTIVE ;  /* 0x000000000000791b */ /* 0x003fea0003800000 */
.L_x_4911:
[----:B------:R-:W-:-:S05]  /*55f0*/  FADD.FTZ R161, R82, R161 ;  /* 0x000000a152a17221 */ /* 0x000fca0000010000 */
[----:B------:R-:W-:Y:S02]  /*5600*/  MOV R165, R161 ;  /* 0x000000a100a57202 */ /* 0x000fe40000000f00 */
[----:B------:R-:W-:-:S07]  /*5610*/  MOV R163, R144 ;  /* 0x0000009000a37202 */ /* 0x000fce0000000f00 */
[----:B------:R-:W-:Y:S05]  /*5620*/  WARPSYNC.COLLECTIVE R148, `(.L_x_4912) ;  /* 0x0000000094087348 */ /* 0x000fea0003c00000 */
[----:B------:R0:W1:Y:S02]  /*5630*/  SHFL.BFLY P3, R144, R165, R150, R152 ;  /* 0x0c000096a5907389 */ /* 0x0000640000060098 */
[----:B01----:R-:W-:Y:S05]  /*5640*/  ENDCOLLECTIVE ;  /* 0x000000000000791b */ /* 0x003fea0003800000 */
.L_x_4912:
[----:B------:R-:W-:Y:S01]  /*5650*/  FADD.FTZ R163, R90, R163 ;  /* 0x000000a35aa37221 */ /* 0x000fe20000010000 */
[----:B------:R-:W-:-:S04]  /*5660*/  HFMA2 R150, -RZ, RZ, 0, 4.76837158203125e-07 ;  /* 0x00000008ff967431 */ /* 0x000fc800000001ff */
[----:B------:R-:W-:Y:S02]  /*5670*/  MOV R165, R163 ;  /* 0x000000a300a57202 */ /* 0x000fe40000000f00 */
[----:B------:R-:W-:-:S07]  /*5680*/  MOV R80, R144 ;  /* 0x0000009000507202 */ /* 0x000fce0000000f00 */
[----:B------:R-:W-:Y:S05]  /*5690*/  WARPSYNC.COLLECTIVE R148, `(.L_x_4913) ;  /* 0x0000000094087348 */ /* 0x000fea0003c00000 */
[----:B------:R0:W1:Y:S02]  /*56a0*/  SHFL.BFLY P3, R144, R165, R150, R152 ;  /* 0x0c000096a5907389 */ /* 0x0000640000060098 */
[----:B01----:R-:W-:Y:S05]  /*56b0*/  ENDCOLLECTIVE ;  /* 0x000000000000791b */ /* 0x003fea0003800000 */
.L_x_4913:
[----:B------:R-:W-:-:S05]  /*56c0*/  FADD.FTZ R143, R161, R80 ;  /* 0x00000050a18f7221 */ /* 0x000fca0000010000 */
[----:B------:R-:W-:Y:S02]  /*56d0*/  MOV R165, R143 ;  /* 0x0000008f00a57202 */ /* 0x000fe40000000f00 */
[----:B------:R-:W-:-:S07]  /*56e0*/  MOV R80, R144 ;  /* 0x0000009000507202 */ /* 0x000fce0000000f00 */
[----:B------:R-:W-:Y:S05]  /*56f0*/  WARPSYNC.COLLECTIVE R148, `(.L_x_4914) ;  /* 0x0000000094087348 */ /* 0x000fea0003c00000 */
[----:B------:R0:W1:Y:S02]  /*5700*/  SHFL.BFLY P3, R144, R165, R150, R152 ;  /* 0x0c000096a5907389 */ /* 0x0000640000060098 */
[----:B01----:R-:W-:Y:S05]  /*5710*/  ENDCOLLECTIVE ;  /* 0x000000000000791b */ /* 0x003fea0003800000 */
.L_x_4914:
[----:B------:R-:W-:Y:S01]  /*5720*/  FADD.FTZ R80, R163, R80 ;  /* 0x00000050a3507221 */ /* 0x000fe20000010000 */
[----:B------:R-:W-:-:S04]  /*5730*/  HFMA2 R150, -RZ, RZ, 0, 9.5367431640625e-07 ;  /* 0x00000010ff967431 */ /* 0x000fc800000001ff */
[----:B------:R-:W-:Y:S01]  /*5740*/  MOV R165, R80 ;  /* 0x0000005000a57202 */ /* 0x000fe20000000f00 */
[----:B------:R-:W-:-:S07]  /*5750*/  FADD.FTZ R81, R143, R144 ;  /* 0x000000908f517221 */ /* 0x000fce0000010000 */
[----:B------:R-:W-:Y:S05]  /*5760*/  WARPSYNC.COLLECTIVE R148, `(.L_x_4915) ;  /* 0x0000000094087348 */ /* 0x000fea0003c00000 */
[----:B------:R0:W1:Y:S02]  /*5770*/  SHFL.BFLY P3, R144, R165, R150, R152 ;  /* 0x0c000096a5907389 */ /* 0x0000640000060098 */
[----:B01----:R-:W-:Y:S05]  /*5780*/  ENDCOLLECTIVE ;  /* 0x000000000000791b */ /* 0x003fea0003800000 */
.L_x_4915:
[----:B------:R-:W-:Y:S02]  /*5790*/  MOV R165, R81 ;  /* 0x0000005100a57202 */ /* 0x000fe40000000f00 */
[----:B------:R-:W-:-:S07]  /*57a0*/  MOV R83, R144 ;  /* 0x0000009000537202 */ /* 0x000fce0000000f00 */
[----:B------:R-:W-:Y:S05]  /*57b0*/  WARPSYNC.COLLECTIVE R148, `(.L_x_4916) ;  /* 0x0000000094087348 */ /* 0x000fea0003c00000 */
[----:B------:R0:W1:Y:S02]  /*57c0*/  SHFL.BFLY P3, R144, R165, R150, R152 ;  /* 0x0c000096a5907389 */ /* 0x0000640000060098 */
[----:B01----:R-:W-:Y:S05]  /*57d0*/  ENDCOLLECTIVE ;  /* 0x000000000000791b */ /* 0x003fea0003800000 */
.L_x_4916:
[----:B------:R-:W-:Y:S01]  /*57e0*/  MOV R82, R144 ;  /* 0x0000009000527202 */ /* 0x000fe20000000f00 */
[----:B------:R-:W-:Y:S06]  /*57f0*/  BRA `(.L_x_4917) ;  /* 0xffffffb800807947 */ /* 0x000fec000383ffff */
.L_x_4918:
        /* <DEDUP_REMOVED lines=16> */
.L_x_11243:


//--------------------- .text._ZN10layer_norm22ln_bwd_finalize_kernelINS_22Kernel_traits_finalizeILj512Ef13__nv_bfloat16fS2_fjLb1ELj1024ELj4ENS_18Kernel_traits_baseILj512EfS2_fS2_fjLj1024EEEEELb1ELb0EEEvNS_9BwdParamsE --------------------------
	.section	.text._ZN10layer_norm22ln_bwd_finalize_kernelINS_22Kernel_traits_finalizeILj512Ef13__nv_bfloat16fS2_fjLb1ELj1024ELj4ENS_18Kernel_traits_baseILj512EfS2_fS2_fjLj1024EEEEELb1ELb0EEEvNS_9BwdParamsE,"ax",@progbits
	.align	128
        .global         _ZN10layer_norm22ln_bwd_finalize_kernelINS_22Kernel_traits_finalizeILj512Ef13__nv_bfloat16fS2_fjLb1ELj1024ELj4ENS_18Kernel_traits_baseILj512EfS2_fS2_fjLj1024EEEEELb1ELb0EEEvNS_9BwdParamsE
        .type           _ZN10layer_norm22ln_bwd_finalize_kernelINS_22Kernel_traits_finalizeILj512Ef13__nv_bfloat16fS2_fjLb1ELj1024ELj4ENS_18Kernel_traits_baseILj512EfS2_fS2_fjLj1024EEEEELb1ELb0EEEvNS_9BwdParamsE,@function
        .size           _ZN10layer_norm22ln_bwd_finalize_kernelINS_22Kernel_traits_finalizeILj512Ef13__nv_bfloat16fS2_fjLb1ELj1024ELj4ENS_18Kernel_traits_baseILj512EfS2_fS2_fjLj1024EEEEELb1ELb0EEEvNS_9BwdParamsE,(.L_x_11244 - _ZN10layer_norm22ln_bwd_finalize_kernelINS_22Kernel_traits_finalizeILj512Ef13__nv_bfloat16fS2_fjLb1ELj1024ELj4ENS_18Kernel_traits_baseILj512EfS2_fS2_fjLj1024EEEEELb1ELb0EEEvNS_9BwdParamsE)
        .other          _ZN10layer_norm22ln_bwd_finalize_kernelINS_22Kernel_traits_finalizeILj512Ef13__nv_bfloat16fS2_fjLb1ELj1024ELj4ENS_18Kernel_traits_baseILj512EfS2_fS2_fjLj1024EEEEELb1ELb0EEEvNS_9BwdParamsE,@"STO_CUDA_ENTRY STV_DEFAULT"
_ZN10layer_norm22ln_bwd_finalize_kernelINS_22Kernel_traits_finalizeILj512Ef13__nv_bfloat16fS2_fjLb1ELj1024ELj4ENS_18Kernel_traits_baseILj512EfS2_fS2_fjLj1024EEEEELb1ELb0EEEvNS_9BwdParamsE:
.text._ZN10layer_norm22ln_bwd_finalize_kernelINS_22Kernel_traits_finalizeILj512Ef13__nv_bfloat16fS2_fjLb1ELj1024ELj4ENS_18Kernel_traits_baseILj512EfS2_fS2_fjLj1024EEEEELb1ELb0EEEvNS_9BwdParamsE:
        /* <DEDUP_REMOVED lines=57> */
.L_x_4923:
        /* <DEDUP_REMOVED lines=87> */
.L_x_4922:
[----:B------:R-:W-:Y:S05]  /*0900*/  BSYNC.RECONVERGENT B1 ;  /* 0x0000000000017941 */ /* 0x000fea0003800200 */
.L_x_4921:
        /* <DEDUP_REMOVED lines=50> */
.L_x_4925:
[----:B------:R-:W-:Y:S05]  /*0c30*/  BSYNC.RECONVERGENT B1 ;  /* 0x0000000000017941 */ /* 0x000fea0003800200 */
.L_x_4924:
        /* <DEDUP_REMOVED lines=29> */
.L_x_4927:
[----:B------:R-:W-:Y:S05]  /*0e10*/  BSYNC.RECONVERGENT B1 ;  /* 0x0000000000017941 */ /* 0x000fea0003800200 */
.L_x_4926:
        /* <DEDUP_REMOVED lines=14> */
.L_x_4920:
[----:B------:R-:W-:Y:S05]  /*0f00*/  BSYNC.RECONVERGENT B0 ;  /* 0x0000000000007941 */ /* 0x000fea0003800200 */
.L_x_4919:
        /* <DEDUP_REMOVED lines=75> */
.L_x_4928:
        /* <DEDUP_REMOVED lines=12> */
.L_x_11244:


//--------------------- .text._ZN10layer_norm13ln_bwd_kernelINS_13Kernel_traitsIf13__nv_bfloat16fS2_fjLj512ELj1ELj4ELj1ELj16ENS_18Kernel_traits_baseILj512EfS2_fS2_fjLj128EEEEELb1ELb1ELb1ELb0EEEvNS_9BwdParamsE --------------------------
	.section	.text._ZN10layer_norm13ln_bwd_kernelINS_13Kernel_traitsIf13__nv_bfloat16fS2_fjLj512ELj1ELj4ELj1ELj16ENS_18Kernel_traits_baseILj512EfS2_fS2_fjLj128EEEEELb1ELb1ELb1ELb0EEEvNS_9BwdParamsE,"ax",@progbits
	.align	128
        .global         _ZN10layer_norm13ln_bwd_kernelINS_13Kernel_traitsIf13__nv_bfloat16fS2_fjLj512ELj1ELj4ELj1ELj16ENS_18Kernel_traits_baseILj512EfS2_fS2_fjLj128EEEEELb1ELb1ELb1ELb0EEEvNS_9BwdParamsE
        .type           _ZN10layer_norm13ln_bwd_kernelINS_13Kernel_traitsIf13__nv_bfloat16fS2_fjLj512ELj1ELj4ELj1ELj16ENS_18Kernel_traits_baseILj512EfS2_fS2_fjLj128EEEEELb1ELb1ELb1ELb0EEEvNS_9BwdParamsE,@function
        .size           _ZN10layer_norm13ln_bwd_kernelINS_13Kernel_traitsIf13__nv_bfloat16fS2_fjLj512ELj1ELj4ELj1ELj16ENS_18Kernel_traits_baseILj512EfS2_fS2_fjLj128EEEEELb1ELb1ELb1ELb0EEEvNS_9BwdParamsE,(.L_x_11245 - _ZN10layer_norm13ln_bwd_kernelINS_13Kernel_traitsIf13__nv_bfloat16fS2_fjLj512ELj1ELj4ELj1ELj16ENS_18Kernel_traits_baseILj512EfS2_fS2_fjLj128EEEEELb1ELb1ELb1ELb0EEEvNS_9BwdParamsE)
        .other          _ZN10layer_norm13ln_bwd_kernelINS_13Kernel_traitsIf13__nv_bfloat16fS2_fjLj512ELj1ELj4ELj1ELj16ENS_18Kernel_traits_baseILj512EfS2_fS2_fjLj128EEEEELb1ELb1ELb1ELb0EEEvNS_9BwdParamsE,@"STO_CUDA_ENTRY STV_DEFAULT"
_ZN10layer_norm13ln_bwd_kernelINS_13Kernel_traitsIf13__nv_bfloat16fS2_fjLj512ELj1ELj4ELj1ELj16ENS_18Kernel_traits_baseILj512EfS2_fS2_fjLj128EEEEELb1ELb1ELb1ELb0EEEvNS_9BwdParamsE:
.text._ZN10layer_norm13ln_bwd_kernelINS_13Kernel_traitsIf13__nv_bfloat16fS2_fjLj512ELj1ELj4ELj1ELj16ENS_18Kernel_traits_baseILj512EfS2_fS2_fjLj128EEEEELb1ELb1ELb1ELb0EEEvNS_9BwdParamsE:
        /* <DEDUP_REMOVED lines=24> */
[----:B------:R-:W5:Y:S01]  /*0180*/  @P0 LDG.E.128 R96, desc[UR6][R2.64] ;  /* 0x0000000602600981 */ /* 0x000f62000c1e1d00 */
        /* <DEDUP_REMOVED lines=12> */
[----:B--2---:R-:W-:Y:S01]  /*0250*/  USHF.L.U32 UR4, UR4, 0x2, URZ ;  /* 0x0000000204047899 */ /* 0x004fe200080006ff */
[----:B---3--:R-:W-:-:S05]  /*0260*/  SHF.R.U32.HI R2, RZ, 0x5, R132 ;  /* 0x00000005ff027819 */ /* 0x008fca0000011684 */
        /* <DEDUP_REMOVED lines=51> */
.L_x_5127:
        /* <DEDUP_REMOVED lines=18> */
[----:B------:R-:W1:Y:S01]  /*06c0*/  S2R R132, SR_TID.X ;  /* 0x0000000000847919 */ /* 0x000e620000002100 */
[----:B------:R-:W-:Y:S01]  /*06d0*/  IADD3 R120, PT, PT, R134, -0x1, RZ ;  /* 0xffffffff86787810 */ /* 0x000fe20007ffe0ff */
[----:B------:R-:W-:Y:S01]  /*06e0*/  BSSY.RECONVERGENT B1, `(.L_x_4932) ;  /* 0x000006e000017945 */ /* 0x000fe20003800200 */
[----:B------:R-:W-:Y:S01]  /*06f0*/  ISETP.GE.U32.AND P4, PT, R0, 0x20, PT ;  /* 0x000000200000780c */ /* 0x000fe20003f86070 */
[----:B------:R-:W-:Y:S01]  /*0700*/  HFMA2 R172, -RZ, RZ, 0, 0 ;  /* 0x00000000ffac7431 */ /* 0x000fe200000001ff */
[----:B------:R-:W-:Y:S01]  /*0710*/  ISETP.NE.AND P0, PT, RZ, UR8, PT ;  /* 0x00000008ff007c0c */ /* 0x000fe2000bf05270 */
[----:B------:R-:W-:Y:S01]  /*0720*/  IMAD R120, R120, R133, RZ ;  /* 0x0000008578787224 */ /* 0x000fe200078e02ff */
[----:B------:R-:W-:-:S02]  /*0730*/  ISETP.GE.U32.AND P3, PT, R0, 0x40, PT ;  /* 0x000000400000780c */ /* 0x000fc40003f66070 */
[----:B------:R-:W-:Y:S02]  /*0740*/  MOV R177, RZ ;  /* 0x000000ff00b17202 */ /* 0x000fe40000000f00 */
[----:B------:R-:W-:-:S05]  /*0750*/  @P2 IADD3 R118, PT, PT, R165, -0x1, RZ ;  /* 0xffffffffa5762810 */ /* 0x000fca0007ffe0ff */
[-C--:B------:R-:W-:Y:S02]  /*0760*/  @P2 IMAD R119, R118, R133.reuse, RZ ;  /* 0x0000008576772224 */ /* 0x080fe400078e02ff */
[----:B------:R-:W-:-:S03]  /*0770*/  IMAD R118, R2, R133, RZ ;  /* 0x0000008502767224 */ /* 0x000fc600078e02ff */
[----:B------:R-:W-:Y:S02]  /*0780*/  @P2 SHF.R.S32.HI R122, RZ, 0x1f, R119 ;  /* 0x0000001fff7a2819 */ /* 0x000fe40000011477 */
[----:B0-----:R-:W-:Y:S02]  /*0790*/  SHF.R.S32.HI R117, RZ, 0x1f, R118 ;  /* 0x0000001fff757819 */ /* 0x001fe40000011476 */
[----:B------:R-:W-:Y:S02]  /*07a0*/  @P2 LEA.HI R122, R122, R119, RZ, 0x3 ;  /* 0x000000777a7a2211 */ /* 0x000fe400078f18ff */
[----:B------:R-:W-:Y:S02]  /*07b0*/  SHF.R.S32.HI R119, RZ, 0x1f, R120 ;  /* 0x0000001fff777819 */ /* 0x000fe40000011478 */
[----:B------:R-:W-:Y:S02]  /*07c0*/  LEA.HI R118, R117, R118, RZ, 0x3 ;  /* 0x0000007675767211 */ /* 0x000fe400078f18ff */
[----:B------:R-:W-:-:S02]  /*07d0*/  LEA.HI R120, R119, R120, RZ, 0x3 ;  /* 0x0000007877787211 */ /* 0x000fc400078f18ff */
        /* <DEDUP_REMOVED lines=15> */
[----:B--2---:R-:W-:-:S06]  /*08d0*/  IMAD.WIDE.U32 R126, R170, 0x8, R126 ;  /* 0x00000008aa7e7825 */ /* 0x004fcc00078e007e */
[----:B------:R-:W5:Y:S01]  /*08e0*/  LDG.E.64 R126, desc[UR6][R126.64] ;  /* 0x000000067e7e7981 */ /* 0x000f62000c1e1b00 */
[----:B------:R-:W-:-:S04]  /*08f0*/  ISETP.NE.U32.AND P0, PT, RZ, UR10, PT ;  /* 0x0000000aff007c0c */ /* 0x000fc8000bf05070 */
[----:B------:R-:W-:-:S13]  /*0900*/  ISETP.NE.AND.EX P0, PT, RZ, UR11, PT, P0 ;  /* 0x0000000bff007c0c */ /* 0x000fda000bf05300 */
[----:B------:R-:W0:Y:S02]  /*0910*/  @P0 LDC.64 R138, c[0x0][0x438] ;  /* 0x00010e00ff8a0b82 */ /* 0x000e240000000a00 */
[----:B0-----:R-:W-:-:S05]  /*0920*/  @P0 IMAD.WIDE.U32 R138, R173, 0x20, R138 ;  /* 0x00000020ad8a0825 */ /* 0x001fca00078e008a */
[----:B------:R-:W5:Y:S04]  /*0930*/  @P0 LDG.E.128 R16, desc[UR6][R138.64] ;  /* 0x000000068a100981 */ /* 0x000f68000c1e1d00 */
[----:B------:R0:W5:Y:S01]  /*0940*/  @P0 LDG.E.128 R12, desc[UR6][R138.64+0x10] ;  /* 0x000010068a0c0981 */ /* 0x000162000c1e1d00 */
[----:B------:R-:W-:Y:S02]  /*0950*/  IADD3 R175, PT, PT, R175, 0x20, RZ ;  /* 0x00000020afaf7810 */ /* 0x000fe40007ffe0ff */
[----:B------:R-:W-:Y:S02]  /*0960*/  IADD3 R170, PT, PT, R170, 0x20, RZ ;  /* 0x00000020aaaa7810 */ /* 0x000fe40007ffe0ff */
[----:B------:R-:W-:Y:S01]  /*0970*/  IADD3 R173, PT, PT, R173, 0x20, RZ ;  /* 0x00000020adad7810 */ /* 0x000fe20007ffe0ff */
[C---:B---3--:R-:W-:Y:S01]  /*0980*/  FADD.FTZ R3, -R171.reuse, R116 ;  /* 0x00000074ab037221 */ /* 0x048fe20000010100 */
[C---:B------:R-:W-:Y:S01]  /*0990*/  FADD.FTZ R135, -R171.reuse, R117 ;  /* 0x00000075ab877221 */ /* 0x040fe20000010100 */
[----:B------:R-:W-:Y:S01]  /*09a0*/  FADD.FTZ R137, -R171, R118 ;  /* 0x00000076ab897221 */ /* 0x000fe20000010100 */
[----:B----4-:R-:W-:-:S02]  /*09b0*/  PRMT R116, R120, 0x7632, R116 ;  /* 0x0000763278747816 */ /* 0x010fc40000000074 */
[----:B------:R-:W-:Y:S02]  /*09c0*/  SHF.L.U32 R117, R120, 0x10, RZ ;  /* 0x0000001078757819 */ /* 0x000fe400000006ff */
[C---:B------:R-:W-:Y:S02]  /*09d0*/  PRMT R120, R122.reuse, 0x7632, R120 ;  /* 0x000076327a787816 */ /* 0x040fe40000000078 */
[----:B0-----:R-:W-:Y:S02]  /*09e0*/  SHF.L.U32 R139, R122, 0x10, RZ ;  /* 0x000000107a8b7819 */ /* 0x001fe400000006ff */
[C---:B------:R-:W-:Y:S02]  /*09f0*/  PRMT R122, R123.reuse, 0x7632, R122 ;  /* 0x000076327b7a7816 */ /* 0x040fe4000000007a */
[----:B------:R-:W-:Y:S01]  /*0a00*/  SHF.L.U32 R143, R123, 0x10, RZ ;  /* 0x000000107b8f7819 */ /* 0x000fe200000006ff */
[C---:B------:R-:W-:Y:S01]  /*0a10*/  FADD.FTZ R123, -R171.reuse, R128 ;  /* 0x00000080ab7b7221 */ /* 0x040fe20000010100 */
[C---:B------:R-:W-:Y:S01]  /*0a20*/  FMUL.FTZ R138, R136.reuse, R135 ;  /* 0x00000087888a7220 */ /* 0x040fe20000410000 */
[C---:B------:R-:W-:Y:S01]  /*0a30*/  FMUL.FTZ R135, R136.reuse, R137 ;  /* 0x0000008988877220 */ /* 0x040fe20000410000 */
[----:B------:R-:W-:Y:S01]  /*0a40*/  FADD.FTZ R141, -R171, R130 ;  /* 0x00000082ab8d7221 */ /* 0x000fe20000010100 */
[----:B------:R-:W-:Y:S01]  /*0a50*/  FMUL.FTZ R137, R136, R123 ;  /* 0x0000007b88897220 */ /* 0x000fe20000410000 */
[----:B------:R-:W-:Y:S01]  /*0a60*/  SHF.L.U32 R116, R116, 0x10, RZ ;  /* 0x0000001074747819 */ /* 0x000fe200000006ff */
[----:B------:R-:W-:Y:S01]  /*0a70*/  FMUL.FTZ R3, R136, R3 ;  /* 0x0000000388037220 */ /* 0x000fe20000410000 */
[----:B------:R-:W-:Y:S01]  /*0a80*/  FMUL.FTZ R142, R96, R117 ;  /* 0x00000075608e7220 */ /* 0x000fe20000410000 */
[----:B------:R-:W-:Y:S01]  /*0a90*/  FADD.FTZ R44, R44, R139 ;  /* 0x0000008b2c2c7221 */ /* 0x000fe20000010000 */
[-C--:B------:R-:W-:Y:S01]  /*0aa0*/  FFMA.FTZ R60, R137, R139.reuse, R60 ;  /* 0x0000008b893c7223 */ /* 0x080fe2000001003c */
[----:B------:R-:W-:Y:S01]  /*0ab0*/  FMUL.FTZ R146, R92, R139 ;  /* 0x0000008b5c927220 */ /* 0x000fe20000410000 */
[----:B------:R-:W-:Y:S01]  /*0ac0*/  FMUL.FTZ R139, R136, R141 ;  /* 0x0000008d888b7220 */ /* 0x000fe20000410000 */
[----:B------:R-:W-:Y:S01]  /*0ad0*/  FADD.FTZ R119, -R171, R119 ;  /* 0x00000077ab777221 */ /* 0x000fe20000010100 */
[----:B------:R-:W-:Y:S01]  /*0ae0*/  PRMT R118, R121, 0x7632, R118 ;  /* 0x0000763279767816 */ /* 0x000fe20000000076 */
[-C--:B------:R-:W-:Y:S01]  /*0af0*/  FFMA.FTZ R65, R138, R116.reuse, R65 ;  /* 0x000000748a417223 */ /* 0x080fe20000010041 */
[----:B------:R-:W-:Y:S01]  /*0b00*/  FADD.FTZ R49, R49, R116 ;  /* 0x0000007431317221 */ /* 0x000fe20000010000 */
[----:B------:R-:W-:Y:S01]  /*0b10*/  FMUL.FTZ R141, R97, R116 ;  /* 0x00000074618d7220 */ /* 0x000fe20000410000 */
[----:B------:R-:W-:Y:S01]  /*0b20*/  SHF.L.U32 R121, R121, 0x10, RZ ;  /* 0x0000001079797819 */ /* 0x000fe200000006ff */
[----:B------:R-:W-:Y:S01]  /*0b30*/  FADD.FTZ R48, R48, R117 ;  /* 0x0000007530307221 */ /* 0x000fe20000010000 */
[C---:B------:R-:W-:Y:S01]  /*0b40*/  FFMA.FTZ R64, R3.reuse, R117, R64 ;  /* 0x0000007503407223 */ /* 0x040fe20000010040 */
[----:B------:R-:W-:Y:S01]  /*0b50*/  FADD.FTZ R116, RZ, R142 ;  /* 0x0000008eff747221 */ /* 0x000fe20000010000 */
[----:B------:R-:W-:Y:S01]  /*0b60*/  FFMA.FTZ R117, R3, R142, RZ ;  /* 0x0000008e03757223 */ /* 0x000fe200000100ff */
[----:B------:R-:W-:Y:S01]  /*0b70*/  FMUL.FTZ R140, R136, R119 ;  /* 0x00000077888c7220 */ /* 0x000fe20000410000 */
[----:B------:R-:W-:Y:S01]  /*0b80*/  SHF.L.U32 R118, R118, 0x10, RZ ;  /* 0x0000001076767819 */ /* 0x000fe200000006ff */
        /* <DEDUP_REMOVED lines=35> */
.L_x_4933:
[----:B------:R-:W-:Y:S05]  /*0dc0*/  BSYNC.RECONVERGENT B1 ;  /* 0x0000000000017941 */ /* 0x000fea0003800200 */
.L_x_4932:
        /* <DEDUP_REMOVED lines=13> */
[----:B------:R-:W1:Y:S02]  /*0ea0*/  @P0 LDC.64 R154, c[0x0][0x438] ;  /* 0x00010e00ff9a0b82 */ /* 0x000e640000000a00 */
[----:B-1----:R-:W-:-:S05]  /*0eb0*/  @P0 IMAD.WIDE.U32 R154, R173, 0x20, R154 ;  /* 0x00000020ad9a0825 */ /* 0x002fca00078e009a */
[----:B------:R-:W5:Y:S04]  /*0ec0*/  @P0 LDG.E.128 R8, desc[UR6][R154.64] ;  /* 0x000000069a080981 */ /* 0x000f68000c1e1d00 */
[----:B------:R1:W5:Y:S01]  /*0ed0*/  @P0 LDG.E.128 R4, desc[UR6][R154.64+0x10] ;  /* 0x000010069a040981 */ /* 0x000362000c1e1d00 */
[C---:B---3--:R-:W-:Y:S01]  /*0ee0*/  FADD.FTZ R149, -R171.reuse, R116 ;  /* 0x00000074ab957221 */ /* 0x048fe20000010100 */
[C---:B------:R-:W-:Y:S01]  /*0ef0*/  FADD.FTZ R151, -R171.reuse, R117 ;  /* 0x00000075ab977221 */ /* 0x040fe20000010100 */
[C---:B------:R-:W-:Y:S01]  /*0f00*/  FADD.FTZ R153, -R171.reuse, R118 ;  /* 0x00000076ab997221 */ /* 0x040fe20000010100 */
[----:B0-----:R-:W-:Y:S01]  /*0f10*/  FADD.FTZ R157, -R171, R119 ;  /* 0x00000077ab9d7221 */ /* 0x001fe20000010100 */
[----:B------:R-:W-:Y:S01]  /*0f20*/  FMUL.FTZ R149, R136, R149 ;  /* 0x0000009588957220 */ /* 0x000fe20000410000 */
[----:B----4-:R-:W-:-:S02]  /*0f30*/  PRMT R116, R128, 0x7632, R116 ;  /* 0x0000763280747816 */ /* 0x010fc40000000074 */
[----:B------:R-:W-:Y:S02]  /*0f40*/  SHF.L.U32 R117, R128, 0x10, RZ ;  /* 0x0000001080757819 */ /* 0x000fe400000006ff */
[----:B------:R-:W-:-:S03]  /*0f50*/  SHF.L.U32 R118, R116, 0x10, RZ ;  /* 0x0000001074767819 */ /* 0x000fc600000006ff */
[----:B------:R-:W-:Y:S01]  /*0f60*/  FMUL.FTZ R160, R80, R117 ;  /* 0x0000007550a07220 */ /* 0x000fe20000410000 */
[C---:B------:R-:W-:Y:S01]  /*0f70*/  PRMT R119, R129.reuse, 0x7632, R119 ;  /* 0x0000763281777816 */ /* 0x040fe20000000077 */
[----:B------:R-:W-:Y:S01]  /*0f80*/  FMUL.FTZ R156, R136, R157 ;  /* 0x0000009d889c7220 */ /* 0x000fe20000410000 */
[----:B------:R-:W-:Y:S01]  /*0f90*/  SHF.L.U32 R129, R129, 0x10, RZ ;  /* 0x0000001081817819 */ /* 0x000fe200000006ff */
[----:B------:R-:W-:Y:S01]  /*0fa0*/  FADD.FTZ R40, R40, R117 ;  /* 0x0000007528287221 */ /* 0x000fe20000010000 */
[----:B------:R-:W-:Y:S01]  /*0fb0*/  FFMA.FTZ R56, R149, R117, R56 ;  /* 0x0000007595387223 */ /* 0x000fe20000010038 */
[----:B------:R-:W-:Y:S01]  /*0fc0*/  FADD.FTZ R116, R177, R160 ;  /* 0x000000a0b1747221 */ /* 0x000fe20000010000 */
[----:B------:R-:W-:Y:S01]  /*0fd0*/  FMUL.FTZ R157, R81, R118 ;  /* 0x00000076519d7220 */ /* 0x000fe20000410000 */
[----:B-1----:R-:W-:Y:S01]  /*0fe0*/  FMUL.FTZ R154, R136, R151 ;  /* 0x00000097889a7220 */ /* 0x002fe20000410000 */
[----:B------:R-:W-:Y:S01]  /*0ff0*/  FFMA.FTZ R117, R149, R160, R172 ;  /* 0x000000a095757223 */ /* 0x000fe200000100ac */
[----:B------:R-:W-:Y:S01]  /*1000*/  FADD.FTZ R159, -R171, R120 ;  /* 0x00000078ab9f7221 */ /* 0x000fe20000010100 */
[----:B------:R-:W-:Y:S01]  /*1010*/  SHF.L.U32 R120, R119, 0x10, RZ ;  /* 0x0000001077787819 */ /* 0x000fe200000006ff */
[----:B------:R-:W-:Y:S01]  /*1020*/  FADD.FTZ R119, R116, R157 ;  /* 0x0000009d74777221 */ /* 0x000fe20000010000 */
[----:B------:R-:W-:Y:S01]  /*1030*/  FMUL.FTZ R151, R136, R153 ;  /* 0x0000009988977220 */ /* 0x000fe20000410000 */
[----:B------:R-:W-:Y:S01]  /*1040*/  FMUL.FTZ R162, R82, R129 ;  /* 0x0000008152a27220 */ /* 0x000fe20000410000 */
[----:B------:R-:W-:Y:S01]  /*1050*/  FFMA.FTZ R116, R154, R157, R117 ;  /* 0x0000009d9a747223 */ /* 0x000fe20000010075 */
[C---:B------:R-:W-:Y:S01]  /*1060*/  FADD.FTZ R161, -R171.reuse, R121 ;  /* 0x00000079aba17221 */ /* 0x040fe20000010100 */
[C---:B------:R-:W-:Y:S01]  /*1070*/  FADD.FTZ R163, -R171.reuse, R122 ;  /* 0x0000007aaba37221 */ /* 0x040fe20000010100 */
[----:B------:R-:W-:Y:S01]  /*1080*/  FADD.FTZ R171, -R171, R123 ;  /* 0x0000007babab7221 */ /* 0x000fe20000010100 */
[----:B------:R-:W-:Y:S01]  /*1090*/  PRMT R121, R130, 0x7632, R121 ;  /* 0x0000763282797816 */ /* 0x000fe20000000079 */
[----:B------:R-:W-:Y:S01]  /*10a0*/  FMUL.FTZ R153, R136, R159 ;  /* 0x0000009f88997220 */ /* 0x000fe20000410000 */
[----:B------:R-:W-:Y:S01]  /*10b0*/  SHF.L.U32 R123, R130, 0x10, RZ ;  /* 0x00000010827b7819 */ /* 0x000fe200000006ff */
[----:B------:R-:W-:Y:S01]  /*10c0*/  FFMA.FTZ R57, R154, R118, R57 ;  /* 0x000000769a397223 */ /* 0x000fe20000010039 */
[----:B------:R-:W-:Y:S01]  /*10d0*/  FADD.FTZ R41, R41, R118 ;  /* 0x0000007629297221 */ /* 0x000fe20000010000 */
        /* <DEDUP_REMOVED lines=37> */
.L_x_4931:
[----:B------:R-:W0:Y:S01]  /*1330*/  S2R R132, SR_TID.X ;  /* 0x0000000000847919 */ /* 0x000e220000002100 */
        /* <DEDUP_REMOVED lines=25> */
.L_x_4937:
[----:B------:R-:W-:Y:S05]  /*14d0*/  BSYNC.RECONVERGENT B1 ;  /* 0x0000000000017941 */ /* 0x000fea0003800200 */
.L_x_4936:
[----:B------:R-:W-:Y:S01]  /*14e0*/  HFMA2 R177, -RZ, RZ, 0, 0 ;  /* 0x00000000ffb17431 */ /* 0x000fe200000001ff */
[----:B------:R-:W-:Y:S01]  /*14f0*/  MOV R172, RZ ;  /* 0x000000ff00ac7202 */ /* 0x000fe20000000f00 */
[----:B------:R-:W-:Y:S06]  /*1500*/  @!P3 BRA `(.L_x_4934) ;  /* 0x000000000060b947 */ /* 0x000fec0003800000 */
[----:B------:R-:W0:Y:S02]  /*1510*/  LDC.64 R124, c[0x0][0x3b0] ;  /* 0x0000ec00ff7c7b82 */ /* 0x000e240000000a00 */
[----:B0-----:R-:W-:-:S06]  /*1520*/  IMAD.WIDE.U32 R124, R171, 0x8, R124 ;  /* 0x00000008ab7c7825 */ /* 0x001fcc00078e007c */
[----:B------:R-:W5:Y:S01]  /*1530*/  LDG.E.64 R124, desc[UR6][R124.64] ;  /* 0x000000067c7c7981 */ /* 0x000f62000c1e1b00 */
[----:B------:R-:W-:Y:S05]  /*1540*/  BRA `(.L_x_4934) ;  /* 0x0000000000507947 */ /* 0x000fea0003800000 */
.L_x_4935:
        /* <DEDUP_REMOVED lines=18> */
[----:B------:R-:W-:Y:S02]  /*1670*/  MOV R177, RZ ;  /* 0x000000ff00b17202 */ /* 0x000fe40000000f00 */
[----:B------:R-:W-:-:S07]  /*1680*/  MOV R172, RZ ;  /* 0x000000ff00ac7202 */ /* 0x000fce0000000f00 */
.L_x_4934:
[----:B------:R-:W-:Y:S05]  /*1690*/  BSYNC.RECONVERGENT B0 ;  /* 0x0000000000007941 */ /* 0x000fea0003800200 */
.L_x_4930:
        /* <DEDUP_REMOVED lines=20> */
.L_x_5145:
[----:B------:R-:W-:Y:S01]  /*17e0*/  @P2 IADD3 R118, PT, PT, R165, -0x1, RZ ;  /* 0xffffffffa5762810 */ /* 0x000fe20007ffe0ff */
[----:B-1----:R-:W-:Y:S01]  /*17f0*/  FADD.FTZ R119, R123, R116 ;  /* 0x000000747b777221 */ /* 0x002fe20000010000 */
[----:B------:R-:W-:Y:S02]  /*1800*/  HFMA2 R116, -RZ, RZ, 0, 0 ;  /* 0x00000000ff747431 */ /* 0x000fe400000001ff */
[----:B--2---:R-:W-:Y:S01]  /*1810*/  FADD.FTZ R117, R122, R117 ;  /* 0x000000757a757221 */ /* 0x004fe20000010000 */
[----:B------:R-:W-:Y:S01]  /*1820*/  ISETP.NE.AND P0, PT, RZ, UR8, PT ;  /* 0x00000008ff007c0c */ /* 0x000fe2000bf05270 */
[----:B------:R-:W-:Y:S02]  /*1830*/  @P2 IMAD R118, R118, R133, RZ ;  /* 0x0000008576762224 */ /* 0x000fe400078e02ff */
[----:B------:R-:W-:Y:S01]  /*1840*/  FMUL.FTZ R119, R119, UR9 ;  /* 0x0000000977777c20 */ /* 0x000fe20008410000 */
[----:B------:R-:W-:Y:S02]  /*1850*/  BSSY.RECONVERGENT B0, `(.L_x_4939) ;  /* 0x000033d000007945 */ /* 0x000fe40003800200 */
[----:B------:R-:W-:-:S04]  /*1860*/  @P2 SHF.R.S32.HI R121, RZ, 0x1f, R118 ;  /* 0x0000001fff792819 */ /* 0x000fc80000011476 */
[----:B------:R-:W-:-:S04]  /*1870*/  @P2 LEA.HI R118, R121, R118, RZ, 0x3 ;  /* 0x0000007679762211 */ /* 0x000fc800078f18ff */
[----:B------:R-:W-:Y:S01]  /*1880*/  @P2 LEA.HI.SX32 R116, R118, R167, 0x1d ;  /* 0x000000a776742211 */ /* 0x000fe200078feaff */
[----:B------:R-:W-:Y:S01]  /*1890*/  FMUL.FTZ R118, R117, UR9 ;  /* 0x0000000975767c20 */ /* 0x000fe20008410000 */
[----:B------:R-:W-:Y:S01]  /*18a0*/  FSEL R117, R119, RZ, !P0 ;  /* 0x000000ff77757208 */ /* 0x000fe20004000000 */
[----:B------:R-:W-:Y:S06]  /*18b0*/  @!P4 BRA `(.L_x_4940) ;  /* 0x0000003000d8c947 */ /* 0x000fec0003800000 */
[----:B------:R-:W-:Y:S04]  /*18c0*/  BSSY.RECONVERGENT B1, `(.L_x_4941) ;  /* 0x0000005000017945 */ /* 0x000fe80003800200 */
[----:B------:R-:W-:Y:S05]  /*18d0*/  @!P2 BRA `(.L_x_4942) ;  /* 0x00000000000ca947 */ /* 0x000fea0003800000 */
[----:B------:R-:W1:Y:S02]  /*18e0*/  LDC.64 R100, c[0x0][0x390] ;  /* 0x0000e400ff647b82 */ /* 0x000e640000000a00 */
[----:B-1----:R-:W-:-:S06]  /*18f0*/  IMAD.WIDE.U32 R100, R116, 0x10, R100 ;  /* 0x0000001074647825 */ /* 0x002fcc00078e0064 */
[----:B------:R-:W5:Y:S02]  /*1900*/  LDG.E.128 R100, desc[UR6][R100.64] ;  /* 0x0000000664647981 */ /* 0x000f64000c1e1d00 */
.L_x_4942:
[----:B------:R-:W-:Y:S05]  /*1910*/  BSYNC.RECONVERGENT B1 ;  /* 0x0000000000017941 */ /* 0x000fea0003800200 */
.L_x_4941:
        /* <DEDUP_REMOVED lines=13> */
[----:B------:R-:W-:Y:S02]  /*19f0*/  BSSY.RECONVERGENT B3, `(.L_x_4948) ;  /* 0x0000014000037945 */ /* 0x000fe40003800200 */
[----:B------:R-:W-:-:S04]  /*1a00*/  FADD.FTZ R119, R142, -R119 ;  /* 0x800000778e777221 */ /* 0x000fc80000010000 */
[----:B------:R-:W-:-:S05]  /*1a10*/  FMUL.FTZ R119, R136, R119 ;  /* 0x0000007788777220 */ /* 0x000fca0000410000 */
[----:B------:R-:W-:Y:S02]  /*1a20*/  FSEL R119, R119, RZ, P0 ;  /* 0x000000ff77777208 */ /* 0x000fe40000000000 */
[----:B-----5:R-:W-:-:S03]  /*1a30*/  LOP3.LUT P0, RZ, R126, 0xff, RZ, 0xc0, !PT ;  /* 0x000000ff7eff7812 */ /* 0x020fc6000780c0ff */
[----:B------:R-:W-:-:S04]  /*1a40*/  FMUL.FTZ R119, R119, UR13 ;  /* 0x0000000d77777c20 */ /* 0x000fc80008410000 */
[----:B------:R-:W-:-:S04]  /*1a50*/  FMUL.FTZ R119, R119, UR12 ;  /* 0x0000000c77777c20 */ /* 0x000fc80008410000 */
[----:B------:R-:W-:-:S05]  /*1a60*/  FMUL.FTZ R119, R88, R119 ;  /* 0x0000007758777220 */ /* 0x000fca0000410000 */
[----:B------:R-:W-:Y:S02]  /*1a70*/  FSEL R121, R119, RZ, P0 ;  /* 0x000000ff77797208 */ /* 0x000fe40000000000 */
[----:B------:R-:W-:Y:S01]  /*1a80*/  MOV R119, RZ ;  /* 0x000000ff00777202 */ /* 0x000fe20000000f00 */
        /* <DEDUP_REMOVED lines=10> */
.L_x_4949:
[----:B------:R-:W-:Y:S05]  /*1b30*/  BSYNC.RECONVERGENT B3 ;  /* 0x0000000000037941 */ /* 0x000fea0003800200 */
.L_x_4948:
[----:B------:R-:W-:Y:S01]  /*1b40*/  F2FP.BF16.F32.PACK_AB R121, RZ, R121 ;  /* 0x00000079ff79723e */ /* 0x000fe200000010ff */
[----:B------:R-:W-:-:S03]  /*1b50*/  FADD.FTZ R32, R32, R119 ;  /* 0x0000007720207221 */ /* 0x000fc60000010000 */
[----:B------:R-:W-:-:S07]  /*1b60*/  PRMT R104, R121, 0x7610, R104 ;  /* 0x0000761079687816 */ /* 0x000fce0000000068 */
.L_x_4947:
[----:B------:R-:W-:Y:S05]  /*1b70*/  BSYNC.RECONVERGENT B2 ;  /* 0x0000000000027941 */ /* 0x000fea0003800200 */
.L_x_4946:
        /* <DEDUP_REMOVED lines=11> */
[----:B------:R-:W-:Y:S01]  /*1c30*/  FMUL.FTZ R119, R89, R120 ;  /* 0x0000007859777220 */ /* 0x000fe20000410000 */
[----:B------:R-:W-:-:S04]  /*1c40*/  HFMA2 R120, -RZ, RZ, 0, 0 ;  /* 0x00000000ff787431 */ /* 0x000fc800000001ff */
[----:B------:R-:W-:Y:S01]  /*1c50*/  FSEL R121, R119, RZ, P0 ;  /* 0x000000ff77797208 */ /* 0x000fe20000000000 */
[----:B------:R-:W-:Y:S06]  /*1c60*/  @!P0 BRA `(.L_x_4953) ;  /* 0x0000000000288947 */ /* 0x000fec0003800000 */
        /* <DEDUP_REMOVED lines=10> */
.L_x_4953:
[----:B------:R-:W-:Y:S05]  /*1d10*/  BSYNC.RECONVERGENT B3 ;  /* 0x0000000000037941 */ /* 0x000fea0003800200 */
.L_x_4952:
[----:B------:R-:W-:Y:S01]  /*1d20*/  F2FP.BF16.F32.PACK_AB R121, RZ, R121 ;  /* 0x00000079ff79723e */ /* 0x000fe200000010ff */
[----:B------:R-:W-:-:S03]  /*1d30*/  FADD.FTZ R33, R33, R120 ;  /* 0x0000007821217221 */ /* 0x000fc60000010000 */
[----:B------:R-:W-:-:S07]  /*1d40*/  PRMT R104, R104, 0x5410, R121 ;  /* 0x0000541068687816 */ /* 0x000fce0000000079 */
.L_x_4951:
[----:B------:R-:W-:Y:S05]  /*1d50*/  BSYNC.RECONVERGENT B2 ;  /* 0x0000000000027941 */ /* 0x000fea0003800200 */
.L_x_4950:
        /* <DEDUP_REMOVED lines=24> */
.L_x_4957:
[----:B------:R-:W-:Y:S05]  /*1ee0*/  BSYNC.RECONVERGENT B3 ;  /* 0x0000000000037941 */ /* 0x000fea0003800200 */
.L_x_4956:
[----:B------:R-:W-:Y:S01]  /*1ef0*/  F2FP.BF16.F32.PACK_AB R121, RZ, R121 ;  /* 0x00000079ff79723e */ /* 0x000fe200000010ff */
[----:B------:R-:W-:-:S03]  /*1f00*/  FADD.FTZ R34, R34, R119 ;  /* 0x0000007722227221 */ /* 0x000fc60000010000 */
[----:B------:R-:W-:-:S07]  /*1f10*/  PRMT R105, R121, 0x7610, R105 ;  /* 0x0000761079697816 */ /* 0x000fce0000000069 */
.L_x_4955:
[----:B------:R-:W-:Y:S05]  /*1f20*/  BSYNC.RECONVERGENT B2 ;  /* 0x0000000000027941 */ /* 0x000fea0003800200 */
.L_x_4954:
        /* <DEDUP_REMOVED lines=25> */
.L_x_4961:
[----:B------:R-:W-:Y:S05]  /*20c0*/  BSYNC.RECONVERGENT B3 ;  /* 0x0000000000037941 */ /* 0x000fea0003800200 */
.L_x_4960:
[----:B------:R-:W-:Y:S01]  /*20d0*/  F2FP.BF16.F32.PACK_AB R121, RZ, R121 ;  /* 0x00000079ff79723e */ /* 0x000fe200000010ff */
[----:B------:R-:W-:-:S03]  /*20e0*/  FADD.FTZ R35, R35, R120 ;  /* 0x0000007823237221 */ /* 0x000fc60000010000 */
[----:B------:R-:W-:-:S07]  /*20f0*/  PRMT R105, R105, 0x5410, R121 ;  /* 0x0000541069697816 */ /* 0x000fce0000000079 */
.L_x_4959:
[----:B------:R-:W-:Y:S05]  /*2100*/  BSYNC.RECONVERGENT B2 ;  /* 0x0000000000027941 */ /* 0x000fea0003800200 */
.L_x_4958:
        /* <DEDUP_REMOVED lines=24> */
.L_x_4965:
[----:B------:R-:W-:Y:S05]  /*2290*/  BSYNC.RECONVERGENT B3 ;  /* 0x0000000000037941 */ /* 0x000fea0003800200 */
.L_x_4964:
[----:B------:R-:W-:Y:S01]  /*22a0*/  F2FP.BF16.F32.PACK_AB R121, RZ, R121 ;  /* 0x00000079ff79723e */ /* 0x000fe200000010ff */
[----:B------:R-:W-:-:S03]  /*22b0*/  FADD.FTZ R28, R28, R119 ;  /* 0x000000771c1c7221 */ /* 0x000fc60000010000 */
[----:B------:R-:W-:-:S07]  /*22c0*/  PRMT R106, R121, 0x7610, R106 ;  /* 0x00007610796a7816 */ /* 0x000fce000000006a */
.L_x_4963:
[----:B------:R-:W-:Y:S05]  /*22d0*/  BSYNC.RECONVERGENT B2 ;  /* 0x0000000000027941 */ /* 0x000fea0003800200 */
.L_x_4962:
        /* <DEDUP_REMOVED lines=25> */
.L_x_4969:
[----:B------:R-:W-:Y:S05]  /*2470*/  BSYNC.RECONVERGENT B3 ;  /* 0x0000000000037941 */ /* 0x000fea0003800200 */
.L_x_4968:
[----:B------:R-:W-:Y:S01]  /*2480*/  F2FP.BF16.F32.PACK_AB R121, RZ, R121 ;  /* 0x00000079ff79723e */ /* 0x000fe200000010ff */
[----:B------:R-:W-:-:S03]  /*2490*/  FADD.FTZ R29, R29, R120 ;  /* 0x000000781d1d7221 */ /* 0x000fc60000010000 */
[----:B------:R-:W-:-:S07]  /*24a0*/  PRMT R106, R106, 0x5410, R121 ;  /* 0x000054106a6a7816 */ /* 0x000fce0000000079 */
.L_x_4967:
[----:B------:R-:W-:Y:S05]  /*24b0*/  BSYNC.RECONVERGENT B2 ;  /* 0x0000000000027941 */ /* 0x000fea0003800200 */
.L_x_4966:
        /* <DEDUP_REMOVED lines=24> */
.L_x_4973:
[----:B------:R-:W-:Y:S05]  /*2640*/  BSYNC.RECONVERGENT B3 ;  /* 0x0000000000037941 */ /* 0x000fea0003800200 */
.L_x_4972:
[----:B------:R-:W-:Y:S01]  /*2650*/  F2FP.BF16.F32.PACK_AB R121, RZ, R121 ;  /* 0x00000079ff79723e */ /* 0x000fe200000010ff */
[----:B------:R-:W-:-:S03]  /*2660*/  FADD.FTZ R30, R30, R119 ;  /* 0x000000771e1e7221 */ /* 0x000fc60000010000 */
[----:B------:R-:W-:-:S07]  /*2670*/  PRMT R107, R121, 0x7610, R107 ;  /* 0x00007610796b7816 */ /* 0x000fce000000006b */
.L_x_4971:
[----:B------:R-:W-:Y:S05]  /*2680*/  BSYNC.RECONVERGENT B2 ;  /* 0x0000000000027941 */ /* 0x000fea0003800200 */
.L_x_4970:
[----:B------:R-:W-:Y:S05]  /*2690*/  @!P2 BRA `(.L_x_4974) ;  /* 0x000000240030a947 */ /* 0x000fea0003800000 */
[----:B------:R-:W-:Y:S01]  /*26a0*/  FFMA.FTZ R120, R152, R118, R117 ;  /* 0x0000007698787223 */ /* 0x000fe20000010075 */
[----:B------:R-:W-:Y:S01]  /*26b0*/  ISETP.GT.AND P0, PT, R134, RZ, PT ;  /* 0x000000ff8600720c */ /* 0x000fe20003f04270 */
[----:B------:R-:W-:Y:S02]  /*26c0*/  BSSY.RECONVERGENT B2, `(.L_x_4975) ;  /* 0x0000017000027945 */ /* 0x000fe40003800200 */
[----:B------:R-:W-:-:S04]  /*26d0*/  FADD.FTZ R119, R147, -R120 ;  /* 0x8000007893777221 */ /* 0x000fc80000010000 */
[----:B------:R-:W-:-:S05]  /*26e0*/  FMUL.FTZ R119, R136, R119 ;  /* 0x0000007788777220 */ /* 0x000fca0000410000 */
[----:B------:R-:W-:Y:S02]  /*26f0*/  FSEL R119, R119, RZ, P0 ;  /* 0x000000ff77777208 */ /* 0x000fe40000000000 */
[----:B-----5:R-:W-:-:S03]  /*2700*/  ISETP.GE.U32.AND P0, PT, R126, RZ, PT ;  /* 0x000000ff7e00720c */ /* 0x020fc60003f06070 */
[----:B------:R-:W-:Y:S01]  /*2710*/  FMUL.FTZ R119, R119, UR13 ;  /* 0x0000000d77777c20 */ /* 0x000fe20008410000 */
[----:B------:R-:W-:-:S03]  /*2720*/  ISETP.GE.U32.AND.EX P0, PT, R127, 0x1000000, PT, P0 ;  /* 0x010000007f00780c */ /* 0x000fc60003f06100 */
[----:B------:R-:W-:-:S04]  /*2730*/  FMUL.FTZ R120, R119, UR12 ;  /* 0x0000000c77787c20 */ /* 0x000fc80008410000 */
[----:B------:R-:W-:Y:S01]  /*2740*/  FMUL.FTZ R119, R87, R120 ;  /* 0x0000007857777220 */ /* 0x000fe20000410000 */
[----:B------:R-:W-:-:S04]  /*2750*/  HFMA2 R120, -RZ, RZ, 0, 0 ;  /* 0x00000000ff787431 */ /* 0x000fc800000001ff */
[----:B------:R-:W-:-:S04]  /*2760*/  FSEL R119, R119, RZ, P0 ;  /* 0x000000ff77777208 */ /* 0x000fc80000000000 */
[----:B------:R-:W-:Y:S01]  /*2770*/  F2FP.BF16.F32.PACK_AB R121, RZ, R119 ;  /* 0x00000077ff79723e */ /* 0x000fe200000010ff */
        /* <DEDUP_REMOVED lines=11> */
.L_x_4976:
[----:B------:R-:W-:Y:S05]  /*2830*/  BSYNC.RECONVERGENT B2 ;  /* 0x0000000000027941 */ /* 0x000fea0003800200 */
.L_x_4975:
[----:B------:R-:W-:Y:S01]  /*2840*/  FADD.FTZ R31, R31, R120 ;  /* 0x000000781f1f7221 */ /* 0x000fe20000010000 */
[----:B------:R-:W-:Y:S01]  /*2850*/  PRMT R107, R107, 0x5410, R121 ;  /* 0x000054106b6b7816 */ /* 0x000fe20000000079 */
[----:B------:R-:W-:Y:S06]  /*2860*/  BRA `(.L_x_4974) ;  /* 0x0000002000bc7947 */ /* 0x000fec0003800000 */
.L_x_4945:
        /* <DEDUP_REMOVED lines=24> */
.L_x_4980:
[----:B------:R-:W-:Y:S05]  /*29f0*/  BSYNC.RECONVERGENT B3 ;  /* 0x0000000000037941 */ /* 0x000fea0003800200 */
.L_x_4979:
[----:B------:R-:W-:Y:S01]  /*2a00*/  F2FP.BF16.F32.PACK_AB R110, RZ, R110 ;  /* 0x0000006eff6e723e */ /* 0x000fe200000010ff */
[----:B------:R-:W-:-:S03]  /*2a10*/  FADD.FTZ R32, R32, R109 ;  /* 0x0000006d20207221 */ /* 0x000fc60000010000 */
[----:B------:R-:W-:-:S07]  /*2a20*/  PRMT R104, R110, 0x7610, R104 ;  /* 0x000076106e687816 */ /* 0x000fce0000000068 */
.L_x_4978:
[----:B------:R-:W-:Y:S05]  /*2a30*/  BSYNC.RECONVERGENT B2 ;  /* 0x0000000000027941 */ /* 0x000fea0003800200 */
.L_x_4977:
        /* <DEDUP_REMOVED lines=12> */
[----:B------:R-:W-:Y:S01]  /*2b00*/  FSEL R110, R108, RZ, P0 ;  /* 0x000000ff6c6e7208 */ /* 0x000fe20000000000 */
[----:B------:R-:W-:Y:S01]  /*2b10*/  HFMA2 R108, -RZ, RZ, 0, 0 ;  /* 0x00000000ff6c7431 */ /* 0x000fe200000001ff */
[----:B------:R-:W-:Y:S06]  /*2b20*/  @!P0 BRA `(.L_x_4984) ;  /* 0x0000000000288947 */ /* 0x000fec0003800000 */
        /* <DEDUP_REMOVED lines=10> */
.L_x_4984:
[----:B------:R-:W-:Y:S05]  /*2bd0*/  BSYNC.RECONVERGENT B3 ;  /* 0x0000000000037941 */ /* 0x000fea0003800200 */
.L_x_4983:
[----:B------:R-:W-:Y:S01]  /*2be0*/  F2FP.BF16.F32.PACK_AB R110, RZ, R110 ;  /* 0x0000006eff6e723e */ /* 0x000fe200000010ff */
[----:B------:R-:W-:-:S03]  /*2bf0*/  FADD.FTZ R33, R33, R108 ;  /* 0x0000006c21217221 */ /* 0x000fc60000010000 */
[----:B------:R-:W-:-:S07]  /*2c00*/  PRMT R104, R104, 0x5410, R110 ;  /* 0x0000541068687816 */ /* 0x000fce000000006e */
.L_x_4982:
[----:B------:R-:W-:Y:S05]  /*2c10*/  BSYNC.RECONVERGENT B2 ;  /* 0x0000000000027941 */ /* 0x000fea0003800200 */
.L_x_4981:
        /* <DEDUP_REMOVED lines=24> */
.L_x_4988:
[----:B------:R-:W-:Y:S05]  /*2da0*/  BSYNC.RECONVERGENT B3 ;  /* 0x0000000000037941 */ /* 0x000fea0003800200 */
.L_x_4987:
[----:B------:R-:W-:Y:S01]  /*2db0*/  F2FP.BF16.F32.PACK_AB R110, RZ, R110 ;  /* 0x0000006eff6e723e */ /* 0x000fe200000010ff */
[----:B------:R-:W-:-:S03]  /*2dc0*/  FADD.FTZ R34, R34, R109 ;  /* 0x0000006d22227221 */ /* 0x000fc60000010000 */
[----:B------:R-:W-:-:S07]  /*2dd0*/  PRMT R105, R110, 0x7610, R105 ;  /* 0x000076106e697816 */ /* 0x000fce0000000069 */
.L_x_4986:
[----:B------:R-:W-:Y:S05]  /*2de0*/  BSYNC.RECONVERGENT B2 ;  /* 0x0000000000027941 */ /* 0x000fea0003800200 */
.L_x_4985:
        /* <DEDUP_REMOVED lines=25> */
.L_x_4992:
[----:B------:R-:W-:Y:S05]  /*2f80*/  BSYNC.RECONVERGENT B3 ;  /* 0x0000000000037941 */ /* 0x000fea0003800200 */
.L_x_4991:
[----:B------:R-:W-:Y:S01]  /*2f90*/  F2FP.BF16.F32.PACK_AB R110, RZ, R110 ;  /* 0x0000006eff6e723e */ /* 0x000fe200000010ff */
[----:B------:R-:W-:-:S03]  /*2fa0*/  FADD.FTZ R35, R35, R108 ;  /* 0x0000006c23237221 */ /* 0x000fc60000010000 */
[----:B------:R-:W-:-:S07]  /*2fb0*/  PRMT R105, R105, 0x5410, R110 ;  /* 0x0000541069697816 */ /* 0x000fce000000006e */
.L_x_4990:
[----:B------:R-:W-:Y:S05]  /*2fc0*/  BSYNC.RECONVERGENT B2 ;  /* 0x0000000000027941 */ /* 0x000fea0003800200 */
.L_x_4989:
        /* <DEDUP_REMOVED lines=24> */
.L_x_4996:
[----:B------:R-:W-:Y:S05]  /*3150*/  BSYNC.RECONVERGENT B3 ;  /* 0x0000000000037941 */ /* 0x000fea0003800200 */
.L_x_4995:
[----:B------:R-:W-:Y:S01]  /*3160*/  F2FP.BF16.F32.PACK_AB R110, RZ, R110 ;  /* 0x0000006eff6e723e */ /* 0x000fe200000010ff */
[----:B------:R-:W-:-:S03]  /*3170*/  FADD.FTZ R28, R28, R109 ;  /* 0x0000006d1c1c7221 */ /* 0x000fc60000010000 */
[----:B------:R-:W-:-:S07]  /*3180*/  PRMT R106, R110, 0x7610, R106 ;  /* 0x000076106e6a7816 */ /* 0x000fce000000006a */
.L_x_4994:
[----:B------:R-:W-:Y:S05]  /*3190*/  BSYNC.RECONVERGENT B2 ;  /* 0x0000000000027941 */ /* 0x000fea0003800200 */
.L_x_4993:
        /* <DEDUP_REMOVED lines=25> */
.L_x_5000:
[----:B------:R-:W-:Y:S05]  /*3330*/  BSYNC.RECONVERGENT B3 ;  /* 0x0000000000037941 */ /* 0x000fea0003800200 */
.L_x_4999:
[----:B------:R-:W-:Y:S01]  /*3340*/  F2FP.BF16.F32.PACK_AB R110, RZ, R110 ;  /* 0x0000006eff6e723e */ /* 0x000fe200000010ff */
[----:B------:R-:W-:-:S03]  /*3350*/  FADD.FTZ R29, R29, R108 ;  /* 0x0000006c1d1d7221 */ /* 0x000fc60000010000 */
[----:B------:R-:W-:-:S07]  /*3360*/  PRMT R106, R106, 0x5410, R110 ;  /* 0x000054106a6a7816 */ /* 0x000fce000000006e */
.L_x_4998:
[----:B------:R-:W-:Y:S05]  /*3370*/  BSYNC.RECONVERGENT B2 ;  /* 0x0000000000027941 */ /* 0x000fea0003800200 */
.L_x_4997:
        /* <DEDUP_REMOVED lines=24> */
.L_x_5004:
[----:B------:R-:W-:Y:S05]  /*3500*/  BSYNC.RECONVERGENT B3 ;  /* 0x0000000000037941 */ /* 0x000fea0003800200 */
.L_x_5003:
[----:B------:R-:W-:Y:S01]  /*3510*/  F2FP.BF16.F32.PACK_AB R110, RZ, R110 ;  /* 0x0000006eff6e723e */ /* 0x000fe200000010ff */
[----:B------:R-:W-:-:S03]  /*3520*/  FADD.FTZ R30, R30, R109 ;  /* 0x0000006d1e1e7221 */ /* 0x000fc60000010000 */
[----:B------:R-:W-:-:S07]  /*3530*/  PRMT R107, R110, 0x7610, R107 ;  /* 0x000076106e6b7816 */ /* 0x000fce000000006b */
.L_x_5002:
[----:B------:R-:W-:Y:S05]  /*3540*/  BSYNC.RECONVERGENT B2 ;  /* 0x0000000000027941 */ /* 0x000fea0003800200 */
.L_x_5001:
        /* <DEDUP_REMOVED lines=36> */
[----:B------:R-:W-:Y:S02]  /*3790*/  HFMA2 R120, -RZ, RZ, 0, 0 ;  /* 0x00000000ff787431 */ /* 0x000fe400000001ff */
[----:B------:R-:W-:Y:S01]  /*37a0*/  ISETP.GE.U32.AND.EX P0, PT, R127, 0x1000000, PT, P0 ;  /* 0x010000007f00780c */ /* 0x000fe20003f06100 */
[----:B------:R-:W-:-:S04]  /*37b0*/  FMUL.FTZ R128, R119, UR12 ;  /* 0x0000000c77807c20 */ /* 0x000fc80008410000 */
[----:B------:R-:W-:-:S05]  /*37c0*/  FMUL.FTZ R121, R87, R128 ;  /* 0x0000008057797220 */ /* 0x000fca0000410000 */
[----:B------:R-:W-:-:S03]  /*37d0*/  FSEL R121, R121, RZ, P0 ;  /* 0x000000ff79797208 */ /* 0x000fc60000000000 */
[----:B------:R-:W-:Y:S02]  /*37e0*/  @P0 PRMT R119, R103, 0x7632, R119 ;  /* 0x0000763267770816 */ /* 0x000fe40000000077 */
[----:B------:R-:W-:Y:S02]  /*37f0*/  F2FP.BF16.F32.PACK_AB R121, RZ, R121 ;  /* 0x00000079ff79723e */ /* 0x000fe400000010ff */
[----:B------:R-:W-:Y:S02]  /*3800*/  @P0 SHF.L.U32 R119, R119, 0x10, RZ ;  /* 0x0000001077770819 */ /* 0x000fe400000006ff */
[----:B------:R-:W-:-:S03]  /*3810*/  PRMT R107, R107, 0x5410, R121 ;  /* 0x000054106b6b7816 */ /* 0x000fc60000000079 */
[----:B------:R-:W-:-:S04]  /*3820*/  @P0 FMUL.FTZ R120, R119, R128 ;  /* 0x0000008077780220 */ /* 0x000fc80000410000 */
[----:B------:R-:W-:Y:S01]  /*3830*/  FADD.FTZ R31, R31, R120 ;  /* 0x000000781f1f7221 */ /* 0x000fe20000010000 */
[----:B------:R-:W-:Y:S06]  /*3840*/  BRA `(.L_x_4974) ;  /* 0x0000001000c47947 */ /* 0x000fec0003800000 */
.L_x_4944:
[----:B0-----:R-:W-:Y:S02]  /*3850*/  MOV R123, UR20 ;  /* 0x00000014007b7c02 */ /* 0x001fe40008000f00 */
[----:B------:R-:W-:Y:S02]  /*3860*/  MOV R122, UR21 ;  /* 0x00000015007a7c02 */ /* 0x000fe40008000f00 */
[----:B------:R-:W-:-:S04]  /*3870*/  ISETP.NE.U32.AND P0, PT, R123, RZ, PT ;  /* 0x000000ff7b00720c */ /* 0x000fc80003f05070 */
[----:B------:R-:W-:-:S13]  /*3880*/  ISETP.NE.AND.EX P0, PT, R122, RZ, PT, P0 ;  /* 0x000000ff7a00720c */ /* 0x000fda0003f05300 */
[----:B------:R-:W-:Y:S05]  /*3890*/  @P0 BRA `(.L_x_5005) ;  /* 0x0000000800500947 */ /* 0x000fea0003800000 */
[----:B------:R-:W-:Y:S04]  /*38a0*/  BSSY.RECONVERGENT B2, `(.L_x_5006) ;  /* 0x0000011000027945 */ /* 0x000fe80003800200 */
[----:B------:R-:W-:Y:S05]  /*38b0*/  @!P2 BRA `(.L_x_5007) ;  /* 0x00000000003ca947 */ /* 0x000fea0003800000 */
[----:B------:R-:W-:Y:S01]  /*38c0*/  @P1 FFMA.FTZ R121, R3, R118, R117 ;  /* 0x0000007603791223 */ /* 0x000fe20000010075 */
[----:B-----5:R-:W-:Y:S02]  /*38d0*/  MOV R119, R16 ;  /* 0x0000001000777202 */ /* 0x020fe40000000f00 */
[----:B------:R-:W-:Y:S01]  /*38e0*/  LOP3.LUT P0, RZ, R126, 0xff, RZ, 0xc0, !PT ;  /* 0x000000ff7eff7812 */ /* 0x000fe2000780c0ff */
[----:B------:R-:W-:-:S04]  /*38f0*/  @P1 FADD.FTZ R121, R142, -R121 ;  /* 0x800000798e791221 */ /* 0x000fc80000010000 */
[----:B------:R-:W-:-:S04]  /*3900*/  @P1 FFMA.FTZ R119, R136, R121, R16 ;  /* 0x0000007988771223 */ /* 0x000fc80000010010 */
[----:B------:R-:W-:-:S04]  /*3910*/  FMUL.FTZ R119, R119, UR13 ;  /* 0x0000000d77777c20 */ /* 0x000fc80008410000 */
[----:B------:R-:W-:Y:S01]  /*3920*/  FMUL.FTZ R121, R119, UR12 ;  /* 0x0000000c77797c20 */ /* 0x000fe20008410000 */
[----:B------:R-:W-:Y:S01]  /*3930*/  HFMA2 R119, -RZ, RZ, 0, 0 ;  /* 0x00000000ff777431 */ /* 0x000fe200000001ff */
[----:B------:R-:W-:Y:S02]  /*3940*/  @P0 SHF.L.U32 R128, R100, 0x10, RZ ;  /* 0x0000001064800819 */ /* 0x000fe400000006ff */
[----:B------:R-:W-:-:S03]  /*3950*/  FMUL.FTZ R120, R88, R121 ;  /* 0x0000007958787220 */ /* 0x000fc60000410000 */
[----:B------:R-:W-:Y:S02]  /*3960*/  @P0 FMUL.FTZ R119, R128, R121 ;  /* 0x0000007980770220 */ /* 0x000fe40000410000 */
[----:B------:R-:W-:Y:S02]  /*3970*/  FSEL R120, R120, RZ, P0 ;  /* 0x000000ff78787208 */ /* 0x000fe40000000000 */
[----:B------:R-:W-:Y:S02]  /*3980*/  FADD.FTZ R32, R32, R119 ;  /* 0x0000007720207221 */ /* 0x000fe40000010000 */
[----:B------:R-:W-:-:S04]  /*3990*/  F2FP.BF16.F32.PACK_AB R120, RZ, R120 ;  /* 0x00000078ff78723e */ /* 0x000fc800000010ff */
[----:B------:R-:W-:-:S07]  /*39a0*/  PRMT R104, R120, 0x7610, R104 ;  /* 0x0000761078687816 */ /* 0x000fce0000000068 */
.L_x_5007:
[----:B------:R-:W-:Y:S05]  /*39b0*/  BSYNC.RECONVERGENT B2 ;  /* 0x0000000000027941 */ /* 0x000fea0003800200 */
.L_x_5006:
[----:B------:R-:W-:Y:S04]  /*39c0*/  BSSY.RECONVERGENT B2, `(.L_x_5008) ;  /* 0x0000012000027945 */ /* 0x000fe80003800200 */
[----:B------:R-:W-:Y:S05]  /*39d0*/  @!P2 BRA `(.L_x_5009) ;  /* 0x000000000040a947 */ /* 0x000fea0003800000 */
[----:B------:R-:W-:Y:S01]  /*39e0*/  @P1 FFMA.FTZ R120, R138, R118, R117 ;  /* 0x000000768a781223 */ /* 0x000fe20000010075 */
[----:B-----5:R-:W-:Y:S02]  /*39f0*/  LOP3.LUT P0, RZ, R126, 0xff00, RZ, 0xc0, !PT ;  /* 0x0000ff007eff7812 */ /* 0x020fe4000780c0ff */
[----:B------:R-:W-:Y:S01]  /*3a00*/  MOV R119, R17 ;  /* 0x0000001100777202 */ /* 0x000fe20000000f00 */
[----:B------:R-:W-:-:S04]  /*3a10*/  @P1 FADD.FTZ R120, R141, -R120 ;  /* 0x800000788d781221 */ /* 0x000fc80000010000 */
[----:B------:R-:W-:Y:S01]  /*3a20*/  @P1 FFMA.FTZ R119, R136, R120, R17 ;  /* 0x0000007888771223 */ /* 0x000fe20000010011 */
[----:B------:R-:W-:-:S03]  /*3a30*/  HFMA2 R120, -RZ, RZ, 0, 0 ;  /* 0x00000000ff787431 */ /* 0x000fc600000001ff */
[----:B------:R-:W-:Y:S02]  /*3a40*/  FMUL.FTZ R119, R119, UR13 ;  /* 0x0000000d77777c20 */ /* 0x000fe40008410000 */
[----:B------:R-:W-:Y:S02]  /*3a50*/  @P0 PRMT R121, R100, 0x7632, R121 ;  /* 0x0000763264790816 */ /* 0x000fe40000000079 */
[----:B------:R-:W-:Y:S02]  /*3a60*/  FMUL.FTZ R128, R119, UR12 ;  /* 0x0000000c77807c20 */ /* 0x000fe40008410000 */
[----:B------:R-:W-:Y:S02]  /*3a70*/  @P0 SHF.L.U32 R121, R121, 0x10, RZ ;  /* 0x0000001079790819 */ /* 0x000fe400000006ff */
[----:B------:R-:W-:-:S03]  /*3a80*/  FMUL.FTZ R119, R89, R128 ;  /* 0x0000008059777220 */ /* 0x000fc60000410000 */
[----:B------:R-:W-:Y:S02]  /*3a90*/  @P0 FMUL.FTZ R120, R128, R121 ;  /* 0x0000007980780220 */ /* 0x000fe40000410000 */
[----:B------:R-:W-:Y:S02]  /*3aa0*/  FSEL R119, R119, RZ, P0 ;  /* 0x000000ff77777208 */ /* 0x000fe40000000000 */
[----:B------:R-:W-:Y:S02]  /*3ab0*/  FADD.FTZ R33, R33, R120 ;  /* 0x0000007821217221 */ /* 0x000fe40000010000 */
[----:B------:R-:W-:-:S04]  /*3ac0*/  F2FP.BF16.F32.PACK_AB R119, RZ, R119 ;  /* 0x00000077ff77723e */ /* 0x000fc800000010ff */
[----:B------:R-:W-:-:S07]  /*3ad0*/  PRMT R104, R104, 0x5410, R119 ;  /* 0x0000541068687816 */ /* 0x000fce0000000077 */
.L_x_5009:
[----:B------:R-:W-:Y:S05]  /*3ae0*/  BSYNC.RECONVERGENT B2 ;  /* 0x0000000000027941 */ /* 0x000fea0003800200 */
.L_x_5008:
        /* <DEDUP_REMOVED lines=17> */
.L_x_5011:
[----:B------:R-:W-:Y:S05]  /*3c00*/  BSYNC.RECONVERGENT B2 ;  /* 0x0000000000027941 */ /* 0x000fea0003800200 */
.L_x_5010:
        /* <DEDUP_REMOVED lines=18> */
.L_x_5013:
[----:B------:R-:W-:Y:S05]  /*3d30*/  BSYNC.RECONVERGENT B2 ;  /* 0x0000000000027941 */ /* 0x000fea0003800200 */
.L_x_5012:
        /* <DEDUP_REMOVED lines=17> */
.L_x_5015:
[----:B------:R-:W-:Y:S05]  /*3e50*/  BSYNC.RECONVERGENT B2 ;  /* 0x0000000000027941 */ /* 0x000fea0003800200 */
.L_x_5014:
        /* <DEDUP_REMOVED lines=18> */
.L_x_5017:
[----:B------:R-:W-:Y:S05]  /*3f80*/  BSYNC.RECONVERGENT B2 ;  /* 0x0000000000027941 */ /* 0x000fea0003800200 */
.L_x_5016:
        /* <DEDUP_REMOVED lines=17> */
.L_x_5019:
[----:B------:R-:W-:Y:S05]  /*40a0*/  BSYNC.RECONVERGENT B2 ;  /* 0x0000000000027941 */ /* 0x000fea0003800200 */
.L_x_5018:
[----:B------:R-:W-:Y:S05]  /*40b0*/  @!P2 BRA `(.L_x_4974) ;  /* 0x0000000800a8a947 */ /* 0x000fea0003800000 */
[----:B------:R-:W-:Y:S01]  /*40c0*/  @P1 FFMA.FTZ R120, R152, R118, R117 ;  /* 0x0000007698781223 */ /* 0x000fe20000010075 */
[----:B-----5:R-:W-:Y:S02]  /*40d0*/  ISETP.GE.U32.AND P0, PT, R126, RZ, PT ;  /* 0x000000ff7e00720c */ /* 0x020fe40003f06070 */
[----:B------:R-:W-:Y:S01]  /*40e0*/  MOV R119, R15 ;  /* 0x0000000f00777202 */ /* 0x000fe20000000f00 */
[----:B------:R-:W-:Y:S01]  /*40f0*/  @P1 FADD.FTZ R120, R147, -R120 ;  /* 0x8000007893781221 */ /* 0x000fe20000010000 */
[----:B------:R-:W-:-:S03]  /*4100*/  ISETP.GE.U32.AND.EX P0, PT, R127, 0x1000000, PT, P0 ;  /* 0x010000007f00780c */ /* 0x000fc60003f06100 */
[----:B------:R-:W-:Y:S01]  /*4110*/  @P1 FFMA.FTZ R119, R136, R120, R15 ;  /* 0x0000007888771223 */ /* 0x000fe2000001000f */
[----:B------:R-:W-:-:S03]  /*4120*/  HFMA2 R120, -RZ, RZ, 0, 0 ;  /* 0x00000000ff787431 */ /* 0x000fc600000001ff */
[----:B------:R-:W-:-:S04]  /*4130*/  FMUL.FTZ R119, R119, UR13 ;  /* 0x0000000d77777c20 */ /* 0x000fc80008410000 */
[----:B------:R-:W-:Y:S02]  /*4140*/  FMUL.FTZ R128, R119, UR12 ;  /* 0x0000000c77807c20 */ /* 0x000fe40008410000 */
[----:B------:R-:W-:Y:S02]  /*4150*/  @P0 PRMT R119, R103, 0x7632, R119 ;  /* 0x0000763267770816 */ /* 0x000fe40000000077 */
[----:B------:R-:W-:Y:S02]  /*4160*/  FMUL.FTZ R121, R87, R128 ;  /* 0x0000008057797220 */ /* 0x000fe40000410000 */
[----:B------:R-:W-:-:S03]  /*4170*/  @P0 SHF.L.U32 R119, R119, 0x10, RZ ;  /* 0x0000001077770819 */ /* 0x000fc600000006ff */
[----:B------:R-:W-:Y:S02]  /*4180*/  FSEL R121, R121, RZ, P0 ;  /* 0x000000ff79797208 */ /* 0x000fe40000000000 */
[----:B------:R-:W-:Y:S02]  /*4190*/  @P0 FMUL.FTZ R120, R128, R119 ;  /* 0x0000007780780220 */ /* 0x000fe40000410000 */
[----:B------:R-:W-:Y:S02]  /*41a0*/  F2FP.BF16.F32.PACK_AB R121, RZ, R121 ;  /* 0x00000079ff79723e */ /* 0x000fe400000010ff */
[----:B------:R-:W-:Y:S02]  /*41b0*/  FADD.FTZ R31, R31, R120 ;  /* 0x000000781f1f7221 */ /* 0x000fe40000010000 */
[----:B------:R-:W-:Y:S01]  /*41c0*/  PRMT R107, R107, 0x5410, R121 ;  /* 0x000054106b6b7816 */ /* 0x000fe20000000079 */
[----:B------:R-:W-:Y:S06]  /*41d0*/  BRA `(.L_x_4974) ;  /* 0x0000000800607947 */ /* 0x000fec0003800000 */
.L_x_5005:
[-CC-:B------:R-:W-:Y:S01]  /*41e0*/  @P1 FFMA.FTZ R108, R138, R118.reuse, R117.reuse ;  /* 0x000000768a6c1223 */ /* 0x180fe20000010075 */
[----:B-----5:R-:W-:Y:S01]  /*41f0*/  MOV R115, R17 ;  /* 0x0000001100737202 */ /* 0x020fe20000000f00 */
[----:B------:R-:W-:Y:S01]  /*4200*/  @P1 FFMA.FTZ R109, R135, R118, R117 ;  /* 0x00000076876d1223 */ /* 0x000fe20000010075 */
[----:B------:R-:W-:Y:S01]  /*4210*/  MOV R119, R18 ;  /* 0x0000001200777202 */ /* 0x000fe20000000f00 */
[----:B------:R-:W-:Y:S01]  /*4220*/  @P1 FADD.FTZ R108, R141, -R108 ;  /* 0x8000006c8d6c1221 */ /* 0x000fe20000010000 */
[----:B------:R-:W-:Y:S01]  /*4230*/  MOV R120, R19 ;  /* 0x0000001300787202 */ /* 0x000fe20000000f00 */
[----:B------:R-:W-:Y:S01]  /*4240*/  @P1 FADD.FTZ R109, R144, -R109 ;  /* 0x8000006d906d1221 */ /* 0x000fe20000010000 */
[----:B------:R-:W-:Y:S01]  /*4250*/  @P1 FFMA.FTZ R113, R139, R118, R117 ;  /* 0x000000768b711223 */ /* 0x000fe20000010075 */
[----:B------:R-:W-:Y:S01]  /*4260*/  @P1 FFMA.FTZ R115, R136, R108, R17 ;  /* 0x0000006c88731223 */ /* 0x000fe20000010011 */
[-CC-:B------:R-:W-:Y:S01]  /*4270*/  @P1 FFMA.FTZ R108, R140, R118.reuse, R117.reuse ;  /* 0x000000768c6c1223 */ /* 0x180fe20000010075 */
[----:B------:R-:W-:Y:S01]  /*4280*/  @P1 FFMA.FTZ R119, R136, R109, R18 ;  /* 0x0000006d88771223 */ /* 0x000fe20000010012 */
[-CC-:B------:R-:W-:Y:S01]  /*4290*/  @P1 FFMA.FTZ R111, R137, R118.reuse, R117.reuse ;  /* 0x00000076896f1223 */ /* 0x180fe20000010075 */
        /* <DEDUP_REMOVED lines=33> */
.L_x_5021:
[----:B------:R-:W-:Y:S05]  /*44b0*/  BSYNC.RECONVERGENT B2 ;  /* 0x0000000000027941 */ /* 0x000fea0003800200 */
.L_x_5020:
[----:B------:R-:W-:Y:S04]  /*44c0*/  BSSY.RECONVERGENT B2, `(.L_x_5022) ;  /* 0x000000e000027945 */ /* 0x000fe80003800200 */
[----:B------:R-:W-:Y:S05]  /*44d0*/  @!P2 BRA `(.L_x_5023) ;  /* 0x000000000030a947 */ /* 0x000fea0003800000 */
[----:B------:R-:W-:Y:S01]  /*44e0*/  LOP3.LUT P0, RZ, R126, 0xff00, RZ, 0xc0, !PT ;  /* 0x0000ff007eff7812 */ /* 0x000fe2000780c0ff */
[----:B------:R-:W-:Y:S01]  /*44f0*/  FMUL.FTZ R109, R115, UR13 ;  /* 0x0000000d736d7c20 */ /* 0x000fe20008410000 */
[----:B------:R-:W-:-:S03]  /*4500*/  MOV R110, RZ ;  /* 0x000000ff006e7202 */ /* 0x000fc60000000f00 */
[----:B------:R-:W-:-:S04]  /*4510*/  FMUL.FTZ R112, R109, UR12 ;  /* 0x0000000c6d707c20 */ /* 0x000fc80008410000 */
[----:B------:R-:W-:-:S04]  /*4520*/  FMUL.FTZ R111, R89, R112 ;  /* 0x00000070596f7220 */ /* 0x000fc80000410000 */
[----:B------:R-:W-:Y:S02]  /*4530*/  @P0 PRMT R109, R100, 0x7632, R109 ;  /* 0x00007632646d0816 */ /* 0x000fe4000000006d */
[----:B------:R-:W-:Y:S02]  /*4540*/  FSEL R111, R111, RZ, P0 ;  /* 0x000000ff6f6f7208 */ /* 0x000fe40000000000 */
[----:B------:R-:W-:Y:S02]  /*4550*/  @P0 SHF.L.U32 R109, R109, 0x10, RZ ;  /* 0x000000106d6d0819 */ /* 0x000fe400000006ff */
[----:B------:R-:W-:-:S03]  /*4560*/  F2FP.BF16.F32.PACK_AB R111, RZ, R111 ;  /* 0x0000006fff6f723e */ /* 0x000fc600000010ff */
[----:B------:R-:W-:Y:S01]  /*4570*/  @P0 FMUL.FTZ R110, R109, R112 ;  /* 0x000000706d6e0220 */ /* 0x000fe20000410000 */
[----:B------:R-:W-:-:S03]  /*4580*/  PRMT R104, R104, 0x5410, R111 ;  /* 0x0000541068687816 */ /* 0x000fc6000000006f */
[----:B------:R-:W-:-:S07]  /*4590*/  FADD.FTZ R33, R33, R110 ;  /* 0x0000006e21217221 */ /* 0x000fce0000010000 */
.L_x_5023:
[----:B------:R-:W-:Y:S05]  /*45a0*/  BSYNC.RECONVERGENT B2 ;  /* 0x0000000000027941 */ /* 0x000fea0003800200 */
.L_x_5022:
        /* <DEDUP_REMOVED lines=13> */
.L_x_5025:
[----:B------:R-:W-:Y:S05]  /*4680*/  BSYNC.RECONVERGENT B2 ;  /* 0x0000000000027941 */ /* 0x000fea0003800200 */
.L_x_5024:
        /* <DEDUP_REMOVED lines=14> */
.L_x_5027:
[----:B------:R-:W-:Y:S05]  /*4770*/  BSYNC.RECONVERGENT B2 ;  /* 0x0000000000027941 */ /* 0x000fea0003800200 */
.L_x_5026:
        /* <DEDUP_REMOVED lines=13> */
.L_x_5029:
[----:B------:R-:W-:Y:S05]  /*4850*/  BSYNC.RECONVERGENT B2 ;  /* 0x0000000000027941 */ /* 0x000fea0003800200 */
.L_x_5028:
        /* <DEDUP_REMOVED lines=14> */
.L_x_5031:
[----:B------:R-:W-:Y:S05]  /*4940*/  BSYNC.RECONVERGENT B2 ;  /* 0x0000000000027941 */ /* 0x000fea0003800200 */
.L_x_5030:
        /* <DEDUP_REMOVED lines=13> */
.L_x_5033:
[----:B------:R-:W-:Y:S05]  /*4a20*/  BSYNC.RECONVERGENT B2 ;  /* 0x0000000000027941 */ /* 0x000fea0003800200 */
.L_x_5032:
[----:B------:R-:W-:Y:S02]  /*4a30*/  MOV R109, R115 ;  /* 0x00000073006d7202 */ /* 0x000fe40000000f00 */
[----:B------:R-:W-:Y:S02]  /*4a40*/  MOV R112, R121 ;  /* 0x0000007900707202 */ /* 0x000fe40000000f00 */
[----:B------:R-:W-:Y:S02]  /*4a50*/  MOV R111, R120 ;  /* 0x00000078006f7202 */ /* 0x000fe40000000f00 */
[----:B------:R-:W-:Y:S02]  /*4a60*/  MOV R110, R119 ;  /* 0x00000077006e7202 */ /* 0x000fe40000000f00 */
[----:B------:R-:W-:Y:S01]  /*4a70*/  MOV R115, R128 ;  /* 0x0000008000737202 */ /* 0x000fe20000000f00 */
        /* <DEDUP_REMOVED lines=13> */
[----:B------:R-:W-:-:S07]  /*4b50*/  FADD.FTZ R31, R31, R120 ;  /* 0x000000781f1f7221 */ /* 0x000fce0000010000 */
.L_x_4974:
[----:B------:R-:W-:Y:S05]  /*4b60*/  BSYNC.RECONVERGENT B1 ;  /* 0x0000000000017941 */ /* 0x000fea0003800200 */
.L_x_4943:
        /* <DEDUP_REMOVED lines=11> */
.L_x_4940:
[----:B------:R-:W-:Y:S05]  /*4c20*/  BSYNC.RECONVERGENT B0 ;  /* 0x0000000000007941 */ /* 0x000fea0003800200 */
.L_x_4939:
[----:B------:R-:W-:Y:S04]  /*4c30*/  BSSY.RECONVERGENT B0, `(.L_x_5034) ;  /* 0x0000328000007945 */ /* 0x000fe80003800200 */
[----:B------:R-:W-:Y:S05]  /*4c40*/  @!P3 BRA `(.L_x_5035) ;  /* 0x000000300098b947 */ /* 0x000fea0003800000 */
[----:B------:R-:W-:Y:S04]  /*4c50*/  BSSY.RECONVERGENT B1, `(.L_x_5036) ;  /* 0x0000005000017945 */ /* 0x000fe80003800200 */
[----:B------:R-:W-:Y:S05]  /*4c60*/  @!P2 BRA `(.L_x_5037) ;  /* 0x00000000000ca947 */ /* 0x000fea0003800000 */
[----:B-----5:R-:W2:Y:S02]  /*4c70*/  LDC.64 R100, c[0x0][0x390] ;  /* 0x0000e400ff647b82 */ /* 0x020ea40000000a00 */
[----:B--2---:R-:W-:-:S06]  /*4c80*/  IMAD.WIDE.U32 R100, R116, 0x10, R100 ;  /* 0x0000001074647825 */ /* 0x004fcc00078e0064 */
[----:B------:R-:W5:Y:S02]  /*4c90*/  LDG.E.128 R100, desc[UR6][R100.64] ;  /* 0x0000000664647981 */ /* 0x000f64000c1e1d00 */
.L_x_5037:
[----:B------:R-:W-:Y:S05]  /*4ca0*/  BSYNC.RECONVERGENT B1 ;  /* 0x0000000000017941 */ /* 0x000fea0003800200 */
.L_x_5036:
        /* <DEDUP_REMOVED lines=13> */
[-CC-:B------:R-:W-:Y:S01]  /*4d80*/  @P1 FFMA.FTZ R112, R158, R118.reuse, R117.reuse ;  /* 0x000000769e701223 */ /* 0x180fe20000010075 */
[-CC-:B------:R-:W-:Y:S01]  /*4d90*/  @P1 FFMA.FTZ R121, R155, R118.reuse, R117.reuse ;  /* 0x000000769b791223 */ /* 0x180fe20000010075 */
[----:B0-----:R-:W-:Y:S01]  /*4da0*/  @P1 FFMA.FTZ R122, R168, R118, R117 ;  /* 0x00000076a87a1223 */ /* 0x001fe20000010075 */
        /* <DEDUP_REMOVED lines=37> */
.L_x_5042:
[----:B------:R-:W-:Y:S05]  /*5000*/  BSYNC.RECONVERGENT B2 ;  /* 0x0000000000027941 */ /* 0x000fea0003800200 */
.L_x_5041:
        /* <DEDUP_REMOVED lines=14> */
.L_x_5044:
[----:B------:R-:W-:Y:S05]  /*50f0*/  BSYNC.RECONVERGENT B2 ;  /* 0x0000000000027941 */ /* 0x000fea0003800200 */
.L_x_5043:
        /* <DEDUP_REMOVED lines=13> */
.L_x_5046:
[----:B------:R-:W-:Y:S05]  /*51d0*/  BSYNC.RECONVERGENT B2 ;  /* 0x0000000000027941 */ /* 0x000fea0003800200 */
.L_x_5045:
        /* <DEDUP_REMOVED lines=14> */
.L_x_5048:
[----:B------:R-:W-:Y:S05]  /*52c0*/  BSYNC.RECONVERGENT B2 ;  /* 0x0000000000027941 */ /* 0x000fea0003800200 */
.L_x_5047:
        /* <DEDUP_REMOVED lines=13> */
.L_x_5050:
[----:B------:R-:W-:Y:S05]  /*53a0*/  BSYNC.RECONVERGENT B2 ;  /* 0x0000000000027941 */ /* 0x000fea0003800200 */
.L_x_5049:
        /* <DEDUP_REMOVED lines=14> */
.L_x_5052:
[----:B------:R-:W-:Y:S05]  /*5490*/  BSYNC.RECONVERGENT B2 ;  /* 0x0000000000027941 */ /* 0x000fea0003800200 */
.L_x_5051:
        /* <DEDUP_REMOVED lines=13> */
.L_x_5054:
[----:B------:R-:W-:Y:S05]  /*5570*/  BSYNC.RECONVERGENT B2 ;  /* 0x0000000000027941 */ /* 0x000fea0003800200 */
.L_x_5053:
        /* <DEDUP_REMOVED lines=20> */
.L_x_5040:
[----:B------:R-:W-:Y:S04]  /*56c0*/  BSSY.RECONVERGENT B2, `(.L_x_5056) ;  /* 0x0000011000027945 */ /* 0x000fe80003800200 */
[----:B------:R-:W-:Y:S05]  /*56d0*/  @!P2 BRA `(.L_x_5057) ;  /* 0x00000000003ca947 */ /* 0x000fea0003800000 */
[----:B-1----:R-:W-:Y:S01]  /*56e0*/  @P1 FFMA.FTZ R121, R149, R118, R117 ;  /* 0x0000007695791223 */ /* 0x002fe20000010075 */
[----:B-----5:R-:W-:Y:S02]  /*56f0*/  MOV R119, R8 ;  /* 0x0000000800777202 */ /* 0x020fe40000000f00 */
[----:B------:R-:W-:Y:S01]  /*5700*/  LOP3.LUT P0, RZ, R124, 0xff, RZ, 0xc0, !PT ;  /* 0x000000ff7cff7812 */ /* 0x000fe2000780c0ff */
[----:B------:R-:W-:-:S04]  /*5710*/  @P1 FADD.FTZ R121, R160, -R121 ;  /* 0x80000079a0791221 */ /* 0x000fc80000010000 */
[----:B------:R-:W-:-:S04]  /*5720*/  @P1 FFMA.FTZ R119, R136, R121, R8 ;  /* 0x0000007988771223 */ /* 0x000fc80000010008 */
[----:B------:R-:W-:-:S04]  /*5730*/  FMUL.FTZ R119, R119, UR13 ;  /* 0x0000000d77777c20 */ /* 0x000fc80008410000 */
[----:B------:R-:W-:Y:S01]  /*5740*/  FMUL.FTZ R121, R119, UR12 ;  /* 0x0000000c77797c20 */ /* 0x000fe20008410000 */
[----:B------:R-:W-:Y:S01]  /*5750*/  HFMA2 R119, -RZ, RZ, 0, 0 ;  /* 0x00000000ff777431 */ /* 0x000fe200000001ff */
[----:B0-----:R-:W-:Y:S02]  /*5760*/  @P0 SHF.L.U32 R122, R100, 0x10, RZ ;  /* 0x00000010647a0819 */ /* 0x001fe400000006ff */
[----:B------:R-:W-:-:S03]  /*5770*/  FMUL.FTZ R120, R72, R121 ;  /* 0x0000007948787220 */ /* 0x000fc60000410000 */
[----:B------:R-:W-:Y:S02]  /*5780*/  @P0 FMUL.FTZ R119, R122, R121 ;  /* 0x000000797a770220 */ /* 0x000fe40000410000 */
[----:B------:R-:W-:Y:S02]  /*5790*/  FSEL R120, R120, RZ, P0 ;  /* 0x000000ff78787208 */ /* 0x000fe40000000000 */
[----:B------:R-:W-:Y:S02]  /*57a0*/  FADD.FTZ R24, R24, R119 ;  /* 0x0000007718187221 */ /* 0x000fe40000010000 */
[----:B------:R-:W-:-:S04]  /*57b0*/  F2FP.BF16.F32.PACK_AB R120, RZ, R120 ;  /* 0x00000078ff78723e */ /* 0x000fc800000010ff */
[----:B------:R-:W-:-:S07]  /*57c0*/  PRMT R104, R120, 0x7610, R104 ;  /* 0x0000761078687816 */ /* 0x000fce0000000068 */
.L_x_5057:
[----:B------:R-:W-:Y:S05]  /*57d0*/  BSYNC.RECONVERGENT B2 ;  /* 0x0000000000027941 */ /* 0x000fea0003800200 */
.L_x_5056:
[----:B------:R-:W-:Y:S04]  /*57e0*/  BSSY.RECONVERGENT B2, `(.L_x_5058) ;  /* 0x0000012000027945 */ /* 0x000fe80003800200 */
[----:B------:R-:W-:Y:S05]  /*57f0*/  @!P2 BRA `(.L_x_5059) ;  /* 0x000000000040a947 */ /* 0x000fea0003800000 */
[----:B-1----:R-:W-:Y:S01]  /*5800*/  @P1 FFMA.FTZ R120, R154, R118, R117 ;  /* 0x000000769a781223 */ /* 0x002fe20000010075 */
[----:B-----5:R-:W-:Y:S02]  /*5810*/  LOP3.LUT P0, RZ, R124, 0xff00, RZ, 0xc0, !PT ;  /* 0x0000ff007cff7812 */ /* 0x020fe4000780c0ff */
[----:B------:R-:W-:Y:S01]  /*5820*/  MOV R119, R9 ;  /* 0x0000000900777202 */ /* 0x000fe20000000f00 */
[----:B------:R-:W-:-:S04]  /*5830*/  @P1 FADD.FTZ R120, R157, -R120 ;  /* 0x800000789d781221 */ /* 0x000fc80000010000 */
[----:B------:R-:W-:Y:S01]  /*5840*/  @P1 FFMA.FTZ R119, R136, R120, R9 ;  /* 0x0000007888771223 */ /* 0x000fe20000010009 */
[----:B------:R-:W-:-:S03]  /*5850*/  HFMA2 R120, -RZ, RZ, 0, 0 ;  /* 0x00000000ff787431 */ /* 0x000fc600000001ff */
[----:B------:R-:W-:Y:S02]  /*5860*/  FMUL.FTZ R119, R119, UR13 ;  /* 0x0000000d77777c20 */ /* 0x000fe40008410000 */
[----:B------:R-:W-:Y:S02]  /*5870*/  @P0 PRMT R121, R100, 0x7632, R121 ;  /* 0x0000763264790816 */ /* 0x000fe40000000079 */
[----:B0-----:R-:W-:Y:S02]  /*5880*/  FMUL.FTZ R122, R119, UR12 ;  /* 0x0000000c777a7c20 */ /* 0x001fe40008410000 */
[----:B------:R-:W-:Y:S02]  /*5890*/  @P0 SHF.L.U32 R121, R121, 0x10, RZ ;  /* 0x0000001079790819 */ /* 0x000fe400000006ff */
[----:B------:R-:W-:-:S03]  /*58a0*/  FMUL.FTZ R119, R73, R122 ;  /* 0x0000007a49777220 */ /* 0x000fc60000410000 */
[----:B------:R-:W-:Y:S02]  /*58b0*/  @P0 FMUL.FTZ R120, R122, R121 ;  /* 0x000000797a780220 */ /* 0x000fe40000410000 */
[----:B------:R-:W-:Y:S02]  /*58c0*/  FSEL R119, R119, RZ, P0 ;  /* 0x000000ff77777208 */ /* 0x000fe40000000000 */
[----:B------:R-:W-:Y:S02]  /*58d0*/  FADD.FTZ R25, R25, R120 ;  /* 0x0000007819197221 */ /* 0x000fe40000010000 */
[----:B------:R-:W-:-:S04]  /*58e0*/  F2FP.BF16.F32.PACK_AB R119, RZ, R119 ;  /* 0x00000077ff77723e */ /* 0x000fc800000010ff */
[----:B------:R-:W-:-:S07]  /*58f0*/  PRMT R104, R104, 0x5410, R119 ;  /* 0x0000541068687816 */ /* 0x000fce0000000077 */
.L_x_5059:
[----:B------:R-:W-:Y:S05]  /*5900*/  BSYNC.RECONVERGENT B2 ;  /* 0x0000000000027941 */ /* 0x000fea0003800200 */
.L_x_5058:
        /* <DEDUP_REMOVED lines=17> */
.L_x_5061:
[----:B------:R-:W-:Y:S05]  /*5a20*/  BSYNC.RECONVERGENT B2 ;  /* 0x0000000000027941 */ /* 0x000fea0003800200 */
.L_x_5060:
        /* <DEDUP_REMOVED lines=18> */
.L_x_5063:
[----:B------:R-:W-:Y:S05]  /*5b50*/  BSYNC.RECONVERGENT B2 ;  /* 0x0000000000027941 */ /* 0x000fea0003800200 */
.L_x_5062:
        /* <DEDUP_REMOVED lines=17> */
.L_x_5065:
[----:B------:R-:W-:Y:S05]  /*5c70*/  BSYNC.RECONVERGENT B2 ;  /* 0x0000000000027941 */ /* 0x000fea0003800200 */
.L_x_5064:
        /* <DEDUP_REMOVED lines=18> */
.L_x_5067:
[----:B------:R-:W-:Y:S05]  /*5da0*/  BSYNC.RECONVERGENT B2 ;  /* 0x0000000000027941 */ /* 0x000fea0003800200 */
.L_x_5066:
        /* <DEDUP_REMOVED lines=17> */
.L_x_5069:
[----:B------:R-:W-:Y:S05]  /*5ec0*/  BSYNC.RECONVERGENT B2 ;  /* 0x0000000000027941 */ /* 0x000fea0003800200 */
.L_x_5068:
        /* <DEDUP_REMOVED lines=9> */
[----:B-1----:R-:W-:Y:S02]  /*5f60*/  FMUL.FTZ R120, R117, UR12 ;  /* 0x0000000c75787c20 */ /* 0x002fe40008410000 */
        /* <DEDUP_REMOVED lines=9> */
.L_x_5039:
[----:B------:R-:W-:-:S04]  /*6000*/  UISETP.NE.U32.AND UP0, UPT, UR20, URZ, UPT ;  /* 0x000000ff1400728c */ /* 0x000fc8000bf05070 */
[----:B------:R-:W-:-:S06]  /*6010*/  UISETP.NE.AND.EX UP0, UPT, UR21, URZ, UPT, UP0 ;  /* 0x000000ff1500728c */ /* 0x000fcc000bf05300 */
[----:B------:R-:W-:-:S13]  /*6020*/  PLOP3.LUT P3, PT, PT, PT, UP0, 0x80, 0x8 ;  /* 0x000000000008781c */ /* 0x000fda0003f6f008 */
[----:B------:R-:W-:Y:S05]  /*6030*/  @!P3 BRA `(.L_x_5070) ;  /* 0x0000000c00f8b947 */ /* 0x000fea0003800000 */
[----:B------:R-:W-:Y:S04]  /*6040*/  BSSY.RECONVERGENT B2, `(.L_x_5071) ;  /* 0x000001c000027945 */ /* 0x000fe80003800200 */
[----:B------:R-:W-:Y:S05]  /*6050*/  @!P2 BRA `(.L_x_5072) ;  /* 0x000000000068a947 */ /* 0x000fea0003800000 */
[----:B-1----:R-:W-:Y:S01]  /*6060*/  FFMA.FTZ R109, R149, R118, R117 ;  /* 0x00000076956d7223 */ /* 0x002fe20000010075 */
        /* <DEDUP_REMOVED lines=9> */
[----:B------:R-:W-:-:S04]  /*6100*/  MOV R109, RZ ;  /* 0x000000ff006d7202 */ /* 0x000fc80000000f00 */
[----:B------:R-:W-:Y:S01]  /*6110*/  FSEL R110, R108, RZ, P0 ;  /* 0x000000ff6c6e7208 */ /* 0x000fe20000000000 */
[----:B------:R-:W-:Y:S06]  /*6120*/  @!P0 BRA `(.L_x_5074) ;  /* 0x0000000000248947 */ /* 0x000fec0003800000 */
        /* <DEDUP_REMOVED lines=9> */
.L_x_5074:
[----:B------:R-:W-:Y:S05]  /*61c0*/  BSYNC.RECONVERGENT B3 ;  /* 0x0000000000037941 */ /* 0x000fea0003800200 */
.L_x_5073:
[----:B------:R-:W-:Y:S01]  /*61d0*/  F2FP.BF16.F32.PACK_AB R110, RZ, R110 ;  /* 0x0000006eff6e723e */ /* 0x000fe200000010ff */
[----:B------:R-:W-:-:S03]  /*61e0*/  FADD.FTZ R24, R24, R109 ;  /* 0x0000006d18187221 */ /* 0x000fc60000010000 */
[----:B------:R-:W-:-:S07]  /*61f0*/  PRMT R104, R110, 0x7610, R104 ;  /* 0x000076106e687816 */ /* 0x000fce0000000068 */
.L_x_5072:
[----:B------:R-:W-:Y:S05]  /*6200*/  BSYNC.RECONVERGENT B2 ;  /* 0x0000000000027941 */ /* 0x000fea0003800200 */
.L_x_5071:
        /* <DEDUP_REMOVED lines=25> */
.L_x_5078:
[----:B------:R-:W-:Y:S05]  /*63a0*/  BSYNC.RECONVERGENT B3 ;  /* 0x0000000000037941 */ /* 0x000fea0003800200 */
.L_x_5077:
[----:B------:R-:W-:Y:S01]  /*63b0*/  F2FP.BF16.F32.PACK_AB R110, RZ, R110 ;  /* 0x0000006eff6e723e */ /* 0x000fe200000010ff */
[----:B------:R-:W-:-:S03]  /*63c0*/  FADD.FTZ R25, R25, R108 ;  /* 0x0000006c19197221 */ /* 0x000fc60000010000 */
[----:B------:R-:W-:-:S07]  /*63d0*/  PRMT R104, R104, 0x5410, R110 ;  /* 0x0000541068687816 */ /* 0x000fce000000006e */
.L_x_5076:
[----:B------:R-:W-:Y:S05]  /*63e0*/  BSYNC.RECONVERGENT B2 ;  /* 0x0000000000027941 */ /* 0x000fea0003800200 */
.L_x_5075:
        /* <DEDUP_REMOVED lines=24> */
.L_x_5082:
[----:B------:R-:W-:Y:S05]  /*6570*/  BSYNC.RECONVERGENT B3 ;  /* 0x0000000000037941 */ /* 0x000fea0003800200 */
.L_x_5081:
[----:B------:R-:W-:Y:S01]  /*6580*/  F2FP.BF16.F32.PACK_AB R110, RZ, R110 ;  /* 0x0000006eff6e723e */ /* 0x000fe200000010ff */
[----:B------:R-:W-:-:S03]  /*6590*/  FADD.FTZ R26, R26, R109 ;  /* 0x0000006d1a1a7221 */ /* 0x000fc60000010000 */
[----:B------:R-:W-:-:S07]  /*65a0*/  PRMT R105, R110, 0x7610, R105 ;  /* 0x000076106e697816 */ /* 0x000fce0000000069 */
.L_x_5080:
[----:B------:R-:W-:Y:S05]  /*65b0*/  BSYNC.RECONVERGENT B2 ;  /* 0x0000000000027941 */ /* 0x000fea0003800200 */
.L_x_5079:
        /* <DEDUP_REMOVED lines=25> */
.L_x_5086:
[----:B------:R-:W-:Y:S05]  /*6750*/  BSYNC.RECONVERGENT B3 ;  /* 0x0000000000037941 */ /* 0x000fea0003800200 */
.L_x_5085:
[----:B------:R-:W-:Y:S01]  /*6760*/  F2FP.BF16.F32.PACK_AB R110, RZ, R110 ;  /* 0x0000006eff6e723e */ /* 0x000fe200000010ff */
[----:B------:R-:W-:-:S03]  /*6770*/  FADD.FTZ R27, R27, R108 ;  /* 0x0000006c1b1b7221 */ /* 0x000fc60000010000 */
[----:B------:R-:W-:-:S07]  /*6780*/  PRMT R105, R105, 0x5410, R110 ;  /* 0x0000541069697816 */ /* 0x000fce000000006e */
.L_x_5084:
[----:B------:R-:W-:Y:S05]  /*6790*/  BSYNC.RECONVERGENT B2 ;  /* 0x0000000000027941 */ /* 0x000fea0003800200 */
.L_x_5083:
        /* <DEDUP_REMOVED lines=24> */
.L_x_5090:
[----:B------:R-:W-:Y:S05]  /*6920*/  BSYNC.RECONVERGENT B3 ;  /* 0x0000000000037941 */ /* 0x000fea0003800200 */
.L_x_5089:
[----:B------:R-:W-:Y:S01]  /*6930*/  F2FP.BF16.F32.PACK_AB R110, RZ, R110 ;  /* 0x0000006eff6e723e */ /* 0x000fe200000010ff */
[----:B------:R-:W-:-:S03]  /*6940*/  FADD.FTZ R20, R20, R109 ;  /* 0x0000006d14147221 */ /* 0x000fc60000010000 */
[----:B------:R-:W-:-:S07]  /*6950*/  PRMT R106, R110, 0x7610, R106 ;  /* 0x000076106e6a7816 */ /* 0x000fce000000006a */
.L_x_5088:
[----:B------:R-:W-:Y:S05]  /*6960*/  BSYNC.RECONVERGENT B2 ;  /* 0x0000000000027941 */ /* 0x000fea0003800200 */
.L_x_5087:
        /* <DEDUP_REMOVED lines=25> */
.L_x_5094:
[----:B------:R-:W-:Y:S05]  /*6b00*/  BSYNC.RECONVERGENT B3 ;  /* 0x0000000000037941 */ /* 0x000fea0003800200 */
.L_x_5093:
[----:B------:R-:W-:Y:S01]  /*6b10*/  F2FP.BF16.F32.PACK_AB R110, RZ, R110 ;  /* 0x0000006eff6e723e */ /* 0x000fe200000010ff */
[----:B------:R-:W-:-:S03]  /*6b20*/  FADD.FTZ R21, R21, R108 ;  /* 0x0000006c15157221 */ /* 0x000fc60000010000 */
[----:B------:R-:W-:-:S07]  /*6b30*/  PRMT R106, R106, 0x5410, R110 ;  /* 0x000054106a6a7816 */ /* 0x000fce000000006e */
.L_x_5092:
[----:B------:R-:W-:Y:S05]  /*6b40*/  BSYNC.RECONVERGENT B2 ;  /* 0x0000000000027941 */ /* 0x000fea0003800200 */
.L_x_5091:
        /* <DEDUP_REMOVED lines=24> */
.L_x_5098:
[----:B------:R-:W-:Y:S05]  /*6cd0*/  BSYNC.RECONVERGENT B3 ;  /* 0x0000000000037941 */ /* 0x000fea0003800200 */
.L_x_5097:
[----:B------:R-:W-:Y:S01]  /*6ce0*/  F2FP.BF16.F32.PACK_AB R110, RZ, R110 ;  /* 0x0000006eff6e723e */ /* 0x000fe200000010ff */
[----:B------:R-:W-:-:S03]  /*6cf0*/  FADD.FTZ R22, R22, R109 ;  /* 0x0000006d16167221 */ /* 0x000fc60000010000 */
[----:B------:R-:W-:-:S07]  /*6d00*/  PRMT R107, R110, 0x7610, R107 ;  /* 0x000076106e6b7816 */ /* 0x000fce000000006b */
.L_x_5096:
[----:B------:R-:W-:Y:S05]  /*6d10*/  BSYNC.RECONVERGENT B2 ;  /* 0x0000000000027941 */ /* 0x000fea0003800200 */
.L_x_5095:
        /* <DEDUP_REMOVED lines=48> */
.L_x_5070:
        /* <DEDUP_REMOVED lines=12> */
[----:B-1----:R-:W-:Y:S02]  /*70e0*/  FSEL R121, R119, RZ, P0 ;  /* 0x000000ff77797208 */ /* 0x002fe40000000000 */
        /* <DEDUP_REMOVED lines=11> */
.L_x_5102:
[----:B------:R-:W-:Y:S05]  /*71a0*/  BSYNC.RECONVERGENT B3 ;  /* 0x0000000000037941 */ /* 0x000fea0003800200 */
.L_x_5101:
[----:B------:R-:W-:Y:S01]  /*71b0*/  F2FP.BF16.F32.PACK_AB R121, RZ, R121 ;  /* 0x00000079ff79723e */ /* 0x000fe200000010ff */
[----:B------:R-:W-:-:S03]  /*71c0*/  FADD.FTZ R24, R24, R119 ;  /* 0x0000007718187221 */ /* 0x000fc60000010000 */
[----:B------:R-:W-:-:S07]  /*71d0*/  PRMT R104, R121, 0x7610, R104 ;  /* 0x0000761079687816 */ /* 0x000fce0000000068 */
.L_x_5100:
[----:B------:R-:W-:Y:S05]  /*71e0*/  BSYNC.RECONVERGENT B2 ;  /* 0x0000000000027941 */ /* 0x000fea0003800200 */
.L_x_5099:
        /* <DEDUP_REMOVED lines=25> */
.L_x_5106:
[----:B------:R-:W-:Y:S05]  /*7380*/  BSYNC.RECONVERGENT B3 ;  /* 0x0000000000037941 */ /* 0x000fea0003800200 */
.L_x_5105:
[----:B------:R-:W-:Y:S01]  /*7390*/  F2FP.BF16.F32.PACK_AB R121, RZ, R121 ;  /* 0x00000079ff79723e */ /* 0x000fe200000010ff */
[----:B------:R-:W-:-:S03]  /*73a0*/  FADD.FTZ R25, R25, R120 ;  /* 0x0000007819197221 */ /* 0x000fc60000010000 */
[----:B------:R-:W-:-:S07]  /*73b0*/  PRMT R104, R104, 0x5410, R121 ;  /* 0x0000541068687816 */ /* 0x000fce0000000079 */
.L_x_5104:
[----:B------:R-:W-:Y:S05]  /*73c0*/  BSYNC.RECONVERGENT B2 ;  /* 0x0000000000027941 */ /* 0x000fea0003800200 */
.L_x_5103:
        /* <DEDUP_REMOVED lines=24> */
.L_x_5110:
[----:B------:R-:W-:Y:S05]  /*7550*/  BSYNC.RECONVERGENT B3 ;  /* 0x0000000000037941 */ /* 0x000fea0003800200 */
.L_x_5109:
[----:B------:R-:W-:Y:S01]  /*7560*/  F2FP.BF16.F32.PACK_AB R121, RZ, R121 ;  /* 0x00000079ff79723e */ /* 0x000fe200000010ff */
[----:B------:R-:W-:-:S03]  /*7570*/  FADD.FTZ R26, R26, R119 ;  /* 0x000000771a1a7221 */ /* 0x000fc60000010000 */
[----:B------:R-:W-:-:S07]  /*7580*/  PRMT R105, R121, 0x7610, R105 ;  /* 0x0000761079697816 */ /* 0x000fce0000000069 */
.L_x_5108:
[----:B------:R-:W-:Y:S05]  /*7590*/  BSYNC.RECONVERGENT B2 ;  /* 0x0000000000027941 */ /* 0x000fea0003800200 */
.L_x_5107:
        /* <DEDUP_REMOVED lines=25> */
.L_x_5114:
[----:B------:R-:W-:Y:S05]  /*7730*/  BSYNC.RECONVERGENT B3 ;  /* 0x0000000000037941 */ /* 0x000fea0003800200 */
.L_x_5113:
[----:B------:R-:W-:Y:S01]  /*7740*/  F2FP.BF16.F32.PACK_AB R121, RZ, R121 ;  /* 0x00000079ff79723e */ /* 0x000fe200000010ff */
[----:B------:R-:W-:-:S03]  /*7750*/  FADD.FTZ R27, R27, R120 ;  /* 0x000000781b1b7221 */ /* 0x000fc60000010000 */
[----:B------:R-:W-:-:S07]  /*7760*/  PRMT R105, R105, 0x5410, R121 ;  /* 0x0000541069697816 */ /* 0x000fce0000000079 */
.L_x_5112:
[----:B------:R-:W-:Y:S05]  /*7770*/  BSYNC.RECONVERGENT B2 ;  /* 0x0000000000027941 */ /* 0x000fea0003800200 */
.L_x_5111:
        /* <DEDUP_REMOVED lines=24> */
.L_x_5118:
[----:B------:R-:W-:Y:S05]  /*7900*/  BSYNC.RECONVERGENT B3 ;  /* 0x0000000000037941 */ /* 0x000fea0003800200 */
.L_x_5117:
[----:B------:R-:W-:Y:S01]  /*7910*/  F2FP.BF16.F32.PACK_AB R121, RZ, R121 ;  /* 0x00000079ff79723e */ /* 0x000fe200000010ff */
[----:B------:R-:W-:-:S03]  /*7920*/  FADD.FTZ R20, R20, R119 ;  /* 0x0000007714147221 */ /* 0x000fc60000010000 */
[----:B------:R-:W-:-:S07]  /*7930*/  PRMT R106, R121, 0x7610, R106 ;  /* 0x00007610796a7816 */ /* 0x000fce000000006a */
.L_x_5116:
[----:B------:R-:W-:Y:S05]  /*7940*/  BSYNC.RECONVERGENT B2 ;  /* 0x0000000000027941 */ /* 0x000fea0003800200 */
.L_x_5115:
        /* <DEDUP_REMOVED lines=25> */
.L_x_5122:
[----:B------:R-:W-:Y:S05]  /*7ae0*/  BSYNC.RECONVERGENT B3 ;  /* 0x0000000000037941 */ /* 0x000fea0003800200 */
.L_x_5121:
[----:B------:R-:W-:Y:S01]  /*7af0*/  F2FP.BF16.F32.PACK_AB R121, RZ, R121 ;  /* 0x00000079ff79723e */ /* 0x000fe200000010ff */
[----:B------:R-:W-:-:S03]  /*7b00*/  FADD.FTZ R21, R21, R120 ;  /* 0x0000007815157221 */ /* 0x000fc60000010000 */
[----:B------:R-:W-:-:S07]  /*7b10*/  PRMT R106, R106, 0x5410, R121 ;  /* 0x000054106a6a7816 */ /* 0x000fce0000000079 */
.L_x_5120:
[----:B------:R-:W-:Y:S05]  /*7b20*/  BSYNC.RECONVERGENT B2 ;  /* 0x0000000000027941 */ /* 0x000fea0003800200 */
.L_x_5119:
        /* <DEDUP_REMOVED lines=24> */
.L_x_5126:
[----:B------:R-:W-:Y:S05]  /*7cb0*/  BSYNC.RECONVERGENT B3 ;  /* 0x0000000000037941 */ /* 0x000fea0003800200 */
.L_x_5125:
[----:B------:R-:W-:Y:S01]  /*7cc0*/  F2FP.BF16.F32.PACK_AB R121, RZ, R121 ;  /* 0x00000079ff79723e */ /* 0x000fe200000010ff */
[----:B------:R-:W-:-:S03]  /*7cd0*/  FADD.FTZ R22, R22, R119 ;  /* 0x0000007716167221 */ /* 0x000fc60000010000 */
[----:B------:R-:W-:-:S07]  /*7ce0*/  PRMT R107, R121, 0x7610, R107 ;  /* 0x00007610796b7816 */ /* 0x000fce000000006b */
.L_x_5124:
[----:B------:R-:W-:Y:S05]  /*7cf0*/  BSYNC.RECONVERGENT B2 ;  /* 0x0000000000027941 */ /* 0x000fea0003800200 */
.L_x_5123:
[----:B------:R-:W-:Y:S05]  /*7d00*/  @!P2 BRA `(.L_x_5055) ;  /* 0x000000000048a947 */ /* 0x000fea0003800000 */
[----:B------:R-:W-:Y:S01]  /*7d10*/  FFMA.FTZ R118, R168, R118, R117 ;  /* 0x00000076a8767223 */ /* 0x000fe20000010075 */
[----:B-----5:R-:W-:Y:S02]  /*7d20*/  ISETP.GE.U32.AND P0, PT, R124, RZ, PT ;  /* 0x000000ff7c00720c */ /* 0x020fe40003f06070 */
[----:B------:R-:W-:Y:S01]  /*7d30*/  ISETP.GT.AND P1, PT, R134, RZ, PT ;  /* 0x000000ff8600720c */ /* 0x000fe20003f24270 */
[----:B------:R-:W-:Y:S01]  /*7d40*/  FADD.FTZ R117, R163, -R118 ;  /* 0x80000076a3757221 */ /* 0x000fe20000010000 */
[----:B------:R-:W-:Y:S01]  /*7d50*/  ISETP.GE.U32.AND.EX P0, PT, R125, 0x1000000, PT, P0 ;  /* 0x010000007d00780c */ /* 0x000fe20003f06100 */
[----:B------:R-:W-:Y:S02]  /*7d60*/  HFMA2 R118, -RZ, RZ, 0, 0 ;  /* 0x00000000ff767431 */ /* 0x000fe400000001ff */
[----:B------:R-:W-:-:S05]  /*7d70*/  FMUL.FTZ R117, R136, R117 ;  /* 0x0000007588757220 */ /* 0x000fca0000410000 */
[----:B------:R-:W-:-:S05]  /*7d80*/  FSEL R117, R117, RZ, P1 ;  /* 0x000000ff75757208 */ /* 0x000fca0000800000 */
[----:B------:R-:W-:Y:S01]  /*7d90*/  FMUL.FTZ R117, R117, UR13 ;  /* 0x0000000d75757c20 */ /* 0x000fe20008410000 */
[----:B------:R-:W-:-:S03]  /*7da0*/  @P0 PRMT R119, R103, 0x7632, R119 ;  /* 0x0000763267770816 */ /* 0x000fc60000000077 */
[----:B-1----:R-:W-:Y:S01]  /*7db0*/  FMUL.FTZ R120, R117, UR12 ;  /* 0x0000000c75787c20 */ /* 0x002fe20008410000 */
[----:B------:R-:W-:-:S03]  /*7dc0*/  @P0 SHF.L.U32 R119, R119, 0x10, RZ ;  /* 0x0000001077770819 */ /* 0x000fc600000006ff */
[----:B------:R-:W-:Y:S02]  /*7dd0*/  FMUL.FTZ R117, R71, R120 ;  /* 0x0000007847757220 */ /* 0x000fe40000410000 */
[----:B------:R-:W-:-:S03]  /*7de0*/  @P0 FMUL.FTZ R118, R120, R119 ;  /* 0x0000007778760220 */ /* 0x000fc60000410000 */
[----:B------:R-:W-:Y:S01]  /*7df0*/  FSEL R117, R117, RZ, P0 ;  /* 0x000000ff75757208 */ /* 0x000fe20000000000 */
[----:B------:R-:W-:-:S03]  /*7e00*/  FADD.FTZ R23, R23, R118 ;  /* 0x0000007617177221 */ /* 0x000fc60000010000 */
[----:B------:R-:W-:-:S04]  /*7e10*/  F2FP.BF16.F32.PACK_AB R117, RZ, R117 ;  /* 0x00000075ff75723e */ /* 0x000fc800000010ff */
[----:B------:R-:W-:-:S07]  /*7e20*/  PRMT R107, R107, 0x5410, R117 ;  /* 0x000054106b6b7816 */ /* 0x000fce0000000075 */
.L_x_5055:
[----:B------:R-:W-:Y:S05]  /*7e30*/  BSYNC.RECONVERGENT B1 ;  /* 0x0000000000017941 */ /* 0x000fea0003800200 */
.L_x_5038:
[----:B------:R-:W2:Y:S08]  /*7e40*/  @P3 LDC.64 R118, c[0x0][0x478] ;  /* 0x00011e00ff763b82 */ /* 0x000eb00000000a00 */
[----:B-1----:R-:W1:Y:S01]  /*7e50*/  @P2 LDC.64 R120, c[0x0][0x468] ;  /* 0x00011a00ff782b82 */ /* 0x002e620000000a00 */
[----:B--2---:R-:W-:-:S05]  /*7e60*/  @P3 IMAD.WIDE.U32 R118, R169, 0x20, R118 ;  /* 0x00000020a9763825 */ /* 0x004fca00078e0076 */
[----:B------:R2:W-:Y:S01]  /*7e70*/  @P3 STG.E.128 desc[UR6][R118.64], R108 ;  /* 0x0000006c76003986 */ /* 0x0005e2000c101d06 */
[----:B-1----:R-:W-:-:S03]  /*7e80*/  @P2 IMAD.WIDE.U32 R116, R116, 0x10, R120 ;  /* 0x0000001074742825 */ /* 0x002fc600078e0078 */
[----:B------:R2:W-:Y:S04]  /*7e90*/  @P3 STG.E.128 desc[UR6][R118.64+0x10], R112 ;  /* 0x0000107076003986 */ /* 0x0005e8000c101d06 */
[----:B------:R2:W-:Y:S02]  /*7ea0*/  @P2 STG.E.128 desc[UR6][R116.64], R104 ;  /* 0x0000006874002986 */ /* 0x0005e4000c101d06 */
.L_x_5035:
[----:B------:R-:W-:Y:S05]  /*7eb0*/  BSYNC.RECONVERGENT B0 ;  /* 0x0000000000007941 */ /* 0x000fea0003800200 */
.L_x_5034:
[----:B--2---:R-:W2:Y:S02]  /*7ec0*/  LDC.64 R116, c[0x0][0x380] ;  /* 0x0000e000ff747b82 */ /* 0x004ea40000000a00 */
[----:B--2---:R-:W-:-:S04]  /*7ed0*/  LEA R2, R116, R2, 0x2 ;  /* 0x0000000274027211 */ /* 0x004fc800078e10ff */
[----:B------:R-:W-:-:S13]  /*7ee0*/  ISETP.GE.AND P0, PT, R2, R117, PT ;  /* 0x000000750200720c */ /* 0x000fda0003f06270 */
[----:B------:R-:W-:Y:S05]  /*7ef0*/  @!P0 BRA `(.L_x_5127) ;  /* 0xffffff8400a88947 */ /* 0x000fea000383ffff */
.L_x_4929:
[----:B-----5:R-:W2:Y:S01]  /*7f00*/  S2R R5, SR_CgaCtaId ;  /* 0x0000000000057919 */ /* 0x020ea20000008800 */
[C---:B------:R-:W-:Y:S01]  /*7f10*/  SHF.L.U32 R2, R132.reuse, 0x6, RZ ;  /* 0x0000000684027819 */ /* 0x040fe200000006ff */
[----:B------:R-:W-:Y:S05]  /*7f20*/  WARPSYNC.ALL ;  /* 0x0000000000007948 */ /* 0x000fea0003800000 */
[----:B------:R-:W-:Y:S01]  /*7f30*/  SHF.L.U32 R0, R132, 0x5, RZ ;  /* 0x0000000584007819 */ /* 0x000fe200000006ff */
[----:B------:R-:W3:Y:S01]  /*7f40*/  S2UR UR4, SR_CTAID.X ;  /* 0x00000000000479c3 */ /* 0x000ee20000002500 */
[----:B------:R-:W-:Y:S01]  /*7f50*/  MOV R4, 0x400 ;  /* 0x0000040000047802 */ /* 0x000fe20000000f00 */
[----:B------:R-:W4:Y:S01]  /*7f60*/  LDCU.128 UR16, c[0x0][0x440] ;  /* 0x00008800ff1077ac */ /* 0x000f220008000c00 */
        /* <DEDUP_REMOVED lines=9> */
[----:B--2---:R-:W-:Y:S01]  /*8000*/  LEA R5, R5, R4, 0x18 ;  /* 0x0000000405057211 */ /* 0x004fe200078ec0ff */
[----:B---3--:R-:W-:Y:S01]  /*8010*/  IMAD R133, R133, UR4, RZ ;  /* 0x0000000485857c24 */ /* 0x008fe2000f8e02ff */
[----:B------:R-:W2:Y:S02]  /*8020*/  LDCU.64 UR4, c[0x0][0x460] ;  /* 0x00008c00ff0477ac */ /* 0x000ea40008000a00 */
[----:B------:R-:W-:-:S02]  /*8030*/  IADD3 R0, PT, PT, R0, R5, RZ ;  /* 0x0000000500007210 */ /* 0x000fc40007ffe0ff */
        /* <DEDUP_REMOVED lines=137> */
.L_x_5129:
[----:B------:R-:W-:Y:S05]  /*88d0*/  BSYNC.RECONVERGENT B0 ;  /* 0x0000000000007941 */ /* 0x000fea0003800200 */
.L_x_5128:
        /* <DEDUP_REMOVED lines=18> */
.L_x_5131:
[----:B------:R-:W-:Y:S05]  /*8a00*/  BSYNC.RECONVERGENT B0 ;  /* 0x0000000000007941 */ /* 0x000fea0003800200 */
.L_x_5130:
        /* <DEDUP_REMOVED lines=18> */
.L_x_5133:
[----:B------:R-:W-:Y:S05]  /*8b30*/  BSYNC.RECONVERGENT B0 ;  /* 0x0000000000007941 */ /* 0x000fea0003800200 */
.L_x_5132:
        /* <DEDUP_REMOVED lines=12> */
.L_x_4938:
        /* <DEDUP_REMOVED lines=8> */
.L_x_5135:
[----:B------:R-:W-:Y:S05]  /*8c80*/  BSYNC B0 ;  /* 0x0000000000007941 */ /* 0x000fea0003800000 */
.L_x_5134:
        /* <DEDUP_REMOVED lines=8> */
.L_x_5136:
[----:B------:R-:W-:Y:S01]  /*8d10*/  FADD.FTZ R116, R116, R177 ;  /* 0x000000b174747221 */ /* 0x000fe20000010000 */
[----:B------:R-:W-:-:S04]  /*8d20*/  HFMA2 R130, -RZ, RZ, 0, 1.1920928955078125e-07 ;  /* 0x00000002ff827431 */ /* 0x000fc800000001ff */
[----:B------:R-:W-:Y:S02]  /*8d30*/  MOV R131, R116 ;  /* 0x0000007400837202 */ /* 0x000fe40000000f00 */
[----:B------:R-:W-:-:S07]  /*8d40*/  MOV R117, R129 ;  /* 0x0000008100757202 */ /* 0x000fce0000000f00 */
[----:B------:R-:W-:Y:S05]  /*8d50*/  WARPSYNC.COLLECTIVE R128, `(.L_x_5137) ;  /* 0x0000000080087348 */ /* 0x000fea0003c00000 */
[----:B------:R0:W1:Y:S02]  /*8d60*/  SHFL.BFLY P0, R129, R131, R130, R171 ;  /* 0x0c00008283817389 */ /* 0x00006400000000ab */
[----:B01----:R-:W-:Y:S05]  /*8d70*/  ENDCOLLECTIVE ;  /* 0x000000000000791b */ /* 0x003fea0003800000 */
.L_x_5137:
[----:B------:R-:W-:-:S05]  /*8d80*/  FADD.FTZ R117, R117, R172 ;  /* 0x000000ac75757221 */ /* 0x000fca0000010000 */
[----:B------:R-:W-:Y:S02]  /*8d90*/  MOV R131, R117 ;  /* 0x0000007500837202 */ /* 0x000fe40000000f00 */
[----:B------:R-:W-:-:S07]  /*8da0*/  MOV R119, R129 ;  /* 0x0000008100777202 */ /* 0x000fce0000000f00 */
[----:B------:R-:W-:Y:S05]  /*8db0*/  WARPSYNC.COLLECTIVE R128, `(.L_x_5138) ;  /* 0x0000000080087348 */ /* 0x000fea0003c00000 */
[----:B------:R0:W1:Y:S02]  /*8dc0*/  SHFL.BFLY P0, R129, R131, R130, R171 ;  /* 0x0c00008283817389 */ /* 0x00006400000000ab */
[----:B01----:R-:W-:Y:S05]  /*8dd0*/  ENDCOLLECTIVE ;  /* 0x000000000000791b */ /* 0x003fea0003800000 */
.L_x_5138:
[----:B------:R-:W-:Y:S01]  /*8de0*/  FADD.FTZ R119, R116, R119 ;  /* 0x0000007774777221 */ /* 0x000fe20000010000 */
[----:B------:R-:W-:-:S04]  /*8df0*/  HFMA2 R130, -RZ, RZ, 0, 2.384185791015625e-07 ;  /* 0x00000004ff827431 */ /* 0x000fc800000001ff */
[----:B------:R-:W-:Y:S02]  /*8e00*/  MOV R131, R119 ;  /* 0x0000007700837202 */ /* 0x000fe40000000f00 */
[----:B------:R-:W-:-:S07]  /*8e10*/  MOV R118, R129 ;  /* 0x0000008100767202 */ /* 0x000fce0000000f00 */
[----:B------:R-:W-:Y:S05]  /*8e20*/  WARPSYNC.COLLECTIVE R128, `(.L_x_5139) ;  /* 0x0000000080087348 */ /* 0x000fea0003c00000 */
[----:B------:R0:W1:Y:S02]  /*8e30*/  SHFL.BFLY P0, R129, R131, R130, R171 ;  /* 0x0c00008283817389 */ /* 0x00006400000000ab */
[----:B01----:R-:W-:Y:S05]  /*8e40*/  ENDCOLLECTIVE ;  /* 0x000000000000791b */ /* 0x003fea0003800000 */
.L_x_5139:
[----:B------:R-:W-:-:S05]  /*8e50*/  FADD.FTZ R118, R117, R118 ;  /* 0x0000007675767221 */ /* 0x000fca0000010000 */
[----:B------:R-:W-:Y:S02]  /*8e60*/  MOV R131, R118 ;  /* 0x0000007600837202 */ /* 0x000fe40000000f00 */
[----:B------:R-:W-:-:S07]  /*8e70*/  MOV R120, R129 ;  /* 0x0000008100787202 */ /* 0x000fce0000000f00 */
[----:B------:R-:W-:Y:S05]  /*8e80*/  WARPSYNC.COLLECTIVE R128, `(.L_x_5140) ;  /* 0x0000000080087348 */ /* 0x000fea0003c00000 */
[----:B------:R0:W1:Y:S02]  /*8e90*/  SHFL.BFLY P0, R129, R131, R130, R171 ;  /* 0x0c00008283817389 */ /* 0x00006400000000ab */
[----:B01----:R-:W-:Y:S05]  /*8ea0*/  ENDCOLLECTIVE ;  /* 0x000000000000791b */ /* 0x003fea0003800000 */
.L_x_5140:
[----:B------:R-:W-:Y:S01]  /*8eb0*/  FADD.FTZ R120, R119, R120 ;  /* 0x0000007877787221 */ /* 0x000fe20000010000 */
[----:B------:R-:W-:-:S04]  /*8ec0*/  HFMA2 R130, -RZ, RZ, 0, 4.76837158203125e-07 ;  /* 0x00000008ff827431 */ /* 0x000fc800000001ff */
[----:B------:R-:W-:Y:S02]  /*8ed0*/  MOV R131, R120 ;  /* 0x0000007800837202 */ /* 0x000fe40000000f00 */
[----:B------:R-:W-:-:S07]  /*8ee0*/  MOV R121, R129 ;  /* 0x0000008100797202 */ /* 0x000fce0000000f00 */
[----:B------:R-:W-:Y:S05]  /*8ef0*/  WARPSYNC.COLLECTIVE R128, `(.L_x_5141) ;  /* 0x0000000080087348 */ /* 0x000fea0003c00000 */
[----:B------:R0:W1:Y:S02]  /*8f00*/  SHFL.BFLY P0, R129, R131, R130, R171 ;  /* 0x0c00008283817389 */ /* 0x00006400000000ab */
[----:B01----:R-:W-:Y:S05]  /*8f10*/  ENDCOLLECTIVE ;  /* 0x000000000000791b */ /* 0x003fea0003800000 */
.L_x_5141:
[----:B------:R-:W-:-:S05]  /*8f20*/  FADD.FTZ R121, R118, R121 ;  /* 0x0000007976797221 */ /* 0x000fca0000010000 */
[----:B------:R-:W-:Y:S02]  /*8f30*/  MOV R131, R121 ;  /* 0x0000007900837202 */ /* 0x000fe40000000f00 */
[----:B------:R-:W-:-:S07]  /*8f40*/  MOV R123, R129 ;  /* 0x00000081007b7202 */ /* 0x000fce0000000f00 */
[----:B------:R-:W-:Y:S05]  /*8f50*/  WARPSYNC.COLLECTIVE R128, `(.L_x_5142) ;  /* 0x0000000080087348 */ /* 0x000fea0003c00000 */
[----:B------:R0:W1:Y:S02]  /*8f60*/  SHFL.BFLY P0, R129, R131, R130, R171 ;  /* 0x0c00008283817389 */ /* 0x00006400000000ab */
[----:B01----:R-:W-:Y:S05]  /*8f70*/  ENDCOLLECTIVE ;  /* 0x000000000000791b */ /* 0x003fea0003800000 */
.L_x_5142:
[----:B------:R-:W-:Y:S01]  /*8f80*/  FADD.FTZ R123, R120, R123 ;  /* 0x0000007b787b7221 */ /* 0x000fe20000010000 */
[----:B------:R-:W-:-:S04]  /*8f90*/  HFMA2 R130, -RZ, RZ, 0, 9.5367431640625e-07 ;  /* 0x00000010ff827431 */ /* 0x000fc800000001ff */
[----:B------:R-:W-:Y:S02]  /*8fa0*/  MOV R131, R123 ;  /* 0x0000007b00837202 */ /* 0x000fe40000000f00 */
[----:B------:R-:W-:-:S07]  /*8fb0*/  MOV R122, R129 ;  /* 0x00000081007a7202 */ /* 0x000fce0000000f00 */
[----:B------:R-:W-:Y:S05]  /*8fc0*/  WARPSYNC.COLLECTIVE R128, `(.L_x_5143) ;  /* 0x0000000080087348 */ /* 0x000fea0003c00000 */
[----:B------:R0:W1:Y:S02]  /*8fd0*/  SHFL.BFLY P0, R129, R131, R130, R171 ;  /* 0x0c00008283817389 */ /* 0x00006400000000ab */
[----:B01----:R-:W-:Y:S05]  /*8fe0*/  ENDCOLLECTIVE ;  /* 0x000000000000791b */ /* 0x003fea0003800000 */
.L_x_5143:
[----:B------:R-:W-:-:S05]  /*8ff0*/  FADD.FTZ R122, R121, R122 ;  /* 0x0000007a797a7221 */ /* 0x000fca0000010000 */
[----:B------:R-:W-:Y:S02]  /*9000*/  MOV R131, R122 ;  /* 0x0000007a00837202 */ /* 0x000fe40000000f00 */
[----:B------:R-:W-:-:S07]  /*9010*/  MOV R116, R129 ;  /* 0x0000008100747202 */ /* 0x000fce0000000f00 */
[----:B------:R-:W-:Y:S05]  /*9020*/  WARPSYNC.COLLECTIVE R128, `(.L_x_5144) ;  /* 0x0000000080087348 */ /* 0x000fea0003c00000 */
[----:B------:R0:W1:Y:S02]  /*9030*/  SHFL.BFLY P0, R129, R131, R130, R171 ;  /* 0x0c00008283817389 */ /* 0x00006400000000ab */
[----:B01----:R-:W-:Y:S05]  /*9040*/  ENDCOLLECTIVE ;  /* 0x000000000000791b */ /* 0x003fea0003800000 */
.L_x_5144:
[----:B------:R-:W-:Y:S01]  /*9050*/  MOV R117, R129 ;  /* 0x0000008100757202 */ /* 0x000fe20000000f00 */
[----:B------:R-:W-:Y:S06]  /*9060*/  BRA `(.L_x_5145) ;  /* 0xffffff8400dc7947 */ /* 0x000fec000383ffff */
.L_x_5146:
        /* <DEDUP_REMOVED lines=9> */
.L_x_11245:


//--------------------- .text._ZN10layer_norm22ln_bwd_finalize_kernelINS_22Kernel_traits_finalizeILj512Ef13__nv_bfloat16fS2_fjLb1ELj1024ELj4ENS_18Kernel_traits_baseILj512EfS2_fS2_fjLj1024EEEEELb1ELb1EEEvNS_9BwdParamsE --------------------------
	.section	.text._ZN10layer_norm22ln_bwd_finalize_kernelINS_22Kernel_traits_finalizeILj512Ef13__nv_bfloat16fS2_fjLb1ELj1024ELj4ENS_18Kernel_traits_baseILj512EfS2_fS2_fjLj1024EEEEELb1ELb1EEEvNS_9BwdParamsE,"ax",@progbits
	.align	128
        .global         _ZN10layer_norm22ln_bwd_finalize_kernelINS_22Kernel_traits_finalizeILj512Ef13__nv_bfloat16fS2_fjLb1ELj1024ELj4ENS_18Kernel_traits_baseILj512EfS2_fS2_fjLj1024EEEEELb1ELb1EEEvNS_9BwdParamsE
        .type           _ZN10layer_norm22ln_bwd_finalize_kernelINS_22Kernel_traits_finalizeILj512Ef13__nv_bfloat16fS2_fjLb1ELj1024ELj4ENS_18Kernel_traits_baseILj512EfS2_fS2_fjLj1024EEEEELb1ELb1EEEvNS_9BwdParamsE,@function
        .size           _ZN10layer_norm22ln_bwd_finalize_kernelINS_22Kernel_traits_finalizeILj512Ef13__nv_bfloat16fS2_fjLb1ELj1024ELj4ENS_18Kernel_traits_baseILj512EfS2_fS2_fjLj1024EEEEELb1ELb1EEEvNS_9BwdParamsE,(.L_x_11246 - _ZN10layer_norm22ln_bwd_finalize_kernelINS_22Kernel_traits_finalizeILj512Ef13__nv_bfloat16fS2_fjLb1ELj1024ELj4ENS_18Kernel_traits_baseILj512EfS2_fS2_fjLj1024EEEEELb1ELb1EEEvNS_9BwdParamsE)
        .other          _ZN10layer_norm22ln_bwd_finalize_kernelINS_22Kernel_traits_finalizeILj512Ef13__nv_bfloat16fS2_fjLb1ELj1024ELj4ENS_18Kernel_traits_baseILj512EfS2_fS2_fjLj1024EEEEELb1ELb1EEEvNS_9BwdParamsE,@"STO_CUDA_ENTRY STV_DEFAULT"
_ZN10layer_norm22ln_bwd_finalize_kernelINS_22Kernel_traits_finalizeILj512Ef13__nv_bfloat16fS2_fjLb1ELj1024ELj4ENS_18Kernel_traits_baseILj512EfS2_fS2_fjLj1024EEEEELb1ELb1EEEvNS_9BwdParamsE:
.text._ZN10layer_norm22ln_bwd_finalize_kernelINS_22Kernel_traits_finalizeILj512Ef13__nv_bfloat16fS2_fjLb1ELj1024ELj4ENS_18Kernel_traits_baseILj512EfS2_fS2_fjLj1024EEEEELb1ELb1EEEvNS_9BwdParamsE:
        /* <DEDUP_REMOVED lines=56> */
.L_x_5151:
        /* <DEDUP_REMOVED lines=87> */
.L_x_5150:
[----:B------:R-:W-:Y:S05]  /*08f0*/  BSYNC.RECONVERGENT B1 ;  /* 0x0000000000017941 */ /* 0x000fea0003800200 */
.L_x_5149:
        /* <DEDUP_REMOVED lines=51> */
.L_x_5153:
[----:B------:R-:W-:Y:S05]  /*0c30*/  BSYNC.RECONVERGENT B1 ;  /* 0x0000000000017941 */ /* 0x000fea0003800200 */
.L_x_5152:
        /* <DEDUP_REMOVED lines=30> */
.L_x_5155:
[----:B------:R-:W-:Y:S05]  /*0e20*/  BSYNC.RECONVERGENT B1 ;  /* 0x0000000000017941 */ /* 0x000fea0003800200 */
.L_x_5154:
        /* <DEDUP_REMOVED lines=15> */
.L_x_5148:
[----:B------:R-:W-:Y:S05]  /*0f20*/  BSYNC.RECONVERGENT B0 ;  /* 0x0000000000007941 */ /* 0x000fea0003800200 */
.L_x_5147:
        /* <DEDUP_REMOVED lines=72> */
.L_x_5156:
        /* <DEDUP_REMOVED lines=13> */
.L_x_11246:


//--------------------- .text._ZN10layer_norm13ln_bwd_kernelINS_13Kernel_traitsIf13__nv_bfloat16fS2_fjLj512ELj1ELj4ELj1ELj16ENS_18Kernel_traits_baseILj512EfS2_fS2_fjLj128EEEEELb1ELb1ELb1ELb1EEEvNS_9BwdParamsE --------------------------
	.section	.text._ZN10layer_norm13ln_bwd_kernelINS_13Kernel_traitsIf13__nv_bfloat16fS2_fjLj512ELj1ELj4ELj1ELj16ENS_18Kernel_traits_baseILj512EfS2_fS2_fjLj128EEEEELb1ELb1ELb1ELb1EEEvNS_9BwdParamsE,"ax",@progbits
	.align	128
        .global         _ZN10layer_norm13ln_bwd_kernelINS_13Kernel_traitsIf13__nv_bfloat16fS2_fjLj512ELj1ELj4ELj1ELj16ENS_18Kernel_traits_baseILj512EfS2_fS2_fjLj128EEEEELb1ELb1ELb1ELb1EEEvNS_9BwdParamsE
        .type           _ZN10layer_norm13ln_bwd_kernelINS_13Kernel_traitsIf13__nv_bfloat16fS2_fjLj512ELj1ELj4ELj1ELj16ENS_18Kernel_traits_baseILj512EfS2_fS2_fjLj128EEEEELb1ELb1ELb1ELb1EEEvNS_9BwdParamsE,@function
        .size           _ZN10layer_norm13ln_bwd_kernelINS_13Kernel_traitsIf13__nv_bfloat16fS2_fjLj512ELj1ELj4ELj1ELj16ENS_18Kernel_traits_baseILj512EfS2_fS2_fjLj128EEEEELb1ELb1ELb1ELb1EEEvNS_9BwdParamsE,(.L_x_11247 - _ZN10layer_norm13ln_bwd_kernelINS_13Kernel_traitsIf13__nv_bfloat16fS2_fjLj512ELj1ELj4ELj1ELj16ENS_18Kernel_traits_baseILj512EfS2_fS2_fjLj128EEEEELb1ELb1ELb1ELb1EEEvNS_9BwdParamsE)
        .other          _ZN10layer_norm13ln_bwd_kernelINS_13Kernel_traitsIf13__nv_bfloat16fS2_fjLj512ELj1ELj4ELj1ELj16ENS_18Kernel_traits_baseILj512EfS2_fS2_fjLj128EEEEELb1ELb1ELb1ELb1EEEvNS_9BwdParamsE,@"STO_CUDA_ENTRY STV_DEFAULT"
_ZN10layer_norm13ln_bwd_kernelINS_13Kernel_traitsIf13__nv_bfloat16fS2_fjLj512ELj1ELj4ELj1ELj16ENS_18Kernel_traits_baseILj512EfS2_fS2_fjLj128EEEEELb1ELb1ELb1ELb1EEEvNS_9BwdParamsE:
.text._ZN10layer_norm13ln_bwd_kernelINS_13Kernel_traitsIf13__nv_bfloat16fS2_fjLj512ELj1ELj4ELj1ELj16ENS_18Kernel_traits_baseILj512EfS2_fS2_fjLj128EEEEELb1ELb1ELb1ELb1EEEvNS_9BwdParamsE:
        /* <DEDUP_REMOVED lines=55> */
.L_x_5345:
[----:B------:R-:W1:Y:S08]  /*0370*/  LDC.64 R128, c[0x0][0x3f8] ;  /* 0x0000fe00ff807b82 */ /* 0x000e700000000a00 */
[----:B------:R-:W2:Y:S08]  /*0380*/  LDC.64 R118, c[0x0][0x3c8] ;  /* 0x0000f200ff767b82 */ /* 0x000eb00000000a00 */
[----:B------:R-:W3:Y:S01]  /*0390*/  LDC.64 R130, c[0x0][0x3f0] ;  /* 0x0000fc00ff827b82 */ /* 0x000ee20000000a00 */
[----:B-1----:R-:W-:-:S07]  /*03a0*/  IMAD.WIDE R128, R0, 0x4, R128 ;  /* 0x0000000400807825 */ /* 0x002fce00078e0280 */
[----:B------:R-:W1:Y:S01]  /*03b0*/  LDC.64 R156, c[0x0][0x3c0] ;  /* 0x0000f000ff9c7b82 */ /* 0x000e620000000a00 */
[----:B0-----:R-:W4:Y:S01]  /*03c0*/  LDG.E R2, desc[UR6][R128.64] ;  /* 0x0000000680027981 */ /* 0x001f22000c1e1900 */
[----:B--2---:R-:W-:-:S05]  /*03d0*/  IMAD.WIDE R118, R0, 0x4, R118 ;  /* 0x0000000400767825 */ /* 0x004fca00078e0276 */
[----:B-----5:R0:W5:Y:S01]  /*03e0*/  LDG.E R116, desc[UR6][R118.64] ;  /* 0x0000000676747981 */ /* 0x020162000c1e1900 */
[----:B---3--:R-:W-:-:S05]  /*03f0*/  IMAD.WIDE R130, R0, 0x4, R130 ;  /* 0x0000000400827825 */ /* 0x008fca00078e0282 */
[----:B------:R0:W5:Y:S01]  /*0400*/  LDG.E R117, desc[UR6][R130.64] ;  /* 0x0000000682757981 */ /* 0x000162000c1e1900 */
[----:B------:R-:W-:Y:S01]  /*0410*/  BSSY.RECONVERGENT B1, `(.L_x_5159) ;  /* 0x00000ed000017945 */ /* 0x000fe20003800200 */
[----:B----4-:R-:W-:-:S13]  /*0420*/  ISETP.GE.AND P1, PT, R2, 0x1, PT ;  /* 0x000000010200780c */ /* 0x010fda0003f26270 */
[----:B01----:R-:W-:Y:S05]  /*0430*/  @!P1 BRA `(.L_x_5160) ;  /* 0x0000000800fc9947 */ /* 0x003fea0003800000 */
[----:B------:R-:W0:Y:S01]  /*0440*/  S2R R119, SR_TID.X ;  /* 0x0000000000777919 */ /* 0x000e220000002100 */
[----:B------:R-:W1:Y:S01]  /*0450*/  LDC.64 R144, c[0x0][0x428] ;  /* 0x00010a00ff907b82 */ /* 0x000e620000000a00 */
[----:B------:R-:W-:Y:S01]  /*0460*/  IADD3 R118, PT, PT, R2, -0x1, RZ ;  /* 0xffffffff02767810 */ /* 0x000fe20007ffe0ff */
[----:B------:R-:W-:-:S04]  /*0470*/  IMAD R3, R0, UR8, RZ ;  /* 0x0000000800037c24 */ /* 0x000fc8000f8e02ff */
[----:B------:R-:W-:Y:S01]  /*0480*/  IMAD R120, R118, UR8, RZ ;  /* 0x0000000876787c24 */ /* 0x000fe2000f8e02ff */
[----:B------:R-:W-:Y:S01]  /*0490*/  SHF.R.S32.HI R118, RZ, 0x1f, R3 ;  /* 0x0000001fff767819 */ /* 0x000fe20000011403 */
[----:B------:R-:W2:Y:S03]  /*04a0*/  LDC.64 R148, c[0x0][0x3a8] ;  /* 0x0000ea00ff947b82 */ /* 0x000ea60000000a00 */
[----:B------:R-:W-:Y:S02]  /*04b0*/  SHF.R.S32.HI R121, RZ, 0x1f, R120 ;  /* 0x0000001fff797819 */ /* 0x000fe40000011478 */
[----:B------:R-:W-:Y:S02]  /*04c0*/  LEA.HI R3, R118, R3, RZ, 0x3 ;  /* 0x0000000376037211 */ /* 0x000fe400078f18ff */
[----:B------:R-:W-:Y:S01]  /*04d0*/  LEA.HI R121, R121, R120, RZ, 0x3 ;  /* 0x0000007879797211 */ /* 0x000fe200078f18ff */
[----:B------:R-:W3:Y:S01]  /*04e0*/  LDC.64 R152, c[0x0][0x3b0] ;  /* 0x0000ec00ff987b82 */ /* 0x000ee20000000a00 */
[----:B0-----:R-:W-:Y:S01]  /*04f0*/  LOP3.LUT R158, R119, 0x1f, RZ, 0xc0, !PT ;  /* 0x0000001f779e7812 */ /* 0x001fe200078ec0ff */
[----:B------:R-:W-:-:S03]  /*0500*/  IMAD.WIDE R118, R0, 0x4, R156 ;  /* 0x0000000400767825 */ /* 0x000fc600078e029c */
[-C--:B------:R-:W-:Y:S02]  /*0510*/  LEA.HI.SX32 R155, R3, R158.reuse, 0x1d ;  /* 0x0000009e039b7211 */ /* 0x080fe400078feaff */
[----:B------:R-:W-:Y:S01]  /*0520*/  LEA.HI.SX32 R3, R121, R158, 0x1d ;  /* 0x0000009e79037211 */ /* 0x000fe200078feaff */
[----:B------:R0:W4:Y:S01]  /*0530*/  LDG.E R154, desc[UR6][R118.64] ;  /* 0x00000006769a7981 */ /* 0x000122000c1e1900 */
[C---:B------:R-:W-:Y:S01]  /*0540*/  IADD3 R157, PT, PT, R155.reuse, 0x20, RZ ;  /* 0x000000209b9d7810 */ /* 0x040fe20007ffe0ff */
[----:B--2---:R-:W-:-:S04]  /*0550*/  IMAD.WIDE.U32 R128, R155, 0x20, R148 ;  /* 0x000000209b807825 */ /* 0x004fc800078e0094 */
[C---:B-1----:R-:W-:Y:S01]  /*0560*/  IMAD.WIDE.U32 R120, R3.reuse, 0x10, R144 ;  /* 0x0000001003787825 */ /* 0x042fe200078e0090 */
[----:B------:R-:W-:Y:S01]  /*0570*/  IADD3 R3, PT, PT, R3, 0x20, RZ ;  /* 0x0000002003037810 */ /* 0x000fe20007ffe0ff */
[----:B------:R-:W2:Y:S02]  /*0580*/  LDG.E.128 R124, desc[UR6][R128.64] ;  /* 0x00000006807c7981 */ /* 0x000ea4000c1e1d00 */
[----:B------:R-:W-:Y:S02]  /*0590*/  IMAD.WIDE.U32 R148, R157, 0x20, R148 ;  /* 0x000000209d947825 */ /* 0x000fe400078e0094 */
[----:B------:R-:W2:Y:S02]  /*05a0*/  LDG.E.128 R120, desc[UR6][R120.64] ;  /* 0x0000000678787981 */ /* 0x000ea4000c1e1d00 */
[----:B------:R-:W-:Y:S02]  /*05b0*/  IMAD.WIDE.U32 R144, R3, 0x10, R144 ;  /* 0x0000001003907825 */ /* 0x000fe400078e0090 */
[----:B------:R-:W2:Y:S04]  /*05c0*/  LDG.E.128 R136, desc[UR6][R148.64] ;  /* 0x0000000694887981 */ /* 0x000ea8000c1e1d00 */
[----:B------:R-:W2:Y:S04]  /*05d0*/  LDG.E.128 R144, desc[UR6][R144.64] ;  /* 0x0000000690907981 */ /* 0x000ea8000c1e1d00 */
[----:B------:R1:W2:Y:S04]  /*05e0*/  LDG.E.128 R132, desc[UR6][R128.64+0x10] ;  /* 0x0000100680847981 */ /* 0x0002a8000c1e1d00 */
[----:B------:R3:W2:Y:S01]  /*05f0*/  LDG.E.128 R140, desc[UR6][R148.64+0x10] ;  /* 0x00001006948c7981 */ /* 0x0006a2000c1e1d00 */
[----:B------:R-:W-:-:S02]  /*0600*/  MOV R130, UR14 ;  /* 0x0000000e00827c02 */ /* 0x000fc40008000f00 */
[----:B------:R-:W-:Y:S02]  /*0610*/  MOV R131, UR15 ;  /* 0x0000000f00837c02 */ /* 0x000fe40008000f00 */
        /* <DEDUP_REMOVED lines=11> */
[C---:B------:R-:W-:Y:S01]  /*06d0*/  IADD3 R3, PT, PT, R129.reuse, 0x20, RZ ;  /* 0x0000002081037810 */ /* 0x040fe20007ffe0ff */
[----:B---3--:R-:W-:-:S04]  /*06e0*/  IMAD.WIDE.U32 R128, R129, 0x8, R152 ;  /* 0x0000000881807825 */ /* 0x008fc800078e0098 */
[----:B0-----:R-:W-:Y:S02]  /*06f0*/  @P0 IMAD.WIDE.U32 R148, R155, 0x20, R118 ;  /* 0x000000209b940825 */ /* 0x001fe400078e0076 */
[----:B------:R-:W5:Y:S02]  /*0700*/  LDG.E.64 R128, desc[UR6][R128.64] ;  /* 0x0000000680807981 */ /* 0x000f64000c1e1b00 */
[----:B------:R-:W-:Y:S02]  /*0710*/  IMAD.WIDE.U32 R118, R3, 0x8, R152 ;  /* 0x0000000803767825 */ /* 0x000fe400078e0098 */
[----:B------:R-:W5:Y:S04]  /*0720*/  @P0 LDG.E.128 R16, desc[UR6][R148.64] ;  /* 0x0000000694100981 */ /* 0x000f68000c1e1d00 */
[----:B------:R-:W5:Y:S01]  /*0730*/  LDG.E.64 R118, desc[UR6][R118.64] ;  /* 0x0000000676767981 */ /* 0x000f62000c1e1b00 */
[----:B-1----:R-:W-:-:S03]  /*0740*/  @P0 IMAD.WIDE.U32 R150, R157, 0x20, R150 ;  /* 0x000000209d960825 */ /* 0x002fc600078e0096 */
[----:B------:R0:W5:Y:S04]  /*0750*/  @P0 LDG.E.128 R12, desc[UR6][R148.64+0x10] ;  /* 0x00001006940c0981 */ /* 0x000168000c1e1d00 */
[----:B------:R-:W5:Y:S04]  /*0760*/  @P0 LDG.E.128 R8, desc[UR6][R150.64] ;  /* 0x0000000696080981 */ /* 0x000f68000c1e1d00 */
[----:B------:R1:W5:Y:S01]  /*0770*/  @P0 LDG.E.128 R4, desc[UR6][R150.64+0x10] ;  /* 0x0000100696040981 */ /* 0x000362000c1e1d00 */
[----:B------:R-:W-:-:S04]  /*0780*/  ISETP.NE.AND P0, PT, RZ, UR9, PT ;  /* 0x00000009ff007c0c */ /* 0x000fc8000bf05270 */
[----:B----4-:R-:W-:-:S05]  /*0790*/  FSEL R154, R154, RZ, !P0 ;  /* 0x000000ff9a9a7208 */ /* 0x010fca0004000000 */
[C---:B--2---:R-:W-:Y:S01]  /*07a0*/  FADD.FTZ R155, -R154.reuse, R127 ;  /* 0x0000007f9a9b7221 */ /* 0x044fe20000010100 */
[C---:B------:R-:W-:Y:S01]  /*07b0*/  FADD.FTZ R125, -R154.reuse, R125 ;  /* 0x0000007d9a7d7221 */ /* 0x040fe20000010100 */
[----:B------:R-:W-:Y:S01]  /*07c0*/  FADD.FTZ R3, -R154, R124 ;  /* 0x0000007c9a037221 */ /* 0x000fe20000010100 */
[C---:B------:R-:W-:Y:S02]  /*07d0*/  PRMT R127, R120.reuse, 0x7632, R127 ;  /* 0x00007632787f7816 */ /* 0x040fe4000000007f */
[----:B0-----:R-:W-:Y:S01]  /*07e0*/  SHF.L.U32 R149, R120, 0x10, RZ ;  /* 0x0000001078957819 */ /* 0x001fe200000006ff */
[----:B------:R-:W-:Y:S01]  /*07f0*/  FMUL.FTZ R120, R116, R125 ;  /* 0x0000007d74787220 */ /* 0x000fe20000410000 */
[C---:B------:R-:W-:Y:S01]  /*0800*/  PRMT R152, R123.reuse, 0x7632, R152 ;  /* 0x000076327b987816 */ /* 0x040fe20000000098 */
[----:B------:R-:W-:Y:S01]  /*0810*/  FADD.FTZ R139, -R154, R139 ;  /* 0x0000008b9a8b7221 */ /* 0x000fe20000010100 */
[----:B------:R-:W-:Y:S02]  /*0820*/  SHF.L.U32 R161, R123, 0x10, RZ ;  /* 0x000000107ba17819 */ /* 0x000fe400000006ff */
[----:B------:R-:W-:-:S02]  /*0830*/  PRMT R160, R146, 0x7632, R160 ;  /* 0x0000763292a07816 */ /* 0x000fc400000000a0 */
[----:B------:R-:W-:Y:S02]  /*0840*/  SHF.L.U32 R173, R146, 0x10, RZ ;  /* 0x0000001092ad7819 */ /* 0x000fe400000006ff */
[----:B------:R-:W-:Y:S01]  /*0850*/  SHF.L.U32 R146, R127, 0x10, RZ ;  /* 0x000000107f927819 */ /* 0x000fe200000006ff */
[----:B------:R-:W-:Y:S01]  /*0860*/  FADD.FTZ R123, -R154, R132 ;  /* 0x000000849a7b7221 */ /* 0x000fe20000010100 */
[----:B------:R-:W-:Y:S01]  /*0870*/  FMUL.FTZ R3, R116, R3 ;  /* 0x0000000374037220 */ /* 0x000fe20000410000 */
[----:B------:R-:W-:Y:S01]  /*0880*/  FMUL.FTZ R132, R48, R149 ;  /* 0x0000009530847220 */ /* 0x000fe20000410000 */
[----:B------:R-:W-:Y:S01]  /*0890*/  FADD.FTZ R175, -R154, R142 ;  /* 0x0000008e9aaf7221 */ /* 0x000fe20000010100 */
[C---:B------:R-:W-:Y:S01]  /*08a0*/  PRMT R148, R121.reuse, 0x7632, R148 ;  /* 0x0000763279947816 */ /* 0x040fe20000000094 */
[----:B------:R-:W-:Y:S01]  /*08b0*/  FMUL.FTZ R142, R116, R139 ;  /* 0x0000008b748e7220 */ /* 0x000fe20000410000 */
[----:B-1----:R-:W-:Y:S01]  /*08c0*/  SHF.L.U32 R151, R121, 0x10, RZ ;  /* 0x0000001079977819 */ /* 0x002fe200000006ff */
[-C--:B------:R-:W-:Y:S01]  /*08d0*/  FFMA.FTZ R53, R120, R146.reuse, R53 ;  /* 0x0000009278357223 */ /* 0x080fe20000010035 */
[----:B------:R-:W-:Y:S01]  /*08e0*/  FADD.FTZ R69, R69, R146 ;  /* 0x0000009245457221 */ /* 0x000fe20000010000 */
[----:B------:R-:W-:Y:S01]  /*08f0*/  FMUL.FTZ R139, R49, R146 ;  /* 0x00000092318b7220 */ /* 0x000fe20000410000 */
[C---:B------:R-:W-:Y:S01]  /*0900*/  FFMA.FTZ R52, R3.reuse, R149, R52 ;  /* 0x0000009503347223 */ /* 0x040fe20000010034 */
[----:B------:R-:W-:Y:S01]  /*0910*/  FADD.FTZ R68, R68, R149 ;  /* 0x0000009544447221 */ /* 0x000fe20000010000 */
[----:B------:R-:W-:Y:S01]  /*0920*/  FADD.FTZ R146, RZ, R132 ;  /* 0x00000084ff927221 */ /* 0x000fe20000010000 */
[----:B------:R-:W-:Y:S01]  /*0930*/  FADD.FTZ R153, -R154, R126 ;  /* 0x0000007e9a997221 */ /* 0x000fe20000010100 */
[----:B------:R-:W-:Y:S01]  /*0940*/  FFMA.FTZ R149, R3, R132, RZ ;  /* 0x0000008403957223 */ /* 0x000fe200000100ff */
[----:B------:R-:W-:Y:S01]  /*0950*/  PRMT R150, R122, 0x7632, R150 ;  /* 0x000076327a967816 */ /* 0x000fe20000000096 */
[----:B------:R-:W-:Y:S01]  /*0960*/  FADD.FTZ R141, -R154, R141 ;  /* 0x0000008d9a8d7221 */ /* 0x000fe20000010100 */
[----:B------:R-:W-:Y:S01]  /*0970*/  SHF.L.U32 R157, R122, 0x10, RZ ;  /* 0x000000107a9d7819 */ /* 0x000fe200000006ff */
[----:B------:R-:W-:Y:S01]  /*0980*/  FADD.FTZ R159, -R154, R134 ;  /* 0x000000869a9f7221 */ /* 0x000fe20000010100 */
[----:B------:R-:W-:Y:S01]  /*0990*/  SHF.L.U32 R148, R148, 0x10, RZ ;  /* 0x0000001094947819 */ /* 0x000fe200000006ff */
[----:B------:R-:W-:Y:S01]  /*09a0*/  FMUL.FTZ R122, R116, R155 ;  /* 0x0000009b747a7220 */ /* 0x000fe20000410000 */
[C---:B------:R-:W-:Y:S01]  /*09b0*/  PRMT R162, R147.reuse, 0x7632, R162 ;  /* 0x0000763293a27816 */ /* 0x040fe200000000a2 */
[C---:B------:R-:W-:Y:S01]  /*09c0*/  FADD.FTZ R133, -R154.reuse, R133 ;  /* 0x000000859a857221 */ /* 0x040fe20000010100 */
        /* <DEDUP_REMOVED lines=9> */
[----:B------:R-:W-:Y:S01]  /*0a60*/  PRMT R154, R144, 0x7632, R154 ;  /* 0x00007632909a7816 */ /* 0x000fe2000000009a */
[----:B------:R-:W-:Y:S01]  /*0a70*/  FMUL.FTZ R121, R116, R153 ;  /* 0x0000009974797220 */ /* 0x000fe20000410000 */
[----:B------:R-:W-:Y:S01]  /*0a80*/  SHF.L.U32 R165, R144, 0x10, RZ ;  /* 0x0000001090a57819 */ /* 0x000fe200000006ff */
        /* <DEDUP_REMOVED lines=44> */
[----:B------:R-:W-:Y:S01]  /*0d50*/  FADD.FTZ R151, R152, R147 ;  /* 0x0000009398977221 */ /* 0x000fe20000010000 */
[----:B------:R-:W-:Y:S01]  /*0d60*/  FMUL.FTZ R133, R116, R167 ;  /* 0x000000a774857220 */ /* 0x000fe20000410000 */
[----:B------:R-:W-:Y:S01]  /*0d70*/  FFMA.FTZ R152, R140, R147, R149 ;  /* 0x000000938c987223 */ /* 0x000fe20000010095 */
[----:B------:R-:W-:Y:S01]  /*0d80*/  FMUL.FTZ R149, R43, R158 ;  /* 0x0000009e2b957220 */ /* 0x000fe20000410000 */
[----:B------:R-:W-:-:S02]  /*0d90*/  FADD.FTZ R154, R151, R148 ;  /* 0x00000094979a7221 */ /* 0x000fc40000010000 */
[----:B------:R-:W-:Y:S01]  /*0da0*/  FFMA.FTZ R151, R133, R148, R152 ;  /* 0x0000009485977223 */ /* 0x000fe20000010098 */
[----:B------:R-:W-:Y:S01]  /*0db0*/  SHF.L.U32 R160, R160, 0x10, RZ ;  /* 0x00000010a0a07819 */ /* 0x000fe200000006ff */
[----:B------:R-:W-:Y:S01]  /*0dc0*/  FMUL.FTZ R150, R36, R173 ;  /* 0x000000ad24967220 */ /* 0x000fe20000410000 */
[----:B------:R-:W-:Y:S01]  /*0dd0*/  FADD.FTZ R153, R154, R149 ;  /* 0x000000959a997221 */ /* 0x000fe20000010000 */
[----:B------:R-:W-:Y:S01]  /*0de0*/  FMUL.FTZ R135, R116, R171 ;  /* 0x000000ab74877220 */ /* 0x000fe20000410000 */
[----:B------:R-:W-:Y:S01]  /*0df0*/  FFMA.FTZ R152, R142, R149, R151 ;  /* 0x000000958e987223 */ /* 0x000fe20000010097 */
[----:B------:R-:W-:Y:S01]  /*0e00*/  FMUL.FTZ R151, R37, R160 ;  /* 0x000000a025977220 */ /* 0x000fe20000410000 */
[----:B------:R-:W-:Y:S02]  /*0e10*/  FADD.FTZ R154, R153, R150 ;  /* 0x00000096999a7221 */ /* 0x000fe40000010000 */
[----:B------:R-:W-:Y:S01]  /*0e20*/  FFMA.FTZ R153, R135, R150, R152 ;  /* 0x0000009687997223 */ /* 0x000fe20000010098 */
[----:B------:R-:W-:Y:S01]  /*0e30*/  FFMA.FTZ R61, R140, R156, R61 ;  /* 0x0000009c8c3d7223 */ /* 0x000fe2000001003d */
[----:B------:R-:W-:Y:S01]  /*0e40*/  FADD.FTZ R77, R77, R156 ;  /* 0x0000009c4d4d7221 */ /* 0x000fe20000010000 */
[----:B------:R-:W-:Y:S01]  /*0e50*/  SHF.L.U32 R162, R162, 0x10, RZ ;  /* 0x00000010a2a27819 */ /* 0x000fe200000006ff */
[----:B------:R-:W-:Y:S01]  /*0e60*/  FMUL.FTZ R137, R116, R175 ;  /* 0x000000af74897220 */ /* 0x000fe20000410000 */
        /* <DEDUP_REMOVED lines=28> */
.L_x_5160:
[----:B-----5:R-:W-:Y:S01]  /*1030*/  ISETP.GE.AND P2, PT, R117, 0x1, PT ;  /* 0x000000017500780c */ /* 0x020fe20003f46270 */
[----:B------:R-:W-:Y:S01]  /*1040*/  HFMA2 R157, -RZ, RZ, 0, 0 ;  /* 0x00000000ff9d7431 */ /* 0x000fe200000001ff */
[----:B------:R-:W-:Y:S02]  /*1050*/  MOV R130, UR14 ;  /* 0x0000000e00827c02 */ /* 0x000fe40008000f00 */
[----:B------:R-:W-:Y:S02]  /*1060*/  MOV R131, UR15 ;  /* 0x0000000f00837c02 */ /* 0x000fe40008000f00 */
        /* <DEDUP_REMOVED lines=39> */
.L_x_5161:
[----:B------:R-:W-:Y:S05]  /*12e0*/  BSYNC.RECONVERGENT B1 ;  /* 0x0000000000017941 */ /* 0x000fea0003800200 */
.L_x_5159:
        /* <DEDUP_REMOVED lines=20> */
.L_x_5357:
[----:B------:R-:W3:Y:S01]  /*1430*/  S2R R155, SR_TID.X ;  /* 0x00000000009b7919 */ /* 0x000ee20000002100 */
[----:B------:R-:W-:Y:S01]  /*1440*/  @P2 IADD3 R117, PT, PT, R117, -0x1, RZ ;  /* 0xffffffff75752810 */ /* 0x000fe20007ffe0ff */
[----:B------:R-:W4:Y:S04]  /*1450*/  @P2 LDC.64 R158, c[0x0][0x390] ;  /* 0x0000e400ff9e2b82 */ /* 0x000f280000000a00 */
[----:B------:R-:W-:-:S05]  /*1460*/  @P2 IMAD R117, R117, UR8, RZ ;  /* 0x0000000875752c24 */ /* 0x000fca000f8e02ff */
[----:B------:R-:W-:Y:S02]  /*1470*/  @P2 SHF.R.S32.HI R156, RZ, 0x1f, R117 ;  /* 0x0000001fff9c2819 */ /* 0x000fe40000011475 */
[----:B------:R-:W-:Y:S02]  /*1480*/  ISETP.NE.U32.AND P0, PT, R130, RZ, PT ;  /* 0x000000ff8200720c */ /* 0x000fe40003f05070 */
[----:B------:R-:W-:Y:S01]  /*1490*/  @P2 LEA.HI R117, R156, R117, RZ, 0x3 ;  /* 0x000000759c752211 */ /* 0x000fe200078f18ff */
[----:B------:R-:W-:Y:S01]  /*14a0*/  HFMA2 R156, -RZ, RZ, 0, 0 ;  /* 0x00000000ff9c7431 */ /* 0x000fe200000001ff */
[----:B------:R-:W-:Y:S01]  /*14b0*/  ISETP.NE.AND.EX P0, PT, R131, RZ, PT, P0 ;  /* 0x000000ff8300720c */ /* 0x000fe20003f05300 */
[----:B-1----:R-:W-:Y:S01]  /*14c0*/  FADD.FTZ R164, R163, R164 ;  /* 0x000000a4a3a47221 */ /* 0x002fe20000010000 */
[----:B--2---:R-:W-:Y:S01]  /*14d0*/  FADD.FTZ R157, R160, R157 ;  /* 0x0000009da09d7221 */ /* 0x004fe20000010000 */
[----:B---3--:R-:W-:-:S04]  /*14e0*/  LOP3.LUT R166, R155, 0x1f, RZ, 0xc0, !PT ;  /* 0x0000001f9ba67812 */ /* 0x008fc800078ec0ff */
[-C--:B------:R-:W-:Y:S01]  /*14f0*/  @P2 LEA.HI.SX32 R156, R117, R166.reuse, 0x1d ;  /* 0x000000a6759c2211 */ /* 0x080fe200078feaff */
[----:B------:R-:W-:Y:S02]  /*1500*/  IMAD R117, R0, UR8, RZ ;  /* 0x0000000800757c24 */ /* 0x000fe4000f8e02ff */
[----:B0-----:R-:W-:Y:S02]  /*1510*/  FMUL.FTZ R160, R164, UR10 ;  /* 0x0000000aa4a07c20 */ /* 0x001fe40008410000 */
[----:B----4-:R-:W-:Y:S01]  /*1520*/  @P2 IMAD.WIDE.U32 R158, R156, 0x10, R158 ;  /* 0x000000109c9e2825 */ /* 0x010fe200078e009e */
[----:B------:R-:W-:Y:S01]  /*1530*/  SHF.R.S32.HI R162, RZ, 0x1f, R117 ;  /* 0x0000001fffa27819 */ /* 0x000fe20000011475 */
[----:B------:R-:W-:Y:S01]  /*1540*/  BSSY.RECONVERGENT B1, `(.L_x_5163) ;  /* 0x0000328000017945 */ /* 0x000fe20003800200 */
[----:B------:R-:W-:Y:S02]  /*1550*/  ISETP.NE.AND P3, PT, RZ, UR9, PT ;  /* 0x00000009ff007c0c */ /* 0x000fe4000bf65270 */
        /* <DEDUP_REMOVED lines=35> */
.L_x_5169:
[----:B------:R-:W-:Y:S05]  /*1790*/  BSYNC.RECONVERGENT B3 ;  /* 0x0000000000037941 */ /* 0x000fea0003800200 */
.L_x_5168:
[----:B------:R-:W-:Y:S01]  /*17a0*/  F2FP.BF16.F32.PACK_AB R161, RZ, R161 ;  /* 0x000000a1ffa1723e */ /* 0x000fe200000010ff */
[----:B------:R-:W-:-:S03]  /*17b0*/  FADD.FTZ R96, R96, R159 ;  /* 0x0000009f60607221 */ /* 0x000fc60000010000 */
[----:B------:R-:W-:-:S07]  /*17c0*/  PRMT R104, R161, 0x7610, R104 ;  /* 0x00007610a1687816 */ /* 0x000fce0000000068 */
.L_x_5167:
[----:B------:R-:W-:Y:S05]  /*17d0*/  BSYNC.RECONVERGENT B2 ;  /* 0x0000000000027941 */ /* 0x000fea0003800200 */
.L_x_5166:
        /* <DEDUP_REMOVED lines=25> */
.L_x_5173:
[----:B------:R-:W-:Y:S05]  /*1970*/  BSYNC.RECONVERGENT B3 ;  /* 0x0000000000037941 */ /* 0x000fea0003800200 */
.L_x_5172:
[----:B------:R-:W-:Y:S01]  /*1980*/  F2FP.BF16.F32.PACK_AB R161, RZ, R161 ;  /* 0x000000a1ffa1723e */ /* 0x000fe200000010ff */
[----:B------:R-:W-:-:S03]  /*1990*/  FADD.FTZ R97, R97, R160 ;  /* 0x000000a061617221 */ /* 0x000fc60000010000 */
[----:B------:R-:W-:-:S07]  /*19a0*/  PRMT R104, R104, 0x5410, R161 ;  /* 0x0000541068687816 */ /* 0x000fce00000000a1 */
.L_x_5171:
[----:B------:R-:W-:Y:S05]  /*19b0*/  BSYNC.RECONVERGENT B2 ;  /* 0x0000000000027941 */ /* 0x000fea0003800200 */
.L_x_5170:
        /* <DEDUP_REMOVED lines=24> */
.L_x_5177:
[----:B------:R-:W-:Y:S05]  /*1b40*/  BSYNC.RECONVERGENT B3 ;  /* 0x0000000000037941 */ /* 0x000fea0003800200 */
.L_x_5176:
[----:B------:R-:W-:Y:S01]  /*1b50*/  F2FP.BF16.F32.PACK_AB R161, RZ, R161 ;  /* 0x000000a1ffa1723e */ /* 0x000fe200000010ff */
[----:B------:R-:W-:-:S03]  /*1b60*/  FADD.FTZ R98, R98, R159 ;  /* 0x0000009f62627221 */ /* 0x000fc60000010000 */
[----:B------:R-:W-:-:S07]  /*1b70*/  PRMT R105, R161, 0x7610, R105 ;  /* 0x00007610a1697816 */ /* 0x000fce0000000069 */
.L_x_5175:
[----:B------:R-:W-:Y:S05]  /*1b80*/  BSYNC.RECONVERGENT B2 ;  /* 0x0000000000027941 */ /* 0x000fea0003800200 */
.L_x_5174:
        /* <DEDUP_REMOVED lines=25> */
.L_x_5181:
[----:B------:R-:W-:Y:S05]  /*1d20*/  BSYNC.RECONVERGENT B3 ;  /* 0x0000000000037941 */ /* 0x000fea0003800200 */
.L_x_5180:
[----:B------:R-:W-:Y:S01]  /*1d30*/  F2FP.BF16.F32.PACK_AB R161, RZ, R161 ;  /* 0x000000a1ffa1723e */ /* 0x000fe200000010ff */
[----:B------:R-:W-:-:S03]  /*1d40*/  FADD.FTZ R99, R99, R160 ;  /* 0x000000a063637221 */ /* 0x000fc60000010000 */
[----:B------:R-:W-:-:S07]  /*1d50*/  PRMT R105, R105, 0x5410, R161 ;  /* 0x0000541069697816 */ /* 0x000fce00000000a1 */
.L_x_5179:
[----:B------:R-:W-:Y:S05]  /*1d60*/  BSYNC.RECONVERGENT B2 ;  /* 0x0000000000027941 */ /* 0x000fea0003800200 */
.L_x_5178:
        /* <DEDUP_REMOVED lines=24> */
.L_x_5185:
[----:B------:R-:W-:Y:S05]  /*1ef0*/  BSYNC.RECONVERGENT B3 ;  /* 0x0000000000037941 */ /* 0x000fea0003800200 */
.L_x_5184:
[----:B------:R-:W-:Y:S01]  /*1f00*/  F2FP.BF16.F32.PACK_AB R161, RZ, R161 ;  /* 0x000000a1ffa1723e */ /* 0x000fe200000010ff */
[----:B------:R-:W-:-:S03]  /*1f10*/  FADD.FTZ R92, R92, R159 ;  /* 0x0000009f5c5c7221 */ /* 0x000fc60000010000 */
[----:B------:R-:W-:-:S07]  /*1f20*/  PRMT R106, R161, 0x7610, R106 ;  /* 0x00007610a16a7816 */ /* 0x000fce000000006a */
.L_x_5183:
[----:B------:R-:W-:Y:S05]  /*1f30*/  BSYNC.RECONVERGENT B2 ;  /* 0x0000000000027941 */ /* 0x000fea0003800200 */
.L_x_5182:
        /* <DEDUP_REMOVED lines=25> */
.L_x_5189:
[----:B------:R-:W-:Y:S05]  /*20d0*/  BSYNC.RECONVERGENT B3 ;  /* 0x0000000000037941 */ /* 0x000fea0003800200 */
.L_x_5188:
[----:B------:R-:W-:Y:S01]  /*20e0*/  F2FP.BF16.F32.PACK_AB R161, RZ, R161 ;  /* 0x000000a1ffa1723e */ /* 0x000fe200000010ff */
[----:B------:R-:W-:-:S03]  /*20f0*/  FADD.FTZ R93, R93, R160 ;  /* 0x000000a05d5d7221 */ /* 0x000fc60000010000 */
[----:B------:R-:W-:-:S07]  /*2100*/  PRMT R106, R106, 0x5410, R161 ;  /* 0x000054106a6a7816 */ /* 0x000fce00000000a1 */
.L_x_5187:
[----:B------:R-:W-:Y:S05]  /*2110*/  BSYNC.RECONVERGENT B2 ;  /* 0x0000000000027941 */ /* 0x000fea0003800200 */
.L_x_5186:
        /* <DEDUP_REMOVED lines=24> */
.L_x_5193:
[----:B------:R-:W-:Y:S05]  /*22a0*/  BSYNC.RECONVERGENT B3 ;  /* 0x0000000000037941 */ /* 0x000fea0003800200 */
.L_x_5192:
[----:B------:R-:W-:Y:S01]  /*22b0*/  F2FP.BF16.F32.PACK_AB R161, RZ, R161 ;  /* 0x000000a1ffa1723e */ /* 0x000fe200000010ff */
[----:B------:R-:W-:-:S03]  /*22c0*/  FADD.FTZ R94, R94, R159 ;  /* 0x0000009f5e5e7221 */ /* 0x000fc60000010000 */
[----:B------:R-:W-:-:S07]  /*22d0*/  PRMT R107, R161, 0x7610, R107 ;  /* 0x00007610a16b7816 */ /* 0x000fce000000006b */
.L_x_5191:
[----:B------:R-:W-:Y:S05]  /*22e0*/  BSYNC.RECONVERGENT B2 ;  /* 0x0000000000027941 */ /* 0x000fea0003800200 */
.L_x_5190:
        /* <DEDUP_REMOVED lines=11> */
[----:B------:R-:W-:-:S05]  /*23a0*/  FMUL.FTZ R128, R27, R160 ;  /* 0x000000a01b807220 */ /* 0x000fca0000410000 */
[----:B------:R-:W-:-:S04]  /*23b0*/  FSEL R128, R128, RZ, P0 ;  /* 0x000000ff80807208 */ /* 0x000fc80000000000 */
[----:B------:R-:W-:Y:S01]  /*23c0*/  F2FP.BF16.F32.PACK_AB R159, RZ, R128 ;  /* 0x00000080ff9f723e */ /* 0x000fe200000010ff */
        /* <DEDUP_REMOVED lines=12> */
.L_x_5196:
[----:B------:R-:W-:Y:S05]  /*2490*/  BSYNC.RECONVERGENT B2 ;  /* 0x0000000000027941 */ /* 0x000fea0003800200 */
.L_x_5195:
[----:B------:R-:W-:Y:S01]  /*24a0*/  FADD.FTZ R95, R95, R128 ;  /* 0x000000805f5f7221 */ /* 0x000fe20000010000 */
[----:B------:R-:W-:Y:S01]  /*24b0*/  PRMT R107, R107, 0x5410, R159 ;  /* 0x000054106b6b7816 */ /* 0x000fe2000000009f */
[----:B------:R-:W-:Y:S06]  /*24c0*/  BRA `(.L_x_5194) ;  /* 0x0000002000bc7947 */ /* 0x000fec0003800000 */
.L_x_5165:
        /* <DEDUP_REMOVED lines=24> */
.L_x_5200:
[----:B------:R-:W-:Y:S05]  /*2650*/  BSYNC.RECONVERGENT B3 ;  /* 0x0000000000037941 */ /* 0x000fea0003800200 */
.L_x_5199:
[----:B------:R-:W-:Y:S01]  /*2660*/  F2FP.BF16.F32.PACK_AB R110, RZ, R110 ;  /* 0x0000006eff6e723e */ /* 0x000fe200000010ff */
[----:B------:R-:W-:-:S03]  /*2670*/  FADD.FTZ R96, R96, R109 ;  /* 0x0000006d60607221 */ /* 0x000fc60000010000 */
[----:B------:R-:W-:-:S07]  /*2680*/  PRMT R104, R110, 0x7610, R104 ;  /* 0x000076106e687816 */ /* 0x000fce0000000068 */
.L_x_5198:
[----:B------:R-:W-:Y:S05]  /*2690*/  BSYNC.RECONVERGENT B2 ;  /* 0x0000000000027941 */ /* 0x000fea0003800200 */
.L_x_5197:
        /* <DEDUP_REMOVED lines=25> */
.L_x_5204:
[----:B------:R-:W-:Y:S05]  /*2830*/  BSYNC.RECONVERGENT B3 ;  /* 0x0000000000037941 */ /* 0x000fea0003800200 */
.L_x_5203:
[----:B------:R-:W-:Y:S01]  /*2840*/  F2FP.BF16.F32.PACK_AB R110, RZ, R110 ;  /* 0x0000006eff6e723e */ /* 0x000fe200000010ff */
[----:B------:R-:W-:-:S03]  /*2850*/  FADD.FTZ R97, R97, R108 ;  /* 0x0000006c61617221 */ /* 0x000fc60000010000 */
[----:B------:R-:W-:-:S07]  /*2860*/  PRMT R104, R104, 0x5410, R110 ;  /* 0x0000541068687816 */ /* 0x000fce000000006e */
.L_x_5202:
[----:B------:R-:W-:Y:S05]  /*2870*/  BSYNC.RECONVERGENT B2 ;  /* 0x0000000000027941 */ /* 0x000fea0003800200 */
.L_x_5201:
        /* <DEDUP_REMOVED lines=24> */
.L_x_5208:
[----:B------:R-:W-:Y:S05]  /*2a00*/  BSYNC.RECONVERGENT B3 ;  /* 0x0000000000037941 */ /* 0x000fea0003800200 */
.L_x_5207:
[----:B------:R-:W-:Y:S01]  /*2a10*/  F2FP.BF16.F32.PACK_AB R110, RZ, R110 ;  /* 0x0000006eff6e723e */ /* 0x000fe200000010ff */
[----:B------:R-:W-:-:S03]  /*2a20*/  FADD.FTZ R98, R98, R109 ;  /* 0x0000006d62627221 */ /* 0x000fc60000010000 */
[----:B------:R-:W-:-:S07]  /*2a30*/  PRMT R105, R110, 0x7610, R105 ;  /* 0x000076106e697816 */ /* 0x000fce0000000069 */
.L_x_5206:
[----:B------:R-:W-:Y:S05]  /*2a40*/  BSYNC.RECONVERGENT B2 ;  /* 0x0000000000027941 */ /* 0x000fea0003800200 */
.L_x_5205:
        /* <DEDUP_REMOVED lines=25> */
.L_x_5212:
[----:B------:R-:W-:Y:S05]  /*2be0*/  BSYNC.RECONVERGENT B3 ;  /* 0x0000000000037941 */ /* 0x000fea0003800200 */
.L_x_5211:
[----:B------:R-:W-:Y:S01]  /*2bf0*/  F2FP.BF16.F32.PACK_AB R110, RZ, R110 ;  /* 0x0000006eff6e723e */ /* 0x000fe200000010ff */
[----:B------:R-:W-:-:S03]  /*2c00*/  FADD.FTZ R99, R99, R108 ;  /* 0x0000006c63637221 */ /* 0x000fc60000010000 */
[----:B------:R-:W-:-:S07]  /*2c10*/  PRMT R105, R105, 0x5410, R110 ;  /* 0x0000541069697816 */ /* 0x000fce000000006e */
.L_x_5210:
[----:B------:R-:W-:Y:S05]  /*2c20*/  BSYNC.RECONVERGENT B2 ;  /* 0x0000000000027941 */ /* 0x000fea0003800200 */
.L_x_5209:
        /* <DEDUP_REMOVED lines=24> */
.L_x_5216:
[----:B------:R-:W-:Y:S05]  /*2db0*/  BSYNC.RECONVERGENT B3 ;  /* 0x0000000000037941 */ /* 0x000fea0003800200 */
.L_x_5215:
[----:B------:R-:W-:Y:S01]  /*2dc0*/  F2FP.BF16.F32.PACK_AB R110, RZ, R110 ;  /* 0x0000006eff6e723e */ /* 0x000fe200000010ff */
[----:B------:R-:W-:-:S03]  /*2dd0*/  FADD.FTZ R92, R92, R109 ;  /* 0x0000006d5c5c7221 */ /* 0x000fc60000010000 */
[----:B------:R-:W-:-:S07]  /*2de0*/  PRMT R106, R110, 0x7610, R106 ;  /* 0x000076106e6a7816 */ /* 0x000fce000000006a */
.L_x_5214:
[----:B------:R-:W-:Y:S05]  /*2df0*/  BSYNC.RECONVERGENT B2 ;  /* 0x0000000000027941 */ /* 0x000fea0003800200 */
.L_x_5213:
        /* <DEDUP_REMOVED lines=25> */
.L_x_5220:
[----:B------:R-:W-:Y:S05]  /*2f90*/  BSYNC.RECONVERGENT B3 ;  /* 0x0000000000037941 */ /* 0x000fea0003800200 */
.L_x_5219:
[----:B------:R-:W-:Y:S01]  /*2fa0*/  F2FP.BF16.F32.PACK_AB R110, RZ, R110 ;  /* 0x0000006eff6e723e */ /* 0x000fe200000010ff */
[----:B------:R-:W-:-:S03]  /*2fb0*/  FADD.FTZ R93, R93, R108 ;  /* 0x0000006c5d5d7221 */ /* 0x000fc60000010000 */
[----:B------:R-:W-:-:S07]  /*2fc0*/  PRMT R106, R106, 0x5410, R110 ;  /* 0x000054106a6a7816 */ /* 0x000fce000000006e */
.L_x_5218:
[----:B------:R-:W-:Y:S05]  /*2fd0*/  BSYNC.RECONVERGENT B2 ;  /* 0x0000000000027941 */ /* 0x000fea0003800200 */
.L_x_5217:
        /* <DEDUP_REMOVED lines=24> */
.L_x_5224:
[----:B------:R-:W-:Y:S05]  /*3160*/  BSYNC.RECONVERGENT B3 ;  /* 0x0000000000037941 */ /* 0x000fea0003800200 */
.L_x_5223:
[----:B------:R-:W-:Y:S01]  /*3170*/  F2FP.BF16.F32.PACK_AB R110, RZ, R110 ;  /* 0x0000006eff6e723e */ /* 0x000fe200000010ff */
[----:B------:R-:W-:-:S03]  /*3180*/  FADD.FTZ R94, R94, R109 ;  /* 0x0000006d5e5e7221 */ /* 0x000fc60000010000 */
[----:B------:R-:W-:-:S07]  /*3190*/  PRMT R107, R110, 0x7610, R107 ;  /* 0x000076106e6b7816 */ /* 0x000fce000000006b */
.L_x_5222:
[----:B------:R-:W-:Y:S05]  /*31a0*/  BSYNC.RECONVERGENT B2 ;  /* 0x0000000000027941 */ /* 0x000fea0003800200 */
.L_x_5221:
        /* <DEDUP_REMOVED lines=35> */
[----:B------:R-:W-:-:S03]  /*33e0*/  FMUL.FTZ R128, R115, UR13 ;  /* 0x0000000d73807c20 */ /* 0x000fc60008410000 */
[----:B------:R-:W-:Y:S01]  /*33f0*/  ISETP.GE.U32.AND.EX P0, PT, R129, 0x1000000, PT, P0 ;  /* 0x010000008100780c */ /* 0x000fe20003f06100 */
[----:B------:R-:W-:Y:S01]  /*3400*/  FMUL.FTZ R160, R128, UR12 ;  /* 0x0000000c80a07c20 */ /* 0x000fe20008410000 */
[----:B------:R-:W-:-:S03]  /*3410*/  HFMA2 R128, -RZ, RZ, 0, 0 ;  /* 0x00000000ff807431 */ /* 0x000fc600000001ff */
        /* <DEDUP_REMOVED lines=9> */
.L_x_5164:
        /* <DEDUP_REMOVED lines=22> */
.L_x_5227:
[----:B------:R-:W-:Y:S05]  /*3610*/  BSYNC.RECONVERGENT B2 ;  /* 0x0000000000027941 */ /* 0x000fea0003800200 */
.L_x_5226:
        /* <DEDUP_REMOVED lines=18> */
.L_x_5229:
[----:B------:R-:W-:Y:S05]  /*3740*/  BSYNC.RECONVERGENT B2 ;  /* 0x0000000000027941 */ /* 0x000fea0003800200 */
.L_x_5228:
        /* <DEDUP_REMOVED lines=17> */
.L_x_5231:
[----:B------:R-:W-:Y:S05]  /*3860*/  BSYNC.RECONVERGENT B2 ;  /* 0x0000000000027941 */ /* 0x000fea0003800200 */
.L_x_5230:
        /* <DEDUP_REMOVED lines=18> */
.L_x_5233:
[----:B------:R-:W-:Y:S05]  /*3990*/  BSYNC.RECONVERGENT B2 ;  /* 0x0000000000027941 */ /* 0x000fea0003800200 */
.L_x_5232:
        /* <DEDUP_REMOVED lines=17> */
.L_x_5235:
[----:B------:R-:W-:Y:S05]  /*3ab0*/  BSYNC.RECONVERGENT B2 ;  /* 0x0000000000027941 */ /* 0x000fea0003800200 */
.L_x_5234:
        /* <DEDUP_REMOVED lines=18> */
.L_x_5237:
[----:B------:R-:W-:Y:S05]  /*3be0*/  BSYNC.RECONVERGENT B2 ;  /* 0x0000000000027941 */ /* 0x000fea0003800200 */
.L_x_5236:
        /* <DEDUP_REMOVED lines=17> */
.L_x_5239:
[----:B------:R-:W-:Y:S05]  /*3d00*/  BSYNC.RECONVERGENT B2 ;  /* 0x0000000000027941 */ /* 0x000fea0003800200 */
.L_x_5238:
[----:B------:R-:W-:Y:S05]  /*3d10*/  @!P2 BRA `(.L_x_5194) ;  /* 0x0000000800a8a947 */ /* 0x000fea0003800000 */
[----:B------:R-:W-:Y:S01]  /*3d20*/  @P1 FFMA.FTZ R160, R126, R158, R157 ;  /* 0x0000009e7ea01223 */ /* 0x000fe2000001009d */
[----:B-----5:R-:W-:Y:S02]  /*3d30*/  ISETP.GE.U32.AND P0, PT, R128, RZ, PT ;  /* 0x000000ff8000720c */ /* 0x020fe40003f06070 */
[----:B------:R-:W-:Y:S01]  /*3d40*/  MOV R128, R15 ;  /* 0x0000000f00807202 */ /* 0x000fe20000000f00 */
[----:B------:R-:W-:Y:S01]  /*3d50*/  @P1 FADD.FTZ R160, R145, -R160 ;  /* 0x800000a091a01221 */ /* 0x000fe20000010000 */
[----:B------:R-:W-:-:S03]  /*3d60*/  ISETP.GE.U32.AND.EX P0, PT, R129, 0x1000000, PT, P0 ;  /* 0x010000008100780c */ /* 0x000fc60003f06100 */
[----:B------:R-:W-:-:S04]  /*3d70*/  @P1 FFMA.FTZ R128, R116, R160, R15 ;  /* 0x000000a074801223 */ /* 0x000fc8000001000f */
[----:B------:R-:W-:-:S04]  /*3d80*/  FMUL.FTZ R128, R128, UR13 ;  /* 0x0000000d80807c20 */ /* 0x000fc80008410000 */
[----:B------:R-:W-:Y:S01]  /*3d90*/  FMUL.FTZ R160, R128, UR12 ;  /* 0x0000000c80a07c20 */ /* 0x000fe20008410000 */
[----:B------:R-:W-:Y:S01]  /*3da0*/  HFMA2 R128, -RZ, RZ, 0, 0 ;  /* 0x00000000ff807431 */ /* 0x000fe200000001ff */
        /* <DEDUP_REMOVED lines=9> */
.L_x_5225:
        /* <DEDUP_REMOVED lines=45> */
.L_x_5241:
[----:B------:R-:W-:Y:S05]  /*4110*/  BSYNC.RECONVERGENT B2 ;  /* 0x0000000000027941 */ /* 0x000fea0003800200 */
.L_x_5240:
        /* <DEDUP_REMOVED lines=14> */
.L_x_5243:
[----:B------:R-:W-:Y:S05]  /*4200*/  BSYNC.RECONVERGENT B2 ;  /* 0x0000000000027941 */ /* 0x000fea0003800200 */
.L_x_5242:
        /* <DEDUP_REMOVED lines=13> */
.L_x_5245:
[----:B------:R-:W-:Y:S05]  /*42e0*/  BSYNC.RECONVERGENT B2 ;  /* 0x0000000000027941 */ /* 0x000fea0003800200 */
.L_x_5244:
        /* <DEDUP_REMOVED lines=14> */
.L_x_5247:
[----:B------:R-:W-:Y:S05]  /*43d0*/  BSYNC.RECONVERGENT B2 ;  /* 0x0000000000027941 */ /* 0x000fea0003800200 */
.L_x_5246:
        /* <DEDUP_REMOVED lines=13> */
.L_x_5249:
[----:B------:R-:W-:Y:S05]  /*44b0*/  BSYNC.RECONVERGENT B2 ;  /* 0x0000000000027941 */ /* 0x000fea0003800200 */
.L_x_5248:
        /* <DEDUP_REMOVED lines=14> */
.L_x_5251:
[----:B------:R-:W-:Y:S05]  /*45a0*/  BSYNC.RECONVERGENT B2 ;  /* 0x0000000000027941 */ /* 0x000fea0003800200 */
.L_x_5250:
        /* <DEDUP_REMOVED lines=13> */
.L_x_5253:
[----:B------:R-:W-:Y:S05]  /*4680*/  BSYNC.RECONVERGENT B2 ;  /* 0x0000000000027941 */ /* 0x000fea0003800200 */
.L_x_5252:
[----:B------:R-:W-:Y:S02]  /*4690*/  MOV R109, R115 ;  /* 0x00000073006d7202 */ /* 0x000fe40000000f00 */
[----:B------:R-:W-:Y:S02]  /*46a0*/  MOV R112, R161 ;  /* 0x000000a100707202 */ /* 0x000fe40000000f00 */
[----:B------:R-:W-:Y:S02]  /*46b0*/  MOV R111, R160 ;  /* 0x000000a0006f7202 */ /* 0x000fe40000000f00 */
[----:B------:R-:W-:Y:S02]  /*46c0*/  MOV R110, R159 ;  /* 0x0000009f006e7202 */ /* 0x000fe40000000f00 */
[----:B------:R-:W-:Y:S01]  /*46d0*/  MOV R115, R164 ;  /* 0x000000a400737202 */ /* 0x000fe20000000f00 */
        /* <DEDUP_REMOVED lines=14> */
.L_x_5194:
[----:B------:R-:W-:Y:S05]  /*47c0*/  BSYNC.RECONVERGENT B1 ;  /* 0x0000000000017941 */ /* 0x000fea0003800200 */
.L_x_5163:
[----:B------:R-:W-:Y:S01]  /*47d0*/  ISETP.NE.U32.AND P0, PT, R163, RZ, PT ;  /* 0x000000ffa300720c */ /* 0x000fe20003f05070 */
[----:B------:R-:W0:Y:S01]  /*47e0*/  @P2 LDC.64 R160, c[0x0][0x468] ;  /* 0x00011a00ffa02b82 */ /* 0x000e220000000a00 */
[----:B------:R-:W-:Y:S01]  /*47f0*/  ISETP.NE.U32.AND P3, PT, R130, RZ, PT ;  /* 0x000000ff8200720c */ /* 0x000fe20003f65070 */
[----:B------:R-:W-:Y:S01]  /*4800*/  BSSY.RECONVERGENT B1, `(.L_x_5254) ;  /* 0x000000e000017945 */ /* 0x000fe20003800200 */
[----:B------:R-:W-:Y:S02]  /*4810*/  ISETP.NE.AND.EX P0, PT, R162, RZ, PT, P0 ;  /* 0x000000ffa200720c */ /* 0x000fe40003f05300 */
[----:B------:R-:W-:-:S11]  /*4820*/  ISETP.NE.AND.EX P3, PT, R131, RZ, PT, P3 ;  /* 0x000000ff8300720c */ /* 0x000fd60003f65330 */
        /* <DEDUP_REMOVED lines=11> */
.L_x_5255:
[----:B------:R-:W-:Y:S05]  /*48e0*/  BSYNC.RECONVERGENT B1 ;  /* 0x0000000000017941 */ /* 0x000fea0003800200 */
.L_x_5254:
[----:B------:R-:W-:Y:S04]  /*48f0*/  BSSY.RECONVERGENT B1, `(.L_x_5256) ;  /* 0x000030f000017945 */ /* 0x000fe80003800200 */
[----:B------:R-:W-:Y:S05]  /*4900*/  @!P3 BRA `(.L_x_5257) ;  /* 0x0000001000b4b947 */ /* 0x000fea0003800000 */
[----:B------:R-:W-:Y:S05]  /*4910*/  @!P0 BRA `(.L_x_5258) ;  /* 0x0000000800608947 */ /* 0x000fea0003800000 */
[-CC-:B0-----:R-:W-:Y:S01]  /*4920*/  @P1 FFMA.FTZ R108, R142, R158.reuse, R157.reuse ;  /* 0x0000009e8e6c1223 */ /* 0x181fe2000001009d */
        /* <DEDUP_REMOVED lines=34> */
[----:B------:R-:W-:Y:S01]  /*4b50*/  FMUL.FTZ R2, R108, UR13 ;  /* 0x0000000d6c027c20 */ /* 0x000fe20008410000 */
[----:B------:R-:W-:-:S03]  /*4b60*/  HFMA2 R109, -RZ, RZ, 0, 0 ;  /* 0x00000000ff6d7431 */ /* 0x000fc600000001ff */
[----:B------:R-:W-:-:S04]  /*4b70*/  FMUL.FTZ R111, R2, UR12 ;  /* 0x0000000c026f7c20 */ /* 0x000fc80008410000 */
[----:B------:R-:W-:-:S04]  /*4b80*/  FMUL.FTZ R2, R28, R111 ;  /* 0x0000006f1c027220 */ /* 0x000fc80000410000 */
[----:B-----5:R-:W-:Y:S02]  /*4b90*/  @P1 SHF.L.U32 R110, R100, 0x10, RZ ;  /* 0x00000010646e1819 */ /* 0x020fe400000006ff */
[----:B------:R-:W-:-:S03]  /*4ba0*/  FSEL R2, R2, RZ, P1 ;  /* 0x000000ff02027208 */ /* 0x000fc60000800000 */
[----:B------:R-:W-:Y:S01]  /*4bb0*/  @P1 FMUL.FTZ R109, R110, R111 ;  /* 0x0000006f6e6d1220 */ /* 0x000fe20000410000 */
[----:B------:R-:W-:-:S03]  /*4bc0*/  F2FP.BF16.F32.PACK_AB R2, RZ, R2 ;  /* 0x00000002ff02723e */ /* 0x000fc600000010ff */
[----:B------:R-:W-:Y:S01]  /*4bd0*/  FADD.FTZ R88, R88, R109 ;  /* 0x0000006d58587221 */ /* 0x000fe20000010000 */
[----:B------:R-:W-:-:S07]  /*4be0*/  PRMT R104, R2, 0x7610, R104 ;  /* 0x0000761002687816 */ /* 0x000fce0000000068 */
.L_x_5260:
[----:B------:R-:W-:Y:S05]  /*4bf0*/  BSYNC.RECONVERGENT B2 ;  /* 0x0000000000027941 */ /* 0x000fea0003800200 */
.L_x_5259:
[----:B------:R-:W-:Y:S04]  /*4c00*/  BSSY.RECONVERGENT B2, `(.L_x_5261) ;  /* 0x000000e000027945 */ /* 0x000fe80003800200 */
[----:B------:R-:W-:Y:S05]  /*4c10*/  @!P2 BRA `(.L_x_5262) ;  /* 0x000000000030a947 */ /* 0x000fea0003800000 */
[----:B------:R-:W-:Y:S01]  /*4c20*/  LOP3.LUT P1, RZ, R118, 0xff00, RZ, 0xc0, !PT ;  /* 0x0000ff0076ff7812 */ /* 0x000fe2000782c0ff */
[----:B------:R-:W-:-:S04]  /*4c30*/  FMUL.FTZ R2, R115, UR13 ;  /* 0x0000000d73027c20 */ /* 0x000fc80008410000 */
[----:B------:R-:W-:Y:S01]  /*4c40*/  FMUL.FTZ R110, R2, UR12 ;  /* 0x0000000c026e7c20 */ /* 0x000fe20008410000 */
[----:B------:R-:W-:-:S03]  /*4c50*/  MOV R2, RZ ;  /* 0x000000ff00027202 */ /* 0x000fc60000000f00 */
[----:B------:R-:W-:-:S04]  /*4c60*/  FMUL.FTZ R111, R29, R110 ;  /* 0x0000006e1d6f7220 */ /* 0x000fc80000410000 */
[----:B-----5:R-:W-:Y:S02]  /*4c70*/  @P1 PRMT R109, R100, 0x7632, R109 ;  /* 0x00007632646d1816 */ /* 0x020fe4000000006d */
[----:B------:R-:W-:Y:S02]  /*4c80*/  FSEL R111, R111, RZ, P1 ;  /* 0x000000ff6f6f7208 */ /* 0x000fe40000800000 */
[----:B------:R-:W-:Y:S02]  /*4c90*/  @P1 SHF.L.U32 R109, R109, 0x10, RZ ;  /* 0x000000106d6d1819 */ /* 0x000fe400000006ff */
[----:B------:R-:W-:-:S03]  /*4ca0*/  F2FP.BF16.F32.PACK_AB R111, RZ, R111 ;  /* 0x0000006fff6f723e */ /* 0x000fc600000010ff */
[----:B------:R-:W-:Y:S01]  /*4cb0*/  @P1 FMUL.FTZ R2, R109, R110 ;  /* 0x0000006e6d021220 */ /* 0x000fe20000410000 */
[----:B------:R-:W-:-:S03]  /*4cc0*/  PRMT R104, R104, 0x5410, R111 ;  /* 0x0000541068687816 */ /* 0x000fc6000000006f */
[----:B------:R-:W-:-:S07]  /*4cd0*/  FADD.FTZ R89, R89, R2 ;  /* 0x0000000259597221 */ /* 0x000fce0000010000 */
.L_x_5262:
[----:B------:R-:W-:Y:S05]  /*4ce0*/  BSYNC.RECONVERGENT B2 ;  /* 0x0000000000027941 */ /* 0x000fea0003800200 */
.L_x_5261:
[----:B------:R-:W-:Y:S04]  /*4cf0*/  BSSY.RECONVERGENT B2, `(.L_x_5263) ;  /* 0x000000d000027945 */ /* 0x000fe80003800200 */
[----:B------:R-:W-:Y:S05]  /*4d00*/  @!P2 BRA `(.L_x_5264) ;  /* 0x00000000002ca947 */ /* 0x000fea0003800000 */
        /* <DEDUP_REMOVED lines=11> */
.L_x_5264:
[----:B------:R-:W-:Y:S05]  /*4dc0*/  BSYNC.RECONVERGENT B2 ;  /* 0x0000000000027941 */ /* 0x000fea0003800200 */
.L_x_5263:
        /* <DEDUP_REMOVED lines=14> */
.L_x_5266:
[----:B------:R-:W-:Y:S05]  /*4eb0*/  BSYNC.RECONVERGENT B2 ;  /* 0x0000000000027941 */ /* 0x000fea0003800200 */
.L_x_5265:
        /* <DEDUP_REMOVED lines=13> */
.L_x_5268:
[----:B------:R-:W-:Y:S05]  /*4f90*/  BSYNC.RECONVERGENT B2 ;  /* 0x0000000000027941 */ /* 0x000fea0003800200 */
.L_x_5267:
        /* <DEDUP_REMOVED lines=14> */
.L_x_5270:
[----:B------:R-:W-:Y:S05]  /*5080*/  BSYNC.RECONVERGENT B2 ;  /* 0x0000000000027941 */ /* 0x000fea0003800200 */
.L_x_5269:
        /* <DEDUP_REMOVED lines=13> */
.L_x_5272:
[----:B------:R-:W-:Y:S05]  /*5160*/  BSYNC.RECONVERGENT B2 ;  /* 0x0000000000027941 */ /* 0x000fea0003800200 */
.L_x_5271:
        /* <DEDUP_REMOVED lines=12> */
[----:B-----5:R-:W-:Y:S02]  /*5230*/  @P1 PRMT R116, R103, 0x7632, R116 ;  /* 0x0000763267741816 */ /* 0x020fe40000000074 */
[----:B------:R-:W-:Y:S02]  /*5240*/  F2FP.BF16.F32.PACK_AB R118, RZ, R118 ;  /* 0x00000076ff76723e */ /* 0x000fe400000010ff */
[----:B------:R-:W-:Y:S02]  /*5250*/  @P1 SHF.L.U32 R116, R116, 0x10, RZ ;  /* 0x0000001074741819 */ /* 0x000fe400000006ff */
[----:B------:R-:W-:-:S03]  /*5260*/  PRMT R107, R107, 0x5410, R118 ;  /* 0x000054106b6b7816 */ /* 0x000fc60000000076 */
[----:B------:R-:W-:-:S04]  /*5270*/  @P1 FMUL.FTZ R2, R119, R116 ;  /* 0x0000007477021220 */ /* 0x000fc80000410000 */
[----:B------:R-:W-:Y:S01]  /*5280*/  FADD.FTZ R87, R87, R2 ;  /* 0x0000000257577221 */ /* 0x000fe20000010000 */
[----:B------:R-:W-:Y:S06]  /*5290*/  BRA `(.L_x_5273) ;  /* 0x0000002400d07947 */ /* 0x000fec0003800000 */
.L_x_5258:
[----:B------:R-:W-:Y:S04]  /*52a0*/  BSSY.RECONVERGENT B2, `(.L_x_5274) ;  /* 0x0000011000027945 */ /* 0x000fe80003800200 */
[----:B------:R-:W-:Y:S05]  /*52b0*/  @!P2 BRA `(.L_x_5275) ;  /* 0x00000000003ca947 */ /* 0x000fea0003800000 */
[----:B0-----:R-:W-:Y:S01]  /*52c0*/  @P1 FFMA.FTZ R129, R127, R158, R157 ;  /* 0x0000009e7f811223 */ /* 0x001fe2000001009d */
[----:B------:R-:W-:Y:S02]  /*52d0*/  MOV R2, R8 ;  /* 0x0000000800027202 */ /* 0x000fe40000000f00 */
[----:B------:R-:W-:Y:S01]  /*52e0*/  LOP3.LUT P3, RZ, R118, 0xff, RZ, 0xc0, !PT ;  /* 0x000000ff76ff7812 */ /* 0x000fe2000786c0ff */
[----:B------:R-:W-:-:S04]  /*52f0*/  @P1 FADD.FTZ R129, R146, -R129 ;  /* 0x8000008192811221 */ /* 0x000fc80000010000 */
[----:B------:R-:W-:Y:S01]  /*5300*/  @P1 FFMA.FTZ R2, R116, R129, R8 ;  /* 0x0000008174021223 */ /* 0x000fe20000010008 */
[----:B------:R-:W-:-:S03]  /*5310*/  HFMA2 R129, -RZ, RZ, 0, 0 ;  /* 0x00000000ff817431 */ /* 0x000fc600000001ff */
[----:B------:R-:W-:-:S04]  /*5320*/  FMUL.FTZ R2, R2, UR13 ;  /* 0x0000000d02027c20 */ /* 0x000fc80008410000 */
[----:B------:R-:W-:Y:S01]  /*5330*/  FMUL.FTZ R131, R2, UR12 ;  /* 0x0000000c02837c20 */ /* 0x000fe20008410000 */
[----:B-----5:R-:W-:-:S03]  /*5340*/  @P3 SHF.L.U32 R128, R100, 0x10, RZ ;  /* 0x0000001064803819 */ /* 0x020fc600000006ff */
[-C--:B------:R-:W-:Y:S02]  /*5350*/  FMUL.FTZ R2, R28, R131.reuse ;  /* 0x000000831c027220 */ /* 0x080fe40000410000 */
[----:B------:R-:W-:-:S03]  /*5360*/  @P3 FMUL.FTZ R129, R128, R131 ;  /* 0x0000008380813220 */ /* 0x000fc60000410000 */
[----:B------:R-:W-:Y:S01]  /*5370*/  FSEL R2, R2, RZ, P3 ;  /* 0x000000ff02027208 */ /* 0x000fe20001800000 */
[----:B------:R-:W-:-:S03]  /*5380*/  FADD.FTZ R88, R88, R129 ;  /* 0x0000008158587221 */ /* 0x000fc60000010000 */
[----:B------:R-:W-:-:S04]  /*5390*/  F2FP.BF16.F32.PACK_AB R2, RZ, R2 ;  /* 0x00000002ff02723e */ /* 0x000fc800000010ff */
[----:B------:R-:W-:-:S07]  /*53a0*/  PRMT R104, R2, 0x7610, R104 ;  /* 0x0000761002687816 */ /* 0x000fce0000000068 */
.L_x_5275:
[----:B------:R-:W-:Y:S05]  /*53b0*/  BSYNC.RECONVERGENT B2 ;  /* 0x0000000000027941 */ /* 0x000fea0003800200 */
.L_x_5274:
[----:B------:R-:W-:Y:S04]  /*53c0*/  BSSY.RECONVERGENT B2, `(.L_x_5276) ;  /* 0x0000012000027945 */ /* 0x000fe80003800200 */
[----:B------:R-:W-:Y:S05]  /*53d0*/  @!P2 BRA `(.L_x_5277) ;  /* 0x000000000040a947 */ /* 0x000fea0003800000 */
[----:B0-----:R-:W-:Y:S01]  /*53e0*/  @P1 FFMA.FTZ R128, R140, R158, R157 ;  /* 0x0000009e8c801223 */ /* 0x001fe2000001009d */
[----:B------:R-:W-:Y:S02]  /*53f0*/  LOP3.LUT P3, RZ, R118, 0xff00, RZ, 0xc0, !PT ;  /* 0x0000ff0076ff7812 */ /* 0x000fe4000786c0ff */
[----:B------:R-:W-:Y:S01]  /*5400*/  MOV R2, R9 ;  /* 0x0000000900027202 */ /* 0x000fe20000000f00 */
[----:B------:R-:W-:-:S04]  /*5410*/  @P1 FADD.FTZ R128, R147, -R128 ;  /* 0x8000008093801221 */ /* 0x000fc80000010000 */
[----:B------:R-:W-:-:S04]  /*5420*/  @P1 FFMA.FTZ R2, R116, R128, R9 ;  /* 0x0000008074021223 */ /* 0x000fc80000010009 */
[----:B------:R-:W-:Y:S02]  /*5430*/  FMUL.FTZ R2, R2, UR13 ;  /* 0x0000000d02027c20 */ /* 0x000fe40008410000 */
[----:B-----5:R-:W-:Y:S02]  /*5440*/  @P3 PRMT R128, R100, 0x7632, R128 ;  /* 0x0000763264803816 */ /* 0x020fe40000000080 */
        /* <DEDUP_REMOVED lines=9> */
.L_x_5277:
[----:B------:R-:W-:Y:S05]  /*54e0*/  BSYNC.RECONVERGENT B2 ;  /* 0x0000000000027941 */ /* 0x000fea0003800200 */
.L_x_5276:
        /* <DEDUP_REMOVED lines=17> */
.L_x_5279:
[----:B------:R-:W-:Y:S05]  /*5600*/  BSYNC.RECONVERGENT B2 ;  /* 0x0000000000027941 */ /* 0x000fea0003800200 */
.L_x_5278:
        /* <DEDUP_REMOVED lines=18> */
.L_x_5281:
[----:B------:R-:W-:Y:S05]  /*5730*/  BSYNC.RECONVERGENT B2 ;  /* 0x0000000000027941 */ /* 0x000fea0003800200 */
.L_x_5280:
        /* <DEDUP_REMOVED lines=17> */
.L_x_5283:
[----:B------:R-:W-:Y:S05]  /*5850*/  BSYNC.RECONVERGENT B2 ;  /* 0x0000000000027941 */ /* 0x000fea0003800200 */
.L_x_5282:
        /* <DEDUP_REMOVED lines=18> */
.L_x_5285:
[----:B------:R-:W-:Y:S05]  /*5980*/  BSYNC.RECONVERGENT B2 ;  /* 0x0000000000027941 */ /* 0x000fea0003800200 */
.L_x_5284:
        /* <DEDUP_REMOVED lines=17> */
.L_x_5287:
[----:B------:R-:W-:Y:S05]  /*5aa0*/  BSYNC.RECONVERGENT B2 ;  /* 0x0000000000027941 */ /* 0x000fea0003800200 */
.L_x_5286:
[----:B------:R-:W-:Y:S05]  /*5ab0*/  @!P2 BRA `(.L_x_5273) ;  /* 0x0000001c00c8a947 */ /* 0x000fea0003800000 */
[----:B------:R-:W-:Y:S01]  /*5ac0*/  @P1 FFMA.FTZ R158, R154, R158, R157 ;  /* 0x0000009e9a9e1223 */ /* 0x000fe2000001009d */
[----:B------:R-:W-:Y:S02]  /*5ad0*/  ISETP.GE.U32.AND P3, PT, R118, RZ, PT ;  /* 0x000000ff7600720c */ /* 0x000fe40003f66070 */
[----:B------:R-:W-:Y:S01]  /*5ae0*/  MOV R2, R7 ;  /* 0x0000000700027202 */ /* 0x000fe20000000f00 */
[----:B------:R-:W-:Y:S01]  /*5af0*/  @P1 FADD.FTZ R158, R153, -R158 ;  /* 0x8000009e999e1221 */ /* 0x000fe20000010000 */
[----:B------:R-:W-:-:S03]  /*5b00*/  ISETP.GE.U32.AND.EX P3, PT, R119, 0x1000000, PT, P3 ;  /* 0x010000007700780c */ /* 0x000fc60003f66130 */
[----:B------:R-:W-:-:S04]  /*5b10*/  @P1 FFMA.FTZ R2, R116, R158, R7 ;  /* 0x0000009e74021223 */ /* 0x000fc80000010007 */
[----:B------:R-:W-:-:S04]  /*5b20*/  FMUL.FTZ R2, R2, UR13 ;  /* 0x0000000d02027c20 */ /* 0x000fc80008410000 */
[----:B------:R-:W-:Y:S01]  /*5b30*/  FMUL.FTZ R119, R2, UR12 ;  /* 0x0000000c02777c20 */ /* 0x000fe20008410000 */
[----:B------:R-:W-:Y:S01]  /*5b40*/  HFMA2 R2, -RZ, RZ, 0, 0 ;  /* 0x00000000ff027431 */ /* 0x000fe200000001ff */
[----:B-----5:R-:W-:Y:S02]  /*5b50*/  @P3 PRMT R116, R103, 0x7632, R116 ;  /* 0x0000763267743816 */ /* 0x020fe40000000074 */
[----:B------:R-:W-:Y:S02]  /*5b60*/  FMUL.FTZ R118, R35, R119 ;  /* 0x0000007723767220 */ /* 0x000fe40000410000 */
[----:B------:R-:W-:-:S03]  /*5b70*/  @P3 SHF.L.U32 R116, R116, 0x10, RZ ;  /* 0x0000001074743819 */ /* 0x000fc600000006ff */
[----:B------:R-:W-:Y:S02]  /*5b80*/  FSEL R118, R118, RZ, P3 ;  /* 0x000000ff76767208 */ /* 0x000fe40001800000 */
[----:B------:R-:W-:Y:S02]  /*5b90*/  @P3 FMUL.FTZ R2, R119, R116 ;  /* 0x0000007477023220 */ /* 0x000fe40000410000 */
[----:B------:R-:W-:Y:S02]  /*5ba0*/  F2FP.BF16.F32.PACK_AB R118, RZ, R118 ;  /* 0x00000076ff76723e */ /* 0x000fe400000010ff */
[----:B------:R-:W-:Y:S02]  /*5bb0*/  FADD.FTZ R87, R87, R2 ;  /* 0x0000000257577221 */ /* 0x000fe40000010000 */
[----:B0-----:R-:W-:Y:S01]  /*5bc0*/  PRMT R107, R107, 0x5410, R118 ;  /* 0x000054106b6b7816 */ /* 0x001fe20000000076 */
[----:B------:R-:W-:Y:S06]  /*5bd0*/  BRA `(.L_x_5273) ;  /* 0x0000001c00807947 */ /* 0x000fec0003800000 */
.L_x_5257:
[----:B------:R-:W-:Y:S05]  /*5be0*/  @!P0 BRA `(.L_x_5288) ;  /* 0x0000000c00f88947 */ /* 0x000fea0003800000 */
[----:B------:R-:W-:Y:S04]  /*5bf0*/  BSSY.RECONVERGENT B2, `(.L_x_5289) ;  /* 0x000001c000027945 */ /* 0x000fe80003800200 */
[----:B------:R-:W-:Y:S05]  /*5c00*/  @!P2 BRA `(.L_x_5290) ;  /* 0x000000000068a947 */ /* 0x000fea0003800000 */
[----:B0-----:R-:W-:Y:S01]  /*5c10*/  FFMA.FTZ R109, R127, R158, R157 ;  /* 0x0000009e7f6d7223 */ /* 0x001fe2000001009d */
[----:B------:R-:W-:Y:S01]  /*5c20*/  ISETP.GT.AND P1, PT, R2, RZ, PT ;  /* 0x000000ff0200720c */ /* 0x000fe20003f24270 */
[----:B------:R-:W-:Y:S02]  /*5c30*/  BSSY.RECONVERGENT B3, `(.L_x_5291) ;  /* 0x0000014000037945 */ /* 0x000fe40003800200 */
[----:B------:R-:W-:-:S04]  /*5c40*/  FADD.FTZ R109, R146, -R109 ;  /* 0x8000006d926d7221 */ /* 0x000fc80000010000 */
[----:B------:R-:W-:-:S05]  /*5c50*/  FMUL.FTZ R109, R116, R109 ;  /* 0x0000006d746d7220 */ /* 0x000fca0000410000 */
[----:B------:R-:W-:Y:S02]  /*5c60*/  FSEL R109, R109, RZ, P1 ;  /* 0x000000ff6d6d7208 */ /* 0x000fe40000800000 */
[----:B------:R-:W-:-:S03]  /*5c70*/  LOP3.LUT P1, RZ, R118, 0xff, RZ, 0xc0, !PT ;  /* 0x000000ff76ff7812 */ /* 0x000fc6000782c0ff */
        /* <DEDUP_REMOVED lines=10> */
[----:B-----5:R-:W-:-:S04]  /*5d20*/  SHF.L.U32 R109, R100, 0x10, RZ ;  /* 0x00000010646d7819 */ /* 0x020fc800000006ff */
[----:B------:R-:W-:-:S05]  /*5d30*/  FSEL R108, R108, RZ, P1 ;  /* 0x000000ff6c6c7208 */ /* 0x000fca0000800000 */
[----:B------:R-:W-:-:S04]  /*5d40*/  FMUL.FTZ R108, R108, UR13 ;  /* 0x0000000d6c6c7c20 */ /* 0x000fc80008410000 */
[----:B------:R-:W-:-:S04]  /*5d50*/  FMUL.FTZ R108, R108, UR12 ;  /* 0x0000000c6c6c7c20 */ /* 0x000fc80008410000 */
[----:B------:R-:W-:-:S07]  /*5d60*/  FMUL.FTZ R109, R109, R108 ;  /* 0x0000006c6d6d7220 */ /* 0x000fce0000410000 */
.L_x_5292:
[----:B------:R-:W-:Y:S05]  /*5d70*/  BSYNC.RECONVERGENT B3 ;  /* 0x0000000000037941 */ /* 0x000fea0003800200 */
.L_x_5291:
[----:B------:R-:W-:Y:S01]  /*5d80*/  F2FP.BF16.F32.PACK_AB R110, RZ, R110 ;  /* 0x0000006eff6e723e */ /* 0x000fe200000010ff */
[----:B------:R-:W-:-:S03]  /*5d90*/  FADD.FTZ R88, R88, R109 ;  /* 0x0000006d58587221 */ /* 0x000fc60000010000 */
[----:B------:R-:W-:-:S07]  /*5da0*/  PRMT R104, R110, 0x7610, R104 ;  /* 0x000076106e687816 */ /* 0x000fce0000000068 */
.L_x_5290:
[----:B------:R-:W-:Y:S05]  /*5db0*/  BSYNC.RECONVERGENT B2 ;  /* 0x0000000000027941 */ /* 0x000fea0003800200 */
.L_x_5289:
        /* <DEDUP_REMOVED lines=25> */
.L_x_5296:
[----:B------:R-:W-:Y:S05]  /*5f50*/  BSYNC.RECONVERGENT B3 ;  /* 0x0000000000037941 */ /* 0x000fea0003800200 */
.L_x_5295:
[----:B------:R-:W-:Y:S01]  /*5f60*/  F2FP.BF16.F32.PACK_AB R110, RZ, R110 ;  /* 0x0000006eff6e723e */ /* 0x000fe200000010ff */
[----:B------:R-:W-:-:S03]  /*5f70*/  FADD.FTZ R89, R89, R108 ;  /* 0x0000006c59597221 */ /* 0x000fc60000010000 */
[----:B------:R-:W-:-:S07]  /*5f80*/  PRMT R104, R104, 0x5410, R110 ;  /* 0x0000541068687816 */ /* 0x000fce000000006e */
.L_x_5294:
[----:B------:R-:W-:Y:S05]  /*5f90*/  BSYNC.RECONVERGENT B2 ;  /* 0x0000000000027941 */ /* 0x000fea0003800200 */
.L_x_5293:
        /* <DEDUP_REMOVED lines=24> */
.L_x_5300:
[----:B------:R-:W-:Y:S05]  /*6120*/  BSYNC.RECONVERGENT B3 ;  /* 0x0000000000037941 */ /* 0x000fea0003800200 */
.L_x_5299:
[----:B------:R-:W-:Y:S01]  /*6130*/  F2FP.BF16.F32.PACK_AB R110, RZ, R110 ;  /* 0x0000006eff6e723e */ /* 0x000fe200000010ff */
[----:B------:R-:W-:-:S03]  /*6140*/  FADD.FTZ R90, R90, R109 ;  /* 0x0000006d5a5a7221 */ /* 0x000fc60000010000 */
[----:B------:R-:W-:-:S07]  /*6150*/  PRMT R105, R110, 0x7610, R105 ;  /* 0x000076106e697816 */ /* 0x000fce0000000069 */
.L_x_5298:
[----:B------:R-:W-:Y:S05]  /*6160*/  BSYNC.RECONVERGENT B2 ;  /* 0x0000000000027941 */ /* 0x000fea0003800200 */
.L_x_5297:
        /* <DEDUP_REMOVED lines=25> */
.L_x_5304:
[----:B------:R-:W-:Y:S05]  /*6300*/  BSYNC.RECONVERGENT B3 ;  /* 0x0000000000037941 */ /* 0x000fea0003800200 */
.L_x_5303:
[----:B------:R-:W-:Y:S01]  /*6310*/  F2FP.BF16.F32.PACK_AB R110, RZ, R110 ;  /* 0x0000006eff6e723e */ /* 0x000fe200000010ff */
[----:B------:R-:W-:-:S03]  /*6320*/  FADD.FTZ R91, R91, R108 ;  /* 0x0000006c5b5b7221 */ /* 0x000fc60000010000 */
[----:B------:R-:W-:-:S07]  /*6330*/  PRMT R105, R105, 0x5410, R110 ;  /* 0x0000541069697816 */ /* 0x000fce000000006e */
.L_x_5302:
[----:B------:R-:W-:Y:S05]  /*6340*/  BSYNC.RECONVERGENT B2 ;  /* 0x0000000000027941 */ /* 0x000fea0003800200 */
.L_x_5301:
        /* <DEDUP_REMOVED lines=24> */
.L_x_5308:
[----:B------:R-:W-:Y:S05]  /*64d0*/  BSYNC.RECONVERGENT B3 ;  /* 0x0000000000037941 */ /* 0x000fea0003800200 */
.L_x_5307:
[----:B------:R-:W-:Y:S01]  /*64e0*/  F2FP.BF16.F32.PACK_AB R110, RZ, R110 ;  /* 0x0000006eff6e723e */ /* 0x000fe200000010ff */
[----:B------:R-:W-:-:S03]  /*64f0*/  FADD.FTZ R84, R84, R109 ;  /* 0x0000006d54547221 */ /* 0x000fc60000010000 */
[----:B------:R-:W-:-:S07]  /*6500*/  PRMT R106, R110, 0x7610, R106 ;  /* 0x000076106e6a7816 */ /* 0x000fce000000006a */
.L_x_5306:
[----:B------:R-:W-:Y:S05]  /*6510*/  BSYNC.RECONVERGENT B2 ;  /* 0x0000000000027941 */ /* 0x000fea0003800200 */
.L_x_5305:
        /* <DEDUP_REMOVED lines=25> */
.L_x_5312:
[----:B------:R-:W-:Y:S05]  /*66b0*/  BSYNC.RECONVERGENT B3 ;  /* 0x0000000000037941 */ /* 0x000fea0003800200 */
.L_x_5311:
[----:B------:R-:W-:Y:S01]  /*66c0*/  F2FP.BF16.F32.PACK_AB R110, RZ, R110 ;  /* 0x0000006eff6e723e */ /* 0x000fe200000010ff */
[----:B------:R-:W-:-:S03]  /*66d0*/  FADD.FTZ R85, R85, R108 ;  /* 0x0000006c55557221 */ /* 0x000fc60000010000 */
[----:B------:R-:W-:-:S07]  /*66e0*/  PRMT R106, R106, 0x5410, R110 ;  /* 0x000054106a6a7816 */ /* 0x000fce000000006e */
.L_x_5310:
[----:B------:R-:W-:Y:S05]  /*66f0*/  BSYNC.RECONVERGENT B2 ;  /* 0x0000000000027941 */ /* 0x000fea0003800200 */
.L_x_5309:
        /* <DEDUP_REMOVED lines=24> */
.L_x_5316:
[----:B------:R-:W-:Y:S05]  /*6880*/  BSYNC.RECONVERGENT B3 ;  /* 0x0000000000037941 */ /* 0x000fea0003800200 */
.L_x_5315:
[----:B------:R-:W-:Y:S01]  /*6890*/  F2FP.BF16.F32.PACK_AB R110, RZ, R110 ;  /* 0x0000006eff6e723e */ /* 0x000fe200000010ff */
[----:B------:R-:W-:-:S03]  /*68a0*/  FADD.FTZ R86, R86, R109 ;  /* 0x0000006d56567221 */ /* 0x000fc60000010000 */
[----:B------:R-:W-:-:S07]  /*68b0*/  PRMT R107, R110, 0x7610, R107 ;  /* 0x000076106e6b7816 */ /* 0x000fce000000006b */
.L_x_5314:
[----:B------:R-:W-:Y:S05]  /*68c0*/  BSYNC.RECONVERGENT B2 ;  /* 0x0000000000027941 */ /* 0x000fea0003800200 */
.L_x_5313:
[----:B------:R-:W-:Y:S01]  /*68d0*/  ISETP.GT.AND P1, PT, R2, RZ, PT ;  /* 0x000000ff0200720c */ /* 0x000fe20003f24270 */
[-CC-:B------:R-:W-:Y:S01]  /*68e0*/  FFMA.FTZ R2, R144, R158.reuse, R157.reuse ;  /* 0x0000009e90027223 */ /* 0x180fe2000001009d */
        /* <DEDUP_REMOVED lines=46> */
.L_x_5288:
        /* <DEDUP_REMOVED lines=21> */
[----:B-----5:R-:W-:-:S03]  /*6d20*/  SHF.L.U32 R129, R100, 0x10, RZ ;  /* 0x0000001064817819 */ /* 0x020fc600000006ff */
[----:B------:R-:W-:-:S04]  /*6d30*/  FMUL.FTZ R128, R128, UR12 ;  /* 0x0000000c80807c20 */ /* 0x000fc80008410000 */
[----:B------:R-:W-:-:S07]  /*6d40*/  FMUL.FTZ R129, R129, R128 ;  /* 0x0000008081817220 */ /* 0x000fce0000410000 */
.L_x_5320:
[----:B------:R-:W-:Y:S05]  /*6d50*/  BSYNC.RECONVERGENT B3 ;  /* 0x0000000000037941 */ /* 0x000fea0003800200 */
.L_x_5319:
[----:B------:R-:W-:Y:S01]  /*6d60*/  F2FP.BF16.F32.PACK_AB R130, RZ, R130 ;  /* 0x00000082ff82723e */ /* 0x000fe200000010ff */
[----:B------:R-:W-:-:S03]  /*6d70*/  FADD.FTZ R88, R88, R129 ;  /* 0x0000008158587221 */ /* 0x000fc60000010000 */
[----:B------:R-:W-:-:S07]  /*6d80*/  PRMT R104, R130, 0x7610, R104 ;  /* 0x0000761082687816 */ /* 0x000fce0000000068 */
.L_x_5318:
[----:B------:R-:W-:Y:S05]  /*6d90*/  BSYNC.RECONVERGENT B2 ;  /* 0x0000000000027941 */ /* 0x000fea0003800200 */
.L_x_5317:
        /* <DEDUP_REMOVED lines=25> */
.L_x_5324:
[----:B------:R-:W-:Y:S05]  /*6f30*/  BSYNC.RECONVERGENT B3 ;  /* 0x0000000000037941 */ /* 0x000fea0003800200 */
.L_x_5323:
[----:B------:R-:W-:Y:S01]  /*6f40*/  F2FP.BF16.F32.PACK_AB R130, RZ, R130 ;  /* 0x00000082ff82723e */ /* 0x000fe200000010ff */
[----:B------:R-:W-:-:S03]  /*6f50*/  FADD.FTZ R89, R89, R128 ;  /* 0x0000008059597221 */ /* 0x000fc60000010000 */
[----:B------:R-:W-:-:S07]  /*6f60*/  PRMT R104, R104, 0x5410, R130 ;  /* 0x0000541068687816 */ /* 0x000fce0000000082 */
.L_x_5322:
[----:B------:R-:W-:Y:S05]  /*6f70*/  BSYNC.RECONVERGENT B2 ;  /* 0x0000000000027941 */ /* 0x000fea0003800200 */
.L_x_5321:
        /* <DEDUP_REMOVED lines=24> */
.L_x_5328:
[----:B------:R-:W-:Y:S05]  /*7100*/  BSYNC.RECONVERGENT B3 ;  /* 0x0000000000037941 */ /* 0x000fea0003800200 */
.L_x_5327:
[----:B------:R-:W-:Y:S01]  /*7110*/  F2FP.BF16.F32.PACK_AB R130, RZ, R130 ;  /* 0x00000082ff82723e */ /* 0x000fe200000010ff */
[----:B------:R-:W-:-:S03]  /*7120*/  FADD.FTZ R90, R90, R129 ;  /* 0x000000815a5a7221 */ /* 0x000fc60000010000 */
[----:B------:R-:W-:-:S07]  /*7130*/  PRMT R105, R130, 0x7610, R105 ;  /* 0x0000761082697816 */ /* 0x000fce0000000069 */
.L_x_5326:
[----:B------:R-:W-:Y:S05]  /*7140*/  BSYNC.RECONVERGENT B2 ;  /* 0x0000000000027941 */ /* 0x000fea0003800200 */
.L_x_5325:
        /* <DEDUP_REMOVED lines=25> */
.L_x_5332:
[----:B------:R-:W-:Y:S05]  /*72e0*/  BSYNC.RECONVERGENT B3 ;  /* 0x0000000000037941 */ /* 0x000fea0003800200 */
.L_x_5331:
[----:B------:R-:W-:Y:S01]  /*72f0*/  F2FP.BF16.F32.PACK_AB R130, RZ, R130 ;  /* 0x00000082ff82723e */ /* 0x000fe200000010ff */
[----:B------:R-:W-:-:S03]  /*7300*/  FADD.FTZ R91, R91, R128 ;  /* 0x000000805b5b7221 */ /* 0x000fc60000010000 */
[----:B------:R-:W-:-:S07]  /*7310*/  PRMT R105, R105, 0x5410, R130 ;  /* 0x0000541069697816 */ /* 0x000fce0000000082 */
.L_x_5330:
[----:B------:R-:W-:Y:S05]  /*7320*/  BSYNC.RECONVERGENT B2 ;  /* 0x0000000000027941 */ /* 0x000fea0003800200 */
.L_x_5329:
        /* <DEDUP_REMOVED lines=24> */
.L_x_5336:
[----:B------:R-:W-:Y:S05]  /*74b0*/  BSYNC.RECONVERGENT B3 ;  /* 0x0000000000037941 */ /* 0x000fea0003800200 */
.L_x_5335:
[----:B------:R-:W-:Y:S01]  /*74c0*/  F2FP.BF16.F32.PACK_AB R130, RZ, R130 ;  /* 0x00000082ff82723e */ /* 0x000fe200000010ff */
[----:B------:R-:W-:-:S03]  /*74d0*/  FADD.FTZ R84, R84, R129 ;  /* 0x0000008154547221 */ /* 0x000fc60000010000 */
[----:B------:R-:W-:-:S07]  /*74e0*/  PRMT R106, R130, 0x7610, R106 ;  /* 0x00007610826a7816 */ /* 0x000fce000000006a */
.L_x_5334:
[----:B------:R-:W-:Y:S05]  /*74f0*/  BSYNC.RECONVERGENT B2 ;  /* 0x0000000000027941 */ /* 0x000fea0003800200 */
.L_x_5333:
        /* <DEDUP_REMOVED lines=25> */
.L_x_5340:
[----:B------:R-:W-:Y:S05]  /*7690*/  BSYNC.RECONVERGENT B3 ;  /* 0x0000000000037941 */ /* 0x000fea0003800200 */
.L_x_5339:
[----:B------:R-:W-:Y:S01]  /*76a0*/  F2FP.BF16.F32.PACK_AB R130, RZ, R130 ;  /* 0x00000082ff82723e */ /* 0x000fe200000010ff */
[----:B------:R-:W-:-:S03]  /*76b0*/  FADD.FTZ R85, R85, R128 ;  /* 0x0000008055557221 */ /* 0x000fc60000010000 */
[----:B------:R-:W-:-:S07]  /*76c0*/  PRMT R106, R106, 0x5410, R130 ;  /* 0x000054106a6a7816 */ /* 0x000fce0000000082 */
.L_x_5338:
[----:B------:R-:W-:Y:S05]  /*76d0*/  BSYNC.RECONVERGENT B2 ;  /* 0x0000000000027941 */ /* 0x000fea0003800200 */
.L_x_5337:
        /* <DEDUP_REMOVED lines=24> */
.L_x_5344:
[----:B------:R-:W-:Y:S05]  /*7860*/  BSYNC.RECONVERGENT B3 ;  /* 0x0000000000037941 */ /* 0x000fea0003800200 */
.L_x_5343:
[----:B------:R-:W-:Y:S01]  /*7870*/  F2FP.BF16.F32.PACK_AB R130, RZ, R130 ;  /* 0x00000082ff82723e */ /* 0x000fe200000010ff */
[----:B------:R-:W-:-:S03]  /*7880*/  FADD.FTZ R86, R86, R129 ;  /* 0x0000008156567221 */ /* 0x000fc60000010000 */
[----:B------:R-:W-:-:S07]  /*7890*/  PRMT R107, R130, 0x7610, R107 ;  /* 0x00007610826b7816 */ /* 0x000fce000000006b */
.L_x_5342:
[----:B------:R-:W-:Y:S05]  /*78a0*/  BSYNC.RECONVERGENT B2 ;  /* 0x0000000000027941 */ /* 0x000fea0003800200 */
.L_x_5341:
[----:B------:R-:W-:Y:S05]  /*78b0*/  @!P2 BRA `(.L_x_5273) ;  /* 0x000000000048a947 */ /* 0x000fea0003800000 */
[----:B------:R-:W-:Y:S01]  /*78c0*/  FFMA.FTZ R158, R154, R158, R157 ;  /* 0x0000009e9a9e7223 */ /* 0x000fe2000001009d */
[----:B------:R-:W-:Y:S02]  /*78d0*/  ISETP.GE.U32.AND P1, PT, R118, RZ, PT ;  /* 0x000000ff7600720c */ /* 0x000fe40003f26070 */
[----:B------:R-:W-:Y:S01]  /*78e0*/  ISETP.GT.AND P3, PT, R2, RZ, PT ;  /* 0x000000ff0200720c */ /* 0x000fe20003f64270 */
[----:B0-----:R-:W-:Y:S01]  /*78f0*/  FADD.FTZ R129, R153, -R158 ;  /* 0x8000009e99817221 */ /* 0x001fe20000010000 */
[----:B------:R-:W-:-:S03]  /*7900*/  ISETP.GE.U32.AND.EX P1, PT, R119, 0x1000000, PT, P1 ;  /* 0x010000007700780c */ /* 0x000fc60003f26110 */
[----:B------:R-:W-:-:S05]  /*7910*/  FMUL.FTZ R129, R116, R129 ;  /* 0x0000008174817220 */ /* 0x000fca0000410000 */
[----:B------:R-:W-:-:S05]  /*7920*/  FSEL R2, R129, RZ, P3 ;  /* 0x000000ff81027208 */ /* 0x000fca0001800000 */
[----:B------:R-:W-:Y:S01]  /*7930*/  FMUL.FTZ R2, R2, UR13 ;  /* 0x0000000d02027c20 */ /* 0x000fe20008410000 */
[----:B-----5:R-:W-:-:S03]  /*7940*/  @P1 PRMT R116, R103, 0x7632, R116 ;  /* 0x0000763267741816 */ /* 0x020fc60000000074 */
        /* <DEDUP_REMOVED lines=9> */
.L_x_5273:
[----:B------:R-:W-:Y:S05]  /*79e0*/  BSYNC.RECONVERGENT B1 ;  /* 0x0000000000017941 */ /* 0x000fea0003800200 */
.L_x_5256:
[----:B------:R-:W1:Y:S01]  /*79f0*/  @P0 LDC.64 R118, c[0x0][0x478] ;  /* 0x00011e00ff760b82 */ /* 0x000e620000000a00 */
[----:B------:R-:W-:-:S07]  /*7a00*/  @P0 IADD3 R117, PT, PT, R117, 0x20, RZ ;  /* 0x0000002075750810 */ /* 0x000fce0007ffe0ff */
[----:B0-----:R-:W0:Y:S08]  /*7a10*/  @P2 LDC.64 R128, c[0x0][0x468] ;  /* 0x00011a00ff802b82 */ /* 0x001e300000000a00 */
[----:B------:R-:W2:Y:S01]  /*7a20*/  LDC.64 R130, c[0x0][0x380] ;  /* 0x0000e000ff827b82 */ /* 0x000ea20000000a00 */
[----:B-1----:R-:W-:-:S05]  /*7a30*/  @P0 IMAD.WIDE.U32 R116, R117, 0x20, R118 ;  /* 0x0000002075740825 */ /* 0x002fca00078e0076 */
[----:B------:R1:W-:Y:S01]  /*7a40*/  @P0 STG.E.128 desc[UR6][R116.64], R108 ;  /* 0x0000006c74000986 */ /* 0x0003e2000c101d06 */
[----:B0-----:R-:W-:-:S03]  /*7a50*/  @P2 IMAD.WIDE.U32 R156, R156, 0x10, R128 ;  /* 0x000000109c9c2825 */ /* 0x001fc600078e0080 */
[----:B------:R1:W-:Y:S04]  /*7a60*/  @P0 STG.E.128 desc[UR6][R116.64+0x10], R112 ;  /* 0x0000107074000986 */ /* 0x0003e8000c101d06 */
[----:B------:R1:W-:Y:S01]  /*7a70*/  @P2 STG.E.128 desc[UR6][R156.64], R104 ;  /* 0x000000689c002986 */ /* 0x0003e2000c101d06 */
[----:B--2---:R-:W-:-:S04]  /*7a80*/  LEA R0, R130, R0, 0x2 ;  /* 0x0000000082007211 */ /* 0x004fc800078e10ff */
[----:B------:R-:W-:-:S13]  /*7a90*/  ISETP.GE.AND P0, PT, R0, R131, PT ;  /* 0x000000830000720c */ /* 0x000fda0003f06270 */
[----:B-1----:R-:W-:Y:S05]  /*7aa0*/  @!P0 BRA `(.L_x_5345) ;  /* 0xffffff8800308947 */ /* 0x002fea000383ffff */
.L_x_5158:
[----:B------:R-:W-:Y:S05]  /*7ab0*/  BSYNC B0 ;  /* 0x0000000000007941 */ /* 0x000fea0003800000 */
.L_x_5157:
        /* <DEDUP_REMOVED lines=151> */
.L_x_5162:
        /* <DEDUP_REMOVED lines=8> */
.L_x_5347:
[----:B------:R-:W-:Y:S05]  /*84b0*/  BSYNC B1 ;  /* 0x0000000000017941 */ /* 0x000fea0003800000 */
.L_x_5346:
        /* <DEDUP_REMOVED lines=8> */
.L_x_5348:
[----:B------:R-:W-:Y:S01]  /*8540*/  FADD.FTZ R156, R156, R155 ;  /* 0x0000009b9c9c7221 */ /* 0x000fe20000010000 */
[----:B------:R-:W-:-:S04]  /*8550*/  HFMA2 R167, -RZ, RZ, 0, 1.1920928955078125e-07 ;  /* 0x00000002ffa77431 */ /* 0x000fc800000001ff */
[----:B------:R-:W-:Y:S02]  /*8560*/  MOV R168, R156 ;  /* 0x0000009c00a87202 */ /* 0x000fe40000000f00 */
[----:B------:R-:W-:-:S07]  /*8570*/  MOV R157, R166 ;  /* 0x000000a6009d7202 */ /* 0x000fce0000000f00 */
[----:B------:R-:W-:Y:S05]  /*8580*/  WARPSYNC.COLLECTIVE R165, `(.L_x_5349) ;  /* 0x00000000a5087348 */ /* 0x000fea0003c00000 */
[----:B------:R0:W1:Y:S02]  /*8590*/  SHFL.BFLY P0, R166, R168, R167, R170 ;  /* 0x0c0000a7a8a67389 */ /* 0x00006400000000aa */
[----:B01----:R-:W-:Y:S05]  /*85a0*/  ENDCOLLECTIVE ;  /* 0x000000000000791b */ /* 0x003fea0003800000 */
.L_x_5349:
[----:B------:R-:W-:-:S05]  /*85b0*/  FADD.FTZ R157, R157, R160 ;  /* 0x000000a09d9d7221 */ /* 0x000fca0000010000 */
[----:B------:R-:W-:Y:S02]  /*85c0*/  MOV R168, R157 ;  /* 0x0000009d00a87202 */ /* 0x000fe40000000f00 */
[----:B------:R-:W-:-:S07]  /*85d0*/  MOV R159, R166 ;  /* 0x000000a6009f7202 */ /* 0x000fce0000000f00 */
[----:B------:R-:W-:Y:S05]  /*85e0*/  WARPSYNC.COLLECTIVE R165, `(.L_x_5350) ;  /* 0x00000000a5087348 */ /* 0x000fea0003c00000 */
[----:B------:R0:W1:Y:S02]  /*85f0*/  SHFL.BFLY P0, R166, R168, R167, R170 ;  /* 0x0c0000a7a8a67389 */ /* 0x00006400000000aa */
[----:B01----:R-:W-:Y:S05]  /*8600*/  ENDCOLLECTIVE ;  /* 0x000000000000791b */ /* 0x003fea0003800000 */
.L_x_5350:
[----:B------:R-:W-:Y:S01]  /*8610*/  FADD.FTZ R159, R156, R159 ;  /* 0x0000009f9c9f7221 */ /* 0x000fe20000010000 */
[----:B------:R-:W-:-:S04]  /*8620*/  HFMA2 R167, -RZ, RZ, 0, 2.384185791015625e-07 ;  /* 0x00000004ffa77431 */ /* 0x000fc800000001ff */
[----:B------:R-:W-:Y:S02]  /*8630*/  MOV R168, R159 ;  /* 0x0000009f00a87202 */ /* 0x000fe40000000f00 */
[----:B------:R-:W-:-:S07]  /*8640*/  MOV R158, R166 ;  /* 0x000000a6009e7202 */ /* 0x000fce0000000f00 */
[----:B------:R-:W-:Y:S05]  /*8650*/  WARPSYNC.COLLECTIVE R165, `(.L_x_5351) ;  /* 0x00000000a5087348 */ /* 0x000fea0003c00000 */
[----:B------:R0:W1:Y:S02]  /*8660*/  SHFL.BFLY P0, R166, R168, R167, R170 ;  /* 0x0c0000a7a8a67389 */ /* 0x00006400000000aa */
[----:B01----:R-:W-:Y:S05]  /*8670*/  ENDCOLLECTIVE ;  /* 0x000000000000791b */ /* 0x003fea0003800000 */
.L_x_5351:
[----:B------:R-:W-:-:S05]  /*8680*/  FADD.FTZ R158, R157, R158 ;  /* 0x0000009e9d9e7221 */ /* 0x000fca0000010000 */
[----:B------:R-:W-:Y:S02]  /*8690*/  MOV R168, R158 ;  /* 0x0000009e00a87202 */ /* 0x000fe40000000f00 */
[----:B------:R-:W-:-:S07]  /*86a0*/  MOV R162, R166 ;  /* 0x000000a600a27202 */ /* 0x000fce0000000f00 */
[----:B------:R-:W-:Y:S05]  /*86b0*/  WARPSYNC.COLLECTIVE R165, `(.L_x_5352) ;  /* 0x00000000a5087348 */ /* 0x000fea0003c00000 */
[----:B------:R0:W1:Y:S02]  /*86c0*/  SHFL.BFLY P0, R166, R168, R167, R170 ;  /* 0x0c0000a7a8a67389 */ /* 0x00006400000000aa */
[----:B01----:R-:W-:Y:S05]  /*86d0*/  ENDCOLLECTIVE ;  /* 0x000000000000791b */ /* 0x003fea0003800000 */
.L_x_5352:
[----:B------:R-:W-:Y:S01]  /*86e0*/  FADD.FTZ R162, R159, R162 ;  /* 0x000000a29fa27221 */ /* 0x000fe20000010000 */
[----:B------:R-:W-:-:S04]  /*86f0*/  HFMA2 R167, -RZ, RZ, 0, 4.76837158203125e-07 ;  /* 0x00000008ffa77431 */ /* 0x000fc800000001ff */
[----:B------:R-:W-:Y:S02]  /*8700*/  MOV R168, R162 ;  /* 0x000000a200a87202 */ /* 0x000fe40000000f00 */
[----:B------:R-:W-:-:S07]  /*8710*/  MOV R161, R166 ;  /* 0x000000a600a17202 */ /* 0x000fce0000000f00 */
[----:B------:R-:W-:Y:S05]  /*8720*/  WARPSYNC.COLLECTIVE R165, `(.L_x_5353) ;  /* 0x00000000a5087348 */ /* 0x000fea0003c00000 */
[----:B------:R0:W1:Y:S02]  /*8730*/  SHFL.BFLY P0, R166, R168, R167, R170 ;  /* 0x0c0000a7a8a67389 */ /* 0x00006400000000aa */
[----:B01----:R-:W-:Y:S05]  /*8740*/  ENDCOLLECTIVE ;  /* 0x000000000000791b */ /* 0x003fea0003800000 */
.L_x_5353:
[----:B------:R-:W-:-:S05]  /*8750*/  FADD.FTZ R161, R158, R161 ;  /* 0x000000a19ea17221 */ /* 0x000fca0000010000 */
[----:B------:R-:W-:Y:S02]  /*8760*/  MOV R168, R161 ;  /* 0x000000a100a87202 */ /* 0x000fe40000000f00 */
[----:B------:R-:W-:-:S07]  /*8770*/  MOV R155, R166 ;  /* 0x000000a6009b7202 */ /* 0x000fce0000000f00 */
[----:B------:R-:W-:Y:S05]  /*8780*/  WARPSYNC.COLLECTIVE R165, `(.L_x_5354) ;  /* 0x00000000a5087348 */ /* 0x000fea0003c00000 */
[----:B------:R0:W1:Y:S02]  /*8790*/  SHFL.BFLY P0, R166, R168, R167, R170 ;  /* 0x0c0000a7a8a67389 */ /* 0x00006400000000aa */
[----:B01----:R-:W-:Y:S05]  /*87a0*/  ENDCOLLECTIVE ;  /* 0x000000000000791b */ /* 0x003fea0003800000 */
.L_x_5354:
[----:B------:R-:W-:Y:S01]  /*87b0*/  FADD.FTZ R163, R162, R155 ;  /* 0x0000009ba2a37221 */ /* 0x000fe20000010000 */
[----:B------:R-:W-:-:S04]  /*87c0*/  HFMA2 R167, -RZ, RZ, 0, 9.5367431640625e-07 ;  /* 0x00000010ffa77431 */ /* 0x000fc800000001ff */
[----:B------:R-:W-:Y:S02]  /*87d0*/  MOV R168, R163 ;  /* 0x000000a300a87202 */ /* 0x000fe40000000f00 */
[----:B------:R-:W-:-:S07]  /*87e0*/  MOV R160, R166 ;  /* 0x000000a600a07202 */ /* 0x000fce0000000f00 */
[----:B------:R-:W-:Y:S05]  /*87f0*/  WARPSYNC.COLLECTIVE R165, `(.L_x_5355) ;  /* 0x00000000a5087348 */ /* 0x000fea0003c00000 */
[----:B------:R0:W1:Y:S02]  /*8800*/  SHFL.BFLY P0, R166, R168, R167, R170 ;  /* 0x0c0000a7a8a67389 */ /* 0x00006400000000aa */
[----:B01----:R-:W-:Y:S05]  /*8810*/  ENDCOLLECTIVE ;  /* 0x000000000000791b */ /* 0x003fea0003800000 */
.L_x_5355:
[----:B------:R-:W-:-:S05]  /*8820*/  FADD.FTZ R160, R161, R160 ;  /* 0x000000a0a1a07221 */ /* 0x000fca0000010000 */
[----:B------:R-:W-:Y:S02]  /*8830*/  MOV R168, R160 ;  /* 0x000000a000a87202 */ /* 0x000fe40000000f00 */
[----:B------:R-:W-:-:S07]  /*8840*/  MOV R164, R166 ;  /* 0x000000a600a47202 */ /* 0x000fce0000000f00 */
[----:B------:R-:W-:Y:S05]  /*8850*/  WARPSYNC.COLLECTIVE R165, `(.L_x_5356) ;  /* 0x00000000a5087348 */ /* 0x000fea0003c00000 */
[----:B------:R0:W1:Y:S02]  /*8860*/  SHFL.BFLY P0, R166, R168, R167, R170 ;  /* 0x0c0000a7a8a67389 */ /* 0x00006400000000aa */
[----:B01----:R-:W-:Y:S05]  /*8870*/  ENDCOLLECTIVE ;  /* 0x000000000000791b */ /* 0x003fea0003800000 */
.L_x_5356:
[----:B------:R-:W-:Y:S01]  /*8880*/  MOV R157, R166 ;  /* 0x000000a6009d7202 */ /* 0x000fe20000000f00 */
[----:B------:R-:W-:Y:S06]  /*8890*/  BRA `(.L_x_5357) ;  /* 0xffffff8800e47947 */ /* 0x000fec000383ffff */
.L_x_5358:
        /* <DEDUP_REMOVED lines=14> */
.L_x_11247:


//--------------------- .text._ZN10layer_norm13ln_bwd_kernelINS_13Kernel_traitsIf6__halfS2_S2_fjLj512ELj1ELj4ELj1ELj16ENS_18Kernel_traits_baseILj512EfS2_S2_S2_fjLj128EEEEELb0ELb0ELb0ELb0EEEvNS_9BwdParamsE --------------------------
	.section	.text._ZN10layer_norm13ln_bwd_kernelINS_13Kernel_traitsIf6__halfS2_S2_fjLj512ELj1ELj4ELj1ELj16ENS_18Kernel_traits_baseILj512EfS2_S2_S2_fjLj128EEEEELb0ELb0ELb0ELb0EEEvNS_9BwdParamsE,"ax",@progbits
	.align	128
        .global         _ZN10layer_norm13ln_bwd_kernelINS_13Kernel_traitsIf6__halfS2_S2_fjLj512ELj1ELj4ELj1ELj16ENS_18Kernel_traits_baseILj512EfS2_S2_S2_fjLj128EEEEELb0ELb0ELb0ELb0EEEvNS_9BwdParamsE
        .type           _ZN10layer_norm13ln_bwd_kernelINS_13Kernel_traitsIf6__halfS2_S2_fjLj512ELj1ELj4ELj1ELj16ENS_18Kernel_traits_baseILj512EfS2_S2_S2_fjLj128EEEEELb0ELb0ELb0ELb0EEEvNS_9BwdParamsE,@function
        .size           _ZN10layer_norm13ln_bwd_kernelINS_13Kernel_traitsIf6__halfS2_S2_fjLj512ELj1ELj4ELj1ELj16ENS_18Kernel_traits_baseILj512EfS2_S2_S2_fjLj128EEEEELb0ELb0ELb0ELb0EEEvNS_9BwdParamsE,(.L_x_11248 - _ZN10layer_norm13ln_bwd_kernelINS_13Kernel_traitsIf6__halfS2_S2_fjLj512ELj1ELj4ELj1ELj16ENS_18Kernel_traits_baseILj512EfS2_S2_S2_fjLj128EEEEELb0ELb0ELb0ELb0EEEvNS_9BwdParamsE)
        .other          _ZN10layer_norm13ln_bwd_kernelINS_13Kernel_traitsIf6__halfS2_S2_fjLj512ELj1ELj4ELj1ELj16ENS_18Kernel_traits_baseILj512EfS2_S2_S2_fjLj128EEEEELb0ELb0ELb0ELb0EEEvNS_9BwdParamsE,@"STO_CUDA_ENTRY STV_DEFAULT"
_ZN10layer_norm13ln_bwd_kernelINS_13Kernel_traitsIf6__halfS2_S2_fjLj512ELj1ELj4ELj1ELj16ENS_18Kernel_traits_baseILj512EfS2_S2_S2_fjLj128EEEEELb0ELb0ELb0ELb0EEEvNS_9BwdParamsE:
.text._ZN10layer_norm13ln_bwd_kernelINS_13Kernel_traitsIf6__halfS2_S2_fjLj512ELj1ELj4ELj1ELj16ENS_18Kernel_traits_baseILj512EfS2_S2_S2_fjLj128EEEEELb0ELb0ELb0ELb0EEEvNS_9BwdParamsE:
        /* <DEDUP_REMOVED lines=69> */
.L_x_5383:
        /* <DEDUP_REMOVED lines=13> */
[----:B------:R-:W-:-:S04]  /*0520*/  ISETP.NE.AND.EX P1, PT, RZ, UR11, PT, P1 ;  /* 0x0000000bff007c0c */ /* 0x000fc8000bf25310 */
[----:B------:R-:W-:Y:S01]  /*0530*/  SHF.R.S32.HI R106, RZ, 0x1f, R89 ;  /* 0x0000001fff6a7819 */ /* 0x000fe20000011459 */
[----:B------:R-:W-:Y:S01]  /*0540*/  HFMA2 R91, -RZ, RZ, 1.875, 0 ;  /* 0x3f800000ff5b7431 */ /* 0x000fe200000001ff */
[----:B------:R-:W-:Y:S02]  /*0550*/  ISETP.NE.AND P3, PT, RZ, UR8, PT ;  /* 0x00000008ff007c0c */ /* 0x000fe4000bf65270 */
[----:B------:R-:W-:Y:S01]  /*0560*/  LEA.HI R89, R106, R89, RZ, 0x3 ;  /* 0x000000596a597211 */ /* 0x000fe200078f18ff */
[----:B------:R-:W-:Y:S01]  /*0570*/  BSSY.RECONVERGENT B1, `(.L_x_5361) ;  /* 0x0000157000017945 */ /* 0x000fe20003800200 */
[----:B-1----:R-:W-:-:S04]  /*0580*/  LOP3.LUT R106, R4, 0x1f, RZ, 0xc0, !PT ;  /* 0x0000001f046a7812 */ /* 0x002fc800078ec0ff */
[----:B------:R-:W-:Y:S01]  /*0590*/  LEA.HI.SX32 R89, R89, R106, 0x1d ;  /* 0x0000006a59597211 */ /* 0x000fe200078feaff */
[----:B---3--:R-:W-:Y:S01]  /*05a0*/  @P0 HADD2.F32 R91, -RZ, R76.H0_H0 ;  /* 0x2000004cff5b0230 */ /* 0x008fe20000004100 */
        /* <DEDUP_REMOVED lines=14> */
[----:B--2---:R-:W-:Y:S02]  /*0690*/  HADD2.F32 R93, -RZ, R76.H0_H0 ;  /* 0x2000004cff5d7230 */ /* 0x004fe40000004100 */
[----:B------:R-:W-:Y:S02]  /*06a0*/  HADD2.F32 R103, -RZ, R78.H0_H0 ;  /* 0x2000004eff677230 */ /* 0x000fe40000004100 */
[----:B------:R-:W-:Y:S02]  /*06b0*/  HADD2.F32 R95, -RZ, R76.H1_H1 ;  /* 0x3000004cff5f7230 */ /* 0x000fe40000004100 */
[----:B------:R-:W-:Y:S01]  /*06c0*/  FADD.FTZ R93, -R104, R93 ;  /* 0x0000005d685d7221 */ /* 0x000fe20000010100 */
[--C-:B------:R-:W-:Y:S02]  /*06d0*/  HADD2.F32 R97, -RZ, R77.reuse.H0_H0 ;  /* 0x2000004dff617230 */ /* 0x100fe40000004100 */
[----:B------:R-:W-:-:S02]  /*06e0*/  HADD2.F32 R99, -RZ, R77.H1_H1 ;  /* 0x3000004dff637230 */ /* 0x000fc40000004100 */
[C---:B------:R-:W-:Y:S01]  /*06f0*/  FADD.FTZ R95, -R104.reuse, R95 ;  /* 0x0000005f685f7221 */ /* 0x040fe20000010100 */
[--C-:B---3--:R-:W-:Y:S02]  /*0700*/  HADD2.F32 R77, -RZ, R83.reuse.H0_H0 ;  /* 0x20000053ff4d7230 */ /* 0x108fe40000004100 */
[C---:B------:R-:W-:Y:S01]  /*0710*/  FADD.FTZ R97, -R104.reuse, R97 ;  /* 0x0000006168617221 */ /* 0x040fe20000010100 */
[----:B------:R-:W-:Y:S02]  /*0720*/  HADD2.F32 R76, -RZ, R83.H1_H1 ;  /* 0x30000053ff4c7230 */ /* 0x000fe40000004100 */
[----:B------:R-:W-:Y:S01]  /*0730*/  FADD.FTZ R83, -R104, R103 ;  /* 0x0000006768537221 */ /* 0x000fe20000010100 */
[--C-:B------:R-:W-:Y:S02]  /*0740*/  HADD2.F32 R101, -RZ, R80.reuse.H0_H0 ;  /* 0x20000050ff657230 */ /* 0x100fe40000004100 */
[----:B-----5:R-:W-:Y:S01]  /*0750*/  FMUL.FTZ R103, R90, R93 ;  /* 0x0000005d5a677220 */ /* 0x020fe20000410000 */
[----:B------:R-:W-:-:S02]  /*0760*/  HADD2.F32 R100, -RZ, R80.H1_H1 ;  /* 0x30000050ff647230 */ /* 0x000fc40000004100 */
[----:B------:R-:W-:Y:S01]  /*0770*/  FMUL.FTZ R102, R90, R95 ;  /* 0x0000005f5a667220 */ /* 0x000fe20000410000 */
[--C-:B------:R-:W-:Y:S02]  /*0780*/  HADD2.F32 R105, -RZ, R81.reuse.H0_H0 ;  /* 0x20000051ff697230 */ /* 0x100fe40000004100 */
[----:B------:R-:W-:Y:S01]  /*0790*/  FADD.FTZ R72, R72, R101 ;  /* 0x0000006548487221 */ /* 0x000fe20000010000 */
[----:B------:R-:W-:Y:S02]  /*07a0*/  HADD2.F32 R96, -RZ, R81.H1_H1 ;  /* 0x30000051ff607230 */ /* 0x000fe40000004100 */
[----:B------:R-:W-:Y:S01]  /*07b0*/  FADD.FTZ R81, -R104, R99 ;  /* 0x0000006368517221 */ /* 0x000fe20000010100 */
[-C--:B------:R-:W-:Y:S01]  /*07c0*/  FFMA.FTZ R64, R103, R101.reuse, R64 ;  /* 0x0000006567407223 */ /* 0x080fe20000010040 */
[----:B------:R-:W-:Y:S01]  /*07d0*/  FMUL.FTZ R101, R20, R101 ;  /* 0x0000006514657220 */ /* 0x000fe20000410000 */
[----:B------:R-:W-:Y:S02]  /*07e0*/  HADD2.F32 R109, -RZ, R78.H1_H1 ;  /* 0x3000004eff6d7230 */ /* 0x000fe40000004100 */
[----:B------:R-:W-:Y:S01]  /*07f0*/  FADD.FTZ R73, R73, R100 ;  /* 0x0000006449497221 */ /* 0x000fe20000010000 */
[-C--:B------:R-:W-:Y:S01]  /*0800*/  FFMA.FTZ R65, R102, R100.reuse, R65 ;  /* 0x0000006466417223 */ /* 0x080fe20000010041 */
[C---:B------:R-:W-:Y:S01]  /*0810*/  FMUL.FTZ R98, R90.reuse, R81 ;  /* 0x000000515a627220 */ /* 0x040fe20000410000 */
[----:B------:R-:W-:Y:S01]  /*0820*/  FMUL.FTZ R100, R21, R100 ;  /* 0x0000006415647220 */ /* 0x000fe20000410000 */
[----:B------:R-:W-:Y:S01]  /*0830*/  FMUL.FTZ R95, R90, R83 ;  /* 0x000000535a5f7220 */ /* 0x000fe20000410000 */
[----:B------:R-:W-:Y:S01]  /*0840*/  FADD.FTZ R81, RZ, R101 ;  /* 0x00000065ff517221 */ /* 0x000fe20000010000 */
[----:B------:R-:W-:Y:S01]  /*0850*/  FFMA.FTZ R83, R103, R101, RZ ;  /* 0x0000006567537223 */ /* 0x000fe200000100ff */
[----:B------:R-:W-:-:S02]  /*0860*/  HADD2.F32 R107, -RZ, R82.H0_H0 ;  /* 0x20000052ff6b7230 */ /* 0x000fc40000004100 */
[----:B------:R-:W-:Y:S01]  /*0870*/  FMUL.FTZ R99, R90, R97 ;  /* 0x000000615a637220 */ /* 0x000fe20000410000 */
[----:B------:R-:W-:Y:S01]  /*0880*/  FADD.FTZ R109, -R104, R109 ;  /* 0x0000006d686d7221 */ /* 0x000fe20000010100 */
[-C--:B------:R-:W-:Y:S01]  /*0890*/  FMUL.FTZ R97, R22, R105.reuse ;  /* 0x0000006916617220 */ /* 0x080fe20000410000 */
[----:B------:R-:W-:Y:S01]  /*08a0*/  FADD.FTZ R78, R81, R100 ;  /* 0x00000064514e7221 */ /* 0x000fe20000010000 */
[----:B------:R-:W-:Y:S01]  /*08b0*/  FFMA.FTZ R92, R102, R100, R83 ;  /* 0x00000064665c7223 */ /* 0x000fe20000010053 */
[--C-:B------:R-:W-:Y:S02]  /*08c0*/  HADD2.F32 R111, -RZ, R79.reuse.H0_H0 ;  /* 0x2000004fff6f7230 */ /* 0x100fe40000004100 */
[----:B------:R-:W-:Y:S01]  /*08d0*/  FADD.FTZ R74, R74, R105 ;  /* 0x000000694a4a7221 */ /* 0x000fe20000010000 */
[----:B------:R-:W-:Y:S02]  /*08e0*/  HADD2.F32 R82, -RZ, R82.H1_H1 ;  /* 0x30000052ff527230 */ /* 0x000fe40000004100 */
[----:B------:R-:W-:Y:S01]  /*08f0*/  FFMA.FTZ R66, R99, R105, R66 ;  /* 0x0000006963427223 */ /* 0x000fe20000010042 */
[----:B------:R-:W-:Y:S01]  /*0900*/  FADD.FTZ R75, R75, R96 ;  /* 0x000000604b4b7221 */ /* 0x000fe20000010000 */
[-C--:B------:R-:W-:Y:S01]  /*0910*/  FFMA.FTZ R67, R98, R96.reuse, R67 ;  /* 0x0000006062437223 */ /* 0x080fe20000010043 */
[----:B------:R-:W-:Y:S01]  /*0920*/  FMUL.FTZ R96, R23, R96 ;  /* 0x0000006017607220 */ /* 0x000fe20000410000 */
[----:B------:R-:W-:Y:S01]  /*0930*/  FADD.FTZ R68, R68, R107 ;  /* 0x0000006b44447221 */ /* 0x000fe20000010000 */
[-C--:B------:R-:W-:Y:S01]  /*0940*/  FFMA.FTZ R36, R95, R107.reuse, R36 ;  /* 0x0000006b5f247223 */ /* 0x080fe20000010024 */
[----:B------:R-:W-:Y:S01]  /*0950*/  FMUL.FTZ R93, R24, R107 ;  /* 0x0000006b185d7220 */ /* 0x000fe20000410000 */
[----:B------:R-:W-:Y:S01]  /*0960*/  FMUL.FTZ R80, R90, R109 ;  /* 0x0000006d5a507220 */ /* 0x000fe20000410000 */
[----:B------:R-:W-:Y:S01]  /*0970*/  FADD.FTZ R105, R78, R97 ;  /* 0x000000614e697221 */ /* 0x000fe20000010000 */
[----:B------:R-:W-:Y:S01]  /*0980*/  FFMA.FTZ R107, R99, R97, R92 ;  /* 0x00000061636b7223 */ /* 0x000fe2000001005c */
[----:B------:R-:W-:Y:S01]  /*0990*/  FADD.FTZ R111, -R104, R111 ;  /* 0x0000006f686f7221 */ /* 0x000fe20000010100 */
[----:B------:R-:W-:Y:S01]  /*09a0*/  FADD.FTZ R69, R69, R82 ;  /* 0x0000005245457221 */ /* 0x000fe20000010000 */
[-C--:B------:R-:W-:Y:S01]  /*09b0*/  FFMA.FTZ R37, R80, R82.reuse, R37 ;  /* 0x0000005250257223 */ /* 0x080fe20000010025 */
[----:B------:R-:W-:Y:S01]  /*09c0*/  FMUL.FTZ R81, R25, R82 ;  /* 0x0000005219517220 */ /* 0x000fe20000410000 */
[----:B------:R-:W-:Y:S01]  /*09d0*/  FADD.FTZ R78, R105, R96 ;  /* 0x00000060694e7221 */ /* 0x000fe20000010000 */
[----:B------:R-:W-:Y:S01]  /*09e0*/  FFMA.FTZ R82, R98, R96, R107 ;  /* 0x0000006062527223 */ /* 0x000fe2000001006b */
[----:B------:R-:W-:-:S02]  /*09f0*/  HADD2.F32 R79, -RZ, R79.H1_H1 ;  /* 0x3000004fff4f7230 */ /* 0x000fc40000004100 */
[----:B------:R-:W-:Y:S01]  /*0a00*/  FMUL.FTZ R83, R90, R111 ;  /* 0x0000006f5a537220 */ /* 0x000fe20000410000 */
[----:B------:R-:W-:Y:S01]  /*0a10*/  FADD.FTZ R78, R78, R93 ;  /* 0x0000005d4e4e7221 */ /* 0x000fe20000010000 */
[----:B------:R-:W-:Y:S01]  /*0a20*/  FFMA.FTZ R105, R95, R93, R82 ;  /* 0x0000005d5f697223 */ /* 0x000fe20000010052 */
[----:B------:R-:W-:Y:S01]  /*0a30*/  FADD.FTZ R70, R70, R77 ;  /* 0x0000004d46467221 */ /* 0x000fe20000010000 */
[-C--:B------:R-:W-:Y:S01]  /*0a40*/  FFMA.FTZ R38, R83, R77.reuse, R38 ;  /* 0x0000004d53267223 */ /* 0x080fe20000010026 */
        /* <DEDUP_REMOVED lines=10> */
[----:B------:R-:W-:Y:S01]  /*0af0*/  IADD3 R79, PT, PT, R89, 0x20, RZ ;  /* 0x00000020594f7810 */ /* 0x000fe20007ffe0ff */
[----:B------:R-:W-:Y:S01]  /*0b00*/  FADD.FTZ R77, R77, R92 ;  /* 0x0000005c4d4d7221 */ /* 0x000fe20000010000 */
[----:B------:R-:W-:-:S07]  /*0b10*/  FFMA.FTZ R76, R94, R92, R105 ;  /* 0x0000005c5e4c7223 */ /* 0x000fce0000010069 */
.L_x_5364:
[----:B------:R-:W-:Y:S05]  /*0b20*/  BSYNC.RECONVERGENT B2 ;  /* 0x0000000000027941 */ /* 0x000fea0003800200 */
.L_x_5363:
[----:B------:R-:W-:Y:S05]  /*0b30*/  @!P2 BRA `(.L_x_5365) ;  /* 0x0000000c00e8a947 */ /* 0x000fea0003800000 */
[----:B------:R-:W0:Y:S08]  /*0b40*/  LDC.64 R12, c[0x0][0x3a8] ;  /* 0x0000ea00ff0c7b82 */ /* 0x000e300000000a00 */
[----:B------:R-:W1:Y:S01]  /*0b50*/  LDC.64 R8, c[0x0][0x428] ;  /* 0x00010a00ff087b82 */ /* 0x000e620000000a00 */
[----:B0-----:R-:W-:-:S06]  /*0b60*/  IMAD.WIDE.U32 R12, R79, 0x10, R12 ;  /* 0x000000104f0c7825 */ /* 0x001fcc00078e000c */
[----:B------:R-:W2:Y:S01]  /*0b70*/  LDG.E.128 R12, desc[UR6][R12.64] ;  /* 0x000000060c0c7981 */ /* 0x000ea2000c1e1d00 */
[----:B-1----:R-:W-:-:S06]  /*0b80*/  IMAD.WIDE.U32 R8, R79, 0x10, R8 ;  /* 0x000000104f087825 */ /* 0x002fcc00078e0008 */
[----:B------:R-:W3:Y:S01]  /*0b90*/  LDG.E.128 R8, desc[UR6][R8.64] ;  /* 0x0000000608087981 */ /* 0x000ee2000c1e1d00 */
[--C-:B--2---:R-:W-:Y:S02]  /*0ba0*/  HADD2.F32 R7, -RZ, R12.reuse.H1_H1 ;  /* 0x3000000cff077230 */ /* 0x104fe40000004100 */
[----:B------:R-:W-:Y:S02]  /*0bb0*/  HADD2.F32 R5, -RZ, R12.H0_H0 ;  /* 0x2000000cff057230 */ /* 0x000fe40000004100 */
[--C-:B------:R-:W-:Y:S02]  /*0bc0*/  HADD2.F32 R79, -RZ, R13.reuse.H0_H0 ;  /* 0x2000000dff4f7230 */ /* 0x100fe40000004100 */
[----:B------:R-:W-:Y:S02]  /*0bd0*/  HADD2.F32 R85, -RZ, R13.H1_H1 ;  /* 0x3000000dff557230 */ /* 0x000fe40000004100 */
[C---:B------:R-:W-:Y:S01]  /*0be0*/  FADD.FTZ R13, -R104.reuse, R7 ;  /* 0x00000007680d7221 */ /* 0x040fe20000010100 */
[----:B------:R-:W-:Y:S01]  /*0bf0*/  FADD.FTZ R5, -R104, R5 ;  /* 0x0000000568057221 */ /* 0x000fe20000010100 */
[----:B---3--:R-:W-:-:S02]  /*0c00*/  HADD2.F32 R7, -RZ, R8.H0_H0 ;  /* 0x20000008ff077230 */ /* 0x008fc40000004100 */
[----:B------:R-:W-:Y:S02]  /*0c10*/  HADD2.F32 R87, -RZ, R14.H0_H0 ;  /* 0x2000000eff577230 */ /* 0x000fe40000004100 */
[----:B-----5:R-:W-:Y:S01]  /*0c20*/  FMUL.FTZ R5, R90, R5 ;  /* 0x000000055a057220 */ /* 0x020fe20000410000 */
[--C-:B------:R-:W-:Y:S02]  /*0c30*/  HADD2.F32 R113, -RZ, R15.reuse.H0_H0 ;  /* 0x2000000fff717230 */ /* 0x100fe40000004100 */
[----:B------:R-:W-:Y:S01]  /*0c40*/  FADD.FTZ R48, R48, R7 ;  /* 0x0000000730307221 */ /* 0x000fe20000010000 */
[----:B------:R-:W-:Y:S02]  /*0c50*/  HADD2.F32 R115, -RZ, R15.H1_H1 ;  /* 0x3000000fff737230 */ /* 0x000fe40000004100 */
[----:B------:R-:W-:Y:S01]  /*0c60*/  FADD.FTZ R15, -R104, R79 ;  /* 0x0000004f680f7221 */ /* 0x000fe20000010100 */
[----:B------:R-:W-:Y:S02]  /*0c70*/  HADD2.F32 R12, -RZ, R8.H1_H1 ;  /* 0x30000008ff0c7230 */ /* 0x000fe40000004100 */
[----:B------:R-:W-:Y:S01]  /*0c80*/  FMUL.FTZ R8, R28, R7 ;  /* 0x000000071c087220 */ /* 0x000fe20000410000 */
[----:B------:R-:W-:-:S02]  /*0c90*/  HADD2.F32 R109, -RZ, R14.H1_H1 ;  /* 0x3000000eff6d7230 */ /* 0x000fc40000004100 */
[----:B------:R-:W-:Y:S01]  /*0ca0*/  FADD.FTZ R107, -R104, R87 ;  /* 0x00000057686b7221 */ /* 0x000fe20000010100 */
[--C-:B------:R-:W-:Y:S02]  /*0cb0*/  HADD2.F32 R87, -RZ, R9.reuse.H0_H0 ;  /* 0x20000009ff577230 */ /* 0x100fe40000004100 */
[C---:B------:R-:W-:Y:S01]  /*0cc0*/  FMUL.FTZ R6, R90.reuse, R13 ;  /* 0x0000000d5a067220 */ /* 0x040fe20000410000 */
[----:B------:R-:W-:Y:S02]  /*0cd0*/  HADD2.F32 R14, -RZ, R9.H1_H1 ;  /* 0x30000009ff0e7230 */ /* 0x000fe40000004100 */
[----:B------:R-:W-:Y:S01]  /*0ce0*/  FFMA.FTZ R40, R5, R7, R40 ;  /* 0x0000000705287223 */ /* 0x000fe20000010028 */
[----:B------:R-:W-:Y:S01]  /*0cf0*/  FMUL.FTZ R7, R90, R15 ;  /* 0x0000000f5a077220 */ /* 0x000fe20000410000 */
[----:B------:R-:W-:Y:S01]  /*0d00*/  FMUL.FTZ R9, R29, R12 ;  /* 0x0000000c1d097220 */ /* 0x000fe20000410000 */
        /* <DEDUP_REMOVED lines=8> */
[C---:B------:R-:W-:Y:S01]  /*0d90*/  FADD.FTZ R111, -R104.reuse, R109 ;  /* 0x0000006d686f7221 */ /* 0x040fe20000010100 */
[----:B------:R-:W-:Y:S01]  /*0da0*/  FADD.FTZ R85, -R104, R113 ;  /* 0x0000007168557221 */ /* 0x000fe20000010100 */
[----:B------:R-:W-:-:S02]  /*0db0*/  HADD2.F32 R109, -RZ, R10.H0_H0 ;  /* 0x2000000aff6d7230 */ /* 0x000fc40000004100 */
[----:B------:R-:W-:Y:S01]  /*0dc0*/  FADD.FTZ R86, R77, R12 ;  /* 0x0000000c4d567221 */ /* 0x000fe20000010000 */
[----:B------:R-:W-:Y:S02]  /*0dd0*/  HADD2.F32 R88, -RZ, R10.H1_H1 ;  /* 0x3000000aff587230 */ /* 0x000fe40000004100 */
[----:B------:R-:W-:Y:S01]  /*0de0*/  FMUL.FTZ R10, R90, R105 ;  /* 0x000000695a0a7220 */ /* 0x000fe20000410000 */
[--C-:B------:R-:W-:Y:S02]  /*0df0*/  HADD2.F32 R113, -RZ, R11.reuse.H0_H0 ;  /* 0x2000000bff717230 */ /* 0x100fe40000004100 */
[----:B------:R-:W-:Y:S01]  /*0e00*/  FFMA.FTZ R77, R7, R12, R76 ;  /* 0x0000000c074d7223 */ /* 0x000fe2000001004c */
[----:B------:R-:W-:Y:S02]  /*0e10*/  HADD2.F32 R78, -RZ, R11.H1_H1 ;  /* 0x3000000bff4e7230 */ /* 0x000fe40000004100 */
[-C--:B------:R-:W-:Y:S01]  /*0e20*/  FMUL.FTZ R11, R31, R14.reuse ;  /* 0x0000000e1f0b7220 */ /* 0x080fe20000410000 */
[----:B------:R-:W-:Y:S01]  /*0e30*/  FADD.FTZ R50, R50, R87 ;  /* 0x0000005732327221 */ /* 0x000fe20000010000 */
[----:B------:R-:W-:Y:S01]  /*0e40*/  FFMA.FTZ R42, R7, R87, R42 ;  /* 0x00000057072a7223 */ /* 0x000fe2000001002a */
        /* <DEDUP_REMOVED lines=30> */
.L_x_5362:
        /* <DEDUP_REMOVED lines=26> */
[----:B------:R-:W-:Y:S02]  /*11d0*/  HADD2.F32 R101, -RZ, R80.H0_H0 ;  /* 0x20000050ff657230 */ /* 0x000fe40000004100 */
[----:B-----5:R-:W-:Y:S01]  /*11e0*/  FMUL.FTZ R103, R90, R93 ;  /* 0x0000005d5a677220 */ /* 0x020fe20000410000 */
[----:B------:R-:W-:-:S02]  /*11f0*/  HADD2.F32 R105, -RZ, R81.H0_H0 ;  /* 0x20000051ff697230 */ /* 0x000fc40000004100 */
[----:B------:R-:W-:Y:S01]  /*1200*/  FMUL.FTZ R102, R90, R95 ;  /* 0x0000005f5a667220 */ /* 0x000fe20000410000 */
[----:B------:R-:W-:Y:S02]  /*1210*/  HADD2.F32 R96, -RZ, R81.H1_H1 ;  /* 0x30000051ff607230 */ /* 0x000fe40000004100 */
[----:B------:R-:W-:Y:S01]  /*1220*/  FADD.FTZ R81, -R104, R99 ;  /* 0x0000006368517221 */ /* 0x000fe20000010100 */
[----:B------:R-:W-:Y:S02]  /*1230*/  HADD2.F32 R80, -RZ, R80.H1_H1 ;  /* 0x30000050ff507230 */ /* 0x000fe40000004100 */
[----:B------:R-:W-:Y:S01]  /*1240*/  FADD.FTZ R72, R72, R101 ;  /* 0x0000006548487221 */ /* 0x000fe20000010000 */
[-C--:B------:R-:W-:Y:S01]  /*1250*/  FFMA.FTZ R64, R103, R101.reuse, R64 ;  /* 0x0000006567407223 */ /* 0x080fe20000010040 */
[----:B------:R-:W-:Y:S01]  /*1260*/  FMUL.FTZ R101, R20, R101 ;  /* 0x0000006514657220 */ /* 0x000fe20000410000 */
[----:B------:R-:W-:Y:S02]  /*1270*/  HADD2.F32 R109, -RZ, R78.H1_H1 ;  /* 0x3000004eff6d7230 */ /* 0x000fe40000004100 */
        /* <DEDUP_REMOVED lines=10> */
[C---:B------:R-:W-:Y:S01]  /*1320*/  FFMA.FTZ R92, R102.reuse, R100, R83 ;  /* 0x00000064665c7223 */ /* 0x040fe20000010053 */
[--C-:B------:R-:W-:Y:S02]  /*1330*/  HADD2.F32 R111, -RZ, R79.reuse.H0_H0 ;  /* 0x2000004fff6f7230 */ /* 0x100fe40000004100 */
[----:B------:R-:W-:Y:S01]  /*1340*/  FADD.FTZ R73, R73, R80 ;  /* 0x0000005049497221 */ /* 0x000fe20000010000 */
[----:B------:R-:W-:Y:S02]  /*1350*/  HADD2.F32 R82, -RZ, R82.H1_H1 ;  /* 0x30000052ff527230 */ /* 0x000fe40000004100 */
[----:B------:R-:W-:Y:S01]  /*1360*/  FFMA.FTZ R65, R102, R80, R65 ;  /* 0x0000005066417223 */ /* 0x000fe20000010041 */
[----:B------:R-:W-:Y:S01]  /*1370*/  FADD.FTZ R74, R74, R105 ;  /* 0x000000694a4a7221 */ /* 0x000fe20000010000 */
        /* <DEDUP_REMOVED lines=35> */
.L_x_5367:
[----:B------:R-:W-:Y:S05]  /*15b0*/  BSYNC.RECONVERGENT B2 ;  /* 0x0000000000027941 */ /* 0x000fea0003800200 */
.L_x_5366:
        /* <DEDUP_REMOVED lines=10> */
[--C-:B---3--:R-:W-:Y:S02]  /*1660*/  HADD2.F32 R7, -RZ, R12.reuse.H1_H1 ;  /* 0x3000000cff077230 */ /* 0x108fe40000004100 */
[----:B------:R-:W-:Y:S02]  /*1670*/  HADD2.F32 R5, -RZ, R12.H0_H0 ;  /* 0x2000000cff057230 */ /* 0x000fe40000004100 */
[--C-:B------:R-:W-:Y:S02]  /*1680*/  HADD2.F32 R79, -RZ, R13.reuse.H0_H0 ;  /* 0x2000000dff4f7230 */ /* 0x100fe40000004100 */
[----:B------:R-:W-:Y:S02]  /*1690*/  HADD2.F32 R85, -RZ, R13.H1_H1 ;  /* 0x3000000dff557230 */ /* 0x000fe40000004100 */
[C---:B------:R-:W-:Y:S01]  /*16a0*/  FADD.FTZ R13, -R104.reuse, R7 ;  /* 0x00000007680d7221 */ /* 0x040fe20000010100 */
[----:B------:R-:W-:Y:S01]  /*16b0*/  FADD.FTZ R5, -R104, R5 ;  /* 0x0000000568057221 */ /* 0x000fe20000010100 */
[----:B----4-:R-:W-:-:S02]  /*16c0*/  HADD2.F32 R7, -RZ, R8.H0_H0 ;  /* 0x20000008ff077230 */ /* 0x010fc40000004100 */
        /* <DEDUP_REMOVED lines=65> */
.L_x_5365:
[----:B------:R-:W-:Y:S05]  /*1ae0*/  BSYNC.RECONVERGENT B1 ;  /* 0x0000000000017941 */ /* 0x000fea0003800200 */
.L_x_5361:
        /* <DEDUP_REMOVED lines=20> */
.L_x_5395:
        /* <DEDUP_REMOVED lines=49> */
.L_x_5373:
        /* <DEDUP_REMOVED lines=25> */
[----:B------:R-:W-:Y:S01]  /*20d0*/  F2FP.F16.F32.PACK_AB R59, R113, R78 ;  /* 0x0000004e713b723e */ /* 0x000fe200000000ff */
[-C--:B------:R-:W-:Y:S01]  /*20e0*/  FMUL.FTZ R78, R58, R91.reuse ;  /* 0x0000005b3a4e7220 */ /* 0x080fe20000410000 */
[C---:B------:R-:W-:Y:S01]  /*20f0*/  F2FP.F16.F32.PACK_AB R58, R107.reuse, R58 ;  /* 0x0000003a6b3a723e */ /* 0x040fe200000000ff */
[-C--:B------:R-:W-:Y:S01]  /*2100*/  FMUL.FTZ R111, R107, R91.reuse ;  /* 0x0000005b6b6f7220 */ /* 0x080fe20000410000 */
[-C--:B------:R-:W-:Y:S01]  /*2110*/  FMUL.FTZ R104, R76, R91.reuse ;  /* 0x0000005b4c687220 */ /* 0x080fe20000410000 */
[----:B------:R-:W-:Y:S01]  /*2120*/  F2FP.F16.F32.PACK_AB R57, R79, R76 ;  /* 0x0000004c4f39723e */ /* 0x000fe200000000ff */
[-C--:B------:R-:W-:Y:S01]  /*2130*/  FMUL.FTZ R113, R113, R91.reuse ;  /* 0x0000005b71717220 */ /* 0x080fe20000410000 */
[-C--:B------:R-:W-:Y:S01]  /*2140*/  FMUL.FTZ R107, R79, R91.reuse ;  /* 0x0000005b4f6b7220 */ /* 0x080fe20000410000 */
[-C--:B------:R-:W-:Y:S01]  /*2150*/  FMUL.FTZ R76, R56, R91.reuse ;  /* 0x0000005b384c7220 */ /* 0x080fe20000410000 */
[C---:B------:R-:W-:Y:S01]  /*2160*/  FMUL.FTZ R105, R77.reuse, R91 ;  /* 0x0000005b4d697220 */ /* 0x040fe20000410000 */
[----:B------:R-:W-:-:S02]  /*2170*/  F2FP.F16.F32.PACK_AB R56, R77, R56 ;  /* 0x000000384d38723e */ /* 0x000fc400000000ff */
[----:B------:R-:W-:Y:S02]  /*2180*/  F2FP.F16.F32.PACK_AB R79, R113, R106 ;  /* 0x0000006a714f723e */ /* 0x000fe400000000ff */
[----:B------:R-:W-:Y:S02]  /*2190*/  F2FP.F16.F32.PACK_AB R78, R111, R78 ;  /* 0x0000004e6f4e723e */ /* 0x000fe400000000ff */
[----:B------:R-:W-:Y:S02]  /*21a0*/  F2FP.F16.F32.PACK_AB R77, R107, R104 ;  /* 0x000000686b4d723e */ /* 0x000fe400000000ff */
[----:B------:R-:W-:-:S07]  /*21b0*/  F2FP.F16.F32.PACK_AB R76, R105, R76 ;  /* 0x0000004c694c723e */ /* 0x000fce00000000ff */
.L_x_5374:
[----:B------:R-:W0:Y:S08]  /*21c0*/  @P1 LDC.64 R106, c[0x0][0x478] ;  /* 0x00011e00ff6a1b82 */ /* 0x000e300000000a00 */
[----:B------:R-:W1:Y:S01]  /*21d0*/  LDC.64 R104, c[0x0][0x468] ;  /* 0x00011a00ff687b82 */ /* 0x000e620000000a00 */
[----:B0-----:R-:W-:-:S05]  /*21e0*/  @P1 IMAD.WIDE.U32 R106, R89, 0x10, R106 ;  /* 0x00000010596a1825 */ /* 0x001fca00078e006a */
[----:B------:R2:W-:Y:S01]  /*21f0*/  @P1 STG.E.128 desc[UR6][R106.64], R56 ;  /* 0x000000386a001986 */ /* 0x0005e2000c101d06 */
[C---:B-1----:R-:W-:Y:S01]  /*2200*/  IMAD.WIDE.U32 R104, R89.reuse, 0x10, R104 ;  /* 0x0000001059687825 */ /* 0x042fe200078e0068 */
[----:B------:R-:W-:-:S04]  /*2210*/  IADD3 R89, PT, PT, R89, 0x20, RZ ;  /* 0x0000002059597810 */ /* 0x000fc80007ffe0ff */
[----:B------:R2:W-:Y:S03]  /*2220*/  STG.E.128 desc[UR6][R104.64], R76 ;  /* 0x0000004c68007986 */ /* 0x0005e6000c101d06 */
.L_x_5372:
[----:B------:R-:W-:Y:S05]  /*2230*/  BSYNC.RECONVERGENT B2 ;  /* 0x0000000000027941 */ /* 0x000fea0003800200 */
.L_x_5371:
        /* <DEDUP_REMOVED lines=31> */
[-C--:B------:R-:W-:Y:S01]  /*2430*/  FMUL.FTZ R77, R59, R91.reuse ;  /* 0x0000005b3b4d7220 */ /* 0x080fe20000410000 */
        /* <DEDUP_REMOVED lines=11> */
[----:B------:R-:W-:Y:S01]  /*24f0*/  F2FP.F16.F32.PACK_AB R79, R91, R104 ;  /* 0x000000685b4f723e */ /* 0x000fe200000000ff */
[----:B------:R-:W-:Y:S06]  /*2500*/  BRA `(.L_x_5377) ;  /* 0x0000000000907947 */ /* 0x000fec0003800000 */
.L_x_5376:
        /* <DEDUP_REMOVED lines=36> */
.L_x_5377:
[----:B------:R-:W0:Y:S08]  /*2750*/  @P1 LDC.64 R104, c[0x0][0x478] ;  /* 0x00011e00ff681b82 */ /* 0x000e300000000a00 */
[----:B------:R-:W1:Y:S01]  /*2760*/  LDC.64 R90, c[0x0][0x468] ;  /* 0x00011a00ff5a7b82 */ /* 0x000e620000000a00 */
[----:B0-----:R-:W-:-:S05]  /*2770*/  @P1 IMAD.WIDE.U32 R104, R89, 0x10, R104 ;  /* 0x0000001059681825 */ /* 0x001fca00078e0068 */
[----:B------:R3:W-:Y:S01]  /*2780*/  @P1 STG.E.128 desc[UR6][R104.64], R56 ;  /* 0x0000003868001986 */ /* 0x0007e2000c101d06 */
[----:B-1----:R-:W-:-:S05]  /*2790*/  IMAD.WIDE.U32 R90, R89, 0x10, R90 ;  /* 0x00000010595a7825 */ /* 0x002fca00078e005a */
[----:B------:R3:W-:Y:S01]  /*27a0*/  STG.E.128 desc[UR6][R90.64], R76 ;  /* 0x0000004c5a007986 */ /* 0x0007e2000c101d06 */
[----:B------:R-:W-:Y:S05]  /*27b0*/  BRA `(.L_x_5375) ;  /* 0x0000000c00647947 */ /* 0x000fea0003800000 */
.L_x_5370:
        /* <DEDUP_REMOVED lines=8> */
[----:B------:R-:W-:Y:S01]  /*2840*/  FFMA.FTZ R106, R80, R108, R109 ;  /* 0x0000006c506a7223 */ /* 0x000fe2000001006d */
[--C-:B------:R-:W-:Y:S02]  /*2850*/  HADD2.F32 R105, -RZ, R18.reuse.H1_H1 ;  /* 0x30000012ff697230 */ /* 0x100fe40000004100 */
[----:B0-----:R-:W-:Y:S01]  /*2860*/  FADD.FTZ R76, R82, -R79 ;  /* 0x8000004f524c7221 */ /* 0x001fe20000010000 */
[----:B------:R-:W-:Y:S02]  /*2870*/  HADD2.F32 R79, -RZ, R18.H0_H0 ;  /* 0x20000012ff4f7230 */ /* 0x000fe40000004100 */
[----:B------:R-:W-:Y:S01]  /*2880*/  FADD.FTZ R104, R93, -R104 ;  /* 0x800000685d687221 */ /* 0x000fe20000010000 */
[----:B------:R-:W-:Y:S01]  /*2890*/  FADD.FTZ R118, R81, -R106 ;  /* 0x8000006a51767221 */ /* 0x000fe20000010000 */
[----:B------:R-:W-:-:S02]  /*28a0*/  HADD2.F32 R77, -RZ, R19.H0_H0 ;  /* 0x20000013ff4d7230 */ /* 0x000fc40000004100 */
[----:B------:R-:W-:Y:S01]  /*28b0*/  FFMA.FTZ R111, R94, R108, R109 ;  /* 0x0000006c5e6f7223 */ /* 0x000fe2000001006d */
[C---:B-----5:R-:W-:Y:S01]  /*28c0*/  FFMA.FTZ R106, R90.reuse, R104, R79 ;  /* 0x000000685a6a7223 */ /* 0x060fe2000001004f */
[----:B------:R-:W-:Y:S01]  /*28d0*/  FFMA.FTZ R118, R90, R118, R105 ;  /* 0x000000765a767223 */ /* 0x000fe20000010069 */
[----:B------:R-:W-:Y:S01]  /*28e0*/  HADD2.F32 R107, -RZ, R19.H1_H1 ;  /* 0x30000013ff6b7230 */ /* 0x000fe20000004100 */
[----:B------:R-:W0:Y:S01]  /*28f0*/  LDC.64 R104, c[0x0][0x468] ;  /* 0x00011a00ff687b82 */ /* 0x000e220000000a00 */
[----:B------:R-:W-:Y:S01]  /*2900*/  FFMA.FTZ R78, R99, R108, R109 ;  /* 0x0000006c634e7223 */ /* 0x000fe2000001006d */
[----:B------:R-:W-:Y:S01]  /*2910*/  FADD.FTZ R111, R92, -R111 ;  /* 0x8000006f5c6f7221 */ /* 0x000fe20000010000 */
[----:B------:R-:W-:Y:S01]  /*2920*/  FFMA.FTZ R76, R90, R76, R77 ;  /* 0x0000004c5a4c7223 */ /* 0x000fe2000001004d */
[--C-:B------:R-:W-:Y:S02]  /*2930*/  HADD2.F32 R77, -RZ, R17.reuse.H0_H0 ;  /* 0x20000011ff4d7230 */ /* 0x100fe40000004100 */
[----:B------:R-:W-:Y:S01]  /*2940*/  FADD.FTZ R114, R97, -R78 ;  /* 0x8000004e61727221 */ /* 0x000fe20000010000 */
[-C--:B------:R-:W-:Y:S01]  /*2950*/  FFMA.FTZ R79, R98, R108.reuse, R109 ;  /* 0x0000006c624f7223 */ /* 0x080fe2000001006d */
[----:B------:R-:W-:Y:S01]  /*2960*/  FFMA.FTZ R78, R90, R111, R107 ;  /* 0x0000006f5a4e7223 */ /* 0x000fe2000001006b */
[-CC-:B------:R-:W-:Y:S01]  /*2970*/  FFMA.FTZ R110, R103, R108.reuse, R109.reuse ;  /* 0x0000006c676e7223 */ /* 0x180fe2000001006d */
[----:B------:R-:W-:Y:S01]  /*2980*/  FFMA.FTZ R111, R102, R108, R109 ;  /* 0x0000006c666f7223 */ /* 0x000fe2000001006d */
[----:B------:R-:W-:Y:S01]  /*2990*/  FFMA.FTZ R114, R90, R114, R77 ;  /* 0x000000725a727223 */ /* 0x000fe2000001004d */
[----:B------:R-:W-:Y:S01]  /*29a0*/  FADD.FTZ R116, R96, -R79 ;  /* 0x8000004f60747221 */ /* 0x000fe20000010000 */
[----:B------:R-:W-:-:S02]  /*29b0*/  HADD2.F32 R107, -RZ, R17.H1_H1 ;  /* 0x30000011ff6b7230 */ /* 0x000fc40000004100 */
[----:B------:R-:W-:Y:S01]  /*29c0*/  FADD.FTZ R110, R101, -R110 ;  /* 0x8000006e656e7221 */ /* 0x000fe20000010000 */
[--C-:B------:R-:W-:Y:S02]  /*29d0*/  HADD2.F32 R77, -RZ, R16.reuse.H0_H0 ;  /* 0x20000010ff4d7230 */ /* 0x100fe40000004100 */
[----:B------:R-:W-:Y:S01]  /*29e0*/  FADD.FTZ R112, R100, -R111 ;  /* 0x8000006f64707221 */ /* 0x000fe20000010000 */
[----:B------:R-:W-:Y:S02]  /*29f0*/  HADD2.F32 R79, -RZ, R16.H1_H1 ;  /* 0x30000010ff4f7230 */ /* 0x000fe40000004100 */
        /* <DEDUP_REMOVED lines=18> */
.L_x_5380:
[----:B------:R-:W-:Y:S05]  /*2b20*/  BSYNC.RECONVERGENT B2 ;  /* 0x0000000000027941 */ /* 0x000fea0003800200 */
.L_x_5379:
[----:B------:R-:W-:Y:S05]  /*2b30*/  @!P2 BRA `(.L_x_5375) ;  /* 0x000000080084a947 */ /* 0x000fea0003800000 */
[-CC-:B-1----:R-:W-:Y:S01]  /*2b40*/  FFMA.FTZ R78, R88, R108.reuse, R109.reuse ;  /* 0x0000006c584e7223 */ /* 0x182fe2000001006d */
[-CC-:B0-----:R-:W-:Y:S01]  /*2b50*/  FFMA.FTZ R76, R6, R108.reuse, R109.reuse ;  /* 0x0000006c064c7223 */ /* 0x181fe2000001006d */
[----:B------:R-:W-:Y:S02]  /*2b60*/  HADD2.F32 R77, -RZ, R63.H1_H1 ;  /* 0x3000003fff4d7230 */ /* 0x000fe40000004100 */
[-CC-:B------:R-:W-:Y:S01]  /*2b70*/  FFMA.FTZ R113, R5, R108.reuse, R109.reuse ;  /* 0x0000006c05717223 */ /* 0x180fe2000001006d */
[----:B------:R-:W-:Y:S01]  /*2b80*/  FADD.FTZ R78, R87, -R78 ;  /* 0x8000004e574e7221 */ /* 0x000fe20000010000 */
[----:B------:R-:W-:Y:S01]  /*2b90*/  FADD.FTZ R104, R9, -R76 ;  /* 0x8000004c09687221 */ /* 0x000fe20000010000 */
[-CC-:B------:R-:W-:Y:S01]  /*2ba0*/  FFMA.FTZ R115, R7, R108.reuse, R109.reuse ;  /* 0x0000006c07737223 */ /* 0x180fe2000001006d */
[----:B------:R-:W-:Y:S01]  /*2bb0*/  FFMA.FTZ R110, R10, R108, R109 ;  /* 0x0000006c0a6e7223 */ /* 0x000fe2000001006d */
[----:B-----5:R-:W-:Y:S01]  /*2bc0*/  FFMA.FTZ R78, R90, R78, R77 ;  /* 0x0000004e5a4e7223 */ /* 0x020fe2000001004d */
[-CC-:B------:R-:W-:Y:S01]  /*2bd0*/  FFMA.FTZ R79, R13, R108.reuse, R109.reuse ;  /* 0x0000006c0d4f7223 */ /* 0x180fe2000001006d */
[-CC-:B------:R-:W-:Y:S01]  /*2be0*/  FFMA.FTZ R106, R84, R108.reuse, R109.reuse ;  /* 0x0000006c546a7223 */ /* 0x180fe2000001006d */
[----:B------:R-:W0:Y:S01]  /*2bf0*/  LDC.64 R76, c[0x0][0x468] ;  /* 0x00011a00ff4c7b82 */ /* 0x000e220000000a00 */
        /* <DEDUP_REMOVED lines=11> */
[----:B------:R-:W-:Y:S01]  /*2cb0*/  FADD.FTZ R110, R11, -R110 ;  /* 0x8000006e0b6e7221 */ /* 0x000fe20000010000 */
[----:B------:R-:W-:Y:S02]  /*2cc0*/  HADD2.F32 R111, -RZ, R62.H1_H1 ;  /* 0x3000003eff6f7230 */ /* 0x000fe40000004100 */
[----:B------:R-:W-:Y:S01]  /*2cd0*/  FADD.FTZ R114, R14, -R79 ;  /* 0x8000004f0e727221 */ /* 0x000fe20000010000 */
[----:B------:R-:W-:Y:S02]  /*2ce0*/  HADD2.F32 R113, -RZ, R63.H0_H0 ;  /* 0x2000003fff717230 */ /* 0x000fe40000004100 */
        /* <DEDUP_REMOVED lines=21> */
.L_x_5378:
[----:B------:R-:W-:Y:S04]  /*2e40*/  BSSY.RECONVERGENT B2, `(.L_x_5381) ;  /* 0x0000039000027945 */ /* 0x000fe80003800200 */
[----:B------:R-:W-:Y:S05]  /*2e50*/  @!P4 BRA `(.L_x_5382) ;  /* 0x0000000000dcc947 */ /* 0x000fea0003800000 */
[-CC-:B------:R-:W-:Y:S01]  /*2e60*/  FFMA.FTZ R56, R103, R108.reuse, R109.reuse ;  /* 0x0000006c67387223 */ /* 0x180fe2000001006d */
[-CC-:B------:R-:W-:Y:S01]  /*2e70*/  FFMA.FTZ R105, R98, R108.reuse, R109.reuse ;  /* 0x0000006c62697223 */ /* 0x180fe2000001006d */
[--C-:B------:R-:W-:Y:S02]  /*2e80*/  HADD2.F32 R59, -RZ, R16.reuse.H0_H0 ;  /* 0x20000010ff3b7230 */ /* 0x100fe40000004100 */
[-C--:B0-----:R-:W-:Y:S01]  /*2e90*/  FFMA.FTZ R77, R102, R108.reuse, R109 ;  /* 0x0000006c664d7223 */ /* 0x081fe2000001006d */
[----:B------:R-:W-:Y:S02]  /*2ea0*/  HADD2.F32 R104, -RZ, R17.H1_H1 ;  /* 0x30000011ff687230 */ /* 0x000fe40000004100 */
[----:B------:R-:W-:Y:S01]  /*2eb0*/  FADD.FTZ R57, R101, -R56 ;  /* 0x8000003865397221 */ /* 0x000fe20000010000 */
[----:B------:R-:W-:Y:S01]  /*2ec0*/  FADD.FTZ R105, R96, -R105 ;  /* 0x8000006960697221 */ /* 0x000fe20000010000 */
[----:B------:R-:W-:Y:S01]  /*2ed0*/  FFMA.FTZ R76, R99, R108, R109 ;  /* 0x0000006c634c7223 */ /* 0x000fe2000001006d */
[----:B------:R-:W-:-:S02]  /*2ee0*/  HADD2.F32 R58, -RZ, R16.H1_H1 ;  /* 0x30000010ff3a7230 */ /* 0x000fc40000004100 */
[----:B-----5:R-:W-:Y:S01]  /*2ef0*/  FFMA.FTZ R56, R90, R57, R59 ;  /* 0x000000395a387223 */ /* 0x020fe2000001003b */
[----:B------:R-:W-:Y:S02]  /*2f00*/  HADD2.F32 R78, -RZ, R17.H0_H0 ;  /* 0x20000011ff4e7230 */ /* 0x000fe40000004100 */
[----:B------:R-:W-:Y:S01]  /*2f10*/  FADD.FTZ R77, R100, -R77 ;  /* 0x8000004d644d7221 */ /* 0x000fe20000010000 */
[C---:B------:R-:W-:Y:S01]  /*2f20*/  FFMA.FTZ R59, R90.reuse, R105, R104 ;  /* 0x000000695a3b7223 */ /* 0x040fe20000010068 */
[----:B------:R-:W0:Y:S01]  /*2f30*/  LDC.64 R106, c[0x0][0x478] ;  /* 0x00011e00ff6a7b82 */ /* 0x000e220000000a00 */
[----:B------:R-:W-:Y:S01]  /*2f40*/  FADD.FTZ R79, R97, -R76 ;  /* 0x8000004c614f7221 */ /* 0x000fe20000010000 */
[C---:B------:R-:W-:Y:S01]  /*2f50*/  FFMA.FTZ R57, R90.reuse, R77, R58 ;  /* 0x0000004d5a397223 */ /* 0x040fe2000001003a */
[-CC-:B------:R-:W-:Y:S01]  /*2f60*/  FFMA.FTZ R76, R95, R108.reuse, R109.reuse ;  /* 0x0000006c5f4c7223 */ /* 0x180fe2000001006d */
[-CC-:B------:R-:W-:Y:S01]  /*2f70*/  FFMA.FTZ R113, R83, R108.reuse, R109.reuse ;  /* 0x0000006c53717223 */ /* 0x180fe2000001006d */
[----:B------:R-:W-:Y:S01]  /*2f80*/  FFMA.FTZ R58, R90, R79, R78 ;  /* 0x0000004f5a3a7223 */ /* 0x000fe2000001004e */
[-CC-:B------:R-:W-:Y:S01]  /*2f90*/  FFMA.FTZ R78, R80, R108.reuse, R109.reuse ;  /* 0x0000006c504e7223 */ /* 0x180fe2000001006d */
[----:B------:R-:W-:Y:S01]  /*2fa0*/  FFMA.FTZ R115, R94, R108, R109 ;  /* 0x0000006c5e737223 */ /* 0x000fe2000001006d */
[----:B------:R-:W1:Y:S01]  /*2fb0*/  LDC.64 R104, c[0x0][0x468] ;  /* 0x00011a00ff687b82 */ /* 0x000e620000000a00 */
        /* <DEDUP_REMOVED lines=13> */
[C---:B------:R-:W-:Y:S01]  /*3090*/  F2FP.F16.F32.PACK_AB R56, R57.reuse, R56 ;  /* 0x000000383938723e */ /* 0x040fe200000000ff */
[-C--:B------:R-:W-:Y:S01]  /*30a0*/  FMUL.FTZ R77, R57, R91.reuse ;  /* 0x0000005b394d7220 */ /* 0x080fe20000410000 */
[-C--:B------:R-:W-:Y:S01]  /*30b0*/  FMUL.FTZ R78, R58, R91.reuse ;  /* 0x0000005b3a4e7220 */ /* 0x080fe20000410000 */
[C---:B------:R-:W-:Y:S01]  /*30c0*/  F2FP.F16.F32.PACK_AB R57, R59.reuse, R58 ;  /* 0x0000003a3b39723e */ /* 0x040fe200000000ff */
[-C--:B------:R-:W-:Y:S01]  /*30d0*/  FMUL.FTZ R79, R59, R91.reuse ;  /* 0x0000005b3b4f7220 */ /* 0x080fe20000410000 */
[-C--:B------:R-:W-:Y:S01]  /*30e0*/  FMUL.FTZ R111, R110, R91.reuse ;  /* 0x0000005b6e6f7220 */ /* 0x080fe20000410000 */
[C---:B------:R-:W-:Y:S01]  /*30f0*/  F2FP.F16.F32.PACK_AB R58, R112.reuse, R110 ;  /* 0x0000006e703a723e */ /* 0x040fe200000000ff */
[-C--:B------:R-:W-:Y:S01]  /*3100*/  FMUL.FTZ R112, R112, R91.reuse ;  /* 0x0000005b70707220 */ /* 0x080fe20000410000 */
[C---:B------:R-:W-:Y:S01]  /*3110*/  F2FP.F16.F32.PACK_AB R59, R115.reuse, R114 ;  /* 0x00000072733b723e */ /* 0x040fe200000000ff */
        /* <DEDUP_REMOVED lines=9> */
[----:B------:R-:W-:-:S03]  /*31b0*/  IADD3 R89, PT, PT, R89, 0x20, RZ ;  /* 0x0000002059597810 */ /* 0x000fc60007ffe0ff */
[----:B------:R1:W-:Y:S04]  /*31c0*/  STG.E.128 desc[UR6][R104.64], R76 ;  /* 0x0000004c68007986 */ /* 0x0003e8000c101d06 */
.L_x_5382:
[----:B------:R-:W-:Y:S05]  /*31d0*/  BSYNC.RECONVERGENT B2 ;  /* 0x0000000000027941 */ /* 0x000fea0003800200 */
.L_x_5381:
[----:B------:R-:W-:Y:S05]  /*31e0*/  @!P2 BRA `(.L_x_5375) ;  /* 0x0000000000d8a947 */ /* 0x000fea0003800000 */
[----:B-1----:R-:W1:Y:S01]  /*31f0*/  LDC.64 R104, c[0x0][0x478] ;  /* 0x00011e00ff687b82 */ /* 0x002e620000000a00 */
[-CC-:B------:R-:W-:Y:S01]  /*3200*/  FFMA.FTZ R57, R5, R108.reuse, R109.reuse ;  /* 0x0000006c05397223 */ /* 0x180fe2000001006d */
[-CC-:B------:R-:W-:Y:S01]  /*3210*/  FFMA.FTZ R58, R6, R108.reuse, R109.reuse ;  /* 0x0000006c063a7223 */ /* 0x180fe2000001006d */
[-CC-:B------:R-:W-:Y:S01]  /*3220*/  FFMA.FTZ R111, R7, R108.reuse, R109.reuse ;  /* 0x0000006c076f7223 */ /* 0x180fe2000001006d */
[-CC-:B0-----:R-:W-:Y:S01]  /*3230*/  FFMA.FTZ R76, R88, R108.reuse, R109.reuse ;  /* 0x0000006c584c7223 */ /* 0x181fe2000001006d */
[-CC-:B------:R-:W-:Y:S01]  /*3240*/  FFMA.FTZ R112, R10, R108.reuse, R109.reuse ;  /* 0x0000006c0a707223 */ /* 0x180fe2000001006d */
        /* <DEDUP_REMOVED lines=11> */
[----:B------:R-:W-:Y:S01]  /*3300*/  FADD.FTZ R111, R12, -R111 ;  /* 0x8000006f0c6f7221 */ /* 0x000fe20000010000 */
[C---:B-----5:R-:W-:Y:S01]  /*3310*/  FFMA.FTZ R56, R90.reuse, R57, R56 ;  /* 0x000000395a387223 */ /* 0x060fe20000010038 */
[C---:B------:R-:W-:Y:S01]  /*3320*/  FFMA.FTZ R76, R90.reuse, R109, R113 ;  /* 0x0000006d5a4c7223 */ /* 0x040fe20000010071 */
[C---:B------:R-:W-:Y:S01]  /*3330*/  FFMA.FTZ R57, R90.reuse, R79, R108 ;  /* 0x0000004f5a397223 */ /* 0x040fe2000001006c */
[----:B------:R-:W-:Y:S01]  /*3340*/  FFMA.FTZ R58, R90, R111, R110 ;  /* 0x0000006f5a3a7223 */ /* 0x000fe2000001006e */
[----:B------:R-:W-:-:S02]  /*3350*/  HADD2.F32 R109, -RZ, R61.H1_H1 ;  /* 0x3000003dff6d7230 */ /* 0x000fc40000004100 */
[----:B------:R-:W-:Y:S01]  /*3360*/  FADD.FTZ R79, R11, -R112 ;  /* 0x800000700b4f7221 */ /* 0x000fe20000010000 */
[--C-:B------:R-:W-:Y:S02]  /*3370*/  HADD2.F32 R108, -RZ, R62.reuse.H0_H0 ;  /* 0x2000003eff6c7230 */ /* 0x100fe40000004100 */
[----:B------:R-:W-:Y:S01]  /*3380*/  FADD.FTZ R77, R14, -R77 ;  /* 0x8000004d0e4d7221 */ /* 0x000fe20000010000 */
[----:B------:R-:W-:Y:S02]  /*3390*/  HADD2.F32 R110, -RZ, R62.H1_H1 ;  /* 0x3000003eff6e7230 */ /* 0x000fe40000004100 */
[----:B------:R-:W-:Y:S01]  /*33a0*/  FADD.FTZ R111, R15, -R78 ;  /* 0x8000004e0f6f7221 */ /* 0x000fe20000010000 */
[----:B------:R-:W-:Y:S02]  /*33b0*/  HADD2.F32 R114, -RZ, R63.H0_H0 ;  /* 0x2000003fff727230 */ /* 0x000fe40000004100 */
        /* <DEDUP_REMOVED lines=9> */
[----:B0-----:R-:W-:-:S04]  /*3450*/  IMAD.WIDE.U32 R106, R89, 0x10, R106 ;  /* 0x00000010596a7825 */ /* 0x001fc800078e006a */
[-C--:B------:R-:W-:Y:S01]  /*3460*/  FMUL.FTZ R89, R56, R91.reuse ;  /* 0x0000005b38597220 */ /* 0x080fe20000410000 */
[-C--:B------:R-:W-:Y:S01]  /*3470*/  FMUL.FTZ R109, R78, R91.reuse ;  /* 0x0000005b4e6d7220 */ /* 0x080fe20000410000 */
[-C--:B------:R-:W-:Y:S01]  /*3480*/  FMUL.FTZ R79, R113, R91.reuse ;  /* 0x0000005b714f7220 */ /* 0x080fe20000410000 */
[-C--:B------:R-:W-:Y:S01]  /*3490*/  FMUL.FTZ R114, R76, R91.reuse ;  /* 0x0000005b4c727220 */ /* 0x080fe20000410000 */
[C---:B------:R-:W-:Y:S01]  /*34a0*/  FMUL.FTZ R112, R110.reuse, R91 ;  /* 0x0000005b6e707220 */ /* 0x040fe20000410000 */
[----:B------:R-:W-:Y:S02]  /*34b0*/  F2FP.F16.F32.PACK_AB R56, R57, R56 ;  /* 0x000000383938723e */ /* 0x000fe400000000ff */
        /* <DEDUP_REMOVED lines=9> */
.L_x_5375:
[----:B------:R-:W-:Y:S05]  /*3550*/  BSYNC.RECONVERGENT B1 ;  /* 0x0000000000017941 */ /* 0x000fea0003800200 */
.L_x_5369:
[----:B01234-:R-:W0:Y:S02]  /*3560*/  LDC.64 R76, c[0x0][0x380] ;  /* 0x0000e000ff4c7b82 */ /* 0x01fe240000000a00 */
[----:B0-----:R-:W-:-:S04]  /*3570*/  LEA R0, R76, R0, 0x2 ;  /* 0x000000004c007211 */ /* 0x001fc800078e10ff */
[----:B------:R-:W-:-:S13]  /*3580*/  ISETP.GE.AND P1, PT, R0, R77, PT ;  /* 0x0000004d0000720c */ /* 0x000fda0003f26270 */
[----:B------:R-:W-:Y:S05]  /*3590*/  @!P1 BRA `(.L_x_5383) ;  /* 0xffffffcc00ac9947 */ /* 0x000fea000383ffff */
.L_x_5360:
[----:B------:R-:W-:Y:S05]  /*35a0*/  BSYNC B0 ;  /* 0x0000000000007941 */ /* 0x000fea0003800000 */
.L_x_5359:
        /* <DEDUP_REMOVED lines=19> */
[----:B------:R-:W-:Y:S03]  /*36e0*/  STS.128 [R0], R72 ;  /* 0x0000004800007388 */ /* 0x000fe60000000c00 */
[----:B------:R-:W-:Y:S01]  /*36f0*/  SHF.L.U32 R24, R4, 0x2, RZ ;  /* 0x0000000204187819 */ /* 0x000fe200000006ff */
[----:B------:R-:W-:Y:S03]  /*3700*/  STS.128 [R0+0x10], R68 ;  /* 0x0000104400007388 */ /* 0x000fe60000000c00 */
[C---:B--2---:R-:W-:Y:S01]  /*3710*/  IADD3 R26, P4, PT, R24.reuse, UR18, RZ ;  /* 0x00000012181a7c10 */ /* 0x044fe2000ff9e0ff */
[----:B------:R-:W-:Y:S01]  /*3720*/  STS.128 [R0+0x400], R48 ;  /* 0x0004003000007388 */ /* 0x000fe20000000c00 */
[----:B------:R-:W-:-:S03]  /*3730*/  IADD3 R24, P5, PT, R24, UR16, RZ ;  /* 0x0000001018187c10 */ /* 0x000fc6000ffbe0ff */
        /* <DEDUP_REMOVED lines=34> */
[----:B------:R0:W-:Y:S01]  /*3960*/  STS.128 [R0+0x10], R36 ;  /* 0x0000102400007388 */ /* 0x0001e20000000c00 */
[----:B--2---:R-:W-:-:S03]  /*3970*/  FADD.FTZ R9, R5, R14 ;  /* 0x0000000e05097221 */ /* 0x004fc60000010000 */
[----:B------:R1:W-:Y:S01]  /*3980*/  STS.128 [R0+0x400], R40 ;  /* 0x0004002800007388 */ /* 0x0003e20000000c00 */
[----:B---3--:R-:W-:-:S03]  /*3990*/  FADD.FTZ R23, R6, R23 ;  /* 0x0000001706177221 */ /* 0x008fc60000010000 */
[----:B------:R-:W-:Y:S01]  /*39a0*/  STS.128 [R0+0x410], R44 ;  /* 0x0004102c00007388 */ /* 0x000fe20000000c00 */
[----:B----4-:R-:W-:Y:S01]  /*39b0*/  FADD.FTZ R25, R8, R25 ;  /* 0x0000001908197221 */ /* 0x010fe20000010000 */
[----:B------:R-:W-:Y:S01]  /*39c0*/  BAR.SYNC.DEFER_BLOCKING 0x0 ;  /* 0x0000000000007b1d */ /* 0x000fe20000010000 */
[----:B0-----:R-:W-:Y:S02]  /*39d0*/  IADD3.X R39, PT, PT, RZ, RZ, RZ, P3, !PT ;  /* 0x000000ffff277210 */ /* 0x001fe40001ffe4ff */
[----:B------:R-:W-:Y:S02]  /*39e0*/  ISETP.GE.U32.AND P3, PT, R18, 0x200, PT ;  /* 0x000002001200780c */ /* 0x000fe40003f66070 */
[----:B------:R-:W-:-:S04]  /*39f0*/  SHF.L.U64.HI R39, R4, 0x2, R39 ;  /* 0x0000000204277819 */ /* 0x000fc80000010227 */
[C---:B-1----:R-:W-:Y:S02]  /*3a00*/  IADD3.X R41, PT, PT, R39.reuse, UR19, RZ, P4, !PT ;  /* 0x0000001327297c10 */ /* 0x042fe4000a7fe4ff */
        /* <DEDUP_REMOVED lines=70> */
.L_x_5368:
        /* <DEDUP_REMOVED lines=8> */
.L_x_5385:
[----:B------:R-:W-:Y:S05]  /*3ef0*/  BSYNC B1 ;  /* 0x0000000000017941 */ /* 0x000fea0003800000 */
.L_x_5384:
        /* <DEDUP_REMOVED lines=8> */
.L_x_5386:
[----:B------:R-:W-:Y:S01]  /*3f80*/  FADD.FTZ R78, R78, R77 ;  /* 0x0000004d4e4e7221 */ /* 0x000fe20000010000 */
[----:B------:R-:W-:-:S04]  /*3f90*/  HFMA2 R110, -RZ, RZ, 0, 1.1920928955078125e-07 ;  /* 0x00000002ff6e7431 */ /* 0x000fc800000001ff */
[----:B------:R-:W-:Y:S02]  /*3fa0*/  MOV R111, R78 ;  /* 0x0000004e006f7202 */ /* 0x000fe40000000f00 */
[----:B------:R-:W-:-:S07]  /*3fb0*/  MOV R79, R109 ;  /* 0x0000006d004f7202 */ /* 0x000fce0000000f00 */
[----:B------:R-:W-:Y:S05]  /*3fc0*/  WARPSYNC.COLLECTIVE R108, `(.L_x_5387) ;  /* 0x000000006c087348 */ /* 0x000fea0003c00000 */
[----:B------:R0:W1:Y:S02]  /*3fd0*/  SHFL.BFLY P5, R109, R111, R110, R113 ;  /* 0x0c00006e6f6d7389 */ /* 0x00006400000a0071 */
[----:B01----:R-:W-:Y:S05]  /*3fe0*/  ENDCOLLECTIVE ;  /* 0x000000000000791b */ /* 0x003fea0003800000 */
.L_x_5387:
[----:B------:R-:W-:-:S05]  /*3ff0*/  FADD.FTZ R79, R79, R76 ;  /* 0x0000004c4f4f7221 */ /* 0x000fca0000010000 */
[----:B------:R-:W-:Y:S02]  /*4000*/  MOV R111, R79 ;  /* 0x0000004f006f7202 */ /* 0x000fe40000000f00 */
[----:B------:R-:W-:-:S07]  /*4010*/  MOV R105, R109 ;  /* 0x0000006d00697202 */ /* 0x000fce0000000f00 */
[----:B------:R-:W-:Y:S05]  /*4020*/  WARPSYNC.COLLECTIVE R108, `(.L_x_5388) ;  /* 0x000000006c087348 */ /* 0x000fea0003c00000 */
[----:B------:R0:W1:Y:S02]  /*4030*/  SHFL.BFLY P5, R109, R111, R110, R113 ;  /* 0x0c00006e6f6d7389 */ /* 0x00006400000a0071 */
[----:B01----:R-:W-:Y:S05]  /*4040*/  ENDCOLLECTIVE ;  /* 0x000000000000791b */ /* 0x003fea0003800000 */
.L_x_5388:
[----:B------:R-:W-:Y:S01]  /*4050*/  FADD.FTZ R105, R78, R105 ;  /* 0x000000694e697221 */ /* 0x000fe20000010000 */
[----:B------:R-:W-:-:S04]  /*4060*/  HFMA2 R110, -RZ, RZ, 0, 2.384185791015625e-07 ;  /* 0x00000004ff6e7431 */ /* 0x000fc800000001ff */
[----:B------:R-:W-:Y:S02]  /*4070*/  MOV R111, R105 ;  /* 0x00000069006f7202 */ /* 0x000fe40000000f00 */
[----:B------:R-:W-:-:S07]  /*4080*/  MOV R104, R109 ;  /* 0x0000006d00687202 */ /* 0x000fce0000000f00 */
[----:B------:R-:W-:Y:S05]  /*4090*/  WARPSYNC.COLLECTIVE R108, `(.L_x_5389) ;  /* 0x000000006c087348 */ /* 0x000fea0003c00000 */
[----:B------:R0:W1:Y:S02]  /*40a0*/  SHFL.BFLY P5, R109, R111, R110, R113 ;  /* 0x0c00006e6f6d7389 */ /* 0x00006400000a0071 */
[----:B01----:R-:W-:Y:S05]  /*40b0*/  ENDCOLLECTIVE ;  /* 0x000000000000791b */ /* 0x003fea0003800000 */
.L_x_5389:
[----:B------:R-:W-:-:S05]  /*40c0*/  FADD.FTZ R104, R79, R104 ;  /* 0x000000684f687221 */ /* 0x000fca0000010000 */
[----:B------:R-:W-:Y:S02]  /*40d0*/  MOV R111, R104 ;  /* 0x00000068006f7202 */ /* 0x000fe40000000f00 */
[----:B------:R-:W-:-:S07]  /*40e0*/  MOV R106, R109 ;  /* 0x0000006d006a7202 */ /* 0x000fce0000000f00 */
[----:B------:R-:W-:Y:S05]  /*40f0*/  WARPSYNC.COLLECTIVE R108, `(.L_x_5390) ;  /* 0x000000006c087348 */ /* 0x000fea0003c00000 */
[----:B------:R0:W1:Y:S02]  /*4100*/  SHFL.BFLY P5, R109, R111, R110, R113 ;  /* 0x0c00006e6f6d7389 */ /* 0x00006400000a0071 */
[----:B01----:R-:W-:Y:S05]  /*4110*/  ENDCOLLECTIVE ;  /* 0x000000000000791b */ /* 0x003fea0003800000 */
.L_x_5390:
[----:B------:R-:W-:Y:S01]  /*4120*/  FADD.FTZ R106, R105, R106 ;  /* 0x0000006a696a7221 */ /* 0x000fe20000010000 */
[----:B------:R-:W-:-:S04]  /*4130*/  HFMA2 R110, -RZ, RZ, 0, 4.76837158203125e-07 ;  /* 0x00000008ff6e7431 */ /* 0x000fc800000001ff */
[----:B------:R-:W-:Y:S02]  /*4140*/  MOV R111, R106 ;  /* 0x0000006a006f7202 */ /* 0x000fe40000000f00 */
[----:B------:R-:W-:-:S07]  /*4150*/  MOV R107, R109 ;  /* 0x0000006d006b7202 */ /* 0x000fce0000000f00 */
[----:B------:R-:W-:Y:S05]  /*4160*/  WARPSYNC.COLLECTIVE R108, `(.L_x_5391) ;  /* 0x000000006c087348 */ /* 0x000fea0003c00000 */
[----:B------:R0:W1:Y:S02]  /*4170*/  SHFL.BFLY P5, R109, R111, R110, R113 ;  /* 0x0c00006e6f6d7389 */ /* 0x00006400000a0071 */
[----:B01----:R-:W-:Y:S05]  /*4180*/  ENDCOLLECTIVE ;  /* 0x000000000000791b */ /* 0x003fea0003800000 */
.L_x_5391:
[----:B------:R-:W-:-:S05]  /*4190*/  FADD.FTZ R107, R104, R107 ;  /* 0x0000006b686b7221 */ /* 0x000fca0000010000 */
[----:B------:R-:W-:Y:S02]  /*41a0*/  MOV R111, R107 ;  /* 0x0000006b006f7202 */ /* 0x000fe40000000f00 */
[----:B------:R-:W-:-:S07]  /*41b0*/  MOV R77, R109 ;  /* 0x0000006d004d7202 */ /* 0x000fce0000000f00 */
[----:B------:R-:W-:Y:S05]  /*41c0*/  WARPSYNC.COLLECTIVE R108, `(.L_x_5392) ;  /* 0x000000006c087348 */ /* 0x000fea0003c00000 */
[----:B------:R0:W1:Y:S02]  /*41d0*/  SHFL.BFLY P5, R109, R111, R110, R113 ;  /* 0x0c00006e6f6d7389 */ /* 0x00006400000a0071 */
[----:B01----:R-:W-:Y:S05]  /*41e0*/  ENDCOLLECTIVE ;  /* 0x000000000000791b */ /* 0x003fea0003800000 */
.L_x_5392:
[----:B------:R-:W-:Y:S01]  /*41f0*/  FADD.FTZ R77, R106, R77 ;  /* 0x0000004d6a4d7221 */ /* 0x000fe20000010000 */
[----:B------:R-:W-:-:S04]  /*4200*/  HFMA2 R110, -RZ, RZ, 0, 9.5367431640625e-07 ;  /* 0x00000010ff6e7431 */ /* 0x000fc800000001ff */
[----:B------:R-:W-:Y:S02]  /*4210*/  MOV R111, R77 ;  /* 0x0000004d006f7202 */ /* 0x000fe40000000f00 */
[----:B------:R-:W-:-:S07]  /*4220*/  MOV R76, R109 ;  /* 0x0000006d004c7202 */ /* 0x000fce0000000f00 */
[----:B------:R-:W-:Y:S05]  /*4230*/  WARPSYNC.COLLECTIVE R108, `(.L_x_5393) ;  /* 0x000000006c087348 */ /* 0x000fea0003c00000 */
[----:B------:R0:W1:Y:S02]  /*4240*/  SHFL.BFLY P5, R109, R111, R110, R113 ;  /* 0x0c00006e6f6d7389 */ /* 0x00006400000a0071 */
[----:B01----:R-:W-:Y:S05]  /*4250*/  ENDCOLLECTIVE ;  /* 0x000000000000791b */ /* 0x003fea0003800000 */
.L_x_5393:
[----:B------:R-:W-:-:S05]  /*4260*/  FADD.FTZ R76, R107, R76 ;  /* 0x0000004c6b4c7221 */ /* 0x000fca0000010000 */
[----:B------:R-:W-:Y:S02]  /*4270*/  MOV R111, R76 ;  /* 0x0000004c006f7202 */ /* 0x000fe40000000f00 */
[----:B------:R-:W-:-:S07]  /*4280*/  MOV R78, R109 ;  /* 0x0000006d004e7202 */ /* 0x000fce0000000f00 */
[----:B------:R-:W-:Y:S05]  /*4290*/  WARPSYNC.COLLECTIVE R108, `(.L_x_5394) ;  /* 0x000000006c087348 */ /* 0x000fea0003c00000 */
[----:B------:R0:W1:Y:S02]  /*42a0*/  SHFL.BFLY P5, R109, R111, R110, R113 ;  /* 0x0c00006e6f6d7389 */ /* 0x00006400000a0071 */
[----:B01----:R-:W-:Y:S05]  /*42b0*/  ENDCOLLECTIVE ;  /* 0x000000000000791b */ /* 0x003fea0003800000 */
.L_x_5394:
[----:B------:R-:W-:Y:S01]  /*42c0*/  MOV R79, R109 ;  /* 0x0000006d004f7202 */ /* 0x000fe20000000f00 */
[----:B------:R-:W-:Y:S06]  /*42d0*/  BRA `(.L_x_5395) ;  /* 0xffffffd800547947 */ /* 0x000fec000383ffff */
.L_x_5396:
        /* <DEDUP_REMOVED lines=10> */
.L_x_11248:


//--------------------- .text._ZN10layer_norm13ln_bwd_kernelINS_13Kernel_traitsIf6__halfS2_S2_fjLj512ELj1ELj4ELj1ELj16ENS_18Kernel_traits_baseILj512EfS2_S2_S2_fjLj128EEEEELb0ELb0ELb0ELb1EEEvNS_9BwdParamsE --------------------------
	.section	.text._ZN10layer_norm13ln_bwd_kernelINS_13Kernel_traitsIf6__halfS2_S2_fjLj512ELj1ELj4ELj1ELj16ENS_18Kernel_traits_baseILj512EfS2_S2_S2_fjLj128EEEEELb0ELb0ELb0ELb1EEEvNS_9BwdParamsE,"ax",@progbits
	.align	128
        .global         _ZN10layer_norm13ln_bwd_kernelINS_13Kernel_traitsIf6__halfS2_S2_fjLj512ELj1ELj4ELj1ELj16ENS_18Kernel_traits_baseILj512EfS2_S2_S2_fjLj128EEEEELb0ELb0ELb0ELb1EEEvNS_9BwdParamsE
        .type           _ZN10layer_norm13ln_bwd_kernelINS_13Kernel_traitsIf6__halfS2_S2_fjLj512ELj1ELj4ELj1ELj16ENS_18Kernel_traits_baseILj512EfS2_S2_S2_fjLj128EEEEELb0ELb0ELb0ELb1EEEvNS_9BwdParamsE,@function
        .size           _ZN10layer_norm13ln_bwd_kernelINS_13Kernel_traitsIf6__halfS2_S2_fjLj512ELj1ELj4ELj1ELj16ENS_18Kernel_traits_baseILj512EfS2_S2_S2_fjLj128EEEEELb0ELb0ELb0ELb1EEEvNS_9BwdParamsE,(.L_x_11249 - _ZN10layer_norm13ln_bwd_kernelINS_13Kernel_traitsIf6__halfS2_S2_fjLj512ELj1ELj4ELj1ELj16ENS_18Kernel_traits_baseILj512EfS2_S2_S2_fjLj128EEEEELb0ELb0ELb0ELb1EEEvNS_9BwdParamsE)
        .other          _ZN10layer_norm13ln_bwd_kernelINS_13Kernel_traitsIf6__halfS2_S2_fjLj512ELj1ELj4ELj1ELj16ENS_18Kernel_traits_baseILj512EfS2_S2_S2_fjLj128EEEEELb0ELb0ELb0ELb1EEEvNS_9BwdParamsE,@"STO_CUDA_ENTRY STV_DEFAULT"
_ZN10layer_norm13ln_bwd_kernelINS_13Kernel_traitsIf6__halfS2_S2_fjLj512ELj1ELj4ELj1ELj16ENS_18Kernel_traits_baseILj512EfS2_S2_S2_fjLj128EEEEELb0ELb0ELb0ELb1EEEvNS_9BwdParamsE:
.text._ZN10layer_norm13ln_bwd_kernelINS_13Kernel_traitsIf6__halfS2_S2_fjLj512ELj1ELj4ELj1ELj16ENS_18Kernel_traits_baseILj512EfS2_S2_S2_fjLj128EEEEELb0ELb0ELb0ELb1EEEvNS_9BwdParamsE:
        /* <DEDUP_REMOVED lines=60> */
.L_x_5407:
        /* <DEDUP_REMOVED lines=32> */
[--C-:B--2---:R-:W-:Y:S02]  /*05c0*/  HADD2.F32 R85, -RZ, R29.reuse.H0_H0 ;  /* 0x2000001dff557230 */ /* 0x104fe40000004100 */
[----:B------:R-:W-:Y:S02]  /*05d0*/  HADD2.F32 R29, -RZ, R29.H1_H1 ;  /* 0x3000001dff1d7230 */ /* 0x000fe40000004100 */
[----:B------:R-:W-:Y:S02]  /*05e0*/  HADD2.F32 R81, -RZ, R28.H0_H0 ;  /* 0x2000001cff517230 */ /* 0x000fe40000004100 */
[C---:B------:R-:W-:Y:S01]  /*05f0*/  FADD.FTZ R103, -R0.reuse, R85 ;  /* 0x0000005500677221 */ /* 0x040fe20000010100 */
[----:B------:R-:W-:Y:S02]  /*0600*/  HADD2.F32 R87, -RZ, R30.H0_H0 ;  /* 0x2000001eff577230 */ /* 0x000fe40000004100 */
[----:B------:R-:W-:Y:S01]  /*0610*/  FADD.FTZ R105, -R0, R29 ;  /* 0x0000001d00697221 */ /* 0x000fe20000010100 */
[----:B------:R-:W-:-:S02]  /*0620*/  HADD2.F32 R91, -RZ, R31.H0_H0 ;  /* 0x2000001fff5b7230 */ /* 0x000fc40000004100 */
[C---:B------:R-:W-:Y:S01]  /*0630*/  FADD.FTZ R97, -R0.reuse, R81 ;  /* 0x0000005100617221 */ /* 0x040fe20000010100 */
[----:B---3--:R-:W-:Y:S02]  /*0640*/  HADD2.F32 R101, -RZ, R33.H0_H0 ;  /* 0x20000021ff657230 */ /* 0x008fe40000004100 */
[C---:B------:R-:W-:Y:S01]  /*0650*/  FADD.FTZ R107, -R0.reuse, R87 ;  /* 0x00000057006b7221 */ /* 0x040fe20000010100 */
[----:B------:R-:W-:Y:S02]  /*0660*/  HADD2.F32 R127, -RZ, R35.H0_H0 ;  /* 0x20000023ff7f7230 */ /* 0x000fe40000004100 */
[C---:B------:R-:W-:Y:S01]  /*0670*/  FADD.FTZ R111, -R0.reuse, R91 ;  /* 0x0000005b006f7221 */ /* 0x040fe20000010100 */
[----:B------:R-:W-:Y:S02]  /*0680*/  HADD2.F32 R83, -RZ, R28.H1_H1 ;  /* 0x3000001cff537230 */ /* 0x000fe40000004100 */
        /* <DEDUP_REMOVED lines=17> */
[----:B----4-:R-:W-:-:S02]  /*07a0*/  HADD2.F32 R29, -RZ, R36.H0_H0 ;  /* 0x20000024ff1d7230 */ /* 0x010fc40000004100 */
[C---:B------:R-:W-:Y:S01]  /*07b0*/  FADD.FTZ R125, -R0.reuse, R125 ;  /* 0x0000007d007d7221 */ /* 0x040fe20000010100 */
[----:B------:R-:W-:Y:S02]  /*07c0*/  HADD2.F32 R36, -RZ, R36.H1_H1 ;  /* 0x30000024ff247230 */ /* 0x000fe40000004100 */
[----:B------:R-:W-:Y:S01]  /*07d0*/  FADD.FTZ R129, -R0, R35 ;  /* 0x0000002300817221 */ /* 0x000fe20000010100 */
[----:B-----5:R-:W-:Y:S01]  /*07e0*/  FMUL.FTZ R0, R80, R97 ;  /* 0x0000006150007220 */ /* 0x020fe20000410000 */
[----:B------:R-:W-:Y:S01]  /*07f0*/  FMUL.FTZ R87, R4, R29 ;  /* 0x0000001d04577220 */ /* 0x000fe20000410000 */
[--C-:B------:R-:W-:Y:S02]  /*0800*/  HADD2.F32 R31, -RZ, R37.reuse.H0_H0 ;  /* 0x20000025ff1f7230 */ /* 0x100fe40000004100 */
[----:B------:R-:W-:Y:S01]  /*0810*/  FMUL.FTZ R86, R5, R36 ;  /* 0x0000002405567220 */ /* 0x000fe20000410000 */
[----:B------:R-:W-:Y:S01]  /*0820*/  FMUL.FTZ R97, R80, R99 ;  /* 0x0000006350617220 */ /* 0x000fe20000410000 */
[----:B------:R-:W-:Y:S01]  /*0830*/  FADD.FTZ R101, RZ, R87 ;  /* 0x00000057ff657221 */ /* 0x000fe20000010000 */
[----:B------:R-:W-:Y:S01]  /*0840*/  FFMA.FTZ R100, R0, R87, RZ ;  /* 0x0000005700647223 */ /* 0x000fe200000100ff */
[----:B------:R-:W-:-:S02]  /*0850*/  HADD2.F32 R28, -RZ, R37.H1_H1 ;  /* 0x30000025ff1c7230 */ /* 0x000fc40000004100 */
[----:B------:R-:W-:Y:S01]  /*0860*/  FMUL.FTZ R98, R80, R103 ;  /* 0x0000006750627220 */ /* 0x000fe20000410000 */
[----:B------:R-:W-:Y:S01]  /*0870*/  FMUL.FTZ R88, R6, R31 ;  /* 0x0000001f06587220 */ /* 0x000fe20000410000 */
[----:B------:R-:W-:Y:S01]  /*0880*/  FMUL.FTZ R99, R80, R105 ;  /* 0x0000006950637220 */ /* 0x000fe20000410000 */
[----:B------:R-:W-:Y:S01]  /*0890*/  FADD.FTZ R103, R101, R86 ;  /* 0x0000005665677221 */ /* 0x000fe20000010000 */
[----:B------:R-:W-:Y:S01]  /*08a0*/  FFMA.FTZ R105, R97, R86, R100 ;  /* 0x0000005661697223 */ /* 0x000fe20000010064 */
[--C-:B------:R-:W-:Y:S02]  /*08b0*/  HADD2.F32 R33, -RZ, R38.reuse.H0_H0 ;  /* 0x20000026ff217230 */ /* 0x100fe40000004100 */
[----:B------:R-:W-:Y:S01]  /*08c0*/  FMUL.FTZ R89, R7, R28 ;  /* 0x0000001c07597220 */ /* 0x000fe20000410000 */
[----:B------:R-:W-:Y:S01]  /*08d0*/  FADD.FTZ R104, R103, R88 ;  /* 0x0000005867687221 */ /* 0x000fe20000010000 */
[----:B------:R-:W-:Y:S01]  /*08e0*/  FFMA.FTZ R106, R98, R88, R105 ;  /* 0x00000058626a7223 */ /* 0x000fe20000010069 */
        /* <DEDUP_REMOVED lines=23> */
[----:B------:R-:W-:Y:S01]  /*0a60*/  FADD.FTZ R113, R112, R93 ;  /* 0x0000005d70717221 */ /* 0x000fe20000010000 */
[----:B------:R-:W-:Y:S01]  /*0a70*/  FFMA.FTZ R115, R103, R93, R114 ;  /* 0x0000005d67737223 */ /* 0x000fe20000010072 */
        /* <DEDUP_REMOVED lines=10> */
[--C-:B------:R-:W-:Y:S02]  /*0b20*/  HADD2.F32 R41, -RZ, R42.reuse.H0_H0 ;  /* 0x2000002aff297230 */ /* 0x100fe40000004100 */
[----:B------:R-:W-:Y:S01]  /*0b30*/  FADD.FTZ R115, R112, R83 ;  /* 0x0000005370737221 */ /* 0x000fe20000010000 */
[----:B------:R-:W-:Y:S01]  /*0b40*/  FMUL.FTZ R34, R15, R32 ;  /* 0x000000200f227220 */ /* 0x000fe20000410000 */
[----:B------:R-:W-:Y:S01]  /*0b50*/  FMUL.FTZ R107, R80, R121 ;  /* 0x00000079506b7220 */ /* 0x000fe20000410000 */
[----:B------:R-:W-:Y:S01]  /*0b60*/  FFMA.FTZ R112, R106, R83, R113 ;  /* 0x000000536a707223 */ /* 0x000fe20000010071 */
[----:B------:R-:W-:-:S02]  /*0b70*/  HADD2.F32 R84, -RZ, R42.H1_H1 ;  /* 0x3000002aff547230 */ /* 0x000fc40000004100 */
[----:B------:R-:W-:Y:S01]  /*0b80*/  FMUL.FTZ R42, R16, R41 ;  /* 0x00000029102a7220 */ /* 0x000fe20000410000 */
[C---:B------:R-:W-:Y:S01]  /*0b90*/  FMUL.FTZ R108, R80.reuse, R123 ;  /* 0x0000007b506c7220 */ /* 0x040fe20000410000 */
[----:B------:R-:W-:Y:S01]  /*0ba0*/  FADD.FTZ R115, R115, R34 ;  /* 0x0000002273737221 */ /* 0x000fe20000010000 */
[----:B------:R-:W-:Y:S01]  /*0bb0*/  FFMA.FTZ R113, R107, R34, R112 ;  /* 0x000000226b717223 */ /* 0x000fe20000010070 */
[--C-:B------:R-:W-:Y:S02]  /*0bc0*/  HADD2.F32 R85, -RZ, R43.reuse.H0_H0 ;  /* 0x2000002bff557230 */ /* 0x100fe40000004100 */
        /* <DEDUP_REMOVED lines=32> */
.L_x_5400:
        /* <DEDUP_REMOVED lines=16> */
[--C-:B---3--:R-:W-:Y:S02]  /*0ed0*/  HADD2.F32 R85, -RZ, R29.reuse.H0_H0 ;  /* 0x2000001dff557230 */ /* 0x108fe40000004100 */
[----:B------:R-:W-:Y:S02]  /*0ee0*/  HADD2.F32 R29, -RZ, R29.H1_H1 ;  /* 0x3000001dff1d7230 */ /* 0x000fe40000004100 */
[----:B------:R-:W-:-:S02]  /*0ef0*/  HADD2.F32 R81, -RZ, R28.H0_H0 ;  /* 0x2000001cff517230 */ /* 0x000fc40000004100 */
[C---:B------:R-:W-:Y:S01]  /*0f00*/  FADD.FTZ R103, -R0.reuse, R85 ;  /* 0x0000005500677221 */ /* 0x040fe20000010100 */
[----:B------:R-:W-:Y:S02]  /*0f10*/  HADD2.F32 R87, -RZ, R30.H0_H0 ;  /* 0x2000001eff577230 */ /* 0x000fe40000004100 */
[C---:B------:R-:W-:Y:S01]  /*0f20*/  FADD.FTZ R105, -R0.reuse, R29 ;  /* 0x0000001d00697221 */ /* 0x040fe20000010100 */
[----:B------:R-:W-:Y:S02]  /*0f30*/  HADD2.F32 R91, -RZ, R31.H0_H0 ;  /* 0x2000001fff5b7230 */ /* 0x000fe40000004100 */
[C---:B------:R-:W-:Y:S01]  /*0f40*/  FADD.FTZ R97, -R0.reuse, R81 ;  /* 0x0000005100617221 */ /* 0x040fe20000010100 */
[----:B----4-:R-:W-:Y:S02]  /*0f50*/  HADD2.F32 R101, -RZ, R33.H0_H0 ;  /* 0x20000021ff657230 */ /* 0x010fe40000004100 */
[----:B------:R-:W-:Y:S01]  /*0f60*/  FADD.FTZ R107, -R0, R87 ;  /* 0x00000057006b7221 */ /* 0x000fe20000010100 */
[----:B------:R-:W-:-:S02]  /*0f70*/  HADD2.F32 R127, -RZ, R35.H0_H0 ;  /* 0x20000023ff7f7230 */ /* 0x000fc40000004100 */
[C---:B------:R-:W-:Y:S01]  /*0f80*/  FADD.FTZ R111, -R0.reuse, R91 ;  /* 0x0000005b006f7221 */ /* 0x040fe20000010100 */
[----:B------:R-:W-:Y:S02]  /*0f90*/  HADD2.F32 R83, -RZ, R28.H1_H1 ;  /* 0x3000001cff537230 */ /* 0x000fe40000004100 */
        /* <DEDUP_REMOVED lines=21> */
[----:B-----5:R-:W-:Y:S01]  /*10f0*/  FMUL.FTZ R0, R80, R97 ;  /* 0x0000006150007220 */ /* 0x020fe20000410000 */
[----:B------:R-:W-:Y:S01]  /*1100*/  FMUL.FTZ R87, R4, R29 ;  /* 0x0000001d04577220 */ /* 0x000fe20000410000 */
[----:B------:R-:W-:-:S02]  /*1110*/  HADD2.F32 R31, -RZ, R37.H0_H0 ;  /* 0x20000025ff1f7230 */ /* 0x000fc40000004100 */
[----:B------:R-:W-:Y:S01]  /*1120*/  FMUL.FTZ R86, R5, R36 ;  /* 0x0000002405567220 */ /* 0x000fe20000410000 */
[----:B------:R-:W-:Y:S01]  /*1130*/  FMUL.FTZ R97, R80, R99 ;  /* 0x0000006350617220 */ /* 0x000fe20000410000 */
[----:B------:R-:W-:Y:S01]  /*1140*/  FADD.FTZ R101, RZ, R87 ;  /* 0x00000057ff657221 */ /* 0x000fe20000010000 */
[----:B------:R-:W-:Y:S01]  /*1150*/  FFMA.FTZ R100, R0, R87, RZ ;  /* 0x0000005700647223 */ /* 0x000fe200000100ff */
        /* <DEDUP_REMOVED lines=87> */
.L_x_5401:
        /* <DEDUP_REMOVED lines=52> */
.L_x_5419:
[----:B-1----:R-:W-:Y:S01]  /*1a10*/  FADD.FTZ R29, R36, R29 ;  /* 0x0000001d241d7221 */ /* 0x002fe20000010000 */
[----:B--2---:R-:W-:-:S03]  /*1a20*/  FADD.FTZ R28, R35, R28 ;  /* 0x0000001c231c7221 */ /* 0x004fc60000010000 */
        /* <DEDUP_REMOVED lines=13> */
[C-C-:B0-----:R-:W-:Y:S01]  /*1b00*/  FFMA.FTZ R35, R31.reuse, R102, R40.reuse ;  /* 0x000000661f237223 */ /* 0x141fe20000010028 */
        /* <DEDUP_REMOVED lines=71> */
.L_x_5404:
        /* <DEDUP_REMOVED lines=54> */
[----:B------:R-:W-:Y:S01]  /*22e0*/  IMAD.WIDE.U32 R82, R79, 0x10, R28 ;  /* 0x000000104f527825 */ /* 0x000fe200078e001c */
[----:B------:R-:W-:-:S03]  /*22f0*/  F2FP.F16.F32.PACK_AB R28, R97, R0 ;  /* 0x00000000611c723e */ /* 0x000fc600000000ff */
[----:B------:R-:W-:Y:S01]  /*2300*/  FMUL.FTZ R97, R97, R77 ;  /* 0x0000004d61617220 */ /* 0x000fe20000410000 */
[----:B------:R-:W-:Y:S01]  /*2310*/  F2FP.F16.F32.PACK_AB R29, R89, R32 ;  /* 0x00000020591d723e */ /* 0x000fe200000000ff */
[----:B-1----:R-:W-:-:S04]  /*2320*/  IMAD.WIDE.U32 R84, R78, 0x10, R30 ;  /* 0x000000104e547825 */ /* 0x002fc800078e001e */
[-C--:B------:R-:W-:Y:S01]  /*2330*/  FMUL.FTZ R0, R89, R77.reuse ;  /* 0x0000004d59007220 */ /* 0x080fe20000410000 */
[-C--:B------:R-:W-:Y:S01]  /*2340*/  FMUL.FTZ R38, R34, R77.reuse ;  /* 0x0000004d22267220 */ /* 0x080fe20000410000 */
[----:B------:R-:W-:Y:S01]  /*2350*/  FMUL.FTZ R86, R42, R77 ;  /* 0x0000004d2a567220 */ /* 0x000fe20000410000 */
[----:B------:R-:W-:Y:S01]  /*2360*/  IMAD.WIDE.U32 R78, R79, 0x10, R30 ;  /* 0x000000104f4e7825 */ /* 0x000fe200078e001e */
[----:B------:R-:W-:-:S03]  /*2370*/  F2FP.F16.F32.PACK_AB R30, R91, R34 ;  /* 0x000000225b1e723e */ /* 0x000fc600000000ff */
[-C--:B------:R-:W-:Y:S01]  /*2380*/  FMUL.FTZ R91, R91, R77.reuse ;  /* 0x0000004d5b5b7220 */ /* 0x080fe20000410000 */
[C---:B------:R-:W-:Y:S01]  /*2390*/  F2FP.F16.F32.PACK_AB R31, R93.reuse, R40 ;  /* 0x000000285d1f723e */ /* 0x040fe200000000ff */
[-C--:B------:R-:W-:Y:S01]  /*23a0*/  FMUL.FTZ R40, R93, R77.reuse ;  /* 0x0000004d5d287220 */ /* 0x080fe20000410000 */
[----:B------:R-:W-:Y:S01]  /*23b0*/  F2FP.F16.F32.PACK_AB R32, R95, R42 ;  /* 0x0000002a5f20723e */ /* 0x000fe200000000ff */
[-C--:B------:R-:W-:Y:S01]  /*23c0*/  FMUL.FTZ R41, R88, R77.reuse ;  /* 0x0000004d58297220 */ /* 0x080fe20000410000 */
[----:B------:R-:W-:Y:S01]  /*23d0*/  F2FP.F16.F32.PACK_AB R33, R107, R88 ;  /* 0x000000586b21723e */ /* 0x000fe200000000ff */
[-C--:B------:R-:W-:Y:S01]  /*23e0*/  FMUL.FTZ R42, R90, R77.reuse ;  /* 0x0000004d5a2a7220 */ /* 0x080fe20000410000 */
[C---:B------:R-:W-:Y:S01]  /*23f0*/  F2FP.F16.F32.PACK_AB R34, R43.reuse, R90 ;  /* 0x0000005a2b22723e */ /* 0x040fe200000000ff */
        /* <DEDUP_REMOVED lines=16> */
[----:B------:R-:W-:-:S05]  /*2500*/  F2FP.F16.F32.PACK_AB R40, R95, R86 ;  /* 0x000000565f28723e */ /* 0x000fca00000000ff */
[----:B------:R2:W-:Y:S01]  /*2510*/  STG.E.128 desc[UR6][R78.64], R40 ;  /* 0x000000284e007986 */ /* 0x0005e2000c101d06 */
[----:B------:R-:W-:Y:S05]  /*2520*/  BRA `(.L_x_5405) ;  /* 0x0000000c002c7947 */ /* 0x000fea0003800000 */
.L_x_5403:
[----:B------:R-:W-:-:S04]  /*2530*/  UISETP.NE.U32.AND UP0, UPT, UR14, URZ, UPT ;  /* 0x000000ff0e00728c */ /* 0x000fc8000bf05070 */
[----:B------:R-:W-:-:S09]  /*2540*/  UISETP.NE.AND.EX UP0, UPT, UR15, URZ, UPT, UP0 ;  /* 0x000000ff0f00728c */ /* 0x000fd2000bf05300 */
[----:B------:R-:W-:Y:S05]  /*2550*/  BRA.U UP0, `(.L_x_5406) ;  /* 0x0000000500787547 */ /* 0x000fea000b800000 */
[C-C-:B------:R-:W-:Y:S01]  /*2560*/  FFMA.FTZ R29, R31.reuse, R98, R40.reuse ;  /* 0x000000621f1d7223 */ /* 0x140fe20000010028 */
[C-C-:B0-----:R-:W-:Y:S01]  /*2570*/  FFMA.FTZ R35, R31.reuse, R102, R40.reuse ;  /* 0x000000661f237223 */ /* 0x141fe20000010028 */
[C-C-:B------:R-:W-:Y:S01]  /*2580*/  FFMA.FTZ R0, R31.reuse, R0, R40.reuse ;  /* 0x000000001f007223 */ /* 0x140fe20000010028 */
[----:B------:R-:W-:Y:S01]  /*2590*/  FFMA.FTZ R97, R31, R97, R40 ;  /* 0x000000611f617223 */ /* 0x000fe20000010028 */
[----:B------:R-:W-:Y:S01]  /*25a0*/  FADD.FTZ R32, -R29, R88 ;  /* 0x000000581d207221 */ /* 0x000fe20000010100 */
[----:B------:R-:W-:Y:S02]  /*25b0*/  HADD2.F32 R29, -RZ, R23.H0_H0 ;  /* 0x20000017ff1d7230 */ /* 0x000fe40000004100 */
[----:B------:R-:W-:Y:S01]  /*25c0*/  FADD.FTZ R35, -R35, R92 ;  /* 0x0000005c23237221 */ /* 0x000fe20000010100 */
        /* <DEDUP_REMOVED lines=12> */
[----:B------:R-:W-:Y:S01]  /*2690*/  FFMA.FTZ R40, R80, R35, R29 ;  /* 0x0000002350287223 */ /* 0x000fe2000001001d */
[----:B------:R-:W-:-:S02]  /*26a0*/  HADD2.F32 R29, -RZ, R21.H0_H0 ;  /* 0x20000015ff1d7230 */ /* 0x000fc40000004100 */
[----:B------:R-:W-:Y:S01]  /*26b0*/  FADD.FTZ R30, -R97, R86 ;  /* 0x00000056611e7221 */ /* 0x000fe20000010100 */
[----:B------:R-:W-:Y:S01]  /*26c0*/  FADD.FTZ R86, -R37, R94 ;  /* 0x0000005e25567221 */ /* 0x000fe20000010100 */
[----:B------:R-:W-:Y:S01]  /*26d0*/  FADD.FTZ R94, -R31, R82 ;  /* 0x000000521f5e7221 */ /* 0x000fe20000010100 */
[----:B------:R-:W-:Y:S01]  /*26e0*/  FADD.FTZ R28, -R28, R89 ;  /* 0x000000591c1c7221 */ /* 0x000fe20000010100 */
[----:B------:R-:W-:Y:S01]  /*26f0*/  FFMA.FTZ R32, R80, R32, R29 ;  /* 0x0000002050207223 */ /* 0x000fe2000001001d */
[----:B------:R-:W-:Y:S02]  /*2700*/  HADD2.F32 R31, -RZ, R21.H1_H1 ;  /* 0x30000015ff1f7230 */ /* 0x000fe40000004100 */
[----:B------:R-:W-:Y:S01]  /*2710*/  FADD.FTZ R0, -R0, R87 ;  /* 0x0000005700007221 */ /* 0x000fe20000010100 */
[----:B------:R-:W-:Y:S02]  /*2720*/  HADD2.F32 R29, -RZ, R20.H0_H0 ;  /* 0x20000014ff1d7230 */ /* 0x000fe40000004100 */
[----:B------:R-:W-:Y:S01]  /*2730*/  FADD.FTZ R36, -R33, R90 ;  /* 0x0000005a21247221 */ /* 0x000fe20000010100 */
[----:B------:R-:W-:Y:S01]  /*2740*/  FADD.FTZ R88, -R107, R34 ;  /* 0x000000226b587221 */ /* 0x000fe20000010100 */
[----:B------:R-:W-:-:S02]  /*2750*/  HADD2.F32 R37, -RZ, R23.H1_H1 ;  /* 0x30000017ff257230 */ /* 0x000fc40000004100 */
[----:B------:R-:W-:Y:S01]  /*2760*/  FADD.FTZ R38, -R38, R91 ;  /* 0x0000005b26267221 */ /* 0x000fe20000010100 */
[--C-:B------:R-:W-:Y:S02]  /*2770*/  HADD2.F32 R33, -RZ, R22.reuse.H0_H0 ;  /* 0x20000016ff217230 */ /* 0x100fe40000004100 */
[----:B------:R-:W-:Y:S01]  /*2780*/  FADD.FTZ R84, -R84, R93 ;  /* 0x0000005d54547221 */ /* 0x000fe20000010100 */
[----:B------:R-:W-:Y:S02]  /*2790*/  HADD2.F32 R35, -RZ, R22.H1_H1 ;  /* 0x30000016ff237230 */ /* 0x000fe40000004100 */
[C---:B------:R-:W-:Y:S01]  /*27a0*/  FFMA.FTZ R34, R80.reuse, R28, R31 ;  /* 0x0000001c50227223 */ /* 0x040fe2000001001f */
[C---:B------:R-:W-:Y:S01]  /*27b0*/  FFMA.FTZ R0, R80.reuse, R0, R29 ;  /* 0x0000000050007223 */ /* 0x040fe2000001001d */
[----:B------:R-:W-:Y:S01]  /*27c0*/  FADD.FTZ R90, -R39, R42 ;  /* 0x0000002a275a7221 */ /* 0x000fe20000010100 */
[----:B------:R-:W0:Y:S01]  /*27d0*/  LDC.64 R28, c[0x0][0x468] ;  /* 0x00011a00ff1c7b82 */ /* 0x000e220000000a00 */
[C---:B------:R-:W-:Y:S01]  /*27e0*/  FFMA.FTZ R42, R80.reuse, R84, R37 ;  /* 0x00000054502a7223 */ /* 0x040fe20000010025 */
[C---:B------:R-:W-:Y:S01]  /*27f0*/  FFMA.FTZ R36, R80.reuse, R36, R33 ;  /* 0x0000002450247223 */ /* 0x040fe20000010021 */
[----:B------:R-:W-:Y:S01]  /*2800*/  FFMA.FTZ R38, R80, R38, R35 ;  /* 0x0000002650267223 */ /* 0x000fe20000010023 */
        /* <DEDUP_REMOVED lines=8> */
[----:B------:R-:W-:-:S02]  /*2890*/  HADD2.F32 R31, -RZ, R25.H0_H0 ;  /* 0x20000019ff1f7230 */ /* 0x000fc40000004100 */
[C---:B------:R-:W-:Y:S01]  /*28a0*/  FFMA.FTZ R82, R80.reuse, R86, R33 ;  /* 0x0000005650527223 */ /* 0x040fe20000010021 */
[----:B------:R-:W-:Y:S02]  /*28b0*/  HADD2.F32 R33, -RZ, R25.H1_H1 ;  /* 0x30000019ff217230 */ /* 0x000fe40000004100 */
[----:B------:R-:W-:Y:S01]  /*28c0*/  FFMA.FTZ R84, R80, R96, R35 ;  /* 0x0000006050547223 */ /* 0x000fe20000010023 */
[--C-:B------:R-:W-:Y:S02]  /*28d0*/  HADD2.F32 R35, -RZ, R26.reuse.H0_H0 ;  /* 0x2000001aff237230 */ /* 0x100fe40000004100 */
[----:B------:R-:W-:Y:S01]  /*28e0*/  FADD.FTZ R92, -R98, R43 ;  /* 0x0000002b625c7221 */ /* 0x000fe20000010100 */
[----:B------:R-:W-:Y:S02]  /*28f0*/  HADD2.F32 R37, -RZ, R26.H1_H1 ;  /* 0x3000001aff257230 */ /* 0x000fe40000004100 */
[----:B------:R-:W-:Y:S01]  /*2900*/  FADD.FTZ R110, -R110, R81 ;  /* 0x000000516e6e7221 */ /* 0x000fe20000010100 */
[----:B------:R-:W-:-:S02]  /*2910*/  HADD2.F32 R39, -RZ, R27.H0_H0 ;  /* 0x2000001bff277230 */ /* 0x000fc40000004100 */
        /* <DEDUP_REMOVED lines=34> */
.L_x_5406:
[C-C-:B------:R-:W-:Y:S01]  /*2b40*/  FFMA.FTZ R28, R31.reuse, R99, R40.reuse ;  /* 0x000000631f1c7223 */ /* 0x140fe20000010028 */
[C-C-:B------:R-:W-:Y:S01]  /*2b50*/  FFMA.FTZ R97, R31.reuse, R97, R40.reuse ;  /* 0x000000611f617223 */ /* 0x140fe20000010028 */
[C-C-:B------:R-:W-:Y:S01]  /*2b60*/  FFMA.FTZ R29, R31.reuse, R98, R40.reuse ;  /* 0x000000621f1d7223 */ /* 0x140fe20000010028 */
[----:B------:R-:W-:Y:S01]  /*2b70*/  FFMA.FTZ R0, R31, R0, R40 ;  /* 0x000000001f007223 */ /* 0x000fe20000010028 */
[----:B------:R-:W-:Y:S01]  /*2b80*/  FADD.FTZ R89, -R28, R89 ;  /* 0x000000591c597221 */ /* 0x000fe20000010100 */
[--C-:B------:R-:W-:Y:S02]  /*2b90*/  HADD2.F32 R28, -RZ, R20.reuse.H1_H1 ;  /* 0x30000014ff1c7230 */ /* 0x100fe40000004100 */
[----:B------:R-:W-:Y:S01]  /*2ba0*/  FADD.FTZ R97, -R97, R86 ;  /* 0x0000005661617221 */ /* 0x000fe20000010100 */
        /* <DEDUP_REMOVED lines=13> */
[----:B------:R-:W-:Y:S01]  /*2c80*/  FFMA.FTZ R97, R80, R97, R28 ;  /* 0x0000006150617223 */ /* 0x000fe2000001001c */
[----:B------:R-:W-:-:S02]  /*2c90*/  HADD2.F32 R29, -RZ, R20.H0_H0 ;  /* 0x20000014ff1d7230 */ /* 0x000fc40000004100 */
[----:B------:R-:W-:Y:S01]  /*2ca0*/  FADD.FTZ R87, -R0, R87 ;  /* 0x0000005700577221 */ /* 0x000fe20000010100 */
[----:B------:R-:W-:Y:S02]  /*2cb0*/  HADD2.F32 R28, -RZ, R22.H0_H0 ;  /* 0x20000016ff1c7230 */ /* 0x000fe40000004100 */
[----:B------:R-:W-:Y:S01]  /*2cc0*/  FADD.FTZ R33, -R33, R90 ;  /* 0x0000005a21217221 */ /* 0x000fe20000010100 */
[----:B------:R-:W-:Y:S01]  /*2cd0*/  FADD.FTZ R39, -R106, R83 ;  /* 0x000000536a277221 */ /* 0x000fe20000010100 */
[----:B------:R-:W-:Y:S01]  /*2ce0*/  FADD.FTZ R107, -R107, R34 ;  /* 0x000000226b6b7221 */ /* 0x000fe20000010100 */
[----:B------:R-:W-:Y:S01]  /*2cf0*/  FADD.FTZ R111, -R111, R82 ;  /* 0x000000526f6f7221 */ /* 0x000fe20000010100 */
[C---:B------:R-:W-:Y:S01]  /*2d00*/  FFMA.FTZ R0, R80.reuse, R87, R29 ;  /* 0x0000005750007223 */ /* 0x040fe2000001001d */
[----:B------:R-:W0:Y:S01]  /*2d10*/  LDC.64 R82, c[0x0][0x478] ;  /* 0x00011e00ff527b82 */ /* 0x000e220000000a00 */
[----:B------:R-:W-:Y:S01]  /*2d20*/  FFMA.FTZ R34, R80, R33, R28 ;  /* 0x0000002150227223 */ /* 0x000fe2000001001c */
[----:B------:R-:W-:Y:S01]  /*2d30*/  FADD.FTZ R91, -R30, R91 ;  /* 0x0000005b1e5b7221 */ /* 0x000fe20000010100 */
[----:B------:R-:W-:-:S02]  /*2d40*/  HADD2.F32 R30, -RZ, R21.H0_H0 ;  /* 0x20000015ff1e7230 */ /* 0x000fc40000004100 */
[----:B------:R-:W-:Y:S01]  /*2d50*/  FADD.FTZ R95, -R36, R95 ;  /* 0x0000005f245f7221 */ /* 0x000fe20000010100 */
[----:B------:R-:W-:Y:S02]  /*2d60*/  HADD2.F32 R36, -RZ, R22.H1_H1 ;  /* 0x30000016ff247230 */ /* 0x000fe40000004100 */
[----:B------:R-:W-:Y:S01]  /*2d70*/  FADD.FTZ R41, -R41, R42 ;  /* 0x0000002a29297221 */ /* 0x000fe20000010100 */
[----:B------:R-:W-:Y:S01]  /*2d80*/  FADD.FTZ R35, -R35, R92 ;  /* 0x0000005c23237221 */ /* 0x000fe20000010100 */
[----:B------:R-:W1:Y:S01]  /*2d90*/  LDC.64 R28, c[0x0][0x468] ;  /* 0x00011a00ff1c7b82 */ /* 0x000e620000000a00 */
[----:B------:R-:W-:Y:S01]  /*2da0*/  FFMA.FTZ R30, R80, R31, R30 ;  /* 0x0000001f501e7223 */ /* 0x000fe2000001001e */
[----:B------:R-:W-:Y:S02]  /*2db0*/  HADD2.F32 R31, -RZ, R23.H0_H0 ;  /* 0x20000017ff1f7230 */ /* 0x000fe40000004100 */
[----:B------:R-:W-:Y:S01]  /*2dc0*/  FADD.FTZ R43, -R38, R43 ;  /* 0x0000002b262b7221 */ /* 0x000fe20000010100 */
        /* <DEDUP_REMOVED lines=9> */
[----:B------:R-:W-:-:S02]  /*2e60*/  HADD2.F32 R32, -RZ, R21.H1_H1 ;  /* 0x30000015ff207230 */ /* 0x000fc40000004100 */
[C---:B------:R-:W-:Y:S01]  /*2e70*/  FFMA.FTZ R93, R80.reuse, R93, R36 ;  /* 0x0000005d505d7223 */ /* 0x040fe20000010024 */
[C---:B------:R-:W-:Y:S01]  /*2e80*/  FFMA.FTZ R42, R80.reuse, R37, R38 ;  /* 0x00000025502a7223 */ /* 0x040fe20000010026 */
[----:B------:R-:W-:Y:S01]  /*2e90*/  FFMA.FTZ R95, R80, R95, R84 ;  /* 0x0000005f505f7223 */ /* 0x000fe20000010054 */
[--C-:B------:R-:W-:Y:S02]  /*2ea0*/  HADD2.F32 R31, -RZ, R25.reuse.H0_H0 ;  /* 0x20000019ff1f7230 */ /* 0x100fe40000004100 */
[----:B------:R-:W-:Y:S01]  /*2eb0*/  FADD.FTZ R81, -R110, R81 ;  /* 0x000000516e517221 */ /* 0x000fe20000010100 */
[----:B------:R-:W-:Y:S02]  /*2ec0*/  HADD2.F32 R36, -RZ, R25.H1_H1 ;  /* 0x30000019ff247230 */ /* 0x000fe40000004100 */
[C---:B------:R-:W-:Y:S01]  /*2ed0*/  FFMA.FTZ R32, R80.reuse, R89, R32 ;  /* 0x0000005950207223 */ /* 0x040fe20000010020 */
[--C-:B------:R-:W-:Y:S02]  /*2ee0*/  HADD2.F32 R38, -RZ, R26.reuse.H0_H0 ;  /* 0x2000001aff267230 */ /* 0x100fe40000004100 */
[----:B------:R-:W-:Y:S01]  /*2ef0*/  FFMA.FTZ R88, R80, R39, R31 ;  /* 0x0000002750587223 */ /* 0x000fe2000001001f */
[----:B------:R-:W-:-:S02]  /*2f00*/  HADD2.F32 R84, -RZ, R26.H1_H1 ;  /* 0x3000001aff547230 */ /* 0x000fc40000004100 */
[C---:B------:R-:W-:Y:S01]  /*2f10*/  FFMA.FTZ R107, R80.reuse, R107, R36 ;  /* 0x0000006b506b7223 */ /* 0x040fe20000010024 */
[----:B------:R-:W-:Y:S02]  /*2f20*/  HADD2.F32 R86, -RZ, R27.H0_H0 ;  /* 0x2000001bff567230 */ /* 0x000fe40000004100 */
[----:B------:R-:W-:Y:S01]  /*2f30*/  FFMA.FTZ R90, R80, R41, R38 ;  /* 0x00000029505a7223 */ /* 0x000fe20000010026 */
[----:B------:R-:W-:Y:S01]  /*2f40*/  FMUL.FTZ R36, R0, R77 ;  /* 0x0000004d00247220 */ /* 0x000fe20000410000 */
        /* <DEDUP_REMOVED lines=8> */
[----:B------:R-:W-:Y:S01]  /*2fd0*/  FMUL.FTZ R40, R93, R77 ;  /* 0x0000004d5d287220 */ /* 0x000fe20000410000 */
[----:B------:R-:W-:-:S04]  /*2fe0*/  IMAD.WIDE.U32 R82, R79, 0x10, R82 ;  /* 0x000000104f527825 */ /* 0x000fc800078e0052 */
[-C--:B------:R-:W-:Y:S01]  /*2ff0*/  FMUL.FTZ R86, R42, R77.reuse ;  /* 0x0000004d2a567220 */ /* 0x080fe20000410000 */
[----:B------:R-:W-:Y:S01]  /*3000*/  FMUL.FTZ R41, R88, R77 ;  /* 0x0000004d58297220 */ /* 0x000fe20000410000 */
[----:B------:R-:W-:Y:S01]  /*3010*/  F2FP.F16.F32.PACK_AB R33, R107, R88 ;  /* 0x000000586b21723e */ /* 0x000fe200000000ff */
[----:B------:R-:W-:Y:S01]  /*3020*/  IMAD.WIDE.U32 R78, R79, 0x10, R28 ;  /* 0x000000104f4e7825 */ /* 0x000fe200078e001c */
[----:B------:R-:W-:-:S03]  /*3030*/  F2FP.F16.F32.PACK_AB R28, R97, R0 ;  /* 0x00000000611c723e */ /* 0x000fc600000000ff */
[CC--:B------:R-:W-:Y:S01]  /*3040*/  FMUL.FTZ R0, R32.reuse, R77.reuse ;  /* 0x0000004d20007220 */ /* 0x0c0fe20000410000 */
[----:B------:R-:W-:Y:S01]  /*3050*/  F2FP.F16.F32.PACK_AB R29, R32, R30 ;  /* 0x0000001e201d723e */ /* 0x000fe200000000ff */
[-C--:B------:R-:W-:Y:S01]  /*3060*/  FMUL.FTZ R97, R97, R77.reuse ;  /* 0x0000004d61617220 */ /* 0x080fe20000410000 */
[C---:B------:R-:W-:Y:S01]  /*3070*/  F2FP.F16.F32.PACK_AB R30, R91.reuse, R34 ;  /* 0x000000225b1e723e */ /* 0x040fe200000000ff */
        /* <DEDUP_REMOVED lines=21> */
[----:B------:R1:W-:Y:S02]  /*31d0*/  STG.E.128 desc[UR6][R78.64], R40 ;  /* 0x000000284e007986 */ /* 0x0003e4000c101d06 */
.L_x_5405:
[----:B0123--:R-:W0:Y:S02]  /*31e0*/  LDC.64 R28, c[0x0][0x380] ;  /* 0x0000e000ff1c7b82 */ /* 0x00fe240000000a00 */
[----:B0-----:R-:W-:-:S04]  /*31f0*/  LEA R76, R28, R76, 0x2 ;  /* 0x0000004c1c4c7211 */ /* 0x001fc800078e10ff */
[----:B------:R-:W-:-:S13]  /*3200*/  ISETP.GE.AND P1, PT, R76, R29, PT ;  /* 0x0000001d4c00720c */ /* 0x000fda0003f26270 */
[----:B------:R-:W-:Y:S05]  /*3210*/  @!P1 BRA `(.L_x_5407) ;  /* 0xffffffd000689947 */ /* 0x000fea000383ffff */
[----:B------:R-:W-:Y:S05]  /*3220*/  BSYNC B1 ;  /* 0x0000000000017941 */ /* 0x000fea0003800000 */
.L_x_5399:
        /* <DEDUP_REMOVED lines=32> */
.L_x_5398:
[----:B------:R-:W-:Y:S05]  /*3430*/  BSYNC B0 ;  /* 0x0000000000007941 */ /* 0x000fea0003800000 */
.L_x_5397:
        /* <DEDUP_REMOVED lines=105> */
.L_x_5402:
        /* <DEDUP_REMOVED lines=8> */
.L_x_5409:
[----:B------:R-:W-:Y:S05]  /*3b50*/  BSYNC B2 ;  /* 0x0000000000027941 */ /* 0x000fea0003800000 */
.L_x_5408:
        /* <DEDUP_REMOVED lines=8> */
.L_x_5410:
[----:B------:R-:W-:Y:S01]  /*3be0*/  FADD.FTZ R29, R29, R112 ;  /* 0x000000701d1d7221 */ /* 0x000fe20000010000 */
[----:B------:R-:W-:-:S04]  /*3bf0*/  HFMA2 R39, -RZ, RZ, 0, 1.1920928955078125e-07 ;  /* 0x00000002ff277431 */ /* 0x000fc800000001ff */
[----:B------:R-:W-:Y:S02]  /*3c00*/  MOV R40, R29 ;  /* 0x0000001d00287202 */ /* 0x000fe40000000f00 */
[----:B------:R-:W-:-:S07]  /*3c10*/  MOV R28, R38 ;  /* 0x00000026001c7202 */ /* 0x000fce0000000f00 */
[----:B------:R-:W-:Y:S05]  /*3c20*/  WARPSYNC.COLLECTIVE R37, `(.L_x_5411) ;  /* 0x0000000025087348 */ /* 0x000fea0003c00000 */
[----:B------:R0:W1:Y:S02]  /*3c30*/  SHFL.BFLY P3, R38, R40, R39, R84 ;  /* 0x0c00002728267389 */ /* 0x0000640000060054 */
[----:B01----:R-:W-:Y:S05]  /*3c40*/  ENDCOLLECTIVE ;  /* 0x000000000000791b */ /* 0x003fea0003800000 */
.L_x_5411:
[----:B------:R-:W-:-:S05]  /*3c50*/  FADD.FTZ R28, R28, R113 ;  /* 0x000000711c1c7221 */ /* 0x000fca0000010000 */
[----:B------:R-:W-:Y:S02]  /*3c60*/  MOV R40, R28 ;  /* 0x0000001c00287202 */ /* 0x000fe40000000f00 */
[----:B------:R-:W-:-:S07]  /*3c70*/  MOV R30, R38 ;  /* 0x00000026001e7202 */ /* 0x000fce0000000f00 */
[----:B------:R-:W-:Y:S05]  /*3c80*/  WARPSYNC.COLLECTIVE R37, `(.L_x_5412) ;  /* 0x0000000025087348 */ /* 0x000fea0003c00000 */
[----:B------:R0:W1:Y:S02]  /*3c90*/  SHFL.BFLY P3, R38, R40, R39, R84 ;  /* 0x0c00002728267389 */ /* 0x0000640000060054 */
[----:B01----:R-:W-:Y:S05]  /*3ca0*/  ENDCOLLECTIVE ;  /* 0x000000000000791b */ /* 0x003fea0003800000 */
.L_x_5412:
[----:B------:R-:W-:Y:S01]  /*3cb0*/  FADD.FTZ R30, R29, R30 ;  /* 0x0000001e1d1e7221 */ /* 0x000fe20000010000 */
[----:B------:R-:W-:-:S04]  /*3cc0*/  HFMA2 R39, -RZ, RZ, 0, 2.384185791015625e-07 ;  /* 0x00000004ff277431 */ /* 0x000fc800000001ff */
[----:B------:R-:W-:Y:S02]  /*3cd0*/  MOV R40, R30 ;  /* 0x0000001e00287202 */ /* 0x000fe40000000f00 */
[----:B------:R-:W-:-:S07]  /*3ce0*/  MOV R31, R38 ;  /* 0x00000026001f7202 */ /* 0x000fce0000000f00 */
[----:B------:R-:W-:Y:S05]  /*3cf0*/  WARPSYNC.COLLECTIVE R37, `(.L_x_5413) ;  /* 0x0000000025087348 */ /* 0x000fea0003c00000 */
[----:B------:R0:W1:Y:S02]  /*3d00*/  SHFL.BFLY P3, R38, R40, R39, R84 ;  /* 0x0c00002728267389 */ /* 0x0000640000060054 */
[----:B01----:R-:W-:Y:S05]  /*3d10*/  ENDCOLLECTIVE ;  /* 0x000000000000791b */ /* 0x003fea0003800000 */
.L_x_5413:
[----:B------:R-:W-:-:S05]  /*3d20*/  FADD.FTZ R31, R28, R31 ;  /* 0x0000001f1c1f7221 */ /* 0x000fca0000010000 */
[----:B------:R-:W-:Y:S02]  /*3d30*/  MOV R40, R31 ;  /* 0x0000001f00287202 */ /* 0x000fe40000000f00 */
[----:B------:R-:W-:-:S07]  /*3d40*/  MOV R33, R38 ;  /* 0x0000002600217202 */ /* 0x000fce0000000f00 */
[----:B------:R-:W-:Y:S05]  /*3d50*/  WARPSYNC.COLLECTIVE R37, `(.L_x_5414) ;  /* 0x0000000025087348 */ /* 0x000fea0003c00000 */
[----:B------:R0:W1:Y:S02]  /*3d60*/  SHFL.BFLY P3, R38, R40, R39, R84 ;  /* 0x0c00002728267389 */ /* 0x0000640000060054 */
[----:B01----:R-:W-:Y:S05]  /*3d70*/  ENDCOLLECTIVE ;  /* 0x000000000000791b */ /* 0x003fea0003800000 */
.L_x_5414:
[----:B------:R-:W-:Y:S01]  /*3d80*/  FADD.FTZ R33, R30, R33 ;  /* 0x000000211e217221 */ /* 0x000fe20000010000 */
[----:B------:R-:W-:-:S04]  /*3d90*/  HFMA2 R39, -RZ, RZ, 0, 4.76837158203125e-07 ;  /* 0x00000008ff277431 */ /* 0x000fc800000001ff */
[----:B------:R-:W-:Y:S02]  /*3da0*/  MOV R40, R33 ;  /* 0x0000002100287202 */ /* 0x000fe40000000f00 */
[----:B------:R-:W-:-:S07]  /*3db0*/  MOV R32, R38 ;  /* 0x0000002600207202 */ /* 0x000fce0000000f00 */
[----:B------:R-:W-:Y:S05]  /*3dc0*/  WARPSYNC.COLLECTIVE R37, `(.L_x_5415) ;  /* 0x0000000025087348 */ /* 0x000fea0003c00000 */
[----:B------:R0:W1:Y:S02]  /*3dd0*/  SHFL.BFLY P3, R38, R40, R39, R84 ;  /* 0x0c00002728267389 */ /* 0x0000640000060054 */
[----:B01----:R-:W-:Y:S05]  /*3de0*/  ENDCOLLECTIVE ;  /* 0x000000000000791b */ /* 0x003fea0003800000 */
.L_x_5415:
[----:B------:R-:W-:-:S05]  /*3df0*/  FADD.FTZ R32, R31, R32 ;  /* 0x000000201f207221 */ /* 0x000fca0000010000 */
[----:B------:R-:W-:Y:S02]  /*3e00*/  MOV R40, R32 ;  /* 0x0000002000287202 */ /* 0x000fe40000000f00 */
[----:B------:R-:W-:-:S07]  /*3e10*/  MOV R36, R38 ;  /* 0x0000002600247202 */ /* 0x000fce0000000f00 */
[----:B------:R-:W-:Y:S05]  /*3e20*/  WARPSYNC.COLLECTIVE R37, `(.L_x_5416) ;  /* 0x0000000025087348 */ /* 0x000fea0003c00000 */
[----:B------:R0:W1:Y:S02]  /*3e30*/  SHFL.BFLY P3, R38, R40, R39, R84 ;  /* 0x0c00002728267389 */ /* 0x0000640000060054 */
[----:B01----:R-:W-:Y:S05]  /*3e40*/  ENDCOLLECTIVE ;  /* 0x000000000000791b */ /* 0x003fea0003800000 */
.L_x_5416:
[----:B------:R-:W-:Y:S01]  /*3e50*/  FADD.FTZ R36, R33, R36 ;  /* 0x0000002421247221 */ /* 0x000fe20000010000 */
[----:B------:R-:W-:-:S04]  /*3e60*/  HFMA2 R39, -RZ, RZ, 0, 9.5367431640625e-07 ;  /* 0x00000010ff277431 */ /* 0x000fc800000001ff */
[----:B------:R-:W-:Y:S02]  /*3e70*/  MOV R40, R36 ;  /* 0x0000002400287202 */ /* 0x000fe40000000f00 */
[----:B------:R-:W-:-:S07]  /*3e80*/  MOV R35, R38 ;  /* 0x0000002600237202 */ /* 0x000fce0000000f00 */
[----:B------:R-:W-:Y:S05]  /*3e90*/  WARPSYNC.COLLECTIVE R37, `(.L_x_5417) ;  /* 0x0000000025087348 */ /* 0x000fea0003c00000 */
[----:B------:R0:W1:Y:S02]  /*3ea0*/  SHFL.BFLY P3, R38, R40, R39, R84 ;  /* 0x0c00002728267389 */ /* 0x0000640000060054 */
[----:B01----:R-:W-:Y:S05]  /*3eb0*/  ENDCOLLECTIVE ;  /* 0x000000000000791b */ /* 0x003fea0003800000 */
.L_x_5417:
[----:B------:R-:W-:-:S05]  /*3ec0*/  FADD.FTZ R35, R32, R35 ;  /* 0x0000002320237221 */ /* 0x000fca0000010000 */
[----:B------:R-:W-:Y:S02]  /*3ed0*/  MOV R40, R35 ;  /* 0x0000002300287202 */ /* 0x000fe40000000f00 */
[----:B------:R-:W-:-:S07]  /*3ee0*/  MOV R29, R38 ;  /* 0x00000026001d7202 */ /* 0x000fce0000000f00 */
[----:B------:R-:W-:Y:S05]  /*3ef0*/  WARPSYNC.COLLECTIVE R37, `(.L_x_5418) ;  /* 0x0000000025087348 */ /* 0x000fea0003c00000 */
[----:B------:R0:W1:Y:S02]  /*3f00*/  SHFL.BFLY P3, R38, R40, R39, R84 ;  /* 0x0c00002728267389 */ /* 0x0000640000060054 */
[----:B01----:R-:W-:Y:S05]  /*3f10*/  ENDCOLLECTIVE ;  /* 0x000000000000791b */ /* 0x003fea0003800000 */
.L_x_5418:
[----:B------:R-:W-:Y:S01]  /*3f20*/  MOV R28, R38 ;  /* 0x00000026001c7202 */ /* 0x000fe20000000f00 */
[----:B------:R-:W-:Y:S06]  /*3f30*/  BRA `(.L_x_5419) ;  /* 0xffffffd800b47947 */ /* 0x000fec000383ffff */
.L_x_5420:
        /* <DEDUP_REMOVED lines=12> */
.L_x_11249:


//--------------------- .text._ZN10layer_norm13ln_bwd_kernelINS_13Kernel_traitsIf6__halfS2_S2_fjLj512ELj1ELj4ELj1ELj16ENS_18Kernel_traits_baseILj512EfS2_S2_S2_fjLj128EEEEELb0ELb0ELb1ELb0EEEvNS_9BwdParamsE --------------------------
	.section	.text._ZN10layer_norm13ln_bwd_kernelINS_13Kernel_traitsIf6__halfS2_S2_fjLj512ELj1ELj4ELj1ELj16ENS_18Kernel_traits_baseILj512EfS2_S2_S2_fjLj128EEEEELb0ELb0ELb1ELb0EEEvNS_9BwdParamsE,"ax",@progbits
	.align	128
        .global         _ZN10layer_norm13ln_bwd_kernelINS_13Kernel_traitsIf6__halfS2_S2_fjLj512ELj1ELj4ELj1ELj16ENS_18Kernel_traits_baseILj512EfS2_S2_S2_fjLj128EEEEELb0ELb0ELb1ELb0EEEvNS_9BwdParamsE
        .type           _ZN10layer_norm13ln_bwd_kernelINS_13Kernel_traitsIf6__halfS2_S2_fjLj512ELj1ELj4ELj1ELj16ENS_18Kernel_traits_baseILj512EfS2_S2_S2_fjLj128EEEEELb0ELb0ELb1ELb0EEEvNS_9BwdParamsE,@function
        .size           _ZN10layer_norm13ln_bwd_kernelINS_13Kernel_traitsIf6__halfS2_S2_fjLj512ELj1ELj4ELj1ELj16ENS_18Kernel_traits_baseILj512EfS2_S2_S2_fjLj128EEEEELb0ELb0ELb1ELb0EEEvNS_9BwdParamsE,(.L_x_11250 - _ZN10layer_norm13ln_bwd_kernelINS_13Kernel_traitsIf6__halfS2_S2_fjLj512ELj1ELj4ELj1ELj16ENS_18Kernel_traits_baseILj512EfS2_S2_S2_fjLj128EEEEELb0ELb0ELb1ELb0EEEvNS_9BwdParamsE)
        .other          _ZN10layer_norm13ln_bwd_kernelINS_13Kernel_traitsIf6__halfS2_S2_fjLj512ELj1ELj4ELj1ELj16ENS_18Kernel_traits_baseILj512EfS2_S2_S2_fjLj128EEEEELb0ELb0ELb1ELb0EEEvNS_9BwdParamsE,@"STO_CUDA_ENTRY STV_DEFAULT"
_ZN10layer_norm13ln_bwd_kernelINS_13Kernel_traitsIf6__halfS2_S2_fjLj512ELj1ELj4ELj1ELj16ENS_18Kernel_traits_baseILj512EfS2_S2_S2_fjLj128EEEEELb0ELb0ELb1ELb0EEEvNS_9BwdParamsE:
.text._ZN10layer_norm13ln_bwd_kernelINS_13Kernel_traitsIf6__halfS2_S2_fjLj512ELj1ELj4ELj1ELj16ENS_18Kernel_traits_baseILj512EfS2_S2_S2_fjLj128EEEEELb0ELb0ELb1ELb0EEEvNS_9BwdParamsE:
        /* <DEDUP_REMOVED lines=69> */
.L_x_5443:
        /* <DEDUP_REMOVED lines=31> */
[----:B0-----:R-:W-:Y:S02]  /*0640*/  LEA.HI.SX32 R87, R110, R107, 0x1d ;  /* 0x0000006b6e577211 */ /* 0x001fe400078feaff */
        /* <DEDUP_REMOVED lines=17> */
[----:B------:R-:W-:Y:S01]  /*0760*/  IADD3 R111, PT, PT, R111, 0x20, RZ ;  /* 0x000000206f6f7810 */ /* 0x000fe20007ffe0ff */
[--C-:B--2---:R-:W-:Y:S02]  /*0770*/  HADD2.F32 R92, -RZ, R12.reuse.H0_H0 ;  /* 0x2000000cff5c7230 */ /* 0x104fe40000004100 */
[----:B------:R-:W-:Y:S02]  /*0780*/  HADD2.F32 R96, -RZ, R12.H1_H1 ;  /* 0x3000000cff607230 */ /* 0x000fe40000004100 */
[--C-:B------:R-:W-:Y:S02]  /*0790*/  HADD2.F32 R12, -RZ, R13.reuse.H1_H1 ;  /* 0x3000000dff0c7230 */ /* 0x100fe40000004100 */
[----:B------:R-:W-:Y:S01]  /*07a0*/  FADD.FTZ R3, -R107, R92 ;  /* 0x0000005c6b037221 */ /* 0x000fe20000010100 */
[----:B------:R-:W-:-:S02]  /*07b0*/  HADD2.F32 R98, -RZ, R13.H0_H0 ;  /* 0x2000000dff627230 */ /* 0x000fc40000004100 */
[C---:B0-----:R-:W-:Y:S01]  /*07c0*/  FADD.FTZ R11, -R107.reuse, R96 ;  /* 0x000000606b0b7221 */ /* 0x041fe20000010100 */
[----:B---3--:R-:W-:Y:S02]  /*07d0*/  HADD2.F32 R9, -RZ, R88.H0_H0 ;  /* 0x20000058ff097230 */ /* 0x008fe40000004100 */
[C---:B-----5:R-:W-:Y:S01]  /*07e0*/  FMUL.FTZ R3, R4.reuse, R3 ;  /* 0x0000000304037220 */ /* 0x060fe20000410000 */
[----:B------:R-:W-:Y:S02]  /*07f0*/  HADD2.F32 R112, -RZ, R14.H0_H0 ;  /* 0x2000000eff707230 */ /* 0x000fe40000004100 */
[----:B------:R-:W-:Y:S01]  /*0800*/  FADD.FTZ R13, -R107, R98 ;  /* 0x000000626b0d7221 */ /* 0x000fe20000010100 */
[--C-:B------:R-:W-:Y:S02]  /*0810*/  HADD2.F32 R114, -RZ, R15.reuse.H0_H0 ;  /* 0x2000000fff727230 */ /* 0x100fe40000004100 */
[----:B------:R-:W-:Y:S01]  /*0820*/  FMUL.FTZ R10, R4, R11 ;  /* 0x0000000b040a7220 */ /* 0x000fe20000410000 */
[----:B------:R-:W-:-:S02]  /*0830*/  HADD2.F32 R116, -RZ, R15.H1_H1 ;  /* 0x3000000fff747230 */ /* 0x000fc40000004100 */
[----:B------:R-:W-:Y:S01]  /*0840*/  FADD.FTZ R32, R32, R9 ;  /* 0x0000000920207221 */ /* 0x000fe20000010000 */
[----:B------:R-:W-:Y:S02]  /*0850*/  HADD2.F32 R14, -RZ, R14.H1_H1 ;  /* 0x3000000eff0e7230 */ /* 0x000fe40000004100 */
[----:B------:R-:W-:Y:S01]  /*0860*/  FFMA.FTZ R48, R3, R9, R48 ;  /* 0x0000000903307223 */ /* 0x000fe20000010030 */
[--C-:B------:R-:W-:Y:S02]  /*0870*/  HADD2.F32 R15, -RZ, R89.reuse.H0_H0 ;  /* 0x20000059ff0f7230 */ /* 0x100fe40000004100 */
[C---:B------:R-:W-:Y:S01]  /*0880*/  FADD.FTZ R115, -R107.reuse, R114 ;  /* 0x000000726b737221 */ /* 0x040fe20000010100 */
[----:B------:R-:W-:Y:S02]  /*0890*/  HADD2.F32 R110, -RZ, R89.H1_H1 ;  /* 0x30000059ff6e7230 */ /* 0x000fe40000004100 */
[----:B------:R-:W-:Y:S01]  /*08a0*/  FADD.FTZ R89, -R107, R12 ;  /* 0x0000000c6b597221 */ /* 0x000fe20000010100 */
[----:B------:R-:W-:-:S02]  /*08b0*/  HADD2.F32 R88, -RZ, R88.H1_H1 ;  /* 0x30000058ff587230 */ /* 0x000fc40000004100 */
[----:B------:R-:W-:Y:S01]  /*08c0*/  FMUL.FTZ R12, R64, R9 ;  /* 0x00000009400c7220 */ /* 0x000fe20000410000 */
[--C-:B------:R-:W-:Y:S02]  /*08d0*/  HADD2.F32 R93, -RZ, R91.reuse.H0_H0 ;  /* 0x2000005bff5d7230 */ /* 0x100fe40000004100 */
[C---:B------:R-:W-:Y:S01]  /*08e0*/  FADD.FTZ R113, -R107.reuse, R14 ;  /* 0x0000000e6b717221 */ /* 0x040fe20000010100 */
[----:B------:R-:W-:Y:S02]  /*08f0*/  HADD2.F32 R86, -RZ, R91.H1_H1 ;  /* 0x3000005bff567230 */ /* 0x000fe40000004100 */
[----:B------:R-:W-:Y:S01]  /*0900*/  FADD.FTZ R91, -R107, R112 ;  /* 0x000000706b5b7221 */ /* 0x000fe20000010100 */
[----:B------:R-:W-:Y:S01]  /*0910*/  FMUL.FTZ R11, R65, R88 ;  /* 0x00000058410b7220 */ /* 0x000fe20000410000 */
[----:B------:R-:W-:Y:S01]  /*0920*/  FMUL.FTZ R14, R4, R89 ;  /* 0x00000059040e7220 */ /* 0x000fe20000410000 */
[----:B------:R-:W-:Y:S01]  /*0930*/  FADD.FTZ R96, RZ, R12 ;  /* 0x0000000cff607221 */ /* 0x000fe20000010000 */
[----:B------:R-:W-:Y:S01]  /*0940*/  FFMA.FTZ R89, R3, R12, RZ ;  /* 0x0000000c03597223 */ /* 0x000fe200000100ff */
[----:B------:R-:W-:-:S02]  /*0950*/  HADD2.F32 R94, -RZ, R90.H1_H1 ;  /* 0x3000005aff5e7230 */ /* 0x000fc40000004100 */
[----:B------:R-:W-:Y:S01]  /*0960*/  FMUL.FTZ R9, R4, R13 ;  /* 0x0000000d04097220 */ /* 0x000fe20000410000 */
[----:B------:R-:W-:Y:S02]  /*0970*/  HADD2.F32 R109, -RZ, R90.H0_H0 ;  /* 0x2000005aff6d7230 */ /* 0x000fe40000004100 */
        /* <DEDUP_REMOVED lines=17> */
[----:B------:R-:W-:Y:S01]  /*0a90*/  FFMA.FTZ R109, R9, R88, R96 ;  /* 0x00000058096d7223 */ /* 0x000fe20000010060 */
[----:B------:R-:W-:Y:S01]  /*0aa0*/  FMUL.FTZ R91, R4, R115 ;  /* 0x00000073045b7220 */ /* 0x000fe20000410000 */
[----:B------:R-:W-:Y:S01]  /*0ab0*/  FADD.FTZ R99, -R107, R116 ;  /* 0x000000746b637221 */ /* 0x000fe20000010100 */
        /* <DEDUP_REMOVED lines=8> */
[----:B------:R-:W-:Y:S01]  /*0b40*/  FADD.FTZ R31, R31, R86 ;  /* 0x000000561f1f7221 */ /* 0x000fe20000010000 */
[----:B------:R-:W-:Y:S01]  /*0b50*/  FADD.FTZ R99, R98, R89 ;  /* 0x0000005962637221 */ /* 0x000fe20000010000 */
[----:B------:R-:W-:Y:S01]  /*0b60*/  FFMA.FTZ R98, R92, R89, R93 ;  /* 0x000000595c627223 */ /* 0x000fe2000001005d */
        /* <DEDUP_REMOVED lines=8> */
.L_x_5426:
[----:B------:R-:W-:Y:S05]  /*0bf0*/  BSYNC.RECONVERGENT B2 ;  /* 0x0000000000027941 */ /* 0x000fea0003800200 */
.L_x_5425:
        /* <DEDUP_REMOVED lines=12> */
[--C-:B--2---:R-:W-:Y:S02]  /*0cc0*/  HADD2.F32 R102, -RZ, R80.reuse.H1_H1 ;  /* 0x30000050ff667230 */ /* 0x104fe40000004100 */
[----:B------:R-:W-:Y:S02]  /*0cd0*/  HADD2.F32 R100, -RZ, R80.H0_H0 ;  /* 0x20000050ff647230 */ /* 0x000fe40000004100 */
[----:B------:R-:W-:Y:S02]  /*0ce0*/  HADD2.F32 R80, -RZ, R81.H1_H1 ;  /* 0x30000051ff507230 */ /* 0x000fe40000004100 */
[----:B------:R-:W-:Y:S01]  /*0cf0*/  FADD.FTZ R95, -R107, R102 ;  /* 0x000000666b5f7221 */ /* 0x000fe20000010100 */
[--C-:B------:R-:W-:Y:S02]  /*0d00*/  HADD2.F32 R108, -RZ, R83.reuse.H0_H0 ;  /* 0x20000053ff6c7230 */ /* 0x100fe40000004100 */
[----:B------:R-:W-:-:S02]  /*0d10*/  HADD2.F32 R112, -RZ, R83.H1_H1 ;  /* 0x30000053ff707230 */ /* 0x000fc40000004100 */
[C---:B------:R-:W-:Y:S01]  /*0d20*/  FADD.FTZ R111, -R107.reuse, R80 ;  /* 0x000000506b6f7221 */ /* 0x040fe20000010100 */
[----:B---3--:R-:W-:Y:S02]  /*0d30*/  HADD2.F32 R83, -RZ, R84.H0_H0 ;  /* 0x20000054ff537230 */ /* 0x008fe40000004100 */
[----:B-----5:R-:W-:Y:S01]  /*0d40*/  FMUL.FTZ R80, R4, R95 ;  /* 0x0000005f04507220 */ /* 0x020fe20000410000 */
[----:B------:R-:W-:Y:S02]  /*0d50*/  HADD2.F32 R104, -RZ, R81.H0_H0 ;  /* 0x20000051ff687230 */ /* 0x000fe40000004100 */
[C---:B------:R-:W-:Y:S01]  /*0d60*/  FADD.FTZ R81, -R107.reuse, R100 ;  /* 0x000000646b517221 */ /* 0x040fe20000010100 */
[----:B------:R-:W-:Y:S02]  /*0d70*/  HADD2.F32 R106, -RZ, R82.H0_H0 ;  /* 0x20000052ff6a7230 */ /* 0x000fe40000004100 */
[----:B------:R-:W-:Y:S01]  /*0d80*/  FADD.FTZ R103, -R107, R108 ;  /* 0x0000006c6b677221 */ /* 0x000fe20000010100 */
[----:B------:R-:W-:-:S02]  /*0d90*/  HADD2.F32 R84, -RZ, R84.H1_H1 ;  /* 0x30000054ff547230 */ /* 0x000fc40000004100 */
[----:B------:R-:W-:Y:S01]  /*0da0*/  FMUL.FTZ R81, R4, R81 ;  /* 0x0000005104517220 */ /* 0x000fe20000410000 */
[----:B------:R-:W-:Y:S02]  /*0db0*/  HADD2.F32 R82, -RZ, R82.H1_H1 ;  /* 0x30000052ff527230 */ /* 0x000fe40000004100 */
[----:B------:R-:W-:Y:S01]  /*0dc0*/  FADD.FTZ R97, -R107, R104 ;  /* 0x000000686b617221 */ /* 0x000fe20000010100 */
[--C-:B------:R-:W-:Y:S02]  /*0dd0*/  HADD2.F32 R105, -RZ, R85.reuse.H0_H0 ;  /* 0x20000055ff697230 */ /* 0x100fe40000004100 */
[----:B------:R-:W-:Y:S01]  /*0de0*/  FADD.FTZ R25, R25, R84 ;  /* 0x0000005419197221 */ /* 0x000fe20000010000 */
[----:B0-----:R-:W-:Y:S02]  /*0df0*/  HADD2.F32 R98, -RZ, R85.H1_H1 ;  /* 0x30000055ff627230 */ /* 0x001fe40000004100 */
[-C--:B------:R-:W-:Y:S01]  /*0e00*/  FFMA.FTZ R41, R80, R84.reuse, R41 ;  /* 0x0000005450297223 */ /* 0x080fe20000010029 */
[----:B------:R-:W-:Y:S01]  /*0e10*/  FMUL.FTZ R85, R57, R84 ;  /* 0x0000005439557220 */ /* 0x000fe20000410000 */
[----:B------:R-:W-:Y:S01]  /*0e20*/  FADD.FTZ R101, -R107, R82 ;  /* 0x000000526b657221 */ /* 0x000fe20000010100 */
[----:B------:R-:W-:Y:S01]  /*0e30*/  FMUL.FTZ R84, R4, R111 ;  /* 0x0000006f04547220 */ /* 0x000fe20000410000 */
[-C--:B------:R-:W-:Y:S01]  /*0e40*/  FMUL.FTZ R82, R56, R83.reuse ;  /* 0x0000005338527220 */ /* 0x080fe20000410000 */
[----:B------:R-:W-:Y:S01]  /*0e50*/  FADD.FTZ R24, R24, R83 ;  /* 0x0000005318187221 */ /* 0x000fe20000010000 */
[----:B------:R-:W-:Y:S01]  /*0e60*/  FFMA.FTZ R40, R81, R83, R40 ;  /* 0x0000005351287223 */ /* 0x000fe20000010028 */
[----:B------:R-:W-:-:S02]  /*0e70*/  HADD2.F32 R115, -RZ, R86.H0_H0 ;  /* 0x20000056ff737230 */ /* 0x000fc40000004100 */
[----:B------:R-:W-:Y:S01]  /*0e80*/  FMUL.FTZ R83, R4, R97 ;  /* 0x0000006104537220 */ /* 0x000fe20000410000 */
[----:B------:R-:W-:Y:S02]  /*0e90*/  HADD2.F32 R108, -RZ, R86.H1_H1 ;  /* 0x30000056ff6c7230 */ /* 0x000fe40000004100 */
[----:B------:R-:W-:Y:S01]  /*0ea0*/  FADD.FTZ R27, R27, R98 ;  /* 0x000000621b1b7221 */ /* 0x000fe20000010000 */
[-C--:B------:R-:W-:Y:S01]  /*0eb0*/  FFMA.FTZ R43, R84, R98.reuse, R43 ;  /* 0x00000062542b7223 */ /* 0x080fe2000001002b */
[----:B------:R-:W-:Y:S01]  /*0ec0*/  FMUL.FTZ R95, R59, R98 ;  /* 0x000000623b5f7220 */ /* 0x000fe20000410000 */
        /* <DEDUP_REMOVED lines=27> */
[----:B------:R-:W-:Y:S01]  /*1080*/  FADD.FTZ R107, -R107, R112 ;  /* 0x000000706b6b7221 */ /* 0x000fe20000010100 */
[----:B------:R-:W-:Y:S01]  /*1090*/  FFMA.FTZ R98, R104, R101, R87 ;  /* 0x0000006568627223 */ /* 0x000fe20000010057 */
[----:B------:R-:W-:Y:S01]  /*10a0*/  FMUL.FTZ R105, R55, R86 ;  /* 0x0000005637697220 */ /* 0x000fe20000410000 */
[----:B------:R-:W-:Y:S01]  /*10b0*/  FADD.FTZ R110, R99, R106 ;  /* 0x0000006a636e7221 */ /* 0x000fe20000010000 */
[----:B------:R-:W-:Y:S01]  /*10c0*/  FMUL.FTZ R108, R4, R107 ;  /* 0x0000006b046c7220 */ /* 0x000fe20000410000 */
[----:B------:R-:W-:Y:S01]  /*10d0*/  FFMA.FTZ R98, R103, R106, R98 ;  /* 0x0000006a67627223 */ /* 0x000fe20000010062 */
[----:B------:R-:W-:Y:S01]  /*10e0*/  FADD.FTZ R20, R20, R115 ;  /* 0x0000007314147221 */ /* 0x000fe20000010000 */
[----:B------:R-:W-:Y:S01]  /*10f0*/  FADD.FTZ R109, R110, R105 ;  /* 0x000000696e6d7221 */ /* 0x000fe20000010000 */
[----:B------:R-:W-:Y:S01]  /*1100*/  FFMA.FTZ R36, R97, R115, R36 ;  /* 0x0000007361247223 */ /* 0x000fe20000010024 */
[----:B------:R-:W-:Y:S01]  /*1110*/  FADD.FTZ R23, R23, R86 ;  /* 0x0000005617177221 */ /* 0x000fe20000010000 */
[C---:B------:R-:W-:Y:S01]  /*1120*/  FFMA.FTZ R39, R108.reuse, R86, R39 ;  /* 0x000000566c277223 */ /* 0x040fe20000010027 */
[----:B------:R-:W-:Y:S01]  /*1130*/  FFMA.FTZ R110, R108, R105, R98 ;  /* 0x000000696c6e7223 */ /* 0x000fe20000010062 */
[----:B------:R-:W-:Y:S06]  /*1140*/  BRA `(.L_x_5427) ;  /* 0x0000000000487947 */ /* 0x000fec0003800000 */
.L_x_5424:
        /* <DEDUP_REMOVED lines=18> */
.L_x_5427:
[----:B------:R-:W-:Y:S05]  /*1270*/  BSYNC.RECONVERGENT B1 ;  /* 0x0000000000017941 */ /* 0x000fea0003800200 */
.L_x_5423:
        /* <DEDUP_REMOVED lines=21> */
.L_x_5455:
        /* <DEDUP_REMOVED lines=53> */
[----:B------:R-:W-:Y:S02]  /*1720*/  @P2 F2FP.F16.F32.PACK_AB R87, RZ, R87 ;  /* 0x00000057ff57223e */ /* 0x000fe400000000ff */
[----:B------:R-:W-:Y:S01]  /*1730*/  @P2 FSEL R86, R115, RZ, P0 ;  /* 0x000000ff73562208 */ /* 0x000fe20000000000 */
[----:B-1----:R-:W-:Y:S01]  /*1740*/  @P2 FMUL.FTZ R99, R99, R110 ;  /* 0x0000006e63632220 */ /* 0x002fe20000410000 */
[----:B------:R-:W-:Y:S01]  /*1750*/  @P2 PRMT R72, R87, 0x7610, R72 ;  /* 0x0000761057482816 */ /* 0x000fe20000000048 */
[----:B------:R-:W1:Y:S01]  /*1760*/  @P2 LDC R110, c[0x0][0x40c] ;  /* 0x00010300ff6e2b82 */ /* 0x000e620000000800 */
[----:B------:R-:W-:Y:S01]  /*1770*/  @P2 FADD.FTZ R115, R15, -R112 ;  /* 0x800000700f732221 */ /* 0x000fe20000010000 */
[--C-:B------:R-:W-:Y:S01]  /*1780*/  FFMA.FTZ R112, R92, R7, R8.reuse ;  /* 0x000000075c707223 */ /* 0x100fe20000010008 */
[----:B------:R-:W-:Y:S02]  /*1790*/  @P2 F2FP.F16.F32.PACK_AB R99, RZ, R99 ;  /* 0x00000063ff63223e */ /* 0x000fe400000000ff */
        /* <DEDUP_REMOVED lines=17> */
[----:B------:R-:W-:Y:S02]  /*18b0*/  @P2 F2FP.F16.F32.PACK_AB R86, RZ, R86 ;  /* 0x00000056ff56223e */ /* 0x000fe400000000ff */
[----:B------:R-:W-:Y:S02]  /*18c0*/  @P2 F2FP.F16.F32.PACK_AB R110, RZ, R110 ;  /* 0x0000006eff6e223e */ /* 0x000fe400000000ff */
[----:B------:R-:W-:Y:S01]  /*18d0*/  @P2 F2FP.F16.F32.PACK_AB R98, RZ, R98 ;  /* 0x00000062ff62223e */ /* 0x000fe200000000ff */
[----:B--2---:R-:W-:Y:S01]  /*18e0*/  @P2 FMUL.FTZ R87, R114, R87 ;  /* 0x0000005772572220 */ /* 0x004fe20000410000 */
[----:B------:R-:W-:-:S04]  /*18f0*/  @P2 PRMT R73, R86, 0x7610, R73 ;  /* 0x0000761056492816 */ /* 0x000fc80000000049 */
[----:B------:R-:W-:Y:S02]  /*1900*/  @P2 F2FP.F16.F32.PACK_AB R87, RZ, R87 ;  /* 0x00000057ff57223e */ /* 0x000fe400000000ff */
[----:B------:R-:W-:Y:S01]  /*1910*/  @P2 PRMT R73, R73, 0x5410, R110 ;  /* 0x0000541049492816 */ /* 0x000fe2000000006e */
[----:B---3--:R-:W-:Y:S01]  /*1920*/  @P2 FMUL.FTZ R99, R112, R99 ;  /* 0x0000006370632220 */ /* 0x008fe20000410000 */
[----:B------:R-:W-:-:S04]  /*1930*/  @P2 PRMT R75, R87, 0x7610, R75 ;  /* 0x00007610574b2816 */ /* 0x000fc8000000004b */
[----:B------:R-:W-:-:S04]  /*1940*/  @P2 F2FP.F16.F32.PACK_AB R99, RZ, R99 ;  /* 0x00000063ff63223e */ /* 0x000fc800000000ff */
        /* <DEDUP_REMOVED lines=12> */
.L_x_5433:
        /* <DEDUP_REMOVED lines=25> */
[C---:B------:R-:W-:Y:S01]  /*1ba0*/  F2FP.F16.F32.PACK_AB R76, R77.reuse, R76 ;  /* 0x0000004c4d4c723e */ /* 0x040fe200000000ff */
[----:B------:R-:W-:Y:S01]  /*1bb0*/  FADD.FTZ R121, R94, -R121 ;  /* 0x800000795e797221 */ /* 0x000fe20000010000 */
[----:B------:R-:W-:Y:S01]  /*1bc0*/  @P2 F2FP.F16.F32.PACK_AB R86, RZ, R86 ;  /* 0x00000056ff56223e */ /* 0x000fe200000000ff */
[----:B------:R-:W-:Y:S01]  /*1bd0*/  FADD.FTZ R115, R90, -R99 ;  /* 0x800000635a737221 */ /* 0x000fe20000010000 */
[----:B-1----:R-:W-:Y:S01]  /*1be0*/  @P2 FMUL.FTZ R79, R77, R78 ;  /* 0x0000004e4d4f2220 */ /* 0x002fe20000410000 */
[----:B------:R-:W-:Y:S01]  /*1bf0*/  F2FP.F16.F32.PACK_AB R77, R112, R119 ;  /* 0x00000077704d723e */ /* 0x000fe200000000ff */
[----:B------:R-:W0:Y:S01]  /*1c00*/  @P2 LDC R78, c[0x0][0x40c] ;  /* 0x00010300ff4e2b82 */ /* 0x000e220000000800 */
[C---:B------:R-:W-:Y:S01]  /*1c10*/  FMUL.FTZ R115, R4.reuse, R115 ;  /* 0x0000007304737220 */ /* 0x040fe20000410000 */
[----:B------:R-:W-:Y:S01]  /*1c20*/  FMUL.FTZ R121, R4, R121 ;  /* 0x0000007904797220 */ /* 0x000fe20000410000 */
[----:B------:R-:W-:Y:S01]  /*1c30*/  @P2 PRMT R72, R86, 0x7610, R72 ;  /* 0x0000761056482816 */ /* 0x000fe20000000048 */
[----:B------:R-:W-:Y:S01]  /*1c40*/  FFMA.FTZ R86, R96, R7, R8 ;  /* 0x0000000760567223 */ /* 0x000fe20000010008 */
[----:B------:R-:W-:Y:S01]  /*1c50*/  @P2 F2FP.F16.F32.PACK_AB R79, RZ, R79 ;  /* 0x0000004fff4f223e */ /* 0x000fe200000000ff */
        /* <DEDUP_REMOVED lines=9> */
[----:B------:R-:W-:Y:S02]  /*1cf0*/  @P2 F2FP.F16.F32.PACK_AB R87, RZ, R98 ;  /* 0x00000062ff57223e */ /* 0x000fe400000000ff */
[----:B------:R-:W-:Y:S02]  /*1d00*/  @P2 F2FP.F16.F32.PACK_AB R98, RZ, R99 ;  /* 0x00000063ff62223e */ /* 0x000fe400000000ff */
[----:B------:R-:W-:Y:S01]  /*1d10*/  FSEL R119, R119, RZ, P0 ;  /* 0x000000ff77777208 */ /* 0x000fe20000000000 */
[----:B0-----:R-:W-:Y:S01]  /*1d20*/  @P2 FMUL.FTZ R99, R115, R78 ;  /* 0x0000004e73632220 */ /* 0x001fe20000410000 */
[----:B------:R-:W-:Y:S02]  /*1d30*/  @P2 PRMT R73, R87, 0x7610, R73 ;  /* 0x0000761057492816 */ /* 0x000fe40000000049 */
[----:B------:R-:W-:Y:S01]  /*1d40*/  F2FP.F16.F32.PACK_AB R78, R119, R115 ;  /* 0x00000073774e723e */ /* 0x000fe200000000ff */
[----:B------:R-:W-:Y:S01]  /*1d50*/  FADD.FTZ R115, R93, -R86 ;  /* 0x800000565d737221 */ /* 0x000fe20000010000 */
[----:B------:R-:W-:Y:S01]  /*1d60*/  @P2 F2FP.F16.F32.PACK_AB R99, RZ, R99 ;  /* 0x00000063ff63223e */ /* 0x000fe200000000ff */
[----:B-1----:R-:W-:-:S02]  /*1d70*/  @P2 FMUL.FTZ R110, R119, R110 ;  /* 0x0000006e776e2220 */ /* 0x002fc40000410000 */
[----:B------:R-:W-:Y:S01]  /*1d80*/  FMUL.FTZ R115, R4, R115 ;  /* 0x0000007304737220 */ /* 0x000fe20000410000 */
[----:B------:R-:W-:Y:S02]  /*1d90*/  @P2 PRMT R74, R99, 0x7610, R74 ;  /* 0x00007610634a2816 */ /* 0x000fe4000000004a */
[----:B------:R-:W-:Y:S02]  /*1da0*/  @P2 PRMT R73, R73, 0x5410, R98 ;  /* 0x0000541049492816 */ /* 0x000fe40000000062 */
[----:B------:R-:W-:Y:S01]  /*1db0*/  @P2 F2FP.F16.F32.PACK_AB R110, RZ, R110 ;  /* 0x0000006eff6e223e */ /* 0x000fe200000000ff */
[----:B--2---:R-:W-:Y:S01]  /*1dc0*/  @P2 FMUL.FTZ R112, R121, R112 ;  /* 0x0000007079702220 */ /* 0x004fe20000410000 */
[----:B------:R-:W-:Y:S02]  /*1dd0*/  FSEL R86, R115, RZ, P0 ;  /* 0x000000ff73567208 */ /* 0x000fe40000000000 */
[----:B------:R-:W-:Y:S02]  /*1de0*/  @P2 PRMT R74, R74, 0x5410, R110 ;  /* 0x000054104a4a2816 */ /* 0x000fe4000000006e */
[----:B------:R-:W-:-:S02]  /*1df0*/  @P2 F2FP.F16.F32.PACK_AB R112, RZ, R112 ;  /* 0x00000070ff70223e */ /* 0x000fc400000000ff */
[----:B------:R-:W-:Y:S02]  /*1e00*/  F2FP.F16.F32.PACK_AB R79, R86, R121 ;  /* 0x00000079564f723e */ /* 0x000fe400000000ff */
[----:B------:R-:W-:Y:S01]  /*1e10*/  @P2 PRMT R75, R112, 0x7610, R75 ;  /* 0x00007610704b2816 */ /* 0x000fe2000000004b */
[----:B------:R-:W-:Y:S06]  /*1e20*/  @!P2 BRA `(.L_x_5434) ;  /* 0x000000080050a947 */ /* 0x000fec0003800000 */
[----:B------:R-:W-:-:S05]  /*1e30*/  FMUL.FTZ R86, R86, UR14 ;  /* 0x0000000e56567c20 */ /* 0x000fca0008410000 */
[----:B------:R-:W-:-:S04]  /*1e40*/  F2FP.F16.F32.PACK_AB R86, RZ, R86 ;  /* 0x00000056ff56723e */ /* 0x000fc800000000ff */
[----:B------:R-:W-:Y:S01]  /*1e50*/  PRMT R75, R75, 0x5410, R86 ;  /* 0x000054104b4b7816 */ /* 0x000fe20000000056 */
[----:B------:R-:W-:Y:S06]  /*1e60*/  BRA `(.L_x_5434) ;  /* 0x0000000800407947 */ /* 0x000fec0003800000 */
.L_x_5432:
[----:B------:R-:W-:Y:S02]  /*1e70*/  MOV R116, UR20 ;  /* 0x0000001400747c02 */ /* 0x000fe40008000f00 */
[----:B------:R-:W-:Y:S02]  /*1e80*/  MOV R117, UR21 ;  /* 0x0000001500757c02 */ /* 0x000fe40008000f00 */
[----:B------:R-:W-:-:S04]  /*1e90*/  ISETP.NE.U32.AND P0, PT, R116, RZ, PT ;  /* 0x000000ff7400720c */ /* 0x000fc80003f05070 */
[----:B------:R-:W-:-:S13]  /*1ea0*/  ISETP.NE.AND.EX P0, PT, R117, RZ, PT, P0 ;  /* 0x000000ff7500720c */ /* 0x000fda0003f05300 */
[----:B------:R-:W-:Y:S05]  /*1eb0*/  @P0 BRA `(.L_x_5435) ;  /* 0x0000000400080947 */ /* 0x000fea0003800000 */
[----:B------:R-:W-:Y:S01]  /*1ec0*/  ISETP.GT.AND P0, PT, R6, RZ, PT ;  /* 0x000000ff0600720c */ /* 0x000fe20003f04270 */
[--C-:B------:R-:W-:Y:S01]  /*1ed0*/  HADD2.F32 R121, -RZ, R16.reuse.H0_H0 ;  /* 0x20000010ff797230 */ /* 0x100fe20000004100 */
[----:B------:R-:W0:Y:S01]  /*1ee0*/  @P2 LDC R118, c[0x0][0x40c] ;  /* 0x00010300ff762b82 */ /* 0x000e220000000800 */
[----:B------:R-:W-:Y:S02]  /*1ef0*/  HADD2.F32 R123, -RZ, R16.H1_H1 ;  /* 0x30000010ff7b7230 */ /* 0x000fe40000004100 */
[--C-:B------:R-:W-:Y:S02]  /*1f00*/  HADD2.F32 R115, -RZ, R17.reuse.H1_H1 ;  /* 0x30000011ff737230 */ /* 0x100fe40000004100 */
[----:B------:R-:W-:Y:S02]  /*1f10*/  HADD2.F32 R119, -RZ, R17.H0_H0 ;  /* 0x20000011ff777230 */ /* 0x000fe40000004100 */
[----:B------:R-:W-:Y:S01]  /*1f20*/  HADD2.F32 R99, -RZ, R18.H0_H0 ;  /* 0x20000012ff637230 */ /* 0x000fe20000004100 */
[----:B------:R-:W1:Y:S03]  /*1f30*/  @P2 LDC R112, c[0x0][0x40c] ;  /* 0x00010300ff702b82 */ /* 0x000e660000000800 */
        /* <DEDUP_REMOVED lines=12> */
[----:B------:R-:W2:Y:S01]  /*2000*/  @P2 LDC R86, c[0x0][0x40c] ;  /* 0x00010300ff562b82 */ /* 0x000ea20000000800 */
[----:B------:R-:W-:-:S04]  /*2010*/  @P0 FADD.FTZ R87, R88, -R87 ;  /* 0x8000005758570221 */ /* 0x000fc80000010000 */
[----:B------:R-:W-:Y:S01]  /*2020*/  @P0 FFMA.FTZ R119, R4, R87, R119 ;  /* 0x0000005704770223 */ /* 0x000fe20000010077 */
[----:B------:R-:W-:Y:S02]  /*2030*/  @P0 FFMA.FTZ R87, R13, R7, R8 ;  /* 0x000000070d570223 */ /* 0x000fe40000010008 */
[----:B------:R-:W3:Y:S01]  /*2040*/  @P2 LDC R98, c[0x0][0x40c] ;  /* 0x00010300ff622b82 */ /* 0x000ee20000000800 */
[----:B0-----:R-:W-:Y:S01]  /*2050*/  @P2 FMUL.FTZ R119, R119, R118 ;  /* 0x0000007677772220 */ /* 0x001fe20000410000 */
[----:B------:R-:W-:Y:S01]  /*2060*/  @P0 FADD.FTZ R87, R90, -R87 ;  /* 0x800000575a570221 */ /* 0x000fe20000010000 */
[----:B-1----:R-:W-:-:S03]  /*2070*/  @P2 FMUL.FTZ R112, R115, R112 ;  /* 0x0000007073702220 */ /* 0x002fc60000410000 */
[C---:B------:R-:W-:Y:S01]  /*2080*/  @P0 FFMA.FTZ R99, R4.reuse, R87, R99 ;  /* 0x0000005704630223 */ /* 0x040fe20000010063 */
[----:B------:R-:W-:Y:S01]  /*2090*/  HADD2.F32 R87, -RZ, R18.H1_H1 ;  /* 0x30000012ff577230 */ /* 0x000fe20000004100 */
[----:B------:R-:W-:Y:S02]  /*20a0*/  @P2 F2FP.F16.F32.PACK_AB R119, RZ, R119 ;  /* 0x00000077ff77223e */ /* 0x000fe400000000ff */
[----:B------:R-:W-:Y:S02]  /*20b0*/  @P2 F2FP.F16.F32.PACK_AB R112, RZ, R112 ;  /* 0x00000070ff70223e */ /* 0x000fe400000000ff */
[----:B------:R-:W-:Y:S01]  /*20c0*/  @P0 FFMA.FTZ R87, R4, R110, R87 ;  /* 0x0000006e04570223 */ /* 0x000fe20000010057 */
[----:B------:R-:W-:Y:S01]  /*20d0*/  @P2 PRMT R73, R119, 0x7610, R73 ;  /* 0x0000761077492816 */ /* 0x000fe20000000049 */
[----:B------:R-:W0:Y:S01]  /*20e0*/  @P2 LDC R110, c[0x0][0x40c] ;  /* 0x00010300ff6e2b82 */ /* 0x000e220000000800 */
[----:B--2---:R-:W-:Y:S02]  /*20f0*/  @P2 FMUL.FTZ R121, R121, R86 ;  /* 0x0000005679792220 */ /* 0x004fe40000410000 */
[----:B------:R-:W-:-:S03]  /*2100*/  @P2 PRMT R73, R73, 0x5410, R112 ;  /* 0x0000541049492816 */ /* 0x000fc60000000070 */
[----:B------:R-:W-:Y:S02]  /*2110*/  @P2 F2FP.F16.F32.PACK_AB R114, RZ, R121 ;  /* 0x00000079ff72223e */ /* 0x000fe400000000ff */
[----:B------:R-:W1:Y:S01]  /*2120*/  @P2 LDC R86, c[0x0][0x40c] ;  /* 0x00010300ff562b82 */ /* 0x000e620000000800 */
[----:B------:R-:W-:Y:S01]  /*2130*/  @P0 FFMA.FTZ R121, R91, R7, R8 ;  /* 0x000000075b790223 */ /* 0x000fe20000010008 */
[----:B---3--:R-:W-:Y:S01]  /*2140*/  @P2 FMUL.FTZ R123, R123, R98 ;  /* 0x000000627b7b2220 */ /* 0x008fe20000410000 */
[----:B------:R-:W-:Y:S02]  /*2150*/  @P2 PRMT R72, R114, 0x7610, R72 ;  /* 0x0000761072482816 */ /* 0x000fe40000000048 */
[----:B------:R-:W-:Y:S01]  /*2160*/  @P0 FADD.FTZ R120, R94, -R121 ;  /* 0x800000795e780221 */ /* 0x000fe20000010000 */
[----:B------:R-:W-:Y:S01]  /*2170*/  HADD2.F32 R121, -RZ, R19.H0_H0 ;  /* 0x20000013ff797230 */ /* 0x000fe20000004100 */
[----:B------:R-:W-:Y:S01]  /*2180*/  @P2 F2FP.F16.F32.PACK_AB R123, RZ, R123 ;  /* 0x0000007bff7b223e */ /* 0x000fe200000000ff */
[----:B------:R-:W2:Y:S03]  /*2190*/  @P2 LDC R98, c[0x0][0x40c] ;  /* 0x00010300ff622b82 */ /* 0x000ea60000000800 */
[----:B------:R-:W-:Y:S01]  /*21a0*/  @P0 FFMA.FTZ R121, R4, R120, R121 ;  /* 0x0000007804790223 */ /* 0x000fe20000010079 */
[----:B------:R-:W-:Y:S01]  /*21b0*/  @P2 PRMT R72, R72, 0x5410, R123 ;  /* 0x0000541048482816 */ /* 0x000fe2000000007b */
[----:B0-----:R-:W-:-:S05]  /*21c0*/  @P2 FMUL.FTZ R110, R99, R110 ;  /* 0x0000006e636e2220 */ /* 0x001fca0000410000 */
[----:B------:R-:W-:Y:S01]  /*21d0*/  @P2 F2FP.F16.F32.PACK_AB R110, RZ, R110 ;  /* 0x0000006eff6e223e */ /* 0x000fe200000000ff */
[----:B-1----:R-:W-:-:S03]  /*21e0*/  @P2 FMUL.FTZ R86, R121, R86 ;  /* 0x0000005679562220 */ /* 0x002fc60000410000 */
        /* <DEDUP_REMOVED lines=15> */
.L_x_5435:
[----:B------:R-:W-:Y:S01]  /*22e0*/  ISETP.GT.AND P0, PT, R6, RZ, PT ;  /* 0x000000ff0600720c */ /* 0x000fe20003f04270 */
[--C-:B------:R-:W-:Y:S02]  /*22f0*/  HADD2.F32 R123, -RZ, R16.reuse.H1_H1 ;  /* 0x30000010ff7b7230 */ /* 0x100fe40000004100 */
[----:B------:R-:W-:Y:S01]  /*2300*/  @P1 FFMA.FTZ R77, R3, R7, R8 ;  /* 0x00000007034d1223 */ /* 0x000fe20000010008 */
[----:B------:R-:W-:Y:S01]  /*2310*/  HADD2.F32 R87, -RZ, R16.H0_H0 ;  /* 0x20000010ff577230 */ /* 0x000fe20000004100 */
[----:B------:R-:W0:Y:S01]  /*2320*/  @P2 LDC R122, c[0x0][0x40c] ;  /* 0x00010300ff7a2b82 */ /* 0x000e220000000800 */
[----:B------:R-:W-:Y:S02]  /*2330*/  HADD2.F32 R78, -RZ, R18.H0_H0 ;  /* 0x20000012ff4e7230 */ /* 0x000fe40000004100 */
[----:B------:R-:W-:Y:S01]  /*2340*/  @P1 FADD.FTZ R77, R12, -R77 ;  /* 0x8000004d0c4d1221 */ /* 0x000fe20000010000 */
[----:B------:R-:W-:-:S03]  /*2350*/  HADD2.F32 R114, -RZ, R17.H1_H1 ;  /* 0x30000011ff727230 */ /* 0x000fc60000004100 */
[----:B------:R-:W-:Y:S01]  /*2360*/  @P1 FFMA.FTZ R87, R4, R77, R87 ;  /* 0x0000004d04571223 */ /* 0x000fe20000010057 */
[----:B------:R-:W-:Y:S01]  /*2370*/  HADD2.F32 R77, -RZ, R17.H0_H0 ;  /* 0x20000011ff4d7230 */ /* 0x000fe20000004100 */
[----:B------:R-:W1:Y:S01]  /*2380*/  @P2 LDC R120, c[0x0][0x40c] ;  /* 0x00010300ff782b82 */ /* 0x000e620000000800 */
[-CC-:B------:R-:W-:Y:S01]  /*2390*/  @P0 FFMA.FTZ R76, R10, R7.reuse, R8.reuse ;  /* 0x000000070a4c0223 */ /* 0x180fe20000010008 */
[-CC-:B------:R-:W-:Y:S01]  /*23a0*/  @P0 FFMA.FTZ R115, R13, R7.reuse, R8.reuse ;  /* 0x000000070d730223 */ /* 0x180fe20000010008 */
[----:B------:R-:W-:Y:S01]  /*23b0*/  @P0 FFMA.FTZ R79, R9, R7, R8 ;  /* 0x00000007094f0223 */ /* 0x000fe20000010008 */
[----:B------:R-:W-:Y:S01]  /*23c0*/  F2FP.F16.F32.PACK_AB R98, RZ, R87 ;  /* 0x00000057ff62723e */ /* 0x000fe200000000ff */
[----:B------:R-:W-:Y:S01]  /*23d0*/  @P0 FADD.FTZ R76, R11, -R76 ;  /* 0x8000004c0b4c0221 */ /* 0x000fe20000010000 */
[----:B------:R-:W-:Y:S01]  /*23e0*/  @P0 FADD.FTZ R115, R90, -R115 ;  /* 0x800000735a730221 */ /* 0x000fe20000010000 */
[----:B------:R-:W-:Y:S01]  /*23f0*/  @P0 FADD.FTZ R79, R88, -R79 ;  /* 0x8000004f584f0221 */ /* 0x000fe20000010000 */
[----:B------:R-:W2:Y:S01]  /*2400*/  @P2 LDC R119, c[0x0][0x40c] ;  /* 0x00010300ff772b82 */ /* 0x000ea20000000800 */
[----:B------:R-:W-:Y:S01]  /*2410*/  @P0 FFMA.FTZ R123, R4, R76, R123 ;  /* 0x0000004c047b0223 */ /* 0x000fe2000001007b */
[----:B------:R-:W-:Y:S01]  /*2420*/  @P0 FFMA.FTZ R76, R14, R7, R8 ;  /* 0x000000070e4c0223 */ /* 0x000fe20000010008 */
[----:B------:R-:W-:Y:S01]  /*2430*/  @P0 FFMA.FTZ R78, R4, R115, R78 ;  /* 0x00000073044e0223 */ /* 0x000fe2000001004e */
[----:B------:R-:W-:-:S02]  /*2440*/  HADD2.F32 R115, -RZ, R18.H1_H1 ;  /* 0x30000012ff737230 */ /* 0x000fc40000004100 */
[----:B------:R-:W-:Y:S01]  /*2450*/  @P0 FFMA.FTZ R77, R4, R79, R77 ;  /* 0x0000004f044d0223 */ /* 0x000fe2000001004d */
[----:B------:R-:W-:Y:S01]  /*2460*/  @P0 FADD.FTZ R99, R15, -R76 ;  /* 0x8000004c0f630221 */ /* 0x000fe20000010000 */
[----:B------:R-:W-:Y:S01]  /*2470*/  @P0 FFMA.FTZ R76, R92, R7, R8 ;  /* 0x000000075c4c0223 */ /* 0x000fe20000010008 */
[--C-:B------:R-:W-:Y:S01]  /*2480*/  HADD2.F32 R79, -RZ, R19.reuse.H0_H0 ;  /* 0x20000013ff4f7230 */ /* 0x100fe20000004100 */
[----:B------:R-:W3:Y:S01]  /*2490*/  @P2 LDC R112, c[0x0][0x40c] ;  /* 0x00010300ff702b82 */ /* 0x000ee20000000800 */
[C---:B------:R-:W-:Y:S01]  /*24a0*/  @P0 FFMA.FTZ R114, R4.reuse, R99, R114 ;  /* 0x0000006304720223 */ /* 0x040fe20000010072 */
[----:B------:R-:W-:Y:S01]  /*24b0*/  @P0 FADD.FTZ R76, R89, -R76 ;  /* 0x8000004c594c0221 */ /* 0x000fe20000010000 */
[--C-:B------:R-:W-:Y:S01]  /*24c0*/  @P0 FFMA.FTZ R99, R91, R7, R8.reuse ;  /* 0x000000075b630223 */ /* 0x100fe20000010008 */
[----:B0-----:R-:W-:Y:S01]  /*24d0*/  @P2 FMUL.FTZ R122, R123, R122 ;  /* 0x0000007a7b7a2220 */ /* 0x001fe20000410000 */
[----:B------:R-:W-:Y:S01]  /*24e0*/  F2FP.F16.F32.PACK_AB R110, RZ, R123 ;  /* 0x0000007bff6e723e */ /* 0x000fe200000000ff */
[----:B------:R-:W-:Y:S01]  /*24f0*/  @P0 FFMA.FTZ R115, R4, R76, R115 ;  /* 0x0000004c04730223 */ /* 0x000fe20000010073 */
[----:B------:R-:W-:Y:S01]  /*2500*/  @P0 FADD.FTZ R86, R94, -R99 ;  /* 0x800000635e560221 */ /* 0x000fe20000010000 */
[----:B------:R-:W-:Y:S01]  /*2510*/  @P0 FFMA.FTZ R76, R96, R7, R8 ;  /* 0x00000007604c0223 */ /* 0x000fe20000010008 */
[----:B------:R-:W-:Y:S01]  /*2520*/  HADD2.F32 R99, -RZ, R19.H1_H1 ;  /* 0x30000013ff637230 */ /* 0x000fe20000004100 */
[----:B------:R-:W0:Y:S01]  /*2530*/  @P2 LDC R121, c[0x0][0x40c] ;  /* 0x00010300ff792b82 */ /* 0x000e220000000800 */
[----:B------:R-:W-:Y:S01]  /*2540*/  @P0 FFMA.FTZ R79, R4, R86, R79 ;  /* 0x00000056044f0223 */ /* 0x000fe2000001004f */
[----:B------:R-:W-:Y:S01]  /*2550*/  @P0 FADD.FTZ R76, R93, -R76 ;  /* 0x8000004c5d4c0221 */ /* 0x000fe20000010000 */
[----:B-1----:R-:W-:Y:S01]  /*2560*/  @P2 FMUL.FTZ R120, R77, R120 ;  /* 0x000000784d782220 */ /* 0x002fe20000410000 */
[----:B------:R-:W-:Y:S01]  /*2570*/  PRMT R98, R98, 0x5410, R110 ;  /* 0x0000541062627816 */ /* 0x000fe2000000006e */
[----:B--2---:R-:W-:Y:S01]  /*2580*/  @P2 FMUL.FTZ R119, R78, R119 ;  /* 0x000000774e772220 */ /* 0x004fe20000410000 */
[----:B------:R-:W-:Y:S01]  /*2590*/  @P0 FFMA.FTZ R99, R4, R76, R99 ;  /* 0x0000004c04630223 */ /* 0x000fe20000010063 */
[----:B------:R-:W-:Y:S01]  /*25a0*/  F2FP.F16.F32.PACK_AB R77, R114, R77 ;  /* 0x0000004d724d723e */ /* 0x000fe200000000ff */
[----:B------:R-:W1:Y:S01]  /*25b0*/  @P2 LDC R86, c[0x0][0x40c] ;  /* 0x00010300ff562b82 */ /* 0x000e620000000800 */
[----:B------:R-:W-:-:S02]  /*25c0*/  F2FP.F16.F32.PACK_AB R78, R115, R78 ;  /* 0x0000004e734e723e */ /* 0x000fc400000000ff */
[----:B------:R-:W-:Y:S01]  /*25d0*/  @P2 F2FP.F16.F32.PACK_AB R119, RZ, R119 ;  /* 0x00000077ff77223e */ /* 0x000fe200000000ff */
[----:B---3--:R-:W-:Y:S01]  /*25e0*/  @P2 FMUL.FTZ R112, R79, R112 ;  /* 0x000000704f702220 */ /* 0x008fe20000410000 */
[----:B------:R-:W-:-:S03]  /*25f0*/  F2FP.F16.F32.PACK_AB R79, R99, R79 ;  /* 0x0000004f634f723e */ /* 0x000fc600000000ff */
[----:B------:R-:W2:Y:S01]  /*2600*/  @P2 LDC R118, c[0x0][0x40c] ;  /* 0x00010300ff762b82 */ /* 0x000ea20000000800 */
[----:B------:R-:W-:Y:S02]  /*2610*/  @P2 PRMT R74, R119, 0x7610, R74 ;  /* 0x00007610774a2816 */ /* 0x000fe4000000004a */
[----:B------:R-:W-:-:S04]  /*2620*/  @P2 F2FP.F16.F32.PACK_AB R112, RZ, R112 ;  /* 0x00000070ff70223e */ /* 0x000fc800000000ff */
[----:B------:R-:W-:Y:S01]  /*2630*/  @P2 PRMT R75, R112, 0x7610, R75 ;  /* 0x00007610704b2816 */ /* 0x000fe2000000004b */
[----:B------:R-:W3:Y:S01]  /*2640*/  @P2 LDC R76, c[0x0][0x40c] ;  /* 0x00010300ff4c2b82 */ /* 0x000ee20000000800 */
[----:B-1----:R-:W-:Y:S01]  /*2650*/  @P2 FMUL.FTZ R86, R87, R86 ;  /* 0x0000005657562220 */ /* 0x002fe20000410000 */
[----:B------:R-:W-:Y:S01]  /*2660*/  @P2 F2FP.F16.F32.PACK_AB R87, RZ, R122 ;  /* 0x0000007aff57223e */ /* 0x000fe200000000ff */
[----:B0-----:R-:W-:Y:S01]  /*2670*/  @P2 FMUL.FTZ R122, R114, R121 ;  /* 0x00000079727a2220 */ /* 0x001fe20000410000 */
[----:B------:R-:W-:Y:S02]  /*2680*/  @P2 F2FP.F16.F32.PACK_AB R121, RZ, R120 ;  /* 0x00000078ff79223e */ /* 0x000fe400000000ff */
[----:B------:R-:W-:Y:S02]  /*2690*/  @P2 F2FP.F16.F32.PACK_AB R86, RZ, R86 ;  /* 0x00000056ff56223e */ /* 0x000fe400000000ff */
[----:B------:R-:W-:Y:S01]  /*26a0*/  @P2 F2FP.F16.F32.PACK_AB R120, RZ, R122 ;  /* 0x0000007aff78223e */ /* 0x000fe200000000ff */
[----:B--2---:R-:W-:Y:S01]  /*26b0*/  @P2 FMUL.FTZ R118, R115, R118 ;  /* 0x0000007673762220 */ /* 0x004fe20000410000 */
[----:B------:R-:W-:-:S02]  /*26c0*/  @P2 PRMT R72, R86, 0x7610, R72 ;  /* 0x0000761056482816 */ /* 0x000fc40000000048 */
[----:B------:R-:W-:Y:S02]  /*26d0*/  @P2 PRMT R73, R121, 0x7610, R73 ;  /* 0x0000761079492816 */ /* 0x000fe40000000049 */
[----:B------:R-:W-:Y:S02]  /*26e0*/  @P2 F2FP.F16.F32.PACK_AB R118, RZ, R118 ;  /* 0x00000076ff76223e */ /* 0x000fe400000000ff */
[----:B------:R-:W-:Y:S01]  /*26f0*/  @P2 PRMT R72, R72, 0x5410, R87 ;  /* 0x0000541048482816 */ /* 0x000fe20000000057 */
[----:B---3--:R-:W-:Y:S01]  /*2700*/  @P2 FMUL.FTZ R99, R99, R76 ;  /* 0x0000004c63632220 */ /* 0x008fe20000410000 */
[-C--:B------:R-:W-:Y:S02]  /*2710*/  MOV R76, R98.reuse ;  /* 0x00000062004c7202 */ /* 0x080fe40000000f00 */
[----:B------:R-:W-:Y:S02]  /*2720*/  @P2 MOV R76, R98 ;  /* 0x00000062004c2202 */ /* 0x000fe40000000f00 */
[----:B------:R-:W-:-:S02]  /*2730*/  @P2 F2FP.F16.F32.PACK_AB R99, RZ, R99 ;  /* 0x00000063ff63223e */ /* 0x000fc400000000ff */
[----:B------:R-:W-:Y:S02]  /*2740*/  @P2 PRMT R73, R73, 0x5410, R120 ;  /* 0x0000541049492816 */ /* 0x000fe40000000078 */
[----:B------:R-:W-:Y:S02]  /*2750*/  @P2 PRMT R74, R74, 0x5410, R118 ;  /* 0x000054104a4a2816 */ /* 0x000fe40000000076 */
[----:B------:R-:W-:-:S07]  /*2760*/  @P2 PRMT R75, R75, 0x5410, R99 ;  /* 0x000054104b4b2816 */ /* 0x000fce0000000063 */
.L_x_5434:
[----:B------:R-:W-:Y:S05]  /*2770*/  BSYNC.RECONVERGENT B2 ;  /* 0x0000000000027941 */ /* 0x000fea0003800200 */
.L_x_5431:
        /* <DEDUP_REMOVED lines=10> */
.L_x_5430:
[----:B------:R-:W-:Y:S05]  /*2820*/  BSYNC.RECONVERGENT B1 ;  /* 0x0000000000017941 */ /* 0x000fea0003800200 */
.L_x_5429:
        /* <DEDUP_REMOVED lines=12> */
[----:B0-----:R-:W-:Y:S01]  /*28f0*/  HADD2.F32 R87, -RZ, R68.H0_H0 ;  /* 0x20000044ff577230 */ /* 0x001fe20000004100 */
[----:B------:R-:W0:Y:S01]  /*2900*/  @P2 LDC R110, c[0x0][0x40c] ;  /* 0x00010300ff6e2b82 */ /* 0x000e220000000800 */
[----:B------:R-:W-:Y:S02]  /*2910*/  HADD2.F32 R78, -RZ, R70.H0_H0 ;  /* 0x20000046ff4e7230 */ /* 0x000fe40000004100 */
[----:B------:R-:W-:Y:S02]  /*2920*/  HADD2.F32 R77, -RZ, R69.H0_H0 ;  /* 0x20000045ff4d7230 */ /* 0x000fe40000004100 */
[----:B------:R-:W-:-:S03]  /*2930*/  HADD2.F32 R79, -RZ, R68.H1_H1 ;  /* 0x30000044ff4f7230 */ /* 0x000fc60000004100 */
[----:B------:R-:W1:Y:S03]  /*2940*/  @P2 LDC R112, c[0x0][0x40c] ;  /* 0x00010300ff702b82 */ /* 0x000e660000000800 */
[-CC-:B------:R-:W-:Y:S01]  /*2950*/  @P1 FFMA.FTZ R99, R81, R7.reuse, R8.reuse ;  /* 0x0000000751631223 */ /* 0x180fe20000010008 */
[-CC-:B------:R-:W-:Y:S01]  /*2960*/  @P1 FFMA.FTZ R86, R84, R7.reuse, R8.reuse ;  /* 0x0000000754561223 */ /* 0x180fe20000010008 */
[-CC-:B------:R-:W-:Y:S01]  /*2970*/  @P1 FFMA.FTZ R119, R97, R7.reuse, R8.reuse ;  /* 0x0000000761771223 */ /* 0x180fe20000010008 */
[-CC-:B------:R-:W-:Y:S01]  /*2980*/  @P1 FFMA.FTZ R117, R83, R7.reuse, R8.reuse ;  /* 0x0000000753751223 */ /* 0x180fe20000010008 */
[----:B------:R-:W-:Y:S01]  /*2990*/  @P1 FADD.FTZ R99, R82, -R99 ;  /* 0x8000006352631221 */ /* 0x000fe20000010000 */
[----:B------:R-:W-:Y:S01]  /*29a0*/  @P1 FFMA.FTZ R98, R104, R7, R8 ;  /* 0x0000000768621223 */ /* 0x000fe20000010008 */
[----:B------:R-:W-:Y:S01]  /*29b0*/  @P1 FADD.FTZ R86, R95, -R86 ;  /* 0x800000565f561221 */ /* 0x000fe20000010000 */
[----:B------:R-:W-:Y:S01]  /*29c0*/  @P1 FADD.FTZ R119, R102, -R119 ;  /* 0x8000007766771221 */ /* 0x000fe20000010000 */
[----:B------:R-:W-:Y:S01]  /*29d0*/  @P1 FFMA.FTZ R87, R4, R99, R87 ;  /* 0x0000006304571223 */ /* 0x000fe20000010057 */
[----:B------:R-:W-:-:S02]  /*29e0*/  HADD2.F32 R99, -RZ, R69.H1_H1 ;  /* 0x30000045ff637230 */ /* 0x000fc40000004100 */
[-CC-:B------:R-:W-:Y:S01]  /*29f0*/  @P1 FFMA.FTZ R6, R80, R7.reuse, R8.reuse ;  /* 0x0000000750061223 */ /* 0x180fe20000010008 */
[-CC-:B------:R-:W-:Y:S01]  /*2a00*/  @P1 FFMA.FTZ R115, R103, R7.reuse, R8.reuse ;  /* 0x0000000767731223 */ /* 0x180fe20000010008 */
[----:B------:R-:W-:Y:S01]  /*2a10*/  @P1 FFMA.FTZ R8, R108, R7, R8 ;  /* 0x000000076c081223 */ /* 0x000fe20000010008 */
[----:B------:R-:W-:Y:S01]  /*2a20*/  @P1 FADD.FTZ R76, R100, -R117 ;  /* 0x80000075644c1221 */ /* 0x000fe20000010000 */
[----:B------:R-:W-:Y:S02]  /*2a30*/  HADD2.F32 R7, -RZ, R70.H1_H1 ;  /* 0x30000046ff077230 */ /* 0x000fe40000004100 */
[----:B------:R-:W-:Y:S01]  /*2a40*/  @P1 FADD.FTZ R98, R101, -R98 ;  /* 0x8000006265621221 */ /* 0x000fe20000010000 */
[C---:B------:R-:W-:Y:S01]  /*2a50*/  @P1 FFMA.FTZ R99, R4.reuse, R86, R99 ;  /* 0x0000005604631223 */ /* 0x040fe20000010063 */
[C---:B------:R-:W-:Y:S01]  /*2a60*/  @P1 FFMA.FTZ R78, R4.reuse, R119, R78 ;  /* 0x00000077044e1223 */ /* 0x040fe2000001004e */
[----:B------:R-:W2:Y:S01]  /*2a70*/  @P2 LDC R86, c[0x0][0x40c] ;  /* 0x00010300ff562b82 */ /* 0x000ea20000000800 */
[C---:B------:R-:W-:Y:S01]  /*2a80*/  @P1 FFMA.FTZ R77, R4.reuse, R76, R77 ;  /* 0x0000004c044d1223 */ /* 0x040fe2000001004d */
[----:B------:R-:W-:Y:S01]  /*2a90*/  @P1 FFMA.FTZ R7, R4, R98, R7 ;  /* 0x0000006204071223 */ /* 0x000fe20000010007 */
[----:B------:R-:W-:Y:S01]  /*2aa0*/  @P1 FADD.FTZ R6, R85, -R6 ;  /* 0x8000000655061221 */ /* 0x000fe20000010000 */
[----:B------:R-:W-:-:S03]  /*2ab0*/  @P1 FADD.FTZ R117, R105, -R8 ;  /* 0x8000000869751221 */ /* 0x000fc60000010000 */
[----:B------:R-:W-:Y:S01]  /*2ac0*/  @P1 FFMA.FTZ R79, R4, R6, R79 ;  /* 0x00000006044f1223 */ /* 0x000fe2000001004f */
[----:B------:R-:W3:Y:S01]  /*2ad0*/  @P2 LDC R119, c[0x0][0x40c] ;  /* 0x00010300ff772b82 */ /* 0x000ee20000000800 */
[----:B------:R-:W-:Y:S01]  /*2ae0*/  @P1 FADD.FTZ R6, R106, -R115 ;  /* 0x800000736a061221 */ /* 0x000fe20000010000 */
[----:B------:R-:W-:Y:S02]  /*2af0*/  HADD2.F32 R115, -RZ, R71.H0_H0 ;  /* 0x20000047ff737230 */ /* 0x000fe40000004100 */
[----:B-1----:R-:W-:-:S03]  /*2b00*/  @P2 FMUL.FTZ R8, R79, R112 ;  /* 0x000000704f082220 */ /* 0x002fc60000410000 */
[----:B------:R-:W-:Y:S01]  /*2b10*/  @P1 FFMA.FTZ R115, R4, R6, R115 ;  /* 0x0000000604731223 */ /* 0x000fe20000010073 */
[----:B------:R-:W1:Y:S01]  /*2b20*/  @P2 LDC R98, c[0x0][0x40c] ;  /* 0x00010300ff622b82 */ /* 0x000e620000000800 */
[----:B------:R-:W-:Y:S01]  /*2b30*/  HADD2.F32 R6, -RZ, R71.H1_H1 ;  /* 0x30000047ff067230 */ /* 0x000fe20000004100 */
[----:B------:R-:W-:-:S04]  /*2b40*/  @P2 F2FP.F16.F32.PACK_AB R8, RZ, R8 ;  /* 0x00000008ff08223e */ /* 0x000fc800000000ff */
[----:B------:R-:W-:Y:S01]  /*2b50*/  @P1 FFMA.FTZ R6, R4, R117, R6 ;  /* 0x0000007504061223 */ /* 0x000fe20000010006 */
[----:B0-----:R-:W-:Y:S01]  /*2b60*/  @P2 FMUL.FTZ R4, R87, R110 ;  /* 0x0000006e57042220 */ /* 0x001fe20000410000 */
[----:B------:R-:W0:Y:S01]  /*2b70*/  @P2 LDC R114, c[0x0][0x40c] ;  /* 0x00010300ff722b82 */ /* 0x000e220000000800 */
[----:B--2---:R-:W-:Y:S01]  /*2b80*/  @P2 FMUL.FTZ R86, R77, R86 ;  /* 0x000000564d562220 */ /* 0x004fe20000410000 */
[----:B------:R-:W-:Y:S02]  /*2b90*/  F2FP.F16.F32.PACK_AB R77, R99, R77 ;  /* 0x0000004d634d723e */ /* 0x000fe400000000ff */
[----:B------:R-:W-:Y:S02]  /*2ba0*/  @P2 F2FP.F16.F32.PACK_AB R4, RZ, R4 ;  /* 0x00000004ff04223e */ /* 0x000fe400000000ff */
[----:B------:R-:W-:Y:S02]  /*2bb0*/  @P2 F2FP.F16.F32.PACK_AB R86, RZ, R86 ;  /* 0x00000056ff56223e */ /* 0x000fe400000000ff */
[----:B------:R-:W2:Y:S01]  /*2bc0*/  @P2 LDC R76, c[0x0][0x40c] ;  /* 0x00010300ff4c2b82 */ /* 0x000ea20000000800 */
[----:B---3--:R-:W-:Y:S01]  /*2bd0*/  @P2 FMUL.FTZ R110, R78, R119 ;  /* 0x000000774e6e2220 */ /* 0x008fe20000410000 */
[----:B------:R-:W-:-:S02]  /*2be0*/  @P2 PRMT R72, R4, 0x7610, R72 ;  /* 0x0000761004482816 */ /* 0x000fc40000000048 */
[----:B------:R-:W-:Y:S02]  /*2bf0*/  @P2 PRMT R73, R86, 0x7610, R73 ;  /* 0x0000761056492816 */ /* 0x000fe40000000049 */
[----:B------:R-:W-:Y:S01]  /*2c00*/  @P2 F2FP.F16.F32.PACK_AB R110, RZ, R110 ;  /* 0x0000006eff6e223e */ /* 0x000fe200000000ff */
[----:B-1----:R-:W-:Y:S01]  /*2c10*/  @P2 FMUL.FTZ R98, R99, R98 ;  /* 0x0000006263622220 */ /* 0x002fe20000410000 */
[C---:B------:R-:W-:Y:S02]  /*2c20*/  F2FP.F16.F32.PACK_AB R78, R7.reuse, R78 ;  /* 0x0000004e074e723e */ /* 0x040fe400000000ff */
[----:B------:R-:W-:Y:S02]  /*2c30*/  @P2 PRMT R74, R110, 0x7610, R74 ;  /* 0x000076106e4a2816 */ /* 0x000fe4000000004a */
[----:B------:R-:W-:Y:S02]  /*2c40*/  @P2 F2FP.F16.F32.PACK_AB R98, RZ, R98 ;  /* 0x00000062ff62223e */ /* 0x000fe400000000ff */
[----:B------:R-:W-:Y:S01]  /*2c50*/  @P2 PRMT R72, R72, 0x5410, R8 ;  /* 0x0000541048482816 */ /* 0x000fe20000000008 */
[----:B0-----:R-:W-:Y:S01]  /*2c60*/  @P2 FMUL.FTZ R112, R7, R114 ;  /* 0x0000007207702220 */ /* 0x001fe20000410000 */
[----:B------:R-:W-:-:S04]  /*2c70*/  @P2 PRMT R73, R73, 0x5410, R98 ;  /* 0x0000541049492816 */ /* 0x000fc80000000062 */
[----:B------:R-:W-:Y:S01]  /*2c80*/  @P2 F2FP.F16.F32.PACK_AB R112, RZ, R112 ;  /* 0x00000070ff70223e */ /* 0x000fe200000000ff */
[----:B--2---:R-:W-:-:S03]  /*2c90*/  @P2 FMUL.FTZ R76, R115, R76 ;  /* 0x0000004c734c2220 */ /* 0x004fc60000410000 */
[----:B------:R-:W-:Y:S02]  /*2ca0*/  @P2 PRMT R74, R74, 0x5410, R112 ;  /* 0x000054104a4a2816 */ /* 0x000fe40000000070 */
[----:B------:R-:W-:Y:S02]  /*2cb0*/  @P2 F2FP.F16.F32.PACK_AB R114, RZ, R76 ;  /* 0x0000004cff72223e */ /* 0x000fe400000000ff */
[----:B------:R-:W-:Y:S02]  /*2cc0*/  F2FP.F16.F32.PACK_AB R76, R79, R87 ;  /* 0x000000574f4c723e */ /* 0x000fe400000000ff */
[----:B------:R-:W-:Y:S02]  /*2cd0*/  F2FP.F16.F32.PACK_AB R79, R6, R115 ;  /* 0x00000073064f723e */ /* 0x000fe400000000ff */
[----:B------:R-:W-:Y:S01]  /*2ce0*/  @P2 PRMT R75, R114, 0x7610, R75 ;  /* 0x00007610724b2816 */ /* 0x000fe2000000004b */
[----:B------:R-:W-:Y:S06]  /*2cf0*/  @!P2 BRA `(.L_x_5441) ;  /* 0x0000000c0044a947 */ /* 0x000fec0003800000 */
[----:B------:R-:W-:-:S05]  /*2d00*/  FMUL.FTZ R6, R6, UR14 ;  /* 0x0000000e06067c20 */ /* 0x000fca0008410000 */
[----:B------:R-:W-:-:S04]  /*2d10*/  F2FP.F16.F32.PACK_AB R6, RZ, R6 ;  /* 0x00000006ff06723e */ /* 0x000fc800000000ff */
[----:B------:R-:W-:Y:S01]  /*2d20*/  PRMT R75, R75, 0x5410, R6 ;  /* 0x000054104b4b7816 */ /* 0x000fe20000000006 */
[----:B------:R-:W-:Y:S06]  /*2d30*/  BRA `(.L_x_5441) ;  /* 0x0000000c00347947 */ /* 0x000fec0003800000 */
.L_x_5440:
[----:B------:R-:W-:Y:S01]  /*2d40*/  ISETP.GT.AND P1, PT, R6, RZ, PT ;  /* 0x000000ff0600720c */ /* 0x000fe20003f24270 */
[--C-:B------:R-:W-:Y:S01]  /*2d50*/  HADD2.F32 R119, -RZ, R68.reuse.H1_H1 ;  /* 0x30000044ff777230 */ /* 0x100fe20000004100 */
[----:B0-----:R-:W0:Y:S01]  /*2d60*/  @P2 LDC R86, c[0x0][0x40c] ;  /* 0x00010300ff562b82 */ /* 0x001e220000000800 */
[----:B------:R-:W-:Y:S02]  /*2d70*/  HADD2.F32 R121, -RZ, R68.H0_H0 ;  /* 0x20000044ff797230 */ /* 0x000fe40000004100 */
[----:B------:R-:W-:-:S05]  /*2d80*/  HADD2.F32 R117, -RZ, R69.H1_H1 ;  /* 0x30000045ff757230 */ /* 0x000fca0000004100 */
        /* <DEDUP_REMOVED lines=11> */
[----:B------:R-:W2:Y:S01]  /*2e40*/  @P2 LDC R6, c[0x0][0x40c] ;  /* 0x00010300ff062b82 */ /* 0x000ea20000000800 */
[----:B------:R-:W-:-:S02]  /*2e50*/  HADD2.F32 R87, -RZ, R69.H0_H0 ;  /* 0x20000045ff577230 */ /* 0x000fc40000004100 */
[-CC-:B------:R-:W-:Y:S01]  /*2e60*/  @P1 FFMA.FTZ R115, R97, R7.reuse, R8.reuse ;  /* 0x0000000761731223 */ /* 0x180fe20000010008 */
[----:B------:R-:W-:Y:S01]  /*2e70*/  @P1 FFMA.FTZ R117, R4, R98, R117 ;  /* 0x0000006204751223 */ /* 0x000fe20000010075 */
[----:B------:R-:W-:Y:S01]  /*2e80*/  @P1 FFMA.FTZ R98, R104, R7, R8 ;  /* 0x0000000768621223 */ /* 0x000fe20000010008 */
[----:B0-----:R-:W-:Y:S01]  /*2e90*/  @P2 FMUL.FTZ R119, R119, R86 ;  /* 0x0000005677772220 */ /* 0x001fe20000410000 */
[----:B------:R-:W-:Y:S01]  /*2ea0*/  @P1 FFMA.FTZ R87, R4, R99, R87 ;  /* 0x0000006304571223 */ /* 0x000fe20000010057 */
[----:B------:R-:W-:Y:S01]  /*2eb0*/  @P1 FADD.FTZ R110, R102, -R115 ;  /* 0x80000073666e1221 */ /* 0x000fe20000010000 */
[--C-:B------:R-:W-:Y:S02]  /*2ec0*/  HADD2.F32 R99, -RZ, R70.reuse.H0_H0 ;  /* 0x20000046ff637230 */ /* 0x100fe40000004100 */
[----:B------:R-:W-:Y:S01]  /*2ed0*/  @P1 FADD.FTZ R98, R101, -R98 ;  /* 0x8000006265621221 */ /* 0x000fe20000010000 */
[----:B------:R-:W-:Y:S01]  /*2ee0*/  HADD2.F32 R115, -RZ, R70.H1_H1 ;  /* 0x30000046ff737230 */ /* 0x000fe20000004100 */
[----:B------:R-:W0:Y:S01]  /*2ef0*/  @P2 LDC R86, c[0x0][0x40c] ;  /* 0x00010300ff562b82 */ /* 0x000e220000000800 */
[----:B------:R-:W-:Y:S01]  /*2f00*/  @P1 FFMA.FTZ R123, R103, R7, R8 ;  /* 0x00000007677b1223 */ /* 0x000fe20000010008 */
[C---:B------:R-:W-:Y:S01]  /*2f10*/  @P1 FFMA.FTZ R99, R4.reuse, R110, R99 ;  /* 0x0000006e04631223 */ /* 0x040fe20000010063 */
[----:B------:R-:W-:Y:S01]  /*2f20*/  @P2 F2FP.F16.F32.PACK_AB R119, RZ, R119 ;  /* 0x00000077ff77223e */ /* 0x000fe200000000ff */
[----:B------:R-:W-:Y:S01]  /*2f30*/  @P1 FFMA.FTZ R115, R4, R98, R115 ;  /* 0x0000006204731223 */ /* 0x000fe20000010073 */
[----:B------:R-:W-:Y:S01]  /*2f40*/  @P1 FADD.FTZ R114, R106, -R123 ;  /* 0x8000007b6a721221 */ /* 0x000fe20000010000 */
[----:B------:R-:W-:-:S02]  /*2f50*/  HADD2.F32 R123, -RZ, R71.H0_H0 ;  /* 0x20000047ff7b7230 */ /* 0x000fc40000004100 */
[----:B------:R-:W3:Y:S01]  /*2f60*/  @P2 LDC R110, c[0x0][0x40c] ;  /* 0x00010300ff6e2b82 */ /* 0x000ee20000000800 */
[----:B-1----:R-:W-:Y:S02]  /*2f70*/  @P2 FMUL.FTZ R115, R115, R112 ;  /* 0x0000007073732220 */ /* 0x002fe40000410000 */
[----:B------:R-:W-:Y:S01]  /*2f80*/  @P1 FFMA.FTZ R123, R4, R114, R123 ;  /* 0x00000072047b1223 */ /* 0x000fe2000001007b */
[----:B--2---:R-:W-:Y:S02]  /*2f90*/  @P2 FMUL.FTZ R121, R121, R6 ;  /* 0x0000000679792220 */ /* 0x004fe40000410000 */
[----:B------:R-:W-:Y:S02]  /*2fa0*/  @P2 F2FP.F16.F32.PACK_AB R115, RZ, R115 ;  /* 0x00000073ff73223e */ /* 0x000fe400000000ff */
[----:B------:R-:W1:Y:S01]  /*2fb0*/  @P2 LDC R98, c[0x0][0x40c] ;  /* 0x00010300ff622b82 */ /* 0x000e620000000800 */
[----:B------:R-:W-:-:S04]  /*2fc0*/  @P2 F2FP.F16.F32.PACK_AB R121, RZ, R121 ;  /* 0x00000079ff79223e */ /* 0x000fc800000000ff */
[----:B------:R-:W-:-:S03]  /*2fd0*/  @P2 PRMT R72, R121, 0x7610, R72 ;  /* 0x0000761079482816 */ /* 0x000fc60000000048 */
[----:B------:R-:W2:Y:S01]  /*2fe0*/  @P2 LDC R6, c[0x0][0x40c] ;  /* 0x00010300ff062b82 */ /* 0x000ea20000000800 */
[----:B0-----:R-:W-:Y:S01]  /*2ff0*/  @P2 FMUL.FTZ R87, R87, R86 ;  /* 0x0000005657572220 */ /* 0x001fe20000410000 */
[----:B------:R-:W-:-:S04]  /*3000*/  @P2 PRMT R72, R72, 0x5410, R119 ;  /* 0x0000541048482816 */ /* 0x000fc80000000077 */
[----:B------:R-:W-:Y:S01]  /*3010*/  @P2 F2FP.F16.F32.PACK_AB R87, RZ, R87 ;  /* 0x00000057ff57223e */ /* 0x000fe200000000ff */
[----:B---3--:R-:W-:-:S03]  /*3020*/  @P2 FMUL.FTZ R99, R99, R110 ;  /* 0x0000006e63632220 */ /* 0x008fc60000410000 */
[----:B------:R-:W-:Y:S02]  /*3030*/  @P2 PRMT R73, R87, 0x7610, R73 ;  /* 0x0000761057492816 */ /* 0x000fe40000000049 */
[----:B------:R-:W-:Y:S01]  /*3040*/  @P2 F2FP.F16.F32.PACK_AB R99, RZ, R99 ;  /* 0x00000063ff63223e */ /* 0x000fe200000000ff */
[----:B-1----:R-:W-:-:S03]  /*3050*/  @P2 FMUL.FTZ R117, R117, R98 ;  /* 0x0000006275752220 */ /* 0x002fc60000410000 */
[----:B------:R-:W-:Y:S02]  /*3060*/  @P2 PRMT R74, R99, 0x7610, R74 ;  /* 0x00007610634a2816 */ /* 0x000fe4000000004a */
[----:B------:R-:W-:Y:S02]  /*3070*/  @P2 F2FP.F16.F32.PACK_AB R117, RZ, R117 ;  /* 0x00000075ff75223e */ /* 0x000fe400000000ff */
[----:B------:R-:W-:Y:S01]  /*3080*/  @P2 PRMT R74, R74, 0x5410, R115 ;  /* 0x000054104a4a2816 */ /* 0x000fe20000000073 */
[----:B--2---:R-:W-:Y:S01]  /*3090*/  @P2 FMUL.FTZ R6, R123, R6 ;  /* 0x000000067b062220 */ /* 0x004fe20000410000 */
        /* <DEDUP_REMOVED lines=12> */
.L_x_5439:
        /* <DEDUP_REMOVED lines=43> */
[----:B------:R-:W-:-:S02]  /*3410*/  @P2 F2FP.F16.F32.PACK_AB R86, RZ, R86 ;  /* 0x00000056ff56223e */ /* 0x000fc400000000ff */
[----:B------:R-:W-:Y:S02]  /*3420*/  FSEL R4, R4, RZ, P1 ;  /* 0x000000ff04047208 */ /* 0x000fe40000800000 */
[----:B------:R-:W-:Y:S02]  /*3430*/  @P2 F2FP.F16.F32.PACK_AB R79, RZ, R79 ;  /* 0x0000004fff4f223e */ /* 0x000fe400000000ff */
[----:B------:R-:W1:Y:S01]  /*3440*/  @P2 LDC R76, c[0x0][0x40c] ;  /* 0x00010300ff4c2b82 */ /* 0x000e620000000800 */
[----:B--2---:R-:W-:Y:S01]  /*3450*/  @P2 FMUL.FTZ R7, R110, R7 ;  /* 0x000000076e072220 */ /* 0x004fe20000410000 */
[----:B------:R-:W-:Y:S02]  /*3460*/  @P2 PRMT R72, R86, 0x7610, R72 ;  /* 0x0000761056482816 */ /* 0x000fe40000000048 */
[----:B------:R-:W-:Y:S02]  /*3470*/  @P2 PRMT R73, R79, 0x7610, R73 ;  /* 0x000076104f492816 */ /* 0x000fe40000000049 */
[----:B------:R-:W-:-:S02]  /*3480*/  @P2 F2FP.F16.F32.PACK_AB R7, RZ, R7 ;  /* 0x00000007ff07223e */ /* 0x000fc400000000ff */
[----:B------:R-:W2:Y:S01]  /*3490*/  @P2 LDC R8, c[0x0][0x40c] ;  /* 0x00010300ff082b82 */ /* 0x000ea20000000800 */
[----:B---3--:R-:W-:Y:S01]  /*34a0*/  @P2 FMUL.FTZ R87, R78, R87 ;  /* 0x000000574e572220 */ /* 0x008fe20000410000 */
[----:B------:R-:W-:Y:S02]  /*34b0*/  @P2 PRMT R74, R7, 0x7610, R74 ;  /* 0x00007610074a2816 */ /* 0x000fe4000000004a */
[----:B------:R-:W-:Y:S02]  /*34c0*/  F2FP.F16.F32.PACK_AB R79, R4, R117 ;  /* 0x00000075044f723e */ /* 0x000fe400000000ff */
[----:B------:R-:W-:Y:S01]  /*34d0*/  @P2 F2FP.F16.F32.PACK_AB R87, RZ, R87 ;  /* 0x00000057ff57223e */ /* 0x000fe200000000ff */
[----:B0-----:R-:W-:-:S03]  /*34e0*/  @P2 FMUL.FTZ R6, R99, R6 ;  /* 0x0000000663062220 */ /* 0x001fc60000410000 */
[----:B------:R-:W-:Y:S02]  /*34f0*/  @P2 PRMT R72, R72, 0x5410, R87 ;  /* 0x0000541048482816 */ /* 0x000fe40000000057 */
[----:B------:R-:W-:Y:S01]  /*3500*/  @P2 F2FP.F16.F32.PACK_AB R6, RZ, R6 ;  /* 0x00000006ff06223e */ /* 0x000fe200000000ff */
[----:B-1----:R-:W-:-:S03]  /*3510*/  @P2 FMUL.FTZ R76, R115, R76 ;  /* 0x0000004c734c2220 */ /* 0x002fc60000410000 */
[----:B------:R-:W-:Y:S01]  /*3520*/  @P2 PRMT R73, R73, 0x5410, R6 ;  /* 0x0000541049492816 */ /* 0x000fe20000000006 */
[----:B--2---:R-:W-:Y:S01]  /*3530*/  @P2 FMUL.FTZ R112, R117, R8 ;  /* 0x0000000875702220 */ /* 0x004fe20000410000 */
[----:B------:R-:W-:Y:S02]  /*3540*/  @P2 F2FP.F16.F32.PACK_AB R8, RZ, R76 ;  /* 0x0000004cff08223e */ /* 0x000fe400000000ff */
[----:B------:R-:W-:Y:S02]  /*3550*/  F2FP.F16.F32.PACK_AB R76, R78, R77 ;  /* 0x0000004d4e4c723e */ /* 0x000fe400000000ff */
[----:B------:R-:W-:Y:S02]  /*3560*/  @P2 F2FP.F16.F32.PACK_AB R112, RZ, R112 ;  /* 0x00000070ff70223e */ /* 0x000fe400000000ff */
[----:B------:R-:W-:Y:S02]  /*3570*/  F2FP.F16.F32.PACK_AB R77, R99, R98 ;  /* 0x00000062634d723e */ /* 0x000fe400000000ff */
[----:B------:R-:W-:-:S02]  /*3580*/  F2FP.F16.F32.PACK_AB R78, R115, R110 ;  /* 0x0000006e734e723e */ /* 0x000fc400000000ff */
[----:B------:R-:W-:Y:S02]  /*3590*/  @P2 PRMT R74, R74, 0x5410, R8 ;  /* 0x000054104a4a2816 */ /* 0x000fe40000000008 */
[----:B------:R-:W-:Y:S01]  /*35a0*/  @P2 PRMT R75, R112, 0x7610, R75 ;  /* 0x00007610704b2816 */ /* 0x000fe2000000004b */
[----:B------:R-:W-:Y:S06]  /*35b0*/  @!P2 BRA `(.L_x_5441) ;  /* 0x000000040014a947 */ /* 0x000fec0003800000 */
[----:B------:R-:W-:-:S05]  /*35c0*/  FMUL.FTZ R4, R4, UR14 ;  /* 0x0000000e04047c20 */ /* 0x000fca0008410000 */
[----:B------:R-:W-:-:S04]  /*35d0*/  F2FP.F16.F32.PACK_AB R4, RZ, R4 ;  /* 0x00000004ff04723e */ /* 0x000fc800000000ff */
[----:B------:R-:W-:Y:S01]  /*35e0*/  PRMT R75, R75, 0x5410, R4 ;  /* 0x000054104b4b7816 */ /* 0x000fe20000000004 */
[----:B------:R-:W-:Y:S06]  /*35f0*/  BRA `(.L_x_5441) ;  /* 0x0000000400047947 */ /* 0x000fec0003800000 */
.L_x_5442:
        /* <DEDUP_REMOVED lines=30> */
[----:B------:R-:W-:Y:S01]  /*37e0*/  @P2 F2FP.F16.F32.PACK_AB R115, RZ, R115 ;  /* 0x00000073ff73223e */ /* 0x000fe200000000ff */
        /* <DEDUP_REMOVED lines=15> */
[----:B------:R-:W-:Y:S02]  /*38e0*/  @P2 F2FP.F16.F32.PACK_AB R98, RZ, R98 ;  /* 0x00000062ff62223e */ /* 0x000fe400000000ff */
[----:B------:R-:W-:Y:S02]  /*38f0*/  @P2 F2FP.F16.F32.PACK_AB R6, RZ, R6 ;  /* 0x00000006ff06223e */ /* 0x000fe400000000ff */
[----:B------:R-:W0:Y:S01]  /*3900*/  @P2 LDC R8, c[0x0][0x40c] ;  /* 0x00010300ff082b82 */ /* 0x000e220000000800 */
[----:B---3--:R-:W-:Y:S01]  /*3910*/  @P2 FMUL.FTZ R7, R118, R7 ;  /* 0x0000000776072220 */ /* 0x008fe20000410000 */
[----:B------:R-:W-:-:S02]  /*3920*/  @P2 F2FP.F16.F32.PACK_AB R99, RZ, R99 ;  /* 0x00000063ff63223e */ /* 0x000fc400000000ff */
[----:B------:R-:W-:Y:S02]  /*3930*/  @P2 PRMT R74, R98, 0x7610, R74 ;  /* 0x00007610624a2816 */ /* 0x000fe4000000004a */
[----:B------:R-:W-:Y:S01]  /*3940*/  @P2 F2FP.F16.F32.PACK_AB R7, RZ, R7 ;  /* 0x00000007ff07223e */ /* 0x000fe200000000ff */
[----:B----4-:R-:W-:Y:S01]  /*3950*/  @P2 FMUL.FTZ R86, R117, R86 ;  /* 0x0000005675562220 */ /* 0x010fe20000410000 */
[----:B------:R-:W-:Y:S02]  /*3960*/  @P2 PRMT R72, R72, 0x5410, R99 ;  /* 0x0000541048482816 */ /* 0x000fe40000000063 */
[----:B------:R-:W-:Y:S02]  /*3970*/  @P2 PRMT R73, R7, 0x7610, R73 ;  /* 0x0000761007492816 */ /* 0x000fe40000000049 */
[----:B------:R-:W-:Y:S02]  /*3980*/  @P2 F2FP.F16.F32.PACK_AB R86, RZ, R86 ;  /* 0x00000056ff56223e */ /* 0x000fe400000000ff */
[----:B------:R-:W-:Y:S01]  /*3990*/  @P2 PRMT R73, R73, 0x5410, R6 ;  /* 0x0000541049492816 */ /* 0x000fe20000000006 */
[----:B--2---:R-:W-:Y:S01]  /*39a0*/  @P2 FMUL.FTZ R87, R112, R87 ;  /* 0x0000005770572220 */ /* 0x004fe20000410000 */
[----:B------:R-:W-:-:S04]  /*39b0*/  @P2 PRMT R75, R86, 0x7610, R75 ;  /* 0x00007610564b2816 */ /* 0x000fc8000000004b */
[----:B------:R-:W-:Y:S01]  /*39c0*/  @P2 F2FP.F16.F32.PACK_AB R87, RZ, R87 ;  /* 0x00000057ff57223e */ /* 0x000fe200000000ff */
[----:B0-----:R-:W-:-:S03]  /*39d0*/  @P2 FMUL.FTZ R8, R119, R8 ;  /* 0x0000000877082220 */ /* 0x001fc60000410000 */
[----:B------:R-:W-:Y:S02]  /*39e0*/  @P2 PRMT R74, R74, 0x5410, R87 ;  /* 0x000054104a4a2816 */ /* 0x000fe40000000057 */
[----:B------:R-:W-:-:S04]  /*39f0*/  @P2 F2FP.F16.F32.PACK_AB R8, RZ, R8 ;  /* 0x00000008ff08223e */ /* 0x000fc800000000ff */
[----:B------:R-:W-:-:S07]  /*3a00*/  @P2 PRMT R75, R75, 0x5410, R8 ;  /* 0x000054104b4b2816 */ /* 0x000fce0000000008 */
.L_x_5441:
[----:B------:R-:W-:Y:S05]  /*3a10*/  BSYNC.RECONVERGENT B2 ;  /* 0x0000000000027941 */ /* 0x000fea0003800200 */
.L_x_5438:
[----:B------:R-:W0:Y:S08]  /*3a20*/  @P0 LDC.64 R86, c[0x0][0x478] ;  /* 0x00011e00ff560b82 */ /* 0x000e300000000a00 */
[----:B------:R-:W1:Y:S01]  /*3a30*/  @P2 LDC.64 R6, c[0x0][0x468] ;  /* 0x00011a00ff062b82 */ /* 0x000e620000000a00 */
[----:B0-----:R-:W-:-:S05]  /*3a40*/  @P0 IMAD.WIDE.U32 R86, R113, 0x10, R86 ;  /* 0x0000001071560825 */ /* 0x001fca00078e0056 */
[----:B------:R2:W-:Y:S01]  /*3a50*/  @P0 STG.E.128 desc[UR6][R86.64], R76 ;  /* 0x0000004c56000986 */ /* 0x0005e2000c101d06 */
[----:B-1----:R-:W-:-:S05]  /*3a60*/  @P2 IMAD.WIDE.U32 R6, R111, 0x10, R6 ;  /* 0x000000106f062825 */ /* 0x002fca00078e0006 */
[----:B------:R2:W-:Y:S02]  /*3a70*/  @P2 STG.E.128 desc[UR6][R6.64], R72 ;  /* 0x0000004806002986 */ /* 0x0005e4000c101d06 */
.L_x_5437:
[----:B------:R-:W-:Y:S05]  /*3a80*/  BSYNC.RECONVERGENT B1 ;  /* 0x0000000000017941 */ /* 0x000fea0003800200 */
.L_x_5436:
[----:B--2---:R-:W1:Y:S02]  /*3a90*/  LDC.64 R6, c[0x0][0x380] ;  /* 0x0000e000ff067b82 */ /* 0x004e640000000a00 */
[----:B-1----:R-:W-:-:S04]  /*3aa0*/  LEA R0, R6, R0, 0x2 ;  /* 0x0000000006007211 */ /* 0x002fc800078e10ff */
[----:B------:R-:W-:-:S13]  /*3ab0*/  ISETP.GE.AND P0, PT, R0, R7, PT ;  /* 0x000000070000720c */ /* 0x000fda0003f06270 */
[----:B------:R-:W-:Y:S05]  /*3ac0*/  @!P0 BRA `(.L_x_5443) ;  /* 0xffffffc800608947 */ /* 0x000fea000383ffff */
.L_x_5422:
[----:B------:R-:W-:Y:S05]  /*3ad0*/  BSYNC B0 ;  /* 0x0000000000007941 */ /* 0x000fea0003800000 */
.L_x_5421:
        /* <DEDUP_REMOVED lines=140> */
.L_x_5428:
        /* <DEDUP_REMOVED lines=8> */
.L_x_5445:
[----:B------:R-:W-:Y:S05]  /*4420*/  BSYNC B1 ;  /* 0x0000000000017941 */ /* 0x000fea0003800000 */
.L_x_5444:
        /* <DEDUP_REMOVED lines=8> */
.L_x_5446:
[----:B------:R-:W-:Y:S01]  /*44b0*/  FADD.FTZ R86, R86, R109 ;  /* 0x0000006d56567221 */ /* 0x000fe20000010000 */
[----:B------:R-:W-:-:S04]  /*44c0*/  HFMA2 R115, -RZ, RZ, 0, 1.1920928955078125e-07 ;  /* 0x00000002ff737431 */ /* 0x000fc800000001ff */
[----:B------:R-:W-:Y:S02]  /*44d0*/  MOV R116, R86 ;  /* 0x0000005600747202 */ /* 0x000fe40000000f00 */
[----:B------:R-:W-:-:S07]  /*44e0*/  MOV R87, R114 ;  /* 0x0000007200577202 */ /* 0x000fce0000000f00 */
[----:B------:R-:W-:Y:S05]  /*44f0*/  WARPSYNC.COLLECTIVE R113, `(.L_x_5447) ;  /* 0x0000000071087348 */ /* 0x000fea0003c00000 */
[----:B------:R0:W1:Y:S02]  /*4500*/  SHFL.BFLY P0, R114, R116, R115, R118 ;  /* 0x0c00007374727389 */ /* 0x0000640000000076 */
[----:B01----:R-:W-:Y:S05]  /*4510*/  ENDCOLLECTIVE ;  /* 0x000000000000791b */ /* 0x003fea0003800000 */
.L_x_5447:
[----:B------:R-:W-:-:S05]  /*4520*/  FADD.FTZ R87, R87, R110 ;  /* 0x0000006e57577221 */ /* 0x000fca0000010000 */
[----:B------:R-:W-:Y:S02]  /*4530*/  MOV R116, R87 ;  /* 0x0000005700747202 */ /* 0x000fe40000000f00 */
[----:B------:R-:W-:-:S07]  /*4540*/  MOV R99, R114 ;  /* 0x0000007200637202 */ /* 0x000fce0000000f00 */
[----:B------:R-:W-:Y:S05]  /*4550*/  WARPSYNC.COLLECTIVE R113, `(.L_x_5448) ;  /* 0x0000000071087348 */ /* 0x000fea0003c00000 */
[----:B------:R0:W1:Y:S02]  /*4560*/  SHFL.BFLY P0, R114, R116, R115, R118 ;  /* 0x0c00007374727389 */ /* 0x0000640000000076 */
[----:B01----:R-:W-:Y:S05]  /*4570*/  ENDCOLLECTIVE ;  /* 0x000000000000791b */ /* 0x003fea0003800000 */
.L_x_5448:
[----:B------:R-:W-:Y:S01]  /*4580*/  FADD.FTZ R99, R86, R99 ;  /* 0x0000006356637221 */ /* 0x000fe20000010000 */
[----:B------:R-:W-:-:S04]  /*4590*/  HFMA2 R115, -RZ, RZ, 0, 2.384185791015625e-07 ;  /* 0x00000004ff737431 */ /* 0x000fc800000001ff */
[----:B------:R-:W-:Y:S02]  /*45a0*/  MOV R116, R99 ;  /* 0x0000006300747202 */ /* 0x000fe40000000f00 */
[----:B------:R-:W-:-:S07]  /*45b0*/  MOV R98, R114 ;  /* 0x0000007200627202 */ /* 0x000fce0000000f00 */
[----:B------:R-:W-:Y:S05]  /*45c0*/  WARPSYNC.COLLECTIVE R113, `(.L_x_5449) ;  /* 0x0000000071087348 */ /* 0x000fea0003c00000 */
[----:B------:R0:W1:Y:S02]  /*45d0*/  SHFL.BFLY P0, R114, R116, R115, R118 ;  /* 0x0c00007374727389 */ /* 0x0000640000000076 */
[----:B01----:R-:W-:Y:S05]  /*45e0*/  ENDCOLLECTIVE ;  /* 0x000000000000791b */ /* 0x003fea0003800000 */
.L_x_5449:
[----:B------:R-:W-:-:S05]  /*45f0*/  FADD.FTZ R98, R87, R98 ;  /* 0x0000006257627221 */ /* 0x000fca0000010000 */
[----:B------:R-:W-:Y:S02]  /*4600*/  MOV R116, R98 ;  /* 0x0000006200747202 */ /* 0x000fe40000000f00 */
[----:B------:R-:W-:-:S07]  /*4610*/  MOV R112, R114 ;  /* 0x0000007200707202 */ /* 0x000fce0000000f00 */
[----:B------:R-:W-:Y:S05]  /*4620*/  WARPSYNC.COLLECTIVE R113, `(.L_x_5450) ;  /* 0x0000000071087348 */ /* 0x000fea0003c00000 */
[----:B------:R0:W1:Y:S02]  /*4630*/  SHFL.BFLY P0, R114, R116, R115, R118 ;  /* 0x0c00007374727389 */ /* 0x0000640000000076 */
[----:B01----:R-:W-:Y:S05]  /*4640*/  ENDCOLLECTIVE ;  /* 0x000000000000791b */ /* 0x003fea0003800000 */
.L_x_5450:
[----:B------:R-:W-:Y:S01]  /*4650*/  FADD.FTZ R112, R99, R112 ;  /* 0x0000007063707221 */ /* 0x000fe20000010000 */
[----:B------:R-:W-:-:S04]  /*4660*/  HFMA2 R115, -RZ, RZ, 0, 4.76837158203125e-07 ;  /* 0x00000008ff737431 */ /* 0x000fc800000001ff */
[----:B------:R-:W-:Y:S02]  /*4670*/  MOV R116, R112 ;  /* 0x0000007000747202 */ /* 0x000fe40000000f00 */
[----:B------:R-:W-:-:S07]  /*4680*/  MOV R107, R114 ;  /* 0x00000072006b7202 */ /* 0x000fce0000000f00 */
[----:B------:R-:W-:Y:S05]  /*4690*/  WARPSYNC.COLLECTIVE R113, `(.L_x_5451) ;  /* 0x0000000071087348 */ /* 0x000fea0003c00000 */
[----:B------:R0:W1:Y:S02]  /*46a0*/  SHFL.BFLY P0, R114, R116, R115, R118 ;  /* 0x0c00007374727389 */ /* 0x0000640000000076 */
[----:B01----:R-:W-:Y:S05]  /*46b0*/  ENDCOLLECTIVE ;  /* 0x000000000000791b */ /* 0x003fea0003800000 */
.L_x_5451:
[----:B------:R-:W-:-:S05]  /*46c0*/  FADD.FTZ R107, R98, R107 ;  /* 0x0000006b626b7221 */ /* 0x000fca0000010000 */
[----:B------:R-:W-:Y:S02]  /*46d0*/  MOV R116, R107 ;  /* 0x0000006b00747202 */ /* 0x000fe40000000f00 */
[----:B------:R-:W-:-:S07]  /*46e0*/  MOV R109, R114 ;  /* 0x00000072006d7202 */ /* 0x000fce0000000f00 */
[----:B------:R-:W-:Y:S05]  /*46f0*/  WARPSYNC.COLLECTIVE R113, `(.L_x_5452) ;  /* 0x0000000071087348 */ /* 0x000fea0003c00000 */
[----:B------:R0:W1:Y:S02]  /*4700*/  SHFL.BFLY P0, R114, R116, R115, R118 ;  /* 0x0c00007374727389 */ /* 0x0000640000000076 */
[----:B01----:R-:W-:Y:S05]  /*4710*/  ENDCOLLECTIVE ;  /* 0x000000000000791b */ /* 0x003fea0003800000 */
.L_x_5452:
[----:B------:R-:W-:Y:S01]  /*4720*/  FADD.FTZ R111, R112, R109 ;  /* 0x0000006d706f7221 */ /* 0x000fe20000010000 */
[----:B------:R-:W-:-:S04]  /*4730*/  HFMA2 R115, -RZ, RZ, 0, 9.5367431640625e-07 ;  /* 0x00000010ff737431 */ /* 0x000fc800000001ff */
[----:B------:R-:W-:Y:S02]  /*4740*/  MOV R116, R111 ;  /* 0x0000006f00747202 */ /* 0x000fe40000000f00 */
[----:B------:R-:W-:-:S07]  /*4750*/  MOV R110, R114 ;  /* 0x00000072006e7202 */ /* 0x000fce0000000f00 */
[----:B------:R-:W-:Y:S05]  /*4760*/  WARPSYNC.COLLECTIVE R113, `(.L_x_5453) ;  /* 0x0000000071087348 */ /* 0x000fea0003c00000 */
[----:B------:R0:W1:Y:S02]  /*4770*/  SHFL.BFLY P0, R114, R116, R115, R118 ;  /* 0x0c00007374727389 */ /* 0x0000640000000076 */
[----:B01----:R-:W-:Y:S05]  /*4780*/  ENDCOLLECTIVE ;  /* 0x000000000000791b */ /* 0x003fea0003800000 */
.L_x_5453:
[----:B------:R-:W-:-:S05]  /*4790*/  FADD.FTZ R110, R107, R110 ;  /* 0x0000006e6b6e7221 */ /* 0x000fca0000010000 */
[----:B------:R-:W-:Y:S02]  /*47a0*/  MOV R116, R110 ;  /* 0x0000006e00747202 */ /* 0x000fe40000000f00 */
[----:B------:R-:W-:-:S07]  /*47b0*/  MOV R86, R114 ;  /* 0x0000007200567202 */ /* 0x000fce0000000f00 */
[----:B------:R-:W-:Y:S05]  /*47c0*/  WARPSYNC.COLLECTIVE R113, `(.L_x_5454) ;  /* 0x0000000071087348 */ /* 0x000fea0003c00000 */
[----:B------:R0:W1:Y:S02]  /*47d0*/  SHFL.BFLY P0, R114, R116, R115, R118 ;  /* 0x0c00007374727389 */ /* 0x0000640000000076 */
[----:B01----:R-:W-:Y:S05]  /*47e0*/  ENDCOLLECTIVE ;  /* 0x000000000000791b */ /* 0x003fea0003800000 */
.L_x_5454:
[----:B------:R-:W-:Y:S01]  /*47f0*/  MOV R87, R114 ;  /* 0x0000007200577202 */ /* 0x000fe20000000f00 */
[----:B------:R-:W-:Y:S06]  /*4800*/  BRA `(.L_x_5455) ;  /* 0xffffffc800f07947 */ /* 0x000fec000383ffff */
.L_x_5456:
        /* <DEDUP_REMOVED lines=15> */
.L_x_11250:


//--------------------- .text._ZN10layer_norm13ln_bwd_kernelINS_13Kernel_traitsIf6__halfS2_S2_fjLj512ELj1ELj4ELj1ELj16ENS_18Kernel_traits_baseILj512EfS2_S2_S2_fjLj128EEEEELb0ELb0ELb1ELb1EEEvNS_9BwdParamsE --------------------------
	.section	.text._ZN10layer_norm13ln_bwd_kernelINS_13Kernel_traitsIf6__halfS2_S2_fjLj512ELj1ELj4ELj1ELj16ENS_18Kernel_traits_baseILj512EfS2_S2_S2_fjLj128EEEEELb0ELb0ELb1ELb1EEEvNS_9BwdParamsE,"ax",@progbits
	.align	128
        .global         _ZN10layer_norm13ln_bwd_kernelINS_13Kernel_traitsIf6__halfS2_S2_fjLj512ELj1ELj4ELj1ELj16ENS_18Kernel_traits_baseILj512EfS2_S2_S2_fjLj128EEEEELb0ELb0ELb1ELb1EEEvNS_9BwdParamsE
        .type           _ZN10layer_norm13ln_bwd_kernelINS_13Kernel_traitsIf6__halfS2_S2_fjLj512ELj1ELj4ELj1ELj16ENS_18Kernel_traits_baseILj512EfS2_S2_S2_fjLj128EEEEELb0ELb0ELb1ELb1EEEvNS_9BwdParamsE,@function
        .size           _ZN10layer_norm13ln_bwd_kernelINS_13Kernel_traitsIf6__halfS2_S2_fjLj512ELj1ELj4ELj1ELj16ENS_18Kernel_traits_baseILj512EfS2_S2_S2_fjLj128EEEEELb0ELb0ELb1ELb1EEEvNS_9BwdParamsE,(.L_x_11251 - _ZN10layer_norm13ln_bwd_kernelINS_13Kernel_traitsIf6__halfS2_S2_fjLj512ELj1ELj4ELj1ELj16ENS_18Kernel_traits_baseILj512EfS2_S2_S2_fjLj128EEEEELb0ELb0ELb1ELb1EEEvNS_9BwdParamsE)
        .other          _ZN10layer_norm13ln_bwd_kernelINS_13Kernel_traitsIf6__halfS2_S2_fjLj512ELj1ELj4ELj1ELj16ENS_18Kernel_traits_baseILj512EfS2_S2_S2_fjLj128EEEEELb0ELb0ELb1ELb1EEEvNS_9BwdParamsE,@"STO_CUDA_ENTRY STV_DEFAULT"
_ZN10layer_norm13ln_bwd_kernelINS_13Kernel_traitsIf6__halfS2_S2_fjLj512ELj1ELj4ELj1ELj16ENS_18Kernel_traits_baseILj512EfS2_S2_S2_fjLj128EEEEELb0ELb0ELb1ELb1EEEvNS_9BwdParamsE:
.text._ZN10layer_norm13ln_bwd_kernelINS_13Kernel_traitsIf6__halfS2_S2_fjLj512ELj1ELj4ELj1ELj16ENS_18Kernel_traits_baseILj512EfS2_S2_S2_fjLj128EEEEELb0ELb0ELb1ELb1EEEvNS_9BwdParamsE:
        /* <DEDUP_REMOVED lines=42> */
.L_x_5473:
        /* <DEDUP_REMOVED lines=22> */
[----:B------:R-:W-:-:S04]  /*0400*/  LEA.HI R7, R6, R7, RZ, 0x3 ;  /* 0x0000000706077211 */ /* 0x000fc800078f18ff */
[----:B------:R-:W-:Y:S02]  /*0410*/  LEA.HI.SX32 R7, R7, R0, 0x1d ;  /* 0x0000000007077211 */ /* 0x000fe400078feaff */
[----:B------:R-:W-:Y:S02]  /*0420*/  SHF.R.S32.HI R3, RZ, 0x1f, R2 ;  /* 0x0000001fff037819 */ /* 0x000fe40000011402 */
[C---:B0-----:R-:W-:Y:S01]  /*0430*/  LEA R84, P0, R2.reuse, UR10, 0x2 ;  /* 0x0000000a02547c11 */ /* 0x041fe2000f8010ff */
[C---:B--2---:R-:W-:Y:S01]  /*0440*/  IMAD.WIDE.U32 R80, R91.reuse, 0x10, R8 ;  /* 0x000000105b507825 */ /* 0x044fe200078e0008 */
[----:B------:R-:W-:Y:S02]  /*0450*/  IADD3 R95, PT, PT, R91, 0x20, RZ ;  /* 0x000000205b5f7810 */ /* 0x000fe40007ffe0ff */
[----:B------:R-:W-:Y:S01]  /*0460*/  LEA.HI.X R85, R2, UR11, R3, 0x2, P0 ;  /* 0x0000000b02557c11 */ /* 0x000fe200080f1403 */
[C---:B-1----:R-:W-:Y:S01]  /*0470*/  IMAD.WIDE.U32 R12, R7.reuse, 0x10, R4 ;  /* 0x00000010070c7825 */ /* 0x042fe200078e0004 */
[----:B------:R-:W-:Y:S01]  /*0480*/  IADD3 R3, PT, PT, R7, 0x20, RZ ;  /* 0x0000002007037810 */ /* 0x000fe20007ffe0ff */
[----:B------:R-:W2:Y:S02]  /*0490*/  LDG.E.128 R80, desc[UR6][R80.64] ;  /* 0x0000000650507981 */ /* 0x000ea4000c1e1d00 */
[----:B------:R-:W-:-:S02]  /*04a0*/  IMAD.WIDE.U32 R8, R95, 0x10, R8 ;  /* 0x000000105f087825 */ /* 0x000fc400078e0008 */
[----:B------:R-:W3:Y:S02]  /*04b0*/  LDG.E.128 R12, desc[UR6][R12.64] ;  /* 0x000000060c0c7981 */ /* 0x000ee4000c1e1d00 */
[----:B------:R-:W-:Y:S02]  /*04c0*/  IMAD.WIDE.U32 R4, R3, 0x10, R4 ;  /* 0x0000001003047825 */ /* 0x000fe400078e0004 */
[----:B------:R0:W4:Y:S04]  /*04d0*/  LDG.E R0, desc[UR6][R84.64] ;  /* 0x0000000654007981 */ /* 0x000128000c1e1900 */
        /* <DEDUP_REMOVED lines=13> */
[--C-:B--2---:R-:W-:Y:S02]  /*05b0*/  HADD2.F32 R3, -RZ, R80.reuse.H0_H0 ;  /* 0x20000050ff037230 */ /* 0x104fe40000004100 */
[----:B------:R-:W-:Y:S02]  /*05c0*/  HADD2.F32 R90, -RZ, R80.H1_H1 ;  /* 0x30000050ff5a7230 */ /* 0x000fe40000004100 */
[--C-:B---3--:R-:W-:Y:S02]  /*05d0*/  HADD2.F32 R85, -RZ, R13.reuse.H0_H0 ;  /* 0x2000000dff557230 */ /* 0x108fe40000004100 */
[----:B------:R-:W-:Y:S02]  /*05e0*/  HADD2.F32 R80, -RZ, R13.H1_H1 ;  /* 0x3000000dff507230 */ /* 0x000fe40000004100 */
[----:B------:R-:W-:Y:S01]  /*05f0*/  HADD2.F32 R91, -RZ, R81.H0_H0 ;  /* 0x20000051ff5b7230 */ /* 0x000fe20000004100 */
[----:B----4-:R-:W-:Y:S01]  /*0600*/  FSEL R13, R0, RZ, !P1 ;  /* 0x000000ff000d7208 */ /* 0x010fe20004800000 */
[----:B------:R-:W-:-:S02]  /*0610*/  HADD2.F32 R99, -RZ, R83.H0_H0 ;  /* 0x20000053ff637230 */ /* 0x000fc40000004100 */
[----:B------:R-:W-:Y:S02]  /*0620*/  HADD2.F32 R100, -RZ, R83.H1_H1 ;  /* 0x30000053ff647230 */ /* 0x000fe40000004100 */
[----:B------:R-:W-:Y:S02]  /*0630*/  HADD2.F32 R97, -RZ, R82.H0_H0 ;  /* 0x20000052ff617230 */ /* 0x000fe40000004100 */
[--C-:B------:R-:W-:Y:S02]  /*0640*/  HADD2.F32 R87, -RZ, R12.reuse.H0_H0 ;  /* 0x2000000cff577230 */ /* 0x100fe40000004100 */
[----:B------:R-:W-:Y:S02]  /*0650*/  HADD2.F32 R86, -RZ, R12.H1_H1 ;  /* 0x3000000cff567230 */ /* 0x000fe40000004100 */
[----:B------:R-:W-:Y:S01]  /*0660*/  FADD.FTZ R12, -R13, R91 ;  /* 0x0000005b0d0c7221 */ /* 0x000fe20000010100 */
[--C-:B------:R-:W-:Y:S02]  /*0670*/  HADD2.F32 R112, -RZ, R8.reuse.H0_H0 ;  /* 0x20000008ff707230 */ /* 0x100fe40000004100 */
[----:B------:R-:W-:-:S02]  /*0680*/  HADD2.F32 R114, -RZ, R8.H1_H1 ;  /* 0x30000008ff727230 */ /* 0x000fc40000004100 */
[C---:B------:R-:W-:Y:S01]  /*0690*/  FADD.FTZ R8, -R13.reuse, R3 ;  /* 0x000000030d087221 */ /* 0x040fe20000010100 */
[----:B------:R-:W-:Y:S02]  /*06a0*/  HADD2.F32 R95, -RZ, R81.H1_H1 ;  /* 0x30000051ff5f7230 */ /* 0x000fe40000004100 */
[C---:B------:R-:W-:Y:S01]  /*06b0*/  FADD.FTZ R120, -R13.reuse, R99 ;  /* 0x000000630d787221 */ /* 0x040fe20000010100 */
[----:B------:R-:W-:Y:S02]  /*06c0*/  HADD2.F32 R98, -RZ, R82.H1_H1 ;  /* 0x30000052ff627230 */ /* 0x000fe40000004100 */
[C---:B------:R-:W-:Y:S01]  /*06d0*/  FADD.FTZ R122, -R13.reuse, R100 ;  /* 0x000000640d7a7221 */ /* 0x040fe20000010100 */
[----:B------:R-:W-:Y:S02]  /*06e0*/  HADD2.F32 R0, -RZ, R11.H0_H0 ;  /* 0x2000000bff007230 */ /* 0x000fe40000004100 */
[----:B------:R-:W-:Y:S01]  /*06f0*/  FADD.FTZ R116, -R13, R97 ;  /* 0x000000610d747221 */ /* 0x000fe20000010100 */
[----:B------:R-:W-:-:S02]  /*0700*/  HADD2.F32 R106, -RZ, R10.H0_H0 ;  /* 0x2000000aff6a7230 */ /* 0x000fc40000004100 */
[----:B0-----:R-:W-:Y:S02]  /*0710*/  HADD2.F32 R88, -RZ, R10.H1_H1 ;  /* 0x3000000aff587230 */ /* 0x001fe40000004100 */
[----:B------:R-:W-:Y:S01]  /*0720*/  FADD.FTZ R10, -R13, R90 ;  /* 0x0000005a0d0a7221 */ /* 0x000fe20000010100 */
[--C-:B------:R-:W-:Y:S02]  /*0730*/  HADD2.F32 R99, -RZ, R5.reuse.H0_H0 ;  /* 0x20000005ff637230 */ /* 0x100fe40000004100 */
[----:B------:R-:W-:Y:S02]  /*0740*/  HADD2.F32 R100, -RZ, R5.H1_H1 ;  /* 0x30000005ff647230 */ /* 0x000fe40000004100 */
[C---:B-----5:R-:W-:Y:S01]  /*0750*/  FMUL.FTZ R5, R105.reuse, R12 ;  /* 0x0000000c69057220 */ /* 0x060fe20000410000 */
[----:B------:R-:W-:Y:S02]  /*0760*/  HADD2.F32 R108, -RZ, R9.H1_H1 ;  /* 0x30000009ff6c7230 */ /* 0x000fe40000004100 */
[----:B------:R-:W-:Y:S01]  /*0770*/  FMUL.FTZ R3, R105, R8 ;  /* 0x0000000869037220 */ /* 0x000fe20000410000 */
[----:B------:R-:W-:-:S02]  /*0780*/  HADD2.F32 R83, -RZ, R14.H0_H0 ;  /* 0x2000000eff537230 */ /* 0x000fc40000004100 */
[----:B------:R-:W-:Y:S01]  /*0790*/  FMUL.FTZ R12, R36, R87 ;  /* 0x00000057240c7220 */ /* 0x000fe20000410000 */
[----:B------:R-:W-:Y:S02]  /*07a0*/  HADD2.F32 R82, -RZ, R14.H1_H1 ;  /* 0x3000000eff527230 */ /* 0x000fe40000004100 */
[C---:B------:R-:W-:Y:S01]  /*07b0*/  FADD.FTZ R14, -R13.reuse, R95 ;  /* 0x0000005f0d0e7221 */ /* 0x040fe20000010100 */
[C---:B------:R-:W-:Y:S01]  /*07c0*/  FADD.FTZ R118, -R13.reuse, R98 ;  /* 0x000000620d767221 */ /* 0x040fe20000010100 */
[----:B------:R-:W-:Y:S01]  /*07d0*/  FADD.FTZ R90, -R13, R0 ;  /* 0x000000000d5a7221 */ /* 0x000fe20000010100 */
[--C-:B------:R-:W-:Y:S02]  /*07e0*/  HADD2.F32 R91, -RZ, R4.reuse.H0_H0 ;  /* 0x20000004ff5b7230 */ /* 0x100fe40000004100 */
[----:B------:R-:W-:Y:S02]  /*07f0*/  HADD2.F32 R98, -RZ, R4.H1_H1 ;  /* 0x30000004ff627230 */ /* 0x000fe40000004100 */
        /* <DEDUP_REMOVED lines=8> */
[----:B------:R-:W-:Y:S01]  /*0880*/  FMUL.FTZ R11, R37, R86 ;  /* 0x00000056250b7220 */ /* 0x000fe20000410000 */
[----:B------:R-:W-:Y:S01]  /*0890*/  FADD.FTZ R116, RZ, R12 ;  /* 0x0000000cff747221 */ /* 0x000fe20000010000 */
[----:B------:R-:W-:Y:S01]  /*08a0*/  FFMA.FTZ R87, R3, R12, RZ ;  /* 0x0000000c03577223 */ /* 0x000fe200000100ff */
[----:B------:R-:W-:-:S02]  /*08b0*/  HADD2.F32 R110, -RZ, R9.H0_H0 ;  /* 0x20000009ff6e7230 */ /* 0x000fc40000004100 */
[----:B------:R-:W-:Y:S01]  /*08c0*/  FADD.FTZ R106, -R13, R106 ;  /* 0x0000006a0d6a7221 */ /* 0x000fe20000010100 */
[--C-:B------:R-:W-:Y:S02]  /*08d0*/  HADD2.F32 R97, -RZ, R6.reuse.H0_H0 ;  /* 0x20000006ff617230 */ /* 0x100fe40000004100 */
[----:B------:R-:W-:Y:S01]  /*08e0*/  FADD.FTZ R69, R69, R86 ;  /* 0x0000005645457221 */ /* 0x000fe20000010000 */
[----:B------:R-:W-:Y:S02]  /*08f0*/  HADD2.F32 R102, -RZ, R6.H1_H1 ;  /* 0x30000006ff667230 */ /* 0x000fe40000004100 */
[C---:B------:R-:W-:Y:S01]  /*0900*/  FMUL.FTZ R6, R105.reuse, R14 ;  /* 0x0000000e69067220 */ /* 0x040fe20000410000 */
[----:B------:R-:W-:Y:S01]  /*0910*/  FFMA.FTZ R41, R4, R86, R41 ;  /* 0x0000005604297223 */ /* 0x000fe20000010029 */
[----:B------:R-:W-:Y:S01]  /*0920*/  FMUL.FTZ R14, R38, R85 ;  /* 0x00000055260e7220 */ /* 0x000fe20000410000 */
[----:B------:R-:W-:Y:S01]  /*0930*/  FMUL.FTZ R86, R105, R108 ;  /* 0x0000006c69567220 */ /* 0x000fe20000410000 */
[----:B------:R-:W-:Y:S01]  /*0940*/  FADD.FTZ R89, R116, R11 ;  /* 0x0000000b74597221 */ /* 0x000fe20000010000 */
[----:B------:R-:W-:Y:S01]  /*0950*/  FFMA.FTZ R108, R4, R11, R87 ;  /* 0x0000000b046c7223 */ /* 0x000fe20000010057 */
[C---:B------:R-:W-:Y:S01]  /*0960*/  FADD.FTZ R112, -R13.reuse, R112 ;  /* 0x000000700d707221 */ /* 0x040fe20000010100 */
[C---:B------:R-:W-:Y:S01]  /*0970*/  FADD.FTZ R114, -R13.reuse, R114 ;  /* 0x000000720d727221 */ /* 0x040fe20000010100 */
[C---:B------:R-:W-:Y:S01]  /*0980*/  FADD.FTZ R110, -R13.reuse, R110 ;  /* 0x0000006e0d6e7221 */ /* 0x040fe20000010100 */
[C---:B------:R-:W-:Y:S01]  /*0990*/  FADD.FTZ R88, -R13.reuse, R88 ;  /* 0x000000580d587221 */ /* 0x040fe20000010100 */
[----:B------:R-:W-:Y:S01]  /*09a0*/  FADD.FTZ R104, -R13, R104 ;  /* 0x000000680d687221 */ /* 0x000fe20000010100 */
        /* <DEDUP_REMOVED lines=12> */
[----:B------:R-:W-:-:S02]  /*0a70*/  HADD2.F32 R81, -RZ, R15.H0_H0 ;  /* 0x2000000fff517230 */ /* 0x000fc40000004100 */
[C---:B------:R-:W-:Y:S01]  /*0a80*/  FMUL.FTZ R8, R105.reuse, R118 ;  /* 0x0000007669087220 */ /* 0x040fe20000410000 */
[----:B------:R-:W-:Y:S02]  /*0a90*/  HADD2.F32 R84, -RZ, R15.H1_H1 ;  /* 0x3000000fff547230 */ /* 0x000fe40000004100 */
[C---:B------:R-:W-:Y:S01]  /*0aa0*/  FMUL.FTZ R89, R105.reuse, R90 ;  /* 0x0000005a69597220 */ /* 0x040fe20000410000 */
[----:B------:R-:W-:Y:S01]  /*0ab0*/  FMUL.FTZ R9, R105, R120 ;  /* 0x0000007869097220 */ /* 0x000fe20000410000 */
[----:B------:R-:W-:Y:S01]  /*0ac0*/  FMUL.FTZ R15, R33, R82 ;  /* 0x00000052210f7220 */ /* 0x000fe20000410000 */
        /* <DEDUP_REMOVED lines=8> */
[----:B------:R-:W-:Y:S01]  /*0b50*/  FADD.FTZ R66, R66, R81 ;  /* 0x0000005142427221 */ /* 0x000fe20000010000 */
[-C--:B------:R-:W-:Y:S01]  /*0b60*/  FFMA.FTZ R46, R9, R81.reuse, R46 ;  /* 0x00000051092e7223 */ /* 0x080fe2000001002e */
[----:B------:R-:W-:Y:S01]  /*0b70*/  FMUL.FTZ R82, R34, R81 ;  /* 0x0000005122527220 */ /* 0x000fe20000410000 */
[----:B------:R-:W-:Y:S01]  /*0b80*/  FADD.FTZ R101, R108, R15 ;  /* 0x0000000f6c657221 */ /* 0x000fe20000010000 */
[----:B------:R-:W-:Y:S01]  /*0b90*/  FADD.FTZ R67, R67, R84 ;  /* 0x0000005443437221 */ /* 0x000fe20000010000 */
[-C--:B------:R-:W-:Y:S01]  /*0ba0*/  FFMA.FTZ R47, R10, R84.reuse, R47 ;  /* 0x000000540a2f7223 */ /* 0x080fe2000001002f */
[----:B------:R-:W-:Y:S01]  /*0bb0*/  FMUL.FTZ R81, R35, R84 ;  /* 0x0000005423517220 */ /* 0x000fe20000410000 */
[----:B------:R-:W-:Y:S01]  /*0bc0*/  FFMA.FTZ R106, R8, R15, R91 ;  /* 0x0000000f086a7223 */ /* 0x000fe2000001005b */
[----:B------:R-:W-:Y:S01]  /*0bd0*/  FADD.FTZ R70, R70, R85 ;  /* 0x0000005546467221 */ /* 0x000fe20000010000 */
[----:B------:R-:W-:Y:S01]  /*0be0*/  FFMA.FTZ R42, R5, R85, R42 ;  /* 0x00000055052a7223 */ /* 0x000fe2000001002a */
[C---:B------:R-:W-:Y:S01]  /*0bf0*/  FMUL.FTZ R84, R105.reuse, R114 ;  /* 0x0000007269547220 */ /* 0x040fe20000410000 */
[----:B------:R-:W-:Y:S01]  /*0c00*/  FMUL.FTZ R85, R105, R110 ;  /* 0x0000006e69557220 */ /* 0x000fe20000410000 */
        /* <DEDUP_REMOVED lines=25> */
[----:B------:R-:W-:Y:S02]  /*0da0*/  FMUL.FTZ R101, R25, R102 ;  /* 0x0000006619657220 */ /* 0x000fe40000410000 */
        /* <DEDUP_REMOVED lines=18> */
.L_x_5460:
        /* <DEDUP_REMOVED lines=15> */
.L_x_5461:
[----:B0-----:R-:W-:Y:S05]  /*0fc0*/  BSYNC.RECONVERGENT B1 ;  /* 0x0000000000017941 */ /* 0x001fea0003800200 */
.L_x_5459:
        /* <DEDUP_REMOVED lines=21> */
.L_x_5485:
[----:B------:R-:W4:Y:S01]  /*1120*/  S2R R106, SR_TID.X ;  /* 0x00000000006a7919 */ /* 0x000f220000002100 */
[----:B------:R-:W-:Y:S01]  /*1130*/  ISETP.NE.U32.AND P1, PT, R93, RZ, PT ;  /* 0x000000ff5d00720c */ /* 0x000fe20003f25070 */
[----:B------:R-:W-:Y:S01]  /*1140*/  IMAD R95, R2, UR9, RZ ;  /* 0x00000009025f7c24 */ /* 0x000fe2000f8e02ff */
[----:B------:R-:W-:Y:S01]  /*1150*/  @P2 IADD3 R94, PT, PT, R94, -0x1, RZ ;  /* 0xffffffff5e5e2810 */ /* 0x000fe20007ffe0ff */
[----:B--2---:R-:W-:Y:S01]  /*1160*/  FADD.FTZ R108, R111, R0 ;  /* 0x000000006f6c7221 */ /* 0x004fe20000010000 */
[----:B------:R-:W-:Y:S01]  /*1170*/  ISETP.NE.AND.EX P1, PT, R92, RZ, PT, P1 ;  /* 0x000000ff5c00720c */ /* 0x000fe20003f25310 */
[----:B---3--:R-:W-:Y:S01]  /*1180*/  FADD.FTZ R97, R107, R112 ;  /* 0x000000706b617221 */ /* 0x008fe20000010000 */
[----:B------:R-:W-:Y:S01]  /*1190*/  SHF.R.S32.HI R92, RZ, 0x1f, R95 ;  /* 0x0000001fff5c7819 */ /* 0x000fe2000001145f */
[----:B------:R-:W-:Y:S02]  /*11a0*/  @P2 IMAD R94, R94, UR9, RZ ;  /* 0x000000095e5e2c24 */ /* 0x000fe4000f8e02ff */
[----:B0-----:R-:W-:-:S02]  /*11b0*/  HFMA2 R107, -RZ, RZ, 0, 0 ;  /* 0x00000000ff6b7431 */ /* 0x001fc400000001ff */
[----:B------:R-:W-:Y:S01]  /*11c0*/  FMUL.FTZ R108, R108, UR12 ;  /* 0x0000000c6c6c7c20 */ /* 0x000fe20008410000 */
[----:B------:R-:W-:Y:S01]  /*11d0*/  ISETP.NE.AND P4, PT, RZ, UR8, PT ;  /* 0x00000008ff007c0c */ /* 0x000fe2000bf85270 */
[----:B------:R-:W-:Y:S01]  /*11e0*/  BSSY.RECONVERGENT B1, `(.L_x_5463) ;  /* 0x000012a000017945 */ /* 0x000fe20003800200 */
[----:B------:R-:W-:Y:S01]  /*11f0*/  @P2 SHF.R.S32.HI R93, RZ, 0x1f, R94 ;  /* 0x0000001fff5d2819 */ /* 0x000fe2000001145e */
[----:B------:R-:W-:Y:S01]  /*1200*/  FMUL.FTZ R97, R97, UR12 ;  /* 0x0000000c61617c20 */ /* 0x000fe20008410000 */
[----:B------:R-:W-:Y:S02]  /*1210*/  LEA.HI R109, R92, R95, RZ, 0x3 ;  /* 0x0000005f5c6d7211 */ /* 0x000fe400078f18ff */
[----:B------:R-:W-:Y:S02]  /*1220*/  @P2 LEA.HI R93, R93, R94, RZ, 0x3 ;  /* 0x0000005e5d5d2211 */ /* 0x000fe400078f18ff */
        /* <DEDUP_REMOVED lines=38> */
[----:B------:R-:W-:Y:S02]  /*1490*/  @P2 F2FP.F16.F32.PACK_AB R93, RZ, R92 ;  /* 0x0000005cff5d223e */ /* 0x000fe400000000ff */
[----:B------:R-:W-:Y:S01]  /*14a0*/  @P2 ISETP.GT.AND P4, PT, R96, RZ, PT ;  /* 0x000000ff6000220c */ /* 0x000fe20003f84270 */
[----:B--2---:R-:W-:Y:S01]  /*14b0*/  @P2 FMUL.FTZ R94, R94, R111 ;  /* 0x0000006f5e5e2220 */ /* 0x004fe20000410000 */
[----:B------:R-:W-:Y:S01]  /*14c0*/  @P2 PRMT R72, R93, 0x7610, R72 ;  /* 0x000076105d482816 */ /* 0x000fe20000000048 */
[--C-:B------:R-:W-:Y:S01]  /*14d0*/  FFMA.FTZ R111, R7, R97, R108.reuse ;  /* 0x00000061076f7223 */ /* 0x100fe2000001006c */
[----:B------:R-:W2:Y:S01]  /*14e0*/  @P2 LDC R93, c[0x0][0x40c] ;  /* 0x00010300ff5d2b82 */ /* 0x000ea20000000800 */
[----:B------:R-:W-:Y:S02]  /*14f0*/  @P2 ISETP.GT.AND P5, PT, R96, RZ, PT ;  /* 0x000000ff6000220c */ /* 0x000fe40003fa4270 */
[----:B------:R-:W-:Y:S01]  /*1500*/  @P2 F2FP.F16.F32.PACK_AB R94, RZ, R94 ;  /* 0x0000005eff5e223e */ /* 0x000fe200000000ff */
        /* <DEDUP_REMOVED lines=12> */
[----:B------:R-:W-:Y:S02]  /*15d0*/  @P2 F2FP.F16.F32.PACK_AB R92, RZ, R92 ;  /* 0x0000005cff5c223e */ /* 0x000fe400000000ff */
[----:B------:R-:W-:Y:S01]  /*15e0*/  @P2 FSEL R120, R120, RZ, P5 ;  /* 0x000000ff78782208 */ /* 0x000fe20002800000 */
[----:B0-----:R-:W-:Y:S01]  /*15f0*/  @P2 FMUL.FTZ R95, R114, R95 ;  /* 0x0000005f725f2220 */ /* 0x001fe20000410000 */
[----:B------:R-:W-:-:S03]  /*1600*/  @P2 PRMT R73, R92, 0x7610, R73 ;  /* 0x000076105c492816 */ /* 0x000fc60000000049 */
[----:B--2---:R-:W-:Y:S01]  /*1610*/  @P2 FMUL.FTZ R93, R120, R93 ;  /* 0x0000005d785d2220 */ /* 0x004fe20000410000 */
[----:B------:R-:W-:-:S04]  /*1620*/  @P2 F2FP.F16.F32.PACK_AB R95, RZ, R95 ;  /* 0x0000005fff5f223e */ /* 0x000fc800000000ff */
[----:B------:R-:W-:Y:S02]  /*1630*/  @P2 F2FP.F16.F32.PACK_AB R93, RZ, R93 ;  /* 0x0000005dff5d223e */ /* 0x000fe400000000ff */
[----:B------:R-:W-:Y:S01]  /*1640*/  @P2 PRMT R74, R95, 0x7610, R74 ;  /* 0x000076105f4a2816 */ /* 0x000fe2000000004a */
[----:B---3--:R-:W-:Y:S01]  /*1650*/  @P2 FMUL.FTZ R110, R111, R110 ;  /* 0x0000006e6f6e2220 */ /* 0x008fe20000410000 */
[----:B------:R-:W-:-:S04]  /*1660*/  @P2 PRMT R75, R93, 0x7610, R75 ;  /* 0x000076105d4b2816 */ /* 0x000fc8000000004b */
[----:B------:R-:W-:Y:S01]  /*1670*/  @P2 F2FP.F16.F32.PACK_AB R110, RZ, R110 ;  /* 0x0000006eff6e223e */ /* 0x000fe200000000ff */
[----:B----4-:R-:W-:-:S03]  /*1680*/  @P2 FMUL.FTZ R94, R113, R94 ;  /* 0x0000005e715e2220 */ /* 0x010fc60000410000 */
        /* <DEDUP_REMOVED lines=13> */
.L_x_5465:
        /* <DEDUP_REMOVED lines=32> */
[----:B------:R-:W-:Y:S02]  /*1960*/  @P2 F2FP.F16.F32.PACK_AB R110, RZ, R111 ;  /* 0x0000006fff6e223e */ /* 0x000fe400000000ff */
[----:B------:R-:W-:Y:S01]  /*1970*/  FSEL R117, R118, RZ, P1 ;  /* 0x000000ff76757208 */ /* 0x000fe20000800000 */
[----:B------:R-:W-:Y:S01]  /*1980*/  FFMA.FTZ R118, R10, R97, R108 ;  /* 0x000000610a767223 */ /* 0x000fe2000001006c */
[----:B------:R-:W-:Y:S01]  /*1990*/  @P2 F2FP.F16.F32.PACK_AB R111, RZ, R112 ;  /* 0x00000070ff6f223e */ /* 0x000fe200000000ff */
[----:B------:R-:W-:Y:S01]  /*19a0*/  FMUL.FTZ R112, R105, R114 ;  /* 0x0000007269707220 */ /* 0x000fe20000410000 */
[----:B---3--:R-:W-:Y:S01]  /*19b0*/  @P2 FMUL.FTZ R92, R77, R94 ;  /* 0x0000005e4d5c2220 */ /* 0x008fe20000410000 */
[----:B------:R-:W3:Y:S01]  /*19c0*/  @P2 LDC R114, c[0x0][0x40c] ;  /* 0x00010300ff722b82 */ /* 0x000ee20000000800 */
[----:B------:R-:W-:Y:S01]  /*19d0*/  FSEL R113, R113, RZ, P1 ;  /* 0x000000ff71717208 */ /* 0x000fe20000800000 */
[----:B------:R-:W-:Y:S01]  /*19e0*/  FADD.FTZ R118, R81, -R118 ;  /* 0x8000007651767221 */ /* 0x000fe20000010000 */
[----:B------:R-:W-:-:S02]  /*19f0*/  FSEL R112, R112, RZ, P1 ;  /* 0x000000ff70707208 */ /* 0x000fc40000800000 */
[----:B------:R-:W-:Y:S01]  /*1a00*/  @P2 F2FP.F16.F32.PACK_AB R92, RZ, R92 ;  /* 0x0000005cff5c223e */ /* 0x000fe200000000ff */
[----:B------:R-:W-:Y:S01]  /*1a10*/  FMUL.FTZ R118, R105, R118 ;  /* 0x0000007669767220 */ /* 0x000fe20000410000 */
[----:B------:R-:W-:Y:S01]  /*1a20*/  @P2 PRMT R73, R110, 0x7610, R73 ;  /* 0x000076106e492816 */ /* 0x000fe20000000049 */
[----:B------:R-:W4:Y:S01]  /*1a30*/  @P2 LDC R94, c[0x0][0x40c] ;  /* 0x00010300ff5e2b82 */ /* 0x000f220000000800 */
[----:B0-----:R-:W-:Y:S01]  /*1a40*/  @P2 FMUL.FTZ R79, R76, R79 ;  /* 0x0000004f4c4f2220 */ /* 0x001fe20000410000 */
[----:B------:R-:W-:Y:S02]  /*1a50*/  F2FP.F16.F32.PACK_AB R76, R77, R76 ;  /* 0x0000004c4d4c723e */ /* 0x000fe400000000ff */
[----:B------:R-:W-:Y:S02]  /*1a60*/  FSEL R118, R118, RZ, P1 ;  /* 0x000000ff76767208 */ /* 0x000fe40000800000 */
[----:B------:R-:W-:Y:S01]  /*1a70*/  @P2 F2FP.F16.F32.PACK_AB R79, RZ, R79 ;  /* 0x0000004fff4f223e */ /* 0x000fe200000000ff */
[----:B--2---:R-:W-:Y:S01]  /*1a80*/  @P2 FMUL.FTZ R95, R112, R95 ;  /* 0x0000005f705f2220 */ /* 0x004fe20000410000 */
[----:B------:R-:W-:-:S02]  /*1a90*/  F2FP.F16.F32.PACK_AB R77, R93, R78 ;  /* 0x0000004e5d4d723e */ /* 0x000fc400000000ff */
[----:B------:R-:W-:Y:S02]  /*1aa0*/  @P2 PRMT R72, R79, 0x7610, R72 ;  /* 0x000076104f482816 */ /* 0x000fe40000000048 */
[----:B------:R-:W-:Y:S02]  /*1ab0*/  @P2 F2FP.F16.F32.PACK_AB R95, RZ, R95 ;  /* 0x0000005fff5f223e */ /* 0x000fe400000000ff */
[----:B------:R-:W-:Y:S01]  /*1ac0*/  F2FP.F16.F32.PACK_AB R78, R113, R112 ;  /* 0x00000070714e723e */ /* 0x000fe200000000ff */
[----:B---3--:R-:W-:Y:S01]  /*1ad0*/  @P2 FMUL.FTZ R114, R117, R114 ;  /* 0x0000007275722220 */ /* 0x008fe20000410000 */
[----:B------:R-:W-:Y:S02]  /*1ae0*/  @P2 PRMT R74, R95, 0x7610, R74 ;  /* 0x000076105f4a2816 */ /* 0x000fe4000000004a */
[----:B------:R-:W-:Y:S02]  /*1af0*/  @P2 PRMT R72, R72, 0x5410, R92 ;  /* 0x0000541048482816 */ /* 0x000fe4000000005c */
[----:B------:R-:W-:-:S02]  /*1b00*/  @P2 F2FP.F16.F32.PACK_AB R114, RZ, R114 ;  /* 0x00000072ff72223e */ /* 0x000fc400000000ff */
        /* <DEDUP_REMOVED lines=11> */
.L_x_5464:
        /* <DEDUP_REMOVED lines=9> */
[----:B------:R-:W-:Y:S02]  /*1c50*/  HADD2.F32 R92, -RZ, R21.H0_H0 ;  /* 0x20000015ff5c7230 */ /* 0x000fe40000004100 */
[----:B------:R-:W-:Y:S02]  /*1c60*/  HADD2.F32 R112, -RZ, R22.H0_H0 ;  /* 0x20000016ff707230 */ /* 0x000fe40000004100 */
[----:B------:R-:W-:Y:S01]  /*1c70*/  HADD2.F32 R120, -RZ, R23.H0_H0 ;  /* 0x20000017ff787230 */ /* 0x000fe20000004100 */
[----:B------:R-:W2:Y:S03]  /*1c80*/  @P2 LDC R113, c[0x0][0x40c] ;  /* 0x00010300ff712b82 */ /* 0x000ea60000000800 */
        /* <DEDUP_REMOVED lines=9> */
[----:B------:R-:W-:Y:S01]  /*1d20*/  @P1 FADD.FTZ R93, R11, -R94 ;  /* 0x8000005e0b5d1221 */ /* 0x000fe20000010000 */
[----:B------:R-:W-:-:S02]  /*1d30*/  HADD2.F32 R94, -RZ, R21.H1_H1 ;  /* 0x30000015ff5e7230 */ /* 0x000fc40000004100 */
[C---:B------:R-:W-:Y:S01]  /*1d40*/  @P1 FFMA.FTZ R92, R105.reuse, R95, R92 ;  /* 0x0000005f695c1223 */ /* 0x040fe2000001005c */
[----:B------:R-:W-:Y:S01]  /*1d50*/  @P1 FFMA.FTZ R110, R8, R97, R108 ;  /* 0x00000061086e1223 */ /* 0x000fe2000001006c */
[C---:B------:R-:W-:Y:S01]  /*1d60*/  @P1 FFMA.FTZ R114, R105.reuse, R93, R114 ;  /* 0x0000005d69721223 */ /* 0x040fe20000010072 */
[----:B------:R-:W3:Y:S01]  /*1d70*/  @P2 LDC R95, c[0x0][0x40c] ;  /* 0x00010300ff5f2b82 */ /* 0x000ee20000000800 */
[----:B------:R-:W-:Y:S01]  /*1d80*/  @P1 FFMA.FTZ R94, R105, R111, R94 ;  /* 0x0000006f695e1223 */ /* 0x000fe2000001005e */
[----:B------:R-:W-:Y:S01]  /*1d90*/  @P1 FFMA.FTZ R111, R7, R97, R108 ;  /* 0x00000061076f1223 */ /* 0x000fe2000001006c */
[----:B------:R-:W-:-:S03]  /*1da0*/  @P1 FADD.FTZ R119, R82, -R119 ;  /* 0x8000007752771221 */ /* 0x000fc60000010000 */
[----:B------:R-:W-:Y:S01]  /*1db0*/  @P1 FADD.FTZ R111, R80, -R111 ;  /* 0x8000006f506f1221 */ /* 0x000fe20000010000 */
[C---:B------:R-:W-:Y:S01]  /*1dc0*/  @P1 FFMA.FTZ R120, R105.reuse, R119, R120 ;  /* 0x0000007769781223 */ /* 0x040fe20000010078 */
[----:B------:R-:W4:Y:S01]  /*1dd0*/  @P2 LDC R93, c[0x0][0x40c] ;  /* 0x00010300ff5d2b82 */ /* 0x000f220000000800 */
[----:B--2---:R-:W-:Y:S01]  /*1de0*/  @P2 FMUL.FTZ R94, R94, R113 ;  /* 0x000000715e5e2220 */ /* 0x004fe20000410000 */
[----:B------:R-:W-:Y:S01]  /*1df0*/  @P1 FFMA.FTZ R112, R105, R111, R112 ;  /* 0x0000006f69701223 */ /* 0x000fe20000010070 */
[----:B------:R-:W-:Y:S01]  /*1e00*/  @P1 FADD.FTZ R111, R15, -R110 ;  /* 0x8000006e0f6f1221 */ /* 0x000fe20000010000 */
[----:B------:R-:W-:Y:S02]  /*1e10*/  HADD2.F32 R110, -RZ, R22.H1_H1 ;  /* 0x30000016ff6e7230 */ /* 0x000fe40000004100 */
[----:B0-----:R-:W-:Y:S01]  /*1e20*/  @P2 FMUL.FTZ R112, R112, R117 ;  /* 0x0000007570702220 */ /* 0x001fe20000410000 */
[----:B------:R-:W-:Y:S02]  /*1e30*/  @P2 F2FP.F16.F32.PACK_AB R94, RZ, R94 ;  /* 0x0000005eff5e223e */ /* 0x000fe400000000ff */
[----:B------:R-:W-:-:S02]  /*1e40*/  @P1 FFMA.FTZ R110, R105, R111, R110 ;  /* 0x0000006f696e1223 */ /* 0x000fc4000001006e */
[----:B------:R-:W0:Y:S01]  /*1e50*/  @P2 LDC R111, c[0x0][0x40c] ;  /* 0x00010300ff6f2b82 */ /* 0x000e220000000800 */
[----:B------:R-:W-:Y:S01]  /*1e60*/  @P2 F2FP.F16.F32.PACK_AB R112, RZ, R112 ;  /* 0x00000070ff70223e */ /* 0x000fe200000000ff */
[----:B---3--:R-:W-:-:S03]  /*1e70*/  @P2 FMUL.FTZ R114, R114, R95 ;  /* 0x0000005f72722220 */ /* 0x008fc60000410000 */
[----:B------:R-:W-:-:S03]  /*1e80*/  @P2 PRMT R74, R112, 0x7610, R74 ;  /* 0x00007610704a2816 */ /* 0x000fc6000000004a */
[----:B------:R-:W2:Y:S01]  /*1e90*/  @P2 LDC R95, c[0x0][0x40c] ;  /* 0x00010300ff5f2b82 */ /* 0x000ea20000000800 */
[----:B------:R-:W-:Y:S01]  /*1ea0*/  @P2 F2FP.F16.F32.PACK_AB R114, RZ, R114 ;  /* 0x00000072ff72223e */ /* 0x000fe200000000ff */
[----:B----4-:R-:W-:-:S06]  /*1eb0*/  @P2 FMUL.FTZ R118, R118, R93 ;  /* 0x0000005d76762220 */ /* 0x010fcc0000410000 */
[----:B------:R-:W3:Y:S01]  /*1ec0*/  @P2 LDC R93, c[0x0][0x40c] ;  /* 0x00010300ff5d2b82 */ /* 0x000ee20000000800 */
[----:B------:R-:W-:-:S04]  /*1ed0*/  @P2 F2FP.F16.F32.PACK_AB R118, RZ, R118 ;  /* 0x00000076ff76223e */ /* 0x000fc800000000ff */
[----:B------:R-:W-:Y:S01]  /*1ee0*/  @P2 PRMT R72, R118, 0x7610, R72 ;  /* 0x0000761076482816 */ /* 0x000fe20000000048 */
[----:B0-----:R-:W-:-:S03]  /*1ef0*/  @P2 FMUL.FTZ R92, R92, R111 ;  /* 0x0000006f5c5c2220 */ /* 0x001fc60000410000 */
[----:B------:R-:W-:Y:S02]  /*1f00*/  @P2 PRMT R72, R72, 0x5410, R114 ;  /* 0x0000541048482816 */ /* 0x000fe40000000072 */
[----:B------:R-:W-:Y:S01]  /*1f10*/  @P2 F2FP.F16.F32.PACK_AB R92, RZ, R92 ;  /* 0x0000005cff5c223e */ /* 0x000fe200000000ff */
[----:B--2---:R-:W-:-:S03]  /*1f20*/  @P2 FMUL.FTZ R95, R110, R95 ;  /* 0x0000005f6e5f2220 */ /* 0x004fc60000410000 */
[----:B------:R-:W-:Y:S02]  /*1f30*/  @P2 PRMT R73, R92, 0x7610, R73 ;  /* 0x000076105c492816 */ /* 0x000fe40000000049 */
[----:B------:R-:W-:Y:S02]  /*1f40*/  @P2 F2FP.F16.F32.PACK_AB R95, RZ, R95 ;  /* 0x0000005fff5f223e */ /* 0x000fe400000000ff */
[----:B------:R-:W-:Y:S01]  /*1f50*/  @P2 PRMT R73, R73, 0x5410, R94 ;  /* 0x0000541049492816 */ /* 0x000fe2000000005e */
[----:B---3--:R-:W-:Y:S01]  /*1f60*/  @P2 FMUL.FTZ R93, R120, R93 ;  /* 0x0000005d785d2220 */ /* 0x008fe20000410000 */
        /* <DEDUP_REMOVED lines=12> */
.L_x_5467:
[----:B------:R-:W-:Y:S01]  /*2030*/  ISETP.GT.AND P1, PT, R96, RZ, PT ;  /* 0x000000ff6000720c */ /* 0x000fe20003f24270 */
[----:B------:R-:W-:Y:S01]  /*2040*/  @P3 FFMA.FTZ R77, R3, R97, R108 ;  /* 0x00000061034d3223 */ /* 0x000fe2000001006c */
[--C-:B------:R-:W-:Y:S01]  /*2050*/  HADD2.F32 R114, -RZ, R20.reuse.H0_H0 ;  /* 0x20000014ff727230 */ /* 0x100fe20000004100 */
[----:B------:R-:W0:Y:S01]  /*2060*/  @P2 LDC R111, c[0x0][0x40c] ;  /* 0x00010300ff6f2b82 */ /* 0x000e220000000800 */
[--C-:B------:R-:W-:Y:S02]  /*2070*/  HADD2.F32 R112, -RZ, R21.reuse.H0_H0 ;  /* 0x20000015ff707230 */ /* 0x100fe40000004100 */
[----:B------:R-:W-:Y:S01]  /*2080*/  @P3 FADD.FTZ R77, R12, -R77 ;  /* 0x8000004d0c4d3221 */ /* 0x000fe20000010000 */
[----:B------:R-:W-:Y:S02]  /*2090*/  HADD2.F32 R110, -RZ, R21.H1_H1 ;  /* 0x30000015ff6e7230 */ /* 0x000fe40000004100 */
[----:B------:R-:W-:Y:S02]  /*20a0*/  HADD2.F32 R76, -RZ, R20.H1_H1 ;  /* 0x30000014ff4c7230 */ /* 0x000fe40000004100 */
[----:B------:R-:W-:Y:S01]  /*20b0*/  @P3 FFMA.FTZ R114, R105, R77, R114 ;  /* 0x0000004d69723223 */ /* 0x000fe20000010072 */
[----:B------:R-:W2:Y:S01]  /*20c0*/  @P2 LDC R118, c[0x0][0x40c] ;  /* 0x00010300ff762b82 */ /* 0x000ea20000000800 */
        /* <DEDUP_REMOVED lines=12> */
[----:B------:R-:W-:-:S02]  /*2190*/  HADD2.F32 R78, -RZ, R22.H1_H1 ;  /* 0x30000016ff4e7230 */ /* 0x000fc40000004100 */
[----:B------:R-:W-:Y:S01]  /*21a0*/  @P1 FADD.FTZ R77, R82, -R77 ;  /* 0x8000004d524d1221 */ /* 0x000fe20000010000 */
[----:B------:R-:W-:Y:S02]  /*21b0*/  HADD2.F32 R94, -RZ, R23.H0_H0 ;  /* 0x20000017ff5e7230 */ /* 0x000fe40000004100 */
[C---:B------:R-:W-:Y:S01]  /*21c0*/  @P1 FFMA.FTZ R110, R105.reuse, R93, R110 ;  /* 0x0000005d696e1223 */ /* 0x040fe2000001006e */
[----:B------:R-:W3:Y:S01]  /*21d0*/  @P2 LDC R117, c[0x0][0x40c] ;  /* 0x00010300ff752b82 */ /* 0x000ee20000000800 */
[C---:B------:R-:W-:Y:S01]  /*21e0*/  @P1 FFMA.FTZ R78, R105.reuse, R95, R78 ;  /* 0x0000005f694e1223 */ /* 0x040fe2000001004e */
[C---:B------:R-:W-:Y:S01]  /*21f0*/  @P1 FFMA.FTZ R76, R105.reuse, R79, R76 ;  /* 0x0000004f694c1223 */ /* 0x040fe2000001004c */
[----:B------:R-:W-:Y:S01]  /*2200*/  @P1 FFMA.FTZ R94, R105, R77, R94 ;  /* 0x0000004d695e1223 */ /* 0x000fe2000001005e */
[----:B------:R-:W-:Y:S02]  /*2210*/  HADD2.F32 R79, -RZ, R22.H0_H0 ;  /* 0x20000016ff4f7230 */ /* 0x000fe40000004100 */
[----:B0-----:R-:W-:-:S02]  /*2220*/  @P2 FMUL.FTZ R111, R112, R111 ;  /* 0x0000006f706f2220 */ /* 0x001fc40000410000 */
[----:B------:R-:W0:Y:S01]  /*2230*/  @P2 LDC R93, c[0x0][0x40c] ;  /* 0x00010300ff5d2b82 */ /* 0x000e220000000800 */
[----:B------:R-:W-:Y:S01]  /*2240*/  @P1 FFMA.FTZ R79, R105, R92, R79 ;  /* 0x0000005c694f1223 */ /* 0x000fe2000001004f */
[----:B------:R-:W-:Y:S01]  /*2250*/  @P1 FFMA.FTZ R92, R10, R97, R108 ;  /* 0x000000610a5c1223 */ /* 0x000fe2000001006c */
[----:B------:R-:W-:Y:S02]  /*2260*/  @P2 F2FP.F16.F32.PACK_AB R111, RZ, R111 ;  /* 0x0000006fff6f223e */ /* 0x000fe400000000ff */
[----:B--2---:R-:W-:Y:S01]  /*2270*/  @P2 FMUL.FTZ R118, R79, R118 ;  /* 0x000000764f762220 */ /* 0x004fe20000410000 */
[----:B------:R-:W-:Y:S01]  /*2280*/  @P1 FADD.FTZ R120, R81, -R92 ;  /* 0x8000005c51781221 */ /* 0x000fe20000010000 */
[----:B------:R-:W-:Y:S01]  /*2290*/  HADD2.F32 R92, -RZ, R23.H1_H1 ;  /* 0x30000017ff5c7230 */ /* 0x000fe20000004100 */
[----:B------:R-:W2:Y:S01]  /*22a0*/  @P2 LDC R95, c[0x0][0x40c] ;  /* 0x00010300ff5f2b82 */ /* 0x000ea20000000800 */
[----:B------:R-:W-:-:S03]  /*22b0*/  @P2 PRMT R73, R111, 0x7610, R73 ;  /* 0x000076106f492816 */ /* 0x000fc60000000049 */
[----:B------:R-:W-:-:S04]  /*22c0*/  @P1 FFMA.FTZ R92, R105, R120, R92 ;  /* 0x00000078695c1223 */ /* 0x000fc8000001005c */
[----:B------:R-:W4:Y:S01]  /*22d0*/  @P2 LDC R113, c[0x0][0x40c] ;  /* 0x00010300ff712b82 */ /* 0x000f220000000800 */
[----:B---3--:R-:W-:Y:S01]  /*22e0*/  @P2 FMUL.FTZ R120, R94, R117 ;  /* 0x000000755e782220 */ /* 0x008fe20000410000 */
[----:B------:R-:W-:-:S04]  /*22f0*/  @P2 F2FP.F16.F32.PACK_AB R117, RZ, R118 ;  /* 0x00000076ff75223e */ /* 0x000fc800000000ff */
[----:B------:R-:W-:Y:S02]  /*2300*/  @P2 F2FP.F16.F32.PACK_AB R120, RZ, R120 ;  /* 0x00000078ff78223e */ /* 0x000fe400000000ff */
[----:B------:R-:W3:Y:S01]  /*2310*/  @P2 LDC R119, c[0x0][0x40c] ;  /* 0x00010300ff772b82 */ /* 0x000ee20000000800 */
[----:B0-----:R-:W-:Y:S01]  /*2320*/  @P2 FMUL.FTZ R93, R114, R93 ;  /* 0x0000005d725d2220 */ /* 0x001fe20000410000 */
[----:B------:R-:W-:Y:S02]  /*2330*/  @P2 PRMT R74, R117, 0x7610, R74 ;  /* 0x00007610754a2816 */ /* 0x000fe4000000004a */
[----:B------:R-:W-:Y:S02]  /*2340*/  @P2 PRMT R75, R120, 0x7610, R75 ;  /* 0x00007610784b2816 */ /* 0x000fe4000000004b */
[----:B------:R-:W-:Y:S02]  /*2350*/  @P2 F2FP.F16.F32.PACK_AB R93, RZ, R93 ;  /* 0x0000005dff5d223e */ /* 0x000fe400000000ff */
[----:B------:R-:W0:Y:S01]  /*2360*/  @P2 LDC R77, c[0x0][0x40c] ;  /* 0x00010300ff4d2b82 */ /* 0x000e220000000800 */
[----:B--2---:R-:W-:Y:S01]  /*2370*/  @P2 FMUL.FTZ R95, R76, R95 ;  /* 0x0000005f4c5f2220 */ /* 0x004fe20000410000 */
[----:B------:R-:W-:-:S02]  /*2380*/  @P2 PRMT R72, R93, 0x7610, R72 ;  /* 0x000076105d482816 */ /* 0x000fc40000000048 */
[----:B------:R-:W-:Y:S02]  /*2390*/  F2FP.F16.F32.PACK_AB R76, R76, R114 ;  /* 0x000000724c4c723e */ /* 0x000fe400000000ff */
[----:B------:R-:W-:Y:S01]  /*23a0*/  @P2 F2FP.F16.F32.PACK_AB R95, RZ, R95 ;  /* 0x0000005fff5f223e */ /* 0x000fe200000000ff */
[----:B----4-:R-:W-:-:S03]  /*23b0*/  @P2 FMUL.FTZ R113, R110, R113 ;  /* 0x000000716e712220 */ /* 0x010fc60000410000 */
[----:B------:R-:W-:Y:S02]  /*23c0*/  @P2 PRMT R72, R72, 0x5410, R95 ;  /* 0x0000541048482816 */ /* 0x000fe4000000005f */
[----:B------:R-:W-:Y:S01]  /*23d0*/  @P2 F2FP.F16.F32.PACK_AB R113, RZ, R113 ;  /* 0x00000071ff71223e */ /* 0x000fe200000000ff */
[C---:B---3--:R-:W-:Y:S01]  /*23e0*/  @P2 FMUL.FTZ R119, R78.reuse, R119 ;  /* 0x000000774e772220 */ /* 0x048fe20000410000 */
[----:B------:R-:W-:Y:S02]  /*23f0*/  F2FP.F16.F32.PACK_AB R78, R78, R79 ;  /* 0x0000004f4e4e723e */ /* 0x000fe400000000ff */
[C---:B------:R-:W-:Y:S02]  /*2400*/  F2FP.F16.F32.PACK_AB R79, R92.reuse, R94 ;  /* 0x0000005e5c4f723e */ /* 0x040fe400000000ff */
[----:B------:R-:W-:Y:S02]  /*2410*/  @P2 F2FP.F16.F32.PACK_AB R119, RZ, R119 ;  /* 0x00000077ff77223e */ /* 0x000fe400000000ff */
[----:B------:R-:W-:Y:S01]  /*2420*/  @P2 PRMT R73, R73, 0x5410, R113 ;  /* 0x0000541049492816 */ /* 0x000fe20000000071 */
[----:B0-----:R-:W-:Y:S01]  /*2430*/  @P2 FMUL.FTZ R77, R92, R77 ;  /* 0x0000004d5c4d2220 */ /* 0x001fe20000410000 */
[----:B------:R-:W-:-:S04]  /*2440*/  @P2 PRMT R74, R74, 0x5410, R119 ;  /* 0x000054104a4a2816 */ /* 0x000fc80000000077 */
[----:B------:R-:W-:Y:S02]  /*2450*/  @P2 F2FP.F16.F32.PACK_AB R118, RZ, R77 ;  /* 0x0000004dff76223e */ /* 0x000fe400000000ff */
[----:B------:R-:W-:Y:S02]  /*2460*/  F2FP.F16.F32.PACK_AB R77, R110, R112 ;  /* 0x000000706e4d723e */ /* 0x000fe400000000ff */
[----:B------:R-:W-:-:S07]  /*2470*/  @P2 PRMT R75, R75, 0x5410, R118 ;  /* 0x000054104b4b2816 */ /* 0x000fce0000000076 */
.L_x_5466:
[----:B------:R-:W-:Y:S05]  /*2480*/  BSYNC.RECONVERGENT B1 ;  /* 0x0000000000017941 */ /* 0x000fea0003800200 */
.L_x_5463:
        /* <DEDUP_REMOVED lines=12> */
[----:B0-----:R-:W0:Y:S01]  /*2550*/  @P2 LDC R93, c[0x0][0x40c] ;  /* 0x00010300ff5d2b82 */ /* 0x001e220000000800 */
[--C-:B------:R-:W-:Y:S02]  /*2560*/  HADD2.F32 R92, -RZ, R17.reuse.H1_H1 ;  /* 0x30000011ff5c7230 */ /* 0x100fe40000004100 */
[--C-:B------:R-:W-:Y:S02]  /*2570*/  HADD2.F32 R76, -RZ, R16.reuse.H0_H0 ;  /* 0x20000010ff4c7230 */ /* 0x100fe40000004100 */
[----:B------:R-:W-:Y:S02]  /*2580*/  HADD2.F32 R94, -RZ, R16.H1_H1 ;  /* 0x30000010ff5e7230 */ /* 0x000fe40000004100 */
[----:B------:R-:W-:Y:S01]  /*2590*/  HADD2.F32 R78, -RZ, R18.H0_H0 ;  /* 0x20000012ff4e7230 */ /* 0x000fe20000004100 */
[----:B------:R-:W2:Y:S04]  /*25a0*/  @P2 LDC R79, c[0x0][0x40c] ;  /* 0x00010300ff4f2b82 */ /* 0x000ea80000000800 */
        /* <DEDUP_REMOVED lines=10> */
[----:B------:R-:W3:Y:S01]  /*2650*/  @P2 LDC R116, c[0x0][0x40c] ;  /* 0x00010300ff742b82 */ /* 0x000ee20000000800 */
[----:B------:R-:W-:Y:S01]  /*2660*/  @P0 FADD.FTZ R77, R90, -R77 ;  /* 0x8000004d5a4d0221 */ /* 0x000fe20000010000 */
[----:B------:R-:W-:Y:S01]  /*2670*/  @P0 FADD.FTZ R96, R91, -R96 ;  /* 0x800000605b600221 */ /* 0x000fe20000010000 */
[C---:B------:R-:W-:Y:S01]  /*2680*/  @P0 FFMA.FTZ R92, R105.reuse, R95, R92 ;  /* 0x0000005f695c0223 */ /* 0x040fe2000001005c */
[----:B------:R-:W-:Y:S01]  /*2690*/  @P0 FADD.FTZ R111, R100, -R111 ;  /* 0x8000006f646f0221 */ /* 0x000fe20000010000 */
[----:B------:R-:W-:Y:S01]  /*26a0*/  @P0 FFMA.FTZ R76, R105, R77, R76 ;  /* 0x0000004d694c0223 */ /* 0x000fe2000001004c */
[----:B------:R-:W-:-:S02]  /*26b0*/  HADD2.F32 R77, -RZ, R17.H0_H0 ;  /* 0x20000011ff4d7230 */ /* 0x000fc40000004100 */
[----:B------:R-:W-:Y:S01]  /*26c0*/  @P0 FADD.FTZ R112, R103, -R110 ;  /* 0x8000006e67700221 */ /* 0x000fe20000010000 */
[----:B------:R-:W4:Y:S01]  /*26d0*/  @P2 LDC R117, c[0x0][0x40c] ;  /* 0x00010300ff752b82 */ /* 0x000f220000000800 */
[C---:B------:R-:W-:Y:S01]  /*26e0*/  @P0 FFMA.FTZ R94, R105.reuse, R96, R94 ;  /* 0x00000060695e0223 */ /* 0x040fe2000001005e */
[--C-:B------:R-:W-:Y:S02]  /*26f0*/  HADD2.F32 R110, -RZ, R19.reuse.H1_H1 ;  /* 0x30000013ff6e7230 */ /* 0x100fe40000004100 */
[C---:B------:R-:W-:Y:S01]  /*2700*/  @P0 FFMA.FTZ R77, R105.reuse, R108, R77 ;  /* 0x0000006c694d0223 */ /* 0x040fe2000001004d */
[----:B0-----:R-:W-:Y:S01]  /*2710*/  @P2 FMUL.FTZ R93, R76, R93 ;  /* 0x0000005d4c5d2220 */ /* 0x001fe20000410000 */
[----:B------:R-:W-:Y:S02]  /*2720*/  HADD2.F32 R108, -RZ, R18.H1_H1 ;  /* 0x30000012ff6c7230 */ /* 0x000fe40000004100 */
[----:B------:R-:W-:Y:S01]  /*2730*/  @P0 FFMA.FTZ R78, R105, R111, R78 ;  /* 0x0000006f694e0223 */ /* 0x000fe2000001004e */
[----:B------:R-:W-:Y:S01]  /*2740*/  HADD2.F32 R96, -RZ, R19.H0_H0 ;  /* 0x20000013ff607230 */ /* 0x000fe20000004100 */
[----:B------:R-:W0:Y:S01]  /*2750*/  @P2 LDC R115, c[0x0][0x40c] ;  /* 0x00010300ff732b82 */ /* 0x000e220000000800 */
[----:B------:R-:W-:Y:S01]  /*2760*/  @P0 FADD.FTZ R114, R101, -R114 ;  /* 0x8000007265720221 */ /* 0x000fe20000010000 */
[----:B------:R-:W-:Y:S01]  /*2770*/  @P0 FADD.FTZ R113, R102, -R113 ;  /* 0x8000007166710221 */ /* 0x000fe20000010000 */
[----:B--2---:R-:W-:Y:S01]  /*2780*/  @P2 FMUL.FTZ R111, R94, R79 ;  /* 0x0000004f5e6f2220 */ /* 0x004fe20000410000 */
[C---:B------:R-:W-:Y:S01]  /*2790*/  @P0 FFMA.FTZ R110, R105.reuse, R112, R110 ;  /* 0x00000070696e0223 */ /* 0x040fe2000001006e */
[----:B------:R-:W-:Y:S01]  /*27a0*/  @P2 F2FP.F16.F32.PACK_AB R79, RZ, R93 ;  /* 0x0000005dff4f223e */ /* 0x000fe200000000ff */
[C---:B------:R-:W-:Y:S01]  /*27b0*/  @P0 FFMA.FTZ R108, R105.reuse, R114, R108 ;  /* 0x00000072696c0223 */ /* 0x040fe2000001006c */
[----:B------:R-:W-:Y:S01]  /*27c0*/  @P0 FFMA.FTZ R96, R105, R113, R96 ;  /* 0x0000007169600223 */ /* 0x000fe20000010060 */
[----:B------:R-:W2:Y:S01]  /*27d0*/  @P2 LDC R97, c[0x0][0x40c] ;  /* 0x00010300ff612b82 */ /* 0x000ea20000000800 */
[----:B---3--:R-:W-:Y:S01]  /*27e0*/  @P2 FMUL.FTZ R93, R77, R116 ;  /* 0x000000744d5d2220 */ /* 0x008fe20000410000 */
[----:B------:R-:W-:-:S02]  /*27f0*/  @P2 F2FP.F16.F32.PACK_AB R111, RZ, R111 ;  /* 0x0000006fff6f223e */ /* 0x000fc400000000ff */
[----:B------:R-:W-:Y:S02]  /*2800*/  @P2 PRMT R72, R79, 0x7610, R72 ;  /* 0x000076104f482816 */ /* 0x000fe40000000048 */
[----:B------:R-:W-:Y:S02]  /*2810*/  @P2 F2FP.F16.F32.PACK_AB R93, RZ, R93 ;  /* 0x0000005dff5d223e */ /* 0x000fe400000000ff */
[----:B------:R-:W3:Y:S01]  /*2820*/  @P2 LDC R95, c[0x0][0x40c] ;  /* 0x00010300ff5f2b82 */ /* 0x000ee20000000800 */
[----:B----4-:R-:W-:Y:S01]  /*2830*/  @P2 FMUL.FTZ R112, R78, R117 ;  /* 0x000000754e702220 */ /* 0x010fe20000410000 */
[----:B------:R-:W-:Y:S02]  /*2840*/  @P2 PRMT R73, R93, 0x7610, R73 ;  /* 0x000076105d492816 */ /* 0x000fe40000000049 */
[----:B------:R-:W-:Y:S02]  /*2850*/  F2FP.F16.F32.PACK_AB R76, R94, R76 ;  /* 0x0000004c5e4c723e */ /* 0x000fe400000000ff */
[----:B------:R-:W-:Y:S01]  /*2860*/  @P2 F2FP.F16.F32.PACK_AB R112, RZ, R112 ;  /* 0x00000070ff70223e */ /* 0x000fe200000000ff */
[C---:B0-----:R-:W-:Y:S01]  /*2870*/  @P2 FMUL.FTZ R105, R92.reuse, R115 ;  /* 0x000000735c692220 */ /* 0x041fe20000410000 */
[----:B------:R-:W-:-:S02]  /*2880*/  F2FP.F16.F32.PACK_AB R77, R92, R77 ;  /* 0x0000004d5c4d723e */ /* 0x000fc400000000ff */
[----:B------:R-:W-:Y:S02]  /*2890*/  @P2 PRMT R74, R112, 0x7610, R74 ;  /* 0x00007610704a2816 */ /* 0x000fe4000000004a */
[----:B------:R-:W-:Y:S02]  /*28a0*/  @P2 F2FP.F16.F32.PACK_AB R105, RZ, R105 ;  /* 0x00000069ff69223e */ /* 0x000fe400000000ff */
[C---:B------:R-:W-:Y:S01]  /*28b0*/  F2FP.F16.F32.PACK_AB R78, R108.reuse, R78 ;  /* 0x0000004e6c4e723e */ /* 0x040fe200000000ff */
[----:B--2---:R-:W-:Y:S01]  /*28c0*/  @P2 FMUL.FTZ R97, R108, R97 ;  /* 0x000000616c612220 */ /* 0x004fe20000410000 */
[----:B------:R-:W-:Y:S02]  /*28d0*/  @P2 PRMT R72, R72, 0x5410, R111 ;  /* 0x0000541048482816 */ /* 0x000fe4000000006f */
[----:B------:R-:W-:Y:S02]  /*28e0*/  @P2 PRMT R73, R73, 0x5410, R105 ;  /* 0x0000541049492816 */ /* 0x000fe40000000069 */
[----:B------:R-:W-:-:S02]  /*28f0*/  @P2 F2FP.F16.F32.PACK_AB R97, RZ, R97 ;  /* 0x00000061ff61223e */ /* 0x000fc400000000ff */
[----:B------:R-:W-:Y:S01]  /*2900*/  F2FP.F16.F32.PACK_AB R79, R110, R96 ;  /* 0x000000606e4f723e */ /* 0x000fe200000000ff */
[----:B---3--:R-:W-:Y:S01]  /*2910*/  @P2 FMUL.FTZ R95, R96, R95 ;  /* 0x0000005f605f2220 */ /* 0x008fe20000410000 */
[----:B------:R-:W-:-:S04]  /*2920*/  @P2 PRMT R74, R74, 0x5410, R97 ;  /* 0x000054104a4a2816 */ /* 0x000fc80000000061 */
[----:B------:R-:W-:-:S04]  /*2930*/  @P2 F2FP.F16.F32.PACK_AB R95, RZ, R95 ;  /* 0x0000005fff5f223e */ /* 0x000fc800000000ff */
[----:B------:R-:W-:Y:S01]  /*2940*/  @P2 PRMT R75, R95, 0x7610, R75 ;  /* 0x000076105f4b2816 */ /* 0x000fe2000000004b */
[----:B------:R-:W-:Y:S06]  /*2950*/  @!P2 BRA `(.L_x_5471) ;  /* 0x0000000c0038a947 */ /* 0x000fec0003800000 */
[----:B------:R-:W-:-:S05]  /*2960*/  FMUL.FTZ R110, R110, UR13 ;  /* 0x0000000d6e6e7c20 */ /* 0x000fca0008410000 */
[----:B------:R-:W-:-:S04]  /*2970*/  F2FP.F16.F32.PACK_AB R110, RZ, R110 ;  /* 0x0000006eff6e723e */ /* 0x000fc800000000ff */
[----:B------:R-:W-:Y:S01]  /*2980*/  PRMT R75, R75, 0x5410, R110 ;  /* 0x000054104b4b7816 */ /* 0x000fe2000000006e */
[----:B------:R-:W-:Y:S06]  /*2990*/  BRA `(.L_x_5471) ;  /* 0x0000000c00287947 */ /* 0x000fec0003800000 */
.L_x_5470:
[----:B------:R-:W-:Y:S01]  /*29a0*/  ISETP.GT.AND P0, PT, R96, RZ, PT ;  /* 0x000000ff6000720c */ /* 0x000fe20003f04270 */
[----:B------:R-:W2:Y:S01]  /*29b0*/  @P2 LDC R111, c[0x0][0x40c] ;  /* 0x00010300ff6f2b82 */ /* 0x000ea20000000800 */
[--C-:B------:R-:W-:Y:S02]  /*29c0*/  HADD2.F32 R112, -RZ, R16.reuse.H0_H0 ;  /* 0x20000010ff707230 */ /* 0x100fe40000004100 */
[----:B------:R-:W-:Y:S02]  /*29d0*/  HADD2.F32 R114, -RZ, R16.H1_H1 ;  /* 0x30000010ff727230 */ /* 0x000fe40000004100 */
[----:B0-----:R-:W-:Y:S02]  /*29e0*/  HADD2.F32 R92, -RZ, R17.H0_H0 ;  /* 0x20000011ff5c7230 */ /* 0x001fe40000004100 */
[--C-:B------:R-:W-:Y:S01]  /*29f0*/  HADD2.F32 R110, -RZ, R18.reuse.H1_H1 ;  /* 0x30000012ff6e7230 */ /* 0x100fe20000004100 */
[----:B------:R-:W0:Y:S04]  /*2a00*/  @P2 LDC R95, c[0x0][0x40c] ;  /* 0x00010300ff5f2b82 */ /* 0x000e280000000800 */
        /* <DEDUP_REMOVED lines=10> */
[----:B------:R-:W-:-:S02]  /*2ab0*/  HADD2.F32 R96, -RZ, R18.H0_H0 ;  /* 0x20000012ff607230 */ /* 0x000fc40000004100 */
[----:B------:R-:W-:Y:S01]  /*2ac0*/  @P0 FFMA.FTZ R92, R105, R113, R92 ;  /* 0x00000071695c0223 */ /* 0x000fe2000001005c */
[----:B------:R-:W-:Y:S01]  /*2ad0*/  @P0 FADD.FTZ R113, R101, -R116 ;  /* 0x8000007465710221 */ /* 0x000fe20000010000 */
[----:B------:R-:W-:Y:S01]  /*2ae0*/  @P0 FFMA.FTZ R114, R105, R93, R114 ;  /* 0x0000005d69720223 */ /* 0x000fe20000010072 */
[----:B------:R-:W-:Y:S01]  /*2af0*/  @P0 FFMA.FTZ R93, R87, R97, R108 ;  /* 0x00000061575d0223 */ /* 0x000fe2000001006c */
[----:B------:R-:W3:Y:S01]  /*2b00*/  @P2 LDC R117, c[0x0][0x40c] ;  /* 0x00010300ff752b82 */ /* 0x000ee20000000800 */
[----:B------:R-:W-:Y:S01]  /*2b10*/  @P0 FFMA.FTZ R110, R105, R113, R110 ;  /* 0x00000071696e0223 */ /* 0x000fe2000001006e */
[----:B--2---:R-:W-:Y:S01]  /*2b20*/  @P2 FMUL.FTZ R114, R114, R111 ;  /* 0x0000006f72722220 */ /* 0x004fe20000410000 */
[----:B------:R-:W-:Y:S01]  /*2b30*/  @P0 FADD.FTZ R93, R100, -R93 ;  /* 0x8000005d645d0221 */ /* 0x000fe20000010000 */
[----:B------:R-:W-:Y:S02]  /*2b40*/  HADD2.F32 R94, -RZ, R17.H1_H1 ;  /* 0x30000011ff5e7230 */ /* 0x000fe40000004100 */
[----:B0-----:R-:W-:Y:S01]  /*2b50*/  @P2 FMUL.FTZ R112, R112, R95 ;  /* 0x0000005f70702220 */ /* 0x001fe20000410000 */
[----:B------:R-:W-:-:S02]  /*2b60*/  HADD2.F32 R116, -RZ, R19.H0_H0 ;  /* 0x20000013ff747230 */ /* 0x000fc40000004100 */
[C---:B------:R-:W-:Y:S01]  /*2b70*/  @P0 FFMA.FTZ R96, R105.reuse, R93, R96 ;  /* 0x0000005d69600223 */ /* 0x040fe20000010060 */
[----:B------:R-:W0:Y:S01]  /*2b80*/  @P2 LDC R111, c[0x0][0x40c] ;  /* 0x00010300ff6f2b82 */ /* 0x000e220000000800 */
[----:B------:R-:W-:Y:S01]  /*2b90*/  @P0 FFMA.FTZ R94, R105, R115, R94 ;  /* 0x00000073695e0223 */ /* 0x000fe2000001005e */
[----:B------:R-:W-:Y:S01]  /*2ba0*/  @P0 FFMA.FTZ R115, R89, R97, R108 ;  /* 0x0000006159730223 */ /* 0x000fe2000001006c */
[----:B------:R-:W-:Y:S02]  /*2bb0*/  @P2 F2FP.F16.F32.PACK_AB R112, RZ, R112 ;  /* 0x00000070ff70223e */ /* 0x000fe400000000ff */
[----:B------:R-:W-:Y:S01]  /*2bc0*/  @P2 F2FP.F16.F32.PACK_AB R114, RZ, R114 ;  /* 0x00000072ff72223e */ /* 0x000fe200000000ff */
[----:B------:R-:W-:Y:S01]  /*2bd0*/  @P0 FADD.FTZ R115, R102, -R115 ;  /* 0x8000007366730221 */ /* 0x000fe20000010000 */
[----:B------:R-:W-:Y:S01]  /*2be0*/  @P2 PRMT R72, R112, 0x7610, R72 ;  /* 0x0000761070482816 */ /* 0x000fe20000000048 */
[----:B------:R-:W2:Y:S02]  /*2bf0*/  @P2 LDC R93, c[0x0][0x40c] ;  /* 0x00010300ff5d2b82 */ /* 0x000ea40000000800 */
[----:B------:R-:W-:Y:S01]  /*2c00*/  @P0 FFMA.FTZ R116, R105, R115, R116 ;  /* 0x0000007369740223 */ /* 0x000fe20000010074 */
[----:B------:R-:W-:-:S05]  /*2c10*/  @P2 PRMT R72, R72, 0x5410, R114 ;  /* 0x0000541048482816 */ /* 0x000fca0000000072 */
[----:B------:R-:W4:Y:S01]  /*2c20*/  @P2 LDC R95, c[0x0][0x40c] ;  /* 0x00010300ff5f2b82 */ /* 0x000f220000000800 */
[----:B---3--:R-:W-:-:S05]  /*2c30*/  @P2 FMUL.FTZ R116, R116, R117 ;  /* 0x0000007574742220 */ /* 0x008fca0000410000 */
        /* <DEDUP_REMOVED lines=24> */
.L_x_5469:
        /* <DEDUP_REMOVED lines=41> */
[----:B------:R-:W-:Y:S01]  /*3050*/  @P2 F2FP.F16.F32.PACK_AB R79, RZ, R79 ;  /* 0x0000004fff4f223e */ /* 0x000fe200000000ff */
[----:B---3--:R-:W-:Y:S01]  /*3060*/  @P2 FMUL.FTZ R113, R94, R113 ;  /* 0x000000715e712220 */ /* 0x008fe20000410000 */
[----:B------:R-:W-:Y:S02]  /*3070*/  @P2 F2FP.F16.F32.PACK_AB R92, RZ, R92 ;  /* 0x0000005cff5c223e */ /* 0x000fe400000000ff */
[----:B------:R-:W-:Y:S02]  /*3080*/  @P2 PRMT R72, R79, 0x7610, R72 ;  /* 0x000076104f482816 */ /* 0x000fe40000000048 */
[----:B------:R-:W-:Y:S01]  /*3090*/  @P2 F2FP.F16.F32.PACK_AB R113, RZ, R113 ;  /* 0x00000071ff71223e */ /* 0x000fe200000000ff */
[----:B------:R-:W3:Y:S01]  /*30a0*/  @P2 LDC R78, c[0x0][0x40c] ;  /* 0x00010300ff4e2b82 */ /* 0x000ee20000000800 */
[----:B----4-:R-:W-:Y:S01]  /*30b0*/  @P2 FMUL.FTZ R96, R97, R96 ;  /* 0x0000006061602220 */ /* 0x010fe20000410000 */
        /* <DEDUP_REMOVED lines=8> */
[----:B--2---:R-:W-:Y:S01]  /*3140*/  @P2 FMUL.FTZ R93, R112, R93 ;  /* 0x0000005d705d2220 */ /* 0x004fe20000410000 */
[----:B------:R-:W-:-:S02]  /*3150*/  F2FP.F16.F32.PACK_AB R77, R95, R94 ;  /* 0x0000005e5f4d723e */ /* 0x000fc400000000ff */
[----:B------:R-:W-:Y:S02]  /*3160*/  @P2 PRMT R73, R73, 0x5410, R108 ;  /* 0x0000541049492816 */ /* 0x000fe4000000006c */
[----:B------:R-:W-:Y:S02]  /*3170*/  @P2 F2FP.F16.F32.PACK_AB R93, RZ, R93 ;  /* 0x0000005dff5d223e */ /* 0x000fe400000000ff */
[----:B------:R-:W-:Y:S01]  /*3180*/  F2FP.F16.F32.PACK_AB R79, R92, R111 ;  /* 0x0000006f5c4f723e */ /* 0x000fe200000000ff */
[----:B---3--:R-:W-:Y:S01]  /*3190*/  @P2 FMUL.FTZ R78, R111, R78 ;  /* 0x0000004e6f4e2220 */ /* 0x008fe20000410000 */
[----:B------:R-:W-:-:S04]  /*31a0*/  @P2 PRMT R74, R74, 0x5410, R93 ;  /* 0x000054104a4a2816 */ /* 0x000fc8000000005d */
        /* <DEDUP_REMOVED lines=8> */
.L_x_5472:
        /* <DEDUP_REMOVED lines=29> */
[----:B------:R-:W-:Y:S01]  /*3400*/  @P2 F2FP.F16.F32.PACK_AB R110, RZ, R110 ;  /* 0x0000006eff6e223e */ /* 0x000fe200000000ff */
        /* <DEDUP_REMOVED lines=12> */
[----:B------:R-:W-:Y:S01]  /*34d0*/  @P2 F2FP.F16.F32.PACK_AB R97, RZ, R97 ;  /* 0x00000061ff61223e */ /* 0x000fe200000000ff */
[----:B------:R-:W2:Y:S01]  /*34e0*/  @P2 LDC R92, c[0x0][0x40c] ;  /* 0x00010300ff5c2b82 */ /* 0x000ea20000000800 */
[----:B0-----:R-:W-:Y:S02]  /*34f0*/  @P2 FMUL.FTZ R96, R105, R96 ;  /* 0x0000006069602220 */ /* 0x001fe40000410000 */
[----:B------:R-:W-:-:S03]  /*3500*/  @P2 PRMT R73, R97, 0x7610, R73 ;  /* 0x0000761061492816 */ /* 0x000fc60000000049 */
[----:B------:R-:W-:Y:S02]  /*3510*/  @P2 F2FP.F16.F32.PACK_AB R96, RZ, R96 ;  /* 0x00000060ff60223e */ /* 0x000fe400000000ff */
[----:B------:R-:W0:Y:S01]  /*3520*/  @P2 LDC R95, c[0x0][0x40c] ;  /* 0x00010300ff5f2b82 */ /* 0x000e220000000800 */
[----:B---3--:R-:W-:Y:S01]  /*3530*/  @P2 FMUL.FTZ R94, R113, R94 ;  /* 0x0000005e715e2220 */ /* 0x008fe20000410000 */
[----:B------:R-:W-:-:S04]  /*3540*/  @P2 PRMT R74, R96, 0x7610, R74 ;  /* 0x00007610604a2816 */ /* 0x000fc8000000004a */
[----:B------:R-:W-:Y:S02]  /*3550*/  @P2 F2FP.F16.F32.PACK_AB R94, RZ, R94 ;  /* 0x0000005eff5e223e */ /* 0x000fe400000000ff */
[----:B------:R-:W3:Y:S01]  /*3560*/  @P2 LDC R93, c[0x0][0x40c] ;  /* 0x00010300ff5d2b82 */ /* 0x000ee20000000800 */
[----:B----4-:R-:W-:Y:S01]  /*3570*/  @P2 FMUL.FTZ R108, R115, R108 ;  /* 0x0000006c736c2220 */ /* 0x010fe20000410000 */
[----:B------:R-:W-:-:S04]  /*3580*/  @P2 PRMT R75, R94, 0x7610, R75 ;  /* 0x000076105e4b2816 */ /* 0x000fc8000000004b */
[----:B------:R-:W-:Y:S01]  /*3590*/  @P2 F2FP.F16.F32.PACK_AB R108, RZ, R108 ;  /* 0x0000006cff6c223e */ /* 0x000fe200000000ff */
[----:B--2---:R-:W-:-:S03]  /*35a0*/  @P2 FMUL.FTZ R92, R111, R92 ;  /* 0x0000005c6f5c2220 */ /* 0x004fc60000410000 */
[----:B------:R-:W-:Y:S02]  /*35b0*/  @P2 PRMT R72, R72, 0x5410, R108 ;  /* 0x0000541048482816 */ /* 0x000fe4000000006c */
[----:B------:R-:W-:Y:S01]  /*35c0*/  @P2 F2FP.F16.F32.PACK_AB R92, RZ, R92 ;  /* 0x0000005cff5c223e */ /* 0x000fe200000000ff */
[----:B0-----:R-:W-:-:S03]  /*35d0*/  @P2 FMUL.FTZ R95, R110, R95 ;  /* 0x0000005f6e5f2220 */ /* 0x001fc60000410000 */
[----:B------:R-:W-:Y:S02]  /*35e0*/  @P2 PRMT R73, R73, 0x5410, R92 ;  /* 0x0000541049492816 */ /* 0x000fe4000000005c */
[----:B------:R-:W-:Y:S01]  /*35f0*/  @P2 F2FP.F16.F32.PACK_AB R95, RZ, R95 ;  /* 0x0000005fff5f223e */ /* 0x000fe200000000ff */
[----:B---3--:R-:W-:-:S03]  /*3600*/  @P2 FMUL.FTZ R93, R112, R93 ;  /* 0x0000005d705d2220 */ /* 0x008fc60000410000 */
[----:B------:R-:W-:Y:S02]  /*3610*/  @P2 PRMT R74, R74, 0x5410, R95 ;  /* 0x000054104a4a2816 */ /* 0x000fe4000000005f */
[----:B------:R-:W-:-:S04]  /*3620*/  @P2 F2FP.F16.F32.PACK_AB R93, RZ, R93 ;  /* 0x0000005dff5d223e */ /* 0x000fc800000000ff */
[----:B------:R-:W-:-:S07]  /*3630*/  @P2 PRMT R75, R75, 0x5410, R93 ;  /* 0x000054104b4b2816 */ /* 0x000fce000000005d */
.L_x_5471:
[----:B------:R-:W-:Y:S05]  /*3640*/  BSYNC.RECONVERGENT B1 ;  /* 0x0000000000017941 */ /* 0x000fea0003800200 */
.L_x_5468:
        /* <DEDUP_REMOVED lines=12> */
.L_x_5458:
[----:B0-----:R-:W-:Y:S05]  /*3710*/  BSYNC B0 ;  /* 0x0000000000007941 */ /* 0x001fea0003800000 */
.L_x_5457:
        /* <DEDUP_REMOVED lines=106> */
.L_x_5462:
        /* <DEDUP_REMOVED lines=8> */
.L_x_5475:
[----:B------:R-:W-:Y:S05]  /*3e40*/  BSYNC B1 ;  /* 0x0000000000017941 */ /* 0x000fea0003800000 */
.L_x_5474:
        /* <DEDUP_REMOVED lines=8> */
.L_x_5476:
[----:B------:R-:W-:Y:S01]  /*3ed0*/  FADD.FTZ R95, R95, R106 ;  /* 0x0000006a5f5f7221 */ /* 0x000fe20000010000 */
[----:B------:R-:W-:-:S04]  /*3ee0*/  HFMA2 R115, -RZ, RZ, 0, 1.1920928955078125e-07 ;  /* 0x00000002ff737431 */ /* 0x000fc800000001ff */
[----:B------:R-:W-:Y:S02]  /*3ef0*/  MOV R114, R95 ;  /* 0x0000005f00727202 */ /* 0x000fe40000000f00 */
[----:B------:R-:W-:-:S07]  /*3f00*/  MOV R0, R112 ;  /* 0x0000007000007202 */ /* 0x000fce0000000f00 */
[----:B------:R-:W-:Y:S05]  /*3f10*/  WARPSYNC.COLLECTIVE R113, `(.L_x_5477) ;  /* 0x0000000071087348 */ /* 0x000fea0003c00000 */
[----:B------:R0:W1:Y:S02]  /*3f20*/  SHFL.BFLY P1, R112, R114, R115, R116 ;  /* 0x0c00007372707389 */ /* 0x0000640000020074 */
[----:B01----:R-:W-:Y:S05]  /*3f30*/  ENDCOLLECTIVE ;  /* 0x000000000000791b */ /* 0x003fea0003800000 */
.L_x_5477:
[----:B------:R-:W-:-:S05]  /*3f40*/  FADD.FTZ R0, R0, R107 ;  /* 0x0000006b00007221 */ /* 0x000fca0000010000 */
[----:B------:R-:W-:Y:S02]  /*3f50*/  MOV R114, R0 ;  /* 0x0000000000727202 */ /* 0x000fe40000000f00 */
[----:B------:R-:W-:-:S07]  /*3f60*/  MOV R108, R112 ;  /* 0x00000070006c7202 */ /* 0x000fce0000000f00 */
[----:B------:R-:W-:Y:S05]  /*3f70*/  WARPSYNC.COLLECTIVE R113, `(.L_x_5478) ;  /* 0x0000000071087348 */ /* 0x000fea0003c00000 */
[----:B------:R0:W1:Y:S02]  /*3f80*/  SHFL.BFLY P1, R112, R114, R115, R116 ;  /* 0x0c00007372707389 */ /* 0x0000640000020074 */
[----:B01----:R-:W-:Y:S05]  /*3f90*/  ENDCOLLECTIVE ;  /* 0x000000000000791b */ /* 0x003fea0003800000 */
.L_x_5478:
[----:B------:R-:W-:Y:S01]  /*3fa0*/  FADD.FTZ R108, R95, R108 ;  /* 0x0000006c5f6c7221 */ /* 0x000fe20000010000 */
[----:B------:R-:W-:-:S04]  /*3fb0*/  HFMA2 R115, -RZ, RZ, 0, 2.384185791015625e-07 ;  /* 0x00000004ff737431 */ /* 0x000fc800000001ff */
[----:B------:R-:W-:Y:S02]  /*3fc0*/  MOV R114, R108 ;  /* 0x0000006c00727202 */ /* 0x000fe40000000f00 */
[----:B------:R-:W-:-:S07]  /*3fd0*/  MOV R97, R112 ;  /* 0x0000007000617202 */ /* 0x000fce0000000f00 */
[----:B------:R-:W-:Y:S05]  /*3fe0*/  WARPSYNC.COLLECTIVE R113, `(.L_x_5479) ;  /* 0x0000000071087348 */ /* 0x000fea0003c00000 */
[----:B------:R0:W1:Y:S02]  /*3ff0*/  SHFL.BFLY P1, R112, R114, R115, R116 ;  /* 0x0c00007372707389 */ /* 0x0000640000020074 */
[----:B01----:R-:W-:Y:S05]  /*4000*/  ENDCOLLECTIVE ;  /* 0x000000000000791b */ /* 0x003fea0003800000 */
.L_x_5479:
[----:B------:R-:W-:-:S05]  /*4010*/  FADD.FTZ R97, R0, R97 ;  /* 0x0000006100617221 */ /* 0x000fca0000010000 */
[----:B------:R-:W-:Y:S02]  /*4020*/  MOV R114, R97 ;  /* 0x0000006100727202 */ /* 0x000fe40000000f00 */
[----:B------:R-:W-:-:S07]  /*4030*/  MOV R109, R112 ;  /* 0x00000070006d7202 */ /* 0x000fce0000000f00 */
[----:B------:R-:W-:Y:S05]  /*4040*/  WARPSYNC.COLLECTIVE R113, `(.L_x_5480) ;  /* 0x0000000071087348 */ /* 0x000fea0003c00000 */
[----:B------:R0:W1:Y:S02]  /*4050*/  SHFL.BFLY P1, R112, R114, R115, R116 ;  /* 0x0c00007372707389 */ /* 0x0000640000020074 */
[----:B01----:R-:W-:Y:S05]  /*4060*/  ENDCOLLECTIVE ;  /* 0x000000000000791b */ /* 0x003fea0003800000 */
.L_x_5480:
[----:B------:R-:W-:Y:S01]  /*4070*/  FADD.FTZ R109, R108, R109 ;  /* 0x0000006d6c6d7221 */ /* 0x000fe20000010000 */
[----:B------:R-:W-:-:S04]  /*4080*/  HFMA2 R115, -RZ, RZ, 0, 4.76837158203125e-07 ;  /* 0x00000008ff737431 */ /* 0x000fc800000001ff */
[----:B------:R-:W-:Y:S02]  /*4090*/  MOV R114, R109 ;  /* 0x0000006d00727202 */ /* 0x000fe40000000f00 */
[----:B------:R-:W-:-:S07]  /*40a0*/  MOV R110, R112 ;  /* 0x00000070006e7202 */ /* 0x000fce0000000f00 */
[----:B------:R-:W-:Y:S05]  /*40b0*/  WARPSYNC.COLLECTIVE R113, `(.L_x_5481) ;  /* 0x0000000071087348 */ /* 0x000fea0003c00000 */
[----:B------:R0:W1:Y:S02]  /*40c0*/  SHFL.BFLY P1, R112, R114, R115, R116 ;  /* 0x0c00007372707389 */ /* 0x0000640000020074 */
[----:B01----:R-:W-:Y:S05]  /*40d0*/  ENDCOLLECTIVE ;  /* 0x000000000000791b */ /* 0x003fea0003800000 */
.L_x_5481:
[----:B------:R-:W-:-:S05]  /*40e0*/  FADD.FTZ R110, R97, R110 ;  /* 0x0000006e616e7221 */ /* 0x000fca0000010000 */
[----:B------:R-:W-:Y:S02]  /*40f0*/  MOV R114, R110 ;  /* 0x0000006e00727202 */ /* 0x000fe40000000f00 */
[----:B------:R-:W-:-:S07]  /*4100*/  MOV R106, R112 ;  /* 0x00000070006a7202 */ /* 0x000fce0000000f00 */
[----:B------:R-:W-:Y:S05]  /*4110*/  WARPSYNC.COLLECTIVE R113, `(.L_x_5482) ;  /* 0x0000000071087348 */ /* 0x000fea0003c00000 */
[----:B------:R0:W1:Y:S02]  /*4120*/  SHFL.BFLY P1, R112, R114, R115, R116 ;  /* 0x0c00007372707389 */ /* 0x0000640000020074 */
[----:B01----:R-:W-:Y:S05]  /*4130*/  ENDCOLLECTIVE ;  /* 0x000000000000791b */ /* 0x003fea0003800000 */
.L_x_5482:
[----:B------:R-:W-:Y:S01]  /*4140*/  FADD.FTZ R111, R109, R106 ;  /* 0x0000006a6d6f7221 */ /* 0x000fe20000010000 */
[----:B------:R-:W-:-:S04]  /*4150*/  HFMA2 R115, -RZ, RZ, 0, 9.5367431640625e-07 ;  /* 0x00000010ff737431 */ /* 0x000fc800000001ff */
[----:B------:R-:W-:Y:S02]  /*4160*/  MOV R114, R111 ;  /* 0x0000006f00727202 */ /* 0x000fe40000000f00 */
[----:B------:R-:W-:-:S07]  /*4170*/  MOV R107, R112 ;  /* 0x00000070006b7202 */ /* 0x000fce0000000f00 */
[----:B------:R-:W-:Y:S05]  /*4180*/  WARPSYNC.COLLECTIVE R113, `(.L_x_5483) ;  /* 0x0000000071087348 */ /* 0x000fea0003c00000 */
[----:B------:R0:W1:Y:S02]  /*4190*/  SHFL.BFLY P1, R112, R114, R115, R116 ;  /* 0x0c00007372707389 */ /* 0x0000640000020074 */
[----:B01----:R-:W-:Y:S05]  /*41a0*/  ENDCOLLECTIVE ;  /* 0x000000000000791b */ /* 0x003fea0003800000 */
.L_x_5483:
[----:B------:R-:W-:-:S05]  /*41b0*/  FADD.FTZ R107, R110, R107 ;  /* 0x0000006b6e6b7221 */ /* 0x000fca0000010000 */
[----:B------:R-:W-:Y:S02]  /*41c0*/  MOV R114, R107 ;  /* 0x0000006b00727202 */ /* 0x000fe40000000f00 */
[----:B------:R-:W-:-:S07]  /*41d0*/  MOV R0, R112 ;  /* 0x0000007000007202 */ /* 0x000fce0000000f00 */
[----:B------:R-:W-:Y:S05]  /*41e0*/  WARPSYNC.COLLECTIVE R113, `(.L_x_5484) ;  /* 0x0000000071087348 */ /* 0x000fea0003c00000 */
[----:B------:R0:W1:Y:S02]  /*41f0*/  SHFL.BFLY P1, R112, R114, R115, R116 ;  /* 0x0c00007372707389 */ /* 0x0000640000020074 */
[----:B01----:R-:W-:Y:S05]  /*4200*/  ENDCOLLECTIVE ;  /* 0x000000000000791b */ /* 0x003fea0003800000 */
.L_x_5484:
[----:B------:R-:W-:Y:S05]  /*4210*/  BRA `(.L_x_5485) ;  /* 0xffffffcc00c07947 */ /* 0x000fea000383ffff */
.L_x_5486:
        /* <DEDUP_REMOVED lines=14> */
.L_x_11251:


//--------------------- .text._ZN10layer_norm13ln_bwd_kernelINS_13Kernel_traitsIf6__halfS2_S2_fjLj512ELj1ELj4ELj1ELj16ENS_18Kernel_traits_baseILj512EfS2_S2_S2_fjLj128EEEEELb0ELb1ELb0ELb0EEEvNS_9BwdParamsE --------------------------
	.section	.text._ZN10layer_norm13ln_bwd_kernelINS_13Kernel_traitsIf6__halfS2_S2_fjLj512ELj1ELj4ELj1ELj16ENS_18Kernel_traits_baseILj512EfS2_S2_S2_fjLj128EEEEELb0ELb1ELb0ELb0EEEvNS_9BwdParamsE,"ax",@progbits
	.align	128
        .global         _ZN10layer_norm13ln_bwd_kernelINS_13Kernel_traitsIf6__halfS2_S2_fjLj512ELj1ELj4ELj1ELj16ENS_18Kernel_traits_baseILj512EfS2_S2_S2_fjLj128EEEEELb0ELb1ELb0ELb0EEEvNS_9BwdParamsE
        .type           _ZN10layer_norm13ln_bwd_kernelINS_13Kernel_traitsIf6__halfS2_S2_fjLj512ELj1ELj4ELj1ELj16ENS_18Kernel_traits_baseILj512EfS2_S2_S2_fjLj128EEEEELb0ELb1ELb0ELb0EEEvNS_9BwdParamsE,@function
        .size           _ZN10layer_norm13ln_bwd_kernelINS_13Kernel_traitsIf6__halfS2_S2_fjLj512ELj1ELj4ELj1ELj16ENS_18Kernel_traits_baseILj512EfS2_S2_S2_fjLj128EEEEELb0ELb1ELb0ELb0EEEvNS_9BwdParamsE,(.L_x_11252 - _ZN10layer_norm13ln_bwd_kernelINS_13Kernel_traitsIf6__halfS2_S2_fjLj512ELj1ELj4ELj1ELj16ENS_18Kernel_traits_baseILj512EfS2_S2_S2_fjLj128EEEEELb0ELb1ELb0ELb0EEEvNS_9BwdParamsE)
        .other          _ZN10layer_norm13ln_bwd_kernelINS_13Kernel_traitsIf6__halfS2_S2_fjLj512ELj1ELj4ELj1ELj16ENS_18Kernel_traits_baseILj512EfS2_S2_S2_fjLj128EEEEELb0ELb1ELb0ELb0EEEvNS_9BwdParamsE,@"STO_CUDA_ENTRY STV_DEFAULT"
_ZN10layer_norm13ln_bwd_kernelINS_13Kernel_traitsIf6__halfS2_S2_fjLj512ELj1ELj4ELj1ELj16ENS_18Kernel_traits_baseILj512EfS2_S2_S2_fjLj128EEEEELb0ELb1ELb0ELb0EEEvNS_9BwdParamsE:
.text._ZN10layer_norm13ln_bwd_kernelINS_13Kernel_traitsIf6__halfS2_S2_fjLj512ELj1ELj4ELj1ELj16ENS_18Kernel_traits_baseILj512EfS2_S2_S2_fjLj128EEEEELb0ELb1ELb0ELb0EEEvNS_9BwdParamsE:
        /* <DEDUP_REMOVED lines=92> */
.L_x_5511:
        /* <DEDUP_REMOVED lines=39> */
[--C-:B------:R-:W-:Y:S02]  /*0830*/  HADD2.F32 R129, -RZ, R109.reuse.H0_H0 ;  /* 0x2000006dff817230 */ /* 0x100fe40000004100 */
[----:B------:R-:W-:Y:S02]  /*0840*/  HADD2.F32 R139, -RZ, R110.H1_H1 ;  /* 0x3000006eff8b7230 */ /* 0x000fe40000004100 */
[----:B------:R-:W-:Y:S01]  /*0850*/  FADD.FTZ R110, -R136, R125 ;  /* 0x0000007d886e7221 */ /* 0x000fe20000010100 */
        /* <DEDUP_REMOVED lines=9> */
[C---:B------:R-:W-:Y:S01]  /*08f0*/  FADD.FTZ R112, -R136.reuse, R129 ;  /* 0x0000008188707221 */ /* 0x040fe20000010100 */
[----:B------:R-:W-:Y:S02]  /*0900*/  HADD2.F32 R141, -RZ, R111.H0_H0 ;  /* 0x2000006fff8d7230 */ /* 0x000fe40000004100 */
[----:B------:R-:W-:Y:S01]  /*0910*/  FADD.FTZ R130, -R136, R131 ;  /* 0x0000008388827221 */ /* 0x000fe20000010100 */
[----:B------:R-:W-:Y:S02]  /*0920*/  HADD2.F32 R109, -RZ, R113.H0_H0 ;  /* 0x20000071ff6d7230 */ /* 0x000fe40000004100 */
[----:B------:R-:W-:Y:S01]  /*0930*/  FADD.FTZ R104, R104, R133 ;  /* 0x0000008568687221 */ /* 0x000fe20000010000 */
[----:B------:R-:W-:Y:S02]  /*0940*/  HADD2.F32 R111, -RZ, R111.H1_H1 ;  /* 0x3000006fff6f7230 */ /* 0x000fe40000004100 */
[----:B------:R-:W-:Y:S01]  /*0950*/  FMUL.FTZ R134, R121, R134 ;  /* 0x0000008679867220 */ /* 0x000fe20000410000 */
[-C--:B------:R-:W-:Y:S01]  /*0960*/  FFMA.FTZ R96, R135, R133.reuse, R96 ;  /* 0x0000008587607223 */ /* 0x080fe20000010060 */
[----:B------:R-:W-:Y:S01]  /*0970*/  FMUL.FTZ R131, R121, R112 ;  /* 0x0000007079837220 */ /* 0x000fe20000410000 */
[----:B------:R-:W-:Y:S01]  /*0980*/  FMUL.FTZ R133, R20, R133 ;  /* 0x0000008514857220 */ /* 0x000fe20000410000 */
[----:B------:R-:W-:-:S02]  /*0990*/  HADD2.F32 R124, -RZ, R113.H1_H1 ;  /* 0x30000071ff7c7230 */ /* 0x000fc40000004100 */
[----:B------:R-:W-:Y:S01]  /*09a0*/  FADD.FTZ R105, R105, R132 ;  /* 0x0000008469697221 */ /* 0x000fe20000010000 */
[-C--:B------:R-:W-:Y:S01]  /*09b0*/  FFMA.FTZ R97, R134, R132.reuse, R97 ;  /* 0x0000008486617223 */ /* 0x080fe20000010061 */
[----:B------:R-:W-:Y:S01]  /*09c0*/  FADD.FTZ R106, R106, R109 ;  /* 0x0000006d6a6a7221 */ /* 0x000fe20000010000 */
[-C--:B------:R-:W-:Y:S01]  /*09d0*/  FFMA.FTZ R98, R131, R109.reuse, R98 ;  /* 0x0000006d83627223 */ /* 0x080fe20000010062 */
[----:B------:R-:W-:Y:S01]  /*09e0*/  FMUL.FTZ R129, R22, R109 ;  /* 0x0000006d16817220 */ /* 0x000fe20000410000 */
[----:B------:R-:W-:Y:S01]  /*09f0*/  FADD.FTZ R140, -R136, R111 ;  /* 0x0000006f888c7221 */ /* 0x000fe20000010100 */
[----:B------:R-:W-:Y:S01]  /*0a00*/  FMUL.FTZ R132, R21, R132 ;  /* 0x0000008415847220 */ /* 0x000fe20000410000 */
[----:B------:R-:W-:Y:S01]  /*0a10*/  FMUL.FTZ R130, R121, R130 ;  /* 0x0000008279827220 */ /* 0x000fe20000410000 */
[----:B------:R-:W-:Y:S01]  /*0a20*/  FADD.FTZ R109, RZ, R133 ;  /* 0x00000085ff6d7221 */ /* 0x000fe20000010000 */
[----:B------:R-:W-:Y:S01]  /*0a30*/  FFMA.FTZ R111, R135, R133, RZ ;  /* 0x00000085876f7223 */ /* 0x000fe200000100ff */
[----:B------:R-:W-:Y:S01]  /*0a40*/  FADD.FTZ R107, R107, R124 ;  /* 0x0000007c6b6b7221 */ /* 0x000fe20000010000 */
[-C--:B------:R-:W-:Y:S01]  /*0a50*/  FFMA.FTZ R99, R130, R124.reuse, R99 ;  /* 0x0000007c82637223 */ /* 0x080fe20000010063 */
        /* <DEDUP_REMOVED lines=8> */
[----:B------:R-:W-:-:S02]  /*0ae0*/  HADD2.F32 R143, -RZ, R115.H0_H0 ;  /* 0x20000073ff8f7230 */ /* 0x000fc40000004100 */
[----:B------:R-:W-:Y:S01]  /*0af0*/  FADD.FTZ R111, R110, R127 ;  /* 0x0000007f6e6f7221 */ /* 0x000fe20000010000 */
[----:B------:R-:W-:Y:S01]  /*0b00*/  FFMA.FTZ R110, R130, R127, R109 ;  /* 0x0000007f826e7223 */ /* 0x000fe2000001006d */
[----:B------:R-:W-:Y:S02]  /*0b10*/  HADD2.F32 R108, -RZ, R115.H1_H1 ;  /* 0x30000073ff6c7230 */ /* 0x000fe40000004100 */
        /* <DEDUP_REMOVED lines=23> */
.L_x_5491:
[----:B------:R-:W-:Y:S05]  /*0c90*/  BSYNC.RECONVERGENT B1 ;  /* 0x0000000000017941 */ /* 0x000fea0003800200 */
.L_x_5490:
        /* <DEDUP_REMOVED lines=8> */
[--C-:B------:R-:W-:Y:S02]  /*0d20*/  HADD2.F32 R141, -RZ, R15.reuse.H0_H0 ;  /* 0x2000000fff8d7230 */ /* 0x100fe40000004100 */
[--C-:B------:R-:W-:Y:S02]  /*0d30*/  HADD2.F32 R7, -RZ, R12.reuse.H0_H0 ;  /* 0x2000000cff077230 */ /* 0x100fe40000004100 */
[C---:B------:R-:W-:Y:S01]  /*0d40*/  FADD.FTZ R110, -R136.reuse, R117 ;  /* 0x00000075886e7221 */ /* 0x040fe20000010100 */
[----:B------:R-:W-:Y:S02]  /*0d50*/  HADD2.F32 R15, -RZ, R15.H1_H1 ;  /* 0x3000000fff0f7230 */ /* 0x000fe40000004100 */
[----:B------:R-:W-:Y:S01]  /*0d60*/  FADD.FTZ R138, -R136, R141 ;  /* 0x0000008d888a7221 */ /* 0x000fe20000010100 */
[----:B------:R-:W-:-:S02]  /*0d70*/  HADD2.F32 R111, -RZ, R12.H1_H1 ;  /* 0x3000000cff6f7230 */ /* 0x000fc40000004100 */
[C---:B------:R-:W-:Y:S01]  /*0d80*/  FADD.FTZ R6, -R136.reuse, R7 ;  /* 0x0000000788067221 */ /* 0x040fe20000010100 */
[----:B------:R-:W-:Y:S02]  /*0d90*/  HADD2.F32 R119, -RZ, R13.H1_H1 ;  /* 0x3000000dff777230 */ /* 0x000fe40000004100 */
[C---:B------:R-:W-:Y:S01]  /*0da0*/  FADD.FTZ R140, -R136.reuse, R15 ;  /* 0x0000000f888c7221 */ /* 0x040fe20000010100 */
[----:B------:R-:W-:Y:S02]  /*0db0*/  HADD2.F32 R137, -RZ, R14.H0_H0 ;  /* 0x2000000eff897230 */ /* 0x000fe40000004100 */
[----:B------:R-:W-:Y:S01]  /*0dc0*/  FADD.FTZ R12, -R136, R111 ;  /* 0x0000006f880c7221 */ /* 0x000fe20000010100 */
[----:B---3--:R-:W-:Y:S02]  /*0dd0*/  HADD2.F32 R13, -RZ, R8.H0_H0 ;  /* 0x20000008ff0d7230 */ /* 0x008fe40000004100 */
[----:B-----5:R-:W-:Y:S01]  /*0de0*/  FMUL.FTZ R7, R121, R6 ;  /* 0x0000000679077220 */ /* 0x020fe20000410000 */
[----:B------:R-:W-:-:S02]  /*0df0*/  HADD2.F32 R139, -RZ, R14.H1_H1 ;  /* 0x3000000eff8b7230 */ /* 0x000fc40000004100 */
[----:B------:R-:W-:Y:S01]  /*0e00*/  FADD.FTZ R120, -R136, R137 ;  /* 0x0000008988787221 */ /* 0x000fe20000010100 */
[--C-:B------:R-:W-:Y:S02]  /*0e10*/  HADD2.F32 R15, -RZ, R9.reuse.H0_H0 ;  /* 0x20000009ff0f7230 */ /* 0x100fe40000004100 */
[C---:B------:R-:W-:Y:S01]  /*0e20*/  FMUL.FTZ R6, R121.reuse, R12 ;  /* 0x0000000c79067220 */ /* 0x040fe20000410000 */
[----:B------:R-:W-:Y:S02]  /*0e30*/  HADD2.F32 R118, -RZ, R9.H1_H1 ;  /* 0x30000009ff767230 */ /* 0x000fe40000004100 */
[----:B------:R-:W-:Y:S01]  /*0e40*/  FMUL.FTZ R9, R121, R110 ;  /* 0x0000006e79097220 */ /* 0x000fe20000410000 */
[----:B------:R-:W-:Y:S02]  /*0e50*/  HADD2.F32 R14, -RZ, R8.H1_H1 ;  /* 0x30000008ff0e7230 */ /* 0x000fe40000004100 */
[----:B------:R-:W-:Y:S01]  /*0e60*/  FMUL.FTZ R8, R36, R13 ;  /* 0x0000000d24087220 */ /* 0x000fe20000410000 */
[----:B------:R-:W-:-:S02]  /*0e70*/  HADD2.F32 R111, -RZ, R10.H0_H0 ;  /* 0x2000000aff6f7230 */ /* 0x000fc40000004100 */
[----:B------:R-:W-:Y:S01]  /*0e80*/  FADD.FTZ R66, R66, R15 ;  /* 0x0000000f42427221 */ /* 0x000fe20000010000 */
[-C--:B------:R-:W-:Y:S01]  /*0e90*/  FFMA.FTZ R58, R9, R15.reuse, R58 ;  /* 0x0000000f093a7223 */ /* 0x080fe2000001003a */
[----:B------:R-:W-:Y:S01]  /*0ea0*/  FMUL.FTZ R12, R38, R15 ;  /* 0x0000000f260c7220 */ /* 0x000fe20000410000 */
[--C-:B------:R-:W-:Y:S02]  /*0eb0*/  HADD2.F32 R137, -RZ, R11.reuse.H0_H0 ;  /* 0x2000000bff897230 */ /* 0x100fe40000004100 */
[----:B------:R-:W-:Y:S01]  /*0ec0*/  FMUL.FTZ R15, R121, R120 ;  /* 0x00000078790f7220 */ /* 0x000fe20000410000 */
[----:B------:R-:W-:Y:S02]  /*0ed0*/  HADD2.F32 R142, -RZ, R11.H1_H1 ;  /* 0x3000000bff8e7230 */ /* 0x000fe40000004100 */
        /* <DEDUP_REMOVED lines=11> */
[----:B------:R-:W-:Y:S01]  /*0f90*/  FADD.FTZ R122, -R136, R139 ;  /* 0x0000008b887a7221 */ /* 0x000fe20000010100 */
[----:B------:R-:W-:-:S02]  /*0fa0*/  HADD2.F32 R136, -RZ, R10.H1_H1 ;  /* 0x3000000aff887230 */ /* 0x000fc40000004100 */
        /* <DEDUP_REMOVED lines=31> */
.L_x_5489:
        /* <DEDUP_REMOVED lines=16> */
[--C-:B------:R-:W-:Y:S02]  /*12a0*/  HADD2.F32 R135, -RZ, R110.reuse.H0_H0 ;  /* 0x2000006eff877230 */ /* 0x100fe40000004100 */
[--C-:B------:R-:W-:Y:S02]  /*12b0*/  HADD2.F32 R129, -RZ, R109.reuse.H0_H0 ;  /* 0x2000006dff817230 */ /* 0x100fe40000004100 */
[----:B------:R-:W-:Y:S02]  /*12c0*/  HADD2.F32 R139, -RZ, R110.H1_H1 ;  /* 0x3000006eff8b7230 */ /* 0x000fe40000004100 */
[----:B------:R-:W-:Y:S01]  /*12d0*/  FADD.FTZ R110, -R136, R125 ;  /* 0x0000007d886e7221 */ /* 0x000fe20000010100 */
[----:B------:R-:W-:-:S02]  /*12e0*/  HADD2.F32 R131, -RZ, R109.H1_H1 ;  /* 0x3000006dff837230 */ /* 0x000fc40000004100 */
[C---:B------:R-:W-:Y:S01]  /*12f0*/  FADD.FTZ R126, -R136.reuse, R135 ;  /* 0x00000087887e7221 */ /* 0x040fe20000010100 */
[----:B---3--:R-:W-:Y:S02]  /*1300*/  HADD2.F32 R133, -RZ, R112.H0_H0 ;  /* 0x20000070ff857230 */ /* 0x008fe40000004100 */
[----:B-----5:R-:W-:Y:S01]  /*1310*/  FMUL.FTZ R135, R121, R110 ;  /* 0x0000006e79877220 */ /* 0x020fe20000410000 */
[--C-:B------:R-:W-:Y:S02]  /*1320*/  HADD2.F32 R137, -RZ, R114.reuse.H0_H0 ;  /* 0x20000072ff897230 */ /* 0x100fe40000004100 */
[C---:B------:R-:W-:Y:S01]  /*1330*/  FADD.FTZ R130, -R136.reuse, R131 ;  /* 0x0000008388827221 */ /* 0x040fe20000010100 */
[----:B------:R-:W-:Y:S02]  /*1340*/  HADD2.F32 R138, -RZ, R114.H1_H1 ;  /* 0x30000072ff8a7230 */ /* 0x000fe40000004100 */
[----:B------:R-:W-:Y:S01]  /*1350*/  FADD.FTZ R114, -R136, R129 ;  /* 0x0000008188727221 */ /* 0x000fe20000010100 */
[----:B------:R-:W-:-:S02]  /*1360*/  HADD2.F32 R127, -RZ, R108.H1_H1 ;  /* 0x3000006cff7f7230 */ /* 0x000fc40000004100 */
[----:B------:R-:W-:Y:S01]  /*1370*/  FADD.FTZ R104, R104, R133 ;  /* 0x0000008568687221 */ /* 0x000fe20000010000 */
[----:B------:R-:W-:Y:S02]  /*1380*/  HADD2.F32 R141, -RZ, R111.H0_H0 ;  /* 0x2000006fff8d7230 */ /* 0x000fe40000004100 */
[-C--:B------:R-:W-:Y:S01]  /*1390*/  FFMA.FTZ R96, R135, R133.reuse, R96 ;  /* 0x0000008587607223 */ /* 0x080fe20000010060 */
[----:B------:R-:W-:Y:S02]  /*13a0*/  HADD2.F32 R109, -RZ, R113.H0_H0 ;  /* 0x20000071ff6d7230 */ /* 0x000fe40000004100 */
[----:B------:R-:W-:Y:S01]  /*13b0*/  FMUL.FTZ R131, R121, R114 ;  /* 0x0000007279837220 */ /* 0x000fe20000410000 */
[----:B------:R-:W-:Y:S02]  /*13c0*/  HADD2.F32 R111, -RZ, R111.H1_H1 ;  /* 0x3000006fff6f7230 */ /* 0x000fe40000004100 */
[----:B------:R-:W-:Y:S01]  /*13d0*/  FMUL.FTZ R133, R20, R133 ;  /* 0x0000008514857220 */ /* 0x000fe20000410000 */
[----:B------:R-:W-:-:S02]  /*13e0*/  HADD2.F32 R112, -RZ, R112.H1_H1 ;  /* 0x30000070ff707230 */ /* 0x000fc40000004100 */
[----:B------:R-:W-:Y:S01]  /*13f0*/  FADD.FTZ R134, -R136, R127 ;  /* 0x0000007f88867221 */ /* 0x000fe20000010100 */
[----:B------:R-:W-:Y:S02]  /*1400*/  HADD2.F32 R124, -RZ, R113.H1_H1 ;  /* 0x30000071ff7c7230 */ /* 0x000fe40000004100 */
[----:B------:R-:W-:Y:S01]  /*1410*/  FADD.FTZ R106, R106, R109 ;  /* 0x0000006d6a6a7221 */ /* 0x000fe20000010000 */
[-C--:B------:R-:W-:Y:S01]  /*1420*/  FFMA.FTZ R98, R131, R109.reuse, R98 ;  /* 0x0000006d83627223 */ /* 0x080fe20000010062 */
[----:B------:R-:W-:Y:S01]  /*1430*/  FMUL.FTZ R129, R22, R109 ;  /* 0x0000006d16817220 */ /* 0x000fe20000410000 */
[----:B------:R-:W-:Y:S01]  /*1440*/  FADD.FTZ R142, -R136, R111 ;  /* 0x0000006f888e7221 */ /* 0x000fe20000010100 */
[----:B------:R-:W-:Y:S01]  /*1450*/  FMUL.FTZ R132, R21, R112 ;  /* 0x0000007015847220 */ /* 0x000fe20000410000 */
[C---:B------:R-:W-:Y:S01]  /*1460*/  FMUL.FTZ R130, R121.reuse, R130 ;  /* 0x0000008279827220 */ /* 0x040fe20000410000 */
[----:B------:R-:W-:Y:S01]  /*1470*/  FADD.FTZ R109, RZ, R133 ;  /* 0x00000085ff6d7221 */ /* 0x000fe20000010000 */
[----:B------:R-:W-:Y:S01]  /*1480*/  FMUL.FTZ R134, R121, R134 ;  /* 0x0000008679867220 */ /* 0x000fe20000410000 */
[----:B------:R-:W-:Y:S01]  /*1490*/  FFMA.FTZ R111, R135, R133, RZ ;  /* 0x00000085876f7223 */ /* 0x000fe200000100ff */
[----:B------:R-:W-:Y:S01]  /*14a0*/  FADD.FTZ R107, R107, R124 ;  /* 0x0000007c6b6b7221 */ /* 0x000fe20000010000 */
[-C--:B------:R-:W-:Y:S01]  /*14b0*/  FFMA.FTZ R99, R130, R124.reuse, R99 ;  /* 0x0000007c82637223 */ /* 0x080fe20000010063 */
[----:B------:R-:W-:Y:S01]  /*14c0*/  FMUL.FTZ R127, R23, R124 ;  /* 0x0000007c177f7220 */ /* 0x000fe20000410000 */
[----:B------:R-:W-:Y:S01]  /*14d0*/  FADD.FTZ R110, R109, R132 ;  /* 0x000000846d6e7221 */ /* 0x000fe20000010000 */
[----:B------:R-:W-:Y:S01]  /*14e0*/  FFMA.FTZ R124, R134, R132, R111 ;  /* 0x00000084867c7223 */ /* 0x000fe2000001006f */
[----:B------:R-:W-:Y:S01]  /*14f0*/  FADD.FTZ R128, -R136, R139 ;  /* 0x0000008b88807221 */ /* 0x000fe20000010100 */
[----:B------:R-:W-:Y:S01]  /*1500*/  FADD.FTZ R105, R105, R112 ;  /* 0x0000007069697221 */ /* 0x000fe20000010000 */
[----:B------:R-:W-:Y:S01]  /*1510*/  FADD.FTZ R110, R110, R129 ;  /* 0x000000816e6e7221 */ /* 0x000fe20000010000 */
[----:B------:R-:W-:Y:S01]  /*1520*/  FFMA.FTZ R109, R131, R129, R124 ;  /* 0x00000081836d7223 */ /* 0x000fe2000001007c */
[----:B------:R-:W-:Y:S01]  /*1530*/  FFMA.FTZ R97, R134, R112, R97 ;  /* 0x0000007086617223 */ /* 0x000fe20000010061 */
[----:B------:R-:W-:Y:S01]  /*1540*/  FMUL.FTZ R113, R121, R126 ;  /* 0x0000007e79717220 */ /* 0x000fe20000410000 */
[----:B------:R-:W-:Y:S01]  /*1550*/  FADD.FTZ R111, R110, R127 ;  /* 0x0000007f6e6f7221 */ /* 0x000fe20000010000 */
[----:B------:R-:W-:Y:S01]  /*1560*/  FMUL.FTZ R112, R24, R137 ;  /* 0x0000008918707220 */ /* 0x000fe20000410000 */
[----:B------:R-:W-:Y:S01]  /*1570*/  FFMA.FTZ R110, R130, R127, R109 ;  /* 0x0000007f826e7223 */ /* 0x000fe2000001006d */
[----:B------:R-:W-:-:S02]  /*1580*/  HADD2.F32 R143, -RZ, R115.H0_H0 ;  /* 0x20000073ff8f7230 */ /* 0x000fc40000004100 */
[----:B------:R-:W-:Y:S01]  /*1590*/  FMUL.FTZ R114, R121, R128 ;  /* 0x0000008079727220 */ /* 0x000fe20000410000 */
[----:B------:R-:W-:Y:S02]  /*15a0*/  HADD2.F32 R108, -RZ, R115.H1_H1 ;  /* 0x30000073ff6c7230 */ /* 0x000fe40000004100 */
        /* <DEDUP_REMOVED lines=23> */
.L_x_5494:
[----:B------:R-:W-:Y:S05]  /*1720*/  BSYNC.RECONVERGENT B1 ;  /* 0x0000000000017941 */ /* 0x000fea0003800200 */
.L_x_5493:
        /* <DEDUP_REMOVED lines=10> */
[--C-:B---3--:R-:W-:Y:S02]  /*17d0*/  HADD2.F32 R117, -RZ, R13.reuse.H0_H0 ;  /* 0x2000000dff757230 */ /* 0x108fe40000004100 */
[----:B------:R-:W-:Y:S02]  /*17e0*/  HADD2.F32 R119, -RZ, R13.H1_H1 ;  /* 0x3000000dff777230 */ /* 0x000fe40000004100 */
[----:B------:R-:W-:Y:S02]  /*17f0*/  HADD2.F32 R13, -RZ, R14.H1_H1 ;  /* 0x3000000eff0d7230 */ /* 0x000fe40000004100 */
        /* <DEDUP_REMOVED lines=9> */
[----:B------:R-:W-:Y:S02]  /*1890*/  HADD2.F32 R137, -RZ, R14.H0_H0 ;  /* 0x2000000eff897230 */ /* 0x000fe40000004100 */
[----:B------:R-:W-:Y:S01]  /*18a0*/  FADD.FTZ R140, -R136, R15 ;  /* 0x0000000f888c7221 */ /* 0x000fe20000010100 */
[----:B----4-:R-:W-:-:S02]  /*18b0*/  HADD2.F32 R13, -RZ, R8.H0_H0 ;  /* 0x20000008ff0d7230 */ /* 0x010fc40000004100 */
[C---:B------:R-:W-:Y:S01]  /*18c0*/  FADD.FTZ R12, -R136.reuse, R111 ;  /* 0x0000006f880c7221 */ /* 0x040fe20000010100 */
[--C-:B------:R-:W-:Y:S02]  /*18d0*/  HADD2.F32 R15, -RZ, R9.reuse.H0_H0 ;  /* 0x20000009ff0f7230 */ /* 0x100fe40000004100 */
[----:B------:R-:W-:Y:S01]  /*18e0*/  FADD.FTZ R120, -R136, R137 ;  /* 0x0000008988787221 */ /* 0x000fe20000010100 */
[----:B------:R-:W-:Y:S02]  /*18f0*/  HADD2.F32 R118, -RZ, R9.H1_H1 ;  /* 0x30000009ff767230 */ /* 0x000fe40000004100 */
[C---:B-----5:R-:W-:Y:S01]  /*1900*/  FMUL.FTZ R9, R121.reuse, R110 ;  /* 0x0000006e79097220 */ /* 0x060fe20000410000 */
[----:B------:R-:W-:Y:S02]  /*1910*/  HADD2.F32 R14, -RZ, R8.H1_H1 ;  /* 0x30000008ff0e7230 */ /* 0x000fe40000004100 */
[----:B------:R-:W-:Y:S01]  /*1920*/  FMUL.FTZ R8, R36, R13 ;  /* 0x0000000d24087220 */ /* 0x000fe20000410000 */
[C---:B------:R-:W-:Y:S01]  /*1930*/  FMUL.FTZ R7, R121.reuse, R6 ;  /* 0x0000000679077220 */ /* 0x040fe20000410000 */
        /* <DEDUP_REMOVED lines=49> */
.L_x_5492:
[----:B------:R-:W-:Y:S05]  /*1c50*/  BSYNC.RECONVERGENT B0 ;  /* 0x0000000000007941 */ /* 0x000fea0003800200 */
.L_x_5488:
        /* <DEDUP_REMOVED lines=20> */
.L_x_5529:
        /* <DEDUP_REMOVED lines=15> */
[--C-:B-----5:R-:W-:Y:S02]  /*1e90*/  HADD2.F32 R143, -RZ, R111.reuse.H0_H0 ;  /* 0x2000006fff8f7230 */ /* 0x120fe40000004100 */
[-CC-:B------:R-:W-:Y:S01]  /*1ea0*/  FFMA.FTZ R139, R125, R136.reuse, R137.reuse ;  /* 0x000000887d8b7223 */ /* 0x180fe20000010089 */
[----:B------:R-:W-:Y:S02]  /*1eb0*/  HADD2.F32 R147, -RZ, R111.H1_H1 ;  /* 0x3000006fff937230 */ /* 0x000fe40000004100 */
[-CC-:B------:R-:W-:Y:S01]  /*1ec0*/  FFMA.FTZ R145, R128, R136.reuse, R137.reuse ;  /* 0x0000008880917223 */ /* 0x180fe20000010089 */
[-CC-:B------:R-:W-:Y:S01]  /*1ed0*/  FFMA.FTZ R111, R113, R136.reuse, R137.reuse ;  /* 0x00000088716f7223 */ /* 0x180fe20000010089 */
[----:B------:R-:W-:Y:S01]  /*1ee0*/  FFMA.FTZ R138, R114, R136, R137 ;  /* 0x00000088728a7223 */ /* 0x000fe20000010089 */
[--C-:B------:R-:W-:Y:S02]  /*1ef0*/  HADD2.F32 R140, -RZ, R110.reuse.H0_H0 ;  /* 0x2000006eff8c7230 */ /* 0x100fe40000004100 */
[----:B------:R-:W-:Y:S01]  /*1f00*/  FADD.FTZ R142, R124, -R139 ;  /* 0x8000008b7c8e7221 */ /* 0x000fe20000010000 */
[----:B------:R-:W-:-:S02]  /*1f10*/  HADD2.F32 R141, -RZ, R110.H1_H1 ;  /* 0x3000006eff8d7230 */ /* 0x000fc40000004100 */
[----:B------:R-:W-:Y:S01]  /*1f20*/  FADD.FTZ R146, R126, -R145 ;  /* 0x800000917e927221 */ /* 0x000fe20000010000 */
        /* <DEDUP_REMOVED lines=9> */
[-CC-:B------:R-:W-:Y:S01]  /*1fc0*/  FFMA.FTZ R146, R130, R136.reuse, R137.reuse ;  /* 0x0000008882927223 */ /* 0x180fe20000010089 */
[----:B------:R-:W-:Y:S01]  /*1fd0*/  FMUL.FTZ R110, R142, R123 ;  /* 0x0000007b8e6e7220 */ /* 0x000fe20000410000 */
[----:B------:R-:W-:Y:S01]  /*1fe0*/  FFMA.FTZ R142, R131, R136, R137 ;  /* 0x00000088838e7223 */ /* 0x000fe20000010089 */
[----:B------:R-:W-:Y:S01]  /*1ff0*/  FFMA.FTZ R78, R139, R143, R78 ;  /* 0x0000008f8b4e7223 */ /* 0x000fe2000001004e */
[----:B------:R-:W-:Y:S01]  /*2000*/  FFMA.FTZ R76, R111, R140, R76 ;  /* 0x0000008c6f4c7223 */ /* 0x000fe2000001004c */
[----:B------:R-:W-:-:S02]  /*2010*/  HADD2.F32 R143, -RZ, R109.H0_H0 ;  /* 0x2000006dff8f7230 */ /* 0x000fc40000004100 */
[-CC-:B------:R-:W-:Y:S01]  /*2020*/  FFMA.FTZ R140, R135, R136.reuse, R137.reuse ;  /* 0x00000088878c7223 */ /* 0x180fe20000010089 */
[----:B------:R-:W-:Y:S02]  /*2030*/  HADD2.F32 R145, -RZ, R109.H1_H1 ;  /* 0x3000006dff917230 */ /* 0x000fe40000004100 */
[----:B------:R-:W-:Y:S01]  /*2040*/  FADD.FTZ R146, R127, -R146 ;  /* 0x800000927f927221 */ /* 0x000fe20000010000 */
[----:B------:R-:W-:Y:S01]  /*2050*/  FFMA.FTZ R109, R134, R136, R137 ;  /* 0x00000088866d7223 */ /* 0x000fe20000010089 */
[----:B------:R-:W-:Y:S01]  /*2060*/  FADD.FTZ R142, R129, -R142 ;  /* 0x8000008e818e7221 */ /* 0x000fe20000010000 */
[----:B------:R-:W-:Y:S01]  /*2070*/  FADD.FTZ R140, R133, -R140 ;  /* 0x8000008c858c7221 */ /* 0x000fe20000010000 */
[C---:B------:R-:W-:Y:S01]  /*2080*/  FMUL.FTZ R148, R121.reuse, R146 ;  /* 0x0000009279947220 */ /* 0x040fe20000410000 */
[----:B------:R-:W-:Y:S01]  /*2090*/  FADD.FTZ R146, R132, -R109 ;  /* 0x8000006d84927221 */ /* 0x000fe20000010000 */
[C---:B------:R-:W-:Y:S01]  /*20a0*/  FMUL.FTZ R142, R121.reuse, R142 ;  /* 0x0000008e798e7220 */ /* 0x040fe20000410000 */
[C---:B------:R-:W-:Y:S01]  /*20b0*/  FMUL.FTZ R140, R121.reuse, R140 ;  /* 0x0000008c798c7220 */ /* 0x040fe20000410000 */
[----:B------:R-:W-:Y:S01]  /*20c0*/  FFMA.FTZ R77, R110, R141, R77 ;  /* 0x0000008d6e4d7223 */ /* 0x000fe2000001004d */
[----:B------:R-:W-:Y:S01]  /*20d0*/  FMUL.FTZ R146, R121, R146 ;  /* 0x0000009279927220 */ /* 0x000fe20000410000 */
[----:B------:R-:W-:Y:S01]  /*20e0*/  FMUL.FTZ R141, R142, R123 ;  /* 0x0000007b8e8d7220 */ /* 0x000fe20000410000 */
[----:B------:R-:W-:-:S02]  /*20f0*/  HADD2.F32 R144, -RZ, R108.H0_H0 ;  /* 0x2000006cff907230 */ /* 0x000fc40000004100 */
[-C--:B------:R-:W-:Y:S01]  /*2100*/  FMUL.FTZ R148, R148, R123.reuse ;  /* 0x0000007b94947220 */ /* 0x080fe20000410000 */
[-C--:B------:R-:W-:Y:S01]  /*2110*/  FMUL.FTZ R109, R140, R123.reuse ;  /* 0x0000007b8c6d7220 */ /* 0x080fe20000410000 */
[----:B------:R-:W-:Y:S01]  /*2120*/  FMUL.FTZ R146, R146, R123 ;  /* 0x0000007b92927220 */ /* 0x000fe20000410000 */
[----:B------:R-:W-:Y:S01]  /*2130*/  FFMA.FTZ R142, R141, R143, R74 ;  /* 0x0000008f8d8e7223 */ /* 0x000fe2000001004a */
[----:B------:R-:W-:Y:S01]  /*2140*/  FFMA.FTZ R143, R148, R145, R75 ;  /* 0x00000091948f7223 */ /* 0x000fe2000001004b */
[----:B------:R-:W-:Y:S01]  /*2150*/  FFMA.FTZ R79, R138, R147, R79 ;  /* 0x000000938a4f7223 */ /* 0x000fe2000001004f */
[----:B------:R-:W-:Y:S01]  /*2160*/  FFMA.FTZ R144, R109, R144, R72 ;  /* 0x000000906d907223 */ /* 0x000fe20000010048 */
        /* <DEDUP_REMOVED lines=10> */
[----:B------:R-:W-:-:S02]  /*2210*/  F2FP.F16.F32.PACK_AB R111, R147, R74 ;  /* 0x0000004a936f723e */ /* 0x000fc400000000ff */
[----:B------:R-:W-:Y:S02]  /*2220*/  F2FP.F16.F32.PACK_AB R110, R139, R72 ;  /* 0x000000488b6e723e */ /* 0x000fe400000000ff */
[----:B------:R-:W-:Y:S02]  /*2230*/  F2FP.F16.F32.PACK_AB R109, R148, R141 ;  /* 0x0000008d946d723e */ /* 0x000fe400000000ff */
[----:B------:R-:W-:Y:S01]  /*2240*/  F2FP.F16.F32.PACK_AB R108, R75, R108 ;  /* 0x0000006c4b6c723e */ /* 0x000fe200000000ff */
[----:B------:R-:W-:Y:S06]  /*2250*/  BRA `(.L_x_5501) ;  /* 0x0000000400007947 */ /* 0x000fec0003800000 */
.L_x_5500:
[--C-:B-----5:R-:W-:Y:S02]  /*2260*/  HADD2.F32 R142, -RZ, R111.reuse.H0_H0 ;  /* 0x2000006fff8e7230 */ /* 0x120fe40000004100 */
[-CC-:B------:R-:W-:Y:S01]  /*2270*/  FFMA.FTZ R89, R113, R136.reuse, R137.reuse ;  /* 0x0000008871597223 */ /* 0x180fe20000010089 */
[----:B------:R-:W-:Y:S02]  /*2280*/  HADD2.F32 R143, -RZ, R111.H1_H1 ;  /* 0x3000006fff8f7230 */ /* 0x000fe40000004100 */
[-CC-:B------:R-:W-:Y:S01]  /*2290*/  FFMA.FTZ R111, R128, R136.reuse, R137.reuse ;  /* 0x00000088806f7223 */ /* 0x180fe20000010089 */
[----:B------:R-:W-:Y:S01]  /*22a0*/  FFMA.FTZ R91, R125, R136, R137 ;  /* 0x000000887d5b7223 */ /* 0x000fe20000010089 */
[----:B------:R-:W-:Y:S01]  /*22b0*/  FADD.FTZ R88, R112, -R89 ;  /* 0x8000005970587221 */ /* 0x000fe20000010000 */
[--C-:B------:R-:W-:Y:S02]  /*22c0*/  HADD2.F32 R140, -RZ, R110.reuse.H0_H0 ;  /* 0x2000006eff8c7230 */ /* 0x100fe40000004100 */
[----:B------:R-:W-:Y:S01]  /*22d0*/  FADD.FTZ R138, R126, -R111 ;  /* 0x8000006f7e8a7221 */ /* 0x000fe20000010000 */
[----:B------:R-:W-:-:S02]  /*22e0*/  HADD2.F32 R141, -RZ, R110.H1_H1 ;  /* 0x3000006eff8d7230 */ /* 0x000fc40000004100 */
[----:B------:R-:W-:Y:S01]  /*22f0*/  FADD.FTZ R110, R124, -R91 ;  /* 0x8000005b7c6e7221 */ /* 0x000fe20000010000 */
[C---:B------:R-:W-:Y:S01]  /*2300*/  FMUL.FTZ R89, R121.reuse, R88 ;  /* 0x0000005879597220 */ /* 0x040fe20000410000 */
[C---:B------:R-:W-:Y:S01]  /*2310*/  FMUL.FTZ R138, R121.reuse, R138 ;  /* 0x0000008a798a7220 */ /* 0x040fe20000410000 */
[----:B------:R-:W-:Y:S01]  /*2320*/  FFMA.FTZ R90, R114, R136, R137 ;  /* 0x00000088725a7223 */ /* 0x000fe20000010089 */
[----:B------:R-:W-:Y:S01]  /*2330*/  FMUL.FTZ R91, R121, R110 ;  /* 0x0000006e795b7220 */ /* 0x000fe20000410000 */
[-C--:B------:R-:W-:Y:S01]  /*2340*/  FMUL.FTZ R111, R89, R123.reuse ;  /* 0x0000007b596f7220 */ /* 0x080fe20000410000 */
[-C--:B------:R-:W-:Y:S01]  /*2350*/  FMUL.FTZ R110, R138, R123.reuse ;  /* 0x0000007b8a6e7220 */ /* 0x080fe20000410000 */
[----:B------:R-:W-:Y:S01]  /*2360*/  FADD.FTZ R90, R115, -R90 ;  /* 0x8000005a735a7221 */ /* 0x000fe20000010000 */
[----:B------:R-:W-:Y:S01]  /*2370*/  FMUL.FTZ R139, R91, R123 ;  /* 0x0000007b5b8b7220 */ /* 0x000fe20000410000 */
[----:B------:R-:W-:Y:S01]  /*2380*/  FFMA.FTZ R76, R111, R140, R76 ;  /* 0x0000008c6f4c7223 */ /* 0x000fe2000001004c */
[----:B------:R-:W-:Y:S01]  /*2390*/  FFMA.FTZ R79, R110, R143, R79 ;  /* 0x0000008f6e4f7223 */ /* 0x000fe2000001004f */
[----:B------:R-:W-:-:S02]  /*23a0*/  HADD2.F32 R143, -RZ, R109.H0_H0 ;  /* 0x2000006dff8f7230 */ /* 0x000fc40000004100 */
[-CC-:B------:R-:W-:Y:S01]  /*23b0*/  FFMA.FTZ R140, R131, R136.reuse, R137.reuse ;  /* 0x00000088838c7223 */ /* 0x180fe20000010089 */
[----:B------:R-:W-:Y:S02]  /*23c0*/  HADD2.F32 R149, -RZ, R109.H1_H1 ;  /* 0x3000006dff957230 */ /* 0x000fe40000004100 */
[-CC-:B------:R-:W-:Y:S01]  /*23d0*/  FFMA.FTZ R146, R130, R136.reuse, R137.reuse ;  /* 0x0000008882927223 */ /* 0x180fe20000010089 */
[--C-:B------:R-:W-:Y:S02]  /*23e0*/  HADD2.F32 R144, -RZ, R108.reuse.H0_H0 ;  /* 0x2000006cff907230 */ /* 0x100fe40000004100 */
[-CC-:B------:R-:W-:Y:S01]  /*23f0*/  FFMA.FTZ R109, R134, R136.reuse, R137.reuse ;  /* 0x00000088866d7223 */ /* 0x180fe20000010089 */
[----:B------:R-:W-:Y:S02]  /*2400*/  HADD2.F32 R145, -RZ, R108.H1_H1 ;  /* 0x3000006cff917230 */ /* 0x000fe40000004100 */
[----:B------:R-:W-:Y:S01]  /*2410*/  FFMA.FTZ R108, R135, R136, R137 ;  /* 0x00000088876c7223 */ /* 0x000fe20000010089 */
[----:B------:R-:W-:Y:S01]  /*2420*/  FMUL.FTZ R90, R121, R90 ;  /* 0x0000005a795a7220 */ /* 0x000fe20000410000 */
[----:B------:R-:W-:Y:S01]  /*2430*/  FFMA.FTZ R78, R139, R142, R78 ;  /* 0x0000008e8b4e7223 */ /* 0x000fe2000001004e */
[----:B------:R-:W-:Y:S01]  /*2440*/  FADD.FTZ R142, R129, -R140 ;  /* 0x8000008c818e7221 */ /* 0x000fe20000010000 */
[----:B------:R-:W-:Y:S01]  /*2450*/  FADD.FTZ R146, R127, -R146 ;  /* 0x800000927f927221 */ /* 0x000fe20000010000 */
[----:B------:R-:W-:Y:S01]  /*2460*/  FADD.FTZ R108, R133, -R108 ;  /* 0x8000006c856c7221 */ /* 0x000fe20000010000 */
[----:B------:R-:W-:Y:S01]  /*2470*/  FADD.FTZ R140, R132, -R109 ;  /* 0x8000006d848c7221 */ /* 0x000fe20000010000 */
[----:B------:R-:W-:Y:S01]  /*2480*/  FMUL.FTZ R88, R90, R123 ;  /* 0x0000007b5a587220 */ /* 0x000fe20000410000 */
[C---:B------:R-:W-:Y:S01]  /*2490*/  FMUL.FTZ R148, R121.reuse, R142 ;  /* 0x0000008e79947220 */ /* 0x040fe20000410000 */
[C---:B------:R-:W-:Y:S01]  /*24a0*/  FMUL.FTZ R147, R121.reuse, R146 ;  /* 0x0000009279937220 */ /* 0x040fe20000410000 */
[C---:B------:R-:W-:Y:S01]  /*24b0*/  FMUL.FTZ R108, R121.reuse, R108 ;  /* 0x0000006c796c7220 */ /* 0x040fe20000410000 */
[----:B------:R-:W-:Y:S01]  /*24c0*/  FMUL.FTZ R140, R121, R140 ;  /* 0x0000008c798c7220 */ /* 0x000fe20000410000 */
[----:B------:R-:W-:Y:S01]  /*24d0*/  FFMA.FTZ R77, R88, R141, R77 ;  /* 0x0000008d584d7223 */ /* 0x000fe2000001004d */
        /* <DEDUP_REMOVED lines=24> */
.L_x_5501:
        /* <DEDUP_REMOVED lines=11> */
.L_x_5499:
[----:B------:R-:W-:Y:S05]  /*2710*/  BSYNC.RECONVERGENT B1 ;  /* 0x0000000000017941 */ /* 0x000fea0003800200 */
.L_x_5498:
        /* <DEDUP_REMOVED lines=15> */
[----:B-----5:R-:W-:Y:S01]  /*2810*/  FMUL.FTZ R88, R121, R88 ;  /* 0x0000005879587220 */ /* 0x020fe20000410000 */
[-CC-:B------:R-:W-:Y:S01]  /*2820*/  FFMA.FTZ R90, R116, R136.reuse, R137.reuse ;  /* 0x00000088745a7223 */ /* 0x180fe20000010089 */
[-CC-:B------:R-:W-:Y:S01]  /*2830*/  FFMA.FTZ R91, R119, R136.reuse, R137.reuse ;  /* 0x00000088775b7223 */ /* 0x180fe20000010089 */
[----:B------:R-:W-:Y:S01]  /*2840*/  FFMA.FTZ R139, R122, R136, R137 ;  /* 0x000000887a8b7223 */ /* 0x000fe20000010089 */
[----:B------:R-:W-:-:S02]  /*2850*/  HADD2.F32 R143, -RZ, R108.H0_H0 ;  /* 0x2000006cff8f7230 */ /* 0x000fc40000004100 */
[----:B------:R-:W-:Y:S01]  /*2860*/  FMUL.FTZ R137, R88, R123 ;  /* 0x0000007b58897220 */ /* 0x000fe20000410000 */
[----:B------:R-:W-:Y:S02]  /*2870*/  HADD2.F32 R142, -RZ, R108.H1_H1 ;  /* 0x3000006cff8e7230 */ /* 0x000fe40000004100 */
[----:B------:R-:W-:Y:S01]  /*2880*/  FADD.FTZ R108, R11, -R138 ;  /* 0x8000008a0b6c7221 */ /* 0x000fe20000010000 */
[C---:B------:R-:W-:Y:S01]  /*2890*/  FMUL.FTZ R144, R121.reuse, R144 ;  /* 0x0000009079907220 */ /* 0x040fe20000410000 */
[C---:B------:R-:W-:Y:S01]  /*28a0*/  FMUL.FTZ R89, R121.reuse, R146 ;  /* 0x0000009279597220 */ /* 0x040fe20000410000 */
[--C-:B------:R-:W-:Y:S02]  /*28b0*/  HADD2.F32 R140, -RZ, R109.reuse.H0_H0 ;  /* 0x2000006dff8c7230 */ /* 0x100fe40000004100 */
[----:B------:R-:W-:Y:S01]  /*28c0*/  FMUL.FTZ R108, R121, R108 ;  /* 0x0000006c796c7220 */ /* 0x000fe20000410000 */
[----:B------:R-:W-:Y:S02]  /*28d0*/  HADD2.F32 R145, -RZ, R109.H1_H1 ;  /* 0x3000006dff917230 */ /* 0x000fe40000004100 */
[----:B------:R-:W-:Y:S01]  /*28e0*/  FFMA.FTZ R143, R137, R143, R80 ;  /* 0x0000008f898f7223 */ /* 0x000fe20000010050 */
[----:B------:R-:W-:Y:S01]  /*28f0*/  FADD.FTZ R90, R117, -R90 ;  /* 0x8000005a755a7221 */ /* 0x000fe20000010000 */
[-C--:B------:R-:W-:Y:S01]  /*2900*/  FMUL.FTZ R109, R144, R123.reuse ;  /* 0x0000007b906d7220 */ /* 0x080fe20000410000 */
[----:B------:R-:W-:Y:S01]  /*2910*/  FADD.FTZ R80, R14, -R147 ;  /* 0x800000930e507221 */ /* 0x000fe20000010000 */
[----:B------:R-:W-:Y:S01]  /*2920*/  FADD.FTZ R150, R120, -R139 ;  /* 0x8000008b78967221 */ /* 0x000fe20000010000 */
[-C--:B------:R-:W-:Y:S01]  /*2930*/  FMUL.FTZ R138, R89, R123.reuse ;  /* 0x0000007b598a7220 */ /* 0x080fe20000410000 */
[----:B------:R-:W-:Y:S01]  /*2940*/  FADD.FTZ R146, R118, -R91 ;  /* 0x8000005b76927221 */ /* 0x000fe20000010000 */
[----:B------:R-:W-:Y:S01]  /*2950*/  FMUL.FTZ R136, R108, R123 ;  /* 0x0000007b6c887220 */ /* 0x000fe20000410000 */
[----:B------:R-:W-:Y:S01]  /*2960*/  FMUL.FTZ R90, R121, R90 ;  /* 0x0000005a795a7220 */ /* 0x000fe20000410000 */
[----:B------:R-:W-:Y:S01]  /*2970*/  FFMA.FTZ R141, R109, R140, R82 ;  /* 0x0000008c6d8d7223 */ /* 0x000fe20000010052 */
[C---:B------:R-:W-:Y:S01]  /*2980*/  FMUL.FTZ R80, R121.reuse, R80 ;  /* 0x0000005079507220 */ /* 0x040fe20000410000 */
[----:B------:R-:W-:Y:S01]  /*2990*/  FMUL.FTZ R91, R121, R150 ;  /* 0x00000096795b7220 */ /* 0x000fe20000410000 */
[----:B------:R-:W-:Y:S01]  /*29a0*/  FFMA.FTZ R140, R138, R145, R83 ;  /* 0x000000918a8c7223 */ /* 0x000fe20000010053 */
[----:B------:R-:W-:-:S02]  /*29b0*/  HADD2.F32 R82, -RZ, R110.H0_H0 ;  /* 0x2000006eff527230 */ /* 0x000fc40000004100 */
[----:B------:R-:W-:Y:S01]  /*29c0*/  FMUL.FTZ R148, R121, R146 ;  /* 0x0000009279947220 */ /* 0x000fe20000410000 */
[----:B------:R-:W-:Y:S02]  /*29d0*/  HADD2.F32 R110, -RZ, R110.H1_H1 ;  /* 0x3000006eff6e7230 */ /* 0x000fe40000004100 */
[----:B------:R-:W-:Y:S01]  /*29e0*/  FFMA.FTZ R142, R136, R142, R81 ;  /* 0x0000008e888e7223 */ /* 0x000fe20000010051 */
[--C-:B------:R-:W-:Y:S02]  /*29f0*/  HADD2.F32 R145, -RZ, R111.reuse.H0_H0 ;  /* 0x2000006fff917230 */ /* 0x100fe40000004100 */
[-C--:B------:R-:W-:Y:S01]  /*2a00*/  FMUL.FTZ R146, R90, R123.reuse ;  /* 0x0000007b5a927220 */ /* 0x080fe20000410000 */
[----:B------:R-:W-:Y:S02]  /*2a10*/  HADD2.F32 R111, -RZ, R111.H1_H1 ;  /* 0x3000006fff6f7230 */ /* 0x000fe40000004100 */
[-C--:B------:R-:W-:Y:S01]  /*2a20*/  FMUL.FTZ R81, R80, R123.reuse ;  /* 0x0000007b50517220 */ /* 0x080fe20000410000 */
        /* <DEDUP_REMOVED lines=13> */
[----:B------:R-:W-:Y:S01]  /*2b00*/  F2FP.F16.F32.PACK_AB R88, R108, R88 ;  /* 0x000000586c58723e */ /* 0x000fe200000000ff */
[----:B------:R-:W-:Y:S01]  /*2b10*/  FFMA.FTZ R86, R83, R145, R86 ;  /* 0x0000009153567223 */ /* 0x000fe20000010056 */
        /* <DEDUP_REMOVED lines=8> */
.L_x_5503:
[-CC-:B------:R-:W-:Y:S01]  /*2ba0*/  FFMA.FTZ R139, R119, R136.reuse, R137.reuse ;  /* 0x00000088778b7223 */ /* 0x180fe20000010089 */
        /* <DEDUP_REMOVED lines=8> */
[----:B------:R-:W-:Y:S01]  /*2c30*/  FFMA.FTZ R137, R122, R136, R137 ;  /* 0x000000887a897223 */ /* 0x000fe20000010089 */
[----:B------:R-:W-:-:S02]  /*2c40*/  HADD2.F32 R141, -RZ, R111.H0_H0 ;  /* 0x2000006fff8d7230 */ /* 0x000fc40000004100 */
[----:B------:R-:W-:Y:S01]  /*2c50*/  FADD.FTZ R136, R8, -R145 ;  /* 0x8000009108887221 */ /* 0x000fe20000010000 */
[----:B------:R-:W-:Y:S01]  /*2c60*/  FMUL.FTZ R139, R140, R123 ;  /* 0x0000007b8c8b7220 */ /* 0x000fe20000410000 */
[----:B------:R-:W-:Y:S01]  /*2c70*/  FADD.FTZ R138, R11, -R138 ;  /* 0x8000008a0b8a7221 */ /* 0x000fe20000010000 */
[----:B------:R-:W-:Y:S01]  /*2c80*/  FADD.FTZ R144, R12, -R147 ;  /* 0x800000930c907221 */ /* 0x000fe20000010000 */
[----:B------:R-:W-:Y:S01]  /*2c90*/  FADD.FTZ R146, R13, -R146 ;  /* 0x800000920d927221 */ /* 0x000fe20000010000 */
[----:B------:R-:W-:Y:S01]  /*2ca0*/  FADD.FTZ R148, R14, -R149 ;  /* 0x800000950e947221 */ /* 0x000fe20000010000 */
[----:B------:R-:W-:Y:S01]  /*2cb0*/  FADD.FTZ R150, R117, -R150 ;  /* 0x8000009675967221 */ /* 0x000fe20000010000 */
[----:B------:R-:W-:Y:S01]  /*2cc0*/  FADD.FTZ R152, R120, -R137 ;  /* 0x8000008978987221 */ /* 0x000fe20000010000 */
[----:B------:R-:W-:Y:S01]  /*2cd0*/  FMUL.FTZ R136, R121, R136 ;  /* 0x0000008879887220 */ /* 0x000fe20000410000 */
[----:B------:R-:W-:Y:S01]  /*2ce0*/  FFMA.FTZ R86, R139, R141, R86 ;  /* 0x0000008d8b567223 */ /* 0x000fe20000010056 */
[C---:B------:R-:W-:Y:S01]  /*2cf0*/  FMUL.FTZ R138, R121.reuse, R138 ;  /* 0x0000008a798a7220 */ /* 0x040fe20000410000 */
[C---:B------:R-:W-:Y:S01]  /*2d00*/  FMUL.FTZ R144, R121.reuse, R144 ;  /* 0x0000009079907220 */ /* 0x040fe20000410000 */
[C---:B------:R-:W-:Y:S01]  /*2d10*/  FMUL.FTZ R146, R121.reuse, R146 ;  /* 0x0000009279927220 */ /* 0x040fe20000410000 */
[C---:B------:R-:W-:Y:S01]  /*2d20*/  FMUL.FTZ R148, R121.reuse, R148 ;  /* 0x0000009479947220 */ /* 0x040fe20000410000 */
[----:B------:R-:W-:Y:S01]  /*2d30*/  FMUL.FTZ R150, R121, R150 ;  /* 0x0000009679967220 */ /* 0x000fe20000410000 */
[----:B------:R-:W-:-:S02]  /*2d40*/  HADD2.F32 R143, -RZ, R108.H0_H0 ;  /* 0x2000006cff8f7230 */ /* 0x000fc40000004100 */
[----:B------:R-:W-:Y:S01]  /*2d50*/  FMUL.FTZ R152, R121, R152 ;  /* 0x0000009879987220 */ /* 0x000fe20000410000 */
[----:B------:R-:W-:Y:S02]  /*2d60*/  HADD2.F32 R142, -RZ, R108.H1_H1 ;  /* 0x3000006cff8e7230 */ /* 0x000fe40000004100 */
[-C--:B------:R-:W-:Y:S01]  /*2d70*/  FMUL.FTZ R138, R138, R123.reuse ;  /* 0x0000007b8a8a7220 */ /* 0x080fe20000410000 */
[--C-:B------:R-:W-:Y:S02]  /*2d80*/  HADD2.F32 R141, -RZ, R109.reuse.H0_H0 ;  /* 0x2000006dff8d7230 */ /* 0x100fe40000004100 */
[-C--:B------:R-:W-:Y:S01]  /*2d90*/  FMUL.FTZ R121, R144, R123.reuse ;  /* 0x0000007b90797220 */ /* 0x080fe20000410000 */
[----:B------:R-:W-:Y:S02]  /*2da0*/  HADD2.F32 R140, -RZ, R109.H1_H1 ;  /* 0x3000006dff8c7230 */ /* 0x000fe40000004100 */
[----:B------:R-:W-:Y:S01]  /*2db0*/  FMUL.FTZ R146, R146, R123 ;  /* 0x0000007b92927220 */ /* 0x000fe20000410000 */
[----:B------:R-:W-:-:S02]  /*2dc0*/  HADD2.F32 R109, -RZ, R110.H0_H0 ;  /* 0x2000006eff6d7230 */ /* 0x000fc40000004100 */
[-C--:B------:R-:W-:Y:S01]  /*2dd0*/  FMUL.FTZ R137, R148, R123.reuse ;  /* 0x0000007b94897220 */ /* 0x080fe20000410000 */
[----:B------:R-:W-:Y:S02]  /*2de0*/  HADD2.F32 R108, -RZ, R111.H1_H1 ;  /* 0x3000006fff6c7230 */ /* 0x000fe40000004100 */
[-C--:B------:R-:W-:Y:S01]  /*2df0*/  FMUL.FTZ R111, R136, R123.reuse ;  /* 0x0000007b886f7220 */ /* 0x080fe20000410000 */
[----:B------:R-:W-:Y:S02]  /*2e00*/  HADD2.F32 R110, -RZ, R110.H1_H1 ;  /* 0x3000006eff6e7230 */ /* 0x000fe40000004100 */
        /* <DEDUP_REMOVED lines=20> */
[----:B------:R-:W-:-:S07]  /*2f50*/  F2FP.F16.F32.PACK_AB R108, R81, R80 ;  /* 0x00000050516c723e */ /* 0x000fce00000000ff */
.L_x_5504:
        /* <DEDUP_REMOVED lines=11> */
.L_x_5497:
        /* <DEDUP_REMOVED lines=9> */
[-CC-:B------:R-:W-:Y:S01]  /*30a0*/  FFMA.FTZ R139, R134, R136.reuse, R137.reuse ;  /* 0x00000088868b7223 */ /* 0x180fe20000010089 */
[--C-:B------:R-:W-:Y:S02]  /*30b0*/  HADD2.F32 R142, -RZ, R16.reuse.H0_H0 ;  /* 0x20000010ff8e7230 */ /* 0x100fe40000004100 */
[----:B------:R-:W-:Y:S01]  /*30c0*/  FFMA.FTZ R146, R131, R136, R137 ;  /* 0x0000008883927223 */ /* 0x000fe20000010089 */
[----:B------:R-:W-:Y:S02]  /*30d0*/  HADD2.F32 R138, -RZ, R16.H1_H1 ;  /* 0x30000010ff8a7230 */ /* 0x000fe40000004100 */
[----:B------:R-:W-:Y:S01]  /*30e0*/  FADD.FTZ R144, R133, -R144 ;  /* 0x8000009085907221 */ /* 0x000fe20000010000 */
[----:B------:R-:W-:Y:S01]  /*30f0*/  FADD.FTZ R139, R132, -R139 ;  /* 0x8000008b848b7221 */ /* 0x000fe20000010000 */
[----:B------:R-:W-:Y:S02]  /*3100*/  HADD2.F32 R140, -RZ, R17.H0_H0 ;  /* 0x20000011ff8c7230 */ /* 0x000fe40000004100 */
[----:B------:R-:W-:Y:S01]  /*3110*/  FADD.FTZ R141, R129, -R146 ;  /* 0x80000092818d7221 */ /* 0x000fe20000010000 */
[C---:B-----5:R-:W-:Y:S01]  /*3120*/  FFMA.FTZ R142, R121.reuse, R144, R142 ;  /* 0x00000090798e7223 */ /* 0x060fe2000001008e */
[----:B------:R-:W-:Y:S01]  /*3130*/  FFMA.FTZ R144, R121, R139, R138 ;  /* 0x0000008b79907223 */ /* 0x000fe2000001008a */
[-CC-:B------:R-:W-:Y:S01]  /*3140*/  FFMA.FTZ R139, R113, R136.reuse, R137.reuse ;  /* 0x00000088718b7223 */ /* 0x180fe20000010089 */
[----:B------:R-:W-:Y:S01]  /*3150*/  FFMA.FTZ R146, R121, R141, R140 ;  /* 0x0000008d79927223 */ /* 0x000fe2000001008c */
[----:B------:R-:W-:Y:S01]  /*3160*/  FFMA.FTZ R152, R130, R136, R137 ;  /* 0x0000008882987223 */ /* 0x000fe20000010089 */
[----:B------:R-:W-:-:S02]  /*3170*/  HADD2.F32 R140, -RZ, R18.H0_H0 ;  /* 0x20000012ff8c7230 */ /* 0x000fc40000004100 */
[----:B------:R-:W-:Y:S01]  /*3180*/  FADD.FTZ R139, R112, -R139 ;  /* 0x8000008b708b7221 */ /* 0x000fe20000010000 */
[-CC-:B------:R-:W-:Y:S01]  /*3190*/  FFMA.FTZ R143, R125, R136.reuse, R137.reuse ;  /* 0x000000887d8f7223 */ /* 0x180fe20000010089 */
[----:B------:R-:W-:Y:S02]  /*31a0*/  HADD2.F32 R138, -RZ, R17.H1_H1 ;  /* 0x30000011ff8a7230 */ /* 0x000fe40000004100 */
[----:B------:R-:W-:Y:S01]  /*31b0*/  FADD.FTZ R152, R127, -R152 ;  /* 0x800000987f987221 */ /* 0x000fe20000010000 */
[-C--:B------:R-:W-:Y:S01]  /*31c0*/  FFMA.FTZ R154, R114, R136.reuse, R137 ;  /* 0x00000088729a7223 */ /* 0x080fe20000010089 */
[----:B------:R-:W-:Y:S02]  /*31d0*/  HADD2.F32 R150, -RZ, R19.H0_H0 ;  /* 0x20000013ff967230 */ /* 0x000fe40000004100 */
[----:B------:R-:W-:Y:S01]  /*31e0*/  FFMA.FTZ R140, R121, R139, R140 ;  /* 0x0000008b798c7223 */ /* 0x000fe2000001008c */
[----:B------:R-:W-:Y:S01]  /*31f0*/  FADD.FTZ R143, R124, -R143 ;  /* 0x8000008f7c8f7221 */ /* 0x000fe20000010000 */
[----:B------:R-:W-:Y:S01]  /*3200*/  FFMA.FTZ R139, R128, R136, R137 ;  /* 0x00000088808b7223 */ /* 0x000fe20000010089 */
[----:B------:R-:W-:-:S02]  /*3210*/  HADD2.F32 R148, -RZ, R18.H1_H1 ;  /* 0x30000012ff947230 */ /* 0x000fc40000004100 */
[----:B------:R-:W-:Y:S01]  /*3220*/  FFMA.FTZ R138, R121, R152, R138 ;  /* 0x00000098798a7223 */ /* 0x000fe2000001008a */
[----:B------:R-:W-:Y:S01]  /*3230*/  FADD.FTZ R141, R115, -R154 ;  /* 0x8000009a738d7221 */ /* 0x000fe20000010000 */
[----:B------:R-:W-:Y:S02]  /*3240*/  HADD2.F32 R152, -RZ, R19.H1_H1 ;  /* 0x30000013ff987230 */ /* 0x000fe40000004100 */
[C---:B------:R-:W-:Y:S01]  /*3250*/  FFMA.FTZ R150, R121.reuse, R143, R150 ;  /* 0x0000008f79967223 */ /* 0x040fe20000010096 */
[----:B------:R-:W-:Y:S01]  /*3260*/  FADD.FTZ R149, R126, -R139 ;  /* 0x8000008b7e957221 */ /* 0x000fe20000010000 */
[--C-:B------:R-:W-:Y:S02]  /*3270*/  HADD2.F32 R143, -RZ, R108.reuse.H0_H0 ;  /* 0x2000006cff8f7230 */ /* 0x100fe40000004100 */
[----:B------:R-:W-:Y:S01]  /*3280*/  FMUL.FTZ R139, R142, R123 ;  /* 0x0000007b8e8b7220 */ /* 0x000fe20000410000 */
[----:B------:R-:W-:Y:S02]  /*3290*/  HADD2.F32 R145, -RZ, R108.H1_H1 ;  /* 0x3000006cff917230 */ /* 0x000fe40000004100 */
[----:B------:R-:W-:Y:S01]  /*32a0*/  FFMA.FTZ R148, R121, R141, R148 ;  /* 0x0000008d79947223 */ /* 0x000fe20000010094 */
[----:B------:R-:W-:Y:S01]  /*32b0*/  FMUL.FTZ R108, R144, R123 ;  /* 0x0000007b906c7220 */ /* 0x000fe20000410000 */
[----:B------:R-:W-:-:S02]  /*32c0*/  HADD2.F32 R147, -RZ, R109.H0_H0 ;  /* 0x2000006dff937230 */ /* 0x000fc40000004100 */
[----:B------:R-:W-:Y:S01]  /*32d0*/  FFMA.FTZ R152, R121, R149, R152 ;  /* 0x0000009579987223 */ /* 0x000fe20000010098 */
[----:B------:R-:W-:Y:S02]  /*32e0*/  HADD2.F32 R109, -RZ, R109.H1_H1 ;  /* 0x3000006dff6d7230 */ /* 0x000fe40000004100 */
[----:B------:R-:W-:Y:S01]  /*32f0*/  FFMA.FTZ R72, R139, R143, R72 ;  /* 0x0000008f8b487223 */ /* 0x000fe20000010048 */
[--C-:B------:R-:W-:Y:S02]  /*3300*/  HADD2.F32 R142, -RZ, R110.reuse.H0_H0 ;  /* 0x2000006eff8e7230 */ /* 0x100fe40000004100 */
[-C--:B------:R-:W-:Y:S01]  /*3310*/  FMUL.FTZ R138, R138, R123.reuse ;  /* 0x0000007b8a8a7220 */ /* 0x080fe20000410000 */
[----:B------:R-:W-:Y:S02]  /*3320*/  HADD2.F32 R110, -RZ, R110.H1_H1 ;  /* 0x3000006eff6e7230 */ /* 0x000fe40000004100 */
        /* <DEDUP_REMOVED lines=8> */
[----:B------:R-:W-:-:S02]  /*33b0*/  HADD2.F32 R144, -RZ, R111.H0_H0 ;  /* 0x2000006fff907230 */ /* 0x000fc40000004100 */
        /* <DEDUP_REMOVED lines=13> */
[----:B------:R-:W-:-:S02]  /*3490*/  F2FP.F16.F32.PACK_AB R111, R142, R111 ;  /* 0x0000006f8e6f723e */ /* 0x000fc400000000ff */
[----:B------:R-:W-:Y:S02]  /*34a0*/  F2FP.F16.F32.PACK_AB R110, R141, R110 ;  /* 0x0000006e8d6e723e */ /* 0x000fe400000000ff */
[----:B------:R-:W-:Y:S02]  /*34b0*/  F2FP.F16.F32.PACK_AB R109, R138, R109 ;  /* 0x0000006d8a6d723e */ /* 0x000fe400000000ff */
[----:B------:R-:W-:Y:S01]  /*34c0*/  F2FP.F16.F32.PACK_AB R108, R108, R139 ;  /* 0x0000008b6c6c723e */ /* 0x000fe200000000ff */
[----:B------:R-:W-:Y:S06]  /*34d0*/  BRA `(.L_x_5508) ;  /* 0x0000000400207947 */ /* 0x000fec0003800000 */
.L_x_5507:
[-CC-:B------:R-:W-:Y:S01]  /*34e0*/  FFMA.FTZ R145, R125, R136.reuse, R137.reuse ;  /* 0x000000887d917223 */ /* 0x180fe20000010089 */
[-CC-:B------:R-:W-:Y:S01]  /*34f0*/  FFMA.FTZ R90, R114, R136.reuse, R137.reuse ;  /* 0x00000088725a7223 */ /* 0x180fe20000010089 */
[--C-:B-----5:R-:W-:Y:S02]  /*3500*/  HADD2.F32 R139, -RZ, R110.reuse.H0_H0 ;  /* 0x2000006eff8b7230 */ /* 0x120fe40000004100 */
[-CC-:B------:R-:W-:Y:S01]  /*3510*/  FFMA.FTZ R147, R128, R136.reuse, R137.reuse ;  /* 0x0000008880937223 */ /* 0x180fe20000010089 */
[----:B------:R-:W-:Y:S02]  /*3520*/  HADD2.F32 R144, -RZ, R110.H1_H1 ;  /* 0x3000006eff907230 */ /* 0x000fe40000004100 */
[----:B------:R-:W-:Y:S01]  /*3530*/  FFMA.FTZ R91, R113, R136, R137 ;  /* 0x00000088715b7223 */ /* 0x000fe20000010089 */
[--C-:B------:R-:W-:Y:S02]  /*3540*/  HADD2.F32 R89, -RZ, R108.reuse.H0_H0 ;  /* 0x2000006cff597230 */ /* 0x100fe40000004100 */
[----:B------:R-:W-:Y:S01]  /*3550*/  FADD.FTZ R90, R115, -R90 ;  /* 0x8000005a735a7221 */ /* 0x000fe20000010000 */
[----:B------:R-:W-:-:S02]  /*3560*/  HADD2.F32 R110, -RZ, R108.H1_H1 ;  /* 0x3000006cff6e7230 */ /* 0x000fc40000004100 */
[----:B------:R-:W-:Y:S01]  /*3570*/  FADD.FTZ R108, R124, -R145 ;  /* 0x800000917c6c7221 */ /* 0x000fe20000010000 */
[----:B------:R-:W-:Y:S02]  /*3580*/  HADD2.F32 R138, -RZ, R19.H0_H0 ;  /* 0x20000013ff8a7230 */ /* 0x000fe40000004100 */
[----:B------:R-:W-:Y:S01]  /*3590*/  FADD.FTZ R142, R126, -R147 ;  /* 0x800000937e8e7221 */ /* 0x000fe20000010000 */
[--C-:B------:R-:W-:Y:S02]  /*35a0*/  HADD2.F32 R141, -RZ, R111.reuse.H0_H0 ;  /* 0x2000006fff8d7230 */ /* 0x100fe40000004100 */
[----:B------:R-:W-:Y:S01]  /*35b0*/  FADD.FTZ R88, R112, -R91 ;  /* 0x8000005b70587221 */ /* 0x000fe20000010000 */
[----:B------:R-:W-:Y:S02]  /*35c0*/  HADD2.F32 R146, -RZ, R111.H1_H1 ;  /* 0x3000006fff927230 */ /* 0x000fe40000004100 */
[----:B------:R-:W-:Y:S01]  /*35d0*/  FFMA.FTZ R108, R121, R108, R138 ;  /* 0x0000006c796c7223 */ /* 0x000fe2000001008a */
[----:B------:R-:W-:-:S02]  /*35e0*/  HADD2.F32 R143, -RZ, R18.H1_H1 ;  /* 0x30000012ff8f7230 */ /* 0x000fc40000004100 */
[-CC-:B------:R-:W-:Y:S01]  /*35f0*/  FFMA.FTZ R148, R130, R136.reuse, R137.reuse ;  /* 0x0000008882947223 */ /* 0x180fe20000010089 */
[--C-:B------:R-:W-:Y:S02]  /*3600*/  HADD2.F32 R111, -RZ, R109.reuse.H0_H0 ;  /* 0x2000006dff6f7230 */ /* 0x100fe40000004100 */
[----:B------:R-:W-:Y:S01]  /*3610*/  FFMA.FTZ R138, R135, R136, R137 ;  /* 0x00000088878a7223 */ /* 0x000fe20000010089 */
[----:B------:R-:W-:Y:S02]  /*3620*/  HADD2.F32 R140, -RZ, R109.H1_H1 ;  /* 0x3000006dff8c7230 */ /* 0x000fe40000004100 */
[----:B------:R-:W-:Y:S01]  /*3630*/  FFMA.FTZ R90, R121, R90, R143 ;  /* 0x0000005a795a7223 */ /* 0x000fe2000001008f */
[----:B------:R-:W-:Y:S02]  /*3640*/  HADD2.F32 R149, -RZ, R19.H1_H1 ;  /* 0x30000013ff957230 */ /* 0x000fe40000004100 */
[----:B------:R-:W-:Y:S01]  /*3650*/  FFMA.FTZ R143, R134, R136, R137 ;  /* 0x00000088868f7223 */ /* 0x000fe20000010089 */
[----:B------:R-:W-:-:S02]  /*3660*/  HADD2.F32 R109, -RZ, R18.H0_H0 ;  /* 0x20000012ff6d7230 */ /* 0x000fc40000004100 */
[----:B------:R-:W-:Y:S01]  /*3670*/  FADD.FTZ R152, R127, -R148 ;  /* 0x800000947f987221 */ /* 0x000fe20000010000 */
[--C-:B------:R-:W-:Y:S02]  /*3680*/  HADD2.F32 R145, -RZ, R16.reuse.H1_H1 ;  /* 0x30000010ff917230 */ /* 0x100fe40000004100 */
[----:B------:R-:W-:Y:S01]  /*3690*/  FFMA.FTZ R91, R121, R142, R149 ;  /* 0x0000008e795b7223 */ /* 0x000fe20000010095 */
[----:B------:R-:W-:Y:S01]  /*36a0*/  FFMA.FTZ R142, R131, R136, R137 ;  /* 0x00000088838e7223 */ /* 0x000fe20000010089 */
[----:B------:R-:W-:Y:S01]  /*36b0*/  FFMA.FTZ R88, R121, R88, R109 ;  /* 0x0000005879587223 */ /* 0x000fe2000001006d */
[----:B------:R-:W-:Y:S02]  /*36c0*/  HADD2.F32 R109, -RZ, R16.H0_H0 ;  /* 0x20000010ff6d7230 */ /* 0x000fe40000004100 */
[----:B------:R-:W-:Y:S01]  /*36d0*/  FADD.FTZ R138, R133, -R138 ;  /* 0x8000008a858a7221 */ /* 0x000fe20000010000 */
[--C-:B------:R-:W-:Y:S02]  /*36e0*/  HADD2.F32 R150, -RZ, R17.reuse.H0_H0 ;  /* 0x20000011ff967230 */ /* 0x100fe40000004100 */
[----:B------:R-:W-:Y:S01]  /*36f0*/  FADD.FTZ R148, R132, -R143 ;  /* 0x8000008f84947221 */ /* 0x000fe20000010000 */
[----:B------:R-:W-:-:S02]  /*3700*/  HADD2.F32 R147, -RZ, R17.H1_H1 ;  /* 0x30000011ff937230 */ /* 0x000fc40000004100 */
[----:B------:R-:W-:Y:S01]  /*3710*/  FADD.FTZ R142, R129, -R142 ;  /* 0x8000008e818e7221 */ /* 0x000fe20000010000 */
[C---:B------:R-:W-:Y:S01]  /*3720*/  FFMA.FTZ R138, R121.reuse, R138, R109 ;  /* 0x0000008a798a7223 */ /* 0x040fe2000001006d */
[C---:B------:R-:W-:Y:S01]  /*3730*/  FFMA.FTZ R109, R121.reuse, R148, R145 ;  /* 0x00000094796d7223 */ /* 0x040fe20000010091 */
[-C--:B------:R-:W-:Y:S01]  /*3740*/  FMUL.FTZ R145, R88, R123.reuse ;  /* 0x0000007b58917220 */ /* 0x080fe20000410000 */
[C---:B------:R-:W-:Y:S01]  /*3750*/  FFMA.FTZ R142, R121.reuse, R142, R150 ;  /* 0x0000008e798e7223 */ /* 0x040fe20000010096 */
[----:B------:R-:W-:Y:S01]  /*3760*/  FFMA.FTZ R143, R121, R152, R147 ;  /* 0x00000098798f7223 */ /* 0x000fe20000010093 */
[-C--:B------:R-:W-:Y:S01]  /*3770*/  FMUL.FTZ R147, R108, R123.reuse ;  /* 0x0000007b6c937220 */ /* 0x080fe20000410000 */
[-C--:B------:R-:W-:Y:S01]  /*3780*/  FMUL.FTZ R150, R91, R123.reuse ;  /* 0x0000007b5b967220 */ /* 0x080fe20000410000 */
[----:B------:R-:W-:Y:S01]  /*3790*/  FMUL.FTZ R148, R90, R123 ;  /* 0x0000007b5a947220 */ /* 0x000fe20000410000 */
[----:B------:R-:W-:Y:S01]  /*37a0*/  FFMA.FTZ R76, R145, R139, R76 ;  /* 0x0000008b914c7223 */ /* 0x000fe2000001004c */
[----:B------:R-:W-:Y:S01]  /*37b0*/  FFMA.FTZ R78, R147, R141, R78 ;  /* 0x0000008d934e7223 */ /* 0x000fe2000001004e */
[----:B------:R-:W-:Y:S01]  /*37c0*/  FFMA.FTZ R79, R150, R146, R79 ;  /* 0x00000092964f7223 */ /* 0x000fe2000001004f */
[----:B------:R-:W-:Y:S01]  /*37d0*/  FFMA.FTZ R77, R148, R144, R77 ;  /* 0x00000090944d7223 */ /* 0x000fe2000001004d */
[-C--:B------:R-:W-:Y:S01]  /*37e0*/  FMUL.FTZ R139, R138, R123.reuse ;  /* 0x0000007b8a8b7220 */ /* 0x080fe20000410000 */
[-C--:B------:R-:W-:Y:S01]  /*37f0*/  FMUL.FTZ R141, R142, R123.reuse ;  /* 0x0000007b8e8d7220 */ /* 0x080fe20000410000 */
[-C--:B------:R-:W-:Y:S01]  /*3800*/  FMUL.FTZ R146, R143, R123.reuse ;  /* 0x0000007b8f927220 */ /* 0x080fe20000410000 */
[----:B------:R-:W-:Y:S01]  /*3810*/  FMUL.FTZ R144, R109, R123 ;  /* 0x0000007b6d907220 */ /* 0x000fe20000410000 */
[----:B------:R-:W-:Y:S01]  /*3820*/  FFMA.FTZ R72, R139, R89, R72 ;  /* 0x000000598b487223 */ /* 0x000fe20000010048 */
[----:B------:R-:W-:Y:S01]  /*3830*/  F2FP.F16.F32.PACK_AB R91, R91, R108 ;  /* 0x0000006c5b5b723e */ /* 0x000fe200000000ff */
[----:B------:R-:W-:Y:S01]  /*3840*/  FFMA.FTZ R74, R141, R111, R74 ;  /* 0x0000006f8d4a7223 */ /* 0x000fe2000001004a */
[----:B------:R-:W-:Y:S01]  /*3850*/  FFMA.FTZ R75, R146, R140, R75 ;  /* 0x0000008c924b7223 */ /* 0x000fe2000001004b */
[----:B------:R-:W-:Y:S01]  /*3860*/  FFMA.FTZ R73, R144, R110, R73 ;  /* 0x0000006e90497223 */ /* 0x000fe20000010049 */
[----:B------:R-:W-:Y:S01]  /*3870*/  F2FP.F16.F32.PACK_AB R89, R143, R142 ;  /* 0x0000008e8f59723e */ /* 0x000fe200000000ff */
        /* <DEDUP_REMOVED lines=13> */
[----:B------:R-:W-:-:S07]  /*3950*/  F2FP.F16.F32.PACK_AB R108, R139, R108 ;  /* 0x0000006c8b6c723e */ /* 0x000fce00000000ff */
.L_x_5508:
        /* <DEDUP_REMOVED lines=9> */
.L_x_5506:
[----:B------:R-:W-:Y:S05]  /*39f0*/  BSYNC.RECONVERGENT B1 ;  /* 0x0000000000017941 */ /* 0x000fea0003800200 */
.L_x_5505:
        /* <DEDUP_REMOVED lines=14> */
[--C-:B-----5:R-:W-:Y:S02]  /*3ae0*/  HADD2.F32 R140, -RZ, R108.reuse.H0_H0 ;  /* 0x2000006cff8c7230 */ /* 0x120fe40000004100 */
[----:B------:R-:W-:Y:S01]  /*3af0*/  FFMA.FTZ R137, R122, R136, R137 ;  /* 0x000000887a897223 */ /* 0x000fe20000010089 */
[----:B------:R-:W-:-:S02]  /*3b00*/  HADD2.F32 R141, -RZ, R108.H1_H1 ;  /* 0x3000006cff8d7230 */ /* 0x000fc40000004100 */
[----:B------:R-:W-:Y:S01]  /*3b10*/  FADD.FTZ R147, R8, -R147 ;  /* 0x8000009308937221 */ /* 0x000fe20000010000 */
[--C-:B------:R-:W-:Y:S02]  /*3b20*/  HADD2.F32 R139, -RZ, R109.reuse.H0_H0 ;  /* 0x2000006dff8b7230 */ /* 0x100fe40000004100 */
[----:B------:R-:W-:Y:S01]  /*3b30*/  FADD.FTZ R149, R12, -R149 ;  /* 0x800000950c957221 */ /* 0x000fe20000010000 */
[----:B------:R-:W-:Y:S02]  /*3b40*/  HADD2.F32 R143, -RZ, R109.H1_H1 ;  /* 0x3000006dff8f7230 */ /* 0x000fe40000004100 */
[----:B------:R-:W-:Y:S01]  /*3b50*/  FADD.FTZ R109, R11, -R142 ;  /* 0x8000008e0b6d7221 */ /* 0x000fe20000010000 */
[----:B------:R-:W-:Y:S02]  /*3b60*/  HADD2.F32 R108, -RZ, R92.H1_H1 ;  /* 0x3000005cff6c7230 */ /* 0x000fe40000004100 */
[----:B------:R-:W-:Y:S01]  /*3b70*/  FADD.FTZ R145, R118, -R145 ;  /* 0x8000009176917221 */ /* 0x000fe20000010000 */
[----:B------:R-:W-:-:S02]  /*3b80*/  HADD2.F32 R89, -RZ, R111.H0_H0 ;  /* 0x2000006fff597230 */ /* 0x000fc40000004100 */
[----:B------:R-:W-:Y:S01]  /*3b90*/  FADD.FTZ R151, R14, -R151 ;  /* 0x800000970e977221 */ /* 0x000fe20000010000 */
[----:B------:R-:W-:Y:S02]  /*3ba0*/  HADD2.F32 R90, -RZ, R111.H1_H1 ;  /* 0x3000006fff5a7230 */ /* 0x000fe40000004100 */
[----:B------:R-:W-:Y:S01]  /*3bb0*/  FADD.FTZ R111, R13, -R144 ;  /* 0x800000900d6f7221 */ /* 0x000fe20000010000 */
[----:B------:R-:W-:Y:S02]  /*3bc0*/  HADD2.F32 R136, -RZ, R93.H1_H1 ;  /* 0x3000005dff887230 */ /* 0x000fe40000004100 */
[----:B------:R-:W-:Y:S01]  /*3bd0*/  FFMA.FTZ R108, R121, R109, R108 ;  /* 0x0000006d796c7223 */ /* 0x000fe2000001006c */
[----:B------:R-:W-:Y:S02]  /*3be0*/  HADD2.F32 R88, -RZ, R92.H0_H0 ;  /* 0x2000005cff587230 */ /* 0x000fe40000004100 */
[----:B------:R-:W-:Y:S01]  /*3bf0*/  FADD.FTZ R137, R120, -R137 ;  /* 0x8000008978897221 */ /* 0x000fe20000010000 */
[----:B------:R-:W-:-:S02]  /*3c00*/  HADD2.F32 R91, -RZ, R110.H0_H0 ;  /* 0x2000006eff5b7230 */ /* 0x000fc40000004100 */
[C---:B------:R-:W-:Y:S01]  /*3c10*/  FFMA.FTZ R109, R121.reuse, R111, R136 ;  /* 0x0000006f796d7223 */ /* 0x040fe20000010088 */
[----:B------:R-:W-:Y:S02]  /*3c20*/  HADD2.F32 R138, -RZ, R110.H1_H1 ;  /* 0x3000006eff8a7230 */ /* 0x000fe40000004100 */
[----:B------:R-:W-:Y:S01]  /*3c30*/  FFMA.FTZ R88, R121, R147, R88 ;  /* 0x0000009379587223 */ /* 0x000fe20000010058 */
[----:B------:R-:W-:Y:S02]  /*3c40*/  HADD2.F32 R110, -RZ, R93.H0_H0 ;  /* 0x2000005dff6e7230 */ /* 0x000fe40000004100 */
[----:B------:R-:W-:Y:S01]  /*3c50*/  FADD.FTZ R147, R117, -R146 ;  /* 0x8000009275937221 */ /* 0x000fe20000010000 */
[----:B------:R-:W-:Y:S02]  /*3c60*/  HADD2.F32 R136, -RZ, R94.H1_H1 ;  /* 0x3000005eff887230 */ /* 0x000fe40000004100 */
[----:B------:R-:W-:Y:S01]  /*3c70*/  FMUL.FTZ R111, R88, R123 ;  /* 0x0000007b586f7220 */ /* 0x000fe20000410000 */
[----:B------:R-:W-:-:S02]  /*3c80*/  HADD2.F32 R142, -RZ, R95.H0_H0 ;  /* 0x2000005fff8e7230 */ /* 0x000fc40000004100 */
[C---:B------:R-:W-:Y:S01]  /*3c90*/  FFMA.FTZ R110, R121.reuse, R149, R110 ;  /* 0x00000095796e7223 */ /* 0x040fe2000001006e */
[----:B------:R-:W-:Y:S02]  /*3ca0*/  HADD2.F32 R144, -RZ, R94.H0_H0 ;  /* 0x2000005eff907230 */ /* 0x000fe40000004100 */
[C---:B------:R-:W-:Y:S01]  /*3cb0*/  FFMA.FTZ R146, R121.reuse, R147, R136 ;  /* 0x0000009379927223 */ /* 0x040fe20000010088 */
[----:B------:R-:W-:Y:S02]  /*3cc0*/  HADD2.F32 R150, -RZ, R95.H1_H1 ;  /* 0x3000005fff967230 */ /* 0x000fe40000004100 */
[----:B------:R-:W-:Y:S01]  /*3cd0*/  FFMA.FTZ R148, R121, R145, R142 ;  /* 0x0000009179947223 */ /* 0x000fe2000001008e */
[----:B------:R-:W-:Y:S01]  /*3ce0*/  FMUL.FTZ R136, R109, R123 ;  /* 0x0000007b6d887220 */ /* 0x000fe20000410000 */
[C---:B------:R-:W-:Y:S01]  /*3cf0*/  FFMA.FTZ R144, R121.reuse, R151, R144 ;  /* 0x0000009779907223 */ /* 0x040fe20000010090 */
[----:B------:R-:W-:Y:S01]  /*3d00*/  FMUL.FTZ R145, R110, R123 ;  /* 0x0000007b6e917220 */ /* 0x000fe20000410000 */
[----:B------:R-:W-:Y:S01]  /*3d10*/  FFMA.FTZ R150, R121, R137, R150 ;  /* 0x0000008979967223 */ /* 0x000fe20000010096 */
[----:B------:R-:W-:Y:S01]  /*3d20*/  FFMA.FTZ R140, R111, R140, R80 ;  /* 0x0000008c6f8c7223 */ /* 0x000fe20000010050 */
[-C--:B------:R-:W-:Y:S01]  /*3d30*/  FMUL.FTZ R121, R148, R123.reuse ;  /* 0x0000007b94797220 */ /* 0x080fe20000410000 */
[----:B------:R-:W-:Y:S01]  /*3d40*/  FMUL.FTZ R80, R108, R123 ;  /* 0x0000007b6c507220 */ /* 0x000fe20000410000 */
[----:B------:R-:W-:Y:S01]  /*3d50*/  FFMA.FTZ R143, R136, R143, R83 ;  /* 0x0000008f888f7223 */ /* 0x000fe20000010053 */
[----:B------:R-:W-:Y:S01]  /*3d60*/  FFMA.FTZ R142, R145, R139, R82 ;  /* 0x0000008b918e7223 */ /* 0x000fe20000010052 */
[-C--:B------:R-:W-:Y:S01]  /*3d70*/  FMUL.FTZ R83, R144, R123.reuse ;  /* 0x0000007b90537220 */ /* 0x080fe20000410000 */
[-C--:B------:R-:W-:Y:S01]  /*3d80*/  FMUL.FTZ R152, R150, R123.reuse ;  /* 0x0000007b96987220 */ /* 0x080fe20000410000 */
[----:B------:R-:W-:Y:S01]  /*3d90*/  FMUL.FTZ R82, R146, R123 ;  /* 0x0000007b92527220 */ /* 0x000fe20000410000 */
[----:B------:R-:W-:Y:S01]  /*3da0*/  FFMA.FTZ R86, R121, R89, R86 ;  /* 0x0000005979567223 */ /* 0x000fe20000010056 */
[----:B------:R-:W-:Y:S01]  /*3db0*/  FFMA.FTZ R141, R80, R141, R81 ;  /* 0x0000008d508d7223 */ /* 0x000fe20000010051 */
[----:B------:R-:W-:Y:S01]  /*3dc0*/  F2FP.F16.F32.PACK_AB R89, R109, R110 ;  /* 0x0000006e6d59723e */ /* 0x000fe200000000ff */
        /* <DEDUP_REMOVED lines=17> */
[----:B------:R-:W-:Y:S01]  /*3ee0*/  F2FP.F16.F32.PACK_AB R108, R80, R81 ;  /* 0x00000051506c723e */ /* 0x000fe200000000ff */
[----:B------:R-:W-:Y:S06]  /*3ef0*/  BRA `(.L_x_5510) ;  /* 0x0000000400107947 */ /* 0x000fec0003800000 */
.L_x_5509:
[-CC-:B------:R-:W-:Y:S01]  /*3f00*/  FFMA.FTZ R145, R119, R136.reuse, R137.reuse ;  /* 0x0000008877917223 */ /* 0x180fe20000010089 */
[----:B------:R-:W-:Y:S02]  /*3f10*/  HADD2.F32 R147, -RZ, R95.H0_H0 ;  /* 0x2000005fff937230 */ /* 0x000fe40000004100 */
[-CC-:B------:R-:W-:Y:S01]  /*3f20*/  FFMA.FTZ R141, R7, R136.reuse, R137.reuse ;  /* 0x00000088078d7223 */ /* 0x180fe20000010089 */
[-C--:B------:R-:W-:Y:S01]  /*3f30*/  FFMA.FTZ R146, R10, R136.reuse, R137 ;  /* 0x000000880a927223 */ /* 0x080fe20000010089 */
[----:B------:R-:W-:Y:S01]  /*3f40*/  FADD.FTZ R148, R118, -R145 ;  /* 0x8000009176947221 */ /* 0x000fe20000010000 */
[----:B------:R-:W-:Y:S02]  /*3f50*/  HADD2.F32 R142, -RZ, R92.H0_H0 ;  /* 0x2000005cff8e7230 */ /* 0x000fe40000004100 */
[----:B------:R-:W-:Y:S01]  /*3f60*/  FADD.FTZ R140, R8, -R141 ;  /* 0x8000008d088c7221 */ /* 0x000fe20000010000 */
[----:B------:R-:W-:Y:S01]  /*3f70*/  FFMA.FTZ R144, R6, R136, R137 ;  /* 0x0000008806907223 */ /* 0x000fe20000010089 */
[----:B-----5:R-:W-:Y:S01]  /*3f80*/  FFMA.FTZ R150, R121, R148, R147 ;  /* 0x0000009479967223 */ /* 0x020fe20000010093 */
[----:B------:R-:W-:-:S02]  /*3f90*/  HADD2.F32 R147, -RZ, R93.H1_H1 ;  /* 0x3000005dff937230 */ /* 0x000fc40000004100 */
[-CC-:B------:R-:W-:Y:S01]  /*3fa0*/  FFMA.FTZ R143, R9, R136.reuse, R137.reuse ;  /* 0x00000088098f7223 */ /* 0x180fe20000010089 */
[-CC-:B------:R-:W-:Y:S01]  /*3fb0*/  FFMA.FTZ R139, R15, R136.reuse, R137.reuse ;  /* 0x000000880f8b7223 */ /* 0x180fe20000010089 */
[-CC-:B------:R-:W-:Y:S01]  /*3fc0*/  FFMA.FTZ R138, R116, R136.reuse, R137.reuse ;  /* 0x00000088748a7223 */ /* 0x180fe20000010089 */
[----:B------:R-:W-:Y:S01]  /*3fd0*/  FFMA.FTZ R141, R122, R136, R137 ;  /* 0x000000887a8d7223 */ /* 0x000fe20000010089 */
[----:B------:R-:W-:Y:S02]  /*3fe0*/  HADD2.F32 R149, -RZ, R111.H0_H0 ;  /* 0x2000006fff957230 */ /* 0x000fe40000004100 */
[----:B------:R-:W-:Y:S01]  /*3ff0*/  FADD.FTZ R148, R13, -R146 ;  /* 0x800000920d947221 */ /* 0x000fe20000010000 */
[----:B------:R-:W-:Y:S01]  /*4000*/  FMUL.FTZ R137, R150, R123 ;  /* 0x0000007b96897220 */ /* 0x000fe20000410000 */
[----:B------:R-:W-:Y:S01]  /*4010*/  FFMA.FTZ R136, R121, R140, R142 ;  /* 0x0000008c79887223 */ /* 0x000fe2000001008e */
[----:B------:R-:W-:Y:S02]  /*4020*/  HADD2.F32 R142, -RZ, R92.H1_H1 ;  /* 0x3000005cff8e7230 */ /* 0x000fe40000004100 */
[----:B------:R-:W-:Y:S01]  /*4030*/  FADD.FTZ R140, R11, -R144 ;  /* 0x800000900b8c7221 */ /* 0x000fe20000010000 */
[----:B------:R-:W-:-:S02]  /*4040*/  HADD2.F32 R145, -RZ, R93.H0_H0 ;  /* 0x2000005dff917230 */ /* 0x000fc40000004100 */
[----:B------:R-:W-:Y:S01]  /*4050*/  FADD.FTZ R144, R12, -R143 ;  /* 0x8000008f0c907221 */ /* 0x000fe20000010000 */
[----:B------:R-:W-:Y:S01]  /*4060*/  FFMA.FTZ R148, R121, R148, R147 ;  /* 0x0000009479947223 */ /* 0x000fe20000010093 */
[----:B------:R-:W-:Y:S01]  /*4070*/  FFMA.FTZ R86, R137, R149, R86 ;  /* 0x0000009589567223 */ /* 0x000fe20000010056 */
[--C-:B------:R-:W-:Y:S02]  /*4080*/  HADD2.F32 R152, -RZ, R94.reuse.H0_H0 ;  /* 0x2000005eff987230 */ /* 0x100fe40000004100 */
[----:B------:R-:W-:Y:S01]  /*4090*/  FADD.FTZ R150, R14, -R139 ;  /* 0x8000008b0e967221 */ /* 0x000fe20000010000 */
[----:B------:R-:W-:Y:S02]  /*40a0*/  HADD2.F32 R147, -RZ, R94.H1_H1 ;  /* 0x3000005eff937230 */ /* 0x000fe40000004100 */
[----:B------:R-:W-:Y:S01]  /*40b0*/  FADD.FTZ R138, R117, -R138 ;  /* 0x8000008a758a7221 */ /* 0x000fe20000010000 */
[----:B------:R-:W-:Y:S02]  /*40c0*/  HADD2.F32 R149, -RZ, R95.H1_H1 ;  /* 0x3000005fff957230 */ /* 0x000fe40000004100 */
[----:B------:R-:W-:Y:S01]  /*40d0*/  FADD.FTZ R154, R120, -R141 ;  /* 0x8000008d789a7221 */ /* 0x000fe20000010000 */
[C---:B------:R-:W-:Y:S01]  /*40e0*/  FFMA.FTZ R140, R121.reuse, R140, R142 ;  /* 0x0000008c798c7223 */ /* 0x040fe2000001008e */
[----:B------:R-:W-:Y:S01]  /*40f0*/  FFMA.FTZ R146, R121, R144, R145 ;  /* 0x0000009079927223 */ /* 0x000fe20000010091 */
[----:B------:R-:W-:-:S02]  /*4100*/  HADD2.F32 R145, -RZ, R108.H0_H0 ;  /* 0x2000006cff917230 */ /* 0x000fc40000004100 */
[C---:B------:R-:W-:Y:S01]  /*4110*/  FFMA.FTZ R150, R121.reuse, R150, R152 ;  /* 0x0000009679967223 */ /* 0x040fe20000010098 */
[----:B------:R-:W-:Y:S02]  /*4120*/  HADD2.F32 R142, -RZ, R108.H1_H1 ;  /* 0x3000006cff8e7230 */ /* 0x000fe40000004100 */
[C---:B------:R-:W-:Y:S01]  /*4130*/  FFMA.FTZ R138, R121.reuse, R138, R147 ;  /* 0x0000008a798a7223 */ /* 0x040fe20000010093 */
[----:B------:R-:W-:Y:S02]  /*4140*/  HADD2.F32 R108, -RZ, R111.H1_H1 ;  /* 0x3000006fff6c7230 */ /* 0x000fe40000004100 */
[----:B------:R-:W-:Y:S01]  /*4150*/  FFMA.FTZ R154, R121, R154, R149 ;  /* 0x0000009a799a7223 */ /* 0x000fe20000010095 */
[--C-:B------:R-:W-:Y:S02]  /*4160*/  HADD2.F32 R143, -RZ, R109.reuse.H0_H0 ;  /* 0x2000006dff8f7230 */ /* 0x100fe40000004100 */
[----:B------:R-:W-:Y:S01]  /*4170*/  FMUL.FTZ R111, R136, R123 ;  /* 0x0000007b886f7220 */ /* 0x000fe20000410000 */
[----:B------:R-:W-:-:S02]  /*4180*/  HADD2.F32 R144, -RZ, R109.H1_H1 ;  /* 0x3000006dff907230 */ /* 0x000fc40000004100 */
[-C--:B------:R-:W-:Y:S01]  /*4190*/  FMUL.FTZ R136, R140, R123.reuse ;  /* 0x0000007b8c887220 */ /* 0x080fe20000410000 */
[--C-:B------:R-:W-:Y:S02]  /*41a0*/  HADD2.F32 R109, -RZ, R110.reuse.H0_H0 ;  /* 0x2000006eff6d7230 */ /* 0x100fe40000004100 */
[-C--:B------:R-:W-:Y:S01]  /*41b0*/  FMUL.FTZ R121, R146, R123.reuse ;  /* 0x0000007b92797220 */ /* 0x080fe20000410000 */
[----:B------:R-:W-:Y:S02]  /*41c0*/  HADD2.F32 R110, -RZ, R110.H1_H1 ;  /* 0x3000006eff6e7230 */ /* 0x000fe40000004100 */
        /* <DEDUP_REMOVED lines=23> */
.L_x_5510:
        /* <DEDUP_REMOVED lines=10> */
.L_x_5502:
[----:B------:R-:W-:Y:S05]  /*43e0*/  BSYNC.RECONVERGENT B0 ;  /* 0x0000000000007941 */ /* 0x000fea0003800200 */
.L_x_5496:
[----:B01234-:R-:W0:Y:S02]  /*43f0*/  LDC.64 R108, c[0x0][0x380] ;  /* 0x0000e000ff6c7b82 */ /* 0x01fe240000000a00 */
[----:B0-----:R-:W-:-:S04]  /*4400*/  LEA R2, R108, R2, 0x2 ;  /* 0x000000026c027211 */ /* 0x001fc800078e10ff */
[----:B------:R-:W-:-:S13]  /*4410*/  ISETP.GE.AND P1, PT, R2, R109, PT ;  /* 0x0000006d0200720c */ /* 0x000fda0003f26270 */
[----:B------:R-:W-:Y:S05]  /*4420*/  @!P1 BRA `(.L_x_5511) ;  /* 0xffffffc000649947 */ /* 0x000fea000383ffff */
.L_x_5487:
        /* <DEDUP_REMOVED lines=65> */
[----:B------:R2:W-:Y:S01]  /*4840*/  STS.128 [R0+0x400], R56 ;  /* 0x0004003800007388 */ /* 0x0005e20000000c00 */
[----:B----4-:R-:W-:-:S03]  /*4850*/  FADD.FTZ R19, R4, R19 ;  /* 0x0000001304137221 */ /* 0x010fc60000010000 */
[----:B------:R-:W-:Y:S01]  /*4860*/  STS.128 [R0+0x410], R60 ;  /* 0x0004103c00007388 */ /* 0x000fe20000000c00 */
[----:B0-----:R-:W-:Y:S01]  /*4870*/  FADD.FTZ R11, R5, R16 ;  /* 0x00000010050b7221 */ /* 0x001fe20000010000 */
[----:B------:R-:W-:Y:S01]  /*4880*/  BAR.SYNC.DEFER_BLOCKING 0x0 ;  /* 0x0000000000007b1d */ /* 0x000fe20000010000 */
[C---:B-1----:R-:W-:Y:S02]  /*4890*/  IADD3.X R55, PT, PT, R38.reuse, UR17, RZ, P5, !PT ;  /* 0x0000001126377c10 */ /* 0x042fe4000affe4ff */
[----:B--2---:R-:W-:Y:S02]  /*48a0*/  IADD3.X R57, PT, PT, R38, UR19, RZ, P4, !PT ;  /* 0x0000001326397c10 */ /* 0x004fe4000a7fe4ff */
        /* <DEDUP_REMOVED lines=85> */
.L_x_5513:
[----:B------:R-:W-:Y:S05]  /*4e00*/  BSYNC.RECONVERGENT B0 ;  /* 0x0000000000007941 */ /* 0x000fea0003800200 */
.L_x_5512:
        /* <DEDUP_REMOVED lines=18> */
.L_x_5515:
[----:B------:R-:W-:Y:S05]  /*4f30*/  BSYNC.RECONVERGENT B0 ;  /* 0x0000000000007941 */ /* 0x000fea0003800200 */
.L_x_5514:
        /* <DEDUP_REMOVED lines=18> */
.L_x_5517:
[----:B------:R-:W-:Y:S05]  /*5060*/  BSYNC.RECONVERGENT B0 ;  /* 0x0000000000007941 */ /* 0x000fea0003800200 */
.L_x_5516:
        /* <DEDUP_REMOVED lines=12> */
.L_x_5495:
        /* <DEDUP_REMOVED lines=8> */
.L_x_5519:
[----:B------:R-:W-:Y:S05]  /*51b0*/  BSYNC B0 ;  /* 0x0000000000007941 */ /* 0x000fea0003800000 */
.L_x_5518:
        /* <DEDUP_REMOVED lines=8> */
.L_x_5520:
[----:B------:R-:W-:Y:S01]  /*5240*/  FADD.FTZ R110, R110, R109 ;  /* 0x0000006d6e6e7221 */ /* 0x000fe20000010000 */
[----:B------:R-:W-:-:S04]  /*5250*/  HFMA2 R142, -RZ, RZ, 0, 1.1920928955078125e-07 ;  /* 0x00000002ff8e7431 */ /* 0x000fc800000001ff */
[----:B------:R-:W-:Y:S02]  /*5260*/  MOV R143, R110 ;  /* 0x0000006e008f7202 */ /* 0x000fe40000000f00 */
[----:B------:R-:W-:-:S07]  /*5270*/  MOV R111, R141 ;  /* 0x0000008d006f7202 */ /* 0x000fce0000000f00 */
[----:B------:R-:W-:Y:S05]  /*5280*/  WARPSYNC.COLLECTIVE R140, `(.L_x_5521) ;  /* 0x000000008c087348 */ /* 0x000fea0003c00000 */
[----:B------:R0:W1:Y:S02]  /*5290*/  SHFL.BFLY P5, R141, R143, R142, R145 ;  /* 0x0c00008e8f8d7389 */ /* 0x00006400000a0091 */
[----:B01----:R-:W-:Y:S05]  /*52a0*/  ENDCOLLECTIVE ;  /* 0x000000000000791b */ /* 0x003fea0003800000 */
.L_x_5521:
[----:B------:R-:W-:-:S05]  /*52b0*/  FADD.FTZ R111, R111, R108 ;  /* 0x0000006c6f6f7221 */ /* 0x000fca0000010000 */
[----:B------:R-:W-:Y:S02]  /*52c0*/  MOV R143, R111 ;  /* 0x0000006f008f7202 */ /* 0x000fe40000000f00 */
[----:B------:R-:W-:-:S07]  /*52d0*/  MOV R137, R141 ;  /* 0x0000008d00897202 */ /* 0x000fce0000000f00 */
[----:B------:R-:W-:Y:S05]  /*52e0*/  WARPSYNC.COLLECTIVE R140, `(.L_x_5522) ;  /* 0x000000008c087348 */ /* 0x000fea0003c00000 */
[----:B------:R0:W1:Y:S02]  /*52f0*/  SHFL.BFLY P5, R141, R143, R142, R145 ;  /* 0x0c00008e8f8d7389 */ /* 0x00006400000a0091 */
[----:B01----:R-:W-:Y:S05]  /*5300*/  ENDCOLLECTIVE ;  /* 0x000000000000791b */ /* 0x003fea0003800000 */
.L_x_5522:
[----:B------:R-:W-:Y:S01]  /*5310*/  FADD.FTZ R137, R110, R137 ;  /* 0x000000896e897221 */ /* 0x000fe20000010000 */
[----:B------:R-:W-:-:S04]  /*5320*/  HFMA2 R142, -RZ, RZ, 0, 2.384185791015625e-07 ;  /* 0x00000004ff8e7431 */ /* 0x000fc800000001ff */
[----:B------:R-:W-:Y:S02]  /*5330*/  MOV R143, R137 ;  /* 0x00000089008f7202 */ /* 0x000fe40000000f00 */
[----:B------:R-:W-:-:S07]  /*5340*/  MOV R136, R141 ;  /* 0x0000008d00887202 */ /* 0x000fce0000000f00 */
[----:B------:R-:W-:Y:S05]  /*5350*/  WARPSYNC.COLLECTIVE R140, `(.L_x_5523) ;  /* 0x000000008c087348 */ /* 0x000fea0003c00000 */
[----:B------:R0:W1:Y:S02]  /*5360*/  SHFL.BFLY P5, R141, R143, R142, R145 ;  /* 0x0c00008e8f8d7389 */ /* 0x00006400000a0091 */
[----:B01----:R-:W-:Y:S05]  /*5370*/  ENDCOLLECTIVE ;  /* 0x000000000000791b */ /* 0x003fea0003800000 */
.L_x_5523:
[----:B------:R-:W-:-:S05]  /*5380*/  FADD.FTZ R136, R111, R136 ;  /* 0x000000886f887221 */ /* 0x000fca0000010000 */
[----:B------:R-:W-:Y:S02]  /*5390*/  MOV R143, R136 ;  /* 0x00000088008f7202 */ /* 0x000fe40000000f00 */
[----:B------:R-:W-:-:S07]  /*53a0*/  MOV R138, R141 ;  /* 0x0000008d008a7202 */ /* 0x000fce0000000f00 */
[----:B------:R-:W-:Y:S05]  /*53b0*/  WARPSYNC.COLLECTIVE R140, `(.L_x_5524) ;  /* 0x000000008c087348 */ /* 0x000fea0003c00000 */
[----:B------:R0:W1:Y:S02]  /*53c0*/  SHFL.BFLY P5, R141, R143, R142, R145 ;  /* 0x0c00008e8f8d7389 */ /* 0x00006400000a0091 */
[----:B01----:R-:W-:Y:S05]  /*53d0*/  ENDCOLLECTIVE ;  /* 0x000000000000791b */ /* 0x003fea0003800000 */
.L_x_5524:
[----:B------:R-:W-:Y:S01]  /*53e0*/  FADD.FTZ R138, R137, R138 ;  /* 0x0000008a898a7221 */ /* 0x000fe20000010000 */
[----:B------:R-:W-:-:S04]  /*53f0*/  HFMA2 R142, -RZ, RZ, 0, 4.76837158203125e-07 ;  /* 0x00000008ff8e7431 */ /* 0x000fc800000001ff */
[----:B------:R-:W-:Y:S02]  /*5400*/  MOV R143, R138 ;  /* 0x0000008a008f7202 */ /* 0x000fe40000000f00 */
[----:B------:R-:W-:-:S07]  /*5410*/  MOV R139, R141 ;  /* 0x0000008d008b7202 */ /* 0x000fce0000000f00 */
[----:B------:R-:W-:Y:S05]  /*5420*/  WARPSYNC.COLLECTIVE R140, `(.L_x_5525) ;  /* 0x000000008c087348 */ /* 0x000fea0003c00000 */
[----:B------:R0:W1:Y:S02]  /*5430*/  SHFL.BFLY P5, R141, R143, R142, R145 ;  /* 0x0c00008e8f8d7389 */ /* 0x00006400000a0091 */
[----:B01----:R-:W-:Y:S05]  /*5440*/  ENDCOLLECTIVE ;  /* 0x000000000000791b */ /* 0x003fea0003800000 */
.L_x_5525:
[----:B------:R-:W-:-:S05]  /*5450*/  FADD.FTZ R139, R136, R139 ;  /* 0x0000008b888b7221 */ /* 0x000fca0000010000 */
[----:B------:R-:W-:Y:S02]  /*5460*/  MOV R143, R139 ;  /* 0x0000008b008f7202 */ /* 0x000fe40000000f00 */
[----:B------:R-:W-:-:S07]  /*5470*/  MOV R109, R141 ;  /* 0x0000008d006d7202 */ /* 0x000fce0000000f00 */
[----:B------:R-:W-:Y:S05]  /*5480*/  WARPSYNC.COLLECTIVE R140, `(.L_x_5526) ;  /* 0x000000008c087348 */ /* 0x000fea0003c00000 */
[----:B------:R0:W1:Y:S02]  /*5490*/  SHFL.BFLY P5, R141, R143, R142, R145 ;  /* 0x0c00008e8f8d7389 */ /* 0x00006400000a0091 */
[----:B01----:R-:W-:Y:S05]  /*54a0*/  ENDCOLLECTIVE ;  /* 0x000000000000791b */ /* 0x003fea0003800000 */
.L_x_5526:
[----:B------:R-:W-:Y:S01]  /*54b0*/  FADD.FTZ R109, R138, R109 ;  /* 0x0000006d8a6d7221 */ /* 0x000fe20000010000 */
[----:B------:R-:W-:-:S04]  /*54c0*/  HFMA2 R142, -RZ, RZ, 0, 9.5367431640625e-07 ;  /* 0x00000010ff8e7431 */ /* 0x000fc800000001ff */
[----:B------:R-:W-:Y:S02]  /*54d0*/  MOV R143, R109 ;  /* 0x0000006d008f7202 */ /* 0x000fe40000000f00 */
[----:B------:R-:W-:-:S07]  /*54e0*/  MOV R108, R141 ;  /* 0x0000008d006c7202 */ /* 0x000fce0000000f00 */
[----:B------:R-:W-:Y:S05]  /*54f0*/  WARPSYNC.COLLECTIVE R140, `(.L_x_5527) ;  /* 0x000000008c087348 */ /* 0x000fea0003c00000 */
[----:B------:R0:W1:Y:S02]  /*5500*/  SHFL.BFLY P5, R141, R143, R142, R145 ;  /* 0x0c00008e8f8d7389 */ /* 0x00006400000a0091 */
[----:B01----:R-:W-:Y:S05]  /*5510*/  ENDCOLLECTIVE ;  /* 0x000000000000791b */ /* 0x003fea0003800000 */
.L_x_5527:
[----:B------:R-:W-:-:S05]  /*5520*/  FADD.FTZ R108, R139, R108 ;  /* 0x0000006c8b6c7221 */ /* 0x000fca0000010000 */
[----:B------:R-:W-:Y:S02]  /*5530*/  MOV R143, R108 ;  /* 0x0000006c008f7202 */ /* 0x000fe40000000f00 */
[----:B------:R-:W-:-:S07]  /*5540*/  MOV R110, R141 ;  /* 0x0000008d006e7202 */ /* 0x000fce0000000f00 */
[----:B------:R-:W-:Y:S05]  /*5550*/  WARPSYNC.COLLECTIVE R140, `(.L_x_5528) ;  /* 0x000000008c087348 */ /* 0x000fea0003c00000 */
[----:B------:R0:W1:Y:S02]  /*5560*/  SHFL.BFLY P5, R141, R143, R142, R145 ;  /* 0x0c00008e8f8d7389 */ /* 0x00006400000a0091 */
[----:B01----:R-:W-:Y:S05]  /*5570*/  ENDCOLLECTIVE ;  /* 0x000000000000791b */ /* 0x003fea0003800000 */
.L_x_5528:
[----:B------:R-:W-:Y:S01]  /*5580*/  MOV R111, R141 ;  /* 0x0000008d006f7202 */ /* 0x000fe20000000f00 */
[----:B------:R-:W-:Y:S06]  /*5590*/  BRA `(.L_x_5529) ;  /* 0xffffffc800007947 */ /* 0x000fec000383ffff */
.L_x_5530:
        /* <DEDUP_REMOVED lines=14> */
.L_x_11252:


//--------------------- .text._ZN10layer_norm13ln_bwd_kernelINS_13Kernel_traitsIf6__halfS2_S2_fjLj512ELj1ELj4ELj1ELj16ENS_18Kernel_traits_baseILj512EfS2_S2_S2_fjLj128EEEEELb0ELb1ELb0ELb1EEEvNS_9BwdParamsE --------------------------
	.section	.text._ZN10layer_norm13ln_bwd_kernelINS_13Kernel_traitsIf6__halfS2_S2_fjLj512ELj1ELj4ELj1ELj16ENS_18Kernel_traits_baseILj512EfS2_S2_S2_fjLj128EEEEELb0ELb1ELb0ELb1EEEvNS_9BwdParamsE,"ax",@progbits
	.align	128
        .global         _ZN10layer_norm13ln_bwd_kernelINS_13Kernel_traitsIf6__halfS2_S2_fjLj512ELj1ELj4ELj1ELj16ENS_18Kernel_traits_baseILj512EfS2_S2_S2_fjLj128EEEEELb0ELb1ELb0ELb1EEEvNS_9BwdParamsE
        .type           _ZN10layer_norm13ln_bwd_kernelINS_13Kernel_traitsIf6__halfS2_S2_fjLj512ELj1ELj4ELj1ELj16ENS_18Kernel_traits_baseILj512EfS2_S2_S2_fjLj128EEEEELb0ELb1ELb0ELb1EEEvNS_9BwdParamsE,@function
        .size           _ZN10layer_norm13ln_bwd_kernelINS_13Kernel_traitsIf6__halfS2_S2_fjLj512ELj1ELj4ELj1ELj16ENS_18Kernel_traits_baseILj512EfS2_S2_S2_fjLj128EEEEELb0ELb1ELb0ELb1EEEvNS_9BwdParamsE,(.L_x_11253 - _ZN10layer_norm13ln_bwd_kernelINS_13Kernel_traitsIf6__halfS2_S2_fjLj512ELj1ELj4ELj1ELj16ENS_18Kernel_traits_baseILj512EfS2_S2_S2_fjLj128EEEEELb0ELb1ELb0ELb1EEEvNS_9BwdParamsE)
        .other          _ZN10layer_norm13ln_bwd_kernelINS_13Kernel_traitsIf6__halfS2_S2_fjLj512ELj1ELj4ELj1ELj16ENS_18Kernel_traits_baseILj512EfS2_S2_S2_fjLj128EEEEELb0ELb1ELb0ELb1EEEvNS_9BwdParamsE,@"STO_CUDA_ENTRY STV_DEFAULT"
_ZN10layer_norm13ln_bwd_kernelINS_13Kernel_traitsIf6__halfS2_S2_fjLj512ELj1ELj4ELj1ELj16ENS_18Kernel_traits_baseILj512EfS2_S2_S2_fjLj128EEEEELb0ELb1ELb0ELb1EEEvNS_9BwdParamsE:
.text._ZN10layer_norm13ln_bwd_kernelINS_13Kernel_traitsIf6__halfS2_S2_fjLj512ELj1ELj4ELj1ELj16ENS_18Kernel_traits_baseILj512EfS2_S2_S2_fjLj128EEEEELb0ELb1ELb0ELb1EEEvNS_9BwdParamsE:
        /* <DEDUP_REMOVED lines=81> */
.L_x_5547:
        /* <DEDUP_REMOVED lines=39> */
[----:B---3--:R-:W-:-:S02]  /*0780*/  HADD2.F32 R127, -RZ, R77.H0_H0 ;  /* 0x2000004dff7f7230 */ /* 0x008fc40000004100 */
[C---:B------:R-:W-:Y:S01]  /*0790*/  FADD.FTZ R133, -R114.reuse, R117 ;  /* 0x0000007572857221 */ /* 0x040fe20000010100 */
[----:B------:R-:W-:Y:S02]  /*07a0*/  HADD2.F32 R77, -RZ, R77.H1_H1 ;  /* 0x3000004dff4d7230 */ /* 0x000fe40000004100 */
[----:B------:R-:W-:Y:S01]  /*07b0*/  FADD.FTZ R159, -R114, R123 ;  /* 0x0000007b729f7221 */ /* 0x000fe20000010100 */
[----:B------:R-:W-:Y:S02]  /*07c0*/  HADD2.F32 R129, -RZ, R78.H0_H0 ;  /* 0x2000004eff817230 */ /* 0x000fe40000004100 */
[----:B-----5:R-:W-:Y:S01]  /*07d0*/  FMUL.FTZ R134, R112, R155 ;  /* 0x0000009b70867220 */ /* 0x020fe20000410000 */
[----:B------:R-:W-:Y:S02]  /*07e0*/  HADD2.F32 R139, -RZ, R79.H1_H1 ;  /* 0x3000004fff8b7230 */ /* 0x000fe40000004100 */
[----:B------:R-:W-:Y:S01]  /*07f0*/  FADD.FTZ R121, -R114, R77 ;  /* 0x0000004d72797221 */ /* 0x000fe20000010100 */
[----:B----4-:R-:W-:-:S02]  /*0800*/  HADD2.F32 R73, -RZ, R80.H0_H0 ;  /* 0x20000050ff497230 */ /* 0x010fc40000004100 */
[C---:B------:R-:W-:Y:S01]  /*0810*/  FADD.FTZ R123, -R114.reuse, R129 ;  /* 0x00000081727b7221 */ /* 0x040fe20000010100 */
[----:B------:R-:W-:Y:S02]  /*0820*/  HADD2.F32 R119, -RZ, R72.H1_H1 ;  /* 0x30000048ff777230 */ /* 0x000fe40000004100 */
[----:B------:R-:W-:Y:S01]  /*0830*/  FADD.FTZ R129, -R114, R139 ;  /* 0x0000008b72817221 */ /* 0x000fe20000010100 */
[--C-:B------:R-:W-:Y:S02]  /*0840*/  HADD2.F32 R125, -RZ, R75.reuse.H0_H0 ;  /* 0x2000004bff7d7230 */ /* 0x100fe40000004100 */
[----:B------:R-:W-:Y:S01]  /*0850*/  FMUL.FTZ R139, R48, R73 ;  /* 0x00000049308b7220 */ /* 0x000fe20000410000 */
[----:B------:R-:W-:Y:S02]  /*0860*/  HADD2.F32 R151, -RZ, R75.H1_H1 ;  /* 0x3000004bff977230 */ /* 0x000fe40000004100 */
[----:B------:R-:W-:Y:S01]  /*0870*/  FADD.FTZ R135, -R114, R119 ;  /* 0x0000007772877221 */ /* 0x000fe20000010100 */
[----:B------:R-:W-:-:S02]  /*0880*/  HADD2.F32 R75, -RZ, R76.H1_H1 ;  /* 0x3000004cff4b7230 */ /* 0x000fc40000004100 */
[----:B------:R-:W-:Y:S01]  /*0890*/  FADD.FTZ R119, -R114, R127 ;  /* 0x0000007f72777221 */ /* 0x000fe20000010100 */
[----:B------:R-:W-:Y:S02]  /*08a0*/  HADD2.F32 R137, -RZ, R79.H0_H0 ;  /* 0x2000004fff897230 */ /* 0x000fe40000004100 */
[----:B------:R-:W-:Y:S01]  /*08b0*/  FMUL.FTZ R136, R112, R135 ;  /* 0x0000008770887220 */ /* 0x000fe20000410000 */
[----:B------:R-:W-:Y:S02]  /*08c0*/  HADD2.F32 R77, -RZ, R80.H1_H1 ;  /* 0x30000050ff4d7230 */ /* 0x000fe40000004100 */
[----:B------:R-:W-:Y:S01]  /*08d0*/  FADD.FTZ R117, -R114, R75 ;  /* 0x0000004b72757221 */ /* 0x000fe20000010100 */
[----:B------:R-:W-:Y:S02]  /*08e0*/  HADD2.F32 R131, -RZ, R78.H1_H1 ;  /* 0x3000004eff837230 */ /* 0x000fe40000004100 */
[----:B------:R-:W-:Y:S01]  /*08f0*/  FMUL.FTZ R78, R112, R133 ;  /* 0x00000085704e7220 */ /* 0x000fe20000410000 */
[----:B------:R-:W-:Y:S01]  /*0900*/  FADD.FTZ R127, -R114, R137 ;  /* 0x00000089727f7221 */ /* 0x000fe20000010100 */
[----:B------:R-:W-:-:S02]  /*0910*/  HADD2.F32 R75, -RZ, R81.H0_H0 ;  /* 0x20000051ff4b7230 */ /* 0x000fc40000004100 */
[----:B------:R-:W-:Y:S01]  /*0920*/  FMUL.FTZ R137, R49, R77 ;  /* 0x0000004d31897220 */ /* 0x000fe20000410000 */
[----:B------:R-:W-:Y:S02]  /*0930*/  HADD2.F32 R141, -RZ, R81.H1_H1 ;  /* 0x30000051ff8d7230 */ /* 0x000fe40000004100 */
[----:B------:R-:W-:Y:S01]  /*0940*/  FADD.FTZ R80, RZ, R139 ;  /* 0x0000008bff507221 */ /* 0x000fe20000010000 */
[----:B------:R-:W-:Y:S01]  /*0950*/  FFMA.FTZ R81, R78, R139, RZ ;  /* 0x0000008b4e517223 */ /* 0x000fe200000100ff */
[----:B------:R-:W-:Y:S01]  /*0960*/  FMUL.FTZ R135, R50, R75 ;  /* 0x0000004b32877220 */ /* 0x000fe20000410000 */
[----:B------:R-:W-:Y:S01]  /*0970*/  FADD.FTZ R79, -R114, R125 ;  /* 0x0000007d724f7221 */ /* 0x000fe20000010100 */
[----:B------:R-:W-:Y:S01]  /*0980*/  FADD.FTZ R80, R80, R137 ;  /* 0x0000008950507221 */ /* 0x000fe20000010000 */
[----:B------:R-:W-:Y:S01]  /*0990*/  FFMA.FTZ R81, R136, R137, R81 ;  /* 0x0000008988517223 */ /* 0x000fe20000010051 */
[----:B------:R-:W-:Y:S01]  /*09a0*/  FADD.FTZ R125, -R114, R131 ;  /* 0x00000083727d7221 */ /* 0x000fe20000010100 */
[----:B------:R-:W-:-:S02]  /*09b0*/  HADD2.F32 R131, -RZ, R82.H0_H0 ;  /* 0x20000052ff837230 */ /* 0x000fc40000004100 */
[----:B------:R-:W-:Y:S01]  /*09c0*/  FMUL.FTZ R133, R51, R141 ;  /* 0x0000008d33857220 */ /* 0x000fe20000410000 */
[----:B------:R-:W-:Y:S02]  /*09d0*/  HADD2.F32 R153, -RZ, R74.H1_H1 ;  /* 0x3000004aff997230 */ /* 0x000fe40000004100 */
[----:B------:R-:W-:Y:S01]  /*09e0*/  FADD.FTZ R80, R80, R135 ;  /* 0x0000008750507221 */ /* 0x000fe20000010000 */
[----:B------:R-:W-:Y:S01]  /*09f0*/  FMUL.FTZ R132, R112, R157 ;  /* 0x0000009d70847220 */ /* 0x000fe20000410000 */
[----:B------:R-:W-:Y:S01]  /*0a00*/  FFMA.FTZ R81, R134, R135, R81 ;  /* 0x0000008786517223 */ /* 0x000fe20000010051 */
[----:B------:R-:W-:Y:S02]  /*0a10*/  HADD2.F32 R145, -RZ, R82.H1_H1 ;  /* 0x30000052ff917230 */ /* 0x000fe40000004100 */
[----:B------:R-:W-:Y:S01]  /*0a20*/  FADD.FTZ R80, R80, R133 ;  /* 0x0000008550507221 */ /* 0x000fe20000010000 */
[--C-:B------:R-:W-:Y:S02]  /*0a30*/  HADD2.F32 R140, -RZ, R87.reuse.H0_H0 ;  /* 0x20000057ff8c7230 */ /* 0x100fe40000004100 */
[----:B------:R-:W-:Y:S01]  /*0a40*/  FADD.FTZ R153, -R114, R153 ;  /* 0x0000009972997221 */ /* 0x000fe20000010100 */
[----:B------:R-:W-:-:S02]  /*0a50*/  HADD2.F32 R148, -RZ, R87.H1_H1 ;  /* 0x30000057ff947230 */ /* 0x000fc40000004100 */
[----:B------:R-:W-:Y:S01]  /*0a60*/  FMUL.FTZ R87, R44, R131 ;  /* 0x000000832c577220 */ /* 0x000fe20000410000 */
[----:B------:R-:W-:Y:S01]  /*0a70*/  FMUL.FTZ R130, R112, R159 ;  /* 0x0000009f70827220 */ /* 0x000fe20000410000 */
[----:B------:R-:W-:Y:S01]  /*0a80*/  FFMA.FTZ R81, R132, R133, R81 ;  /* 0x0000008584517223 */ /* 0x000fe20000010051 */
[----:B------:R-:W-:Y:S02]  /*0a90*/  HADD2.F32 R143, -RZ, R83.H0_H0 ;  /* 0x20000053ff8f7230 */ /* 0x000fe40000004100 */
[----:B------:R-:W-:Y:S01]  /*0aa0*/  FADD.FTZ R80, R80, R87 ;  /* 0x0000005750507221 */ /* 0x000fe20000010000 */
[--C-:B------:R-:W-:Y:S02]  /*0ab0*/  HADD2.F32 R74, -RZ, R85.reuse.H0_H0 ;  /* 0x20000055ff4a7230 */ /* 0x100fe40000004100 */
[----:B------:R-:W-:Y:S01]  /*0ac0*/  FADD.FTZ R151, -R114, R151 ;  /* 0x0000009772977221 */ /* 0x000fe20000010100 */
[----:B------:R-:W-:Y:S02]  /*0ad0*/  HADD2.F32 R138, -RZ, R85.H1_H1 ;  /* 0x30000055ff8a7230 */ /* 0x000fe40000004100 */
[----:B------:R-:W-:Y:S01]  /*0ae0*/  FMUL.FTZ R85, R45, R145 ;  /* 0x000000912d557220 */ /* 0x000fe20000410000 */
[----:B------:R-:W-:-:S02]  /*0af0*/  HADD2.F32 R147, -RZ, R83.H1_H1 ;  /* 0x30000053ff937230 */ /* 0x000fc40000004100 */
[----:B------:R-:W-:Y:S01]  /*0b00*/  FFMA.FTZ R83, R130, R87, R81 ;  /* 0x0000005782537223 */ /* 0x000fe20000010051 */
[--C-:B------:R-:W-:Y:S02]  /*0b10*/  HADD2.F32 R128, -RZ, R86.reuse.H0_H0 ;  /* 0x20000056ff807230 */ /* 0x100fe40000004100 */
[----:B------:R-:W-:Y:S01]  /*0b20*/  FMUL.FTZ R81, R46, R143 ;  /* 0x0000008f2e517220 */ /* 0x000fe20000410000 */
[----:B------:R-:W-:Y:S02]  /*0b30*/  HADD2.F32 R142, -RZ, R86.H1_H1 ;  /* 0x30000056ff8e7230 */ /* 0x000fe40000004100 */
[----:B------:R-:W-:Y:S01]  /*0b40*/  FMUL.FTZ R86, R112, R153 ;  /* 0x0000009970567220 */ /* 0x000fe20000410000 */
[----:B------:R-:W-:Y:S02]  /*0b50*/  HADD2.F32 R149, -RZ, R76.H0_H0 ;  /* 0x2000004cff957230 */ /* 0x000fe40000004100 */
[----:B------:R-:W-:Y:S01]  /*0b60*/  FADD.FTZ R82, R80, R85 ;  /* 0x0000005550527221 */ /* 0x000fe20000010000 */
[----:B------:R-:W-:-:S02]  /*0b70*/  HADD2.F32 R72, -RZ, R84.H0_H0 ;  /* 0x20000054ff487230 */ /* 0x000fc40000004100 */
[----:B------:R-:W-:Y:S01]  /*0b80*/  FFMA.FTZ R83, R86, R85, R83 ;  /* 0x0000005556537223 */ /* 0x000fe20000010053 */
[----:B------:R-:W-:Y:S02]  /*0b90*/  HADD2.F32 R76, -RZ, R84.H1_H1 ;  /* 0x30000054ff4c7230 */ /* 0x000fe40000004100 */
[----:B------:R-:W-:Y:S01]  /*0ba0*/  FMUL.FTZ R84, R112, R79 ;  /* 0x0000004f70547220 */ /* 0x000fe20000410000 */
        /* <DEDUP_REMOVED lines=14> */
[C---:B------:R-:W-:Y:S01]  /*0c90*/  FMUL.FTZ R119, R112.reuse, R119 ;  /* 0x0000007770777220 */ /* 0x040fe20000410000 */
        /* <DEDUP_REMOVED lines=41> */
.L_x_5534:
        /* <DEDUP_REMOVED lines=16> */
[--C-:B--2---:R-:W-:Y:S02]  /*1030*/  HADD2.F32 R121, -RZ, R73.reuse.H0_H0 ;  /* 0x20000049ff797230 */ /* 0x104fe40000004100 */
[----:B------:R-:W-:Y:S02]  /*1040*/  HADD2.F32 R73, -RZ, R73.H1_H1 ;  /* 0x30000049ff497230 */ /* 0x000fe40000004100 */
[----:B------:R-:W-:-:S02]  /*1050*/  HADD2.F32 R117, -RZ, R72.H0_H0 ;  /* 0x20000048ff757230 */ /* 0x000fc40000004100 */
[C---:B------:R-:W-:Y:S01]  /*1060*/  FADD.FTZ R155, -R114.reuse, R121 ;  /* 0x00000079729b7221 */ /* 0x040fe20000010100 */
[----:B------:R-:W-:Y:S02]  /*1070*/  HADD2.F32 R123, -RZ, R74.H0_H0 ;  /* 0x2000004aff7b7230 */ /* 0x000fe40000004100 */
[C---:B------:R-:W-:Y:S01]  /*1080*/  FADD.FTZ R157, -R114.reuse, R73 ;  /* 0x00000049729d7221 */ /* 0x040fe20000010100 */
[--C-:B---3--:R-:W-:Y:S02]  /*1090*/  HADD2.F32 R127, -RZ, R77.reuse.H0_H0 ;  /* 0x2000004dff7f7230 */ /* 0x108fe40000004100 */
[C---:B------:R-:W-:Y:S01]  /*10a0*/  FADD.FTZ R133, -R114.reuse, R117 ;  /* 0x0000007572857221 */ /* 0x040fe20000010100 */
[----:B------:R-:W-:Y:S02]  /*10b0*/  HADD2.F32 R77, -RZ, R77.H1_H1 ;  /* 0x3000004dff4d7230 */ /* 0x000fe40000004100 */
[----:B------:R-:W-:Y:S01]  /*10c0*/  FADD.FTZ R159, -R114, R123 ;  /* 0x0000007b729f7221 */ /* 0x000fe20000010100 */
[----:B------:R-:W-:-:S02]  /*10d0*/  HADD2.F32 R129, -RZ, R78.H0_H0 ;  /* 0x2000004eff817230 */ /* 0x000fc40000004100 */
[----:B-----5:R-:W-:Y:S01]  /*10e0*/  FMUL.FTZ R134, R112, R155 ;  /* 0x0000009b70867220 */ /* 0x020fe20000410000 */
[----:B------:R-:W-:Y:S02]  /*10f0*/  HADD2.F32 R139, -RZ, R79.H1_H1 ;  /* 0x3000004fff8b7230 */ /* 0x000fe40000004100 */
[C---:B------:R-:W-:Y:S01]  /*1100*/  FADD.FTZ R121, -R114.reuse, R77 ;  /* 0x0000004d72797221 */ /* 0x040fe20000010100 */
[----:B----4-:R-:W-:Y:S02]  /*1110*/  HADD2.F32 R73, -RZ, R80.H0_H0 ;  /* 0x20000050ff497230 */ /* 0x010fe40000004100 */
[C---:B------:R-:W-:Y:S01]  /*1120*/  FADD.FTZ R123, -R114.reuse, R129 ;  /* 0x00000081727b7221 */ /* 0x040fe20000010100 */
[----:B------:R-:W-:Y:S02]  /*1130*/  HADD2.F32 R119, -RZ, R72.H1_H1 ;  /* 0x30000048ff777230 */ /* 0x000fe40000004100 */
[----:B------:R-:W-:Y:S01]  /*1140*/  FADD.FTZ R129, -R114, R139 ;  /* 0x0000008b72817221 */ /* 0x000fe20000010100 */
[----:B------:R-:W-:-:S02]  /*1150*/  HADD2.F32 R125, -RZ, R75.H0_H0 ;  /* 0x2000004bff7d7230 */ /* 0x000fc40000004100 */
[----:B------:R-:W-:Y:S01]  /*1160*/  FMUL.FTZ R139, R48, R73 ;  /* 0x00000049308b7220 */ /* 0x000fe20000410000 */
[----:B------:R-:W-:Y:S02]  /*1170*/  HADD2.F32 R151, -RZ, R75.H1_H1 ;  /* 0x3000004bff977230 */ /* 0x000fe40000004100 */
[C---:B------:R-:W-:Y:S01]  /*1180*/  FADD.FTZ R135, -R114.reuse, R119 ;  /* 0x0000007772877221 */ /* 0x040fe20000010100 */
[----:B------:R-:W-:Y:S02]  /*1190*/  HADD2.F32 R75, -RZ, R76.H1_H1 ;  /* 0x3000004cff4b7230 */ /* 0x000fe40000004100 */
[----:B------:R-:W-:Y:S01]  /*11a0*/  FADD.FTZ R119, -R114, R127 ;  /* 0x0000007f72777221 */ /* 0x000fe20000010100 */
[----:B------:R-:W-:Y:S02]  /*11b0*/  HADD2.F32 R137, -RZ, R79.H0_H0 ;  /* 0x2000004fff897230 */ /* 0x000fe40000004100 */
[----:B------:R-:W-:Y:S01]  /*11c0*/  FMUL.FTZ R136, R112, R135 ;  /* 0x0000008770887220 */ /* 0x000fe20000410000 */
[----:B------:R-:W-:-:S02]  /*11d0*/  HADD2.F32 R77, -RZ, R80.H1_H1 ;  /* 0x30000050ff4d7230 */ /* 0x000fc40000004100 */
[----:B------:R-:W-:Y:S01]  /*11e0*/  FADD.FTZ R117, -R114, R75 ;  /* 0x0000004b72757221 */ /* 0x000fe20000010100 */
[----:B------:R-:W-:Y:S02]  /*11f0*/  HADD2.F32 R131, -RZ, R78.H1_H1 ;  /* 0x3000004eff837230 */ /* 0x000fe40000004100 */
[----:B------:R-:W-:Y:S01]  /*1200*/  FMUL.FTZ R78, R112, R133 ;  /* 0x00000085704e7220 */ /* 0x000fe20000410000 */
[----:B------:R-:W-:Y:S01]  /*1210*/  FADD.FTZ R127, -R114, R137 ;  /* 0x00000089727f7221 */ /* 0x000fe20000010100 */
[--C-:B------:R-:W-:Y:S02]  /*1220*/  HADD2.F32 R75, -RZ, R81.reuse.H0_H0 ;  /* 0x20000051ff4b7230 */ /* 0x100fe40000004100 */
        /* <DEDUP_REMOVED lines=96> */
.L_x_5535:
        /* <DEDUP_REMOVED lines=52> */
.L_x_5559:
        /* <DEDUP_REMOVED lines=34> */
[----:B------:R-:W-:Y:S01]  /*1d90*/  FMUL.FTZ R134, R112, R81 ;  /* 0x0000005170867220 */ /* 0x000fe20000410000 */
[----:B-----5:R-:W-:-:S02]  /*1da0*/  HADD2.F32 R140, -RZ, R73.H0_H0 ;  /* 0x20000049ff8c7230 */ /* 0x020fc40000004100 */
        /* <DEDUP_REMOVED lines=11> */
[--C-:B------:R-:W-:Y:S02]  /*1e60*/  HADD2.F32 R72, -RZ, R75.reuse.H0_H0 ;  /* 0x2000004bff487230 */ /* 0x100fe40000004100 */
[-C--:B------:R-:W-:Y:S01]  /*1e70*/  FMUL.FTZ R84, R132, R113.reuse ;  /* 0x0000007184547220 */ /* 0x080fe20000410000 */
[-C--:B------:R-:W-:Y:S01]  /*1e80*/  FMUL.FTZ R87, R134, R113.reuse ;  /* 0x0000007186577220 */ /* 0x080fe20000410000 */
        /* <DEDUP_REMOVED lines=23> */
.L_x_5538:
        /* <DEDUP_REMOVED lines=25> */
[-C--:B------:R-:W-:Y:S01]  /*2190*/  FMUL.FTZ R78, R68, R113.reuse ;  /* 0x00000071444e7220 */ /* 0x080fe20000410000 */
[----:B------:R-:W-:Y:S01]  /*21a0*/  HADD2.F32 R140, -RZ, R72.H1_H1 ;  /* 0x30000048ff8c7230 */ /* 0x000fe20000004100 */
[----:B------:R-:W-:Y:S01]  /*21b0*/  F2FP.F16.F32.PACK_AB R68, R137, R68 ;  /* 0x000000448944723e */ /* 0x000fe200000000ff */
[----:B------:R-:W-:Y:S02]  /*21c0*/  HADD2.F32 R138, -RZ, R73.H0_H0 ;  /* 0x20000049ff8a7230 */ /* 0x000fe40000004100 */
[-C--:B------:R-:W-:Y:S01]  /*21d0*/  FMUL.FTZ R81, R70, R113.reuse ;  /* 0x0000007146517220 */ /* 0x080fe20000410000 */
[----:B------:R-:W-:Y:S01]  /*21e0*/  HADD2.F32 R72, -RZ, R74.H0_H0 ;  /* 0x2000004aff487230 */ /* 0x000fe20000004100 */
[----:B------:R-:W-:Y:S01]  /*21f0*/  F2FP.F16.F32.PACK_AB R69, R133, R70 ;  /* 0x000000468545723e */ /* 0x000fe200000000ff */
[----:B------:R-:W-:Y:S02]  /*2200*/  HADD2.F32 R71, -RZ, R75.H0_H0 ;  /* 0x2000004bff477230 */ /* 0x000fe40000004100 */
[----:B------:R-:W-:Y:S01]  /*2210*/  FMUL.FTZ R137, R137, R113 ;  /* 0x0000007189897220 */ /* 0x000fe20000410000 */
[----:B------:R-:W-:-:S02]  /*2220*/  HADD2.F32 R73, -RZ, R73.H1_H1 ;  /* 0x30000049ff497230 */ /* 0x000fc40000004100 */
[-C--:B------:R-:W-:Y:S01]  /*2230*/  FMUL.FTZ R85, R84, R113.reuse ;  /* 0x0000007154557220 */ /* 0x080fe20000410000 */
[----:B------:R-:W-:Y:S01]  /*2240*/  HADD2.F32 R74, -RZ, R74.H1_H1 ;  /* 0x3000004aff4a7230 */ /* 0x000fe20000004100 */
[----:B------:R-:W-:Y:S01]  /*2250*/  F2FP.F16.F32.PACK_AB R70, R79, R84 ;  /* 0x000000544f46723e */ /* 0x000fe200000000ff */
[----:B------:R-:W-:Y:S02]  /*2260*/  HADD2.F32 R75, -RZ, R75.H1_H1 ;  /* 0x3000004bff4b7230 */ /* 0x000fe40000004100 */
        /* <DEDUP_REMOVED lines=24> */
[----:B------:R-:W-:-:S07]  /*23f0*/  F2FP.F16.F32.PACK_AB R75, R144, R87 ;  /* 0x00000057904b723e */ /* 0x000fce00000000ff */
.L_x_5539:
        /* <DEDUP_REMOVED lines=25> */
[C---:B0-----:R-:W-:Y:S01]  /*2590*/  FMUL.FTZ R68, R112.reuse, R83 ;  /* 0x0000005370447220 */ /* 0x041fe20000410000 */
[----:B------:R-:W-:Y:S01]  /*25a0*/  FMUL.FTZ R117, R112, R117 ;  /* 0x0000007570757220 */ /* 0x000fe20000410000 */
[----:B-----5:R-:W-:-:S02]  /*25b0*/  HADD2.F32 R128, -RZ, R78.H0_H0 ;  /* 0x2000004eff807230 */ /* 0x020fc40000004100 */
[C---:B------:R-:W-:Y:S01]  /*25c0*/  FMUL.FTZ R70, R112.reuse, R119 ;  /* 0x0000007770467220 */ /* 0x040fe20000410000 */
[----:B------:R-:W-:Y:S02]  /*25d0*/  HADD2.F32 R115, -RZ, R78.H1_H1 ;  /* 0x3000004eff737230 */ /* 0x000fe40000004100 */
[C---:B------:R-:W-:Y:S01]  /*25e0*/  FMUL.FTZ R121, R112.reuse, R121 ;  /* 0x0000007970797220 */ /* 0x040fe20000410000 */
[C---:B------:R-:W-:Y:S01]  /*25f0*/  FMUL.FTZ R78, R112.reuse, R123 ;  /* 0x0000007b704e7220 */ /* 0x040fe20000410000 */
[C---:B------:R-:W-:Y:S01]  /*2600*/  FMUL.FTZ R125, R112.reuse, R125 ;  /* 0x0000007d707d7220 */ /* 0x040fe20000410000 */
[--C-:B------:R-:W-:Y:S02]  /*2610*/  HADD2.F32 R74, -RZ, R76.reuse.H0_H0 ;  /* 0x2000004cff4a7230 */ /* 0x100fe40000004100 */
[C---:B------:R-:W-:Y:S01]  /*2620*/  FMUL.FTZ R114, R112.reuse, R127 ;  /* 0x0000007f70727220 */ /* 0x040fe20000410000 */
[----:B------:R-:W-:Y:S02]  /*2630*/  HADD2.F32 R75, -RZ, R76.H1_H1 ;  /* 0x3000004cff4b7230 */ /* 0x000fe40000004100 */
[----:B------:R-:W-:Y:S01]  /*2640*/  FMUL.FTZ R129, R112, R129 ;  /* 0x0000008170817220 */ /* 0x000fe20000410000 */
[----:B------:R-:W-:-:S02]  /*2650*/  HADD2.F32 R84, -RZ, R77.H0_H0 ;  /* 0x2000004dff547230 */ /* 0x000fc40000004100 */
[-C--:B------:R-:W-:Y:S01]  /*2660*/  FMUL.FTZ R73, R68, R113.reuse ;  /* 0x0000007144497220 */ /* 0x080fe20000410000 */
[----:B------:R-:W-:Y:S02]  /*2670*/  HADD2.F32 R85, -RZ, R77.H1_H1 ;  /* 0x3000004dff557230 */ /* 0x000fe40000004100 */
[-C--:B------:R-:W-:Y:S01]  /*2680*/  FMUL.FTZ R76, R117, R113.reuse ;  /* 0x00000071754c7220 */ /* 0x080fe20000410000 */
[-C--:B------:R-:W-:Y:S01]  /*2690*/  FMUL.FTZ R77, R70, R113.reuse ;  /* 0x00000071464d7220 */ /* 0x080fe20000410000 */
[-C--:B------:R-:W-:Y:S01]  /*26a0*/  FMUL.FTZ R86, R121, R113.reuse ;  /* 0x0000007179567220 */ /* 0x080fe20000410000 */
[--C-:B------:R-:W-:Y:S01]  /*26b0*/  HADD2.F32 R72, -RZ, R79.reuse.H0_H0 ;  /* 0x2000004fff487230 */ /* 0x100fe20000004100 */
[----:B------:R-:W-:Y:S01]  /*26c0*/  F2FP.F16.F32.PACK_AB R68, R117, R68 ;  /* 0x000000447544723e */ /* 0x000fe200000000ff */
[----:B------:R-:W-:Y:S01]  /*26d0*/  HADD2.F32 R71, -RZ, R79.H1_H1 ;  /* 0x3000004fff477230 */ /* 0x000fe20000004100 */
[----:B------:R-:W-:Y:S01]  /*26e0*/  F2FP.F16.F32.PACK_AB R69, R121, R70 ;  /* 0x000000467945723e */ /* 0x000fe200000000ff */
[-C--:B------:R-:W-:Y:S01]  /*26f0*/  FMUL.FTZ R87, R78, R113.reuse ;  /* 0x000000714e577220 */ /* 0x080fe20000410000 */
[CC--:B------:R-:W-:Y:S01]  /*2700*/  FMUL.FTZ R112, R125.reuse, R113.reuse ;  /* 0x000000717d707220 */ /* 0x0c0fe20000410000 */
[----:B------:R-:W-:Y:S01]  /*2710*/  F2FP.F16.F32.PACK_AB R70, R125, R78 ;  /* 0x0000004e7d46723e */ /* 0x000fe200000000ff */
        /* <DEDUP_REMOVED lines=22> */
[----:B------:R-:W-:Y:S01]  /*2880*/  F2FP.F16.F32.PACK_AB R75, R116, R117 ;  /* 0x00000075744b723e */ /* 0x000fe200000000ff */
[----:B------:R-:W-:Y:S06]  /*2890*/  BRA `(.L_x_5541) ;  /* 0x0000000000f07947 */ /* 0x000fec0003800000 */
.L_x_5540:
        /* <DEDUP_REMOVED lines=16> */
[----:B0----5:R-:W-:-:S02]  /*29a0*/  HADD2.F32 R74, -RZ, R76.H0_H0 ;  /* 0x2000004cff4a7230 */ /* 0x021fc40000004100 */
        /* <DEDUP_REMOVED lines=37> */
[----:B------:R-:W-:Y:S01]  /*2c00*/  FMUL.FTZ R85, R115, R138 ;  /* 0x0000008a73557220 */ /* 0x000fe20000410000 */
[----:B------:R-:W-:Y:S01]  /*2c10*/  F2FP.F16.F32.PACK_AB R74, R75, R74 ;  /* 0x0000004a4b4a723e */ /* 0x000fe200000000ff */
[----:B------:R-:W-:Y:S01]  /*2c20*/  FMUL.FTZ R84, R116, R84 ;  /* 0x0000005474547220 */ /* 0x000fe20000410000 */
[----:B------:R-:W-:Y:S01]  /*2c30*/  FMUL.FTZ R86, R120, R86 ;  /* 0x0000005678567220 */ /* 0x000fe20000410000 */
[----:B------:R-:W-:-:S02]  /*2c40*/  F2FP.F16.F32.PACK_AB R73, R112, R77 ;  /* 0x0000004d7049723e */ /* 0x000fc400000000ff */
[----:B------:R-:W-:-:S07]  /*2c50*/  F2FP.F16.F32.PACK_AB R75, R113, R118 ;  /* 0x00000076714b723e */ /* 0x000fce00000000ff */
.L_x_5541:
[----:B------:R-:W0:Y:S01]  /*2c60*/  @P1 LDC.64 R76, c[0x0][0x478] ;  /* 0x00011e00ff4c1b82 */ /* 0x000e220000000a00 */
[----:B------:R-:W-:-:S04]  /*2c70*/  IMAD.WIDE.U32 R80, R111, 0x10, R80 ;  /* 0x000000106f507825 */ /* 0x000fc800078e0050 */
[----:B0-----:R-:W-:-:S05]  /*2c80*/  @P1 IMAD.WIDE.U32 R76, R111, 0x10, R76 ;  /* 0x000000106f4c1825 */ /* 0x001fca00078e004c */
[----:B------:R0:W-:Y:S04]  /*2c90*/  @P1 STG.E.128 desc[UR6][R76.64], R68 ;  /* 0x000000444c001986 */ /* 0x0001e8000c101d06 */
[----:B------:R0:W-:Y:S01]  /*2ca0*/  STG.E.128 desc[UR6][R80.64], R72 ;  /* 0x0000004850007986 */ /* 0x0001e2000c101d06 */
[----:B------:R-:W-:Y:S05]  /*2cb0*/  BRA `(.L_x_5542) ;  /* 0x0000001000c07947 */ /* 0x000fea0003800000 */
.L_x_5537:
        /* <DEDUP_REMOVED lines=16> */
[----:B------:R-:W-:-:S02]  /*2dc0*/  HADD2.F32 R85, -RZ, R32.H0_H0 ;  /* 0x20000020ff557230 */ /* 0x000fc40000004100 */
[----:B------:R-:W-:Y:S01]  /*2dd0*/  FADD.FTZ R78, -R78, R139 ;  /* 0x0000008b4e4e7221 */ /* 0x000fe20000010100 */
[----:B------:R-:W-:Y:S02]  /*2de0*/  HADD2.F32 R87, -RZ, R32.H1_H1 ;  /* 0x30000020ff577230 */ /* 0x000fe40000004100 */
[----:B------:R-:W-:Y:S01]  /*2df0*/  FADD.FTZ R142, -R142, R137 ;  /* 0x000000898e8e7221 */ /* 0x000fe20000010100 */
[----:B------:R-:W-:Y:S01]  /*2e00*/  FFMA.FTZ R84, R128, R84, R131 ;  /* 0x0000005480547223 */ /* 0x000fe20000010083 */
[--C-:B------:R-:W-:Y:S02]  /*2e10*/  HADD2.F32 R133, -RZ, R33.reuse.H0_H0 ;  /* 0x20000021ff857230 */ /* 0x100fe40000004100 */
[----:B------:R-:W-:Y:S01]  /*2e20*/  FADD.FTZ R134, -R134, R135 ;  /* 0x0000008786867221 */ /* 0x000fe20000010100 */
[----:B------:R-:W-:Y:S01]  /*2e30*/  FADD.FTZ R146, -R80, R79 ;  /* 0x0000004f50927221 */ /* 0x000fe20000010100 */
[----:B------:R-:W-:Y:S01]  /*2e40*/  FADD.FTZ R144, -R84, R81 ;  /* 0x0000005154907221 */ /* 0x000fe20000010100 */
[C---:B------:R-:W-:Y:S01]  /*2e50*/  FFMA.FTZ R78, R112.reuse, R78, R85 ;  /* 0x0000004e704e7223 */ /* 0x040fe20000010055 */
[C---:B------:R-:W-:Y:S01]  /*2e60*/  FFMA.FTZ R80, R112.reuse, R142, R87 ;  /* 0x0000008e70507223 */ /* 0x040fe20000010057 */
[----:B------:R-:W-:Y:S01]  /*2e70*/  FFMA.FTZ R84, R112, R134, R133 ;  /* 0x0000008670547223 */ /* 0x000fe20000010085 */
[----:B------:R-:W-:-:S02]  /*2e80*/  HADD2.F32 R79, -RZ, R33.H1_H1 ;  /* 0x30000021ff4f7230 */ /* 0x000fc40000004100 */
[-C--:B------:R-:W-:Y:S01]  /*2e90*/  FMUL.FTZ R78, R78, R113.reuse ;  /* 0x000000714e4e7220 */ /* 0x080fe20000410000 */
[--C-:B------:R-:W-:Y:S02]  /*2ea0*/  HADD2.F32 R81, -RZ, R34.reuse.H0_H0 ;  /* 0x20000022ff517230 */ /* 0x100fe40000004100 */
[----:B------:R-:W-:Y:S01]  /*2eb0*/  FMUL.FTZ R80, R80, R113 ;  /* 0x0000007150507220 */ /* 0x000fe20000410000 */
[----:B------:R-:W-:Y:S02]  /*2ec0*/  HADD2.F32 R85, -RZ, R34.H1_H1 ;  /* 0x30000022ff557230 */ /* 0x000fe40000004100 */
[C---:B------:R-:W-:Y:S01]  /*2ed0*/  FFMA.FTZ R86, R112.reuse, R86, R79 ;  /* 0x0000005670567223 */ /* 0x040fe2000001004f */
[--C-:B------:R-:W-:Y:S02]  /*2ee0*/  HADD2.F32 R87, -RZ, R35.reuse.H0_H0 ;  /* 0x20000023ff577230 */ /* 0x100fe40000004100 */
[----:B------:R-:W-:Y:S01]  /*2ef0*/  FFMA.FTZ R130, R112, R130, R81 ;  /* 0x0000008270827223 */ /* 0x000fe20000010051 */
[----:B------:R-:W-:-:S02]  /*2f00*/  HADD2.F32 R133, -RZ, R35.H1_H1 ;  /* 0x30000023ff857230 */ /* 0x000fc40000004100 */
[C---:B------:R-:W-:Y:S01]  /*2f10*/  FFMA.FTZ R132, R112.reuse, R132, R85 ;  /* 0x0000008470847223 */ /* 0x040fe20000010055 */
[--C-:B-----5:R-:W-:Y:S02]  /*2f20*/  HADD2.F32 R141, -RZ, R72.reuse.H0_H0 ;  /* 0x20000048ff8d7230 */ /* 0x120fe40000004100 */
[C---:B------:R-:W-:Y:S01]  /*2f30*/  FFMA.FTZ R134, R112.reuse, R144, R87 ;  /* 0x0000009070867223 */ /* 0x040fe20000010057 */
[----:B------:R-:W-:Y:S02]  /*2f40*/  HADD2.F32 R140, -RZ, R72.H1_H1 ;  /* 0x30000048ff8c7230 */ /* 0x000fe40000004100 */
[----:B------:R-:W-:Y:S01]  /*2f50*/  FFMA.FTZ R142, R112, R146, R133 ;  /* 0x00000092708e7223 */ /* 0x000fe20000010085 */
[----:B------:R-:W-:Y:S02]  /*2f60*/  HADD2.F32 R138, -RZ, R73.H0_H0 ;  /* 0x20000049ff8a7230 */ /* 0x000fe40000004100 */
[----:B------:R-:W-:Y:S01]  /*2f70*/  FMUL.FTZ R81, R84, R113 ;  /* 0x0000007154517220 */ /* 0x000fe20000410000 */
[----:B------:R-:W-:-:S02]  /*2f80*/  HADD2.F32 R72, -RZ, R74.H0_H0 ;  /* 0x2000004aff487230 */ /* 0x000fc40000004100 */
[-C--:B------:R-:W-:Y:S01]  /*2f90*/  FMUL.FTZ R86, R86, R113.reuse ;  /* 0x0000007156567220 */ /* 0x080fe20000410000 */
[----:B------:R-:W-:Y:S02]  /*2fa0*/  HADD2.F32 R73, -RZ, R73.H1_H1 ;  /* 0x30000049ff497230 */ /* 0x000fe40000004100 */
[-C--:B------:R-:W-:Y:S01]  /*2fb0*/  FMUL.FTZ R85, R130, R113.reuse ;  /* 0x0000007182557220 */ /* 0x080fe20000410000 */
[----:B------:R-:W-:Y:S02]  /*2fc0*/  HADD2.F32 R74, -RZ, R74.H1_H1 ;  /* 0x3000004aff4a7230 */ /* 0x000fe40000004100 */
[-C--:B------:R-:W-:Y:S01]  /*2fd0*/  FMUL.FTZ R84, R132, R113.reuse ;  /* 0x0000007184547220 */ /* 0x080fe20000410000 */
[--C-:B------:R-:W-:Y:S02]  /*2fe0*/  HADD2.F32 R136, -RZ, R75.reuse.H0_H0 ;  /* 0x2000004bff887230 */ /* 0x100fe40000004100 */
        /* <DEDUP_REMOVED lines=24> */
.L_x_5543:
[C-C-:B------:R-:W-:Y:S01]  /*3170*/  FFMA.FTZ R78, R128.reuse, R78, R131.reuse ;  /* 0x0000004e804e7223 */ /* 0x140fe20000010083 */
[C-C-:B------:R-:W-:Y:S01]  /*3180*/  FFMA.FTZ R134, R128.reuse, R134, R131.reuse ;  /* 0x0000008680867223 */ /* 0x140fe20000010083 */
[C-C-:B------:R-:W-:Y:S01]  /*3190*/  FFMA.FTZ R68, R128.reuse, R136, R131.reuse ;  /* 0x0000008880447223 */ /* 0x140fe20000010083 */
[----:B------:R-:W-:Y:S01]  /*31a0*/  FFMA.FTZ R80, R128, R80, R131 ;  /* 0x0000005080507223 */ /* 0x000fe20000010083 */
[----:B------:R-:W-:Y:S01]  /*31b0*/  FADD.FTZ R139, -R78, R139 ;  /* 0x0000008b4e8b7221 */ /* 0x000fe20000010100 */
[--C-:B------:R-:W-:Y:S02]  /*31c0*/  HADD2.F32 R69, -RZ, R32.reuse.H0_H0 ;  /* 0x20000020ff457230 */ /* 0x100fe40000004100 */
[----:B------:R-:W-:Y:S01]  /*31d0*/  FFMA.FTZ R86, R128, R86, R131 ;  /* 0x0000005680567223 */ /* 0x000fe20000010083 */
[----:B------:R-:W-:Y:S02]  /*31e0*/  HADD2.F32 R78, -RZ, R33.H0_H0 ;  /* 0x20000021ff4e7230 */ /* 0x000fe40000004100 */
[----:B------:R-:W-:Y:S01]  /*31f0*/  FADD.FTZ R135, -R134, R135 ;  /* 0x0000008786877221 */ /* 0x000fe20000010100 */
[C-C-:B------:R-:W-:Y:S01]  /*3200*/  FFMA.FTZ R132, R128.reuse, R132, R131.reuse ;  /* 0x0000008480847223 */ /* 0x140fe20000010083 */
[----:B------:R-:W-:Y:S01]  /*3210*/  FFMA.FTZ R130, R128, R130, R131 ;  /* 0x0000008280827223 */ /* 0x000fe20000010083 */
[----:B------:R-:W-:Y:S01]  /*3220*/  FADD.FTZ R137, -R68, R137 ;  /* 0x0000008944897221 */ /* 0x000fe20000010100 */
[----:B------:R-:W-:Y:S01]  /*3230*/  FADD.FTZ R79, -R80, R79 ;  /* 0x0000004f504f7221 */ /* 0x000fe20000010100 */
[----:B------:R-:W-:Y:S01]  /*3240*/  FADD.FTZ R85, -R86, R85 ;  /* 0x0000005556557221 */ /* 0x000fe20000010100 */
[----:B------:R-:W-:Y:S01]  /*3250*/  FFMA.FTZ R84, R128, R84, R131 ;  /* 0x0000005480547223 */ /* 0x000fe20000010083 */
[----:B------:R-:W-:-:S02]  /*3260*/  HADD2.F32 R70, -RZ, R32.H1_H1 ;  /* 0x30000020ff467230 */ /* 0x000fc40000004100 */
[C---:B------:R-:W-:Y:S01]  /*3270*/  FFMA.FTZ R68, R112.reuse, R139, R69 ;  /* 0x0000008b70447223 */ /* 0x040fe20000010045 */
[----:B------:R-:W-:Y:S01]  /*3280*/  FFMA.FTZ R80, R112, R135, R78 ;  /* 0x0000008770507223 */ /* 0x000fe2000001004e */
[----:B------:R-:W-:Y:S02]  /*3290*/  HADD2.F32 R69, -RZ, R33.H1_H1 ;  /* 0x30000021ff457230 */ /* 0x000fe40000004100 */
[----:B------:R-:W-:Y:S01]  /*32a0*/  FADD.FTZ R133, -R132, R133 ;  /* 0x0000008584857221 */ /* 0x000fe20000010100 */
[--C-:B------:R-:W-:Y:S02]  /*32b0*/  HADD2.F32 R78, -RZ, R34.reuse.H0_H0 ;  /* 0x20000022ff4e7230 */ /* 0x100fe40000004100 */
[----:B------:R-:W-:Y:S01]  /*32c0*/  FADD.FTZ R87, -R130, R87 ;  /* 0x0000005782577221 */ /* 0x000fe20000010100 */
[----:B------:R-:W-:Y:S02]  /*32d0*/  HADD2.F32 R86, -RZ, R34.H1_H1 ;  /* 0x30000022ff567230 */ /* 0x000fe40000004100 */
[----:B------:R-:W-:Y:S01]  /*32e0*/  FADD.FTZ R81, -R84, R81 ;  /* 0x0000005154517221 */ /* 0x000fe20000010100 */
[----:B------:R-:W-:-:S02]  /*32f0*/  HADD2.F32 R130, -RZ, R35.H0_H0 ;  /* 0x20000023ff827230 */ /* 0x000fc40000004100 */
[C---:B------:R-:W-:Y:S01]  /*3300*/  FFMA.FTZ R70, R112.reuse, R137, R70 ;  /* 0x0000008970467223 */ /* 0x040fe20000010046 */
[----:B------:R-:W-:Y:S02]  /*3310*/  HADD2.F32 R132, -RZ, R35.H1_H1 ;  /* 0x30000023ff847230 */ /* 0x000fe40000004100 */
[C---:B------:R-:W-:Y:S01]  /*3320*/  FFMA.FTZ R133, R112.reuse, R133, R69 ;  /* 0x0000008570857223 */ /* 0x040fe20000010045 */
[C---:B------:R-:W-:Y:S01]  /*3330*/  FFMA.FTZ R84, R112.reuse, R87, R78 ;  /* 0x0000005770547223 */ /* 0x040fe2000001004e */
[C---:B------:R-:W-:Y:S01]  /*3340*/  FFMA.FTZ R86, R112.reuse, R85, R86 ;  /* 0x0000005570567223 */ /* 0x040fe20000010056 */
[C---:B------:R-:W-:Y:S01]  /*3350*/  FFMA.FTZ R142, R112.reuse, R81, R130 ;  /* 0x00000051708e7223 */ /* 0x040fe20000010082 */
[----:B------:R-:W-:Y:S01]  /*3360*/  FFMA.FTZ R141, R112, R79, R132 ;  /* 0x0000004f708d7223 */ /* 0x000fe20000010084 */
[--C-:B-----5:R-:W-:Y:S02]  /*3370*/  HADD2.F32 R140, -RZ, R72.reuse.H0_H0 ;  /* 0x20000048ff8c7230 */ /* 0x120fe40000004100 */
[----:B------:R-:W-:Y:S01]  /*3380*/  FMUL.FTZ R79, R68, R113 ;  /* 0x00000071444f7220 */ /* 0x000fe20000410000 */
[----:B------:R-:W-:Y:S01]  /*3390*/  HADD2.F32 R138, -RZ, R72.H1_H1 ;  /* 0x30000048ff8a7230 */ /* 0x000fe20000004100 */
[----:B------:R-:W-:Y:S01]  /*33a0*/  F2FP.F16.F32.PACK_AB R68, R70, R68 ;  /* 0x000000444644723e */ /* 0x000fe200000000ff */
[----:B------:R-:W-:-:S02]  /*33b0*/  HADD2.F32 R72, -RZ, R73.H0_H0 ;  /* 0x20000049ff487230 */ /* 0x000fc40000004100 */
[-C--:B------:R-:W-:Y:S01]  /*33c0*/  FMUL.FTZ R78, R70, R113.reuse ;  /* 0x00000071464e7220 */ /* 0x080fe20000410000 */
[--C-:B------:R-:W-:Y:S02]  /*33d0*/  HADD2.F32 R71, -RZ, R74.reuse.H0_H0 ;  /* 0x2000004aff477230 */ /* 0x100fe40000004100 */
[-C--:B------:R-:W-:Y:S01]  /*33e0*/  FMUL.FTZ R81, R80, R113.reuse ;  /* 0x0000007150517220 */ /* 0x080fe20000410000 */
[----:B------:R-:W-:Y:S01]  /*33f0*/  HADD2.F32 R136, -RZ, R75.H0_H0 ;  /* 0x2000004bff887230 */ /* 0x000fe20000004100 */
[----:B------:R-:W-:Y:S01]  /*3400*/  F2FP.F16.F32.PACK_AB R69, R133, R80 ;  /* 0x000000508545723e */ /* 0x000fe200000000ff */
[----:B------:R-:W-:Y:S02]  /*3410*/  HADD2.F32 R73, -RZ, R73.H1_H1 ;  /* 0x30000049ff497230 */ /* 0x000fe40000004100 */
[----:B------:R-:W-:Y:S01]  /*3420*/  FMUL.FTZ R85, R84, R113 ;  /* 0x0000007154557220 */ /* 0x000fe20000410000 */
[----:B------:R-:W-:Y:S01]  /*3430*/  HADD2.F32 R74, -RZ, R74.H1_H1 ;  /* 0x3000004aff4a7230 */ /* 0x000fe20000004100 */
[----:B------:R-:W-:Y:S01]  /*3440*/  F2FP.F16.F32.PACK_AB R70, R86, R84 ;  /* 0x000000545646723e */ /* 0x000fe200000000ff */
[----:B------:R-:W-:-:S02]  /*3450*/  HADD2.F32 R75, -RZ, R75.H1_H1 ;  /* 0x3000004bff4b7230 */ /* 0x000fc40000004100 */
        /* <DEDUP_REMOVED lines=25> */
.L_x_5544:
        /* <DEDUP_REMOVED lines=13> */
[C-C-:B------:R-:W-:Y:S01]  /*36c0*/  FFMA.FTZ R117, R128.reuse, R117, R131.reuse ;  /* 0x0000007580757223 */ /* 0x140fe20000010083 */
[----:B------:R-:W-:Y:S01]  /*36d0*/  FFMA.FTZ R129, R128, R129, R131 ;  /* 0x0000008180817223 */ /* 0x000fe20000010083 */
[--C-:B0----5:R-:W-:Y:S02]  /*36e0*/  HADD2.F32 R85, -RZ, R78.reuse.H0_H0 ;  /* 0x2000004eff557230 */ /* 0x121fe40000004100 */
[----:B------:R-:W-:Y:S01]  /*36f0*/  FADD.FTZ R68, -R83, R82 ;  /* 0x0000005253447221 */ /* 0x000fe20000010100 */
[----:B------:R-:W-:Y:S02]  /*3700*/  HADD2.F32 R84, -RZ, R78.H1_H1 ;  /* 0x3000004eff547230 */ /* 0x000fe40000004100 */
[----:B------:R-:W-:Y:S01]  /*3710*/  FADD.FTZ R78, -R121, R118 ;  /* 0x00000076794e7221 */ /* 0x000fe20000010100 */
[----:B------:R-:W-:-:S02]  /*3720*/  HADD2.F32 R69, -RZ, R28.H0_H0 ;  /* 0x2000001cff457230 */ /* 0x000fc40000004100 */
[----:B------:R-:W-:Y:S01]  /*3730*/  FADD.FTZ R114, -R117, R114 ;  /* 0x0000007275727221 */ /* 0x000fe20000010100 */
[----:B------:R-:W-:Y:S02]  /*3740*/  HADD2.F32 R75, -RZ, R31.H1_H1 ;  /* 0x3000001fff4b7230 */ /* 0x000fe40000004100 */
[----:B------:R-:W-:Y:S01]  /*3750*/  FADD.FTZ R118, -R129, R126 ;  /* 0x0000007e81767221 */ /* 0x000fe20000010100 */
[----:B------:R-:W-:Y:S02]  /*3760*/  HADD2.F32 R73, -RZ, R28.H1_H1 ;  /* 0x3000001cff497230 */ /* 0x000fe40000004100 */
[C-C-:B------:R-:W-:Y:S01]  /*3770*/  FFMA.FTZ R119, R128.reuse, R119, R131.reuse ;  /* 0x0000007780777223 */ /* 0x140fe20000010083 */
[C-C-:B------:R-:W-:Y:S01]  /*3780*/  FFMA.FTZ R123, R128.reuse, R123, R131.reuse ;  /* 0x0000007b807b7223 */ /* 0x140fe20000010083 */
[C-C-:B------:R-:W-:Y:S01]  /*3790*/  FFMA.FTZ R125, R128.reuse, R125, R131.reuse ;  /* 0x0000007d807d7223 */ /* 0x140fe20000010083 */
[----:B------:R-:W-:Y:S01]  /*37a0*/  FFMA.FTZ R127, R128, R127, R131 ;  /* 0x0000007f807f7223 */ /* 0x000fe20000010083 */
[C---:B------:R-:W-:Y:S01]  /*37b0*/  FFMA.FTZ R68, R112.reuse, R68, R69 ;  /* 0x0000004470447223 */ /* 0x040fe20000010045 */
[C---:B------:R-:W-:Y:S01]  /*37c0*/  FFMA.FTZ R118, R112.reuse, R118, R75 ;  /* 0x0000007670767223 */ /* 0x040fe2000001004b */
[----:B------:R-:W-:Y:S01]  /*37d0*/  FFMA.FTZ R69, R112, R114, R73 ;  /* 0x0000007270457223 */ /* 0x000fe20000010049 */
[----:B------:R-:W-:-:S02]  /*37e0*/  HADD2.F32 R87, -RZ, R79.H0_H0 ;  /* 0x2000004fff577230 */ /* 0x000fc40000004100 */
[----:B------:R-:W-:Y:S01]  /*37f0*/  FADD.FTZ R70, -R119, R116 ;  /* 0x0000007477467221 */ /* 0x000fe20000010100 */
        /* <DEDUP_REMOVED lines=10> */
[----:B------:R-:W-:Y:S02]  /*38a0*/  HADD2.F32 R115, -RZ, R31.H0_H0 ;  /* 0x2000001fff737230 */ /* 0x000fe40000004100 */
[C---:B------:R-:W-:Y:S01]  /*38b0*/  FFMA.FTZ R82, R112.reuse, R82, R79 ;  /* 0x0000005270527223 */ /* 0x040fe2000001004f */
[----:B------:R-:W-:Y:S02]  /*38c0*/  HADD2.F32 R72, -RZ, R76.H0_H0 ;  /* 0x2000004cff487230 */ /* 0x000fe40000004100 */
[----:B------:R-:W-:Y:S01]  /*38d0*/  FFMA.FTZ R83, R112, R122, R83 ;  /* 0x0000007a70537223 */ /* 0x000fe20000010053 */
[----:B------:R-:W-:-:S02]  /*38e0*/  HADD2.F32 R71, -RZ, R77.H0_H0 ;  /* 0x2000004dff477230 */ /* 0x000fc40000004100 */
[----:B------:R-:W-:Y:S01]  /*38f0*/  FFMA.FTZ R116, R112, R116, R115 ;  /* 0x0000007470747223 */ /* 0x000fe20000010073 */
[-C--:B------:R-:W-:Y:S01]  /*3900*/  FMUL.FTZ R73, R68, R113.reuse ;  /* 0x0000007144497220 */ /* 0x080fe20000410000 */
[----:B------:R-:W-:Y:S01]  /*3910*/  HADD2.F32 R77, -RZ, R77.H1_H1 ;  /* 0x3000004dff4d7230 */ /* 0x000fe20000004100 */
[C---:B------:R-:W-:Y:S01]  /*3920*/  F2FP.F16.F32.PACK_AB R68, R69.reuse, R68 ;  /* 0x000000444544723e */ /* 0x040fe200000000ff */
[----:B------:R-:W-:Y:S02]  /*3930*/  HADD2.F32 R76, -RZ, R76.H1_H1 ;  /* 0x3000004cff4c7230 */ /* 0x000fe40000004100 */
[-C--:B------:R-:W-:Y:S01]  /*3940*/  FMUL.FTZ R74, R69, R113.reuse ;  /* 0x00000071454a7220 */ /* 0x080fe20000410000 */
[-C--:B------:R-:W-:Y:S01]  /*3950*/  FMUL.FTZ R75, R70, R113.reuse ;  /* 0x00000071464b7220 */ /* 0x080fe20000410000 */
[CC--:B------:R-:W-:Y:S01]  /*3960*/  FMUL.FTZ R112, R78.reuse, R113.reuse ;  /* 0x000000714e707220 */ /* 0x0c0fe20000410000 */
[----:B------:R-:W-:Y:S01]  /*3970*/  F2FP.F16.F32.PACK_AB R69, R78, R70 ;  /* 0x000000464e45723e */ /* 0x000fe200000000ff */
[-C--:B------:R-:W-:Y:S01]  /*3980*/  FMUL.FTZ R114, R82, R113.reuse ;  /* 0x0000007152727220 */ /* 0x080fe20000410000 */
[-C--:B------:R-:W-:Y:S01]  /*3990*/  FMUL.FTZ R115, R83, R113.reuse ;  /* 0x0000007153737220 */ /* 0x080fe20000410000 */
[-C--:B------:R-:W-:Y:S01]  /*39a0*/  FMUL.FTZ R117, R116, R113.reuse ;  /* 0x0000007174757220 */ /* 0x080fe20000410000 */
[----:B------:R-:W-:Y:S01]  /*39b0*/  FMUL.FTZ R113, R118, R113 ;  /* 0x0000007176717220 */ /* 0x000fe20000410000 */
[----:B------:R-:W-:Y:S01]  /*39c0*/  FMUL.FTZ R78, R73, R72 ;  /* 0x00000048494e7220 */ /* 0x000fe20000410000 */
        /* <DEDUP_REMOVED lines=18> */
[----:B------:R-:W-:-:S02]  /*3af0*/  F2FP.F16.F32.PACK_AB R71, R118, R116 ;  /* 0x000000747647723e */ /* 0x000fc400000000ff */
[----:B------:R-:W-:Y:S02]  /*3b00*/  F2FP.F16.F32.PACK_AB R74, R115, R74 ;  /* 0x0000004a734a723e */ /* 0x000fe400000000ff */
[----:B------:R-:W-:Y:S01]  /*3b10*/  F2FP.F16.F32.PACK_AB R75, R76, R117 ;  /* 0x000000754c4b723e */ /* 0x000fe200000000ff */
[----:B------:R-:W-:Y:S06]  /*3b20*/  BRA `(.L_x_5546) ;  /* 0x0000000400107947 */ /* 0x000fec0003800000 */
.L_x_5545:
[C-C-:B------:R-:W-:Y:S01]  /*3b30*/  FFMA.FTZ R129, R128.reuse, R129, R131.reuse ;  /* 0x0000008180817223 */ /* 0x140fe20000010083 */
[C-C-:B------:R-:W-:Y:S01]  /*3b40*/  FFMA.FTZ R125, R128.reuse, R125, R131.reuse ;  /* 0x0000007d807d7223 */ /* 0x140fe20000010083 */
[----:B0-----:R-:W-:Y:S02]  /*3b50*/  HADD2.F32 R75, -RZ, R31.H1_H1 ;  /* 0x3000001fff4b7230 */ /* 0x001fe40000004100 */
[C-C-:B------:R-:W-:Y:S01]  /*3b60*/  FFMA.FTZ R83, R128.reuse, R83, R131.reuse ;  /* 0x0000005380537223 */ /* 0x140fe20000010083 */
[----:B------:R-:W-:Y:S01]  /*3b70*/  FADD.FTZ R129, -R129, R126 ;  /* 0x0000007e81817221 */ /* 0x000fe20000010100 */
[C-C-:B------:R-:W-:Y:S01]  /*3b80*/  FFMA.FTZ R117, R128.reuse, R117, R131.reuse ;  /* 0x0000007580757223 */ /* 0x140fe20000010083 */
[C-C-:B------:R-:W-:Y:S01]  /*3b90*/  FFMA.FTZ R119, R128.reuse, R119, R131.reuse ;  /* 0x0000007780777223 */ /* 0x140fe20000010083 */
[C-C-:B------:R-:W-:Y:S01]  /*3ba0*/  FFMA.FTZ R123, R128.reuse, R123, R131.reuse ;  /* 0x0000007b807b7223 */ /* 0x140fe20000010083 */
[C-C-:B------:R-:W-:Y:S01]  /*3bb0*/  FFMA.FTZ R121, R128.reuse, R121, R131.reuse ;  /* 0x0000007980797223 */ /* 0x140fe20000010083 */
[----:B------:R-:W-:Y:S01]  /*3bc0*/  FFMA.FTZ R127, R128, R127, R131 ;  /* 0x0000007f807f7223 */ /* 0x000fe20000010083 */
[----:B------:R-:W-:Y:S01]  /*3bd0*/  FADD.FTZ R125, -R125, R122 ;  /* 0x0000007a7d7d7221 */ /* 0x000fe20000010100 */
[----:B-----5:R-:W-:-:S02]  /*3be0*/  HADD2.F32 R85, -RZ, R78.H0_H0 ;  /* 0x2000004eff557230 */ /* 0x020fc40000004100 */
[----:B------:R-:W-:Y:S01]  /*3bf0*/  FFMA.FTZ R122, R112, R129, R75 ;  /* 0x00000081707a7223 */ /* 0x000fe2000001004b */
[----:B------:R-:W-:Y:S02]  /*3c00*/  HADD2.F32 R84, -RZ, R78.H1_H1 ;  /* 0x3000004eff547230 */ /* 0x000fe40000004100 */
[----:B------:R-:W-:Y:S01]  /*3c10*/  FADD.FTZ R83, -R83, R82 ;  /* 0x0000005253537221 */ /* 0x000fe20000010100 */
[--C-:B------:R-:W-:Y:S02]  /*3c20*/  HADD2.F32 R74, -RZ, R28.reuse.H0_H0 ;  /* 0x2000001cff4a7230 */ /* 0x100fe40000004100 */
[----:B------:R-:W-:Y:S01]  /*3c30*/  FADD.FTZ R117, -R117, R114 ;  /* 0x0000007275757221 */ /* 0x000fe20000010100 */
[----:B------:R-:W-:Y:S01]  /*3c40*/  FADD.FTZ R119, -R119, R116 ;  /* 0x0000007477777221 */ /* 0x000fe20000010100 */
[----:B------:R-:W-:Y:S01]  /*3c50*/  FADD.FTZ R123, -R123, R120 ;  /* 0x000000787b7b7221 */ /* 0x000fe20000010100 */
[----:B------:R-:W-:Y:S02]  /*3c60*/  HADD2.F32 R78, -RZ, R28.H1_H1 ;  /* 0x3000001cff4e7230 */ /* 0x000fe40000004100 */
[----:B------:R-:W-:Y:S01]  /*3c70*/  FADD.FTZ R121, -R121, R118 ;  /* 0x0000007679797221 */ /* 0x000fe20000010100 */
[----:B------:R-:W-:-:S02]  /*3c80*/  HADD2.F32 R75, -RZ, R29.H0_H0 ;  /* 0x2000001dff4b7230 */ /* 0x000fc40000004100 */
[----:B------:R-:W-:Y:S01]  /*3c90*/  FADD.FTZ R127, -R127, R124 ;  /* 0x0000007c7f7f7221 */ /* 0x000fe20000010100 */
[----:B------:R-:W-:Y:S02]  /*3ca0*/  HADD2.F32 R114, -RZ, R29.H1_H1 ;  /* 0x3000001dff727230 */ /* 0x000fe40000004100 */
[C---:B------:R-:W-:Y:S01]  /*3cb0*/  FFMA.FTZ R74, R112.reuse, R83, R74 ;  /* 0x00000053704a7223 */ /* 0x040fe2000001004a */
[--C-:B------:R-:W-:Y:S02]  /*3cc0*/  HADD2.F32 R116, -RZ, R30.reuse.H0_H0 ;  /* 0x2000001eff747230 */ /* 0x100fe40000004100 */
[C---:B------:R-:W-:Y:S01]  /*3cd0*/  FFMA.FTZ R78, R112.reuse, R117, R78 ;  /* 0x00000075704e7223 */ /* 0x040fe2000001004e */
[----:B------:R-:W-:Y:S02]  /*3ce0*/  HADD2.F32 R120, -RZ, R31.H0_H0 ;  /* 0x2000001fff787230 */ /* 0x000fe40000004100 */
[----:B------:R-:W-:Y:S01]  /*3cf0*/  FFMA.FTZ R82, R112, R119, R75 ;  /* 0x0000007770527223 */ /* 0x000fe2000001004b */
[----:B------:R-:W-:-:S02]  /*3d00*/  HADD2.F32 R118, -RZ, R30.H1_H1 ;  /* 0x3000001eff767230 */ /* 0x000fc40000004100 */
[C---:B------:R-:W-:Y:S01]  /*3d10*/  FFMA.FTZ R114, R112.reuse, R121, R114 ;  /* 0x0000007970727223 */ /* 0x040fe20000010072 */
[C---:B------:R-:W-:Y:S01]  /*3d20*/  FFMA.FTZ R116, R112.reuse, R123, R116 ;  /* 0x0000007b70747223 */ /* 0x040fe20000010074 */
[C---:B------:R-:W-:Y:S01]  /*3d30*/  FFMA.FTZ R120, R112.reuse, R127, R120 ;  /* 0x0000007f70787223 */ /* 0x040fe20000010078 */
[--C-:B------:R-:W-:Y:S02]  /*3d40*/  HADD2.F32 R73, -RZ, R76.reuse.H0_H0 ;  /* 0x2000004cff497230 */ /* 0x100fe40000004100 */
[----:B------:R-:W-:Y:S01]  /*3d50*/  FFMA.FTZ R118, R112, R125, R118 ;  /* 0x0000007d70767223 */ /* 0x000fe20000010076 */
[----:B------:R-:W-:Y:S02]  /*3d60*/  HADD2.F32 R76, -RZ, R76.H1_H1 ;  /* 0x3000004cff4c7230 */ /* 0x000fe40000004100 */
[-C--:B------:R-:W-:Y:S01]  /*3d70*/  FMUL.FTZ R74, R74, R113.reuse ;  /* 0x000000714a4a7220 */ /* 0x080fe20000410000 */
[--C-:B------:R-:W-:Y:S02]  /*3d80*/  HADD2.F32 R72, -RZ, R77.reuse.H0_H0 ;  /* 0x2000004dff487230 */ /* 0x100fe40000004100 */
[----:B------:R-:W-:Y:S01]  /*3d90*/  FMUL.FTZ R75, R78, R113 ;  /* 0x000000714e4b7220 */ /* 0x000fe20000410000 */
[----:B------:R-:W-:-:S02]  /*3da0*/  HADD2.F32 R77, -RZ, R77.H1_H1 ;  /* 0x3000004dff4d7230 */ /* 0x000fc40000004100 */
[-C--:B------:R-:W-:Y:S01]  /*3db0*/  FMUL.FTZ R83, R82, R113.reuse ;  /* 0x0000007152537220 */ /* 0x080fe20000410000 */
[--C-:B------:R-:W-:Y:S02]  /*3dc0*/  HADD2.F32 R87, -RZ, R79.reuse.H0_H0 ;  /* 0x2000004fff577230 */ /* 0x100fe40000004100 */
[-C--:B------:R-:W-:Y:S01]  /*3dd0*/  FMUL.FTZ R114, R114, R113.reuse ;  /* 0x0000007172727220 */ /* 0x080fe20000410000 */
[-C--:B------:R-:W-:Y:S01]  /*3de0*/  FMUL.FTZ R116, R116, R113.reuse ;  /* 0x0000007174747220 */ /* 0x080fe20000410000 */
        /* <DEDUP_REMOVED lines=20> */
[----:B------:R-:W-:Y:S01]  /*3f30*/  FMUL.FTZ R86, R122, R86 ;  /* 0x000000567a567220 */ /* 0x000fe20000410000 */
[----:B------:R-:W-:-:S02]  /*3f40*/  F2FP.F16.F32.PACK_AB R73, R114, R73 ;  /* 0x000000497249723e */ /* 0x000fc400000000ff */
[----:B------:R-:W-:Y:S02]  /*3f50*/  F2FP.F16.F32.PACK_AB R74, R77, R116 ;  /* 0x000000744d4a723e */ /* 0x000fe400000000ff */
[----:B------:R-:W-:-:S07]  /*3f60*/  F2FP.F16.F32.PACK_AB R75, R113, R120 ;  /* 0x00000078714b723e */ /* 0x000fce00000000ff */
.L_x_5546:
[----:B------:R-:W0:Y:S01]  /*3f70*/  @P1 LDC.64 R76, c[0x0][0x478] ;  /* 0x00011e00ff4c1b82 */ /* 0x000e220000000a00 */
[----:B------:R-:W-:-:S04]  /*3f80*/  IMAD.WIDE.U32 R80, R111, 0x10, R80 ;  /* 0x000000106f507825 */ /* 0x000fc800078e0050 */
[----:B0-----:R-:W-:-:S05]  /*3f90*/  @P1 IMAD.WIDE.U32 R76, R111, 0x10, R76 ;  /* 0x000000106f4c1825 */ /* 0x001fca00078e004c */
[----:B------:R1:W-:Y:S04]  /*3fa0*/  @P1 STG.E.128 desc[UR6][R76.64], R68 ;  /* 0x000000444c001986 */ /* 0x0003e8000c101d06 */
[----:B------:R1:W-:Y:S02]  /*3fb0*/  STG.E.128 desc[UR6][R80.64], R72 ;  /* 0x0000004850007986 */ /* 0x0003e4000c101d06 */
.L_x_5542:
        /* <DEDUP_REMOVED lines=21> */
.L_x_5533:
        /* <DEDUP_REMOVED lines=48> */
.L_x_5532:
[----:B------:R-:W-:Y:S05]  /*4410*/  BSYNC B0 ;  /* 0x0000000000007941 */ /* 0x000fea0003800000 */
.L_x_5531:
        /* <DEDUP_REMOVED lines=151> */
.L_x_5536:
        /* <DEDUP_REMOVED lines=8> */
.L_x_5549:
[----:B------:R-:W-:Y:S05]  /*4e10*/  BSYNC B2 ;  /* 0x0000000000027941 */ /* 0x000fea0003800000 */
.L_x_5548:
        /* <DEDUP_REMOVED lines=8> */
.L_x_5550:
[----:B------:R-:W-:Y:S01]  /*4ea0*/  FADD.FTZ R73, R73, R146 ;  /* 0x0000009249497221 */ /* 0x000fe20000010000 */
[----:B------:R-:W-:-:S04]  /*4eb0*/  HFMA2 R140, -RZ, RZ, 0, 1.1920928955078125e-07 ;  /* 0x00000002ff8c7431 */ /* 0x000fc800000001ff */
[----:B------:R-:W-:Y:S02]  /*4ec0*/  MOV R141, R73 ;  /* 0x00000049008d7202 */ /* 0x000fe40000000f00 */
[----:B------:R-:W-:-:S07]  /*4ed0*/  MOV R75, R128 ;  /* 0x00000080004b7202 */ /* 0x000fce0000000f00 */
[----:B------:R-:W-:Y:S05]  /*4ee0*/  WARPSYNC.COLLECTIVE R138, `(.L_x_5551) ;  /* 0x000000008a087348 */ /* 0x000fea0003c00000 */
[----:B------:R0:W1:Y:S02]  /*4ef0*/  SHFL.BFLY P3, R128, R141, R140, R143 ;  /* 0x0c00008c8d807389 */ /* 0x000064000006008f */
[----:B01----:R-:W-:Y:S05]  /*4f00*/  ENDCOLLECTIVE ;  /* 0x000000000000791b */ /* 0x003fea0003800000 */
.L_x_5551:
[----:B------:R-:W-:-:S05]  /*4f10*/  FADD.FTZ R75, R75, R144 ;  /* 0x000000904b4b7221 */ /* 0x000fca0000010000 */
[----:B------:R-:W-:Y:S02]  /*4f20*/  MOV R141, R75 ;  /* 0x0000004b008d7202 */ /* 0x000fe40000000f00 */
[----:B------:R-:W-:-:S07]  /*4f30*/  MOV R72, R128 ;  /* 0x0000008000487202 */ /* 0x000fce0000000f00 */
[----:B------:R-:W-:Y:S05]  /*4f40*/  WARPSYNC.COLLECTIVE R138, `(.L_x_5552) ;  /* 0x000000008a087348 */ /* 0x000fea0003c00000 */
[----:B------:R0:W1:Y:S02]  /*4f50*/  SHFL.BFLY P3, R128, R141, R140, R143 ;  /* 0x0c00008c8d807389 */ /* 0x000064000006008f */
[----:B01----:R-:W-:Y:S05]  /*4f60*/  ENDCOLLECTIVE ;  /* 0x000000000000791b */ /* 0x003fea0003800000 */
.L_x_5552:
[----:B------:R-:W-:Y:S01]  /*4f70*/  FADD.FTZ R76, R73, R72 ;  /* 0x00000048494c7221 */ /* 0x000fe20000010000 */
[----:B------:R-:W-:-:S04]  /*4f80*/  HFMA2 R140, -RZ, RZ, 0, 2.384185791015625e-07 ;  /* 0x00000004ff8c7431 */ /* 0x000fc800000001ff */
[----:B------:R-:W-:Y:S02]  /*4f90*/  MOV R141, R76 ;  /* 0x0000004c008d7202 */ /* 0x000fe40000000f00 */
[----:B------:R-:W-:-:S07]  /*4fa0*/  MOV R74, R128 ;  /* 0x00000080004a7202 */ /* 0x000fce0000000f00 */
[----:B------:R-:W-:Y:S05]  /*4fb0*/  WARPSYNC.COLLECTIVE R138, `(.L_x_5553) ;  /* 0x000000008a087348 */ /* 0x000fea0003c00000 */
[----:B------:R0:W1:Y:S02]  /*4fc0*/  SHFL.BFLY P3, R128, R141, R140, R143 ;  /* 0x0c00008c8d807389 */ /* 0x000064000006008f */
[----:B01----:R-:W-:Y:S05]  /*4fd0*/  ENDCOLLECTIVE ;  /* 0x000000000000791b */ /* 0x003fea0003800000 */
.L_x_5553:
[----:B------:R-:W-:-:S05]  /*4fe0*/  FADD.FTZ R74, R75, R74 ;  /* 0x0000004a4b4a7221 */ /* 0x000fca0000010000 */
[----:B------:R-:W-:Y:S02]  /*4ff0*/  MOV R141, R74 ;  /* 0x0000004a008d7202 */ /* 0x000fe40000000f00 */
[----:B------:R-:W-:-:S07]  /*5000*/  MOV R77, R128 ;  /* 0x00000080004d7202 */ /* 0x000fce0000000f00 */
[----:B------:R-:W-:Y:S05]  /*5010*/  WARPSYNC.COLLECTIVE R138, `(.L_x_5554) ;  /* 0x000000008a087348 */ /* 0x000fea0003c00000 */
[----:B------:R0:W1:Y:S02]  /*5020*/  SHFL.BFLY P3, R128, R141, R140, R143 ;  /* 0x0c00008c8d807389 */ /* 0x000064000006008f */
[----:B01----:R-:W-:Y:S05]  /*5030*/  ENDCOLLECTIVE ;  /* 0x000000000000791b */ /* 0x003fea0003800000 */
.L_x_5554:
[----:B------:R-:W-:Y:S01]  /*5040*/  FADD.FTZ R77, R76, R77 ;  /* 0x0000004d4c4d7221 */ /* 0x000fe20000010000 */
[----:B------:R-:W-:-:S04]  /*5050*/  HFMA2 R140, -RZ, RZ, 0, 4.76837158203125e-07 ;  /* 0x00000008ff8c7431 */ /* 0x000fc800000001ff */
[----:B------:R-:W-:Y:S02]  /*5060*/  MOV R141, R77 ;  /* 0x0000004d008d7202 */ /* 0x000fe40000000f00 */
[----:B------:R-:W-:-:S07]  /*5070*/  MOV R131, R128 ;  /* 0x0000008000837202 */ /* 0x000fce0000000f00 */
[----:B------:R-:W-:Y:S05]  /*5080*/  WARPSYNC.COLLECTIVE R138, `(.L_x_5555) ;  /* 0x000000008a087348 */ /* 0x000fea0003c00000 */
[----:B------:R0:W1:Y:S02]  /*5090*/  SHFL.BFLY P3, R128, R141, R140, R143 ;  /* 0x0c00008c8d807389 */ /* 0x000064000006008f */
[----:B01----:R-:W-:Y:S05]  /*50a0*/  ENDCOLLECTIVE ;  /* 0x000000000000791b */ /* 0x003fea0003800000 */
.L_x_5555:
[----:B------:R-:W-:-:S05]  /*50b0*/  FADD.FTZ R131, R74, R131 ;  /* 0x000000834a837221 */ /* 0x000fca0000010000 */
[----:B------:R-:W-:Y:S02]  /*50c0*/  MOV R141, R131 ;  /* 0x00000083008d7202 */ /* 0x000fe40000000f00 */
[----:B------:R-:W-:-:S07]  /*50d0*/  MOV R72, R128 ;  /* 0x0000008000487202 */ /* 0x000fce0000000f00 */
[----:B------:R-:W-:Y:S05]  /*50e0*/  WARPSYNC.COLLECTIVE R138, `(.L_x_5556) ;  /* 0x000000008a087348 */ /* 0x000fea0003c00000 */
[----:B------:R0:W1:Y:S02]  /*50f0*/  SHFL.BFLY P3, R128, R141, R140, R143 ;  /* 0x0c00008c8d807389 */ /* 0x000064000006008f */
[----:B01----:R-:W-:Y:S05]  /*5100*/  ENDCOLLECTIVE ;  /* 0x000000000000791b */ /* 0x003fea0003800000 */
.L_x_5556:
[----:B------:R-:W-:Y:S01]  /*5110*/  FADD.FTZ R72, R77, R72 ;  /* 0x000000484d487221 */ /* 0x000fe20000010000 */
[----:B------:R-:W-:-:S04]  /*5120*/  HFMA2 R140, -RZ, RZ, 0, 9.5367431640625e-07 ;  /* 0x00000010ff8c7431 */ /* 0x000fc800000001ff */
[----:B------:R-:W-:Y:S01]  /*5130*/  MOV R141, R72 ;  /* 0x00000048008d7202 */ /* 0x000fe20000000f00 */
[----:B------:R-:W-:-:S07]  /*5140*/  FADD.FTZ R73, R131, R128 ;  /* 0x0000008083497221 */ /* 0x000fce0000010000 */
[----:B------:R-:W-:Y:S05]  /*5150*/  WARPSYNC.COLLECTIVE R138, `(.L_x_5557) ;  /* 0x000000008a087348 */ /* 0x000fea0003c00000 */
[----:B------:R0:W1:Y:S02]  /*5160*/  SHFL.BFLY P3, R128, R141, R140, R143 ;  /* 0x0c00008c8d807389 */ /* 0x000064000006008f */
[----:B01----:R-:W-:Y:S05]  /*5170*/  ENDCOLLECTIVE ;  /* 0x000000000000791b */ /* 0x003fea0003800000 */
.L_x_5557:
[----:B------:R-:W-:Y:S02]  /*5180*/  MOV R141, R73 ;  /* 0x00000049008d7202 */ /* 0x000fe40000000f00 */
[----:B------:R-:W-:-:S07]  /*5190*/  MOV R75, R128 ;  /* 0x00000080004b7202 */ /* 0x000fce0000000f00 */
[----:B------:R-:W-:Y:S05]  /*51a0*/  WARPSYNC.COLLECTIVE R138, `(.L_x_5558) ;  /* 0x000000008a087348 */ /* 0x000fea0003c00000 */
[----:B------:R0:W1:Y:S02]  /*51b0*/  SHFL.BFLY P3, R128, R141, R140, R143 ;  /* 0x0c00008c8d807389 */ /* 0x000064000006008f */
[----:B01----:R-:W-:Y:S05]  /*51c0*/  ENDCOLLECTIVE ;  /* 0x000000000000791b */ /* 0x003fea0003800000 */
.L_x_5558:
[----:B------:R-:W-:Y:S01]  /*51d0*/  MOV R74, R128 ;  /* 0x00000080004a7202 */ /* 0x000fe20000000f00 */
[----:B------:R-:W-:Y:S06]  /*51e0*/  BRA `(.L_x_5559) ;  /* 0xffffffc800607947 */ /* 0x000fec000383ffff */
.L_x_5560:
        /* <DEDUP_REMOVED lines=9> */
.L_x_11253:


//--------------------- .text._ZN10layer_norm13ln_bwd_kernelINS_13Kernel_traitsIf6__halfS2_S2_fjLj512ELj1ELj4ELj1ELj16ENS_18Kernel_traits_baseILj512EfS2_S2_S2_fjLj128EEEEELb0ELb1ELb1ELb0EEEvNS_9BwdParamsE --------------------------
	.section	.text._ZN10layer_norm13ln_bwd_kernelINS_13Kernel_traitsIf6__halfS2_S2_fjLj512ELj1ELj4ELj1ELj16ENS_18Kernel_traits_baseILj512EfS2_S2_S2_fjLj128EEEEELb0ELb1ELb1ELb0EEEvNS_9BwdParamsE,"ax",@progbits
	.align	128
        .global         _ZN10layer_norm13ln_bwd_kernelINS_13Kernel_traitsIf6__halfS2_S2_fjLj512ELj1ELj4ELj1ELj16ENS_18Kernel_traits_baseILj512EfS2_S2_S2_fjLj128EEEEELb0ELb1ELb1ELb0EEEvNS_9BwdParamsE
        .type           _ZN10layer_norm13ln_bwd_kernelINS_13Kernel_traitsIf6__halfS2_S2_fjLj512ELj1ELj4ELj1ELj16ENS_18Kernel_traits_baseILj512EfS2_S2_S2_fjLj128EEEEELb0ELb1ELb1ELb0EEEvNS_9BwdParamsE,@function
        .size           _ZN10layer_norm13ln_bwd_kernelINS_13Kernel_traitsIf6__halfS2_S2_fjLj512ELj1ELj4ELj1ELj16ENS_18Kernel_traits_baseILj512EfS2_S2_S2_fjLj128EEEEELb0ELb1ELb1ELb0EEEvNS_9BwdParamsE,(.L_x_11254 - _ZN10layer_norm13ln_bwd_kernelINS_13Kernel_traitsIf6__halfS2_S2_fjLj512ELj1ELj4ELj1ELj16ENS_18Kernel_traits_baseILj512EfS2_S2_S2_fjLj128EEEEELb0ELb1ELb1ELb0EEEvNS_9BwdParamsE)
        .other          _ZN10layer_norm13ln_bwd_kernelINS_13Kernel_traitsIf6__halfS2_S2_fjLj512ELj1ELj4ELj1ELj16ENS_18Kernel_traits_baseILj512EfS2_S2_S2_fjLj128EEEEELb0ELb1ELb1ELb0EEEvNS_9BwdParamsE,@"STO_CUDA_ENTRY STV_DEFAULT"
_ZN10layer_norm13ln_bwd_kernelINS_13Kernel_traitsIf6__halfS2_S2_fjLj512ELj1ELj4ELj1ELj16ENS_18Kernel_traits_baseILj512EfS2_S2_S2_fjLj128EEEEELb0ELb1ELb1ELb0EEEvNS_9BwdParamsE:
.text._ZN10layer_norm13ln_bwd_kernelINS_13Kernel_traitsIf6__halfS2_S2_fjLj512ELj1ELj4ELj1ELj16ENS_18Kernel_traits_baseILj512EfS2_S2_S2_fjLj128EEEEELb0ELb1ELb1ELb0EEEvNS_9BwdParamsE:
        /* <DEDUP_REMOVED lines=93> */
.L_x_5615:
        /* <DEDUP_REMOVED lines=50> */
[----:B------:R-:W-:Y:S02]  /*08f0*/  HADD2.F32 R149, -RZ, R13.H0_H0 ;  /* 0x2000000dff957230 */ /* 0x000fe40000004100 */
[----:B0-----:R-:W-:Y:S01]  /*0900*/  FADD.FTZ R10, -R136, R3 ;  /* 0x00000003880a7221 */ /* 0x001fe20000010100 */
[----:B------:R-:W-:-:S02]  /*0910*/  HADD2.F32 R153, -RZ, R14.H0_H0 ;  /* 0x2000000eff997230 */ /* 0x000fc40000004100 */
[C---:B------:R-:W-:Y:S01]  /*0920*/  FADD.FTZ R12, -R136.reuse, R147 ;  /* 0x00000093880c7221 */ /* 0x040fe20000010100 */
[----:B---3--:R-:W-:Y:S02]  /*0930*/  HADD2.F32 R9, -RZ, R124.H0_H0 ;  /* 0x2000007cff097230 */ /* 0x008fe40000004100 */
[C---:B-----5:R-:W-:Y:S01]  /*0940*/  FMUL.FTZ R3, R7.reuse, R10 ;  /* 0x0000000a07037220 */ /* 0x060fe20000410000 */
[----:B------:R-:W-:Y:S02]  /*0950*/  HADD2.F32 R155, -RZ, R14.H1_H1 ;  /* 0x3000000eff9b7230 */ /* 0x000fe40000004100 */
[----:B------:R-:W-:Y:S01]  /*0960*/  FADD.FTZ R14, -R136, R149 ;  /* 0x00000095880e7221 */ /* 0x000fe20000010100 */
[----:B------:R-:W-:Y:S02]  /*0970*/  HADD2.F32 R151, -RZ, R13.H1_H1 ;  /* 0x3000000dff977230 */ /* 0x000fe40000004100 */
[----:B------:R-:W-:Y:S01]  /*0980*/  FMUL.FTZ R10, R7, R12 ;  /* 0x0000000c070a7220 */ /* 0x000fe20000410000 */
[----:B------:R-:W-:-:S02]  /*0990*/  HADD2.F32 R124, -RZ, R124.H1_H1 ;  /* 0x3000007cff7c7230 */ /* 0x000fc40000004100 */
[----:B------:R-:W-:Y:S01]  /*09a0*/  FADD.FTZ R48, R48, R9 ;  /* 0x0000000930307221 */ /* 0x000fe20000010000 */
[--C-:B------:R-:W-:Y:S02]  /*09b0*/  HADD2.F32 R13, -RZ, R125.reuse.H0_H0 ;  /* 0x2000007dff0d7230 */ /* 0x100fe40000004100 */
[-C--:B------:R-:W-:Y:S01]  /*09c0*/  FFMA.FTZ R64, R3, R9.reuse, R64 ;  /* 0x0000000903407223 */ /* 0x080fe20000010040 */
[----:B------:R-:W-:Y:S01]  /*09d0*/  FMUL.FTZ R12, R96, R9 ;  /* 0x00000009600c7220 */ /* 0x000fe20000410000 */
[----:B------:R-:W-:Y:S01]  /*09e0*/  FMUL.FTZ R9, R7, R14 ;  /* 0x0000000e07097220 */ /* 0x000fe20000410000 */
[----:B------:R-:W-:Y:S02]  /*09f0*/  HADD2.F32 R128, -RZ, R125.H1_H1 ;  /* 0x3000007dff807230 */ /* 0x000fe40000004100 */
[----:B------:R-:W-:Y:S01]  /*0a00*/  FADD.FTZ R146, -R136, R153 ;  /* 0x0000009988927221 */ /* 0x000fe20000010100 */
[--C-:B------:R-:W-:Y:S02]  /*0a10*/  HADD2.F32 R125, -RZ, R126.reuse.H0_H0 ;  /* 0x2000007eff7d7230 */ /* 0x100fe40000004100 */
[----:B------:R-:W-:Y:S01]  /*0a20*/  FADD.FTZ R49, R49, R124 ;  /* 0x0000007c31317221 */ /* 0x000fe20000010000 */
[----:B------:R-:W-:-:S02]  /*0a30*/  HADD2.F32 R130, -RZ, R126.H1_H1 ;  /* 0x3000007eff827230 */ /* 0x000fc40000004100 */
[----:B------:R-:W-:Y:S01]  /*0a40*/  FADD.FTZ R126, -R136, R151 ;  /* 0x00000097887e7221 */ /* 0x000fe20000010100 */
[-C--:B------:R-:W-:Y:S01]  /*0a50*/  FFMA.FTZ R65, R10, R124.reuse, R65 ;  /* 0x0000007c0a417223 */ /* 0x080fe20000010041 */
[----:B------:R-:W-:Y:S01]  /*0a60*/  FMUL.FTZ R11, R97, R124 ;  /* 0x0000007c610b7220 */ /* 0x000fe20000410000 */
[--C-:B------:R-:W-:Y:S02]  /*0a70*/  HADD2.F32 R157, -RZ, R15.reuse.H0_H0 ;  /* 0x2000000fff9d7230 */ /* 0x100fe40000004100 */
[----:B------:R-:W-:Y:S01]  /*0a80*/  FADD.FTZ R50, R50, R13 ;  /* 0x0000000d32327221 */ /* 0x000fe20000010000 */
[-C--:B------:R-:W-:Y:S01]  /*0a90*/  FFMA.FTZ R66, R9, R13.reuse, R66 ;  /* 0x0000000d09427223 */ /* 0x080fe20000010042 */
[----:B------:R-:W-:Y:S01]  /*0aa0*/  FMUL.FTZ R124, R98, R13 ;  /* 0x0000000d627c7220 */ /* 0x000fe20000410000 */
[----:B------:R-:W-:Y:S02]  /*0ab0*/  HADD2.F32 R15, -RZ, R15.H1_H1 ;  /* 0x3000000fff0f7230 */ /* 0x000fe40000004100 */
[C---:B------:R-:W-:Y:S01]  /*0ac0*/  FMUL.FTZ R13, R7.reuse, R146 ;  /* 0x00000092070d7220 */ /* 0x040fe20000410000 */
[----:B------:R-:W-:Y:S01]  /*0ad0*/  FMUL.FTZ R14, R7, R126 ;  /* 0x0000007e070e7220 */ /* 0x000fe20000410000 */
[----:B------:R-:W-:Y:S01]  /*0ae0*/  FADD.FTZ R148, -R136, R155 ;  /* 0x0000009b88947221 */ /* 0x000fe20000010100 */
[----:B------:R-:W-:Y:S01]  /*0af0*/  FADD.FTZ R44, R44, R125 ;  /* 0x0000007d2c2c7221 */ /* 0x000fe20000010000 */
[-C--:B------:R-:W-:Y:S01]  /*0b00*/  FFMA.FTZ R60, R13, R125.reuse, R60 ;  /* 0x0000007d0d3c7223 */ /* 0x080fe2000001003c */
[----:B------:R-:W-:Y:S01]  /*0b10*/  FMUL.FTZ R126, R92, R125 ;  /* 0x0000007d5c7e7220 */ /* 0x000fe20000410000 */
[----:B------:R-:W-:Y:S01]  /*0b20*/  FADD.FTZ R146, RZ, R12 ;  /* 0x0000000cff927221 */ /* 0x000fe20000010000 */
[----:B------:R-:W-:Y:S01]  /*0b30*/  FADD.FTZ R132, -R136, R15 ;  /* 0x0000000f88847221 */ /* 0x000fe20000010100 */
[----:B------:R-:W-:Y:S01]  /*0b40*/  FFMA.FTZ R125, R3, R12, RZ ;  /* 0x0000000c037d7223 */ /* 0x000fe200000100ff */
[----:B------:R-:W-:Y:S01]  /*0b50*/  FADD.FTZ R51, R51, R128 ;  /* 0x0000008033337221 */ /* 0x000fe20000010000 */
[-C--:B------:R-:W-:Y:S01]  /*0b60*/  FFMA.FTZ R67, R14, R128.reuse, R67 ;  /* 0x000000800e437223 */ /* 0x080fe20000010043 */
[----:B------:R-:W-:Y:S01]  /*0b70*/  FMUL.FTZ R15, R99, R128 ;  /* 0x00000080630f7220 */ /* 0x000fe20000410000 */
[----:B------:R-:W-:-:S02]  /*0b80*/  HADD2.F32 R129, -RZ, R127.H0_H0 ;  /* 0x2000007fff817230 */ /* 0x000fc40000004100 */
[----:B------:R-:W-:Y:S01]  /*0b90*/  FMUL.FTZ R128, R7, R148 ;  /* 0x0000009407807220 */ /* 0x000fe20000410000 */
[----:B------:R-:W-:Y:S02]  /*0ba0*/  HADD2.F32 R134, -RZ, R127.H1_H1 ;  /* 0x3000007fff867230 */ /* 0x000fe40000004100 */
        /* <DEDUP_REMOVED lines=8> */
[----:B------:R-:W-:Y:S01]  /*0c30*/  FADD.FTZ R46, R46, R129 ;  /* 0x000000812e2e7221 */ /* 0x000fe20000010000 */
[----:B------:R-:W-:Y:S01]  /*0c40*/  FMUL.FTZ R127, R7, R150 ;  /* 0x00000096077f7220 */ /* 0x000fe20000410000 */
[----:B------:R-:W-:Y:S01]  /*0c50*/  FADD.FTZ R149, R130, R15 ;  /* 0x0000000f82957221 */ /* 0x000fe20000010000 */
[----:B------:R-:W-:Y:S01]  /*0c60*/  FFMA.FTZ R146, R14, R15, R147 ;  /* 0x0000000f0e927223 */ /* 0x000fe20000010093 */
[-C--:B------:R-:W-:Y:S01]  /*0c70*/  FMUL.FTZ R130, R94, R129.reuse ;  /* 0x000000815e827220 */ /* 0x080fe20000410000 */
[----:B------:R-:W-:Y:S01]  /*0c80*/  FFMA.FTZ R62, R127, R129, R62 ;  /* 0x000000817f3e7223 */ /* 0x000fe2000001003e */
        /* <DEDUP_REMOVED lines=9> */
[----:B------:R-:W-:-:S03]  /*0d20*/  FFMA.FTZ R147, R127, R130, R146 ;  /* 0x000000827f937223 */ /* 0x000fc60000010092 */
[----:B------:R-:W-:Y:S01]  /*0d30*/  FADD.FTZ R149, R134, R129 ;  /* 0x0000008186957221 */ /* 0x000fe20000010000 */
[----:B------:R-:W-:-:S07]  /*0d40*/  FFMA.FTZ R148, R132, R129, R147 ;  /* 0x0000008184947223 */ /* 0x000fce0000010093 */
.L_x_5566:
[----:B------:R-:W-:Y:S05]  /*0d50*/  BSYNC.RECONVERGENT B2 ;  /* 0x0000000000027941 */ /* 0x000fea0003800200 */
.L_x_5565:
        /* <DEDUP_REMOVED lines=12> */
[--C-:B--2---:R-:W-:Y:S02]  /*0e20*/  HADD2.F32 R131, -RZ, R116.reuse.H0_H0 ;  /* 0x20000074ff837230 */ /* 0x104fe40000004100 */
[----:B------:R-:W-:Y:S02]  /*0e30*/  HADD2.F32 R147, -RZ, R119.H0_H0 ;  /* 0x20000077ff937230 */ /* 0x000fe40000004100 */
[----:B------:R-:W-:Y:S02]  /*0e40*/  HADD2.F32 R137, -RZ, R117.H0_H0 ;  /* 0x20000075ff897230 */ /* 0x000fe40000004100 */
[----:B------:R-:W-:Y:S02]  /*0e50*/  HADD2.F32 R119, -RZ, R119.H1_H1 ;  /* 0x30000077ff777230 */ /* 0x000fe40000004100 */
[----:B0-----:R-:W-:Y:S01]  /*0e60*/  FADD.FTZ R134, -R136, R147 ;  /* 0x0000009388867221 */ /* 0x001fe20000010100 */
[----:B------:R-:W-:-:S02]  /*0e70*/  HADD2.F32 R133, -RZ, R116.H1_H1 ;  /* 0x30000074ff857230 */ /* 0x000fc40000004100 */
[C---:B------:R-:W-:Y:S01]  /*0e80*/  FADD.FTZ R116, -R136.reuse, R131 ;  /* 0x0000008388747221 */ /* 0x040fe20000010100 */
[----:B------:R-:W-:Y:S02]  /*0e90*/  HADD2.F32 R117, -RZ, R117.H1_H1 ;  /* 0x30000075ff757230 */ /* 0x000fe40000004100 */
[C---:B------:R-:W-:Y:S01]  /*0ea0*/  FADD.FTZ R144, -R136.reuse, R119 ;  /* 0x0000007788907221 */ /* 0x040fe20000010100 */
[--C-:B------:R-:W-:Y:S02]  /*0eb0*/  HADD2.F32 R139, -RZ, R118.reuse.H0_H0 ;  /* 0x20000076ff8b7230 */ /* 0x100fe40000004100 */
[C---:B------:R-:W-:Y:S01]  /*0ec0*/  FADD.FTZ R138, -R136.reuse, R137 ;  /* 0x00000089888a7221 */ /* 0x040fe20000010100 */
[----:B------:R-:W-:Y:S02]  /*0ed0*/  HADD2.F32 R141, -RZ, R118.H1_H1 ;  /* 0x30000076ff8d7230 */ /* 0x000fe40000004100 */
[C---:B------:R-:W-:Y:S01]  /*0ee0*/  FADD.FTZ R118, -R136.reuse, R133 ;  /* 0x0000008588767221 */ /* 0x040fe20000010100 */
[----:B------:R-:W-:Y:S01]  /*0ef0*/  FADD.FTZ R140, -R136, R117 ;  /* 0x00000075888c7221 */ /* 0x000fe20000010100 */
[----:B---3--:R-:W-:-:S02]  /*0f00*/  HADD2.F32 R119, -RZ, R120.H0_H0 ;  /* 0x20000078ff777230 */ /* 0x008fc40000004100 */
[C---:B-----5:R-:W-:Y:S01]  /*0f10*/  FMUL.FTZ R117, R7.reuse, R116 ;  /* 0x0000007407757220 */ /* 0x060fe20000410000 */
[----:B------:R-:W-:Y:S01]  /*0f20*/  FMUL.FTZ R116, R7, R118 ;  /* 0x0000007607747220 */ /* 0x000fe20000410000 */
[----:B------:R-:W-:Y:S02]  /*0f30*/  HADD2.F32 R120, -RZ, R120.H1_H1 ;  /* 0x30000078ff787230 */ /* 0x000fe40000004100 */
[----:B------:R-:W-:Y:S01]  /*0f40*/  FADD.FTZ R146, -R136, R139 ;  /* 0x0000008b88927221 */ /* 0x000fe20000010100 */
[--C-:B------:R-:W-:Y:S02]  /*0f50*/  HADD2.F32 R131, -RZ, R121.reuse.H0_H0 ;  /* 0x20000079ff837230 */ /* 0x100fe40000004100 */
[----:B------:R-:W-:Y:S01]  /*0f60*/  FADD.FTZ R40, R40, R119 ;  /* 0x0000007728287221 */ /* 0x000fe20000010000 */
[-C--:B------:R-:W-:Y:S01]  /*0f70*/  FFMA.FTZ R56, R117, R119.reuse, R56 ;  /* 0x0000007775387223 */ /* 0x080fe20000010038 */
[----:B------:R-:W-:Y:S01]  /*0f80*/  FMUL.FTZ R118, R80, R119 ;  /* 0x0000007750767220 */ /* 0x000fe20000410000 */
[----:B------:R-:W-:Y:S01]  /*0f90*/  FMUL.FTZ R119, R7, R138 ;  /* 0x0000008a07777220 */ /* 0x000fe20000410000 */
[----:B------:R-:W-:-:S02]  /*0fa0*/  HADD2.F32 R142, -RZ, R121.H1_H1 ;  /* 0x30000079ff8e7230 */ /* 0x000fc40000004100 */
[----:B------:R-:W-:Y:S01]  /*0fb0*/  FADD.FTZ R41, R41, R120 ;  /* 0x0000007829297221 */ /* 0x000fe20000010000 */
[--C-:B------:R-:W-:Y:S02]  /*0fc0*/  HADD2.F32 R137, -RZ, R122.reuse.H0_H0 ;  /* 0x2000007aff897230 */ /* 0x100fe40000004100 */
[-C--:B------:R-:W-:Y:S01]  /*0fd0*/  FFMA.FTZ R57, R116, R120.reuse, R57 ;  /* 0x0000007874397223 */ /* 0x080fe20000010039 */
[----:B------:R-:W-:Y:S02]  /*0fe0*/  HADD2.F32 R152, -RZ, R122.H1_H1 ;  /* 0x3000007aff987230 */ /* 0x000fe40000004100 */
        /* <DEDUP_REMOVED lines=8> */
[----:B------:R-:W-:Y:S01]  /*1070*/  FADD.FTZ R150, -R136, R141 ;  /* 0x0000008d88967221 */ /* 0x000fe20000010100 */
[----:B------:R-:W-:-:S02]  /*1080*/  HADD2.F32 R135, -RZ, R123.H0_H0 ;  /* 0x2000007bff877230 */ /* 0x000fc40000004100 */
[----:B------:R-:W-:Y:S01]  /*1090*/  FADD.FTZ R36, R36, R137 ;  /* 0x0000008924247221 */ /* 0x000fe20000010000 */
[----:B------:R-:W-:Y:S02]  /*10a0*/  HADD2.F32 R136, -RZ, R123.H1_H1 ;  /* 0x3000007bff887230 */ /* 0x000fe40000004100 */
[-C--:B------:R-:W-:Y:S01]  /*10b0*/  FFMA.FTZ R52, R131, R137.reuse, R52 ;  /* 0x0000008983347223 */ /* 0x080fe20000010034 */
[----:B------:R-:W-:Y:S01]  /*10c0*/  FMUL.FTZ R138, R76, R137 ;  /* 0x000000894c8a7220 */ /* 0x000fe20000410000 */
        /* <DEDUP_REMOVED lines=30> */
.L_x_5564:
        /* <DEDUP_REMOVED lines=18> */
.L_x_5567:
[----:B------:R-:W-:Y:S05]  /*13d0*/  BSYNC.RECONVERGENT B1 ;  /* 0x0000000000017941 */ /* 0x000fea0003800200 */
.L_x_5563:
        /* <DEDUP_REMOVED lines=21> */
.L_x_5633:
        /* <DEDUP_REMOVED lines=20> */
.L_x_5572:
[----:B------:R-:W-:Y:S05]  /*1670*/  BSYNC.RECONVERGENT B2 ;  /* 0x0000000000027941 */ /* 0x000fea0003800200 */
.L_x_5571:
        /* <DEDUP_REMOVED lines=17> */
[----:B-----5:R-:W-:-:S03]  /*1790*/  HADD2.F32 R134, -RZ, R104.H0_H0 ;  /* 0x20000068ff867230 */ /* 0x020fc60000004100 */
[----:B------:R-:W-:Y:S02]  /*17a0*/  FMUL.FTZ R136, R88, R135 ;  /* 0x0000008758887220 */ /* 0x000fe40000410000 */
[----:B------:R-:W-:-:S03]  /*17b0*/  FFMA.FTZ R32, R135, R134, R32 ;  /* 0x0000008687207223 */ /* 0x000fc60000010020 */
[----:B------:R-:W-:-:S04]  /*17c0*/  F2FP.F16.F32.PACK_AB R136, RZ, R136 ;  /* 0x00000088ff88723e */ /* 0x000fc800000000ff */
[----:B------:R-:W-:-:S07]  /*17d0*/  PRMT R108, R136, 0x7610, R108 ;  /* 0x00007610886c7816 */ /* 0x000fce000000006c */
.L_x_5577:
[----:B------:R-:W-:Y:S05]  /*17e0*/  BSYNC.RECONVERGENT B3 ;  /* 0x0000000000037941 */ /* 0x000fea0003800200 */
.L_x_5576:
[----:B------:R-:W-:Y:S04]  /*17f0*/  BSSY.RECONVERGENT B3, `(.L_x_5578) ;  /* 0x000000d000037945 */ /* 0x000fe80003800200 */
[----:B------:R-:W-:Y:S05]  /*1800*/  @!P2 BRA `(.L_x_5579) ;  /* 0x00000000002ca947 */ /* 0x000fea0003800000 */
[----:B------:R-:W-:Y:S01]  /*1810*/  FFMA.FTZ R134, R10, R146, R147 ;  /* 0x000000920a867223 */ /* 0x000fe20000010093 */
[----:B------:R-:W-:Y:S01]  /*1820*/  ISETP.GT.AND P0, PT, R8, RZ, PT ;  /* 0x000000ff0800720c */ /* 0x000fe20003f04270 */
[----:B-----5:R-:W-:Y:S02]  /*1830*/  HADD2.F32 R135, -RZ, R104.H1_H1 ;  /* 0x30000068ff877230 */ /* 0x020fe40000004100 */
[----:B------:R-:W-:-:S04]  /*1840*/  FADD.FTZ R134, R11, -R134 ;  /* 0x800000860b867221 */ /* 0x000fc80000010000 */
[----:B------:R-:W-:-:S05]  /*1850*/  FMUL.FTZ R134, R7, R134 ;  /* 0x0000008607867220 */ /* 0x000fca0000410000 */
[----:B------:R-:W-:-:S05]  /*1860*/  FSEL R134, R134, RZ, P0 ;  /* 0x000000ff86867208 */ /* 0x000fca0000000000 */
[----:B------:R-:W-:-:S04]  /*1870*/  FMUL.FTZ R134, R134, UR14 ;  /* 0x0000000e86867c20 */ /* 0x000fc80008410000 */
[----:B------:R-:W-:Y:S01]  /*1880*/  FMUL.FTZ R136, R89, R134 ;  /* 0x0000008659887220 */ /* 0x000fe20000410000 */
[----:B------:R-:W-:-:S04]  /*1890*/  FFMA.FTZ R33, R134, R135, R33 ;  /* 0x0000008786217223 */ /* 0x000fc80000010021 */
[----:B------:R-:W-:-:S04]  /*18a0*/  F2FP.F16.F32.PACK_AB R136, RZ, R136 ;  /* 0x00000088ff88723e */ /* 0x000fc800000000ff */
[----:B------:R-:W-:-:S07]  /*18b0*/  PRMT R108, R108, 0x5410, R136 ;  /* 0x000054106c6c7816 */ /* 0x000fce0000000088 */
.L_x_5579:
[----:B------:R-:W-:Y:S05]  /*18c0*/  BSYNC.RECONVERGENT B3 ;  /* 0x0000000000037941 */ /* 0x000fea0003800200 */
.L_x_5578:
        /* <DEDUP_REMOVED lines=13> */
.L_x_5581:
[----:B------:R-:W-:Y:S05]  /*19a0*/  BSYNC.RECONVERGENT B3 ;  /* 0x0000000000037941 */ /* 0x000fea0003800200 */
.L_x_5580:
        /* <DEDUP_REMOVED lines=13> */
.L_x_5583:
[----:B------:R-:W-:Y:S05]  /*1a80*/  BSYNC.RECONVERGENT B3 ;  /* 0x0000000000037941 */ /* 0x000fea0003800200 */
.L_x_5582:
        /* <DEDUP_REMOVED lines=13> */
.L_x_5585:
[----:B------:R-:W-:Y:S05]  /*1b60*/  BSYNC.RECONVERGENT B3 ;  /* 0x0000000000037941 */ /* 0x000fea0003800200 */
.L_x_5584:
        /* <DEDUP_REMOVED lines=13> */
.L_x_5587:
[----:B------:R-:W-:Y:S05]  /*1c40*/  BSYNC.RECONVERGENT B3 ;  /* 0x0000000000037941 */ /* 0x000fea0003800200 */
.L_x_5586:
        /* <DEDUP_REMOVED lines=13> */
.L_x_5589:
[----:B------:R-:W-:Y:S05]  /*1d20*/  BSYNC.RECONVERGENT B3 ;  /* 0x0000000000037941 */ /* 0x000fea0003800200 */
.L_x_5588:
        /* <DEDUP_REMOVED lines=11> */
[----:B------:R-:W-:Y:S01]  /*1de0*/  PRMT R111, R111, 0x5410, R136 ;  /* 0x000054106f6f7816 */ /* 0x000fe20000000088 */
[----:B------:R-:W-:Y:S06]  /*1df0*/  BRA `(.L_x_5590) ;  /* 0x0000001000687947 */ /* 0x000fec0003800000 */
.L_x_5575:
[----:B-1----:R-:W0:Y:S01]  /*1e00*/  @P2 LDC R148, c[0x0][0x40c] ;  /* 0x00010300ff942b82 */ /* 0x002e220000000800 */
[-CC-:B------:R-:W-:Y:S01]  /*1e10*/  FFMA.FTZ R114, R10, R146.reuse, R147.reuse ;  /* 0x000000920a727223 */ /* 0x180fe20000010093 */
[-CC-:B------:R-:W-:Y:S01]  /*1e20*/  FFMA.FTZ R115, R3, R146.reuse, R147.reuse ;  /* 0x0000009203737223 */ /* 0x180fe20000010093 */
[-CC-:B------:R-:W-:Y:S01]  /*1e30*/  FFMA.FTZ R135, R9, R146.reuse, R147.reuse ;  /* 0x0000009209877223 */ /* 0x180fe20000010093 */
[----:B------:R-:W-:Y:S01]  /*1e40*/  FFMA.FTZ R136, R14, R146, R147 ;  /* 0x000000920e887223 */ /* 0x000fe20000010093 */
[----:B------:R-:W-:Y:S01]  /*1e50*/  FADD.FTZ R114, R11, -R114 ;  /* 0x800000720b727221 */ /* 0x000fe20000010000 */
[----:B------:R-:W-:Y:S01]  /*1e60*/  FADD.FTZ R112, R12, -R115 ;  /* 0x800000730c707221 */ /* 0x000fe20000010000 */
[----:B------:R-:W-:Y:S01]  /*1e70*/  FADD.FTZ R134, R124, -R135 ;  /* 0x800000877c867221 */ /* 0x000fe20000010000 */
[----:B------:R-:W1:Y:S01]  /*1e80*/  @P2 LDC R137, c[0x0][0x40c] ;  /* 0x00010300ff892b82 */ /* 0x000e620000000800 */
[C---:B------:R-:W-:Y:S01]  /*1e90*/  FMUL.FTZ R114, R7.reuse, R114 ;  /* 0x0000007207727220 */ /* 0x040fe20000410000 */
[----:B------:R-:W-:Y:S01]  /*1ea0*/  ISETP.GT.AND P0, PT, R8, RZ, PT ;  /* 0x000000ff0800720c */ /* 0x000fe20003f04270 */
[----:B------:R-:W-:Y:S01]  /*1eb0*/  FMUL.FTZ R112, R7, R112 ;  /* 0x0000007007707220 */ /* 0x000fe20000410000 */
[----:B------:R-:W-:Y:S01]  /*1ec0*/  FADD.FTZ R136, R15, -R136 ;  /* 0x800000880f887221 */ /* 0x000fe20000010000 */
[C---:B------:R-:W-:Y:S01]  /*1ed0*/  FMUL.FTZ R134, R7.reuse, R134 ;  /* 0x0000008607867220 */ /* 0x040fe20000410000 */
[----:B------:R-:W-:Y:S01]  /*1ee0*/  FSEL R135, R114, RZ, P0 ;  /* 0x000000ff72877208 */ /* 0x000fe20000000000 */
[--C-:B-----5:R-:W-:Y:S01]  /*1ef0*/  @P2 HADD2.F32 R149, -RZ, R104.reuse.H0_H0 ;  /* 0x20000068ff952230 */ /* 0x120fe20000004100 */
[----:B------:R-:W2:Y:S01]  /*1f00*/  @P2 LDC R113, c[0x0][0x40c] ;  /* 0x00010300ff712b82 */ /* 0x000ea20000000800 */
[----:B------:R-:W-:Y:S01]  /*1f10*/  FMUL.FTZ R136, R7, R136 ;  /* 0x0000008807887220 */ /* 0x000fe20000410000 */
[----:B------:R-:W-:Y:S01]  /*1f20*/  FSEL R112, R112, RZ, P0 ;  /* 0x000000ff70707208 */ /* 0x000fe20000000000 */
[----:B------:R-:W-:Y:S01]  /*1f30*/  @P2 HADD2.F32 R150, -RZ, R104.H1_H1 ;  /* 0x30000068ff962230 */ /* 0x000fe20000004100 */
[----:B------:R-:W-:Y:S01]  /*1f40*/  FSEL R114, R134, RZ, P0 ;  /* 0x000000ff86727208 */ /* 0x000fe20000000000 */
[----:B------:R-:W-:Y:S01]  /*1f50*/  FFMA.FTZ R152, R128, R146, R147 ;  /* 0x0000009280987223 */ /* 0x000fe20000010093 */
[----:B------:R-:W-:-:S02]  /*1f60*/  FSEL R136, R136, RZ, P0 ;  /* 0x000000ff88887208 */ /* 0x000fc40000000000 */
[----:B------:R-:W3:Y:S01]  /*1f70*/  @P2 LDC R151, c[0x0][0x40c] ;  /* 0x00010300ff972b82 */ /* 0x000ee20000000800 */
[----:B0-----:R-:W-:-:S04]  /*1f80*/  @P2 FMUL.FTZ R134, R135, R148 ;  /* 0x0000009487862220 */ /* 0x001fc80000410000 */
[----:B------:R-:W-:Y:S01]  /*1f90*/  @P2 FFMA.FTZ R33, R150, R134, R33 ;  /* 0x0000008696212223 */ /* 0x000fe20000010021 */
[----:B-1----:R-:W-:Y:S01]  /*1fa0*/  @P2 FMUL.FTZ R115, R112, R137 ;  /* 0x0000008970732220 */ /* 0x002fe20000410000 */
[----:B------:R-:W-:Y:S01]  /*1fb0*/  F2FP.F16.F32.PACK_AB R112, R135, R112 ;  /* 0x000000708770723e */ /* 0x000fe200000000ff */
[----:B------:R-:W-:Y:S01]  /*1fc0*/  @P2 FMUL.FTZ R135, R89, R134 ;  /* 0x0000008659872220 */ /* 0x000fe20000410000 */
[--C-:B------:R-:W-:Y:S02]  /*1fd0*/  @P2 HADD2.F32 R134, -RZ, R105.reuse.H1_H1 ;  /* 0x30000069ff862230 */ /* 0x100fe40000004100 */
[-C--:B------:R-:W-:Y:S01]  /*1fe0*/  @P2 FFMA.FTZ R32, R149, R115.reuse, R32 ;  /* 0x0000007395202223 */ /* 0x080fe20000010020 */
[----:B------:R-:W-:Y:S01]  /*1ff0*/  @P2 FMUL.FTZ R115, R88, R115 ;  /* 0x0000007358732220 */ /* 0x000fe20000410000 */
[----:B------:R-:W-:Y:S02]  /*2000*/  @P2 HADD2.F32 R149, -RZ, R105.H0_H0 ;  /* 0x20000069ff952230 */ /* 0x000fe40000004100 */
[C---:B--2---:R-:W-:Y:S01]  /*2010*/  @P2 FMUL.FTZ R148, R136.reuse, R113 ;  /* 0x0000007188942220 */ /* 0x044fe20000410000 */
[----:B------:R-:W-:-:S02]  /*2020*/  F2FP.F16.F32.PACK_AB R113, R136, R114 ;  /* 0x000000728871723e */ /* 0x000fc400000000ff */
[----:B------:R-:W-:Y:S01]  /*2030*/  @P2 F2FP.F16.F32.PACK_AB R136, RZ, R135 ;  /* 0x00000087ff88223e */ /* 0x000fe200000000ff */
[-C--:B------:R-:W-:Y:S01]  /*2040*/  @P2 FFMA.FTZ R35, R134, R148.reuse, R35 ;  /* 0x0000009486232223 */ /* 0x080fe20000010023 */
[----:B------:R-:W0:Y:S01]  /*2050*/  @P2 LDC R135, c[0x0][0x40c] ;  /* 0x00010300ff872b82 */ /* 0x000e220000000800 */
[----:B------:R-:W-:Y:S01]  /*2060*/  @P2 FMUL.FTZ R134, R91, R148 ;  /* 0x000000945b862220 */ /* 0x000fe20000410000 */
[----:B---3--:R-:W-:Y:S01]  /*2070*/  @P2 FMUL.FTZ R137, R114, R151 ;  /* 0x0000009772892220 */ /* 0x008fe20000410000 */
[----:B------:R-:W-:-:S03]  /*2080*/  @P2 F2FP.F16.F32.PACK_AB R114, RZ, R115 ;  /* 0x00000073ff72223e */ /* 0x000fc600000000ff */
[----:B------:R-:W-:Y:S01]  /*2090*/  @P2 F2FP.F16.F32.PACK_AB R134, RZ, R134 ;  /* 0x00000086ff86223e */ /* 0x000fe200000000ff */
[-C--:B------:R-:W-:Y:S01]  /*20a0*/  @P2 FFMA.FTZ R34, R149, R137.reuse, R34 ;  /* 0x0000008995222223 */ /* 0x080fe20000010022 */
[----:B------:R-:W1:Y:S01]  /*20b0*/  @P2 LDC R151, c[0x0][0x40c] ;  /* 0x00010300ff972b82 */ /* 0x000e620000000800 */
[----:B------:R-:W-:Y:S01]  /*20c0*/  FFMA.FTZ R149, R13, R146, R147 ;  /* 0x000000920d957223 */ /* 0x000fe20000010093 */
[----:B------:R-:W-:Y:S01]  /*20d0*/  @P2 PRMT R108, R114, 0x7610, R108 ;  /* 0x00007610726c2816 */ /* 0x000fe2000000006c */
[----:B------:R-:W-:Y:S01]  /*20e0*/  FADD.FTZ R114, R125, -R152 ;  /* 0x800000987d727221 */ /* 0x000fe20000010000 */
[----:B------:R-:W-:Y:S01]  /*20f0*/  @P2 FMUL.FTZ R115, R90, R137 ;  /* 0x000000895a732220 */ /* 0x000fe20000410000 */
[----:B------:R-:W-:Y:S01]  /*2100*/  FADD.FTZ R150, R126, -R149 ;  /* 0x800000957e967221 */ /* 0x000fe20000010000 */
[----:B------:R-:W-:Y:S01]  /*2110*/  @P2 PRMT R108, R108, 0x5410, R136 ;  /* 0x000054106c6c2816 */ /* 0x000fe20000000088 */
[C---:B------:R-:W-:Y:S01]  /*2120*/  FMUL.FTZ R114, R7.reuse, R114 ;  /* 0x0000007207727220 */ /* 0x040fe20000410000 */
[----:B------:R-:W2:Y:S01]  /*2130*/  @P2 LDC R136, c[0x0][0x40c] ;  /* 0x00010300ff882b82 */ /* 0x000ea20000000800 */
[----:B------:R-:W-:Y:S01]  /*2140*/  FMUL.FTZ R150, R7, R150 ;  /* 0x0000009607967220 */ /* 0x000fe20000410000 */
[----:B------:R-:W-:Y:S01]  /*2150*/  FFMA.FTZ R137, R127, R146, R147 ;  /* 0x000000927f897223 */ /* 0x000fe20000010093 */
[----:B------:R-:W-:Y:S01]  /*2160*/  @P2 F2FP.F16.F32.PACK_AB R115, RZ, R115 ;  /* 0x00000073ff73223e */ /* 0x000fe200000000ff */
[----:B------:R-:W-:Y:S01]  /*2170*/  @P2 HADD2.F32 R152, -RZ, R106.H1_H1 ;  /* 0x3000006aff982230 */ /* 0x000fe20000004100 */
[----:B------:R-:W-:-:S02]  /*2180*/  FSEL R149, R114, RZ, P0 ;  /* 0x000000ff72957208 */ /* 0x000fc40000000000 */
[----:B------:R-:W-:Y:S01]  /*2190*/  FSEL R148, R150, RZ, P0 ;  /* 0x000000ff96947208 */ /* 0x000fe20000000000 */
[----:B------:R-:W-:Y:S01]  /*21a0*/  FADD.FTZ R150, R130, -R137 ;  /* 0x8000008982967221 */ /* 0x000fe20000010000 */
[----:B------:R-:W-:Y:S02]  /*21b0*/  @P2 PRMT R109, R115, 0x7610, R109 ;  /* 0x00007610736d2816 */ /* 0x000fe4000000006d */
[----:B------:R-:W-:Y:S01]  /*21c0*/  F2FP.F16.F32.PACK_AB R114, R149, R148 ;  /* 0x000000949572723e */ /* 0x000fe200000000ff */
[----:B------:R-:W-:Y:S01]  /*21d0*/  FMUL.FTZ R150, R7, R150 ;  /* 0x0000009607967220 */ /* 0x000fe20000410000 */
[----:B------:R-:W-:Y:S01]  /*21e0*/  @P2 PRMT R109, R109, 0x5410, R134 ;  /* 0x000054106d6d2816 */ /* 0x000fe20000000086 */
[----:B-1----:R-:W-:Y:S01]  /*21f0*/  @P2 FMUL.FTZ R137, R148, R151 ;  /* 0x0000009794892220 */ /* 0x002fe20000410000 */
[----:B0-----:R-:W-:Y:S01]  /*2200*/  @P2 FMUL.FTZ R148, R149, R135 ;  /* 0x0000008795942220 */ /* 0x001fe20000410000 */
[----:B------:R-:W-:Y:S02]  /*2210*/  @P2 HADD2.F32 R135, -RZ, R106.H0_H0 ;  /* 0x2000006aff872230 */ /* 0x000fe40000004100 */
[----:B------:R-:W-:-:S02]  /*2220*/  @P2 HADD2.F32 R149, -RZ, R107.H0_H0 ;  /* 0x2000006bff952230 */ /* 0x000fc40000004100 */
[-C--:B------:R-:W-:Y:S01]  /*2230*/  @P2 FFMA.FTZ R29, R152, R148.reuse, R29 ;  /* 0x00000094981d2223 */ /* 0x080fe2000001001d */
[----:B------:R-:W-:Y:S01]  /*2240*/  @P2 FMUL.FTZ R148, R85, R148 ;  /* 0x0000009455942220 */ /* 0x000fe20000410000 */
[-C--:B------:R-:W-:Y:S01]  /*2250*/  @P2 FFMA.FTZ R28, R135, R137.reuse, R28 ;  /* 0x00000089871c2223 */ /* 0x080fe2000001001c */
[----:B------:R-:W-:Y:S01]  /*2260*/  FSEL R135, R150, RZ, P0 ;  /* 0x000000ff96877208 */ /* 0x000fe20000000000 */
[----:B------:R-:W-:Y:S01]  /*2270*/  FFMA.FTZ R150, R132, R146, R147 ;  /* 0x0000009284967223 */ /* 0x000fe20000010093 */
[----:B------:R-:W-:Y:S01]  /*2280*/  @P2 FMUL.FTZ R137, R84, R137 ;  /* 0x0000008954892220 */ /* 0x000fe20000410000 */
[----:B------:R-:W-:Y:S02]  /*2290*/  @P2 F2FP.F16.F32.PACK_AB R148, RZ, R148 ;  /* 0x00000094ff94223e */ /* 0x000fe400000000ff */
[----:B------:R-:W-:Y:S01]  /*22a0*/  FADD.FTZ R150, R129, -R150 ;  /* 0x8000009681967221 */ /* 0x000fe20000010000 */
[----:B--2---:R-:W-:Y:S01]  /*22b0*/  @P2 FMUL.FTZ R115, R135, R136 ;  /* 0x0000008887732220 */ /* 0x004fe20000410000 */
[----:B------:R-:W-:-:S02]  /*22c0*/  @P2 F2FP.F16.F32.PACK_AB R137, RZ, R137 ;  /* 0x00000089ff89223e */ /* 0x000fc400000000ff */
[----:B------:R-:W-:Y:S01]  /*22d0*/  FMUL.FTZ R150, R7, R150 ;  /* 0x0000009607967220 */ /* 0x000fe20000410000 */
[-C--:B------:R-:W-:Y:S01]  /*22e0*/  @P2 FMUL.FTZ R134, R86, R115.reuse ;  /* 0x0000007356862220 */ /* 0x080fe20000410000 */
[----:B------:R-:W-:Y:S01]  /*22f0*/  @P2 PRMT R110, R137, 0x7610, R110 ;  /* 0x00007610896e2816 */ /* 0x000fe2000000006e */
[----:B------:R-:W-:Y:S02]  /*2300*/  @P2 FFMA.FTZ R30, R149, R115, R30 ;  /* 0x00000073951e2223 */ /* 0x000fe4000001001e */
[----:B------:R-:W-:Y:S02]  /*2310*/  FSEL R150, R150, RZ, P0 ;  /* 0x000000ff96967208 */ /* 0x000fe40000000000 */
[----:B------:R-:W-:Y:S02]  /*2320*/  @P2 F2FP.F16.F32.PACK_AB R134, RZ, R134 ;  /* 0x00000086ff86223e */ /* 0x000fe400000000ff */
[----:B------:R-:W-:Y:S02]  /*2330*/  F2FP.F16.F32.PACK_AB R115, R150, R135 ;  /* 0x000000879673723e */ /* 0x000fe400000000ff */
[----:B------:R-:W-:-:S02]  /*2340*/  @P2 PRMT R110, R110, 0x5410, R148 ;  /* 0x000054106e6e2816 */ /* 0x000fc40000000094 */
[----:B------:R-:W-:Y:S01]  /*2350*/  @P2 PRMT R111, R134, 0x7610, R111 ;  /* 0x00007610866f2816 */ /* 0x000fe2000000006f */
[----:B------:R-:W-:Y:S06]  /*2360*/  @!P2 BRA `(.L_x_5590) ;  /* 0x0000000c000ca947 */ /* 0x000fec0003800000 */
[----:B------:R-:W-:Y:S01]  /*2370*/  FMUL.FTZ R134, R150, UR14 ;  /* 0x0000000e96867c20 */ /* 0x000fe20008410000 */
[----:B------:R-:W-:-:S03]  /*2380*/  HADD2.F32 R136, -RZ, R107.H1_H1 ;  /* 0x3000006bff887230 */ /* 0x000fc60000004100 */
[-C--:B------:R-:W-:Y:S02]  /*2390*/  FMUL.FTZ R135, R87, R134.reuse ;  /* 0x0000008657877220 */ /* 0x080fe40000410000 */
[----:B------:R-:W-:-:S03]  /*23a0*/  FFMA.FTZ R31, R136, R134, R31 ;  /* 0x00000086881f7223 */ /* 0x000fc6000001001f */
[----:B------:R-:W-:-:S04]  /*23b0*/  F2FP.F16.F32.PACK_AB R135, RZ, R135 ;  /* 0x00000087ff87723e */ /* 0x000fc800000000ff */
[----:B------:R-:W-:Y:S01]  /*23c0*/  PRMT R111, R111, 0x5410, R135 ;  /* 0x000054106f6f7816 */ /* 0x000fe20000000087 */
[----:B------:R-:W-:Y:S06]  /*23d0*/  BRA `(.L_x_5590) ;  /* 0x0000000800f07947 */ /* 0x000fec0003800000 */
.L_x_5574:
        /* <DEDUP_REMOVED lines=8> */
[--C-:B-1----:R-:W-:Y:S02]  /*2460*/  HADD2.F32 R148, -RZ, R17.reuse.H0_H0 ;  /* 0x20000011ff947230 */ /* 0x102fe40000004100 */
[----:B------:R-:W-:Y:S02]  /*2470*/  HADD2.F32 R152, -RZ, R16.H1_H1 ;  /* 0x30000010ff987230 */ /* 0x000fe40000004100 */
[----:B------:R-:W-:-:S03]  /*2480*/  HADD2.F32 R136, -RZ, R17.H1_H1 ;  /* 0x30000011ff887230 */ /* 0x000fc60000004100 */
        /* <DEDUP_REMOVED lines=12> */
[----:B------:R-:W-:Y:S01]  /*2550*/  @P0 FFMA.FTZ R152, R7, R134, R152 ;  /* 0x0000008607980223 */ /* 0x000fe20000010098 */
[----:B------:R-:W-:-:S04]  /*2560*/  @P0 FFMA.FTZ R134, R14, R146, R147 ;  /* 0x000000920e860223 */ /* 0x000fc80000010093 */
[----:B------:R-:W-:Y:S02]  /*2570*/  @P0 FADD.FTZ R134, R15, -R134 ;  /* 0x800000860f860221 */ /* 0x000fe40000010000 */
[----:B------:R-:W3:Y:S02]  /*2580*/  @P2 LDC R137, c[0x0][0x40c] ;  /* 0x00010300ff892b82 */ /* 0x000ee40000000800 */
[----:B------:R-:W-:Y:S01]  /*2590*/  @P0 FFMA.FTZ R136, R7, R134, R136 ;  /* 0x0000008607880223 */ /* 0x000fe20000010088 */
[----:B------:R-:W-:-:S03]  /*25a0*/  HADD2.F32 R134, -RZ, R18.H0_H0 ;  /* 0x20000012ff867230 */ /* 0x000fc60000004100 */
[----:B-1----:R-:W-:Y:S02]  /*25b0*/  @P2 FMUL.FTZ R136, R136, R151 ;  /* 0x0000009788882220 */ /* 0x002fe40000410000 */
[----:B------:R-:W-:Y:S01]  /*25c0*/  @P0 FFMA.FTZ R134, R7, R149, R134 ;  /* 0x0000009507860223 */ /* 0x000fe20000010086 */
[----:B------:R-:W1:Y:S01]  /*25d0*/  @P2 LDC R155, c[0x0][0x40c] ;  /* 0x00010300ff9b2b82 */ /* 0x000e620000000800 */
[----:B--2---:R-:W-:-:S07]  /*25e0*/  @P2 FMUL.FTZ R135, R150, R135 ;  /* 0x0000008796872220 */ /* 0x004fce0000410000 */
[----:B------:R-:W2:Y:S01]  /*25f0*/  @P2 LDC R149, c[0x0][0x40c] ;  /* 0x00010300ff952b82 */ /* 0x000ea20000000800 */
[--C-:B-----5:R-:W-:Y:S02]  /*2600*/  @P2 HADD2.F32 R150, -RZ, R104.reuse.H1_H1 ;  /* 0x30000068ff962230 */ /* 0x120fe40000004100 */
[----:B---3--:R-:W-:Y:S01]  /*2610*/  @P2 FMUL.FTZ R152, R152, R137 ;  /* 0x0000008998982220 */ /* 0x008fe20000410000 */
[----:B------:R-:W-:-:S04]  /*2620*/  @P2 HADD2.F32 R137, -RZ, R104.H0_H0 ;  /* 0x20000068ff892230 */ /* 0x000fc80000004100 */
[----:B------:R-:W3:Y:S01]  /*2630*/  @P2 LDC R159, c[0x0][0x40c] ;  /* 0x00010300ff9f2b82 */ /* 0x000ee20000000800 */
[----:B------:R-:W-:Y:S01]  /*2640*/  @P2 FFMA.FTZ R33, R150, R152, R33 ;  /* 0x0000009896212223 */ /* 0x000fe20000010021 */
[----:B------:R-:W-:Y:S01]  /*2650*/  @P0 FFMA.FTZ R150, R128, R146, R147 ;  /* 0x0000009280960223 */ /* 0x000fe20000010093 */
[-C--:B------:R-:W-:Y:S01]  /*2660*/  @P2 FFMA.FTZ R32, R137, R135.reuse, R32 ;  /* 0x0000008789202223 */ /* 0x080fe20000010020 */
[----:B------:R-:W-:Y:S01]  /*2670*/  @P2 FMUL.FTZ R135, R88, R135 ;  /* 0x0000008758872220 */ /* 0x000fe20000410000 */
[----:B------:R-:W-:Y:S01]  /*2680*/  @P2 FMUL.FTZ R152, R89, R152 ;  /* 0x0000009859982220 */ /* 0x000fe20000410000 */
[----:B------:R-:W-:Y:S01]  /*2690*/  @P0 FADD.FTZ R137, R125, -R150 ;  /* 0x800000967d890221 */ /* 0x000fe20000010000 */
[----:B------:R-:W-:Y:S02]  /*26a0*/  HADD2.F32 R150, -RZ, R18.H1_H1 ;  /* 0x30000012ff967230 */ /* 0x000fe40000004100 */
[----:B------:R-:W-:Y:S02]  /*26b0*/  @P2 F2FP.F16.F32.PACK_AB R135, RZ, R135 ;  /* 0x00000087ff87223e */ /* 0x000fe400000000ff */
[----:B------:R-:W-:Y:S01]  /*26c0*/  @P2 F2FP.F16.F32.PACK_AB R152, RZ, R152 ;  /* 0x00000098ff98223e */ /* 0x000fe200000000ff */
[----:B------:R-:W-:Y:S01]  /*26d0*/  @P0 FFMA.FTZ R150, R7, R137, R150 ;  /* 0x0000008907960223 */ /* 0x000fe20000010096 */
[----:B------:R-:W-:Y:S01]  /*26e0*/  @P2 PRMT R108, R135, 0x7610, R108 ;  /* 0x00007610876c2816 */ /* 0x000fe2000000006c */
[----:B--2---:R-:W-:Y:S01]  /*26f0*/  @P2 FMUL.FTZ R137, R148, R149 ;  /* 0x0000009594892220 */ /* 0x004fe20000410000 */
[----:B------:R-:W-:-:S02]  /*2700*/  @P2 HADD2.F32 R149, -RZ, R105.H0_H0 ;  /* 0x20000069ff952230 */ /* 0x000fc40000004100 */
[----:B0-----:R-:W-:Y:S01]  /*2710*/  @P2 FMUL.FTZ R135, R134, R153 ;  /* 0x0000009986872220 */ /* 0x001fe20000410000 */
[----:B------:R-:W-:Y:S02]  /*2720*/  HADD2.F32 R148, -RZ, R19.H0_H0 ;  /* 0x20000013ff947230 */ /* 0x000fe40000004100 */
[----:B-1----:R-:W-:Y:S01]  /*2730*/  @P2 FMUL.FTZ R150, R150, R155 ;  /* 0x0000009b96962220 */ /* 0x002fe20000410000 */
[----:B------:R-:W-:Y:S02]  /*2740*/  @P2 HADD2.F32 R134, -RZ, R105.H1_H1 ;  /* 0x30000069ff862230 */ /* 0x000fe40000004100 */
[-C--:B------:R-:W-:Y:S01]  /*2750*/  @P2 FFMA.FTZ R34, R149, R137.reuse, R34 ;  /* 0x0000008995222223 */ /* 0x080fe20000010022 */
[----:B------:R-:W-:Y:S01]  /*2760*/  @P0 FFMA.FTZ R149, R127, R146, R147 ;  /* 0x000000927f950223 */ /* 0x000fe20000010093 */
[----:B------:R-:W-:Y:S01]  /*2770*/  @P2 FMUL.FTZ R137, R90, R137 ;  /* 0x000000895a892220 */ /* 0x000fe20000410000 */
[----:B------:R-:W-:Y:S01]  /*2780*/  @P2 PRMT R108, R108, 0x5410, R152 ;  /* 0x000054106c6c2816 */ /* 0x000fe20000000098 */
[-C--:B------:R-:W-:Y:S01]  /*2790*/  @P2 FFMA.FTZ R35, R134, R136.reuse, R35 ;  /* 0x0000008886232223 */ /* 0x080fe20000010023 */
[----:B------:R-:W-:Y:S01]  /*27a0*/  @P0 FADD.FTZ R149, R130, -R149 ;  /* 0x8000009582950221 */ /* 0x000fe20000010000 */
[--C-:B------:R-:W-:Y:S01]  /*27b0*/  @P2 HADD2.F32 R134, -RZ, R106.reuse.H1_H1 ;  /* 0x3000006aff862230 */ /* 0x100fe20000004100 */
[----:B------:R-:W-:Y:S01]  /*27c0*/  @P2 F2FP.F16.F32.PACK_AB R137, RZ, R137 ;  /* 0x00000089ff89223e */ /* 0x000fe200000000ff */
[----:B------:R-:W-:Y:S01]  /*27d0*/  @P2 FMUL.FTZ R136, R91, R136 ;  /* 0x000000885b882220 */ /* 0x000fe20000410000 */
[----:B------:R-:W-:Y:S01]  /*27e0*/  @P0 FFMA.FTZ R148, R7, R149, R148 ;  /* 0x0000009507940223 */ /* 0x000fe20000010094 */
[----:B------:R-:W-:Y:S01]  /*27f0*/  @P2 HADD2.F32 R149, -RZ, R106.H0_H0 ;  /* 0x2000006aff952230 */ /* 0x000fe20000004100 */
[----:B------:R-:W-:Y:S01]  /*2800*/  @P2 PRMT R109, R137, 0x7610, R109 ;  /* 0x00007610896d2816 */ /* 0x000fe2000000006d */
[-C--:B------:R-:W-:Y:S01]  /*2810*/  @P2 FFMA.FTZ R29, R134, R150.reuse, R29 ;  /* 0x00000096861d2223 */ /* 0x080fe2000001001d */
[----:B---3--:R-:W-:Y:S01]  /*2820*/  @P2 FMUL.FTZ R137, R148, R159 ;  /* 0x0000009f94892220 */ /* 0x008fe20000410000 */
[----:B------:R-:W-:Y:S01]  /*2830*/  @P2 FMUL.FTZ R150, R85, R150 ;  /* 0x0000009655962220 */ /* 0x000fe20000410000 */
[-C--:B------:R-:W-:Y:S01]  /*2840*/  @P2 FFMA.FTZ R28, R149, R135.reuse, R28 ;  /* 0x00000087951c2223 */ /* 0x080fe2000001001c */
[----:B------:R-:W-:Y:S01]  /*2850*/  @P2 FMUL.FTZ R135, R84, R135 ;  /* 0x0000008754872220 */ /* 0x000fe20000410000 */
[----:B------:R-:W-:Y:S01]  /*2860*/  @P2 FMUL.FTZ R134, R86, R137 ;  /* 0x0000008956862220 */ /* 0x000fe20000410000 */
[----:B------:R-:W-:Y:S01]  /*2870*/  @P2 HADD2.F32 R149, -RZ, R107.H0_H0 ;  /* 0x2000006bff952230 */ /* 0x000fe20000004100 */
[----:B------:R-:W-:-:S02]  /*2880*/  @P2 F2FP.F16.F32.PACK_AB R136, RZ, R136 ;  /* 0x00000088ff88223e */ /* 0x000fc400000000ff */
[----:B------:R-:W-:Y:S02]  /*2890*/  @P2 F2FP.F16.F32.PACK_AB R135, RZ, R135 ;  /* 0x00000087ff87223e */ /* 0x000fe400000000ff */
[----:B------:R-:W-:Y:S01]  /*28a0*/  @P2 F2FP.F16.F32.PACK_AB R150, RZ, R150 ;  /* 0x00000096ff96223e */ /* 0x000fe200000000ff */
[----:B------:R-:W-:Y:S01]  /*28b0*/  @P2 FFMA.FTZ R30, R149, R137, R30 ;  /* 0x00000089951e2223 */ /* 0x000fe2000001001e */
[----:B------:R-:W-:Y:S02]  /*28c0*/  @P2 F2FP.F16.F32.PACK_AB R134, RZ, R134 ;  /* 0x00000086ff86223e */ /* 0x000fe400000000ff */
[----:B------:R-:W-:Y:S02]  /*28d0*/  @P2 PRMT R110, R135, 0x7610, R110 ;  /* 0x00007610876e2816 */ /* 0x000fe4000000006e */
[----:B------:R-:W-:Y:S02]  /*28e0*/  @P2 PRMT R109, R109, 0x5410, R136 ;  /* 0x000054106d6d2816 */ /* 0x000fe40000000088 */
[----:B------:R-:W-:-:S02]  /*28f0*/  @P2 PRMT R110, R110, 0x5410, R150 ;  /* 0x000054106e6e2816 */ /* 0x000fc40000000096 */
[----:B------:R-:W-:Y:S01]  /*2900*/  @P2 PRMT R111, R134, 0x7610, R111 ;  /* 0x00007610866f2816 */ /* 0x000fe2000000006f */
[----:B------:R-:W-:Y:S06]  /*2910*/  @!P2 BRA `(.L_x_5590) ;  /* 0x0000000400a0a947 */ /* 0x000fec0003800000 */
[----:B------:R-:W-:Y:S01]  /*2920*/  @P0 FFMA.FTZ R136, R132, R146, R147 ;  /* 0x0000009284880223 */ /* 0x000fe20000010093 */
[----:B------:R-:W-:-:S03]  /*2930*/  HADD2.F32 R134, -RZ, R19.H1_H1 ;  /* 0x30000013ff867230 */ /* 0x000fc60000004100 */
        /* <DEDUP_REMOVED lines=9> */
.L_x_5591:
[----:B------:R-:W-:Y:S01]  /*29d0*/  ISETP.GT.AND P0, PT, R8, RZ, PT ;  /* 0x000000ff0800720c */ /* 0x000fe20003f04270 */
[--C-:B------:R-:W-:Y:S02]  /*29e0*/  HADD2.F32 R112, -RZ, R16.reuse.H1_H1 ;  /* 0x30000010ff707230 */ /* 0x100fe40000004100 */
[----:B------:R-:W-:Y:S01]  /*29f0*/  @P1 FFMA.FTZ R115, R3, R146, R147 ;  /* 0x0000009203731223 */ /* 0x000fe20000010093 */
[----:B------:R-:W-:Y:S01]  /*2a00*/  HADD2.F32 R152, -RZ, R16.H0_H0 ;  /* 0x20000010ff987230 */ /* 0x000fe20000004100 */
[----:B------:R-:W0:Y:S01]  /*2a10*/  @P2 LDC R158, c[0x0][0x40c] ;  /* 0x00010300ff9e2b82 */ /* 0x000e220000000800 */
[----:B-1----:R-:W-:Y:S02]  /*2a20*/  HADD2.F32 R148, -RZ, R18.H0_H0 ;  /* 0x20000012ff947230 */ /* 0x002fe40000004100 */
[----:B------:R-:W-:Y:S01]  /*2a30*/  @P1 FADD.FTZ R115, R12, -R115 ;  /* 0x800000730c731221 */ /* 0x000fe20000010000 */
[----:B-----5:R-:W-:Y:S02]  /*2a40*/  @P2 HADD2.F32 R136, -RZ, R104.H1_H1 ;  /* 0x30000068ff882230 */ /* 0x020fe40000004100 */
[----:B------:R-:W-:-:S02]  /*2a50*/  HADD2.F32 R113, -RZ, R17.H0_H0 ;  /* 0x20000011ff717230 */ /* 0x000fc40000004100 */
[----:B------:R-:W-:Y:S01]  /*2a60*/  @P1 FFMA.FTZ R152, R7, R115, R152 ;  /* 0x0000007307981223 */ /* 0x000fe20000010098 */
[----:B------:R-:W-:Y:S01]  /*2a70*/  HADD2.F32 R150, -RZ, R17.H1_H1 ;  /* 0x30000011ff967230 */ /* 0x000fe20000004100 */
[----:B------:R-:W1:Y:S01]  /*2a80*/  @P2 LDC R115, c[0x0][0x40c] ;  /* 0x00010300ff732b82 */ /* 0x000e620000000800 */
[-CC-:B------:R-:W-:Y:S01]  /*2a90*/  @P0 FFMA.FTZ R114, R10, R146.reuse, R147.reuse ;  /* 0x000000920a720223 */ /* 0x180fe20000010093 */
[-CC-:B------:R-:W-:Y:S01]  /*2aa0*/  @P0 FFMA.FTZ R137, R9, R146.reuse, R147.reuse ;  /* 0x0000009209890223 */ /* 0x180fe20000010093 */
[-C--:B------:R-:W-:Y:S01]  /*2ab0*/  @P0 FFMA.FTZ R134, R128, R146.reuse, R147 ;  /* 0x0000009280860223 */ /* 0x080fe20000010093 */
[----:B------:R-:W-:Y:S02]  /*2ac0*/  @P2 HADD2.F32 R160, -RZ, R106.H1_H1 ;  /* 0x3000006affa02230 */ /* 0x000fe40000004100 */
[----:B------:R-:W-:Y:S01]  /*2ad0*/  @P0 FADD.FTZ R135, R11, -R114 ;  /* 0x800000720b870221 */ /* 0x000fe20000010000 */
[----:B------:R-:W-:Y:S01]  /*2ae0*/  @P0 FADD.FTZ R114, R124, -R137 ;  /* 0x800000897c720221 */ /* 0x000fe20000010000 */
[----:B------:R-:W-:Y:S01]  /*2af0*/  @P0 FFMA.FTZ R137, R13, R146, R147 ;  /* 0x000000920d890223 */ /* 0x000fe20000010093 */
[----:B------:R-:W-:Y:S01]  /*2b00*/  @P0 FADD.FTZ R149, R125, -R134 ;  /* 0x800000867d950221 */ /* 0x000fe20000010000 */
[C---:B------:R-:W-:Y:S01]  /*2b10*/  @P0 FFMA.FTZ R112, R7.reuse, R135, R112 ;  /* 0x0000008707700223 */ /* 0x040fe20000010070 */
[----:B------:R-:W-:Y:S01]  /*2b20*/  HADD2.F32 R134, -RZ, R19.H0_H0 ;  /* 0x20000013ff867230 */ /* 0x000fe20000004100 */
[----:B------:R-:W2:Y:S01]  /*2b30*/  @P2 LDC R135, c[0x0][0x40c] ;  /* 0x00010300ff872b82 */ /* 0x000ea20000000800 */
[----:B------:R-:W-:Y:S01]  /*2b40*/  @P0 FADD.FTZ R137, R126, -R137 ;  /* 0x800000897e890221 */ /* 0x000fe20000010000 */
[----:B------:R-:W-:Y:S01]  /*2b50*/  @P0 FFMA.FTZ R113, R7, R114, R113 ;  /* 0x0000007207710223 */ /* 0x000fe20000010071 */
[----:B------:R-:W-:-:S02]  /*2b60*/  @P0 FFMA.FTZ R114, R14, R146, R147 ;  /* 0x000000920e720223 */ /* 0x000fc40000010093 */
[----:B------:R-:W-:Y:S01]  /*2b70*/  @P0 FFMA.FTZ R148, R7, R137, R148 ;  /* 0x0000008907940223 */ /* 0x000fe20000010094 */
[----:B------:R-:W-:Y:S01]  /*2b80*/  @P0 FFMA.FTZ R137, R127, R146, R147 ;  /* 0x000000927f890223 */ /* 0x000fe20000010093 */
[----:B------:R-:W-:Y:S01]  /*2b90*/  @P0 FADD.FTZ R114, R15, -R114 ;  /* 0x800000720f720221 */ /* 0x000fe20000010000 */
[----:B------:R-:W3:Y:S02]  /*2ba0*/  @P2 LDC R151, c[0x0][0x40c] ;  /* 0x00010300ff972b82 */ /* 0x000ee40000000800 */
[----:B------:R-:W-:Y:S01]  /*2bb0*/  @P0 FADD.FTZ R137, R130, -R137 ;  /* 0x8000008982890221 */ /* 0x000fe20000010000 */
[C---:B------:R-:W-:Y:S01]  /*2bc0*/  @P0 FFMA.FTZ R150, R7.reuse, R114, R150 ;  /* 0x0000007207960223 */ /* 0x040fe20000010096 */
[----:B------:R-:W-:Y:S02]  /*2bd0*/  HADD2.F32 R114, -RZ, R18.H1_H1 ;  /* 0x30000012ff727230 */ /* 0x000fe40000004100 */
[----:B-1----:R-:W-:Y:S01]  /*2be0*/  @P2 FMUL.FTZ R115, R152, R115 ;  /* 0x0000007398732220 */ /* 0x002fe20000410000 */
[----:B------:R-:W-:-:S02]  /*2bf0*/  @P0 FFMA.FTZ R134, R7, R137, R134 ;  /* 0x0000008907860223 */ /* 0x000fc40000010086 */
[----:B------:R-:W1:Y:S01]  /*2c00*/  @P2 LDC R137, c[0x0][0x40c] ;  /* 0x00010300ff892b82 */ /* 0x000e620000000800 */
[----:B------:R-:W-:Y:S01]  /*2c10*/  @P0 FFMA.FTZ R114, R7, R149, R114 ;  /* 0x0000009507720223 */ /* 0x000fe20000010072 */
[----:B--2---:R-:W-:Y:S01]  /*2c20*/  @P2 FMUL.FTZ R154, R112, R135 ;  /* 0x00000087709a2220 */ /* 0x004fe20000410000 */
[----:B------:R-:W-:-:S05]  /*2c30*/  @P2 HADD2.F32 R135, -RZ, R104.H0_H0 ;  /* 0x20000068ff872230 */ /* 0x000fca0000004100 */
[----:B------:R-:W2:Y:S01]  /*2c40*/  @P2 LDC R155, c[0x0][0x40c] ;  /* 0x00010300ff9b2b82 */ /* 0x000ea20000000800 */
[----:B------:R-:W-:Y:S01]  /*2c50*/  F2FP.F16.F32.PACK_AB R112, R112, R152 ;  /* 0x000000987070723e */ /* 0x000fe200000000ff */
[----:B------:R-:W-:Y:S01]  /*2c60*/  @P2 FFMA.FTZ R33, R136, R154, R33 ;  /* 0x0000009a88212223 */ /* 0x000fe20000010021 */
[----:B------:R-:W-:Y:S01]  /*2c70*/  @P0 FFMA.FTZ R136, R132, R146, R147 ;  /* 0x0000009284880223 */ /* 0x000fe20000010093 */
[-C--:B------:R-:W-:Y:S01]  /*2c80*/  @P2 FFMA.FTZ R32, R135, R115.reuse, R32 ;  /* 0x0000007387202223 */ /* 0x080fe20000010020 */
[----:B------:R-:W-:Y:S01]  /*2c90*/  @P2 FMUL.FTZ R135, R88, R115 ;  /* 0x0000007358872220 */ /* 0x000fe20000410000 */
[----:B------:R-:W-:Y:S02]  /*2ca0*/  @P2 HADD2.F32 R115, -RZ, R105.H0_H0 ;  /* 0x20000069ff732230 */ /* 0x000fe40000004100 */
[----:B------:R-:W-:Y:S01]  /*2cb0*/  @P0 FADD.FTZ R153, R129, -R136 ;  /* 0x8000008881990221 */ /* 0x000fe20000010000 */
[----:B------:R-:W-:Y:S02]  /*2cc0*/  HADD2.F32 R136, -RZ, R19.H1_H1 ;  /* 0x30000013ff887230 */ /* 0x000fe40000004100 */
[----:B------:R-:W-:Y:S01]  /*2cd0*/  @P2 FMUL.FTZ R149, R89, R154 ;  /* 0x0000009a59952220 */ /* 0x000fe20000410000 */
[----:B------:R-:W-:-:S02]  /*2ce0*/  @P2 F2FP.F16.F32.PACK_AB R135, RZ, R135 ;  /* 0x00000087ff87223e */ /* 0x000fc400000000ff */
[----:B------:R-:W-:Y:S01]  /*2cf0*/  @P0 FFMA.FTZ R136, R7, R153, R136 ;  /* 0x0000009907880223 */ /* 0x000fe20000010088 */
[----:B0-----:R-:W-:Y:S01]  /*2d00*/  @P2 FMUL.FTZ R153, R113, R158 ;  /* 0x0000009e71992220 */ /* 0x001fe20000410000 */
[----:B-1----:R-:W-:Y:S01]  /*2d10*/  @P2 FMUL.FTZ R154, R150, R137 ;  /* 0x00000089969a2220 */ /* 0x002fe20000410000 */
[----:B------:R-:W-:Y:S01]  /*2d20*/  @P2 HADD2.F32 R158, -RZ, R105.H1_H1 ;  /* 0x30000069ff9e2230 */ /* 0x000fe20000004100 */
[----:B------:R-:W0:Y:S01]  /*2d30*/  @P2 LDC R137, c[0x0][0x40c] ;  /* 0x00010300ff892b82 */ /* 0x000e220000000800 */
[----:B------:R-:W-:Y:S01]  /*2d40*/  @P2 FFMA.FTZ R34, R115, R153, R34 ;  /* 0x0000009973222223 */ /* 0x000fe20000010022 */
[----:B------:R-:W-:Y:S02]  /*2d50*/  @P2 F2FP.F16.F32.PACK_AB R149, RZ, R149 ;  /* 0x00000095ff95223e */ /* 0x000fe400000000ff */
[----:B------:R-:W-:Y:S01]  /*2d60*/  @P2 FFMA.FTZ R35, R158, R154, R35 ;  /* 0x0000009a9e232223 */ /* 0x000fe20000010023 */
[----:B---3--:R-:W-:Y:S01]  /*2d70*/  @P2 FMUL.FTZ R158, R114, R151 ;  /* 0x00000097729e2220 */ /* 0x008fe20000410000 */
[----:B------:R-:W-:-:S02]  /*2d80*/  @P2 HADD2.F32 R151, -RZ, R106.H0_H0 ;  /* 0x2000006aff972230 */ /* 0x000fc40000004100 */
[----:B--2---:R-:W-:Y:S01]  /*2d90*/  @P2 FMUL.FTZ R155, R148, R155 ;  /* 0x0000009b949b2220 */ /* 0x004fe20000410000 */
[----:B------:R-:W1:Y:S01]  /*2da0*/  @P2 LDC R115, c[0x0][0x40c] ;  /* 0x00010300ff732b82 */ /* 0x000e620000000800 */
[----:B------:R-:W-:Y:S01]  /*2db0*/  @P2 PRMT R108, R135, 0x7610, R108 ;  /* 0x00007610876c2816 */ /* 0x000fe2000000006c */
[----:B------:R-:W-:Y:S01]  /*2dc0*/  @P2 FFMA.FTZ R29, R160, R158, R29 ;  /* 0x0000009ea01d2223 */ /* 0x000fe2000001001d */
[----:B------:R-:W-:Y:S01]  /*2dd0*/  @P2 FFMA.FTZ R28, R151, R155, R28 ;  /* 0x0000009b971c2223 */ /* 0x000fe2000001001c */
[----:B------:R-:W-:Y:S01]  /*2de0*/  @P2 FMUL.FTZ R151, R90, R153 ;  /* 0x000000995a972220 */ /* 0x000fe20000410000 */
[----:B------:R-:W-:Y:S01]  /*2df0*/  @P2 FMUL.FTZ R153, R91, R154 ;  /* 0x0000009a5b992220 */ /* 0x000fe20000410000 */
[----:B------:R-:W-:Y:S01]  /*2e00*/  @P2 FMUL.FTZ R154, R84, R155 ;  /* 0x0000009b549a2220 */ /* 0x000fe20000410000 */
[----:B------:R-:W-:Y:S01]  /*2e10*/  @P2 FMUL.FTZ R155, R85, R158 ;  /* 0x0000009e559b2220 */ /* 0x000fe20000410000 */
[----:B------:R-:W-:Y:S02]  /*2e20*/  F2FP.F16.F32.PACK_AB R113, R150, R113 ;  /* 0x000000719671723e */ /* 0x000fe400000000ff */
[----:B------:R-:W-:-:S02]  /*2e30*/  @P2 F2FP.F16.F32.PACK_AB R151, RZ, R151 ;  /* 0x00000097ff97223e */ /* 0x000fc400000000ff */
[----:B------:R-:W-:Y:S02]  /*2e40*/  @P2 F2FP.F16.F32.PACK_AB R154, RZ, R154 ;  /* 0x0000009aff9a223e */ /* 0x000fe400000000ff */
[----:B------:R-:W-:Y:S02]  /*2e50*/  @P2 F2FP.F16.F32.PACK_AB R153, RZ, R153 ;  /* 0x00000099ff99223e */ /* 0x000fe400000000ff */
[----:B------:R-:W-:Y:S02]  /*2e60*/  @P2 F2FP.F16.F32.PACK_AB R155, RZ, R155 ;  /* 0x0000009bff9b223e */ /* 0x000fe400000000ff */
[----:B------:R-:W-:Y:S02]  /*2e70*/  @P2 PRMT R109, R151, 0x7610, R109 ;  /* 0x00007610976d2816 */ /* 0x000fe4000000006d */
[----:B------:R-:W-:Y:S02]  /*2e80*/  @P2 PRMT R110, R154, 0x7610, R110 ;  /* 0x000076109a6e2816 */ /* 0x000fe4000000006e */
[----:B------:R-:W-:Y:S01]  /*2e90*/  F2FP.F16.F32.PACK_AB R114, R114, R148 ;  /* 0x000000947272723e */ /* 0x000fe200000000ff */
[----:B-1----:R-:W-:Y:S01]  /*2ea0*/  @P2 FMUL.FTZ R159, R134, R115 ;  /* 0x00000073869f2220 */ /* 0x002fe20000410000 */
[C---:B------:R-:W-:Y:S01]  /*2eb0*/  F2FP.F16.F32.PACK_AB R115, R136.reuse, R134 ;  /* 0x000000868873723e */ /* 0x040fe200000000ff */
[----:B0-----:R-:W-:Y:S01]  /*2ec0*/  @P2 FMUL.FTZ R136, R136, R137 ;  /* 0x0000008988882220 */ /* 0x001fe20000410000 */
[--C-:B------:R-:W-:Y:S01]  /*2ed0*/  @P2 HADD2.F32 R137, -RZ, R107.reuse.H0_H0 ;  /* 0x2000006bff892230 */ /* 0x100fe20000004100 */
[----:B------:R-:W-:Y:S01]  /*2ee0*/  @P2 PRMT R108, R108, 0x5410, R149 ;  /* 0x000054106c6c2816 */ /* 0x000fe20000000095 */
[----:B------:R-:W-:Y:S01]  /*2ef0*/  @P2 HADD2.F32 R134, -RZ, R107.H1_H1 ;  /* 0x3000006bff862230 */ /* 0x000fe20000004100 */
[----:B------:R-:W-:-:S02]  /*2f00*/  @P2 PRMT R109, R109, 0x5410, R153 ;  /* 0x000054106d6d2816 */ /* 0x000fc40000000099 */
[-C--:B------:R-:W-:Y:S01]  /*2f10*/  @P2 FFMA.FTZ R30, R137, R159.reuse, R30 ;  /* 0x0000009f891e2223 */ /* 0x080fe2000001001e */
[----:B------:R-:W-:Y:S01]  /*2f20*/  @P2 FMUL.FTZ R159, R86, R159 ;  /* 0x0000009f569f2220 */ /* 0x000fe20000410000 */
[-C--:B------:R-:W-:Y:S01]  /*2f30*/  @P2 FFMA.FTZ R31, R134, R136.reuse, R31 ;  /* 0x00000088861f2223 */ /* 0x080fe2000001001f */
[----:B------:R-:W-:Y:S01]  /*2f40*/  @P2 FMUL.FTZ R136, R87, R136 ;  /* 0x0000008857882220 */ /* 0x000fe20000410000 */
[----:B------:R-:W-:Y:S02]  /*2f50*/  @P2 PRMT R110, R110, 0x5410, R155 ;  /* 0x000054106e6e2816 */ /* 0x000fe4000000009b */
[----:B------:R-:W-:Y:S02]  /*2f60*/  @P2 F2FP.F16.F32.PACK_AB R159, RZ, R159 ;  /* 0x0000009fff9f223e */ /* 0x000fe400000000ff */
[----:B------:R-:W-:Y:S02]  /*2f70*/  @P2 F2FP.F16.F32.PACK_AB R136, RZ, R136 ;  /* 0x00000088ff88223e */ /* 0x000fe400000000ff */
[----:B------:R-:W-:-:S04]  /*2f80*/  @P2 PRMT R111, R159, 0x7610, R111 ;  /* 0x000076109f6f2816 */ /* 0x000fc8000000006f */
[----:B------:R-:W-:-:S07]  /*2f90*/  @P2 PRMT R111, R111, 0x5410, R136 ;  /* 0x000054106f6f2816 */ /* 0x000fce0000000088 */
.L_x_5590:
[----:B------:R-:W-:Y:S05]  /*2fa0*/  BSYNC.RECONVERGENT B2 ;  /* 0x0000000000027941 */ /* 0x000fea0003800200 */
.L_x_5573:
        /* <DEDUP_REMOVED lines=10> */
.L_x_5570:
[----:B------:R-:W-:Y:S05]  /*3050*/  BSYNC.RECONVERGENT B1 ;  /* 0x0000000000017941 */ /* 0x000fea0003800200 */
.L_x_5569:
[----:B------:R-:W-:Y:S01]  /*3060*/  ISETP.GE.U32.AND P0, PT, R2, 0x40, PT ;  /* 0x000000400200780c */ /* 0x000fe20003f06070 */
[----:B------:R-:W-:-:S12]  /*3070*/  BSSY.RECONVERGENT B1, `(.L_x_5592) ;  /* 0x000019f000017945 */ /* 0x000fd80003800200 */
[----:B------:R-:W-:Y:S05]  /*3080*/  @!P0 BRA `(.L_x_5593) ;  /* 0x0000001800748947 */ /* 0x000fea0003800000 */
[----:B------:R-:W-:Y:S04]  /*3090*/  BSSY.RECONVERGENT B2, `(.L_x_5594) ;  /* 0x0000005000027945 */ /* 0x000fe80003800200 */
[----:B------:R-:W-:Y:S05]  /*30a0*/  @!P2 BRA `(.L_x_5595) ;  /* 0x00000000000ca947 */ /* 0x000fea0003800000 */
[----:B-----5:R-:W2:Y:S02]  /*30b0*/  LDC.64 R104, c[0x0][0x390] ;  /* 0x0000e400ff687b82 */ /* 0x020ea40000000a00 */
[----:B--2---:R-:W-:-:S06]  /*30c0*/  IMAD.WIDE.U32 R104, R143, 0x10, R104 ;  /* 0x000000108f687825 */ /* 0x004fcc00078e0068 */
[----:B------:R-:W5:Y:S02]  /*30d0*/  LDG.E.128 R104, desc[UR6][R104.64] ;  /* 0x0000000668687981 */ /* 0x000f64000c1e1d00 */
.L_x_5595:
[----:B------:R-:W-:Y:S05]  /*30e0*/  BSYNC.RECONVERGENT B2 ;  /* 0x0000000000027941 */ /* 0x000fea0003800200 */
.L_x_5594:
        /* <DEDUP_REMOVED lines=9> */
[----:B-1----:R-:W1:Y:S01]  /*3180*/  @P2 LDC R149, c[0x0][0x40c] ;  /* 0x00010300ff952b82 */ /* 0x002e620000000800 */
[--C-:B------:R-:W-:Y:S02]  /*3190*/  HADD2.F32 R148, -RZ, R100.reuse.H1_H1 ;  /* 0x30000064ff947230 */ /* 0x100fe40000004100 */
[----:B0-----:R-:W-:Y:S02]  /*31a0*/  HADD2.F32 R112, -RZ, R100.H0_H0 ;  /* 0x20000064ff707230 */ /* 0x001fe40000004100 */
[----:B------:R-:W-:Y:S02]  /*31b0*/  HADD2.F32 R114, -RZ, R102.H0_H0 ;  /* 0x20000066ff727230 */ /* 0x000fe40000004100 */
[--C-:B------:R-:W-:Y:S01]  /*31c0*/  HADD2.F32 R150, -RZ, R101.reuse.H1_H1 ;  /* 0x30000065ff967230 */ /* 0x100fe20000004100 */
[----:B------:R-:W0:Y:S01]  /*31d0*/  @P2 LDC R151, c[0x0][0x40c] ;  /* 0x00010300ff972b82 */ /* 0x000e220000000800 */
[----:B------:R-:W-:-:S02]  /*31e0*/  HADD2.F32 R136, -RZ, R101.H0_H0 ;  /* 0x20000065ff887230 */ /* 0x000fc40000004100 */
[----:B-----5:R-:W-:Y:S02]  /*31f0*/  @P2 HADD2.F32 R153, -RZ, R105.H0_H0 ;  /* 0x20000069ff992230 */ /* 0x020fe40000004100 */
        /* <DEDUP_REMOVED lines=13> */
[----:B------:R-:W-:-:S02]  /*32d0*/  HADD2.F32 R146, -RZ, R103.H0_H0 ;  /* 0x20000067ff927230 */ /* 0x000fc40000004100 */
[----:B------:R-:W-:Y:S01]  /*32e0*/  @P1 FADD.FTZ R137, R142, -R137 ;  /* 0x800000898e891221 */ /* 0x000fe20000010000 */
[----:B------:R-:W-:Y:S01]  /*32f0*/  @P1 FFMA.FTZ R112, R7, R113, R112 ;  /* 0x0000007107701223 */ /* 0x000fe20000010070 */
[----:B------:R-:W-:Y:S01]  /*3300*/  @P1 FADD.FTZ R113, R133, -R152 ;  /* 0x8000009885711221 */ /* 0x000fe20000010000 */
[C---:B------:R-:W-:Y:S01]  /*3310*/  @P1 FFMA.FTZ R114, R7.reuse, R135, R114 ;  /* 0x0000008707721223 */ /* 0x040fe20000010072 */
[----:B-1----:R-:W-:Y:S01]  /*3320*/  @P2 FMUL.FTZ R152, R148, R149 ;  /* 0x0000009594982220 */ /* 0x002fe20000410000 */
[----:B------:R-:W1:Y:S01]  /*3330*/  @P2 LDC R135, c[0x0][0x40c] ;  /* 0x00010300ff872b82 */ /* 0x000e620000000800 */
[----:B------:R-:W-:Y:S01]  /*3340*/  @P1 FFMA.FTZ R146, R7, R137, R146 ;  /* 0x0000008907921223 */ /* 0x000fe20000010092 */
[----:B------:R-:W-:Y:S02]  /*3350*/  HADD2.F32 R8, -RZ, R102.H1_H1 ;  /* 0x30000066ff087230 */ /* 0x000fe40000004100 */
[----:B------:R-:W-:Y:S01]  /*3360*/  @P1 FADD.FTZ R134, R123, -R134 ;  /* 0x800000867b861221 */ /* 0x000fe20000010000 */
[----:B------:R-:W-:-:S03]  /*3370*/  @P1 FADD.FTZ R115, R122, -R115 ;  /* 0x800000737a731221 */ /* 0x000fc60000010000 */
[C---:B------:R-:W-:Y:S01]  /*3380*/  @P1 FFMA.FTZ R150, R7.reuse, R134, R150 ;  /* 0x0000008607961223 */ /* 0x040fe20000010096 */
[----:B------:R-:W3:Y:S01]  /*3390*/  @P2 LDC R149, c[0x0][0x40c] ;  /* 0x00010300ff952b82 */ /* 0x000ee20000000800 */
[----:B------:R-:W-:Y:S01]  /*33a0*/  @P1 FFMA.FTZ R8, R7, R113, R8 ;  /* 0x0000007107081223 */ /* 0x000fe20000010008 */
[----:B------:R-:W-:Y:S02]  /*33b0*/  HADD2.F32 R134, -RZ, R103.H1_H1 ;  /* 0x30000067ff867230 */ /* 0x000fe40000004100 */
[----:B------:R-:W-:Y:S01]  /*33c0*/  @P1 FADD.FTZ R113, R141, -R154 ;  /* 0x8000009a8d711221 */ /* 0x000fe20000010000 */
[----:B------:R-:W-:Y:S01]  /*33d0*/  @P1 FFMA.FTZ R136, R7, R115, R136 ;  /* 0x0000007307881223 */ /* 0x000fe20000010088 */
[--C-:B------:R-:W-:Y:S02]  /*33e0*/  @P2 HADD2.F32 R154, -RZ, R104.reuse.H1_H1 ;  /* 0x30000068ff9a2230 */ /* 0x100fe40000004100 */
[----:B------:R-:W-:Y:S01]  /*33f0*/  @P2 FMUL.FTZ R115, R73, R152 ;  /* 0x0000009849732220 */ /* 0x000fe20000410000 */
[----:B------:R-:W-:Y:S01]  /*3400*/  @P1 FFMA.FTZ R134, R7, R113, R134 ;  /* 0x0000007107861223 */ /* 0x000fe20000010086 */
[----:B------:R-:W4:Y:S01]  /*3410*/  @P2 LDC R137, c[0x0][0x40c] ;  /* 0x00010300ff892b82 */ /* 0x000f220000000800 */
[----:B------:R-:W-:-:S02]  /*3420*/  @P2 HADD2.F32 R113, -RZ, R104.H0_H0 ;  /* 0x20000068ff712230 */ /* 0x000fc40000004100 */
[----:B--2---:R-:W-:Y:S01]  /*3430*/  @P2 FMUL.FTZ R7, R112, R147 ;  /* 0x0000009370072220 */ /* 0x004fe20000410000 */
[----:B------:R-:W-:Y:S01]  /*3440*/  @P2 FFMA.FTZ R25, R154, R152, R25 ;  /* 0x000000989a192223 */ /* 0x000fe20000010019 */
[----:B------:R-:W-:Y:S02]  /*3450*/  @P2 F2FP.F16.F32.PACK_AB R115, RZ, R115 ;  /* 0x00000073ff73223e */ /* 0x000fe400000000ff */
[-C--:B------:R-:W-:Y:S01]  /*3460*/  @P2 FFMA.FTZ R24, R113, R7.reuse, R24 ;  /* 0x0000000771182223 */ /* 0x080fe20000010018 */
[----:B------:R-:W-:Y:S01]  /*3470*/  @P2 FMUL.FTZ R7, R72, R7 ;  /* 0x0000000748072220 */ /* 0x000fe20000410000 */
[----:B------:R-:W2:Y:S01]  /*3480*/  @P2 LDC R155, c[0x0][0x40c] ;  /* 0x00010300ff9b2b82 */ /* 0x000ea20000000800 */
[----:B-1----:R-:W-:Y:S01]  /*3490*/  @P2 FMUL.FTZ R135, R136, R135 ;  /* 0x0000008788872220 */ /* 0x002fe20000410000 */
[----:B------:R-:W-:Y:S01]  /*34a0*/  F2FP.F16.F32.PACK_AB R113, R150, R136 ;  /* 0x000000889671723e */ /* 0x000fe200000000ff */
[----:B0-----:R-:W-:Y:S01]  /*34b0*/  @P2 FMUL.FTZ R136, R8, R151 ;  /* 0x0000009708882220 */ /* 0x001fe20000410000 */
[----:B------:R-:W-:Y:S01]  /*34c0*/  @P2 F2FP.F16.F32.PACK_AB R7, RZ, R7 ;  /* 0x00000007ff07223e */ /* 0x000fe200000000ff */
[----:B------:R-:W-:Y:S01]  /*34d0*/  @P2 FFMA.FTZ R26, R153, R135, R26 ;  /* 0x00000087991a2223 */ /* 0x000fe2000001001a */
[----:B------:R-:W-:Y:S01]  /*34e0*/  F2FP.F16.F32.PACK_AB R112, R148, R112 ;  /* 0x000000709470723e */ /* 0x000fe200000000ff */
[----:B------:R-:W-:Y:S01]  /*34f0*/  @P2 FMUL.FTZ R148, R69, R136 ;  /* 0x0000008845942220 */ /* 0x000fe20000410000 */
[----:B---3--:R-:W-:Y:S01]  /*3500*/  @P2 FMUL.FTZ R149, R114, R149 ;  /* 0x0000009572952220 */ /* 0x008fe20000410000 */
[----:B------:R-:W-:Y:S01]  /*3510*/  F2FP.F16.F32.PACK_AB R114, R8, R114 ;  /* 0x000000720872723e */ /* 0x000fe200000000ff */
[----:B------:R-:W-:Y:S01]  /*3520*/  @P2 HADD2.F32 R8, -RZ, R105.H1_H1 ;  /* 0x30000069ff082230 */ /* 0x000fe20000004100 */
[----:B------:R-:W-:Y:S01]  /*3530*/  @P2 PRMT R108, R7, 0x7610, R108 ;  /* 0x00007610076c2816 */ /* 0x000fe2000000006c */
[----:B------:R-:W-:Y:S01]  /*3540*/  @P2 HADD2.F32 R7, -RZ, R106.H0_H0 ;  /* 0x2000006aff072230 */ /* 0x000fe20000004100 */
[----:B------:R-:W-:-:S02]  /*3550*/  @P2 F2FP.F16.F32.PACK_AB R148, RZ, R148 ;  /* 0x00000094ff94223e */ /* 0x000fc400000000ff */
[----:B------:R-:W-:Y:S01]  /*3560*/  @P2 PRMT R108, R108, 0x5410, R115 ;  /* 0x000054106c6c2816 */ /* 0x000fe20000000073 */
[----:B----4-:R-:W-:Y:S01]  /*3570*/  @P2 FMUL.FTZ R152, R150, R137 ;  /* 0x0000008996982220 */ /* 0x010fe20000410000 */
[----:B------:R-:W-:Y:S01]  /*3580*/  @P2 FMUL.FTZ R137, R74, R135 ;  /* 0x000000874a892220 */ /* 0x000fe20000410000 */
[----:B------:R-:W-:Y:S01]  /*3590*/  @P2 FMUL.FTZ R135, R68, R149 ;  /* 0x0000009544872220 */ /* 0x000fe20000410000 */
[----:B------:R-:W-:Y:S02]  /*35a0*/  @P2 HADD2.F32 R115, -RZ, R107.H0_H0 ;  /* 0x2000006bff732230 */ /* 0x000fe40000004100 */
[-C--:B------:R-:W-:Y:S01]  /*35b0*/  @P2 FMUL.FTZ R147, R75, R152.reuse ;  /* 0x000000984b932220 */ /* 0x080fe20000410000 */
[----:B------:R-:W-:Y:S01]  /*35c0*/  @P2 FFMA.FTZ R27, R8, R152, R27 ;  /* 0x00000098081b2223 */ /* 0x000fe2000001001b */
[----:B------:R-:W-:Y:S01]  /*35d0*/  @P2 F2FP.F16.F32.PACK_AB R137, RZ, R137 ;  /* 0x00000089ff89223e */ /* 0x000fe200000000ff */
[----:B------:R-:W-:Y:S02]  /*35e0*/  @P2 HADD2.F32 R8, -RZ, R106.H1_H1 ;  /* 0x3000006aff082230 */ /* 0x000fe40000004100 */
[----:B--2---:R-:W-:Y:S01]  /*35f0*/  @P2 FMUL.FTZ R151, R146, R155 ;  /* 0x0000009b92972220 */ /* 0x004fe20000410000 */
[----:B------:R-:W-:Y:S01]  /*3600*/  @P2 F2FP.F16.F32.PACK_AB R135, RZ, R135 ;  /* 0x00000087ff87223e */ /* 0x000fe200000000ff */
[----:B------:R-:W-:Y:S01]  /*3610*/  @P2 FFMA.FTZ R20, R7, R149, R20 ;  /* 0x0000009507142223 */ /* 0x000fe20000010014 */
[----:B------:R-:W-:Y:S01]  /*3620*/  @P2 F2FP.F16.F32.PACK_AB R147, RZ, R147 ;  /* 0x00000093ff93223e */ /* 0x000fe200000000ff */
[-C--:B------:R-:W-:Y:S01]  /*3630*/  @P2 FMUL.FTZ R150, R70, R151.reuse ;  /* 0x0000009746962220 */ /* 0x080fe20000410000 */
[----:B------:R-:W-:Y:S01]  /*3640*/  @P2 PRMT R109, R137, 0x7610, R109 ;  /* 0x00007610896d2816 */ /* 0x000fe2000000006d */
[----:B------:R-:W-:Y:S01]  /*3650*/  @P2 FFMA.FTZ R22, R115, R151, R22 ;  /* 0x0000009773162223 */ /* 0x000fe20000010016 */
[----:B------:R-:W-:Y:S01]  /*3660*/  @P2 PRMT R110, R135, 0x7610, R110 ;  /* 0x00007610876e2816 */ /* 0x000fe2000000006e */
[----:B------:R-:W-:Y:S01]  /*3670*/  @P2 FFMA.FTZ R21, R8, R136, R21 ;  /* 0x0000008808152223 */ /* 0x000fe20000010015 */
[----:B------:R-:W-:-:S02]  /*3680*/  @P2 F2FP.F16.F32.PACK_AB R150, RZ, R150 ;  /* 0x00000096ff96223e */ /* 0x000fc400000000ff */
[----:B------:R-:W-:Y:S02]  /*3690*/  @P2 PRMT R109, R109, 0x5410, R147 ;  /* 0x000054106d6d2816 */ /* 0x000fe40000000093 */
[----:B------:R-:W-:Y:S02]  /*36a0*/  F2FP.F16.F32.PACK_AB R115, R134, R146 ;  /* 0x000000928673723e */ /* 0x000fe400000000ff */
[----:B------:R-:W-:Y:S02]  /*36b0*/  @P2 PRMT R110, R110, 0x5410, R148 ;  /* 0x000054106e6e2816 */ /* 0x000fe40000000094 */
        /* <DEDUP_REMOVED lines=9> */
.L_x_5598:
[----:B------:R-:W-:Y:S01]  /*3750*/  ISETP.GT.AND P1, PT, R8, RZ, PT ;  /* 0x000000ff0800720c */ /* 0x000fe20003f24270 */
[--C-:B-1----:R-:W-:Y:S01]  /*3760*/  HADD2.F32 R148, -RZ, R100.reuse.H0_H0 ;  /* 0x20000064ff947230 */ /* 0x102fe20000004100 */
[----:B------:R-:W1:Y:S01]  /*3770*/  @P2 LDC R153, c[0x0][0x40c] ;  /* 0x00010300ff992b82 */ /* 0x000e620000000800 */
[--C-:B0-----:R-:W-:Y:S02]  /*3780*/  HADD2.F32 R136, -RZ, R101.reuse.H0_H0 ;  /* 0x20000065ff887230 */ /* 0x101fe40000004100 */
[----:B------:R-:W-:Y:S02]  /*3790*/  HADD2.F32 R152, -RZ, R100.H1_H1 ;  /* 0x30000064ff987230 */ /* 0x000fe40000004100 */
[----:B------:R-:W-:Y:S02]  /*37a0*/  HADD2.F32 R150, -RZ, R101.H1_H1 ;  /* 0x30000065ff967230 */ /* 0x000fe40000004100 */
[----:B------:R-:W-:Y:S01]  /*37b0*/  HADD2.F32 R134, -RZ, R102.H0_H0 ;  /* 0x20000066ff867230 */ /* 0x000fe20000004100 */
[----:B------:R-:W0:Y:S03]  /*37c0*/  @P2 LDC R155, c[0x0][0x40c] ;  /* 0x00010300ff9b2b82 */ /* 0x000e260000000800 */
        /* <DEDUP_REMOVED lines=8> */
[C---:B------:R-:W-:Y:S01]  /*3850*/  @P1 FFMA.FTZ R148, R7.reuse, R135, R148 ;  /* 0x0000008707941223 */ /* 0x040fe20000010094 */
[C---:B------:R-:W-:Y:S01]  /*3860*/  @P1 FFMA.FTZ R136, R7.reuse, R149, R136 ;  /* 0x0000009507881223 */ /* 0x040fe20000010088 */
[----:B------:R-:W2:Y:S01]  /*3870*/  @P2 LDC R135, c[0x0][0x40c] ;  /* 0x00010300ff872b82 */ /* 0x000ea20000000800 */
[----:B------:R-:W-:Y:S01]  /*3880*/  @P1 FFMA.FTZ R152, R7, R137, R152 ;  /* 0x0000008907981223 */ /* 0x000fe20000010098 */
[----:B------:R-:W-:Y:S01]  /*3890*/  @P1 FFMA.FTZ R137, R131, R146, R147 ;  /* 0x0000009283891223 */ /* 0x000fe20000010093 */
[----:B------:R-:W-:Y:S01]  /*38a0*/  @P1 FADD.FTZ R8, R123, -R8 ;  /* 0x800000087b081221 */ /* 0x000fe20000010000 */
[----:B------:R-:W-:-:S02]  /*38b0*/  @P1 FADD.FTZ R151, R142, -R151 ;  /* 0x800000978e971221 */ /* 0x000fc40000010000 */
[----:B------:R-:W-:Y:S01]  /*38c0*/  @P1 FADD.FTZ R137, R138, -R137 ;  /* 0x800000898a891221 */ /* 0x000fe20000010000 */
[C---:B------:R-:W-:Y:S01]  /*38d0*/  @P1 FFMA.FTZ R150, R7.reuse, R8, R150 ;  /* 0x0000000807961223 */ /* 0x040fe20000010096 */
[----:B------:R-:W3:Y:S01]  /*38e0*/  @P2 LDC R149, c[0x0][0x40c] ;  /* 0x00010300ff952b82 */ /* 0x000ee20000000800 */
[----:B------:R-:W-:Y:S01]  /*38f0*/  @P1 FFMA.FTZ R8, R140, R146, R147 ;  /* 0x000000928c081223 */ /* 0x000fe20000010093 */
[----:B------:R-:W-:-:S03]  /*3900*/  @P1 FFMA.FTZ R134, R7, R137, R134 ;  /* 0x0000008907861223 */ /* 0x000fc60000010086 */
[----:B------:R-:W-:Y:S01]  /*3910*/  @P1 FADD.FTZ R137, R133, -R8 ;  /* 0x8000000885891221 */ /* 0x000fe20000010000 */
[----:B------:R-:W-:-:S05]  /*3920*/  HADD2.F32 R8, -RZ, R102.H1_H1 ;  /* 0x30000066ff087230 */ /* 0x000fca0000004100 */
[----:B------:R-:W-:Y:S01]  /*3930*/  @P1 FFMA.FTZ R8, R7, R137, R8 ;  /* 0x0000008907081223 */ /* 0x000fe20000010008 */
[----:B-----5:R-:W-:-:S03]  /*3940*/  @P2 HADD2.F32 R137, -RZ, R104.H0_H0 ;  /* 0x20000068ff892230 */ /* 0x020fc60000004100 */
[----:B-1----:R-:W-:Y:S01]  /*3950*/  @P2 FMUL.FTZ R8, R8, R153 ;  /* 0x0000009908082220 */ /* 0x002fe20000410000 */
[----:B--2---:R-:W-:Y:S01]  /*3960*/  @P2 FMUL.FTZ R135, R148, R135 ;  /* 0x0000008794872220 */ /* 0x004fe20000410000 */
[----:B------:R-:W-:-:S03]  /*3970*/  @P2 HADD2.F32 R148, -RZ, R104.H1_H1 ;  /* 0x30000068ff942230 */ /* 0x000fc60000004100 */
[-C--:B------:R-:W-:Y:S01]  /*3980*/  @P2 FFMA.FTZ R24, R137, R135.reuse, R24 ;  /* 0x0000008789182223 */ /* 0x080fe20000010018 */
[----:B------:R-:W-:Y:S01]  /*3990*/  @P2 FMUL.FTZ R135, R72, R135 ;  /* 0x0000008748872220 */ /* 0x000fe20000410000 */
[----:B------:R-:W1:Y:S01]  /*39a0*/  @P2 LDC R137, c[0x0][0x40c] ;  /* 0x00010300ff892b82 */ /* 0x000e620000000800 */
[----:B---3--:R-:W-:-:S03]  /*39b0*/  @P2 FMUL.FTZ R152, R152, R149 ;  /* 0x0000009598982220 */ /* 0x008fc60000410000 */
[----:B------:R-:W-:Y:S01]  /*39c0*/  @P2 F2FP.F16.F32.PACK_AB R135, RZ, R135 ;  /* 0x00000087ff87223e */ /* 0x000fe200000000ff */
[-C--:B------:R-:W-:Y:S01]  /*39d0*/  @P2 FFMA.FTZ R25, R148, R152.reuse, R25 ;  /* 0x0000009894192223 */ /* 0x080fe20000010019 */
[----:B------:R-:W-:Y:S02]  /*39e0*/  HADD2.F32 R148, -RZ, R103.H0_H0 ;  /* 0x20000067ff947230 */ /* 0x000fe40000004100 */
[----:B------:R-:W2:Y:S01]  /*39f0*/  @P2 LDC R149, c[0x0][0x40c] ;  /* 0x00010300ff952b82 */ /* 0x000ea20000000800 */
[----:B------:R-:W-:Y:S01]  /*3a00*/  @P2 PRMT R108, R135, 0x7610, R108 ;  /* 0x00007610876c2816 */ /* 0x000fe2000000006c */
[----:B------:R-:W-:Y:S01]  /*3a10*/  @P2 FMUL.FTZ R152, R73, R152 ;  /* 0x0000009849982220 */ /* 0x000fe20000410000 */
[----:B------:R-:W-:Y:S01]  /*3a20*/  @P2 FMUL.FTZ R135, R69, R8 ;  /* 0x0000000845872220 */ /* 0x000fe20000410000 */
[----:B------:R-:W-:-:S03]  /*3a30*/  @P1 FFMA.FTZ R148, R7, R151, R148 ;  /* 0x0000009707941223 */ /* 0x000fc60000010094 */
[----:B------:R-:W-:Y:S01]  /*3a40*/  @P2 F2FP.F16.F32.PACK_AB R152, RZ, R152 ;  /* 0x00000098ff98223e */ /* 0x000fe200000000ff */
[----:B------:R-:W3:Y:S01]  /*3a50*/  @P2 LDC R151, c[0x0][0x40c] ;  /* 0x00010300ff972b82 */ /* 0x000ee20000000800 */
[----:B------:R-:W-:Y:S02]  /*3a60*/  @P2 F2FP.F16.F32.PACK_AB R135, RZ, R135 ;  /* 0x00000087ff87223e */ /* 0x000fe400000000ff */
[----:B------:R-:W-:Y:S01]  /*3a70*/  @P2 PRMT R108, R108, 0x5410, R152 ;  /* 0x000054106c6c2816 */ /* 0x000fe20000000098 */
[----:B-1----:R-:W-:Y:S01]  /*3a80*/  @P2 FMUL.FTZ R137, R136, R137 ;  /* 0x0000008988892220 */ /* 0x002fe20000410000 */
[----:B--2---:R-:W-:Y:S01]  /*3a90*/  @P2 FMUL.FTZ R150, R150, R149 ;  /* 0x0000009596962220 */ /* 0x004fe20000410000 */
[----:B------:R-:W-:-:S03]  /*3aa0*/  @P2 HADD2.F32 R149, -RZ, R105.H0_H0 ;  /* 0x20000069ff952230 */ /* 0x000fc60000004100 */
[----:B------:R-:W-:Y:S02]  /*3ab0*/  @P2 FMUL.FTZ R136, R75, R150 ;  /* 0x000000964b882220 */ /* 0x000fe40000410000 */
[-C--:B------:R-:W-:Y:S01]  /*3ac0*/  @P2 FFMA.FTZ R26, R149, R137.reuse, R26 ;  /* 0x00000089951a2223 */ /* 0x080fe2000001001a */
[----:B------:R-:W-:Y:S01]  /*3ad0*/  @P2 FMUL.FTZ R137, R74, R137 ;  /* 0x000000894a892220 */ /* 0x000fe20000410000 */
[----:B---3--:R-:W-:Y:S01]  /*3ae0*/  @P2 FMUL.FTZ R149, R134, R151 ;  /* 0x0000009786952220 */ /* 0x008fe20000410000 */
[----:B------:R-:W-:Y:S01]  /*3af0*/  @P2 F2FP.F16.F32.PACK_AB R136, RZ, R136 ;  /* 0x00000088ff88223e */ /* 0x000fe200000000ff */
[--C-:B------:R-:W-:Y:S02]  /*3b00*/  @P2 HADD2.F32 R151, -RZ, R106.reuse.H0_H0 ;  /* 0x2000006aff972230 */ /* 0x100fe40000004100 */
[----:B------:R-:W-:Y:S01]  /*3b10*/  @P2 F2FP.F16.F32.PACK_AB R137, RZ, R137 ;  /* 0x00000089ff89223e */ /* 0x000fe200000000ff */
[-C--:B------:R-:W-:Y:S02]  /*3b20*/  @P2 FMUL.FTZ R134, R68, R149.reuse ;  /* 0x0000009544862220 */ /* 0x080fe40000410000 */
[----:B------:R-:W-:Y:S01]  /*3b30*/  @P2 FFMA.FTZ R20, R151, R149, R20 ;  /* 0x0000009597142223 */ /* 0x000fe20000010014 */
[----:B------:R-:W-:Y:S01]  /*3b40*/  @P2 PRMT R109, R137, 0x7610, R109 ;  /* 0x00007610896d2816 */ /* 0x000fe2000000006d */
[----:B0-----:R-:W-:Y:S01]  /*3b50*/  @P2 FMUL.FTZ R137, R148, R155 ;  /* 0x0000009b94892220 */ /* 0x001fe20000410000 */
[----:B------:R-:W-:Y:S01]  /*3b60*/  @P2 F2FP.F16.F32.PACK_AB R134, RZ, R134 ;  /* 0x00000086ff86223e */ /* 0x000fe200000000ff */
[----:B------:R-:W-:Y:S01]  /*3b70*/  @P2 HADD2.F32 R148, -RZ, R106.H1_H1 ;  /* 0x3000006aff942230 */ /* 0x000fe20000004100 */
[----:B------:R-:W-:Y:S01]  /*3b80*/  @P2 PRMT R109, R109, 0x5410, R136 ;  /* 0x000054106d6d2816 */ /* 0x000fe20000000088 */
[----:B------:R-:W-:Y:S01]  /*3b90*/  @P2 HADD2.F32 R136, -RZ, R105.H1_H1 ;  /* 0x30000069ff882230 */ /* 0x000fe20000004100 */
[----:B------:R-:W-:Y:S01]  /*3ba0*/  @P2 PRMT R110, R134, 0x7610, R110 ;  /* 0x00007610866e2816 */ /* 0x000fe2000000006e */
[----:B------:R-:W-:-:S02]  /*3bb0*/  @P2 HADD2.F32 R149, -RZ, R107.H0_H0 ;  /* 0x2000006bff952230 */ /* 0x000fc40000004100 */
[----:B------:R-:W-:Y:S01]  /*3bc0*/  @P2 FFMA.FTZ R21, R148, R8, R21 ;  /* 0x0000000894152223 */ /* 0x000fe20000010015 */
[----:B------:R-:W-:Y:S01]  /*3bd0*/  @P2 FFMA.FTZ R27, R136, R150, R27 ;  /* 0x00000096881b2223 */ /* 0x000fe2000001001b */
[-C--:B------:R-:W-:Y:S01]  /*3be0*/  @P2 FMUL.FTZ R136, R70, R137.reuse ;  /* 0x0000008946882220 */ /* 0x080fe20000410000 */
[----:B------:R-:W-:Y:S01]  /*3bf0*/  @P2 FFMA.FTZ R22, R149, R137, R22 ;  /* 0x0000008995162223 */ /* 0x000fe20000010016 */
[----:B------:R-:W-:-:S03]  /*3c00*/  @P2 PRMT R110, R110, 0x5410, R135 ;  /* 0x000054106e6e2816 */ /* 0x000fc60000000087 */
[----:B------:R-:W-:-:S04]  /*3c10*/  @P2 F2FP.F16.F32.PACK_AB R136, RZ, R136 ;  /* 0x00000088ff88223e */ /* 0x000fc800000000ff */
[----:B------:R-:W-:Y:S01]  /*3c20*/  @P2 PRMT R111, R136, 0x7610, R111 ;  /* 0x00007610886f2816 */ /* 0x000fe2000000006f */
[----:B------:R-:W-:Y:S06]  /*3c30*/  @!P2 BRA `(.L_x_5599) ;  /* 0x0000000c006ca947 */ /* 0x000fec0003800000 */
[----:B------:R-:W-:Y:S01]  /*3c40*/  @P1 FFMA.FTZ R146, R144, R146, R147 ;  /* 0x0000009290921223 */ /* 0x000fe20000010093 */
[----:B------:R-:W-:Y:S02]  /*3c50*/  HADD2.F32 R8, -RZ, R103.H1_H1 ;  /* 0x30000067ff087230 */ /* 0x000fe40000004100 */
[----:B------:R-:W-:Y:S02]  /*3c60*/  HADD2.F32 R134, -RZ, R107.H1_H1 ;  /* 0x3000006bff867230 */ /* 0x000fe40000004100 */
[----:B------:R-:W-:-:S04]  /*3c70*/  @P1 FADD.FTZ R146, R141, -R146 ;  /* 0x800000928d921221 */ /* 0x000fc80000010000 */
[----:B------:R-:W-:-:S04]  /*3c80*/  @P1 FFMA.FTZ R8, R7, R146, R8 ;  /* 0x0000009207081223 */ /* 0x000fc80000010008 */
[----:B------:R-:W-:-:S04]  /*3c90*/  FMUL.FTZ R8, R8, UR14 ;  /* 0x0000000e08087c20 */ /* 0x000fc80008410000 */
[-C--:B------:R-:W-:Y:S01]  /*3ca0*/  FMUL.FTZ R7, R71, R8.reuse ;  /* 0x0000000847077220 */ /* 0x080fe20000410000 */
[----:B------:R-:W-:-:S04]  /*3cb0*/  FFMA.FTZ R23, R134, R8, R23 ;  /* 0x0000000886177223 */ /* 0x000fc80000010017 */
[----:B------:R-:W-:-:S04]  /*3cc0*/  F2FP.F16.F32.PACK_AB R7, RZ, R7 ;  /* 0x00000007ff07723e */ /* 0x000fc800000000ff */
[----:B------:R-:W-:Y:S01]  /*3cd0*/  PRMT R111, R111, 0x5410, R7 ;  /* 0x000054106f6f7816 */ /* 0x000fe20000000007 */
[----:B------:R-:W-:Y:S06]  /*3ce0*/  BRA `(.L_x_5599) ;  /* 0x0000000c00407947 */ /* 0x000fec0003800000 */
.L_x_5597:
[----:B------:R-:W-:-:S04]  /*3cf0*/  UISETP.NE.U32.AND UP0, UPT, UR20, URZ, UPT ;  /* 0x000000ff1400728c */ /* 0x000fc8000bf05070 */
[----:B------:R-:W-:-:S06]  /*3d00*/  UISETP.NE.AND.EX UP0, UPT, UR21, URZ, UPT, UP0 ;  /* 0x000000ff1500728c */ /* 0x000fcc000bf05300 */
[----:B------:R-:W-:-:S13]  /*3d10*/  PLOP3.LUT P0, PT, PT, PT, UP0, 0x80, 0x8 ;  /* 0x000000000008781c */ /* 0x000fda0003f0f008 */
[----:B------:R-:W-:Y:S05]  /*3d20*/  @!P0 BRA `(.L_x_5600) ;  /* 0x0000000400788947 */ /* 0x000fea0003800000 */
[----:B------:R-:W-:Y:S01]  /*3d30*/  ISETP.GT.AND P1, PT, R8, RZ, PT ;  /* 0x000000ff0800720c */ /* 0x000fe20003f24270 */
[----:B0-----:R-:W0:Y:S01]  /*3d40*/  @P2 LDC R136, c[0x0][0x40c] ;  /* 0x00010300ff882b82 */ /* 0x001e220000000800 */
[-CC-:B------:R-:W-:Y:S01]  /*3d50*/  FFMA.FTZ R113, R117, R146.reuse, R147.reuse ;  /* 0x0000009275717223 */ /* 0x180fe20000010093 */
[-CC-:B------:R-:W-:Y:S01]  /*3d60*/  FFMA.FTZ R134, R116, R146.reuse, R147.reuse ;  /* 0x0000009274867223 */ /* 0x180fe20000010093 */
[-CC-:B------:R-:W-:Y:S01]  /*3d70*/  FFMA.FTZ R135, R119, R146.reuse, R147.reuse ;  /* 0x0000009277877223 */ /* 0x180fe20000010093 */
[-C--:B-1----:R-:W-:Y:S01]  /*3d80*/  FFMA.FTZ R148, R120, R146.reuse, R147 ;  /* 0x0000009278947223 */ /* 0x082fe20000010093 */
        /* <DEDUP_REMOVED lines=9> */
[----:B------:R-:W-:Y:S01]  /*3e20*/  FADD.FTZ R148, R123, -R148 ;  /* 0x800000947b947221 */ /* 0x000fe20000010000 */
[----:B------:R-:W-:Y:S01]  /*3e30*/  FADD.FTZ R152, R138, -R137 ;  /* 0x800000898a987221 */ /* 0x000fe20000010000 */
[----:B------:R-:W2:Y:S01]  /*3e40*/  @P2 LDC R112, c[0x0][0x40c] ;  /* 0x00010300ff702b82 */ /* 0x000ea20000000800 */
[----:B------:R-:W-:Y:S01]  /*3e50*/  FSEL R113, R113, RZ, P1 ;  /* 0x000000ff71717208 */ /* 0x000fe20000800000 */
[----:B------:R-:W-:Y:S01]  /*3e60*/  FADD.FTZ R156, R142, -R149 ;  /* 0x800000958e9c7221 */ /* 0x000fe20000010000 */
[----:B------:R-:W-:Y:S01]  /*3e70*/  FSEL R147, R147, RZ, P1 ;  /* 0x000000ff93937208 */ /* 0x000fe20000800000 */
[----:B-----5:R-:W-:-:S02]  /*3e80*/  @P2 HADD2.F32 R115, -RZ, R104.H0_H0 ;  /* 0x20000068ff732230 */ /* 0x020fc40000004100 */
[C---:B------:R-:W-:Y:S01]  /*3e90*/  FMUL.FTZ R149, R7.reuse, R148 ;  /* 0x0000009407957220 */ /* 0x040fe20000410000 */
[----:B------:R-:W-:Y:S01]  /*3ea0*/  FMUL.FTZ R134, R7, R152 ;  /* 0x0000009807867220 */ /* 0x000fe20000410000 */
[----:B------:R-:W-:Y:S01]  /*3eb0*/  @P2 HADD2.F32 R152, -RZ, R104.H1_H1 ;  /* 0x30000068ff982230 */ /* 0x000fe20000004100 */
[----:B------:R-:W3:Y:S01]  /*3ec0*/  @P2 LDC R137, c[0x0][0x40c] ;  /* 0x00010300ff892b82 */ /* 0x000ee20000000800 */
[----:B0-----:R-:W-:Y:S01]  /*3ed0*/  @P2 FMUL.FTZ R151, R113, R136 ;  /* 0x0000008871972220 */ /* 0x001fe20000410000 */
[----:B------:R-:W-:Y:S01]  /*3ee0*/  FADD.FTZ R150, R122, -R135 ;  /* 0x800000877a967221 */ /* 0x000fe20000010000 */
[----:B------:R-:W-:Y:S01]  /*3ef0*/  FADD.FTZ R154, R133, -R154 ;  /* 0x8000009a859a7221 */ /* 0x000fe20000010000 */
[----:B------:R-:W-:Y:S01]  /*3f00*/  FMUL.FTZ R136, R7, R156 ;  /* 0x0000009c07887220 */ /* 0x000fe20000410000 */
[-C--:B------:R-:W-:Y:S01]  /*3f10*/  @P2 FFMA.FTZ R24, R115, R151.reuse, R24 ;  /* 0x0000009773182223 */ /* 0x080fe20000010018 */
[C---:B------:R-:W-:Y:S01]  /*3f20*/  FMUL.FTZ R150, R7.reuse, R150 ;  /* 0x0000009607967220 */ /* 0x040fe20000410000 */
[----:B------:R-:W-:Y:S01]  /*3f30*/  FMUL.FTZ R114, R7, R154 ;  /* 0x0000009a07727220 */ /* 0x000fe20000410000 */
[----:B-1----:R-:W-:Y:S01]  /*3f40*/  @P2 FMUL.FTZ R148, R147, R8 ;  /* 0x0000000893942220 */ /* 0x002fe20000410000 */
[----:B------:R-:W0:Y:S01]  /*3f50*/  @P2 LDC R146, c[0x0][0x40c] ;  /* 0x00010300ff922b82 */ /* 0x000e220000000800 */
[----:B------:R-:W-:Y:S01]  /*3f60*/  @P2 FMUL.FTZ R8, R72, R151 ;  /* 0x0000009748082220 */ /* 0x000fe20000410000 */
[----:B------:R-:W-:Y:S01]  /*3f70*/  FSEL R153, R150, RZ, P1 ;  /* 0x000000ff96997208 */ /* 0x000fe20000800000 */
[-C--:B------:R-:W-:Y:S01]  /*3f80*/  @P2 FFMA.FTZ R25, R152, R148.reuse, R25 ;  /* 0x0000009498192223 */ /* 0x080fe20000010019 */
[----:B------:R-:W-:Y:S01]  /*3f90*/  @P2 FMUL.FTZ R115, R73, R148 ;  /* 0x0000009449732220 */ /* 0x000fe20000410000 */
[----:B------:R-:W-:Y:S01]  /*3fa0*/  FSEL R152, R134, RZ, P1 ;  /* 0x000000ff86987208 */ /* 0x000fe20000800000 */
[----:B------:R-:W-:Y:S01]  /*3fb0*/  FADD.FTZ R158, R141, -R158 ;  /* 0x8000009e8d9e7221 */ /* 0x000fe20000010000 */
[----:B--2---:R-:W-:Y:S01]  /*3fc0*/  @P2 FMUL.FTZ R151, R153, R112 ;  /* 0x0000007099972220 */ /* 0x004fe20000410000 */
[----:B------:R-:W1:Y:S01]  /*3fd0*/  @P2 LDC R135, c[0x0][0x40c] ;  /* 0x00010300ff872b82 */ /* 0x000e620000000800 */
[----:B------:R-:W-:Y:S01]  /*3fe0*/  FSEL R150, R149, RZ, P1 ;  /* 0x000000ff95967208 */ /* 0x000fe20000800000 */
[----:B------:R-:W-:Y:S01]  /*3ff0*/  FMUL.FTZ R7, R7, R158 ;  /* 0x0000009e07077220 */ /* 0x000fe20000410000 */
[----:B------:R-:W-:Y:S01]  /*4000*/  @P2 FMUL.FTZ R149, R74, R151 ;  /* 0x000000974a952220 */ /* 0x000fe20000410000 */
[----:B------:R-:W-:Y:S01]  /*4010*/  F2FP.F16.F32.PACK_AB R112, R147, R113 ;  /* 0x000000719370723e */ /* 0x000fe200000000ff */
[----:B------:R-:W-:Y:S01]  /*4020*/  @P2 HADD2.F32 R155, -RZ, R105.H0_H0 ;  /* 0x20000069ff9b2230 */ /* 0x000fe20000004100 */
[----:B------:R-:W-:Y:S01]  /*4030*/  FSEL R154, R114, RZ, P1 ;  /* 0x000000ff729a7208 */ /* 0x000fe20000800000 */
[----:B---3--:R-:W-:Y:S01]  /*4040*/  @P2 FMUL.FTZ R137, R152, R137 ;  /* 0x0000008998892220 */ /* 0x008fe20000410000 */
[----:B------:R-:W2:Y:S01]  /*4050*/  @P2 LDC R148, c[0x0][0x40c] ;  /* 0x00010300ff942b82 */ /* 0x000ea20000000800 */
[----:B------:R-:W-:Y:S01]  /*4060*/  @P2 F2FP.F16.F32.PACK_AB R147, RZ, R149 ;  /* 0x00000095ff93223e */ /* 0x000fe200000000ff */
[----:B------:R-:W-:Y:S01]  /*4070*/  @P2 FFMA.FTZ R26, R155, R151, R26 ;  /* 0x000000979b1a2223 */ /* 0x000fe2000001001a */
[----:B------:R-:W-:Y:S01]  /*4080*/  FSEL R149, R136, RZ, P1 ;  /* 0x000000ff88957208 */ /* 0x000fe20000800000 */
[----:B------:R-:W-:Y:S01]  /*4090*/  @P2 FMUL.FTZ R114, R68, R137 ;  /* 0x0000008944722220 */ /* 0x000fe20000410000 */
[----:B------:R-:W-:-:S02]  /*40a0*/  @P2 F2FP.F16.F32.PACK_AB R8, RZ, R8 ;  /* 0x00000008ff08223e */ /* 0x000fc400000000ff */
[C---:B------:R-:W-:Y:S01]  /*40b0*/  F2FP.F16.F32.PACK_AB R113, R150.reuse, R153 ;  /* 0x000000999671723e */ /* 0x040fe200000000ff */
[----:B0-----:R-:W-:Y:S01]  /*40c0*/  @P2 FMUL.FTZ R146, R150, R146 ;  /* 0x0000009296922220 */ /* 0x001fe20000410000 */
[----:B------:R-:W-:Y:S02]  /*40d0*/  @P2 F2FP.F16.F32.PACK_AB R134, RZ, R114 ;  /* 0x00000072ff86223e */ /* 0x000fe400000000ff */
[----:B------:R-:W-:Y:S01]  /*40e0*/  F2FP.F16.F32.PACK_AB R114, R154, R152 ;  /* 0x000000989a72723e */ /* 0x000fe200000000ff */
[----:B------:R-:W-:Y:S01]  /*40f0*/  @P2 HADD2.F32 R152, -RZ, R105.H1_H1 ;  /* 0x30000069ff982230 */ /* 0x000fe20000004100 */
[----:B------:R-:W-:Y:S01]  /*4100*/  @P2 F2FP.F16.F32.PACK_AB R115, RZ, R115 ;  /* 0x00000073ff73223e */ /* 0x000fe200000000ff */
[-C--:B------:R-:W-:Y:S01]  /*4110*/  @P2 FMUL.FTZ R150, R75, R146.reuse ;  /* 0x000000924b962220 */ /* 0x080fe20000410000 */
[----:B------:R-:W-:Y:S01]  /*4120*/  @P2 PRMT R108, R8, 0x7610, R108 ;  /* 0x00007610086c2816 */ /* 0x000fe2000000006c */
[----:B-1----:R-:W-:Y:S01]  /*4130*/  @P2 FMUL.FTZ R136, R154, R135 ;  /* 0x000000879a882220 */ /* 0x002fe20000410000 */
[----:B------:R-:W-:Y:S01]  /*4140*/  @P2 PRMT R109, R147, 0x7610, R109 ;  /* 0x00007610936d2816 */ /* 0x000fe2000000006d */
[----:B------:R-:W-:Y:S01]  /*4150*/  @P2 FFMA.FTZ R27, R152, R146, R27 ;  /* 0x00000092981b2223 */ /* 0x000fe2000001001b */
[----:B------:R-:W-:Y:S01]  /*4160*/  @P2 PRMT R108, R108, 0x5410, R115 ;  /* 0x000054106c6c2816 */ /* 0x000fe20000000073 */
[----:B------:R-:W-:Y:S01]  /*4170*/  @P2 FMUL.FTZ R135, R69, R136 ;  /* 0x0000008845872220 */ /* 0x000fe20000410000 */
[--C-:B------:R-:W-:Y:S01]  /*4180*/  @P2 HADD2.F32 R115, -RZ, R106.reuse.H0_H0 ;  /* 0x2000006aff732230 */ /* 0x100fe20000004100 */
[----:B------:R-:W-:Y:S01]  /*4190*/  @P2 F2FP.F16.F32.PACK_AB R150, RZ, R150 ;  /* 0x00000096ff96223e */ /* 0x000fe200000000ff */
[----:B------:R-:W-:-:S02]  /*41a0*/  @P2 HADD2.F32 R146, -RZ, R106.H1_H1 ;  /* 0x3000006aff922230 */ /* 0x000fc40000004100 */
[----:B--2---:R-:W-:Y:S01]  /*41b0*/  @P2 FMUL.FTZ R153, R149, R148 ;  /* 0x0000009495992220 */ /* 0x004fe20000410000 */
[----:B------:R-:W-:Y:S01]  /*41c0*/  @P2 HADD2.F32 R147, -RZ, R107.H0_H0 ;  /* 0x2000006bff932230 */ /* 0x000fe20000004100 */
[----:B------:R-:W-:Y:S01]  /*41d0*/  @P2 F2FP.F16.F32.PACK_AB R135, RZ, R135 ;  /* 0x00000087ff87223e */ /* 0x000fe200000000ff */
[----:B------:R-:W-:Y:S01]  /*41e0*/  @P2 FFMA.FTZ R20, R115, R137, R20 ;  /* 0x0000008973142223 */ /* 0x000fe20000010014 */
[-C--:B------:R-:W-:Y:S01]  /*41f0*/  @P2 FMUL.FTZ R148, R70, R153.reuse ;  /* 0x0000009946942220 */ /* 0x080fe20000410000 */
[----:B------:R-:W-:Y:S01]  /*4200*/  FSEL R8, R7, RZ, P1 ;  /* 0x000000ff07087208 */ /* 0x000fe20000800000 */
[----:B------:R-:W-:Y:S01]  /*4210*/  @P2 FFMA.FTZ R21, R146, R136, R21 ;  /* 0x0000008892152223 */ /* 0x000fe20000010015 */
[----:B------:R-:W-:Y:S01]  /*4220*/  @P2 PRMT R110, R134, 0x7610, R110 ;  /* 0x00007610866e2816 */ /* 0x000fe2000000006e */
[----:B------:R-:W-:Y:S01]  /*4230*/  @P2 FFMA.FTZ R22, R147, R153, R22 ;  /* 0x0000009993162223 */ /* 0x000fe20000010016 */
[----:B------:R-:W-:Y:S02]  /*4240*/  @P2 F2FP.F16.F32.PACK_AB R148, RZ, R148 ;  /* 0x00000094ff94223e */ /* 0x000fe400000000ff */
[----:B------:R-:W-:-:S02]  /*4250*/  @P2 PRMT R109, R109, 0x5410, R150 ;  /* 0x000054106d6d2816 */ /* 0x000fc40000000096 */
        /* <DEDUP_REMOVED lines=11> */
.L_x_5600:
[----:B0-----:R-:W0:Y:S01]  /*4310*/  @P2 LDC R135, c[0x0][0x40c] ;  /* 0x00010300ff872b82 */ /* 0x001e220000000800 */
[----:B------:R-:W-:Y:S01]  /*4320*/  FFMA.FTZ R134, R144, R146, R147 ;  /* 0x0000009290867223 */ /* 0x000fe20000010093 */
[----:B------:R-:W-:Y:S01]  /*4330*/  ISETP.GT.AND P1, PT, R8, RZ, PT ;  /* 0x000000ff0800720c */ /* 0x000fe20003f24270 */
[----:B------:R-:W-:Y:S01]  /*4340*/  BSSY.RECONVERGENT B3, `(.L_x_5601) ;  /* 0x0000013000037945 */ /* 0x000fe20003800200 */
[----:B-1---5:R-:W-:Y:S02]  /*4350*/  @P2 HADD2.F32 R148, -RZ, R107.H1_H1 ;  /* 0x3000006bff942230 */ /* 0x022fe40000004100 */
[----:B------:R-:W-:-:S04]  /*4360*/  FADD.FTZ R134, R141, -R134 ;  /* 0x800000868d867221 */ /* 0x000fc80000010000 */
[----:B------:R-:W-:-:S05]  /*4370*/  FMUL.FTZ R134, R7, R134 ;  /* 0x0000008607867220 */ /* 0x000fca0000410000 */
[----:B------:R-:W-:-:S05]  /*4380*/  FSEL R136, R134, RZ, P1 ;  /* 0x000000ff86887208 */ /* 0x000fca0000800000 */
[----:B0-----:R-:W-:-:S04]  /*4390*/  @P2 FMUL.FTZ R136, R136, R135 ;  /* 0x0000008788882220 */ /* 0x001fc80000410000 */
[----:B------:R-:W-:Y:S01]  /*43a0*/  @P2 FMUL.FTZ R134, R71, R136 ;  /* 0x0000008847862220 */ /* 0x000fe20000410000 */
[----:B------:R-:W-:Y:S06]  /*43b0*/  @!P2 BRA `(.L_x_5602) ;  /* 0x00000000002ca947 */ /* 0x000fec0003800000 */
[----:B------:R-:W-:Y:S01]  /*43c0*/  FFMA.FTZ R135, R117, R146, R147 ;  /* 0x0000009275877223 */ /* 0x000fe20000010093 */
[----:B------:R-:W-:Y:S01]  /*43d0*/  ISETP.GT.AND P1, PT, R8, RZ, PT ;  /* 0x000000ff0800720c */ /* 0x000fe20003f24270 */
[----:B------:R-:W-:Y:S02]  /*43e0*/  HADD2.F32 R149, -RZ, R104.H0_H0 ;  /* 0x20000068ff957230 */ /* 0x000fe40000004100 */
[----:B------:R-:W-:-:S04]  /*43f0*/  FADD.FTZ R150, R118, -R135 ;  /* 0x8000008776967221 */ /* 0x000fc80000010000 */
[----:B------:R-:W-:-:S05]  /*4400*/  FMUL.FTZ R150, R7, R150 ;  /* 0x0000009607967220 */ /* 0x000fca0000410000 */
[----:B------:R-:W-:-:S05]  /*4410*/  FSEL R150, R150, RZ, P1 ;  /* 0x000000ff96967208 */ /* 0x000fca0000800000 */
[----:B------:R-:W-:-:S04]  /*4420*/  FMUL.FTZ R135, R150, UR14 ;  /* 0x0000000e96877c20 */ /* 0x000fc80008410000 */
[-C--:B------:R-:W-:Y:S01]  /*4430*/  FMUL.FTZ R137, R72, R135.reuse ;  /* 0x0000008748897220 */ /* 0x080fe20000410000 */
[----:B------:R-:W-:-:S04]  /*4440*/  FFMA.FTZ R24, R149, R135, R24 ;  /* 0x0000008795187223 */ /* 0x000fc80000010018 */
[----:B------:R-:W-:-:S04]  /*4450*/  F2FP.F16.F32.PACK_AB R137, RZ, R137 ;  /* 0x00000089ff89723e */ /* 0x000fc800000000ff */
[----:B------:R-:W-:-:S07]  /*4460*/  PRMT R108, R137, 0x7610, R108 ;  /* 0x00007610896c7816 */ /* 0x000fce000000006c */
.L_x_5602:
[----:B------:R-:W-:Y:S05]  /*4470*/  BSYNC.RECONVERGENT B3 ;  /* 0x0000000000037941 */ /* 0x000fea0003800200 */
.L_x_5601:
        /* <DEDUP_REMOVED lines=13> */
.L_x_5604:
[----:B------:R-:W-:Y:S05]  /*4550*/  BSYNC.RECONVERGENT B3 ;  /* 0x0000000000037941 */ /* 0x000fea0003800200 */
.L_x_5603:
[----:B------:R-:W-:Y:S04]  /*4560*/  BSSY.RECONVERGENT B3, `(.L_x_5605) ;  /* 0x000000d000037945 */ /* 0x000fe80003800200 */
[----:B------:R-:W-:Y:S05]  /*4570*/  @!P2 BRA `(.L_x_5606) ;  /* 0x00000000002ca947 */ /* 0x000fea0003800000 */
        /* <DEDUP_REMOVED lines=11> */
.L_x_5606:
[----:B------:R-:W-:Y:S05]  /*4630*/  BSYNC.RECONVERGENT B3 ;  /* 0x0000000000037941 */ /* 0x000fea0003800200 */
.L_x_5605:
        /* <DEDUP_REMOVED lines=13> */
.L_x_5608:
[----:B------:R-:W-:Y:S05]  /*4710*/  BSYNC.RECONVERGENT B3 ;  /* 0x0000000000037941 */ /* 0x000fea0003800200 */
.L_x_5607:
        /* <DEDUP_REMOVED lines=13> */
.L_x_5610:
[----:B------:R-:W-:Y:S05]  /*47f0*/  BSYNC.RECONVERGENT B3 ;  /* 0x0000000000037941 */ /* 0x000fea0003800200 */
.L_x_5609:
        /* <DEDUP_REMOVED lines=13> */
.L_x_5612:
[----:B------:R-:W-:Y:S05]  /*48d0*/  BSYNC.RECONVERGENT B3 ;  /* 0x0000000000037941 */ /* 0x000fea0003800200 */
.L_x_5611:
        /* <DEDUP_REMOVED lines=13> */
.L_x_5614:
[----:B------:R-:W-:Y:S05]  /*49b0*/  BSYNC.RECONVERGENT B3 ;  /* 0x0000000000037941 */ /* 0x000fea0003800200 */
.L_x_5613:
[----:B------:R-:W-:Y:S01]  /*49c0*/  @P2 F2FP.F16.F32.PACK_AB R134, RZ, R134 ;  /* 0x00000086ff86223e */ /* 0x000fe200000000ff */
[----:B------:R-:W-:-:S03]  /*49d0*/  @P2 FFMA.FTZ R23, R148, R136, R23 ;  /* 0x0000008894172223 */ /* 0x000fc60000010017 */
[----:B------:R-:W-:-:S07]  /*49e0*/  @P2 PRMT R111, R111, 0x5410, R134 ;  /* 0x000054106f6f2816 */ /* 0x000fce0000000086 */
.L_x_5599:
[----:B------:R-:W-:Y:S05]  /*49f0*/  BSYNC.RECONVERGENT B2 ;  /* 0x0000000000027941 */ /* 0x000fea0003800200 */
.L_x_5596:
[----:B------:R-:W0:Y:S08]  /*4a00*/  @P0 LDC.64 R136, c[0x0][0x478] ;  /* 0x00011e00ff880b82 */ /* 0x000e300000000a00 */
[----:B------:R-:W1:Y:S01]  /*4a10*/  @P2 LDC.64 R134, c[0x0][0x468] ;  /* 0x00011a00ff862b82 */ /* 0x000e620000000a00 */
[----:B0-----:R-:W-:-:S05]  /*4a20*/  @P0 IMAD.WIDE.U32 R136, R145, 0x10, R136 ;  /* 0x0000001091880825 */ /* 0x001fca00078e0088 */
[----:B------:R2:W-:Y:S01]  /*4a30*/  @P0 STG.E.128 desc[UR6][R136.64], R112 ;  /* 0x0000007088000986 */ /* 0x0005e2000c101d06 */
[----:B-1----:R-:W-:-:S05]  /*4a40*/  @P2 IMAD.WIDE.U32 R134, R143, 0x10, R134 ;  /* 0x000000108f862825 */ /* 0x002fca00078e0086 */
[----:B------:R2:W-:Y:S02]  /*4a50*/  @P2 STG.E.128 desc[UR6][R134.64], R108 ;  /* 0x0000006c86002986 */ /* 0x0005e4000c101d06 */
.L_x_5593:
[----:B------:R-:W-:Y:S05]  /*4a60*/  BSYNC.RECONVERGENT B1 ;  /* 0x0000000000017941 */ /* 0x000fea0003800200 */
.L_x_5592:
[----:B0-2---:R-:W0:Y:S02]  /*4a70*/  LDC.64 R134, c[0x0][0x380] ;  /* 0x0000e000ff867b82 */ /* 0x005e240000000a00 */
[----:B0-----:R-:W-:-:S04]  /*4a80*/  LEA R0, R134, R0, 0x2 ;  /* 0x0000000086007211 */ /* 0x001fc800078e10ff */
[----:B------:R-:W-:-:S13]  /*4a90*/  ISETP.GE.AND P0, PT, R0, R135, PT ;  /* 0x000000870000720c */ /* 0x000fda0003f06270 */
[----:B------:R-:W-:Y:S05]  /*4aa0*/  @!P0 BRA `(.L_x_5615) ;  /* 0xffffffb800c88947 */ /* 0x000fea000383ffff */
.L_x_5562:
[----:B------:R-:W-:Y:S05]  /*4ab0*/  BSYNC B0 ;  /* 0x0000000000007941 */ /* 0x000fea0003800000 */
.L_x_5561:
[----:B------:R-:W0:Y:S01]  /*4ac0*/  S2R R7, SR_TID.X ;  /* 0x0000000000077919 */ /* 0x000e220000002100 */
[----:B------:R-:W-:Y:S01]  /*4ad0*/  MOV R0, 0x400 ;  /* 0x0000040000007802 */ /* 0x000fe20000000f00 */
[----:B-----5:R-:W-:Y:S01]  /*4ae0*/  IMAD R68, R5, UR5, RZ ;  /* 0x0000000505447c24 */ /* 0x020fe2000f8e02ff */
[----:B------:R-:W-:Y:S05]  /*4af0*/  WARPSYNC.ALL ;  /* 0x0000000000007948 */ /* 0x000fea0003800000 */
[----:B------:R-:W2:Y:S01]  /*4b00*/  S2R R3, SR_CgaCtaId ;  /* 0x0000000000037919 */ /* 0x000ea20000008800 */
[----:B------:R-:W3:Y:S01]  /*4b10*/  LDCU.128 UR16, c[0x0][0x440] ;  /* 0x00008800ff1077ac */ /* 0x000ee20008000c00 */
[----:B------:R-:W-:Y:S01]  /*4b20*/  BSSY.RECONVERGENT B0, `(.L_x_5616) ;  /* 0x0000095000007945 */ /* 0x000fe20003800200 */
        /* <DEDUP_REMOVED lines=20> */
[----:B---3--:R-:W-:-:S04]  /*4c70*/  IADD3 R51, P5, PT, R68, UR16, RZ ;  /* 0x0000001044337c10 */ /* 0x008fc8000ffbe0ff */
[----:B------:R-:W0:Y:S04]  /*4c80*/  LDS R3, [R2] ;  /* 0x0000000002037984 */ /* 0x000e280000000800 */
[----:B------:R-:W2:Y:S04]  /*4c90*/  LDS R8, [R2+0x800] ;  /* 0x0008000002087984 */ /* 0x000ea80000000800 */
[----:B------:R-:W3:Y:S04]  /*4ca0*/  LDS R4, [R2+0x200] ;  /* 0x0002000002047984 */ /* 0x000ee80000000800 */
[----:B------:R-:W4:Y:S04]  /*4cb0*/  LDS R7, [R2+0xa00] ;  /* 0x000a000002077984 */ /* 0x000f280000000800 */
        /* <DEDUP_REMOVED lines=30> */
[----:B----4-:R-:W-:-:S03]  /*4ea0*/  FADD.FTZ R11, R5, R18 ;  /* 0x00000012050b7221 */ /* 0x010fc60000010000 */
[----:B------:R0:W-:Y:S01]  /*4eb0*/  STS.128 [R0+0x410], R52 ;  /* 0x0004103400007388 */ /* 0x0001e20000000c00 */
[----:B-1----:R-:W-:Y:S01]  /*4ec0*/  FADD.FTZ R17, R6, R17 ;  /* 0x0000001106117221 */ /* 0x002fe20000010000 */
        /* <DEDUP_REMOVED lines=90> */
.L_x_5617:
[----:B------:R-:W-:Y:S05]  /*5470*/  BSYNC.RECONVERGENT B0 ;  /* 0x0000000000007941 */ /* 0x000fea0003800200 */
.L_x_5616:
        /* <DEDUP_REMOVED lines=18> */
.L_x_5619:
[----:B------:R-:W-:Y:S05]  /*55a0*/  BSYNC.RECONVERGENT B0 ;  /* 0x0000000000007941 */ /* 0x000fea0003800200 */
.L_x_5618:
        /* <DEDUP_REMOVED lines=18> */
.L_x_5621:
[----:B------:R-:W-:Y:S05]  /*56d0*/  BSYNC.RECONVERGENT B0 ;  /* 0x0000000000007941 */ /* 0x000fea0003800200 */
.L_x_5620:
        /* <DEDUP_REMOVED lines=12> */
.L_x_5568:
        /* <DEDUP_REMOVED lines=8> */
.L_x_5623:
[----:B------:R-:W-:Y:S05]  /*5820*/  BSYNC B1 ;  /* 0x0000000000017941 */ /* 0x000fea0003800000 */
.L_x_5622:
        /* <DEDUP_REMOVED lines=8> */
.L_x_5624:
[----:B------:R-:W-:Y:S01]  /*58b0*/  FADD.FTZ R134, R134, R149 ;  /* 0x0000009586867221 */ /* 0x000fe20000010000 */
[----:B------:R-:W-:-:S04]  /*58c0*/  HFMA2 R152, -RZ, RZ, 0, 1.1920928955078125e-07 ;  /* 0x00000002ff987431 */ /* 0x000fc800000001ff */
[----:B------:R-:W-:Y:S02]  /*58d0*/  MOV R153, R134 ;  /* 0x0000008600997202 */ /* 0x000fe40000000f00 */
[----:B------:R-:W-:-:S07]  /*58e0*/  MOV R135, R151 ;  /* 0x0000009700877202 */ /* 0x000fce0000000f00 */
[----:B------:R-:W-:Y:S05]  /*58f0*/  WARPSYNC.COLLECTIVE R150, `(.L_x_5625) ;  /* 0x0000000096087348 */ /* 0x000fea0003c00000 */
[----:B------:R0:W1:Y:S02]  /*5900*/  SHFL.BFLY P0, R151, R153, R152, R155 ;  /* 0x0c00009899977389 */ /* 0x000064000000009b */
[----:B01----:R-:W-:Y:S05]  /*5910*/  ENDCOLLECTIVE ;  /* 0x000000000000791b */ /* 0x003fea0003800000 */
.L_x_5625:
[----:B------:R-:W-:-:S05]  /*5920*/  FADD.FTZ R135, R135, R148 ;  /* 0x0000009487877221 */ /* 0x000fca0000010000 */
[----:B------:R-:W-:Y:S02]  /*5930*/  MOV R153, R135 ;  /* 0x0000008700997202 */ /* 0x000fe40000000f00 */
[----:B------:R-:W-:-:S07]  /*5940*/  MOV R137, R151 ;  /* 0x0000009700897202 */ /* 0x000fce0000000f00 */
[----:B------:R-:W-:Y:S05]  /*5950*/  WARPSYNC.COLLECTIVE R150, `(.L_x_5626) ;  /* 0x0000000096087348 */ /* 0x000fea0003c00000 */
[----:B------:R0:W1:Y:S02]  /*5960*/  SHFL.BFLY P0, R151, R153, R152, R155 ;  /* 0x0c00009899977389 */ /* 0x000064000000009b */
[----:B01----:R-:W-:Y:S05]  /*5970*/  ENDCOLLECTIVE ;  /* 0x000000000000791b */ /* 0x003fea0003800000 */
.L_x_5626:
[----:B------:R-:W-:Y:S01]  /*5980*/  FADD.FTZ R137, R134, R137 ;  /* 0x0000008986897221 */ /* 0x000fe20000010000 */
[----:B------:R-:W-:-:S04]  /*5990*/  HFMA2 R152, -RZ, RZ, 0, 2.384185791015625e-07 ;  /* 0x00000004ff987431 */ /* 0x000fc800000001ff */
[----:B------:R-:W-:Y:S02]  /*59a0*/  MOV R153, R137 ;  /* 0x0000008900997202 */ /* 0x000fe40000000f00 */
[----:B------:R-:W-:-:S07]  /*59b0*/  MOV R136, R151 ;  /* 0x0000009700887202 */ /* 0x000fce0000000f00 */
[----:B------:R-:W-:Y:S05]  /*59c0*/  WARPSYNC.COLLECTIVE R150, `(.L_x_5627) ;  /* 0x0000000096087348 */ /* 0x000fea0003c00000 */
[----:B------:R0:W1:Y:S02]  /*59d0*/  SHFL.BFLY P0, R151, R153, R152, R155 ;  /* 0x0c00009899977389 */ /* 0x000064000000009b */
[----:B01----:R-:W-:Y:S05]  /*59e0*/  ENDCOLLECTIVE ;  /* 0x000000000000791b */ /* 0x003fea0003800000 */
.L_x_5627:
[----:B------:R-:W-:-:S05]  /*59f0*/  FADD.FTZ R136, R135, R136 ;  /* 0x0000008887887221 */ /* 0x000fca0000010000 */
[----:B------:R-:W-:Y:S02]  /*5a00*/  MOV R153, R136 ;  /* 0x0000008800997202 */ /* 0x000fe40000000f00 */
[----:B------:R-:W-:-:S07]  /*5a10*/  MOV R146, R151 ;  /* 0x0000009700927202 */ /* 0x000fce0000000f00 */
[----:B------:R-:W-:Y:S05]  /*5a20*/  WARPSYNC.COLLECTIVE R150, `(.L_x_5628) ;  /* 0x0000000096087348 */ /* 0x000fea0003c00000 */
[----:B------:R0:W1:Y:S02]  /*5a30*/  SHFL.BFLY P0, R151, R153, R152, R155 ;  /* 0x0c00009899977389 */ /* 0x000064000000009b */
[----:B01----:R-:W-:Y:S05]  /*5a40*/  ENDCOLLECTIVE ;  /* 0x000000000000791b */ /* 0x003fea0003800000 */
.L_x_5628:
[----:B------:R-:W-:Y:S01]  /*5a50*/  FADD.FTZ R146, R137, R146 ;  /* 0x0000009289927221 */ /* 0x000fe20000010000 */
[----:B------:R-:W-:-:S04]  /*5a60*/  HFMA2 R152, -RZ, RZ, 0, 4.76837158203125e-07 ;  /* 0x00000008ff987431 */ /* 0x000fc800000001ff */
[----:B------:R-:W-:Y:S02]  /*5a70*/  MOV R153, R146 ;  /* 0x0000009200997202 */ /* 0x000fe40000000f00 */
[----:B------:R-:W-:-:S07]  /*5a80*/  MOV R147, R151 ;  /* 0x0000009700937202 */ /* 0x000fce0000000f00 */
[----:B------:R-:W-:Y:S05]  /*5a90*/  WARPSYNC.COLLECTIVE R150, `(.L_x_5629) ;  /* 0x0000000096087348 */ /* 0x000fea0003c00000 */
[----:B------:R0:W1:Y:S02]  /*5aa0*/  SHFL.BFLY P0, R151, R153, R152, R155 ;  /* 0x0c00009899977389 */ /* 0x000064000000009b */
[----:B01----:R-:W-:Y:S05]  /*5ab0*/  ENDCOLLECTIVE ;  /* 0x000000000000791b */ /* 0x003fea0003800000 */
.L_x_5629:
[----:B------:R-:W-:-:S05]  /*5ac0*/  FADD.FTZ R147, R136, R147 ;  /* 0x0000009388937221 */ /* 0x000fca0000010000 */
[----:B------:R-:W-:Y:S02]  /*5ad0*/  MOV R153, R147 ;  /* 0x0000009300997202 */ /* 0x000fe40000000f00 */
[----:B------:R-:W-:-:S07]  /*5ae0*/  MOV R149, R151 ;  /* 0x0000009700957202 */ /* 0x000fce0000000f00 */
[----:B------:R-:W-:Y:S05]  /*5af0*/  WARPSYNC.COLLECTIVE R150, `(.L_x_5630) ;  /* 0x0000000096087348 */ /* 0x000fea0003c00000 */
[----:B------:R0:W1:Y:S02]  /*5b00*/  SHFL.BFLY P0, R151, R153, R152, R155 ;  /* 0x0c00009899977389 */ /* 0x000064000000009b */
[----:B01----:R-:W-:Y:S05]  /*5b10*/  ENDCOLLECTIVE ;  /* 0x000000000000791b */ /* 0x003fea0003800000 */
.L_x_5630:
[----:B------:R-:W-:Y:S01]  /*5b20*/  FADD.FTZ R149, R146, R149 ;  /* 0x0000009592957221 */ /* 0x000fe20000010000 */
[----:B------:R-:W-:-:S04]  /*5b30*/  HFMA2 R152, -RZ, RZ, 0, 9.5367431640625e-07 ;  /* 0x00000010ff987431 */ /* 0x000fc800000001ff */
[----:B------:R-:W-:Y:S02]  /*5b40*/  MOV R153, R149 ;  /* 0x0000009500997202 */ /* 0x000fe40000000f00 */
[----:B------:R-:W-:-:S07]  /*5b50*/  MOV R148, R151 ;  /* 0x0000009700947202 */ /* 0x000fce0000000f00 */
[----:B------:R-:W-:Y:S05]  /*5b60*/  WARPSYNC.COLLECTIVE R150, `(.L_x_5631) ;  /* 0x0000000096087348 */ /* 0x000fea0003c00000 */
[----:B------:R0:W1:Y:S02]  /*5b70*/  SHFL.BFLY P0, R151, R153, R152, R155 ;  /* 0x0c00009899977389 */ /* 0x000064000000009b */
[----:B01----:R-:W-:Y:S05]  /*5b80*/  ENDCOLLECTIVE ;  /* 0x000000000000791b */ /* 0x003fea0003800000 */
.L_x_5631:
[----:B------:R-:W-:-:S05]  /*5b90*/  FADD.FTZ R148, R147, R148 ;  /* 0x0000009493947221 */ /* 0x000fca0000010000 */
[----:B------:R-:W-:Y:S02]  /*5ba0*/  MOV R153, R148 ;  /* 0x0000009400997202 */ /* 0x000fe40000000f00 */
[----:B------:R-:W-:-:S07]  /*5bb0*/  MOV R134, R151 ;  /* 0x0000009700867202 */ /* 0x000fce0000000f00 */
[----:B------:R-:W-:Y:S05]  /*5bc0*/  WARPSYNC.COLLECTIVE R150, `(.L_x_5632) ;  /* 0x0000000096087348 */ /* 0x000fea0003c00000 */
[----:B------:R0:W1:Y:S02]  /*5bd0*/  SHFL.BFLY P0, R151, R153, R152, R155 ;  /* 0x0c00009899977389 */ /* 0x000064000000009b */
[----:B01----:R-:W-:Y:S05]  /*5be0*/  ENDCOLLECTIVE ;  /* 0x000000000000791b */ /* 0x003fea0003800000 */
.L_x_5632:
[----:B------:R-:W-:Y:S01]  /*5bf0*/  MOV R135, R151 ;  /* 0x0000009700877202 */ /* 0x000fe20000000f00 */
[----:B------:R-:W-:Y:S06]  /*5c00*/  BRA `(.L_x_5633) ;  /* 0xffffffb800487947 */ /* 0x000fec000383ffff */
.L_x_5634:
        /* <DEDUP_REMOVED lines=15> */
.L_x_11254:


//--------------------- .text._ZN10layer_norm13ln_bwd_kernelINS_13Kernel_traitsIf6__halfS2_S2_fjLj512ELj1ELj4ELj1ELj16ENS_18Kernel_traits_baseILj512EfS2_S2_S2_fjLj128EEEEELb0ELb1ELb1ELb1EEEvNS_9BwdParamsE --------------------------
	.section	.text._ZN10layer_norm13ln_bwd_kernelINS_13Kernel_traitsIf6__halfS2_S2_fjLj512ELj1ELj4ELj1ELj16ENS_18Kernel_traits_baseILj512EfS2_S2_S2_fjLj128EEEEELb0ELb1ELb1ELb1EEEvNS_9BwdParamsE,"ax",@progbits
	.align	128
        .global         _ZN10layer_norm13ln_bwd_kernelINS_13Kernel_traitsIf6__halfS2_S2_fjLj512ELj1ELj4ELj1ELj16ENS_18Kernel_traits_baseILj512EfS2_S2_S2_fjLj128EEEEELb0ELb1ELb1ELb1EEEvNS_9BwdParamsE
        .type           _ZN10layer_norm13ln_bwd_kernelINS_13Kernel_traitsIf6__halfS2_S2_fjLj512ELj1ELj4ELj1ELj16ENS_18Kernel_traits_baseILj512EfS2_S2_S2_fjLj128EEEEELb0ELb1ELb1ELb1EEEvNS_9BwdParamsE,@function
        .size           _ZN10layer_norm13ln_bwd_kernelINS_13Kernel_traitsIf6__halfS2_S2_fjLj512ELj1ELj4ELj1ELj16ENS_18Kernel_traits_baseILj512EfS2_S2_S2_fjLj128EEEEELb0ELb1ELb1ELb1EEEvNS_9BwdParamsE,(.L_x_11255 - _ZN10layer_norm13ln_bwd_kernelINS_13Kernel_traitsIf6__halfS2_S2_fjLj512ELj1ELj4ELj1ELj16ENS_18Kernel_traits_baseILj512EfS2_S2_S2_fjLj128EEEEELb0ELb1ELb1ELb1EEEvNS_9BwdParamsE)
        .other          _ZN10layer_norm13ln_bwd_kernelINS_13Kernel_traitsIf6__halfS2_S2_fjLj512ELj1ELj4ELj1ELj16ENS_18Kernel_traits_baseILj512EfS2_S2_S2_fjLj128EEEEELb0ELb1ELb1ELb1EEEvNS_9BwdParamsE,@"STO_CUDA_ENTRY STV_DEFAULT"
_ZN10layer_norm13ln_bwd_kernelINS_13Kernel_traitsIf6__halfS2_S2_fjLj512ELj1ELj4ELj1ELj16ENS_18Kernel_traits_baseILj512EfS2_S2_S2_fjLj128EEEEELb0ELb1ELb1ELb1EEEvNS_9BwdParamsE:
.text._ZN10layer_norm13ln_bwd_kernelINS_13Kernel_traitsIf6__halfS2_S2_fjLj512ELj1ELj4ELj1ELj16ENS_18Kernel_traits_baseILj512EfS2_S2_S2_fjLj128EEEEELb0ELb1ELb1ELb1EEEvNS_9BwdParamsE:
        /* <DEDUP_REMOVED lines=56> */
.L_x_5681:
        /* <DEDUP_REMOVED lines=23> */
[----:B------:R-:W-:Y:S02]  /*04f0*/  SHF.R.S32.HI R3, RZ, 0x1f, R4 ;  /* 0x0000001fff037819 */ /* 0x000fe40000011404 */
[C---:B------:R-:W-:Y:S02]  /*0500*/  LEA R6, P0, R4.reuse, UR10, 0x2 ;  /* 0x0000000a04067c11 */ /* 0x040fe4000f8010ff */
[C---:B------:R-:W-:Y:S01]  /*0510*/  IADD3 R131, PT, PT, R129.reuse, 0x20, RZ ;  /* 0x0000002081837810 */ /* 0x040fe20007ffe0ff */
[----:B-1----:R-:W-:Y:S01]  /*0520*/  IMAD.WIDE.U32 R120, R129, 0x10, R12 ;  /* 0x0000001081787825 */ /* 0x002fe200078e000c */
[----:B------:R-:W-:Y:S02]  /*0530*/  LEA.HI.SX32 R5, R5, R0, 0x1d ;  /* 0x0000000005057211 */ /* 0x000fe400078feaff */
[----:B------:R-:W-:Y:S01]  /*0540*/  LEA.HI.X R7, R4, UR11, R3, 0x2, P0 ;  /* 0x0000000b04077c11 */ /* 0x000fe200080f1403 */
[----:B------:R-:W-:Y:S02]  /*0550*/  IMAD.WIDE.U32 R12, R131, 0x10, R12 ;  /* 0x00000010830c7825 */ /* 0x000fe400078e000c */
[----:B------:R-:W2:Y:S02]  /*0560*/  LDG.E.128 R120, desc[UR6][R120.64] ;  /* 0x0000000678787981 */ /* 0x000ea4000c1e1d00 */
[----:B0-----:R-:W-:-:S02]  /*0570*/  IMAD.WIDE.U32 R16, R5, 0x10, R8 ;  /* 0x0000001005107825 */ /* 0x001fc400078e0008 */
[----:B------:R0:W3:Y:S01]  /*0580*/  LDG.E R3, desc[UR6][R6.64] ;  /* 0x0000000606037981 */ /* 0x0000e2000c1e1900 */
[----:B------:R-:W-:-:S03]  /*0590*/  IADD3 R5, PT, PT, R5, 0x20, RZ ;  /* 0x0000002005057810 */ /* 0x000fc60007ffe0ff */
[----:B------:R-:W4:Y:S02]  /*05a0*/  LDG.E.128 R12, desc[UR6][R12.64] ;  /* 0x000000060c0c7981 */ /* 0x000f24000c1e1d00 */
[----:B------:R-:W-:Y:S02]  /*05b0*/  IMAD.WIDE.U32 R8, R5, 0x10, R8 ;  /* 0x0000001005087825 */ /* 0x000fe400078e0008 */
[----:B------:R-:W4:Y:S04]  /*05c0*/  LDG.E.128 R16, desc[UR6][R16.64] ;  /* 0x0000000610107981 */ /* 0x000f28000c1e1d00 */
[----:B------:R-:W4:Y:S01]  /*05d0*/  LDG.E.128 R8, desc[UR6][R8.64] ;  /* 0x0000000608087981 */ /* 0x000f22000c1e1d00 */
[----:B------:R-:W-:Y:S02]  /*05e0*/  MOV R135, UR20 ;  /* 0x0000001400877c02 */ /* 0x000fe40008000f00 */
[----:B------:R-:W-:-:S02]  /*05f0*/  MOV R134, UR21 ;  /* 0x0000001500867c02 */ /* 0x000fc40008000f00 */
        /* <DEDUP_REMOVED lines=9> */
[--C-:B--2---:R-:W-:Y:S02]  /*0690*/  HADD2.F32 R5, -RZ, R120.reuse.H0_H0 ;  /* 0x20000078ff057230 */ /* 0x104fe40000004100 */
[----:B------:R-:W-:Y:S01]  /*06a0*/  HADD2.F32 R128, -RZ, R120.H1_H1 ;  /* 0x30000078ff807230 */ /* 0x000fe20000004100 */
[----:B---3--:R-:W-:Y:S01]  /*06b0*/  FSEL R7, R3, RZ, !P1 ;  /* 0x000000ff03077208 */ /* 0x008fe20004800000 */
[----:B------:R-:W-:Y:S02]  /*06c0*/  HADD2.F32 R129, -RZ, R121.H0_H0 ;  /* 0x20000079ff817230 */ /* 0x000fe40000004100 */
[----:B----4-:R-:W-:Y:S02]  /*06d0*/  HADD2.F32 R3, -RZ, R15.H0_H0 ;  /* 0x2000000fff037230 */ /* 0x010fe40000004100 */
[----:B------:R-:W-:Y:S01]  /*06e0*/  FADD.FTZ R6, -R7, R5 ;  /* 0x0000000507067221 */ /* 0x000fe20000010100 */
[----:B------:R-:W-:-:S02]  /*06f0*/  HADD2.F32 R131, -RZ, R122.H0_H0 ;  /* 0x2000007aff837230 */ /* 0x000fc40000004100 */
[--C-:B------:R-:W-:Y:S02]  /*0700*/  HADD2.F32 R146, -RZ, R12.reuse.H0_H0 ;  /* 0x2000000cff927230 */ /* 0x100fe40000004100 */
[----:B------:R-:W-:Y:S02]  /*0710*/  HADD2.F32 R148, -RZ, R12.H1_H1 ;  /* 0x3000000cff947230 */ /* 0x000fe40000004100 */
[C---:B------:R-:W-:Y:S01]  /*0720*/  FADD.FTZ R12, -R7.reuse, R128 ;  /* 0x00000080070c7221 */ /* 0x040fe20000010100 */
[--C-:B------:R-:W-:Y:S02]  /*0730*/  HADD2.F32 R144, -RZ, R14.reuse.H0_H0 ;  /* 0x2000000eff907230 */ /* 0x100fe40000004100 */
[----:B0-----:R-:W-:Y:S02]  /*0740*/  HADD2.F32 R126, -RZ, R14.H1_H1 ;  /* 0x3000000eff7e7230 */ /* 0x001fe40000004100 */
[----:B------:R-:W-:Y:S01]  /*0750*/  FADD.FTZ R14, -R7, R129 ;  /* 0x00000081070e7221 */ /* 0x000fe20000010100 */
[----:B------:R-:W-:-:S02]  /*0760*/  HADD2.F32 R125, -RZ, R16.H0_H0 ;  /* 0x20000010ff7d7230 */ /* 0x000fc40000004100 */
[----:B------:R-:W-:Y:S01]  /*0770*/  FADD.FTZ R128, -R7, R3 ;  /* 0x0000000307807221 */ /* 0x000fe20000010100 */
[----:B------:R-:W-:Y:S02]  /*0780*/  HADD2.F32 R132, -RZ, R122.H1_H1 ;  /* 0x3000007aff847230 */ /* 0x000fe40000004100 */
[----:B------:R-:W-:Y:S02]  /*0790*/  HADD2.F32 R133, -RZ, R123.H0_H0 ;  /* 0x2000007bff857230 */ /* 0x000fe40000004100 */
[----:B-----5:R-:W-:Y:S01]  /*07a0*/  FMUL.FTZ R3, R141, R6 ;  /* 0x000000068d037220 */ /* 0x020fe20000410000 */
[----:B------:R-:W-:Y:S02]  /*07b0*/  HADD2.F32 R130, -RZ, R121.H1_H1 ;  /* 0x30000079ff827230 */ /* 0x000fe40000004100 */
[----:B------:R-:W-:Y:S02]  /*07c0*/  HADD2.F32 R137, -RZ, R123.H1_H1 ;  /* 0x3000007bff897230 */ /* 0x000fe40000004100 */
[----:B------:R-:W-:-:S02]  /*07d0*/  HADD2.F32 R150, -RZ, R13.H0_H0 ;  /* 0x2000000dff967230 */ /* 0x000fc40000004100 */
[----:B------:R-:W-:Y:S02]  /*07e0*/  HADD2.F32 R152, -RZ, R13.H1_H1 ;  /* 0x3000000dff987230 */ /* 0x000fe40000004100 */
[----:B------:R-:W-:Y:S02]  /*07f0*/  HADD2.F32 R142, -RZ, R15.H1_H1 ;  /* 0x3000000fff8e7230 */ /* 0x000fe40000004100 */
[----:B------:R-:W-:Y:S01]  /*0800*/  FADD.FTZ R154, -R7, R131 ;  /* 0x00000083079a7221 */ /* 0x000fe20000010100 */
[----:B------:R-:W-:Y:S02]  /*0810*/  HADD2.F32 R16, -RZ, R16.H1_H1 ;  /* 0x30000010ff107230 */ /* 0x000fe40000004100 */
[C---:B------:R-:W-:Y:S01]  /*0820*/  FMUL.FTZ R6, R141.reuse, R12 ;  /* 0x0000000c8d067220 */ /* 0x040fe20000410000 */
[----:B------:R-:W-:Y:S02]  /*0830*/  HADD2.F32 R123, -RZ, R17.H0_H0 ;  /* 0x20000011ff7b7230 */ /* 0x000fe40000004100 */
[----:B------:R-:W-:Y:S01]  /*0840*/  FMUL.FTZ R5, R141, R14 ;  /* 0x0000000e8d057220 */ /* 0x000fe20000410000 */
[----:B------:R-:W-:Y:S01]  /*0850*/  FMUL.FTZ R14, R56, R125 ;  /* 0x0000007d380e7220 */ /* 0x000fe20000410000 */
        /* <DEDUP_REMOVED lines=14> */
[----:B------:R-:W-:Y:S01]  /*0940*/  FMUL.FTZ R7, R141, R154 ;  /* 0x0000009a8d077220 */ /* 0x000fe20000410000 */
[----:B------:R-:W-:Y:S02]  /*0950*/  HADD2.F32 R132, -RZ, R11.H1_H1 ;  /* 0x3000000bff847230 */ /* 0x000fe40000004100 */
[----:B------:R-:W-:Y:S01]  /*0960*/  FADD.FTZ R77, R77, R16 ;  /* 0x000000104d4d7221 */ /* 0x000fe20000010000 */
[-C--:B------:R-:W-:Y:S01]  /*0970*/  FFMA.FTZ R61, R6, R16.reuse, R61 ;  /* 0x00000010063d7223 */ /* 0x080fe2000001003d */
[----:B------:R-:W-:Y:S01]  /*0980*/  FMUL.FTZ R11, R57, R16 ;  /* 0x00000010390b7220 */ /* 0x000fe20000410000 */
[----:B------:R-:W-:Y:S01]  /*0990*/  FADD.FTZ R78, R78, R123 ;  /* 0x0000007b4e4e7221 */ /* 0x000fe20000010000 */
[-C--:B------:R-:W-:Y:S01]  /*09a0*/  FFMA.FTZ R62, R5, R123.reuse, R62 ;  /* 0x0000007b053e7223 */ /* 0x080fe2000001003e */
[----:B------:R-:W-:Y:S01]  /*09b0*/  FMUL.FTZ R16, R58, R123 ;  /* 0x0000007b3a107220 */ /* 0x000fe20000410000 */
[----:B------:R-:W-:Y:S01]  /*09c0*/  FADD.FTZ R154, RZ, R14 ;  /* 0x0000000eff9a7221 */ /* 0x000fe20000010000 */
[----:B------:R-:W-:Y:S01]  /*09d0*/  FFMA.FTZ R123, R3, R14, RZ ;  /* 0x0000000e037b7223 */ /* 0x000fe200000100ff */
[----:B------:R-:W-:-:S02]  /*09e0*/  HADD2.F32 R124, -RZ, R17.H1_H1 ;  /* 0x30000011ff7c7230 */ /* 0x000fc40000004100 */
[----:B------:R-:W-:Y:S01]  /*09f0*/  FADD.FTZ R76, R76, R125 ;  /* 0x0000007d4c4c7221 */ /* 0x000fe20000010000 */
[--C-:B------:R-:W-:Y:S02]  /*0a00*/  HADD2.F32 R17, -RZ, R19.reuse.H0_H0 ;  /* 0x20000013ff117230 */ /* 0x100fe40000004100 */
[----:B------:R-:W-:Y:S01]  /*0a10*/  FFMA.FTZ R60, R3, R125, R60 ;  /* 0x0000007d033c7223 */ /* 0x000fe2000001003c */
[----:B------:R-:W-:Y:S02]  /*0a20*/  HADD2.F32 R122, -RZ, R19.H1_H1 ;  /* 0x30000013ff7a7230 */ /* 0x000fe40000004100 */
[C---:B------:R-:W-:Y:S01]  /*0a30*/  FMUL.FTZ R19, R141.reuse, R146 ;  /* 0x000000928d137220 */ /* 0x040fe20000410000 */
[----:B------:R-:W-:Y:S01]  /*0a40*/  FADD.FTZ R125, R154, R11 ;  /* 0x0000000b9a7d7221 */ /* 0x000fe20000010000 */
[----:B------:R-:W-:Y:S01]  /*0a50*/  FFMA.FTZ R146, R6, R11, R123 ;  /* 0x0000000b06927223 */ /* 0x000fe2000001007b */
[----:B------:R-:W-:Y:S01]  /*0a60*/  FMUL.FTZ R123, R141, R144 ;  /* 0x000000908d7b7220 */ /* 0x000fe20000410000 */
[----:B------:R-:W-:-:S02]  /*0a70*/  HADD2.F32 R127, -RZ, R8.H0_H0 ;  /* 0x20000008ff7f7230 */ /* 0x000fc40000004100 */
[----:B------:R-:W-:Y:S01]  /*0a80*/  FMUL.FTZ R13, R59, R124 ;  /* 0x0000007c3b0d7220 */ /* 0x000fe20000410000 */
[----:B------:R-:W-:Y:S02]  /*0a90*/  HADD2.F32 R130, -RZ, R8.H1_H1 ;  /* 0x30000008ff827230 */ /* 0x000fe40000004100 */
[----:B------:R-:W-:Y:S01]  /*0aa0*/  FADD.FTZ R144, R125, R16 ;  /* 0x000000107d907221 */ /* 0x000fe20000010000 */
[----:B------:R-:W-:Y:S01]  /*0ab0*/  FMUL.FTZ R8, R141, R18 ;  /* 0x000000128d087220 */ /* 0x000fe20000410000 */
[----:B------:R-:W-:Y:S01]  /*0ac0*/  FFMA.FTZ R137, R5, R16, R146 ;  /* 0x0000001005897223 */ /* 0x000fe20000010092 */
[----:B------:R-:W-:Y:S01]  /*0ad0*/  FMUL.FTZ R18, R52, R121 ;  /* 0x0000007934127220 */ /* 0x000fe20000410000 */
[----:B------:R-:W-:Y:S01]  /*0ae0*/  FADD.FTZ R139, R144, R13 ;  /* 0x0000000d908b7221 */ /* 0x000fe20000010000 */
[--C-:B------:R-:W-:Y:S02]  /*0af0*/  HADD2.F32 R131, -RZ, R10.reuse.H0_H0 ;  /* 0x2000000aff837230 */ /* 0x100fe40000004100 */
[----:B------:R-:W-:Y:S01]  /*0b00*/  FFMA.FTZ R144, R8, R13, R137 ;  /* 0x0000000d08907223 */ /* 0x000fe20000010089 */
[----:B------:R-:W-:-:S02]  /*0b10*/  HADD2.F32 R140, -RZ, R10.H1_H1 ;  /* 0x3000000aff8c7230 */ /* 0x000fc40000004100 */
[C---:B------:R-:W-:Y:S01]  /*0b20*/  FMUL.FTZ R10, R141.reuse, R156 ;  /* 0x0000009c8d0a7220 */ /* 0x040fe20000410000 */
[--C-:B------:R-:W-:Y:S02]  /*0b30*/  HADD2.F32 R129, -RZ, R9.reuse.H0_H0 ;  /* 0x20000009ff817230 */ /* 0x100fe40000004100 */
[C---:B------:R-:W-:Y:S01]  /*0b40*/  FMUL.FTZ R125, R141.reuse, R128 ;  /* 0x000000808d7d7220 */ /* 0x040fe20000410000 */
[----:B------:R-:W-:Y:S02]  /*0b50*/  HADD2.F32 R138, -RZ, R9.H1_H1 ;  /* 0x30000009ff8a7230 */ /* 0x000fe40000004100 */
        /* <DEDUP_REMOVED lines=32> */
[----:B------:R-:W-:-:S02]  /*0d60*/  FADD.FTZ R79, R79, R124 ;  /* 0x0000007c4f4f7221 */ /* 0x000fc40000010000 */
[----:B------:R-:W-:Y:S01]  /*0d70*/  FADD.FTZ R144, R129, R128 ;  /* 0x0000008081907221 */ /* 0x000fe20000010000 */
[----:B------:R-:W-:Y:S01]  /*0d80*/  FFMA.FTZ R137, R19, R128, R146 ;  /* 0x0000008013897223 */ /* 0x000fe20000010092 */
        /* <DEDUP_REMOVED lines=34> */
.L_x_5638:
        /* <DEDUP_REMOVED lines=15> */
.L_x_5639:
[----:B------:R-:W-:Y:S05]  /*10a0*/  BSYNC.RECONVERGENT B1 ;  /* 0x0000000000017941 */ /* 0x000fea0003800200 */
.L_x_5637:
        /* <DEDUP_REMOVED lines=21> */
.L_x_5693:
[----:B------:R-:W4:Y:S01]  /*1200*/  @P2 LDC.64 R132, c[0x0][0x390] ;  /* 0x0000e400ff842b82 */ /* 0x000f220000000a00 */
[----:B------:R-:W-:Y:S01]  /*1210*/  @P2 IADD3 R143, PT, PT, R143, -0x1, RZ ;  /* 0xffffffff8f8f2810 */ /* 0x000fe20007ffe0ff */
[----:B------:R-:W-:-:S04]  /*1220*/  HFMA2 R137, -RZ, RZ, 0, 0 ;  /* 0x00000000ff897431 */ /* 0x000fc800000001ff */
[----:B------:R-:W-:-:S05]  /*1230*/  @P2 IMAD R143, R143, UR9, RZ ;  /* 0x000000098f8f2c24 */ /* 0x000fca000f8e02ff */
        /* <DEDUP_REMOVED lines=8> */
[----:B-1-3--:R-:W-:Y:S01]  /*12c0*/  FADD.FTZ R144, R145, R150 ;  /* 0x0000009691907221 */ /* 0x00afe20000010000 */
        /* <DEDUP_REMOVED lines=28> */
.L_x_5645:
[----:B------:R-:W-:Y:S05]  /*1490*/  BSYNC.RECONVERGENT B2 ;  /* 0x0000000000027941 */ /* 0x000fea0003800200 */
.L_x_5644:
        /* <DEDUP_REMOVED lines=13> */
.L_x_5647:
[----:B------:R-:W-:Y:S05]  /*1570*/  BSYNC.RECONVERGENT B2 ;  /* 0x0000000000027941 */ /* 0x000fea0003800200 */
.L_x_5646:
        /* <DEDUP_REMOVED lines=13> */
.L_x_5649:
[----:B------:R-:W-:Y:S05]  /*1650*/  BSYNC.RECONVERGENT B2 ;  /* 0x0000000000027941 */ /* 0x000fea0003800200 */
.L_x_5648:
        /* <DEDUP_REMOVED lines=13> */
.L_x_5651:
[----:B------:R-:W-:Y:S05]  /*1730*/  BSYNC.RECONVERGENT B2 ;  /* 0x0000000000027941 */ /* 0x000fea0003800200 */
.L_x_5650:
        /* <DEDUP_REMOVED lines=13> */
.L_x_5653:
[----:B------:R-:W-:Y:S05]  /*1810*/  BSYNC.RECONVERGENT B2 ;  /* 0x0000000000027941 */ /* 0x000fea0003800200 */
.L_x_5652:
        /* <DEDUP_REMOVED lines=13> */
.L_x_5655:
[----:B------:R-:W-:Y:S05]  /*18f0*/  BSYNC.RECONVERGENT B2 ;  /* 0x0000000000027941 */ /* 0x000fea0003800200 */
.L_x_5654:
        /* <DEDUP_REMOVED lines=13> */
.L_x_5657:
[----:B------:R-:W-:Y:S05]  /*19d0*/  BSYNC.RECONVERGENT B2 ;  /* 0x0000000000027941 */ /* 0x000fea0003800200 */
.L_x_5656:
        /* <DEDUP_REMOVED lines=13> */
.L_x_5643:
[----:B------:R-:W1:Y:S01]  /*1ab0*/  @P2 LDC R133, c[0x0][0x40c] ;  /* 0x00010300ff852b82 */ /* 0x000e620000000800 */
[-CC-:B------:R-:W-:Y:S01]  /*1ac0*/  FFMA.FTZ R117, R3, R144.reuse, R145.reuse ;  /* 0x0000009003757223 */ /* 0x180fe20000010091 */
[----:B------:R-:W-:Y:S01]  /*1ad0*/  FFMA.FTZ R118, R6, R144, R145 ;  /* 0x0000009006767223 */ /* 0x000fe20000010091 */
[----:B------:R-:W-:Y:S01]  /*1ae0*/  ISETP.GT.AND P1, PT, R136, RZ, PT ;  /* 0x000000ff8800720c */ /* 0x000fe20003f24270 */
[--C-:B-----5:R-:W-:Y:S02]  /*1af0*/  @P2 HADD2.F32 R135, -RZ, R108.reuse.H0_H0 ;  /* 0x2000006cff872230 */ /* 0x120fe40000004100 */
[----:B------:R-:W-:Y:S01]  /*1b00*/  FADD.FTZ R116, R14, -R117 ;  /* 0x800000750e747221 */ /* 0x000fe20000010000 */
[----:B------:R-:W-:Y:S01]  /*1b10*/  FADD.FTZ R118, R11, -R118 ;  /* 0x800000760b767221 */ /* 0x000fe20000010000 */
[----:B------:R-:W-:Y:S01]  /*1b20*/  @P2 HADD2.F32 R146, -RZ, R108.H1_H1 ;  /* 0x3000006cff922230 */ /* 0x000fe20000004100 */
[----:B------:R-:W2:Y:S01]  /*1b30*/  @P2 LDC R134, c[0x0][0x40c] ;  /* 0x00010300ff862b82 */ /* 0x000ea20000000800 */
[C---:B------:R-:W-:Y:S01]  /*1b40*/  FMUL.FTZ R116, R141.reuse, R116 ;  /* 0x000000748d747220 */ /* 0x040fe20000410000 */
[----:B------:R-:W-:Y:S01]  /*1b50*/  FMUL.FTZ R118, R141, R118 ;  /* 0x000000768d767220 */ /* 0x000fe20000410000 */
[-CC-:B------:R-:W-:Y:S01]  /*1b60*/  FFMA.FTZ R148, R8, R144.reuse, R145.reuse ;  /* 0x0000009008947223 */ /* 0x180fe20000010091 */
[-CC-:B------:R-:W-:Y:S01]  /*1b70*/  FFMA.FTZ R147, R7, R144.reuse, R145.reuse ;  /* 0x0000009007937223 */ /* 0x180fe20000010091 */
[----:B------:R-:W-:Y:S01]  /*1b80*/  FFMA.FTZ R152, R10, R144, R145 ;  /* 0x000000900a987223 */ /* 0x000fe20000010091 */
[----:B------:R-:W-:Y:S01]  /*1b90*/  FSEL R116, R116, RZ, P1 ;  /* 0x000000ff74747208 */ /* 0x000fe20000800000 */
[----:B------:R-:W-:Y:S01]  /*1ba0*/  FADD.FTZ R148, R13, -R148 ;  /* 0x800000940d947221 */ /* 0x000fe20000010000 */
[----:B------:R-:W-:Y:S01]  /*1bb0*/  FSEL R117, R118, RZ, P1 ;  /* 0x000000ff76757208 */ /* 0x000fe20000800000 */
[----:B------:R-:W-:Y:S01]  /*1bc0*/  FADD.FTZ R150, R18, -R147 ;  /* 0x8000009312967221 */ /* 0x000fe20000010000 */
[----:B------:R-:W3:Y:S01]  /*1bd0*/  @P2 LDC R118, c[0x0][0x40c] ;  /* 0x00010300ff762b82 */ /* 0x000ee20000000800 */
[----:B------:R-:W-:Y:S01]  /*1be0*/  FMUL.FTZ R148, R141, R148 ;  /* 0x000000948d947220 */ /* 0x000fe20000410000 */
[----:B------:R-:W-:Y:S01]  /*1bf0*/  FADD.FTZ R152, R15, -R152 ;  /* 0x800000980f987221 */ /* 0x000fe20000010000 */
[----:B------:R-:W-:Y:S01]  /*1c00*/  FMUL.FTZ R150, R141, R150 ;  /* 0x000000968d967220 */ /* 0x000fe20000410000 */
[----:B------:R-:W-:-:S02]  /*1c10*/  @P2 HADD2.F32 R151, -RZ, R109.H0_H0 ;  /* 0x2000006dff972230 */ /* 0x000fc40000004100 */
[----:B-1----:R-:W-:Y:S01]  /*1c20*/  @P2 FMUL.FTZ R133, R116, R133 ;  /* 0x0000008574852220 */ /* 0x002fe20000410000 */
[----:B------:R-:W-:Y:S01]  /*1c30*/  F2FP.F16.F32.PACK_AB R116, R117, R116 ;  /* 0x000000747574723e */ /* 0x000fe200000000ff */
[----:B------:R-:W-:Y:S01]  /*1c40*/  FMUL.FTZ R152, R141, R152 ;  /* 0x000000988d987220 */ /* 0x000fe20000410000 */
[----:B------:R-:W-:Y:S01]  /*1c50*/  FSEL R148, R148, RZ, P1 ;  /* 0x000000ff94947208 */ /* 0x000fe20000800000 */
[-C--:B------:R-:W-:Y:S01]  /*1c60*/  @P2 FMUL.FTZ R119, R28, R133.reuse ;  /* 0x000000851c772220 */ /* 0x080fe20000410000 */
[----:B------:R-:W-:Y:S01]  /*1c70*/  @P2 FFMA.FTZ R104, R135, R133, R104 ;  /* 0x0000008587682223 */ /* 0x000fe20000010068 */
[----:B------:R-:W-:Y:S01]  /*1c80*/  FFMA.FTZ R135, R5, R144, R145 ;  /* 0x0000009005877223 */ /* 0x000fe20000010091 */
[----:B------:R-:W1:Y:S01]  /*1c90*/  @P2 LDC R133, c[0x0][0x40c] ;  /* 0x00010300ff852b82 */ /* 0x000e620000000800 */
[----:B--2---:R-:W-:Y:S01]  /*1ca0*/  @P2 FMUL.FTZ R134, R117, R134 ;  /* 0x0000008675862220 */ /* 0x004fe20000410000 */
[----:B------:R-:W-:Y:S02]  /*1cb0*/  FSEL R150, R150, RZ, P1 ;  /* 0x000000ff96967208 */ /* 0x000fe40000800000 */
[----:B------:R-:W-:Y:S01]  /*1cc0*/  FSEL R149, R152, RZ, P1 ;  /* 0x000000ff98957208 */ /* 0x000fe20000800000 */
[-C--:B------:R-:W-:Y:S01]  /*1cd0*/  @P2 FMUL.FTZ R132, R29, R134.reuse ;  /* 0x000000861d842220 */ /* 0x080fe20000410000 */
[----:B------:R-:W-:Y:S01]  /*1ce0*/  @P2 FFMA.FTZ R105, R146, R134, R105 ;  /* 0x0000008692692223 */ /* 0x000fe20000010069 */
[----:B------:R-:W-:Y:S01]  /*1cf0*/  FADD.FTZ R146, R16, -R135 ;  /* 0x8000008710927221 */ /* 0x000fe20000010000 */
[----:B------:R-:W2:Y:S01]  /*1d00*/  @P2 LDC R117, c[0x0][0x40c] ;  /* 0x00010300ff752b82 */ /* 0x000ea20000000800 */
[----:B------:R-:W-:-:S02]  /*1d10*/  @P2 F2FP.F16.F32.PACK_AB R119, RZ, R119 ;  /* 0x00000077ff77223e */ /* 0x000fc400000000ff */
[----:B------:R-:W-:Y:S01]  /*1d20*/  FMUL.FTZ R146, R141, R146 ;  /* 0x000000928d927220 */ /* 0x000fe20000410000 */
[----:B------:R-:W-:Y:S02]  /*1d30*/  @P2 F2FP.F16.F32.PACK_AB R132, RZ, R132 ;  /* 0x00000084ff84223e */ /* 0x000fe400000000ff */
[----:B------:R-:W-:Y:S02]  /*1d40*/  @P2 PRMT R112, R119, 0x7610, R112 ;  /* 0x0000761077702816 */ /* 0x000fe40000000070 */
[----:B------:R-:W4:Y:S01]  /*1d50*/  @P2 LDC R134, c[0x0][0x40c] ;  /* 0x00010300ff862b82 */ /* 0x000f220000000800 */
[----:B------:R-:W-:Y:S02]  /*1d60*/  FSEL R135, R146, RZ, P1 ;  /* 0x000000ff92877208 */ /* 0x000fe40000800000 */
[----:B------:R-:W-:-:S03]  /*1d70*/  @P2 PRMT R112, R112, 0x5410, R132 ;  /* 0x0000541070702816 */ /* 0x000fc60000000084 */
[----:B---3--:R-:W-:Y:S01]  /*1d80*/  @P2 FMUL.FTZ R147, R135, R118 ;  /* 0x0000007687932220 */ /* 0x008fe20000410000 */
[----:B------:R-:W-:-:S03]  /*1d90*/  F2FP.F16.F32.PACK_AB R118, R149, R150 ;  /* 0x000000969576723e */ /* 0x000fc600000000ff */
[-C--:B------:R-:W-:Y:S01]  /*1da0*/  @P2 FFMA.FTZ R106, R151, R147.reuse, R106 ;  /* 0x00000093976a2223 */ /* 0x080fe2000001006a */
[----:B------:R-:W-:Y:S01]  /*1db0*/  @P2 FMUL.FTZ R147, R30, R147 ;  /* 0x000000931e932220 */ /* 0x000fe20000410000 */
[C---:B--2---:R-:W-:Y:S01]  /*1dc0*/  @P2 FMUL.FTZ R146, R148.reuse, R117 ;  /* 0x0000007594922220 */ /* 0x044fe20000410000 */
[----:B------:R-:W-:Y:S01]  /*1dd0*/  F2FP.F16.F32.PACK_AB R117, R148, R135 ;  /* 0x000000879475723e */ /* 0x000fe200000000ff */
[----:B-1----:R-:W-:Y:S01]  /*1de0*/  @P2 FMUL.FTZ R135, R150, R133 ;  /* 0x0000008596872220 */ /* 0x002fe20000410000 */
[----:B------:R-:W-:Y:S01]  /*1df0*/  @P2 HADD2.F32 R150, -RZ, R109.H1_H1 ;  /* 0x3000006dff962230 */ /* 0x000fe20000004100 */
[----:B------:R-:W1:Y:S01]  /*1e00*/  @P2 LDC R133, c[0x0][0x40c] ;  /* 0x00010300ff852b82 */ /* 0x000e620000000800 */
[----:B------:R-:W-:Y:S01]  /*1e10*/  @P2 F2FP.F16.F32.PACK_AB R147, RZ, R147 ;  /* 0x00000093ff93223e */ /* 0x000fe200000000ff */
[----:B------:R-:W-:Y:S01]  /*1e20*/  @P2 FMUL.FTZ R119, R31, R146 ;  /* 0x000000921f772220 */ /* 0x000fe20000410000 */
[----:B----4-:R-:W-:Y:S01]  /*1e30*/  @P2 FMUL.FTZ R134, R149, R134 ;  /* 0x0000008695862220 */ /* 0x010fe20000410000 */
[----:B------:R-:W-:Y:S01]  /*1e40*/  FFMA.FTZ R149, R9, R144, R145 ;  /* 0x0000009009957223 */ /* 0x000fe20000010091 */
[----:B------:R-:W-:Y:S01]  /*1e50*/  @P2 FFMA.FTZ R107, R150, R146, R107 ;  /* 0x00000092966b2223 */ /* 0x000fe2000001006b */
[----:B------:R-:W-:Y:S01]  /*1e60*/  FFMA.FTZ R146, R12, R144, R145 ;  /* 0x000000900c927223 */ /* 0x000fe20000010091 */
[----:B------:R-:W-:Y:S01]  /*1e70*/  @P2 PRMT R113, R147, 0x7610, R113 ;  /* 0x0000761093712816 */ /* 0x000fe20000000071 */
[----:B------:R-:W-:Y:S01]  /*1e80*/  FADD.FTZ R132, R120, -R149 ;  /* 0x8000009578847221 */ /* 0x000fe20000010000 */
[--C-:B------:R-:W-:Y:S01]  /*1e90*/  @P2 HADD2.F32 R147, -RZ, R110.reuse.H0_H0 ;  /* 0x2000006eff932230 */ /* 0x100fe20000004100 */
[----:B------:R-:W-:Y:S01]  /*1ea0*/  @P2 F2FP.F16.F32.PACK_AB R119, RZ, R119 ;  /* 0x00000077ff77223e */ /* 0x000fe200000000ff */
[----:B------:R-:W-:Y:S01]  /*1eb0*/  FADD.FTZ R146, R17, -R146 ;  /* 0x8000009211927221 */ /* 0x000fe20000010000 */
[----:B------:R-:W-:Y:S01]  /*1ec0*/  FMUL.FTZ R148, R141, R132 ;  /* 0x000000848d947220 */ /* 0x000fe20000410000 */
[-C--:B------:R-:W-:Y:S01]  /*1ed0*/  @P2 FMUL.FTZ R132, R32, R135.reuse ;  /* 0x0000008720842220 */ /* 0x080fe20000410000 */
[----:B------:R-:W-:Y:S01]  /*1ee0*/  @P2 PRMT R113, R113, 0x5410, R119 ;  /* 0x0000541071712816 */ /* 0x000fe20000000077 */
[----:B------:R-:W-:Y:S01]  /*1ef0*/  @P2 FFMA.FTZ R100, R147, R135, R100 ;  /* 0x0000008793642223 */ /* 0x000fe20000010064 */
[----:B------:R-:W-:Y:S01]  /*1f00*/  @P2 FMUL.FTZ R119, R33, R134 ;  /* 0x0000008621772220 */ /* 0x000fe20000410000 */
[----:B------:R-:W-:Y:S01]  /*1f10*/  FSEL R148, R148, RZ, P1 ;  /* 0x000000ff94947208 */ /* 0x000fe20000800000 */
[----:B------:R-:W-:Y:S01]  /*1f20*/  FMUL.FTZ R146, R141, R146 ;  /* 0x000000928d927220 */ /* 0x000fe20000410000 */
[----:B------:R-:W-:Y:S01]  /*1f30*/  @P2 F2FP.F16.F32.PACK_AB R132, RZ, R132 ;  /* 0x00000084ff84223e */ /* 0x000fe200000000ff */
[----:B------:R-:W-:-:S02]  /*1f40*/  @P2 HADD2.F32 R150, -RZ, R110.H1_H1 ;  /* 0x3000006eff962230 */ /* 0x000fc40000004100 */
[----:B------:R-:W-:Y:S02]  /*1f50*/  @P2 HADD2.F32 R149, -RZ, R111.H0_H0 ;  /* 0x2000006fff952230 */ /* 0x000fe40000004100 */
[----:B-1----:R-:W-:Y:S01]  /*1f60*/  @P2 FMUL.FTZ R133, R148, R133 ;  /* 0x0000008594852220 */ /* 0x002fe20000410000 */
[----:B------:R-:W-:Y:S01]  /*1f70*/  @P2 PRMT R114, R132, 0x7610, R114 ;  /* 0x0000761084722816 */ /* 0x000fe20000000072 */
[----:B------:R-:W-:Y:S01]  /*1f80*/  @P2 FFMA.FTZ R101, R150, R134, R101 ;  /* 0x0000008696652223 */ /* 0x000fe20000010065 */
[----:B------:R-:W-:Y:S01]  /*1f90*/  @P2 F2FP.F16.F32.PACK_AB R132, RZ, R119 ;  /* 0x00000077ff84223e */ /* 0x000fe200000000ff */
[-C--:B------:R-:W-:Y:S01]  /*1fa0*/  @P2 FMUL.FTZ R135, R34, R133.reuse ;  /* 0x0000008522872220 */ /* 0x080fe20000410000 */
[----:B------:R-:W-:Y:S01]  /*1fb0*/  FSEL R147, R146, RZ, P1 ;  /* 0x000000ff92937208 */ /* 0x000fe20000800000 */
[----:B------:R-:W-:Y:S01]  /*1fc0*/  @P2 FFMA.FTZ R102, R149, R133, R102 ;  /* 0x0000008595662223 */ /* 0x000fe20000010066 */
[----:B------:R-:W-:Y:S02]  /*1fd0*/  @P2 PRMT R114, R114, 0x5410, R132 ;  /* 0x0000541072722816 */ /* 0x000fe40000000084 */
[----:B------:R-:W-:-:S02]  /*1fe0*/  @P2 F2FP.F16.F32.PACK_AB R135, RZ, R135 ;  /* 0x00000087ff87223e */ /* 0x000fc400000000ff */
[----:B------:R-:W-:Y:S02]  /*1ff0*/  F2FP.F16.F32.PACK_AB R119, R147, R148 ;  /* 0x000000949377723e */ /* 0x000fe400000000ff */
        /* <DEDUP_REMOVED lines=9> */
.L_x_5642:
[----:B------:R-:W-:Y:S02]  /*2090*/  MOV R154, UR22 ;  /* 0x00000016009a7c02 */ /* 0x000fe40008000f00 */
[----:B------:R-:W-:Y:S02]  /*20a0*/  MOV R155, UR23 ;  /* 0x00000017009b7c02 */ /* 0x000fe40008000f00 */
[----:B------:R-:W-:-:S04]  /*20b0*/  ISETP.NE.U32.AND P1, PT, R154, RZ, PT ;  /* 0x000000ff9a00720c */ /* 0x000fc80003f25070 */
[----:B------:R-:W-:-:S13]  /*20c0*/  ISETP.NE.AND.EX P1, PT, R155, RZ, PT, P1 ;  /* 0x000000ff9b00720c */ /* 0x000fda0003f25310 */
[----:B------:R-:W-:Y:S05]  /*20d0*/  @P1 BRA `(.L_x_5659) ;  /* 0x0000000400681947 */ /* 0x000fea0003800000 */
[----:B------:R-:W-:Y:S01]  /*20e0*/  ISETP.GT.AND P1, PT, R136, RZ, PT ;  /* 0x000000ff8800720c */ /* 0x000fe20003f24270 */
[----:B------:R-:W-:Y:S01]  /*20f0*/  HADD2.F32 R156, -RZ, R24.H0_H0 ;  /* 0x20000018ff9c7230 */ /* 0x000fe20000004100 */
[----:B------:R-:W1:Y:S01]  /*2100*/  @P2 LDC R149, c[0x0][0x40c] ;  /* 0x00010300ff952b82 */ /* 0x000e620000000800 */
[----:B------:R-:W-:Y:S02]  /*2110*/  HADD2.F32 R146, -RZ, R26.H0_H0 ;  /* 0x2000001aff927230 */ /* 0x000fe40000004100 */
[----:B------:R-:W-:Y:S02]  /*2120*/  HADD2.F32 R152, -RZ, R24.H1_H1 ;  /* 0x30000018ff987230 */ /* 0x000fe40000004100 */
[--C-:B------:R-:W-:Y:S02]  /*2130*/  HADD2.F32 R148, -RZ, R25.reuse.H1_H1 ;  /* 0x30000019ff947230 */ /* 0x100fe40000004100 */
[----:B------:R-:W-:Y:S01]  /*2140*/  HADD2.F32 R150, -RZ, R25.H0_H0 ;  /* 0x20000019ff967230 */ /* 0x000fe20000004100 */
[----:B------:R-:W2:Y:S01]  /*2150*/  @P2 LDC R153, c[0x0][0x40c] ;  /* 0x00010300ff992b82 */ /* 0x000ea20000000800 */
[----:B------:R-:W-:-:S02]  /*2160*/  HADD2.F32 R134, -RZ, R26.H1_H1 ;  /* 0x3000001aff867230 */ /* 0x000fc40000004100 */
[-CC-:B------:R-:W-:Y:S01]  /*2170*/  @P1 FFMA.FTZ R133, R3, R144.reuse, R145.reuse ;  /* 0x0000009003851223 */ /* 0x180fe20000010091 */
[-CC-:B------:R-:W-:Y:S01]  /*2180*/  @P1 FFMA.FTZ R132, R6, R144.reuse, R145.reuse ;  /* 0x0000009006841223 */ /* 0x180fe20000010091 */
[-C--:B------:R-:W-:Y:S02]  /*2190*/  @P1 FFMA.FTZ R147, R5, R144.reuse, R145 ;  /* 0x0000009005931223 */ /* 0x080fe40000010091 */
[----:B------:R-:W-:Y:S01]  /*21a0*/  @P1 FADD.FTZ R133, R14, -R133 ;  /* 0x800000850e851221 */ /* 0x000fe20000010000 */
[----:B------:R-:W-:Y:S01]  /*21b0*/  @P1 FADD.FTZ R135, R11, -R132 ;  /* 0x800000840b871221 */ /* 0x000fe20000010000 */
[-C--:B------:R-:W-:Y:S01]  /*21c0*/  @P1 FFMA.FTZ R132, R8, R144.reuse, R145 ;  /* 0x0000009008841223 */ /* 0x080fe20000010091 */
[----:B------:R-:W-:Y:S01]  /*21d0*/  @P1 FADD.FTZ R147, R16, -R147 ;  /* 0x8000009310931221 */ /* 0x000fe20000010000 */
[----:B------:R-:W-:Y:S01]  /*21e0*/  @P1 FFMA.FTZ R156, R141, R133, R156 ;  /* 0x000000858d9c1223 */ /* 0x000fe2000001009c */
[----:B------:R-:W-:Y:S01]  /*21f0*/  @P1 FFMA.FTZ R133, R7, R144, R145 ;  /* 0x0000009007851223 */ /* 0x000fe20000010091 */
[----:B------:R-:W-:Y:S01]  /*2200*/  @P1 FADD.FTZ R132, R13, -R132 ;  /* 0x800000840d841221 */ /* 0x000fe20000010000 */
[C---:B------:R-:W-:Y:S01]  /*2210*/  @P1 FFMA.FTZ R152, R141.reuse, R135, R152 ;  /* 0x000000878d981223 */ /* 0x040fe20000010098 */
[C---:B------:R-:W-:Y:S01]  /*2220*/  @P1 FFMA.FTZ R150, R141.reuse, R147, R150 ;  /* 0x000000938d961223 */ /* 0x040fe20000010096 */
[----:B------:R-:W-:Y:S01]  /*2230*/  @P1 FADD.FTZ R133, R18, -R133 ;  /* 0x8000008512851221 */ /* 0x000fe20000010000 */
[----:B------:R-:W3:Y:S01]  /*2240*/  @P2 LDC R135, c[0x0][0x40c] ;  /* 0x00010300ff872b82 */ /* 0x000ee20000000800 */
[C---:B------:R-:W-:Y:S01]  /*2250*/  @P1 FFMA.FTZ R148, R141.reuse, R132, R148 ;  /* 0x000000848d941223 */ /* 0x040fe20000010094 */
[-CC-:B------:R-:W-:Y:S01]  /*2260*/  @P1 FFMA.FTZ R132, R10, R144.reuse, R145.reuse ;  /* 0x000000900a841223 */ /* 0x180fe20000010091 */
[----:B------:R-:W-:Y:S01]  /*2270*/  @P1 FFMA.FTZ R146, R141, R133, R146 ;  /* 0x000000858d921223 */ /* 0x000fe20000010092 */
[----:B------:R-:W-:-:S02]  /*2280*/  @P1 FFMA.FTZ R147, R9, R144, R145 ;  /* 0x0000009009931223 */ /* 0x000fc40000010091 */
[----:B------:R-:W-:Y:S02]  /*2290*/  @P1 FADD.FTZ R132, R15, -R132 ;  /* 0x800000840f841221 */ /* 0x000fe40000010000 */
[----:B------:R-:W4:Y:S01]  /*22a0*/  @P2 LDC R133, c[0x0][0x40c] ;  /* 0x00010300ff852b82 */ /* 0x000f220000000800 */
[----:B------:R-:W-:Y:S01]  /*22b0*/  @P1 FADD.FTZ R147, R120, -R147 ;  /* 0x8000009378931221 */ /* 0x000fe20000010000 */
[----:B------:R-:W-:Y:S01]  /*22c0*/  @P1 FFMA.FTZ R134, R141, R132, R134 ;  /* 0x000000848d861223 */ /* 0x000fe20000010086 */
[----:B------:R-:W-:-:S05]  /*22d0*/  HADD2.F32 R132, -RZ, R27.H0_H0 ;  /* 0x2000001bff847230 */ /* 0x000fca0000004100 */
[----:B------:R-:W-:Y:S01]  /*22e0*/  @P1 FFMA.FTZ R132, R141, R147, R132 ;  /* 0x000000938d841223 */ /* 0x000fe20000010084 */
[--C-:B-----5:R-:W-:Y:S01]  /*22f0*/  @P2 HADD2.F32 R147, -RZ, R108.reuse.H0_H0 ;  /* 0x2000006cff932230 */ /* 0x120fe20000004100 */
[----:B------:R-:W0:Y:S01]  /*2300*/  @P2 LDC R151, c[0x0][0x40c] ;  /* 0x00010300ff972b82 */ /* 0x000e220000000800 */
[----:B---3--:R-:W-:Y:S01]  /*2310*/  @P2 FMUL.FTZ R152, R152, R135 ;  /* 0x0000008798982220 */ /* 0x008fe20000410000 */
[----:B-1----:R-:W-:Y:S01]  /*2320*/  @P2 FMUL.FTZ R135, R150, R149 ;  /* 0x0000009596872220 */ /* 0x002fe20000410000 */
[----:B------:R-:W-:-:S05]  /*2330*/  @P2 HADD2.F32 R150, -RZ, R108.H1_H1 ;  /* 0x3000006cff962230 */ /* 0x000fca0000004100 */
[----:B------:R-:W1:Y:S01]  /*2340*/  @P2 LDC R149, c[0x0][0x40c] ;  /* 0x00010300ff952b82 */ /* 0x000e620000000800 */
[-C--:B------:R-:W-:Y:S01]  /*2350*/  @P2 FFMA.FTZ R105, R150, R152.reuse, R105 ;  /* 0x0000009896692223 */ /* 0x080fe20000010069 */
[----:B----4-:R-:W-:Y:S01]  /*2360*/  @P2 FMUL.FTZ R133, R156, R133 ;  /* 0x000000859c852220 */ /* 0x010fe20000410000 */
[--C-:B------:R-:W-:Y:S02]  /*2370*/  @P2 HADD2.F32 R150, -RZ, R109.reuse.H1_H1 ;  /* 0x3000006dff962230 */ /* 0x100fe40000004100 */
[----:B------:R-:W-:Y:S01]  /*2380*/  @P2 FMUL.FTZ R152, R29, R152 ;  /* 0x000000981d982220 */ /* 0x000fe20000410000 */
[-C--:B------:R-:W-:Y:S01]  /*2390*/  @P2 FFMA.FTZ R104, R147, R133.reuse, R104 ;  /* 0x0000008593682223 */ /* 0x080fe20000010068 */
[----:B------:R-:W-:Y:S02]  /*23a0*/  @P2 HADD2.F32 R147, -RZ, R109.H0_H0 ;  /* 0x2000006dff932230 */ /* 0x000fe40000004100 */
[----:B------:R-:W-:Y:S01]  /*23b0*/  @P2 FMUL.FTZ R133, R28, R133 ;  /* 0x000000851c852220 */ /* 0x000fe20000410000 */
[----:B------:R-:W-:-:S02]  /*23c0*/  @P2 F2FP.F16.F32.PACK_AB R152, RZ, R152 ;  /* 0x00000098ff98223e */ /* 0x000fc400000000ff */
[-C--:B------:R-:W-:Y:S01]  /*23d0*/  @P2 FFMA.FTZ R106, R147, R135.reuse, R106 ;  /* 0x00000087936a2223 */ /* 0x080fe2000001006a */
[----:B------:R-:W-:Y:S01]  /*23e0*/  @P2 FMUL.FTZ R135, R30, R135 ;  /* 0x000000871e872220 */ /* 0x000fe20000410000 */
[----:B------:R-:W3:Y:S01]  /*23f0*/  @P2 LDC R147, c[0x0][0x40c] ;  /* 0x00010300ff932b82 */ /* 0x000ee20000000800 */
[----:B------:R-:W-:Y:S01]  /*2400*/  @P2 F2FP.F16.F32.PACK_AB R133, RZ, R133 ;  /* 0x00000085ff85223e */ /* 0x000fe200000000ff */
[----:B0-----:R-:W-:Y:S02]  /*2410*/  @P2 FMUL.FTZ R134, R134, R151 ;  /* 0x0000009786862220 */ /* 0x001fe40000410000 */
[----:B------:R-:W-:Y:S02]  /*2420*/  @P2 F2FP.F16.F32.PACK_AB R135, RZ, R135 ;  /* 0x00000087ff87223e */ /* 0x000fe400000000ff */
[----:B------:R-:W-:Y:S01]  /*2430*/  @P2 PRMT R112, R133, 0x7610, R112 ;  /* 0x0000761085702816 */ /* 0x000fe20000000070 */
[----:B-1----:R-:W-:Y:S01]  /*2440*/  @P2 FMUL.FTZ R148, R148, R149 ;  /* 0x0000009594942220 */ /* 0x002fe20000410000 */
[----:B------:R-:W-:Y:S01]  /*2450*/  @P2 PRMT R113, R135, 0x7610, R113 ;  /* 0x0000761087712816 */ /* 0x000fe20000000071 */
[----:B--2---:R-:W-:Y:S01]  /*2460*/  @P2 FMUL.FTZ R135, R132, R153 ;  /* 0x0000009984872220 */ /* 0x004fe20000410000 */
[----:B------:R-:W-:Y:S01]  /*2470*/  @P2 PRMT R112, R112, 0x5410, R152 ;  /* 0x0000541070702816 */ /* 0x000fe20000000098 */
[-C--:B------:R-:W-:Y:S01]  /*2480*/  @P2 FFMA.FTZ R107, R150, R148.reuse, R107 ;  /* 0x00000094966b2223 */ /* 0x080fe2000001006b */
[----:B------:R-:W-:-:S05]  /*2490*/  @P2 FMUL.FTZ R148, R31, R148 ;  /* 0x000000941f942220 */ /* 0x000fca0000410000 */
[----:B------:R-:W-:-:S04]  /*24a0*/  @P2 F2FP.F16.F32.PACK_AB R148, RZ, R148 ;  /* 0x00000094ff94223e */ /* 0x000fc800000000ff */
[----:B------:R-:W-:Y:S01]  /*24b0*/  @P2 PRMT R113, R113, 0x5410, R148 ;  /* 0x0000541071712816 */ /* 0x000fe20000000094 */
[--C-:B------:R-:W-:Y:S02]  /*24c0*/  @P2 HADD2.F32 R148, -RZ, R110.reuse.H1_H1 ;  /* 0x3000006eff942230 */ /* 0x100fe40000004100 */
[----:B---3--:R-:W-:Y:S01]  /*24d0*/  @P2 FMUL.FTZ R133, R146, R147 ;  /* 0x0000009392852220 */ /* 0x008fe20000410000 */
[----:B------:R-:W-:Y:S02]  /*24e0*/  @P2 HADD2.F32 R147, -RZ, R110.H0_H0 ;  /* 0x2000006eff932230 */ /* 0x000fe40000004100 */
[----:B------:R-:W-:Y:S01]  /*24f0*/  @P2 FMUL.FTZ R146, R34, R135 ;  /* 0x0000008722922220 */ /* 0x000fe20000410000 */
[-C--:B------:R-:W-:Y:S01]  /*2500*/  @P2 FFMA.FTZ R101, R148, R134.reuse, R101 ;  /* 0x0000008694652223 */ /* 0x080fe20000010065 */
[-C--:B------:R-:W-:Y:S01]  /*2510*/  @P2 FMUL.FTZ R132, R32, R133.reuse ;  /* 0x0000008520842220 */ /* 0x080fe20000410000 */
[----:B------:R-:W-:Y:S01]  /*2520*/  @P2 FFMA.FTZ R100, R147, R133, R100 ;  /* 0x0000008593642223 */ /* 0x000fe20000010064 */
[----:B------:R-:W-:Y:S01]  /*2530*/  @P2 FMUL.FTZ R133, R33, R134 ;  /* 0x0000008621852220 */ /* 0x000fe20000410000 */
[----:B------:R-:W-:-:S02]  /*2540*/  @P2 HADD2.F32 R147, -RZ, R111.H0_H0 ;  /* 0x2000006fff932230 */ /* 0x000fc40000004100 */
[----:B------:R-:W-:Y:S02]  /*2550*/  @P2 F2FP.F16.F32.PACK_AB R132, RZ, R132 ;  /* 0x00000084ff84223e */ /* 0x000fe400000000ff */
[----:B------:R-:W-:Y:S02]  /*2560*/  @P2 F2FP.F16.F32.PACK_AB R146, RZ, R146 ;  /* 0x00000092ff92223e */ /* 0x000fe400000000ff */
[----:B------:R-:W-:Y:S01]  /*2570*/  @P2 F2FP.F16.F32.PACK_AB R133, RZ, R133 ;  /* 0x00000085ff85223e */ /* 0x000fe200000000ff */
[----:B------:R-:W-:Y:S01]  /*2580*/  @P2 FFMA.FTZ R102, R147, R135, R102 ;  /* 0x0000008793662223 */ /* 0x000fe20000010066 */
[----:B------:R-:W-:Y:S02]  /*2590*/  @P2 PRMT R114, R132, 0x7610, R114 ;  /* 0x0000761084722816 */ /* 0x000fe40000000072 */
[----:B------:R-:W-:Y:S02]  /*25a0*/  @P2 PRMT R115, R146, 0x7610, R115 ;  /* 0x0000761092732816 */ /* 0x000fe40000000073 */
        /* <DEDUP_REMOVED lines=13> */
.L_x_5659:
[----:B------:R-:W-:Y:S01]  /*2680*/  ISETP.GT.AND P1, PT, R136, RZ, PT ;  /* 0x000000ff8800720c */ /* 0x000fe20003f24270 */
[-C--:B------:R-:W-:Y:S01]  /*2690*/  @P3 FFMA.FTZ R117, R3, R144.reuse, R145 ;  /* 0x0000009003753223 */ /* 0x080fe20000010091 */
[--C-:B------:R-:W-:Y:S01]  /*26a0*/  HADD2.F32 R150, -RZ, R24.reuse.H0_H0 ;  /* 0x20000018ff967230 */ /* 0x100fe20000004100 */
[----:B------:R-:W1:Y:S01]  /*26b0*/  @P2 LDC R133, c[0x0][0x40c] ;  /* 0x00010300ff852b82 */ /* 0x000e620000000800 */
[----:B------:R-:W-:Y:S02]  /*26c0*/  HADD2.F32 R116, -RZ, R24.H1_H1 ;  /* 0x30000018ff747230 */ /* 0x000fe40000004100 */
[----:B------:R-:W-:Y:S01]  /*26d0*/  @P3 FADD.FTZ R117, R14, -R117 ;  /* 0x800000750e753221 */ /* 0x000fe20000010000 */
[--C-:B------:R-:W-:Y:S02]  /*26e0*/  HADD2.F32 R148, -RZ, R25.reuse.H0_H0 ;  /* 0x20000019ff947230 */ /* 0x100fe40000004100 */
[----:B------:R-:W-:Y:S02]  /*26f0*/  HADD2.F32 R146, -RZ, R25.H1_H1 ;  /* 0x30000019ff927230 */ /* 0x000fe40000004100 */
[----:B------:R-:W-:Y:S01]  /*2700*/  @P3 FFMA.FTZ R150, R141, R117, R150 ;  /* 0x000000758d963223 */ /* 0x000fe20000010096 */
[----:B-----5:R-:W-:Y:S01]  /*2710*/  @P2 HADD2.F32 R156, -RZ, R109.H1_H1 ;  /* 0x3000006dff9c2230 */ /* 0x020fe20000004100 */
[----:B------:R-:W2:Y:S01]  /*2720*/  @P2 LDC R117, c[0x0][0x40c] ;  /* 0x00010300ff752b82 */ /* 0x000ea20000000800 */
[-CC-:B------:R-:W-:Y:S01]  /*2730*/  @P1 FFMA.FTZ R132, R8, R144.reuse, R145.reuse ;  /* 0x0000009008841223 */ /* 0x180fe20000010091 */
[-CC-:B------:R-:W-:Y:S01]  /*2740*/  @P1 FFMA.FTZ R147, R7, R144.reuse, R145.reuse ;  /* 0x0000009007931223 */ /* 0x180fe20000010091 */
[-CC-:B------:R-:W-:Y:S01]  /*2750*/  @P1 FFMA.FTZ R118, R6, R144.reuse, R145.reuse ;  /* 0x0000009006761223 */ /* 0x180fe20000010091 */
[-C--:B------:R-:W-:Y:S01]  /*2760*/  @P1 FFMA.FTZ R134, R10, R144.reuse, R145 ;  /* 0x000000900a861223 */ /* 0x080fe20000010091 */
[----:B------:R-:W-:Y:S01]  /*2770*/  @P1 FADD.FTZ R135, R13, -R132 ;  /* 0x800000840d871221 */ /* 0x000fe20000010000 */
[----:B------:R-:W-:Y:S01]  /*2780*/  @P1 FADD.FTZ R132, R18, -R147 ;  /* 0x8000009312841221 */ /* 0x000fe20000010000 */
[----:B------:R-:W-:Y:S01]  /*2790*/  @P1 FADD.FTZ R119, R11, -R118 ;  /* 0x800000760b771221 */ /* 0x000fe20000010000 */
[----:B------:R-:W3:Y:S01]  /*27a0*/  @P2 LDC R147, c[0x0][0x40c] ;  /* 0x00010300ff932b82 */ /* 0x000ee20000000800 */
[----:B------:R-:W-:Y:S01]  /*27b0*/  @P1 FFMA.FTZ R146, R141, R135, R146 ;  /* 0x000000878d921223 */ /* 0x000fe20000010092 */
[----:B------:R-:W-:Y:S01]  /*27c0*/  @P1 FADD.FTZ R134, R15, -R134 ;  /* 0x800000860f861221 */ /* 0x000fe20000010000 */
[----:B------:R-:W-:Y:S01]  /*27d0*/  @P1 FFMA.FTZ R116, R141, R119, R116 ;  /* 0x000000778d741223 */ /* 0x000fe20000010074 */
[-CC-:B------:R-:W-:Y:S01]  /*27e0*/  @P1 FFMA.FTZ R119, R5, R144.reuse, R145.reuse ;  /* 0x0000009005771223 */ /* 0x180fe20000010091 */
[----:B------:R-:W-:-:S02]  /*27f0*/  @P1 FFMA.FTZ R135, R9, R144, R145 ;  /* 0x0000009009871223 */ /* 0x000fc40000010091 */
[----:B-1----:R-:W-:Y:S01]  /*2800*/  @P2 FMUL.FTZ R152, R116, R133 ;  /* 0x0000008574982220 */ /* 0x002fe20000410000 */
[----:B------:R-:W1:Y:S01]  /*2810*/  @P2 LDC R149, c[0x0][0x40c] ;  /* 0x00010300ff952b82 */ /* 0x000e620000000800 */
[----:B------:R-:W-:Y:S01]  /*2820*/  @P1 FADD.FTZ R118, R16, -R119 ;  /* 0x8000007710761221 */ /* 0x000fe20000010000 */
[----:B------:R-:W-:Y:S02]  /*2830*/  HADD2.F32 R119, -RZ, R26.H0_H0 ;  /* 0x2000001aff777230 */ /* 0x000fe40000004100 */
[----:B------:R-:W-:Y:S01]  /*2840*/  @P1 FADD.FTZ R135, R120, -R135 ;  /* 0x8000008778871221 */ /* 0x000fe20000010000 */
[----:B------:R-:W-:Y:S02]  /*2850*/  @P2 HADD2.F32 R133, -RZ, R108.H0_H0 ;  /* 0x2000006cff852230 */ /* 0x000fe40000004100 */
[C---:B------:R-:W-:Y:S01]  /*2860*/  @P1 FFMA.FTZ R148, R141.reuse, R118, R148 ;  /* 0x000000768d941223 */ /* 0x040fe20000010094 */
[----:B------:R-:W-:Y:S02]  /*2870*/  HADD2.F32 R118, -RZ, R26.H1_H1 ;  /* 0x3000001aff767230 */ /* 0x000fe40000004100 */
[----:B------:R-:W-:Y:S01]  /*2880*/  @P1 FFMA.FTZ R119, R141, R132, R119 ;  /* 0x000000848d771223 */ /* 0x000fe20000010077 */
[----:B------:R-:W-:-:S02]  /*2890*/  HADD2.F32 R132, -RZ, R27.H0_H0 ;  /* 0x2000001bff847230 */ /* 0x000fc40000004100 */
[----:B--2---:R-:W-:Y:S01]  /*28a0*/  @P2 FMUL.FTZ R117, R150, R117 ;  /* 0x0000007596752220 */ /* 0x004fe20000410000 */
[----:B------:R-:W2:Y:S01]  /*28b0*/  @P2 LDC R151, c[0x0][0x40c] ;  /* 0x00010300ff972b82 */ /* 0x000ea20000000800 */
[----:B------:R-:W-:Y:S01]  /*28c0*/  @P1 FFMA.FTZ R118, R141, R134, R118 ;  /* 0x000000868d761223 */ /* 0x000fe20000010076 */
[----:B------:R-:W-:Y:S02]  /*28d0*/  @P2 HADD2.F32 R134, -RZ, R108.H1_H1 ;  /* 0x3000006cff862230 */ /* 0x000fe40000004100 */
[----:B------:R-:W-:Y:S01]  /*28e0*/  @P2 FFMA.FTZ R104, R133, R117, R104 ;  /* 0x0000007585682223 */ /* 0x000fe20000010068 */
[----:B------:R-:W-:Y:S01]  /*28f0*/  @P1 FFMA.FTZ R132, R141, R135, R132 ;  /* 0x000000878d841223 */ /* 0x000fe20000010084 */
[----:B------:R-:W-:Y:S01]  /*2900*/  @P2 FMUL.FTZ R133, R28, R117 ;  /* 0x000000751c852220 */ /* 0x000fe20000410000 */
[-C--:B------:R-:W-:Y:S01]  /*2910*/  @P2 FMUL.FTZ R135, R29, R152.reuse ;  /* 0x000000981d872220 */ /* 0x080fe20000410000 */
[----:B------:R-:W-:Y:S01]  /*2920*/  @P2 FFMA.FTZ R105, R134, R152, R105 ;  /* 0x0000009886692223 */ /* 0x000fe20000010069 */
[----:B------:R-:W4:Y:S01]  /*2930*/  @P2 LDC R158, c[0x0][0x40c] ;  /* 0x00010300ff9e2b82 */ /* 0x000f220000000800 */
[----:B---3--:R-:W-:Y:S01]  /*2940*/  @P2 FMUL.FTZ R117, R148, R147 ;  /* 0x0000009394752220 */ /* 0x008fe20000410000 */
[----:B------:R-:W-:-:S02]  /*2950*/  @P2 HADD2.F32 R147, -RZ, R109.H0_H0 ;  /* 0x2000006dff932230 */ /* 0x000fc40000004100 */
[----:B------:R-:W-:Y:S01]  /*2960*/  @P1 FFMA.FTZ R134, R12, R144, R145 ;  /* 0x000000900c861223 */ /* 0x000fe20000010091 */
[----:B------:R-:W-:Y:S01]  /*2970*/  @P2 F2FP.F16.F32.PACK_AB R133, RZ, R133 ;  /* 0x00000085ff85223e */ /* 0x000fe200000000ff */
[----:B-1----:R-:W-:Y:S01]  /*2980*/  @P2 FMUL.FTZ R152, R146, R149 ;  /* 0x0000009592982220 */ /* 0x002fe20000410000 */
[----:B------:R-:W-:Y:S01]  /*2990*/  @P2 FFMA.FTZ R106, R147, R117, R106 ;  /* 0x00000075936a2223 */ /* 0x000fe2000001006a */
[----:B------:R-:W1:Y:S01]  /*29a0*/  @P2 LDC R149, c[0x0][0x40c] ;  /* 0x00010300ff952b82 */ /* 0x000e620000000800 */
[----:B------:R-:W-:Y:S01]  /*29b0*/  @P1 FADD.FTZ R153, R17, -R134 ;  /* 0x8000008611991221 */ /* 0x000fe20000010000 */
[----:B------:R-:W-:Y:S02]  /*29c0*/  HADD2.F32 R134, -RZ, R27.H1_H1 ;  /* 0x3000001bff867230 */ /* 0x000fe40000004100 */
[-C--:B------:R-:W-:Y:S01]  /*29d0*/  @P2 FFMA.FTZ R107, R156, R152.reuse, R107 ;  /* 0x000000989c6b2223 */ /* 0x080fe2000001006b */
[----:B------:R-:W-:Y:S01]  /*29e0*/  @P2 FMUL.FTZ R152, R31, R152 ;  /* 0x000000981f982220 */ /* 0x000fe20000410000 */
[----:B------:R-:W-:Y:S01]  /*29f0*/  @P2 F2FP.F16.F32.PACK_AB R135, RZ, R135 ;  /* 0x00000087ff87223e */ /* 0x000fe200000000ff */
[----:B------:R-:W-:Y:S01]  /*2a00*/  @P1 FFMA.FTZ R134, R141, R153, R134 ;  /* 0x000000998d861223 */ /* 0x000fe20000010086 */
[----:B------:R-:W3:Y:S01]  /*2a10*/  @P2 LDC R147, c[0x0][0x40c] ;  /* 0x00010300ff932b82 */ /* 0x000ee20000000800 */
[C---:B--2---:R-:W-:Y:S01]  /*2a20*/  @P2 FMUL.FTZ R156, R118.reuse, R151 ;  /* 0x00000097769c2220 */ /* 0x044fe20000410000 */
[----:B------:R-:W-:Y:S01]  /*2a30*/  @P2 HADD2.F32 R151, -RZ, R110.H0_H0 ;  /* 0x2000006eff972230 */ /* 0x000fe20000004100 */
[----:B------:R-:W-:-:S02]  /*2a40*/  F2FP.F16.F32.PACK_AB R118, R118, R119 ;  /* 0x000000777676723e */ /* 0x000fc400000000ff */
[----:B------:R-:W-:Y:S02]  /*2a50*/  @P2 F2FP.F16.F32.PACK_AB R152, RZ, R152 ;  /* 0x00000098ff98223e */ /* 0x000fe400000000ff */
[----:B------:R-:W-:Y:S01]  /*2a60*/  @P2 PRMT R112, R133, 0x7610, R112 ;  /* 0x0000761085702816 */ /* 0x000fe20000000070 */
[----:B----4-:R-:W-:Y:S01]  /*2a70*/  @P2 FMUL.FTZ R153, R119, R158 ;  /* 0x0000009e77992220 */ /* 0x010fe20000410000 */
[--C-:B------:R-:W-:Y:S01]  /*2a80*/  @P2 HADD2.F32 R119, -RZ, R111.reuse.H0_H0 ;  /* 0x2000006fff772230 */ /* 0x100fe20000004100 */
[----:B------:R-:W-:Y:S01]  /*2a90*/  F2FP.F16.F32.PACK_AB R116, R116, R150 ;  /* 0x000000967474723e */ /* 0x000fe200000000ff */
[----:B------:R-:W-:Y:S02]  /*2aa0*/  @P2 HADD2.F32 R158, -RZ, R110.H1_H1 ;  /* 0x3000006eff9e2230 */ /* 0x000fe40000004100 */
[----:B------:R-:W-:Y:S01]  /*2ab0*/  @P2 FFMA.FTZ R100, R151, R153, R100 ;  /* 0x0000009997642223 */ /* 0x000fe20000010064 */
[----:B------:R-:W-:Y:S01]  /*2ac0*/  @P2 FMUL.FTZ R151, R30, R117 ;  /* 0x000000751e972220 */ /* 0x000fe20000410000 */
[----:B------:R-:W-:Y:S01]  /*2ad0*/  F2FP.F16.F32.PACK_AB R117, R146, R148 ;  /* 0x000000949275723e */ /* 0x000fe200000000ff */
[----:B------:R-:W-:Y:S01]  /*2ae0*/  @P2 FMUL.FTZ R153, R32, R153 ;  /* 0x0000009920992220 */ /* 0x000fe20000410000 */
[----:B-1----:R-:W-:Y:S01]  /*2af0*/  @P2 FMUL.FTZ R149, R132, R149 ;  /* 0x0000009584952220 */ /* 0x002fe20000410000 */
[-C--:B------:R-:W-:Y:S01]  /*2b00*/  @P2 FFMA.FTZ R101, R158, R156.reuse, R101 ;  /* 0x0000009c9e652223 */ /* 0x080fe20000010065 */
[----:B------:R-:W-:Y:S01]  /*2b10*/  @P2 FMUL.FTZ R156, R33, R156 ;  /* 0x0000009c219c2220 */ /* 0x000fe20000410000 */
[----:B------:R-:W-:Y:S01]  /*2b20*/  @P2 F2FP.F16.F32.PACK_AB R151, RZ, R151 ;  /* 0x00000097ff97223e */ /* 0x000fe200000000ff */
[-C--:B------:R-:W-:Y:S01]  /*2b30*/  @P2 FFMA.FTZ R102, R119, R149.reuse, R102 ;  /* 0x0000009577662223 */ /* 0x080fe20000010066 */
[----:B------:R-:W-:Y:S01]  /*2b40*/  @P2 FMUL.FTZ R149, R34, R149 ;  /* 0x0000009522952220 */ /* 0x000fe20000410000 */
[C---:B------:R-:W-:Y:S01]  /*2b50*/  F2FP.F16.F32.PACK_AB R119, R134.reuse, R132 ;  /* 0x000000848677723e */ /* 0x040fe200000000ff */
[----:B---3--:R-:W-:Y:S01]  /*2b60*/  @P2 FMUL.FTZ R146, R134, R147 ;  /* 0x0000009386922220 */ /* 0x008fe20000410000 */
[----:B------:R-:W-:Y:S01]  /*2b70*/  @P2 F2FP.F16.F32.PACK_AB R153, RZ, R153 ;  /* 0x00000099ff99223e */ /* 0x000fe200000000ff */
[----:B------:R-:W-:Y:S01]  /*2b80*/  @P2 HADD2.F32 R134, -RZ, R111.H1_H1 ;  /* 0x3000006fff862230 */ /* 0x000fe20000004100 */
[----:B------:R-:W-:Y:S01]  /*2b90*/  @P2 F2FP.F16.F32.PACK_AB R149, RZ, R149 ;  /* 0x00000095ff95223e */ /* 0x000fe200000000ff */
[----:B------:R-:W-:Y:S01]  /*2ba0*/  @P2 FMUL.FTZ R132, R35, R146 ;  /* 0x0000009223842220 */ /* 0x000fe20000410000 */
[----:B------:R-:W-:-:S02]  /*2bb0*/  @P2 F2FP.F16.F32.PACK_AB R156, RZ, R156 ;  /* 0x0000009cff9c223e */ /* 0x000fc400000000ff */
[----:B------:R-:W-:Y:S01]  /*2bc0*/  @P2 PRMT R113, R151, 0x7610, R113 ;  /* 0x0000761097712816 */ /* 0x000fe20000000071 */
[----:B------:R-:W-:Y:S01]  /*2bd0*/  @P2 FFMA.FTZ R103, R134, R146, R103 ;  /* 0x0000009286672223 */ /* 0x000fe20000010067 */
[----:B------:R-:W-:Y:S02]  /*2be0*/  @P2 F2FP.F16.F32.PACK_AB R132, RZ, R132 ;  /* 0x00000084ff84223e */ /* 0x000fe400000000ff */
[----:B------:R-:W-:Y:S02]  /*2bf0*/  @P2 PRMT R114, R153, 0x7610, R114 ;  /* 0x0000761099722816 */ /* 0x000fe40000000072 */
[----:B------:R-:W-:Y:S02]  /*2c00*/  @P2 PRMT R115, R149, 0x7610, R115 ;  /* 0x0000761095732816 */ /* 0x000fe40000000073 */
[----:B------:R-:W-:Y:S02]  /*2c10*/  @P2 PRMT R112, R112, 0x5410, R135 ;  /* 0x0000541070702816 */ /* 0x000fe40000000087 */
[----:B------:R-:W-:-:S02]  /*2c20*/  @P2 PRMT R113, R113, 0x5410, R152 ;  /* 0x0000541071712816 */ /* 0x000fc40000000098 */
[----:B------:R-:W-:Y:S02]  /*2c30*/  @P2 PRMT R114, R114, 0x5410, R156 ;  /* 0x0000541072722816 */ /* 0x000fe4000000009c */
[----:B------:R-:W-:-:S07]  /*2c40*/  @P2 PRMT R115, R115, 0x5410, R132 ;  /* 0x0000541073732816 */ /* 0x000fce0000000084 */
.L_x_5658:
[----:B------:R-:W-:Y:S05]  /*2c50*/  BSYNC.RECONVERGENT B1 ;  /* 0x0000000000017941 */ /* 0x000fea0003800200 */
.L_x_5641:
[----:B------:R-:W-:Y:S01]  /*2c60*/  ISETP.NE.U32.AND P1, PT, R154, RZ, PT ;  /* 0x000000ff9a00720c */ /* 0x000fe20003f25070 */
[----:B------:R-:W1:Y:S01]  /*2c70*/  @P2 LDC.64 R132, c[0x0][0x468] ;  /* 0x00011a00ff842b82 */ /* 0x000e620000000a00 */
[----:B------:R-:W-:Y:S01]  /*2c80*/  BSSY.RECONVERGENT B1, `(.L_x_5660) ;  /* 0x000000c000017945 */ /* 0x000fe20003800200 */
[----:B------:R-:W-:Y:S02]  /*2c90*/  IADD3 R147, PT, PT, R137, 0x20, RZ ;  /* 0x0000002089937810 */ /* 0x000fe40007ffe0ff */
[----:B------:R-:W-:-:S13]  /*2ca0*/  ISETP.NE.AND.EX P1, PT, R155, RZ, PT, P1 ;  /* 0x000000ff9b00720c */ /* 0x000fda0003f25310 */
[----:B------:R-:W2:Y:S01]  /*2cb0*/  @P1 LDC.64 R134, c[0x0][0x478] ;  /* 0x00011e00ff861b82 */ /* 0x000ea20000000a00 */
[----:B-1----:R-:W-:-:S04]  /*2cc0*/  @P2 IMAD.WIDE.U32 R132, R137, 0x10, R132 ;  /* 0x0000001089842825 */ /* 0x002fc800078e0084 */
[----:B--2---:R-:W-:-:S05]  /*2cd0*/  @P1 IMAD.WIDE.U32 R134, R143, 0x10, R134 ;  /* 0x000000108f861825 */ /* 0x004fca00078e0086 */
[----:B------:R1:W-:Y:S04]  /*2ce0*/  @P1 STG.E.128 desc[UR6][R134.64], R116 ;  /* 0x0000007486001986 */ /* 0x0003e8000c101d06 */
[----:B------:R1:W-:Y:S01]  /*2cf0*/  @P2 STG.E.128 desc[UR6][R132.64], R112 ;  /* 0x0000007084002986 */ /* 0x0003e2000c101d06 */
[----:B------:R-:W-:Y:S05]  /*2d00*/  @!P2 BRA `(.L_x_5661) ;  /* 0x00000000000ca947 */ /* 0x000fea0003800000 */
[----:B-----5:R-:W2:Y:S02]  /*2d10*/  LDC.64 R108, c[0x0][0x390] ;  /* 0x0000e400ff6c7b82 */ /* 0x020ea40000000a00 */
[----:B--2---:R-:W-:-:S06]  /*2d20*/  IMAD.WIDE.U32 R108, R147, 0x10, R108 ;  /* 0x00000010936c7825 */ /* 0x004fcc00078e006c */
[----:B------:R-:W5:Y:S02]  /*2d30*/  LDG.E.128 R108, desc[UR6][R108.64] ;  /* 0x000000066c6c7981 */ /* 0x000f64000c1e1d00 */
.L_x_5661:
[----:B------:R-:W-:Y:S05]  /*2d40*/  BSYNC.RECONVERGENT B1 ;  /* 0x0000000000017941 */ /* 0x000fea0003800200 */
.L_x_5660:
[----:B------:R-:W-:Y:S04]  /*2d50*/  BSSY.RECONVERGENT B1, `(.L_x_5662) ;  /* 0x0000188000017945 */ /* 0x000fe80003800200 */
[----:B------:R-:W-:Y:S05]  /*2d60*/  @!P0 BRA `(.L_x_5663) ;  /* 0x0000000800e48947 */ /* 0x000fea0003800000 */
[----:B------:R-:W-:Y:S05]  /*2d70*/  @!P1 BRA `(.L_x_5664) ;  /* 0x0000000400789947 */ /* 0x000fea0003800000 */
[----:B------:R-:W-:Y:S01]  /*2d80*/  ISETP.GT.AND P0, PT, R136, RZ, PT ;  /* 0x000000ff8800720c */ /* 0x000fe20003f04270 */
[--C-:B------:R-:W-:Y:S01]  /*2d90*/  HADD2.F32 R146, -RZ, R20.reuse.H0_H0 ;  /* 0x20000014ff927230 */ /* 0x100fe20000004100 */
[----:B------:R-:W2:Y:S01]  /*2da0*/  @P2 LDC R149, c[0x0][0x40c] ;  /* 0x00010300ff952b82 */ /* 0x000ea20000000800 */
[----:B------:R-:W-:Y:S02]  /*2db0*/  HADD2.F32 R150, -RZ, R21.H0_H0 ;  /* 0x20000015ff967230 */ /* 0x000fe40000004100 */
[----:B-1----:R-:W-:Y:S02]  /*2dc0*/  HADD2.F32 R116, -RZ, R20.H1_H1 ;  /* 0x30000014ff747230 */ /* 0x002fe40000004100 */
[----:B-----5:R-:W-:-:S03]  /*2dd0*/  @P2 HADD2.F32 R153, -RZ, R108.H0_H0 ;  /* 0x2000006cff992230 */ /* 0x020fc60000004100 */
[----:B------:R-:W1:Y:S03]  /*2de0*/  @P2 LDC R152, c[0x0][0x40c] ;  /* 0x00010300ff982b82 */ /* 0x000e660000000800 */
[-CC-:B------:R-:W-:Y:S01]  /*2df0*/  @P0 FFMA.FTZ R117, R19, R144.reuse, R145.reuse ;  /* 0x0000009013750223 */ /* 0x180fe20000010091 */
[-CC-:B------:R-:W-:Y:S01]  /*2e00*/  @P0 FFMA.FTZ R132, R124, R144.reuse, R145.reuse ;  /* 0x000000907c840223 */ /* 0x180fe20000010091 */
[-CC-:B------:R-:W-:Y:S01]  /*2e10*/  @P0 FFMA.FTZ R133, R121, R144.reuse, R145.reuse ;  /* 0x0000009079850223 */ /* 0x180fe20000010091 */
[-C--:B------:R-:W-:Y:S01]  /*2e20*/  @P0 FFMA.FTZ R137, R125, R144.reuse, R145 ;  /* 0x000000907d890223 */ /* 0x080fe20000010091 */
[----:B------:R-:W-:Y:S01]  /*2e30*/  @P0 FADD.FTZ R117, R128, -R117 ;  /* 0x8000007580750221 */ /* 0x000fe20000010000 */
[----:B------:R-:W-:Y:S01]  /*2e40*/  @P0 FADD.FTZ R132, R129, -R132 ;  /* 0x8000008481840221 */ /* 0x000fe20000010000 */
[-CC-:B------:R-:W-:Y:S01]  /*2e50*/  @P0 FFMA.FTZ R118, R122, R144.reuse, R145.reuse ;  /* 0x000000907a760223 */ /* 0x180fe20000010091 */
[----:B------:R-:W-:Y:S01]  /*2e60*/  @P0 FFMA.FTZ R135, R123, R144, R145 ;  /* 0x000000907b870223 */ /* 0x000fe20000010091 */
[----:B------:R-:W-:Y:S01]  /*2e70*/  @P0 FFMA.FTZ R146, R141, R117, R146 ;  /* 0x000000758d920223 */ /* 0x000fe20000010092 */
[----:B------:R-:W-:-:S02]  /*2e80*/  HADD2.F32 R117, -RZ, R21.H1_H1 ;  /* 0x30000015ff757230 */ /* 0x000fc40000004100 */
[-CC-:B------:R-:W-:Y:S01]  /*2e90*/  @P0 FFMA.FTZ R134, R126, R144.reuse, R145.reuse ;  /* 0x000000907e860223 */ /* 0x180fe20000010091 */
[----:B------:R-:W-:Y:S01]  /*2ea0*/  @P0 FFMA.FTZ R144, R142, R144, R145 ;  /* 0x000000908e900223 */ /* 0x000fe20000010091 */
[----:B------:R-:W-:Y:S01]  /*2eb0*/  @P0 FADD.FTZ R133, R130, -R133 ;  /* 0x8000008582850221 */ /* 0x000fe20000010000 */
[----:B------:R-:W-:Y:S01]  /*2ec0*/  @P0 FADD.FTZ R137, R140, -R137 ;  /* 0x800000898c890221 */ /* 0x000fe20000010000 */
[----:B------:R-:W-:Y:S01]  /*2ed0*/  @P0 FFMA.FTZ R117, R141, R132, R117 ;  /* 0x000000848d750223 */ /* 0x000fe20000010075 */
[----:B------:R-:W-:Y:S01]  /*2ee0*/  HADD2.F32 R132, -RZ, R23.H0_H0 ;  /* 0x20000017ff847230 */ /* 0x000fe20000004100 */
[----:B------:R-:W3:Y:S01]  /*2ef0*/  @P2 LDC R145, c[0x0][0x40c] ;  /* 0x00010300ff912b82 */ /* 0x000ee20000000800 */
[----:B------:R-:W-:Y:S01]  /*2f00*/  @P0 FADD.FTZ R119, R127, -R118 ;  /* 0x800000767f770221 */ /* 0x000fe20000010000 */
[--C-:B------:R-:W-:Y:S02]  /*2f10*/  HADD2.F32 R118, -RZ, R22.reuse.H0_H0 ;  /* 0x20000016ff767230 */ /* 0x100fe40000004100 */
[----:B------:R-:W-:Y:S01]  /*2f20*/  @P0 FADD.FTZ R135, R138, -R135 ;  /* 0x800000878a870221 */ /* 0x000fe20000010000 */
[C---:B------:R-:W-:Y:S01]  /*2f30*/  @P0 FFMA.FTZ R150, R141.reuse, R133, R150 ;  /* 0x000000858d960223 */ /* 0x040fe20000010096 */
[C---:B------:R-:W-:Y:S01]  /*2f40*/  @P0 FFMA.FTZ R132, R141.reuse, R137, R132 ;  /* 0x000000898d840223 */ /* 0x040fe20000010084 */
[C---:B------:R-:W-:Y:S01]  /*2f50*/  @P0 FFMA.FTZ R116, R141.reuse, R119, R116 ;  /* 0x000000778d740223 */ /* 0x040fe20000010074 */
[----:B------:R-:W-:Y:S01]  /*2f60*/  @P0 FFMA.FTZ R118, R141, R135, R118 ;  /* 0x000000878d760223 */ /* 0x000fe20000010076 */
[----:B------:R-:W4:Y:S01]  /*2f70*/  @P2 LDC R133, c[0x0][0x40c] ;  /* 0x00010300ff852b82 */ /* 0x000f220000000800 */
[----:B------:R-:W-:-:S02]  /*2f80*/  HADD2.F32 R119, -RZ, R22.H1_H1 ;  /* 0x30000016ff777230 */ /* 0x000fc40000004100 */
[----:B------:R-:W-:Y:S01]  /*2f90*/  @P0 FADD.FTZ R134, R131, -R134 ;  /* 0x8000008683860221 */ /* 0x000fe20000010000 */
[----:B------:R-:W-:Y:S01]  /*2fa0*/  @P0 FADD.FTZ R144, R139, -R144 ;  /* 0x800000908b900221 */ /* 0x000fe20000010000 */
[----:B--2---:R-:W-:Y:S02]  /*2fb0*/  @P2 FMUL.FTZ R149, R146, R149 ;  /* 0x0000009592952220 */ /* 0x004fe40000410000 */
[----:B------:R-:W-:Y:S01]  /*2fc0*/  @P0 FFMA.FTZ R119, R141, R134, R119 ;  /* 0x000000868d770223 */ /* 0x000fe20000010077 */
[----:B------:R-:W-:Y:S01]  /*2fd0*/  HADD2.F32 R134, -RZ, R23.H1_H1 ;  /* 0x30000017ff867230 */ /* 0x000fe20000004100 */
[----:B------:R-:W2:Y:S01]  /*2fe0*/  @P2 LDC R137, c[0x0][0x40c] ;  /* 0x00010300ff892b82 */ /* 0x000ea20000000800 */
[----:B------:R-:W-:-:S03]  /*2ff0*/  @P2 FFMA.FTZ R96, R153, R149, R96 ;  /* 0x0000009599602223 */ /* 0x000fc60000010060 */
[----:B------:R-:W-:Y:S01]  /*3000*/  @P0 FFMA.FTZ R134, R141, R144, R134 ;  /* 0x000000908d860223 */ /* 0x000fe20000010086 */
[----:B-1----:R-:W-:Y:S01]  /*3010*/  @P2 FMUL.FTZ R144, R117, R152 ;  /* 0x0000009875902220 */ /* 0x002fe20000410000 */
[----:B------:R-:W-:Y:S01]  /*3020*/  @P2 FMUL.FTZ R141, R36, R149 ;  /* 0x00000095248d2220 */ /* 0x000fe20000410000 */
[----:B------:R-:W-:Y:S01]  /*3030*/  @P2 HADD2.F32 R152, -RZ, R108.H1_H1 ;  /* 0x3000006cff982230 */ /* 0x000fe20000004100 */
[----:B------:R-:W1:Y:S01]  /*3040*/  @P2 LDC R148, c[0x0][0x40c] ;  /* 0x00010300ff942b82 */ /* 0x000e620000000800 */
[C---:B---3--:R-:W-:Y:S01]  /*3050*/  @P2 FMUL.FTZ R136, R116.reuse, R145 ;  /* 0x0000009174882220 */ /* 0x048fe20000410000 */
[----:B------:R-:W-:Y:S01]  /*3060*/  @P2 FMUL.FTZ R151, R39, R144 ;  /* 0x0000009027972220 */ /* 0x000fe20000410000 */
[----:B------:R-:W-:Y:S02]  /*3070*/  F2FP.F16.F32.PACK_AB R116, R116, R146 ;  /* 0x000000927474723e */ /* 0x000fe400000000ff */
[----:B------:R-:W-:Y:S01]  /*3080*/  @P2 FMUL.FTZ R145, R37, R136 ;  /* 0x0000008825912220 */ /* 0x000fe20000410000 */
[----:B------:R-:W-:Y:S01]  /*3090*/  F2FP.F16.F32.PACK_AB R117, R117, R150 ;  /* 0x000000967575723e */ /* 0x000fe200000000ff */
[----:B------:R-:W-:Y:S01]  /*30a0*/  @P2 FFMA.FTZ R97, R152, R136, R97 ;  /* 0x0000008898612223 */ /* 0x000fe20000010061 */
[----:B------:R-:W3:Y:S01]  /*30b0*/  @P2 LDC R135, c[0x0][0x40c] ;  /* 0x00010300ff872b82 */ /* 0x000ee20000000800 */
[----:B----4-:R-:W-:Y:S01]  /*30c0*/  @P2 FMUL.FTZ R133, R150, R133 ;  /* 0x0000008596852220 */ /* 0x010fe20000410000 */
[----:B------:R-:W-:Y:S01]  /*30d0*/  @P2 F2FP.F16.F32.PACK_AB R146, RZ, R141 ;  /* 0x0000008dff92223e */ /* 0x000fe200000000ff */
[--C-:B------:R-:W-:Y:S01]  /*30e0*/  @P2 HADD2.F32 R136, -RZ, R109.reuse.H1_H1 ;  /* 0x3000006dff882230 */ /* 0x100fe20000004100 */
[----:B------:R-:W-:Y:S01]  /*30f0*/  @P2 F2FP.F16.F32.PACK_AB R141, RZ, R145 ;  /* 0x00000091ff8d223e */ /* 0x000fe200000000ff */
[----:B------:R-:W-:Y:S01]  /*3100*/  @P2 FMUL.FTZ R150, R38, R133 ;  /* 0x0000008526962220 */ /* 0x000fe20000410000 */
[----:B------:R-:W-:Y:S01]  /*3110*/  @P2 F2FP.F16.F32.PACK_AB R145, RZ, R151 ;  /* 0x00000097ff91223e */ /* 0x000fe200000000ff */
[----:B------:R-:W-:-:S02]  /*3120*/  @P2 HADD2.F32 R151, -RZ, R109.H0_H0 ;  /* 0x2000006dff972230 */ /* 0x000fc40000004100 */
[----:B--2---:R-:W-:Y:S01]  /*3130*/  @P2 FMUL.FTZ R137, R118, R137 ;  /* 0x0000008976892220 */ /* 0x004fe20000410000 */
[----:B------:R-:W-:Y:S01]  /*3140*/  F2FP.F16.F32.PACK_AB R118, R119, R118 ;  /* 0x000000767776723e */ /* 0x000fe200000000ff */
[----:B------:R-:W-:Y:S01]  /*3150*/  @P2 FFMA.FTZ R99, R136, R144, R99 ;  /* 0x0000009088632223 */ /* 0x000fe20000010063 */
[----:B------:R-:W-:Y:S01]  /*3160*/  @P2 PRMT R112, R146, 0x7610, R112 ;  /* 0x0000761092702816 */ /* 0x000fe20000000070 */
[----:B------:R-:W-:Y:S01]  /*3170*/  @P2 FFMA.FTZ R98, R151, R133, R98 ;  /* 0x0000008597622223 */ /* 0x000fe20000010062 */
[----:B------:R-:W-:Y:S01]  /*3180*/  @P2 F2FP.F16.F32.PACK_AB R150, RZ, R150 ;  /* 0x00000096ff96223e */ /* 0x000fe200000000ff */
[--C-:B------:R-:W-:Y:S01]  /*3190*/  @P2 HADD2.F32 R133, -RZ, R110.reuse.H0_H0 ;  /* 0x2000006eff852230 */ /* 0x100fe20000004100 */
[----:B------:R-:W-:Y:S01]  /*31a0*/  @P2 PRMT R112, R112, 0x5410, R141 ;  /* 0x0000541070702816 */ /* 0x000fe2000000008d */
[----:B-1----:R-:W-:Y:S01]  /*31b0*/  @P2 FMUL.FTZ R148, R119, R148 ;  /* 0x0000009477942220 */ /* 0x002fe20000410000 */
[----:B------:R-:W-:Y:S01]  /*31c0*/  @P2 FMUL.FTZ R119, R40, R137 ;  /* 0x0000008928772220 */ /* 0x000fe20000410000 */
[----:B------:R-:W-:Y:S01]  /*31d0*/  @P2 HADD2.F32 R136, -RZ, R110.H1_H1 ;  /* 0x3000006eff882230 */ /* 0x000fe20000004100 */
[----:B------:R-:W-:Y:S01]  /*31e0*/  @P2 PRMT R113, R150, 0x7610, R113 ;  /* 0x0000761096712816 */ /* 0x000fe20000000071 */
[----:B------:R-:W-:-:S02]  /*31f0*/  @P2 HADD2.F32 R141, -RZ, R111.H0_H0 ;  /* 0x2000006fff8d2230 */ /* 0x000fc40000004100 */
[----:B------:R-:W-:Y:S01]  /*3200*/  @P2 FFMA.FTZ R92, R133, R137, R92 ;  /* 0x00000089855c2223 */ /* 0x000fe2000001005c */
[----:B------:R-:W-:Y:S01]  /*3210*/  @P2 F2FP.F16.F32.PACK_AB R119, RZ, R119 ;  /* 0x00000077ff77223e */ /* 0x000fe200000000ff */
[-C--:B------:R-:W-:Y:S01]  /*3220*/  @P2 FFMA.FTZ R93, R136, R148.reuse, R93 ;  /* 0x00000094885d2223 */ /* 0x080fe2000001005d */
[----:B---3--:R-:W-:Y:S01]  /*3230*/  @P2 FMUL.FTZ R149, R132, R135 ;  /* 0x0000008784952220 */ /* 0x008fe20000410000 */
[----:B------:R-:W-:Y:S01]  /*3240*/  @P2 FMUL.FTZ R135, R41, R148 ;  /* 0x0000009429872220 */ /* 0x000fe20000410000 */
[----:B------:R-:W-:Y:S02]  /*3250*/  @P2 PRMT R114, R119, 0x7610, R114 ;  /* 0x0000761077722816 */ /* 0x000fe40000000072 */
[-C--:B------:R-:W-:Y:S01]  /*3260*/  @P2 FMUL.FTZ R146, R42, R149.reuse ;  /* 0x000000952a922220 */ /* 0x080fe20000410000 */
[----:B------:R-:W-:Y:S01]  /*3270*/  @P2 PRMT R113, R113, 0x5410, R145 ;  /* 0x0000541071712816 */ /* 0x000fe20000000091 */
[----:B------:R-:W-:Y:S01]  /*3280*/  @P2 FFMA.FTZ R94, R141, R149, R94 ;  /* 0x000000958d5e2223 */ /* 0x000fe2000001005e */
[----:B------:R-:W-:-:S02]  /*3290*/  @P2 F2FP.F16.F32.PACK_AB R135, RZ, R135 ;  /* 0x00000087ff87223e */ /* 0x000fc400000000ff */
[----:B------:R-:W-:Y:S02]  /*32a0*/  @P2 F2FP.F16.F32.PACK_AB R146, RZ, R146 ;  /* 0x00000092ff92223e */ /* 0x000fe400000000ff */
        /* <DEDUP_REMOVED lines=11> */
.L_x_5664:
[----:B------:R-:W-:Y:S01]  /*3360*/  ISETP.GT.AND P0, PT, R136, RZ, PT ;  /* 0x000000ff8800720c */ /* 0x000fe20003f04270 */
[--C-:B------:R-:W-:Y:S01]  /*3370*/  HADD2.F32 R150, -RZ, R20.reuse.H0_H0 ;  /* 0x20000014ff967230 */ /* 0x100fe20000004100 */
[----:B------:R-:W2:Y:S01]  /*3380*/  @P2 LDC R149, c[0x0][0x40c] ;  /* 0x00010300ff952b82 */ /* 0x000ea20000000800 */
[--C-:B------:R-:W-:Y:S02]  /*3390*/  HADD2.F32 R148, -RZ, R21.reuse.H0_H0 ;  /* 0x20000015ff947230 */ /* 0x100fe40000004100 */
[----:B------:R-:W-:Y:S02]  /*33a0*/  HADD2.F32 R136, -RZ, R21.H1_H1 ;  /* 0x30000015ff887230 */ /* 0x000fe40000004100 */
[----:B------:R-:W-:Y:S02]  /*33b0*/  HADD2.F32 R152, -RZ, R20.H1_H1 ;  /* 0x30000014ff987230 */ /* 0x000fe40000004100 */
[--C-:B------:R-:W-:Y:S01]  /*33c0*/  HADD2.F32 R146, -RZ, R22.reuse.H0_H0 ;  /* 0x20000016ff927230 */ /* 0x100fe20000004100 */
[----:B------:R-:W3:Y:S03]  /*33d0*/  @P2 LDC R151, c[0x0][0x40c] ;  /* 0x00010300ff972b82 */ /* 0x000ee60000000800 */
        /* <DEDUP_REMOVED lines=8> */
[----:B------:R-:W-:Y:S01]  /*3460*/  @P0 FFMA.FTZ R150, R141, R133, R150 ;  /* 0x000000858d960223 */ /* 0x000fe20000010096 */
[----:B------:R-:W-:Y:S01]  /*3470*/  @P0 FFMA.FTZ R133, R121, R144, R145 ;  /* 0x0000009079850223 */ /* 0x000fe20000010091 */
[C---:B------:R-:W-:Y:S01]  /*3480*/  @P0 FFMA.FTZ R136, R141.reuse, R135, R136 ;  /* 0x000000878d880223 */ /* 0x040fe20000010088 */
[----:B------:R-:W-:Y:S01]  /*3490*/  @P0 FFMA.FTZ R152, R141, R132, R152 ;  /* 0x000000848d980223 */ /* 0x000fe20000010098 */
[----:B------:R-:W1:Y:S01]  /*34a0*/  @P2 LDC R135, c[0x0][0x40c] ;  /* 0x00010300ff872b82 */ /* 0x000e620000000800 */
[----:B------:R-:W-:Y:S01]  /*34b0*/  @P0 FADD.FTZ R133, R130, -R133 ;  /* 0x8000008582850221 */ /* 0x000fe20000010000 */
[----:B------:R-:W-:Y:S01]  /*34c0*/  @P0 FFMA.FTZ R154, R126, R144, R145 ;  /* 0x000000907e9a0223 */ /* 0x000fe20000010091 */
[----:B------:R-:W-:-:S02]  /*34d0*/  HADD2.F32 R134, -RZ, R22.H1_H1 ;  /* 0x30000016ff867230 */ /* 0x000fc40000004100 */
[----:B------:R-:W-:Y:S01]  /*34e0*/  @P0 FFMA.FTZ R148, R141, R133, R148 ;  /* 0x000000858d940223 */ /* 0x000fe20000010094 */
[----:B------:R-:W-:Y:S01]  /*34f0*/  @P0 FFMA.FTZ R133, R123, R144, R145 ;  /* 0x000000907b850223 */ /* 0x000fe20000010091 */
[----:B------:R-:W-:Y:S01]  /*3500*/  @P0 FADD.FTZ R154, R131, -R154 ;  /* 0x8000009a839a0221 */ /* 0x000fe20000010000 */
[----:B------:R-:W4:Y:S02]  /*3510*/  @P2 LDC R153, c[0x0][0x40c] ;  /* 0x00010300ff992b82 */ /* 0x000f240000000800 */
[----:B------:R-:W-:Y:S01]  /*3520*/  @P0 FADD.FTZ R132, R138, -R133 ;  /* 0x800000858a840221 */ /* 0x000fe20000010000 */
[----:B------:R-:W-:-:S03]  /*3530*/  @P0 FFMA.FTZ R134, R141, R154, R134 ;  /* 0x0000009a8d860223 */ /* 0x000fc60000010086 */
[C---:B------:R-:W-:Y:S01]  /*3540*/  @P0 FFMA.FTZ R146, R141.reuse, R132, R146 ;  /* 0x000000848d920223 */ /* 0x040fe20000010092 */
[----:B------:R-:W-:Y:S01]  /*3550*/  HADD2.F32 R132, -RZ, R23.H0_H0 ;  /* 0x20000017ff847230 */ /* 0x000fe20000004100 */
[----:B------:R-:W0:Y:S04]  /*3560*/  @P2 LDC R133, c[0x0][0x40c] ;  /* 0x00010300ff852b82 */ /* 0x000e280000000800 */
[----:B------:R-:W-:Y:S01]  /*3570*/  @P0 FFMA.FTZ R132, R141, R137, R132 ;  /* 0x000000898d840223 */ /* 0x000fe20000010084 */
[----:B-----5:R-:W-:Y:S02]  /*3580*/  @P2 HADD2.F32 R137, -RZ, R108.H0_H0 ;  /* 0x2000006cff892230 */ /* 0x020fe40000004100 */
[----:B-1----:R-:W-:Y:S01]  /*3590*/  @P2 FMUL.FTZ R135, R150, R135 ;  /* 0x0000008796872220 */ /* 0x002fe20000410000 */
[----:B------:R-:W1:Y:S03]  /*35a0*/  @P2 LDC R155, c[0x0][0x40c] ;  /* 0x00010300ff9b2b82 */ /* 0x000e660000000800 */
[-C--:B------:R-:W-:Y:S01]  /*35b0*/  @P2 FFMA.FTZ R96, R137, R135.reuse, R96 ;  /* 0x0000008789602223 */ /* 0x080fe20000010060 */
[----:B------:R-:W-:-:S05]  /*35c0*/  @P2 FMUL.FTZ R135, R36, R135 ;  /* 0x0000008724872220 */ /* 0x000fca0000410000 */
[----:B------:R-:W-:-:S04]  /*35d0*/  @P2 F2FP.F16.F32.PACK_AB R135, RZ, R135 ;  /* 0x00000087ff87223e */ /* 0x000fc800000000ff */
[----:B------:R-:W-:Y:S01]  /*35e0*/  @P2 PRMT R112, R135, 0x7610, R112 ;  /* 0x0000761087702816 */ /* 0x000fe20000000070 */
[----:B----4-:R-:W-:Y:S01]  /*35f0*/  @P2 FMUL.FTZ R135, R146, R153 ;  /* 0x0000009992872220 */ /* 0x010fe20000410000 */
[----:B0-----:R-:W-:Y:S01]  /*3600*/  @P2 FMUL.FTZ R150, R152, R133 ;  /* 0x0000008598962220 */ /* 0x001fe20000410000 */
[----:B--2---:R-:W-:Y:S01]  /*3610*/  @P2 FMUL.FTZ R133, R148, R149 ;  /* 0x0000009594852220 */ /* 0x004fe20000410000 */
[----:B---3--:R-:W-:Y:S01]  /*3620*/  @P2 FMUL.FTZ R148, R136, R151 ;  /* 0x0000009788942220 */ /* 0x008fe20000410000 */
[----:B------:R-:W0:Y:S01]  /*3630*/  @P2 LDC R149, c[0x0][0x40c] ;  /* 0x00010300ff952b82 */ /* 0x000e220000000800 */
[----:B------:R-:W-:Y:S01]  /*3640*/  @P2 FMUL.FTZ R137, R37, R150 ;  /* 0x0000009625892220 */ /* 0x000fe20000410000 */
[----:B------:R-:W-:Y:S01]  /*3650*/  @P2 FMUL.FTZ R136, R38, R133 ;  /* 0x0000008526882220 */ /* 0x000fe20000410000 */
[----:B------:R-:W-:-:S03]  /*3660*/  @P2 HADD2.F32 R152, -RZ, R108.H1_H1 ;  /* 0x3000006cff982230 */ /* 0x000fc60000004100 */
[----:B------:R-:W-:Y:S02]  /*3670*/  @P2 F2FP.F16.F32.PACK_AB R137, RZ, R137 ;  /* 0x00000089ff89223e */ /* 0x000fe400000000ff */
[----:B------:R-:W-:Y:S01]  /*3680*/  @P2 F2FP.F16.F32.PACK_AB R136, RZ, R136 ;  /* 0x00000088ff88223e */ /* 0x000fe200000000ff */
[----:B------:R-:W-:Y:S01]  /*3690*/  @P2 FFMA.FTZ R97, R152, R150, R97 ;  /* 0x0000009698612223 */ /* 0x000fe20000010061 */
[----:B------:R-:W-:Y:S01]  /*36a0*/  @P2 PRMT R112, R112, 0x5410, R137 ;  /* 0x0000541070702816 */ /* 0x000fe20000000089 */
[----:B------:R-:W-:Y:S01]  /*36b0*/  @P2 FMUL.FTZ R137, R39, R148 ;  /* 0x0000009427892220 */ /* 0x000fe20000410000 */
[----:B------:R-:W-:Y:S01]  /*36c0*/  @P2 PRMT R113, R136, 0x7610, R113 ;  /* 0x0000761088712816 */ /* 0x000fe20000000071 */
[----:B------:R-:W-:-:S03]  /*36d0*/  @P2 HADD2.F32 R150, -RZ, R109.H1_H1 ;  /* 0x3000006dff962230 */ /* 0x000fc60000004100 */
[----:B------:R-:W-:Y:S02]  /*36e0*/  @P2 F2FP.F16.F32.PACK_AB R137, RZ, R137 ;  /* 0x00000089ff89223e */ /* 0x000fe400000000ff */
[----:B------:R-:W-:Y:S01]  /*36f0*/  @P2 FFMA.FTZ R99, R150, R148, R99 ;  /* 0x0000009496632223 */ /* 0x000fe20000010063 */
[--C-:B------:R-:W-:Y:S01]  /*3700*/  @P2 HADD2.F32 R148, -RZ, R110.reuse.H1_H1 ;  /* 0x3000006eff942230 */ /* 0x100fe20000004100 */
[----:B------:R-:W-:Y:S01]  /*3710*/  @P2 PRMT R113, R113, 0x5410, R137 ;  /* 0x0000541071712816 */ /* 0x000fe20000000089 */
[----:B-1----:R-:W-:Y:S01]  /*3720*/  @P2 FMUL.FTZ R137, R132, R155 ;  /* 0x0000009b84892220 */ /* 0x002fe20000410000 */
[----:B0-----:R-:W-:Y:S01]  /*3730*/  @P2 FMUL.FTZ R146, R134, R149 ;  /* 0x0000009586922220 */ /* 0x001fe20000410000 */
[----:B------:R-:W-:Y:S01]  /*3740*/  @P2 FMUL.FTZ R134, R40, R135 ;  /* 0x0000008728862220 */ /* 0x000fe20000410000 */
[----:B------:R-:W-:Y:S02]  /*3750*/  @P2 HADD2.F32 R149, -RZ, R109.H0_H0 ;  /* 0x2000006dff952230 */ /* 0x000fe40000004100 */
[----:B------:R-:W-:Y:S01]  /*3760*/  @P2 FMUL.FTZ R132, R42, R137 ;  /* 0x000000892a842220 */ /* 0x000fe20000410000 */
[-C--:B------:R-:W-:Y:S01]  /*3770*/  @P2 FMUL.FTZ R136, R41, R146.reuse ;  /* 0x0000009229882220 */ /* 0x080fe20000410000 */
[----:B------:R-:W-:Y:S01]  /*3780*/  @P2 FFMA.FTZ R93, R148, R146, R93 ;  /* 0x00000092945d2223 */ /* 0x000fe2000001005d */
[----:B------:R-:W-:Y:S01]  /*3790*/  @P2 F2FP.F16.F32.PACK_AB R134, RZ, R134 ;  /* 0x00000086ff86223e */ /* 0x000fe200000000ff */
[----:B------:R-:W-:Y:S01]  /*37a0*/  @P2 FFMA.FTZ R98, R149, R133, R98 ;  /* 0x0000008595622223 */ /* 0x000fe20000010062 */
[----:B------:R-:W-:Y:S01]  /*37b0*/  @P2 HADD2.F32 R133, -RZ, R110.H0_H0 ;  /* 0x2000006eff852230 */ /* 0x000fe20000004100 */
[----:B------:R-:W-:Y:S01]  /*37c0*/  @P2 F2FP.F16.F32.PACK_AB R136, RZ, R136 ;  /* 0x00000088ff88223e */ /* 0x000fe200000000ff */
[----:B------:R-:W-:Y:S01]  /*37d0*/  @P2 HADD2.F32 R149, -RZ, R111.H0_H0 ;  /* 0x2000006fff952230 */ /* 0x000fe20000004100 */
[----:B------:R-:W-:-:S02]  /*37e0*/  @P2 F2FP.F16.F32.PACK_AB R132, RZ, R132 ;  /* 0x00000084ff84223e */ /* 0x000fc400000000ff */
[----:B------:R-:W-:Y:S01]  /*37f0*/  @P2 PRMT R114, R134, 0x7610, R114 ;  /* 0x0000761086722816 */ /* 0x000fe20000000072 */
        /* <DEDUP_REMOVED lines=16> */
.L_x_5663:
        /* <DEDUP_REMOVED lines=9> */
[----:B------:R-:W1:Y:S01]  /*3990*/  @P2 LDC R132, c[0x0][0x40c] ;  /* 0x00010300ff842b82 */ /* 0x000e620000000800 */
[----:B------:R-:W-:Y:S01]  /*39a0*/  ISETP.GT.AND P0, PT, R136, RZ, PT ;  /* 0x000000ff8800720c */ /* 0x000fe20003f04270 */
[----:B------:R-:W-:Y:S01]  /*39b0*/  FADD.FTZ R118, R127, -R118 ;  /* 0x800000767f767221 */ /* 0x000fe20000010000 */
[----:B------:R-:W-:Y:S01]  /*39c0*/  FADD.FTZ R144, R130, -R133 ;  /* 0x8000008582907221 */ /* 0x000fe20000010000 */
        /* <DEDUP_REMOVED lines=9> */
[C---:B------:R-:W-:Y:S01]  /*3a60*/  FMUL.FTZ R144, R141.reuse, R144 ;  /* 0x000000908d907220 */ /* 0x040fe20000410000 */
[C---:B------:R-:W-:Y:S01]  /*3a70*/  FMUL.FTZ R146, R141.reuse, R134 ;  /* 0x000000868d927220 */ /* 0x040fe20000410000 */
[----:B------:R-:W-:Y:S01]  /*3a80*/  FSEL R116, R116, RZ, P0 ;  /* 0x000000ff74747208 */ /* 0x000fe20000000000 */
[----:B------:R-:W3:Y:S01]  /*3a90*/  @P2 LDC R119, c[0x0][0x40c] ;  /* 0x00010300ff772b82 */ /* 0x000ee20000000800 */
[----:B------:R-:W-:Y:S01]  /*3aa0*/  FMUL.FTZ R134, R141, R152 ;  /* 0x000000988d867220 */ /* 0x000fe20000410000 */
[----:B------:R-:W-:Y:S01]  /*3ab0*/  FSEL R152, R144, RZ, P0 ;  /* 0x000000ff90987208 */ /* 0x000fe20000000000 */
[----:B------:R-:W-:Y:S01]  /*3ac0*/  FADD.FTZ R154, R139, -R154 ;  /* 0x8000009a8b9a7221 */ /* 0x000fe20000010000 */
[C---:B------:R-:W-:Y:S01]  /*3ad0*/  FMUL.FTZ R137, R141.reuse, R148 ;  /* 0x000000948d897220 */ /* 0x040fe20000410000 */
[----:B------:R-:W-:Y:S01]  /*3ae0*/  FSEL R151, R146, RZ, P0 ;  /* 0x000000ff92977208 */ /* 0x000fe20000000000 */
[C---:B------:R-:W-:Y:S01]  /*3af0*/  FMUL.FTZ R117, R141.reuse, R150 ;  /* 0x000000968d757220 */ /* 0x040fe20000410000 */
[----:B------:R-:W-:Y:S01]  /*3b00*/  FMUL.FTZ R141, R141, R154 ;  /* 0x0000009a8d8d7220 */ /* 0x000fe20000410000 */
[----:B------:R-:W4:Y:S01]  /*3b10*/  @P2 LDC R136, c[0x0][0x40c] ;  /* 0x00010300ff882b82 */ /* 0x000f220000000800 */
[----:B-1----:R-:W-:Y:S01]  /*3b20*/  @P2 FMUL.FTZ R132, R149, R132 ;  /* 0x0000008495842220 */ /* 0x002fe20000410000 */
[----:B------:R-:W-:-:S02]  /*3b30*/  FSEL R154, R137, RZ, P0 ;  /* 0x000000ff899a7208 */ /* 0x000fc40000000000 */
[----:B------:R-:W-:Y:S01]  /*3b40*/  FSEL R137, R117, RZ, P0 ;  /* 0x000000ff75897208 */ /* 0x000fe20000000000 */
[----:B------:R-:W-:Y:S01]  /*3b50*/  @P2 FMUL.FTZ R146, R37, R132 ;  /* 0x0000008425922220 */ /* 0x000fe20000410000 */
[----:B------:R-:W-:Y:S02]  /*3b60*/  F2FP.F16.F32.PACK_AB R117, R151, R152 ;  /* 0x000000989775723e */ /* 0x000fe400000000ff */
[----:B------:R-:W1:Y:S01]  /*3b70*/  @P2 LDC R135, c[0x0][0x40c] ;  /* 0x00010300ff872b82 */ /* 0x000e620000000800 */
[----:B--2---:R-:W-:Y:S01]  /*3b80*/  @P2 FMUL.FTZ R145, R116, R145 ;  /* 0x0000009174912220 */ /* 0x004fe20000410000 */
[----:B------:R-:W-:Y:S02]  /*3b90*/  FSEL R134, R134, RZ, P0 ;  /* 0x000000ff86867208 */ /* 0x000fe40000000000 */
[----:B------:R-:W-:Y:S01]  /*3ba0*/  F2FP.F16.F32.PACK_AB R116, R149, R116 ;  /* 0x000000749574723e */ /* 0x000fe200000000ff */
[----:B------:R-:W-:Y:S01]  /*3bb0*/  @P2 FMUL.FTZ R144, R36, R145 ;  /* 0x0000009124902220 */ /* 0x000fe20000410000 */
[----:B------:R-:W-:-:S02]  /*3bc0*/  FSEL R141, R141, RZ, P0 ;  /* 0x000000ff8d8d7208 */ /* 0x000fc40000000000 */
[----:B------:R-:W2:Y:S01]  /*3bd0*/  @P2 LDC R133, c[0x0][0x40c] ;  /* 0x00010300ff852b82 */ /* 0x000ea20000000800 */
[----:B---3--:R-:W-:Y:S01]  /*3be0*/  @P2 FMUL.FTZ R119, R152, R119 ;  /* 0x0000007798772220 */ /* 0x008fe20000410000 */
[----:B------:R-:W-:Y:S01]  /*3bf0*/  @P2 F2FP.F16.F32.PACK_AB R149, RZ, R144 ;  /* 0x00000090ff95223e */ /* 0x000fe200000000ff */
[--C-:B-----5:R-:W-:Y:S01]  /*3c00*/  @P2 HADD2.F32 R152, -RZ, R108.reuse.H1_H1 ;  /* 0x3000006cff982230 */ /* 0x120fe20000004100 */
[----:B------:R-:W-:Y:S01]  /*3c10*/  @P2 F2FP.F16.F32.PACK_AB R144, RZ, R146 ;  /* 0x00000092ff90223e */ /* 0x000fe200000000ff */
[----:B------:R-:W-:Y:S01]  /*3c20*/  @P2 FMUL.FTZ R148, R38, R119 ;  /* 0x0000007726942220 */ /* 0x000fe20000410000 */
[----:B------:R-:W-:Y:S02]  /*3c30*/  @P2 PRMT R112, R149, 0x7610, R112 ;  /* 0x0000761095702816 */ /* 0x000fe40000000070 */
[----:B------:R-:W3:Y:S01]  /*3c40*/  @P2 LDC R118, c[0x0][0x40c] ;  /* 0x00010300ff762b82 */ /* 0x000ee20000000800 */
[----:B----4-:R-:W-:Y:S01]  /*3c50*/  @P2 FMUL.FTZ R136, R151, R136 ;  /* 0x0000008897882220 */ /* 0x010fe20000410000 */
[----:B------:R-:W-:Y:S01]  /*3c60*/  @P2 HADD2.F32 R151, -RZ, R108.H0_H0 ;  /* 0x2000006cff972230 */ /* 0x000fe20000004100 */
[----:B------:R-:W-:Y:S01]  /*3c70*/  @P2 F2FP.F16.F32.PACK_AB R146, RZ, R148 ;  /* 0x00000094ff92223e */ /* 0x000fe200000000ff */
[----:B------:R-:W-:Y:S01]  /*3c80*/  @P2 FFMA.FTZ R97, R152, R132, R97 ;  /* 0x0000008498612223 */ /* 0x000fe20000010061 */
[----:B------:R-:W-:Y:S01]  /*3c90*/  @P2 FMUL.FTZ R150, R39, R136 ;  /* 0x0000008827962220 */ /* 0x000fe20000410000 */
[----:B------:R-:W-:-:S02]  /*3ca0*/  @P2 HADD2.F32 R132, -RZ, R109.H1_H1 ;  /* 0x3000006dff842230 */ /* 0x000fc40000004100 */
[----:B------:R-:W-:Y:S01]  /*3cb0*/  @P2 FFMA.FTZ R96, R151, R145, R96 ;  /* 0x0000009197602223 */ /* 0x000fe20000010060 */
[----:B-1----:R-:W-:Y:S01]  /*3cc0*/  @P2 FMUL.FTZ R135, R154, R135 ;  /* 0x000000879a872220 */ /* 0x002fe20000410000 */
[----:B------:R-:W-:Y:S01]  /*3cd0*/  @P2 HADD2.F32 R151, -RZ, R109.H0_H0 ;  /* 0x2000006dff972230 */ /* 0x000fe20000004100 */
[----:B------:R-:W-:Y:S01]  /*3ce0*/  @P2 F2FP.F16.F32.PACK_AB R148, RZ, R150 ;  /* 0x00000096ff94223e */ /* 0x000fe200000000ff */
[----:B------:R-:W-:Y:S01]  /*3cf0*/  @P2 FFMA.FTZ R99, R132, R136, R99 ;  /* 0x0000008884632223 */ /* 0x000fe20000010063 */
[--C-:B------:R-:W-:Y:S01]  /*3d00*/  @P2 HADD2.F32 R132, -RZ, R110.reuse.H1_H1 ;  /* 0x3000006eff842230 */ /* 0x100fe20000004100 */
[----:B------:R-:W-:Y:S01]  /*3d10*/  @P2 PRMT R113, R146, 0x7610, R113 ;  /* 0x0000761092712816 */ /* 0x000fe20000000071 */
[----:B------:R-:W-:Y:S01]  /*3d20*/  @P2 FFMA.FTZ R98, R151, R119, R98 ;  /* 0x0000007797622223 */ /* 0x000fe20000010062 */
[----:B------:R-:W-:Y:S02]  /*3d30*/  @P2 HADD2.F32 R119, -RZ, R110.H0_H0 ;  /* 0x2000006eff772230 */ /* 0x000fe40000004100 */
[----:B--2---:R-:W-:Y:S01]  /*3d40*/  @P2 FMUL.FTZ R145, R134, R133 ;  /* 0x0000008586912220 */ /* 0x004fe20000410000 */
[----:B------:R-:W-:Y:S01]  /*3d50*/  @P2 FMUL.FTZ R133, R40, R135 ;  /* 0x0000008728852220 */ /* 0x000fe20000410000 */
[----:B------:R-:W-:Y:S01]  /*3d60*/  @P2 HADD2.F32 R151, -RZ, R111.H0_H0 ;  /* 0x2000006fff972230 */ /* 0x000fe20000004100 */
[----:B------:R-:W-:Y:S01]  /*3d70*/  @P2 PRMT R112, R112, 0x5410, R144 ;  /* 0x0000541070702816 */ /* 0x000fe20000000090 */
[----:B------:R-:W-:Y:S01]  /*3d80*/  @P2 FMUL.FTZ R149, R42, R145 ;  /* 0x000000912a952220 */ /* 0x000fe20000410000 */
[----:B------:R-:W-:Y:S01]  /*3d90*/  @P2 FFMA.FTZ R92, R119, R135, R92 ;  /* 0x00000087775c2223 */ /* 0x000fe2000001005c */
[----:B------:R-:W-:Y:S01]  /*3da0*/  @P2 F2FP.F16.F32.PACK_AB R133, RZ, R133 ;  /* 0x00000085ff85223e */ /* 0x000fe200000000ff */
[----:B------:R-:W-:Y:S01]  /*3db0*/  @P2 FFMA.FTZ R94, R151, R145, R94 ;  /* 0x00000091975e2223 */ /* 0x000fe2000001005e */
[C---:B---3--:R-:W-:Y:S01]  /*3dc0*/  @P2 FMUL.FTZ R150, R137.reuse, R118 ;  /* 0x0000007689962220 */ /* 0x048fe20000410000 */
[----:B------:R-:W-:-:S02]  /*3dd0*/  F2FP.F16.F32.PACK_AB R118, R137, R154 ;  /* 0x0000009a8976723e */ /* 0x000fc400000000ff */
[----:B------:R-:W-:Y:S01]  /*3de0*/  @P2 F2FP.F16.F32.PACK_AB R149, RZ, R149 ;  /* 0x00000095ff95223e */ /* 0x000fe200000000ff */
[-C--:B------:R-:W-:Y:S01]  /*3df0*/  @P2 FMUL.FTZ R137, R41, R150.reuse ;  /* 0x0000009629892220 */ /* 0x080fe20000410000 */
[----:B------:R-:W-:Y:S01]  /*3e00*/  @P2 PRMT R114, R133, 0x7610, R114 ;  /* 0x0000761085722816 */ /* 0x000fe20000000072 */
[----:B------:R-:W-:Y:S01]  /*3e10*/  @P2 FFMA.FTZ R93, R132, R150, R93 ;  /* 0x00000096845d2223 */ /* 0x000fe2000001005d */
[----:B------:R-:W-:Y:S02]  /*3e20*/  @P2 PRMT R113, R113, 0x5410, R148 ;  /* 0x0000541071712816 */ /* 0x000fe40000000094 */
        /* <DEDUP_REMOVED lines=12> */
.L_x_5666:
[----:B-1----:R-:W1:Y:S01]  /*3ef0*/  @P2 LDC R133, c[0x0][0x40c] ;  /* 0x00010300ff852b82 */ /* 0x002e620000000800 */
[----:B------:R-:W-:Y:S01]  /*3f00*/  FFMA.FTZ R132, R142, R144, R145 ;  /* 0x000000908e847223 */ /* 0x000fe20000010091 */
[----:B------:R-:W-:Y:S01]  /*3f10*/  ISETP.GT.AND P0, PT, R136, RZ, PT ;  /* 0x000000ff8800720c */ /* 0x000fe20003f04270 */
[----:B------:R-:W-:Y:S01]  /*3f20*/  BSSY.RECONVERGENT B2, `(.L_x_5667) ;  /* 0x0000013000027945 */ /* 0x000fe20003800200 */
[----:B-----5:R-:W-:Y:S02]  /*3f30*/  @P2 HADD2.F32 R146, -RZ, R111.H1_H1 ;  /* 0x3000006fff922230 */ /* 0x020fe40000004100 */
[----:B------:R-:W-:-:S04]  /*3f40*/  FADD.FTZ R132, R139, -R132 ;  /* 0x800000848b847221 */ /* 0x000fc80000010000 */
[----:B------:R-:W-:-:S05]  /*3f50*/  FMUL.FTZ R132, R141, R132 ;  /* 0x000000848d847220 */ /* 0x000fca0000410000 */
[----:B------:R-:W-:-:S05]  /*3f60*/  FSEL R134, R132, RZ, P0 ;  /* 0x000000ff84867208 */ /* 0x000fca0000000000 */
[----:B-1----:R-:W-:-:S04]  /*3f70*/  @P2 FMUL.FTZ R134, R134, R133 ;  /* 0x0000008586862220 */ /* 0x002fc80000410000 */
        /* <DEDUP_REMOVED lines=13> */
.L_x_5668:
[----:B------:R-:W-:Y:S05]  /*4050*/  BSYNC.RECONVERGENT B2 ;  /* 0x0000000000027941 */ /* 0x000fea0003800200 */
.L_x_5667:
        /* <DEDUP_REMOVED lines=13> */
.L_x_5670:
[----:B------:R-:W-:Y:S05]  /*4130*/  BSYNC.RECONVERGENT B2 ;  /* 0x0000000000027941 */ /* 0x000fea0003800200 */
.L_x_5669:
        /* <DEDUP_REMOVED lines=13> */
.L_x_5672:
[----:B------:R-:W-:Y:S05]  /*4210*/  BSYNC.RECONVERGENT B2 ;  /* 0x0000000000027941 */ /* 0x000fea0003800200 */
.L_x_5671:
        /* <DEDUP_REMOVED lines=13> */
.L_x_5674:
[----:B------:R-:W-:Y:S05]  /*42f0*/  BSYNC.RECONVERGENT B2 ;  /* 0x0000000000027941 */ /* 0x000fea0003800200 */
.L_x_5673:
        /* <DEDUP_REMOVED lines=13> */
.L_x_5676:
[----:B------:R-:W-:Y:S05]  /*43d0*/  BSYNC.RECONVERGENT B2 ;  /* 0x0000000000027941 */ /* 0x000fea0003800200 */
.L_x_5675:
        /* <DEDUP_REMOVED lines=13> */
.L_x_5678:
[----:B------:R-:W-:Y:S05]  /*44b0*/  BSYNC.RECONVERGENT B2 ;  /* 0x0000000000027941 */ /* 0x000fea0003800200 */
.L_x_5677:
        /* <DEDUP_REMOVED lines=13> */
.L_x_5680:
[----:B------:R-:W-:Y:S05]  /*4590*/  BSYNC.RECONVERGENT B2 ;  /* 0x0000000000027941 */ /* 0x000fea0003800200 */
.L_x_5679:
[----:B------:R-:W-:Y:S01]  /*45a0*/  @P2 F2FP.F16.F32.PACK_AB R132, RZ, R132 ;  /* 0x00000084ff84223e */ /* 0x000fe200000000ff */
[----:B------:R-:W-:-:S03]  /*45b0*/  @P2 FFMA.FTZ R95, R146, R134, R95 ;  /* 0x00000086925f2223 */ /* 0x000fc6000001005f */
[----:B------:R-:W-:-:S07]  /*45c0*/  @P2 PRMT R115, R115, 0x5410, R132 ;  /* 0x0000541073732816 */ /* 0x000fce0000000084 */
.L_x_5665:
[----:B------:R-:W-:Y:S05]  /*45d0*/  BSYNC.RECONVERGENT B1 ;  /* 0x0000000000017941 */ /* 0x000fea0003800200 */
.L_x_5662:
        /* <DEDUP_REMOVED lines=11> */
.L_x_5636:
[----:B------:R-:W-:Y:S05]  /*4690*/  BSYNC B0 ;  /* 0x0000000000007941 */ /* 0x000fea0003800000 */
.L_x_5635:
        /* <DEDUP_REMOVED lines=149> */
.L_x_5640:
        /* <DEDUP_REMOVED lines=8> */
.L_x_5683:
[----:B------:R-:W-:Y:S05]  /*5070*/  BSYNC B1 ;  /* 0x0000000000017941 */ /* 0x000fea0003800000 */
.L_x_5682:
        /* <DEDUP_REMOVED lines=8> */
.L_x_5684:
[----:B------:R-:W-:Y:S01]  /*5100*/  FADD.FTZ R133, R133, R144 ;  /* 0x0000009085857221 */ /* 0x000fe20000010000 */
[----:B------:R-:W-:-:S04]  /*5110*/  HFMA2 R153, -RZ, RZ, 0, 1.1920928955078125e-07 ;  /* 0x00000002ff997431 */ /* 0x000fc800000001ff */
[----:B------:R-:W-:Y:S02]  /*5120*/  MOV R152, R133 ;  /* 0x0000008500987202 */ /* 0x000fe40000000f00 */
[----:B------:R-:W-:-:S07]  /*5130*/  MOV R132, R150 ;  /* 0x0000009600847202 */ /* 0x000fce0000000f00 */
[----:B------:R-:W-:Y:S05]  /*5140*/  WARPSYNC.COLLECTIVE R151, `(.L_x_5685) ;  /* 0x0000000097087348 */ /* 0x000fea0003c00000 */
[----:B------:R0:W1:Y:S02]  /*5150*/  SHFL.BFLY P1, R150, R152, R153, R154 ;  /* 0x0c00009998967389 */ /* 0x000064000002009a */
[----:B01----:R-:W-:Y:S05]  /*5160*/  ENDCOLLECTIVE ;  /* 0x000000000000791b */ /* 0x003fea0003800000 */
.L_x_5685:
[----:B------:R-:W-:-:S05]  /*5170*/  FADD.FTZ R132, R132, R145 ;  /* 0x0000009184847221 */ /* 0x000fca0000010000 */
[----:B------:R-:W-:Y:S02]  /*5180*/  MOV R152, R132 ;  /* 0x0000008400987202 */ /* 0x000fe40000000f00 */
[----:B------:R-:W-:-:S07]  /*5190*/  MOV R146, R150 ;  /* 0x0000009600927202 */ /* 0x000fce0000000f00 */
[----:B------:R-:W-:Y:S05]  /*51a0*/  WARPSYNC.COLLECTIVE R151, `(.L_x_5686) ;  /* 0x0000000097087348 */ /* 0x000fea0003c00000 */
[----:B------:R0:W1:Y:S02]  /*51b0*/  SHFL.BFLY P1, R150, R152, R153, R154 ;  /* 0x0c00009998967389 */ /* 0x000064000002009a */
[----:B01----:R-:W-:Y:S05]  /*51c0*/  ENDCOLLECTIVE ;  /* 0x000000000000791b */ /* 0x003fea0003800000 */
.L_x_5686:
[----:B------:R-:W-:Y:S01]  /*51d0*/  FADD.FTZ R146, R133, R146 ;  /* 0x0000009285927221 */ /* 0x000fe20000010000 */
[----:B------:R-:W-:-:S04]  /*51e0*/  HFMA2 R153, -RZ, RZ, 0, 2.384185791015625e-07 ;  /* 0x00000004ff997431 */ /* 0x000fc800000001ff */
[----:B------:R-:W-:Y:S02]  /*51f0*/  MOV R152, R146 ;  /* 0x0000009200987202 */ /* 0x000fe40000000f00 */
[----:B------:R-:W-:-:S07]  /*5200*/  MOV R137, R150 ;  /* 0x0000009600897202 */ /* 0x000fce0000000f00 */
[----:B------:R-:W-:Y:S05]  /*5210*/  WARPSYNC.COLLECTIVE R151, `(.L_x_5687) ;  /* 0x0000000097087348 */ /* 0x000fea0003c00000 */
[----:B------:R0:W1:Y:S02]  /*5220*/  SHFL.BFLY P1, R150, R152, R153, R154 ;  /* 0x0c00009998967389 */ /* 0x000064000002009a */
[----:B01----:R-:W-:Y:S05]  /*5230*/  ENDCOLLECTIVE ;  /* 0x000000000000791b */ /* 0x003fea0003800000 */
.L_x_5687:
[----:B------:R-:W-:-:S05]  /*5240*/  FADD.FTZ R137, R132, R137 ;  /* 0x0000008984897221 */ /* 0x000fca0000010000 */
[----:B------:R-:W-:Y:S02]  /*5250*/  MOV R152, R137 ;  /* 0x0000008900987202 */ /* 0x000fe40000000f00 */
[----:B------:R-:W-:-:S07]  /*5260*/  MOV R147, R150 ;  /* 0x0000009600937202 */ /* 0x000fce0000000f00 */
[----:B------:R-:W-:Y:S05]  /*5270*/  WARPSYNC.COLLECTIVE R151, `(.L_x_5688) ;  /* 0x0000000097087348 */ /* 0x000fea0003c00000 */
[----:B------:R0:W1:Y:S02]  /*5280*/  SHFL.BFLY P1, R150, R152, R153, R154 ;  /* 0x0c00009998967389 */ /* 0x000064000002009a */
[----:B01----:R-:W-:Y:S05]  /*5290*/  ENDCOLLECTIVE ;  /* 0x000000000000791b */ /* 0x003fea0003800000 */
.L_x_5688:
[----:B------:R-:W-:Y:S01]  /*52a0*/  FADD.FTZ R147, R146, R147 ;  /* 0x0000009392937221 */ /* 0x000fe20000010000 */
[----:B------:R-:W-:-:S04]  /*52b0*/  HFMA2 R153, -RZ, RZ, 0, 4.76837158203125e-07 ;  /* 0x00000008ff997431 */ /* 0x000fc800000001ff */
[----:B------:R-:W-:Y:S02]  /*52c0*/  MOV R152, R147 ;  /* 0x0000009300987202 */ /* 0x000fe40000000f00 */
[----:B------:R-:W-:-:S07]  /*52d0*/  MOV R148, R150 ;  /* 0x0000009600947202 */ /* 0x000fce0000000f00 */
[----:B------:R-:W-:Y:S05]  /*52e0*/  WARPSYNC.COLLECTIVE R151, `(.L_x_5689) ;  /* 0x0000000097087348 */ /* 0x000fea0003c00000 */
[----:B------:R0:W1:Y:S02]  /*52f0*/  SHFL.BFLY P1, R150, R152, R153, R154 ;  /* 0x0c00009998967389 */ /* 0x000064000002009a */
[----:B01----:R-:W-:Y:S05]  /*5300*/  ENDCOLLECTIVE ;  /* 0x000000000000791b */ /* 0x003fea0003800000 */
.L_x_5689:
[----:B------:R-:W-:-:S05]  /*5310*/  FADD.FTZ R148, R137, R148 ;  /* 0x0000009489947221 */ /* 0x000fca0000010000 */
[----:B------:R-:W-:Y:S02]  /*5320*/  MOV R152, R148 ;  /* 0x0000009400987202 */ /* 0x000fe40000000f00 */
[----:B------:R-:W-:-:S07]  /*5330*/  MOV R144, R150 ;  /* 0x0000009600907202 */ /* 0x000fce0000000f00 */
[----:B------:R-:W-:Y:S05]  /*5340*/  WARPSYNC.COLLECTIVE R151, `(.L_x_5690) ;  /* 0x0000000097087348 */ /* 0x000fea0003c00000 */
[----:B------:R0:W1:Y:S02]  /*5350*/  SHFL.BFLY P1, R150, R152, R153, R154 ;  /* 0x0c00009998967389 */ /* 0x000064000002009a */
[----:B01----:R-:W-:Y:S05]  /*5360*/  ENDCOLLECTIVE ;  /* 0x000000000000791b */ /* 0x003fea0003800000 */
.L_x_5690:
[----:B------:R-:W-:Y:S01]  /*5370*/  FADD.FTZ R144, R147, R144 ;  /* 0x0000009093907221 */ /* 0x000fe20000010000 */
[----:B------:R-:W-:-:S04]  /*5380*/  HFMA2 R153, -RZ, RZ, 0, 9.5367431640625e-07 ;  /* 0x00000010ff997431 */ /* 0x000fc800000001ff */
[----:B------:R-:W-:Y:S02]  /*5390*/  MOV R152, R144 ;  /* 0x0000009000987202 */ /* 0x000fe40000000f00 */
[----:B------:R-:W-:-:S07]  /*53a0*/  MOV R145, R150 ;  /* 0x0000009600917202 */ /* 0x000fce0000000f00 */
[----:B------:R-:W-:Y:S05]  /*53b0*/  WARPSYNC.COLLECTIVE R151, `(.L_x_5691) ;  /* 0x0000000097087348 */ /* 0x000fea0003c00000 */
[----:B------:R0:W1:Y:S02]  /*53c0*/  SHFL.BFLY P1, R150, R152, R153, R154 ;  /* 0x0c00009998967389 */ /* 0x000064000002009a */
[----:B01----:R-:W-:Y:S05]  /*53d0*/  ENDCOLLECTIVE ;  /* 0x000000000000791b */ /* 0x003fea0003800000 */
.L_x_5691:
[----:B------:R-:W-:-:S05]  /*53e0*/  FADD.FTZ R145, R148, R145 ;  /* 0x0000009194917221 */ /* 0x000fca0000010000 */
[----:B------:R-:W-:Y:S02]  /*53f0*/  MOV R152, R145 ;  /* 0x0000009100987202 */ /* 0x000fe40000000f00 */
[----:B------:R-:W-:-:S07]  /*5400*/  MOV R149, R150 ;  /* 0x0000009600957202 */ /* 0x000fce0000000f00 */
[----:B------:R-:W-:Y:S05]  /*5410*/  WARPSYNC.COLLECTIVE R151, `(.L_x_5692) ;  /* 0x0000000097087348 */ /* 0x000fea0003c00000 */
[----:B------:R0:W1:Y:S02]  /*5420*/  SHFL.BFLY P1, R150, R152, R153, R154 ;  /* 0x0c00009998967389 */ /* 0x000064000002009a */
[----:B01----:R-:W-:Y:S05]  /*5430*/  ENDCOLLECTIVE ;  /* 0x000000000000791b */ /* 0x003fea0003800000 */
.L_x_5692:
[----:B------:R-:W-:Y:S05]  /*5440*/  BRA `(.L_x_5693) ;  /* 0xffffffbc006c7947 */ /* 0x000fea000383ffff */
.L_x_5694:
        /* <DEDUP_REMOVED lines=11> */
.L_x_11255:


//--------------------- .text._ZN10layer_norm13ln_bwd_kernelINS_13Kernel_traitsIf6__halfS2_S2_fjLj512ELj1ELj4ELj1ELj16ENS_18Kernel_traits_baseILj512EfS2_S2_S2_fjLj128EEEEELb1ELb0ELb0ELb0EEEvNS_9BwdParamsE --------------------------
	.section	.text._ZN10layer_norm13ln_bwd_kernelINS_13Kernel_traitsIf6__halfS2_S2_fjLj512ELj1ELj4ELj1ELj16ENS_18Kernel_traits_baseILj512EfS2_S2_S2_fjLj128EEEEELb1ELb0ELb0ELb0EEEvNS_9BwdParamsE,"ax",@progbits
	.align	128
        .global         _ZN10layer_norm13ln_bwd_kernelINS_13Kernel_traitsIf6__halfS2_S2_fjLj512ELj1ELj4ELj1ELj16ENS_18Kernel_traits_baseILj512EfS2_S2_S2_fjLj128EEEEELb1ELb0ELb0ELb0EEEvNS_9BwdParamsE
        .type           _ZN10layer_norm13ln_bwd_kernelINS_13Kernel_traitsIf6__halfS2_S2_fjLj512ELj1ELj4ELj1ELj16ENS_18Kernel_traits_baseILj512EfS2_S2_S2_fjLj128EEEEELb1ELb0ELb0ELb0EEEvNS_9BwdParamsE,@function
        .size           _ZN10layer_norm13ln_bwd_kernelINS_13Kernel_traitsIf6__halfS2_S2_fjLj512ELj1ELj4ELj1ELj16ENS_18Kernel_traits_baseILj512EfS2_S2_S2_fjLj128EEEEELb1ELb0ELb0ELb0EEEvNS_9BwdParamsE,(.L_x_11256 - _ZN10layer_norm13ln_bwd_kernelINS_13Kernel_traitsIf6__halfS2_S2_fjLj512ELj1ELj4ELj1ELj16ENS_18Kernel_traits_baseILj512EfS2_S2_S2_fjLj128EEEEELb1ELb0ELb0ELb0EEEvNS_9BwdParamsE)
        .other          _ZN10layer_norm13ln_bwd_kernelINS_13Kernel_traitsIf6__halfS2_S2_fjLj512ELj1ELj4ELj1ELj16ENS_18Kernel_traits_baseILj512EfS2_S2_S2_fjLj128EEEEELb1ELb0ELb0ELb0EEEvNS_9BwdParamsE,@"STO_CUDA_ENTRY STV_DEFAULT"
_ZN10layer_norm13ln_bwd_kernelINS_13Kernel_traitsIf6__halfS2_S2_fjLj512ELj1ELj4ELj1ELj16ENS_18Kernel_traits_baseILj512EfS2_S2_S2_fjLj128EEEEELb1ELb0ELb0ELb0EEEvNS_9BwdParamsE:
.text._ZN10layer_norm13ln_bwd_kernelINS_13Kernel_traitsIf6__halfS2_S2_fjLj512ELj1ELj4ELj1ELj16ENS_18Kernel_traits_baseILj512EfS2_S2_S2_fjLj128EEEEELb1ELb0ELb0ELb0EEEvNS_9BwdParamsE:
        /* <DEDUP_REMOVED lines=71> */
.L_x_5715:
        /* <DEDUP_REMOVED lines=39> */
[----:B---3--:R-:W-:Y:S02]  /*06e0*/  HADD2.F32 R89, -RZ, R72.H0_H0 ;  /* 0x20000048ff597230 */ /* 0x008fe40000004100 */
[----:B------:R-:W-:Y:S02]  /*06f0*/  HADD2.F32 R101, -RZ, R74.H1_H1 ;  /* 0x3000004aff657230 */ /* 0x000fe40000004100 */
[----:B------:R-:W-:Y:S02]  /*0700*/  HADD2.F32 R91, -RZ, R72.H1_H1 ;  /* 0x30000048ff5b7230 */ /* 0x000fe40000004100 */
[----:B------:R-:W-:Y:S01]  /*0710*/  FADD.FTZ R89, -R108, R89 ;  /* 0x000000596c597221 */ /* 0x000fe20000010100 */
[----:B------:R-:W-:Y:S02]  /*0720*/  HADD2.F32 R93, -RZ, R73.H0_H0 ;  /* 0x20000049ff5d7230 */ /* 0x000fe40000004100 */
[----:B----4-:R-:W-:-:S02]  /*0730*/  HADD2.F32 R87, -RZ, R79.H0_H0 ;  /* 0x2000004fff577230 */ /* 0x010fc40000004100 */
[----:B------:R-:W-:Y:S02]  /*0740*/  HADD2.F32 R72, -RZ, R79.H1_H1 ;  /* 0x3000004fff487230 */ /* 0x000fe40000004100 */
[----:B------:R-:W-:Y:S01]  /*0750*/  FADD.FTZ R79, -R108, R101 ;  /* 0x000000656c4f7221 */ /* 0x000fe20000010100 */
[----:B------:R-:W-:Y:S02]  /*0760*/  HADD2.F32 R73, -RZ, R73.H1_H1 ;  /* 0x30000049ff497230 */ /* 0x000fe40000004100 */
[----:B-----5:R-:W-:Y:S01]  /*0770*/  FMUL.FTZ R101, R104, R89 ;  /* 0x0000005968657220 */ /* 0x020fe20000410000 */
[----:B------:R-:W-:Y:S02]  /*0780*/  HADD2.F32 R97, -RZ, R74.H0_H0 ;  /* 0x2000004aff617230 */ /* 0x000fe40000004100 */
[----:B------:R-:W-:Y:S02]  /*0790*/  HADD2.F32 R99, -RZ, R76.H0_H0 ;  /* 0x2000004cff637230 */ /* 0x000fe40000004100 */
[----:B------:R-:W-:Y:S01]  /*07a0*/  FADD.FTZ R93, -R108, R93 ;  /* 0x0000005d6c5d7221 */ /* 0x000fe20000010100 */
[----:B------:R-:W-:-:S02]  /*07b0*/  HADD2.F32 R113, -RZ, R75.H0_H0 ;  /* 0x2000004bff717230 */ /* 0x000fc40000004100 */
[C---:B------:R-:W-:Y:S01]  /*07c0*/  FADD.FTZ R91, -R108.reuse, R91 ;  /* 0x0000005b6c5b7221 */ /* 0x040fe20000010100 */
[----:B------:R-:W-:Y:S02]  /*07d0*/  HADD2.F32 R115, -RZ, R75.H1_H1 ;  /* 0x3000004bff737230 */ /* 0x000fe40000004100 */
[----:B------:R-:W-:Y:S01]  /*07e0*/  FADD.FTZ R75, -R108, R73 ;  /* 0x000000496c4b7221 */ /* 0x000fe20000010100 */
[--C-:B------:R-:W-:Y:S02]  /*07f0*/  HADD2.F32 R95, -RZ, R77.reuse.H0_H0 ;  /* 0x2000004dff5f7230 */ /* 0x100fe40000004100 */
[----:B------:R-:W-:Y:S01]  /*0800*/  FADD.FTZ R48, R48, R99 ;  /* 0x0000006330307221 */ /* 0x000fe20000010000 */
[----:B------:R-:W-:Y:S02]  /*0810*/  HADD2.F32 R94, -RZ, R77.H1_H1 ;  /* 0x3000004dff5e7230 */ /* 0x000fe40000004100 */
[----:B------:R-:W-:Y:S01]  /*0820*/  FADD.FTZ R77, -R108, R97 ;  /* 0x000000616c4d7221 */ /* 0x000fe20000010100 */
[----:B------:R-:W-:-:S02]  /*0830*/  HADD2.F32 R76, -RZ, R76.H1_H1 ;  /* 0x3000004cff4c7230 */ /* 0x000fc40000004100 */
[-C--:B------:R-:W-:Y:S01]  /*0840*/  FFMA.FTZ R32, R101, R99.reuse, R32 ;  /* 0x0000006365207223 */ /* 0x080fe20000010020 */
[----:B------:R-:W-:Y:S01]  /*0850*/  FMUL.FTZ R99, R16, R99 ;  /* 0x0000006310637220 */ /* 0x000fe20000410000 */
[C---:B------:R-:W-:Y:S01]  /*0860*/  FMUL.FTZ R97, R104.reuse, R93 ;  /* 0x0000005d68617220 */ /* 0x040fe20000410000 */
[C---:B------:R-:W-:Y:S01]  /*0870*/  FMUL.FTZ R100, R104.reuse, R91 ;  /* 0x0000005b68647220 */ /* 0x040fe20000410000 */
[C---:B------:R-:W-:Y:S01]  /*0880*/  FMUL.FTZ R96, R104.reuse, R75 ;  /* 0x0000004b68607220 */ /* 0x040fe20000410000 */
[----:B------:R-:W-:Y:S01]  /*0890*/  FMUL.FTZ R93, R104, R77 ;  /* 0x0000004d685d7220 */ /* 0x000fe20000410000 */
[-C--:B------:R-:W-:Y:S01]  /*08a0*/  FMUL.FTZ R98, R17, R76.reuse ;  /* 0x0000004c11627220 */ /* 0x080fe20000410000 */
[----:B------:R-:W-:Y:S01]  /*08b0*/  FADD.FTZ R75, RZ, R99 ;  /* 0x00000063ff4b7221 */ /* 0x000fe20000010000 */
[----:B------:R-:W-:Y:S01]  /*08c0*/  FFMA.FTZ R77, R101, R99, RZ ;  /* 0x00000063654d7223 */ /* 0x000fe200000100ff */
[----:B------:R-:W-:Y:S01]  /*08d0*/  FADD.FTZ R49, R49, R76 ;  /* 0x0000004c31317221 */ /* 0x000fe20000010000 */
[----:B------:R-:W-:Y:S01]  /*08e0*/  FFMA.FTZ R33, R100, R76, R33 ;  /* 0x0000004c64217223 */ /* 0x000fe20000010021 */
[----:B------:R-:W-:Y:S01]  /*08f0*/  FADD.FTZ R50, R50, R95 ;  /* 0x0000005f32327221 */ /* 0x000fe20000010000 */
[-C--:B------:R-:W-:Y:S01]  /*0900*/  FFMA.FTZ R34, R97, R95.reuse, R34 ;  /* 0x0000005f61227223 */ /* 0x080fe20000010022 */
[----:B------:R-:W-:Y:S01]  /*0910*/  FMUL.FTZ R95, R18, R95 ;  /* 0x0000005f125f7220 */ /* 0x000fe20000410000 */
[----:B------:R-:W-:Y:S01]  /*0920*/  FADD.FTZ R74, R75, R98 ;  /* 0x000000624b4a7221 */ /* 0x000fe20000010000 */
[----:B------:R-:W-:Y:S01]  /*0930*/  FFMA.FTZ R76, R100, R98, R77 ;  /* 0x00000062644c7223 */ /* 0x000fe2000001004d */
[----:B------:R-:W-:-:S02]  /*0940*/  HADD2.F32 R109, -RZ, R78.H0_H0 ;  /* 0x2000004eff6d7230 */ /* 0x000fc40000004100 */
[----:B------:R-:W-:Y:S01]  /*0950*/  FADD.FTZ R51, R51, R94 ;  /* 0x0000005e33337221 */ /* 0x000fe20000010000 */
[-C--:B------:R-:W-:Y:S01]  /*0960*/  FFMA.FTZ R35, R96, R94.reuse, R35 ;  /* 0x0000005e60237223 */ /* 0x080fe20000010023 */
[----:B------:R-:W-:Y:S01]  /*0970*/  FMUL.FTZ R94, R19, R94 ;  /* 0x0000005e135e7220 */ /* 0x000fe20000410000 */
[----:B------:R-:W-:Y:S01]  /*0980*/  FADD.FTZ R75, R74, R95 ;  /* 0x0000005f4a4b7221 */ /* 0x000fe20000010000 */
[----:B------:R-:W-:Y:S01]  /*0990*/  FFMA.FTZ R77, R97, R95, R76 ;  /* 0x0000005f614d7223 */ /* 0x000fe2000001004c */
[----:B------:R-:W-:Y:S02]  /*09a0*/  HADD2.F32 R78, -RZ, R78.H1_H1 ;  /* 0x3000004eff4e7230 */ /* 0x000fe40000004100 */
[----:B------:R-:W-:Y:S01]  /*09b0*/  FADD.FTZ R113, -R108, R113 ;  /* 0x000000716c717221 */ /* 0x000fe20000010100 */
[----:B------:R-:W-:Y:S01]  /*09c0*/  FMUL.FTZ R91, R20, R109 ;  /* 0x0000006d145b7220 */ /* 0x000fe20000410000 */
[----:B------:R-:W-:Y:S01]  /*09d0*/  FADD.FTZ R74, R75, R94 ;  /* 0x0000005e4b4a7221 */ /* 0x000fe20000010000 */
[----:B------:R-:W-:Y:S01]  /*09e0*/  FFMA.FTZ R76, R96, R94, R77 ;  /* 0x0000005e604c7223 */ /* 0x000fe2000001004d */
[C---:B------:R-:W-:Y:S01]  /*09f0*/  FMUL.FTZ R89, R104.reuse, R113 ;  /* 0x0000007168597220 */ /* 0x040fe20000410000 */
        /* <DEDUP_REMOVED lines=23> */
.L_x_5698:
[----:B------:R-:W-:Y:S05]  /*0b70*/  BSYNC.RECONVERGENT B1 ;  /* 0x0000000000017941 */ /* 0x000fea0003800200 */
.L_x_5697:
[----:B------:R-:W-:Y:S04]  /*0b80*/  BSSY.RECONVERGENT B1, `(.L_x_5699) ;  /* 0x0000058000017945 */ /* 0x000fe80003800200 */
        /* <DEDUP_REMOVED lines=15> */
[--C-:B--2---:R-:W-:Y:S02]  /*0c80*/  HADD2.F32 R15, -RZ, R8.reuse.H0_H0 ;  /* 0x20000008ff0f7230 */ /* 0x104fe40000004100 */
[--C-:B------:R-:W-:Y:S02]  /*0c90*/  HADD2.F32 R77, -RZ, R9.reuse.H0_H0 ;  /* 0x20000009ff4d7230 */ /* 0x100fe40000004100 */
[----:B------:R-:W-:Y:S02]  /*0ca0*/  HADD2.F32 R75, -RZ, R8.H1_H1 ;  /* 0x30000008ff4b7230 */ /* 0x000fe40000004100 */
[----:B------:R-:W-:Y:S01]  /*0cb0*/  FADD.FTZ R15, -R108, R15 ;  /* 0x0000000f6c0f7221 */ /* 0x000fe20000010100 */
[----:B------:R-:W-:Y:S02]  /*0cc0*/  HADD2.F32 R79, -RZ, R9.H1_H1 ;  /* 0x30000009ff4f7230 */ /* 0x000fe40000004100 */
[----:B---3--:R-:W-:-:S02]  /*0cd0*/  HADD2.F32 R3, -RZ, R4.H0_H0 ;  /* 0x20000004ff037230 */ /* 0x008fc40000004100 */
[----:B-----5:R-:W-:Y:S01]  /*0ce0*/  FMUL.FTZ R15, R104, R15 ;  /* 0x0000000f680f7220 */ /* 0x020fe20000410000 */
[--C-:B------:R-:W-:Y:S02]  /*0cf0*/  HADD2.F32 R119, -RZ, R11.reuse.H0_H0 ;  /* 0x2000000bff777230 */ /* 0x100fe40000004100 */
[----:B------:R-:W-:Y:S02]  /*0d00*/  HADD2.F32 R121, -RZ, R11.H1_H1 ;  /* 0x3000000bff797230 */ /* 0x000fe40000004100 */
[----:B------:R-:W-:Y:S01]  /*0d10*/  FADD.FTZ R11, -R108, R77 ;  /* 0x0000004d6c0b7221 */ /* 0x000fe20000010100 */
[----:B------:R-:W-:Y:S02]  /*0d20*/  HADD2.F32 R4, -RZ, R4.H1_H1 ;  /* 0x30000004ff047230 */ /* 0x000fe40000004100 */
[----:B------:R-:W-:Y:S01]  /*0d30*/  FMUL.FTZ R2, R24, R3 ;  /* 0x0000000318027220 */ /* 0x000fe20000410000 */
[--C-:B------:R-:W-:Y:S02]  /*0d40*/  HADD2.F32 R115, -RZ, R10.reuse.H1_H1 ;  /* 0x3000000aff737230 */ /* 0x100fe40000004100 */
[C---:B------:R-:W-:Y:S01]  /*0d50*/  FADD.FTZ R9, -R108.reuse, R75 ;  /* 0x0000004b6c097221 */ /* 0x040fe20000010100 */
[----:B------:R-:W-:Y:S01]  /*0d60*/  FADD.FTZ R109, -R108, R79 ;  /* 0x0000004f6c6d7221 */ /* 0x000fe20000010100 */
[----:B------:R-:W-:-:S02]  /*0d70*/  HADD2.F32 R113, -RZ, R10.H0_H0 ;  /* 0x2000000aff717230 */ /* 0x000fc40000004100 */
[----:B------:R-:W-:Y:S01]  /*0d80*/  FADD.FTZ R56, R56, R3 ;  /* 0x0000000338387221 */ /* 0x000fe20000010000 */
[--C-:B------:R-:W-:Y:S02]  /*0d90*/  HADD2.F32 R79, -RZ, R5.reuse.H0_H0 ;  /* 0x20000005ff4f7230 */ /* 0x100fe40000004100 */
[----:B------:R-:W-:Y:S01]  /*0da0*/  FFMA.FTZ R40, R15, R3, R40 ;  /* 0x000000030f287223 */ /* 0x000fe20000010028 */
[----:B------:R-:W-:Y:S02]  /*0db0*/  HADD2.F32 R8, -RZ, R5.H1_H1 ;  /* 0x30000005ff087230 */ /* 0x000fe40000004100 */
[C---:B------:R-:W-:Y:S01]  /*0dc0*/  FMUL.FTZ R3, R104.reuse, R11 ;  /* 0x0000000b68037220 */ /* 0x040fe20000410000 */
[----:B------:R-:W-:Y:S01]  /*0dd0*/  FMUL.FTZ R5, R25, R4 ;  /* 0x0000000419057220 */ /* 0x000fe20000410000 */
[----:B------:R-:W-:Y:S01]  /*0de0*/  FADD.FTZ R10, R73, R2 ;  /* 0x00000002490a7221 */ /* 0x000fe20000010000 */
[----:B------:R-:W-:Y:S01]  /*0df0*/  FMUL.FTZ R0, R104, R9 ;  /* 0x0000000968007220 */ /* 0x000fe20000410000 */
[----:B------:R-:W-:Y:S01]  /*0e00*/  FFMA.FTZ R11, R15, R2, R72 ;  /* 0x000000020f0b7223 */ /* 0x000fe20000010048 */
[----:B------:R-:W-:Y:S01]  /*0e10*/  FADD.FTZ R117, -R108, R115 ;  /* 0x000000736c757221 */ /* 0x000fe20000010100 */
[----:B------:R-:W-:-:S02]  /*0e20*/  HADD2.F32 R115, -RZ, R6.H0_H0 ;  /* 0x20000006ff737230 */ /* 0x000fc40000004100 */
[----:B------:R-:W-:Y:S01]  /*0e30*/  FADD.FTZ R73, R10, R5 ;  /* 0x000000050a497221 */ /* 0x000fe20000010000 */
[----:B------:R-:W-:Y:S02]  /*0e40*/  HADD2.F32 R76, -RZ, R6.H1_H1 ;  /* 0x30000006ff4c7230 */ /* 0x000fe40000004100 */
[----:B------:R-:W-:Y:S01]  /*0e50*/  FMUL.FTZ R6, R26, R79 ;  /* 0x0000004f1a067220 */ /* 0x000fe20000410000 */
[C---:B0-----:R-:W-:Y:S01]  /*0e60*/  FFMA.FTZ R12, R0.reuse, R5, R11 ;  /* 0x00000005000c7223 */ /* 0x041fe2000001000b */
[----:B------:R-:W-:Y:S01]  /*0e70*/  FADD.FTZ R57, R57, R4 ;  /* 0x0000000439397221 */ /* 0x000fe20000010000 */
[----:B------:R-:W-:Y:S01]  /*0e80*/  FFMA.FTZ R41, R0, R4, R41 ;  /* 0x0000000400297223 */ /* 0x000fe20000010029 */
[--C-:B------:R-:W-:Y:S02]  /*0e90*/  HADD2.F32 R77, -RZ, R7.reuse.H0_H0 ;  /* 0x20000007ff4d7230 */ /* 0x100fe40000004100 */
[----:B------:R-:W-:Y:S01]  /*0ea0*/  FMUL.FTZ R4, R104, R109 ;  /* 0x0000006d68047220 */ /* 0x000fe20000410000 */
[----:B------:R-:W-:-:S02]  /*0eb0*/  HADD2.F32 R74, -RZ, R7.H1_H1 ;  /* 0x30000007ff4a7230 */ /* 0x000fc40000004100 */
[----:B------:R-:W-:Y:S01]  /*0ec0*/  FADD.FTZ R14, R73, R6 ;  /* 0x00000006490e7221 */ /* 0x000fe20000010000 */
[C---:B------:R-:W-:Y:S01]  /*0ed0*/  FADD.FTZ R113, -R108.reuse, R113 ;  /* 0x000000716c717221 */ /* 0x040fe20000010100 */
[----:B------:R-:W-:Y:S01]  /*0ee0*/  FMUL.FTZ R7, R27, R8 ;  /* 0x000000081b077220 */ /* 0x000fe20000410000 */
[C---:B------:R-:W-:Y:S01]  /*0ef0*/  FFMA.FTZ R73, R3.reuse, R6, R12 ;  /* 0x0000000603497223 */ /* 0x040fe2000001000c */
        /* <DEDUP_REMOVED lines=32> */
.L_x_5700:
[----:B------:R-:W-:Y:S05]  /*1100*/  BSYNC.RECONVERGENT B1 ;  /* 0x0000000000017941 */ /* 0x000fea0003800200 */
.L_x_5699:
        /* <DEDUP_REMOVED lines=21> */
.L_x_5727:
        /* <DEDUP_REMOVED lines=15> */
[----:B------:R-:W-:Y:S01]  /*1350*/  FFMA.FTZ R72, R93, R105, R108 ;  /* 0x000000695d487223 */ /* 0x000fe2000001006c */
[----:B------:R-:W-:Y:S01]  /*1360*/  ISETP.GE.U32.AND P1, PT, R110, RZ, PT ;  /* 0x000000ff6e00720c */ /* 0x000fe20003f26070 */
[----:B------:R-:W-:Y:S01]  /*1370*/  FADD.FTZ R77, R86, -R73 ;  /* 0x80000049564d7221 */ /* 0x000fe20000010000 */
[----:B------:R-:W-:Y:S01]  /*1380*/  FADD.FTZ R75, R87, -R74 ;  /* 0x8000004a574b7221 */ /* 0x000fe20000010000 */
[----:B------:R-:W-:Y:S01]  /*1390*/  FADD.FTZ R73, R91, -R72 ;  /* 0x800000485b497221 */ /* 0x000fe20000010000 */
[----:B------:R-:W-:Y:S01]  /*13a0*/  ISETP.GE.U32.AND.EX P1, PT, R111, 0x1000000, PT, P1 ;  /* 0x010000006f00780c */ /* 0x000fe20003f26110 */
        /* <DEDUP_REMOVED lines=57> */
.L_x_5706:
[----:B------:R-:W-:Y:S05]  /*1740*/  BSYNC.RECONVERGENT B2 ;  /* 0x0000000000027941 */ /* 0x000fea0003800200 */
.L_x_5705:
        /* <DEDUP_REMOVED lines=66> */
.L_x_5704:
        /* <DEDUP_REMOVED lines=33> */
[----:B------:R-:W-:Y:S02]  /*1d80*/  F2FP.F16.F32.PACK_AB R74, R75, R74 ;  /* 0x0000004a4b4a723e */ /* 0x000fe400000000ff */
[----:B------:R-:W-:Y:S01]  /*1d90*/  F2FP.F16.F32.PACK_AB R75, R79, R76 ;  /* 0x0000004c4f4b723e */ /* 0x000fe200000000ff */
[--C-:B------:R-:W-:Y:S01]  /*1da0*/  FFMA.FTZ R76, R97, R105, R108.reuse ;  /* 0x00000069614c7223 */ /* 0x100fe2000001006c */
[----:B------:R-:W-:Y:S01]  /*1db0*/  F2FP.F16.F32.PACK_AB R79, R78, R77 ;  /* 0x0000004d4e4f723e */ /* 0x000fe200000000ff */
[-CC-:B------:R-:W-:Y:S01]  /*1dc0*/  FFMA.FTZ R77, R100, R105.reuse, R108.reuse ;  /* 0x00000069644d7223 */ /* 0x180fe2000001006c */
[----:B------:R-:W-:Y:S01]  /*1dd0*/  F2FP.F16.F32.PACK_AB R78, R73, R72 ;  /* 0x00000048494e723e */ /* 0x000fe200000000ff */
        /* <DEDUP_REMOVED lines=14> */
[----:B------:R-:W-:-:S03]  /*1ec0*/  F2FP.F16.F32.PACK_AB R73, R116, R76 ;  /* 0x0000004c7449723e */ /* 0x000fc600000000ff */
        /* <DEDUP_REMOVED lines=17> */
[----:B------:R-:W-:-:S02]  /*1fe0*/  F2FP.F16.F32.PACK_AB R77, R117, R116 ;  /* 0x00000074754d723e */ /* 0x000fc400000000ff */
[----:B------:R-:W-:Y:S02]  /*1ff0*/  F2FP.F16.F32.PACK_AB R76, R109, R76 ;  /* 0x0000004c6d4c723e */ /* 0x000fe400000000ff */
[----:B------:R-:W-:-:S03]  /*2000*/  IADD3 R102, PT, PT, R102, 0x20, RZ ;  /* 0x0000002066667810 */ /* 0x000fc60007ffe0ff */
[----:B------:R2:W-:Y:S04]  /*2010*/  STG.E.128 desc[UR6][R112.64], R76 ;  /* 0x0000004c70007986 */ /* 0x0005e8000c101d06 */
.L_x_5709:
[----:B------:R-:W-:Y:S05]  /*2020*/  BSYNC.RECONVERGENT B2 ;  /* 0x0000000000027941 */ /* 0x000fea0003800200 */
.L_x_5708:
        /* <DEDUP_REMOVED lines=27> */
[----:B------:R-:W-:Y:S01]  /*21e0*/  F2FP.F16.F32.PACK_AB R73, R105, R74 ;  /* 0x0000004a6949723e */ /* 0x000fe200000000ff */
[-C--:B------:R-:W-:Y:S01]  /*21f0*/  FMUL.FTZ R114, R116, R103.reuse ;  /* 0x0000006774727220 */ /* 0x080fe20000410000 */
[----:B------:R-:W-:Y:S01]  /*2200*/  F2FP.F16.F32.PACK_AB R74, R115, R116 ;  /* 0x00000074734a723e */ /* 0x000fe200000000ff */
        /* <DEDUP_REMOVED lines=43> */
.L_x_5703:
        /* <DEDUP_REMOVED lines=8> */
[----:B------:R-:W-:Y:S02]  /*2540*/  HADD2.F32 R75, -RZ, R66.H1_H1 ;  /* 0x30000042ff4b7230 */ /* 0x000fe40000004100 */
[-CC-:B------:R-:W-:Y:S01]  /*2550*/  FFMA.FTZ R113, R88, R105.reuse, R108.reuse ;  /* 0x0000006958717223 */ /* 0x180fe2000001006c */
[----:B0-----:R-:W-:Y:S01]  /*2560*/  FFMA.FTZ R72, R93, R105, R108 ;  /* 0x000000695d487223 */ /* 0x001fe2000001006c */
[----:B------:R-:W-:Y:S01]  /*2570*/  FADD.FTZ R78, R90, -R109 ;  /* 0x8000006d5a4e7221 */ /* 0x000fe20000010000 */
[--C-:B------:R-:W-:Y:S02]  /*2580*/  HADD2.F32 R77, -RZ, R67.reuse.H0_H0 ;  /* 0x20000043ff4d7230 */ /* 0x100fe40000004100 */
[----:B------:R-:W-:Y:S01]  /*2590*/  FADD.FTZ R74, R87, -R74 ;  /* 0x8000004a574a7221 */ /* 0x000fe20000010000 */
[----:B------:R-:W-:-:S02]  /*25a0*/  HADD2.F32 R79, -RZ, R67.H1_H1 ;  /* 0x30000043ff4f7230 */ /* 0x000fc40000004100 */
[----:B------:R-:W-:Y:S01]  /*25b0*/  FADD.FTZ R112, R86, -R113 ;  /* 0x8000007156707221 */ /* 0x000fe20000010000 */
[----:B------:R-:W-:Y:S02]  /*25c0*/  HADD2.F32 R73, -RZ, R66.H0_H0 ;  /* 0x20000042ff497230 */ /* 0x000fe40000004100 */
[----:B------:R-:W-:Y:S01]  /*25d0*/  FADD.FTZ R76, R91, -R72 ;  /* 0x800000485b4c7221 */ /* 0x000fe20000010000 */
[----:B------:R-:W-:Y:S01]  /*25e0*/  FFMA.FTZ R78, R104, R78, R75 ;  /* 0x0000004e684e7223 */ /* 0x000fe2000001004b */
[-CC-:B------:R-:W-:Y:S01]  /*25f0*/  FFMA.FTZ R75, R96, R105.reuse, R108.reuse ;  /* 0x00000069604b7223 */ /* 0x180fe2000001006c */
[----:B------:R-:W-:Y:S01]  /*2600*/  FFMA.FTZ R72, R104, R74, R77 ;  /* 0x0000004a68487223 */ /* 0x000fe2000001004d */
[-CC-:B------:R-:W-:Y:S01]  /*2610*/  FFMA.FTZ R109, R100, R105.reuse, R108.reuse ;  /* 0x00000069646d7223 */ /* 0x180fe2000001006c */
[C---:B------:R-:W-:Y:S01]  /*2620*/  FFMA.FTZ R74, R104.reuse, R112, R79 ;  /* 0x00000070684a7223 */ /* 0x040fe2000001004f */
[----:B------:R-:W-:Y:S01]  /*2630*/  FFMA.FTZ R76, R104, R76, R73 ;  /* 0x0000004c684c7223 */ /* 0x000fe20000010049 */
[----:B------:R-:W-:Y:S01]  /*2640*/  FFMA.FTZ R114, R97, R105, R108 ;  /* 0x0000006961727223 */ /* 0x000fe2000001006c */
[----:B------:R-:W-:Y:S01]  /*2650*/  FADD.FTZ R120, R94, -R75 ;  /* 0x8000004b5e787221 */ /* 0x000fe20000010000 */
[----:B------:R-:W-:-:S02]  /*2660*/  HADD2.F32 R75, -RZ, R64.H1_H1 ;  /* 0x30000040ff4b7230 */ /* 0x000fc40000004100 */
[----:B------:R-:W-:Y:S01]  /*2670*/  FADD.FTZ R118, R98, -R109 ;  /* 0x8000006d62767221 */ /* 0x000fe20000010000 */
[--C-:B------:R-:W-:Y:S02]  /*2680*/  HADD2.F32 R77, -RZ, R65.reuse.H0_H0 ;  /* 0x20000041ff4d7230 */ /* 0x100fe40000004100 */
[----:B------:R-:W-:Y:S01]  /*2690*/  FFMA.FTZ R112, R101, R105, R108 ;  /* 0x0000006965707223 */ /* 0x000fe2000001006c */
[-C--:B------:R-:W-:Y:S01]  /*26a0*/  FMUL.FTZ R74, R74, R103.reuse ;  /* 0x000000674a4a7220 */ /* 0x080fe20000410000 */
[----:B------:R-:W-:Y:S01]  /*26b0*/  FMUL.FTZ R76, R76, R103 ;  /* 0x000000674c4c7220 */ /* 0x000fe20000410000 */
[----:B------:R-:W-:Y:S01]  /*26c0*/  FADD.FTZ R114, R95, -R114 ;  /* 0x800000725f727221 */ /* 0x000fe20000010000 */
[----:B------:R-:W-:Y:S01]  /*26d0*/  FFMA.FTZ R118, R104, R118, R75 ;  /* 0x0000007668767223 */ /* 0x000fe2000001004b */
[----:B------:R-:W-:Y:S01]  /*26e0*/  FADD.FTZ R116, R99, -R112 ;  /* 0x8000007063747221 */ /* 0x000fe20000010000 */
[----:B------:R-:W-:Y:S01]  /*26f0*/  FMUL.FTZ R75, R74, UR13 ;  /* 0x0000000d4a4b7c20 */ /* 0x000fe20008410000 */
[----:B------:R-:W-:Y:S01]  /*2700*/  FFMA.FTZ R112, R104, R114, R77 ;  /* 0x0000007268707223 */ /* 0x000fe2000001004d */
[----:B------:R-:W-:Y:S01]  /*2710*/  FMUL.FTZ R74, R76, UR13 ;  /* 0x0000000d4c4a7c20 */ /* 0x000fe20008410000 */
[----:B------:R-:W-:Y:S01]  /*2720*/  HADD2.F32 R79, -RZ, R65.H1_H1 ;  /* 0x30000041ff4f7230 */ /* 0x000fe20000004100 */
[----:B------:R-:W0:Y:S01]  /*2730*/  LDC.64 R76, c[0x0][0x468] ;  /* 0x00011a00ff4c7b82 */ /* 0x000e220000000a00 */
[----:B------:R-:W-:-:S02]  /*2740*/  HADD2.F32 R73, -RZ, R64.H0_H0 ;  /* 0x20000040ff497230 */ /* 0x000fc40000004100 */
[-C--:B------:R-:W-:Y:S01]  /*2750*/  FMUL.FTZ R72, R72, R103.reuse ;  /* 0x0000006748487220 */ /* 0x080fe20000410000 */
[----:B------:R-:W-:Y:S01]  /*2760*/  ISETP.GE.U32.AND P1, PT, R110, RZ, PT ;  /* 0x000000ff6e00720c */ /* 0x000fe20003f26070 */
[C---:B------:R-:W-:Y:S01]  /*2770*/  FFMA.FTZ R114, R104.reuse, R120, R79 ;  /* 0x0000007868727223 */ /* 0x040fe2000001004f */
[C---:B------:R-:W-:Y:S01]  /*2780*/  LOP3.LUT P2, RZ, R111.reuse, 0xff0000, RZ, 0xc0, !PT ;  /* 0x00ff00006fff7812 */ /* 0x040fe2000784c0ff */
[----:B------:R-:W-:Y:S01]  /*2790*/  FFMA.FTZ R116, R104, R116, R73 ;  /* 0x0000007468747223 */ /* 0x000fe20000010049 */
[----:B------:R-:W-:Y:S01]  /*27a0*/  FMUL.FTZ R72, R72, UR13 ;  /* 0x0000000d48487c20 */ /* 0x000fe20008410000 */
[C---:B------:R-:W-:Y:S01]  /*27b0*/  LOP3.LUT P4, RZ, R111.reuse, 0xff, RZ, 0xc0, !PT ;  /* 0x000000ff6fff7812 */ /* 0x040fe2000788c0ff */
        /* <DEDUP_REMOVED lines=31> */
.L_x_5712:
[----:B------:R-:W-:Y:S05]  /*29b0*/  BSYNC.RECONVERGENT B2 ;  /* 0x0000000000027941 */ /* 0x000fea0003800200 */
.L_x_5711:
[----:B------:R-:W-:Y:S05]  /*29c0*/  @!P3 BRA `(.L_x_5707) ;  /* 0x0000000c00b0b947 */ /* 0x000fea0003800000 */
[-CC-:B-1----:R-:W-:Y:S01]  /*29d0*/  FFMA.FTZ R75, R80, R105.reuse, R108.reuse ;  /* 0x00000069504b7223 */ /* 0x182fe2000001006c */
[-CC-:B------:R-:W-:Y:S01]  /*29e0*/  FFMA.FTZ R113, R15, R105.reuse, R108.reuse ;  /* 0x000000690f717223 */ /* 0x180fe2000001006c */
[-CC-:B0-----:R-:W-:Y:S01]  /*29f0*/  FFMA.FTZ R72, R0, R105.reuse, R108.reuse ;  /* 0x0000006900487223 */ /* 0x181fe2000001006c */
[-CC-:B------:R-:W-:Y:S01]  /*2a00*/  FFMA.FTZ R115, R3, R105.reuse, R108.reuse ;  /* 0x0000006903737223 */ /* 0x180fe2000001006c */
[----:B------:R-:W-:Y:S01]  /*2a10*/  FADD.FTZ R74, R14, -R75 ;  /* 0x8000004b0e4a7221 */ /* 0x000fe20000010000 */
[-CC-:B------:R-:W-:Y:S01]  /*2a20*/  FFMA.FTZ R112, R4, R105.reuse, R108.reuse ;  /* 0x0000006904707223 */ /* 0x180fe2000001006c */
[-CC-:B------:R-:W-:Y:S01]  /*2a30*/  FFMA.FTZ R75, R9, R105.reuse, R108.reuse ;  /* 0x00000069094b7223 */ /* 0x180fe2000001006c */
[-CC-:B------:R-:W-:Y:S01]  /*2a40*/  FFMA.FTZ R76, R10, R105.reuse, R108.reuse ;  /* 0x000000690a4c7223 */ /* 0x180fe2000001006c */
[----:B------:R-:W-:Y:S02]  /*2a50*/  HADD2.F32 R77, -RZ, R68.H0_H0 ;  /* 0x20000044ff4d7230 */ /* 0x000fe40000004100 */
[----:B------:R-:W-:Y:S01]  /*2a60*/  FFMA.FTZ R105, R13, R105, R108 ;  /* 0x000000690d697223 */ /* 0x000fe2000001006c */
[----:B------:R-:W-:-:S02]  /*2a70*/  HADD2.F32 R73, -RZ, R71.H1_H1 ;  /* 0x30000047ff497230 */ /* 0x000fc40000004100 */
[----:B------:R-:W-:Y:S01]  /*2a80*/  FADD.FTZ R78, R2, -R113 ;  /* 0x80000071024e7221 */ /* 0x000fe20000010000 */
[----:B------:R-:W-:Y:S02]  /*2a90*/  HADD2.F32 R79, -RZ, R68.H1_H1 ;  /* 0x30000044ff4f7230 */ /* 0x000fe40000004100 */
[----:B------:R-:W-:Y:S01]  /*2aa0*/  FADD.FTZ R108, R5, -R72 ;  /* 0x80000048056c7221 */ /* 0x000fe20000010000 */
[--C-:B------:R-:W-:Y:S02]  /*2ab0*/  HADD2.F32 R109, -RZ, R69.reuse.H0_H0 ;  /* 0x20000045ff6d7230 */ /* 0x100fe40000004100 */
[----:B------:R-:W-:Y:S01]  /*2ac0*/  FADD.FTZ R114, R6, -R115 ;  /* 0x8000007306727221 */ /* 0x000fe20000010000 */
[C---:B------:R-:W-:Y:S01]  /*2ad0*/  FFMA.FTZ R78, R104.reuse, R78, R77 ;  /* 0x0000004e684e7223 */ /* 0x040fe2000001004d */
[C---:B------:R-:W-:Y:S01]  /*2ae0*/  FFMA.FTZ R74, R104.reuse, R74, R73 ;  /* 0x0000004a684a7223 */ /* 0x040fe20000010049 */
[C---:B------:R-:W-:Y:S01]  /*2af0*/  FFMA.FTZ R108, R104.reuse, R108, R79 ;  /* 0x0000006c686c7223 */ /* 0x040fe2000001004f */
[----:B------:R-:W-:Y:S01]  /*2b00*/  HADD2.F32 R77, -RZ, R69.H1_H1 ;  /* 0x30000045ff4d7230 */ /* 0x000fe20000004100 */
[----:B------:R-:W0:Y:S01]  /*2b10*/  LDC.64 R72, c[0x0][0x468] ;  /* 0x00011a00ff487b82 */ /* 0x000e220000000a00 */
[----:B------:R-:W-:Y:S01]  /*2b20*/  FFMA.FTZ R114, R104, R114, R109 ;  /* 0x0000007268727223 */ /* 0x000fe2000001006d */
[----:B------:R-:W-:-:S02]  /*2b30*/  HADD2.F32 R79, -RZ, R70.H0_H0 ;  /* 0x20000046ff4f7230 */ /* 0x000fc40000004100 */
[----:B------:R-:W-:Y:S01]  /*2b40*/  FADD.FTZ R112, R7, -R112 ;  /* 0x8000007007707221 */ /* 0x000fe20000010000 */
[----:B------:R-:W-:Y:S02]  /*2b50*/  HADD2.F32 R109, -RZ, R70.H1_H1 ;  /* 0x30000046ff6d7230 */ /* 0x000fe40000004100 */
[----:B------:R-:W-:Y:S01]  /*2b60*/  FADD.FTZ R116, R8, -R75 ;  /* 0x8000004b08747221 */ /* 0x000fe20000010000 */
[----:B------:R-:W-:Y:S01]  /*2b70*/  FADD.FTZ R118, R11, -R76 ;  /* 0x8000004c0b767221 */ /* 0x000fe20000010000 */
[----:B------:R-:W-:Y:S02]  /*2b80*/  HADD2.F32 R75, -RZ, R71.H0_H0 ;  /* 0x20000047ff4b7230 */ /* 0x000fe40000004100 */
        /* <DEDUP_REMOVED lines=9> */
[----:B------:R-:W-:Y:S01]  /*2c20*/  FMUL.FTZ R74, R74, UR13 ;  /* 0x0000000d4a4a7c20 */ /* 0x000fe20008410000 */
[-C--:B------:R-:W-:Y:S01]  /*2c30*/  FMUL.FTZ R75, R108, R103.reuse ;  /* 0x000000676c4b7220 */ /* 0x080fe20000410000 */
[-C--:B------:R-:W-:Y:S01]  /*2c40*/  FMUL.FTZ R114, R114, R103.reuse ;  /* 0x0000006772727220 */ /* 0x080fe20000410000 */
        /* <DEDUP_REMOVED lines=33> */
.L_x_5710:
[----:B------:R-:W-:Y:S04]  /*2e60*/  BSSY.RECONVERGENT B2, `(.L_x_5713) ;  /* 0x0000052000027945 */ /* 0x000fe80003800200 */
[----:B------:R-:W-:Y:S05]  /*2e70*/  @!P4 BRA `(.L_x_5714) ;  /* 0x000000040040c947 */ /* 0x000fea0003800000 */
[-CC-:B------:R-:W-:Y:S01]  /*2e80*/  FFMA.FTZ R77, R100, R105.reuse, R108.reuse ;  /* 0x00000069644d7223 */ /* 0x180fe2000001006c */
[-CC-:B------:R-:W-:Y:S01]  /*2e90*/  FFMA.FTZ R74, R97, R105.reuse, R108.reuse ;  /* 0x00000069614a7223 */ /* 0x180fe2000001006c */
[----:B0-----:R-:W-:Y:S01]  /*2ea0*/  FFMA.FTZ R72, R101, R105, R108 ;  /* 0x0000006965487223 */ /* 0x001fe2000001006c */
[--C-:B------:R-:W-:Y:S02]  /*2eb0*/  HADD2.F32 R76, -RZ, R64.reuse.H1_H1 ;  /* 0x30000040ff4c7230 */ /* 0x100fe40000004100 */
[----:B------:R-:W-:Y:S01]  /*2ec0*/  FADD.FTZ R77, R98, -R77 ;  /* 0x8000004d624d7221 */ /* 0x000fe20000010000 */
[----:B------:R-:W-:Y:S02]  /*2ed0*/  HADD2.F32 R116, -RZ, R65.H0_H0 ;  /* 0x20000041ff747230 */ /* 0x000fe40000004100 */
[----:B------:R-:W-:Y:S01]  /*2ee0*/  FADD.FTZ R79, R95, -R74 ;  /* 0x8000004a5f4f7221 */ /* 0x000fe20000010000 */
[----:B------:R-:W-:Y:S02]  /*2ef0*/  HADD2.F32 R75, -RZ, R64.H0_H0 ;  /* 0x20000040ff4b7230 */ /* 0x000fe40000004100 */
[----:B------:R-:W-:Y:S01]  /*2f00*/  FADD.FTZ R73, R99, -R72 ;  /* 0x8000004863497221 */ /* 0x000fe20000010000 */
[C---:B------:R-:W-:Y:S01]  /*2f10*/  FFMA.FTZ R76, R104.reuse, R77, R76 ;  /* 0x0000004d684c7223 */ /* 0x040fe2000001004c */
        /* <DEDUP_REMOVED lines=22> */
[----:B------:R-:W-:Y:S01]  /*3080*/  FMUL.FTZ R77, R74, R103 ;  /* 0x000000674a4d7220 */ /* 0x000fe20000410000 */
[----:B------:R-:W-:Y:S01]  /*3090*/  ISETP.GE.U32.AND.EX P1, PT, R111, 0x1000000, PT, P1 ;  /* 0x010000006f00780c */ /* 0x000fe20003f26110 */
[----:B------:R-:W-:Y:S01]  /*30a0*/  FMUL.FTZ R113, R112, UR13 ;  /* 0x0000000d70717c20 */ /* 0x000fe20008410000 */
[----:B------:R-:W-:Y:S01]  /*30b0*/  FMUL.FTZ R114, R114, UR13 ;  /* 0x0000000d72727c20 */ /* 0x000fe20008410000 */
[----:B------:R-:W-:Y:S01]  /*30c0*/  F2FP.F16.F32.PACK_AB R74, R79, R74 ;  /* 0x0000004a4f4a723e */ /* 0x000fe200000000ff */
[----:B------:R-:W-:Y:S01]  /*30d0*/  FMUL.FTZ R112, R109, UR13 ;  /* 0x0000000d6d707c20 */ /* 0x000fe20008410000 */
[----:B------:R-:W-:Y:S01]  /*30e0*/  LOP3.LUT P5, RZ, R111, 0xff0000, RZ, 0xc0, !PT ;  /* 0x00ff00006fff7812 */ /* 0x000fe200078ac0ff */
[----:B------:R-:W-:Y:S01]  /*30f0*/  FMUL.FTZ R79, R77, UR13 ;  /* 0x0000000d4d4f7c20 */ /* 0x000fe20008410000 */
[C---:B------:R-:W-:Y:S01]  /*3100*/  LOP3.LUT P4, RZ, R111.reuse, 0xff00, RZ, 0xc0, !PT ;  /* 0x0000ff006fff7812 */ /* 0x040fe2000788c0ff */
[----:B------:R-:W-:Y:S01]  /*3110*/  FFMA.FTZ R73, R96, R105, R108 ;  /* 0x0000006960497223 */ /* 0x000fe2000001006c */
[----:B------:R-:W-:Y:S01]  /*3120*/  LOP3.LUT P2, RZ, R111, 0xff, RZ, 0xc0, !PT ;  /* 0x000000ff6fff7812 */ /* 0x000fe2000784c0ff */
[----:B------:R-:W-:Y:S01]  /*3130*/  HADD2.F32 R77, -RZ, R65.H1_H1 ;  /* 0x30000041ff4d7230 */ /* 0x000fe20000004100 */
[----:B------:R-:W-:Y:S01]  /*3140*/  FSEL R114, R114, RZ, P1 ;  /* 0x000000ff72727208 */ /* 0x000fe20000800000 */
[----:B------:R-:W-:Y:S01]  /*3150*/  FADD.FTZ R73, R94, -R73 ;  /* 0x800000495e497221 */ /* 0x000fe20000010000 */
[----:B------:R-:W-:-:S02]  /*3160*/  FSEL R113, R113, RZ, P5 ;  /* 0x000000ff71717208 */ /* 0x000fc40002800000 */
[----:B------:R-:W-:Y:S01]  /*3170*/  FSEL R112, R112, RZ, P4 ;  /* 0x000000ff70707208 */ /* 0x000fe20002000000 */
[----:B------:R-:W-:Y:S01]  /*3180*/  FFMA.FTZ R77, R104, R73, R77 ;  /* 0x00000049684d7223 */ /* 0x000fe2000001004d */
[----:B------:R-:W-:Y:S02]  /*3190*/  FSEL R109, R79, RZ, P2 ;  /* 0x000000ff4f6d7208 */ /* 0x000fe40001000000 */
[----:B------:R-:W-:Y:S01]  /*31a0*/  F2FP.F16.F32.PACK_AB R75, R75, R78 ;  /* 0x0000004e4b4b723e */ /* 0x000fe200000000ff */
[C---:B------:R-:W-:Y:S01]  /*31b0*/  FMUL.FTZ R117, R77.reuse, R103 ;  /* 0x000000674d757220 */ /* 0x040fe20000410000 */
[----:B------:R-:W-:Y:S02]  /*31c0*/  F2FP.F16.F32.PACK_AB R79, R114, R113 ;  /* 0x00000071724f723e */ /* 0x000fe400000000ff */
[----:B------:R-:W-:Y:S01]  /*31d0*/  F2FP.F16.F32.PACK_AB R78, R112, R109 ;  /* 0x0000006d704e723e */ /* 0x000fe200000000ff */
[----:B------:R-:W0:Y:S01]  /*31e0*/  LDC.64 R114, c[0x0][0x478] ;  /* 0x00011e00ff727b82 */ /* 0x000e220000000a00 */
[----:B------:R-:W-:Y:S01]  /*31f0*/  F2FP.F16.F32.PACK_AB R73, R77, R116 ;  /* 0x000000744d49723e */ /* 0x000fe200000000ff */
[-C--:B------:R-:W-:Y:S01]  /*3200*/  FMUL.FTZ R77, R72, R103.reuse ;  /* 0x00000067484d7220 */ /* 0x080fe20000410000 */
[-C--:B------:R-:W-:Y:S01]  /*3210*/  FMUL.FTZ R109, R116, R103.reuse ;  /* 0x00000067746d7220 */ /* 0x080fe20000410000 */
[C---:B------:R-:W-:Y:S01]  /*3220*/  F2FP.F16.F32.PACK_AB R72, R76.reuse, R72 ;  /* 0x000000484c48723e */ /* 0x040fe200000000ff */
[----:B------:R-:W-:Y:S01]  /*3230*/  FMUL.FTZ R76, R76, R103 ;  /* 0x000000674c4c7220 */ /* 0x000fe20000410000 */
[----:B------:R-:W-:Y:S01]  /*3240*/  FMUL.FTZ R117, R117, UR13 ;  /* 0x0000000d75757c20 */ /* 0x000fe20008410000 */
[----:B------:R-:W-:Y:S01]  /*3250*/  FMUL.FTZ R116, R109, UR13 ;  /* 0x0000000d6d747c20 */ /* 0x000fe20008410000 */
[----:B------:R-:W1:Y:S01]  /*3260*/  LDC.64 R112, c[0x0][0x468] ;  /* 0x00011a00ff707b82 */ /* 0x000e620000000a00 */
[----:B------:R-:W-:Y:S01]  /*3270*/  FMUL.FTZ R77, R77, UR13 ;  /* 0x0000000d4d4d7c20 */ /* 0x000fe20008410000 */
[----:B------:R-:W-:Y:S01]  /*3280*/  FMUL.FTZ R109, R76, UR13 ;  /* 0x0000000d4c6d7c20 */ /* 0x000fe20008410000 */
[----:B------:R-:W-:-:S02]  /*3290*/  LOP3.LUT P4, RZ, R110, 0xff0000, RZ, 0xc0, !PT ;  /* 0x00ff00006eff7812 */ /* 0x000fc4000788c0ff */
[C---:B------:R-:W-:Y:S02]  /*32a0*/  LOP3.LUT P5, RZ, R110.reuse, 0xff000000, RZ, 0xc0, !PT ;  /* 0xff0000006eff7812 */ /* 0x040fe400078ac0ff */
[C---:B------:R-:W-:Y:S02]  /*32b0*/  LOP3.LUT P1, RZ, R110.reuse, 0xff, RZ, 0xc0, !PT ;  /* 0x000000ff6eff7812 */ /* 0x040fe4000782c0ff */
[----:B------:R-:W-:Y:S02]  /*32c0*/  LOP3.LUT P2, RZ, R110, 0xff00, RZ, 0xc0, !PT ;  /* 0x0000ff006eff7812 */ /* 0x000fe4000784c0ff */
[----:B------:R-:W-:Y:S02]  /*32d0*/  FSEL R116, R116, RZ, P4 ;  /* 0x000000ff74747208 */ /* 0x000fe40002000000 */
[----:B------:R-:W-:Y:S02]  /*32e0*/  FSEL R117, R117, RZ, P5 ;  /* 0x000000ff75757208 */ /* 0x000fe40002800000 */
[----:B------:R-:W-:Y:S01]  /*32f0*/  FSEL R76, R77, RZ, P1 ;  /* 0x000000ff4d4c7208 */ /* 0x000fe20000800000 */
[----:B0-----:R-:W-:Y:S01]  /*3300*/  IMAD.WIDE.U32 R114, R102, 0x10, R114 ;  /* 0x0000001066727825 */ /* 0x001fe200078e0072 */
[----:B------:R-:W-:-:S02]  /*3310*/  FSEL R109, R109, RZ, P2 ;  /* 0x000000ff6d6d7208 */ /* 0x000fc40001000000 */
[----:B------:R-:W-:Y:S02]  /*3320*/  F2FP.F16.F32.PACK_AB R77, R117, R116 ;  /* 0x00000074754d723e */ /* 0x000fe400000000ff */
[----:B------:R-:W-:Y:S01]  /*3330*/  F2FP.F16.F32.PACK_AB R76, R109, R76 ;  /* 0x0000004c6d4c723e */ /* 0x000fe200000000ff */
[----:B------:R2:W-:Y:S01]  /*3340*/  STG.E.128 desc[UR6][R114.64], R72 ;  /* 0x0000004872007986 */ /* 0x0005e2000c101d06 */
[C---:B-1----:R-:W-:Y:S01]  /*3350*/  IMAD.WIDE.U32 R112, R102.reuse, 0x10, R112 ;  /* 0x0000001066707825 */ /* 0x042fe200078e0070 */
[----:B------:R-:W-:-:S04]  /*3360*/  IADD3 R102, PT, PT, R102, 0x20, RZ ;  /* 0x0000002066667810 */ /* 0x000fc80007ffe0ff */
[----:B------:R2:W-:Y:S03]  /*3370*/  STG.E.128 desc[UR6][R112.64], R76 ;  /* 0x0000004c70007986 */ /* 0x0005e6000c101d06 */
.L_x_5714:
[----:B------:R-:W-:Y:S05]  /*3380*/  BSYNC.RECONVERGENT B2 ;  /* 0x0000000000027941 */ /* 0x000fea0003800200 */
.L_x_5713:
[----:B------:R-:W-:Y:S05]  /*3390*/  @!P3 BRA `(.L_x_5707) ;  /* 0x00000004003cb947 */ /* 0x000fea0003800000 */
[-CC-:B--2---:R-:W-:Y:S01]  /*33a0*/  FFMA.FTZ R79, R3, R105.reuse, R108.reuse ;  /* 0x00000069034f7223 */ /* 0x184fe2000001006c */
[-CC-:B------:R-:W-:Y:S01]  /*33b0*/  FFMA.FTZ R78, R4, R105.reuse, R108.reuse ;  /* 0x00000069044e7223 */ /* 0x180fe2000001006c */
[----:B------:R-:W-:Y:S02]  /*33c0*/  HADD2.F32 R114, -RZ, R69.H0_H0 ;  /* 0x20000045ff727230 */ /* 0x000fe40000004100 */
[----:B0-----:R-:W-:Y:S01]  /*33d0*/  FFMA.FTZ R73, R80, R105, R108 ;  /* 0x0000006950497223 */ /* 0x001fe2000001006c */
[----:B------:R-:W-:Y:S01]  /*33e0*/  FADD.FTZ R79, R6, -R79 ;  /* 0x8000004f064f7221 */ /* 0x000fe20000010000 */
[----:B------:R-:W-:Y:S02]  /*33f0*/  HADD2.F32 R109, -RZ, R71.H1_H1 ;  /* 0x30000047ff6d7230 */ /* 0x000fe40000004100 */
[----:B------:R-:W-:Y:S01]  /*3400*/  FADD.FTZ R113, R7, -R78 ;  /* 0x8000004e07717221 */ /* 0x000fe20000010000 */
[----:B------:R-:W-:Y:S01]  /*3410*/  FADD.FTZ R77, R14, -R73 ;  /* 0x800000490e4d7221 */ /* 0x000fe20000010000 */
[----:B------:R-:W-:Y:S01]  /*3420*/  FFMA.FTZ R114, R104, R79, R114 ;  /* 0x0000004f68727223 */ /* 0x000fe20000010072 */
[-CC-:B------:R-:W-:Y:S01]  /*3430*/  FFMA.FTZ R75, R15, R105.reuse, R108.reuse ;  /* 0x000000690f4b7223 */ /* 0x180fe2000001006c */
[----:B------:R-:W0:Y:S01]  /*3440*/  LDC.64 R78, c[0x0][0x478] ;  /* 0x00011e00ff4e7b82 */ /* 0x000e220000000a00 */
        /* <DEDUP_REMOVED lines=9> */
[----:B------:R-:W-:Y:S02]  /*34e0*/  HADD2.F32 R112, -RZ, R69.H1_H1 ;  /* 0x30000045ff707230 */ /* 0x000fe40000004100 */
[C---:B------:R-:W-:Y:S01]  /*34f0*/  FFMA.FTZ R74, R104.reuse, R75, R77 ;  /* 0x0000004b684a7223 */ /* 0x040fe2000001004d */
[----:B------:R-:W-:Y:S01]  /*3500*/  FADD.FTZ R115, R11, -R72 ;  /* 0x800000480b737221 */ /* 0x000fe20000010000 */
[C---:B------:R-:W-:Y:S01]  /*3510*/  FFMA.FTZ R109, R104.reuse, R109, R76 ;  /* 0x0000006d686d7223 */ /* 0x040fe2000001004c */
[--C-:B------:R-:W-:Y:S01]  /*3520*/  HADD2.F32 R72, -RZ, R70.reuse.H1_H1 ;  /* 0x30000046ff487230 */ /* 0x100fe20000004100 */
[----:B------:R-:W1:Y:S01]  /*3530*/  LDC.64 R76, c[0x0][0x468] ;  /* 0x00011a00ff4c7b82 */ /* 0x000e620000000a00 */
[----:B------:R-:W-:Y:S01]  /*3540*/  FFMA.FTZ R75, R104, R113, R112 ;  /* 0x00000071684b7223 */ /* 0x000fe20000010070 */
[----:B------:R-:W-:-:S02]  /*3550*/  HADD2.F32 R113, -RZ, R70.H0_H0 ;  /* 0x20000046ff717230 */ /* 0x000fc40000004100 */
[----:B------:R-:W-:Y:S01]  /*3560*/  FADD.FTZ R73, R8, -R73 ;  /* 0x8000004908497221 */ /* 0x000fe20000010000 */
[----:B------:R-:W-:Y:S02]  /*3570*/  HADD2.F32 R112, -RZ, R71.H0_H0 ;  /* 0x20000047ff707230 */ /* 0x000fe40000004100 */
[----:B------:R-:W-:Y:S01]  /*3580*/  FADD.FTZ R117, R12, -R105 ;  /* 0x800000690c757221 */ /* 0x000fe20000010000 */
[C---:B------:R-:W-:Y:S01]  /*3590*/  FFMA.FTZ R105, R104.reuse, R115, R72 ;  /* 0x0000007368697223 */ /* 0x040fe20000010048 */
[----:B------:R-:W-:Y:S01]  /*35a0*/  FFMA.FTZ R116, R104, R73, R113 ;  /* 0x0000004968747223 */ /* 0x000fe20000010071 */
[----:B------:R-:W-:Y:S01]  /*35b0*/  FMUL.FTZ R113, R74, R103 ;  /* 0x000000674a717220 */ /* 0x000fe20000410000 */
[----:B------:R-:W-:Y:S01]  /*35c0*/  FFMA.FTZ R117, R104, R117, R112 ;  /* 0x0000007568757223 */ /* 0x000fe20000010070 */
[----:B------:R-:W-:Y:S01]  /*35d0*/  F2FP.F16.F32.PACK_AB R72, R109, R74 ;  /* 0x0000004a6d48723e */ /* 0x000fe200000000ff */
[-C--:B------:R-:W-:Y:S01]  /*35e0*/  FMUL.FTZ R119, R108, R103.reuse ;  /* 0x000000676c777220 */ /* 0x080fe20000410000 */
[-C--:B------:R-:W-:Y:S01]  /*35f0*/  FMUL.FTZ R115, R116, R103.reuse ;  /* 0x0000006774737220 */ /* 0x080fe20000410000 */
[-C--:B------:R-:W-:Y:S01]  /*3600*/  FMUL.FTZ R118, R117, R103.reuse ;  /* 0x0000006775767220 */ /* 0x080fe20000410000 */
[C---:B------:R-:W-:Y:S01]  /*3610*/  F2FP.F16.F32.PACK_AB R74, R105.reuse, R116 ;  /* 0x00000074694a723e */ /* 0x040fe200000000ff */
[----:B------:R-:W-:Y:S01]  /*3620*/  FMUL.FTZ R116, R105, R103 ;  /* 0x0000006769747220 */ /* 0x000fe20000410000 */
[----:B------:R-:W-:Y:S01]  /*3630*/  ISETP.GE.U32.AND P1, PT, R106, RZ, PT ;  /* 0x000000ff6a00720c */ /* 0x000fe20003f26070 */
[----:B0-----:R-:W-:-:S04]  /*3640*/  IMAD.WIDE.U32 R104, R102, 0x10, R78 ;  /* 0x0000001066687825 */ /* 0x001fc800078e004e */
[-C--:B------:R-:W-:Y:S01]  /*3650*/  FMUL.FTZ R112, R114, R103.reuse ;  /* 0x0000006772707220 */ /* 0x080fe20000410000 */
[----:B------:R-:W-:Y:S01]  /*3660*/  F2FP.F16.F32.PACK_AB R73, R75, R114 ;  /* 0x000000724b49723e */ /* 0x000fe200000000ff */
[----:B------:R-:W-:Y:S01]  /*3670*/  FMUL.FTZ R79, R118, UR13 ;  /* 0x0000000d764f7c20 */ /* 0x000fe20008410000 */
[----:B------:R-:W-:Y:S01]  /*3680*/  FMUL.FTZ R119, R119, UR13 ;  /* 0x0000000d77777c20 */ /* 0x000fe20008410000 */
[-C--:B------:R-:W-:Y:S01]  /*3690*/  FMUL.FTZ R109, R109, R103.reuse ;  /* 0x000000676d6d7220 */ /* 0x080fe20000410000 */
[----:B------:R-:W-:Y:S01]  /*36a0*/  FMUL.FTZ R114, R75, R103 ;  /* 0x000000674b727220 */ /* 0x000fe20000410000 */
[----:B------:R-:W-:Y:S01]  /*36b0*/  LOP3.LUT P5, RZ, R107, 0xff0000, RZ, 0xc0, !PT ;  /* 0x00ff00006bff7812 */ /* 0x000fe200078ac0ff */
[----:B------:R-:W-:Y:S01]  /*36c0*/  FMUL.FTZ R115, R115, UR13 ;  /* 0x0000000d73737c20 */ /* 0x000fe20008410000 */
[----:B------:R-:W-:Y:S01]  /*36d0*/  ISETP.GE.U32.AND.EX P1, PT, R107, 0x1000000, PT, P1 ;  /* 0x010000006b00780c */ /* 0x000fe20003f26110 */
[----:B------:R-:W-:Y:S01]  /*36e0*/  FMUL.FTZ R113, R113, UR13 ;  /* 0x0000000d71717c20 */ /* 0x000fe20008410000 */
[----:B------:R-:W-:Y:S01]  /*36f0*/  F2FP.F16.F32.PACK_AB R75, R108, R117 ;  /* 0x000000756c4b723e */ /* 0x000fe200000000ff */
        /* <DEDUP_REMOVED lines=8> */
[----:B-1----:R-:W-:Y:S01]  /*3780*/  IMAD.WIDE.U32 R102, R102, 0x10, R76 ;  /* 0x0000001066667825 */ /* 0x002fe200078e004c */
[C---:B------:R-:W-:Y:S01]  /*3790*/  LOP3.LUT P3, RZ, R106.reuse, 0xff0000, RZ, 0xc0, !PT ;  /* 0x00ff00006aff7812 */ /* 0x040fe2000786c0ff */
[----:B------:R0:W-:Y:S01]  /*37a0*/  STG.E.128 desc[UR6][R104.64], R72 ;  /* 0x0000004868007986 */ /* 0x0001e2000c101d06 */
        /* <DEDUP_REMOVED lines=12> */
[----:B------:R-:W-:-:S05]  /*3870*/  F2FP.F16.F32.PACK_AB R76, R109, R76 ;  /* 0x0000004c6d4c723e */ /* 0x000fca00000000ff */
[----:B------:R0:W-:Y:S02]  /*3880*/  STG.E.128 desc[UR6][R102.64], R76 ;  /* 0x0000004c66007986 */ /* 0x0001e4000c101d06 */
.L_x_5707:
[----:B------:R-:W-:Y:S05]  /*3890*/  BSYNC.RECONVERGENT B1 ;  /* 0x0000000000017941 */ /* 0x000fea0003800200 */
.L_x_5702:
[----:B01234-:R-:W0:Y:S02]  /*38a0*/  LDC.64 R72, c[0x0][0x380] ;  /* 0x0000e000ff487b82 */ /* 0x01fe240000000a00 */
[----:B0-----:R-:W-:-:S04]  /*38b0*/  LEA R83, R72, R83, 0x2 ;  /* 0x0000005348537211 */ /* 0x001fc800078e10ff */
[----:B------:R-:W-:-:S13]  /*38c0*/  ISETP.GE.AND P1, PT, R83, R73, PT ;  /* 0x000000495300720c */ /* 0x000fda0003f26270 */
[----:B------:R-:W-:Y:S05]  /*38d0*/  @!P1 BRA `(.L_x_5715) ;  /* 0xffffffc800e49947 */ /* 0x000fea000383ffff */
.L_x_5696:
[----:B------:R-:W-:Y:S05]  /*38e0*/  BSYNC B0 ;  /* 0x0000000000007941 */ /* 0x000fea0003800000 */
.L_x_5695:
        /* <DEDUP_REMOVED lines=138> */
.L_x_5701:
        /* <DEDUP_REMOVED lines=8> */
.L_x_5717:
[----:B------:R-:W-:Y:S05]  /*4210*/  BSYNC B1 ;  /* 0x0000000000017941 */ /* 0x000fea0003800000 */
.L_x_5716:
        /* <DEDUP_REMOVED lines=8> */
.L_x_5718:
[----:B------:R-:W-:Y:S01]  /*42a0*/  FADD.FTZ R74, R74, R73 ;  /* 0x000000494a4a7221 */ /* 0x000fe20000010000 */
[----:B------:R-:W-:-:S04]  /*42b0*/  HFMA2 R109, -RZ, RZ, 0, 1.1920928955078125e-07 ;  /* 0x00000002ff6d7431 */ /* 0x000fc800000001ff */
[----:B------:R-:W-:Y:S02]  /*42c0*/  MOV R112, R74 ;  /* 0x0000004a00707202 */ /* 0x000fe40000000f00 */
[----:B------:R-:W-:-:S07]  /*42d0*/  MOV R75, R108 ;  /* 0x0000006c004b7202 */ /* 0x000fce0000000f00 */
[----:B------:R-:W-:Y:S05]  /*42e0*/  WARPSYNC.COLLECTIVE R105, `(.L_x_5719) ;  /* 0x0000000069087348 */ /* 0x000fea0003c00000 */
[----:B------:R0:W1:Y:S02]  /*42f0*/  SHFL.BFLY P2, R108, R112, R109, R114 ;  /* 0x0c00006d706c7389 */ /* 0x0000640000040072 */
[----:B01----:R-:W-:Y:S05]  /*4300*/  ENDCOLLECTIVE ;  /* 0x000000000000791b */ /* 0x003fea0003800000 */
.L_x_5719:
[----:B------:R-:W-:-:S05]  /*4310*/  FADD.FTZ R75, R75, R72 ;  /* 0x000000484b4b7221 */ /* 0x000fca0000010000 */
[----:B------:R-:W-:Y:S02]  /*4320*/  MOV R112, R75 ;  /* 0x0000004b00707202 */ /* 0x000fe40000000f00 */
[----:B------:R-:W-:-:S07]  /*4330*/  MOV R77, R108 ;  /* 0x0000006c004d7202 */ /* 0x000fce0000000f00 */
[----:B------:R-:W-:Y:S05]  /*4340*/  WARPSYNC.COLLECTIVE R105, `(.L_x_5720) ;  /* 0x0000000069087348 */ /* 0x000fea0003c00000 */
[----:B------:R0:W1:Y:S02]  /*4350*/  SHFL.BFLY P2, R108, R112, R109, R114 ;  /* 0x0c00006d706c7389 */ /* 0x0000640000040072 */
[----:B01----:R-:W-:Y:S05]  /*4360*/  ENDCOLLECTIVE ;  /* 0x000000000000791b */ /* 0x003fea0003800000 */
.L_x_5720:
[----:B------:R-:W-:Y:S01]  /*4370*/  FADD.FTZ R77, R74, R77 ;  /* 0x0000004d4a4d7221 */ /* 0x000fe20000010000 */
[----:B------:R-:W-:-:S04]  /*4380*/  HFMA2 R109, -RZ, RZ, 0, 2.384185791015625e-07 ;  /* 0x00000004ff6d7431 */ /* 0x000fc800000001ff */
[----:B------:R-:W-:Y:S02]  /*4390*/  MOV R112, R77 ;  /* 0x0000004d00707202 */ /* 0x000fe40000000f00 */
[----:B------:R-:W-:-:S07]  /*43a0*/  MOV R76, R108 ;  /* 0x0000006c004c7202 */ /* 0x000fce0000000f00 */
[----:B------:R-:W-:Y:S05]  /*43b0*/  WARPSYNC.COLLECTIVE R105, `(.L_x_5721) ;  /* 0x0000000069087348 */ /* 0x000fea0003c00000 */
[----:B------:R0:W1:Y:S02]  /*43c0*/  SHFL.BFLY P2, R108, R112, R109, R114 ;  /* 0x0c00006d706c7389 */ /* 0x0000640000040072 */
[----:B01----:R-:W-:Y:S05]  /*43d0*/  ENDCOLLECTIVE ;  /* 0x000000000000791b */ /* 0x003fea0003800000 */
.L_x_5721:
[----:B------:R-:W-:-:S05]  /*43e0*/  FADD.FTZ R76, R75, R76 ;  /* 0x0000004c4b4c7221 */ /* 0x000fca0000010000 */
[----:B------:R-:W-:Y:S02]  /*43f0*/  MOV R112, R76 ;  /* 0x0000004c00707202 */ /* 0x000fe40000000f00 */
[----:B------:R-:W-:-:S07]  /*4400*/  MOV R78, R108 ;  /* 0x0000006c004e7202 */ /* 0x000fce0000000f00 */
[----:B------:R-:W-:Y:S05]  /*4410*/  WARPSYNC.COLLECTIVE R105, `(.L_x_5722) ;  /* 0x0000000069087348 */ /* 0x000fea0003c00000 */
[----:B------:R0:W1:Y:S02]  /*4420*/  SHFL.BFLY P2, R108, R112, R109, R114 ;  /* 0x0c00006d706c7389 */ /* 0x0000640000040072 */
[----:B01----:R-:W-:Y:S05]  /*4430*/  ENDCOLLECTIVE ;  /* 0x000000000000791b */ /* 0x003fea0003800000 */
.L_x_5722:
[----:B------:R-:W-:Y:S01]  /*4440*/  FADD.FTZ R78, R77, R78 ;  /* 0x0000004e4d4e7221 */ /* 0x000fe20000010000 */
[----:B------:R-:W-:-:S04]  /*4450*/  HFMA2 R109, -RZ, RZ, 0, 4.76837158203125e-07 ;  /* 0x00000008ff6d7431 */ /* 0x000fc800000001ff */
[----:B------:R-:W-:Y:S02]  /*4460*/  MOV R112, R78 ;  /* 0x0000004e00707202 */ /* 0x000fe40000000f00 */
[----:B------:R-:W-:-:S07]  /*4470*/  MOV R79, R108 ;  /* 0x0000006c004f7202 */ /* 0x000fce0000000f00 */
[----:B------:R-:W-:Y:S05]  /*4480*/  WARPSYNC.COLLECTIVE R105, `(.L_x_5723) ;  /* 0x0000000069087348 */ /* 0x000fea0003c00000 */
[----:B------:R0:W1:Y:S02]  /*4490*/  SHFL.BFLY P2, R108, R112, R109, R114 ;  /* 0x0c00006d706c7389 */ /* 0x0000640000040072 */
[----:B01----:R-:W-:Y:S05]  /*44a0*/  ENDCOLLECTIVE ;  /* 0x000000000000791b */ /* 0x003fea0003800000 */
.L_x_5723:
[----:B------:R-:W-:-:S05]  /*44b0*/  FADD.FTZ R79, R76, R79 ;  /* 0x0000004f4c4f7221 */ /* 0x000fca0000010000 */
[----:B------:R-:W-:Y:S02]  /*44c0*/  MOV R112, R79 ;  /* 0x0000004f00707202 */ /* 0x000fe40000000f00 */
[----:B------:R-:W-:-:S07]  /*44d0*/  MOV R73, R108 ;  /* 0x0000006c00497202 */ /* 0x000fce0000000f00 */
[----:B------:R-:W-:Y:S05]  /*44e0*/  WARPSYNC.COLLECTIVE R105, `(.L_x_5724) ;  /* 0x0000000069087348 */ /* 0x000fea0003c00000 */
[----:B------:R0:W1:Y:S02]  /*44f0*/  SHFL.BFLY P2, R108, R112, R109, R114 ;  /* 0x0c00006d706c7389 */ /* 0x0000640000040072 */
[----:B01----:R-:W-:Y:S05]  /*4500*/  ENDCOLLECTIVE ;  /* 0x000000000000791b */ /* 0x003fea0003800000 */
.L_x_5724:
[----:B------:R-:W-:Y:S01]  /*4510*/  FADD.FTZ R73, R78, R73 ;  /* 0x000000494e497221 */ /* 0x000fe20000010000 */
[----:B------:R-:W-:-:S04]  /*4520*/  HFMA2 R109, -RZ, RZ, 0, 9.5367431640625e-07 ;  /* 0x00000010ff6d7431 */ /* 0x000fc800000001ff */
[----:B------:R-:W-:Y:S02]  /*4530*/  MOV R112, R73 ;  /* 0x0000004900707202 */ /* 0x000fe40000000f00 */
[----:B------:R-:W-:-:S07]  /*4540*/  MOV R72, R108 ;  /* 0x0000006c00487202 */ /* 0x000fce0000000f00 */
[----:B------:R-:W-:Y:S05]  /*4550*/  WARPSYNC.COLLECTIVE R105, `(.L_x_5725) ;  /* 0x0000000069087348 */ /* 0x000fea0003c00000 */
[----:B------:R0:W1:Y:S02]  /*4560*/  SHFL.BFLY P2, R108, R112, R109, R114 ;  /* 0x0c00006d706c7389 */ /* 0x0000640000040072 */
[----:B01----:R-:W-:Y:S05]  /*4570*/  ENDCOLLECTIVE ;  /* 0x000000000000791b */ /* 0x003fea0003800000 */
.L_x_5725:
[----:B------:R-:W-:-:S05]  /*4580*/  FADD.FTZ R72, R79, R72 ;  /* 0x000000484f487221 */ /* 0x000fca0000010000 */
[----:B------:R-:W-:Y:S02]  /*4590*/  MOV R112, R72 ;  /* 0x0000004800707202 */ /* 0x000fe40000000f00 */
[----:B------:R-:W-:-:S07]  /*45a0*/  MOV R74, R108 ;  /* 0x0000006c004a7202 */ /* 0x000fce0000000f00 */
[----:B------:R-:W-:Y:S05]  /*45b0*/  WARPSYNC.COLLECTIVE R105, `(.L_x_5726) ;  /* 0x0000000069087348 */ /* 0x000fea0003c00000 */
[----:B------:R0:W1:Y:S02]  /*45c0*/  SHFL.BFLY P2, R108, R112, R109, R114 ;  /* 0x0c00006d706c7389 */ /* 0x0000640000040072 */
[----:B01----:R-:W-:Y:S05]  /*45d0*/  ENDCOLLECTIVE ;  /* 0x000000000000791b */ /* 0x003fea0003800000 */
.L_x_5726:
[----:B------:R-:W-:Y:S01]  /*45e0*/  MOV R75, R108 ;  /* 0x0000006c004b7202 */ /* 0x000fe20000000f00 */
[----:B------:R-:W-:Y:S06]  /*45f0*/  BRA `(.L_x_5727) ;  /* 0xffffffcc00187947 */ /* 0x000fec000383ffff */
.L_x_5728:
        /* <DEDUP_REMOVED lines=16> */
.L_x_11256:


//--------------------- .text._ZN10layer_norm13ln_bwd_kernelINS_13Kernel_traitsIf6__halfS2_S2_fjLj512ELj1ELj4ELj1ELj16ENS_18Kernel_traits_baseILj512EfS2_S2_S2_fjLj128EEEEELb1ELb0ELb0ELb1EEEvNS_9BwdParamsE --------------------------
	.section	.text._ZN10layer_norm13ln_bwd_kernelINS_13Kernel_traitsIf6__halfS2_S2_fjLj512ELj1ELj4ELj1ELj16ENS_18Kernel_traits_baseILj512EfS2_S2_S2_fjLj128EEEEELb1ELb0ELb0ELb1EEEvNS_9BwdParamsE,"ax",@progbits
	.align	128
        .global         _ZN10layer_norm13ln_bwd_kernelINS_13Kernel_traitsIf6__halfS2_S2_fjLj512ELj1ELj4ELj1ELj16ENS_18Kernel_traits_baseILj512EfS2_S2_S2_fjLj128EEEEELb1ELb0ELb0ELb1EEEvNS_9BwdParamsE
        .type           _ZN10layer_norm13ln_bwd_kernelINS_13Kernel_traitsIf6__halfS2_S2_fjLj512ELj1ELj4ELj1ELj16ENS_18Kernel_traits_baseILj512EfS2_S2_S2_fjLj128EEEEELb1ELb0ELb0ELb1EEEvNS_9BwdParamsE,@function
        .size           _ZN10layer_norm13ln_bwd_kernelINS_13Kernel_traitsIf6__halfS2_S2_fjLj512ELj1ELj4ELj1ELj16ENS_18Kernel_traits_baseILj512EfS2_S2_S2_fjLj128EEEEELb1ELb0ELb0ELb1EEEvNS_9BwdParamsE,(.L_x_11257 - _ZN10layer_norm13ln_bwd_kernelINS_13Kernel_traitsIf6__halfS2_S2_fjLj512ELj1ELj4ELj1ELj16ENS_18Kernel_traits_baseILj512EfS2_S2_S2_fjLj128EEEEELb1ELb0ELb0ELb1EEEvNS_9BwdParamsE)
        .other          _ZN10layer_norm13ln_bwd_kernelINS_13Kernel_traitsIf6__halfS2_S2_fjLj512ELj1ELj4ELj1ELj16ENS_18Kernel_traits_baseILj512EfS2_S2_S2_fjLj128EEEEELb1ELb0ELb0ELb1EEEvNS_9BwdParamsE,@"STO_CUDA_ENTRY STV_DEFAULT"
_ZN10layer_norm13ln_bwd_kernelINS_13Kernel_traitsIf6__halfS2_S2_fjLj512ELj1ELj4ELj1ELj16ENS_18Kernel_traits_baseILj512EfS2_S2_S2_fjLj128EEEEELb1ELb0ELb0ELb1EEEvNS_9BwdParamsE:
.text._ZN10layer_norm13ln_bwd_kernelINS_13Kernel_traitsIf6__halfS2_S2_fjLj512ELj1ELj4ELj1ELj16ENS_18Kernel_traits_baseILj512EfS2_S2_S2_fjLj128EEEEELb1ELb0ELb0ELb1EEEvNS_9BwdParamsE:
        /* <DEDUP_REMOVED lines=61> */
.L_x_5742:
        /* <DEDUP_REMOVED lines=38> */
[--C-:B---3--:R-:W-:Y:S02]  /*0630*/  HADD2.F32 R93, -RZ, R33.reuse.H0_H0 ;  /* 0x20000021ff5d7230 */ /* 0x108fe40000004100 */
[----:B------:R-:W-:Y:S02]  /*0640*/  HADD2.F32 R33, -RZ, R33.H1_H1 ;  /* 0x30000021ff217230 */ /* 0x000fe40000004100 */
[----:B------:R-:W-:-:S02]  /*0650*/  HADD2.F32 R89, -RZ, R32.H0_H0 ;  /* 0x20000020ff597230 */ /* 0x000fc40000004100 */
[C---:B------:R-:W-:Y:S01]  /*0660*/  FADD.FTZ R106, -R0.reuse, R93 ;  /* 0x0000005d006a7221 */ /* 0x040fe20000010100 */
[----:B------:R-:W-:Y:S02]  /*0670*/  HADD2.F32 R99, -RZ, R35.H0_H0 ;  /* 0x20000023ff637230 */ /* 0x000fe40000004100 */
[C---:B------:R-:W-:Y:S01]  /*0680*/  FADD.FTZ R108, -R0.reuse, R33 ;  /* 0x00000021006c7221 */ /* 0x040fe20000010100 */
[----:B----4-:R-:W-:Y:S02]  /*0690*/  HADD2.F32 R103, -RZ, R36.H1_H1 ;  /* 0x30000024ff677230 */ /* 0x010fe40000004100 */
[C---:B------:R-:W-:Y:S01]  /*06a0*/  FADD.FTZ R88, -R0.reuse, R89 ;  /* 0x0000005900587221 */ /* 0x040fe20000010100 */
[----:B------:R-:W-:Y:S02]  /*06b0*/  HADD2.F32 R105, -RZ, R37.H0_H0 ;  /* 0x20000025ff697230 */ /* 0x000fe40000004100 */
[----:B------:R-:W-:Y:S01]  /*06c0*/  FADD.FTZ R120, -R0, R99 ;  /* 0x0000006300787221 */ /* 0x000fe20000010100 */
[----:B------:R-:W-:-:S02]  /*06d0*/  HADD2.F32 R111, -RZ, R39.H0_H0 ;  /* 0x20000027ff6f7230 */ /* 0x000fc40000004100 */
        /* <DEDUP_REMOVED lines=9> */
[----:B------:R-:W-:Y:S02]  /*0770*/  HADD2.F32 R101, -RZ, R36.H0_H0 ;  /* 0x20000024ff657230 */ /* 0x000fe40000004100 */
        /* <DEDUP_REMOVED lines=17> */
[--C-:B------:R-:W-:Y:S02]  /*0890*/  HADD2.F32 R109, -RZ, R45.reuse.H0_H0 ;  /* 0x2000002dff6d7230 */ /* 0x100fe40000004100 */
[----:B------:R-:W-:Y:S01]  /*08a0*/  FMUL.FTZ R107, R87, R90 ;  /* 0x0000005a576b7220 */ /* 0x000fe20000410000 */
[----:B------:R-:W-:Y:S02]  /*08b0*/  HADD2.F32 R110, -RZ, R45.H1_H1 ;  /* 0x3000002dff6e7230 */ /* 0x000fe40000004100 */
[----:B------:R-:W-:Y:S01]  /*08c0*/  FADD.FTZ R45, RZ, R103 ;  /* 0x00000067ff2d7221 */ /* 0x000fe20000010000 */
[--C-:B------:R-:W-:Y:S02]  /*08d0*/  HADD2.F32 R102, -RZ, R44.reuse.H0_H0 ;  /* 0x2000002cff667230 */ /* 0x100fe40000004100 */
[----:B------:R-:W-:Y:S01]  /*08e0*/  FMUL.FTZ R96, R6, R35 ;  /* 0x0000002306607220 */ /* 0x000fe20000410000 */
[----:B------:R-:W-:-:S02]  /*08f0*/  HADD2.F32 R105, -RZ, R44.H1_H1 ;  /* 0x3000002cff697230 */ /* 0x000fc40000004100 */
[----:B------:R-:W-:Y:S01]  /*0900*/  FFMA.FTZ R44, R0, R103, RZ ;  /* 0x00000067002c7223 */ /* 0x000fe200000100ff */
[----:B------:R-:W-:Y:S02]  /*0910*/  HADD2.F32 R34, -RZ, R41.H1_H1 ;  /* 0x30000029ff227230 */ /* 0x000fe40000004100 */
[----:B------:R-:W-:Y:S01]  /*0920*/  FADD.FTZ R45, R45, R104 ;  /* 0x000000682d2d7221 */ /* 0x000fe20000010000 */
[--C-:B------:R-:W-:Y:S02]  /*0930*/  HADD2.F32 R115, -RZ, R47.reuse.H0_H0 ;  /* 0x2000002fff737230 */ /* 0x100fe40000004100 */
[----:B------:R-:W-:Y:S01]  /*0940*/  FMUL.FTZ R106, R87, R106 ;  /* 0x0000006a576a7220 */ /* 0x000fe20000410000 */
[----:B------:R-:W-:Y:S02]  /*0950*/  HADD2.F32 R117, -RZ, R47.H1_H1 ;  /* 0x3000002fff757230 */ /* 0x000fe40000004100 */
[----:B------:R-:W-:Y:S01]  /*0960*/  FFMA.FTZ R47, R107, R104, R44 ;  /* 0x000000686b2f7223 */ /* 0x000fe2000001002c */
[----:B------:R-:W-:-:S02]  /*0970*/  HADD2.F32 R93, -RZ, R42.H0_H0 ;  /* 0x2000002aff5d7230 */ /* 0x000fc40000004100 */
[----:B------:R-:W-:Y:S01]  /*0980*/  FMUL.FTZ R95, R7, R34 ;  /* 0x00000022075f7220 */ /* 0x000fe20000410000 */
[----:B------:R-:W-:Y:S01]  /*0990*/  FADD.FTZ R44, R45, R96 ;  /* 0x000000602d2c7221 */ /* 0x000fe20000010000 */
[C---:B------:R-:W-:Y:S01]  /*09a0*/  FMUL.FTZ R108, R87.reuse, R108 ;  /* 0x0000006c576c7220 */ /* 0x040fe20000410000 */
        /* <DEDUP_REMOVED lines=13> */
[--C-:B------:R-:W-:Y:S02]  /*0a80*/  HADD2.F32 R112, -RZ, R46.reuse.H0_H0 ;  /* 0x2000002eff707230 */ /* 0x100fe40000004100 */
[----:B------:R-:W-:Y:S01]  /*0a90*/  FMUL.FTZ R116, R87, R120 ;  /* 0x0000007857747220 */ /* 0x000fe20000410000 */
[----:B------:R-:W-:-:S02]  /*0aa0*/  HADD2.F32 R114, -RZ, R46.H1_H1 ;  /* 0x3000002eff727230 */ /* 0x000fc40000004100 */
[----:B------:R-:W-:Y:S01]  /*0ab0*/  FADD.FTZ R46, R89, R92 ;  /* 0x0000005c592e7221 */ /* 0x000fe20000010000 */
[----:B------:R-:W-:Y:S01]  /*0ac0*/  FFMA.FTZ R119, R113, R92, R44 ;  /* 0x0000005c71777223 */ /* 0x000fe2000001002c */
[----:B------:R-:W-:Y:S01]  /*0ad0*/  FMUL.FTZ R101, R11, R100 ;  /* 0x000000640b657220 */ /* 0x000fe20000410000 */
[C---:B------:R-:W-:Y:S01]  /*0ae0*/  FMUL.FTZ R118, R87.reuse, R122 ;  /* 0x0000007a57767220 */ /* 0x040fe20000410000 */
        /* <DEDUP_REMOVED lines=53> */
.L_x_5732:
        /* <DEDUP_REMOVED lines=21> */
[--C-:B---3--:R-:W-:Y:S02]  /*0f90*/  HADD2.F32 R93, -RZ, R33.reuse.H0_H0 ;  /* 0x20000021ff5d7230 */ /* 0x108fe40000004100 */
[----:B------:R-:W-:Y:S02]  /*0fa0*/  HADD2.F32 R33, -RZ, R33.H1_H1 ;  /* 0x30000021ff217230 */ /* 0x000fe40000004100 */
[----:B------:R-:W-:-:S02]  /*0fb0*/  HADD2.F32 R89, -RZ, R32.H0_H0 ;  /* 0x20000020ff597230 */ /* 0x000fc40000004100 */
[----:B------:R-:W-:Y:S02]  /*0fc0*/  HADD2.F32 R99, -RZ, R35.H0_H0 ;  /* 0x20000023ff637230 */ /* 0x000fe40000004100 */
[----:B------:R-:W-:Y:S01]  /*0fd0*/  FADD.FTZ R108, -R0, R33 ;  /* 0x00000021006c7221 */ /* 0x000fe20000010100 */
[----:B----4-:R-:W-:Y:S02]  /*0fe0*/  HADD2.F32 R103, -RZ, R36.H1_H1 ;  /* 0x30000024ff677230 */ /* 0x010fe40000004100 */
[----:B------:R-:W-:Y:S02]  /*0ff0*/  HADD2.F32 R105, -RZ, R37.H0_H0 ;  /* 0x20000025ff697230 */ /* 0x000fe40000004100 */
[----:B------:R-:W-:Y:S02]  /*1000*/  HADD2.F32 R111, -RZ, R39.H0_H0 ;  /* 0x20000027ff6f7230 */ /* 0x000fe40000004100 */
[----:B------:R-:W-:Y:S02]  /*1010*/  HADD2.F32 R91, -RZ, R32.H1_H1 ;  /* 0x30000020ff5b7230 */ /* 0x000fe40000004100 */
[----:B------:R-:W-:-:S02]  /*1020*/  HADD2.F32 R95, -RZ, R34.H0_H0 ;  /* 0x20000022ff5f7230 */ /* 0x000fc40000004100 */
[----:B------:R-:W-:Y:S02]  /*1030*/  HADD2.F32 R97, -RZ, R34.H1_H1 ;  /* 0x30000022ff617230 */ /* 0x000fe40000004100 */
[----:B------:R-:W-:Y:S02]  /*1040*/  HADD2.F32 R35, -RZ, R35.H1_H1 ;  /* 0x30000023ff237230 */ /* 0x000fe40000004100 */
[----:B------:R-:W-:Y:S02]  /*1050*/  HADD2.F32 R101, -RZ, R36.H0_H0 ;  /* 0x20000024ff657230 */ /* 0x000fe40000004100 */
[----:B------:R-:W-:Y:S02]  /*1060*/  HADD2.F32 R37, -RZ, R37.H1_H1 ;  /* 0x30000025ff257230 */ /* 0x000fe40000004100 */
[--C-:B------:R-:W-:Y:S02]  /*1070*/  HADD2.F32 R107, -RZ, R38.reuse.H0_H0 ;  /* 0x20000026ff6b7230 */ /* 0x100fe40000004100 */
[----:B------:R-:W-:-:S02]  /*1080*/  HADD2.F32 R109, -RZ, R38.H1_H1 ;  /* 0x30000026ff6d7230 */ /* 0x000fc40000004100 */
[----:B------:R-:W-:Y:S02]  /*1090*/  HADD2.F32 R39, -RZ, R39.H1_H1 ;  /* 0x30000027ff277230 */ /* 0x000fe40000004100 */
[--C-:B------:R-:W-:Y:S02]  /*10a0*/  HADD2.F32 R33, -RZ, R40.reuse.H0_H0 ;  /* 0x20000028ff217230 */ /* 0x100fe40000004100 */
[C---:B------:R-:W-:Y:S01]  /*10b0*/  FADD.FTZ R88, -R0.reuse, R89 ;  /* 0x0000005900587221 */ /* 0x040fe20000010100 */
        /* <DEDUP_REMOVED lines=17> */
[----:B------:R-:W-:-:S02]  /*11d0*/  HADD2.F32 R35, -RZ, R41.H0_H0 ;  /* 0x20000029ff237230 */ /* 0x000fc40000004100 */
[----:B------:R-:W-:Y:S01]  /*11e0*/  FMUL.FTZ R104, R5, R32 ;  /* 0x0000002005687220 */ /* 0x000fe20000410000 */
[--C-:B------:R-:W-:Y:S02]  /*11f0*/  HADD2.F32 R109, -RZ, R45.reuse.H0_H0 ;  /* 0x2000002dff6d7230 */ /* 0x100fe40000004100 */
[----:B------:R-:W-:Y:S02]  /*1200*/  HADD2.F32 R110, -RZ, R45.H1_H1 ;  /* 0x3000002dff6e7230 */ /* 0x000fe40000004100 */
[----:B------:R-:W-:Y:S01]  /*1210*/  FADD.FTZ R45, RZ, R103 ;  /* 0x00000067ff2d7221 */ /* 0x000fe20000010000 */
[--C-:B------:R-:W-:Y:S02]  /*1220*/  HADD2.F32 R102, -RZ, R44.reuse.H0_H0 ;  /* 0x2000002cff667230 */ /* 0x100fe40000004100 */
[----:B------:R-:W-:Y:S01]  /*1230*/  FMUL.FTZ R107, R87, R90 ;  /* 0x0000005a576b7220 */ /* 0x000fe20000410000 */
[----:B------:R-:W-:Y:S02]  /*1240*/  HADD2.F32 R105, -RZ, R44.H1_H1 ;  /* 0x3000002cff697230 */ /* 0x000fe40000004100 */
[----:B------:R-:W-:Y:S01]  /*1250*/  FFMA.FTZ R44, R0, R103, RZ ;  /* 0x00000067002c7223 */ /* 0x000fe200000100ff */
[----:B------:R-:W-:-:S02]  /*1260*/  HADD2.F32 R34, -RZ, R41.H1_H1 ;  /* 0x30000029ff227230 */ /* 0x000fc40000004100 */
[----:B------:R-:W-:Y:S01]  /*1270*/  FMUL.FTZ R96, R6, R35 ;  /* 0x0000002306607220 */ /* 0x000fe20000410000 */
[--C-:B------:R-:W-:Y:S02]  /*1280*/  HADD2.F32 R115, -RZ, R47.reuse.H0_H0 ;  /* 0x2000002fff737230 */ /* 0x100fe40000004100 */
[----:B------:R-:W-:Y:S01]  /*1290*/  FADD.FTZ R45, R45, R104 ;  /* 0x000000682d2d7221 */ /* 0x000fe20000010000 */
[----:B------:R-:W-:Y:S02]  /*12a0*/  HADD2.F32 R117, -RZ, R47.H1_H1 ;  /* 0x3000002fff757230 */ /* 0x000fe40000004100 */
[----:B------:R-:W-:Y:S01]  /*12b0*/  FMUL.FTZ R106, R87, R106 ;  /* 0x0000006a576a7220 */ /* 0x000fe20000410000 */
        /* <DEDUP_REMOVED lines=18> */
[--C-:B------:R-:W-:Y:S02]  /*13e0*/  HADD2.F32 R112, -RZ, R46.reuse.H0_H0 ;  /* 0x2000002eff707230 */ /* 0x100fe40000004100 */
[----:B------:R-:W-:Y:S02]  /*13f0*/  HADD2.F32 R114, -RZ, R46.H1_H1 ;  /* 0x3000002eff727230 */ /* 0x000fe40000004100 */
[----:B------:R-:W-:Y:S01]  /*1400*/  FADD.FTZ R46, R89, R92 ;  /* 0x0000005c592e7221 */ /* 0x000fe20000010000 */
[----:B------:R-:W-:Y:S01]  /*1410*/  FMUL.FTZ R116, R87, R120 ;  /* 0x0000007857747220 */ /* 0x000fe20000410000 */
[----:B------:R-:W-:Y:S01]  /*1420*/  FFMA.FTZ R119, R113, R92, R44 ;  /* 0x0000005c71777223 */ /* 0x000fe2000001002c */
        /* <DEDUP_REMOVED lines=54> */
.L_x_5733:
        /* <DEDUP_REMOVED lines=54> */
.L_x_5754:
        /* <DEDUP_REMOVED lines=16> */
[----:B------:R-:W-:Y:S01]  /*1bf0*/  LOP3.LUT P3, RZ, R48, 0xff, RZ, 0xc0, !PT ;  /* 0x000000ff30ff7812 */ /* 0x000fe2000786c0ff */
[----:B------:R-:W-:Y:S01]  /*1c00*/  FFMA.FTZ R0, R87, R0, R32 ;  /* 0x0000000057007223 */ /* 0x000fe20000010020 */
[----:B------:R-:W-:-:S02]  /*1c10*/  HADD2.F32 R32, -RZ, R20.H1_H1 ;  /* 0x30000014ff207230 */ /* 0x000fc40000004100 */
[C-C-:B------:R-:W-:Y:S01]  /*1c20*/  FFMA.FTZ R108, R93.reuse, R108, R98.reuse ;  /* 0x0000006c5d6c7223 */ /* 0x140fe20000010062 */
[C-C-:B------:R-:W-:Y:S01]  /*1c30*/  FFMA.FTZ R111, R93.reuse, R111, R98.reuse ;  /* 0x0000006f5d6f7223 */ /* 0x140fe20000010062 */
[-C--:B------:R-:W-:Y:S01]  /*1c40*/  FMUL.FTZ R0, R0, R85.reuse ;  /* 0x0000005500007220 */ /* 0x080fe20000410000 */
[----:B------:R-:W-:Y:S01]  /*1c50*/  FFMA.FTZ R118, R93, R118, R98 ;  /* 0x000000765d767223 */ /* 0x000fe20000010062 */
[----:B------:R-:W-:Y:S01]  /*1c60*/  FFMA.FTZ R32, R87, R104, R32 ;  /* 0x0000006857207223 */ /* 0x000fe20000010020 */
[----:B------:R-:W-:Y:S01]  /*1c70*/  FADD.FTZ R96, -R33, R96 ;  /* 0x0000006021607221 */ /* 0x000fe20000010100 */
[----:B------:R-:W-:Y:S01]  /*1c80*/  FMUL.FTZ R0, R0, UR4 ;  /* 0x0000000400007c20 */ /* 0x000fe20008410000 */
[----:B------:R-:W-:Y:S01]  /*1c90*/  FADD.FTZ R42, -R35, R42 ;  /* 0x0000002a232a7221 */ /* 0x000fe20000010100 */
[----:B------:R-:W-:Y:S01]  /*1ca0*/  FMUL.FTZ R32, R32, R85 ;  /* 0x0000005520207220 */ /* 0x000fe20000410000 */
[----:B------:R-:W-:Y:S02]  /*1cb0*/  HADD2.F32 R33, -RZ, R21.H1_H1 ;  /* 0x30000015ff217230 */ /* 0x000fe40000004100 */
[----:B------:R-:W-:Y:S01]  /*1cc0*/  FFMA.FTZ R90, R93, R90, R98 ;  /* 0x0000005a5d5a7223 */ /* 0x000fe20000010062 */
[----:B------:R-:W-:-:S02]  /*1cd0*/  HADD2.F32 R35, -RZ, R22.H0_H0 ;  /* 0x20000016ff237230 */ /* 0x000fc40000004100 */
[----:B------:R-:W-:Y:S01]  /*1ce0*/  FMUL.FTZ R45, R32, UR4 ;  /* 0x00000004202d7c20 */ /* 0x000fe20008410000 */
[----:B------:R-:W-:Y:S01]  /*1cf0*/  FSEL R32, R0, RZ, P3 ;  /* 0x000000ff00207208 */ /* 0x000fe20001800000 */
[----:B------:R-:W-:Y:S01]  /*1d00*/  FADD.FTZ R108, -R108, R95 ;  /* 0x0000005f6c6c7221 */ /* 0x000fe20000010100 */
[----:B------:R-:W-:Y:S01]  /*1d10*/  FADD.FTZ R94, -R111, R94 ;  /* 0x0000005e6f5e7221 */ /* 0x000fe20000010100 */
[----:B------:R-:W-:Y:S02]  /*1d20*/  HADD2.F32 R0, -RZ, R21.H0_H0 ;  /* 0x20000015ff007230 */ /* 0x000fe40000004100 */
[C-C-:B------:R-:W-:Y:S01]  /*1d30*/  FFMA.FTZ R113, R93.reuse, R113, R98.reuse ;  /* 0x000000715d717223 */ /* 0x140fe20000010062 */
[----:B------:R-:W-:Y:S02]  /*1d40*/  HADD2.F32 R34, -RZ, R23.H1_H1 ;  /* 0x30000017ff227230 */ /* 0x000fe40000004100 */
[C-C-:B------:R-:W-:Y:S01]  /*1d50*/  FFMA.FTZ R116, R93.reuse, R116, R98.reuse ;  /* 0x000000745d747223 */ /* 0x140fe20000010062 */
[----:B------:R-:W-:Y:S01]  /*1d60*/  FADD.FTZ R118, -R118, R101 ;  /* 0x0000006576767221 */ /* 0x000fe20000010100 */
[----:B0-----:R-:W-:Y:S01]  /*1d70*/  FFMA.FTZ R97, R93, R47, R98 ;  /* 0x0000002f5d617223 */ /* 0x001fe20000010062 */
[----:B------:R-:W-:Y:S01]  /*1d80*/  FADD.FTZ R90, -R90, R43 ;  /* 0x0000002b5a5a7221 */ /* 0x000fe20000010100 */
[C---:B------:R-:W-:Y:S01]  /*1d90*/  FFMA.FTZ R108, R87.reuse, R108, R33 ;  /* 0x0000006c576c7223 */ /* 0x040fe20000010021 */
        /* <DEDUP_REMOVED lines=16> */
[----:B------:R-:W-:Y:S01]  /*1ea0*/  ISETP.GE.U32.AND P1, PT, R48, RZ, PT ;  /* 0x000000ff3000720c */ /* 0x000fe20003f26070 */
[----:B------:R-:W-:Y:S01]  /*1eb0*/  FMUL.FTZ R0, R0, UR4 ;  /* 0x0000000400007c20 */ /* 0x000fe20008410000 */
[----:B------:R-:W-:Y:S01]  /*1ec0*/  FMUL.FTZ R94, R94, UR4 ;  /* 0x000000045e5e7c20 */ /* 0x000fe20008410000 */
[----:B------:R-:W-:Y:S01]  /*1ed0*/  LOP3.LUT P5, RZ, R48, 0xff00, RZ, 0xc0, !PT ;  /* 0x0000ff0030ff7812 */ /* 0x000fe200078ac0ff */
[-C--:B------:R-:W-:Y:S01]  /*1ee0*/  FMUL.FTZ R108, R108, R85.reuse ;  /* 0x000000556c6c7220 */ /* 0x080fe20000410000 */
[----:B------:R-:W-:Y:S01]  /*1ef0*/  LOP3.LUT P6, RZ, R48, 0xff0000, RZ, 0xc0, !PT ;  /* 0x00ff000030ff7812 */ /* 0x000fe200078cc0ff */
[-C--:B------:R-:W-:Y:S01]  /*1f00*/  FMUL.FTZ R92, R92, R85.reuse ;  /* 0x000000555c5c7220 */ /* 0x080fe20000410000 */
[C---:B------:R-:W-:Y:S01]  /*1f10*/  LOP3.LUT P4, RZ, R49.reuse, 0xff, RZ, 0xc0, !PT ;  /* 0x000000ff31ff7812 */ /* 0x040fe2000788c0ff */
[-C--:B------:R-:W-:Y:S01]  /*1f20*/  FMUL.FTZ R116, R116, R85.reuse ;  /* 0x0000005574747220 */ /* 0x080fe20000410000 */
[-C--:B------:R-:W-:Y:S01]  /*1f30*/  FMUL.FTZ R42, R42, R85.reuse ;  /* 0x000000552a2a7220 */ /* 0x080fe20000410000 */
[----:B------:R-:W-:Y:S01]  /*1f40*/  FMUL.FTZ R90, R90, R85 ;  /* 0x000000555a5a7220 */ /* 0x000fe20000410000 */
[----:B------:R-:W-:Y:S01]  /*1f50*/  FMUL.FTZ R118, R118, UR4 ;  /* 0x0000000476767c20 */ /* 0x000fe20008410000 */
[----:B------:R-:W-:Y:S01]  /*1f60*/  ISETP.GE.U32.AND.EX P1, PT, R49, 0x1000000, PT, P1 ;  /* 0x010000003100780c */ /* 0x000fe20003f26110 */
[----:B------:R-:W-:Y:S01]  /*1f70*/  FMUL.FTZ R108, R108, UR4 ;  /* 0x000000046c6c7c20 */ /* 0x000fe20008410000 */
[----:B------:R-:W-:Y:S01]  /*1f80*/  FSEL R45, R45, RZ, P5 ;  /* 0x000000ff2d2d7208 */ /* 0x000fe20002800000 */
[----:B------:R-:W-:Y:S01]  /*1f90*/  FMUL.FTZ R92, R92, UR4 ;  /* 0x000000045c5c7c20 */ /* 0x000fe20008410000 */
[----:B------:R-:W-:Y:S01]  /*1fa0*/  FSEL R0, R0, RZ, P6 ;  /* 0x000000ff00007208 */ /* 0x000fe20003000000 */
[----:B------:R-:W-:Y:S01]  /*1fb0*/  FMUL.FTZ R116, R116, UR4 ;  /* 0x0000000474747c20 */ /* 0x000fe20008410000 */
[----:B------:R-:W-:Y:S01]  /*1fc0*/  FSEL R34, R94, RZ, P4 ;  /* 0x000000ff5e227208 */ /* 0x000fe20002000000 */
[----:B------:R-:W-:Y:S01]  /*1fd0*/  FMUL.FTZ R42, R42, UR4 ;  /* 0x000000042a2a7c20 */ /* 0x000fe20008410000 */
[----:B------:R-:W-:Y:S01]  /*1fe0*/  FMUL.FTZ R90, R90, UR4 ;  /* 0x000000045a5a7c20 */ /* 0x000fe20008410000 */
[----:B------:R-:W-:Y:S01]  /*1ff0*/  LOP3.LUT P2, RZ, R48, 0xff000000, RZ, 0xc0, !PT ;  /* 0xff00000030ff7812 */ /* 0x000fe2000784c0ff */
[--C-:B------:R-:W-:Y:S01]  /*2000*/  FFMA.FTZ R46, R93, R46, R98.reuse ;  /* 0x0000002e5d2e7223 */ /* 0x100fe20000010062 */
[----:B------:R-:W-:Y:S01]  /*2010*/  LOP3.LUT P3, RZ, R49, 0xff00, RZ, 0xc0, !PT ;  /* 0x0000ff0031ff7812 */ /* 0x000fe2000786c0ff */
[--C-:B------:R-:W-:Y:S01]  /*2020*/  FFMA.FTZ R88, R93, R88, R98.reuse ;  /* 0x000000585d587223 */ /* 0x100fe20000010062 */
[----:B------:R-:W-:Y:S01]  /*2030*/  LOP3.LUT P5, RZ, R49, 0xff0000, RZ, 0xc0, !PT ;  /* 0x00ff000031ff7812 */ /* 0x000fe200078ac0ff */
[C-C-:B------:R-:W-:Y:S01]  /*2040*/  FFMA.FTZ R91, R93.reuse, R91, R98.reuse ;  /* 0x0000005b5d5b7223 */ /* 0x140fe20000010062 */
[C---:B------:R-:W-:Y:S01]  /*2050*/  LOP3.LUT P6, RZ, R2.reuse, 0xff, RZ, 0xc0, !PT ;  /* 0x000000ff02ff7812 */ /* 0x040fe200078cc0ff */
[C-C-:B------:R-:W-:Y:S01]  /*2060*/  FFMA.FTZ R44, R93.reuse, R44, R98.reuse ;  /* 0x0000002c5d2c7223 */ /* 0x140fe20000010062 */
[----:B------:R-:W-:Y:S01]  /*2070*/  LOP3.LUT P4, RZ, R2, 0xff0000, RZ, 0xc0, !PT ;  /* 0x00ff000002ff7812 */ /* 0x000fe2000788c0ff */
[----:B------:R-:W-:Y:S01]  /*2080*/  FFMA.FTZ R89, R93, R89, R98 ;  /* 0x000000595d597223 */ /* 0x000fe20000010062 */
        /* <DEDUP_REMOVED lines=9> */
[----:B------:R-:W-:Y:S01]  /*2120*/  HADD2.F32 R92, -RZ, R27.H1_H1 ;  /* 0x3000001bff5c7230 */ /* 0x000fe20000004100 */
[----:B------:R-:W-:Y:S01]  /*2130*/  FSEL R42, R42, RZ, P6 ;  /* 0x000000ff2a2a7208 */ /* 0x000fe20003000000 */
[----:B------:R-:W-:Y:S01]  /*2140*/  HADD2.F32 R36, -RZ, R24.H1_H1 ;  /* 0x30000018ff247230 */ /* 0x000fe20000004100 */
[----:B------:R-:W-:Y:S01]  /*2150*/  FSEL R90, R90, RZ, P4 ;  /* 0x000000ff5a5a7208 */ /* 0x000fe20002000000 */
[----:B------:R-:W-:Y:S01]  /*2160*/  HADD2.F32 R37, -RZ, R25.H1_H1 ;  /* 0x30000019ff257230 */ /* 0x000fe20000004100 */
[C---:B------:R-:W-:Y:S01]  /*2170*/  LOP3.LUT P2, RZ, R2.reuse, 0xff00, RZ, 0xc0, !PT ;  /* 0x0000ff0002ff7812 */ /* 0x040fe2000784c0ff */
[--C-:B------:R-:W-:Y:S01]  /*2180*/  HADD2.F32 R39, -RZ, R26.reuse.H0_H0 ;  /* 0x2000001aff277230 */ /* 0x100fe20000004100 */
[----:B------:R-:W-:Y:S01]  /*2190*/  LOP3.LUT P3, RZ, R2, 0xff000000, RZ, 0xc0, !PT ;  /* 0xff00000002ff7812 */ /* 0x000fe2000786c0ff */
[----:B------:R-:W-:Y:S01]  /*21a0*/  HADD2.F32 R41, -RZ, R26.H1_H1 ;  /* 0x3000001aff297230 */ /* 0x000fe20000004100 */
[C---:B------:R-:W-:Y:S01]  /*21b0*/  LOP3.LUT P5, RZ, R3.reuse, 0xff, RZ, 0xc0, !PT ;  /* 0x000000ff03ff7812 */ /* 0x040fe200078ac0ff */
[----:B------:R-:W-:Y:S01]  /*21c0*/  HADD2.F32 R47, -RZ, R27.H0_H0 ;  /* 0x2000001bff2f7230 */ /* 0x000fe20000004100 */
[----:B------:R-:W-:Y:S01]  /*21d0*/  LOP3.LUT P6, RZ, R3, 0xff00, RZ, 0xc0, !PT ;  /* 0x0000ff0003ff7812 */ /* 0x000fe200078cc0ff */
[----:B------:R-:W-:Y:S01]  /*21e0*/  FADD.FTZ R38, -R97, R38 ;  /* 0x0000002661267221 */ /* 0x000fe20000010100 */
[----:B------:R-:W-:Y:S01]  /*21f0*/  LOP3.LUT P4, RZ, R3, 0xff0000, RZ, 0xc0, !PT ;  /* 0x00ff000003ff7812 */ /* 0x000fe2000788c0ff */
[----:B------:R-:W-:Y:S01]  /*2200*/  FADD.FTZ R40, -R89, R40 ;  /* 0x0000002859287221 */ /* 0x000fe20000010100 */
[----:B------:R-:W-:Y:S01]  /*2210*/  ISETP.GE.U32.AND.EX P1, PT, R3, 0x1000000, PT, P1 ;  /* 0x010000000300780c */ /* 0x000fe20003f26110 */
[C---:B------:R-:W-:Y:S01]  /*2220*/  FFMA.FTZ R48, R87.reuse, R48, R92 ;  /* 0x0000003057307223 */ /* 0x040fe2000001005c */
[----:B------:R-:W0:Y:S01]  /*2230*/  LDC.64 R2, c[0x0][0x468] ;  /* 0x00011a00ff027b82 */ /* 0x000e220000000a00 */
        /* <DEDUP_REMOVED lines=20> */
[----:B------:R-:W-:Y:S01]  /*2380*/  FSEL R48, R48, RZ, P1 ;  /* 0x000000ff30307208 */ /* 0x000fe20000800000 */
[--C-:B0-----:R-:W-:Y:S01]  /*2390*/  IMAD.WIDE.U32 R86, R86, 0x10, R2.reuse ;  /* 0x0000001056567825 */ /* 0x101fe200078e0002 */
[----:B------:R-:W-:Y:S02]  /*23a0*/  FSEL R43, R46, RZ, P6 ;  /* 0x000000ff2e2b7208 */ /* 0x000fe40003000000 */
[----:B------:R-:W-:Y:S01]  /*23b0*/  FSEL R37, R38, RZ, P3 ;  /* 0x000000ff26257208 */ /* 0x000fe20001800000 */
[----:B------:R-:W-:Y:S01]  /*23c0*/  IMAD.WIDE.U32 R2, R84, 0x10, R2 ;  /* 0x0000001054027825 */ /* 0x000fe200078e0002 */
[----:B------:R-:W-:-:S02]  /*23d0*/  FSEL R41, R36, RZ, P2 ;  /* 0x000000ff24297208 */ /* 0x000fc40001000000 */
[----:B------:R-:W-:Y:S02]  /*23e0*/  F2FP.F16.F32.PACK_AB R35, R118, R35 ;  /* 0x000000237623723e */ /* 0x000fe400000000ff */
        /* <DEDUP_REMOVED lines=9> */
.L_x_5736:
[C-C-:B------:R-:W-:Y:S01]  /*2480*/  FFMA.FTZ R116, R93.reuse, R116, R98.reuse ;  /* 0x000000745d747223 */ /* 0x140fe20000010062 */
[----:B------:R-:W-:Y:S01]  /*2490*/  FFMA.FTZ R118, R93, R118, R98 ;  /* 0x000000765d767223 */ /* 0x000fe20000010062 */
[--C-:B------:R-:W-:Y:S01]  /*24a0*/  HADD2.F32 R30, -RZ, R23.reuse.H0_H0 ;  /* 0x20000017ff1e7230 */ /* 0x100fe20000004100 */
[----:B------:R-:W-:Y:S01]  /*24b0*/  ISETP.GE.U32.AND P1, PT, R48, RZ, PT ;  /* 0x000000ff3000720c */ /* 0x000fe20003f26070 */
[----:B------:R-:W-:Y:S01]  /*24c0*/  FADD.FTZ R28, -R116, R99 ;  /* 0x00000063741c7221 */ /* 0x000fe20000010100 */
[----:B------:R-:W-:Y:S02]  /*24d0*/  HADD2.F32 R35, -RZ, R23.H1_H1 ;  /* 0x30000017ff237230 */ /* 0x000fe40000004100 */
[----:B------:R-:W-:Y:S01]  /*24e0*/  FADD.FTZ R118, -R118, R101 ;  /* 0x0000006576767221 */ /* 0x000fe20000010100 */
[----:B------:R-:W-:Y:S01]  /*24f0*/  LOP3.LUT P6, RZ, R49, 0xff0000, RZ, 0xc0, !PT ;  /* 0x00ff000031ff7812 */ /* 0x000fe200078cc0ff */
[----:B------:R-:W-:Y:S01]  /*2500*/  FFMA.FTZ R28, R87, R28, R30 ;  /* 0x0000001c571c7223 */ /* 0x000fe2000001001e */
[----:B------:R-:W-:Y:S01]  /*2510*/  ISETP.GE.U32.AND.EX P1, PT, R49, 0x1000000, PT, P1 ;  /* 0x010000003100780c */ /* 0x000fe20003f26110 */
[----:B------:R-:W-:Y:S01]  /*2520*/  FFMA.FTZ R35, R87, R118, R35 ;  /* 0x0000007657237223 */ /* 0x000fe20000010023 */
[----:B------:R-:W-:Y:S01]  /*2530*/  LOP3.LUT P3, RZ, R48, 0xff, RZ, 0xc0, !PT ;  /* 0x000000ff30ff7812 */ /* 0x000fe2000786c0ff */
[-C--:B------:R-:W-:Y:S01]  /*2540*/  FMUL.FTZ R29, R28, R85.reuse ;  /* 0x000000551c1d7220 */ /* 0x080fe20000410000 */
[C---:B------:R-:W-:Y:S01]  /*2550*/  LOP3.LUT P4, RZ, R48.reuse, 0xff00, RZ, 0xc0, !PT ;  /* 0x0000ff0030ff7812 */ /* 0x040fe2000788c0ff */
[----:B------:R-:W-:Y:S01]  /*2560*/  FMUL.FTZ R30, R35, R85 ;  /* 0x00000055231e7220 */ /* 0x000fe20000410000 */
[C---:B------:R-:W-:Y:S01]  /*2570*/  LOP3.LUT P2, RZ, R48.reuse, 0xff0000, RZ, 0xc0, !PT ;  /* 0x00ff000030ff7812 */ /* 0x040fe2000784c0ff */
[----:B------:R-:W-:Y:S01]  /*2580*/  FMUL.FTZ R29, R29, UR4 ;  /* 0x000000041d1d7c20 */ /* 0x000fe20008410000 */
[----:B------:R-:W-:Y:S01]  /*2590*/  LOP3.LUT P5, RZ, R48, 0xff000000, RZ, 0xc0, !PT ;  /* 0xff00000030ff7812 */ /* 0x000fe200078ac0ff */
[----:B------:R-:W-:Y:S01]  /*25a0*/  FMUL.FTZ R30, R30, UR4 ;  /* 0x000000041e1e7c20 */ /* 0x000fe20008410000 */
[C-C-:B------:R-:W-:Y:S01]  /*25b0*/  FFMA.FTZ R90, R93.reuse, R90, R98.reuse ;  /* 0x0000005a5d5a7223 */ /* 0x140fe20000010062 */
[--C-:B------:R-:W-:Y:S01]  /*25c0*/  FFMA.FTZ R111, R93, R111, R98.reuse ;  /* 0x0000006f5d6f7223 */ /* 0x100fe20000010062 */
[----:B------:R-:W-:Y:S01]  /*25d0*/  FSEL R48, R29, RZ, P6 ;  /* 0x000000ff1d307208 */ /* 0x000fe20003000000 */
[C-C-:B------:R-:W-:Y:S01]  /*25e0*/  FFMA.FTZ R29, R93.reuse, R106, R98.reuse ;  /* 0x0000006a5d1d7223 */ /* 0x140fe20000010062 */
[C-C-:B------:R-:W-:Y:S01]  /*25f0*/  FFMA.FTZ R113, R93.reuse, R113, R98.reuse ;  /* 0x000000715d717223 */ /* 0x140fe20000010062 */
[----:B0-----:R-:W-:Y:S01]  /*2600*/  FSEL R97, R30, RZ, P1 ;  /* 0x000000ff1e617208 */ /* 0x001fe20000800000 */
[----:B------:R-:W-:Y:S01]  /*2610*/  FFMA.FTZ R0, R93, R0, R98 ;  /* 0x000000005d007223 */ /* 0x000fe20000010062 */
[----:B------:R-:W-:-:S02]  /*2620*/  HADD2.F32 R30, -RZ, R22.H0_H0 ;  /* 0x20000016ff1e7230 */ /* 0x000fc40000004100 */
[----:B------:R-:W-:Y:S01]  /*2630*/  FADD.FTZ R90, -R90, R43 ;  /* 0x0000002b5a5a7221 */ /* 0x000fe20000010100 */
[----:B------:R-:W-:Y:S01]  /*2640*/  FADD.FTZ R94, -R111, R94 ;  /* 0x0000005e6f5e7221 */ /* 0x000fe20000010100 */
[----:B------:R-:W-:Y:S02]  /*2650*/  HADD2.F32 R43, -RZ, R22.H1_H1 ;  /* 0x30000016ff2b7230 */ /* 0x000fe40000004100 */
[----:B------:R-:W-:Y:S01]  /*2660*/  FADD.FTZ R96, -R29, R96 ;  /* 0x000000601d607221 */ /* 0x000fe20000010100 */
[----:B------:R-:W-:Y:S01]  /*2670*/  FADD.FTZ R92, -R113, R92 ;  /* 0x0000005c715c7221 */ /* 0x000fe20000010100 */
[C-C-:B------:R-:W-:Y:S01]  /*2680*/  FFMA.FTZ R108, R93.reuse, R108, R98.reuse ;  /* 0x0000006c5d6c7223 */ /* 0x140fe20000010062 */
[----:B------:R-:W-:Y:S02]  /*2690*/  HADD2.F32 R29, -RZ, R20.H0_H0 ;  /* 0x20000014ff1d7230 */ /* 0x000fe40000004100 */
[----:B------:R-:W-:Y:S01]  /*26a0*/  FFMA.FTZ R107, R93, R107, R98 ;  /* 0x0000006b5d6b7223 */ /* 0x000fe20000010062 */
[----:B------:R-:W-:Y:S01]  /*26b0*/  FADD.FTZ R0, -R0, R103 ;  /* 0x0000006700007221 */ /* 0x000fe20000010100 */
[----:B------:R-:W-:-:S02]  /*26c0*/  HADD2.F32 R31, -RZ, R21.H0_H0 ;  /* 0x20000015ff1f7230 */ /* 0x000fc40000004100 */
[C---:B------:R-:W-:Y:S01]  /*26d0*/  FFMA.FTZ R34, R87.reuse, R94, R30 ;  /* 0x0000005e57227223 */ /* 0x040fe2000001001e */
[----:B------:R-:W-:Y:S02]  /*26e0*/  HADD2.F32 R33, -RZ, R21.H1_H1 ;  /* 0x30000015ff217230 */ /* 0x000fe40000004100 */
[----:B------:R-:W-:Y:S01]  /*26f0*/  FFMA.FTZ R92, R87, R92, R43 ;  /* 0x0000005c575c7223 */ /* 0x000fe2000001002b */
[----:B------:R-:W-:Y:S01]  /*2700*/  FADD.FTZ R108, -R108, R95 ;  /* 0x0000005f6c6c7221 */ /* 0x000fe20000010100 */
[----:B------:R-:W-:Y:S02]  /*2710*/  HADD2.F32 R30, -RZ, R20.H1_H1 ;  /* 0x30000014ff1e7230 */ /* 0x000fe40000004100 */
[----:B------:R-:W-:Y:S01]  /*2720*/  FADD.FTZ R104, -R107, R104 ;  /* 0x000000686b687221 */ /* 0x000fe20000010100 */
[C---:B------:R-:W-:Y:S01]  /*2730*/  FFMA.FTZ R0, R87.reuse, R0, R29 ;  /* 0x0000000057007223 */ /* 0x040fe2000001001d */
[C---:B------:R-:W-:Y:S01]  /*2740*/  FFMA.FTZ R96, R87.reuse, R96, R31 ;  /* 0x0000006057607223 */ /* 0x040fe2000001001f */
[-C--:B------:R-:W-:Y:S01]  /*2750*/  FMUL.FTZ R29, R34, R85.reuse ;  /* 0x00000055221d7220 */ /* 0x080fe20000410000 */
[----:B------:R-:W-:Y:S01]  /*2760*/  FMUL.FTZ R31, R92, R85 ;  /* 0x000000555c1f7220 */ /* 0x000fe20000410000 */
[C---:B------:R-:W-:Y:S01]  /*2770*/  FFMA.FTZ R108, R87.reuse, R108, R33 ;  /* 0x0000006c576c7223 */ /* 0x040fe20000010021 */
[----:B------:R-:W-:Y:S01]  /*2780*/  FFMA.FTZ R104, R87, R104, R30 ;  /* 0x0000006857687223 */ /* 0x000fe2000001001e */
[----:B------:R-:W-:Y:S01]  /*2790*/  FFMA.FTZ R45, R93, R45, R98 ;  /* 0x0000002d5d2d7223 */ /* 0x000fe20000010062 */
[----:B------:R-:W-:Y:S01]  /*27a0*/  FMUL.FTZ R30, R29, UR4 ;  /* 0x000000041d1e7c20 */ /* 0x000fe20008410000 */
[----:B------:R-:W-:Y:S01]  /*27b0*/  LOP3.LUT P6, RZ, R49, 0xff, RZ, 0xc0, !PT ;  /* 0x000000ff31ff7812 */ /* 0x000fe200078cc0ff */
[----:B------:R-:W-:Y:S01]  /*27c0*/  FMUL.FTZ R32, R31, UR4 ;  /* 0x000000041f207c20 */ /* 0x000fe20008410000 */
[-C--:B------:R-:W-:Y:S01]  /*27d0*/  FMUL.FTZ R29, R96, R85.reuse ;  /* 0x00000055601d7220 */ /* 0x080fe20000410000 */
[----:B------:R-:W-:Y:S01]  /*27e0*/  FMUL.FTZ R31, R108, R85 ;  /* 0x000000556c1f7220 */ /* 0x000fe20000410000 */
[----:B------:R-:W-:-:S02]  /*27f0*/  HADD2.F32 R33, -RZ, R24.H0_H0 ;  /* 0x20000018ff217230 */ /* 0x000fc40000004100 */
[----:B------:R-:W-:Y:S01]  /*2800*/  FFMA.FTZ R99, R93, R89, R98 ;  /* 0x000000595d637223 */ /* 0x000fe20000010062 */
[----:B------:R-:W-:Y:S01]  /*2810*/  FADD.FTZ R42, -R45, R42 ;  /* 0x0000002a2d2a7221 */ /* 0x000fe20000010100 */
[----:B------:R-:W-:Y:S01]  /*2820*/  FSEL R89, R30, RZ, P6 ;  /* 0x000000ff1e597208 */ /* 0x000fe20003000000 */
[----:B------:R-:W-:Y:S01]  /*2830*/  FMUL.FTZ R30, R29, UR4 ;  /* 0x000000041d1e7c20 */ /* 0x000fe20008410000 */
[----:B------:R-:W-:Y:S01]  /*2840*/  FMUL.FTZ R31, R31, UR4 ;  /* 0x000000041f1f7c20 */ /* 0x000fe20008410000 */
[----:B------:R-:W-:Y:S01]  /*2850*/  FFMA.FTZ R94, R87, R42, R33 ;  /* 0x0000002a575e7223 */ /* 0x000fe20000010021 */
[----:B------:R-:W-:Y:S01]  /*2860*/  LOP3.LUT P1, RZ, R49, 0xff00, RZ, 0xc0, !PT ;  /* 0x0000ff0031ff7812 */ /* 0x000fe2000782c0ff */
[----:B------:R-:W-:Y:S01]  /*2870*/  FFMA.FTZ R100, R93, R88, R98 ;  /* 0x000000585d647223 */ /* 0x000fe20000010062 */
[----:B------:R-:W-:Y:S01]  /*2880*/  FSEL R49, R30, RZ, P2 ;  /* 0x000000ff1e317208 */ /* 0x000fe20001000000 */
[-C--:B------:R-:W-:Y:S01]  /*2890*/  FMUL.FTZ R30, R104, R85.reuse ;  /* 0x00000055681e7220 */ /* 0x080fe20000410000 */
[----:B------:R-:W-:Y:S01]  /*28a0*/  FSEL R88, R31, RZ, P5 ;  /* 0x000000ff1f587208 */ /* 0x000fe20002800000 */
[----:B------:R-:W-:Y:S01]  /*28b0*/  FMUL.FTZ R31, R94, R85 ;  /* 0x000000555e1f7220 */ /* 0x000fe20000410000 */
[----:B------:R-:W-:-:S02]  /*28c0*/  HADD2.F32 R43, -RZ, R25.H0_H0 ;  /* 0x20000019ff2b7230 */ /* 0x000fc40000004100 */
[----:B------:R-:W-:Y:S01]  /*28d0*/  FMUL.FTZ R30, R30, UR4 ;  /* 0x000000041e1e7c20 */ /* 0x000fe20008410000 */
[----:B------:R-:W-:Y:S01]  /*28e0*/  LOP3.LUT P6, RZ, R2, 0xff, RZ, 0xc0, !PT ;  /* 0x000000ff02ff7812 */ /* 0x000fe200078cc0ff */
[----:B------:R-:W-:Y:S01]  /*28f0*/  FMUL.FTZ R31, R31, UR4 ;  /* 0x000000041f1f7c20 */ /* 0x000fe20008410000 */
[----:B------:R-:W-:Y:S01]  /*2900*/  FMUL.FTZ R29, R0, R85 ;  /* 0x00000055001d7220 */ /* 0x000fe20000410000 */
[C-C-:B------:R-:W-:Y:S01]  /*2910*/  FFMA.FTZ R47, R93.reuse, R47, R98.reuse ;  /* 0x0000002f5d2f7223 */ /* 0x140fe20000010062 */
[C-C-:B------:R-:W-:Y:S01]  /*2920*/  FFMA.FTZ R101, R93.reuse, R91, R98.reuse ;  /* 0x0000005b5d657223 */ /* 0x140fe20000010062 */
[C-C-:B------:R-:W-:Y:S01]  /*2930*/  FFMA.FTZ R44, R93.reuse, R44, R98.reuse ;  /* 0x0000002c5d2c7223 */ /* 0x140fe20000010062 */
[----:B------:R-:W-:Y:S01]  /*2940*/  FFMA.FTZ R46, R93, R46, R98 ;  /* 0x0000002e5d2e7223 */ /* 0x000fe20000010062 */
[----:B------:R-:W-:Y:S01]  /*2950*/  FFMA.FTZ R98, R87, R90, R43 ;  /* 0x0000005a57627223 */ /* 0x000fe2000001002b */
[----:B------:R-:W-:Y:S01]  /*2960*/  FSEL R90, R32, RZ, P1 ;  /* 0x000000ff205a7208 */ /* 0x000fe20000800000 */
[----:B------:R-:W-:Y:S01]  /*2970*/  FMUL.FTZ R29, R29, UR4 ;  /* 0x000000041d1d7c20 */ /* 0x000fe20008410000 */
[----:B------:R-:W-:Y:S01]  /*2980*/  FSEL R43, R30, RZ, P4 ;  /* 0x000000ff1e2b7208 */ /* 0x000fe20002000000 */
[----:B------:R-:W0:Y:S01]  /*2990*/  LDC.64 R32, c[0x0][0x478] ;  /* 0x00011e00ff207b82 */ /* 0x000e220000000a00 */
[----:B------:R-:W-:Y:S01]  /*29a0*/  FSEL R91, R31, RZ, P6 ;  /* 0x000000ff1f5b7208 */ /* 0x000fe20003000000 */
[----:B------:R-:W-:Y:S01]  /*29b0*/  FADD.FTZ R46, -R46, R39 ;  /* 0x000000272e2e7221 */ /* 0x000fe20000010100 */
[----:B------:R-:W-:Y:S01]  /*29c0*/  FSEL R42, R29, RZ, P3 ;  /* 0x000000ff1d2a7208 */ /* 0x000fe20001800000 */
[----:B------:R-:W-:Y:S01]  /*29d0*/  FMUL.FTZ R29, R98, R85 ;  /* 0x00000055621d7220 */ /* 0x000fe20000410000 */
[----:B------:R-:W-:Y:S01]  /*29e0*/  LOP3.LUT P1, RZ, R2, 0xff00, RZ, 0xc0, !PT ;  /* 0x0000ff0002ff7812 */ /* 0x000fe2000782c0ff */
[----:B------:R-:W-:Y:S01]  /*29f0*/  FADD.FTZ R44, -R44, R37 ;  /* 0x000000252c2c7221 */ /* 0x000fe20000010100 */
[C---:B------:R-:W-:Y:S01]  /*2a00*/  LOP3.LUT P2, RZ, R2.reuse, 0xff0000, RZ, 0xc0, !PT ;  /* 0x00ff000002ff7812 */ /* 0x040fe2000784c0ff */
[----:B------:R-:W1:Y:S01]  /*2a10*/  LDC.64 R30, c[0x0][0x468] ;  /* 0x00011a00ff1e7b82 */ /* 0x000e620000000a00 */
[C---:B------:R-:W-:Y:S01]  /*2a20*/  LOP3.LUT P5, RZ, R2.reuse, 0xff000000, RZ, 0xc0, !PT ;  /* 0xff00000002ff7812 */ /* 0x040fe200078ac0ff */
[----:B------:R-:W-:Y:S01]  /*2a30*/  FMUL.FTZ R29, R29, UR4 ;  /* 0x000000041d1d7c20 */ /* 0x000fe20008410000 */
[----:B------:R-:W-:Y:S01]  /*2a40*/  ISETP.GE.U32.AND P6, PT, R2, RZ, PT ;  /* 0x000000ff0200720c */ /* 0x000fe20003fc6070 */
[----:B------:R-:W-:Y:S01]  /*2a50*/  HADD2.F32 R2, -RZ, R27.H1_H1 ;  /* 0x3000001bff027230 */ /* 0x000fe20000004100 */
[----:B------:R-:W-:Y:S01]  /*2a60*/  LOP3.LUT P3, RZ, R3, 0xff, RZ, 0xc0, !PT ;  /* 0x000000ff03ff7812 */ /* 0x000fe2000786c0ff */
[--C-:B------:R-:W-:Y:S01]  /*2a70*/  HADD2.F32 R37, -RZ, R26.reuse.H1_H1 ;  /* 0x3000001aff257230 */ /* 0x100fe20000004100 */
[----:B------:R-:W-:Y:S01]  /*2a80*/  FSEL R93, R29, RZ, P2 ;  /* 0x000000ff1d5d7208 */ /* 0x000fe20001000000 */
[----:B------:R-:W-:-:S02]  /*2a90*/  HADD2.F32 R29, -RZ, R26.H0_H0 ;  /* 0x2000001aff1d7230 */ /* 0x000fc40000004100 */
[----:B------:R-:W-:Y:S01]  /*2aa0*/  FFMA.FTZ R95, R87, R46, R2 ;  /* 0x0000002e575f7223 */ /* 0x000fe20000010002 */
[----:B------:R-:W-:Y:S01]  /*2ab0*/  HADD2.F32 R2, -RZ, R24.H1_H1 ;  /* 0x30000018ff027230 */ /* 0x000fe20000004100 */
[C---:B------:R-:W-:Y:S01]  /*2ac0*/  LOP3.LUT P4, RZ, R3.reuse, 0xff00, RZ, 0xc0, !PT ;  /* 0x0000ff0003ff7812 */ /* 0x040fe2000788c0ff */
[----:B------:R-:W-:Y:S01]  /*2ad0*/  FADD.FTZ R100, -R100, R41 ;  /* 0x0000002964647221 */ /* 0x000fe20000010100 */
[----:B------:R-:W-:Y:S01]  /*2ae0*/  LOP3.LUT P2, RZ, R3, 0xff0000, RZ, 0xc0, !PT ;  /* 0x00ff000003ff7812 */ /* 0x000fe2000784c0ff */
[----:B------:R-:W-:Y:S01]  /*2af0*/  FADD.FTZ R40, -R99, R40 ;  /* 0x0000002863287221 */ /* 0x000fe20000010100 */
[----:B------:R-:W-:Y:S01]  /*2b00*/  ISETP.GE.U32.AND.EX P6, PT, R3, 0x1000000, PT, P6 ;  /* 0x010000000300780c */ /* 0x000fe20003fc6160 */
        /* <DEDUP_REMOVED lines=16> */
[----:B------:R-:W-:Y:S01]  /*2c10*/  FMUL.FTZ R0, R38, R85 ;  /* 0x0000005526007220 */ /* 0x000fe20000410000 */
[----:B-1----:R-:W-:-:S04]  /*2c20*/  IMAD.WIDE.U32 R86, R86, 0x10, R30 ;  /* 0x0000001056567825 */ /* 0x002fc800078e001e */
[----:B------:R-:W-:Y:S01]  /*2c30*/  FMUL.FTZ R41, R41, UR4 ;  /* 0x0000000429297c20 */ /* 0x000fe20008410000 */
[----:B------:R-:W-:Y:S01]  /*2c40*/  FMUL.FTZ R100, R100, UR4 ;  /* 0x0000000464647c20 */ /* 0x000fe20008410000 */
[----:B------:R-:W-:Y:S01]  /*2c50*/  FMUL.FTZ R0, R0, UR4 ;  /* 0x0000000400007c20 */ /* 0x000fe20008410000 */
[----:B------:R-:W-:Y:S01]  /*2c60*/  IMAD.WIDE.U32 R46, R84, 0x10, R30 ;  /* 0x00000010542e7825 */ /* 0x000fe200078e001e */
[----:B------:R-:W-:-:S03]  /*2c70*/  F2FP.F16.F32.PACK_AB R30, R36, R40 ;  /* 0x00000028241e723e */ /* 0x000fc600000000ff */
[-C--:B------:R-:W-:Y:S01]  /*2c80*/  FMUL.FTZ R40, R36, R85.reuse ;  /* 0x0000005524287220 */ /* 0x080fe20000410000 */
[-C--:B------:R-:W-:Y:S01]  /*2c90*/  FMUL.FTZ R84, R102, R85.reuse ;  /* 0x0000005566547220 */ /* 0x080fe20000410000 */
[----:B------:R-:W-:Y:S01]  /*2ca0*/  FMUL.FTZ R85, R95, R85 ;  /* 0x000000555f557220 */ /* 0x000fe20000410000 */
[----:B------:R-:W-:Y:S01]  /*2cb0*/  F2FP.F16.F32.PACK_AB R36, R43, R42 ;  /* 0x0000002a2b24723e */ /* 0x000fe200000000ff */
[----:B------:R-:W-:Y:S01]  /*2cc0*/  FMUL.FTZ R40, R40, UR4 ;  /* 0x0000000428287c20 */ /* 0x000fe20008410000 */
[----:B------:R-:W-:Y:S01]  /*2cd0*/  FMUL.FTZ R84, R84, UR4 ;  /* 0x0000000454547c20 */ /* 0x000fe20008410000 */
[----:B------:R-:W-:Y:S01]  /*2ce0*/  FMUL.FTZ R85, R85, UR4 ;  /* 0x0000000455557c20 */ /* 0x000fe20008410000 */
[----:B------:R-:W-:Y:S02]  /*2cf0*/  F2FP.F16.F32.PACK_AB R39, R97, R48 ;  /* 0x000000306127723e */ /* 0x000fe400000000ff */
        /* <DEDUP_REMOVED lines=9> */
[----:B------:R-:W-:Y:S01]  /*2d90*/  F2FP.F16.F32.PACK_AB R38, R90, R89 ;  /* 0x000000595a26723e */ /* 0x000fe200000000ff */
[----:B------:R1:W-:Y:S01]  /*2da0*/  STG.E.128 desc[UR6][R2.64], R32 ;  /* 0x0000002002007986 */ /* 0x0003e2000c101d06 */
        /* <DEDUP_REMOVED lines=10> */
.L_x_5735:
[----:B------:R-:W-:-:S04]  /*2e50*/  ISETP.NE.U32.AND P1, PT, RZ, UR18, PT ;  /* 0x00000012ff007c0c */ /* 0x000fc8000bf25070 */
[----:B------:R-:W-:-:S13]  /*2e60*/  ISETP.NE.AND.EX P1, PT, RZ, UR19, PT, P1 ;  /* 0x00000013ff007c0c */ /* 0x000fda000bf25310 */
[----:B------:R-:W-:Y:S05]  /*2e70*/  @P1 BRA `(.L_x_5738) ;  /* 0x0000000000f81947 */ /* 0x000fea0003800000 */
[C-C-:B------:R-:W-:Y:S01]  /*2e80*/  FFMA.FTZ R33, R93.reuse, R106, R98.reuse ;  /* 0x0000006a5d217223 */ /* 0x140fe20000010062 */
[C-C-:B------:R-:W-:Y:S01]  /*2e90*/  FFMA.FTZ R107, R93.reuse, R107, R98.reuse ;  /* 0x0000006b5d6b7223 */ /* 0x140fe20000010062 */
[----:B------:R-:W-:Y:S01]  /*2ea0*/  FFMA.FTZ R111, R93, R111, R98 ;  /* 0x0000006f5d6f7223 */ /* 0x000fe20000010062 */
[C---:B------:R-:W-:Y:S01]  /*2eb0*/  LOP3.LUT P6, RZ, R48.reuse, 0xff0000, RZ, 0xc0, !PT ;  /* 0x00ff000030ff7812 */ /* 0x040fe200078cc0ff */
[----:B------:R-:W-:Y:S01]  /*2ec0*/  FADD.FTZ R34, -R33, R96 ;  /* 0x0000006021227221 */ /* 0x000fe20000010100 */
[----:B------:R-:W-:Y:S01]  /*2ed0*/  FADD.FTZ R32, -R107, R104 ;  /* 0x000000686b207221 */ /* 0x000fe20000010100 */
        /* <DEDUP_REMOVED lines=17> */
[----:B------:R-:W-:Y:S01]  /*2ff0*/  FFMA.FTZ R0, R93, R0, R98 ;  /* 0x000000005d007223 */ /* 0x000fe20000010062 */
[----:B0-----:R-:W-:Y:S01]  /*3000*/  FSEL R97, R32, RZ, P2 ;  /* 0x000000ff20617208 */ /* 0x001fe20001000000 */
[----:B------:R-:W-:Y:S01]  /*3010*/  FADD.FTZ R32, -R108, R95 ;  /* 0x0000005f6c207221 */ /* 0x000fe20000010100 */
[----:B------:R-:W-:Y:S01]  /*3020*/  FSEL R34, R94, RZ, P3 ;  /* 0x000000ff5e227208 */ /* 0x000fe20001800000 */
[----:B------:R-:W-:Y:S01]  /*3030*/  FADD.FTZ R94, -R118, R101 ;  /* 0x00000065765e7221 */ /* 0x000fe20000010100 */
[----:B------:R-:W-:Y:S01]  /*3040*/  LOP3.LUT P4, RZ, R48, 0xff000000, RZ, 0xc0, !PT ;  /* 0xff00000030ff7812 */ /* 0x000fe2000788c0ff */
[----:B------:R-:W-:Y:S01]  /*3050*/  FADD.FTZ R0, -R0, R103 ;  /* 0x0000006700007221 */ /* 0x000fe20000010100 */
[C---:B------:R-:W-:Y:S01]  /*3060*/  ISETP.GE.U32.AND P2, PT, R48.reuse, RZ, PT ;  /* 0x000000ff3000720c */ /* 0x040fe20003f46070 */
[----:B------:R-:W-:Y:S01]  /*3070*/  FMUL.FTZ R32, R87, R32 ;  /* 0x0000002057207220 */ /* 0x000fe20000410000 */
[----:B------:R-:W-:Y:S01]  /*3080*/  LOP3.LUT P3, RZ, R48, 0xff, RZ, 0xc0, !PT ;  /* 0x000000ff30ff7812 */ /* 0x000fe2000786c0ff */
[----:B------:R-:W-:Y:S01]  /*3090*/  FADD.FTZ R48, -R113, R92 ;  /* 0x0000005c71307221 */ /* 0x000fe20000010100 */
        /* <DEDUP_REMOVED lines=26> */
[----:B------:R-:W-:Y:S01]  /*3240*/  F2FP.F16.F32.PACK_AB R32, R97, R0 ;  /* 0x000000006120723e */ /* 0x000fe200000000ff */
[----:B------:R-:W-:Y:S06]  /*3250*/  BRA `(.L_x_5739) ;  /* 0x0000000400047947 */ /* 0x000fec0003800000 */
.L_x_5738:
        /* <DEDUP_REMOVED lines=14> */
[C-C-:B------:R-:W-:Y:S01]  /*3340*/  FFMA.FTZ R108, R93.reuse, R108, R98.reuse ;  /* 0x0000006c5d6c7223 */ /* 0x140fe20000010062 */
[----:B------:R-:W-:Y:S01]  /*3350*/  FFMA.FTZ R0, R93, R0, R98 ;  /* 0x000000005d007223 */ /* 0x000fe20000010062 */
[----:B------:R-:W-:Y:S01]  /*3360*/  FMUL.FTZ R29, R29, UR4 ;  /* 0x000000041d1d7c20 */ /* 0x000fe20008410000 */
[-C--:B------:R-:W-:Y:S01]  /*3370*/  FMUL.FTZ R32, R31, R85.reuse ;  /* 0x000000551f207220 */ /* 0x080fe20000410000 */
[----:B------:R-:W-:Y:S01]  /*3380*/  FMUL.FTZ R28, R28, UR4 ;  /* 0x000000041c1c7c20 */ /* 0x000fe20008410000 */
[----:B------:R-:W-:Y:S01]  /*3390*/  LOP3.LUT P5, RZ, R49, 0xff, RZ, 0xc0, !PT ;  /* 0x000000ff31ff7812 */ /* 0x000fe200078ac0ff */
[----:B------:R-:W-:Y:S01]  /*33a0*/  FADD.FTZ R104, -R107, R104 ;  /* 0x000000686b687221 */ /* 0x000fe20000010100 */
[----:B------:R-:W-:Y:S01]  /*33b0*/  FSEL R35, R29, RZ, P6 ;  /* 0x000000ff1d237208 */ /* 0x000fe20003000000 */
[----:B------:R-:W-:Y:S01]  /*33c0*/  FFMA.FTZ R29, R93, R106, R98 ;  /* 0x0000006a5d1d7223 */ /* 0x000fe20000010062 */
[----:B------:R-:W-:Y:S01]  /*33d0*/  ISETP.GE.U32.AND P2, PT, R48, RZ, PT ;  /* 0x000000ff3000720c */ /* 0x000fe20003f46070 */
[----:B------:R-:W-:Y:S01]  /*33e0*/  FADD.FTZ R92, -R113, R92 ;  /* 0x0000005c715c7221 */ /* 0x000fe20000010100 */
[----:B------:R-:W-:Y:S01]  /*33f0*/  FADD.FTZ R108, -R108, R95 ;  /* 0x0000005f6c6c7221 */ /* 0x000fe20000010100 */
[----:B------:R-:W-:Y:S01]  /*3400*/  FADD.FTZ R96, -R29, R96 ;  /* 0x000000601d607221 */ /* 0x000fe20000010100 */
[----:B------:R-:W-:Y:S01]  /*3410*/  FADD.FTZ R0, -R0, R103 ;  /* 0x0000006700007221 */ /* 0x000fe20000010100 */
[----:B------:R-:W-:Y:S01]  /*3420*/  FMUL.FTZ R32, R32, UR4 ;  /* 0x0000000420207c20 */ /* 0x000fe20008410000 */
[----:B------:R-:W-:Y:S01]  /*3430*/  ISETP.GE.U32.AND.EX P2, PT, R49, 0x1000000, PT, P2 ;  /* 0x010000003100780c */ /* 0x000fe20003f46120 */
[C---:B------:R-:W-:Y:S01]  /*3440*/  FMUL.FTZ R92, R87.reuse, R92 ;  /* 0x0000005c575c7220 */ /* 0x040fe20000410000 */
[----:B------:R-:W-:Y:S01]  /*3450*/  FSEL R34, R28, RZ, P5 ;  /* 0x000000ff1c227208 */ /* 0x000fe20002800000 */
[C---:B------:R-:W-:Y:S01]  /*3460*/  FMUL.FTZ R28, R87.reuse, R104 ;  /* 0x00000068571c7220 */ /* 0x040fe20000410000 */
[C---:B------:R-:W-:Y:S01]  /*3470*/  FMUL.FTZ R96, R87.reuse, R96 ;  /* 0x0000006057607220 */ /* 0x040fe20000410000 */
[C---:B------:R-:W-:Y:S01]  /*3480*/  FMUL.FTZ R108, R87.reuse, R108 ;  /* 0x0000006c576c7220 */ /* 0x040fe20000410000 */
[----:B------:R-:W-:Y:S01]  /*3490*/  FMUL.FTZ R0, R87, R0 ;  /* 0x0000000057007220 */ /* 0x000fe20000410000 */
[----:B------:R-:W-:Y:S01]  /*34a0*/  FSEL R94, R32, RZ, P2 ;  /* 0x000000ff205e7208 */ /* 0x000fe20001000000 */
[-C--:B------:R-:W-:Y:S01]  /*34b0*/  FMUL.FTZ R32, R28, R85.reuse ;  /* 0x000000551c207220 */ /* 0x080fe20000410000 */
[C---:B------:R-:W-:Y:S01]  /*34c0*/  F2FP.F16.F32.PACK_AB R30, R92.reuse, R30 ;  /* 0x0000001e5c1e723e */ /* 0x040fe200000000ff */
[-C--:B------:R-:W-:Y:S01]  /*34d0*/  FMUL.FTZ R92, R92, R85.reuse ;  /* 0x000000555c5c7220 */ /* 0x080fe20000410000 */
[----:B------:R-:W-:Y:S01]  /*34e0*/  F2FP.F16.F32.PACK_AB R29, R108, R96 ;  /* 0x000000606c1d723e */ /* 0x000fe200000000ff */
[-C--:B------:R-:W-:Y:S01]  /*34f0*/  FMUL.FTZ R33, R96, R85.reuse ;  /* 0x0000005560217220 */ /* 0x080fe20000410000 */
[----:B------:R-:W-:Y:S01]  /*3500*/  F2FP.F16.F32.PACK_AB R28, R28, R0 ;  /* 0x000000001c1c723e */ /* 0x000fe200000000ff */
        /* <DEDUP_REMOVED lines=17> */
[----:B------:R-:W-:Y:S02]  /*3620*/  F2FP.F16.F32.PACK_AB R31, R31, R116 ;  /* 0x000000741f1f723e */ /* 0x000fe400000000ff */
[----:B------:R-:W-:Y:S02]  /*3630*/  F2FP.F16.F32.PACK_AB R35, R94, R35 ;  /* 0x000000235e23723e */ /* 0x000fe400000000ff */
[----:B------:R-:W-:-:S02]  /*3640*/  F2FP.F16.F32.PACK_AB R34, R95, R34 ;  /* 0x000000225f22723e */ /* 0x000fc400000000ff */
[----:B------:R-:W-:Y:S02]  /*3650*/  F2FP.F16.F32.PACK_AB R33, R108, R33 ;  /* 0x000000216c21723e */ /* 0x000fe400000000ff */
[----:B------:R-:W-:-:S07]  /*3660*/  F2FP.F16.F32.PACK_AB R32, R49, R0 ;  /* 0x000000003120723e */ /* 0x000fce00000000ff */
.L_x_5739:
[----:B------:R-:W1:Y:S08]  /*3670*/  @P1 LDC.64 R94, c[0x0][0x478] ;  /* 0x00011e00ff5e1b82 */ /* 0x000e700000000a00 */
[----:B------:R-:W0:Y:S01]  /*3680*/  LDC.64 R48, c[0x0][0x468] ;  /* 0x00011a00ff307b82 */ /* 0x000e220000000a00 */
[----:B-1----:R-:W-:-:S05]  /*3690*/  @P1 IMAD.WIDE.U32 R94, R86, 0x10, R94 ;  /* 0x00000010565e1825 */ /* 0x002fca00078e005e */
[----:B------:R1:W-:Y:S01]  /*36a0*/  @P1 STG.E.128 desc[UR6][R94.64], R28 ;  /* 0x0000001c5e001986 */ /* 0x0003e2000c101d06 */
[----:B0-----:R-:W-:-:S05]  /*36b0*/  IMAD.WIDE.U32 R96, R86, 0x10, R48 ;  /* 0x0000001056607825 */ /* 0x001fca00078e0030 */
        /* <DEDUP_REMOVED lines=19> */
[--C-:B------:R-:W-:Y:S01]  /*37f0*/  FFMA.FTZ R45, R93, R45, R98.reuse ;  /* 0x0000002d5d2d7223 */ /* 0x100fe20000010062 */
[----:B------:R-:W-:Y:S01]  /*3800*/  FMUL.FTZ R29, R29, UR4 ;  /* 0x000000041d1d7c20 */ /* 0x000fe20008410000 */
[----:B------:R-:W-:Y:S01]  /*3810*/  FMUL.FTZ R31, R31, UR4 ;  /* 0x000000041f1f7c20 */ /* 0x000fe20008410000 */
[----:B------:R-:W-:Y:S01]  /*3820*/  FFMA.FTZ R46, R93, R46, R98 ;  /* 0x0000002e5d2e7223 */ /* 0x000fe20000010062 */
[----:B------:R-:W-:Y:S01]  /*3830*/  LOP3.LUT P5, RZ, R2, 0xff0000, RZ, 0xc0, !PT ;  /* 0x00ff000002ff7812 */ /* 0x000fe200078ac0ff */
[----:B------:R-:W-:Y:S01]  /*3840*/  FADD.FTZ R36, -R91, R36 ;  /* 0x000000245b247221 */ /* 0x000fe20000010100 */
[----:B------:R-:W-:Y:S01]  /*3850*/  LOP3.LUT P6, RZ, R3, 0xff, RZ, 0xc0, !PT ;  /* 0x000000ff03ff7812 */ /* 0x000fe200078cc0ff */
[----:B------:R-:W-:Y:S01]  /*3860*/  FADD.FTZ R44, -R44, R37 ;  /* 0x000000252c2c7221 */ /* 0x000fe20000010100 */
[----:B------:R-:W-:Y:S01]  /*3870*/  FSEL R41, R28, RZ, P2 ;  /* 0x000000ff1c297208 */ /* 0x000fe20001000000 */
[----:B------:R-:W-:Y:S01]  /*3880*/  FADD.FTZ R28, -R45, R42 ;  /* 0x0000002a2d1c7221 */ /* 0x000fe20000010100 */
[----:B------:R-:W-:Y:S01]  /*3890*/  ISETP.GE.U32.AND P2, PT, R2, RZ, PT ;  /* 0x000000ff0200720c */ /* 0x000fe20003f46070 */
[----:B------:R-:W-:Y:S01]  /*38a0*/  FADD.FTZ R46, -R46, R39 ;  /* 0x000000272e2e7221 */ /* 0x000fe20000010100 */
[C---:B------:R-:W-:Y:S01]  /*38b0*/  LOP3.LUT P3, RZ, R2.reuse, 0xff, RZ, 0xc0, !PT ;  /* 0x000000ff02ff7812 */ /* 0x040fe2000786c0ff */
[----:B------:R-:W-:Y:S01]  /*38c0*/  FMUL.FTZ R28, R87, R28 ;  /* 0x0000001c571c7220 */ /* 0x000fe20000410000 */
[----:B------:R-:W-:Y:S01]  /*38d0*/  LOP3.LUT P4, RZ, R2, 0xff000000, RZ, 0xc0, !PT ;  /* 0xff00000002ff7812 */ /* 0x000fe2000788c0ff */
[----:B------:R-:W-:Y:S01]  /*38e0*/  FADD.FTZ R2, -R47, R38 ;  /* 0x000000262f027221 */ /* 0x000fe20000010100 */
[----:B------:R-:W-:-:S02]  /*38f0*/  FSEL R33, R29, RZ, P5 ;  /* 0x000000ff1d217208 */ /* 0x000fc40002800000 */
[----:B------:R-:W-:Y:S01]  /*3900*/  FSEL R34, R31, RZ, P6 ;  /* 0x000000ff1f227208 */ /* 0x000fe20003000000 */
[----:B------:R-:W-:Y:S01]  /*3910*/  FMUL.FTZ R2, R87, R2 ;  /* 0x0000000257027220 */ /* 0x000fe20000410000 */
[C---:B------:R-:W-:Y:S02]  /*3920*/  LOP3.LUT P5, RZ, R3.reuse, 0xff00, RZ, 0xc0, !PT ;  /* 0x0000ff0003ff7812 */ /* 0x040fe400078ac0ff */
[C---:B------:R-:W-:Y:S02]  /*3930*/  LOP3.LUT P6, RZ, R3.reuse, 0xff0000, RZ, 0xc0, !PT ;  /* 0x00ff000003ff7812 */ /* 0x040fe400078cc0ff */
[----:B------:R-:W-:Y:S01]  /*3940*/  ISETP.GE.U32.AND.EX P2, PT, R3, 0x1000000, PT, P2 ;  /* 0x010000000300780c */ /* 0x000fe20003f46120 */
[C---:B------:R-:W-:Y:S01]  /*3950*/  FMUL.FTZ R3, R87.reuse, R36 ;  /* 0x0000002457037220 */ /* 0x040fe20000410000 */
        /* <DEDUP_REMOVED lines=26> */
.L_x_5740:
        /* <DEDUP_REMOVED lines=60> */
[----:B------:R-:W-:-:S07]  /*3ec0*/  F2FP.F16.F32.PACK_AB R32, R3, R32 ;  /* 0x000000200320723e */ /* 0x000fce00000000ff */
.L_x_5741:
[----:B------:R-:W0:Y:S01]  /*3ed0*/  @P1 LDC.64 R2, c[0x0][0x478] ;  /* 0x00011e00ff021b82 */ /* 0x000e220000000a00 */
[----:B------:R-:W-:-:S04]  /*3ee0*/  IMAD.WIDE.U32 R48, R84, 0x10, R48 ;  /* 0x0000001054307825 */ /* 0x000fc800078e0030 */
[----:B0-----:R-:W-:-:S05]  /*3ef0*/  @P1 IMAD.WIDE.U32 R2, R84, 0x10, R2 ;  /* 0x0000001054021825 */ /* 0x001fca00078e0002 */
[----:B------:R0:W-:Y:S04]  /*3f00*/  @P1 STG.E.128 desc[UR6][R2.64], R28 ;  /* 0x0000001c02001986 */ /* 0x0001e8000c101d06 */
[----:B------:R0:W-:Y:S02]  /*3f10*/  STG.E.128 desc[UR6][R48.64], R32 ;  /* 0x0000002030007986 */ /* 0x0001e4000c101d06 */
.L_x_5737:
[----:B012---:R-:W0:Y:S02]  /*3f20*/  LDC.64 R2, c[0x0][0x380] ;  /* 0x0000e000ff027b82 */ /* 0x007e240000000a00 */
[----:B0-----:R-:W-:-:S04]  /*3f30*/  LEA R83, R2, R83, 0x2 ;  /* 0x0000005302537211 */ /* 0x001fc800078e10ff */
[----:B------:R-:W-:-:S13]  /*3f40*/  ISETP.GE.AND P1, PT, R83, R3, PT ;  /* 0x000000035300720c */ /* 0x000fda0003f26270 */
[----:B------:R-:W-:Y:S05]  /*3f50*/  @!P1 BRA `(.L_x_5742) ;  /* 0xffffffc4001c9947 */ /* 0x000fea000383ffff */
[----:B------:R-:W-:Y:S05]  /*3f60*/  BSYNC B1 ;  /* 0x0000000000017941 */ /* 0x000fea0003800000 */
.L_x_5731:
        /* <DEDUP_REMOVED lines=32> */
.L_x_5730:
[----:B------:R-:W-:Y:S05]  /*4170*/  BSYNC B0 ;  /* 0x0000000000007941 */ /* 0x000fea0003800000 */
.L_x_5729:
        /* <DEDUP_REMOVED lines=84> */
[----:B------:R-:W4:Y:S01]  /*46c0*/  LDS R27, [R37+0x1e00] ;  /* 0x001e0000251b7984 */ /* 0x000f220000000800 */
[----:B-----5:R-:W-:Y:S01]  /*46d0*/  FADD.FTZ R0, RZ, R0 ;  /* 0x00000000ff007221 */ /* 0x020fe20000010000 */
[----:B------:R-:W-:Y:S01]  /*46e0*/  FADD.FTZ R28, R28, R41 ;  /* 0x000000291c1c7221 */ /* 0x000fe20000010000 */
[----:B------:R-:W-:Y:S01]  /*46f0*/  FADD.FTZ R17, R30, R17 ;  /* 0x000000111e117221 */ /* 0x000fe20000010000 */
        /* <DEDUP_REMOVED lines=12> */
[----:B------:R-:W-:Y:S04]  /*47c0*/  STG.E desc[UR6][R2.64+0x400], R23 ;  /* 0x0004001702007986 */ /* 0x000fe8000c101906 */
[----:B------:R-:W-:Y:S04]  /*47d0*/  STG.E desc[UR6][R4.64+0x400], R15 ;  /* 0x0004000f04007986 */ /* 0x000fe8000c101906 */
[----:B------:R-:W-:Y:S04]  /*47e0*/  STG.E desc[UR6][R2.64+0x600], R27 ;  /* 0x0006001b02007986 */ /* 0x000fe8000c101906 */
[----:B------:R-:W-:Y:S01]  /*47f0*/  STG.E desc[UR6][R4.64+0x600], R9 ;  /* 0x0006000904007986 */ /* 0x000fe2000c101906 */
[----:B------:R-:W-:Y:S05]  /*4800*/  EXIT ;  /* 0x000000000000794d */ /* 0x000fea0003800000 */
.L_x_5734:
        /* <DEDUP_REMOVED lines=8> */
.L_x_5744:
[----:B------:R-:W-:Y:S05]  /*4890*/  BSYNC B2 ;  /* 0x0000000000027941 */ /* 0x000fea0003800000 */
.L_x_5743:
        /* <DEDUP_REMOVED lines=8> */
.L_x_5745:
[----:B------:R-:W-:Y:S01]  /*4920*/  FADD.FTZ R32, R32, R119 ;  /* 0x0000007720207221 */ /* 0x000fe20000010000 */
[----:B------:R-:W-:-:S04]  /*4930*/  HFMA2 R110, -RZ, RZ, 0, 1.1920928955078125e-07 ;  /* 0x00000002ff6e7431 */ /* 0x000fc800000001ff */
[----:B------:R-:W-:Y:S02]  /*4940*/  MOV R109, R32 ;  /* 0x00000020006d7202 */ /* 0x000fe40000000f00 */
[----:B------:R-:W-:-:S07]  /*4950*/  MOV R33, R105 ;  /* 0x0000006900217202 */ /* 0x000fce0000000f00 */
[----:B------:R-:W-:Y:S05]  /*4960*/  WARPSYNC.COLLECTIVE R102, `(.L_x_5746) ;  /* 0x0000000066087348 */ /* 0x000fea0003c00000 */
[----:B------:R0:W1:Y:S02]  /*4970*/  SHFL.BFLY P3, R105, R109, R110, R115 ;  /* 0x0c00006e6d697389 */ /* 0x0000640000060073 */
[----:B01----:R-:W-:Y:S05]  /*4980*/  ENDCOLLECTIVE ;  /* 0x000000000000791b */ /* 0x003fea0003800000 */
.L_x_5746:
[----:B------:R-:W-:-:S05]  /*4990*/  FADD.FTZ R33, R33, R120 ;  /* 0x0000007821217221 */ /* 0x000fca0000010000 */
[----:B------:R-:W-:Y:S02]  /*49a0*/  MOV R109, R33 ;  /* 0x00000021006d7202 */ /* 0x000fe40000000f00 */
[----:B------:R-:W-:-:S07]  /*49b0*/  MOV R35, R105 ;  /* 0x0000006900237202 */ /* 0x000fce0000000f00 */
[----:B------:R-:W-:Y:S05]  /*49c0*/  WARPSYNC.COLLECTIVE R102, `(.L_x_5747) ;  /* 0x0000000066087348 */ /* 0x000fea0003c00000 */
[----:B------:R0:W1:Y:S02]  /*49d0*/  SHFL.BFLY P3, R105, R109, R110, R115 ;  /* 0x0c00006e6d697389 */ /* 0x0000640000060073 */
[----:B01----:R-:W-:Y:S05]  /*49e0*/  ENDCOLLECTIVE ;  /* 0x000000000000791b */ /* 0x003fea0003800000 */
.L_x_5747:
[----:B------:R-:W-:Y:S01]  /*49f0*/  FADD.FTZ R35, R32, R35 ;  /* 0x0000002320237221 */ /* 0x000fe20000010000 */
[----:B------:R-:W-:-:S04]  /*4a00*/  HFMA2 R110, -RZ, RZ, 0, 2.384185791015625e-07 ;  /* 0x00000004ff6e7431 */ /* 0x000fc800000001ff */
[----:B------:R-:W-:Y:S02]  /*4a10*/  MOV R109, R35 ;  /* 0x00000023006d7202 */ /* 0x000fe40000000f00 */
[----:B------:R-:W-:-:S07]  /*4a20*/  MOV R34, R105 ;  /* 0x0000006900227202 */ /* 0x000fce0000000f00 */
[----:B------:R-:W-:Y:S05]  /*4a30*/  WARPSYNC.COLLECTIVE R102, `(.L_x_5748) ;  /* 0x0000000066087348 */ /* 0x000fea0003c00000 */
[----:B------:R0:W1:Y:S02]  /*4a40*/  SHFL.BFLY P3, R105, R109, R110, R115 ;  /* 0x0c00006e6d697389 */ /* 0x0000640000060073 */
[----:B01----:R-:W-:Y:S05]  /*4a50*/  ENDCOLLECTIVE ;  /* 0x000000000000791b */ /* 0x003fea0003800000 */
.L_x_5748:
[----:B------:R-:W-:-:S05]  /*4a60*/  FADD.FTZ R34, R33, R34 ;  /* 0x0000002221227221 */ /* 0x000fca0000010000 */
[----:B------:R-:W-:Y:S02]  /*4a70*/  MOV R109, R34 ;  /* 0x00000022006d7202 */ /* 0x000fe40000000f00 */
[----:B------:R-:W-:-:S07]  /*4a80*/  MOV R98, R105 ;  /* 0x0000006900627202 */ /* 0x000fce0000000f00 */
[----:B------:R-:W-:Y:S05]  /*4a90*/  WARPSYNC.COLLECTIVE R102, `(.L_x_5749) ;  /* 0x0000000066087348 */ /* 0x000fea0003c00000 */
[----:B------:R0:W1:Y:S02]  /*4aa0*/  SHFL.BFLY P3, R105, R109, R110, R115 ;  /* 0x0c00006e6d697389 */ /* 0x0000640000060073 */
[----:B01----:R-:W-:Y:S05]  /*4ab0*/  ENDCOLLECTIVE ;  /* 0x000000000000791b */ /* 0x003fea0003800000 */
.L_x_5749:
[----:B------:R-:W-:Y:S01]  /*4ac0*/  FADD.FTZ R98, R35, R98 ;  /* 0x0000006223627221 */ /* 0x000fe20000010000 */
[----:B------:R-:W-:-:S04]  /*4ad0*/  HFMA2 R110, -RZ, RZ, 0, 4.76837158203125e-07 ;  /* 0x00000008ff6e7431 */ /* 0x000fc800000001ff */
[----:B------:R-:W-:Y:S02]  /*4ae0*/  MOV R109, R98 ;  /* 0x00000062006d7202 */ /* 0x000fe40000000f00 */
[----:B------:R-:W-:-:S07]  /*4af0*/  MOV R93, R105 ;  /* 0x00000069005d7202 */ /* 0x000fce0000000f00 */
[----:B------:R-:W-:Y:S05]  /*4b00*/  WARPSYNC.COLLECTIVE R102, `(.L_x_5750) ;  /* 0x0000000066087348 */ /* 0x000fea0003c00000 */
[----:B------:R0:W1:Y:S02]  /*4b10*/  SHFL.BFLY P3, R105, R109, R110, R115 ;  /* 0x0c00006e6d697389 */ /* 0x0000640000060073 */
[----:B01----:R-:W-:Y:S05]  /*4b20*/  ENDCOLLECTIVE ;  /* 0x000000000000791b */ /* 0x003fea0003800000 */
.L_x_5750:
[----:B------:R-:W-:-:S05]  /*4b30*/  FADD.FTZ R93, R34, R93 ;  /* 0x0000005d225d7221 */ /* 0x000fca0000010000 */
[----:B------:R-:W-:Y:S02]  /*4b40*/  MOV R109, R93 ;  /* 0x0000005d006d7202 */ /* 0x000fe40000000f00 */
[----:B------:R-:W-:-:S07]  /*4b50*/  MOV R97, R105 ;  /* 0x0000006900617202 */ /* 0x000fce0000000f00 */
[----:B------:R-:W-:Y:S05]  /*4b60*/  WARPSYNC.COLLECTIVE R102, `(.L_x_5751) ;  /* 0x0000000066087348 */ /* 0x000fea0003c00000 */
[----:B------:R0:W1:Y:S02]  /*4b70*/  SHFL.BFLY P3, R105, R109, R110, R115 ;  /* 0x0c00006e6d697389 */ /* 0x0000640000060073 */
[----:B01----:R-:W-:Y:S05]  /*4b80*/  ENDCOLLECTIVE ;  /* 0x000000000000791b */ /* 0x003fea0003800000 */
.L_x_5751:
[----:B------:R-:W-:Y:S01]  /*4b90*/  FADD.FTZ R97, R98, R97 ;  /* 0x0000006162617221 */ /* 0x000fe20000010000 */
[----:B------:R-:W-:-:S04]  /*4ba0*/  HFMA2 R110, -RZ, RZ, 0, 9.5367431640625e-07 ;  /* 0x00000010ff6e7431 */ /* 0x000fc800000001ff */
[----:B------:R-:W-:Y:S02]  /*4bb0*/  MOV R109, R97 ;  /* 0x00000061006d7202 */ /* 0x000fe40000000f00 */
[----:B------:R-:W-:-:S07]  /*4bc0*/  MOV R100, R105 ;  /* 0x0000006900647202 */ /* 0x000fce0000000f00 */
[----:B------:R-:W-:Y:S05]  /*4bd0*/  WARPSYNC.COLLECTIVE R102, `(.L_x_5752) ;  /* 0x0000000066087348 */ /* 0x000fea0003c00000 */
[----:B------:R0:W1:Y:S02]  /*4be0*/  SHFL.BFLY P3, R105, R109, R110, R115 ;  /* 0x0c00006e6d697389 */ /* 0x0000640000060073 */
[----:B01----:R-:W-:Y:S05]  /*4bf0*/  ENDCOLLECTIVE ;  /* 0x000000000000791b */ /* 0x003fea0003800000 */
.L_x_5752:
[----:B------:R-:W-:-:S05]  /*4c00*/  FADD.FTZ R100, R93, R100 ;  /* 0x000000645d647221 */ /* 0x000fca0000010000 */
[----:B------:R-:W-:Y:S02]  /*4c10*/  MOV R109, R100 ;  /* 0x00000064006d7202 */ /* 0x000fe40000000f00 */
[----:B------:R-:W-:-:S07]  /*4c20*/  MOV R32, R105 ;  /* 0x0000006900207202 */ /* 0x000fce0000000f00 */
[----:B------:R-:W-:Y:S05]  /*4c30*/  WARPSYNC.COLLECTIVE R102, `(.L_x_5753) ;  /* 0x0000000066087348 */ /* 0x000fea0003c00000 */
[----:B------:R0:W1:Y:S02]  /*4c40*/  SHFL.BFLY P3, R105, R109, R110, R115 ;  /* 0x0c00006e6d697389 */ /* 0x0000640000060073 */
[----:B01----:R-:W-:Y:S05]  /*4c50*/  ENDCOLLECTIVE ;  /* 0x000000000000791b */ /* 0x003fea0003800000 */
.L_x_5753:
[----:B------:R-:W-:Y:S01]  /*4c60*/  MOV R33, R105 ;  /* 0x0000006900217202 */ /* 0x000fe20000000f00 */
[----:B------:R-:W-:Y:S06]  /*4c70*/  BRA `(.L_x_5754) ;  /* 0xffffffcc009c7947 */ /* 0x000fec000383ffff */
.L_x_5755:
        /* <DEDUP_REMOVED lines=16> */
.L_x_11257:


//--------------------- .text._ZN10layer_norm22ln_bwd_finalize_kernelINS_22Kernel_traits_finalizeILj512Ef6__halfS2_S2_fjLb0ELj1024ELj4ENS_18Kernel_traits_baseILj512EfS2_S2_S2_fjLj1024EEEEELb0ELb0EEEvNS_9BwdParamsE --------------------------
	.section	.text._ZN10layer_norm22ln_bwd_finalize_kernelINS_22Kernel_traits_finalizeILj512Ef6__halfS2_S2_fjLb0ELj1024ELj4ENS_18Kernel_traits_baseILj512EfS2_S2_S2_fjLj1024EEEEELb0ELb0EEEvNS_9BwdParamsE,"ax",@progbits
	.align	128
        .global         _ZN10layer_norm22ln_bwd_finalize_kernelINS_22Kernel_traits_finalizeILj512Ef6__halfS2_S2_fjLb0ELj1024ELj4ENS_18Kernel_traits_baseILj512EfS2_S2_S2_fjLj1024EEEEELb0ELb0EEEvNS_9BwdParamsE
        .type           _ZN10layer_norm22ln_bwd_finalize_kernelINS_22Kernel_traits_finalizeILj512Ef6__halfS2_S2_fjLb0ELj1024ELj4ENS_18Kernel_traits_baseILj512EfS2_S2_S2_fjLj1024EEEEELb0ELb0EEEvNS_9BwdParamsE,@function
        .size           _ZN10layer_norm22ln_bwd_finalize_kernelINS_22Kernel_traits_finalizeILj512Ef6__halfS2_S2_fjLb0ELj1024ELj4ENS_18Kernel_traits_baseILj512EfS2_S2_S2_fjLj1024EEEEELb0ELb0EEEvNS_9BwdParamsE,(.L_x_11258 - _ZN10layer_norm22ln_bwd_finalize_kernelINS_22Kernel_traits_finalizeILj512Ef6__halfS2_S2_fjLb0ELj1024ELj4ENS_18Kernel_traits_baseILj512EfS2_S2_S2_fjLj1024EEEEELb0ELb0EEEvNS_9BwdParamsE)
        .other          _ZN10layer_norm22ln_bwd_finalize_kernelINS_22Kernel_traits_finalizeILj512Ef6__halfS2_S2_fjLb0ELj1024ELj4ENS_18Kernel_traits_baseILj512EfS2_S2_S2_fjLj1024EEEEELb0ELb0EEEvNS_9BwdParamsE,@"STO_CUDA_ENTRY STV_DEFAULT"
_ZN10layer_norm22ln_bwd_finalize_kernelINS_22Kernel_traits_finalizeILj512Ef6__halfS2_S2_fjLb0ELj1024ELj4ENS_18Kernel_traits_baseILj512EfS2_S2_S2_fjLj1024EEEEELb0ELb0EEEvNS_9BwdParamsE:
.text._ZN10layer_norm22ln_bwd_finalize_kernelINS_22Kernel_traits_finalizeILj512Ef6__halfS2_S2_fjLb0ELj1024ELj4ENS_18Kernel_traits_baseILj512EfS2_S2_S2_fjLj1024EEEEELb0ELb0EEEvNS_9BwdParamsE:
        /* <DEDUP_REMOVED lines=78> */
.L_x_5760:
        /* <DEDUP_REMOVED lines=118> */
.L_x_5759:
[----:B------:R-:W-:Y:S05]  /*0c40*/  BSYNC.RECONVERGENT B1 ;  /* 0x0000000000017941 */ /* 0x000fea0003800200 */
.L_x_5758:
        /* <DEDUP_REMOVED lines=68> */
.L_x_5762:
[----:B------:R-:W-:Y:S05]  /*1090*/  BSYNC.RECONVERGENT B1 ;  /* 0x0000000000017941 */ /* 0x000fea0003800200 */
.L_x_5761:
        /* <DEDUP_REMOVED lines=37> */
.L_x_5764:
[----:B------:R-:W-:Y:S05]  /*12f0*/  BSYNC.RECONVERGENT B1 ;  /* 0x0000000000017941 */ /* 0x000fea0003800200 */
.L_x_5763:
[----:B------:R-:W-:Y:S05]  /*1300*/  @!P1 BRA `(.L_x_5757) ;  /* 0x00000000003c9947 */ /* 0x000fea0003800000 */
[----:B------:R-:W0:Y:S01]  /*1310*/  LDC.64 R8, c[0x0][0x440] ;  /* 0x00011000ff087b82 */ /* 0x000e220000000a00 */
[----:B------:R-:W-:Y:S01]  /*1320*/  IMAD R0, R3, R54, R0 ;  /* 0x0000003603007224 */ /* 0x000fe200078e0200 */
[----:B------:R-:W-:-:S04]  /*1330*/  IADD3 R12, PT, PT, -R55, RZ, RZ ;  /* 0x000000ff370c7210 */ /* 0x000fc80007ffe1ff */
[----:B------:R-:W-:Y:S02]  /*1340*/  IADD3 R3, PT, PT, R57, R0, RZ ;  /* 0x0000000039037210 */ /* 0x000fe40007ffe0ff */
[----:B------:R-:W1:Y:S05]  /*1350*/  LDC.64 R10, c[0x0][0x448] ;  /* 0x00011200ff0a7b82 */ /* 0x000e6a0000000a00 */
.L_x_5765:
        /* <DEDUP_REMOVED lines=10> */
.L_x_5757:
[----:B------:R-:W-:Y:S05]  /*1400*/  BSYNC.RECONVERGENT B0 ;  /* 0x0000000000007941 */ /* 0x000fea0003800200 */
.L_x_5756:
        /* <DEDUP_REMOVED lines=60> */
.L_x_5766:
        /* <DEDUP_REMOVED lines=11> */
.L_x_11258:


//--------------------- .text._ZN10layer_norm13ln_bwd_kernelINS_13Kernel_traitsIf6__halfS2_S2_fjLj512ELj1ELj4ELj1ELj16ENS_18Kernel_traits_baseILj512EfS2_S2_S2_fjLj128EEEEELb1ELb0ELb1ELb0EEEvNS_9BwdParamsE --------------------------
	.section	.text._ZN10layer_norm13ln_bwd_kernelINS_13Kernel_traitsIf6__halfS2_S2_fjLj512ELj1ELj4ELj1ELj16ENS_18Kernel_traits_baseILj512EfS2_S2_S2_fjLj128EEEEELb1ELb0ELb1ELb0EEEvNS_9BwdParamsE,"ax",@progbits
	.align	128
        .global         _ZN10layer_norm13ln_bwd_kernelINS_13Kernel_traitsIf6__halfS2_S2_fjLj512ELj1ELj4ELj1ELj16ENS_18Kernel_traits_baseILj512EfS2_S2_S2_fjLj128EEEEELb1ELb0ELb1ELb0EEEvNS_9BwdParamsE
        .type           _ZN10layer_norm13ln_bwd_kernelINS_13Kernel_traitsIf6__halfS2_S2_fjLj512ELj1ELj4ELj1ELj16ENS_18Kernel_traits_baseILj512EfS2_S2_S2_fjLj128EEEEELb1ELb0ELb1ELb0EEEvNS_9BwdParamsE,@function
        .size           _ZN10layer_norm13ln_bwd_kernelINS_13Kernel_traitsIf6__halfS2_S2_fjLj512ELj1ELj4ELj1ELj16ENS_18Kernel_traits_baseILj512EfS2_S2_S2_fjLj128EEEEELb1ELb0ELb1ELb0EEEvNS_9BwdParamsE,(.L_x_11259 - _ZN10layer_norm13ln_bwd_kernelINS_13Kernel_traitsIf6__halfS2_S2_fjLj512ELj1ELj4ELj1ELj16ENS_18Kernel_traits_baseILj512EfS2_S2_S2_fjLj128EEEEELb1ELb0ELb1ELb0EEEvNS_9BwdParamsE)
        .other          _ZN10layer_norm13ln_bwd_kernelINS_13Kernel_traitsIf6__halfS2_S2_fjLj512ELj1ELj4ELj1ELj16ENS_18Kernel_traits_baseILj512EfS2_S2_S2_fjLj128EEEEELb1ELb0ELb1ELb0EEEvNS_9BwdParamsE,@"STO_CUDA_ENTRY STV_DEFAULT"
_ZN10layer_norm13ln_bwd_kernelINS_13Kernel_traitsIf6__halfS2_S2_fjLj512ELj1ELj4ELj1ELj16ENS_18Kernel_traits_baseILj512EfS2_S2_S2_fjLj128EEEEELb1ELb0ELb1ELb0EEEvNS_9BwdParamsE:
.text._ZN10layer_norm13ln_bwd_kernelINS_13Kernel_traitsIf6__halfS2_S2_fjLj512ELj1ELj4ELj1ELj16ENS_18Kernel_traits_baseILj512EfS2_S2_S2_fjLj128EEEEELb1ELb0ELb1ELb0EEEvNS_9BwdParamsE:
        /* <DEDUP_REMOVED lines=68> */
.L_x_5820:
        /* <DEDUP_REMOVED lines=16> */
[----:B------:R-:W-:Y:S01]  /*0540*/  BSSY.RECONVERGENT B2, `(.L_x_5771) ;  /* 0x0000072000027945 */ /* 0x000fe20003800200 */
[----:B------:R-:W-:Y:S01]  /*0550*/  MOV R0, UR14 ;  /* 0x0000000e00007c02 */ /* 0x000fe20008000f00 */
[----:B------:R-:W-:Y:S01]  /*0560*/  HFMA2 R120, -RZ, RZ, 0, 0 ;  /* 0x00000000ff787431 */ /* 0x000fe200000001ff */
[----:B------:R-:W-:Y:S02]  /*0570*/  IADD3 R87, PT, PT, R100, -0x1, RZ ;  /* 0xffffffff64577810 */ /* 0x000fe40007ffe0ff */
[C---:B------:R-:W-:Y:S01]  /*0580*/  ISETP.GE.U32.AND P4, PT, R2.reuse, 0x20, PT ;  /* 0x000000200200780c */ /* 0x040fe20003f86070 */
[-C--:B------:R-:W-:Y:S01]  /*0590*/  IMAD R86, R3, R0.reuse, RZ ;  /* 0x0000000003567224 */ /* 0x080fe200078e02ff */
[----:B------:R-:W-:Y:S01]  /*05a0*/  ISETP.NE.AND P0, PT, RZ, UR8, PT ;  /* 0x00000008ff007c0c */ /* 0x000fe2000bf05270 */
[----:B------:R-:W-:Y:S01]  /*05b0*/  IMAD R99, R87, R0, RZ ;  /* 0x0000000057637224 */ /* 0x000fe200078e02ff */
[----:B------:R-:W-:-:S02]  /*05c0*/  ISETP.GE.U32.AND P2, PT, R2, 0x40, PT ;  /* 0x000000400200780c */ /* 0x000fc40003f46070 */
[----:B------:R-:W-:Y:S02]  /*05d0*/  SHF.R.S32.HI R87, RZ, 0x1f, R86 ;  /* 0x0000001fff577819 */ /* 0x000fe40000011456 */
[----:B------:R-:W-:Y:S02]  /*05e0*/  @P1 IADD3 R101, PT, PT, R98, -0x1, RZ ;  /* 0xffffffff62651810 */ /* 0x000fe40007ffe0ff */
[----:B------:R-:W-:Y:S02]  /*05f0*/  SHF.R.S32.HI R112, RZ, 0x1f, R99 ;  /* 0x0000001fff707819 */ /* 0x000fe40000011463 */
[----:B------:R-:W-:Y:S01]  /*0600*/  LEA.HI R87, R87, R86, RZ, 0x3 ;  /* 0x0000005657577211 */ /* 0x000fe200078f18ff */
[----:B------:R-:W-:Y:S01]  /*0610*/  @P1 IMAD R101, R101, R0, RZ ;  /* 0x0000000065651224 */ /* 0x000fe200078e02ff */
[----:B------:R-:W-:Y:S01]  /*0620*/  LEA.HI R115, R112, R99, RZ, 0x3 ;  /* 0x0000006370737211 */ /* 0x000fe200078f18ff */
[----:B------:R-:W-:Y:S01]  /*0630*/  HFMA2 R99, -RZ, RZ, 0, 0 ;  /* 0x00000000ff637431 */ /* 0x000fe200000001ff */
[----:B------:R-:W-:-:S02]  /*0640*/  MOV R117, RZ ;  /* 0x000000ff00757202 */ /* 0x000fc40000000f00 */
        /* <DEDUP_REMOVED lines=22> */
[----:B------:R-:W-:Y:S02]  /*07b0*/  IADD3 R115, PT, PT, R115, 0x20, RZ ;  /* 0x0000002073737810 */ /* 0x000fe40007ffe0ff */
[----:B------:R-:W-:Y:S02]  /*07c0*/  IADD3 R99, PT, PT, R99, 0x20, RZ ;  /* 0x0000002063637810 */ /* 0x000fe40007ffe0ff */
[----:B------:R-:W-:Y:S01]  /*07d0*/  IADD3 R112, PT, PT, R112, 0x20, RZ ;  /* 0x0000002070707810 */ /* 0x000fe20007ffe0ff */
[--C-:B---3--:R-:W-:Y:S02]  /*07e0*/  HADD2.F32 R106, -RZ, R80.reuse.H0_H0 ;  /* 0x20000050ff6a7230 */ /* 0x108fe40000004100 */
[----:B------:R-:W-:-:S03]  /*07f0*/  HADD2.F32 R80, -RZ, R80.H1_H1 ;  /* 0x30000050ff507230 */ /* 0x000fc60000004100 */
[C---:B------:R-:W-:Y:S01]  /*0800*/  FADD.FTZ R113, -R101.reuse, R106 ;  /* 0x0000006a65717221 */ /* 0x040fe20000010100 */
[--C-:B------:R-:W-:Y:S02]  /*0810*/  HADD2.F32 R110, -RZ, R81.reuse.H0_H0 ;  /* 0x20000051ff6e7230 */ /* 0x100fe40000004100 */
[----:B------:R-:W-:Y:S02]  /*0820*/  HADD2.F32 R114, -RZ, R81.H1_H1 ;  /* 0x30000051ff727230 */ /* 0x000fe40000004100 */
[C---:B------:R-:W-:Y:S01]  /*0830*/  FADD.FTZ R81, -R101.reuse, R80 ;  /* 0x0000005065517221 */ /* 0x040fe20000010100 */
[--C-:B----4-:R-:W-:Y:S02]  /*0840*/  HADD2.F32 R111, -RZ, R84.reuse.H0_H0 ;  /* 0x20000054ff6f7230 */ /* 0x110fe40000004100 */
[C---:B------:R-:W-:Y:S01]  /*0850*/  FMUL.FTZ R113, R4.reuse, R113 ;  /* 0x0000007104717220 */ /* 0x040fe20000410000 */
[----:B------:R-:W-:Y:S02]  /*0860*/  HADD2.F32 R108, -RZ, R84.H1_H1 ;  /* 0x30000054ff6c7230 */ /* 0x000fe40000004100 */
[----:B------:R-:W-:Y:S01]  /*0870*/  FADD.FTZ R109, -R101, R110 ;  /* 0x0000006e656d7221 */ /* 0x000fe20000010100 */
[----:B------:R-:W-:Y:S01]  /*0880*/  FMUL.FTZ R110, R4, R81 ;  /* 0x00000051046e7220 */ /* 0x000fe20000410000 */
[----:B------:R-:W-:Y:S01]  /*0890*/  FADD.FTZ R36, R36, R111 ;  /* 0x0000006f24247221 */ /* 0x000fe20000010000 */
[-C--:B------:R-:W-:Y:S01]  /*08a0*/  FFMA.FTZ R52, R113, R111.reuse, R52 ;  /* 0x0000006f71347223 */ /* 0x080fe20000010034 */
[----:B------:R-:W-:Y:S01]  /*08b0*/  FADD.FTZ R93, -R101, R114 ;  /* 0x00000072655d7221 */ /* 0x000fe20000010100 */
[----:B------:R-:W-:Y:S01]  /*08c0*/  FMUL.FTZ R111, R68, R111 ;  /* 0x0000006f446f7220 */ /* 0x000fe20000410000 */
[----:B------:R-:W-:-:S02]  /*08d0*/  HADD2.F32 R118, -RZ, R82.H0_H0 ;  /* 0x20000052ff767230 */ /* 0x000fc40000004100 */
[----:B------:R-:W-:Y:S01]  /*08e0*/  FADD.FTZ R37, R37, R108 ;  /* 0x0000006c25257221 */ /* 0x000fe20000010000 */
[----:B------:R-:W-:Y:S02]  /*08f0*/  HADD2.F32 R82, -RZ, R82.H1_H1 ;  /* 0x30000052ff527230 */ /* 0x000fe40000004100 */
[----:B------:R-:W-:Y:S01]  /*0900*/  FMUL.FTZ R109, R4, R109 ;  /* 0x0000006d046d7220 */ /* 0x000fe20000410000 */
[--C-:B------:R-:W-:Y:S02]  /*0910*/  HADD2.F32 R107, -RZ, R85.reuse.H0_H0 ;  /* 0x20000055ff6b7230 */ /* 0x100fe40000004100 */
[-C--:B------:R-:W-:Y:S01]  /*0920*/  FFMA.FTZ R53, R110, R108.reuse, R53 ;  /* 0x0000006c6e357223 */ /* 0x080fe20000010035 */
[----:B------:R-:W-:Y:S01]  /*0930*/  FMUL.FTZ R108, R69, R108 ;  /* 0x0000006c456c7220 */ /* 0x000fe20000410000 */
[----:B------:R-:W-:Y:S01]  /*0940*/  FMUL.FTZ R106, R4, R93 ;  /* 0x0000005d046a7220 */ /* 0x000fe20000410000 */
[----:B------:R-:W-:Y:S01]  /*0950*/  FADD.FTZ R81, RZ, R111 ;  /* 0x0000006fff517221 */ /* 0x000fe20000010000 */
[----:B------:R-:W-:Y:S01]  /*0960*/  FFMA.FTZ R93, R113, R111, RZ ;  /* 0x0000006f715d7223 */ /* 0x000fe200000100ff */
[----:B------:R-:W-:-:S02]  /*0970*/  HADD2.F32 R104, -RZ, R85.H1_H1 ;  /* 0x30000055ff687230 */ /* 0x000fc40000004100 */
[C---:B------:R-:W-:Y:S01]  /*0980*/  FADD.FTZ R105, -R101.reuse, R118 ;  /* 0x0000007665697221 */ /* 0x040fe20000010100 */
[----:B------:R-:W-:Y:S02]  /*0990*/  HADD2.F32 R120, -RZ, R83.H0_H0 ;  /* 0x20000053ff787230 */ /* 0x000fe40000004100 */
[----:B------:R-:W-:Y:S01]  /*09a0*/  FADD.FTZ R117, -R101, R82 ;  /* 0x0000005265757221 */ /* 0x000fe20000010100 */
[----:B------:R-:W-:Y:S01]  /*09b0*/  FADD.FTZ R38, R38, R107 ;  /* 0x0000006b26267221 */ /* 0x000fe20000010000 */
[-C--:B------:R-:W-:Y:S01]  /*09c0*/  FFMA.FTZ R54, R109, R107.reuse, R54 ;  /* 0x0000006b6d367223 */ /* 0x080fe20000010036 */
[----:B------:R-:W-:Y:S01]  /*09d0*/  FMUL.FTZ R107, R70, R107 ;  /* 0x0000006b466b7220 */ /* 0x000fe20000410000 */
[----:B------:R-:W-:Y:S01]  /*09e0*/  FADD.FTZ R82, R81, R108 ;  /* 0x0000006c51527221 */ /* 0x000fe20000010000 */
[--C-:B0-----:R-:W-:Y:S02]  /*09f0*/  HADD2.F32 R103, -RZ, R86.reuse.H0_H0 ;  /* 0x20000056ff677230 */ /* 0x101fe40000004100 */
[----:B------:R-:W-:Y:S01]  /*0a00*/  FFMA.FTZ R102, R110, R108, R93 ;  /* 0x0000006c6e667223 */ /* 0x000fe2000001005d */
[----:B------:R-:W-:-:S02]  /*0a10*/  HADD2.F32 R86, -RZ, R86.H1_H1 ;  /* 0x30000056ff567230 */ /* 0x000fc40000004100 */
[----:B------:R-:W-:Y:S01]  /*0a20*/  FADD.FTZ R39, R39, R104 ;  /* 0x0000006827277221 */ /* 0x000fe20000010000 */
[----:B------:R-:W-:Y:S02]  /*0a30*/  HADD2.F32 R122, -RZ, R83.H1_H1 ;  /* 0x30000053ff7a7230 */ /* 0x000fe40000004100 */
[----:B------:R-:W-:Y:S01]  /*0a40*/  FMUL.FTZ R105, R4, R105 ;  /* 0x0000006904697220 */ /* 0x000fe20000410000 */
[-C--:B------:R-:W-:Y:S01]  /*0a50*/  FFMA.FTZ R55, R106, R104.reuse, R55 ;  /* 0x000000686a377223 */ /* 0x080fe20000010037 */
[----:B------:R-:W-:Y:S01]  /*0a60*/  FMUL.FTZ R80, R4, R117 ;  /* 0x0000007504507220 */ /* 0x000fe20000410000 */
[----:B------:R-:W-:Y:S01]  /*0a70*/  FADD.FTZ R83, -R101, R120 ;  /* 0x0000007865537221 */ /* 0x000fe20000010100 */
[----:B------:R-:W-:Y:S01]  /*0a80*/  FMUL.FTZ R104, R71, R104 ;  /* 0x0000006847687220 */ /* 0x000fe20000410000 */
[----:B------:R-:W-:Y:S01]  /*0a90*/  FADD.FTZ R93, R82, R107 ;  /* 0x0000006b525d7221 */ /* 0x000fe20000010000 */
[----:B------:R-:W-:Y:S01]  /*0aa0*/  FFMA.FTZ R117, R109, R107, R102 ;  /* 0x0000006b6d757223 */ /* 0x000fe20000010066 */
[----:B------:R-:W-:-:S02]  /*0ab0*/  HADD2.F32 R85, -RZ, R87.H0_H0 ;  /* 0x20000057ff557230 */ /* 0x000fc40000004100 */
[----:B------:R-:W-:Y:S01]  /*0ac0*/  FADD.FTZ R32, R32, R103 ;  /* 0x0000006720207221 */ /* 0x000fe20000010000 */
[-C--:B------:R-:W-:Y:S01]  /*0ad0*/  FFMA.FTZ R48, R105, R103.reuse, R48 ;  /* 0x0000006769307223 */ /* 0x080fe20000010030 */
[----:B------:R-:W-:Y:S01]  /*0ae0*/  FADD.FTZ R33, R33, R86 ;  /* 0x0000005621217221 */ /* 0x000fe20000010000 */
[-C--:B------:R-:W-:Y:S01]  /*0af0*/  FFMA.FTZ R49, R80, R86.reuse, R49 ;  /* 0x0000005650317223 */ /* 0x080fe20000010031 */
[----:B------:R-:W-:Y:S01]  /*0b00*/  FMUL.FTZ R81, R65, R86 ;  /* 0x0000005641517220 */ /* 0x000fe20000410000 */
[----:B------:R-:W-:Y:S01]  /*0b10*/  FMUL.FTZ R103, R64, R103 ;  /* 0x0000006740677220 */ /* 0x000fe20000410000 */
[----:B------:R-:W-:Y:S01]  /*0b20*/  FMUL.FTZ R83, R4, R83 ;  /* 0x0000005304537220 */ /* 0x000fe20000410000 */
[----:B------:R-:W-:Y:S01]  /*0b30*/  FADD.FTZ R86, R93, R104 ;  /* 0x000000685d567221 */ /* 0x000fe20000010000 */
[----:B------:R-:W-:Y:S01]  /*0b40*/  FFMA.FTZ R102, R106, R104, R117 ;  /* 0x000000686a667223 */ /* 0x000fe20000010075 */
[----:B------:R-:W-:Y:S02]  /*0b50*/  HADD2.F32 R84, -RZ, R87.H1_H1 ;  /* 0x30000057ff547230 */ /* 0x000fe40000004100 */
[----:B------:R-:W-:Y:S01]  /*0b60*/  FADD.FTZ R87, -R101, R122 ;  /* 0x0000007a65577221 */ /* 0x000fe20000010100 */
        /* <DEDUP_REMOVED lines=15> */
.L_x_5772:
[----:B------:R-:W-:Y:S05]  /*0c60*/  BSYNC.RECONVERGENT B2 ;  /* 0x0000000000027941 */ /* 0x000fea0003800200 */
.L_x_5771:
        /* <DEDUP_REMOVED lines=16> */
[----:B------:R-:W-:Y:S02]  /*0d70*/  HADD2.F32 R12, -RZ, R12.H1_H1 ;  /* 0x3000000cff0c7230 */ /* 0x000fe40000004100 */
[----:B------:R-:W-:Y:S02]  /*0d80*/  HADD2.F32 R88, -RZ, R13.H0_H0 ;  /* 0x2000000dff587230 */ /* 0x000fe40000004100 */
[----:B------:R-:W-:Y:S01]  /*0d90*/  FADD.FTZ R5, -R101, R86 ;  /* 0x0000005665057221 */ /* 0x000fe20000010100 */
[----:B------:R-:W-:Y:S02]  /*0da0*/  HADD2.F32 R92, -RZ, R14.H0_H0 ;  /* 0x2000000eff5c7230 */ /* 0x000fe40000004100 */
[----:B---3--:R-:W-:-:S02]  /*0db0*/  HADD2.F32 R7, -RZ, R8.H0_H0 ;  /* 0x20000008ff077230 */ /* 0x008fc40000004100 */
[----:B------:R-:W-:Y:S01]  /*0dc0*/  FMUL.FTZ R5, R4, R5 ;  /* 0x0000000504057220 */ /* 0x000fe20000410000 */
[----:B------:R-:W-:Y:S02]  /*0dd0*/  HADD2.F32 R90, -RZ, R13.H1_H1 ;  /* 0x3000000dff5a7230 */ /* 0x000fe40000004100 */
[C---:B------:R-:W-:Y:S01]  /*0de0*/  FADD.FTZ R13, -R101.reuse, R12 ;  /* 0x0000000c650d7221 */ /* 0x040fe20000010100 */
[----:B------:R-:W-:Y:S02]  /*0df0*/  HADD2.F32 R14, -RZ, R14.H1_H1 ;  /* 0x3000000eff0e7230 */ /* 0x000fe40000004100 */
[----:B------:R-:W-:Y:S01]  /*0e00*/  FADD.FTZ R87, -R101, R88 ;  /* 0x0000005865577221 */ /* 0x000fe20000010100 */
[----:B------:R-:W-:Y:S02]  /*0e10*/  HADD2.F32 R12, -RZ, R8.H1_H1 ;  /* 0x30000008ff0c7230 */ /* 0x000fe40000004100 */
[----:B------:R-:W-:Y:S01]  /*0e20*/  FMUL.FTZ R8, R60, R7 ;  /* 0x000000073c087220 */ /* 0x000fe20000410000 */
[----:B------:R-:W-:-:S02]  /*0e30*/  HADD2.F32 R112, -RZ, R15.H0_H0 ;  /* 0x2000000fff707230 */ /* 0x000fc40000004100 */
[----:B------:R-:W-:Y:S01]  /*0e40*/  FADD.FTZ R28, R28, R7 ;  /* 0x000000071c1c7221 */ /* 0x000fe20000010000 */
[----:B------:R-:W-:Y:S02]  /*0e50*/  HADD2.F32 R114, -RZ, R15.H1_H1 ;  /* 0x3000000fff727230 */ /* 0x000fe40000004100 */
[----:B------:R-:W-:Y:S01]  /*0e60*/  FADD.FTZ R15, -R101, R14 ;  /* 0x0000000e650f7221 */ /* 0x000fe20000010100 */
[--C-:B------:R-:W-:Y:S02]  /*0e70*/  HADD2.F32 R91, -RZ, R9.reuse.H0_H0 ;  /* 0x20000009ff5b7230 */ /* 0x100fe40000004100 */
[C---:B------:R-:W-:Y:S01]  /*0e80*/  FMUL.FTZ R6, R4.reuse, R13 ;  /* 0x0000000d04067220 */ /* 0x040fe20000410000 */
[----:B------:R-:W-:Y:S01]  /*0e90*/  FFMA.FTZ R44, R5, R7, R44 ;  /* 0x00000007052c7223 */ /* 0x000fe2000001002c */
[----:B------:R-:W-:Y:S02]  /*0ea0*/  HADD2.F32 R14, -RZ, R9.H1_H1 ;  /* 0x30000009ff0e7230 */ /* 0x000fe40000004100 */
[----:B------:R-:W-:Y:S01]  /*0eb0*/  FMUL.FTZ R7, R4, R87 ;  /* 0x0000005704077220 */ /* 0x000fe20000410000 */
[----:B------:R-:W-:Y:S01]  /*0ec0*/  FMUL.FTZ R9, R61, R12 ;  /* 0x0000000c3d097220 */ /* 0x000fe20000410000 */
[----:B------:R-:W-:Y:S01]  /*0ed0*/  FADD.FTZ R88, R117, R8 ;  /* 0x0000000875587221 */ /* 0x000fe20000010000 */
[----:B------:R-:W-:Y:S01]  /*0ee0*/  FFMA.FTZ R87, R5, R8, R120 ;  /* 0x0000000805577223 */ /* 0x000fe20000010078 */
        /* <DEDUP_REMOVED lines=8> */
[----:B------:R-:W-:-:S02]  /*0f70*/  HADD2.F32 R119, -RZ, R10.H0_H0 ;  /* 0x2000000aff777230 */ /* 0x000fc40000004100 */
[----:B------:R-:W-:Y:S01]  /*0f80*/  FADD.FTZ R115, -R101, R92 ;  /* 0x0000005c65737221 */ /* 0x000fe20000010100 */
[----:B------:R-:W-:Y:S02]  /*0f90*/  HADD2.F32 R86, -RZ, R10.H1_H1 ;  /* 0x3000000aff567230 */ /* 0x000fe40000004100 */
[C---:B------:R-:W-:Y:S01]  /*0fa0*/  FMUL.FTZ R10, R4.reuse, R99 ;  /* 0x00000063040a7220 */ /* 0x040fe20000410000 */
[--C-:B0-----:R-:W-:Y:S02]  /*0fb0*/  HADD2.F32 R85, -RZ, R11.reuse.H0_H0 ;  /* 0x2000000bff557230 */ /* 0x101fe40000004100 */
[----:B------:R-:W-:Y:S01]  /*0fc0*/  FMUL.FTZ R88, R4, R15 ;  /* 0x0000000f04587220 */ /* 0x000fe20000410000 */
[----:B------:R-:W-:Y:S02]  /*0fd0*/  HADD2.F32 R84, -RZ, R11.H1_H1 ;  /* 0x3000000bff547230 */ /* 0x000fe40000004100 */
[----:B------:R-:W-:Y:S01]  /*0fe0*/  FMUL.FTZ R11, R63, R14 ;  /* 0x0000000e3f0b7220 */ /* 0x000fe20000410000 */
[----:B------:R-:W-:Y:S01]  /*0ff0*/  FADD.FTZ R92, R91, R12 ;  /* 0x0000000c5b5c7221 */ /* 0x000fe20000010000 */
[----:B------:R-:W-:Y:S01]  /*1000*/  FFMA.FTZ R87, R7, R12, R90 ;  /* 0x0000000c07577223 */ /* 0x000fe2000001005a */
[----:B------:R-:W-:Y:S01]  /*1010*/  FADD.FTZ R89, -R101, R112 ;  /* 0x0000007065597221 */ /* 0x000fe20000010100 */
[----:B------:R-:W-:Y:S01]  /*1020*/  FADD.FTZ R31, R31, R14 ;  /* 0x0000000e1f1f7221 */ /* 0x000fe20000010000 */
[----:B------:R-:W-:Y:S01]  /*1030*/  FFMA.FTZ R47, R10, R14, R47 ;  /* 0x0000000e0a2f7223 */ /* 0x000fe2000001002f */
[----:B------:R-:W-:Y:S01]  /*1040*/  FADD.FTZ R25, R25, R86 ;  /* 0x0000005619197221 */ /* 0x000fe20000010000 */
[-C--:B------:R-:W-:Y:S01]  /*1050*/  FFMA.FTZ R41, R88, R86.reuse, R41 ;  /* 0x0000005658297223 */ /* 0x080fe20000010029 */
[----:B------:R-:W-:Y:S01]  /*1060*/  FMUL.FTZ R15, R57, R86 ;  /* 0x00000056390f7220 */ /* 0x000fe20000410000 */
[----:B------:R-:W-:Y:S01]  /*1070*/  FMUL.FTZ R13, R4, R115 ;  /* 0x00000073040d7220 */ /* 0x000fe20000410000 */
        /* <DEDUP_REMOVED lines=23> */
.L_x_5770:
        /* <DEDUP_REMOVED lines=24> */
.L_x_5776:
[----:B------:R-:W-:Y:S05]  /*1370*/  BSYNC.RECONVERGENT B2 ;  /* 0x0000000000027941 */ /* 0x000fea0003800200 */
.L_x_5775:
[----:B------:R-:W-:Y:S01]  /*1380*/  HFMA2 R117, -RZ, RZ, 0, 0 ;  /* 0x00000000ff757431 */ /* 0x000fe200000001ff */
[----:B------:R-:W-:Y:S01]  /*1390*/  MOV R120, RZ ;  /* 0x000000ff00787202 */ /* 0x000fe20000000f00 */
[----:B------:R-:W-:Y:S06]  /*13a0*/  @!P2 BRA `(.L_x_5773) ;  /* 0x000000000058a947 */ /* 0x000fec0003800000 */
[----:B0-----:R-:W0:Y:S02]  /*13b0*/  LDC.64 R84, c[0x0][0x3b0] ;  /* 0x0000ec00ff547b82 */ /* 0x001e240000000a00 */
[----:B0-----:R-:W-:-:S05]  /*13c0*/  IMAD.WIDE.U32 R84, R99, 0x8, R84 ;  /* 0x0000000863547825 */ /* 0x001fca00078e0054 */
[----:B------:R1:W5:Y:S01]  /*13d0*/  LDG.E.64 R96, desc[UR6][R84.64] ;  /* 0x0000000654607981 */ /* 0x000362000c1e1b00 */
[----:B------:R-:W-:Y:S05]  /*13e0*/  BRA `(.L_x_5773) ;  /* 0x0000000000487947 */ /* 0x000fea0003800000 */
.L_x_5774:
        /* <DEDUP_REMOVED lines=18> */
.L_x_5773:
[----:B------:R-:W-:Y:S05]  /*1510*/  BSYNC.RECONVERGENT B1 ;  /* 0x0000000000017941 */ /* 0x000fea0003800200 */
.L_x_5769:
        /* <DEDUP_REMOVED lines=20> */
.L_x_5832:
[----:B------:R-:W0:Y:S01]  /*1660*/  S2R R112, SR_TID.X ;  /* 0x0000000000707919 */ /* 0x000e220000002100 */
        /* <DEDUP_REMOVED lines=37> */
.L_x_5784:
[----:B------:R-:W-:Y:S05]  /*18c0*/  BSYNC.RECONVERGENT B3 ;  /* 0x0000000000037941 */ /* 0x000fea0003800200 */
.L_x_5783:
        /* <DEDUP_REMOVED lines=13> */
.L_x_5786:
[----:B------:R-:W-:Y:S05]  /*19a0*/  BSYNC.RECONVERGENT B3 ;  /* 0x0000000000037941 */ /* 0x000fea0003800200 */
.L_x_5785:
        /* <DEDUP_REMOVED lines=13> */
.L_x_5788:
[----:B------:R-:W-:Y:S05]  /*1a80*/  BSYNC.RECONVERGENT B3 ;  /* 0x0000000000037941 */ /* 0x000fea0003800200 */
.L_x_5787:
        /* <DEDUP_REMOVED lines=13> */
.L_x_5790:
[----:B------:R-:W-:Y:S05]  /*1b60*/  BSYNC.RECONVERGENT B3 ;  /* 0x0000000000037941 */ /* 0x000fea0003800200 */
.L_x_5789:
        /* <DEDUP_REMOVED lines=13> */
.L_x_5792:
[----:B------:R-:W-:Y:S05]  /*1c40*/  BSYNC.RECONVERGENT B3 ;  /* 0x0000000000037941 */ /* 0x000fea0003800200 */
.L_x_5791:
        /* <DEDUP_REMOVED lines=13> */
.L_x_5794:
[----:B------:R-:W-:Y:S05]  /*1d20*/  BSYNC.RECONVERGENT B3 ;  /* 0x0000000000037941 */ /* 0x000fea0003800200 */
.L_x_5793:
        /* <DEDUP_REMOVED lines=13> */
.L_x_5796:
[----:B------:R-:W-:Y:S05]  /*1e00*/  BSYNC.RECONVERGENT B3 ;  /* 0x0000000000037941 */ /* 0x000fea0003800200 */
.L_x_5795:
        /* <DEDUP_REMOVED lines=14> */
.L_x_5782:
        /* <DEDUP_REMOVED lines=34> */
[----:B------:R-:W-:Y:S01]  /*2110*/  F2FP.F16.F32.PACK_AB R120, RZ, R120 ;  /* 0x00000078ff78723e */ /* 0x000fe200000000ff */
[----:B------:R-:W0:Y:S01]  /*2120*/  @P1 LDC.64 R76, c[0x0][0x408] ;  /* 0x00010200ff4c1b82 */ /* 0x000e220000000a00 */
[----:B------:R-:W-:Y:S01]  /*2130*/  @P1 F2FP.F16.F32.PACK_AB R121, RZ, R121 ;  /* 0x00000079ff79123e */ /* 0x000fe200000000ff */
[----:B--2---:R-:W-:Y:S01]  /*2140*/  @P1 FMUL.FTZ R79, R98, R79 ;  /* 0x0000004f624f1220 */ /* 0x004fe20000410000 */
[----:B------:R-:W-:Y:S02]  /*2150*/  @P1 FSEL R84, R84, RZ, P4 ;  /* 0x000000ff54541208 */ /* 0x000fe40002000000 */
[----:B------:R-:W-:Y:S01]  /*2160*/  @P1 LOP3.LUT P4, RZ, R95, 0xff, RZ, 0xc0, !PT ;  /* 0x000000ff5fff1812 */ /* 0x000fe2000788c0ff */
[----:B------:R-:W-:Y:S01]  /*2170*/  @P1 FMUL.FTZ R85, R79, R78 ;  /* 0x0000004e4f551220 */ /* 0x000fe20000410000 */
[----:B------:R-:W-:Y:S01]  /*2180*/  @P1 F2FP.F16.F32.PACK_AB R84, RZ, R84 ;  /* 0x00000054ff54123e */ /* 0x000fe200000000ff */
[----:B------:R-:W1:Y:S01]  /*2190*/  @P1 LDC.64 R78, c[0x0][0x408] ;  /* 0x00010200ff4e1b82 */ /* 0x000e620000000a00 */
[----:B------:R-:W-:-:S02]  /*21a0*/  F2FP.F16.F32.PACK_AB R98, RZ, R98 ;  /* 0x00000062ff62723e */ /* 0x000fc400000000ff */
[----:B------:R-:W-:Y:S01]  /*21b0*/  @P1 PRMT R75, R121, 0x7610, R75 ;  /* 0x00007610794b1816 */ /* 0x000fe2000000004b */
[----:B0-----:R-:W-:Y:S01]  /*21c0*/  @P1 FMUL.FTZ R77, R124, R77 ;  /* 0x0000004d7c4d1220 */ /* 0x001fe20000410000 */
[----:B------:R-:W-:Y:S01]  /*21d0*/  F2FP.F16.F32.PACK_AB R124, RZ, R124 ;  /* 0x0000007cff7c723e */ /* 0x000fe200000000ff */
[----:B-1----:R-:W-:Y:S02]  /*21e0*/  @P1 FMUL.FTZ R99, R122, R79 ;  /* 0x0000004f7a631220 */ /* 0x002fe40000410000 */
[----:B------:R-:W-:Y:S01]  /*21f0*/  @P1 FMUL.FTZ R79, R77, R76 ;  /* 0x0000004c4d4f1220 */ /* 0x000fe20000410000 */
[----:B------:R-:W-:Y:S01]  /*2200*/  F2FP.F16.F32.PACK_AB R122, RZ, R122 ;  /* 0x0000007aff7a723e */ /* 0x000fe200000000ff */
[----:B------:R-:W0:Y:S01]  /*2210*/  @P1 LDC.64 R76, c[0x0][0x408] ;  /* 0x00010200ff4c1b82 */ /* 0x000e220000000a00 */
[----:B------:R-:W-:Y:S01]  /*2220*/  @P1 FMUL.FTZ R78, R99, R78 ;  /* 0x0000004e634e1220 */ /* 0x000fe20000410000 */
[----:B------:R-:W-:Y:S01]  /*2230*/  FADD.FTZ R99, R103, -R126 ;  /* 0x8000007e67637221 */ /* 0x000fe20000010000 */
[----:B------:R-:W-:-:S03]  /*2240*/  @P1 FSEL R79, R79, RZ, P5 ;  /* 0x000000ff4f4f1208 */ /* 0x000fc60002800000 */
[----:B------:R-:W-:Y:S01]  /*2250*/  FMUL.FTZ R99, R4, R99 ;  /* 0x0000006304637220 */ /* 0x000fe20000410000 */
[----:B------:R-:W-:-:S04]  /*2260*/  @P1 F2FP.F16.F32.PACK_AB R79, RZ, R79 ;  /* 0x0000004fff4f123e */ /* 0x000fc800000000ff */
[----:B------:R-:W-:Y:S02]  /*2270*/  FSEL R126, R99, RZ, P0 ;  /* 0x000000ff637e7208 */ /* 0x000fe40000000000 */
[----:B------:R-:W-:Y:S02]  /*2280*/  @P1 PRMT R73, R79, 0x7610, R73 ;  /* 0x000076104f491816 */ /* 0x000fe40000000049 */
[----:B------:R-:W-:Y:S01]  /*2290*/  F2FP.F16.F32.PACK_AB R87, RZ, R126 ;  /* 0x0000007eff57723e */ /* 0x000fe200000000ff */
        /* <DEDUP_REMOVED lines=8> */
[----:B------:R-:W-:-:S04]  /*2320*/  @P1 F2FP.F16.F32.PACK_AB R99, RZ, R99 ;  /* 0x00000063ff63123e */ /* 0x000fc800000000ff */
[----:B------:R-:W-:Y:S01]  /*2330*/  @P1 PRMT R74, R99, 0x7610, R74 ;  /* 0x00007610634a1816 */ /* 0x000fe2000000004a */
[----:B0-----:R-:W-:Y:S01]  /*2340*/  @P1 FMUL.FTZ R77, R126, R77 ;  /* 0x0000004d7e4d1220 */ /* 0x001fe20000410000 */
[----:B------:R-:W-:-:S03]  /*2350*/  F2FP.F16.F32.PACK_AB R126, RZ, R126 ;  /* 0x0000007eff7e723e */ /* 0x000fc600000000ff */
[----:B------:R-:W-:Y:S01]  /*2360*/  @P1 FMUL.FTZ R76, R77, R76 ;  /* 0x0000004c4d4c1220 */ /* 0x000fe20000410000 */
[----:B------:R-:W-:Y:S02]  /*2370*/  @P1 FSEL R77, R85, RZ, P3 ;  /* 0x000000ff554d1208 */ /* 0x000fe40001800000 */
[----:B------:R-:W-:Y:S02]  /*2380*/  @P1 LOP3.LUT P3, RZ, R94, 0xff000000, RZ, 0xc0, !PT ;  /* 0xff0000005eff1812 */ /* 0x000fe4000786c0ff */
[----:B------:R-:W-:Y:S02]  /*2390*/  @P1 F2FP.F16.F32.PACK_AB R77, RZ, R77 ;  /* 0x0000004dff4d123e */ /* 0x000fe400000000ff */
[----:B------:R-:W-:Y:S02]  /*23a0*/  @P1 FSEL R78, R78, RZ, P3 ;  /* 0x000000ff4e4e1208 */ /* 0x000fe40001800000 */
[----:B------:R-:W-:Y:S02]  /*23b0*/  @P1 PRMT R72, R77, 0x7610, R72 ;  /* 0x000076104d481816 */ /* 0x000fe40000000048 */
[----:B------:R-:W-:-:S02]  /*23c0*/  @P1 LOP3.LUT P3, RZ, R95, 0xff00, RZ, 0xc0, !PT ;  /* 0x0000ff005fff1812 */ /* 0x000fc4000786c0ff */
[----:B------:R-:W-:Y:S01]  /*23d0*/  @P1 PRMT R72, R72, 0x5410, R84 ;  /* 0x0000541048481816 */ /* 0x000fe20000000054 */
[----:B------:R-:W-:Y:S01]  /*23e0*/  FFMA.FTZ R84, R102, R118, R117 ;  /* 0x0000007666547223 */ /* 0x000fe20000010075 */
[----:B------:R-:W-:Y:S02]  /*23f0*/  @P1 FSEL R76, R76, RZ, P3 ;  /* 0x000000ff4c4c1208 */ /* 0x000fe40001800000 */
[----:B------:R-:W-:Y:S01]  /*2400*/  @P1 F2FP.F16.F32.PACK_AB R78, RZ, R78 ;  /* 0x0000004eff4e123e */ /* 0x000fe200000000ff */
[----:B------:R-:W-:Y:S01]  /*2410*/  FADD.FTZ R77, R93, -R84 ;  /* 0x800000545d4d7221 */ /* 0x000fe20000010000 */
[----:B------:R-:W-:Y:S02]  /*2420*/  @P1 F2FP.F16.F32.PACK_AB R76, RZ, R76 ;  /* 0x0000004cff4c123e */ /* 0x000fe400000000ff */
[----:B------:R-:W-:Y:S01]  /*2430*/  @P1 PRMT R73, R73, 0x5410, R78 ;  /* 0x0000541049491816 */ /* 0x000fe2000000004e */
[----:B------:R-:W-:Y:S01]  /*2440*/  FMUL.FTZ R77, R4, R77 ;  /* 0x0000004d044d7220 */ /* 0x000fe20000410000 */
[----:B------:R-:W-:-:S02]  /*2450*/  @P1 PRMT R74, R74, 0x5410, R76 ;  /* 0x000054104a4a1816 */ /* 0x000fc4000000004c */
[----:B------:R-:W-:Y:S02]  /*2460*/  PRMT R76, R98, 0x5410, R120 ;  /* 0x00005410624c7816 */ /* 0x000fe40000000078 */
[----:B------:R-:W-:Y:S02]  /*2470*/  FSEL R85, R77, RZ, P0 ;  /* 0x000000ff4d557208 */ /* 0x000fe40000000000 */
[----:B------:R-:W-:Y:S02]  /*2480*/  PRMT R77, R124, 0x5410, R122 ;  /* 0x000054107c4d7816 */ /* 0x000fe4000000007a */
[----:B------:R-:W-:Y:S02]  /*2490*/  F2FP.F16.F32.PACK_AB R79, R85, R86 ;  /* 0x00000056554f723e */ /* 0x000fe400000000ff */
        /* <DEDUP_REMOVED lines=10> */
.L_x_5781:
[----:B------:R-:W-:Y:S02]  /*2540*/  MOV R119, UR20 ;  /* 0x0000001400777c02 */ /* 0x000fe40008000f00 */
[----:B------:R-:W-:Y:S02]  /*2550*/  MOV R101, UR21 ;  /* 0x0000001500657c02 */ /* 0x000fe40008000f00 */
[----:B------:R-:W-:-:S04]  /*2560*/  ISETP.NE.U32.AND P0, PT, R119, RZ, PT ;  /* 0x000000ff7700720c */ /* 0x000fc80003f05070 */
[----:B------:R-:W-:-:S13]  /*2570*/  ISETP.NE.AND.EX P0, PT, R101, RZ, PT, P0 ;  /* 0x000000ff6500720c */ /* 0x000fda0003f05300 */
[----:B------:R-:W-:Y:S05]  /*2580*/  @P0 BRA `(.L_x_5798) ;  /* 0x00000004006c0947 */ /* 0x000fea0003800000 */
[----:B------:R-:W-:Y:S01]  /*2590*/  ISETP.GT.AND P0, PT, R100, RZ, PT ;  /* 0x000000ff6400720c */ /* 0x000fe20003f04270 */
[----:B-----5:R-:W-:Y:S01]  /*25a0*/  HADD2.F32 R99, -RZ, R20.H0_H0 ;  /* 0x20000014ff637230 */ /* 0x020fe20000004100 */
[----:B------:R-:W0:Y:S01]  /*25b0*/  @P1 LDC.64 R86, c[0x0][0x408] ;  /* 0x00010200ff561b82 */ /* 0x000e220000000a00 */
[C---:B------:R-:W-:Y:S01]  /*25c0*/  @P1 LOP3.LUT P3, RZ, R94.reuse, 0xff, RZ, 0xc0, !PT ;  /* 0x000000ff5eff1812 */ /* 0x040fe2000786c0ff */
[----:B------:R-:W-:Y:S01]  /*25d0*/  HADD2.F32 R123, -RZ, R22.H0_H0 ;  /* 0x20000016ff7b7230 */ /* 0x000fe20000004100 */
[----:B------:R-:W-:Y:S02]  /*25e0*/  @P1 LOP3.LUT P4, RZ, R94, 0xff00, RZ, 0xc0, !PT ;  /* 0x0000ff005eff1812 */ /* 0x000fe4000788c0ff */
[----:B------:R-:W-:-:S06]  /*25f0*/  @P1 LOP3.LUT P5, RZ, R95, 0xff0000, RZ, 0xc0, !PT ;  /* 0x00ff00005fff1812 */ /* 0x000fcc00078ac0ff */
[-CC-:B------:R-:W-:Y:S01]  /*2600*/  @P0 FFMA.FTZ R84, R113, R118.reuse, R117.reuse ;  /* 0x0000007671540223 */ /* 0x180fe20000010075 */
[----:B------:R-:W-:-:S03]  /*2610*/  @P0 FFMA.FTZ R121, R110, R118, R117 ;  /* 0x000000766e790223 */ /* 0x000fc60000010075 */
[----:B------:R-:W-:Y:S02]  /*2620*/  @P0 FADD.FTZ R98, R111, -R84 ;  /* 0x800000546f620221 */ /* 0x000fe40000010000 */
[----:B------:R-:W1:Y:S02]  /*2630*/  @P1 LDC.64 R84, c[0x0][0x408] ;  /* 0x00010200ff541b82 */ /* 0x000e640000000a00 */
[----:B------:R-:W-:Y:S01]  /*2640*/  @P0 FFMA.FTZ R99, R4, R98, R99 ;  /* 0x0000006204630223 */ /* 0x000fe20000010063 */
[----:B------:R-:W-:Y:S01]  /*2650*/  @P0 FADD.FTZ R98, R108, -R121 ;  /* 0x800000796c620221 */ /* 0x000fe20000010000 */
[----:B------:R-:W-:-:S05]  /*2660*/  HADD2.F32 R121, -RZ, R20.H1_H1 ;  /* 0x30000014ff797230 */ /* 0x000fca0000004100 */
[----:B------:R-:W-:Y:S01]  /*2670*/  @P0 FFMA.FTZ R121, R4, R98, R121 ;  /* 0x0000006204790223 */ /* 0x000fe20000010079 */
[----:B------:R-:W-:-:S03]  /*2680*/  @P0 FFMA.FTZ R98, R109, R118, R117 ;  /* 0x000000766d620223 */ /* 0x000fc60000010075 */
[----:B0-----:R-:W-:Y:S01]  /*2690*/  @P1 FMUL.FTZ R87, R121, R87 ;  /* 0x0000005779571220 */ /* 0x001fe20000410000 */
[----:B------:R-:W-:Y:S01]  /*26a0*/  @P0 FADD.FTZ R98, R107, -R98 ;  /* 0x800000626b620221 */ /* 0x000fe20000010000 */
[----:B------:R-:W-:Y:S02]  /*26b0*/  HADD2.F32 R121, -RZ, R21.H1_H1 ;  /* 0x30000015ff797230 */ /* 0x000fe40000004100 */
[----:B------:R-:W-:Y:S01]  /*26c0*/  @P1 FMUL.FTZ R86, R87, R86 ;  /* 0x0000005657561220 */ /* 0x000fe20000410000 */
[----:B------:R-:W-:-:S04]  /*26d0*/  @P0 FFMA.FTZ R87, R106, R118, R117 ;  /* 0x000000766a570223 */ /* 0x000fc80000010075 */
[----:B------:R-:W-:Y:S01]  /*26e0*/  @P1 FSEL R86, R86, RZ, P4 ;  /* 0x000000ff56561208 */ /* 0x000fe20002000000 */
[----:B------:R-:W-:Y:S01]  /*26f0*/  @P0 FADD.FTZ R87, R104, -R87 ;  /* 0x8000005768570221 */ /* 0x000fe20000010000 */
[----:B-1----:R-:W-:Y:S01]  /*2700*/  @P1 FMUL.FTZ R99, R99, R85 ;  /* 0x0000005563631220 */ /* 0x002fe20000410000 */
[----:B------:R-:W-:Y:S01]  /*2710*/  HADD2.F32 R85, -RZ, R21.H0_H0 ;  /* 0x20000015ff557230 */ /* 0x000fe20000004100 */
[----:B------:R-:W-:Y:S01]  /*2720*/  @P1 F2FP.F16.F32.PACK_AB R86, RZ, R86 ;  /* 0x00000056ff56123e */ /* 0x000fe200000000ff */
[----:B------:R-:W-:Y:S01]  /*2730*/  @P0 FFMA.FTZ R121, R4, R87, R121 ;  /* 0x0000005704790223 */ /* 0x000fe20000010079 */
[----:B------:R-:W-:Y:S01]  /*2740*/  @P1 FMUL.FTZ R84, R99, R84 ;  /* 0x0000005463541220 */ /* 0x000fe20000410000 */
[----:B------:R-:W-:Y:S01]  /*2750*/  @P1 LOP3.LUT P4, RZ, R94, 0xff000000, RZ, 0xc0, !PT ;  /* 0xff0000005eff1812 */ /* 0x000fe2000788c0ff */
[----:B------:R-:W-:Y:S02]  /*2760*/  @P0 FFMA.FTZ R85, R4, R98, R85 ;  /* 0x0000006204550223 */ /* 0x000fe40000010055 */
[----:B------:R-:W0:Y:S01]  /*2770*/  @P1 LDC.64 R98, c[0x0][0x408] ;  /* 0x00010200ff621b82 */ /* 0x000e220000000a00 */
[----:B------:R-:W-:-:S02]  /*2780*/  @P1 FSEL R84, R84, RZ, P3 ;  /* 0x000000ff54541208 */ /* 0x000fc40001800000 */
[----:B------:R-:W-:Y:S02]  /*2790*/  @P1 LOP3.LUT P3, RZ, R94, 0xff0000, RZ, 0xc0, !PT ;  /* 0x00ff00005eff1812 */ /* 0x000fe4000786c0ff */
[----:B------:R-:W-:-:S04]  /*27a0*/  @P1 F2FP.F16.F32.PACK_AB R84, RZ, R84 ;  /* 0x00000054ff54123e */ /* 0x000fc800000000ff */
        /* <DEDUP_REMOVED lines=13> */
[----:B------:R-:W-:Y:S01]  /*2880*/  @P1 F2FP.F16.F32.PACK_AB R120, RZ, R120 ;  /* 0x00000078ff78123e */ /* 0x000fe200000000ff */
[----:B-1----:R-:W-:Y:S01]  /*2890*/  @P1 FMUL.FTZ R87, R121, R87 ;  /* 0x0000005779571220 */ /* 0x002fe20000410000 */
[----:B------:R-:W-:Y:S02]  /*28a0*/  HADD2.F32 R121, -RZ, R22.H1_H1 ;  /* 0x30000016ff797230 */ /* 0x000fe40000004100 */
[----:B------:R-:W-:Y:S01]  /*28b0*/  @P1 PRMT R73, R120, 0x7610, R73 ;  /* 0x0000761078491816 */ /* 0x000fe20000000049 */
[----:B------:R-:W-:-:S02]  /*28c0*/  @P1 FMUL.FTZ R87, R87, R86 ;  /* 0x0000005657571220 */ /* 0x000fc40000410000 */
[----:B------:R-:W-:Y:S02]  /*28d0*/  @P0 FFMA.FTZ R121, R4, R98, R121 ;  /* 0x0000006204790223 */ /* 0x000fe40000010079 */
[----:B------:R-:W1:Y:S01]  /*28e0*/  @P1 LDC.64 R98, c[0x0][0x408] ;  /* 0x00010200ff621b82 */ /* 0x000e620000000a00 */
[----:B------:R-:W-:Y:S01]  /*28f0*/  @P1 FSEL R87, R87, RZ, P4 ;  /* 0x000000ff57571208 */ /* 0x000fe20002000000 */
[----:B0-----:R-:W-:Y:S01]  /*2900*/  @P1 FMUL.FTZ R85, R123, R85 ;  /* 0x000000557b551220 */ /* 0x001fe20000410000 */
[----:B------:R-:W-:Y:S01]  /*2910*/  HADD2.F32 R123, -RZ, R23.H0_H0 ;  /* 0x20000017ff7b7230 */ /* 0x000fe20000004100 */
[----:B------:R-:W-:Y:S02]  /*2920*/  @P1 LOP3.LUT P4, RZ, R95, 0xff00, RZ, 0xc0, !PT ;  /* 0x0000ff005fff1812 */ /* 0x000fe4000788c0ff */
[----:B------:R-:W-:Y:S01]  /*2930*/  @P1 FMUL.FTZ R86, R85, R84 ;  /* 0x0000005455561220 */ /* 0x000fe20000410000 */
[----:B------:R-:W-:Y:S01]  /*2940*/  @P0 FFMA.FTZ R85, R83, R118, R117 ;  /* 0x0000007653550223 */ /* 0x000fe20000010075 */
[----:B------:R-:W-:-:S03]  /*2950*/  @P1 F2FP.F16.F32.PACK_AB R87, RZ, R87 ;  /* 0x00000057ff57123e */ /* 0x000fc600000000ff */
[----:B------:R-:W-:Y:S01]  /*2960*/  @P0 FADD.FTZ R85, R82, -R85 ;  /* 0x8000005552550221 */ /* 0x000fe20000010000 */
[----:B------:R-:W-:Y:S02]  /*2970*/  @P1 FSEL R86, R86, RZ, P3 ;  /* 0x000000ff56561208 */ /* 0x000fe40001800000 */
[----:B------:R-:W-:Y:S01]  /*2980*/  @P1 PRMT R73, R73, 0x5410, R87 ;  /* 0x0000541049491816 */ /* 0x000fe20000000057 */
[----:B------:R-:W-:Y:S01]  /*2990*/  @P0 FFMA.FTZ R123, R4, R85, R123 ;  /* 0x00000055047b0223 */ /* 0x000fe2000001007b */
[----:B------:R-:W-:Y:S01]  /*29a0*/  @P1 F2FP.F16.F32.PACK_AB R86, RZ, R86 ;  /* 0x00000056ff56123e */ /* 0x000fe200000000ff */
[----:B------:R-:W0:Y:S03]  /*29b0*/  @P1 LDC.64 R84, c[0x0][0x408] ;  /* 0x00010200ff541b82 */ /* 0x000e260000000a00 */
[----:B------:R-:W-:Y:S01]  /*29c0*/  @P1 PRMT R74, R86, 0x7610, R74 ;  /* 0x00007610564a1816 */ /* 0x000fe2000000004a */
[----:B-1----:R-:W-:-:S04]  /*29d0*/  @P1 FMUL.FTZ R99, R121, R99 ;  /* 0x0000006379631220 */ /* 0x002fc80000410000 */
[----:B------:R-:W-:-:S05]  /*29e0*/  @P1 FMUL.FTZ R98, R99, R98 ;  /* 0x0000006263621220 */ /* 0x000fca0000410000 */
[----:B------:R-:W-:-:S04]  /*29f0*/  @P1 FSEL R98, R98, RZ, P4 ;  /* 0x000000ff62621208 */ /* 0x000fc80002000000 */
[----:B------:R-:W-:-:S04]  /*2a00*/  @P1 F2FP.F16.F32.PACK_AB R98, RZ, R98 ;  /* 0x00000062ff62123e */ /* 0x000fc800000000ff */
[----:B------:R-:W-:Y:S01]  /*2a10*/  @P1 PRMT R74, R74, 0x5410, R98 ;  /* 0x000054104a4a1816 */ /* 0x000fe20000000062 */
[----:B0-----:R-:W-:-:S04]  /*2a20*/  @P1 FMUL.FTZ R85, R123, R85 ;  /* 0x000000557b551220 */ /* 0x001fc80000410000 */
[----:B------:R-:W-:-:S05]  /*2a30*/  @P1 FMUL.FTZ R84, R85, R84 ;  /* 0x0000005455541220 */ /* 0x000fca0000410000 */
[----:B------:R-:W-:-:S04]  /*2a40*/  @P1 FSEL R84, R84, RZ, P5 ;  /* 0x000000ff54541208 */ /* 0x000fc80002800000 */
        /* <DEDUP_REMOVED lines=15> */
.L_x_5798:
[----:B------:R-:W-:Y:S01]  /*2b40*/  ISETP.GT.AND P4, PT, R100, RZ, PT ;  /* 0x000000ff6400720c */ /* 0x000fe20003f84270 */
[----:B------:R-:W-:Y:S01]  /*2b50*/  @P3 FFMA.FTZ R76, R113, R118, R117 ;  /* 0x00000076714c3223 */ /* 0x000fe20000010075 */
[--C-:B-----5:R-:W-:Y:S01]  /*2b60*/  HADD2.F32 R125, -RZ, R20.reuse.H0_H0 ;  /* 0x20000014ff7d7230 */ /* 0x120fe20000004100 */
[----:B------:R-:W0:Y:S01]  /*2b70*/  @P1 LDC.64 R84, c[0x0][0x408] ;  /* 0x00010200ff541b82 */ /* 0x000e220000000a00 */
[----:B------:R-:W-:Y:S02]  /*2b80*/  HADD2.F32 R123, -RZ, R20.H1_H1 ;  /* 0x30000014ff7b7230 */ /* 0x000fe40000004100 */
[----:B------:R-:W-:Y:S01]  /*2b90*/  @P3 FADD.FTZ R76, R111, -R76 ;  /* 0x8000004c6f4c3221 */ /* 0x000fe20000010000 */
[----:B------:R-:W-:Y:S01]  /*2ba0*/  HADD2.F32 R86, -RZ, R21.H0_H0 ;  /* 0x20000015ff567230 */ /* 0x000fe20000004100 */
[----:B------:R-:W-:Y:S01]  /*2bb0*/  @P1 LOP3.LUT P0, RZ, R94, 0xff, RZ, 0xc0, !PT ;  /* 0x000000ff5eff1812 */ /* 0x000fe2000780c0ff */
[--C-:B------:R-:W-:Y:S02]  /*2bc0*/  HADD2.F32 R99, -RZ, R22.reuse.H0_H0 ;  /* 0x20000016ff637230 */ /* 0x100fe40000004100 */
[----:B------:R-:W-:Y:S01]  /*2bd0*/  @P3 FFMA.FTZ R125, R4, R76, R125 ;  /* 0x0000004c047d3223 */ /* 0x000fe2000001007d */
[----:B------:R-:W-:Y:S01]  /*2be0*/  HADD2.F32 R122, -RZ, R22.H1_H1 ;  /* 0x30000016ff7a7230 */ /* 0x000fe20000004100 */
[----:B------:R-:W-:Y:S01]  /*2bf0*/  @P1 LOP3.LUT P3, RZ, R94, 0xff00, RZ, 0xc0, !PT ;  /* 0x0000ff005eff1812 */ /* 0x000fe2000786c0ff */
[----:B------:R-:W-:-:S02]  /*2c00*/  HADD2.F32 R126, -RZ, R23.H1_H1 ;  /* 0x30000017ff7e7230 */ /* 0x000fc40000004100 */
[-CC-:B------:R-:W-:Y:S01]  /*2c10*/  @P4 FFMA.FTZ R77, R110, R118.reuse, R117.reuse ;  /* 0x000000766e4d4223 */ /* 0x180fe20000010075 */
[-CC-:B------:R-:W-:Y:S01]  /*2c20*/  @P4 FFMA.FTZ R78, R109, R118.reuse, R117.reuse ;  /* 0x000000766d4e4223 */ /* 0x180fe20000010075 */
[----:B------:R-:W-:Y:S02]  /*2c30*/  @P4 FFMA.FTZ R87, R106, R118, R117 ;  /* 0x000000766a574223 */ /* 0x000fe40000010075 */
[----:B------:R-:W-:Y:S01]  /*2c40*/  @P4 FADD.FTZ R77, R108, -R77 ;  /* 0x8000004d6c4d4221 */ /* 0x000fe20000010000 */
[----:B------:R-:W-:Y:S01]  /*2c50*/  @P4 FADD.FTZ R79, R107, -R78 ;  /* 0x8000004e6b4f4221 */ /* 0x000fe20000010000 */
[----:B------:R-:W-:Y:S01]  /*2c60*/  @P4 FADD.FTZ R98, R104, -R87 ;  /* 0x8000005768624221 */ /* 0x000fe20000010000 */
[----:B------:R-:W-:Y:S02]  /*2c70*/  HADD2.F32 R87, -RZ, R21.H1_H1 ;  /* 0x30000015ff577230 */ /* 0x000fe40000004100 */
[C---:B------:R-:W-:Y:S01]  /*2c80*/  @P4 FFMA.FTZ R123, R4.reuse, R77, R123 ;  /* 0x0000004d047b4223 */ /* 0x040fe2000001007b */
[C---:B------:R-:W-:Y:S01]  /*2c90*/  @P4 FFMA.FTZ R86, R4.reuse, R79, R86 ;  /* 0x0000004f04564223 */ /* 0x040fe20000010056 */
[----:B------:R-:W1:Y:S01]  /*2ca0*/  @P1 LDC.64 R76, c[0x0][0x408] ;  /* 0x00010200ff4c1b82 */ /* 0x000e620000000a00 */
[----:B------:R-:W-:Y:S01]  /*2cb0*/  @P4 FFMA.FTZ R87, R4, R98, R87 ;  /* 0x0000006204574223 */ /* 0x000fe20000010057 */
[----:B------:R-:W-:Y:S01]  /*2cc0*/  @P4 FFMA.FTZ R98, R105, R118, R117 ;  /* 0x0000007669624223 */ /* 0x000fe20000010075 */
[----:B0-----:R-:W-:Y:S01]  /*2cd0*/  @P1 FMUL.FTZ R85, R86, R85 ;  /* 0x0000005556551220 */ /* 0x001fe20000410000 */
[----:B------:R-:W-:-:S02]  /*2ce0*/  F2FP.F16.F32.PACK_AB R120, RZ, R123 ;  /* 0x0000007bff78723e */ /* 0x000fc400000000ff */
[----:B------:R-:W-:Y:S02]  /*2cf0*/  @P4 FADD.FTZ R98, R103, -R98 ;  /* 0x8000006267624221 */ /* 0x000fe40000010000 */
[----:B------:R-:W0:Y:S01]  /*2d00*/  @P1 LDC.64 R78, c[0x0][0x408] ;  /* 0x00010200ff4e1b82 */ /* 0x000e220000000a00 */
[----:B------:R-:W-:Y:S01]  /*2d10*/  @P1 FMUL.FTZ R84, R85, R84 ;  /* 0x0000005455541220 */ /* 0x000fe20000410000 */
[----:B------:R-:W-:Y:S01]  /*2d20*/  F2FP.F16.F32.PACK_AB R86, RZ, R86 ;  /* 0x00000056ff56723e */ /* 0x000fe200000000ff */
[----:B------:R-:W-:Y:S01]  /*2d30*/  @P4 FFMA.FTZ R99, R4, R98, R99 ;  /* 0x0000006204634223 */ /* 0x000fe20000010063 */
[----:B-1----:R-:W-:-:S04]  /*2d40*/  @P1 FMUL.FTZ R77, R125, R77 ;  /* 0x0000004d7d4d1220 */ /* 0x002fc80000410000 */
[----:B------:R-:W-:Y:S02]  /*2d50*/  @P1 FMUL.FTZ R98, R77, R76 ;  /* 0x0000004c4d621220 */ /* 0x000fe40000410000 */
[----:B------:R-:W1:Y:S01]  /*2d60*/  @P1 LDC.64 R76, c[0x0][0x408] ;  /* 0x00010200ff4c1b82 */ /* 0x000e620000000a00 */
[----:B0-----:R-:W-:Y:S02]  /*2d70*/  @P1 FMUL.FTZ R79, R123, R79 ;  /* 0x0000004f7b4f1220 */ /* 0x001fe40000410000 */
[----:B------:R-:W-:Y:S02]  /*2d80*/  @P1 FSEL R98, R98, RZ, P0 ;  /* 0x000000ff62621208 */ /* 0x000fe40000000000 */
[----:B------:R-:W-:Y:S01]  /*2d90*/  @P1 LOP3.LUT P0, RZ, R94, 0xff0000, RZ, 0xc0, !PT ;  /* 0x00ff00005eff1812 */ /* 0x000fe2000780c0ff */
[----:B------:R-:W-:Y:S01]  /*2da0*/  @P1 FMUL.FTZ R121, R79, R78 ;  /* 0x0000004e4f791220 */ /* 0x000fe20000410000 */
[----:B------:R-:W-:Y:S01]  /*2db0*/  @P1 F2FP.F16.F32.PACK_AB R98, RZ, R98 ;  /* 0x00000062ff62123e */ /* 0x000fe200000000ff */
[----:B------:R-:W0:Y:S03]  /*2dc0*/  @P1 LDC.64 R78, c[0x0][0x408] ;  /* 0x00010200ff4e1b82 */ /* 0x000e260000000a00 */
[----:B------:R-:W-:-:S02]  /*2dd0*/  @P1 FSEL R121, R121, RZ, P3 ;  /* 0x000000ff79791208 */ /* 0x000fc40001800000 */
[----:B------:R-:W-:Y:S02]  /*2de0*/  @P1 LOP3.LUT P3, RZ, R94, 0xff000000, RZ, 0xc0, !PT ;  /* 0xff0000005eff1812 */ /* 0x000fe4000786c0ff */
[----:B------:R-:W-:Y:S02]  /*2df0*/  @P1 F2FP.F16.F32.PACK_AB R121, RZ, R121 ;  /* 0x00000079ff79123e */ /* 0x000fe400000000ff */
[----:B------:R-:W-:-:S04]  /*2e00*/  @P1 PRMT R72, R98, 0x7610, R72 ;  /* 0x0000761062481816 */ /* 0x000fc80000000048 */
[----:B------:R-:W-:Y:S01]  /*2e10*/  @P1 PRMT R72, R72, 0x5410, R121 ;  /* 0x0000541048481816 */ /* 0x000fe20000000079 */
[----:B-1----:R-:W-:Y:S01]  /*2e20*/  @P1 FMUL.FTZ R77, R87, R77 ;  /* 0x0000004d574d1220 */ /* 0x002fe20000410000 */
[----:B------:R-:W-:Y:S01]  /*2e30*/  F2FP.F16.F32.PACK_AB R87, RZ, R87 ;  /* 0x00000057ff57723e */ /* 0x000fe200000000ff */
[----:B0-----:R-:W-:Y:S02]  /*2e40*/  @P1 FMUL.FTZ R85, R99, R79 ;  /* 0x0000004f63551220 */ /* 0x001fe40000410000 */
[----:B------:R-:W-:Y:S01]  /*2e50*/  @P1 FMUL.FTZ R79, R77, R76 ;  /* 0x0000004c4d4f1220 */ /* 0x000fe20000410000 */
[----:B------:R-:W-:Y:S01]  /*2e60*/  @P4 FFMA.FTZ R76, R80, R118, R117 ;  /* 0x00000076504c4223 */ /* 0x000fe20000010075 */
[----:B------:R-:W-:Y:S01]  /*2e70*/  F2FP.F16.F32.PACK_AB R99, RZ, R99 ;  /* 0x00000063ff63723e */ /* 0x000fe200000000ff */
[----:B------:R-:W-:Y:S01]  /*2e80*/  @P1 FMUL.FTZ R78, R85, R78 ;  /* 0x0000004e554e1220 */ /* 0x000fe20000410000 */
[----:B------:R-:W-:Y:S01]  /*2e90*/  F2FP.F16.F32.PACK_AB R85, RZ, R125 ;  /* 0x0000007dff55723e */ /* 0x000fe200000000ff */
[----:B------:R-:W-:Y:S01]  /*2ea0*/  @P4 FADD.FTZ R77, R81, -R76 ;  /* 0x8000004c514d4221 */ /* 0x000fe20000010000 */
[----:B------:R-:W-:-:S03]  /*2eb0*/  HADD2.F32 R125, -RZ, R23.H0_H0 ;  /* 0x20000017ff7d7230 */ /* 0x000fc60000004100 */
[----:B------:R-:W-:Y:S02]  /*2ec0*/  @P4 FFMA.FTZ R122, R4, R77, R122 ;  /* 0x0000004d047a4223 */ /* 0x000fe4000001007a */
[----:B------:R-:W0:Y:S02]  /*2ed0*/  @P1 LDC.64 R76, c[0x0][0x408] ;  /* 0x00010200ff4c1b82 */ /* 0x000e240000000a00 */
[----:B0-----:R-:W-:Y:S01]  /*2ee0*/  @P1 FMUL.FTZ R77, R122, R77 ;  /* 0x0000004d7a4d1220 */ /* 0x001fe20000410000 */
[----:B------:R-:W-:-:S03]  /*2ef0*/  F2FP.F16.F32.PACK_AB R122, RZ, R122 ;  /* 0x0000007aff7a723e */ /* 0x000fc600000000ff */
        /* <DEDUP_REMOVED lines=23> */
[----:B------:R-:W-:Y:S02]  /*3070*/  @P1 F2FP.F16.F32.PACK_AB R76, RZ, R76 ;  /* 0x0000004cff4c123e */ /* 0x000fe400000000ff */
[----:B------:R-:W-:-:S02]  /*3080*/  @P1 F2FP.F16.F32.PACK_AB R78, RZ, R78 ;  /* 0x0000004eff4e123e */ /* 0x000fc400000000ff */
[----:B------:R-:W-:Y:S02]  /*3090*/  @P1 FSEL R127, R127, RZ, P0 ;  /* 0x000000ff7f7f1208 */ /* 0x000fe40000000000 */
[----:B------:R-:W-:Y:S02]  /*30a0*/  @P1 F2FP.F16.F32.PACK_AB R124, RZ, R124 ;  /* 0x0000007cff7c123e */ /* 0x000fe400000000ff */
[----:B------:R-:W-:Y:S02]  /*30b0*/  @P1 F2FP.F16.F32.PACK_AB R77, RZ, R77 ;  /* 0x0000004dff4d123e */ /* 0x000fe400000000ff */
[----:B------:R-:W-:Y:S02]  /*30c0*/  @P1 PRMT R73, R76, 0x7610, R73 ;  /* 0x000076104c491816 */ /* 0x000fe40000000049 */
[----:B------:R-:W-:Y:S02]  /*30d0*/  @P1 F2FP.F16.F32.PACK_AB R84, RZ, R84 ;  /* 0x00000054ff54123e */ /* 0x000fe400000000ff */
[----:B------:R-:W-:-:S02]  /*30e0*/  @P1 F2FP.F16.F32.PACK_AB R127, RZ, R127 ;  /* 0x0000007fff7f123e */ /* 0x000fc400000000ff */
[----:B------:R-:W-:Y:S02]  /*30f0*/  @P1 PRMT R74, R78, 0x7610, R74 ;  /* 0x000076104e4a1816 */ /* 0x000fe4000000004a */
[----:B------:R-:W-:Y:S02]  /*3100*/  @P1 PRMT R75, R124, 0x7610, R75 ;  /* 0x000076107c4b1816 */ /* 0x000fe4000000004b */
[----:B------:R-:W-:Y:S02]  /*3110*/  @P1 PRMT R73, R73, 0x5410, R77 ;  /* 0x0000541049491816 */ /* 0x000fe4000000004d */
[----:B------:R-:W-:Y:S02]  /*3120*/  F2FP.F16.F32.PACK_AB R79, R126, R125 ;  /* 0x0000007d7e4f723e */ /* 0x000fe400000000ff */
[----:B------:R-:W-:Y:S02]  /*3130*/  @P1 PRMT R74, R74, 0x5410, R84 ;  /* 0x000054104a4a1816 */ /* 0x000fe40000000054 */
[----:B------:R-:W-:-:S02]  /*3140*/  @P1 PRMT R75, R75, 0x5410, R127 ;  /* 0x000054104b4b1816 */ /* 0x000fc4000000007f */
[----:B------:R-:W-:Y:S02]  /*3150*/  PRMT R78, R99, 0x5410, R122 ;  /* 0x00005410634e7816 */ /* 0x000fe4000000007a */
[----:B------:R-:W-:Y:S02]  /*3160*/  PRMT R77, R86, 0x5410, R87 ;  /* 0x00005410564d7816 */ /* 0x000fe40000000057 */
[----:B------:R-:W-:-:S07]  /*3170*/  PRMT R76, R85, 0x5410, R120 ;  /* 0x00005410554c7816 */ /* 0x000fce0000000078 */
.L_x_5797:
[----:B------:R-:W-:Y:S05]  /*3180*/  BSYNC.RECONVERGENT B1 ;  /* 0x0000000000017941 */ /* 0x000fea0003800200 */
.L_x_5780:
        /* <DEDUP_REMOVED lines=10> */
.L_x_5779:
[----:B------:R-:W-:Y:S05]  /*3230*/  BSYNC.RECONVERGENT B2 ;  /* 0x0000000000027941 */ /* 0x000fea0003800200 */
.L_x_5778:
        /* <DEDUP_REMOVED lines=11> */
[----:B-----5:R-:W-:Y:S01]  /*32f0*/  HADD2.F32 R100, -RZ, R18.H0_H0 ;  /* 0x20000012ff647230 */ /* 0x020fe20000004100 */
[----:B------:R-:W-:Y:S01]  /*3300*/  @P1 LOP3.LUT P3, RZ, R96, 0xff00, RZ, 0xc0, !PT ;  /* 0x0000ff0060ff1812 */ /* 0x000fe2000786c0ff */
[--C-:B------:R-:W-:Y:S02]  /*3310*/  HADD2.F32 R99, -RZ, R16.reuse.H0_H0 ;  /* 0x20000010ff637230 */ /* 0x100fe40000004100 */
[----:B------:R-:W-:Y:S02]  /*3320*/  HADD2.F32 R121, -RZ, R16.H1_H1 ;  /* 0x30000010ff797230 */ /* 0x000fe40000004100 */
[----:B------:R-:W-:Y:S02]  /*3330*/  HADD2.F32 R119, -RZ, R17.H1_H1 ;  /* 0x30000011ff777230 */ /* 0x000fe40000004100 */
[----:B------:R-:W-:-:S04]  /*3340*/  HADD2.F32 R101, -RZ, R18.H1_H1 ;  /* 0x30000012ff657230 */ /* 0x000fc80000004100 */
        /* <DEDUP_REMOVED lines=15> */
[----:B------:R-:W-:Y:S01]  /*3440*/  @P0 FADD.FTZ R98, R15, -R84 ;  /* 0x800000540f620221 */ /* 0x000fe20000010000 */
[C---:B------:R-:W-:Y:S01]  /*3450*/  @P0 FFMA.FTZ R99, R4.reuse, R77, R99 ;  /* 0x0000004d04630223 */ /* 0x040fe20000010063 */
[C---:B------:R-:W-:Y:S01]  /*3460*/  @P0 FFMA.FTZ R121, R4.reuse, R76, R121 ;  /* 0x0000004c04790223 */ /* 0x040fe20000010079 */
[----:B------:R-:W0:Y:S01]  /*3470*/  @P1 LDC.64 R78, c[0x0][0x408] ;  /* 0x00010200ff4e1b82 */ /* 0x000e220000000a00 */
[----:B------:R-:W-:Y:S01]  /*3480*/  @P0 FADD.FTZ R86, R11, -R86 ;  /* 0x800000560b560221 */ /* 0x000fe20000010000 */
[----:B------:R-:W-:Y:S01]  /*3490*/  @P0 FFMA.FTZ R101, R4, R98, R101 ;  /* 0x0000006204650223 */ /* 0x000fe20000010065 */
[----:B------:R-:W-:-:S02]  /*34a0*/  HADD2.F32 R98, -RZ, R19.H0_H0 ;  /* 0x20000013ff627230 */ /* 0x000fc40000004100 */
[----:B------:R-:W-:Y:S01]  /*34b0*/  @P0 FADD.FTZ R123, R90, -R123 ;  /* 0x8000007b5a7b0221 */ /* 0x000fe20000010000 */
[C---:B------:R-:W-:Y:S01]  /*34c0*/  @P0 FFMA.FTZ R119, R4.reuse, R86, R119 ;  /* 0x0000005604770223 */ /* 0x040fe20000010077 */
[----:B------:R-:W-:Y:S01]  /*34d0*/  @P0 FADD.FTZ R118, R91, -R118 ;  /* 0x800000765b760221 */ /* 0x000fe20000010000 */
[----:B------:R-:W1:Y:S01]  /*34e0*/  @P1 LDC.64 R84, c[0x0][0x408] ;  /* 0x00010200ff541b82 */ /* 0x000e620000000a00 */
[----:B------:R-:W-:-:S07]  /*34f0*/  @P0 FFMA.FTZ R98, R4, R123, R98 ;  /* 0x0000007b04620223 */ /* 0x000fce0000010062 */
[----:B------:R-:W2:Y:S08]  /*3500*/  @P1 LDC.64 R76, c[0x0][0x408] ;  /* 0x00010200ff4c1b82 */ /* 0x000eb00000000a00 */
[----:B------:R-:W3:Y:S01]  /*3510*/  @P1 LDC.64 R86, c[0x0][0x408] ;  /* 0x00010200ff561b82 */ /* 0x000ee20000000a00 */
[----:B0-----:R-:W-:-:S04]  /*3520*/  @P1 FMUL.FTZ R79, R121, R79 ;  /* 0x0000004f794f1220 */ /* 0x001fc80000410000 */
[----:B------:R-:W-:Y:S01]  /*3530*/  @P1 FMUL.FTZ R122, R79, R78 ;  /* 0x0000004e4f7a1220 */ /* 0x000fe20000410000 */
[----:B-1----:R-:W-:Y:S02]  /*3540*/  @P1 FMUL.FTZ R85, R117, R85 ;  /* 0x0000005575551220 */ /* 0x002fe40000410000 */
[----:B------:R-:W0:Y:S02]  /*3550*/  @P1 LDC.64 R78, c[0x0][0x408] ;  /* 0x00010200ff4e1b82 */ /* 0x000e240000000a00 */
[----:B------:R-:W-:Y:S01]  /*3560*/  @P1 FMUL.FTZ R123, R85, R84 ;  /* 0x00000054557b1220 */ /* 0x000fe20000410000 */
[----:B--2---:R-:W-:-:S05]  /*3570*/  @P1 FMUL.FTZ R77, R99, R77 ;  /* 0x0000004d634d1220 */ /* 0x004fca0000410000 */
[----:B------:R-:W1:Y:S01]  /*3580*/  @P1 LDC.64 R84, c[0x0][0x408] ;  /* 0x00010200ff541b82 */ /* 0x000e620000000a00 */
[----:B------:R-:W-:Y:S01]  /*3590*/  @P1 FMUL.FTZ R120, R77, R76 ;  /* 0x0000004c4d781220 */ /* 0x000fe20000410000 */
[----:B---3--:R-:W-:-:S06]  /*35a0*/  @P1 FMUL.FTZ R87, R119, R87 ;  /* 0x0000005777571220 */ /* 0x008fcc0000410000 */
[----:B------:R-:W2:Y:S01]  /*35b0*/  @P1 LDC.64 R76, c[0x0][0x408] ;  /* 0x00010200ff4c1b82 */ /* 0x000ea20000000a00 */
[----:B------:R-:W-:Y:S01]  /*35c0*/  @P1 FMUL.FTZ R86, R87, R86 ;  /* 0x0000005657561220 */ /* 0x000fe20000410000 */
[----:B------:R-:W-:Y:S02]  /*35d0*/  HADD2.F32 R87, -RZ, R19.H1_H1 ;  /* 0x30000013ff577230 */ /* 0x000fe40000004100 */
[----:B0-----:R-:W-:-:S03]  /*35e0*/  @P1 FMUL.FTZ R79, R101, R79 ;  /* 0x0000004f654f1220 */ /* 0x001fc60000410000 */
[----:B------:R-:W-:Y:S01]  /*35f0*/  @P0 FFMA.FTZ R87, R4, R118, R87 ;  /* 0x0000007604570223 */ /* 0x000fe20000010057 */
[----:B------:R-:W-:Y:S01]  /*3600*/  @P1 LOP3.LUT P0, RZ, R96, 0xff, RZ, 0xc0, !PT ;  /* 0x000000ff60ff1812 */ /* 0x000fe2000780c0ff */
[----:B------:R-:W-:Y:S01]  /*3610*/  @P1 FMUL.FTZ R78, R79, R78 ;  /* 0x0000004e4f4e1220 */ /* 0x000fe20000410000 */
[----:B------:R-:W-:Y:S02]  /*3620*/  @P1 FSEL R79, R122, RZ, P3 ;  /* 0x000000ff7a4f1208 */ /* 0x000fe40001800000 */
[----:B------:R-:W-:Y:S01]  /*3630*/  @P1 FSEL R4, R120, RZ, P0 ;  /* 0x000000ff78041208 */ /* 0x000fe20000000000 */
[----:B-1----:R-:W-:Y:S01]  /*3640*/  @P1 FMUL.FTZ R85, R98, R85 ;  /* 0x0000005562551220 */ /* 0x002fe20000410000 */
[C---:B------:R-:W-:Y:S02]  /*3650*/  @P1 LOP3.LUT P0, RZ, R96.reuse, 0xff0000, RZ, 0xc0, !PT ;  /* 0x00ff000060ff1812 */ /* 0x040fe4000780c0ff */
[----:B------:R-:W-:Y:S01]  /*3660*/  @P1 LOP3.LUT P3, RZ, R96, 0xff000000, RZ, 0xc0, !PT ;  /* 0xff00000060ff1812 */ /* 0x000fe2000786c0ff */
[----:B------:R-:W-:Y:S01]  /*3670*/  @P1 FMUL.FTZ R84, R85, R84 ;  /* 0x0000005455541220 */ /* 0x000fe20000410000 */
[----:B------:R-:W-:-:S02]  /*3680*/  @P1 FSEL R85, R123, RZ, P0 ;  /* 0x000000ff7b551208 */ /* 0x000fc40000000000 */
[C---:B------:R-:W-:Y:S01]  /*3690*/  @P1 LOP3.LUT P0, RZ, R97.reuse, 0xff, RZ, 0xc0, !PT ;  /* 0x000000ff61ff1812 */ /* 0x040fe2000780c0ff */
[----:B--2---:R-:W-:Y:S01]  /*36a0*/  @P1 FMUL.FTZ R77, R100, R77 ;  /* 0x0000004d644d1220 */ /* 0x004fe20000410000 */
[----:B------:R-:W-:Y:S02]  /*36b0*/  @P1 FSEL R86, R86, RZ, P3 ;  /* 0x000000ff56561208 */ /* 0x000fe40001800000 */
[----:B------:R-:W-:Y:S01]  /*36c0*/  @P1 LOP3.LUT P3, RZ, R97, 0xff00, RZ, 0xc0, !PT ;  /* 0x0000ff0061ff1812 */ /* 0x000fe2000786c0ff */
[----:B------:R-:W-:Y:S01]  /*36d0*/  @P1 FMUL.FTZ R76, R77, R76 ;  /* 0x0000004c4d4c1220 */ /* 0x000fe20000410000 */
[----:B------:R-:W-:Y:S02]  /*36e0*/  @P1 F2FP.F16.F32.PACK_AB R4, RZ, R4 ;  /* 0x00000004ff04123e */ /* 0x000fe400000000ff */
[----:B------:R-:W-:Y:S02]  /*36f0*/  @P1 F2FP.F16.F32.PACK_AB R85, RZ, R85 ;  /* 0x00000055ff55123e */ /* 0x000fe400000000ff */
[----:B------:R-:W-:-:S02]  /*3700*/  @P1 FSEL R76, R76, RZ, P0 ;  /* 0x000000ff4c4c1208 */ /* 0x000fc40000000000 */
[----:B------:R-:W-:Y:S02]  /*3710*/  @P1 LOP3.LUT P0, RZ, R97, 0xff0000, RZ, 0xc0, !PT ;  /* 0x00ff000061ff1812 */ /* 0x000fe4000780c0ff */
[----:B------:R-:W-:Y:S02]  /*3720*/  @P1 FSEL R78, R78, RZ, P3 ;  /* 0x000000ff4e4e1208 */ /* 0x000fe40001800000 */
[----:B------:R-:W-:Y:S02]  /*3730*/  @P1 F2FP.F16.F32.PACK_AB R118, RZ, R76 ;  /* 0x0000004cff76123e */ /* 0x000fe400000000ff */
[----:B------:R-:W-:Y:S02]  /*3740*/  @P1 FSEL R84, R84, RZ, P0 ;  /* 0x000000ff54541208 */ /* 0x000fe40000000000 */
[----:B------:R-:W-:Y:S02]  /*3750*/  @P1 F2FP.F16.F32.PACK_AB R79, RZ, R79 ;  /* 0x0000004fff4f123e */ /* 0x000fe400000000ff */
[----:B------:R-:W-:-:S02]  /*3760*/  @P1 PRMT R72, R4, 0x7610, R72 ;  /* 0x0000761004481816 */ /* 0x000fc40000000048 */
[----:B------:R-:W-:Y:S02]  /*3770*/  @P1 F2FP.F16.F32.PACK_AB R86, RZ, R86 ;  /* 0x00000056ff56123e */ /* 0x000fe400000000ff */
[----:B------:R-:W-:Y:S02]  /*3780*/  @P1 F2FP.F16.F32.PACK_AB R120, RZ, R78 ;  /* 0x0000004eff78123e */ /* 0x000fe400000000ff */
[----:B------:R-:W-:Y:S02]  /*3790*/  @P1 F2FP.F16.F32.PACK_AB R84, RZ, R84 ;  /* 0x00000054ff54123e */ /* 0x000fe400000000ff */
[----:B------:R-:W-:Y:S02]  /*37a0*/  @P1 PRMT R73, R85, 0x7610, R73 ;  /* 0x0000761055491816 */ /* 0x000fe40000000049 */
[----:B------:R-:W-:Y:S02]  /*37b0*/  @P1 PRMT R74, R118, 0x7610, R74 ;  /* 0x00007610764a1816 */ /* 0x000fe4000000004a */
[----:B------:R-:W-:-:S02]  /*37c0*/  @P1 PRMT R72, R72, 0x5410, R79 ;  /* 0x0000541048481816 */ /* 0x000fc4000000004f */
[----:B------:R-:W-:Y:S02]  /*37d0*/  F2FP.F16.F32.PACK_AB R76, R121, R99 ;  /* 0x00000063794c723e */ /* 0x000fe400000000ff */
[----:B------:R-:W-:Y:S02]  /*37e0*/  F2FP.F16.F32.PACK_AB R77, R119, R117 ;  /* 0x00000075774d723e */ /* 0x000fe400000000ff */
[----:B------:R-:W-:Y:S02]  /*37f0*/  F2FP.F16.F32.PACK_AB R78, R101, R100 ;  /* 0x00000064654e723e */ /* 0x000fe400000000ff */
[----:B------:R-:W-:Y:S02]  /*3800*/  @P1 PRMT R73, R73, 0x5410, R86 ;  /* 0x0000541049491816 */ /* 0x000fe40000000056 */
[----:B------:R-:W-:Y:S02]  /*3810*/  F2FP.F16.F32.PACK_AB R79, R87, R98 ;  /* 0x00000062574f723e */ /* 0x000fe400000000ff */
        /* <DEDUP_REMOVED lines=11> */
.L_x_5803:
[----:B------:R-:W-:Y:S01]  /*38d0*/  ISETP.GT.AND P0, PT, R100, RZ, PT ;  /* 0x000000ff6400720c */ /* 0x000fe20003f04270 */
[--C-:B-----5:R-:W-:Y:S01]  /*38e0*/  HADD2.F32 R99, -RZ, R16.reuse.H0_H0 ;  /* 0x20000010ff637230 */ /* 0x120fe20000004100 */
[C---:B------:R-:W-:Y:S01]  /*38f0*/  @P1 LOP3.LUT P3, RZ, R96.reuse, 0xff, RZ, 0xc0, !PT ;  /* 0x000000ff60ff1812 */ /* 0x040fe2000786c0ff */
[----:B------:R-:W-:Y:S01]  /*3900*/  HADD2.F32 R98, -RZ, R16.H1_H1 ;  /* 0x30000010ff627230 */ /* 0x000fe20000004100 */
[----:B------:R-:W-:Y:S01]  /*3910*/  @P1 LOP3.LUT P4, RZ, R96, 0xff00, RZ, 0xc0, !PT ;  /* 0x0000ff0060ff1812 */ /* 0x000fe2000788c0ff */
[--C-:B------:R-:W-:Y:S01]  /*3920*/  HADD2.F32 R123, -RZ, R18.reuse.H0_H0 ;  /* 0x20000012ff7b7230 */ /* 0x100fe20000004100 */
[----:B------:R-:W-:Y:S01]  /*3930*/  @P1 LOP3.LUT P5, RZ, R97, 0xff0000, RZ, 0xc0, !PT ;  /* 0x00ff000061ff1812 */ /* 0x000fe200078ac0ff */
[----:B------:R-:W-:Y:S02]  /*3940*/  HADD2.F32 R121, -RZ, R17.H0_H0 ;  /* 0x20000011ff797230 */ /* 0x000fe40000004100 */
[----:B------:R-:W-:-:S04]  /*3950*/  HADD2.F32 R119, -RZ, R18.H1_H1 ;  /* 0x30000012ff777230 */ /* 0x000fc80000004100 */
[-CC-:B0-----:R-:W-:Y:S01]  /*3960*/  @P0 FFMA.FTZ R85, R5, R118.reuse, R117.reuse ;  /* 0x0000007605550223 */ /* 0x181fe20000010075 */
        /* <DEDUP_REMOVED lines=9> */
[----:B------:R-:W0:Y:S01]  /*3a00*/  @P1 LDC.64 R84, c[0x0][0x408] ;  /* 0x00010200ff541b82 */ /* 0x000e220000000a00 */
[----:B------:R-:W-:Y:S01]  /*3a10*/  @P0 FFMA.FTZ R121, R4, R101, R121 ;  /* 0x0000006504790223 */ /* 0x000fe20000010079 */
[----:B------:R-:W-:-:S05]  /*3a20*/  HADD2.F32 R101, -RZ, R17.H1_H1 ;  /* 0x30000011ff657230 */ /* 0x000fca0000004100 */
[----:B------:R-:W-:Y:S01]  /*3a30*/  @P0 FFMA.FTZ R101, R4, R100, R101 ;  /* 0x0000006404650223 */ /* 0x000fe20000010065 */
[----:B------:R-:W1:Y:S01]  /*3a40*/  @P1 LDC.64 R86, c[0x0][0x408] ;  /* 0x00010200ff561b82 */ /* 0x000e620000000a00 */
[----:B0-----:R-:W-:Y:S01]  /*3a50*/  @P1 FMUL.FTZ R85, R99, R85 ;  /* 0x0000005563551220 */ /* 0x001fe20000410000 */
[----:B------:R-:W-:-:S03]  /*3a60*/  @P0 FFMA.FTZ R99, R13, R118, R117 ;  /* 0x000000760d630223 */ /* 0x000fc60000010075 */
[----:B------:R-:W-:Y:S01]  /*3a70*/  @P1 FMUL.FTZ R84, R85, R84 ;  /* 0x0000005455541220 */ /* 0x000fe20000410000 */
[----:B------:R-:W-:Y:S01]  /*3a80*/  @P0 FADD.FTZ R99, R14, -R99 ;  /* 0x800000630e630221 */ /* 0x000fe20000010000 */
[----:B-1----:R-:W-:-:S03]  /*3a90*/  @P1 FMUL.FTZ R87, R98, R87 ;  /* 0x0000005762571220 */ /* 0x002fc60000410000 */
[----:B------:R-:W-:Y:S01]  /*3aa0*/  @P1 FSEL R84, R84, RZ, P3 ;  /* 0x000000ff54541208 */ /* 0x000fe20001800000 */
[----:B------:R-:W-:Y:S01]  /*3ab0*/  @P0 FFMA.FTZ R123, R4, R99, R123 ;  /* 0x00000063047b0223 */ /* 0x000fe2000001007b */
[----:B------:R-:W-:Y:S01]  /*3ac0*/  @P1 LOP3.LUT P3, RZ, R96, 0xff0000, RZ, 0xc0, !PT ;  /* 0x00ff000060ff1812 */ /* 0x000fe2000786c0ff */
[----:B------:R-:W0:Y:S01]  /*3ad0*/  @P1 LDC.64 R98, c[0x0][0x408] ;  /* 0x00010200ff621b82 */ /* 0x000e220000000a00 */
[----:B------:R-:W-:Y:S01]  /*3ae0*/  @P1 F2FP.F16.F32.PACK_AB R84, RZ, R84 ;  /* 0x00000054ff54123e */ /* 0x000fe200000000ff */
[----:B------:R-:W-:-:S03]  /*3af0*/  @P1 FMUL.FTZ R86, R87, R86 ;  /* 0x0000005657561220 */ /* 0x000fc60000410000 */
[----:B------:R-:W-:Y:S01]  /*3b00*/  @P1 PRMT R72, R84, 0x7610, R72 ;  /* 0x0000761054481816 */ /* 0x000fe20000000048 */
[----:B------:R-:W-:Y:S01]  /*3b10*/  @P0 FFMA.FTZ R84, R88, R118, R117 ;  /* 0x0000007658540223 */ /* 0x000fe20000010075 */
[----:B------:R-:W-:Y:S02]  /*3b20*/  @P1 FSEL R86, R86, RZ, P4 ;  /* 0x000000ff56561208 */ /* 0x000fe40002000000 */
[----:B------:R-:W-:Y:S01]  /*3b30*/  @P1 LOP3.LUT P4, RZ, R96, 0xff000000, RZ, 0xc0, !PT ;  /* 0xff00000060ff1812 */ /* 0x000fe2000788c0ff */
[----:B------:R-:W-:Y:S01]  /*3b40*/  @P0 FADD.FTZ R100, R15, -R84 ;  /* 0x800000540f640221 */ /* 0x000fe20000010000 */
[----:B------:R-:W-:Y:S01]  /*3b50*/  @P1 F2FP.F16.F32.PACK_AB R86, RZ, R86 ;  /* 0x00000056ff56123e */ /* 0x000fe200000000ff */
[----:B------:R-:W1:Y:S02]  /*3b60*/  @P1 LDC.64 R84, c[0x0][0x408] ;  /* 0x00010200ff541b82 */ /* 0x000e640000000a00 */
[----:B------:R-:W-:Y:S01]  /*3b70*/  @P0 FFMA.FTZ R119, R4, R100, R119 ;  /* 0x0000006404770223 */ /* 0x000fe20000010077 */
[----:B------:R-:W-:-:S05]  /*3b80*/  @P1 PRMT R72, R72, 0x5410, R86 ;  /* 0x0000541048481816 */ /* 0x000fca0000000056 */
[----:B------:R-:W2:Y:S01]  /*3b90*/  @P1 LDC.64 R86, c[0x0][0x408] ;  /* 0x00010200ff561b82 */ /* 0x000ea20000000a00 */
[----:B0-----:R-:W-:Y:S01]  /*3ba0*/  @P1 FMUL.FTZ R99, R121, R99 ;  /* 0x0000006379631220 */ /* 0x001fe20000410000 */
[----:B------:R-:W-:-:S03]  /*3bb0*/  @P0 FFMA.FTZ R121, R89, R118, R117 ;  /* 0x0000007659790223 */ /* 0x000fc60000010075 */
[----:B------:R-:W-:Y:S01]  /*3bc0*/  @P1 FMUL.FTZ R120, R99, R98 ;  /* 0x0000006263781220 */ /* 0x000fe20000410000 */
[----:B------:R-:W-:Y:S01]  /*3bd0*/  @P0 FADD.FTZ R100, R90, -R121 ;  /* 0x800000795a640221 */ /* 0x000fe20000010000 */
[----:B------:R-:W-:Y:S01]  /*3be0*/  HADD2.F32 R121, -RZ, R19.H0_H0 ;  /* 0x20000013ff797230 */ /* 0x000fe20000004100 */
[----:B------:R-:W0:Y:S02]  /*3bf0*/  @P1 LDC.64 R98, c[0x0][0x408] ;  /* 0x00010200ff621b82 */ /* 0x000e240000000a00 */
[----:B------:R-:W-:Y:S02]  /*3c00*/  @P1 FSEL R120, R120, RZ, P3 ;  /* 0x000000ff78781208 */ /* 0x000fe40001800000 */
[----:B------:R-:W-:Y:S01]  /*3c10*/  @P0 FFMA.FTZ R121, R4, R100, R121 ;  /* 0x0000006404790223 */ /* 0x000fe20000010079 */
[----:B-1----:R-:W-:Y:S01]  /*3c20*/  @P1 FMUL.FTZ R85, R101, R85 ;  /* 0x0000005565551220 */ /* 0x002fe20000410000 */
[----:B------:R-:W-:Y:S02]  /*3c30*/  @P1 LOP3.LUT P3, RZ, R97, 0xff, RZ, 0xc0, !PT ;  /* 0x000000ff61ff1812 */ /* 0x000fe4000786c0ff */
[----:B------:R-:W1:Y:S01]  /*3c40*/  @P1 LDC.64 R100, c[0x0][0x408] ;  /* 0x00010200ff641b82 */ /* 0x000e620000000a00 */
[----:B------:R-:W-:Y:S01]  /*3c50*/  @P1 FMUL.FTZ R84, R85, R84 ;  /* 0x0000005455541220 */ /* 0x000fe20000410000 */
[----:B------:R-:W-:Y:S01]  /*3c60*/  @P1 F2FP.F16.F32.PACK_AB R120, RZ, R120 ;  /* 0x00000078ff78123e */ /* 0x000fe200000000ff */
[----:B--2---:R-:W-:-:S03]  /*3c70*/  @P1 FMUL.FTZ R87, R123, R87 ;  /* 0x000000577b571220 */ /* 0x004fc60000410000 */
[----:B------:R-:W-:Y:S02]  /*3c80*/  @P1 FSEL R84, R84, RZ, P4 ;  /* 0x000000ff54541208 */ /* 0x000fe40002000000 */
[----:B------:R-:W-:Y:S01]  /*3c90*/  @P1 LOP3.LUT P4, RZ, R97, 0xff00, RZ, 0xc0, !PT ;  /* 0x0000ff0061ff1812 */ /* 0x000fe2000788c0ff */
[----:B------:R-:W-:Y:S01]  /*3ca0*/  @P1 FMUL.FTZ R86, R87, R86 ;  /* 0x0000005657561220 */ /* 0x000fe20000410000 */
[----:B------:R-:W-:Y:S02]  /*3cb0*/  @P1 F2FP.F16.F32.PACK_AB R84, RZ, R84 ;  /* 0x00000054ff54123e */ /* 0x000fe400000000ff */
[----:B------:R-:W-:Y:S02]  /*3cc0*/  @P1 PRMT R73, R120, 0x7610, R73 ;  /* 0x0000761078491816 */ /* 0x000fe40000000049 */
[----:B------:R-:W-:Y:S01]  /*3cd0*/  @P1 FSEL R86, R86, RZ, P3 ;  /* 0x000000ff56561208 */ /* 0x000fe20001800000 */
[----:B0-----:R-:W-:Y:S01]  /*3ce0*/  @P1 FMUL.FTZ R99, R119, R99 ;  /* 0x0000006377631220 */ /* 0x001fe20000410000 */
[----:B------:R-:W-:-:S02]  /*3cf0*/  @P1 PRMT R73, R73, 0x5410, R84 ;  /* 0x0000541049491816 */ /* 0x000fc40000000054 */
[----:B------:R-:W-:Y:S01]  /*3d00*/  @P1 F2FP.F16.F32.PACK_AB R86, RZ, R86 ;  /* 0x00000056ff56123e */ /* 0x000fe200000000ff */
[----:B------:R-:W-:-:S03]  /*3d10*/  @P1 FMUL.FTZ R98, R99, R98 ;  /* 0x0000006263621220 */ /* 0x000fc60000410000 */
[----:B------:R-:W-:Y:S01]  /*3d20*/  @P1 PRMT R74, R86, 0x7610, R74 ;  /* 0x00007610564a1816 */ /* 0x000fe2000000004a */
[----:B-1----:R-:W-:Y:S01]  /*3d30*/  @P1 FMUL.FTZ R101, R121, R101 ;  /* 0x0000006579651220 */ /* 0x002fe20000410000 */
[----:B------:R-:W-:-:S03]  /*3d40*/  @P1 FSEL R98, R98, RZ, P4 ;  /* 0x000000ff62621208 */ /* 0x000fc60002000000 */
        /* <DEDUP_REMOVED lines=19> */
.L_x_5802:
        /* <DEDUP_REMOVED lines=58> */
[----:B------:R-:W-:Y:S02]  /*4220*/  @P1 F2FP.F16.F32.PACK_AB R79, RZ, R79 ;  /* 0x0000004fff4f123e */ /* 0x000fe400000000ff */
        /* <DEDUP_REMOVED lines=9> */
[----:B------:R-:W-:Y:S02]  /*42c0*/  @P1 F2FP.F16.F32.PACK_AB R85, RZ, R85 ;  /* 0x00000055ff55123e */ /* 0x000fe400000000ff */
[----:B------:R-:W-:Y:S02]  /*42d0*/  @P1 PRMT R72, R79, 0x7610, R72 ;  /* 0x000076104f481816 */ /* 0x000fe40000000048 */
[----:B------:R-:W-:-:S02]  /*42e0*/  @P1 FSEL R76, R76, RZ, P3 ;  /* 0x000000ff4c4c1208 */ /* 0x000fc40001800000 */
[----:B------:R-:W-:Y:S02]  /*42f0*/  @P1 LOP3.LUT P3, RZ, R97, 0xff0000, RZ, 0xc0, !PT ;  /* 0x00ff000061ff1812 */ /* 0x000fe4000786c0ff */
[----:B------:R-:W-:Y:S02]  /*4300*/  @P1 F2FP.F16.F32.PACK_AB R99, RZ, R99 ;  /* 0x00000063ff63123e */ /* 0x000fe400000000ff */
[----:B------:R-:W-:Y:S02]  /*4310*/  @P1 FSEL R78, R78, RZ, P4 ;  /* 0x000000ff4e4e1208 */ /* 0x000fe40002000000 */
[----:B------:R-:W-:Y:S02]  /*4320*/  @P1 F2FP.F16.F32.PACK_AB R120, RZ, R76 ;  /* 0x0000004cff78123e */ /* 0x000fe400000000ff */
[----:B------:R-:W-:Y:S02]  /*4330*/  @P1 FSEL R84, R84, RZ, P3 ;  /* 0x000000ff54541208 */ /* 0x000fe40001800000 */
[----:B------:R-:W-:-:S02]  /*4340*/  @P1 PRMT R72, R72, 0x5410, R85 ;  /* 0x0000541048481816 */ /* 0x000fc40000000055 */
[----:B------:R-:W-:Y:S02]  /*4350*/  @P1 F2FP.F16.F32.PACK_AB R117, RZ, R117 ;  /* 0x00000075ff75123e */ /* 0x000fe400000000ff */
[----:B------:R-:W-:Y:S02]  /*4360*/  @P1 F2FP.F16.F32.PACK_AB R121, RZ, R78 ;  /* 0x0000004eff79123e */ /* 0x000fe400000000ff */
[----:B------:R-:W-:Y:S02]  /*4370*/  @P1 F2FP.F16.F32.PACK_AB R84, RZ, R84 ;  /* 0x00000054ff54123e */ /* 0x000fe400000000ff */
[----:B------:R-:W-:Y:S02]  /*4380*/  FSEL R85, R4, RZ, P0 ;  /* 0x000000ff04557208 */ /* 0x000fe40000000000 */
        /* <DEDUP_REMOVED lines=18> */
.L_x_5805:
        /* <DEDUP_REMOVED lines=24> */
.L_x_5807:
[----:B------:R-:W-:Y:S05]  /*4630*/  BSYNC.RECONVERGENT B3 ;  /* 0x0000000000037941 */ /* 0x000fea0003800200 */
.L_x_5806:
        /* <DEDUP_REMOVED lines=13> */
.L_x_5809:
[----:B------:R-:W-:Y:S05]  /*4710*/  BSYNC.RECONVERGENT B3 ;  /* 0x0000000000037941 */ /* 0x000fea0003800200 */
.L_x_5808:
        /* <DEDUP_REMOVED lines=13> */
.L_x_5811:
[----:B------:R-:W-:Y:S05]  /*47f0*/  BSYNC.RECONVERGENT B3 ;  /* 0x0000000000037941 */ /* 0x000fea0003800200 */
.L_x_5810:
        /* <DEDUP_REMOVED lines=13> */
.L_x_5813:
[----:B------:R-:W-:Y:S05]  /*48d0*/  BSYNC.RECONVERGENT B3 ;  /* 0x0000000000037941 */ /* 0x000fea0003800200 */
.L_x_5812:
        /* <DEDUP_REMOVED lines=13> */
.L_x_5815:
[----:B------:R-:W-:Y:S05]  /*49b0*/  BSYNC.RECONVERGENT B3 ;  /* 0x0000000000037941 */ /* 0x000fea0003800200 */
.L_x_5814:
        /* <DEDUP_REMOVED lines=13> */
.L_x_5817:
[----:B------:R-:W-:Y:S05]  /*4a90*/  BSYNC.RECONVERGENT B3 ;  /* 0x0000000000037941 */ /* 0x000fea0003800200 */
.L_x_5816:
        /* <DEDUP_REMOVED lines=13> */
.L_x_5819:
[----:B------:R-:W-:Y:S05]  /*4b70*/  BSYNC.RECONVERGENT B3 ;  /* 0x0000000000037941 */ /* 0x000fea0003800200 */
.L_x_5818:
[----:B------:R-:W-:-:S04]  /*4b80*/  @P1 F2FP.F16.F32.PACK_AB R84, RZ, R84 ;  /* 0x00000054ff54123e */ /* 0x000fc800000000ff */
[----:B------:R-:W-:-:S07]  /*4b90*/  @P1 PRMT R75, R75, 0x5410, R84 ;  /* 0x000054104b4b1816 */ /* 0x000fce0000000054 */
.L_x_5804:
[----:B------:R-:W-:Y:S05]  /*4ba0*/  BSYNC.RECONVERGENT B1 ;  /* 0x0000000000017941 */ /* 0x000fea0003800200 */
.L_x_5801:
[----:B------:R-:W0:Y:S08]  /*4bb0*/  @P2 LDC.64 R86, c[0x0][0x478] ;  /* 0x00011e00ff562b82 */ /* 0x000e300000000a00 */
[----:B------:R-:W1:Y:S01]  /*4bc0*/  @P1 LDC.64 R84, c[0x0][0x468] ;  /* 0x00011a00ff541b82 */ /* 0x000e620000000a00 */
[----:B0-----:R-:W-:-:S05]  /*4bd0*/  @P2 IMAD.WIDE.U32 R86, R116, 0x10, R86 ;  /* 0x0000001074562825 */ /* 0x001fca00078e0056 */
[----:B------:R2:W-:Y:S01]  /*4be0*/  @P2 STG.E.128 desc[UR6][R86.64], R76 ;  /* 0x0000004c56002986 */ /* 0x0005e2000c101d06 */
[----:B-1----:R-:W-:-:S05]  /*4bf0*/  @P1 IMAD.WIDE.U32 R84, R115, 0x10, R84 ;  /* 0x0000001073541825 */ /* 0x002fca00078e0054 */
[----:B------:R2:W-:Y:S02]  /*4c00*/  @P1 STG.E.128 desc[UR6][R84.64], R72 ;  /* 0x0000004854001986 */ /* 0x0005e4000c101d06 */
.L_x_5800:
[----:B------:R-:W-:Y:S05]  /*4c10*/  BSYNC.RECONVERGENT B2 ;  /* 0x0000000000027941 */ /* 0x000fea0003800200 */
.L_x_5799:
[----:B0-2---:R-:W0:Y:S02]  /*4c20*/  LDC.64 R84, c[0x0][0x380] ;  /* 0x0000e000ff547b82 */ /* 0x005e240000000a00 */
[----:B0-----:R-:W-:-:S04]  /*4c30*/  LEA R3, R84, R3, 0x2 ;  /* 0x0000000354037211 */ /* 0x001fc800078e10ff */
[----:B------:R-:W-:-:S13]  /*4c40*/  ISETP.GE.AND P0, PT, R3, R85, PT ;  /* 0x000000550300720c */ /* 0x000fda0003f06270 */
[----:B------:R-:W-:Y:S05]  /*4c50*/  @!P0 BRA `(.L_x_5820) ;  /* 0xffffffb400f88947 */ /* 0x000fea000383ffff */
.L_x_5768:
[----:B------:R-:W-:Y:S05]  /*4c60*/  BSYNC B0 ;  /* 0x0000000000007941 */ /* 0x000fea0003800000 */
.L_x_5767:
        /* <DEDUP_REMOVED lines=140> */
.L_x_5777:
[----:B----4-:R-:W-:Y:S01]  /*5530*/  HFMA2 R119, -RZ, RZ, 0, 5.9604644775390625e-08 ;  /* 0x00000001ff777431 */ /* 0x010fe200000001ff */
[----:B------:R-:W-:Y:S01]  /*5540*/  BSSY B1, `(.L_x_5821) ;  /* 0x0000007000017945 */ /* 0x000fe20003800000 */
[----:B------:R-:W-:Y:S02]  /*5550*/  MOV R122, R117 ;  /* 0x00000075007a7202 */ /* 0x000fe40000000f00 */
[----:B------:R-:W-:Y:S02]  /*5560*/  MOV R124, 0x1f ;  /* 0x0000001f007c7802 */ /* 0x000fe40000000f00 */
[----:B------:R-:W-:-:S07]  /*5570*/  MOV R115, 0xffffffff ;  /* 0xffffffff00737802 */ /* 0x000fce0000000f00 */
[----:B01---5:R-:W-:Y:S05]  /*5580*/  WARPSYNC.COLLECTIVE R115, `(.L_x_5822) ;  /* 0x0000000073087348 */ /* 0x023fea0003c00000 */
[----:B------:R2:W3:Y:S02]  /*5590*/  SHFL.BFLY P0, R118, R122, R119, R124 ;  /* 0x0c0000777a767389 */ /* 0x0004e4000000007c */
[----:B0123-5:R-:W-:Y:S05]  /*55a0*/  ENDCOLLECTIVE ;  /* 0x000000000000791b */ /* 0x02ffea0003800000 */
.L_x_5822:
[----:B------:R-:W-:Y:S05]  /*55b0*/  BSYNC B1 ;  /* 0x0000000000017941 */ /* 0x000fea0003800000 */
.L_x_5821:
        /* <DEDUP_REMOVED lines=8> */
.L_x_5823:
[----:B------:R-:W-:Y:S01]  /*5640*/  FADD.FTZ R84, R84, R117 ;  /* 0x0000007554547221 */ /* 0x000fe20000010000 */
[----:B------:R-:W-:-:S04]  /*5650*/  HFMA2 R119, -RZ, RZ, 0, 1.1920928955078125e-07 ;  /* 0x00000002ff777431 */ /* 0x000fc800000001ff */
[----:B------:R-:W-:Y:S02]  /*5660*/  MOV R122, R84 ;  /* 0x00000054007a7202 */ /* 0x000fe40000000f00 */
[----:B------:R-:W-:-:S07]  /*5670*/  MOV R85, R118 ;  /* 0x0000007600557202 */ /* 0x000fce0000000f00 */
[----:B------:R-:W-:Y:S05]  /*5680*/  WARPSYNC.COLLECTIVE R115, `(.L_x_5824) ;  /* 0x0000000073087348 */ /* 0x000fea0003c00000 */
[----:B------:R0:W1:Y:S02]  /*5690*/  SHFL.BFLY P0, R118, R122, R119, R124 ;  /* 0x0c0000777a767389 */ /* 0x000064000000007c */
[----:B01----:R-:W-:Y:S05]  /*56a0*/  ENDCOLLECTIVE ;  /* 0x000000000000791b */ /* 0x003fea0003800000 */
.L_x_5824:
[----:B------:R-:W-:-:S05]  /*56b0*/  FADD.FTZ R85, R85, R120 ;  /* 0x0000007855557221 */ /* 0x000fca0000010000 */
[----:B------:R-:W-:Y:S02]  /*56c0*/  MOV R122, R85 ;  /* 0x00000055007a7202 */ /* 0x000fe40000000f00 */
[----:B------:R-:W-:-:S07]  /*56d0*/  MOV R87, R118 ;  /* 0x0000007600577202 */ /* 0x000fce0000000f00 */
[----:B------:R-:W-:Y:S05]  /*56e0*/  WARPSYNC.COLLECTIVE R115, `(.L_x_5825) ;  /* 0x0000000073087348 */ /* 0x000fea0003c00000 */
[----:B------:R0:W1:Y:S02]  /*56f0*/  SHFL.BFLY P0, R118, R122, R119, R124 ;  /* 0x0c0000777a767389 */ /* 0x000064000000007c */
[----:B01----:R-:W-:Y:S05]  /*5700*/  ENDCOLLECTIVE ;  /* 0x000000000000791b */ /* 0x003fea0003800000 */
.L_x_5825:
[----:B------:R-:W-:Y:S01]  /*5710*/  FADD.FTZ R87, R84, R87 ;  /* 0x0000005754577221 */ /* 0x000fe20000010000 */
[----:B------:R-:W-:-:S04]  /*5720*/  HFMA2 R119, -RZ, RZ, 0, 2.384185791015625e-07 ;  /* 0x00000004ff777431 */ /* 0x000fc800000001ff */
[----:B------:R-:W-:Y:S02]  /*5730*/  MOV R122, R87 ;  /* 0x00000057007a7202 */ /* 0x000fe40000000f00 */
[----:B------:R-:W-:-:S07]  /*5740*/  MOV R86, R118 ;  /* 0x0000007600567202 */ /* 0x000fce0000000f00 */
[----:B------:R-:W-:Y:S05]  /*5750*/  WARPSYNC.COLLECTIVE R115, `(.L_x_5826) ;  /* 0x0000000073087348 */ /* 0x000fea0003c00000 */
[----:B------:R0:W1:Y:S02]  /*5760*/  SHFL.BFLY P0, R118, R122, R119, R124 ;  /* 0x0c0000777a767389 */ /* 0x000064000000007c */
[----:B01----:R-:W-:Y:S05]  /*5770*/  ENDCOLLECTIVE ;  /* 0x000000000000791b */ /* 0x003fea0003800000 */
.L_x_5826:
[----:B------:R-:W-:-:S05]  /*5780*/  FADD.FTZ R86, R85, R86 ;  /* 0x0000005655567221 */ /* 0x000fca0000010000 */
[----:B------:R-:W-:Y:S02]  /*5790*/  MOV R122, R86 ;  /* 0x00000056007a7202 */ /* 0x000fe40000000f00 */
[----:B------:R-:W-:-:S07]  /*57a0*/  MOV R112, R118 ;  /* 0x0000007600707202 */ /* 0x000fce0000000f00 */
[----:B------:R-:W-:Y:S05]  /*57b0*/  WARPSYNC.COLLECTIVE R115, `(.L_x_5827) ;  /* 0x0000000073087348 */ /* 0x000fea0003c00000 */
[----:B------:R0:W1:Y:S02]  /*57c0*/  SHFL.BFLY P0, R118, R122, R119, R124 ;  /* 0x0c0000777a767389 */ /* 0x000064000000007c */
[----:B01----:R-:W-:Y:S05]  /*57d0*/  ENDCOLLECTIVE ;  /* 0x000000000000791b */ /* 0x003fea0003800000 */
.L_x_5827:
[----:B------:R-:W-:Y:S01]  /*57e0*/  FADD.FTZ R112, R87, R112 ;  /* 0x0000007057707221 */ /* 0x000fe20000010000 */
[----:B------:R-:W-:-:S04]  /*57f0*/  HFMA2 R119, -RZ, RZ, 0, 4.76837158203125e-07 ;  /* 0x00000008ff777431 */ /* 0x000fc800000001ff */
[----:B------:R-:W-:Y:S02]  /*5800*/  MOV R122, R112 ;  /* 0x00000070007a7202 */ /* 0x000fe40000000f00 */
[----:B------:R-:W-:-:S07]  /*5810*/  MOV R99, R118 ;  /* 0x0000007600637202 */ /* 0x000fce0000000f00 */
[----:B------:R-:W-:Y:S05]  /*5820*/  WARPSYNC.COLLECTIVE R115, `(.L_x_5828) ;  /* 0x0000000073087348 */ /* 0x000fea0003c00000 */
[----:B------:R0:W1:Y:S02]  /*5830*/  SHFL.BFLY P0, R118, R122, R119, R124 ;  /* 0x0c0000777a767389 */ /* 0x000064000000007c */
[----:B01----:R-:W-:Y:S05]  /*5840*/  ENDCOLLECTIVE ;  /* 0x000000000000791b */ /* 0x003fea0003800000 */
.L_x_5828:
[----:B------:R-:W-:-:S05]  /*5850*/  FADD.FTZ R99, R86, R99 ;  /* 0x0000006356637221 */ /* 0x000fca0000010000 */
[----:B------:R-:W-:Y:S02]  /*5860*/  MOV R122, R99 ;  /* 0x00000063007a7202 */ /* 0x000fe40000000f00 */
[----:B------:R-:W-:-:S07]  /*5870*/  MOV R101, R118 ;  /* 0x0000007600657202 */ /* 0x000fce0000000f00 */
[----:B------:R-:W-:Y:S05]  /*5880*/  WARPSYNC.COLLECTIVE R115, `(.L_x_5829) ;  /* 0x0000000073087348 */ /* 0x000fea0003c00000 */
[----:B------:R0:W1:Y:S02]  /*5890*/  SHFL.BFLY P0, R118, R122, R119, R124 ;  /* 0x0c0000777a767389 */ /* 0x000064000000007c */
[----:B01----:R-:W-:Y:S05]  /*58a0*/  ENDCOLLECTIVE ;  /* 0x000000000000791b */ /* 0x003fea0003800000 */
.L_x_5829:
[----:B------:R-:W-:Y:S01]  /*58b0*/  FADD.FTZ R101, R112, R101 ;  /* 0x0000006570657221 */ /* 0x000fe20000010000 */
[----:B------:R-:W-:-:S04]  /*58c0*/  HFMA2 R119, -RZ, RZ, 0, 9.5367431640625e-07 ;  /* 0x00000010ff777431 */ /* 0x000fc800000001ff */
[----:B------:R-:W-:Y:S02]  /*58d0*/  MOV R122, R101 ;  /* 0x00000065007a7202 */ /* 0x000fe40000000f00 */
[----:B------:R-:W-:-:S07]  /*58e0*/  MOV R114, R118 ;  /* 0x0000007600727202 */ /* 0x000fce0000000f00 */
[----:B------:R-:W-:Y:S05]  /*58f0*/  WARPSYNC.COLLECTIVE R115, `(.L_x_5830) ;  /* 0x0000000073087348 */ /* 0x000fea0003c00000 */
[----:B------:R0:W1:Y:S02]  /*5900*/  SHFL.BFLY P0, R118, R122, R119, R124 ;  /* 0x0c0000777a767389 */ /* 0x000064000000007c */
[----:B01----:R-:W-:Y:S05]  /*5910*/  ENDCOLLECTIVE ;  /* 0x000000000000791b */ /* 0x003fea0003800000 */
.L_x_5830:
[----:B------:R-:W-:-:S05]  /*5920*/  FADD.FTZ R114, R99, R114 ;  /* 0x0000007263727221 */ /* 0x000fca0000010000 */
[----:B------:R-:W-:Y:S02]  /*5930*/  MOV R122, R114 ;  /* 0x00000072007a7202 */ /* 0x000fe40000000f00 */
[----:B------:R-:W-:-:S07]  /*5940*/  MOV R84, R118 ;  /* 0x0000007600547202 */ /* 0x000fce0000000f00 */
[----:B------:R-:W-:Y:S05]  /*5950*/  WARPSYNC.COLLECTIVE R115, `(.L_x_5831) ;  /* 0x0000000073087348 */ /* 0x000fea0003c00000 */
[----:B------:R0:W1:Y:S02]  /*5960*/  SHFL.BFLY P0, R118, R122, R119, R124 ;  /* 0x0c0000777a767389 */ /* 0x000064000000007c */
[----:B01----:R-:W-:Y:S05]  /*5970*/  ENDCOLLECTIVE ;  /* 0x000000000000791b */ /* 0x003fea0003800000 */
.L_x_5831:
[----:B------:R-:W-:Y:S01]  /*5980*/  MOV R85, R118 ;  /* 0x0000007600557202 */ /* 0x000fe20000000f00 */
[----:B------:R-:W-:Y:S06]  /*5990*/  BRA `(.L_x_5832) ;  /* 0xffffffbc00307947 */ /* 0x000fec000383ffff */
.L_x_5833:
        /* <DEDUP_REMOVED lines=14> */
.L_x_11259:


//--------------------- .text._ZN10layer_norm22ln_bwd_finalize_kernelINS_22Kernel_traits_finalizeILj512Ef6__halfS2_S2_fjLb0ELj1024ELj4ENS_18Kernel_traits_baseILj512EfS2_S2_S2_fjLj1024EEEEELb0ELb1EEEvNS_9BwdParamsE --------------------------
	.section	.text._ZN10layer_norm22ln_bwd_finalize_kernelINS_22Kernel_traits_finalizeILj512Ef6__halfS2_S2_fjLb0ELj1024ELj4ENS_18Kernel_traits_baseILj512EfS2_S2_S2_fjLj1024EEEEELb0ELb1EEEvNS_9BwdParamsE,"ax",@progbits
	.align	128
        .global         _ZN10layer_norm22ln_bwd_finalize_kernelINS_22Kernel_traits_finalizeILj512Ef6__halfS2_S2_fjLb0ELj1024ELj4ENS_18Kernel_traits_baseILj512EfS2_S2_S2_fjLj1024EEEEELb0ELb1EEEvNS_9BwdParamsE
        .type           _ZN10layer_norm22ln_bwd_finalize_kernelINS_22Kernel_traits_finalizeILj512Ef6__halfS2_S2_fjLb0ELj1024ELj4ENS_18Kernel_traits_baseILj512EfS2_S2_S2_fjLj1024EEEEELb0ELb1EEEvNS_9BwdParamsE,@function
        .size           _ZN10layer_norm22ln_bwd_finalize_kernelINS_22Kernel_traits_finalizeILj512Ef6__halfS2_S2_fjLb0ELj1024ELj4ENS_18Kernel_traits_baseILj512EfS2_S2_S2_fjLj1024EEEEELb0ELb1EEEvNS_9BwdParamsE,(.L_x_11260 - _ZN10layer_norm22ln_bwd_finalize_kernelINS_22Kernel_traits_finalizeILj512Ef6__halfS2_S2_fjLb0ELj1024ELj4ENS_18Kernel_traits_baseILj512EfS2_S2_S2_fjLj1024EEEEELb0ELb1EEEvNS_9BwdParamsE)
        .other          _ZN10layer_norm22ln_bwd_finalize_kernelINS_22Kernel_traits_finalizeILj512Ef6__halfS2_S2_fjLb0ELj1024ELj4ENS_18Kernel_traits_baseILj512EfS2_S2_S2_fjLj1024EEEEELb0ELb1EEEvNS_9BwdParamsE,@"STO_CUDA_ENTRY STV_DEFAULT"
_ZN10layer_norm22ln_bwd_finalize_kernelINS_22Kernel_traits_finalizeILj512Ef6__halfS2_S2_fjLb0ELj1024ELj4ENS_18Kernel_traits_baseILj512EfS2_S2_S2_fjLj1024EEEEELb0ELb1EEEvNS_9BwdParamsE:
.text._ZN10layer_norm22ln_bwd_finalize_kernelINS_22Kernel_traits_finalizeILj512Ef6__halfS2_S2_fjLb0ELj1024ELj4ENS_18Kernel_traits_baseILj512EfS2_S2_S2_fjLj1024EEEEELb0ELb1EEEvNS_9BwdParamsE:
        /* <DEDUP_REMOVED lines=77> */
.L_x_5838:
        /* <DEDUP_REMOVED lines=118> */
.L_x_5837:
[----:B------:R-:W-:Y:S05]  /*0c30*/  BSYNC.RECONVERGENT B1 ;  /* 0x0000000000017941 */ /* 0x000fea0003800200 */
.L_x_5836:
        /* <DEDUP_REMOVED lines=69> */
.L_x_5840:
[----:B------:R-:W-:Y:S05]  /*1090*/  BSYNC.RECONVERGENT B1 ;  /* 0x0000000000017941 */ /* 0x000fea0003800200 */
.L_x_5839:
        /* <DEDUP_REMOVED lines=38> */
.L_x_5842:
[----:B------:R-:W-:Y:S05]  /*1300*/  BSYNC.RECONVERGENT B1 ;  /* 0x0000000000017941 */ /* 0x000fea0003800200 */
.L_x_5841:
[----:B------:R-:W-:Y:S05]  /*1310*/  @!P1 BRA `(.L_x_5835) ;  /* 0x0000000000409947 */ /* 0x000fea0003800000 */
[----:B------:R-:W0:Y:S01]  /*1320*/  LDC R14, c[0x0][0x388] ;  /* 0x0000e200ff0e7b82 */ /* 0x000e220000000800 */
[----:B------:R-:W-:-:S07]  /*1330*/  IADD3 R12, PT, PT, -R54, RZ, RZ ;  /* 0x000000ff360c7210 */ /* 0x000fce0007ffe1ff */
[----:B------:R-:W1:Y:S08]  /*1340*/  LDC.64 R8, c[0x0][0x440] ;  /* 0x00011000ff087b82 */ /* 0x000e700000000a00 */
[----:B------:R-:W2:Y:S01]  /*1350*/  LDC.64 R10, c[0x0][0x448] ;  /* 0x00011200ff0a7b82 */ /* 0x000ea20000000a00 */
[----:B0-----:R-:W-:-:S05]  /*1360*/  IMAD R0, R3, R14, R0 ;  /* 0x0000000e03007224 */ /* 0x001fca00078e0200 */
[----:B------:R-:W-:-:S07]  /*1370*/  IADD3 R3, PT, PT, R57, R0, RZ ;  /* 0x0000000039037210 */ /* 0x000fce0007ffe0ff */
.L_x_5843:
        /* <DEDUP_REMOVED lines=10> */
.L_x_5835:
[----:B------:R-:W-:Y:S05]  /*1420*/  BSYNC.RECONVERGENT B0 ;  /* 0x0000000000007941 */ /* 0x000fea0003800200 */
.L_x_5834:
        /* <DEDUP_REMOVED lines=57> */
.L_x_5844:
        /* <DEDUP_REMOVED lines=12> */
.L_x_11260:


//--------------------- .text._ZN10layer_norm13ln_bwd_kernelINS_13Kernel_traitsIf6__halfS2_S2_fjLj512ELj1ELj4ELj1ELj16ENS_18Kernel_traits_baseILj512EfS2_S2_S2_fjLj128EEEEELb1ELb0ELb1ELb1EEEvNS_9BwdParamsE --------------------------
	.section	.text._ZN10layer_norm13ln_bwd_kernelINS_13Kernel_traitsIf6__halfS2_S2_fjLj512ELj1ELj4ELj1ELj16ENS_18Kernel_traits_baseILj512EfS2_S2_S2_fjLj128EEEEELb1ELb0ELb1ELb1EEEvNS_9BwdParamsE,"ax",@progbits
	.align	128
        .global         _ZN10layer_norm13ln_bwd_kernelINS_13Kernel_traitsIf6__halfS2_S2_fjLj512ELj1ELj4ELj1ELj16ENS_18Kernel_traits_baseILj512EfS2_S2_S2_fjLj128EEEEELb1ELb0ELb1ELb1EEEvNS_9BwdParamsE
        .type           _ZN10layer_norm13ln_bwd_kernelINS_13Kernel_traitsIf6__halfS2_S2_fjLj512ELj1ELj4ELj1ELj16ENS_18Kernel_traits_baseILj512EfS2_S2_S2_fjLj128EEEEELb1ELb0ELb1ELb1EEEvNS_9BwdParamsE,@function
        .size           _ZN10layer_norm13ln_bwd_kernelINS_13Kernel_traitsIf6__halfS2_S2_fjLj512ELj1ELj4ELj1ELj16ENS_18Kernel_traits_baseILj512EfS2_S2_S2_fjLj128EEEEELb1ELb0ELb1ELb1EEEvNS_9BwdParamsE,(.L_x_11261 - _ZN10layer_norm13ln_bwd_kernelINS_13Kernel_traitsIf6__halfS2_S2_fjLj512ELj1ELj4ELj1ELj16ENS_18Kernel_traits_baseILj512EfS2_S2_S2_fjLj128EEEEELb1ELb0ELb1ELb1EEEvNS_9BwdParamsE)
        .other          _ZN10layer_norm13ln_bwd_kernelINS_13Kernel_traitsIf6__halfS2_S2_fjLj512ELj1ELj4ELj1ELj16ENS_18Kernel_traits_baseILj512EfS2_S2_S2_fjLj128EEEEELb1ELb0ELb1ELb1EEEvNS_9BwdParamsE,@"STO_CUDA_ENTRY STV_DEFAULT"
_ZN10layer_norm13ln_bwd_kernelINS_13Kernel_traitsIf6__halfS2_S2_fjLj512ELj1ELj4ELj1ELj16ENS_18Kernel_traits_baseILj512EfS2_S2_S2_fjLj128EEEEELb1ELb0ELb1ELb1EEEvNS_9BwdParamsE:
.text._ZN10layer_norm13ln_bwd_kernelINS_13Kernel_traitsIf6__halfS2_S2_fjLj512ELj1ELj4ELj1ELj16ENS_18Kernel_traits_baseILj512EfS2_S2_S2_fjLj128EEEEELb1ELb0ELb1ELb1EEEvNS_9BwdParamsE:
        /* <DEDUP_REMOVED lines=41> */
.L_x_5889:
        /* <DEDUP_REMOVED lines=14> */
[----:B------:R-:W-:Y:S01]  /*0370*/  IADD3 R6, PT, PT, R92, -0x1, RZ ;  /* 0xffffffff5c067810 */ /* 0x000fe20007ffe0ff */
        /* <DEDUP_REMOVED lines=9> */
[----:B------:R-:W-:Y:S01]  /*0410*/  IADD3 R77, PT, PT, R75, 0x20, RZ ;  /* 0x000000204b4d7810 */ /* 0x000fe20007ffe0ff */
[----:B------:R-:W-:-:S04]  /*0420*/  IMAD.WIDE R82, R3, 0x4, R82 ;  /* 0x0000000403527825 */ /* 0x000fc800078e0252 */
[----:B0-----:R-:W-:Y:S01]  /*0430*/  IMAD.WIDE.U32 R68, R75, 0x10, R12 ;  /* 0x000000104b447825 */ /* 0x001fe200078e000c */
[----:B------:R0:W2:Y:S03]  /*0440*/  LDG.E R0, desc[UR6][R82.64] ;  /* 0x0000000652007981 */ /* 0x0000a6000c1e1900 */
[----:B-1----:R-:W-:Y:S02]  /*0450*/  IMAD.WIDE.U32 R16, R7, 0x10, R8 ;  /* 0x0000001007107825 */ /* 0x002fe400078e0008 */
[----:B------:R-:W3:Y:S02]  /*0460*/  LDG.E.128 R68, desc[UR6][R68.64] ;  /* 0x0000000644447981 */ /* 0x000ee4000c1e1d00 */
[----:B------:R-:W-:Y:S01]  /*0470*/  IMAD.WIDE.U32 R12, R77, 0x10, R12 ;  /* 0x000000104d0c7825 */ /* 0x000fe200078e000c */
[----:B------:R-:W-:Y:S01]  /*0480*/  IADD3 R5, PT, PT, R7, 0x20, RZ ;  /* 0x0000002007057810 */ /* 0x000fe20007ffe0ff */
[----:B------:R-:W4:Y:S01]  /*0490*/  LDG.E.128 R16, desc[UR6][R16.64] ;  /* 0x0000000610107981 */ /* 0x000f22000c1e1d00 */
[----:B-----5:R-:W-:Y:S01]  /*04a0*/  ISETP.GE.AND P2, PT, R90, 0x1, PT ;  /* 0x000000015a00780c */ /* 0x020fe20003f46270 */
[----:B0-----:R-:W0:Y:S02]  /*04b0*/  LDC.64 R82, c[0x0][0x3b0] ;  /* 0x0000ec00ff527b82 */ /* 0x001e240000000a00 */
[----:B------:R-:W4:Y:S01]  /*04c0*/  LDG.E.128 R12, desc[UR6][R12.64] ;  /* 0x000000060c0c7981 */ /* 0x000f22000c1e1d00 */
[----:B------:R-:W-:-:S06]  /*04d0*/  IMAD.WIDE.U32 R8, R5, 0x10, R8 ;  /* 0x0000001005087825 */ /* 0x000fcc00078e0008 */
[----:B------:R-:W4:Y:S03]  /*04e0*/  LDG.E.128 R8, desc[UR6][R8.64] ;  /* 0x0000000608087981 */ /* 0x000f26000c1e1d00 */
[----:B------:R-:W-:-:S05]  /*04f0*/  @P2 IADD3 R5, PT, PT, R90, -0x1, RZ ;  /* 0xffffffff5a052810 */ /* 0x000fca0007ffe0ff */
[----:B------:R-:W-:-:S05]  /*0500*/  @P2 IMAD R5, R5, UR8, RZ ;  /* 0x0000000805052c24 */ /* 0x000fca000f8e02ff */
[----:B------:R-:W-:-:S04]  /*0510*/  @P2 SHF.R.S32.HI R74, RZ, 0x1f, R5 ;  /* 0x0000001fff4a2819 */ /* 0x000fc80000011405 */
[----:B------:R-:W-:Y:S02]  /*0520*/  @P2 LEA.HI R5, R74, R5, RZ, 0x3 ;  /* 0x000000054a052211 */ /* 0x000fe400078f18ff */
[----:B------:R-:W-:Y:S02]  /*0530*/  MOV R85, RZ ;  /* 0x000000ff00557202 */ /* 0x000fe40000000f00 */
[----:B------:R-:W-:-:S04]  /*0540*/  @P2 LEA.HI.SX32 R85, R5, R2, 0x1d ;  /* 0x0000000205552211 */ /* 0x000fc800078feaff */
[C---:B------:R-:W-:Y:S01]  /*0550*/  IADD3 R5, PT, PT, R85.reuse, 0x20, RZ ;  /* 0x0000002055057810 */ /* 0x040fe20007ffe0ff */
[----:B0-----:R-:W-:-:S04]  /*0560*/  IMAD.WIDE.U32 R84, R85, 0x8, R82 ;  /* 0x0000000855547825 */ /* 0x001fc800078e0052 */
        /* <DEDUP_REMOVED lines=14> */
[----:B--2---:R-:W-:Y:S01]  /*0650*/  FSEL R0, R0, RZ, !P0 ;  /* 0x000000ff00007208 */ /* 0x004fe20004000000 */
[--C-:B---3--:R-:W-:Y:S02]  /*0660*/  HADD2.F32 R103, -RZ, R70.reuse.H0_H0 ;  /* 0x20000046ff677230 */ /* 0x108fe40000004100 */
[----:B------:R-:W-:Y:S02]  /*0670*/  HADD2.F32 R121, -RZ, R70.H1_H1 ;  /* 0x30000046ff797230 */ /* 0x000fe40000004100 */
[--C-:B------:R-:W-:Y:S02]  /*0680*/  HADD2.F32 R5, -RZ, R68.reuse.H0_H0 ;  /* 0x20000044ff057230 */ /* 0x100fe40000004100 */
[----:B------:R-:W-:Y:S02]  /*0690*/  HADD2.F32 R2, -RZ, R68.H1_H1 ;  /* 0x30000044ff027230 */ /* 0x000fe40000004100 */
[--C-:B------:R-:W-:Y:S02]  /*06a0*/  HADD2.F32 R74, -RZ, R69.reuse.H0_H0 ;  /* 0x20000045ff4a7230 */ /* 0x100fe40000004100 */
[----:B------:R-:W-:-:S02]  /*06b0*/  HADD2.F32 R75, -RZ, R69.H1_H1 ;  /* 0x30000045ff4b7230 */ /* 0x000fc40000004100 */
[--C-:B----4-:R-:W-:Y:S02]  /*06c0*/  HADD2.F32 R99, -RZ, R16.reuse.H0_H0 ;  /* 0x20000010ff637230 */ /* 0x110fe40000004100 */
[----:B------:R-:W-:Y:S02]  /*06d0*/  HADD2.F32 R70, -RZ, R16.H1_H1 ;  /* 0x30000010ff467230 */ /* 0x000fe40000004100 */
[--C-:B------:R-:W-:Y:S02]  /*06e0*/  HADD2.F32 R97, -RZ, R17.reuse.H0_H0 ;  /* 0x20000011ff617230 */ /* 0x100fe40000004100 */
[----:B------:R-:W-:Y:S02]  /*06f0*/  HADD2.F32 R68, -RZ, R17.H1_H1 ;  /* 0x30000011ff447230 */ /* 0x000fe40000004100 */
[--C-:B------:R-:W-:Y:S02]  /*0700*/  HADD2.F32 R69, -RZ, R18.reuse.H0_H0 ;  /* 0x20000012ff457230 */ /* 0x100fe40000004100 */
[----:B------:R-:W-:-:S02]  /*0710*/  HADD2.F32 R16, -RZ, R18.H1_H1 ;  /* 0x30000012ff107230 */ /* 0x000fc40000004100 */
[--C-:B------:R-:W-:Y:S02]  /*0720*/  HADD2.F32 R123, -RZ, R71.reuse.H0_H0 ;  /* 0x20000047ff7b7230 */ /* 0x100fe40000004100 */
        /* <DEDUP_REMOVED lines=30> */
[----:B-1----:R-:W-:-:S02]  /*0910*/  HADD2.F32 R73, -RZ, R8.H0_H0 ;  /* 0x20000008ff497230 */ /* 0x002fc40000004100 */
[----:B------:R-:W-:Y:S01]  /*0920*/  FADD.FTZ R56, R56, R99 ;  /* 0x0000006338387221 */ /* 0x000fe20000010000 */
[----:B------:R-:W-:Y:S02]  /*0930*/  HADD2.F32 R74, -RZ, R8.H1_H1 ;  /* 0x30000008ff4a7230 */ /* 0x000fe40000004100 */
[----:B------:R-:W-:Y:S01]  /*0940*/  FFMA.FTZ R28, R0, R99, R28 ;  /* 0x00000063001c7223 */ /* 0x000fe2000001001c */
[C---:B------:R-:W-:Y:S01]  /*0950*/  FMUL.FTZ R6, R4.reuse, R13 ;  /* 0x0000000d04067220 */ /* 0x040fe20000410000 */
[----:B------:R-:W-:Y:S01]  /*0960*/  FMUL.FTZ R8, R4, R103 ;  /* 0x0000006704087220 */ /* 0x000fe20000410000 */
[----:B------:R-:W-:Y:S01]  /*0970*/  FADD.FTZ R57, R57, R70 ;  /* 0x0000004639397221 */ /* 0x000fe20000010000 */
[-C--:B------:R-:W-:Y:S01]  /*0980*/  FFMA.FTZ R29, R5, R70.reuse, R29 ;  /* 0x00000046051d7223 */ /* 0x080fe2000001001d */
[----:B------:R-:W-:Y:S01]  /*0990*/  FMUL.FTZ R99, R117, R70 ;  /* 0x0000004675637220 */ /* 0x000fe20000410000 */
[----:B------:R-:W-:Y:S01]  /*09a0*/  FADD.FTZ R70, RZ, R12 ;  /* 0x0000000cff467221 */ /* 0x000fe20000010000 */
[----:B------:R-:W-:Y:S01]  /*09b0*/  FFMA.FTZ R72, R0, R12, RZ ;  /* 0x0000000c00487223 */ /* 0x000fe200000100ff */
        /* <DEDUP_REMOVED lines=17> */
[----:B------:R-:W-:-:S02]  /*0ad0*/  HADD2.F32 R75, -RZ, R9.H0_H0 ;  /* 0x20000009ff4b7230 */ /* 0x000fc40000004100 */
[----:B------:R-:W-:Y:S02]  /*0ae0*/  HADD2.F32 R76, -RZ, R9.H1_H1 ;  /* 0x30000009ff4c7230 */ /* 0x000fe40000004100 */
[C---:B------:R-:W-:Y:S01]  /*0af0*/  FMUL.FTZ R9, R4.reuse, R121 ;  /* 0x0000007904097220 */ /* 0x040fe20000410000 */
[--C-:B------:R-:W-:Y:S02]  /*0b00*/  HADD2.F32 R77, -RZ, R10.reuse.H0_H0 ;  /* 0x2000000aff4d7230 */ /* 0x100fe40000004100 */
[----:B------:R-:W-:Y:S01]  /*0b10*/  FMUL.FTZ R15, R113, R16 ;  /* 0x00000010710f7220 */ /* 0x000fe20000410000 */
[----:B------:R-:W-:Y:S02]  /*0b20*/  HADD2.F32 R78, -RZ, R10.H1_H1 ;  /* 0x3000000aff4e7230 */ /* 0x000fe40000004100 */
[----:B------:R-:W-:Y:S01]  /*0b30*/  FADD.FTZ R80, R87, R14 ;  /* 0x0000000e57507221 */ /* 0x000fe20000010000 */
[--C-:B------:R-:W-:Y:S02]  /*0b40*/  HADD2.F32 R79, -RZ, R11.reuse.H0_H0 ;  /* 0x2000000bff4f7230 */ /* 0x100fe40000004100 */
[----:B------:R-:W-:Y:S01]  /*0b50*/  FMUL.FTZ R10, R4, R123 ;  /* 0x0000007b040a7220 */ /* 0x000fe20000410000 */
[----:B------:R-:W-:-:S02]  /*0b60*/  HADD2.F32 R2, -RZ, R11.H1_H1 ;  /* 0x3000000bff027230 */ /* 0x000fc40000004100 */
[----:B------:R-:W-:Y:S01]  /*0b70*/  FFMA.FTZ R86, R8, R14, R89 ;  /* 0x0000000e08567223 */ /* 0x000fe20000010059 */
[----:B------:R-:W-:Y:S01]  /*0b80*/  FMUL.FTZ R11, R4, R125 ;  /* 0x0000007d040b7220 */ /* 0x000fe20000410000 */
[----:B------:R-:W-:Y:S01]  /*0b90*/  FADD.FTZ R53, R53, R16 ;  /* 0x0000001035357221 */ /* 0x000fe20000010000 */
[C---:B------:R-:W-:Y:S01]  /*0ba0*/  FFMA.FTZ R33, R9.reuse, R16, R33 ;  /* 0x0000001009217223 */ /* 0x040fe20000010021 */
[-C--:B------:R-:W-:Y:S01]  /*0bb0*/  FMUL.FTZ R16, R114, R17.reuse ;  /* 0x0000001172107220 */ /* 0x080fe20000410000 */
[----:B------:R-:W-:Y:S01]  /*0bc0*/  FADD.FTZ R87, R80, R15 ;  /* 0x0000000f50577221 */ /* 0x000fe20000010000 */
[----:B------:R-:W-:Y:S01]  /*0bd0*/  FADD.FTZ R54, R54, R17 ;  /* 0x0000001136367221 */ /* 0x000fe20000010000 */
[----:B------:R-:W-:Y:S01]  /*0be0*/  FFMA.FTZ R34, R10, R17, R34 ;  /* 0x000000110a227223 */ /* 0x000fe20000010022 */
[----:B------:R-:W-:Y:S01]  /*0bf0*/  FFMA.FTZ R89, R9, R15, R86 ;  /* 0x0000000f09597223 */ /* 0x000fe20000010056 */
[----:B------:R-:W-:Y:S01]  /*0c00*/  FADD.FTZ R55, R55, R18 ;  /* 0x0000001237377221 */ /* 0x000fe20000010000 */
[-C--:B------:R-:W-:Y:S01]  /*0c10*/  FFMA.FTZ R35, R11, R18.reuse, R35 ;  /* 0x000000120b237223 */ /* 0x080fe20000010023 */
[----:B------:R-:W-:Y:S01]  /*0c20*/  FMUL.FTZ R17, R115, R18 ;  /* 0x0000001273117220 */ /* 0x000fe20000410000 */
        /* <DEDUP_REMOVED lines=52> */
.L_x_5848:
        /* <DEDUP_REMOVED lines=30> */
[-C--:B--2---:R-:W-:Y:S02]  /*1150*/  @!P0 MOV R82, R86.reuse ;  /* 0x0000005600528202 */ /* 0x084fe40000000f00 */
[----:B------:R-:W-:Y:S02]  /*1160*/  @!P0 MOV R83, R87 ;  /* 0x0000005700538202 */ /* 0x000fe40000000f00 */
[----:B0-----:R-:W-:-:S02]  /*1170*/  @P0 MOV R82, R86 ;  /* 0x0000005600520202 */ /* 0x001fc40000000f00 */
[----:B------:R-:W-:Y:S02]  /*1180*/  @P0 MOV R83, R87 ;  /* 0x0000005700530202 */ /* 0x000fe40000000f00 */
[----:B------:R-:W-:-:S07]  /*1190*/  MOV R86, RZ ;  /* 0x000000ff00567202 */ /* 0x000fce0000000f00 */
.L_x_5849:
[----:B------:R-:W-:Y:S05]  /*11a0*/  BSYNC.RECONVERGENT B1 ;  /* 0x0000000000017941 */ /* 0x000fea0003800200 */
.L_x_5847:
        /* <DEDUP_REMOVED lines=20> */
.L_x_5901:
[----:B------:R-:W3:Y:S01]  /*12f0*/  S2R R88, SR_TID.X ;  /* 0x0000000000587919 */ /* 0x000ee20000002100 */
[----:B------:R-:W-:Y:S01]  /*1300*/  @P2 IADD3 R90, PT, PT, R90, -0x1, RZ ;  /* 0xffffffff5a5a2810 */ /* 0x000fe20007ffe0ff */
[----:B--2---:R-:W-:Y:S01]  /*1310*/  FADD.FTZ R89, R86, R89 ;  /* 0x0000005956597221 */ /* 0x004fe20000010000 */
[----:B------:R-:W-:Y:S01]  /*1320*/  ISETP.NE.U32.AND P0, PT, R93, RZ, PT ;  /* 0x000000ff5d00720c */ /* 0x000fe20003f05070 */
[----:B0-----:R-:W-:Y:S02]  /*1330*/  IMAD R86, R3, UR8, RZ ;  /* 0x0000000803567c24 */ /* 0x001fe4000f8e02ff */
[----:B-1----:R-:W-:Y:S01]  /*1340*/  FADD.FTZ R87, R2, R87 ;  /* 0x0000005702577221 */ /* 0x002fe20000010000 */
[----:B------:R-:W-:Y:S01]  /*1350*/  @P2 IMAD R90, R90, UR8, RZ ;  /* 0x000000085a5a2c24 */ /* 0x000fe2000f8e02ff */
[----:B------:R-:W-:Y:S01]  /*1360*/  ISETP.NE.AND.EX P0, PT, R96, RZ, PT, P0 ;  /* 0x000000ff6000720c */ /* 0x000fe20003f05300 */
[----:B------:R-:W-:Y:S02]  /*1370*/  HFMA2 R101, -RZ, RZ, 0, 0 ;  /* 0x00000000ff657431 */ /* 0x000fe400000001ff */
        /* <DEDUP_REMOVED lines=31> */
.L_x_5855:
[----:B------:R-:W-:Y:S05]  /*1570*/  BSYNC.RECONVERGENT B2 ;  /* 0x0000000000027941 */ /* 0x000fea0003800200 */
.L_x_5854:
        /* <DEDUP_REMOVED lines=13> */
.L_x_5857:
[----:B------:R-:W-:Y:S05]  /*1650*/  BSYNC.RECONVERGENT B2 ;  /* 0x0000000000027941 */ /* 0x000fea0003800200 */
.L_x_5856:
        /* <DEDUP_REMOVED lines=13> */
.L_x_5859:
[----:B------:R-:W-:Y:S05]  /*1730*/  BSYNC.RECONVERGENT B2 ;  /* 0x0000000000027941 */ /* 0x000fea0003800200 */
.L_x_5858:
        /* <DEDUP_REMOVED lines=13> */
.L_x_5861:
[----:B------:R-:W-:Y:S05]  /*1810*/  BSYNC.RECONVERGENT B2 ;  /* 0x0000000000027941 */ /* 0x000fea0003800200 */
.L_x_5860:
        /* <DEDUP_REMOVED lines=13> */
.L_x_5863:
[----:B------:R-:W-:Y:S05]  /*18f0*/  BSYNC.RECONVERGENT B2 ;  /* 0x0000000000027941 */ /* 0x000fea0003800200 */
.L_x_5862:
        /* <DEDUP_REMOVED lines=13> */
.L_x_5865:
[----:B------:R-:W-:Y:S05]  /*19d0*/  BSYNC.RECONVERGENT B2 ;  /* 0x0000000000027941 */ /* 0x000fea0003800200 */
.L_x_5864:
        /* <DEDUP_REMOVED lines=13> */
.L_x_5867:
[----:B------:R-:W-:Y:S05]  /*1ab0*/  BSYNC.RECONVERGENT B2 ;  /* 0x0000000000027941 */ /* 0x000fea0003800200 */
.L_x_5866:
        /* <DEDUP_REMOVED lines=14> */
.L_x_5853:
        /* <DEDUP_REMOVED lines=23> */
[----:B-----5:R-:W-:Y:S01]  /*1d10*/  @P2 LOP3.LUT P1, RZ, R84, 0xff, RZ, 0xc0, !PT ;  /* 0x000000ff54ff2812 */ /* 0x020fe2000782c0ff */
        /* <DEDUP_REMOVED lines=9> */
[----:B------:R-:W-:Y:S01]  /*1db0*/  F2FP.F16.F32.PACK_AB R88, RZ, R88 ;  /* 0x00000058ff58723e */ /* 0x000fe200000000ff */
[----:B------:R-:W-:Y:S01]  /*1dc0*/  @P2 FMUL.FTZ R86, R65, R86 ;  /* 0x0000005641562220 */ /* 0x000fe20000410000 */
[----:B------:R-:W-:Y:S01]  /*1dd0*/  F2FP.F16.F32.PACK_AB R91, RZ, R91 ;  /* 0x0000005bff5b723e */ /* 0x000fe200000000ff */
[----:B------:R-:W0:Y:S01]  /*1de0*/  @P2 LDC.64 R64, c[0x0][0x408] ;  /* 0x00010200ff402b82 */ /* 0x000e220000000a00 */
[----:B--2---:R-:W-:Y:S01]  /*1df0*/  @P2 FMUL.FTZ R67, R89, R67 ;  /* 0x0000004359432220 */ /* 0x004fe20000410000 */
[----:B------:R-:W-:-:S03]  /*1e00*/  F2FP.F16.F32.PACK_AB R89, RZ, R89 ;  /* 0x00000059ff59723e */ /* 0x000fc600000000ff */
[----:B------:R-:W-:-:S03]  /*1e10*/  @P2 FMUL.FTZ R87, R67, R66 ;  /* 0x0000004243572220 */ /* 0x000fc60000410000 */
[----:B------:R-:W1:Y:S02]  /*1e20*/  @P2 LDC.64 R66, c[0x0][0x408] ;  /* 0x00010200ff422b82 */ /* 0x000e640000000a00 */
[----:B------:R-:W-:Y:S02]  /*1e30*/  @P2 FSEL R87, R87, RZ, P3 ;  /* 0x000000ff57572208 */ /* 0x000fe40001800000 */
[----:B------:R-:W-:Y:S02]  /*1e40*/  @P2 LOP3.LUT P3, RZ, R84, 0xff000000, RZ, 0xc0, !PT ;  /* 0xff00000054ff2812 */ /* 0x000fe4000786c0ff */
[----:B------:R-:W-:Y:S01]  /*1e50*/  @P2 F2FP.F16.F32.PACK_AB R87, RZ, R87 ;  /* 0x00000057ff57223e */ /* 0x000fe200000000ff */
[----:B0-----:R-:W-:Y:S01]  /*1e60*/  @P2 FMUL.FTZ R65, R120, R65 ;  /* 0x0000004178412220 */ /* 0x001fe20000410000 */
[----:B------:R-:W-:-:S03]  /*1e70*/  F2FP.F16.F32.PACK_AB R120, RZ, R120 ;  /* 0x00000078ff78723e */ /* 0x000fc600000000ff */
[----:B------:R-:W-:Y:S02]  /*1e80*/  @P2 FMUL.FTZ R103, R65, R64 ;  /* 0x0000004041672220 */ /* 0x000fe40000410000 */
[----:B------:R-:W0:Y:S01]  /*1e90*/  @P2 LDC.64 R64, c[0x0][0x408] ;  /* 0x00010200ff402b82 */ /* 0x000e220000000a00 */
[----:B-1----:R-:W-:Y:S02]  /*1ea0*/  @P2 FMUL.FTZ R67, R102, R67 ;  /* 0x0000004366432220 */ /* 0x002fe40000410000 */
[----:B------:R-:W-:Y:S02]  /*1eb0*/  @P2 FSEL R103, R103, RZ, P3 ;  /* 0x000000ff67672208 */ /* 0x000fe40001800000 */
[----:B------:R-:W-:Y:S01]  /*1ec0*/  @P2 LOP3.LUT P3, RZ, R85, 0xff00, RZ, 0xc0, !PT ;  /* 0x0000ff0055ff2812 */ /* 0x000fe2000786c0ff */
[----:B------:R-:W-:Y:S01]  /*1ed0*/  @P2 FMUL.FTZ R121, R67, R66 ;  /* 0x0000004243792220 */ /* 0x000fe20000410000 */
[----:B------:R-:W-:Y:S01]  /*1ee0*/  FFMA.FTZ R66, R9, R94, R95 ;  /* 0x0000005e09427223 */ /* 0x000fe2000001005f */
[----:B------:R-:W-:-:S03]  /*1ef0*/  @P2 F2FP.F16.F32.PACK_AB R103, RZ, R103 ;  /* 0x00000067ff67223e */ /* 0x000fc600000000ff */
[----:B------:R-:W-:-:S04]  /*1f00*/  FADD.FTZ R67, R15, -R66 ;  /* 0x800000420f437221 */ /* 0x000fc80000010000 */
[----:B------:R-:W-:-:S05]  /*1f10*/  FMUL.FTZ R66, R4, R67 ;  /* 0x0000004304427220 */ /* 0x000fca0000410000 */
[----:B------:R-:W-:-:S05]  /*1f20*/  FSEL R66, R66, RZ, P0 ;  /* 0x000000ff42427208 */ /* 0x000fca0000000000 */
[C---:B0-----:R-:W-:Y:S01]  /*1f30*/  @P2 FMUL.FTZ R65, R66.reuse, R65 ;  /* 0x0000004142412220 */ /* 0x041fe20000410000 */
[----:B------:R-:W-:-:S03]  /*1f40*/  F2FP.F16.F32.PACK_AB R66, R66, R102 ;  /* 0x000000664242723e */ /* 0x000fc600000000ff */
[----:B------:R-:W-:Y:S02]  /*1f50*/  @P2 FMUL.FTZ R67, R65, R64 ;  /* 0x0000004041432220 */ /* 0x000fe40000410000 */
[----:B------:R-:W0:Y:S03]  /*1f60*/  @P2 LDC.64 R64, c[0x0][0x408] ;  /* 0x00010200ff402b82 */ /* 0x000e260000000a00 */
[----:B------:R-:W-:-:S04]  /*1f70*/  @P2 FSEL R67, R67, RZ, P3 ;  /* 0x000000ff43432208 */ /* 0x000fc80001800000 */
[----:B------:R-:W-:Y:S01]  /*1f80*/  @P2 F2FP.F16.F32.PACK_AB R67, RZ, R67 ;  /* 0x00000043ff43223e */ /* 0x000fe200000000ff */
[----:B0-----:R-:W-:-:S04]  /*1f90*/  @P2 FMUL.FTZ R65, R122, R65 ;  /* 0x000000417a412220 */ /* 0x001fc80000410000 */
[----:B------:R-:W-:Y:S01]  /*1fa0*/  @P2 FMUL.FTZ R64, R65, R64 ;  /* 0x0000004041402220 */ /* 0x000fe20000410000 */
[----:B------:R-:W-:Y:S02]  /*1fb0*/  @P2 FSEL R65, R90, RZ, P1 ;  /* 0x000000ff5a412208 */ /* 0x000fe40000800000 */
[----:B------:R-:W-:Y:S02]  /*1fc0*/  @P2 LOP3.LUT P1, RZ, R84, 0xff0000, RZ, 0xc0, !PT ;  /* 0x00ff000054ff2812 */ /* 0x000fe4000782c0ff */
[----:B------:R-:W-:Y:S02]  /*1fd0*/  @P2 F2FP.F16.F32.PACK_AB R65, RZ, R65 ;  /* 0x00000041ff41223e */ /* 0x000fe400000000ff */
[----:B------:R-:W-:Y:S02]  /*1fe0*/  @P2 FSEL R86, R86, RZ, P1 ;  /* 0x000000ff56562208 */ /* 0x000fe40000800000 */
[----:B------:R-:W-:Y:S02]  /*1ff0*/  @P2 LOP3.LUT P1, RZ, R85, 0xff, RZ, 0xc0, !PT ;  /* 0x000000ff55ff2812 */ /* 0x000fe4000782c0ff */
[----:B------:R-:W-:-:S02]  /*2000*/  @P2 F2FP.F16.F32.PACK_AB R86, RZ, R86 ;  /* 0x00000056ff56223e */ /* 0x000fc400000000ff */
[----:B------:R-:W-:Y:S02]  /*2010*/  @P2 PRMT R60, R65, 0x7610, R60 ;  /* 0x00007610413c2816 */ /* 0x000fe4000000003c */
[----:B------:R-:W-:Y:S01]  /*2020*/  @P2 PRMT R61, R86, 0x7610, R61 ;  /* 0x00007610563d2816 */ /* 0x000fe2000000003d */
[----:B------:R-:W-:Y:S01]  /*2030*/  FFMA.FTZ R86, R11, R94, R95 ;  /* 0x0000005e0b567223 */ /* 0x000fe2000001005f */
[----:B------:R-:W-:Y:S02]  /*2040*/  @P2 FSEL R121, R121, RZ, P1 ;  /* 0x000000ff79792208 */ /* 0x000fe40000800000 */
[----:B------:R-:W-:Y:S01]  /*2050*/  @P2 LOP3.LUT P1, RZ, R85, 0xff0000, RZ, 0xc0, !PT ;  /* 0x00ff000055ff2812 */ /* 0x000fe2000782c0ff */
[----:B------:R-:W-:Y:S01]  /*2060*/  FADD.FTZ R65, R17, -R86 ;  /* 0x8000005611417221 */ /* 0x000fe20000010000 */
[----:B------:R-:W-:Y:S02]  /*2070*/  @P2 F2FP.F16.F32.PACK_AB R121, RZ, R121 ;  /* 0x00000079ff79223e */ /* 0x000fe400000000ff */
[----:B------:R-:W-:Y:S01]  /*2080*/  @P2 FSEL R64, R64, RZ, P1 ;  /* 0x000000ff40402208 */ /* 0x000fe20000800000 */
[----:B------:R-:W-:Y:S01]  /*2090*/  FMUL.FTZ R65, R4, R65 ;  /* 0x0000004104417220 */ /* 0x000fe20000410000 */
[----:B------:R-:W-:-:S02]  /*20a0*/  @P2 PRMT R60, R60, 0x5410, R87 ;  /* 0x000054103c3c2816 */ /* 0x000fc40000000057 */
[----:B------:R-:W-:Y:S02]  /*20b0*/  @P2 F2FP.F16.F32.PACK_AB R64, RZ, R64 ;  /* 0x00000040ff40223e */ /* 0x000fe400000000ff */
[----:B------:R-:W-:Y:S02]  /*20c0*/  @P2 PRMT R62, R121, 0x7610, R62 ;  /* 0x00007610793e2816 */ /* 0x000fe4000000003e */
[----:B------:R-:W-:Y:S02]  /*20d0*/  FSEL R87, R65, RZ, P0 ;  /* 0x000000ff41577208 */ /* 0x000fe40000000000 */
[----:B------:R-:W-:Y:S02]  /*20e0*/  @P2 PRMT R62, R62, 0x5410, R67 ;  /* 0x000054103e3e2816 */ /* 0x000fe40000000043 */
[----:B------:R-:W-:Y:S02]  /*20f0*/  @P2 PRMT R63, R64, 0x7610, R63 ;  /* 0x00007610403f2816 */ /* 0x000fe4000000003f */
[----:B------:R-:W-:-:S02]  /*2100*/  @P2 PRMT R61, R61, 0x5410, R103 ;  /* 0x000054103d3d2816 */ /* 0x000fc40000000067 */
[----:B------:R-:W-:Y:S02]  /*2110*/  PRMT R65, R91, 0x5410, R120 ;  /* 0x000054105b417816 */ /* 0x000fe40000000078 */
[----:B------:R-:W-:Y:S02]  /*2120*/  F2FP.F16.F32.PACK_AB R67, R87, R122 ;  /* 0x0000007a5743723e */ /* 0x000fe400000000ff */
[----:B------:R-:W-:Y:S01]  /*2130*/  PRMT R64, R88, 0x5410, R89 ;  /* 0x0000541058407816 */ /* 0x000fe20000000059 */
[----:B------:R-:W-:Y:S06]  /*2140*/  @!P2 BRA `(.L_x_5868) ;  /* 0x0000000c0030a947 */ /* 0x000fec0003800000 */
[----:B------:R-:W-:Y:S01]  /*2150*/  ISETP.GE.U32.AND P0, PT, R84, RZ, PT ;  /* 0x000000ff5400720c */ /* 0x000fe20003f06070 */
[----:B------:R-:W-:-:S03]  /*2160*/  FMUL.FTZ R84, R87, UR13 ;  /* 0x0000000d57547c20 */ /* 0x000fc60008410000 */
[----:B------:R-:W-:Y:S01]  /*2170*/  ISETP.GE.U32.AND.EX P0, PT, R85, 0x1000000, PT, P0 ;  /* 0x010000005500780c */ /* 0x000fe20003f06100 */
[----:B------:R-:W-:-:S05]  /*2180*/  FMUL.FTZ R84, R84, UR12 ;  /* 0x0000000c54547c20 */ /* 0x000fca0008410000 */
[----:B------:R-:W-:-:S04]  /*2190*/  FSEL R84, R84, RZ, P0 ;  /* 0x000000ff54547208 */ /* 0x000fc80000000000 */
[----:B------:R-:W-:-:S04]  /*21a0*/  F2FP.F16.F32.PACK_AB R84, RZ, R84 ;  /* 0x00000054ff54723e */ /* 0x000fc800000000ff */
[----:B------:R-:W-:Y:S01]  /*21b0*/  PRMT R63, R63, 0x5410, R84 ;  /* 0x000054103f3f7816 */ /* 0x000fe20000000054 */
[----:B------:R-:W-:Y:S06]  /*21c0*/  BRA `(.L_x_5868) ;  /* 0x0000000c00107947 */ /* 0x000fec0003800000 */
.L_x_5852:
[----:B------:R-:W-:Y:S02]  /*21d0*/  MOV R98, UR20 ;  /* 0x0000001400627c02 */ /* 0x000fe40008000f00 */
[----:B------:R-:W-:Y:S02]  /*21e0*/  MOV R100, UR21 ;  /* 0x0000001500647c02 */ /* 0x000fe40008000f00 */
[----:B------:R-:W-:-:S04]  /*21f0*/  ISETP.NE.U32.AND P0, PT, R98, RZ, PT ;  /* 0x000000ff6200720c */ /* 0x000fc80003f05070 */
[----:B------:R-:W-:-:S13]  /*2200*/  ISETP.NE.AND.EX P0, PT, R100, RZ, PT, P0 ;  /* 0x000000ff6400720c */ /* 0x000fda0003f05300 */
[----:B------:R-:W-:Y:S05]  /*2210*/  @P0 BRA `(.L_x_5869) ;  /* 0x00000004006c0947 */ /* 0x000fea0003800000 */
[----:B------:R-:W-:Y:S01]  /*2220*/  ISETP.GT.AND P0, PT, R92, RZ, PT ;  /* 0x000000ff5c00720c */ /* 0x000fe20003f04270 */
[----:B------:R-:W0:Y:S01]  /*2230*/  @P2 LDC.64 R88, c[0x0][0x408] ;  /* 0x00010200ff582b82 */ /* 0x000e220000000a00 */
[--C-:B-----5:R-:W-:Y:S01]  /*2240*/  HADD2.F32 R91, -RZ, R24.reuse.H0_H0 ;  /* 0x20000018ff5b7230 */ /* 0x120fe20000004100 */
[C---:B------:R-:W-:Y:S01]  /*2250*/  @P2 LOP3.LUT P1, RZ, R84.reuse, 0xff, RZ, 0xc0, !PT ;  /* 0x000000ff54ff2812 */ /* 0x040fe2000782c0ff */
[----:B------:R-:W-:Y:S01]  /*2260*/  HADD2.F32 R103, -RZ, R24.H1_H1 ;  /* 0x30000018ff677230 */ /* 0x000fe20000004100 */
[----:B------:R-:W-:Y:S02]  /*2270*/  @P2 LOP3.LUT P3, RZ, R84, 0xff00, RZ, 0xc0, !PT ;  /* 0x0000ff0054ff2812 */ /* 0x000fe4000786c0ff */
[----:B------:R-:W-:-:S06]  /*2280*/  @P2 LOP3.LUT P4, RZ, R85, 0xff0000, RZ, 0xc0, !PT ;  /* 0x00ff000055ff2812 */ /* 0x000fcc000788c0ff */
[-CC-:B------:R-:W-:Y:S01]  /*2290*/  @P0 FFMA.FTZ R87, R0, R94.reuse, R95.reuse ;  /* 0x0000005e00570223 */ /* 0x180fe2000001005f */
[----:B------:R-:W-:-:S03]  /*22a0*/  @P0 FFMA.FTZ R121, R8, R94, R95 ;  /* 0x0000005e08790223 */ /* 0x000fc6000001005f */
[----:B------:R-:W-:Y:S02]  /*22b0*/  @P0 FADD.FTZ R90, R12, -R87 ;  /* 0x800000570c5a0221 */ /* 0x000fe40000010000 */
[----:B------:R-:W1:Y:S02]  /*22c0*/  @P2 LDC.64 R86, c[0x0][0x408] ;  /* 0x00010200ff562b82 */ /* 0x000e640000000a00 */
[----:B------:R-:W-:Y:S01]  /*22d0*/  @P0 FFMA.FTZ R91, R4, R90, R91 ;  /* 0x0000005a045b0223 */ /* 0x000fe2000001005b */
[----:B------:R-:W-:-:S04]  /*22e0*/  @P0 FFMA.FTZ R90, R5, R94, R95 ;  /* 0x0000005e055a0223 */ /* 0x000fc8000001005f */
[----:B------:R-:W-:-:S04]  /*22f0*/  @P0 FADD.FTZ R90, R99, -R90 ;  /* 0x8000005a635a0221 */ /* 0x000fc80000010000 */
[----:B------:R-:W-:Y:S01]  /*2300*/  @P0 FFMA.FTZ R103, R4, R90, R103 ;  /* 0x0000005a04670223 */ /* 0x000fe20000010067 */
[----:B------:R-:W-:-:S03]  /*2310*/  @P0 FFMA.FTZ R90, R6, R94, R95 ;  /* 0x0000005e065a0223 */ /* 0x000fc6000001005f */
[----:B0-----:R-:W-:Y:S01]  /*2320*/  @P2 FMUL.FTZ R89, R103, R89 ;  /* 0x0000005967592220 */ /* 0x001fe20000410000 */
[----:B------:R-:W-:Y:S01]  /*2330*/  @P0 FADD.FTZ R90, R97, -R90 ;  /* 0x8000005a615a0221 */ /* 0x000fe20000010000 */
[--C-:B------:R-:W-:Y:S02]  /*2340*/  HADD2.F32 R103, -RZ, R25.reuse.H1_H1 ;  /* 0x30000019ff677230 */ /* 0x100fe40000004100 */
[----:B------:R-:W-:Y:S01]  /*2350*/  @P2 FMUL.FTZ R88, R89, R88 ;  /* 0x0000005859582220 */ /* 0x000fe20000410000 */
[----:B-1----:R-:W-:Y:S01]  /*2360*/  @P2 FMUL.FTZ R91, R91, R87 ;  /* 0x000000575b5b2220 */ /* 0x002fe20000410000 */
[----:B------:R-:W-:-:S03]  /*2370*/  HADD2.F32 R87, -RZ, R25.H0_H0 ;  /* 0x20000019ff577230 */ /* 0x000fc60000004100 */
[----:B------:R-:W-:Y:S01]  /*2380*/  @P2 FSEL R88, R88, RZ, P3 ;  /* 0x000000ff58582208 */ /* 0x000fe20001800000 */
[----:B------:R-:W-:Y:S01]  /*2390*/  @P2 FMUL.FTZ R86, R91, R86 ;  /* 0x000000565b562220 */ /* 0x000fe20000410000 */
[----:B------:R-:W-:Y:S01]  /*23a0*/  @P2 LOP3.LUT P3, RZ, R84, 0xff000000, RZ, 0xc0, !PT ;  /* 0xff00000054ff2812 */ /* 0x000fe2000786c0ff */
[----:B------:R-:W-:Y:S01]  /*23b0*/  @P0 FFMA.FTZ R87, R4, R90, R87 ;  /* 0x0000005a04570223 */ /* 0x000fe20000010057 */
[----:B------:R-:W-:Y:S01]  /*23c0*/  @P0 FFMA.FTZ R90, R7, R94, R95 ;  /* 0x0000005e075a0223 */ /* 0x000fe2000001005f */
[----:B------:R-:W-:Y:S02]  /*23d0*/  @P2 F2FP.F16.F32.PACK_AB R88, RZ, R88 ;  /* 0x00000058ff58223e */ /* 0x000fe400000000ff */
[----:B------:R-:W-:Y:S01]  /*23e0*/  @P2 FSEL R86, R86, RZ, P1 ;  /* 0x000000ff56562208 */ /* 0x000fe20000800000 */
[----:B------:R-:W-:Y:S01]  /*23f0*/  @P0 FADD.FTZ R89, R13, -R90 ;  /* 0x8000005a0d590221 */ /* 0x000fe20000010000 */
[----:B------:R-:W-:Y:S01]  /*2400*/  @P2 LOP3.LUT P1, RZ, R84, 0xff0000, RZ, 0xc0, !PT ;  /* 0x00ff000054ff2812 */ /* 0x000fe2000782c0ff */
[----:B------:R-:W0:Y:S01]  /*2410*/  @P2 LDC.64 R90, c[0x0][0x408] ;  /* 0x00010200ff5a2b82 */ /* 0x000e220000000a00 */
[----:B------:R-:W-:Y:S01]  /*2420*/  @P2 F2FP.F16.F32.PACK_AB R86, RZ, R86 ;  /* 0x00000056ff56223e */ /* 0x000fe200000000ff */
[----:B------:R-:W-:-:S03]  /*2430*/  @P0 FFMA.FTZ R103, R4, R89, R103 ;  /* 0x0000005904670223 */ /* 0x000fc60000010067 */
[----:B------:R-:W-:Y:S01]  /*2440*/  @P2 PRMT R60, R86, 0x7610, R60 ;  /* 0x00007610563c2816 */ /* 0x000fe2000000003c */
[----:B------:R-:W-:Y:S01]  /*2450*/  @P0 FADD.FTZ R86, R14, -R121 ;  /* 0x800000790e560221 */ /* 0x000fe20000010000 */
[----:B------:R-:W-:Y:S02]  /*2460*/  HADD2.F32 R121, -RZ, R26.H0_H0 ;  /* 0x2000001aff797230 */ /* 0x000fe40000004100 */
[----:B------:R-:W-:Y:S02]  /*2470*/  @P2 PRMT R60, R60, 0x5410, R88 ;  /* 0x000054103c3c2816 */ /* 0x000fe40000000058 */
[----:B------:R-:W1:Y:S01]  /*2480*/  @P2 LDC.64 R88, c[0x0][0x408] ;  /* 0x00010200ff582b82 */ /* 0x000e620000000a00 */
[----:B------:R-:W-:Y:S01]  /*2490*/  @P0 FFMA.FTZ R121, R4, R86, R121 ;  /* 0x0000005604790223 */ /* 0x000fe20000010079 */
[----:B0-----:R-:W-:-:S06]  /*24a0*/  @P2 FMUL.FTZ R91, R87, R91 ;  /* 0x0000005b575b2220 */ /* 0x001fcc0000410000 */
[----:B------:R-:W0:Y:S01]  /*24b0*/  @P2 LDC.64 R86, c[0x0][0x408] ;  /* 0x00010200ff562b82 */ /* 0x000e220000000a00 */
[----:B------:R-:W-:Y:S01]  /*24c0*/  @P2 FMUL.FTZ R102, R91, R90 ;  /* 0x0000005a5b662220 */ /* 0x000fe20000410000 */
[----:B------:R-:W-:-:S04]  /*24d0*/  @P0 FFMA.FTZ R90, R9, R94, R95 ;  /* 0x0000005e095a0223 */ /* 0x000fc8000001005f */
[----:B------:R-:W-:Y:S01]  /*24e0*/  @P0 FADD.FTZ R90, R15, -R90 ;  /* 0x8000005a0f5a0221 */ /* 0x000fe20000010000 */
[----:B------:R-:W-:Y:S01]  /*24f0*/  @P2 FSEL R102, R102, RZ, P1 ;  /* 0x000000ff66662208 */ /* 0x000fe20000800000 */
[----:B-1----:R-:W-:Y:S01]  /*2500*/  @P2 FMUL.FTZ R89, R103, R89 ;  /* 0x0000005967592220 */ /* 0x002fe20000410000 */
[----:B------:R-:W-:Y:S01]  /*2510*/  HADD2.F32 R103, -RZ, R26.H1_H1 ;  /* 0x3000001aff677230 */ /* 0x000fe20000004100 */
[----:B------:R-:W-:Y:S02]  /*2520*/  @P2 LOP3.LUT P1, RZ, R85, 0xff, RZ, 0xc0, !PT ;  /* 0x000000ff55ff2812 */ /* 0x000fe4000782c0ff */
[----:B------:R-:W-:Y:S01]  /*2530*/  @P2 FMUL.FTZ R89, R89, R88 ;  /* 0x0000005859592220 */ /* 0x000fe20000410000 */
[----:B------:R-:W-:Y:S01]  /*2540*/  @P2 F2FP.F16.F32.PACK_AB R102, RZ, R102 ;  /* 0x00000066ff66223e */ /* 0x000fe200000000ff */
[----:B------:R-:W-:Y:S02]  /*2550*/  @P0 FFMA.FTZ R103, R4, R90, R103 ;  /* 0x0000005a04670223 */ /* 0x000fe40000010067 */
[----:B------:R-:W1:Y:S01]  /*2560*/  @P2 LDC.64 R90, c[0x0][0x408] ;  /* 0x00010200ff5a2b82 */ /* 0x000e620000000a00 */
[----:B------:R-:W-:-:S02]  /*2570*/  @P2 FSEL R89, R89, RZ, P3 ;  /* 0x000000ff59592208 */ /* 0x000fc40001800000 */
[----:B------:R-:W-:Y:S02]  /*2580*/  @P2 LOP3.LUT P3, RZ, R85, 0xff00, RZ, 0xc0, !PT ;  /* 0x0000ff0055ff2812 */ /* 0x000fe4000786c0ff */
[----:B------:R-:W-:Y:S01]  /*2590*/  @P2 F2FP.F16.F32.PACK_AB R89, RZ, R89 ;  /* 0x00000059ff59223e */ /* 0x000fe200000000ff */
[----:B0-----:R-:W-:Y:S01]  /*25a0*/  @P2 FMUL.FTZ R87, R121, R87 ;  /* 0x0000005779572220 */ /* 0x001fe20000410000 */
[----:B------:R-:W-:Y:S01]  /*25b0*/  HADD2.F32 R121, -RZ, R27.H0_H0 ;  /* 0x2000001bff797230 */ /* 0x000fe20000004100 */
[----:B------:R-:W-:Y:S02]  /*25c0*/  @P2 PRMT R61, R102, 0x7610, R61 ;  /* 0x00007610663d2816 */ /* 0x000fe4000000003d */
[----:B------:R-:W-:Y:S01]  /*25d0*/  @P2 FMUL.FTZ R88, R87, R86 ;  /* 0x0000005657582220 */ /* 0x000fe20000410000 */
[----:B------:R-:W-:Y:S01]  /*25e0*/  @P0 FFMA.FTZ R87, R10, R94, R95 ;  /* 0x0000005e0a570223 */ /* 0x000fe2000001005f */
[----:B------:R-:W-:-:S03]  /*25f0*/  @P2 PRMT R61, R61, 0x5410, R89 ;  /* 0x000054103d3d2816 */ /* 0x000fc60000000059 */
[----:B------:R-:W-:Y:S01]  /*2600*/  @P0 FADD.FTZ R87, R16, -R87 ;  /* 0x8000005710570221 */ /* 0x000fe20000010000 */
[----:B------:R-:W-:-:S03]  /*2610*/  @P2 FSEL R88, R88, RZ, P1 ;  /* 0x000000ff58582208 */ /* 0x000fc60000800000 */
[----:B------:R-:W-:Y:S01]  /*2620*/  @P0 FFMA.FTZ R121, R4, R87, R121 ;  /* 0x0000005704790223 */ /* 0x000fe20000010079 */
[----:B------:R-:W-:Y:S01]  /*2630*/  @P2 F2FP.F16.F32.PACK_AB R88, RZ, R88 ;  /* 0x00000058ff58223e */ /* 0x000fe200000000ff */
[----:B------:R-:W0:Y:S01]  /*2640*/  @P2 LDC.64 R86, c[0x0][0x408] ;  /* 0x00010200ff562b82 */ /* 0x000e220000000a00 */
[----:B-1----:R-:W-:Y:S02]  /*2650*/  @P2 FMUL.FTZ R91, R103, R91 ;  /* 0x0000005b675b2220 */ /* 0x002fe40000410000 */
[----:B------:R-:W-:Y:S02]  /*2660*/  @P2 PRMT R62, R88, 0x7610, R62 ;  /* 0x00007610583e2816 */ /* 0x000fe4000000003e */
        /* <DEDUP_REMOVED lines=22> */
.L_x_5869:
[----:B------:R-:W-:Y:S01]  /*27d0*/  ISETP.GT.AND P3, PT, R92, RZ, PT ;  /* 0x000000ff5c00720c */ /* 0x000fe20003f64270 */
[----:B------:R-:W-:Y:S01]  /*27e0*/  @P1 FFMA.FTZ R65, R0, R94, R95 ;  /* 0x0000005e00411223 */ /* 0x000fe2000001005f */
[--C-:B-----5:R-:W-:Y:S01]  /*27f0*/  HADD2.F32 R102, -RZ, R24.reuse.H0_H0 ;  /* 0x20000018ff667230 */ /* 0x120fe20000004100 */
[----:B------:R-:W0:Y:S01]  /*2800*/  @P2 LDC.64 R86, c[0x0][0x408] ;  /* 0x00010200ff562b82 */ /* 0x000e220000000a00 */
[----:B------:R-:W-:Y:S02]  /*2810*/  HADD2.F32 R91, -RZ, R24.H1_H1 ;  /* 0x30000018ff5b7230 */ /* 0x000fe40000004100 */
[----:B------:R-:W-:Y:S01]  /*2820*/  @P1 FADD.FTZ R65, R12, -R65 ;  /* 0x800000410c411221 */ /* 0x000fe20000010000 */
[--C-:B------:R-:W-:Y:S01]  /*2830*/  HADD2.F32 R90, -RZ, R25.reuse.H0_H0 ;  /* 0x20000019ff5a7230 */ /* 0x100fe20000004100 */
[----:B------:R-:W-:Y:S01]  /*2840*/  @P2 LOP3.LUT P0, RZ, R84, 0xff, RZ, 0xc0, !PT ;  /* 0x000000ff54ff2812 */ /* 0x000fe2000780c0ff */
[----:B------:R-:W-:Y:S02]  /*2850*/  HADD2.F32 R89, -RZ, R25.H1_H1 ;  /* 0x30000019ff597230 */ /* 0x000fe40000004100 */
[----:B------:R-:W-:Y:S01]  /*2860*/  @P1 FFMA.FTZ R102, R4, R65, R102 ;  /* 0x0000004104661223 */ /* 0x000fe20000010066 */
[--C-:B------:R-:W-:Y:S01]  /*2870*/  HADD2.F32 R122, -RZ, R27.reuse.H0_H0 ;  /* 0x2000001bff7a7230 */ /* 0x100fe20000004100 */
[----:B------:R-:W-:Y:S01]  /*2880*/  @P2 LOP3.LUT P1, RZ, R84, 0xff00, RZ, 0xc0, !PT ;  /* 0x0000ff0054ff2812 */ /* 0x000fe2000782c0ff */
[----:B------:R-:W-:-:S02]  /*2890*/  HADD2.F32 R125, -RZ, R27.H1_H1 ;  /* 0x3000001bff7d7230 */ /* 0x000fc40000004100 */
[-CC-:B------:R-:W-:Y:S01]  /*28a0*/  @P3 FFMA.FTZ R64, R5, R94.reuse, R95.reuse ;  /* 0x0000005e05403223 */ /* 0x180fe2000001005f */
[-CC-:B------:R-:W-:Y:S01]  /*28b0*/  @P3 FFMA.FTZ R66, R6, R94.reuse, R95.reuse ;  /* 0x0000005e06423223 */ /* 0x180fe2000001005f */
[-CC-:B------:R-:W-:Y:S01]  /*28c0*/  @P3 FFMA.FTZ R88, R7, R94.reuse, R95.reuse ;  /* 0x0000005e07583223 */ /* 0x180fe2000001005f */
[----:B------:R-:W-:Y:S01]  /*28d0*/  @P3 FFMA.FTZ R103, R8, R94, R95 ;  /* 0x0000005e08673223 */ /* 0x000fe2000001005f */
[----:B------:R-:W-:Y:S01]  /*28e0*/  @P3 FADD.FTZ R64, R99, -R64 ;  /* 0x8000004063403221 */ /* 0x000fe20000010000 */
[----:B------:R-:W-:Y:S01]  /*28f0*/  @P3 FADD.FTZ R65, R97, -R66 ;  /* 0x8000004261413221 */ /* 0x000fe20000010000 */
[----:B------:R-:W-:Y:S01]  /*2900*/  @P3 FADD.FTZ R88, R13, -R88 ;  /* 0x800000580d583221 */ /* 0x000fe20000010000 */
[----:B------:R-:W1:Y:S01]  /*2910*/  @P2 LDC.64 R66, c[0x0][0x408] ;  /* 0x00010200ff422b82 */ /* 0x000e620000000a00 */
[C---:B------:R-:W-:Y:S01]  /*2920*/  @P3 FFMA.FTZ R91, R4.reuse, R64, R91 ;  /* 0x00000040045b3223 */ /* 0x040fe2000001005b */
[C---:B------:R-:W-:Y:S01]  /*2930*/  @P3 FFMA.FTZ R90, R4.reuse, R65, R90 ;  /* 0x00000041045a3223 */ /* 0x040fe2000001005a */
[----:B------:R-:W-:Y:S01]  /*2940*/  @P3 FFMA.FTZ R89, R4, R88, R89 ;  /* 0x0000005804593223 */ /* 0x000fe20000010059 */
[----:B------:R-:W-:-:S02]  /*2950*/  HADD2.F32 R88, -RZ, R26.H0_H0 ;  /* 0x2000001aff587230 */ /* 0x000fc40000004100 */
[----:B------:R-:W-:Y:S01]  /*2960*/  @P3 FADD.FTZ R103, R14, -R103 ;  /* 0x800000670e673221 */ /* 0x000fe20000010000 */
[----:B------:R-:W-:Y:S01]  /*2970*/  @P2 LOP3.LUT P6, RZ, R84, 0xff0000, RZ, 0xc0, !PT ;  /* 0x00ff000054ff2812 */ /* 0x000fe200078cc0ff */
[----:B------:R-:W2:Y:S02]  /*2980*/  @P2 LDC.64 R64, c[0x0][0x408] ;  /* 0x00010200ff402b82 */ /* 0x000ea40000000a00 */
[----:B------:R-:W-:Y:S01]  /*2990*/  @P3 FFMA.FTZ R88, R4, R103, R88 ;  /* 0x0000006704583223 */ /* 0x000fe20000010058 */
[----:B------:R-:W-:Y:S02]  /*29a0*/  @P2 LOP3.LUT P4, RZ, R85, 0xff, RZ, 0xc0, !PT ;  /* 0x000000ff55ff2812 */ /* 0x000fe4000788c0ff */
[----:B------:R-:W-:Y:S01]  /*29b0*/  @P2 LOP3.LUT P5, RZ, R84, 0xff000000, RZ, 0xc0, !PT ;  /* 0xff00000054ff2812 */ /* 0x000fe200078ac0ff */
[----:B-1----:R-:W-:Y:S01]  /*29c0*/  @P2 FMUL.FTZ R67, R91, R67 ;  /* 0x000000435b432220 */ /* 0x002fe20000410000 */
[----:B------:R-:W-:Y:S01]  /*29d0*/  F2FP.F16.F32.PACK_AB R91, RZ, R91 ;  /* 0x0000005bff5b723e */ /* 0x000fe200000000ff */
[----:B--2---:R-:W-:Y:S01]  /*29e0*/  @P2 FMUL.FTZ R65, R102, R65 ;  /* 0x0000004166412220 */ /* 0x004fe20000410000 */
[----:B------:R-:W-:-:S03]  /*29f0*/  F2FP.F16.F32.PACK_AB R102, RZ, R102 ;  /* 0x00000066ff66723e */ /* 0x000fc600000000ff */
[----:B------:R-:W-:Y:S01]  /*2a00*/  @P2 FMUL.FTZ R103, R65, R64 ;  /* 0x0000004041672220 */ /* 0x000fe20000410000 */
[----:B0-----:R-:W-:Y:S01]  /*2a10*/  @P2 FMUL.FTZ R65, R90, R87 ;  /* 0x000000575a412220 */ /* 0x001fe20000410000 */
[----:B------:R-:W-:Y:S01]  /*2a20*/  @P2 FMUL.FTZ R87, R67, R66 ;  /* 0x0000004243572220 */ /* 0x000fe20000410000 */
[----:B------:R-:W-:Y:S01]  /*2a30*/  F2FP.F16.F32.PACK_AB R90, RZ, R90 ;  /* 0x0000005aff5a723e */ /* 0x000fe200000000ff */
        /* <DEDUP_REMOVED lines=8> */
[----:B------:R-:W-:Y:S02]  /*2ac0*/  @P2 F2FP.F16.F32.PACK_AB R103, RZ, R103 ;  /* 0x00000067ff67223e */ /* 0x000fe400000000ff */
[----:B------:R-:W-:Y:S02]  /*2ad0*/  @P2 F2FP.F16.F32.PACK_AB R87, RZ, R87 ;  /* 0x00000057ff57223e */ /* 0x000fe400000000ff */
[----:B------:R-:W-:-:S04]  /*2ae0*/  @P2 PRMT R60, R103, 0x7610, R60 ;  /* 0x00007610673c2816 */ /* 0x000fc8000000003c */
[----:B------:R-:W-:Y:S01]  /*2af0*/  @P2 PRMT R60, R60, 0x5410, R87 ;  /* 0x000054103c3c2816 */ /* 0x000fe20000000057 */
[----:B0-----:R-:W-:Y:S01]  /*2b00*/  @P2 FMUL.FTZ R121, R88, R67 ;  /* 0x0000004358792220 */ /* 0x001fe20000410000 */
[----:B------:R-:W-:-:S03]  /*2b10*/  F2FP.F16.F32.PACK_AB R88, RZ, R88 ;  /* 0x00000058ff58723e */ /* 0x000fc600000000ff */
[----:B------:R-:W-:Y:S01]  /*2b20*/  @P2 FMUL.FTZ R66, R121, R66 ;  /* 0x0000004279422220 */ /* 0x000fe20000410000 */
[----:B------:R-:W-:Y:S02]  /*2b30*/  HADD2.F32 R121, -RZ, R26.H1_H1 ;  /* 0x3000001aff797230 */ /* 0x000fe40000004100 */
[----:B-1----:R-:W-:Y:S02]  /*2b40*/  @P2 FMUL.FTZ R65, R89, R65 ;  /* 0x0000004159412220 */ /* 0x002fe40000410000 */
[----:B------:R-:W-:Y:S02]  /*2b50*/  @P2 FSEL R66, R66, RZ, P4 ;  /* 0x000000ff42422208 */ /* 0x000fe40002000000 */
[----:B------:R-:W-:Y:S01]  /*2b60*/  F2FP.F16.F32.PACK_AB R89, RZ, R89 ;  /* 0x00000059ff59723e */ /* 0x000fe200000000ff */
        /* <DEDUP_REMOVED lines=8> */
[----:B------:R-:W0:Y:S02]  /*2bf0*/  @P2 LDC.64 R64, c[0x0][0x408] ;  /* 0x00010200ff402b82 */ /* 0x000e240000000a00 */
[----:B0-----:R-:W-:Y:S01]  /*2c00*/  @P2 FMUL.FTZ R65, R121, R65 ;  /* 0x0000004179412220 */ /* 0x001fe20000410000 */
[----:B------:R-:W-:-:S03]  /*2c10*/  F2FP.F16.F32.PACK_AB R121, RZ, R121 ;  /* 0x00000079ff79723e */ /* 0x000fc600000000ff */
        /* <DEDUP_REMOVED lines=14> */
[----:B------:R-:W-:Y:S02]  /*2d00*/  @P2 F2FP.F16.F32.PACK_AB R124, RZ, R124 ;  /* 0x0000007cff7c223e */ /* 0x000fe400000000ff */
[----:B------:R-:W-:Y:S02]  /*2d10*/  @P2 FSEL R120, R120, RZ, P3 ;  /* 0x000000ff78782208 */ /* 0x000fe40001800000 */
[----:B------:R-:W-:Y:S02]  /*2d20*/  @P2 PRMT R63, R124, 0x7610, R63 ;  /* 0x000076107c3f2816 */ /* 0x000fe4000000003f */
[----:B------:R-:W-:Y:S02]  /*2d30*/  @P2 F2FP.F16.F32.PACK_AB R120, RZ, R120 ;  /* 0x00000078ff78223e */ /* 0x000fe400000000ff */
[----:B------:R-:W-:-:S02]  /*2d40*/  F2FP.F16.F32.PACK_AB R67, R125, R122 ;  /* 0x0000007a7d43723e */ /* 0x000fc400000000ff */
[----:B------:R-:W-:Y:S01]  /*2d50*/  @P2 PRMT R62, R62, 0x5410, R120 ;  /* 0x000054103e3e2816 */ /* 0x000fe20000000078 */
[----:B0-----:R-:W-:-:S04]  /*2d60*/  @P2 FMUL.FTZ R65, R125, R65 ;  /* 0x000000417d412220 */ /* 0x001fc80000410000 */
[----:B------:R-:W-:Y:S01]  /*2d70*/  @P2 FMUL.FTZ R64, R65, R64 ;  /* 0x0000004041402220 */ /* 0x000fe20000410000 */
[----:B------:R-:W-:-:S04]  /*2d80*/  @P2 FSEL R65, R86, RZ, P6 ;  /* 0x000000ff56412208 */ /* 0x000fc80003000000 */
[----:B------:R-:W-:Y:S02]  /*2d90*/  @P2 FSEL R64, R64, RZ, P0 ;  /* 0x000000ff40402208 */ /* 0x000fe40000000000 */
[----:B------:R-:W-:Y:S02]  /*2da0*/  @P2 F2FP.F16.F32.PACK_AB R65, RZ, R65 ;  /* 0x00000041ff41223e */ /* 0x000fe400000000ff */
[----:B------:R-:W-:Y:S02]  /*2db0*/  @P2 F2FP.F16.F32.PACK_AB R64, RZ, R64 ;  /* 0x00000040ff40223e */ /* 0x000fe400000000ff */
[----:B------:R-:W-:Y:S02]  /*2dc0*/  @P2 PRMT R61, R65, 0x7610, R61 ;  /* 0x00007610413d2816 */ /* 0x000fe4000000003d */
[----:B------:R-:W-:Y:S02]  /*2dd0*/  @P2 PRMT R63, R63, 0x5410, R64 ;  /* 0x000054103f3f2816 */ /* 0x000fe40000000040 */
[----:B------:R-:W-:-:S02]  /*2de0*/  @P2 PRMT R61, R61, 0x5410, R84 ;  /* 0x000054103d3d2816 */ /* 0x000fc40000000054 */
[----:B------:R-:W-:Y:S02]  /*2df0*/  PRMT R65, R90, 0x5410, R89 ;  /* 0x000054105a417816 */ /* 0x000fe40000000059 */
[----:B------:R-:W-:-:S07]  /*2e00*/  PRMT R64, R102, 0x5410, R91 ;  /* 0x0000541066407816 */ /* 0x000fce000000005b */
.L_x_5868:
[----:B------:R-:W-:Y:S05]  /*2e10*/  BSYNC.RECONVERGENT B1 ;  /* 0x0000000000017941 */ /* 0x000fea0003800200 */
.L_x_5851:
[----:B------:R-:W-:Y:S01]  /*2e20*/  ISETP.NE.U32.AND P0, PT, R98, RZ, PT ;  /* 0x000000ff6200720c */ /* 0x000fe20003f05070 */
[----:B-----5:R-:W0:Y:S01]  /*2e30*/  @P2 LDC.64 R84, c[0x0][0x468] ;  /* 0x00011a00ff542b82 */ /* 0x020e220000000a00 */
        /* <DEDUP_REMOVED lines=12> */
[--C-:B------:R-:W-:Y:S01]  /*2f00*/  HADD2.F32 R98, -RZ, R21.reuse.H1_H1 ;  /* 0x30000015ff627230 */ /* 0x100fe20000004100 */
[----:B------:R-:W1:Y:S01]  /*2f10*/  @P2 LDC.64 R90, c[0x0][0x408] ;  /* 0x00010200ff5a2b82 */ /* 0x000e620000000a00 */
[--C-:B------:R-:W-:Y:S01]  /*2f20*/  HADD2.F32 R100, -RZ, R20.reuse.H1_H1 ;  /* 0x30000014ff647230 */ /* 0x100fe20000004100 */
[C---:B------:R-:W-:Y:S01]  /*2f30*/  @P2 LOP3.LUT P3, RZ, R82.reuse, 0xff00, RZ, 0xc0, !PT ;  /* 0x0000ff0052ff2812 */ /* 0x040fe2000786c0ff */
[----:B------:R-:W-:Y:S01]  /*2f40*/  HADD2.F32 R125, -RZ, R20.H0_H0 ;  /* 0x20000014ff7d7230 */ /* 0x000fe20000004100 */
[----:B------:R-:W-:Y:S01]  /*2f50*/  @P2 LOP3.LUT P4, RZ, R82, 0xff0000, RZ, 0xc0, !PT ;  /* 0x00ff000052ff2812 */ /* 0x000fe2000788c0ff */
[--C-:B------:R-:W-:Y:S01]  /*2f60*/  HADD2.F32 R103, -RZ, R22.reuse.H0_H0 ;  /* 0x20000016ff677230 */ /* 0x100fe20000004100 */
[----:B------:R-:W-:Y:S01]  /*2f70*/  @P2 LOP3.LUT P5, RZ, R83, 0xff0000, RZ, 0xc0, !PT ;  /* 0x00ff000053ff2812 */ /* 0x000fe200078ac0ff */
[----:B------:R-:W-:Y:S01]  /*2f80*/  HADD2.F32 R121, -RZ, R21.H0_H0 ;  /* 0x20000015ff797230 */ /* 0x000fe20000004100 */
[----:B------:R-:W2:Y:S01]  /*2f90*/  @P2 LDC.64 R92, c[0x0][0x408] ;  /* 0x00010200ff5c2b82 */ /* 0x000ea20000000a00 */
[----:B------:R-:W-:-:S02]  /*2fa0*/  HADD2.F32 R96, -RZ, R22.H1_H1 ;  /* 0x30000016ff607230 */ /* 0x000fc40000004100 */
[-CC-:B0-----:R-:W-:Y:S01]  /*2fb0*/  @P1 FFMA.FTZ R67, R69, R94.reuse, R95.reuse ;  /* 0x0000005e45431223 */ /* 0x181fe2000001005f */
        /* <DEDUP_REMOVED lines=8> */
[----:B------:R-:W-:Y:S01]  /*3040*/  @P1 FADD.FTZ R65, R74, -R65 ;  /* 0x800000414a411221 */ /* 0x000fe20000010000 */
[----:B------:R-:W-:Y:S01]  /*3050*/  @P1 FFMA.FTZ R98, R4, R67, R98 ;  /* 0x0000004304621223 */ /* 0x000fe20000010062 */
[----:B------:R-:W-:Y:S01]  /*3060*/  @P1 FADD.FTZ R66, R73, -R66 ;  /* 0x8000004249421221 */ /* 0x000fe20000010000 */
[----:B------:R-:W-:-:S02]  /*3070*/  HADD2.F32 R94, -RZ, R23.H0_H0 ;  /* 0x20000017ff5e7230 */ /* 0x000fc40000004100 */
[----:B------:R-:W-:Y:S01]  /*3080*/  @P1 FADD.FTZ R67, R79, -R88 ;  /* 0x800000584f431221 */ /* 0x000fe20000010000 */
[----:B------:R-:W-:Y:S01]  /*3090*/  @P1 FFMA.FTZ R100, R4, R65, R100 ;  /* 0x0000004104641223 */ /* 0x000fe20000010064 */
[----:B------:R-:W-:Y:S01]  /*30a0*/  @P1 FADD.FTZ R84, R75, -R84 ;  /* 0x800000544b541221 */ /* 0x000fe20000010000 */
[----:B------:R-:W-:Y:S01]  /*30b0*/  @P1 FADD.FTZ R86, R77, -R86 ;  /* 0x800000564d561221 */ /* 0x000fe20000010000 */
[----:B------:R-:W-:Y:S01]  /*30c0*/  @P1 FADD.FTZ R65, R78, -R85 ;  /* 0x800000554e411221 */ /* 0x000fe20000010000 */
[C---:B------:R-:W-:Y:S01]  /*30d0*/  @P1 FFMA.FTZ R125, R4.reuse, R66, R125 ;  /* 0x00000042047d1223 */ /* 0x040fe2000001007d */
[C---:B------:R-:W-:Y:S01]  /*30e0*/  @P1 FFMA.FTZ R94, R4.reuse, R67, R94 ;  /* 0x00000043045e1223 */ /* 0x040fe2000001005e */
[C---:B------:R-:W-:Y:S01]  /*30f0*/  @P1 FFMA.FTZ R103, R4.reuse, R86, R103 ;  /* 0x0000005604671223 */ /* 0x040fe20000010067 */
[----:B------:R-:W0:Y:S01]  /*3100*/  @P2 LDC.64 R66, c[0x0][0x408] ;  /* 0x00010200ff422b82 */ /* 0x000e220000000a00 */
[C---:B------:R-:W-:Y:S01]  /*3110*/  @P1 FFMA.FTZ R121, R4.reuse, R84, R121 ;  /* 0x0000005404791223 */ /* 0x040fe20000010079 */
[----:B------:R-:W-:Y:S01]  /*3120*/  @P1 FFMA.FTZ R96, R4, R65, R96 ;  /* 0x0000004104601223 */ /* 0x000fe20000010060 */
[----:B------:R-:W-:-:S02]  /*3130*/  HADD2.F32 R95, -RZ, R23.H1_H1 ;  /* 0x30000017ff5f7230 */ /* 0x000fc40000004100 */
[----:B------:R-:W-:Y:S01]  /*3140*/  @P1 FADD.FTZ R86, R81, -R64 ;  /* 0x8000004051561221 */ /* 0x000fe20000010000 */
[----:B--2---:R-:W-:Y:S01]  /*3150*/  @P2 FMUL.FTZ R93, R94, R93 ;  /* 0x0000005d5e5d2220 */ /* 0x004fe20000410000 */
[----:B-1----:R-:W-:Y:S01]  /*3160*/  @P2 FMUL.FTZ R91, R96, R91 ;  /* 0x0000005b605b2220 */ /* 0x002fe20000410000 */
[----:B------:R-:W1:Y:S01]  /*3170*/  @P2 LDC.64 R84, c[0x0][0x408] ;  /* 0x00010200ff542b82 */ /* 0x000e620000000a00 */
[----:B------:R-:W-:Y:S01]  /*3180*/  @P1 FFMA.FTZ R95, R4, R86, R95 ;  /* 0x00000056045f1223 */ /* 0x000fe2000001005f */
[----:B------:R-:W-:Y:S01]  /*3190*/  @P2 LOP3.LUT P1, RZ, R82, 0xff, RZ, 0xc0, !PT ;  /* 0x000000ff52ff2812 */ /* 0x000fe2000782c0ff */
[----:B------:R-:W-:Y:S01]  /*31a0*/  @P2 FMUL.FTZ R90, R91, R90 ;  /* 0x0000005a5b5a2220 */ /* 0x000fe20000410000 */
[----:B------:R-:W-:-:S04]  /*31b0*/  @P2 FMUL.FTZ R92, R93, R92 ;  /* 0x0000005c5d5c2220 */ /* 0x000fc80000410000 */
[----:B------:R-:W2:Y:S01]  /*31c0*/  @P2 LDC.64 R64, c[0x0][0x408] ;  /* 0x00010200ff402b82 */ /* 0x000ea20000000a00 */
[----:B------:R-:W-:-:S04]  /*31d0*/  @P2 FSEL R92, R92, RZ, P5 ;  /* 0x000000ff5c5c2208 */ /* 0x000fc80002800000 */
[----:B------:R-:W-:-:S03]  /*31e0*/  @P2 F2FP.F16.F32.PACK_AB R92, RZ, R92 ;  /* 0x0000005cff5c223e */ /* 0x000fc600000000ff */
        /* <DEDUP_REMOVED lines=9> */
[----:B------:R-:W-:Y:S01]  /*3280*/  @P2 F2FP.F16.F32.PACK_AB R67, RZ, R67 ;  /* 0x00000043ff43223e */ /* 0x000fe200000000ff */
[----:B--2---:R-:W-:Y:S01]  /*3290*/  @P2 FMUL.FTZ R65, R121, R65 ;  /* 0x0000004179412220 */ /* 0x004fe20000410000 */
[----:B------:R-:W-:Y:S02]  /*32a0*/  F2FP.F16.F32.PACK_AB R66, R96, R103 ;  /* 0x000000676042723e */ /* 0x000fe400000000ff */
        /* <DEDUP_REMOVED lines=10> */
[----:B0-----:R-:W-:Y:S01]  /*3350*/  @P2 FMUL.FTZ R87, R98, R87 ;  /* 0x0000005762572220 */ /* 0x001fe20000410000 */
[----:B------:R-:W-:-:S02]  /*3360*/  @P2 FSEL R88, R88, RZ, P3 ;  /* 0x000000ff58582208 */ /* 0x000fc40001800000 */
[----:B------:R-:W-:Y:S01]  /*3370*/  @P2 PRMT R60, R4, 0x7610, R60 ;  /* 0x00007610043c2816 */ /* 0x000fe2000000003c */
[----:B------:R-:W-:Y:S01]  /*3380*/  @P2 FMUL.FTZ R86, R87, R86 ;  /* 0x0000005657562220 */ /* 0x000fe20000410000 */
[----:B------:R-:W-:Y:S02]  /*3390*/  @P2 F2FP.F16.F32.PACK_AB R88, RZ, R88 ;  /* 0x00000058ff58223e */ /* 0x000fe400000000ff */
[----:B------:R-:W-:Y:S02]  /*33a0*/  @P2 F2FP.F16.F32.PACK_AB R90, RZ, R90 ;  /* 0x0000005aff5a223e */ /* 0x000fe400000000ff */
[----:B------:R-:W-:Y:S02]  /*33b0*/  @P2 FSEL R86, R86, RZ, P1 ;  /* 0x000000ff56562208 */ /* 0x000fe40000800000 */
[----:B------:R-:W-:Y:S02]  /*33c0*/  @P2 PRMT R61, R84, 0x7610, R61 ;  /* 0x00007610543d2816 */ /* 0x000fe4000000003d */
[----:B------:R-:W-:-:S02]  /*33d0*/  @P2 F2FP.F16.F32.PACK_AB R86, RZ, R86 ;  /* 0x00000056ff56223e */ /* 0x000fc400000000ff */
[----:B------:R-:W-:Y:S02]  /*33e0*/  @P2 PRMT R62, R88, 0x7610, R62 ;  /* 0x00007610583e2816 */ /* 0x000fe4000000003e */
[----:B------:R-:W-:Y:S02]  /*33f0*/  @P2 PRMT R60, R60, 0x5410, R67 ;  /* 0x000054103c3c2816 */ /* 0x000fe40000000043 */
[----:B------:R-:W-:Y:S02]  /*3400*/  F2FP.F16.F32.PACK_AB R64, R100, R125 ;  /* 0x0000007d6440723e */ /* 0x000fe400000000ff */
[----:B------:R-:W-:Y:S02]  /*3410*/  F2FP.F16.F32.PACK_AB R65, R98, R121 ;  /* 0x000000796241723e */ /* 0x000fe400000000ff */
[----:B------:R-:W-:Y:S02]  /*3420*/  @P2 PRMT R61, R61, 0x5410, R86 ;  /* 0x000054103d3d2816 */ /* 0x000fe40000000056 */
[----:B------:R-:W-:-:S02]  /*3430*/  F2FP.F16.F32.PACK_AB R67, R95, R94 ;  /* 0x0000005e5f43723e */ /* 0x000fc400000000ff */
        /* <DEDUP_REMOVED lines=10> */
.L_x_5872:
[----:B------:R-:W-:Y:S01]  /*34e0*/  ISETP.GT.AND P1, PT, R92, RZ, PT ;  /* 0x000000ff5c00720c */ /* 0x000fe20003f24270 */
[--C-:B------:R-:W-:Y:S01]  /*34f0*/  HADD2.F32 R91, -RZ, R20.reuse.H0_H0 ;  /* 0x20000014ff5b7230 */ /* 0x100fe20000004100 */
[C---:B------:R-:W-:Y:S01]  /*3500*/  @P2 LOP3.LUT P3, RZ, R82.reuse, 0xff, RZ, 0xc0, !PT ;  /* 0x000000ff52ff2812 */ /* 0x040fe2000786c0ff */
[----:B------:R-:W-:Y:S01]  /*3510*/  HADD2.F32 R89, -RZ, R20.H1_H1 ;  /* 0x30000014ff597230 */ /* 0x000fe20000004100 */
[----:B------:R-:W-:Y:S01]  /*3520*/  @P2 LOP3.LUT P4, RZ, R82, 0xff00, RZ, 0xc0, !PT ;  /* 0x0000ff0052ff2812 */ /* 0x000fe2000788c0ff */
[--C-:B------:R-:W-:Y:S01]  /*3530*/  HADD2.F32 R90, -RZ, R21.reuse.H0_H0 ;  /* 0x20000015ff5a7230 */ /* 0x100fe20000004100 */
[C---:B------:R-:W-:Y:S01]  /*3540*/  @P2 LOP3.LUT P5, RZ, R83.reuse, 0xff00, RZ, 0xc0, !PT ;  /* 0x0000ff0053ff2812 */ /* 0x040fe200078ac0ff */
[----:B------:R-:W-:Y:S01]  /*3550*/  HADD2.F32 R103, -RZ, R22.H0_H0 ;  /* 0x20000016ff677230 */ /* 0x000fe20000004100 */
[----:B------:R-:W-:Y:S01]  /*3560*/  @P2 LOP3.LUT P6, RZ, R83, 0xff0000, RZ, 0xc0, !PT ;  /* 0x00ff000053ff2812 */ /* 0x000fe200078cc0ff */
[----:B------:R-:W-:Y:S02]  /*3570*/  HADD2.F32 R96, -RZ, R21.H1_H1 ;  /* 0x30000015ff607230 */ /* 0x000fe40000004100 */
[----:B------:R-:W-:-:S02]  /*3580*/  HADD2.F32 R125, -RZ, R23.H0_H0 ;  /* 0x20000017ff7d7230 */ /* 0x000fc40000004100 */
        /* <DEDUP_REMOVED lines=12> */
[-CC-:B------:R-:W-:Y:S01]  /*3650*/  @P1 FFMA.FTZ R88, R72, R94.reuse, R95.reuse ;  /* 0x0000005e48581223 */ /* 0x180fe2000001005f */
[----:B------:R-:W-:Y:S01]  /*3660*/  @P1 FADD.FTZ R87, R75, -R84 ;  /* 0x800000544b571221 */ /* 0x000fe20000010000 */
[C---:B------:R-:W-:Y:S01]  /*3670*/  @P1 FFMA.FTZ R96, R4.reuse, R93, R96 ;  /* 0x0000005d04601223 */ /* 0x040fe20000010060 */
[----:B------:R-:W0:Y:S01]  /*3680*/  @P2 LDC.64 R84, c[0x0][0x408] ;  /* 0x00010200ff542b82 */ /* 0x000e220000000a00 */
[----:B------:R-:W-:Y:S01]  /*3690*/  @P1 FFMA.FTZ R93, R71, R94, R95 ;  /* 0x0000005e475d1223 */ /* 0x000fe2000001005f */
[----:B------:R-:W-:Y:S01]  /*36a0*/  @P1 FFMA.FTZ R90, R4, R87, R90 ;  /* 0x00000057045a1223 */ /* 0x000fe2000001005a */
[----:B------:R-:W-:Y:S01]  /*36b0*/  @P1 FADD.FTZ R88, R79, -R88 ;  /* 0x800000584f581221 */ /* 0x000fe20000010000 */
[----:B------:R-:W-:-:S02]  /*36c0*/  HADD2.F32 R121, -RZ, R22.H1_H1 ;  /* 0x30000016ff797230 */ /* 0x000fc40000004100 */
[----:B------:R-:W-:Y:S01]  /*36d0*/  @P1 FADD.FTZ R93, R78, -R93 ;  /* 0x8000005d4e5d1221 */ /* 0x000fe20000010000 */
[C---:B------:R-:W-:Y:S01]  /*36e0*/  @P1 FFMA.FTZ R125, R4.reuse, R88, R125 ;  /* 0x00000058047d1223 */ /* 0x040fe2000001007d */
[----:B------:R-:W1:Y:S02]  /*36f0*/  @P2 LDC.64 R86, c[0x0][0x408] ;  /* 0x00010200ff562b82 */ /* 0x000e640000000a00 */
[----:B------:R-:W-:-:S06]  /*3700*/  @P1 FFMA.FTZ R121, R4, R93, R121 ;  /* 0x0000005d04791223 */ /* 0x000fcc0000010079 */
[----:B------:R-:W2:Y:S01]  /*3710*/  @P2 LDC.64 R92, c[0x0][0x408] ;  /* 0x00010200ff5c2b82 */ /* 0x000ea20000000a00 */
[----:B0-----:R-:W-:Y:S01]  /*3720*/  @P2 FMUL.FTZ R85, R91, R85 ;  /* 0x000000555b552220 */ /* 0x001fe20000410000 */
[----:B-1----:R-:W-:-:S03]  /*3730*/  @P2 FMUL.FTZ R89, R89, R87 ;  /* 0x0000005759592220 */ /* 0x002fc60000410000 */
[----:B------:R-:W-:-:S03]  /*3740*/  @P2 FMUL.FTZ R87, R85, R84 ;  /* 0x0000005455572220 */ /* 0x000fc60000410000 */
[----:B------:R-:W0:Y:S01]  /*3750*/  @P2 LDC.64 R84, c[0x0][0x408] ;  /* 0x00010200ff542b82 */ /* 0x000e220000000a00 */
[----:B------:R-:W-:Y:S01]  /*3760*/  @P2 FMUL.FTZ R86, R89, R86 ;  /* 0x0000005659562220 */ /* 0x000fe20000410000 */
[----:B------:R-:W-:Y:S02]  /*3770*/  @P2 FSEL R98, R87, RZ, P3 ;  /* 0x000000ff57622208 */ /* 0x000fe40001800000 */
[----:B------:R-:W-:Y:S01]  /*3780*/  @P2 LOP3.LUT P3, RZ, R82, 0xff0000, RZ, 0xc0, !PT ;  /* 0x00ff000052ff2812 */ /* 0x000fe2000786c0ff */
[----:B--2---:R-:W-:Y:S01]  /*3790*/  @P2 FMUL.FTZ R93, R125, R93 ;  /* 0x0000005d7d5d2220 */ /* 0x004fe20000410000 */
[----:B------:R-:W-:Y:S02]  /*37a0*/  @P2 FSEL R100, R86, RZ, P4 ;  /* 0x000000ff56642208 */ /* 0x000fe40002000000 */
[----:B------:R-:W1:Y:S01]  /*37b0*/  @P2 LDC.64 R88, c[0x0][0x408] ;  /* 0x00010200ff582b82 */ /* 0x000e620000000a00 */
[----:B------:R-:W-:Y:S01]  /*37c0*/  @P2 LOP3.LUT P4, RZ, R83, 0xff, RZ, 0xc0, !PT ;  /* 0x000000ff53ff2812 */ /* 0x000fe2000788c0ff */
[----:B------:R-:W-:Y:S01]  /*37d0*/  @P2 FMUL.FTZ R92, R93, R92 ;  /* 0x0000005c5d5c2220 */ /* 0x000fe20000410000 */
[----:B------:R-:W-:-:S02]  /*37e0*/  @P2 F2FP.F16.F32.PACK_AB R98, RZ, R98 ;  /* 0x00000062ff62223e */ /* 0x000fc400000000ff */
[----:B------:R-:W-:Y:S02]  /*37f0*/  @P2 F2FP.F16.F32.PACK_AB R100, RZ, R100 ;  /* 0x00000064ff64223e */ /* 0x000fe400000000ff */
[----:B------:R-:W-:Y:S01]  /*3800*/  @P2 FSEL R92, R92, RZ, P6 ;  /* 0x000000ff5c5c2208 */ /* 0x000fe20003000000 */
[----:B------:R-:W2:Y:S01]  /*3810*/  @P2 LDC.64 R86, c[0x0][0x408] ;  /* 0x00010200ff562b82 */ /* 0x000ea20000000a00 */
[----:B------:R-:W-:Y:S02]  /*3820*/  @P2 PRMT R60, R98, 0x7610, R60 ;  /* 0x00007610623c2816 */ /* 0x000fe4000000003c */
[----:B------:R-:W-:Y:S02]  /*3830*/  @P2 F2FP.F16.F32.PACK_AB R92, RZ, R92 ;  /* 0x0000005cff5c223e */ /* 0x000fe400000000ff */
[----:B------:R-:W-:Y:S02]  /*3840*/  @P2 PRMT R60, R60, 0x5410, R100 ;  /* 0x000054103c3c2816 */ /* 0x000fe40000000064 */
[----:B------:R-:W-:Y:S01]  /*3850*/  @P2 PRMT R63, R92, 0x7610, R63 ;  /* 0x000076105c3f2816 */ /* 0x000fe2000000003f */
[----:B0-----:R-:W-:-:S02]  /*3860*/  @P2 FMUL.FTZ R85, R90, R85 ;  /* 0x000000555a552220 */ /* 0x001fc40000410000 */
[----:B------:R-:W0:Y:S02]  /*3870*/  @P2 LDC.64 R90, c[0x0][0x408] ;  /* 0x00010200ff5a2b82 */ /* 0x000e240000000a00 */
[----:B------:R-:W-:Y:S01]  /*3880*/  @P2 FMUL.FTZ R84, R85, R84 ;  /* 0x0000005455542220 */ /* 0x000fe20000410000 */
[----:B-1----:R-:W-:-:S04]  /*3890*/  @P2 FMUL.FTZ R89, R103, R89 ;  /* 0x0000005967592220 */ /* 0x002fc80000410000 */
[----:B------:R-:W-:Y:S02]  /*38a0*/  @P2 FSEL R84, R84, RZ, P3 ;  /* 0x000000ff54542208 */ /* 0x000fe40001800000 */
[----:B------:R-:W-:Y:S01]  /*38b0*/  @P2 LOP3.LUT P3, RZ, R82, 0xff000000, RZ, 0xc0, !PT ;  /* 0xff00000052ff2812 */ /* 0x000fe2000786c0ff */
[----:B------:R-:W-:Y:S01]  /*38c0*/  @P2 FMUL.FTZ R88, R89, R88 ;  /* 0x0000005859582220 */ /* 0x000fe20000410000 */
[----:B------:R-:W-:Y:S01]  /*38d0*/  @P2 F2FP.F16.F32.PACK_AB R84, RZ, R84 ;  /* 0x00000054ff54223e */ /* 0x000fe200000000ff */
[----:B--2---:R-:W-:-:S03]  /*38e0*/  @P2 FMUL.FTZ R87, R96, R87 ;  /* 0x0000005760572220 */ /* 0x004fc60000410000 */
[----:B------:R-:W-:Y:S02]  /*38f0*/  @P2 FSEL R88, R88, RZ, P4 ;  /* 0x000000ff58582208 */ /* 0x000fe40002000000 */
[----:B------:R-:W-:Y:S01]  /*3900*/  @P2 PRMT R61, R84, 0x7610, R61 ;  /* 0x00007610543d2816 */ /* 0x000fe2000000003d */
[----:B------:R-:W-:Y:S01]  /*3910*/  @P2 FMUL.FTZ R86, R87, R86 ;  /* 0x0000005657562220 */ /* 0x000fe20000410000 */
[----:B------:R-:W-:-:S04]  /*3920*/  @P2 F2FP.F16.F32.PACK_AB R88, RZ, R88 ;  /* 0x00000058ff58223e */ /* 0x000fc800000000ff */
[----:B------:R-:W-:Y:S01]  /*3930*/  @P2 FSEL R86, R86, RZ, P3 ;  /* 0x000000ff56562208 */ /* 0x000fe20001800000 */
[----:B0-----:R-:W-:Y:S01]  /*3940*/  @P2 FMUL.FTZ R91, R121, R91 ;  /* 0x0000005b795b2220 */ /* 0x001fe20000410000 */
[----:B------:R-:W-:Y:S02]  /*3950*/  @P2 PRMT R62, R88, 0x7610, R62 ;  /* 0x00007610583e2816 */ /* 0x000fe4000000003e */
[----:B------:R-:W-:Y:S01]  /*3960*/  @P2 F2FP.F16.F32.PACK_AB R86, RZ, R86 ;  /* 0x00000056ff56223e */ /* 0x000fe200000000ff */
[----:B------:R-:W-:-:S03]  /*3970*/  @P2 FMUL.FTZ R90, R91, R90 ;  /* 0x0000005a5b5a2220 */ /* 0x000fc60000410000 */
[----:B------:R-:W-:Y:S02]  /*3980*/  @P2 PRMT R61, R61, 0x5410, R86 ;  /* 0x000054103d3d2816 */ /* 0x000fe40000000056 */
        /* <DEDUP_REMOVED lines=16> */
.L_x_5871:
[----:B------:R-:W-:Y:S05]  /*3a90*/  @!P0 BRA `(.L_x_5874) ;  /* 0x00000004007c8947 */ /* 0x000fea0003800000 */
[----:B0-----:R-:W0:Y:S01]  /*3aa0*/  @P2 LDC.64 R64, c[0x0][0x408] ;  /* 0x00010200ff402b82 */ /* 0x001e220000000a00 */
[-CC-:B------:R-:W-:Y:S01]  /*3ab0*/  FFMA.FTZ R66, R18, R94.reuse, R95.reuse ;  /* 0x0000005e12427223 */ /* 0x180fe2000001005f */
[----:B------:R-:W-:Y:S01]  /*3ac0*/  ISETP.GT.AND P1, PT, R92, RZ, PT ;  /* 0x000000ff5c00720c */ /* 0x000fe20003f24270 */
[-CC-:B------:R-:W-:Y:S01]  /*3ad0*/  FFMA.FTZ R87, R19, R94.reuse, R95.reuse ;  /* 0x0000005e13577223 */ /* 0x180fe2000001005f */
[-CC-:B------:R-:W-:Y:S01]  /*3ae0*/  FFMA.FTZ R86, R68, R94.reuse, R95.reuse ;  /* 0x0000005e44567223 */ /* 0x180fe2000001005f */
[----:B------:R-:W-:Y:S01]  /*3af0*/  FADD.FTZ R67, R73, -R66 ;  /* 0x8000004249437221 */ /* 0x000fe20000010000 */
[-CC-:B------:R-:W-:Y:S01]  /*3b00*/  FFMA.FTZ R91, R69, R94.reuse, R95.reuse ;  /* 0x0000005e455b7223 */ /* 0x180fe2000001005f */
[-CC-:B------:R-:W-:Y:S01]  /*3b10*/  FFMA.FTZ R88, R70, R94.reuse, R95.reuse ;  /* 0x0000005e46587223 */ /* 0x180fe2000001005f */
[----:B------:R-:W1:Y:S01]  /*3b20*/  @P2 LDC.64 R84, c[0x0][0x408] ;  /* 0x00010200ff542b82 */ /* 0x000e620000000a00 */
[----:B------:R-:W-:Y:S01]  /*3b30*/  FMUL.FTZ R92, R4, R67 ;  /* 0x00000043045c7220 */ /* 0x000fe20000410000 */
[-C--:B------:R-:W-:Y:S01]  /*3b40*/  FFMA.FTZ R90, R72, R94.reuse, R95 ;  /* 0x0000005e485a7223 */ /* 0x080fe2000001005f */
[----:B------:R-:W-:Y:S01]  /*3b50*/  FADD.FTZ R87, R74, -R87 ;  /* 0x800000574a577221 */ /* 0x000fe20000010000 */
[----:B------:R-:W-:Y:S01]  /*3b60*/  FADD.FTZ R89, R75, -R86 ;  /* 0x800000564b597221 */ /* 0x000fe20000010000 */
[----:B------:R-:W-:Y:S01]  /*3b70*/  FADD.FTZ R91, R76, -R91 ;  /* 0x8000005b4c5b7221 */ /* 0x000fe20000010000 */
[----:B------:R-:W-:Y:S01]  /*3b80*/  FSEL R92, R92, RZ, P1 ;  /* 0x000000ff5c5c7208 */ /* 0x000fe20000800000 */
[-CC-:B------:R-:W-:Y:S01]  /*3b90*/  FFMA.FTZ R103, R71, R94.reuse, R95.reuse ;  /* 0x0000005e47677223 */ /* 0x180fe2000001005f */
[----:B------:R-:W2:Y:S01]  /*3ba0*/  @P2 LDC.64 R66, c[0x0][0x408] ;  /* 0x00010200ff422b82 */ /* 0x000ea20000000a00 */
[----:B------:R-:W-:Y:S01]  /*3bb0*/  FFMA.FTZ R94, R80, R94, R95 ;  /* 0x0000005e505e7223 */ /* 0x000fe2000001005f */
[----:B------:R-:W-:Y:S01]  /*3bc0*/  FADD.FTZ R93, R77, -R88 ;  /* 0x800000584d5d7221 */ /* 0x000fe20000010000 */
[----:B------:R-:W-:Y:S01]  /*3bd0*/  FADD.FTZ R121, R79, -R90 ;  /* 0x8000005a4f797221 */ /* 0x000fe20000010000 */
[C---:B------:R-:W-:Y:S01]  /*3be0*/  FMUL.FTZ R98, R4.reuse, R87 ;  /* 0x0000005704627220 */ /* 0x040fe20000410000 */
[C---:B------:R-:W-:Y:S01]  /*3bf0*/  FMUL.FTZ R96, R4.reuse, R89 ;  /* 0x0000005904607220 */ /* 0x040fe20000410000 */
[----:B------:R-:W-:Y:S01]  /*3c00*/  FMUL.FTZ R95, R4, R91 ;  /* 0x0000005b045f7220 */ /* 0x000fe20000410000 */
        /* <DEDUP_REMOVED lines=39> */
[----:B------:R-:W-:-:S02]  /*3e80*/  @P2 F2FP.F16.F32.PACK_AB R67, RZ, R100 ;  /* 0x00000064ff43223e */ /* 0x000fc400000000ff */
[----:B------:R-:W-:Y:S01]  /*3e90*/  @P2 F2FP.F16.F32.PACK_AB R85, RZ, R85 ;  /* 0x00000055ff55223e */ /* 0x000fe200000000ff */
[----:B--2---:R-:W-:Y:S01]  /*3ea0*/  @P2 FMUL.FTZ R91, R102, R91 ;  /* 0x0000005b665b2220 */ /* 0x004fe20000410000 */
[----:B------:R-:W-:Y:S02]  /*3eb0*/  @P2 FSEL R86, R86, RZ, P3 ;  /* 0x000000ff56562208 */ /* 0x000fe40001800000 */
[----:B------:R-:W-:Y:S01]  /*3ec0*/  @P2 FSEL R88, R88, RZ, P5 ;  /* 0x000000ff58582208 */ /* 0x000fe20002800000 */
[----:B------:R-:W-:Y:S01]  /*3ed0*/  @P2 FMUL.FTZ R90, R91, R90 ;  /* 0x0000005a5b5a2220 */ /* 0x000fe20000410000 */
[----:B------:R-:W-:Y:S02]  /*3ee0*/  @P2 F2FP.F16.F32.PACK_AB R87, RZ, R64 ;  /* 0x00000040ff57223e */ /* 0x000fe400000000ff */
[----:B------:R-:W-:Y:S02]  /*3ef0*/  @P2 F2FP.F16.F32.PACK_AB R84, RZ, R84 ;  /* 0x00000054ff54223e */ /* 0x000fe400000000ff */
[----:B------:R-:W-:-:S02]  /*3f00*/  @P2 FSEL R90, R90, RZ, P6 ;  /* 0x000000ff5a5a2208 */ /* 0x000fc40003000000 */
[----:B------:R-:W-:Y:S02]  /*3f10*/  @P2 F2FP.F16.F32.PACK_AB R86, RZ, R86 ;  /* 0x00000056ff56223e */ /* 0x000fe400000000ff */
[----:B------:R-:W-:Y:S02]  /*3f20*/  @P2 F2FP.F16.F32.PACK_AB R88, RZ, R88 ;  /* 0x00000058ff58223e */ /* 0x000fe400000000ff */
[----:B------:R-:W-:Y:S02]  /*3f30*/  @P2 F2FP.F16.F32.PACK_AB R90, RZ, R90 ;  /* 0x0000005aff5a223e */ /* 0x000fe400000000ff */
[----:B------:R-:W-:Y:S02]  /*3f40*/  @P2 PRMT R60, R67, 0x7610, R60 ;  /* 0x00007610433c2816 */ /* 0x000fe4000000003c */
        /* <DEDUP_REMOVED lines=20> */
.L_x_5874:
        /* <DEDUP_REMOVED lines=24> */
.L_x_5876:
[----:B------:R-:W-:Y:S05]  /*4210*/  BSYNC.RECONVERGENT B2 ;  /* 0x0000000000027941 */ /* 0x000fea0003800200 */
.L_x_5875:
        /* <DEDUP_REMOVED lines=13> */
.L_x_5878:
[----:B------:R-:W-:Y:S05]  /*42f0*/  BSYNC.RECONVERGENT B2 ;  /* 0x0000000000027941 */ /* 0x000fea0003800200 */
.L_x_5877:
        /* <DEDUP_REMOVED lines=13> */
.L_x_5880:
[----:B------:R-:W-:Y:S05]  /*43d0*/  BSYNC.RECONVERGENT B2 ;  /* 0x0000000000027941 */ /* 0x000fea0003800200 */
.L_x_5879:
        /* <DEDUP_REMOVED lines=13> */
.L_x_5882:
[----:B------:R-:W-:Y:S05]  /*44b0*/  BSYNC.RECONVERGENT B2 ;  /* 0x0000000000027941 */ /* 0x000fea0003800200 */
.L_x_5881:
        /* <DEDUP_REMOVED lines=13> */
.L_x_5884:
[----:B------:R-:W-:Y:S05]  /*4590*/  BSYNC.RECONVERGENT B2 ;  /* 0x0000000000027941 */ /* 0x000fea0003800200 */
.L_x_5883:
        /* <DEDUP_REMOVED lines=13> */
.L_x_5886:
[----:B------:R-:W-:Y:S05]  /*4670*/  BSYNC.RECONVERGENT B2 ;  /* 0x0000000000027941 */ /* 0x000fea0003800200 */
.L_x_5885:
        /* <DEDUP_REMOVED lines=13> */
.L_x_5888:
[----:B------:R-:W-:Y:S05]  /*4750*/  BSYNC.RECONVERGENT B2 ;  /* 0x0000000000027941 */ /* 0x000fea0003800200 */
.L_x_5887:
[----:B------:R-:W-:-:S04]  /*4760*/  @P2 F2FP.F16.F32.PACK_AB R84, RZ, R84 ;  /* 0x00000054ff54223e */ /* 0x000fc800000000ff */
[----:B------:R-:W-:-:S07]  /*4770*/  @P2 PRMT R63, R63, 0x5410, R84 ;  /* 0x000054103f3f2816 */ /* 0x000fce0000000054 */
.L_x_5873:
[----:B------:R-:W-:Y:S05]  /*4780*/  BSYNC.RECONVERGENT B1 ;  /* 0x0000000000017941 */ /* 0x000fea0003800200 */
.L_x_5870:
        /* <DEDUP_REMOVED lines=12> */
.L_x_5846:
[----:B------:R-:W-:Y:S05]  /*4850*/  BSYNC B0 ;  /* 0x0000000000007941 */ /* 0x000fea0003800000 */
.L_x_5845:
[----:B------:R-:W0:Y:S01]  /*4860*/  S2R R82, SR_TID.X ;  /* 0x0000000000527919 */ /* 0x000e220000002100 */
[----:B------:R-:W-:Y:S01]  /*4870*/  MOV R4, 0x400 ;  /* 0x0000040000047802 */ /* 0x000fe20000000f00 */
[----:B------:R-:W-:Y:S05]  /*4880*/  WARPSYNC.ALL ;  /* 0x0000000000007948 */ /* 0x000fea0003800000 */
[----:B------:R-:W1:Y:S01]  /*4890*/  S2R R5, SR_CgaCtaId ;  /* 0x0000000000057919 */ /* 0x000e620000008800 */
[----:B------:R-:W2:Y:S01]  /*48a0*/  LDC R20, c[0x0][0x388] ;  /* 0x0000e200ff147b82 */ /* 0x000ea20000000800 */
[----:B------:R-:W3:Y:S07]  /*48b0*/  LDCU.128 UR16, c[0x0][0x440] ;  /* 0x00008800ff1077ac */ /* 0x000eee0008000c00 */
[----:B------:R-:W2:Y:S01]  /*48c0*/  S2UR UR4, SR_CTAID.X ;  /* 0x00000000000479c3 */ /* 0x000ea20000002500 */
[----:B0-----:R-:W-:-:S02]  /*48d0*/  SHF.L.U32 R2, R82, 0x6, RZ ;  /* 0x0000000652027819 */ /* 0x001fc400000006ff */
[----:B------:R-:W-:Y:S02]  /*48e0*/  SHF.L.U32 R0, R82, 0x5, RZ ;  /* 0x0000000552007819 */ /* 0x000fe400000006ff */
        /* <DEDUP_REMOVED lines=98> */
.L_x_5850:
        /* <DEDUP_REMOVED lines=8> */
.L_x_5891:
[----:B------:R-:W-:Y:S05]  /*4f90*/  BSYNC B1 ;  /* 0x0000000000017941 */ /* 0x000fea0003800000 */
.L_x_5890:
        /* <DEDUP_REMOVED lines=8> */
.L_x_5892:
[----:B------:R-:W-:Y:S01]  /*5020*/  FADD.FTZ R87, R87, R2 ;  /* 0x0000000257577221 */ /* 0x000fe20000010000 */
[----:B------:R-:W-:-:S04]  /*5030*/  HFMA2 R102, -RZ, RZ, 0, 1.1920928955078125e-07 ;  /* 0x00000002ff667431 */ /* 0x000fc800000001ff */
[----:B------:R-:W-:Y:S02]  /*5040*/  MOV R101, R87 ;  /* 0x0000005700657202 */ /* 0x000fe40000000f00 */
[----:B------:R-:W-:-:S07]  /*5050*/  MOV R89, R100 ;  /* 0x0000006400597202 */ /* 0x000fce0000000f00 */
[----:B------:R-:W-:Y:S05]  /*5060*/  WARPSYNC.COLLECTIVE R98, `(.L_x_5893) ;  /* 0x0000000062087348 */ /* 0x000fea0003c00000 */
[----:B------:R0:W1:Y:S02]  /*5070*/  SHFL.BFLY P0, R100, R101, R102, R103 ;  /* 0x0c00006665647389 */ /* 0x0000640000000067 */
[----:B01----:R-:W-:Y:S05]  /*5080*/  ENDCOLLECTIVE ;  /* 0x000000000000791b */ /* 0x003fea0003800000 */
.L_x_5893:
[----:B------:R-:W-:-:S05]  /*5090*/  FADD.FTZ R89, R89, R86 ;  /* 0x0000005659597221 */ /* 0x000fca0000010000 */
[----:B------:R-:W-:Y:S02]  /*50a0*/  MOV R101, R89 ;  /* 0x0000005900657202 */ /* 0x000fe40000000f00 */
[----:B------:R-:W-:-:S07]  /*50b0*/  MOV R88, R100 ;  /* 0x0000006400587202 */ /* 0x000fce0000000f00 */
[----:B------:R-:W-:Y:S05]  /*50c0*/  WARPSYNC.COLLECTIVE R98, `(.L_x_5894) ;  /* 0x0000000062087348 */ /* 0x000fea0003c00000 */
[----:B------:R0:W1:Y:S02]  /*50d0*/  SHFL.BFLY P0, R100, R101, R102, R103 ;  /* 0x0c00006665647389 */ /* 0x0000640000000067 */
[----:B01----:R-:W-:Y:S05]  /*50e0*/  ENDCOLLECTIVE ;  /* 0x000000000000791b */ /* 0x003fea0003800000 */
.L_x_5894:
[----:B------:R-:W-:Y:S01]  /*50f0*/  FADD.FTZ R88, R87, R88 ;  /* 0x0000005857587221 */ /* 0x000fe20000010000 */
[----:B------:R-:W-:-:S04]  /*5100*/  HFMA2 R102, -RZ, RZ, 0, 2.384185791015625e-07 ;  /* 0x00000004ff667431 */ /* 0x000fc800000001ff */
[----:B------:R-:W-:Y:S02]  /*5110*/  MOV R101, R88 ;  /* 0x0000005800657202 */ /* 0x000fe40000000f00 */
[----:B------:R-:W-:-:S07]  /*5120*/  MOV R94, R100 ;  /* 0x00000064005e7202 */ /* 0x000fce0000000f00 */
[----:B------:R-:W-:Y:S05]  /*5130*/  WARPSYNC.COLLECTIVE R98, `(.L_x_5895) ;  /* 0x0000000062087348 */ /* 0x000fea0003c00000 */
[----:B------:R0:W1:Y:S02]  /*5140*/  SHFL.BFLY P0, R100, R101, R102, R103 ;  /* 0x0c00006665647389 */ /* 0x0000640000000067 */
[----:B01----:R-:W-:Y:S05]  /*5150*/  ENDCOLLECTIVE ;  /* 0x000000000000791b */ /* 0x003fea0003800000 */
.L_x_5895:
[----:B------:R-:W-:-:S05]  /*5160*/  FADD.FTZ R94, R89, R94 ;  /* 0x0000005e595e7221 */ /* 0x000fca0000010000 */
[----:B------:R-:W-:Y:S02]  /*5170*/  MOV R101, R94 ;  /* 0x0000005e00657202 */ /* 0x000fe40000000f00 */
[----:B------:R-:W-:-:S07]  /*5180*/  MOV R91, R100 ;  /* 0x00000064005b7202 */ /* 0x000fce0000000f00 */
[----:B------:R-:W-:Y:S05]  /*5190*/  WARPSYNC.COLLECTIVE R98, `(.L_x_5896) ;  /* 0x0000000062087348 */ /* 0x000fea0003c00000 */
[----:B------:R0:W1:Y:S02]  /*51a0*/  SHFL.BFLY P0, R100, R101, R102, R103 ;  /* 0x0c00006665647389 */ /* 0x0000640000000067 */
[----:B01----:R-:W-:Y:S05]  /*51b0*/  ENDCOLLECTIVE ;  /* 0x000000000000791b */ /* 0x003fea0003800000 */
.L_x_5896:
[----:B------:R-:W-:Y:S01]  /*51c0*/  FADD.FTZ R91, R88, R91 ;  /* 0x0000005b585b7221 */ /* 0x000fe20000010000 */
[----:B------:R-:W-:-:S04]  /*51d0*/  HFMA2 R102, -RZ, RZ, 0, 4.76837158203125e-07 ;  /* 0x00000008ff667431 */ /* 0x000fc800000001ff */
[----:B------:R-:W-:Y:S02]  /*51e0*/  MOV R101, R91 ;  /* 0x0000005b00657202 */ /* 0x000fe40000000f00 */
[----:B------:R-:W-:-:S07]  /*51f0*/  MOV R95, R100 ;  /* 0x00000064005f7202 */ /* 0x000fce0000000f00 */
[----:B------:R-:W-:Y:S05]  /*5200*/  WARPSYNC.COLLECTIVE R98, `(.L_x_5897) ;  /* 0x0000000062087348 */ /* 0x000fea0003c00000 */
[----:B------:R0:W1:Y:S02]  /*5210*/  SHFL.BFLY P0, R100, R101, R102, R103 ;  /* 0x0c00006665647389 */ /* 0x0000640000000067 */
[----:B01----:R-:W-:Y:S05]  /*5220*/  ENDCOLLECTIVE ;  /* 0x000000000000791b */ /* 0x003fea0003800000 */
.L_x_5897:
[----:B------:R-:W-:-:S05]  /*5230*/  FADD.FTZ R95, R94, R95 ;  /* 0x0000005f5e5f7221 */ /* 0x000fca0000010000 */
[----:B------:R-:W-:Y:S02]  /*5240*/  MOV R101, R95 ;  /* 0x0000005f00657202 */ /* 0x000fe40000000f00 */
[----:B------:R-:W-:-:S07]  /*5250*/  MOV R2, R100 ;  /* 0x0000006400027202 */ /* 0x000fce0000000f00 */
[----:B------:R-:W-:Y:S05]  /*5260*/  WARPSYNC.COLLECTIVE R98, `(.L_x_5898) ;  /* 0x0000000062087348 */ /* 0x000fea0003c00000 */
[----:B------:R0:W1:Y:S02]  /*5270*/  SHFL.BFLY P0, R100, R101, R102, R103 ;  /* 0x0c00006665647389 */ /* 0x0000640000000067 */
[----:B01----:R-:W-:Y:S05]  /*5280*/  ENDCOLLECTIVE ;  /* 0x000000000000791b */ /* 0x003fea0003800000 */
.L_x_5898:
[----:B------:R-:W-:Y:S01]  /*5290*/  FADD.FTZ R2, R91, R2 ;  /* 0x000000025b027221 */ /* 0x000fe20000010000 */
[----:B------:R-:W-:-:S04]  /*52a0*/  HFMA2 R102, -RZ, RZ, 0, 9.5367431640625e-07 ;  /* 0x00000010ff667431 */ /* 0x000fc800000001ff */
[----:B------:R-:W-:Y:S02]  /*52b0*/  MOV R101, R2 ;  /* 0x0000000200657202 */ /* 0x000fe40000000f00 */
[----:B------:R-:W-:-:S07]  /*52c0*/  MOV R86, R100 ;  /* 0x0000006400567202 */ /* 0x000fce0000000f00 */
[----:B------:R-:W-:Y:S05]  /*52d0*/  WARPSYNC.COLLECTIVE R98, `(.L_x_5899) ;  /* 0x0000000062087348 */ /* 0x000fea0003c00000 */
[----:B------:R0:W1:Y:S02]  /*52e0*/  SHFL.BFLY P0, R100, R101, R102, R103 ;  /* 0x0c00006665647389 */ /* 0x0000640000000067 */
[----:B01----:R-:W-:Y:S05]  /*52f0*/  ENDCOLLECTIVE ;  /* 0x000000000000791b */ /* 0x003fea0003800000 */
.L_x_5899:
[----:B------:R-:W-:-:S05]  /*5300*/  FADD.FTZ R86, R95, R86 ;  /* 0x000000565f567221 */ /* 0x000fca0000010000 */
[----:B------:R-:W-:Y:S02]  /*5310*/  MOV R101, R86 ;  /* 0x0000005600657202 */ /* 0x000fe40000000f00 */
[----:B------:R-:W-:-:S07]  /*5320*/  MOV R87, R100 ;  /* 0x0000006400577202 */ /* 0x000fce0000000f00 */
[----:B------:R-:W-:Y:S05]  /*5330*/  WARPSYNC.COLLECTIVE R98, `(.L_x_5900) ;  /* 0x0000000062087348 */ /* 0x000fea0003c00000 */
[----:B------:R0:W1:Y:S02]  /*5340*/  SHFL.BFLY P0, R100, R101, R102, R103 ;  /* 0x0c00006665647389 */ /* 0x0000640000000067 */
[----:B01----:R-:W-:Y:S05]  /*5350*/  ENDCOLLECTIVE ;  /* 0x000000000000791b */ /* 0x003fea0003800000 */
.L_x_5900:
[----:B------:R-:W-:Y:S01]  /*5360*/  MOV R89, R100 ;  /* 0x0000006400597202 */ /* 0x000fe20000000f00 */
[----:B------:R-:W-:Y:S06]  /*5370*/  BRA `(.L_x_5901) ;  /* 0xffffffbc00dc7947 */ /* 0x000fec000383ffff */
.L_x_5902:
        /* <DEDUP_REMOVED lines=16> */
.L_x_11261:


//--------------------- .text._ZN10layer_norm13ln_bwd_kernelINS_13Kernel_traitsIf6__halfS2_S2_fjLj512ELj1ELj4ELj1ELj16ENS_18Kernel_traits_baseILj512EfS2_S2_S2_fjLj128EEEEELb1ELb1ELb0ELb0EEEvNS_9BwdParamsE --------------------------
	.section	.text._ZN10layer_norm13ln_bwd_kernelINS_13Kernel_traitsIf6__halfS2_S2_fjLj512ELj1ELj4ELj1ELj16ENS_18Kernel_traits_baseILj512EfS2_S2_S2_fjLj128EEEEELb1ELb1ELb0ELb0EEEvNS_9BwdParamsE,"ax",@progbits
	.align	128
        .global         _ZN10layer_norm13ln_bwd_kernelINS_13Kernel_traitsIf6__halfS2_S2_fjLj512ELj1ELj4ELj1ELj16ENS_18Kernel_traits_baseILj512EfS2_S2_S2_fjLj128EEEEELb1ELb1ELb0ELb0EEEvNS_9BwdParamsE
        .type           _ZN10layer_norm13ln_bwd_kernelINS_13Kernel_traitsIf6__halfS2_S2_fjLj512ELj1ELj4ELj1ELj16ENS_18Kernel_traits_baseILj512EfS2_S2_S2_fjLj128EEEEELb1ELb1ELb0ELb0EEEvNS_9BwdParamsE,@function
        .size           _ZN10layer_norm13ln_bwd_kernelINS_13Kernel_traitsIf6__halfS2_S2_fjLj512ELj1ELj4ELj1ELj16ENS_18Kernel_traits_baseILj512EfS2_S2_S2_fjLj128EEEEELb1ELb1ELb0ELb0EEEvNS_9BwdParamsE,(.L_x_11262 - _ZN10layer_norm13ln_bwd_kernelINS_13Kernel_traitsIf6__halfS2_S2_fjLj512ELj1ELj4ELj1ELj16ENS_18Kernel_traits_baseILj512EfS2_S2_S2_fjLj128EEEEELb1ELb1ELb0ELb0EEEvNS_9BwdParamsE)
        .other          _ZN10layer_norm13ln_bwd_kernelINS_13Kernel_traitsIf6__halfS2_S2_fjLj512ELj1ELj4ELj1ELj16ENS_18Kernel_traits_baseILj512EfS2_S2_S2_fjLj128EEEEELb1ELb1ELb0ELb0EEEvNS_9BwdParamsE,@"STO_CUDA_ENTRY STV_DEFAULT"
_ZN10layer_norm13ln_bwd_kernelINS_13Kernel_traitsIf6__halfS2_S2_fjLj512ELj1ELj4ELj1ELj16ENS_18Kernel_traits_baseILj512EfS2_S2_S2_fjLj128EEEEELb1ELb1ELb0ELb0EEEvNS_9BwdParamsE:
.text._ZN10layer_norm13ln_bwd_kernelINS_13Kernel_traitsIf6__halfS2_S2_fjLj512ELj1ELj4ELj1ELj16ENS_18Kernel_traits_baseILj512EfS2_S2_S2_fjLj128EEEEELb1ELb1ELb0ELb0EEEvNS_9BwdParamsE:
        /* <DEDUP_REMOVED lines=93> */
.L_x_5923:
[----:B------:R-:W0:Y:S08]  /*05d0*/  LDC.64 R114, c[0x0][0x3c0] ;  /* 0x0000f000ff727b82 */ /* 0x000e300000000a00 */
[----:B------:R-:W1:Y:S08]  /*05e0*/  @P0 LDC.64 R18, c[0x0][0x3e0] ;  /* 0x0000f800ff120b82 */ /* 0x000e700000000a00 */
[----:B------:R-:W2:Y:S01]  /*05f0*/  LDC.64 R112, c[0x0][0x3c8] ;  /* 0x0000f200ff707b82 */ /* 0x000ea20000000a00 */
[----:B0-----:R-:W-:-:S06]  /*0600*/  IMAD.WIDE R114, R120, 0x4, R114 ;  /* 0x0000000478727825 */ /* 0x001fcc00078e0272 */
[----:B------:R-:W3:Y:S01]  /*0610*/  LDG.E R114, desc[UR6][R114.64] ;  /* 0x0000000672727981 */ /* 0x000ee2000c1e1900 */
[----:B-1----:R-:W-:-:S05]  /*0620*/  @P0 IMAD.WIDE R116, R120, 0x2, R18 ;  /* 0x0000000278740825 */ /* 0x002fca00078e0212 */
[----:B-----5:R-:W5:Y:S01]  /*0630*/  @P0 LDG.E.U16 R140, desc[UR6][R116.64] ;  /* 0x00000006748c0981 */ /* 0x020f62000c1e1500 */
[----:B------:R-:W-:Y:S02]  /*0640*/  MOV R17, UR15 ;  /* 0x0000000f00117c02 */ /* 0x000fe40008000f00 */
[----:B------:R-:W-:Y:S01]  /*0650*/  ISETP.GE.U32.AND P4, PT, R121, 0x20, PT ;  /* 0x000000207900780c */ /* 0x000fe20003f86070 */
[----:B------:R-:W0:Y:S01]  /*0660*/  S2R R18, SR_TID.X ;  /* 0x0000000000127919 */ /* 0x000e220000002100 */
[----:B--2---:R-:W-:-:S04]  /*0670*/  IMAD.WIDE R112, R120, 0x4, R112 ;  /* 0x0000000478707825 */ /* 0x004fc800078e0270 */
[----:B------:R-:W-:Y:S01]  /*0680*/  IMAD R19, R120, R17, RZ ;  /* 0x0000001178137224 */ /* 0x000fe200078e02ff */
[----:B------:R-:W-:Y:S01]  /*0690*/  ISETP.NE.U32.AND P1, PT, RZ, UR10, PT ;  /* 0x0000000aff007c0c */ /* 0x000fe2000bf25070 */
[----:B------:R-:W-:Y:S01]  /*06a0*/  BSSY.RECONVERGENT B0, `(.L_x_5904) ;  /* 0x0000065000007945 */ /* 0x000fe20003800200 */
[----:B------:R-:W-:Y:S01]  /*06b0*/  ISETP.NE.AND P5, PT, RZ, UR8, PT ;  /* 0x00000008ff007c0c */ /* 0x000fe2000bfa5270 */
[----:B------:R-:W-:Y:S01]  /*06c0*/  HFMA2 R139, -RZ, RZ, 1.875, 0 ;  /* 0x3f800000ff8b7431 */ /* 0x000fe200000001ff */
[----:B------:R-:W-:Y:S01]  /*06d0*/  SHF.R.S32.HI R118, RZ, 0x1f, R19 ;  /* 0x0000001fff767819 */ /* 0x000fe20000011413 */
[----:B------:R1:W5:Y:S01]  /*06e0*/  LDG.E R138, desc[UR6][R112.64] ;  /* 0x00000006708a7981 */ /* 0x000362000c1e1900 */
[----:B------:R-:W-:Y:S02]  /*06f0*/  ISETP.GE.U32.AND P3, PT, R121, 0x40, PT ;  /* 0x000000407900780c */ /* 0x000fe40003f66070 */
[----:B------:R-:W-:Y:S02]  /*0700*/  LEA.HI R19, R118, R19, RZ, 0x3 ;  /* 0x0000001376137211 */ /* 0x000fe400078f18ff */
[----:B------:R-:W-:-:S02]  /*0710*/  ISETP.NE.AND.EX P1, PT, RZ, UR11, PT, P1 ;  /* 0x0000000bff007c0c */ /* 0x000fc4000bf25310 */
[----:B-1----:R-:W-:Y:S02]  /*0720*/  CS2R R112, SRZ ;  /* 0x0000000000707805 */ /* 0x002fe4000001ff00 */
[----:B0-----:R-:W-:-:S04]  /*0730*/  LOP3.LUT R118, R18, 0x1f, RZ, 0xc0, !PT ;  /* 0x0000001f12767812 */ /* 0x001fc800078ec0ff */
[----:B------:R-:W-:-:S04]  /*0740*/  LEA.HI.SX32 R19, R19, R118, 0x1d ;  /* 0x0000007613137211 */ /* 0x000fc800078feaff */
        /* <DEDUP_REMOVED lines=17> */
[--C-:B---3--:R-:W-:Y:S02]  /*0860*/  HADD2.F32 R124, -RZ, R112.reuse.H0_H0 ;  /* 0x20000070ff7c7230 */ /* 0x108fe40000004100 */
[----:B------:R-:W-:-:S03]  /*0870*/  HADD2.F32 R126, -RZ, R112.H1_H1 ;  /* 0x30000070ff7e7230 */ /* 0x000fc60000004100 */
[----:B------:R-:W-:Y:S01]  /*0880*/  FADD.FTZ R137, -R141, R124 ;  /* 0x0000007c8d897221 */ /* 0x000fe20000010100 */
[--C-:B------:R-:W-:Y:S02]  /*0890*/  HADD2.F32 R128, -RZ, R113.reuse.H0_H0 ;  /* 0x20000071ff807230 */ /* 0x100fe40000004100 */
[----:B------:R-:W-:Y:S02]  /*08a0*/  HADD2.F32 R130, -RZ, R113.H1_H1 ;  /* 0x30000071ff827230 */ /* 0x000fe40000004100 */
[----:B-----5:R-:W-:Y:S01]  /*08b0*/  FMUL.FTZ R137, R138, R137 ;  /* 0x000000898a897220 */ /* 0x020fe20000410000 */
[----:B----4-:R-:W-:Y:S02]  /*08c0*/  HADD2.F32 R135, -RZ, R116.H0_H0 ;  /* 0x20000074ff877230 */ /* 0x010fe40000004100 */
[--C-:B------:R-:W-:Y:S02]  /*08d0*/  HADD2.F32 R132, -RZ, R114.reuse.H0_H0 ;  /* 0x20000072ff847230 */ /* 0x100fe40000004100 */
[----:B------:R-:W-:-:S02]  /*08e0*/  HADD2.F32 R134, -RZ, R114.H1_H1 ;  /* 0x30000072ff867230 */ /* 0x000fc40000004100 */
[--C-:B------:R-:W-:Y:S02]  /*08f0*/  HADD2.F32 R136, -RZ, R115.reuse.H0_H0 ;  /* 0x20000073ff887230 */ /* 0x100fe40000004100 */
[C---:B------:R-:W-:Y:S01]  /*0900*/  FADD.FTZ R133, -R141.reuse, R128 ;  /* 0x000000808d857221 */ /* 0x040fe20000010100 */
[----:B------:R-:W-:Y:S02]  /*0910*/  HADD2.F32 R146, -RZ, R115.H1_H1 ;  /* 0x30000073ff927230 */ /* 0x000fe40000004100 */
[C---:B------:R-:W-:Y:S01]  /*0920*/  FADD.FTZ R115, -R141.reuse, R126 ;  /* 0x0000007e8d737221 */ /* 0x040fe20000010100 */
[--C-:B------:R-:W-:Y:S02]  /*0930*/  HADD2.F32 R131, -RZ, R117.reuse.H0_H0 ;  /* 0x20000075ff837230 */ /* 0x100fe40000004100 */
[----:B------:R-:W-:Y:S01]  /*0940*/  FADD.FTZ R68, R68, R135 ;  /* 0x0000008744447221 */ /* 0x000fe20000010000 */
[----:B------:R-:W-:Y:S02]  /*0950*/  HADD2.F32 R114, -RZ, R117.H1_H1 ;  /* 0x30000075ff727230 */ /* 0x000fe40000004100 */
[----:B------:R-:W-:Y:S01]  /*0960*/  FADD.FTZ R117, -R141, R130 ;  /* 0x000000828d757221 */ /* 0x000fe20000010100 */
[----:B------:R-:W-:-:S02]  /*0970*/  HADD2.F32 R116, -RZ, R116.H1_H1 ;  /* 0x30000074ff747230 */ /* 0x000fc40000004100 */
[-C--:B------:R-:W-:Y:S01]  /*0980*/  FFMA.FTZ R52, R137, R135.reuse, R52 ;  /* 0x0000008789347223 */ /* 0x080fe20000010034 */
[----:B------:R-:W-:Y:S01]  /*0990*/  FMUL.FTZ R135, R20, R135 ;  /* 0x0000008714877220 */ /* 0x000fe20000410000 */
[--C-:B------:R-:W-:Y:S02]  /*09a0*/  HADD2.F32 R113, -RZ, R119.reuse.H0_H0 ;  /* 0x20000077ff717230 */ /* 0x100fe40000004100 */
[C---:B------:R-:W-:Y:S01]  /*09b0*/  FADD.FTZ R129, -R141.reuse, R132 ;  /* 0x000000848d817221 */ /* 0x040fe20000010100 */
[----:B------:R-:W-:Y:S02]  /*09c0*/  HADD2.F32 R112, -RZ, R119.H1_H1 ;  /* 0x30000077ff707230 */ /* 0x000fe40000004100 */
[C---:B0-----:R-:W-:Y:S01]  /*09d0*/  FADD.FTZ R123, -R141.reuse, R136 ;  /* 0x000000888d7b7221 */ /* 0x041fe20000010100 */
[----:B------:R-:W-:Y:S01]  /*09e0*/  FADD.FTZ R119, -R141, R134 ;  /* 0x000000868d777221 */ /* 0x000fe20000010100 */
[C---:B------:R-:W-:Y:S01]  /*09f0*/  FMUL.FTZ R136, R138.reuse, R115 ;  /* 0x000000738a887220 */ /* 0x040fe20000410000 */
[C---:B------:R-:W-:Y:S01]  /*0a00*/  FMUL.FTZ R133, R138.reuse, R133 ;  /* 0x000000858a857220 */ /* 0x040fe20000410000 */
[----:B------:R-:W-:Y:S01]  /*0a10*/  FMUL.FTZ R132, R138, R117 ;  /* 0x000000758a847220 */ /* 0x000fe20000410000 */
[----:B------:R-:W-:Y:S01]  /*0a20*/  FMUL.FTZ R134, R21, R116 ;  /* 0x0000007415867220 */ /* 0x000fe20000410000 */
[----:B------:R-:W-:Y:S01]  /*0a30*/  FADD.FTZ R115, RZ, R135 ;  /* 0x00000087ff737221 */ /* 0x000fe20000010000 */
[----:B------:R-:W-:Y:S01]  /*0a40*/  FFMA.FTZ R117, R137, R135, RZ ;  /* 0x0000008789757223 */ /* 0x000fe200000100ff */
[----:B------:R-:W-:Y:S01]  /*0a50*/  FADD.FTZ R70, R70, R131 ;  /* 0x0000008346467221 */ /* 0x000fe20000010000 */
[-C--:B------:R-:W-:Y:S01]  /*0a60*/  FFMA.FTZ R54, R133, R131.reuse, R54 ;  /* 0x0000008385367223 */ /* 0x080fe20000010036 */
[----:B------:R-:W-:Y:S01]  /*0a70*/  FADD.FTZ R71, R71, R114 ;  /* 0x0000007247477221 */ /* 0x000fe20000010000 */
[-C--:B------:R-:W-:Y:S01]  /*0a80*/  FFMA.FTZ R55, R132, R114.reuse, R55 ;  /* 0x0000007284377223 */ /* 0x080fe20000010037 */
[----:B------:R-:W-:Y:S01]  /*0a90*/  FMUL.FTZ R130, R23, R114 ;  /* 0x0000007217827220 */ /* 0x000fe20000410000 */
[----:B------:R-:W-:Y:S01]  /*0aa0*/  FADD.FTZ R69, R69, R116 ;  /* 0x0000007445457221 */ /* 0x000fe20000010000 */
[----:B------:R-:W-:Y:S01]  /*0ab0*/  FFMA.FTZ R53, R136, R116, R53 ;  /* 0x0000007488357223 */ /* 0x000fe20000010035 */
        /* <DEDUP_REMOVED lines=35> */
.L_x_5905:
[----:B------:R-:W-:Y:S05]  /*0cf0*/  BSYNC.RECONVERGENT B0 ;  /* 0x0000000000007941 */ /* 0x000fea0003800200 */
.L_x_5904:
        /* <DEDUP_REMOVED lines=17> */
[----:B------:R-:W-:Y:S02]  /*0e10*/  HADD2.F32 R8, -RZ, R8.H1_H1 ;  /* 0x30000008ff087230 */ /* 0x000fe40000004100 */
[----:B------:R-:W-:Y:S02]  /*0e20*/  HADD2.F32 R14, -RZ, R9.H1_H1 ;  /* 0x30000009ff0e7230 */ /* 0x000fe40000004100 */
[----:B------:R-:W-:Y:S02]  /*0e30*/  HADD2.F32 R16, -RZ, R10.H0_H0 ;  /* 0x2000000aff107230 */ /* 0x000fe40000004100 */
[----:B------:R-:W-:Y:S01]  /*0e40*/  FADD.FTZ R15, -R141, R0 ;  /* 0x000000008d0f7221 */ /* 0x000fe20000010100 */
[----:B----4-:R-:W-:-:S02]  /*0e50*/  HADD2.F32 R3, -RZ, R4.H0_H0 ;  /* 0x20000004ff037230 */ /* 0x010fc40000004100 */
[----:B------:R-:W-:Y:S02]  /*0e60*/  HADD2.F32 R12, -RZ, R9.H0_H0 ;  /* 0x20000009ff0c7230 */ /* 0x000fe40000004100 */
[C---:B------:R-:W-:Y:S01]  /*0e70*/  FADD.FTZ R9, -R141.reuse, R8 ;  /* 0x000000088d097221 */ /* 0x040fe20000010100 */
[C---:B------:R-:W-:Y:S01]  /*0e80*/  FADD.FTZ R117, -R141.reuse, R14 ;  /* 0x0000000e8d757221 */ /* 0x040fe20000010100 */
[----:B------:R-:W-:Y:S01]  /*0e90*/  FADD.FTZ R119, -R141, R16 ;  /* 0x000000108d777221 */ /* 0x000fe20000010100 */
[----:B------:R-:W-:Y:S02]  /*0ea0*/  HADD2.F32 R4, -RZ, R4.H1_H1 ;  /* 0x30000004ff047230 */ /* 0x000fe40000004100 */
[----:B-----5:R-:W-:Y:S01]  /*0eb0*/  FMUL.FTZ R15, R138, R15 ;  /* 0x0000000f8a0f7220 */ /* 0x020fe20000410000 */
[----:B------:R-:W-:Y:S02]  /*0ec0*/  HADD2.F32 R114, -RZ, R11.H0_H0 ;  /* 0x2000000bff727230 */ /* 0x000fe40000004100 */
[----:B------:R-:W-:Y:S01]  /*0ed0*/  FMUL.FTZ R14, R36, R3 ;  /* 0x00000003240e7220 */ /* 0x000fe20000410000 */
[----:B------:R-:W-:-:S02]  /*0ee0*/  HADD2.F32 R115, -RZ, R5.H0_H0 ;  /* 0x20000005ff737230 */ /* 0x000fc40000004100 */
[C---:B------:R-:W-:Y:S01]  /*0ef0*/  FMUL.FTZ R16, R138.reuse, R9 ;  /* 0x000000098a107220 */ /* 0x040fe20000410000 */
[----:B------:R-:W-:Y:S02]  /*0f00*/  HADD2.F32 R8, -RZ, R5.H1_H1 ;  /* 0x30000005ff087230 */ /* 0x000fe40000004100 */
[----:B------:R-:W-:Y:S01]  /*0f10*/  FMUL.FTZ R9, R138, R119 ;  /* 0x000000778a097220 */ /* 0x000fe20000410000 */
[----:B------:R-:W-:Y:S02]  /*0f20*/  HADD2.F32 R5, -RZ, R6.H0_H0 ;  /* 0x20000006ff057230 */ /* 0x000fe40000004100 */
[----:B------:R-:W-:Y:S01]  /*0f30*/  FADD.FTZ R76, R76, R3 ;  /* 0x000000034c4c7221 */ /* 0x000fe20000010000 */
[----:B------:R-:W-:Y:S02]  /*0f40*/  HADD2.F32 R10, -RZ, R10.H1_H1 ;  /* 0x3000000aff0a7230 */ /* 0x000fe40000004100 */
[----:B------:R-:W-:Y:S01]  /*0f50*/  FFMA.FTZ R60, R15, R3, R60 ;  /* 0x000000030f3c7223 */ /* 0x000fe2000001003c */
[----:B------:R-:W-:-:S02]  /*0f60*/  HADD2.F32 R116, -RZ, R11.H1_H1 ;  /* 0x3000000bff747230 */ /* 0x000fc40000004100 */
[----:B------:R-:W-:Y:S01]  /*0f70*/  FMUL.FTZ R11, R37, R4 ;  /* 0x00000004250b7220 */ /* 0x000fe20000410000 */
[----:B------:R-:W-:Y:S01]  /*0f80*/  FADD.FTZ R0, R113, R14 ;  /* 0x0000000e71007221 */ /* 0x000fe20000010000 */
[C---:B------:R-:W-:Y:S01]  /*0f90*/  FADD.FTZ R13, -R141.reuse, R12 ;  /* 0x0000000c8d0d7221 */ /* 0x040fe20000010100 */
[----:B------:R-:W-:Y:S01]  /*0fa0*/  FADD.FTZ R149, -R141, R114 ;  /* 0x000000728d957221 */ /* 0x000fe20000010100 */
[----:B------:R-:W-:Y:S01]  /*0fb0*/  FFMA.FTZ R3, R15, R14, R112 ;  /* 0x0000000e0f037223 */ /* 0x000fe20000010070 */
[--C-:B------:R-:W-:Y:S02]  /*0fc0*/  HADD2.F32 R151, -RZ, R7.reuse.H0_H0 ;  /* 0x20000007ff977230 */ /* 0x100fe40000004100 */
[----:B------:R-:W-:Y:S01]  /*0fd0*/  FADD.FTZ R80, R80, R5 ;  /* 0x0000000550507221 */ /* 0x000fe20000010000 */
[----:B------:R-:W-:Y:S02]  /*0fe0*/  HADD2.F32 R114, -RZ, R7.H1_H1 ;  /* 0x30000007ff727230 */ /* 0x000fe40000004100 */
[-C--:B------:R-:W-:Y:S01]  /*0ff0*/  FFMA.FTZ R64, R9, R5.reuse, R64 ;  /* 0x0000000509407223 */ /* 0x080fe20000010040 */
[----:B------:R-:W-:Y:S01]  /*1000*/  FMUL.FTZ R7, R40, R5 ;  /* 0x0000000528077220 */ /* 0x000fe20000410000 */
[----:B------:R-:W-:Y:S01]  /*1010*/  FADD.FTZ R147, -R141, R10 ;  /* 0x0000000a8d937221 */ /* 0x000fe20000010100 */
[----:B------:R-:W-:Y:S01]  /*1020*/  FMUL.FTZ R12, R138, R117 ;  /* 0x000000758a0c7220 */ /* 0x000fe20000410000 */
[----:B------:R-:W-:Y:S01]  /*1030*/  FADD.FTZ R5, R0, R11 ;  /* 0x0000000b00057221 */ /* 0x000fe20000010000 */
[----:B------:R-:W-:Y:S01]  /*1040*/  FMUL.FTZ R13, R138, R13 ;  /* 0x0000000d8a0d7220 */ /* 0x000fe20000410000 */
[----:B------:R-:W-:Y:S01]  /*1050*/  FMUL.FTZ R10, R38, R115 ;  /* 0x00000073260a7220 */ /* 0x000fe20000410000 */
[----:B------:R-:W-:Y:S01]  /*1060*/  FFMA.FTZ R0, R16, R11, R3 ;  /* 0x0000000b10007223 */ /* 0x000fe20000010003 */
[----:B------:R-:W-:-:S02]  /*1070*/  HADD2.F32 R2, -RZ, R6.H1_H1 ;  /* 0x30000006ff027230 */ /* 0x000fc40000004100 */
[----:B------:R-:W-:Y:S01]  /*1080*/  FADD.FTZ R79, R79, R8 ;  /* 0x000000084f4f7221 */ /* 0x000fe20000010000 */
[-C--:B------:R-:W-:Y:S01]  /*1090*/  FFMA.FTZ R63, R12, R8.reuse, R63 ;  /* 0x000000080c3f7223 */ /* 0x080fe2000001003f */
        /* <DEDUP_REMOVED lines=30> */
.L_x_5907:
[----:B------:R-:W-:Y:S05]  /*1280*/  BSYNC.RECONVERGENT B0 ;  /* 0x0000000000007941 */ /* 0x000fea0003800200 */
.L_x_5906:
        /* <DEDUP_REMOVED lines=21> */
.L_x_5941:
        /* <DEDUP_REMOVED lines=29> */
[--C-:B-----5:R-:W-:Y:S01]  /*15b0*/  @P5 HADD2.F32 R117, -RZ, R113.reuse.H0_H0 ;  /* 0x20000071ff755230 */ /* 0x120fe20000004100 */
[----:B------:R-:W-:Y:S01]  /*15c0*/  LOP3.LUT P6, RZ, R145, 0xff00, RZ, 0xc0, !PT ;  /* 0x0000ff0091ff7812 */ /* 0x000fe200078cc0ff */
[----:B------:R-:W-:Y:S01]  /*15d0*/  FMUL.FTZ R148, R116, UR14 ;  /* 0x0000000e74947c20 */ /* 0x000fe20008410000 */
[----:B------:R-:W-:Y:S01]  /*15e0*/  FMUL.FTZ R116, R138, R119 ;  /* 0x000000778a747220 */ /* 0x000fe20000410000 */
[----:B------:R-:W-:Y:S02]  /*15f0*/  @P2 HADD2.F32 R113, -RZ, R113.H1_H1 ;  /* 0x30000071ff712230 */ /* 0x000fe40000004100 */
[----:B------:R-:W-:Y:S01]  /*1600*/  FFMA.FTZ R151, R123, R141, R140 ;  /* 0x0000008d7b977223 */ /* 0x000fe2000001008c */
[----:B------:R-:W-:Y:S01]  /*1610*/  @P5 FMUL.FTZ R147, R148, R117 ;  /* 0x0000007594935220 */ /* 0x000fe20000410000 */
[----:B------:R-:W-:Y:S01]  /*1620*/  FMUL.FTZ R117, R118, R139 ;  /* 0x0000008b76757220 */ /* 0x000fe20000410000 */
[----:B------:R-:W-:-:S02]  /*1630*/  @P4 HADD2.F32 R118, -RZ, R114.H0_H0 ;  /* 0x20000072ff764230 */ /* 0x000fc40000004100 */
[----:B------:R-:W-:Y:S01]  /*1640*/  FMUL.FTZ R116, R116, R139 ;  /* 0x0000008b74747220 */ /* 0x000fe20000410000 */
[----:B------:R-:W-:Y:S01]  /*1650*/  FADD.FTZ R151, R122, -R151 ;  /* 0x800000977a977221 */ /* 0x000fe20000010000 */
[----:B------:R-:W-:Y:S01]  /*1660*/  FMUL.FTZ R117, R117, UR14 ;  /* 0x0000000e75757c20 */ /* 0x000fe20008410000 */
[-CC-:B------:R-:W-:Y:S01]  /*1670*/  FFMA.FTZ R153, R126, R141.reuse, R140.reuse ;  /* 0x0000008d7e997223 */ /* 0x180fe2000001008c */
        /* <DEDUP_REMOVED lines=9> */
[----:B------:R-:W-:Y:S01]  /*1710*/  FADD.FTZ R153, R124, -R153 ;  /* 0x800000997c997221 */ /* 0x000fe20000010000 */
[----:B------:R-:W-:Y:S01]  /*1720*/  FSEL R113, R113, RZ, P2 ;  /* 0x000000ff71717208 */ /* 0x000fe20001000000 */
[----:B------:R-:W-:Y:S01]  /*1730*/  FMUL.FTZ R118, R138, R119 ;  /* 0x000000778a767220 */ /* 0x000fe20000410000 */
[----:B------:R-:W-:Y:S01]  /*1740*/  ISETP.GE.U32.AND P2, PT, R144, RZ, PT ;  /* 0x000000ff9000720c */ /* 0x000fe20003f46070 */
[----:B------:R-:W-:Y:S01]  /*1750*/  @P6 HADD2.F32 R119, -RZ, R114.H1_H1 ;  /* 0x30000072ff776230 */ /* 0x000fe20000004100 */
[----:B------:R-:W-:Y:S01]  /*1760*/  MOV R150, RZ ;  /* 0x000000ff00967202 */ /* 0x000fe20000000f00 */
[----:B------:R-:W-:Y:S01]  /*1770*/  FMUL.FTZ R114, R118, R139 ;  /* 0x0000008b76727220 */ /* 0x000fe20000410000 */
[C---:B------:R-:W-:Y:S01]  /*1780*/  FMUL.FTZ R118, R138.reuse, R151 ;  /* 0x000000978a767220 */ /* 0x040fe20000410000 */
[----:B------:R-:W-:Y:S01]  /*1790*/  ISETP.GE.U32.AND.EX P2, PT, R145, 0x1000000, PT, P2 ;  /* 0x010000009100780c */ /* 0x000fe20003f46120 */
[----:B------:R-:W-:Y:S01]  /*17a0*/  FMUL.FTZ R148, R138, R153 ;  /* 0x000000998a947220 */ /* 0x000fe20000410000 */
[----:B------:R-:W-:Y:S01]  /*17b0*/  FMUL.FTZ R114, R114, UR14 ;  /* 0x0000000e72727c20 */ /* 0x000fe20008410000 */
[----:B------:R-:W-:Y:S01]  /*17c0*/  FMUL.FTZ R118, R118, R139 ;  /* 0x0000008b76767220 */ /* 0x000fe20000410000 */
[----:B------:R-:W-:Y:S01]  /*17d0*/  FMUL.FTZ R117, R32, R117 ;  /* 0x0000007520757220 */ /* 0x000fe20000410000 */
[----:B------:R-:W-:Y:S01]  /*17e0*/  FMUL.FTZ R148, R148, R139 ;  /* 0x0000008b94947220 */ /* 0x000fe20000410000 */
[----:B------:R-:W-:Y:S01]  /*17f0*/  @P6 FMUL.FTZ R150, R114, R119 ;  /* 0x0000007772966220 */ /* 0x000fe20000410000 */
[----:B------:R-:W-:Y:S01]  /*1800*/  FMUL.FTZ R153, R118, UR14 ;  /* 0x0000000e76997c20 */ /* 0x000fe20008410000 */
[----:B------:R-:W-:-:S02]  /*1810*/  HFMA2 R119, -RZ, RZ, 0, 0 ;  /* 0x00000000ff777431 */ /* 0x000fc400000001ff */
[--C-:B------:R-:W-:Y:S02]  /*1820*/  @P5 HADD2.F32 R118, -RZ, R115.reuse.H0_H0 ;  /* 0x20000073ff765230 */ /* 0x100fe40000004100 */
[-CC-:B------:R-:W-:Y:S01]  /*1830*/  FFMA.FTZ R152, R137, R141.reuse, R140.reuse ;  /* 0x0000008d89987223 */ /* 0x180fe2000001008c */
[----:B------:R-:W-:Y:S01]  /*1840*/  FSEL R117, R117, RZ, P4 ;  /* 0x000000ff75757208 */ /* 0x000fe20002000000 */
[----:B------:R-:W-:Y:S01]  /*1850*/  FFMA.FTZ R151, R136, R141, R140 ;  /* 0x0000008d88977223 */ /* 0x000fe2000001008c */
[----:B------:R-:W-:Y:S02]  /*1860*/  @P2 HADD2.F32 R115, -RZ, R115.H1_H1 ;  /* 0x30000073ff732230 */ /* 0x000fe40000004100 */
[----:B------:R-:W-:Y:S01]  /*1870*/  @P5 FMUL.FTZ R119, R153, R118 ;  /* 0x0000007699775220 */ /* 0x000fe20000410000 */
[----:B------:R-:W-:Y:S01]  /*1880*/  FMUL.FTZ R118, R148, UR14 ;  /* 0x0000000e94767c20 */ /* 0x000fe20008410000 */
[----:B------:R-:W-:Y:S01]  /*1890*/  MOV R148, RZ ;  /* 0x000000ff00947202 */ /* 0x000fe20000000f00 */
[----:B------:R-:W-:Y:S01]  /*18a0*/  FMUL.FTZ R153, R34, R153 ;  /* 0x0000009922997220 */ /* 0x000fe20000410000 */
[----:B------:R-:W-:Y:S01]  /*18b0*/  LOP3.LUT P4, RZ, R144, 0xff, RZ, 0xc0, !PT ;  /* 0x000000ff90ff7812 */ /* 0x000fe2000788c0ff */
[----:B------:R-:W-:Y:S01]  /*18c0*/  @P2 FMUL.FTZ R148, R118, R115 ;  /* 0x0000007376942220 */ /* 0x000fe20000410000 */
[----:B------:R-:W-:Y:S01]  /*18d0*/  FADD.FTZ R115, R135, -R152 ;  /* 0x8000009887737221 */ /* 0x000fe20000010000 */
[----:B------:R-:W-:Y:S01]  /*18e0*/  FADD.FTZ R108, R108, R149 ;  /* 0x000000956c6c7221 */ /* 0x000fe20000010000 */
[----:B------:R-:W-:Y:S01]  /*18f0*/  FMUL.FTZ R118, R35, R118 ;  /* 0x0000007623767220 */ /* 0x000fe20000410000 */
[----:B------:R-:W-:Y:S01]  /*1900*/  FMUL.FTZ R114, R33, R114 ;  /* 0x0000007221727220 */ /* 0x000fe20000410000 */
[----:B------:R-:W-:Y:S01]  /*1910*/  FMUL.FTZ R152, R138, R115 ;  /* 0x000000738a987220 */ /* 0x000fe20000410000 */
[----:B------:R-:W-:Y:S01]  /*1920*/  FSEL R115, R153, RZ, P5 ;  /* 0x000000ff99737208 */ /* 0x000fe20002800000 */
[----:B------:R-:W-:Y:S01]  /*1930*/  FADD.FTZ R153, R134, -R151 ;  /* 0x8000009786997221 */ /* 0x000fe20000010000 */
[----:B------:R-:W-:Y:S01]  /*1940*/  LOP3.LUT P5, RZ, R144, 0xff00, RZ, 0xc0, !PT ;  /* 0x0000ff0090ff7812 */ /* 0x000fe200078ac0ff */
[----:B------:R-:W-:Y:S01]  /*1950*/  FMUL.FTZ R151, R152, R139 ;  /* 0x0000008b98977220 */ /* 0x000fe20000410000 */
[----:B------:R-:W-:Y:S01]  /*1960*/  FADD.FTZ R111, R111, R148 ;  /* 0x000000946f6f7221 */ /* 0x000fe20000010000 */
[----:B------:R-:W-:Y:S01]  /*1970*/  FMUL.FTZ R154, R138, R153 ;  /* 0x000000998a9a7220 */ /* 0x000fe20000410000 */
[----:B------:R-:W-:-:S02]  /*1980*/  HFMA2 R153, -RZ, RZ, 0, 0 ;  /* 0x00000000ff997431 */ /* 0x000fc400000001ff */
[--C-:B------:R-:W-:Y:S02]  /*1990*/  @P4 HADD2.F32 R152, -RZ, R112.reuse.H0_H0 ;  /* 0x20000070ff984230 */ /* 0x100fe40000004100 */
[----:B------:R-:W-:Y:S01]  /*19a0*/  FMUL.FTZ R151, R151, UR14 ;  /* 0x0000000e97977c20 */ /* 0x000fe20008410000 */
[----:B------:R-:W-:Y:S01]  /*19b0*/  FMUL.FTZ R154, R154, R139 ;  /* 0x0000008b9a9a7220 */ /* 0x000fe20000410000 */
[----:B------:R-:W-:Y:S01]  /*19c0*/  FSEL R118, R118, RZ, P2 ;  /* 0x000000ff76767208 */ /* 0x000fe20001000000 */
[----:B------:R-:W-:Y:S01]  /*19d0*/  FADD.FTZ R147, R86, R147 ;  /* 0x0000009356937221 */ /* 0x000fe20000010000 */
[----:B------:R-:W-:Y:S01]  /*19e0*/  @P4 FMUL.FTZ R153, R151, R152 ;  /* 0x0000009897994220 */ /* 0x000fe20000410000 */
[----:B------:R-:W-:Y:S01]  /*19f0*/  FMUL.FTZ R154, R154, UR14 ;  /* 0x0000000e9a9a7c20 */ /* 0x000fe20008410000 */
[----:B------:R-:W-:Y:S01]  /*1a00*/  FMUL.FTZ R151, R28, R151 ;  /* 0x000000971c977220 */ /* 0x000fe20000410000 */
[----:B------:R-:W-:Y:S01]  /*1a10*/  @P5 HADD2.F32 R152, -RZ, R112.H1_H1 ;  /* 0x30000070ff985230 */ /* 0x000fe20000004100 */
[----:B------:R-:W-:Y:S01]  /*1a20*/  MOV R112, RZ ;  /* 0x000000ff00707202 */ /* 0x000fe20000000f00 */
[----:B------:R-:W-:Y:S01]  /*1a30*/  FADD.FTZ R149, R84, R153 ;  /* 0x0000009954957221 */ /* 0x000fe20000010000 */
[----:B------:R-:W-:Y:S01]  /*1a40*/  FMUL.FTZ R84, R29, R154 ;  /* 0x0000009a1d547220 */ /* 0x000fe20000410000 */
[----:B------:R-:W-:Y:S01]  /*1a50*/  FSEL R114, R114, RZ, P6 ;  /* 0x000000ff72727208 */ /* 0x000fe20003000000 */
[----:B------:R-:W-:Y:S01]  /*1a60*/  @P5 FMUL.FTZ R112, R154, R152 ;  /* 0x000000989a705220 */ /* 0x000fe20000410000 */
[----:B------:R-:W-:Y:S01]  /*1a70*/  FADD.FTZ R146, R87, R146 ;  /* 0x0000009257927221 */ /* 0x000fe20000010000 */
[----:B------:R-:W-:Y:S01]  /*1a80*/  FADD.FTZ R109, R109, R150 ;  /* 0x000000966d6d7221 */ /* 0x000fe20000010000 */
[----:B------:R-:W-:Y:S01]  /*1a90*/  FADD.FTZ R110, R110, R119 ;  /* 0x000000776e6e7221 */ /* 0x000fe20000010000 */
[----:B------:R-:W-:Y:S01]  /*1aa0*/  FADD.FTZ R148, R85, R112 ;  /* 0x0000007055947221 */ /* 0x000fe20000010000 */
[----:B------:R-:W-:-:S02]  /*1ab0*/  FSEL R112, R151, RZ, P4 ;  /* 0x000000ff97707208 */ /* 0x000fc40002000000 */
[----:B------:R-:W-:Y:S02]  /*1ac0*/  FSEL R85, R84, RZ, P5 ;  /* 0x000000ff54557208 */ /* 0x000fe40002800000 */
[----:B------:R-:W-:Y:S02]  /*1ad0*/  F2FP.F16.F32.PACK_AB R115, R118, R115 ;  /* 0x000000737673723e */ /* 0x000fe400000000ff */
[----:B------:R-:W-:Y:S02]  /*1ae0*/  F2FP.F16.F32.PACK_AB R114, R114, R117 ;  /* 0x000000757272723e */ /* 0x000fe400000000ff */
[----:B------:R-:W-:Y:S02]  /*1af0*/  F2FP.F16.F32.PACK_AB R113, R113, R116 ;  /* 0x000000747171723e */ /* 0x000fe400000000ff */
[----:B------:R-:W-:Y:S01]  /*1b00*/  F2FP.F16.F32.PACK_AB R112, R85, R112 ;  /* 0x000000705570723e */ /* 0x000fe200000000ff */
[----:B------:R-:W-:Y:S06]  /*1b10*/  BRA `(.L_x_5914) ;  /* 0x0000000400a07947 */ /* 0x000fec0003800000 */
.L_x_5913:
[----:B------:R-:W-:Y:S01]  /*1b20*/  LOP3.LUT P5, RZ, R144, 0xff0000, RZ, 0xc0, !PT ;  /* 0x00ff000090ff7812 */ /* 0x000fe200078ac0ff */
[-CC-:B------:R-:W-:Y:S01]  /*1b30*/  FFMA.FTZ R99, R132, R141.reuse, R140.reuse ;  /* 0x0000008d84637223 */ /* 0x180fe2000001008c */
[----:B------:R-:W-:Y:S01]  /*1b40*/  LOP3.LUT P2, RZ, R144, 0xff000000, RZ, 0xc0, !PT ;  /* 0xff00000090ff7812 */ /* 0x000fe2000784c0ff */
[-CC-:B------:R-:W-:Y:S01]  /*1b50*/  FFMA.FTZ R96, R133, R141.reuse, R140.reuse ;  /* 0x0000008d85607223 */ /* 0x180fe2000001008c */
[-CC-:B------:R-:W-:Y:S01]  /*1b60*/  FFMA.FTZ R98, R129, R141.reuse, R140.reuse ;  /* 0x0000008d81627223 */ /* 0x180fe2000001008c */
[----:B------:R-:W-:Y:S01]  /*1b70*/  FADD.FTZ R99, R130, -R99 ;  /* 0x8000006382637221 */ /* 0x000fe20000010000 */
[----:B------:R-:W-:Y:S01]  /*1b80*/  FFMA.FTZ R116, R128, R141, R140 ;  /* 0x0000008d80747223 */ /* 0x000fe2000001008c */
[----:B------:R-:W-:Y:S01]  /*1b90*/  FADD.FTZ R97, R131, -R96 ;  /* 0x8000006083617221 */ /* 0x000fe20000010000 */
[C---:B------:R-:W-:Y:S01]  /*1ba0*/  LOP3.LUT P4, RZ, R145.reuse, 0xff, RZ, 0xc0, !PT ;  /* 0x000000ff91ff7812 */ /* 0x040fe2000788c0ff */
[C---:B------:R-:W-:Y:S01]  /*1bb0*/  FMUL.FTZ R96, R138.reuse, R99 ;  /* 0x000000638a607220 */ /* 0x040fe20000410000 */
[----:B------:R-:W-:Y:S01]  /*1bc0*/  LOP3.LUT P6, RZ, R145, 0xff00, RZ, 0xc0, !PT ;  /* 0x0000ff0091ff7812 */ /* 0x000fe200078cc0ff */
[----:B------:R-:W-:Y:S01]  /*1bd0*/  FMUL.FTZ R97, R138, R97 ;  /* 0x000000618a617220 */ /* 0x000fe20000410000 */
[----:B------:R-:W-:Y:S01]  /*1be0*/  FADD.FTZ R119, R127, -R98 ;  /* 0x800000627f777221 */ /* 0x000fe20000010000 */
[----:B-----5:R-:W-:-:S02]  /*1bf0*/  @P5 HADD2.F32 R118, -RZ, R113.H0_H0 ;  /* 0x20000071ff765230 */ /* 0x020fc40000004100 */
[----:B------:R-:W-:Y:S01]  /*1c00*/  FADD.FTZ R151, R125, -R116 ;  /* 0x800000747d977221 */ /* 0x000fe20000010000 */
[----:B------:R-:W-:Y:S02]  /*1c10*/  @P2 HADD2.F32 R117, -RZ, R113.H1_H1 ;  /* 0x30000071ff752230 */ /* 0x000fe40000004100 */
[-C--:B------:R-:W-:Y:S01]  /*1c20*/  FMUL.FTZ R113, R96, R139.reuse ;  /* 0x0000008b60717220 */ /* 0x080fe20000410000 */
[----:B------:R-:W-:Y:S01]  /*1c30*/  FMUL.FTZ R99, R97, R139 ;  /* 0x0000008b61637220 */ /* 0x000fe20000410000 */
[----:B------:R-:W-:Y:S01]  /*1c40*/  CS2R R146, SRZ ;  /* 0x0000000000927805 */ /* 0x000fe2000001ff00 */
[----:B------:R-:W-:Y:S01]  /*1c50*/  FMUL.FTZ R98, R138, R119 ;  /* 0x000000778a627220 */ /* 0x000fe20000410000 */
[----:B------:R-:W-:Y:S01]  /*1c60*/  FMUL.FTZ R116, R113, UR14 ;  /* 0x0000000e71747c20 */ /* 0x000fe20008410000 */
[----:B------:R-:W-:Y:S01]  /*1c70*/  FMUL.FTZ R99, R99, UR14 ;  /* 0x0000000e63637c20 */ /* 0x000fe20008410000 */
[----:B------:R-:W-:Y:S02]  /*1c80*/  HFMA2 R149, -RZ, RZ, 0, 0 ;  /* 0x00000000ff957431 */ /* 0x000fe400000001ff */
[----:B------:R-:W-:Y:S01]  /*1c90*/  FMUL.FTZ R119, R98, R139 ;  /* 0x0000008b62777220 */ /* 0x000fe20000410000 */
[----:B------:R-:W-:Y:S01]  /*1ca0*/  @P2 FMUL.FTZ R146, R116, R117 ;  /* 0x0000007574922220 */ /* 0x000fe20000410000 */
[----:B------:R-:W-:Y:S01]  /*1cb0*/  FMUL.FTZ R117, R138, R151 ;  /* 0x000000978a757220 */ /* 0x000fe20000410000 */
[----:B------:R-:W-:Y:S01]  /*1cc0*/  @P5 FMUL.FTZ R147, R99, R118 ;  /* 0x0000007663935220 */ /* 0x000fe20000410000 */
[----:B------:R-:W-:-:S02]  /*1cd0*/  @P4 HADD2.F32 R148, -RZ, R114.H0_H0 ;  /* 0x20000072ff944230 */ /* 0x000fc40000004100 */
[--C-:B------:R-:W-:Y:S01]  /*1ce0*/  FFMA.FTZ R151, R123, R141, R140.reuse ;  /* 0x0000008d7b977223 */ /* 0x100fe2000001008c */
[----:B------:R-:W-:Y:S01]  /*1cf0*/  FMUL.FTZ R118, R117, R139 ;  /* 0x0000008b75767220 */ /* 0x000fe20000410000 */
[----:B------:R-:W-:Y:S01]  /*1d00*/  FMUL.FTZ R119, R119, UR14 ;  /* 0x0000000e77777c20 */ /* 0x000fe20008410000 */
[----:B------:R-:W-:Y:S01]  /*1d10*/  FMUL.FTZ R113, R30, R99 ;  /* 0x000000631e717220 */ /* 0x000fe20000410000 */
[----:B------:R-:W-:Y:S01]  /*1d20*/  FMUL.FTZ R116, R31, R116 ;  /* 0x000000741f747220 */ /* 0x000fe20000410000 */
[----:B------:R-:W-:Y:S02]  /*1d30*/  @P6 HADD2.F32 R99, -RZ, R114.H1_H1 ;  /* 0x30000072ff636230 */ /* 0x000fe40000004100 */
[----:B------:R-:W-:Y:S01]  /*1d40*/  FMUL.FTZ R118, R118, UR14 ;  /* 0x0000000e76767c20 */ /* 0x000fe20008410000 */
[----:B------:R-:W-:Y:S01]  /*1d50*/  FADD.FTZ R151, R122, -R151 ;  /* 0x800000977a977221 */ /* 0x000fe20000010000 */
[----:B------:R-:W-:Y:S01]  /*1d60*/  @P4 FMUL.FTZ R149, R119, R148 ;  /* 0x0000009477954220 */ /* 0x000fe20000410000 */
[----:B------:R-:W-:Y:S01]  /*1d70*/  MOV R148, RZ ;  /* 0x000000ff00947202 */ /* 0x000fe20000000f00 */
[----:B------:R-:W-:Y:S01]  /*1d80*/  @P6 FMUL.FTZ R148, R118, R99 ;  /* 0x0000006376946220 */ /* 0x000fe20000410000 */
[----:B------:R-:W-:Y:S01]  /*1d90*/  FSEL R116, R116, RZ, P2 ;  /* 0x000000ff74747208 */ /* 0x000fe20001000000 */
[----:B------:R-:W-:Y:S01]  /*1da0*/  FMUL.FTZ R99, R138, R151 ;  /* 0x000000978a637220 */ /* 0x000fe20000410000 */
[----:B------:R-:W-:Y:S01]  /*1db0*/  ISETP.GE.U32.AND P2, PT, R144, RZ, PT ;  /* 0x000000ff9000720c */ /* 0x000fe20003f46070 */
[----:B------:R-:W-:Y:S01]  /*1dc0*/  FFMA.FTZ R151, R126, R141, R140 ;  /* 0x0000008d7e977223 */ /* 0x000fe2000001008c */
[----:B------:R-:W-:Y:S01]  /*1dd0*/  FSEL R113, R113, RZ, P5 ;  /* 0x000000ff71717208 */ /* 0x000fe20002800000 */
[----:B------:R-:W-:Y:S01]  /*1de0*/  FMUL.FTZ R114, R99, R139 ;  /* 0x0000008b63727220 */ /* 0x000fe20000410000 */
[C---:B------:R-:W-:Y:S01]  /*1df0*/  LOP3.LUT P5, RZ, R145.reuse, 0xff0000, RZ, 0xc0, !PT ;  /* 0x00ff000091ff7812 */ /* 0x040fe200078ac0ff */
[----:B------:R-:W-:Y:S01]  /*1e00*/  FADD.FTZ R155, R124, -R151 ;  /* 0x800000977c9b7221 */ /* 0x000fe20000010000 */
[----:B------:R-:W-:Y:S01]  /*1e10*/  ISETP.GE.U32.AND.EX P2, PT, R145, 0x1000000, PT, P2 ;  /* 0x010000009100780c */ /* 0x000fe20003f46120 */
[----:B------:R-:W-:Y:S01]  /*1e20*/  FMUL.FTZ R151, R114, UR14 ;  /* 0x0000000e72977c20 */ /* 0x000fe20008410000 */
[----:B------:R-:W-:-:S02]  /*1e30*/  HFMA2 R153, -RZ, RZ, 0, 0 ;  /* 0x00000000ff997431 */ /* 0x000fc400000001ff */
[----:B------:R-:W-:Y:S01]  /*1e40*/  FMUL.FTZ R154, R138, R155 ;  /* 0x0000009b8a9a7220 */ /* 0x000fe20000410000 */
[----:B------:R-:W-:Y:S01]  /*1e50*/  MOV R156, RZ ;  /* 0x000000ff009c7202 */ /* 0x000fe20000000f00 */
[----:B------:R-:W-:Y:S01]  /*1e60*/  FFMA.FTZ R152, R137, R141, R140 ;  /* 0x0000008d89987223 */ /* 0x000fe2000001008c */
[----:B------:R-:W-:Y:S02]  /*1e70*/  HFMA2 R155, -RZ, RZ, 0, 0 ;  /* 0x00000000ff9b7431 */ /* 0x000fe400000001ff */
[----:B------:R-:W-:Y:S01]  /*1e80*/  FMUL.FTZ R150, R154, R139 ;  /* 0x0000008b9a967220 */ /* 0x000fe20000410000 */
[----:B------:R-:W-:Y:S01]  /*1e90*/  FMUL.FTZ R118, R33, R118 ;  /* 0x0000007621767220 */ /* 0x000fe20000410000 */
[----:B------:R-:W-:Y:S01]  /*1ea0*/  FADD.FTZ R109, R109, R148 ;  /* 0x000000946d6d7221 */ /* 0x000fe20000010000 */
[----:B------:R-:W-:Y:S01]  /*1eb0*/  FADD.FTZ R108, R108, R149 ;  /* 0x000000956c6c7221 */ /* 0x000fe20000010000 */
[--C-:B------:R-:W-:Y:S02]  /*1ec0*/  @P5 HADD2.F32 R114, -RZ, R115.reuse.H0_H0 ;  /* 0x20000073ff725230 */ /* 0x100fe40000004100 */
[----:B------:R-:W-:Y:S01]  /*1ed0*/  FMUL.FTZ R150, R150, UR14 ;  /* 0x0000000e96967c20 */ /* 0x000fe20008410000 */
[----:B------:R-:W-:Y:S01]  /*1ee0*/  @P2 HADD2.F32 R115, -RZ, R115.H1_H1 ;  /* 0x30000073ff732230 */ /* 0x000fe20000004100 */
[----:B------:R-:W-:Y:S01]  /*1ef0*/  F2FP.F16.F32.PACK_AB R97, R96, R97 ;  /* 0x000000616061723e */ /* 0x000fe200000000ff */
[----:B------:R-:W-:Y:S01]  /*1f00*/  FADD.FTZ R147, R86, R147 ;  /* 0x0000009356937221 */ /* 0x000fe20000010000 */
[----:B------:R-:W-:Y:S01]  /*1f10*/  @P5 FMUL.FTZ R153, R151, R114 ;  /* 0x0000007297995220 */ /* 0x000fe20000410000 */
[----:B------:R-:W-:Y:S01]  /*1f20*/  FMUL.FTZ R114, R32, R119 ;  /* 0x0000007720727220 */ /* 0x000fe20000410000 */
[----:B------:R-:W-:Y:S01]  /*1f30*/  @P2 FMUL.FTZ R156, R150, R115 ;  /* 0x00000073969c2220 */ /* 0x000fe20000410000 */
[----:B------:R-:W-:Y:S01]  /*1f40*/  FMUL.FTZ R115, R34, R151 ;  /* 0x0000009722737220 */ /* 0x000fe20000410000 */
[----:B------:R-:W-:Y:S01]  /*1f50*/  FFMA.FTZ R151, R136, R141, R140 ;  /* 0x0000008d88977223 */ /* 0x000fe2000001008c */
[----:B------:R-:W-:Y:S01]  /*1f60*/  FADD.FTZ R119, R135, -R152 ;  /* 0x8000009887777221 */ /* 0x000fe20000010000 */
[----:B------:R-:W-:Y:S01]  /*1f70*/  FSEL R114, R114, RZ, P4 ;  /* 0x000000ff72727208 */ /* 0x000fe20002000000 */
[----:B------:R-:W-:Y:S01]  /*1f80*/  FMUL.FTZ R150, R35, R150 ;  /* 0x0000009623967220 */ /* 0x000fe20000410000 */
[----:B------:R-:W-:Y:S01]  /*1f90*/  LOP3.LUT P4, RZ, R144, 0xff, RZ, 0xc0, !PT ;  /* 0x000000ff90ff7812 */ /* 0x000fe2000788c0ff */
[----:B------:R-:W-:Y:S01]  /*1fa0*/  FADD.FTZ R151, R134, -R151 ;  /* 0x8000009786977221 */ /* 0x000fe20000010000 */
[----:B------:R-:W-:Y:S01]  /*1fb0*/  FSEL R115, R115, RZ, P5 ;  /* 0x000000ff73737208 */ /* 0x000fe20002800000 */
[----:B------:R-:W-:Y:S01]  /*1fc0*/  FMUL.FTZ R152, R138, R119 ;  /* 0x000000778a987220 */ /* 0x000fe20000410000 */
[----:B------:R-:W-:Y:S01]  /*1fd0*/  LOP3.LUT P5, RZ, R144, 0xff00, RZ, 0xc0, !PT ;  /* 0x0000ff0090ff7812 */ /* 0x000fe200078ac0ff */
[----:B------:R-:W-:Y:S01]  /*1fe0*/  FMUL.FTZ R151, R138, R151 ;  /* 0x000000978a977220 */ /* 0x000fe20000410000 */
[----:B------:R-:W-:Y:S01]  /*1ff0*/  FSEL R150, R150, RZ, P2 ;  /* 0x000000ff96967208 */ /* 0x000fe20001000000 */
[-C--:B------:R-:W-:Y:S01]  /*2000*/  FMUL.FTZ R119, R152, R139.reuse ;  /* 0x0000008b98777220 */ /* 0x080fe20000410000 */
[----:B------:R-:W-:Y:S01]  /*2010*/  FADD.FTZ R146, R87, R146 ;  /* 0x0000009257927221 */ /* 0x000fe20000010000 */
[----:B------:R-:W-:Y:S01]  /*2020*/  FMUL.FTZ R157, R151, R139 ;  /* 0x0000008b979d7220 */ /* 0x000fe20000410000 */
[----:B------:R-:W-:Y:S01]  /*2030*/  FADD.FTZ R110, R110, R153 ;  /* 0x000000996e6e7221 */ /* 0x000fe20000010000 */
[----:B------:R-:W-:Y:S01]  /*2040*/  FMUL.FTZ R119, R119, UR14 ;  /* 0x0000000e77777c20 */ /* 0x000fe20008410000 */
[----:B------:R-:W-:Y:S01]  /*2050*/  FADD.FTZ R111, R111, R156 ;  /* 0x0000009c6f6f7221 */ /* 0x000fe20000010000 */
[----:B------:R-:W-:Y:S01]  /*2060*/  @P4 HADD2.F32 R158, -RZ, R112.H0_H0 ;  /* 0x20000070ff9e4230 */ /* 0x000fe20000004100 */
[----:B------:R-:W-:-:S02]  /*2070*/  F2FP.F16.F32.PACK_AB R99, R154, R99 ;  /* 0x000000639a63723e */ /* 0x000fc400000000ff */
[----:B------:R-:W-:Y:S01]  /*2080*/  F2FP.F16.F32.PACK_AB R98, R117, R98 ;  /* 0x000000627562723e */ /* 0x000fe200000000ff */
[----:B------:R-:W-:Y:S02]  /*2090*/  @P5 HADD2.F32 R159, -RZ, R112.H1_H1 ;  /* 0x30000070ff9f5230 */ /* 0x000fe40000004100 */
[----:B------:R-:W-:Y:S01]  /*20a0*/  FMUL.FTZ R112, R157, UR14 ;  /* 0x0000000e9d707c20 */ /* 0x000fe20008410000 */
[----:B------:R-:W-:Y:S01]  /*20b0*/  @P4 FMUL.FTZ R155, R119, R158 ;  /* 0x0000009e779b4220 */ /* 0x000fe20000410000 */
[----:B------:R-:W-:Y:S01]  /*20c0*/  MOV R158, RZ ;  /* 0x000000ff009e7202 */ /* 0x000fe20000000f00 */
[----:B------:R-:W-:Y:S01]  /*20d0*/  FMUL.FTZ R119, R28, R119 ;  /* 0x000000771c777220 */ /* 0x000fe20000410000 */
[----:B------:R-:W-:Y:S01]  /*20e0*/  @P5 FMUL.FTZ R158, R112, R159 ;  /* 0x0000009f709e5220 */ /* 0x000fe20000410000 */
[----:B------:R-:W-:Y:S01]  /*20f0*/  FMUL.FTZ R112, R29, R112 ;  /* 0x000000701d707220 */ /* 0x000fe20000410000 */
[----:B------:R-:W-:Y:S01]  /*2100*/  FADD.FTZ R149, R84, R155 ;  /* 0x0000009b54957221 */ /* 0x000fe20000010000 */
[----:B------:R-:W-:Y:S01]  /*2110*/  F2FP.F16.F32.PACK_AB R96, R151, R152 ;  /* 0x000000989760723e */ /* 0x000fe200000000ff */
[----:B------:R-:W-:Y:S01]  /*2120*/  FADD.FTZ R148, R85, R158 ;  /* 0x0000009e55947221 */ /* 0x000fe20000010000 */
[----:B------:R-:W-:-:S02]  /*2130*/  FSEL R85, R118, RZ, P6 ;  /* 0x000000ff76557208 */ /* 0x000fc40003000000 */
[----:B------:R-:W-:Y:S02]  /*2140*/  FSEL R119, R119, RZ, P4 ;  /* 0x000000ff77777208 */ /* 0x000fe40002000000 */
[----:B------:R-:W-:Y:S02]  /*2150*/  FSEL R112, R112, RZ, P5 ;  /* 0x000000ff70707208 */ /* 0x000fe40002800000 */
[----:B------:R-:W-:Y:S02]  /*2160*/  F2FP.F16.F32.PACK_AB R115, R150, R115 ;  /* 0x000000739673723e */ /* 0x000fe400000000ff */
[----:B------:R-:W-:Y:S02]  /*2170*/  F2FP.F16.F32.PACK_AB R114, R85, R114 ;  /* 0x000000725572723e */ /* 0x000fe400000000ff */
[----:B------:R-:W-:Y:S02]  /*2180*/  F2FP.F16.F32.PACK_AB R113, R116, R113 ;  /* 0x000000717471723e */ /* 0x000fe400000000ff */
[----:B------:R-:W-:-:S07]  /*2190*/  F2FP.F16.F32.PACK_AB R112, R112, R119 ;  /* 0x000000777070723e */ /* 0x000fce00000000ff */
.L_x_5914:
        /* <DEDUP_REMOVED lines=11> */
.L_x_5912:
[----:B------:R-:W-:Y:S05]  /*2250*/  BSYNC.RECONVERGENT B1 ;  /* 0x0000000000017941 */ /* 0x000fea0003800200 */
.L_x_5911:
        /* <DEDUP_REMOVED lines=11> */
[-CC-:B------:R-:W-:Y:S01]  /*2310*/  FFMA.FTZ R149, R6, R141.reuse, R140.reuse ;  /* 0x0000008d06957223 */ /* 0x180fe2000001008c */
[-CC-:B------:R-:W-:Y:S01]  /*2320*/  FFMA.FTZ R151, R5, R141.reuse, R140.reuse ;  /* 0x0000008d05977223 */ /* 0x180fe2000001008c */
[-CC-:B------:R-:W-:Y:S01]  /*2330*/  FFMA.FTZ R96, R16, R141.reuse, R140.reuse ;  /* 0x0000008d10607223 */ /* 0x180fe2000001008c */
[-CC-:B------:R-:W-:Y:S01]  /*2340*/  FFMA.FTZ R97, R15, R141.reuse, R140.reuse ;  /* 0x0000008d0f617223 */ /* 0x180fe2000001008c */
[----:B------:R-:W-:Y:S01]  /*2350*/  LOP3.LUT P6, RZ, R142, 0xff000000, RZ, 0xc0, !PT ;  /* 0xff0000008eff7812 */ /* 0x000fe200078cc0ff */
[----:B------:R-:W-:Y:S01]  /*2360*/  FFMA.FTZ R140, R0, R141, R140 ;  /* 0x0000008d008c7223 */ /* 0x000fe2000001008c */
[----:B------:R-:W-:Y:S01]  /*2370*/  FADD.FTZ R141, R8, -R117 ;  /* 0x80000075088d7221 */ /* 0x000fe20000010000 */
[----:B------:R-:W-:Y:S01]  /*2380*/  FADD.FTZ R119, R10, -R99 ;  /* 0x800000630a777221 */ /* 0x000fe20000010000 */
[----:B------:R-:W-:Y:S01]  /*2390*/  LOP3.LUT P4, RZ, R143, 0xff, RZ, 0xc0, !PT ;  /* 0x000000ff8fff7812 */ /* 0x000fe2000788c0ff */
[----:B------:R-:W-:Y:S01]  /*23a0*/  FADD.FTZ R153, R3, -R140 ;  /* 0x8000008c03997221 */ /* 0x000fe20000010000 */
[----:B------:R-:W-:Y:S01]  /*23b0*/  FADD.FTZ R117, R11, -R96 ;  /* 0x800000600b757221 */ /* 0x000fe20000010000 */
[----:B------:R-:W-:Y:S01]  /*23c0*/  FADD.FTZ R99, R14, -R97 ;  /* 0x800000610e637221 */ /* 0x000fe20000010000 */
[C---:B------:R-:W-:Y:S01]  /*23d0*/  FMUL.FTZ R140, R138.reuse, R141 ;  /* 0x0000008d8a8c7220 */ /* 0x040fe20000410000 */
[----:B------:R-:W-:Y:S01]  /*23e0*/  FMUL.FTZ R97, R138, R119 ;  /* 0x000000778a617220 */ /* 0x000fe20000410000 */
[----:B------:R-:W-:Y:S01]  /*23f0*/  FADD.FTZ R147, R7, -R98 ;  /* 0x8000006207937221 */ /* 0x000fe20000010000 */
[----:B------:R-:W-:Y:S01]  /*2400*/  FADD.FTZ R151, R2, -R151 ;  /* 0x8000009702977221 */ /* 0x000fe20000010000 */
[----:B------:R-:W-:Y:S01]  /*2410*/  FMUL.FTZ R96, R138, R117 ;  /* 0x000000758a607220 */ /* 0x000fe20000410000 */
[-C--:B------:R-:W-:Y:S01]  /*2420*/  FMUL.FTZ R141, R140, R139.reuse ;  /* 0x0000008b8c8d7220 */ /* 0x080fe20000410000 */
[----:B------:R-:W-:Y:S01]  /*2430*/  FMUL.FTZ R117, R97, R139 ;  /* 0x0000008b61757220 */ /* 0x000fe20000410000 */
[----:B------:R-:W-:Y:S01]  /*2440*/  FADD.FTZ R149, R4, -R149 ;  /* 0x8000009504957221 */ /* 0x000fe20000010000 */
[----:B------:R-:W-:Y:S01]  /*2450*/  FMUL.FTZ R119, R138, R147 ;  /* 0x000000938a777220 */ /* 0x000fe20000410000 */
[----:B-----5:R-:W-:-:S02]  /*2460*/  @P2 HADD2.F32 R118, -RZ, R113.H0_H0 ;  /* 0x20000071ff762230 */ /* 0x020fc40000004100 */
[C---:B------:R-:W-:Y:S01]  /*2470*/  FMUL.FTZ R148, R138.reuse, R151 ;  /* 0x000000978a947220 */ /* 0x040fe20000410000 */
[----:B------:R-:W-:Y:S02]  /*2480*/  @P6 HADD2.F32 R113, -RZ, R113.H1_H1 ;  /* 0x30000071ff716230 */ /* 0x000fe40000004100 */
[----:B------:R-:W-:Y:S01]  /*2490*/  FMUL.FTZ R150, R141, UR14 ;  /* 0x0000000e8d967c20 */ /* 0x000fe20008410000 */
[C---:B------:R-:W-:Y:S01]  /*24a0*/  FMUL.FTZ R116, R138.reuse, R99 ;  /* 0x000000638a747220 */ /* 0x040fe20000410000 */
[----:B------:R-:W-:Y:S01]  /*24b0*/  LOP3.LUT P5, RZ, R143, 0xff00, RZ, 0xc0, !PT ;  /* 0x0000ff008fff7812 */ /* 0x000fe200078ac0ff */
[----:B------:R-:W-:Y:S01]  /*24c0*/  FMUL.FTZ R151, R117, UR14 ;  /* 0x0000000e75977c20 */ /* 0x000fe20008410000 */
[C---:B------:R-:W-:Y:S01]  /*24d0*/  FMUL.FTZ R98, R138.reuse, R149 ;  /* 0x000000958a627220 */ /* 0x040fe20000410000 */
[----:B------:R-:W-:Y:S01]  /*24e0*/  FMUL.FTZ R99, R138, R153 ;  /* 0x000000998a637220 */ /* 0x000fe20000410000 */
[----:B------:R-:W-:Y:S01]  /*24f0*/  FMUL.FTZ R146, R119, R139 ;  /* 0x0000008b77927220 */ /* 0x000fe20000410000 */
[----:B------:R-:W-:Y:S01]  /*2500*/  MOV R138, RZ ;  /* 0x000000ff008a7202 */ /* 0x000fe20000000f00 */
[----:B------:R-:W-:-:S02]  /*2510*/  HFMA2 R149, -RZ, RZ, 0, 0 ;  /* 0x00000000ff957431 */ /* 0x000fc400000001ff */
[----:B------:R-:W-:Y:S01]  /*2520*/  @P6 FMUL.FTZ R138, R150, R113 ;  /* 0x00000071968a6220 */ /* 0x000fe20000410000 */
[----:B------:R-:W-:Y:S02]  /*2530*/  HFMA2 R147, -RZ, RZ, 0, 0 ;  /* 0x00000000ff937431 */ /* 0x000fe400000001ff */
[--C-:B------:R-:W-:Y:S02]  /*2540*/  @P4 HADD2.F32 R117, -RZ, R114.reuse.H0_H0 ;  /* 0x20000072ff754230 */ /* 0x100fe40000004100 */
[----:B------:R-:W-:Y:S01]  /*2550*/  FMUL.FTZ R113, R46, R151 ;  /* 0x000000972e717220 */ /* 0x000fe20000410000 */
[----:B------:R-:W-:Y:S01]  /*2560*/  FMUL.FTZ R152, R146, UR14 ;  /* 0x0000000e92987c20 */ /* 0x000fe20008410000 */
[----:B------:R-:W-:Y:S01]  /*2570*/  LOP3.LUT P3, RZ, R143, 0xff0000, RZ, 0xc0, !PT ;  /* 0x00ff00008fff7812 */ /* 0x000fe2000786c0ff */
[----:B------:R-:W-:Y:S01]  /*2580*/  @P2 FMUL.FTZ R149, R151, R118 ;  /* 0x0000007697952220 */ /* 0x000fe20000410000 */
[----:B------:R-:W-:Y:S02]  /*2590*/  @P5 HADD2.F32 R141, -RZ, R114.H1_H1 ;  /* 0x30000072ff8d5230 */ /* 0x000fe40000004100 */
[----:B------:R-:W-:Y:S01]  /*25a0*/  @P4 FMUL.FTZ R147, R152, R117 ;  /* 0x0000007598934220 */ /* 0x000fe20000410000 */
[----:B------:R-:W-:Y:S01]  /*25b0*/  FSEL R113, R113, RZ, P2 ;  /* 0x000000ff71717208 */ /* 0x000fe20001000000 */
[-C--:B------:R-:W-:Y:S01]  /*25c0*/  FMUL.FTZ R117, R98, R139.reuse ;  /* 0x0000008b62757220 */ /* 0x080fe20000410000 */
[----:B------:R-:W-:Y:S01]  /*25d0*/  ISETP.GE.U32.AND P2, PT, R142, RZ, PT ;  /* 0x000000ff8e00720c */ /* 0x000fe20003f46070 */
[----:B------:R-:W-:Y:S01]  /*25e0*/  FMUL.FTZ R118, R47, R150 ;  /* 0x000000962f767220 */ /* 0x000fe20000410000 */
[----:B------:R-:W-:Y:S01]  /*25f0*/  MOV R146, RZ ;  /* 0x000000ff00927202 */ /* 0x000fe20000000f00 */
[----:B------:R-:W-:Y:S01]  /*2600*/  FMUL.FTZ R114, R117, UR14 ;  /* 0x0000000e75727c20 */ /* 0x000fe20008410000 */
[----:B------:R-:W-:Y:S01]  /*2610*/  ISETP.GE.U32.AND.EX P2, PT, R143, 0x1000000, PT, P2 ;  /* 0x010000008f00780c */ /* 0x000fe20003f46120 */
[----:B------:R-:W-:Y:S01]  /*2620*/  FMUL.FTZ R117, R148, R139 ;  /* 0x0000008b94757220 */ /* 0x000fe20000410000 */
[----:B------:R-:W-:-:S02]  /*2630*/  HFMA2 R151, -RZ, RZ, 0, 0 ;  /* 0x00000000ff977431 */ /* 0x000fc400000001ff */
[----:B------:R-:W-:Y:S01]  /*2640*/  @P5 FMUL.FTZ R146, R114, R141 ;  /* 0x0000008d72925220 */ /* 0x000fe20000410000 */
[--C-:B------:R-:W-:Y:S02]  /*2650*/  @P3 HADD2.F32 R150, -RZ, R115.reuse.H0_H0 ;  /* 0x20000073ff963230 */ /* 0x100fe40000004100 */
[----:B------:R-:W-:Y:S01]  /*2660*/  FMUL.FTZ R117, R117, UR14 ;  /* 0x0000000e75757c20 */ /* 0x000fe20008410000 */
[----:B------:R-:W-:Y:S01]  /*2670*/  FMUL.FTZ R141, R48, R152 ;  /* 0x00000098308d7220 */ /* 0x000fe20000410000 */
[----:B------:R-:W-:Y:S02]  /*2680*/  FSEL R118, R118, RZ, P6 ;  /* 0x000000ff76767208 */ /* 0x000fe40003000000 */
[----:B------:R-:W-:Y:S01]  /*2690*/  CS2R R152, SRZ ;  /* 0x0000000000987805 */ /* 0x000fe2000001ff00 */
[----:B------:R-:W-:Y:S01]  /*26a0*/  @P3 FMUL.FTZ R151, R117, R150 ;  /* 0x0000009675973220 */ /* 0x000fe20000410000 */
[C---:B------:R-:W-:Y:S01]  /*26b0*/  LOP3.LUT P6, RZ, R142.reuse, 0xff, RZ, 0xc0, !PT ;  /* 0x000000ff8eff7812 */ /* 0x040fe200078cc0ff */
[----:B------:R-:W-:Y:S01]  /*26c0*/  FMUL.FTZ R150, R99, R139 ;  /* 0x0000008b63967220 */ /* 0x000fe20000410000 */
[----:B------:R-:W-:Y:S01]  /*26d0*/  FSEL R141, R141, RZ, P4 ;  /* 0x000000ff8d8d7208 */ /* 0x000fe20002000000 */
[----:B------:R-:W-:Y:S01]  /*26e0*/  @P2 HADD2.F32 R115, -RZ, R115.H1_H1 ;  /* 0x30000073ff732230 */ /* 0x000fe20000004100 */
[----:B------:R-:W-:Y:S01]  /*26f0*/  LOP3.LUT P4, RZ, R142, 0xff00, RZ, 0xc0, !PT ;  /* 0x0000ff008eff7812 */ /* 0x000fe2000788c0ff */
[----:B------:R-:W-:Y:S01]  /*2700*/  FMUL.FTZ R150, R150, UR14 ;  /* 0x0000000e96967c20 */ /* 0x000fe20008410000 */
[----:B------:R-:W-:Y:S01]  /*2710*/  FMUL.FTZ R117, R50, R117 ;  /* 0x0000007532757220 */ /* 0x000fe20000410000 */
[----:B------:R-:W-:Y:S01]  /*2720*/  FMUL.FTZ R114, R49, R114 ;  /* 0x0000007231727220 */ /* 0x000fe20000410000 */
[----:B------:R-:W-:Y:S01]  /*2730*/  FADD.FTZ R92, R92, R147 ;  /* 0x000000935c5c7221 */ /* 0x000fe20000010000 */
[----:B------:R-:W-:Y:S01]  /*2740*/  @P2 FMUL.FTZ R152, R150, R115 ;  /* 0x0000007396982220 */ /* 0x000fe20000410000 */
[-C--:B------:R-:W-:Y:S01]  /*2750*/  FMUL.FTZ R115, R116, R139.reuse ;  /* 0x0000008b74737220 */ /* 0x080fe20000410000 */
[----:B------:R-:W-:Y:S01]  /*2760*/  FMUL.FTZ R139, R96, R139 ;  /* 0x0000008b608b7220 */ /* 0x000fe20000410000 */
[----:B------:R-:W-:Y:S01]  /*2770*/  FMUL.FTZ R150, R51, R150 ;  /* 0x0000009633967220 */ /* 0x000fe20000410000 */
[----:B------:R-:W-:-:S02]  /*2780*/  @P6 HADD2.F32 R154, -RZ, R112.H0_H0 ;  /* 0x20000070ff9a6230 */ /* 0x000fc40000004100 */
[----:B------:R-:W-:Y:S01]  /*2790*/  FMUL.FTZ R115, R115, UR14 ;  /* 0x0000000e73737c20 */ /* 0x000fe20008410000 */
[----:B------:R-:W-:Y:S01]  /*27a0*/  FADD.FTZ R93, R93, R146 ;  /* 0x000000925d5d7221 */ /* 0x000fe20000010000 */
[----:B------:R-:W-:Y:S01]  /*27b0*/  FSEL R117, R117, RZ, P3 ;  /* 0x000000ff75757208 */ /* 0x000fe20001800000 */
        /* <DEDUP_REMOVED lines=26> */
.L_x_5916:
        /* <DEDUP_REMOVED lines=9> */
[C---:B------:R-:W-:Y:S01]  /*29f0*/  LOP3.LUT P6, RZ, R142.reuse, 0xff0000, RZ, 0xc0, !PT ;  /* 0x00ff00008eff7812 */ /* 0x040fe200078cc0ff */
[----:B------:R-:W-:Y:S01]  /*2a00*/  FADD.FTZ R119, R11, -R116 ;  /* 0x800000740b777221 */ /* 0x000fe20000010000 */
[----:B------:R-:W-:Y:S01]  /*2a10*/  LOP3.LUT P5, RZ, R142, 0xff000000, RZ, 0xc0, !PT ;  /* 0xff0000008eff7812 */ /* 0x000fe200078ac0ff */
[----:B------:R-:W-:Y:S01]  /*2a20*/  FMUL.FTZ R116, R138, R141 ;  /* 0x0000008d8a747220 */ /* 0x000fe20000410000 */
[----:B------:R-:W-:Y:S01]  /*2a30*/  LOP3.LUT P3, RZ, R143, 0xff, RZ, 0xc0, !PT ;  /* 0x000000ff8fff7812 */ /* 0x000fe2000786c0ff */
[----:B------:R-:W-:Y:S01]  /*2a40*/  FADD.FTZ R149, R7, -R118 ;  /* 0x8000007607957221 */ /* 0x000fe20000010000 */
[----:B------:R-:W-:Y:S01]  /*2a50*/  FADD.FTZ R147, R8, -R147 ;  /* 0x8000009308937221 */ /* 0x000fe20000010000 */
[----:B------:R-:W-:Y:S01]  /*2a60*/  FADD.FTZ R151, R4, -R151 ;  /* 0x8000009704977221 */ /* 0x000fe20000010000 */
[----:B------:R-:W-:Y:S01]  /*2a70*/  FMUL.FTZ R116, R139, R116 ;  /* 0x000000748b747220 */ /* 0x000fe20000410000 */
[----:B------:R-:W-:Y:S01]  /*2a80*/  FMUL.FTZ R146, R138, R149 ;  /* 0x000000958a927220 */ /* 0x000fe20000410000 */
[----:B------:R-:W-:Y:S01]  /*2a90*/  FADD.FTZ R153, R2, -R153 ;  /* 0x8000009902997221 */ /* 0x000fe20000010000 */
[----:B------:R-:W-:Y:S01]  /*2aa0*/  FADD.FTZ R117, R14, -R117 ;  /* 0x800000750e757221 */ /* 0x000fe20000010000 */
[----:B------:R-:W-:Y:S01]  /*2ab0*/  FADD.FTZ R155, R3, -R140 ;  /* 0x8000008c039b7221 */ /* 0x000fe20000010000 */
[C---:B------:R-:W-:Y:S01]  /*2ac0*/  FMUL.FTZ R118, R138.reuse, R147 ;  /* 0x000000938a767220 */ /* 0x040fe20000410000 */
[----:B------:R-:W-:Y:S01]  /*2ad0*/  FMUL.FTZ R150, R138, R151 ;  /* 0x000000978a967220 */ /* 0x000fe20000410000 */
[----:B------:R-:W-:Y:S01]  /*2ae0*/  FMUL.FTZ R151, R116, UR14 ;  /* 0x0000000e74977c20 */ /* 0x000fe20008410000 */
[----:B------:R-:W-:Y:S01]  /*2af0*/  FMUL.FTZ R147, R139, R146 ;  /* 0x000000928b937220 */ /* 0x000fe20000410000 */
[----:B------:R-:W-:Y:S01]  /*2b00*/  LOP3.LUT P4, RZ, R143, 0xff00, RZ, 0xc0, !PT ;  /* 0x0000ff008fff7812 */ /* 0x000fe2000788c0ff */
[C---:B------:R-:W-:Y:S01]  /*2b10*/  FMUL.FTZ R152, R138.reuse, R153 ;  /* 0x000000998a987220 */ /* 0x040fe20000410000 */
[C---:B------:R-:W-:Y:S01]  /*2b20*/  FMUL.FTZ R148, R138.reuse, R119 ;  /* 0x000000778a947220 */ /* 0x040fe20000410000 */
[C---:B------:R-:W-:Y:S01]  /*2b30*/  FMUL.FTZ R140, R138.reuse, R117 ;  /* 0x000000758a8c7220 */ /* 0x040fe20000410000 */
[----:B------:R-:W-:Y:S01]  /*2b40*/  FMUL.FTZ R154, R138, R155 ;  /* 0x0000009b8a9a7220 */ /* 0x000fe20000410000 */
[----:B------:R-:W-:Y:S01]  /*2b50*/  FMUL.FTZ R118, R139, R118 ;  /* 0x000000768b767220 */ /* 0x000fe20000410000 */
[----:B------:R-:W-:-:S02]  /*2b60*/  HFMA2 R119, -RZ, RZ, 0, 0 ;  /* 0x00000000ff777431 */ /* 0x000fc400000001ff */
[--C-:B-----5:R-:W-:Y:S02]  /*2b70*/  @P6 HADD2.F32 R138, -RZ, R113.reuse.H0_H0 ;  /* 0x20000071ff8a6230 */ /* 0x120fe40000004100 */
[----:B------:R-:W-:Y:S02]  /*2b80*/  HFMA2 R117, -RZ, RZ, 0, 0 ;  /* 0x00000000ff757431 */ /* 0x000fe400000001ff */
[----:B------:R-:W-:Y:S02]  /*2b90*/  @P5 HADD2.F32 R153, -RZ, R113.H1_H1 ;  /* 0x30000071ff995230 */ /* 0x000fe40000004100 */
[-C--:B------:R-:W-:Y:S01]  /*2ba0*/  FMUL.FTZ R113, R46, R151.reuse ;  /* 0x000000972e717220 */ /* 0x080fe20000410000 */
[--C-:B------:R-:W-:Y:S02]  /*2bb0*/  @P3 HADD2.F32 R116, -RZ, R114.reuse.H0_H0 ;  /* 0x20000072ff743230 */ /* 0x100fe40000004100 */
[----:B------:R-:W-:Y:S01]  /*2bc0*/  FMUL.FTZ R147, R147, UR14 ;  /* 0x0000000e93937c20 */ /* 0x000fe20008410000 */
[----:B------:R-:W-:Y:S01]  /*2bd0*/  FMUL.FTZ R118, R118, UR14 ;  /* 0x0000000e76767c20 */ /* 0x000fe20008410000 */
[----:B------:R-:W-:Y:S01]  /*2be0*/  ISETP.GE.U32.AND P2, PT, R142, RZ, PT ;  /* 0x000000ff8e00720c */ /* 0x000fe20003f46070 */
[----:B------:R-:W-:Y:S01]  /*2bf0*/  @P6 FMUL.FTZ R119, R138, R151 ;  /* 0x000000978a776220 */ /* 0x000fe20000410000 */
[-C--:B------:R-:W-:Y:S01]  /*2c00*/  @P3 FMUL.FTZ R117, R116, R147.reuse ;  /* 0x0000009374753220 */ /* 0x080fe20000410000 */
[----:B------:R-:W-:Y:S01]  /*2c10*/  FSEL R113, R113, RZ, P6 ;  /* 0x000000ff71717208 */ /* 0x000fe20003000000 */
[----:B------:R-:W-:Y:S01]  /*2c20*/  FMUL.FTZ R116, R47, R118 ;  /* 0x000000762f747220 */ /* 0x000fe20000410000 */
[C---:B------:R-:W-:Y:S01]  /*2c30*/  LOP3.LUT P6, RZ, R143.reuse, 0xff0000, RZ, 0xc0, !PT ;  /* 0x00ff00008fff7812 */ /* 0x040fe200078cc0ff */
[----:B------:R-:W-:Y:S01]  /*2c40*/  FMUL.FTZ R147, R48, R147 ;  /* 0x0000009330937220 */ /* 0x000fe20000410000 */
[----:B------:R-:W-:Y:S01]  /*2c50*/  ISETP.GE.U32.AND.EX P2, PT, R143, 0x1000000, PT, P2 ;  /* 0x010000008f00780c */ /* 0x000fe20003f46120 */
[----:B------:R-:W-:Y:S01]  /*2c60*/  @P4 HADD2.F32 R151, -RZ, R114.H1_H1 ;  /* 0x30000072ff974230 */ /* 0x000fe20000004100 */
[----:B------:R-:W-:Y:S01]  /*2c70*/  MOV R138, RZ ;  /* 0x000000ff008a7202 */ /* 0x000fe20000000f00 */
[----:B------:R-:W-:Y:S01]  /*2c80*/  FMUL.FTZ R149, R139, R150 ;  /* 0x000000968b957220 */ /* 0x000fe20000410000 */
[----:B------:R-:W-:Y:S01]  /*2c90*/  @P5 FMUL.FTZ R138, R153, R118 ;  /* 0x00000076998a5220 */ /* 0x000fe20000410000 */
[----:B------:R-:W-:Y:S01]  /*2ca0*/  FSEL R116, R116, RZ, P5 ;  /* 0x000000ff74747208 */ /* 0x000fe20002800000 */
[----:B------:R-:W-:Y:S01]  /*2cb0*/  FMUL.FTZ R146, R139, R152 ;  /* 0x000000988b927220 */ /* 0x000fe20000410000 */
[----:B------:R-:W-:Y:S01]  /*2cc0*/  FSEL R114, R147, RZ, P3 ;  /* 0x000000ff93727208 */ /* 0x000fe20001800000 */
[----:B------:R-:W-:Y:S01]  /*2cd0*/  FMUL.FTZ R118, R149, UR14 ;  /* 0x0000000e95767c20 */ /* 0x000fe20008410000 */
[C---:B------:R-:W-:Y:S01]  /*2ce0*/  LOP3.LUT P5, RZ, R142.reuse, 0xff, RZ, 0xc0, !PT ;  /* 0x000000ff8eff7812 */ /* 0x040fe200078ac0ff */
[C---:B------:R-:W-:Y:S01]  /*2cf0*/  FMUL.FTZ R141, R139.reuse, R148 ;  /* 0x000000948b8d7220 */ /* 0x040fe20000410000 */
[----:B------:R-:W-:Y:S01]  /*2d00*/  LOP3.LUT P3, RZ, R142, 0xff00, RZ, 0xc0, !PT ;  /* 0x0000ff008eff7812 */ /* 0x000fe2000786c0ff */
[C---:B------:R-:W-:Y:S01]  /*2d10*/  FMUL.FTZ R140, R139.reuse, R140 ;  /* 0x0000008c8b8c7220 */ /* 0x040fe20000410000 */
[----:B------:R-:W-:Y:S01]  /*2d20*/  FMUL.FTZ R139, R139, R154 ;  /* 0x0000009a8b8b7220 */ /* 0x000fe20000410000 */
[----:B------:R-:W-:Y:S01]  /*2d30*/  MOV R148, RZ ;  /* 0x000000ff00947202 */ /* 0x000fe20000000f00 */
[----:B------:R-:W-:-:S02]  /*2d40*/  HFMA2 R149, -RZ, RZ, 0, 0 ;  /* 0x00000000ff957431 */ /* 0x000fc400000001ff */
[----:B------:R-:W-:Y:S01]  /*2d50*/  @P4 FMUL.FTZ R148, R151, R118 ;  /* 0x0000007697944220 */ /* 0x000fe20000410000 */
[--C-:B------:R-:W-:Y:S02]  /*2d60*/  @P6 HADD2.F32 R154, -RZ, R115.reuse.H0_H0 ;  /* 0x20000073ff9a6230 */ /* 0x100fe40000004100 */
[----:B------:R-:W-:Y:S01]  /*2d70*/  FMUL.FTZ R151, R146, UR14 ;  /* 0x0000000e92977c20 */ /* 0x000fe20008410000 */
[----:B------:R-:W-:Y:S02]  /*2d80*/  @P2 HADD2.F32 R115, -RZ, R115.H1_H1 ;  /* 0x30000073ff732230 */ /* 0x000fe40000004100 */
[----:B------:R-:W-:Y:S01]  /*2d90*/  FMUL.FTZ R152, R139, UR14 ;  /* 0x0000000e8b987c20 */ /* 0x000fe20008410000 */
[----:B------:R-:W-:Y:S01]  /*2da0*/  MOV R150, RZ ;  /* 0x000000ff00967202 */ /* 0x000fe20000000f00 */
[----:B------:R-:W-:Y:S01]  /*2db0*/  @P6 FMUL.FTZ R149, R154, R151 ;  /* 0x000000979a956220 */ /* 0x000fe20000410000 */
[--C-:B------:R-:W-:Y:S02]  /*2dc0*/  @P5 HADD2.F32 R154, -RZ, R112.reuse.H0_H0 ;  /* 0x20000070ff9a5230 */ /* 0x100fe40000004100 */
[----:B------:R-:W-:Y:S01]  /*2dd0*/  @P2 FMUL.FTZ R150, R115, R152 ;  /* 0x0000009873962220 */ /* 0x000fe20000410000 */
[----:B------:R-:W-:-:S02]  /*2de0*/  @P3 HADD2.F32 R139, -RZ, R112.H1_H1 ;  /* 0x30000070ff8b3230 */ /* 0x000fc40000004100 */
[----:B------:R-:W-:Y:S01]  /*2df0*/  FMUL.FTZ R112, R141, UR14 ;  /* 0x0000000e8d707c20 */ /* 0x000fe20008410000 */
[----:B------:R-:W-:Y:S01]  /*2e00*/  FMUL.FTZ R115, R140, UR14 ;  /* 0x0000000e8c737c20 */ /* 0x000fe20008410000 */
[----:B------:R-:W-:Y:S01]  /*2e10*/  CS2R R146, SRZ ;  /* 0x0000000000927805 */ /* 0x000fe2000001ff00 */
[----:B------:R-:W-:Y:S01]  /*2e20*/  FADD.FTZ R138, R91, R138 ;  /* 0x0000008a5b8a7221 */ /* 0x000fe20000010000 */
[----:B------:R-:W-:Y:S01]  /*2e30*/  @P3 FMUL.FTZ R146, R139, R112 ;  /* 0x000000708b923220 */ /* 0x000fe20000410000 */
[----:B------:R-:W-:Y:S01]  /*2e40*/  @P5 FMUL.FTZ R147, R154, R115 ;  /* 0x000000739a935220 */ /* 0x000fe20000410000 */
[----:B------:R-:W-:Y:S01]  /*2e50*/  FADD.FTZ R139, R90, R119 ;  /* 0x000000775a8b7221 */ /* 0x000fe20000010000 */
[----:B------:R-:W-:Y:S01]  /*2e60*/  FMUL.FTZ R90, R50, R151 ;  /* 0x00000097325a7220 */ /* 0x000fe20000410000 */
[----:B------:R-:W-:Y:S01]  /*2e70*/  FADD.FTZ R146, R89, R146 ;  /* 0x0000009259927221 */ /* 0x000fe20000010000 */
[----:B------:R-:W-:Y:S01]  /*2e80*/  FADD.FTZ R147, R88, R147 ;  /* 0x0000009358937221 */ /* 0x000fe20000010000 */
[----:B------:R-:W-:Y:S01]  /*2e90*/  FMUL.FTZ R91, R51, R152 ;  /* 0x00000098335b7220 */ /* 0x000fe20000410000 */
[----:B------:R-:W-:Y:S01]  /*2ea0*/  FMUL.FTZ R118, R49, R118 ;  /* 0x0000007631767220 */ /* 0x000fe20000410000 */
[----:B------:R-:W-:Y:S01]  /*2eb0*/  FMUL.FTZ R88, R44, R115 ;  /* 0x000000732c587220 */ /* 0x000fe20000410000 */
        /* <DEDUP_REMOVED lines=8> */
[----:B------:R-:W-:-:S02]  /*2f40*/  FSEL R88, R88, RZ, P5 ;  /* 0x000000ff58587208 */ /* 0x000fc40002800000 */
[----:B------:R-:W-:Y:S02]  /*2f50*/  FSEL R89, R89, RZ, P3 ;  /* 0x000000ff59597208 */ /* 0x000fe40001800000 */
[----:B------:R-:W-:Y:S02]  /*2f60*/  F2FP.F16.F32.PACK_AB R115, R91, R90 ;  /* 0x0000005a5b73723e */ /* 0x000fe400000000ff */
[----:B------:R-:W-:Y:S02]  /*2f70*/  F2FP.F16.F32.PACK_AB R114, R117, R114 ;  /* 0x000000727572723e */ /* 0x000fe400000000ff */
[----:B------:R-:W-:Y:S02]  /*2f80*/  F2FP.F16.F32.PACK_AB R113, R116, R113 ;  /* 0x000000717471723e */ /* 0x000fe400000000ff */
[----:B------:R-:W-:-:S07]  /*2f90*/  F2FP.F16.F32.PACK_AB R112, R89, R88 ;  /* 0x000000585970723e */ /* 0x000fce00000000ff */
.L_x_5917:
        /* <DEDUP_REMOVED lines=11> */
.L_x_5910:
        /* <DEDUP_REMOVED lines=12> */
[----:B------:R-:W-:Y:S01]  /*3110*/  FADD.FTZ R116, R135, -R116 ;  /* 0x8000007487747221 */ /* 0x000fe20000010000 */
[----:B------:R-:W-:Y:S02]  /*3120*/  HADD2.F32 R119, -RZ, R100.H1_H1 ;  /* 0x30000064ff777230 */ /* 0x000fe40000004100 */
[----:B------:R-:W-:Y:S01]  /*3130*/  FADD.FTZ R118, R134, -R147 ;  /* 0x8000009386767221 */ /* 0x000fe20000010000 */
[-CC-:B------:R-:W-:Y:S01]  /*3140*/  FFMA.FTZ R146, R133, R141.reuse, R140.reuse ;  /* 0x0000008d85927223 */ /* 0x180fe2000001008c */
[----:B------:R-:W-:Y:S01]  /*3150*/  FFMA.FTZ R116, R138, R116, R117 ;  /* 0x000000748a747223 */ /* 0x000fe20000010075 */
[----:B------:R-:W-:Y:S01]  /*3160*/  LOP3.LUT P2, RZ, R144, 0xff00, RZ, 0xc0, !PT ;  /* 0x0000ff0090ff7812 */ /* 0x000fe2000784c0ff */
[----:B------:R-:W-:Y:S01]  /*3170*/  FFMA.FTZ R118, R138, R118, R119 ;  /* 0x000000768a767223 */ /* 0x000fe20000010077 */
[----:B------:R-:W-:Y:S01]  /*3180*/  FFMA.FTZ R117, R132, R141, R140 ;  /* 0x0000008d84757223 */ /* 0x000fe2000001008c */
[----:B------:R-:W-:-:S02]  /*3190*/  HADD2.F32 R147, -RZ, R101.H0_H0 ;  /* 0x20000065ff937230 */ /* 0x000fc40000004100 */
[-C--:B------:R-:W-:Y:S01]  /*31a0*/  FMUL.FTZ R116, R116, R139.reuse ;  /* 0x0000008b74747220 */ /* 0x080fe20000410000 */
[----:B------:R-:W-:Y:S01]  /*31b0*/  FADD.FTZ R146, R131, -R146 ;  /* 0x8000009283927221 */ /* 0x000fe20000010000 */
[-C--:B------:R-:W-:Y:S01]  /*31c0*/  FMUL.FTZ R118, R118, R139.reuse ;  /* 0x0000008b76767220 */ /* 0x080fe20000410000 */
[----:B------:R-:W-:Y:S02]  /*31d0*/  HFMA2 R149, -RZ, RZ, 0, 0 ;  /* 0x00000000ff957431 */ /* 0x000fe400000001ff */
[----:B------:R-:W-:Y:S01]  /*31e0*/  FADD.FTZ R152, R130, -R117 ;  /* 0x8000007582987221 */ /* 0x000fe20000010000 */
[----:B------:R-:W-:Y:S01]  /*31f0*/  LOP3.LUT P4, RZ, R144, 0xff0000, RZ, 0xc0, !PT ;  /* 0x00ff000090ff7812 */ /* 0x000fe2000788c0ff */
[----:B------:R-:W-:Y:S01]  /*3200*/  FMUL.FTZ R148, R116, UR14 ;  /* 0x0000000e74947c20 */ /* 0x000fe20008410000 */
[----:B------:R-:W-:Y:S01]  /*3210*/  FFMA.FTZ R116, R138, R146, R147 ;  /* 0x000000928a747223 */ /* 0x000fe20000010093 */
[----:B------:R-:W-:Y:S02]  /*3220*/  HADD2.F32 R151, -RZ, R101.H1_H1 ;  /* 0x30000065ff977230 */ /* 0x000fe40000004100 */
[----:B------:R-:W-:Y:S01]  /*3230*/  FMUL.FTZ R150, R118, UR14 ;  /* 0x0000000e76967c20 */ /* 0x000fe20008410000 */
[----:B------:R-:W-:Y:S01]  /*3240*/  LOP3.LUT P6, RZ, R144, 0xff000000, RZ, 0xc0, !PT ;  /* 0xff00000090ff7812 */ /* 0x000fe200078cc0ff */
[----:B------:R-:W-:Y:S01]  /*3250*/  FMUL.FTZ R118, R116, R139 ;  /* 0x0000008b74767220 */ /* 0x000fe20000410000 */
[----:B------:R-:W-:Y:S01]  /*3260*/  FMUL.FTZ R116, R28, R148 ;  /* 0x000000941c747220 */ /* 0x000fe20000410000 */
[----:B------:R-:W-:Y:S01]  /*3270*/  FFMA.FTZ R146, R138, R152, R151 ;  /* 0x000000988a927223 */ /* 0x000fe20000010097 */
[----:B------:R-:W-:-:S02]  /*3280*/  HFMA2 R151, -RZ, RZ, 0, 0 ;  /* 0x00000000ff977431 */ /* 0x000fc400000001ff */
[----:B------:R-:W-:Y:S01]  /*3290*/  FMUL.FTZ R118, R118, UR14 ;  /* 0x0000000e76767c20 */ /* 0x000fe20008410000 */
[----:B------:R-:W-:Y:S01]  /*32a0*/  FFMA.FTZ R152, R128, R141, R140 ;  /* 0x0000008d80987223 */ /* 0x000fe2000001008c */
[----:B------:R-:W-:Y:S01]  /*32b0*/  FSEL R116, R116, RZ, P1 ;  /* 0x000000ff74747208 */ /* 0x000fe20000800000 */
[----:B------:R-:W-:Y:S01]  /*32c0*/  FMUL.FTZ R146, R146, R139 ;  /* 0x0000008b92927220 */ /* 0x000fe20000410000 */
[----:B------:R-:W-:Y:S01]  /*32d0*/  LOP3.LUT P5, RZ, R145, 0xff, RZ, 0xc0, !PT ;  /* 0x000000ff91ff7812 */ /* 0x000fe200078ac0ff */
[----:B------:R-:W-:Y:S01]  /*32e0*/  FADD.FTZ R152, R125, -R152 ;  /* 0x800000987d987221 */ /* 0x000fe20000010000 */
[--C-:B--2---:R-:W-:Y:S02]  /*32f0*/  @P1 HADD2.F32 R117, -RZ, R112.reuse.H0_H0 ;  /* 0x20000070ff751230 */ /* 0x104fe40000004100 */
[----:B------:R-:W-:Y:S01]  /*3300*/  @P2 HADD2.F32 R119, -RZ, R112.H1_H1 ;  /* 0x30000070ff772230 */ /* 0x000fe20000004100 */
[----:B------:R-:W-:Y:S02]  /*3310*/  MOV R112, RZ ;  /* 0x000000ff00707202 */ /* 0x000fe40000000f00 */
[----:B------:R-:W-:Y:S01]  /*3320*/  @P1 FMUL.FTZ R149, R148, R117 ;  /* 0x0000007594951220 */ /* 0x000fe20000410000 */
[----:B------:R-:W-:Y:S01]  /*3330*/  FMUL.FTZ R117, R29, R150 ;  /* 0x000000961d757220 */ /* 0x000fe20000410000 */
[----:B------:R-:W-:Y:S01]  /*3340*/  @P2 FMUL.FTZ R112, R150, R119 ;  /* 0x0000007796702220 */ /* 0x000fe20000410000 */
[----:B------:R-:W-:-:S02]  /*3350*/  @P4 HADD2.F32 R119, -RZ, R113.H0_H0 ;  /* 0x20000071ff774230 */ /* 0x000fc40000004100 */
[----:B------:R-:W-:Y:S01]  /*3360*/  FMUL.FTZ R148, R146, UR14 ;  /* 0x0000000e92947c20 */ /* 0x000fe20008410000 */
[----:B------:R-:W-:Y:S01]  /*3370*/  FFMA.FTZ R150, R129, R141, R140 ;  /* 0x0000008d81967223 */ /* 0x000fe2000001008c */
[----:B------:R-:W-:Y:S01]  /*3380*/  FSEL R117, R117, RZ, P2 ;  /* 0x000000ff75757208 */ /* 0x000fe20001000000 */
[----:B------:R-:W-:Y:S02]  /*3390*/  @P6 HADD2.F32 R113, -RZ, R113.H1_H1 ;  /* 0x30000071ff716230 */ /* 0x000fe40000004100 */
[----:B------:R-:W-:Y:S01]  /*33a0*/  @P4 FMUL.FTZ R151, R118, R119 ;  /* 0x0000007776974220 */ /* 0x000fe20000410000 */
[----:B------:R-:W-:Y:S01]  /*33b0*/  FADD.FTZ R150, R127, -R150 ;  /* 0x800000967f967221 */ /* 0x000fe20000010000 */
[----:B------:R-:W-:Y:S01]  /*33c0*/  F2FP.F16.F32.PACK_AB R116, R117, R116 ;  /* 0x000000747574723e */ /* 0x000fe200000000ff */
[----:B------:R-:W-:Y:S01]  /*33d0*/  FMUL.FTZ R117, R30, R118 ;  /* 0x000000761e757220 */ /* 0x000fe20000410000 */
[----:B------:R-:W-:Y:S01]  /*33e0*/  FMUL.FTZ R118, R31, R148 ;  /* 0x000000941f767220 */ /* 0x000fe20000410000 */
[--C-:B------:R-:W-:Y:S01]  /*33f0*/  HADD2.F32 R119, -RZ, R102.reuse.H1_H1 ;  /* 0x30000066ff777230 */ /* 0x100fe20000004100 */
[----:B------:R-:W-:Y:S01]  /*3400*/  ISETP.GE.U32.AND P1, PT, R144, RZ, PT ;  /* 0x000000ff9000720c */ /* 0x000fe20003f26070 */
[----:B------:R-:W-:Y:S01]  /*3410*/  FADD.FTZ R84, R84, R149 ;  /* 0x0000009554547221 */ /* 0x000fe20000010000 */
[----:B------:R-:W-:Y:S01]  /*3420*/  FSEL R146, R117, RZ, P4 ;  /* 0x000000ff75927208 */ /* 0x000fe20002000000 */
[----:B------:R-:W-:Y:S01]  /*3430*/  HADD2.F32 R117, -RZ, R102.H0_H0 ;  /* 0x20000066ff757230 */ /* 0x000fe20000004100 */
[----:B------:R-:W-:Y:S01]  /*3440*/  FSEL R147, R118, RZ, P6 ;  /* 0x000000ff76937208 */ /* 0x000fe20003000000 */
[----:B------:R-:W-:Y:S01]  /*3450*/  FADD.FTZ R85, R85, R112 ;  /* 0x0000007055557221 */ /* 0x000fe20000010000 */
[----:B------:R-:W-:Y:S01]  /*3460*/  LOP3.LUT P4, RZ, R145, 0xff00, RZ, 0xc0, !PT ;  /* 0x0000ff0091ff7812 */ /* 0x000fe2000788c0ff */
[----:B------:R-:W-:Y:S01]  /*3470*/  FADD.FTZ R86, R86, R151 ;  /* 0x0000009756567221 */ /* 0x000fe20000010000 */
[C---:B------:R-:W-:Y:S01]  /*3480*/  FFMA.FTZ R118, R138.reuse, R150, R117 ;  /* 0x000000968a767223 */ /* 0x040fe20000010075 */
[----:B------:R-:W-:Y:S01]  /*3490*/  FFMA.FTZ R150, R138, R152, R119 ;  /* 0x000000988a967223 */ /* 0x000fe20000010077 */
[----:B------:R-:W-:Y:S01]  /*34a0*/  F2FP.F16.F32.PACK_AB R117, R147, R146 ;  /* 0x000000929375723e */ /* 0x000fe200000000ff */
[-CC-:B------:R-:W-:Y:S01]  /*34b0*/  FFMA.FTZ R119, R123, R141.reuse, R140.reuse ;  /* 0x0000008d7b777223 */ /* 0x180fe2000001008c */
[----:B------:R-:W-:Y:S01]  /*34c0*/  FFMA.FTZ R147, R126, R141, R140 ;  /* 0x0000008d7e937223 */ /* 0x000fe2000001008c */
[----:B------:R-:W-:Y:S01]  /*34d0*/  FMUL.FTZ R150, R150, R139 ;  /* 0x0000008b96967220 */ /* 0x000fe20000410000 */
[C---:B------:R-:W-:Y:S01]  /*34e0*/  LOP3.LUT P2, RZ, R145.reuse, 0xff0000, RZ, 0xc0, !PT ;  /* 0x00ff000091ff7812 */ /* 0x040fe2000784c0ff */
[----:B------:R-:W-:Y:S01]  /*34f0*/  FADD.FTZ R152, R122, -R119 ;  /* 0x800000777a987221 */ /* 0x000fe20000010000 */
[----:B------:R-:W-:Y:S01]  /*3500*/  FADD.FTZ R154, R124, -R147 ;  /* 0x800000937c9a7221 */ /* 0x000fe20000010000 */
[--C-:B------:R-:W-:Y:S01]  /*3510*/  HADD2.F32 R119, -RZ, R103.reuse.H0_H0 ;  /* 0x20000067ff777230 */ /* 0x100fe20000004100 */
[----:B------:R-:W-:Y:S01]  /*3520*/  ISETP.GE.U32.AND.EX P1, PT, R145, 0x1000000, PT, P1 ;  /* 0x010000009100780c */ /* 0x000fe20003f26110 */
[----:B------:R-:W-:-:S02]  /*3530*/  HADD2.F32 R147, -RZ, R103.H1_H1 ;  /* 0x30000067ff937230 */ /* 0x000fc40000004100 */
[-C--:B------:R-:W-:Y:S01]  /*3540*/  FMUL.FTZ R118, R118, R139.reuse ;  /* 0x0000008b76767220 */ /* 0x080fe20000410000 */
[C---:B------:R-:W-:Y:S02]  /*3550*/  FFMA.FTZ R152, R138.reuse, R152, R119 ;  /* 0x000000988a987223 */ /* 0x040fe40000010077 */
[----:B------:R-:W-:Y:S01]  /*3560*/  FFMA.FTZ R154, R138, R154, R147 ;  /* 0x0000009a8a9a7223 */ /* 0x000fe20000010093 */
[----:B------:R-:W-:Y:S01]  /*3570*/  FMUL.FTZ R153, R118, UR14 ;  /* 0x0000000e76997c20 */ /* 0x000fe20008410000 */
[-C--:B------:R-:W-:Y:S01]  /*3580*/  FMUL.FTZ R155, R152, R139.reuse ;  /* 0x0000008b989b7220 */ /* 0x080fe20000410000 */
[----:B------:R-:W0:Y:S01]  /*3590*/  LDC.64 R146, c[0x0][0x468] ;  /* 0x00011a00ff927b82 */ /* 0x000e220000000a00 */
[----:B------:R-:W-:Y:S01]  /*35a0*/  FMUL.FTZ R154, R154, R139 ;  /* 0x0000008b9a9a7220 */ /* 0x000fe20000410000 */
[----:B------:R-:W-:Y:S01]  /*35b0*/  FMUL.FTZ R152, R150, UR14 ;  /* 0x0000000e96987c20 */ /* 0x000fe20008410000 */
[----:B------:R-:W-:Y:S01]  /*35c0*/  FMUL.FTZ R155, R155, UR14 ;  /* 0x0000000e9b9b7c20 */ /* 0x000fe20008410000 */
[----:B------:R-:W-:Y:S01]  /*35d0*/  FMUL.FTZ R118, R32, R153 ;  /* 0x0000009920767220 */ /* 0x000fe20000410000 */
[----:B------:R-:W-:Y:S01]  /*35e0*/  FMUL.FTZ R150, R154, UR14 ;  /* 0x0000000e9a967c20 */ /* 0x000fe20008410000 */
[----:B------:R-:W-:Y:S01]  /*35f0*/  FMUL.FTZ R119, R33, R152 ;  /* 0x0000009821777220 */ /* 0x000fe20000410000 */
[----:B------:R-:W-:-:S02]  /*3600*/  FMUL.FTZ R154, R34, R155 ;  /* 0x0000009b229a7220 */ /* 0x000fc40000410000 */
[----:B------:R-:W-:Y:S01]  /*3610*/  FMUL.FTZ R156, R35, R150 ;  /* 0x00000096239c7220 */ /* 0x000fe20000410000 */
[----:B------:R-:W-:Y:S02]  /*3620*/  FSEL R118, R118, RZ, P5 ;  /* 0x000000ff76767208 */ /* 0x000fe40002800000 */
[----:B------:R-:W-:Y:S02]  /*3630*/  FSEL R157, R119, RZ, P4 ;  /* 0x000000ff779d7208 */ /* 0x000fe40002000000 */
[----:B------:R-:W-:Y:S02]  /*3640*/  FSEL R154, R154, RZ, P2 ;  /* 0x000000ff9a9a7208 */ /* 0x000fe40001000000 */
[----:B------:R-:W-:Y:S02]  /*3650*/  FSEL R119, R156, RZ, P1 ;  /* 0x000000ff9c777208 */ /* 0x000fe40000800000 */
[----:B------:R-:W-:Y:S01]  /*3660*/  F2FP.F16.F32.PACK_AB R118, R157, R118 ;  /* 0x000000769d76723e */ /* 0x000fe200000000ff */
[----:B------:R-:W-:Y:S01]  /*3670*/  @P4 HADD2.F32 R157, -RZ, R114.H1_H1 ;  /* 0x30000072ff9d4230 */ /* 0x000fe20000004100 */
[----:B------:R-:W-:-:S02]  /*3680*/  F2FP.F16.F32.PACK_AB R119, R119, R154 ;  /* 0x0000009a7777723e */ /* 0x000fc400000000ff */
[----:B------:R-:W-:Y:S01]  /*3690*/  MOV R154, RZ ;  /* 0x000000ff009a7202 */ /* 0x000fe20000000f00 */
[----:B------:R-:W-:Y:S01]  /*36a0*/  @P6 FMUL.FTZ R154, R148, R113 ;  /* 0x00000071949a6220 */ /* 0x000fe20000410000 */
[----:B------:R-:W-:Y:S02]  /*36b0*/  HFMA2 R113, -RZ, RZ, 0, 0 ;  /* 0x00000000ff717431 */ /* 0x000fe400000001ff */
[----:B------:R-:W-:Y:S01]  /*36c0*/  @P5 HADD2.F32 R148, -RZ, R114.H0_H0 ;  /* 0x20000072ff945230 */ /* 0x000fe20000004100 */
[----:B------:R-:W-:Y:S01]  /*36d0*/  MOV R114, RZ ;  /* 0x000000ff00727202 */ /* 0x000fe20000000f00 */
[----:B0-----:R-:W-:-:S04]  /*36e0*/  IMAD.WIDE.U32 R146, R19, 0x10, R146 ;  /* 0x0000001013927825 */ /* 0x001fc800078e0092 */
[----:B------:R-:W-:Y:S01]  /*36f0*/  @P4 FMUL.FTZ R114, R152, R157 ;  /* 0x0000009d98724220 */ /* 0x000fe20000410000 */
[----:B------:R-:W-:Y:S01]  /*3700*/  FADD.FTZ R87, R87, R154 ;  /* 0x0000009a57577221 */ /* 0x000fe20000010000 */
[----:B------:R-:W-:Y:S01]  /*3710*/  @P5 FMUL.FTZ R113, R153, R148 ;  /* 0x0000009499715220 */ /* 0x000fe20000410000 */
[--C-:B------:R-:W-:Y:S01]  /*3720*/  @P2 HADD2.F32 R148, -RZ, R115.reuse.H0_H0 ;  /* 0x20000073ff942230 */ /* 0x100fe20000004100 */
[----:B------:R0:W-:Y:S01]  /*3730*/  STG.E.128 desc[UR6][R146.64], R116 ;  /* 0x0000007492007986 */ /* 0x0001e2000c101d06 */
[----:B------:R-:W-:Y:S02]  /*3740*/  @P1 HADD2.F32 R153, -RZ, R115.H1_H1 ;  /* 0x30000073ff991230 */ /* 0x000fe40000004100 */
[----:B------:R-:W-:Y:S02]  /*3750*/  HFMA2 R115, -RZ, RZ, 0, 0 ;  /* 0x00000000ff737431 */ /* 0x000fe400000001ff */
[----:B------:R-:W-:Y:S01]  /*3760*/  FADD.FTZ R108, R108, R113 ;  /* 0x000000716c6c7221 */ /* 0x000fe20000010000 */
[----:B------:R-:W-:Y:S01]  /*3770*/  FADD.FTZ R109, R109, R114 ;  /* 0x000000726d6d7221 */ /* 0x000fe20000010000 */
[----:B------:R-:W-:Y:S01]  /*3780*/  IADD3 R19, PT, PT, R19, 0x20, RZ ;  /* 0x0000002013137810 */ /* 0x000fe20007ffe0ff */
[----:B------:R-:W-:-:S04]  /*3790*/  @P2 FMUL.FTZ R115, R155, R148 ;  /* 0x000000949b732220 */ /* 0x000fc80000410000 */
[----:B------:R-:W-:Y:S01]  /*37a0*/  FADD.FTZ R110, R110, R115 ;  /* 0x000000736e6e7221 */ /* 0x000fe20000010000 */
[----:B0-----:R-:W-:Y:S01]  /*37b0*/  MOV R116, RZ ;  /* 0x000000ff00747202 */ /* 0x001fe20000000f00 */
[----:B------:R-:W-:-:S04]  /*37c0*/  @P1 FMUL.FTZ R116, R150, R153 ;  /* 0x0000009996741220 */ /* 0x000fc80000410000 */
[----:B------:R-:W-:-:S07]  /*37d0*/  FADD.FTZ R111, R111, R116 ;  /* 0x000000746f6f7221 */ /* 0x000fce0000010000 */
.L_x_5920:
[----:B------:R-:W-:Y:S05]  /*37e0*/  BSYNC.RECONVERGENT B1 ;  /* 0x0000000000017941 */ /* 0x000fea0003800200 */
.L_x_5919:
[----:B------:R-:W-:Y:S05]  /*37f0*/  @!P3 BRA `(.L_x_5915) ;  /* 0x0000001400e8b947 */ /* 0x000fea0003800000 */
[----:B0-----:R-:W0:Y:S02]  /*3800*/  LDC.64 R112, c[0x0][0x390] ;  /* 0x0000e400ff707b82 */ /* 0x001e240000000a00 */
[----:B0-----:R-:W-:-:S06]  /*3810*/  IMAD.WIDE.U32 R112, R19, 0x10, R112 ;  /* 0x0000001013707825 */ /* 0x001fcc00078e0070 */
[----:B------:R-:W2:Y:S01]  /*3820*/  LDG.E.128 R112, desc[UR6][R112.64] ;  /* 0x0000000670707981 */ /* 0x000ea2000c1e1d00 */
[-CC-:B------:R-:W-:Y:S01]  /*3830*/  FFMA.FTZ R147, R15, R141.reuse, R140.reuse ;  /* 0x0000008d0f937223 */ /* 0x180fe2000001008c */
[--C-:B------:R-:W-:Y:S02]  /*3840*/  HADD2.F32 R117, -RZ, R104.reuse.H0_H0 ;  /* 0x20000068ff757230 */ /* 0x100fe40000004100 */
[-CC-:B------:R-:W-:Y:S01]  /*3850*/  FFMA.FTZ R146, R16, R141.reuse, R140.reuse ;  /* 0x0000008d10927223 */ /* 0x180fe2000001008c */
[----:B------:R-:W-:Y:S01]  /*3860*/  LOP3.LUT P1, RZ, R142, 0xff, RZ, 0xc0, !PT ;  /* 0x000000ff8eff7812 */ /* 0x000fe2000782c0ff */
[----:B------:R-:W-:Y:S01]  /*3870*/  FADD.FTZ R118, R14, -R147 ;  /* 0x800000930e767221 */ /* 0x000fe20000010000 */
[----:B------:R-:W-:Y:S01]  /*3880*/  LOP3.LUT P2, RZ, R142, 0xff00, RZ, 0xc0, !PT ;  /* 0x0000ff008eff7812 */ /* 0x000fe2000784c0ff */
[-CC-:B------:R-:W-:Y:S01]  /*3890*/  FFMA.FTZ R151, R12, R141.reuse, R140.reuse ;  /* 0x0000008d0c977223 */ /* 0x180fe2000001008c */
[----:B------:R-:W-:Y:S01]  /*38a0*/  FFMA.FTZ R116, R0, R141, R140 ;  /* 0x0000008d00747223 */ /* 0x000fe2000001008c */
[----:B------:R-:W-:Y:S01]  /*38b0*/  FFMA.FTZ R118, R138, R118, R117 ;  /* 0x000000768a767223 */ /* 0x000fe20000010075 */
[----:B------:R-:W-:-:S02]  /*38c0*/  HADD2.F32 R117, -RZ, R104.H1_H1 ;  /* 0x30000068ff757230 */ /* 0x000fc40000004100 */
[----:B------:R-:W-:Y:S01]  /*38d0*/  FADD.FTZ R146, R11, -R146 ;  /* 0x800000920b927221 */ /* 0x000fe20000010000 */
[-CC-:B------:R-:W-:Y:S01]  /*38e0*/  FFMA.FTZ R149, R13, R141.reuse, R140.reuse ;  /* 0x0000008d0d957223 */ /* 0x180fe2000001008c */
[-CC-:B------:R-:W-:Y:S01]  /*38f0*/  FFMA.FTZ R148, R9, R141.reuse, R140.reuse ;  /* 0x0000008d09947223 */ /* 0x180fe2000001008c */
[-CC-:B------:R-:W-:Y:S01]  /*3900*/  FFMA.FTZ R147, R6, R141.reuse, R140.reuse ;  /* 0x0000008d06937223 */ /* 0x180fe2000001008c */
[----:B------:R-:W-:Y:S01]  /*3910*/  FFMA.FTZ R153, R5, R141, R140 ;  /* 0x0000008d05997223 */ /* 0x000fe2000001008c */
[----:B------:R-:W-:Y:S02]  /*3920*/  HADD2.F32 R119, -RZ, R107.H1_H1 ;  /* 0x3000006bff777230 */ /* 0x000fe40000004100 */
[----:B------:R-:W-:Y:S01]  /*3930*/  FADD.FTZ R116, R3, -R116 ;  /* 0x8000007403747221 */ /* 0x000fe20000010000 */
[----:B------:R-:W-:Y:S02]  /*3940*/  HADD2.F32 R141, -RZ, R105.H1_H1 ;  /* 0x30000069ff8d7230 */ /* 0x000fe40000004100 */
[----:B------:R-:W-:Y:S01]  /*3950*/  FADD.FTZ R152, R8, -R151 ;  /* 0x8000009708987221 */ /* 0x000fe20000010000 */
[----:B------:R-:W-:Y:S01]  /*3960*/  FFMA.FTZ R150, R138, R146, R117 ;  /* 0x000000928a967223 */ /* 0x000fe20000010075 */
[----:B------:R-:W-:-:S02]  /*3970*/  HADD2.F32 R117, -RZ, R106.H0_H0 ;  /* 0x2000006aff757230 */ /* 0x000fc40000004100 */
[----:B------:R-:W-:Y:S01]  /*3980*/  FADD.FTZ R148, R7, -R148 ;  /* 0x8000009407947221 */ /* 0x000fe20000010000 */
[C---:B------:R-:W-:Y:S01]  /*3990*/  FFMA.FTZ R116, R138.reuse, R116, R119 ;  /* 0x000000748a747223 */ /* 0x040fe20000010077 */
[----:B------:R-:W-:Y:S01]  /*39a0*/  FFMA.FTZ R152, R138, R152, R141 ;  /* 0x000000988a987223 */ /* 0x000fe2000001008d */
[----:B------:R-:W-:Y:S02]  /*39b0*/  HADD2.F32 R119, -RZ, R105.H0_H0 ;  /* 0x20000069ff777230 */ /* 0x000fe40000004100 */
[-C--:B------:R-:W-:Y:S01]  /*39c0*/  FMUL.FTZ R150, R150, R139.reuse ;  /* 0x0000008b96967220 */ /* 0x080fe20000410000 */
[----:B------:R-:W-:Y:S02]  /*39d0*/  HADD2.F32 R141, -RZ, R107.H0_H0 ;  /* 0x2000006bff8d7230 */ /* 0x000fe40000004100 */
[----:B------:R-:W-:Y:S01]  /*39e0*/  FADD.FTZ R140, R10, -R149 ;  /* 0x800000950a8c7221 */ /* 0x000fe20000010000 */
[----:B------:R-:W-:Y:S01]  /*39f0*/  FADD.FTZ R156, R2, -R153 ;  /* 0x80000099029c7221 */ /* 0x000fe20000010000 */
[----:B------:R-:W-:Y:S01]  /*3a00*/  FFMA.FTZ R148, R138, R148, R117 ;  /* 0x000000948a947223 */ /* 0x000fe20000010075 */
[----:B------:R-:W-:Y:S01]  /*3a10*/  FMUL.FTZ R150, R150, UR14 ;  /* 0x0000000e96967c20 */ /* 0x000fe20008410000 */
[C---:B------:R-:W-:Y:S01]  /*3a20*/  FFMA.FTZ R146, R138.reuse, R140, R119 ;  /* 0x0000008c8a927223 */ /* 0x040fe20000010077 */
[----:B------:R-:W-:Y:S01]  /*3a30*/  FFMA.FTZ R156, R138, R156, R141 ;  /* 0x0000009c8a9c7223 */ /* 0x000fe2000001008d */
[----:B------:R-:W-:Y:S01]  /*3a40*/  CS2R R140, SRZ ;  /* 0x00000000008c7805 */ /* 0x000fe2000001ff00 */
[----:B------:R-:W-:Y:S01]  /*3a50*/  FMUL.FTZ R118, R118, R139 ;  /* 0x0000008b76767220 */ /* 0x000fe20000410000 */
[----:B------:R-:W-:-:S02]  /*3a60*/  HADD2.F32 R119, -RZ, R106.H1_H1 ;  /* 0x3000006aff777230 */ /* 0x000fc40000004100 */
[----:B------:R-:W-:Y:S01]  /*3a70*/  FADD.FTZ R154, R4, -R147 ;  /* 0x80000093049a7221 */ /* 0x000fe20000010000 */
[-C--:B------:R-:W-:Y:S01]  /*3a80*/  FMUL.FTZ R146, R146, R139.reuse ;  /* 0x0000008b92927220 */ /* 0x080fe20000410000 */
[----:B------:R-:W-:Y:S01]  /*3a90*/  FMUL.FTZ R118, R118, UR14 ;  /* 0x0000000e76767c20 */ /* 0x000fe20008410000 */
[----:B------:R-:W-:Y:S01]  /*3aa0*/  LOP3.LUT P5, RZ, R142, 0xff000000, RZ, 0xc0, !PT ;  /* 0xff0000008eff7812 */ /* 0x000fe200078ac0ff */
[----:B------:R-:W-:Y:S01]  /*3ab0*/  FFMA.FTZ R154, R138, R154, R119 ;  /* 0x0000009a8a9a7223 */ /* 0x000fe20000010077 */
[----:B------:R-:W-:Y:S01]  /*3ac0*/  FMUL.FTZ R147, R146, UR14 ;  /* 0x0000000e92937c20 */ /* 0x000fe20008410000 */
[-C--:B------:R-:W-:Y:S01]  /*3ad0*/  FMUL.FTZ R148, R148, R139.reuse ;  /* 0x0000008b94947220 */ /* 0x080fe20000410000 */
[-C--:B------:R-:W-:Y:S01]  /*3ae0*/  FMUL.FTZ R151, R156, R139.reuse ;  /* 0x0000008b9c977220 */ /* 0x080fe20000410000 */
[----:B------:R-:W-:Y:S01]  /*3af0*/  FMUL.FTZ R154, R154, R139 ;  /* 0x0000008b9a9a7220 */ /* 0x000fe20000410000 */
[----:B------:R-:W-:Y:S01]  /*3b00*/  FMUL.FTZ R119, R46, R147 ;  /* 0x000000932e777220 */ /* 0x000fe20000410000 */
[----:B------:R-:W-:Y:S01]  /*3b10*/  LOP3.LUT P6, RZ, R142, 0xff0000, RZ, 0xc0, !PT ;  /* 0x00ff00008eff7812 */ /* 0x000fe200078cc0ff */
[----:B------:R-:W-:Y:S01]  /*3b20*/  FMUL.FTZ R149, R148, UR14 ;  /* 0x0000000e94957c20 */ /* 0x000fe20008410000 */
[----:B------:R-:W-:Y:S01]  /*3b30*/  FMUL.FTZ R151, R151, UR14 ;  /* 0x0000000e97977c20 */ /* 0x000fe20008410000 */
[----:B------:R-:W-:-:S02]  /*3b40*/  LOP3.LUT P4, RZ, R143, 0xff, RZ, 0xc0, !PT ;  /* 0x000000ff8fff7812 */ /* 0x000fc4000788c0ff */
[----:B------:R-:W-:Y:S02]  /*3b50*/  FSEL R119, R119, RZ, P6 ;  /* 0x000000ff77777208 */ /* 0x000fe40003000000 */
[----:B------:R-:W-:Y:S01]  /*3b60*/  LOP3.LUT P3, RZ, R143, 0xff00, RZ, 0xc0, !PT ;  /* 0x0000ff008fff7812 */ /* 0x000fe2000786c0ff */
[--C-:B--2---:R-:W-:Y:S02]  /*3b70*/  @P1 HADD2.F32 R117, -RZ, R112.reuse.H0_H0 ;  /* 0x20000070ff751230 */ /* 0x104fe40000004100 */
[----:B------:R-:W-:-:S03]  /*3b80*/  @P2 HADD2.F32 R112, -RZ, R112.H1_H1 ;  /* 0x30000070ff702230 */ /* 0x000fc60000004100 */
[----:B------:R-:W-:Y:S01]  /*3b90*/  @P1 FMUL.FTZ R141, R118, R117 ;  /* 0x00000075768d1220 */ /* 0x000fe20000410000 */
[----:B------:R-:W-:Y:S01]  /*3ba0*/  FMUL.FTZ R117, R44, R118 ;  /* 0x000000762c757220 */ /* 0x000fe20000410000 */
[----:B------:R-:W-:Y:S01]  /*3bb0*/  @P2 FMUL.FTZ R140, R150, R112 ;  /* 0x00000070968c2220 */ /* 0x000fe20000410000 */
[-C--:B------:R-:W-:Y:S01]  /*3bc0*/  FMUL.FTZ R112, R152, R139.reuse ;  /* 0x0000008b98707220 */ /* 0x080fe20000410000 */
[----:B------:R-:W-:Y:S01]  /*3bd0*/  FMUL.FTZ R118, R45, R150 ;  /* 0x000000962d767220 */ /* 0x000fe20000410000 */
[----:B------:R-:W-:Y:S01]  /*3be0*/  FADD.FTZ R88, R88, R141 ;  /* 0x0000008d58587221 */ /* 0x000fe20000010000 */
[----:B------:R-:W-:Y:S01]  /*3bf0*/  FSEL R117, R117, RZ, P1 ;  /* 0x000000ff75757208 */ /* 0x000fe20000800000 */
[----:B------:R-:W-:Y:S01]  /*3c00*/  FMUL.FTZ R112, R112, UR14 ;  /* 0x0000000e70707c20 */ /* 0x000fe20008410000 */
[----:B------:R-:W-:Y:S01]  /*3c10*/  ISETP.GE.U32.AND P1, PT, R142, RZ, PT ;  /* 0x000000ff8e00720c */ /* 0x000fe20003f26070 */
[----:B------:R-:W-:Y:S01]  /*3c20*/  FADD.FTZ R89, R89, R140 ;  /* 0x0000008c59597221 */ /* 0x000fe20000010000 */
[----:B------:R-:W-:Y:S01]  /*3c30*/  FSEL R146, R118, RZ, P2 ;  /* 0x000000ff76927208 */ /* 0x000fe20001000000 */
[----:B------:R-:W-:Y:S01]  /*3c40*/  FMUL.FTZ R138, R47, R112 ;  /* 0x000000702f8a7220 */ /* 0x000fe20000410000 */
[----:B------:R-:W-:Y:S01]  /*3c50*/  FMUL.FTZ R118, R116, R139 ;  /* 0x0000008b74767220 */ /* 0x000fe20000410000 */
[----:B------:R-:W-:-:S02]  /*3c60*/  LOP3.LUT P2, RZ, R143, 0xff0000, RZ, 0xc0, !PT ;  /* 0x00ff00008fff7812 */ /* 0x000fc4000784c0ff */
[----:B------:R-:W-:Y:S01]  /*3c70*/  F2FP.F16.F32.PACK_AB R116, R146, R117 ;  /* 0x000000759274723e */ /* 0x000fe200000000ff */
[----:B------:R-:W-:Y:S01]  /*3c80*/  FMUL.FTZ R146, R154, UR14 ;  /* 0x0000000e9a927c20 */ /* 0x000fe20008410000 */
[----:B------:R-:W-:Y:S01]  /*3c90*/  FSEL R150, R138, RZ, P5 ;  /* 0x000000ff8a967208 */ /* 0x000fe20002800000 */
[----:B------:R-:W-:Y:S01]  /*3ca0*/  FMUL.FTZ R148, R118, UR14 ;  /* 0x0000000e76947c20 */ /* 0x000fe20008410000 */
[----:B------:R-:W0:Y:S01]  /*3cb0*/  LDC.64 R138, c[0x0][0x468] ;  /* 0x00011a00ff8a7b82 */ /* 0x000e220000000a00 */
[----:B------:R-:W-:Y:S01]  /*3cc0*/  ISETP.GE.U32.AND.EX P1, PT, R143, 0x1000000, PT, P1 ;  /* 0x010000008f00780c */ /* 0x000fe20003f26110 */
[----:B------:R-:W-:Y:S01]  /*3cd0*/  FMUL.FTZ R118, R48, R149 ;  /* 0x0000009530767220 */ /* 0x000fe20000410000 */
[----:B------:R-:W-:Y:S01]  /*3ce0*/  F2FP.F16.F32.PACK_AB R117, R150, R119 ;  /* 0x000000779675723e */ /* 0x000fe200000000ff */
[----:B------:R-:W-:Y:S01]  /*3cf0*/  FMUL.FTZ R119, R49, R146 ;  /* 0x0000009231777220 */ /* 0x000fe20000410000 */
[----:B------:R-:W-:Y:S01]  /*3d00*/  FMUL.FTZ R150, R50, R151 ;  /* 0x0000009732967220 */ /* 0x000fe20000410000 */
[----:B------:R-:W-:Y:S01]  /*3d10*/  FMUL.FTZ R152, R51, R148 ;  /* 0x0000009433987220 */ /* 0x000fe20000410000 */
[----:B------:R-:W-:Y:S01]  /*3d20*/  FSEL R118, R118, RZ, P4 ;  /* 0x000000ff76767208 */ /* 0x000fe20002000000 */
[----:B------:R-:W-:Y:S01]  /*3d30*/  @P4 HADD2.F32 R154, -RZ, R114.H0_H0 ;  /* 0x20000072ff9a4230 */ /* 0x000fe20000004100 */
[----:B------:R-:W-:-:S02]  /*3d40*/  FSEL R153, R119, RZ, P3 ;  /* 0x000000ff77997208 */ /* 0x000fc40001800000 */
[----:B------:R-:W-:Y:S02]  /*3d50*/  FSEL R150, R150, RZ, P2 ;  /* 0x000000ff96967208 */ /* 0x000fe40001000000 */
[----:B------:R-:W-:Y:S01]  /*3d60*/  FSEL R119, R152, RZ, P1 ;  /* 0x000000ff98777208 */ /* 0x000fe20000800000 */
[----:B------:R-:W-:Y:S01]  /*3d70*/  @P1 HADD2.F32 R155, -RZ, R115.H1_H1 ;  /* 0x30000073ff9b1230 */ /* 0x000fe20000004100 */
[----:B------:R-:W-:Y:S01]  /*3d80*/  F2FP.F16.F32.PACK_AB R118, R153, R118 ;  /* 0x000000769976723e */ /* 0x000fe200000000ff */
[----:B------:R-:W-:Y:S01]  /*3d90*/  @P3 HADD2.F32 R153, -RZ, R114.H1_H1 ;  /* 0x30000072ff993230 */ /* 0x000fe20000004100 */
[----:B------:R-:W-:Y:S01]  /*3da0*/  F2FP.F16.F32.PACK_AB R119, R119, R150 ;  /* 0x000000967777723e */ /* 0x000fe200000000ff */
[--C-:B------:R-:W-:Y:S01]  /*3db0*/  @P6 HADD2.F32 R150, -RZ, R113.reuse.H0_H0 ;  /* 0x20000071ff966230 */ /* 0x100fe20000004100 */
[----:B------:R-:W-:Y:S01]  /*3dc0*/  MOV R152, RZ ;  /* 0x000000ff00987202 */ /* 0x000fe20000000f00 */
[----:B------:R-:W-:Y:S02]  /*3dd0*/  @P5 HADD2.F32 R113, -RZ, R113.H1_H1 ;  /* 0x30000071ff715230 */ /* 0x000fe40000004100 */
[----:B------:R-:W-:-:S02]  /*3de0*/  @P2 HADD2.F32 R114, -RZ, R115.H0_H0 ;  /* 0x20000073ff722230 */ /* 0x000fc40000004100 */
[----:B------:R-:W-:Y:S02]  /*3df0*/  HFMA2 R115, -RZ, RZ, 0, 0 ;  /* 0x00000000ff737431 */ /* 0x000fe400000001ff */
[----:B0-----:R-:W-:-:S04]  /*3e00*/  IMAD.WIDE.U32 R138, R19, 0x10, R138 ;  /* 0x00000010138a7825 */ /* 0x001fc800078e008a */
[----:B------:R-:W-:Y:S02]  /*3e10*/  HFMA2 R19, -RZ, RZ, 0, 0 ;  /* 0x00000000ff137431 */ /* 0x000fe400000001ff */
[----:B------:R-:W-:Y:S01]  /*3e20*/  @P5 FMUL.FTZ R152, R112, R113 ;  /* 0x0000007170985220 */ /* 0x000fe20000410000 */
[----:B------:R-:W-:Y:S01]  /*3e30*/  CS2R R112, SRZ ;  /* 0x0000000000707805 */ /* 0x000fe2000001ff00 */
        /* <DEDUP_REMOVED lines=12> */
[----:B------:R-:W-:Y:S01]  /*3f00*/  FADD.FTZ R95, R95, R116 ;  /* 0x000000745f5f7221 */ /* 0x000fe20000010000 */
[----:B------:R-:W-:Y:S06]  /*3f10*/  BRA `(.L_x_5915) ;  /* 0x0000001000207947 */ /* 0x000fec0003800000 */
.L_x_5918:
[----:B------:R-:W-:Y:S04]  /*3f20*/  BSSY.RECONVERGENT B1, `(.L_x_5921) ;  /* 0x0000085000017945 */ /* 0x000fe80003800200 */
[----:B------:R-:W-:Y:S05]  /*3f30*/  @!P4 BRA `(.L_x_5922) ;  /* 0x00000008000cc947 */ /* 0x000fea0003800000 */
[----:B0-----:R-:W0:Y:S02]  /*3f40*/  LDC.64 R112, c[0x0][0x390] ;  /* 0x0000e400ff707b82 */ /* 0x001e240000000a00 */
[----:B0-----:R-:W-:-:S06]  /*3f50*/  IMAD.WIDE.U32 R112, R19, 0x10, R112 ;  /* 0x0000001013707825 */ /* 0x001fcc00078e0070 */
[----:B------:R-:W2:Y:S01]  /*3f60*/  LDG.E.128 R112, desc[UR6][R112.64] ;  /* 0x0000000670707981 */ /* 0x000ea2000c1e1d00 */
[-CC-:B------:R-:W-:Y:S01]  /*3f70*/  FFMA.FTZ R117, R136, R141.reuse, R140.reuse ;  /* 0x0000008d88757223 */ /* 0x180fe2000001008c */
[--C-:B------:R-:W-:Y:S02]  /*3f80*/  HADD2.F32 R156, -RZ, R100.reuse.H1_H1 ;  /* 0x30000064ff9c7230 */ /* 0x100fe40000004100 */
[-CC-:B------:R-:W-:Y:S01]  /*3f90*/  FFMA.FTZ R96, R137, R141.reuse, R140.reuse ;  /* 0x0000008d89607223 */ /* 0x180fe2000001008c */
[----:B------:R-:W-:Y:S01]  /*3fa0*/  FFMA.FTZ R98, R129, R141, R140 ;  /* 0x0000008d81627223 */ /* 0x000fe2000001008c */
[----:B------:R-:W-:Y:S01]  /*3fb0*/  FADD.FTZ R117, R134, -R117 ;  /* 0x8000007586757221 */ /* 0x000fe20000010000 */
[----:B------:R-:W-:Y:S02]  /*3fc0*/  HADD2.F32 R99, -RZ, R100.H0_H0 ;  /* 0x20000064ff637230 */ /* 0x000fe40000004100 */
[----:B------:R-:W-:Y:S01]  /*3fd0*/  FADD.FTZ R97, R135, -R96 ;  /* 0x8000006087617221 */ /* 0x000fe20000010000 */
[----:B------:R-:W-:-:S02]  /*3fe0*/  HADD2.F32 R152, -RZ, R101.H1_H1 ;  /* 0x30000065ff987230 */ /* 0x000fc40000004100 */
[----:B------:R-:W-:Y:S01]  /*3ff0*/  FFMA.FTZ R156, R138, R117, R156 ;  /* 0x000000758a9c7223 */ /* 0x000fe2000001009c */
[-CC-:B------:R-:W-:Y:S01]  /*4000*/  FFMA.FTZ R117, R132, R141.reuse, R140.reuse ;  /* 0x0000008d84757223 */ /* 0x180fe2000001008c */
[----:B------:R-:W-:Y:S02]  /*4010*/  HADD2.F32 R146, -RZ, R102.H0_H0 ;  /* 0x20000066ff927230 */ /* 0x000fe40000004100 */
[----:B------:R-:W-:Y:S01]  /*4020*/  FFMA.FTZ R96, R133, R141, R140 ;  /* 0x0000008d85607223 */ /* 0x000fe2000001008c */
[----:B------:R-:W-:Y:S01]  /*4030*/  FADD.FTZ R119, R127, -R98 ;  /* 0x800000627f777221 */ /* 0x000fe20000010000 */
[----:B------:R-:W-:Y:S01]  /*4040*/  FADD.FTZ R117, R130, -R117 ;  /* 0x8000007582757221 */ /* 0x000fe20000010000 */
[C---:B------:R-:W-:Y:S01]  /*4050*/  FFMA.FTZ R158, R138.reuse, R97, R99 ;  /* 0x000000618a9e7223 */ /* 0x040fe20000010063 */
[----:B------:R-:W-:Y:S02]  /*4060*/  HADD2.F32 R99, -RZ, R101.H0_H0 ;  /* 0x20000065ff637230 */ /* 0x000fe40000004100 */
[----:B------:R-:W-:Y:S01]  /*4070*/  FADD.FTZ R97, R131, -R96 ;  /* 0x8000006083617221 */ /* 0x000fe20000010000 */
[C---:B------:R-:W-:Y:S01]  /*4080*/  FFMA.FTZ R152, R138.reuse, R117, R152 ;  /* 0x000000758a987223 */ /* 0x040fe20000010098 */
[----:B------:R-:W-:Y:S01]  /*4090*/  FFMA.FTZ R146, R138, R119, R146 ;  /* 0x000000778a927223 */ /* 0x000fe20000010092 */
[----:B------:R-:W0:Y:S01]  /*40a0*/  LDC.64 R116, c[0x0][0x478] ;  /* 0x00011e00ff747b82 */ /* 0x000e220000000a00 */
        /* <DEDUP_REMOVED lines=9> */
[----:B------:R-:W-:Y:S01]  /*4140*/  FADD.FTZ R97, R125, -R96 ;  /* 0x800000607d617221 */ /* 0x000fe20000010000 */
[----:B------:R-:W-:Y:S01]  /*4150*/  LOP3.LUT P1, RZ, R144, 0xff, RZ, 0xc0, !PT ;  /* 0x000000ff90ff7812 */ /* 0x000fe2000782c0ff */
[C---:B------:R-:W-:Y:S01]  /*4160*/  FFMA.FTZ R150, R138.reuse, R119, R150 ;  /* 0x000000778a967223 */ /* 0x040fe20000010096 */
[C---:B------:R-:W-:Y:S01]  /*4170*/  FFMA.FTZ R118, R138.reuse, R147, R118 ;  /* 0x000000938a767223 */ /* 0x040fe20000010076 */
[----:B------:R-:W-:Y:S01]  /*4180*/  FFMA.FTZ R148, R138, R97, R99 ;  /* 0x000000618a947223 */ /* 0x000fe20000010063 */
[----:B------:R-:W-:Y:S01]  /*4190*/  F2FP.F16.F32.PACK_AB R96, RZ, R158 ;  /* 0x0000009eff60723e */ /* 0x000fe200000000ff */
[-C--:B------:R-:W-:Y:S01]  /*41a0*/  FMUL.FTZ R158, R158, R139.reuse ;  /* 0x0000008b9e9e7220 */ /* 0x080fe20000410000 */
[----:B------:R-:W-:Y:S01]  /*41b0*/  F2FP.F16.F32.PACK_AB R97, RZ, R156 ;  /* 0x0000009cff61723e */ /* 0x000fe200000000ff */
[----:B------:R-:W-:Y:S01]  /*41c0*/  FMUL.FTZ R156, R156, R139 ;  /* 0x0000008b9c9c7220 */ /* 0x000fe20000410000 */
[----:B------:R-:W-:Y:S01]  /*41d0*/  F2FP.F16.F32.PACK_AB R98, RZ, R154 ;  /* 0x0000009aff62723e */ /* 0x000fe200000000ff */
[----:B------:R-:W-:Y:S01]  /*41e0*/  FMUL.FTZ R158, R158, UR14 ;  /* 0x0000000e9e9e7c20 */ /* 0x000fe20008410000 */
[----:B------:R-:W-:Y:S01]  /*41f0*/  F2FP.F16.F32.PACK_AB R99, RZ, R152 ;  /* 0x00000098ff63723e */ /* 0x000fe200000000ff */
[----:B------:R-:W-:Y:S01]  /*4200*/  FMUL.FTZ R156, R156, UR14 ;  /* 0x0000000e9c9c7c20 */ /* 0x000fe20008410000 */
[----:B------:R-:W-:Y:S01]  /*4210*/  LOP3.LUT P2, RZ, R144, 0xff00, RZ, 0xc0, !PT ;  /* 0x0000ff0090ff7812 */ /* 0x000fe2000784c0ff */
[----:B0-----:R-:W-:Y:S01]  /*4220*/  IMAD.WIDE.U32 R116, R19, 0x10, R116 ;  /* 0x0000001013747825 */ /* 0x001fe200078e0074 */
[----:B------:R-:W-:-:S03]  /*4230*/  F2FP.F16.F32.PACK_AB R149, RZ, R150 ;  /* 0x00000096ff95723e */ /* 0x000fc600000000ff */
[-C--:B------:R-:W-:Y:S01]  /*4240*/  FMUL.FTZ R154, R154, R139.reuse ;  /* 0x0000008b9a9a7220 */ /* 0x080fe20000410000 */
[----:B------:R-:W-:Y:S01]  /*4250*/  F2FP.F16.F32.PACK_AB R151, RZ, R118 ;  /* 0x00000076ff97723e */ /* 0x000fe200000000ff */
[-C--:B------:R-:W-:Y:S01]  /*4260*/  FMUL.FTZ R152, R152, R139.reuse ;  /* 0x0000008b98987220 */ /* 0x080fe20000410000 */
[----:B------:R-:W-:Y:S01]  /*4270*/  F2FP.F16.F32.PACK_AB R119, RZ, R146 ;  /* 0x00000092ff77723e */ /* 0x000fe200000000ff */
[-C--:B------:R-:W-:Y:S01]  /*4280*/  FMUL.FTZ R153, R150, R139.reuse ;  /* 0x0000008b96997220 */ /* 0x080fe20000410000 */
[----:B------:R-:W-:Y:S01]  /*4290*/  F2FP.F16.F32.PACK_AB R147, RZ, R148 ;  /* 0x00000094ff93723e */ /* 0x000fe200000000ff */
[----:B------:R-:W-:Y:S01]  /*42a0*/  FMUL.FTZ R152, R152, UR14 ;  /* 0x0000000e98987c20 */ /* 0x000fe20008410000 */
[----:B------:R-:W-:Y:S01]  /*42b0*/  PRMT R96, R96, 0x5410, R97 ;  /* 0x0000541060607816 */ /* 0x000fe20000000061 */
[-C--:B------:R-:W-:Y:S01]  /*42c0*/  FMUL.FTZ R148, R148, R139.reuse ;  /* 0x0000008b94947220 */ /* 0x080fe20000410000 */
[----:B------:R-:W-:Y:S01]  /*42d0*/  PRMT R97, R98, 0x5410, R99 ;  /* 0x0000541062617816 */ /* 0x000fe20000000063 */
[-C--:B------:R-:W-:Y:S01]  /*42e0*/  FMUL.FTZ R118, R118, R139.reuse ;  /* 0x0000008b76767220 */ /* 0x080fe20000410000 */
[----:B------:R-:W-:Y:S01]  /*42f0*/  PRMT R99, R149, 0x5410, R151 ;  /* 0x0000541095637816 */ /* 0x000fe20000000097 */
[----:B------:R-:W-:Y:S01]  /*4300*/  HFMA2 R149, -RZ, RZ, 0, 0 ;  /* 0x00000000ff957431 */ /* 0x000fe200000001ff */
[C---:B------:R-:W-:Y:S01]  /*4310*/  LOP3.LUT P4, RZ, R144.reuse, 0xff0000, RZ, 0xc0, !PT ;  /* 0x00ff000090ff7812 */ /* 0x040fe2000788c0ff */
[----:B------:R-:W-:Y:S01]  /*4320*/  HFMA2 R151, -RZ, RZ, 0, 0 ;  /* 0x00000000ff977431 */ /* 0x000fe200000001ff */
[----:B------:R-:W-:Y:S01]  /*4330*/  PRMT R98, R119, 0x5410, R147 ;  /* 0x0000541077627816 */ /* 0x000fe20000000093 */
[----:B------:R-:W-:Y:S01]  /*4340*/  FMUL.FTZ R147, R31, R152 ;  /* 0x000000981f937220 */ /* 0x000fe20000410000 */
[----:B------:R-:W-:Y:S01]  /*4350*/  LOP3.LUT P6, RZ, R144, 0xff000000, RZ, 0xc0, !PT ;  /* 0xff00000090ff7812 */ /* 0x000fe200078cc0ff */
[----:B------:R-:W-:Y:S01]  /*4360*/  FMUL.FTZ R155, R146, R139 ;  /* 0x0000008b929b7220 */ /* 0x000fe20000410000 */
[----:B------:R-:W-:Y:S01]  /*4370*/  FMUL.FTZ R150, R148, UR14 ;  /* 0x0000000e94967c20 */ /* 0x000fe20008410000 */
[----:B------:R0:W-:Y:S01]  /*4380*/  STG.E.128 desc[UR6][R116.64], R96 ;  /* 0x0000006074007986 */ /* 0x0001e2000c101d06 */
[----:B------:R-:W-:Y:S01]  /*4390*/  FMUL.FTZ R153, R153, UR14 ;  /* 0x0000000e99997c20 */ /* 0x000fe20008410000 */
[----:B------:R-:W-:Y:S01]  /*43a0*/  FMUL.FTZ R148, R118, UR14 ;  /* 0x0000000e76947c20 */ /* 0x000fe20008410000 */
[----:B------:R-:W-:Y:S01]  /*43b0*/  LOP3.LUT P5, RZ, R145, 0xff, RZ, 0xc0, !PT ;  /* 0x000000ff91ff7812 */ /* 0x000fe200078ac0ff */
[----:B------:R-:W-:-:S04]  /*43c0*/  FMUL.FTZ R155, R155, UR14 ;  /* 0x0000000e9b9b7c20 */ /* 0x000fc80008410000 */
[----:B------:R-:W-:-:S05]  /*43d0*/  FMUL.FTZ R118, R32, R155 ;  /* 0x0000009b20767220 */ /* 0x000fca0000410000 */
[----:B------:R-:W-:Y:S01]  /*43e0*/  FSEL R118, R118, RZ, P5 ;  /* 0x000000ff76767208 */ /* 0x000fe20002800000 */
[----:B0-----:R-:W-:-:S05]  /*43f0*/  FMUL.FTZ R117, R29, R156 ;  /* 0x0000009c1d757220 */ /* 0x001fca0000410000 */
[----:B------:R-:W-:Y:S01]  /*4400*/  FSEL R117, R117, RZ, P2 ;  /* 0x000000ff75757208 */ /* 0x000fe20001000000 */
[--C-:B--2---:R-:W-:Y:S02]  /*4410*/  @P1 HADD2.F32 R119, -RZ, R112.reuse.H0_H0 ;  /* 0x20000070ff771230 */ /* 0x104fe40000004100 */
[--C-:B------:R-:W-:Y:S02]  /*4420*/  @P4 HADD2.F32 R116, -RZ, R113.reuse.H0_H0 ;  /* 0x20000071ff744230 */ /* 0x100fe40000004100 */
[----:B------:R-:W-:Y:S02]  /*4430*/  @P6 HADD2.F32 R113, -RZ, R113.H1_H1 ;  /* 0x30000071ff716230 */ /* 0x000fe40000004100 */
[----:B------:R-:W-:Y:S01]  /*4440*/  @P1 FMUL.FTZ R149, R158, R119 ;  /* 0x000000779e951220 */ /* 0x000fe20000410000 */
[----:B------:R-:W-:Y:S01]  /*4450*/  @P2 HADD2.F32 R119, -RZ, R112.H1_H1 ;  /* 0x30000070ff772230 */ /* 0x000fe20000004100 */
[----:B------:R-:W-:Y:S02]  /*4460*/  MOV R112, RZ ;  /* 0x000000ff00707202 */ /* 0x000fe40000000f00 */
[----:B------:R-:W-:-:S02]  /*4470*/  FADD.FTZ R84, R84, R149 ;  /* 0x0000009554547221 */ /* 0x000fc40000010000 */
[----:B------:R-:W-:Y:S01]  /*4480*/  @P2 FMUL.FTZ R112, R156, R119 ;  /* 0x000000779c702220 */ /* 0x000fe20000410000 */
[----:B------:R-:W-:Y:S01]  /*4490*/  FMUL.FTZ R119, R154, UR14 ;  /* 0x0000000e9a777c20 */ /* 0x000fe20008410000 */
[----:B------:R-:W-:Y:S01]  /*44a0*/  FSEL R154, R147, RZ, P6 ;  /* 0x000000ff939a7208 */ /* 0x000fe20003000000 */
[----:B------:R-:W-:Y:S01]  /*44b0*/  FMUL.FTZ R156, R35, R148 ;  /* 0x00000094239c7220 */ /* 0x000fe20000410000 */
[----:B------:R-:W0:Y:S01]  /*44c0*/  LDC.64 R146, c[0x0][0x468] ;  /* 0x00011a00ff927b82 */ /* 0x000e220000000a00 */
[----:B------:R-:W-:Y:S01]  /*44d0*/  @P4 FMUL.FTZ R151, R119, R116 ;  /* 0x0000007477974220 */ /* 0x000fe20000410000 */
[----:B------:R-:W-:Y:S01]  /*44e0*/  FMUL.FTZ R116, R28, R158 ;  /* 0x0000009e1c747220 */ /* 0x000fe20000410000 */
[----:B------:R-:W-:Y:S01]  /*44f0*/  FMUL.FTZ R119, R30, R119 ;  /* 0x000000771e777220 */ /* 0x000fe20000410000 */
[----:B------:R-:W-:Y:S01]  /*4500*/  LOP3.LUT P2, RZ, R145, 0xff0000, RZ, 0xc0, !PT ;  /* 0x00ff000091ff7812 */ /* 0x000fe2000784c0ff */
[----:B------:R-:W-:Y:S01]  /*4510*/  FADD.FTZ R85, R85, R112 ;  /* 0x0000007055557221 */ /* 0x000fe20000010000 */
[----:B------:R-:W-:Y:S01]  /*4520*/  FADD.FTZ R86, R86, R151 ;  /* 0x0000009756567221 */ /* 0x000fe20000010000 */
[----:B------:R-:W-:-:S02]  /*4530*/  FSEL R116, R116, RZ, P1 ;  /* 0x000000ff74747208 */ /* 0x000fc40000800000 */
[----:B------:R-:W-:Y:S02]  /*4540*/  FSEL R119, R119, RZ, P4 ;  /* 0x000000ff77777208 */ /* 0x000fe40002000000 */
[----:B------:R-:W-:Y:S02]  /*4550*/  F2FP.F16.F32.PACK_AB R116, R117, R116 ;  /* 0x000000747574723e */ /* 0x000fe400000000ff */
[----:B------:R-:W-:Y:S02]  /*4560*/  ISETP.GE.U32.AND P1, PT, R144, RZ, PT ;  /* 0x000000ff9000720c */ /* 0x000fe40003f26070 */
[----:B------:R-:W-:Y:S01]  /*4570*/  F2FP.F16.F32.PACK_AB R117, R154, R119 ;  /* 0x000000779a75723e */ /* 0x000fe200000000ff */
[----:B------:R-:W-:Y:S01]  /*4580*/  FMUL.FTZ R119, R33, R150 ;  /* 0x0000009621777220 */ /* 0x000fe20000410000 */
[C---:B------:R-:W-:Y:S01]  /*4590*/  LOP3.LUT P4, RZ, R145.reuse, 0xff00, RZ, 0xc0, !PT ;  /* 0x0000ff0091ff7812 */ /* 0x040fe2000788c0ff */
[----:B------:R-:W-:Y:S01]  /*45a0*/  FMUL.FTZ R154, R34, R153 ;  /* 0x00000099229a7220 */ /* 0x000fe20000410000 */
[----:B------:R-:W-:-:S02]  /*45b0*/  ISETP.GE.U32.AND.EX P1, PT, R145, 0x1000000, PT, P1 ;  /* 0x010000009100780c */ /* 0x000fc40003f26110 */
[----:B------:R-:W-:Y:S02]  /*45c0*/  FSEL R157, R119, RZ, P4 ;  /* 0x000000ff779d7208 */ /* 0x000fe40002000000 */
[----:B------:R-:W-:Y:S01]  /*45d0*/  FSEL R154, R154, RZ, P2 ;  /* 0x000000ff9a9a7208 */ /* 0x000fe20001000000 */
[----:B0-----:R-:W-:Y:S01]  /*45e0*/  IMAD.WIDE.U32 R146, R19, 0x10, R146 ;  /* 0x0000001013927825 */ /* 0x001fe200078e0092 */
[----:B------:R-:W-:Y:S02]  /*45f0*/  FSEL R119, R156, RZ, P1 ;  /* 0x000000ff9c777208 */ /* 0x000fe40000800000 */
[----:B------:R-:W-:Y:S02]  /*4600*/  F2FP.F16.F32.PACK_AB R118, R157, R118 ;  /* 0x000000769d76723e */ /* 0x000fe400000000ff */
[----:B------:R-:W-:Y:S01]  /*4610*/  F2FP.F16.F32.PACK_AB R119, R119, R154 ;  /* 0x0000009a7777723e */ /* 0x000fe200000000ff */
[----:B------:R-:W-:Y:S01]  /*4620*/  @P4 HADD2.F32 R157, -RZ, R114.H1_H1 ;  /* 0x30000072ff9d4230 */ /* 0x000fe20000004100 */
[----:B------:R-:W-:Y:S01]  /*4630*/  MOV R154, RZ ;  /* 0x000000ff009a7202 */ /* 0x000fe20000000f00 */
[----:B------:R-:W-:Y:S01]  /*4640*/  @P6 FMUL.FTZ R154, R152, R113 ;  /* 0x00000071989a6220 */ /* 0x000fe20000410000 */
[----:B------:R-:W-:-:S02]  /*4650*/  HFMA2 R113, -RZ, RZ, 0, 0 ;  /* 0x00000000ff717431 */ /* 0x000fc400000001ff */
[----:B------:R-:W-:Y:S01]  /*4660*/  @P5 HADD2.F32 R152, -RZ, R114.H0_H0 ;  /* 0x20000072ff985230 */ /* 0x000fe20000004100 */
[----:B------:R0:W-:Y:S01]  /*4670*/  STG.E.128 desc[UR6][R146.64], R116 ;  /* 0x0000007492007986 */ /* 0x0001e2000c101d06 */
[----:B------:R-:W-:Y:S01]  /*4680*/  MOV R114, RZ ;  /* 0x000000ff00727202 */ /* 0x000fe20000000f00 */
[----:B------:R-:W-:Y:S01]  /*4690*/  @P4 FMUL.FTZ R114, R150, R157 ;  /* 0x0000009d96724220 */ /* 0x000fe20000410000 */
[----:B------:R-:W-:Y:S01]  /*46a0*/  FADD.FTZ R87, R87, R154 ;  /* 0x0000009a57577221 */ /* 0x000fe20000010000 */
[----:B------:R-:W-:Y:S01]  /*46b0*/  @P5 FMUL.FTZ R113, R155, R152 ;  /* 0x000000989b715220 */ /* 0x000fe20000410000 */
[--C-:B------:R-:W-:Y:S02]  /*46c0*/  @P2 HADD2.F32 R152, -RZ, R115.reuse.H0_H0 ;  /* 0x20000073ff982230 */ /* 0x100fe40000004100 */
[----:B------:R-:W-:Y:S01]  /*46d0*/  FADD.FTZ R109, R109, R114 ;  /* 0x000000726d6d7221 */ /* 0x000fe20000010000 */
[----:B------:R-:W-:Y:S02]  /*46e0*/  @P1 HADD2.F32 R155, -RZ, R115.H1_H1 ;  /* 0x30000073ff9b1230 */ /* 0x000fe40000004100 */
[----:B------:R-:W-:-:S02]  /*46f0*/  HFMA2 R115, -RZ, RZ, 0, 0 ;  /* 0x00000000ff737431 */ /* 0x000fc400000001ff */
[----:B------:R-:W-:Y:S01]  /*4700*/  FADD.FTZ R108, R108, R113 ;  /* 0x000000716c6c7221 */ /* 0x000fe20000010000 */
[----:B------:R-:W-:Y:S01]  /*4710*/  IADD3 R19, PT, PT, R19, 0x20, RZ ;  /* 0x0000002013137810 */ /* 0x000fe20007ffe0ff */
[----:B------:R-:W-:Y:S01]  /*4720*/  @P2 FMUL.FTZ R115, R153, R152 ;  /* 0x0000009899732220 */ /* 0x000fe20000410000 */
[----:B0-----:R-:W-:Y:S01]  /*4730*/  MOV R116, RZ ;  /* 0x000000ff00747202 */ /* 0x001fe20000000f00 */
[----:B------:R-:W-:Y:S02]  /*4740*/  @P1 FMUL.FTZ R116, R148, R155 ;  /* 0x0000009b94741220 */ /* 0x000fe40000410000 */
[----:B------:R-:W-:Y:S02]  /*4750*/  FADD.FTZ R110, R110, R115 ;  /* 0x000000736e6e7221 */ /* 0x000fe40000010000 */
[----:B------:R-:W-:-:S07]  /*4760*/  FADD.FTZ R111, R111, R116 ;  /* 0x000000746f6f7221 */ /* 0x000fce0000010000 */
.L_x_5922:
[----:B------:R-:W-:Y:S05]  /*4770*/  BSYNC.RECONVERGENT B1 ;  /* 0x0000000000017941 */ /* 0x000fea0003800200 */
.L_x_5921:
[----:B------:R-:W-:Y:S05]  /*4780*/  @!P3 BRA `(.L_x_5915) ;  /* 0x000000080004b947 */ /* 0x000fea0003800000 */
[----:B------:R-:W1:Y:S02]  /*4790*/  LDC.64 R96, c[0x0][0x390] ;  /* 0x0000e400ff607b82 */ /* 0x000e640000000a00 */
[----:B-1----:R-:W-:-:S05]  /*47a0*/  IMAD.WIDE.U32 R96, R19, 0x10, R96 ;  /* 0x0000001013607825 */ /* 0x002fca00078e0060 */
[----:B0-----:R0:W2:Y:S01]  /*47b0*/  LDG.E.128 R112, desc[UR6][R96.64] ;  /* 0x0000000660707981 */ /* 0x0010a2000c1e1d00 */
[-CC-:B------:R-:W-:Y:S01]  /*47c0*/  FFMA.FTZ R99, R15, R141.reuse, R140.reuse ;  /* 0x0000008d0f637223 */ /* 0x180fe2000001008c */
[--C-:B------:R-:W-:Y:S02]  /*47d0*/  HADD2.F32 R98, -RZ, R104.reuse.H0_H0 ;  /* 0x20000068ff627230 */ /* 0x100fe40000004100 */
[-CC-:B------:R-:W-:Y:S01]  /*47e0*/  FFMA.FTZ R116, R16, R141.reuse, R140.reuse ;  /* 0x0000008d10747223 */ /* 0x180fe2000001008c */
[----:B------:R-:W-:Y:S01]  /*47f0*/  LOP3.LUT P2, RZ, R142, 0xff00, RZ, 0xc0, !PT ;  /* 0x0000ff008eff7812 */ /* 0x000fe2000784c0ff */
[----:B------:R-:W-:Y:S01]  /*4800*/  FADD.FTZ R99, R14, -R99 ;  /* 0x800000630e637221 */ /* 0x000fe20000010000 */
[-CC-:B------:R-:W-:Y:S01]  /*4810*/  FFMA.FTZ R146, R9, R141.reuse, R140.reuse ;  /* 0x0000008d09927223 */ /* 0x180fe2000001008c */
[----:B------:R-:W-:Y:S01]  /*4820*/  LOP3.LUT P1, RZ, R142, 0xff, RZ, 0xc0, !PT ;  /* 0x000000ff8eff7812 */ /* 0x000fe2000782c0ff */
[-CC-:B------:R-:W-:Y:S01]  /*4830*/  FFMA.FTZ R117, R13, R141.reuse, R140.reuse ;  /* 0x0000008d0d757223 */ /* 0x180fe2000001008c */
[----:B------:R-:W-:Y:S01]  /*4840*/  FFMA.FTZ R119, R12, R141, R140 ;  /* 0x0000008d0c777223 */ /* 0x000fe2000001008c */
[----:B0-----:R-:W-:Y:S01]  /*4850*/  FFMA.FTZ R96, R138, R99, R98 ;  /* 0x000000638a607223 */ /* 0x001fe20000010062 */
[----:B------:R-:W-:-:S02]  /*4860*/  HADD2.F32 R99, -RZ, R104.H1_H1 ;  /* 0x30000068ff637230 */ /* 0x000fc40000004100 */
[----:B------:R-:W-:Y:S01]  /*4870*/  FADD.FTZ R97, R11, -R116 ;  /* 0x800000740b617221 */ /* 0x000fe20000010000 */
[-CC-:B------:R-:W-:Y:S01]  /*4880*/  FFMA.FTZ R118, R0, R141.reuse, R140.reuse ;  /* 0x0000008d00767223 */ /* 0x180fe2000001008c */
[-CC-:B------:R-:W-:Y:S01]  /*4890*/  FFMA.FTZ R149, R6, R141.reuse, R140.reuse ;  /* 0x0000008d06957223 */ /* 0x180fe2000001008c */
[----:B------:R-:W-:Y:S01]  /*48a0*/  FFMA.FTZ R151, R5, R141, R140 ;  /* 0x0000008d05977223 */ /* 0x000fe2000001008c */
[----:B------:R-:W-:Y:S02]  /*48b0*/  HADD2.F32 R140, -RZ, R106.H0_H0 ;  /* 0x2000006aff8c7230 */ /* 0x000fe40000004100 */
[----:B------:R-:W-:Y:S01]  /*48c0*/  FADD.FTZ R141, R7, -R146 ;  /* 0x80000092078d7221 */ /* 0x000fe20000010000 */
[----:B------:R-:W-:Y:S02]  /*48d0*/  HADD2.F32 R98, -RZ, R105.H0_H0 ;  /* 0x20000069ff627230 */ /* 0x000fe40000004100 */
[----:B------:R-:W-:Y:S01]  /*48e0*/  FADD.FTZ R117, R10, -R117 ;  /* 0x800000750a757221 */ /* 0x000fe20000010000 */
[----:B------:R-:W-:Y:S01]  /*48f0*/  FFMA.FTZ R148, R138, R97, R99 ;  /* 0x000000618a947223 */ /* 0x000fe20000010063 */
[----:B------:R-:W-:-:S02]  /*4900*/  HADD2.F32 R153, -RZ, R107.H1_H1 ;  /* 0x3000006bff997230 */ /* 0x000fc40000004100 */
[----:B------:R-:W-:Y:S01]  /*4910*/  FADD.FTZ R147, R3, -R118 ;  /* 0x8000007603937221 */ /* 0x000fe20000010000 */
[C---:B------:R-:W-:Y:S01]  /*4920*/  FFMA.FTZ R146, R138.reuse, R141, R140 ;  /* 0x0000008d8a927223 */ /* 0x040fe2000001008c */
[----:B------:R-:W-:Y:S02]  /*4930*/  HADD2.F32 R99, -RZ, R106.H1_H1 ;  /* 0x3000006aff637230 */ /* 0x000fe40000004100 */
[----:B------:R-:W-:Y:S01]  /*4940*/  FFMA.FTZ R116, R138, R117, R98 ;  /* 0x000000758a747223 */ /* 0x000fe20000010062 */
[----:B------:R-:W-:Y:S01]  /*4950*/  FADD.FTZ R149, R4, -R149 ;  /* 0x8000009504957221 */ /* 0x000fe20000010000 */
[-C--:B------:R-:W-:Y:S01]  /*4960*/  FMUL.FTZ R140, R148, R139.reuse ;  /* 0x0000008b948c7220 */ /* 0x080fe20000410000 */
[----:B------:R-:W-:Y:S01]  /*4970*/  FMUL.FTZ R117, R96, R139 ;  /* 0x0000008b60757220 */ /* 0x000fe20000410000 */
[----:B------:R-:W-:Y:S01]  /*4980*/  FFMA.FTZ R152, R138, R147, R153 ;  /* 0x000000938a987223 */ /* 0x000fe20000010099 */
[----:B------:R-:W-:Y:S02]  /*4990*/  HFMA2 R147, -RZ, RZ, 0, 0 ;  /* 0x00000000ff937431 */ /* 0x000fe400000001ff */
[----:B------:R-:W-:Y:S01]  /*49a0*/  FMUL.FTZ R140, R140, UR14 ;  /* 0x0000000e8c8c7c20 */ /* 0x000fe20008410000 */
[----:B------:R-:W-:Y:S01]  /*49b0*/  FFMA.FTZ R154, R138, R149, R99 ;  /* 0x000000958a9a7223 */ /* 0x000fe20000010063 */
[----:B------:R-:W-:-:S02]  /*49c0*/  HADD2.F32 R118, -RZ, R105.H1_H1 ;  /* 0x30000069ff767230 */ /* 0x000fc40000004100 */
[----:B------:R-:W-:Y:S01]  /*49d0*/  FMUL.FTZ R117, R117, UR14 ;  /* 0x0000000e75757c20 */ /* 0x000fe20008410000 */
[----:B------:R-:W-:Y:S01]  /*49e0*/  FMUL.FTZ R149, R116, R139 ;  /* 0x0000008b74957220 */ /* 0x000fe20000410000 */
[----:B------:R-:W-:Y:S01]  /*49f0*/  FADD.FTZ R119, R8, -R119 ;  /* 0x8000007708777221 */ /* 0x000fe20000010000 */
[----:B------:R-:W-:Y:S02]  /*4a00*/  HADD2.F32 R150, -RZ, R107.H0_H0 ;  /* 0x2000006bff967230 */ /* 0x000fe40000004100 */
[----:B------:R-:W-:Y:S01]  /*4a10*/  FADD.FTZ R151, R2, -R151 ;  /* 0x8000009702977221 */ /* 0x000fe20000010000 */
[----:B------:R-:W-:Y:S01]  /*4a20*/  FMUL.FTZ R149, R149, UR14 ;  /* 0x0000000e95957c20 */ /* 0x000fe20008410000 */
[----:B------:R-:W-:Y:S01]  /*4a30*/  FFMA.FTZ R118, R138, R119, R118 ;  /* 0x000000778a767223 */ /* 0x000fe20000010076 */
[----:B------:R-:W-:Y:S01]  /*4a40*/  LOP3.LUT P6, RZ, R142, 0xff0000, RZ, 0xc0, !PT ;  /* 0x00ff00008eff7812 */ /* 0x000fe200078cc0ff */
[----:B------:R-:W-:Y:S01]  /*4a50*/  FFMA.FTZ R138, R138, R151, R150 ;  /* 0x000000978a8a7223 */ /* 0x000fe20000010096 */
[----:B------:R-:W-:Y:S01]  /*4a60*/  F2FP.F16.F32.PACK_AB R151, RZ, R148 ;  /* 0x00000094ff97723e */ /* 0x000fe200000000ff */
[-C--:B------:R-:W-:Y:S01]  /*4a70*/  FMUL.FTZ R153, R146, R139.reuse ;  /* 0x0000008b92997220 */ /* 0x080fe20000410000 */
[----:B------:R-:W-:Y:S01]  /*4a80*/  F2FP.F16.F32.PACK_AB R150, RZ, R118 ;  /* 0x00000076ff96723e */ /* 0x000fe200000000ff */
[-C--:B------:R-:W-:Y:S01]  /*4a90*/  FMUL.FTZ R118, R118, R139.reuse ;  /* 0x0000008b76767220 */ /* 0x080fe20000410000 */
[----:B------:R-:W-:Y:S01]  /*4aa0*/  F2FP.F16.F32.PACK_AB R99, RZ, R138 ;  /* 0x0000008aff63723e */ /* 0x000fe200000000ff */
[-C--:B------:R-:W-:Y:S01]  /*4ab0*/  FMUL.FTZ R155, R138, R139.reuse ;  /* 0x0000008b8a9b7220 */ /* 0x080fe20000410000 */
[----:B------:R-:W-:Y:S01]  /*4ac0*/  FMUL.FTZ R156, R152, R139 ;  /* 0x0000008b989c7220 */ /* 0x000fe20000410000 */
[----:B------:R-:W-:Y:S01]  /*4ad0*/  F2FP.F16.F32.PACK_AB R148, RZ, R146 ;  /* 0x00000092ff94723e */ /* 0x000fe200000000ff */
[----:B------:R-:W-:Y:S01]  /*4ae0*/  FMUL.FTZ R146, R118, UR14 ;  /* 0x0000000e76927c20 */ /* 0x000fe20008410000 */
[----:B------:R-:W-:Y:S01]  /*4af0*/  LOP3.LUT P5, RZ, R142, 0xff000000, RZ, 0xc0, !PT ;  /* 0xff0000008eff7812 */ /* 0x000fe200078ac0ff */
[----:B------:R-:W-:Y:S01]  /*4b00*/  FMUL.FTZ R153, R153, UR14 ;  /* 0x0000000e99997c20 */ /* 0x000fe20008410000 */
[----:B------:R-:W-:Y:S01]  /*4b10*/  FMUL.FTZ R155, R155, UR14 ;  /* 0x0000000e9b9b7c20 */ /* 0x000fe20008410000 */
[----:B------:R-:W-:Y:S01]  /*4b20*/  FMUL.FTZ R118, R47, R146 ;  /* 0x000000922f767220 */ /* 0x000fe20000410000 */
[----:B------:R-:W-:Y:S01]  /*4b30*/  FMUL.FTZ R156, R156, UR14 ;  /* 0x0000000e9c9c7c20 */ /* 0x000fe20008410000 */
[C---:B------:R-:W-:Y:S01]  /*4b40*/  LOP3.LUT P4, RZ, R143.reuse, 0xff, RZ, 0xc0, !PT ;  /* 0x000000ff8fff7812 */ /* 0x040fe2000788c0ff */
[----:B------:R-:W-:Y:S01]  /*4b50*/  FMUL.FTZ R157, R50, R155 ;  /* 0x0000009b329d7220 */ /* 0x000fe20000410000 */
[----:B------:R-:W-:Y:S01]  /*4b60*/  LOP3.LUT P3, RZ, R143, 0xff00, RZ, 0xc0, !PT ;  /* 0x0000ff008fff7812 */ /* 0x000fe2000786c0ff */
[----:B------:R-:W-:Y:S01]  /*4b70*/  FMUL.FTZ R158, R51, R156 ;  /* 0x0000009c339e7220 */ /* 0x000fe20000410000 */
[----:B------:R-:W-:-:S02]  /*4b80*/  FSEL R118, R118, RZ, P5 ;  /* 0x000000ff76767208 */ /* 0x000fc40002800000 */
[----:B------:R-:W-:Y:S02]  /*4b90*/  F2FP.F16.F32.PACK_AB R96, RZ, R96 ;  /* 0x00000060ff60723e */ /* 0x000fe400000000ff */
[----:B------:R-:W-:Y:S02]  /*4ba0*/  F2FP.F16.F32.PACK_AB R152, RZ, R152 ;  /* 0x00000098ff98723e */ /* 0x000fe400000000ff */
[----:B------:R-:W-:Y:S02]  /*4bb0*/  PRMT R96, R96, 0x5410, R151 ;  /* 0x0000541060607816 */ /* 0x000fe40000000097 */
[----:B------:R-:W-:Y:S01]  /*4bc0*/  PRMT R99, R99, 0x5410, R152 ;  /* 0x0000541063637816 */ /* 0x000fe20000000098 */
[--C-:B--2---:R-:W-:Y:S02]  /*4bd0*/  @P2 HADD2.F32 R97, -RZ, R112.reuse.H1_H1 ;  /* 0x30000070ff612230 */ /* 0x104fe40000004100 */
[----:B------:R-:W-:Y:S01]  /*4be0*/  @P1 HADD2.F32 R98, -RZ, R112.H0_H0 ;  /* 0x20000070ff621230 */ /* 0x000fe20000004100 */
[----:B------:R-:W-:Y:S01]  /*4bf0*/  MOV R112, RZ ;  /* 0x000000ff00707202 */ /* 0x000fe20000000f00 */
[----:B------:R-:W-:-:S02]  /*4c00*/  @P4 HADD2.F32 R152, -RZ, R114.H0_H0 ;  /* 0x20000072ff984230 */ /* 0x000fc40000004100 */
[----:B------:R-:W-:Y:S01]  /*4c10*/  @P2 FMUL.FTZ R112, R140, R97 ;  /* 0x000000618c702220 */ /* 0x000fe20000410000 */
[----:B------:R-:W-:Y:S01]  /*4c20*/  FMUL.FTZ R140, R45, R140 ;  /* 0x0000008c2d8c7220 */ /* 0x000fe20000410000 */
[----:B------:R-:W-:Y:S01]  /*4c30*/  @P1 FMUL.FTZ R147, R117, R98 ;  /* 0x0000006275931220 */ /* 0x000fe20000410000 */
[----:B------:R-:W-:Y:S01]  /*4c40*/  FMUL.FTZ R117, R44, R117 ;  /* 0x000000752c757220 */ /* 0x000fe20000410000 */
[----:B------:R-:W-:Y:S01]  /*4c50*/  F2FP.F16.F32.PACK_AB R97, RZ, R116 ;  /* 0x00000074ff61723e */ /* 0x000fe200000000ff */
[----:B------:R-:W-:Y:S01]  /*4c60*/  FMUL.FTZ R116, R46, R149 ;  /* 0x000000952e747220 */ /* 0x000fe20000410000 */
[----:B------:R-:W-:Y:S01]  /*4c70*/  FSEL R140, R140, RZ, P2 ;  /* 0x000000ff8c8c7208 */ /* 0x000fe20001000000 */
[----:B------:R-:W-:Y:S01]  /*4c80*/  @P3 HADD2.F32 R151, -RZ, R114.H1_H1 ;  /* 0x30000072ff973230 */ /* 0x000fe20000004100 */
[----:B------:R-:W-:Y:S01]  /*4c90*/  FSEL R117, R117, RZ, P1 ;  /* 0x000000ff75757208 */ /* 0x000fe20000800000 */
[----:B------:R-:W-:Y:S01]  /*4ca0*/  FADD.FTZ R88, R88, R147 ;  /* 0x0000009358587221 */ /* 0x000fe20000010000 */
[----:B------:R-:W-:Y:S01]  /*4cb0*/  F2FP.F16.F32.PACK_AB R98, RZ, R154 ;  /* 0x0000009aff62723e */ /* 0x000fe200000000ff */
[----:B------:R-:W-:Y:S01]  /*4cc0*/  FMUL.FTZ R154, R154, R139 ;  /* 0x0000008b9a9a7220 */ /* 0x000fe20000410000 */
[----:B------:R-:W-:Y:S01]  /*4cd0*/  FSEL R119, R116, RZ, P6 ;  /* 0x000000ff74777208 */ /* 0x000fe20003000000 */
[----:B------:R-:W0:Y:S01]  /*4ce0*/  LDC.64 R138, c[0x0][0x478] ;  /* 0x00011e00ff8a7b82 */ /* 0x000e220000000a00 */
[----:B------:R-:W-:Y:S01]  /*4cf0*/  F2FP.F16.F32.PACK_AB R116, R140, R117 ;  /* 0x000000758c74723e */ /* 0x000fe200000000ff */
[----:B------:R-:W-:Y:S01]  /*4d00*/  FMUL.FTZ R154, R154, UR14 ;  /* 0x0000000e9a9a7c20 */ /* 0x000fe20008410000 */
[----:B------:R-:W-:Y:S01]  /*4d10*/  ISETP.GE.U32.AND P1, PT, R142, RZ, PT ;  /* 0x000000ff8e00720c */ /* 0x000fe20003f26070 */
[----:B------:R-:W-:Y:S01]  /*4d20*/  FADD.FTZ R89, R89, R112 ;  /* 0x0000007059597221 */ /* 0x000fe20000010000 */
[----:B------:R-:W-:Y:S01]  /*4d30*/  F2FP.F16.F32.PACK_AB R117, R118, R119 ;  /* 0x000000777675723e */ /* 0x000fe200000000ff */
[----:B------:R-:W-:Y:S01]  /*4d40*/  FMUL.FTZ R119, R49, R154 ;  /* 0x0000009a31777220 */ /* 0x000fe20000410000 */
[C---:B------:R-:W-:Y:S01]  /*4d50*/  LOP3.LUT P2, RZ, R143.reuse, 0xff0000, RZ, 0xc0, !PT ;  /* 0x00ff00008fff7812 */ /* 0x040fe2000784c0ff */
[----:B------:R-:W1:Y:S01]  /*4d60*/  LDC.64 R140, c[0x0][0x468] ;  /* 0x00011a00ff8c7b82 */ /* 0x000e620000000a00 */
[----:B------:R-:W-:Y:S01]  /*4d70*/  ISETP.GE.U32.AND.EX P1, PT, R143, 0x1000000, PT, P1 ;  /* 0x010000008f00780c */ /* 0x000fe20003f26110 */
[----:B------:R-:W-:Y:S01]  /*4d80*/  FMUL.FTZ R118, R48, R153 ;  /* 0x0000009930767220 */ /* 0x000fe20000410000 */
[----:B------:R-:W-:Y:S01]  /*4d90*/  PRMT R98, R148, 0x5410, R98 ;  /* 0x0000541094627816 */ /* 0x000fe20000000062 */
[--C-:B------:R-:W-:Y:S01]  /*4da0*/  @P6 HADD2.F32 R148, -RZ, R113.reuse.H0_H0 ;  /* 0x20000071ff946230 */ /* 0x100fe20000004100 */
[----:B------:R-:W-:Y:S01]  /*4db0*/  FSEL R159, R119, RZ, P3 ;  /* 0x000000ff779f7208 */ /* 0x000fe20001800000 */
[----:B------:R-:W-:Y:S01]  /*4dc0*/  @P5 HADD2.F32 R113, -RZ, R113.H1_H1 ;  /* 0x30000071ff715230 */ /* 0x000fe20000004100 */
[----:B------:R-:W-:-:S02]  /*4dd0*/  FSEL R118, R118, RZ, P4 ;  /* 0x000000ff76767208 */ /* 0x000fc40002000000 */
[----:B------:R-:W-:Y:S02]  /*4de0*/  FSEL R160, R157, RZ, P2 ;  /* 0x000000ff9da07208 */ /* 0x000fe40001000000 */
[----:B------:R-:W-:Y:S01]  /*4df0*/  FSEL R119, R158, RZ, P1 ;  /* 0x000000ff9e777208 */ /* 0x000fe20000800000 */
[--C-:B------:R-:W-:Y:S01]  /*4e00*/  @P2 HADD2.F32 R158, -RZ, R115.reuse.H0_H0 ;  /* 0x20000073ff9e2230 */ /* 0x100fe20000004100 */
[----:B------:R-:W-:Y:S01]  /*4e10*/  PRMT R97, R97, 0x5410, R150 ;  /* 0x0000541061617816 */ /* 0x000fe20000000096 */
[----:B------:R-:W-:Y:S01]  /*4e20*/  @P1 HADD2.F32 R157, -RZ, R115.H1_H1 ;  /* 0x30000073ff9d1230 */ /* 0x000fe20000004100 */
[----:B------:R-:W-:Y:S01]  /*4e30*/  MOV R150, RZ ;  /* 0x000000ff00967202 */ /* 0x000fe20000000f00 */
[----:B0-----:R-:W-:Y:S01]  /*4e40*/  IMAD.WIDE.U32 R138, R19, 0x10, R138 ;  /* 0x00000010138a7825 */ /* 0x001fe200078e008a */
[----:B------:R-:W-:-:S03]  /*4e50*/  F2FP.F16.F32.PACK_AB R118, R159, R118 ;  /* 0x000000769f76723e */ /* 0x000fc600000000ff */
[----:B------:R-:W-:Y:S01]  /*4e60*/  @P5 FMUL.FTZ R150, R146, R113 ;  /* 0x0000007192965220 */ /* 0x000fe20000410000 */
[----:B------:R-:W-:Y:S01]  /*4e70*/  F2FP.F16.F32.PACK_AB R119, R119, R160 ;  /* 0x000000a07777723e */ /* 0x000fe200000000ff */
[----:B------:R-:W-:Y:S01]  /*4e80*/  HFMA2 R113, -RZ, RZ, 0, 0 ;  /* 0x00000000ff717431 */ /* 0x000fe200000001ff */
[----:B------:R-:W-:Y:S01]  /*4e90*/  STG.E.128 desc[UR6][R138.64], R96 ;  /* 0x000000608a007986 */ /* 0x000fe2000c101d06 */
[----:B------:R-:W-:Y:S01]  /*4ea0*/  CS2R R114, SRZ ;  /* 0x0000000000727805 */ /* 0x000fe2000001ff00 */
[----:B------:R-:W-:Y:S01]  /*4eb0*/  FADD.FTZ R91, R91, R150 ;  /* 0x000000965b5b7221 */ /* 0x000fe20000010000 */
[----:B-1----:R-:W-:-:S04]  /*4ec0*/  IMAD.WIDE.U32 R140, R19, 0x10, R140 ;  /* 0x00000010138c7825 */ /* 0x002fc800078e008c */
[----:B------:R-:W-:Y:S02]  /*4ed0*/  HFMA2 R19, -RZ, RZ, 0, 0 ;  /* 0x00000000ff137431 */ /* 0x000fe400000001ff */
[----:B------:R-:W-:Y:S01]  /*4ee0*/  @P4 FMUL.FTZ R113, R153, R152 ;  /* 0x0000009899714220 */ /* 0x000fe20000410000 */
[----:B------:R-:W-:Y:S01]  /*4ef0*/  @P3 FMUL.FTZ R114, R154, R151 ;  /* 0x000000979a723220 */ /* 0x000fe20000410000 */
[----:B------:R-:W-:Y:S01]  /*4f00*/  @P2 FMUL.FTZ R115, R155, R158 ;  /* 0x0000009e9b732220 */ /* 0x000fe20000410000 */
[----:B------:R0:W-:Y:S01]  /*4f10*/  STG.E.128 desc[UR6][R140.64], R116 ;  /* 0x000000748c007986 */ /* 0x0001e2000c101d06 */
[----:B------:R-:W-:Y:S01]  /*4f20*/  FADD.FTZ R92, R92, R113 ;  /* 0x000000715c5c7221 */ /* 0x000fe20000010000 */
[----:B------:R-:W-:Y:S01]  /*4f30*/  @P6 FMUL.FTZ R19, R149, R148 ;  /* 0x0000009495136220 */ /* 0x000fe20000410000 */
[----:B------:R-:W-:Y:S01]  /*4f40*/  FADD.FTZ R93, R93, R114 ;  /* 0x000000725d5d7221 */ /* 0x000fe20000010000 */
[----:B------:R-:W-:Y:S02]  /*4f50*/  FADD.FTZ R94, R94, R115 ;  /* 0x000000735e5e7221 */ /* 0x000fe40000010000 */
[----:B------:R-:W-:Y:S01]  /*4f60*/  FADD.FTZ R90, R90, R19 ;  /* 0x000000135a5a7221 */ /* 0x000fe20000010000 */
[----:B0-----:R-:W-:Y:S01]  /*4f70*/  MOV R116, RZ ;  /* 0x000000ff00747202 */ /* 0x001fe20000000f00 */
[----:B------:R-:W-:-:S04]  /*4f80*/  @P1 FMUL.FTZ R116, R156, R157 ;  /* 0x0000009d9c741220 */ /* 0x000fc80000410000 */
[----:B------:R-:W-:-:S07]  /*4f90*/  FADD.FTZ R95, R95, R116 ;  /* 0x000000745f5f7221 */ /* 0x000fce0000010000 */
.L_x_5915:
[----:B------:R-:W-:Y:S05]  /*4fa0*/  BSYNC.RECONVERGENT B0 ;  /* 0x0000000000007941 */ /* 0x000fea0003800200 */
.L_x_5909:
[----:B0-23--:R-:W0:Y:S02]  /*4fb0*/  LDC.64 R112, c[0x0][0x380] ;  /* 0x0000e000ff707b82 */ /* 0x00de240000000a00 */
[----:B0-----:R-:W-:-:S04]  /*4fc0*/  LEA R120, R112, R120, 0x2 ;  /* 0x0000007870787211 */ /* 0x001fc800078e10ff */
[----:B------:R-:W-:-:S13]  /*4fd0*/  ISETP.GE.AND P1, PT, R120, R113, PT ;  /* 0x000000717800720c */ /* 0x000fda0003f26270 */
[----:B------:R-:W-:Y:S05]  /*4fe0*/  @!P1 BRA `(.L_x_5923) ;  /* 0xffffffb400789947 */ /* 0x000fea000383ffff */
.L_x_5903:
        /* <DEDUP_REMOVED lines=22> */
[----:B------:R-:W-:Y:S03]  /*5150*/  STS.128 [R0], R68 ;  /* 0x0000004400007388 */ /* 0x000fe60000000c00 */
[----:B-----5:R-:W-:Y:S01]  /*5160*/  IADD3.X R25, PT, PT, RZ, RZ, RZ, P4, !PT ;  /* 0x000000ffff197210 */ /* 0x020fe200027fe4ff */
[----:B------:R-:W-:Y:S01]  /*5170*/  STS.128 [R0+0x10], R72 ;  /* 0x0000104800007388 */ /* 0x000fe20000000c00 */
[C---:B------:R-:W-:Y:S02]  /*5180*/  SHF.L.U32 R32, R18.reuse, 0x2, RZ ;  /* 0x0000000212207819 */ /* 0x040fe400000006ff */
[----:B------:R-:W-:Y:S01]  /*5190*/  SHF.L.U64.HI R34, R18, 0x2, R25 ;  /* 0x0000000212227819 */ /* 0x000fe20000010219 */
[----:B------:R-:W-:Y:S01]  /*51a0*/  STS.128 [R0+0x400], R76 ;  /* 0x0004004c00007388 */ /* 0x000fe20000000c00 */
[----:B--2---:R-:W-:-:S02]  /*51b0*/  IADD3 R30, P4, PT, R32, UR18, RZ ;  /* 0x00000012201e7c10 */ /* 0x004fc4000ff9e0ff */
[----:B------:R-:W-:Y:S01]  /*51c0*/  IADD3 R28, P5, PT, R32, UR16, RZ ;  /* 0x00000010201c7c10 */ /* 0x000fe2000ffbe0ff */
[----:B------:R-:W-:Y:S01]  /*51d0*/  STS.128 [R0+0x410], R80 ;  /* 0x0004105000007388 */ /* 0x000fe20000000c00 */
        /* <DEDUP_REMOVED lines=126> */
.L_x_5925:
[----:B------:R-:W-:Y:S05]  /*59c0*/  BSYNC.RECONVERGENT B0 ;  /* 0x0000000000007941 */ /* 0x000fea0003800200 */
.L_x_5924:
        /* <DEDUP_REMOVED lines=18> */
.L_x_5927:
[----:B------:R-:W-:Y:S05]  /*5af0*/  BSYNC.RECONVERGENT B0 ;  /* 0x0000000000007941 */ /* 0x000fea0003800200 */
.L_x_5926:
        /* <DEDUP_REMOVED lines=18> */
.L_x_5929:
[----:B------:R-:W-:Y:S05]  /*5c20*/  BSYNC.RECONVERGENT B0 ;  /* 0x0000000000007941 */ /* 0x000fea0003800200 */
.L_x_5928:
        /* <DEDUP_REMOVED lines=12> */
.L_x_5908:
        /* <DEDUP_REMOVED lines=8> */
.L_x_5931:
[----:B------:R-:W-:Y:S05]  /*5d70*/  BSYNC B0 ;  /* 0x0000000000007941 */ /* 0x000fea0003800000 */
.L_x_5930:
        /* <DEDUP_REMOVED lines=8> */
.L_x_5932:
[----:B------:R-:W-:Y:S01]  /*5e00*/  FADD.FTZ R114, R114, R113 ;  /* 0x0000007172727221 */ /* 0x000fe20000010000 */
[----:B------:R-:W-:-:S04]  /*5e10*/  HFMA2 R146, -RZ, RZ, 0, 1.1920928955078125e-07 ;  /* 0x00000002ff927431 */ /* 0x000fc800000001ff */
[----:B------:R-:W-:Y:S02]  /*5e20*/  MOV R147, R114 ;  /* 0x0000007200937202 */ /* 0x000fe40000000f00 */
[----:B------:R-:W-:-:S07]  /*5e30*/  MOV R115, R141 ;  /* 0x0000008d00737202 */ /* 0x000fce0000000f00 */
[----:B------:R-:W-:Y:S05]  /*5e40*/  WARPSYNC.COLLECTIVE R140, `(.L_x_5933) ;  /* 0x000000008c087348 */ /* 0x000fea0003c00000 */
[----:B------:R0:W1:Y:S02]  /*5e50*/  SHFL.BFLY P2, R141, R147, R146, R149 ;  /* 0x0c000092938d7389 */ /* 0x0000640000040095 */
[----:B01----:R-:W-:Y:S05]  /*5e60*/  ENDCOLLECTIVE ;  /* 0x000000000000791b */ /* 0x003fea0003800000 */
.L_x_5933:
[----:B------:R-:W-:-:S05]  /*5e70*/  FADD.FTZ R115, R115, R112 ;  /* 0x0000007073737221 */ /* 0x000fca0000010000 */
[----:B------:R-:W-:Y:S02]  /*5e80*/  MOV R147, R115 ;  /* 0x0000007300937202 */ /* 0x000fe40000000f00 */
[----:B------:R-:W-:-:S07]  /*5e90*/  MOV R117, R141 ;  /* 0x0000008d00757202 */ /* 0x000fce0000000f00 */
[----:B------:R-:W-:Y:S05]  /*5ea0*/  WARPSYNC.COLLECTIVE R140, `(.L_x_5934) ;  /* 0x000000008c087348 */ /* 0x000fea0003c00000 */
[----:B------:R0:W1:Y:S02]  /*5eb0*/  SHFL.BFLY P2, R141, R147, R146, R149 ;  /* 0x0c000092938d7389 */ /* 0x0000640000040095 */
[----:B01----:R-:W-:Y:S05]  /*5ec0*/  ENDCOLLECTIVE ;  /* 0x000000000000791b */ /* 0x003fea0003800000 */
.L_x_5934:
[----:B------:R-:W-:Y:S01]  /*5ed0*/  FADD.FTZ R117, R114, R117 ;  /* 0x0000007572757221 */ /* 0x000fe20000010000 */
[----:B------:R-:W-:-:S04]  /*5ee0*/  HFMA2 R146, -RZ, RZ, 0, 2.384185791015625e-07 ;  /* 0x00000004ff927431 */ /* 0x000fc800000001ff */
[----:B------:R-:W-:Y:S02]  /*5ef0*/  MOV R147, R117 ;  /* 0x0000007500937202 */ /* 0x000fe40000000f00 */
[----:B------:R-:W-:-:S07]  /*5f00*/  MOV R116, R141 ;  /* 0x0000008d00747202 */ /* 0x000fce0000000f00 */
[----:B------:R-:W-:Y:S05]  /*5f10*/  WARPSYNC.COLLECTIVE R140, `(.L_x_5935) ;  /* 0x000000008c087348 */ /* 0x000fea0003c00000 */
[----:B------:R0:W1:Y:S02]  /*5f20*/  SHFL.BFLY P2, R141, R147, R146, R149 ;  /* 0x0c000092938d7389 */ /* 0x0000640000040095 */
[----:B01----:R-:W-:Y:S05]  /*5f30*/  ENDCOLLECTIVE ;  /* 0x000000000000791b */ /* 0x003fea0003800000 */
.L_x_5935:
[----:B------:R-:W-:-:S05]  /*5f40*/  FADD.FTZ R116, R115, R116 ;  /* 0x0000007473747221 */ /* 0x000fca0000010000 */
[----:B------:R-:W-:Y:S02]  /*5f50*/  MOV R147, R116 ;  /* 0x0000007400937202 */ /* 0x000fe40000000f00 */
[----:B------:R-:W-:-:S07]  /*5f60*/  MOV R118, R141 ;  /* 0x0000008d00767202 */ /* 0x000fce0000000f00 */
[----:B------:R-:W-:Y:S05]  /*5f70*/  WARPSYNC.COLLECTIVE R140, `(.L_x_5936) ;  /* 0x000000008c087348 */ /* 0x000fea0003c00000 */
[----:B------:R0:W1:Y:S02]  /*5f80*/  SHFL.BFLY P2, R141, R147, R146, R149 ;  /* 0x0c000092938d7389 */ /* 0x0000640000040095 */
[----:B01----:R-:W-:Y:S05]  /*5f90*/  ENDCOLLECTIVE ;  /* 0x000000000000791b */ /* 0x003fea0003800000 */
.L_x_5936:
[----:B------:R-:W-:Y:S01]  /*5fa0*/  FADD.FTZ R118, R117, R118 ;  /* 0x0000007675767221 */ /* 0x000fe20000010000 */
[----:B------:R-:W-:-:S04]  /*5fb0*/  HFMA2 R146, -RZ, RZ, 0, 4.76837158203125e-07 ;  /* 0x00000008ff927431 */ /* 0x000fc800000001ff */
[----:B------:R-:W-:Y:S02]  /*5fc0*/  MOV R147, R118 ;  /* 0x0000007600937202 */ /* 0x000fe40000000f00 */
[----:B------:R-:W-:-:S07]  /*5fd0*/  MOV R119, R141 ;  /* 0x0000008d00777202 */ /* 0x000fce0000000f00 */
[----:B------:R-:W-:Y:S05]  /*5fe0*/  WARPSYNC.COLLECTIVE R140, `(.L_x_5937) ;  /* 0x000000008c087348 */ /* 0x000fea0003c00000 */
[----:B------:R0:W1:Y:S02]  /*5ff0*/  SHFL.BFLY P2, R141, R147, R146, R149 ;  /* 0x0c000092938d7389 */ /* 0x0000640000040095 */
[----:B01----:R-:W-:Y:S05]  /*6000*/  ENDCOLLECTIVE ;  /* 0x000000000000791b */ /* 0x003fea0003800000 */
.L_x_5937:
[----:B------:R-:W-:-:S05]  /*6010*/  FADD.FTZ R119, R116, R119 ;  /* 0x0000007774777221 */ /* 0x000fca0000010000 */
[----:B------:R-:W-:Y:S02]  /*6020*/  MOV R147, R119 ;  /* 0x0000007700937202 */ /* 0x000fe40000000f00 */
[----:B------:R-:W-:-:S07]  /*6030*/  MOV R113, R141 ;  /* 0x0000008d00717202 */ /* 0x000fce0000000f00 */
[----:B------:R-:W-:Y:S05]  /*6040*/  WARPSYNC.COLLECTIVE R140, `(.L_x_5938) ;  /* 0x000000008c087348 */ /* 0x000fea0003c00000 */
[----:B------:R0:W1:Y:S02]  /*6050*/  SHFL.BFLY P2, R141, R147, R146, R149 ;  /* 0x0c000092938d7389 */ /* 0x0000640000040095 */
[----:B01----:R-:W-:Y:S05]  /*6060*/  ENDCOLLECTIVE ;  /* 0x000000000000791b */ /* 0x003fea0003800000 */
.L_x_5938:
[----:B------:R-:W-:Y:S01]  /*6070*/  FADD.FTZ R113, R118, R113 ;  /* 0x0000007176717221 */ /* 0x000fe20000010000 */
[----:B------:R-:W-:-:S04]  /*6080*/  HFMA2 R146, -RZ, RZ, 0, 9.5367431640625e-07 ;  /* 0x00000010ff927431 */ /* 0x000fc800000001ff */
[----:B------:R-:W-:Y:S02]  /*6090*/  MOV R147, R113 ;  /* 0x0000007100937202 */ /* 0x000fe40000000f00 */
[----:B------:R-:W-:-:S07]  /*60a0*/  MOV R112, R141 ;  /* 0x0000008d00707202 */ /* 0x000fce0000000f00 */
[----:B------:R-:W-:Y:S05]  /*60b0*/  WARPSYNC.COLLECTIVE R140, `(.L_x_5939) ;  /* 0x000000008c087348 */ /* 0x000fea0003c00000 */
[----:B------:R0:W1:Y:S02]  /*60c0*/  SHFL.BFLY P2, R141, R147, R146, R149 ;  /* 0x0c000092938d7389 */ /* 0x0000640000040095 */
[----:B01----:R-:W-:Y:S05]  /*60d0*/  ENDCOLLECTIVE ;  /* 0x000000000000791b */ /* 0x003fea0003800000 */
.L_x_5939:
[----:B------:R-:W-:-:S05]  /*60e0*/  FADD.FTZ R112, R119, R112 ;  /* 0x0000007077707221 */ /* 0x000fca0000010000 */
[----:B------:R-:W-:Y:S02]  /*60f0*/  MOV R147, R112 ;  /* 0x0000007000937202 */ /* 0x000fe40000000f00 */
[----:B------:R-:W-:-:S07]  /*6100*/  MOV R114, R141 ;  /* 0x0000008d00727202 */ /* 0x000fce0000000f00 */
[----:B------:R-:W-:Y:S05]  /*6110*/  WARPSYNC.COLLECTIVE R140, `(.L_x_5940) ;  /* 0x000000008c087348 */ /* 0x000fea0003c00000 */
[----:B------:R0:W1:Y:S02]  /*6120*/  SHFL.BFLY P2, R141, R147, R146, R149 ;  /* 0x0c000092938d7389 */ /* 0x0000640000040095 */
[----:B01----:R-:W-:Y:S05]  /*6130*/  ENDCOLLECTIVE ;  /* 0x000000000000791b */ /* 0x003fea0003800000 */
.L_x_5940:
[----:B------:R-:W-:Y:S01]  /*6140*/  MOV R115, R141 ;  /* 0x0000008d00737202 */ /* 0x000fe20000000f00 */
[----:B------:R-:W-:Y:S06]  /*6150*/  BRA `(.L_x_5941) ;  /* 0xffffffb000a07947 */ /* 0x000fec000383ffff */
.L_x_5942:
        /* <DEDUP_REMOVED lines=10> */
.L_x_11262:


//--------------------- .text._ZN10layer_norm13ln_bwd_kernelINS_13Kernel_traitsIf6__halfS2_S2_fjLj512ELj1ELj4ELj1ELj16ENS_18Kernel_traits_baseILj512EfS2_S2_S2_fjLj128EEEEELb1ELb1ELb0ELb1EEEvNS_9BwdParamsE --------------------------
	.section	.text._ZN10layer_norm13ln_bwd_kernelINS_13Kernel_traitsIf6__halfS2_S2_fjLj512ELj1ELj4ELj1ELj16ENS_18Kernel_traits_baseILj512EfS2_S2_S2_fjLj128EEEEELb1ELb1ELb0ELb1EEEvNS_9BwdParamsE,"ax",@progbits
	.align	128
        .global         _ZN10layer_norm13ln_bwd_kernelINS_13Kernel_traitsIf6__halfS2_S2_fjLj512ELj1ELj4ELj1ELj16ENS_18Kernel_traits_baseILj512EfS2_S2_S2_fjLj128EEEEELb1ELb1ELb0ELb1EEEvNS_9BwdParamsE
        .type           _ZN10layer_norm13ln_bwd_kernelINS_13Kernel_traitsIf6__halfS2_S2_fjLj512ELj1ELj4ELj1ELj16ENS_18Kernel_traits_baseILj512EfS2_S2_S2_fjLj128EEEEELb1ELb1ELb0ELb1EEEvNS_9BwdParamsE,@function
        .size           _ZN10layer_norm13ln_bwd_kernelINS_13Kernel_traitsIf6__halfS2_S2_fjLj512ELj1ELj4ELj1ELj16ENS_18Kernel_traits_baseILj512EfS2_S2_S2_fjLj128EEEEELb1ELb1ELb0ELb1EEEvNS_9BwdParamsE,(.L_x_11263 - _ZN10layer_norm13ln_bwd_kernelINS_13Kernel_traitsIf6__halfS2_S2_fjLj512ELj1ELj4ELj1ELj16ENS_18Kernel_traits_baseILj512EfS2_S2_S2_fjLj128EEEEELb1ELb1ELb0ELb1EEEvNS_9BwdParamsE)
        .other          _ZN10layer_norm13ln_bwd_kernelINS_13Kernel_traitsIf6__halfS2_S2_fjLj512ELj1ELj4ELj1ELj16ENS_18Kernel_traits_baseILj512EfS2_S2_S2_fjLj128EEEEELb1ELb1ELb0ELb1EEEvNS_9BwdParamsE,@"STO_CUDA_ENTRY STV_DEFAULT"
_ZN10layer_norm13ln_bwd_kernelINS_13Kernel_traitsIf6__halfS2_S2_fjLj512ELj1ELj4ELj1ELj16ENS_18Kernel_traits_baseILj512EfS2_S2_S2_fjLj128EEEEELb1ELb1ELb0ELb1EEEvNS_9BwdParamsE:
.text._ZN10layer_norm13ln_bwd_kernelINS_13Kernel_traitsIf6__halfS2_S2_fjLj512ELj1ELj4ELj1ELj16ENS_18Kernel_traits_baseILj512EfS2_S2_S2_fjLj128EEEEELb1ELb1ELb0ELb1EEEvNS_9BwdParamsE:
        /* <DEDUP_REMOVED lines=83> */
.L_x_5959:
        /* <DEDUP_REMOVED lines=42> */
[----:B----4-:R-:W-:Y:S02]  /*07d0*/  HADD2.F32 R129, -RZ, R54.H0_H0 ;  /* 0x20000036ff817230 */ /* 0x010fe40000004100 */
[C---:B------:R-:W-:Y:S01]  /*07e0*/  FADD.FTZ R123, -R167.reuse, R48 ;  /* 0x00000030a77b7221 */ /* 0x040fe20000010100 */
[--C-:B------:R-:W-:Y:S02]  /*07f0*/  HADD2.F32 R151, -RZ, R56.reuse.H0_H0 ;  /* 0x20000038ff977230 */ /* 0x100fe40000004100 */
[----:B-----5:R-:W-:Y:S01]  /*0800*/  FMUL.FTZ R0, R118, R121 ;  /* 0x0000007976007220 */ /* 0x020fe20000410000 */
[----:B------:R-:W-:Y:S02]  /*0810*/  HADD2.F32 R48, -RZ, R56.H1_H1 ;  /* 0x30000038ff307230 */ /* 0x000fe40000004100 */
[----:B------:R-:W-:Y:S01]  /*0820*/  FADD.FTZ R135, -R167, R120 ;  /* 0x00000078a7877221 */ /* 0x000fe20000010100 */
[----:B------:R-:W-:-:S02]  /*0830*/  HADD2.F32 R122, -RZ, R50.H0_H0 ;  /* 0x20000032ff7a7230 */ /* 0x000fc40000004100 */
[----:B------:R-:W-:Y:S01]  /*0840*/  FMUL.FTZ R131, R20, R151 ;  /* 0x0000009714837220 */ /* 0x000fe20000410000 */
[----:B------:R-:W-:Y:S02]  /*0850*/  HADD2.F32 R50, -RZ, R50.H1_H1 ;  /* 0x30000032ff327230 */ /* 0x000fe40000004100 */
[----:B------:R-:W-:Y:S01]  /*0860*/  FADD.FTZ R161, -R167, R129 ;  /* 0x00000081a7a17221 */ /* 0x000fe20000010100 */
[----:B------:R-:W-:Y:S02]  /*0870*/  HADD2.F32 R149, -RZ, R57.H0_H0 ;  /* 0x20000039ff957230 */ /* 0x000fe40000004100 */
[----:B------:R-:W-:Y:S01]  /*0880*/  FMUL.FTZ R129, R21, R48 ;  /* 0x0000003015817220 */ /* 0x000fe20000410000 */
[----:B------:R-:W-:Y:S02]  /*0890*/  HADD2.F32 R49, -RZ, R49.H1_H1 ;  /* 0x30000031ff317230 */ /* 0x000fe40000004100 */
[----:B------:R-:W-:Y:S01]  /*08a0*/  FADD.FTZ R120, RZ, R131 ;  /* 0x00000083ff787221 */ /* 0x000fe20000010000 */
[----:B------:R-:W-:Y:S01]  /*08b0*/  FMUL.FTZ R132, R118, R123 ;  /* 0x0000007b76847220 */ /* 0x000fe20000410000 */
[----:B------:R-:W-:Y:S01]  /*08c0*/  FFMA.FTZ R121, R0, R131, RZ ;  /* 0x0000008300797223 */ /* 0x000fe200000100ff */
[----:B------:R-:W-:Y:S01]  /*08d0*/  FADD.FTZ R137, -R167, R50 ;  /* 0x00000032a7897221 */ /* 0x000fe20000010100 */
[----:B------:R-:W-:-:S02]  /*08e0*/  HADD2.F32 R50, -RZ, R57.H1_H1 ;  /* 0x30000039ff327230 */ /* 0x000fc40000004100 */
[----:B------:R-:W-:Y:S01]  /*08f0*/  FMUL.FTZ R134, R22, R149 ;  /* 0x0000009516867220 */ /* 0x000fe20000410000 */
[--C-:B------:R-:W-:Y:S02]  /*0900*/  HADD2.F32 R126, -RZ, R52.reuse.H0_H0 ;  /* 0x20000034ff7e7230 */ /* 0x100fe40000004100 */
[----:B------:R-:W-:Y:S01]  /*0910*/  FADD.FTZ R123, R120, R129 ;  /* 0x00000081787b7221 */ /* 0x000fe20000010000 */
[----:B------:R-:W-:Y:S02]  /*0920*/  HADD2.F32 R52, -RZ, R52.H1_H1 ;  /* 0x30000034ff347230 */ /* 0x000fe40000004100 */
[C---:B------:R-:W-:Y:S01]  /*0930*/  FADD.FTZ R125, -R167.reuse, R49 ;  /* 0x00000031a77d7221 */ /* 0x040fe20000010100 */
[----:B------:R-:W-:Y:S01]  /*0940*/  FMUL.FTZ R135, R118, R135 ;  /* 0x0000008776877220 */ /* 0x000fe20000410000 */
[----:B------:R-:W-:Y:S01]  /*0950*/  FFMA.FTZ R120, R132, R129, R121 ;  /* 0x0000008184787223 */ /* 0x000fe20000010079 */
[----:B------:R-:W-:Y:S02]  /*0960*/  HADD2.F32 R130, -RZ, R55.H0_H0 ;  /* 0x20000037ff827230 */ /* 0x000fe40000004100 */
[----:B------:R-:W-:Y:S01]  /*0970*/  FADD.FTZ R139, -R167, R122 ;  /* 0x0000007aa78b7221 */ /* 0x000fe20000010100 */
[----:B------:R-:W-:-:S02]  /*0980*/  HADD2.F32 R147, -RZ, R58.H0_H0 ;  /* 0x2000003aff937230 */ /* 0x000fc40000004100 */
[----:B------:R-:W-:Y:S01]  /*0990*/  FMUL.FTZ R133, R23, R50 ;  /* 0x0000003217857220 */ /* 0x000fe20000410000 */
[----:B------:R-:W-:Y:S01]  /*09a0*/  FADD.FTZ R122, R123, R134 ;  /* 0x000000867b7a7221 */ /* 0x000fe20000010000 */
[----:B------:R-:W-:Y:S01]  /*09b0*/  FMUL.FTZ R136, R118, R125 ;  /* 0x0000007d76887220 */ /* 0x000fe20000410000 */
[----:B------:R-:W-:Y:S01]  /*09c0*/  FFMA.FTZ R121, R135, R134, R120 ;  /* 0x0000008687797223 */ /* 0x000fe20000010078 */
[----:B------:R-:W-:Y:S02]  /*09d0*/  HADD2.F32 R128, -RZ, R53.H0_H0 ;  /* 0x20000035ff807230 */ /* 0x000fe40000004100 */
[C---:B------:R-:W-:Y:S01]  /*09e0*/  FADD.FTZ R155, -R167.reuse, R52 ;  /* 0x00000034a79b7221 */ /* 0x040fe20000010100 */
[----:B------:R-:W-:Y:S02]  /*09f0*/  HADD2.F32 R124, -RZ, R51.H0_H0 ;  /* 0x20000033ff7c7230 */ /* 0x000fe40000004100 */
[----:B------:R-:W-:Y:S01]  /*0a00*/  FADD.FTZ R165, -R167, R130 ;  /* 0x00000082a7a57221 */ /* 0x000fe20000010100 */
[----:B------:R-:W-:-:S02]  /*0a10*/  HADD2.F32 R52, -RZ, R58.H1_H1 ;  /* 0x3000003aff347230 */ /* 0x000fc40000004100 */
[----:B------:R-:W-:Y:S01]  /*0a20*/  FMUL.FTZ R130, R24, R147 ;  /* 0x0000009318827220 */ /* 0x000fe20000410000 */
[----:B------:R-:W-:Y:S01]  /*0a30*/  FADD.FTZ R123, R122, R133 ;  /* 0x000000857a7b7221 */ /* 0x000fe20000010000 */
[----:B------:R-:W-:Y:S02]  /*0a40*/  HADD2.F32 R51, -RZ, R51.H1_H1 ;  /* 0x30000033ff337230 */ /* 0x000fe40000004100 */
[----:B------:R-:W-:Y:S01]  /*0a50*/  FMUL.FTZ R139, R118, R139 ;  /* 0x0000008b768b7220 */ /* 0x000fe20000410000 */
[----:B------:R-:W-:Y:S02]  /*0a60*/  HADD2.F32 R53, -RZ, R53.H1_H1 ;  /* 0x30000035ff357230 */ /* 0x000fe40000004100 */
[----:B------:R-:W-:Y:S01]  /*0a70*/  FFMA.FTZ R122, R136, R133, R121 ;  /* 0x00000085887a7223 */ /* 0x000fe20000010079 */
[----:B------:R-:W-:Y:S02]  /*0a80*/  HADD2.F32 R54, -RZ, R54.H1_H1 ;  /* 0x30000036ff367230 */ /* 0x000fe40000004100 */
[----:B------:R-:W-:Y:S01]  /*0a90*/  FADD.FTZ R157, -R167, R128 ;  /* 0x00000080a79d7221 */ /* 0x000fe20000010100 */
[----:B------:R-:W-:-:S02]  /*0aa0*/  HADD2.F32 R55, -RZ, R55.H1_H1 ;  /* 0x30000037ff377230 */ /* 0x000fc40000004100 */
[----:B------:R-:W-:Y:S01]  /*0ab0*/  FADD.FTZ R127, -R167, R124 ;  /* 0x0000007ca77f7221 */ /* 0x000fe20000010100 */
[--C-:B------:R-:W-:Y:S02]  /*0ac0*/  HADD2.F32 R145, -RZ, R59.reuse.H0_H0 ;  /* 0x2000003bff917230 */ /* 0x100fe40000004100 */
[----:B------:R-:W-:Y:S01]  /*0ad0*/  FMUL.FTZ R128, R25, R52 ;  /* 0x0000003419807220 */ /* 0x000fe20000410000 */
[----:B------:R-:W-:Y:S01]  /*0ae0*/  FADD.FTZ R125, R123, R130 ;  /* 0x000000827b7d7221 */ /* 0x000fe20000010000 */
[----:B------:R-:W-:Y:S01]  /*0af0*/  FMUL.FTZ R137, R118, R137 ;  /* 0x0000008976897220 */ /* 0x000fe20000410000 */
[----:B------:R-:W-:Y:S01]  /*0b00*/  FFMA.FTZ R124, R139, R130, R122 ;  /* 0x000000828b7c7223 */ /* 0x000fe2000001007a */
[C---:B------:R-:W-:Y:S01]  /*0b10*/  FADD.FTZ R141, -R167.reuse, R51 ;  /* 0x00000033a78d7221 */ /* 0x040fe20000010100 */
[C---:B------:R-:W-:Y:S01]  /*0b20*/  FADD.FTZ R153, -R167.reuse, R126 ;  /* 0x0000007ea7997221 */ /* 0x040fe20000010100 */
[C---:B------:R-:W-:Y:S01]  /*0b30*/  FADD.FTZ R159, -R167.reuse, R53 ;  /* 0x00000035a79f7221 */ /* 0x040fe20000010100 */
[C---:B------:R-:W-:Y:S01]  /*0b40*/  FADD.FTZ R163, -R167.reuse, R54 ;  /* 0x00000036a7a37221 */ /* 0x040fe20000010100 */
[----:B------:R-:W-:Y:S01]  /*0b50*/  FADD.FTZ R167, -R167, R55 ;  /* 0x00000037a7a77221 */ /* 0x000fe20000010100 */
[----:B------:R-:W-:-:S02]  /*0b60*/  HADD2.F32 R140, -RZ, R59.H1_H1 ;  /* 0x3000003bff8c7230 */ /* 0x000fc40000004100 */
[----:B------:R-:W-:Y:S01]  /*0b70*/  FMUL.FTZ R55, R26, R145 ;  /* 0x000000911a377220 */ /* 0x000fe20000410000 */
[C---:B------:R-:W-:Y:S01]  /*0b80*/  FMUL.FTZ R138, R118.reuse, R127 ;  /* 0x0000007f768a7220 */ /* 0x040fe20000410000 */
[----:B------:R-:W-:Y:S01]  /*0b90*/  FADD.FTZ R126, R125, R128 ;  /* 0x000000807d7e7221 */ /* 0x000fe20000010000 */
[----:B------:R-:W-:Y:S01]  /*0ba0*/  FFMA.FTZ R127, R137, R128, R124 ;  /* 0x00000080897f7223 */ /* 0x000fe2000001007c */
[--C-:B------:R-:W-:Y:S02]  /*0bb0*/  HADD2.F32 R143, -RZ, R60.reuse.H0_H0 ;  /* 0x2000003cff8f7230 */ /* 0x100fe40000004100 */
[----:B------:R-:W-:Y:S01]  /*0bc0*/  FMUL.FTZ R121, R118, R153 ;  /* 0x0000009976797220 */ /* 0x000fe20000410000 */
        /* <DEDUP_REMOVED lines=8> */
[--C-:B------:R-:W-:Y:S02]  /*0c50*/  HADD2.F32 R53, -RZ, R61.reuse.H0_H0 ;  /* 0x2000003dff357230 */ /* 0x100fe40000004100 */
[----:B------:R-:W-:Y:S01]  /*0c60*/  FMUL.FTZ R57, R29, R142 ;  /* 0x0000008e1d397220 */ /* 0x000fe20000410000 */
[----:B------:R-:W-:Y:S01]  /*0c70*/  FADD.FTZ R152, R153, R56 ;  /* 0x0000003899987221 */ /* 0x000fe20000010000 */
[C---:B------:R-:W-:Y:S01]  /*0c80*/  FMUL.FTZ R120, R118.reuse, R155 ;  /* 0x0000009b76787220 */ /* 0x040fe20000410000 */
[----:B------:R-:W-:Y:S01]  /*0c90*/  FFMA.FTZ R153, R121, R56, R150 ;  /* 0x0000003879997223 */ /* 0x000fe20000010096 */
[----:B------:R-:W-:Y:S02]  /*0ca0*/  HADD2.F32 R144, -RZ, R61.H1_H1 ;  /* 0x3000003dff907230 */ /* 0x000fe40000004100 */
[----:B------:R-:W-:Y:S01]  /*0cb0*/  FMUL.FTZ R122, R118, R157 ;  /* 0x0000009d767a7220 */ /* 0x000fe20000410000 */
[----:B------:R-:W-:-:S02]  /*0cc0*/  HADD2.F32 R49, -RZ, R63.H0_H0 ;  /* 0x2000003fff317230 */ /* 0x000fc40000004100 */
[----:B------:R-:W-:Y:S01]  /*0cd0*/  FADD.FTZ R152, R152, R57 ;  /* 0x0000003998987221 */ /* 0x000fe20000010000 */
[----:B------:R-:W-:Y:S02]  /*0ce0*/  HADD2.F32 R148, -RZ, R63.H1_H1 ;  /* 0x3000003fff947230 */ /* 0x000fe40000004100 */
[----:B------:R-:W-:Y:S01]  /*0cf0*/  FMUL.FTZ R63, R30, R53 ;  /* 0x000000351e3f7220 */ /* 0x000fe20000410000 */
        /* <DEDUP_REMOVED lines=42> */
.L_x_5946:
        /* <DEDUP_REMOVED lines=10> */
[----:B------:R-:W-:-:S02]  /*1040*/  IMAD.WIDE.U32 R60, R117, 0x10, R2 ;  /* 0x00000010753c7825 */ /* 0x000fc400078e0002 */
[----:B------:R-:W0:Y:S04]  /*1050*/  LDC.64 R2, c[0x0][0x3b0] ;  /* 0x0000ec00ff027b82 */ /* 0x000e280000000a00 */
        /* <DEDUP_REMOVED lines=12> */
[C---:B------:R-:W-:Y:S01]  /*1120*/  FADD.FTZ R121, -R167.reuse, R0 ;  /* 0x00000000a7797221 */ /* 0x040fe20000010100 */
[--C-:B----4-:R-:W-:Y:S02]  /*1130*/  HADD2.F32 R151, -RZ, R56.reuse.H0_H0 ;  /* 0x20000038ff977230 */ /* 0x110fe40000004100 */
[----:B------:R-:W-:Y:S01]  /*1140*/  FADD.FTZ R123, -R167, R48 ;  /* 0x00000030a77b7221 */ /* 0x000fe20000010100 */
[----:B------:R-:W-:Y:S02]  /*1150*/  HADD2.F32 R132, -RZ, R53.H0_H0 ;  /* 0x20000035ff847230 */ /* 0x000fe40000004100 */
[----:B------:R-:W-:Y:S02]  /*1160*/  HADD2.F32 R48, -RZ, R56.H1_H1 ;  /* 0x30000038ff307230 */ /* 0x000fe40000004100 */
[----:B------:R-:W-:Y:S01]  /*1170*/  FMUL.FTZ R131, R20, R151 ;  /* 0x0000009714837220 */ /* 0x000fe20000410000 */
[--C-:B------:R-:W-:Y:S02]  /*1180*/  HADD2.F32 R124, -RZ, R50.reuse.H0_H0 ;  /* 0x20000032ff7c7230 */ /* 0x100fe40000004100 */
[----:B-----5:R-:W-:Y:S01]  /*1190*/  FMUL.FTZ R0, R118, R121 ;  /* 0x0000007976007220 */ /* 0x020fe20000410000 */
[----:B------:R-:W-:-:S02]  /*11a0*/  HADD2.F32 R50, -RZ, R50.H1_H1 ;  /* 0x30000032ff327230 */ /* 0x000fc40000004100 */
[C---:B------:R-:W-:Y:S01]  /*11b0*/  FADD.FTZ R135, -R167.reuse, R120 ;  /* 0x00000078a7877221 */ /* 0x040fe20000010100 */
        /* <DEDUP_REMOVED lines=9> */
[----:B------:R-:W-:-:S02]  /*1250*/  HADD2.F32 R136, -RZ, R54.H0_H0 ;  /* 0x20000036ff887230 */ /* 0x000fc40000004100 */
[C---:B------:R-:W-:Y:S01]  /*1260*/  FADD.FTZ R159, -R167.reuse, R134 ;  /* 0x00000086a79f7221 */ /* 0x040fe20000010100 */
[----:B------:R-:W-:Y:S02]  /*1270*/  HADD2.F32 R50, -RZ, R57.H1_H1 ;  /* 0x30000039ff327230 */ /* 0x000fe40000004100 */
[----:B------:R-:W-:Y:S01]  /*1280*/  FMUL.FTZ R134, R22, R149 ;  /* 0x0000009516867220 */ /* 0x000fe20000410000 */
[--C-:B------:R-:W-:Y:S02]  /*1290*/  HADD2.F32 R130, -RZ, R52.reuse.H0_H0 ;  /* 0x20000034ff827230 */ /* 0x100fe40000004100 */
[----:B------:R-:W-:Y:S01]  /*12a0*/  FADD.FTZ R123, R120, R129 ;  /* 0x00000081787b7221 */ /* 0x000fe20000010000 */
[----:B------:R-:W-:Y:S02]  /*12b0*/  HADD2.F32 R52, -RZ, R52.H1_H1 ;  /* 0x30000034ff347230 */ /* 0x000fe40000004100 */
[----:B------:R-:W-:Y:S01]  /*12c0*/  FADD.FTZ R125, -R167, R122 ;  /* 0x0000007aa77d7221 */ /* 0x000fe20000010100 */
[----:B------:R-:W-:Y:S01]  /*12d0*/  FMUL.FTZ R135, R118, R135 ;  /* 0x0000008776877220 */ /* 0x000fe20000410000 */
[----:B------:R-:W-:Y:S01]  /*12e0*/  FFMA.FTZ R120, R132, R129, R121 ;  /* 0x0000008184787223 */ /* 0x000fe20000010079 */
[----:B------:R-:W-:-:S02]  /*12f0*/  HADD2.F32 R147, -RZ, R58.H0_H0 ;  /* 0x2000003aff937230 */ /* 0x000fc40000004100 */
[----:B------:R-:W-:Y:S01]  /*1300*/  FADD.FTZ R161, -R167, R136 ;  /* 0x00000088a7a17221 */ /* 0x000fe20000010100 */
[----:B------:R-:W-:Y:S01]  /*1310*/  FMUL.FTZ R133, R23, R50 ;  /* 0x0000003217857220 */ /* 0x000fe20000410000 */
[----:B------:R-:W-:Y:S01]  /*1320*/  FADD.FTZ R122, R123, R134 ;  /* 0x000000867b7a7221 */ /* 0x000fe20000010000 */
[----:B------:R-:W-:Y:S01]  /*1330*/  FADD.FTZ R139, -R167, R124 ;  /* 0x0000007ca78b7221 */ /* 0x000fe20000010100 */
[----:B------:R-:W-:Y:S01]  /*1340*/  FMUL.FTZ R136, R118, R125 ;  /* 0x0000007d76887220 */ /* 0x000fe20000410000 */
[----:B------:R-:W-:Y:S01]  /*1350*/  FFMA.FTZ R121, R135, R134, R120 ;  /* 0x0000008687797223 */ /* 0x000fe20000010078 */
[--C-:B------:R-:W-:Y:S02]  /*1360*/  HADD2.F32 R128, -RZ, R51.reuse.H1_H1 ;  /* 0x30000033ff807230 */ /* 0x100fe40000004100 */
[C---:B------:R-:W-:Y:S01]  /*1370*/  FADD.FTZ R155, -R167.reuse, R52 ;  /* 0x00000034a79b7221 */ /* 0x040fe20000010100 */
[----:B------:R-:W-:Y:S02]  /*1380*/  HADD2.F32 R126, -RZ, R51.H0_H0 ;  /* 0x20000033ff7e7230 */ /* 0x000fe40000004100 */
[----:B------:R-:W-:Y:S01]  /*1390*/  FADD.FTZ R153, -R167, R130 ;  /* 0x00000082a7997221 */ /* 0x000fe20000010100 */
[----:B------:R-:W-:-:S02]  /*13a0*/  HADD2.F32 R52, -RZ, R58.H1_H1 ;  /* 0x3000003aff347230 */ /* 0x000fc40000004100 */
[----:B------:R-:W-:Y:S01]  /*13b0*/  FMUL.FTZ R130, R24, R147 ;  /* 0x0000009318827220 */ /* 0x000fe20000410000 */
[----:B------:R-:W-:Y:S02]  /*13c0*/  HADD2.F32 R54, -RZ, R54.H1_H1 ;  /* 0x30000036ff367230 */ /* 0x000fe40000004100 */
[----:B------:R-:W-:Y:S01]  /*13d0*/  FADD.FTZ R123, R122, R133 ;  /* 0x000000857a7b7221 */ /* 0x000fe20000010000 */
[--C-:B------:R-:W-:Y:S02]  /*13e0*/  HADD2.F32 R138, -RZ, R55.reuse.H0_H0 ;  /* 0x20000037ff8a7230 */ /* 0x100fe40000004100 */
[----:B------:R-:W-:Y:S01]  /*13f0*/  FMUL.FTZ R139, R118, R139 ;  /* 0x0000008b768b7220 */ /* 0x000fe20000410000 */
[----:B------:R-:W-:Y:S02]  /*1400*/  HADD2.F32 R140, -RZ, R55.H1_H1 ;  /* 0x30000037ff8c7230 */ /* 0x000fe40000004100 */
[----:B------:R-:W-:Y:S01]  /*1410*/  FFMA.FTZ R122, R136, R133, R121 ;  /* 0x00000085887a7223 */ /* 0x000fe20000010079 */
[----:B------:R-:W-:Y:S01]  /*1420*/  FADD.FTZ R141, -R167, R128 ;  /* 0x00000080a78d7221 */ /* 0x000fe20000010100 */
[----:B------:R-:W-:-:S02]  /*1430*/  HADD2.F32 R145, -RZ, R59.H0_H0 ;  /* 0x2000003bff917230 */ /* 0x000fc40000004100 */
[----:B------:R-:W-:Y:S01]  /*1440*/  FADD.FTZ R127, -R167, R126 ;  /* 0x0000007ea77f7221 */ /* 0x000fe20000010100 */
[----:B------:R-:W-:Y:S01]  /*1450*/  FMUL.FTZ R128, R25, R52 ;  /* 0x0000003419807220 */ /* 0x000fe20000410000 */
[----:B------:R-:W-:Y:S01]  /*1460*/  FADD.FTZ R125, R123, R130 ;  /* 0x000000827b7d7221 */ /* 0x000fe20000010000 */
[C---:B------:R-:W-:Y:S01]  /*1470*/  FADD.FTZ R163, -R167.reuse, R54 ;  /* 0x00000036a7a37221 */ /* 0x040fe20000010100 */
[----:B------:R-:W-:Y:S01]  /*1480*/  FADD.FTZ R165, -R167, R138 ;  /* 0x0000008aa7a57221 */ /* 0x000fe20000010100 */
[----:B------:R-:W-:Y:S01]  /*1490*/  FMUL.FTZ R137, R118, R137 ;  /* 0x0000008976897220 */ /* 0x000fe20000410000 */
[----:B------:R-:W-:Y:S01]  /*14a0*/  FFMA.FTZ R124, R139, R130, R122 ;  /* 0x000000828b7c7223 */ /* 0x000fe2000001007a */
[----:B------:R-:W-:Y:S01]  /*14b0*/  FADD.FTZ R167, -R167, R140 ;  /* 0x0000008ca7a77221 */ /* 0x000fe20000010100 */
[----:B------:R-:W-:Y:S02]  /*14c0*/  HADD2.F32 R140, -RZ, R59.H1_H1 ;  /* 0x3000003bff8c7230 */ /* 0x000fe40000004100 */
[----:B------:R-:W-:Y:S01]  /*14d0*/  FMUL.FTZ R55, R26, R145 ;  /* 0x000000911a377220 */ /* 0x000fe20000410000 */
[----:B------:R-:W-:Y:S01]  /*14e0*/  FMUL.FTZ R138, R118, R127 ;  /* 0x0000007f768a7220 */ /* 0x000fe20000410000 */
[----:B------:R-:W-:Y:S01]  /*14f0*/  FADD.FTZ R126, R125, R128 ;  /* 0x000000807d7e7221 */ /* 0x000fe20000010000 */
[----:B------:R-:W-:Y:S01]  /*1500*/  FFMA.FTZ R127, R137, R128, R124 ;  /* 0x00000080897f7223 */ /* 0x000fe2000001007c */
[----:B------:R-:W-:-:S02]  /*1510*/  HADD2.F32 R143, -RZ, R60.H0_H0 ;  /* 0x2000003cff8f7230 */ /* 0x000fc40000004100 */
[----:B------:R-:W-:Y:S01]  /*1520*/  FMUL.FTZ R121, R118, R153 ;  /* 0x0000009976797220 */ /* 0x000fe20000410000 */
        /* <DEDUP_REMOVED lines=15> */
[--C-:B------:R-:W-:Y:S02]  /*1620*/  HADD2.F32 R49, -RZ, R63.reuse.H0_H0 ;  /* 0x2000003fff317230 */ /* 0x100fe40000004100 */
[----:B------:R-:W-:Y:S01]  /*1630*/  FADD.FTZ R152, R152, R57 ;  /* 0x0000003998987221 */ /* 0x000fe20000010000 */
[----:B------:R-:W-:-:S02]  /*1640*/  HADD2.F32 R148, -RZ, R63.H1_H1 ;  /* 0x3000003fff947230 */ /* 0x000fc40000004100 */
        /* <DEDUP_REMOVED lines=42> */
.L_x_5947:
        /* <DEDUP_REMOVED lines=52> */
.L_x_5971:
        /* <DEDUP_REMOVED lines=12> */
[--C-:B------:R-:W-:Y:S01]  /*1cf0*/  FFMA.FTZ R136, R140, R136, R143.reuse ;  /* 0x000000888c887223 */ /* 0x100fe2000001008f */
[----:B------:R-:W-:Y:S01]  /*1d00*/  LOP3.LUT P2, RZ, R64, 0xff0000, RZ, 0xc0, !PT ;  /* 0x00ff000040ff7812 */ /* 0x000fe2000784c0ff */
[--C-:B------:R-:W-:Y:S01]  /*1d10*/  FFMA.FTZ R135, R140, R135, R143.reuse ;  /* 0x000000878c877223 */ /* 0x100fe2000001008f */
[----:B------:R-:W-:Y:S01]  /*1d20*/  LOP3.LUT P3, RZ, R64, 0xff000000, RZ, 0xc0, !PT ;  /* 0xff00000040ff7812 */ /* 0x000fe2000786c0ff */
[----:B------:R-:W-:Y:S01]  /*1d30*/  FFMA.FTZ R145, R140, R139, R143 ;  /* 0x0000008b8c917223 */ /* 0x000fe2000001008f */
[----:B------:R-:W-:Y:S01]  /*1d40*/  FADD.FTZ R139, -R136, R133 ;  /* 0x00000085888b7221 */ /* 0x000fe20000010100 */
[----:B------:R-:W-:Y:S01]  /*1d50*/  FADD.FTZ R135, -R135, R134 ;  /* 0x0000008687877221 */ /* 0x000fe20000010100 */
[----:B------:R-:W-:Y:S01]  /*1d60*/  LOP3.LUT P6, RZ, R65, 0xff, RZ, 0xc0, !PT ;  /* 0x000000ff41ff7812 */ /* 0x000fe200078cc0ff */
[----:B------:R-:W-:Y:S01]  /*1d70*/  FADD.FTZ R145, -R145, R130 ;  /* 0x0000008291917221 */ /* 0x000fe20000010100 */
[C---:B------:R-:W-:Y:S01]  /*1d80*/  FMUL.FTZ R139, R118.reuse, R139 ;  /* 0x0000008b768b7220 */ /* 0x040fe20000410000 */
[C---:B------:R-:W-:Y:S01]  /*1d90*/  FMUL.FTZ R135, R118.reuse, R135 ;  /* 0x0000008776877220 */ /* 0x040fe20000410000 */
[----:B------:R-:W-:Y:S01]  /*1da0*/  UMOV UR4, UR5 ;  /* 0x0000000500047c82 */ /* 0x000fe20008000000 */
[----:B------:R-:W-:Y:S01]  /*1db0*/  FMUL.FTZ R145, R118, R145 ;  /* 0x0000009176917220 */ /* 0x000fe20000410000 */
[-C--:B------:R-:W-:Y:S01]  /*1dc0*/  FMUL.FTZ R139, R139, R116.reuse ;  /* 0x000000748b8b7220 */ /* 0x080fe20000410000 */
[----:B------:R-:W-:Y:S01]  /*1dd0*/  FMUL.FTZ R135, R135, R116 ;  /* 0x0000007487877220 */ /* 0x000fe20000410000 */
[----:B-----5:R-:W-:-:S02]  /*1de0*/  @P2 HADD2.F32 R136, -RZ, R49.H0_H0 ;  /* 0x20000031ff882230 */ /* 0x020fc40000004100 */
[----:B------:R-:W-:Y:S01]  /*1df0*/  FMUL.FTZ R145, R145, R116 ;  /* 0x0000007491917220 */ /* 0x000fe20000410000 */
[----:B------:R-:W-:Y:S02]  /*1e00*/  @P3 HADD2.F32 R49, -RZ, R49.H1_H1 ;  /* 0x30000031ff313230 */ /* 0x000fe40000004100 */
[----:B------:R-:W-:Y:S01]  /*1e10*/  FMUL.FTZ R144, R139, UR4 ;  /* 0x000000048b907c20 */ /* 0x000fe20008410000 */
[----:B------:R-:W-:Y:S02]  /*1e20*/  HFMA2 R134, -RZ, RZ, 0, 0 ;  /* 0x00000000ff867431 */ /* 0x000fe400000001ff */
[----:B------:R-:W-:Y:S01]  /*1e30*/  FMUL.FTZ R135, R135, UR4 ;  /* 0x0000000487877c20 */ /* 0x000fe20008410000 */
[----:B------:R-:W-:Y:S01]  /*1e40*/  MOV R133, RZ ;  /* 0x000000ff00857202 */ /* 0x000fe20000000f00 */
[----:B------:R-:W-:Y:S01]  /*1e50*/  FMUL.FTZ R145, R145, UR4 ;  /* 0x0000000491917c20 */ /* 0x000fe20008410000 */
[----:B------:R-:W-:Y:S01]  /*1e60*/  @P3 FMUL.FTZ R133, R144, R49 ;  /* 0x0000003190853220 */ /* 0x000fe20000410000 */
[----:B------:R-:W-:Y:S01]  /*1e70*/  FMUL.FTZ R49, R6, R135 ;  /* 0x0000008706317220 */ /* 0x000fe20000410000 */
[----:B------:R-:W-:-:S02]  /*1e80*/  HFMA2 R130, -RZ, RZ, 0, 0 ;  /* 0x00000000ff827431 */ /* 0x000fc400000001ff */
[----:B------:R-:W-:Y:S01]  /*1e90*/  @P2 FMUL.FTZ R134, R135, R136 ;  /* 0x0000008887862220 */ /* 0x000fe20000410000 */
[--C-:B------:R-:W-:Y:S01]  /*1ea0*/  FFMA.FTZ R137, R140, R137, R143.reuse ;  /* 0x000000898c897223 */ /* 0x100fe2000001008f */
[--C-:B------:R-:W-:Y:S02]  /*1eb0*/  @P6 HADD2.F32 R142, -RZ, R50.reuse.H0_H0 ;  /* 0x20000032ff8e6230 */ /* 0x100fe40000004100 */
[----:B------:R-:W-:Y:S01]  /*1ec0*/  FMUL.FTZ R136, R8, R145 ;  /* 0x0000009108887220 */ /* 0x000fe20000410000 */
[----:B------:R-:W-:Y:S01]  /*1ed0*/  LOP3.LUT P5, RZ, R65, 0xff00, RZ, 0xc0, !PT ;  /* 0x0000ff0041ff7812 */ /* 0x000fe200078ac0ff */
[----:B------:R-:W-:Y:S01]  /*1ee0*/  FMUL.FTZ R135, R7, R144 ;  /* 0x0000009007877220 */ /* 0x000fe20000410000 */
[----:B------:R-:W-:Y:S01]  /*1ef0*/  FSEL R139, R49, RZ, P2 ;  /* 0x000000ff318b7208 */ /* 0x000fe20001000000 */
[----:B------:R-:W-:Y:S01]  /*1f00*/  FADD.FTZ R137, -R137, R128 ;  /* 0x0000008089897221 */ /* 0x000fe20000010100 */
[----:B------:R-:W-:Y:S01]  /*1f10*/  ISETP.GE.U32.AND P2, PT, R64, RZ, PT ;  /* 0x000000ff4000720c */ /* 0x000fe20003f46070 */
[----:B------:R-:W-:Y:S01]  /*1f20*/  @P6 FMUL.FTZ R130, R145, R142 ;  /* 0x0000008e91826220 */ /* 0x000fe20000410000 */
[--C-:B------:R-:W-:Y:S01]  /*1f30*/  FFMA.FTZ R132, R140, R132, R143.reuse ;  /* 0x000000848c847223 */ /* 0x100fe2000001008f */
[----:B------:R-:W-:Y:S01]  /*1f40*/  FSEL R136, R136, RZ, P6 ;  /* 0x000000ff88887208 */ /* 0x000fe20003000000 */
[--C-:B------:R-:W-:Y:S01]  /*1f50*/  FFMA.FTZ R141, R140, R141, R143.reuse ;  /* 0x0000008d8c8d7223 */ /* 0x100fe2000001008f */
[----:B------:R-:W-:Y:S01]  /*1f60*/  LOP3.LUT P4, RZ, R64, 0xff, RZ, 0xc0, !PT ;  /* 0x000000ff40ff7812 */ /* 0x000fe2000788c0ff */
[C-C-:B------:R-:W-:Y:S01]  /*1f70*/  FFMA.FTZ R138, R140.reuse, R138, R143.reuse ;  /* 0x0000008a8c8a7223 */ /* 0x140fe2000001008f */
[----:B------:R-:W-:Y:S01]  /*1f80*/  FSEL R142, R135, RZ, P3 ;  /* 0x000000ff878e7208 */ /* 0x000fe20001800000 */
[----:B------:R-:W-:Y:S01]  /*1f90*/  FFMA.FTZ R0, R140, R0, R143 ;  /* 0x000000008c007223 */ /* 0x000fe2000001008f */
[----:B------:R-:W-:Y:S01]  /*1fa0*/  LOP3.LUT P6, RZ, R65, 0xff0000, RZ, 0xc0, !PT ;  /* 0x00ff000041ff7812 */ /* 0x000fe200078cc0ff */
[----:B------:R-:W-:Y:S01]  /*1fb0*/  FMUL.FTZ R137, R118, R137 ;  /* 0x0000008976897220 */ /* 0x000fe20000410000 */
[----:B------:R-:W-:Y:S01]  /*1fc0*/  LOP3.LUT P3, RZ, R64, 0xff00, RZ, 0xc0, !PT ;  /* 0x0000ff0040ff7812 */ /* 0x000fe2000786c0ff */
[----:B------:R-:W-:Y:S01]  /*1fd0*/  FADD.FTZ R141, -R141, R54 ;  /* 0x000000368d8d7221 */ /* 0x000fe20000010100 */
[----:B------:R-:W-:Y:S01]  /*1fe0*/  ISETP.GE.U32.AND.EX P2, PT, R65, 0x1000000, PT, P2 ;  /* 0x010000004100780c */ /* 0x000fe20003f46120 */
[----:B------:R-:W-:Y:S01]  /*1ff0*/  FADD.FTZ R65, -R132, R129 ;  /* 0x0000008184417221 */ /* 0x000fe20000010100 */
[----:B------:R-:W-:Y:S01]  /*2000*/  FADD.FTZ R55, -R138, R55 ;  /* 0x000000378a377221 */ /* 0x000fe20000010100 */
[----:B------:R-:W-:Y:S01]  /*2010*/  FADD.FTZ R49, -R0, R131 ;  /* 0x0000008300317221 */ /* 0x000fe20000010100 */
[----:B------:R-:W-:Y:S01]  /*2020*/  FMUL.FTZ R137, R137, R116 ;  /* 0x0000007489897220 */ /* 0x000fe20000410000 */
[C---:B------:R-:W-:Y:S01]  /*2030*/  FMUL.FTZ R141, R118.reuse, R141 ;  /* 0x0000008d768d7220 */ /* 0x040fe20000410000 */
[----:B------:R-:W-:Y:S01]  /*2040*/  FMUL.FTZ R65, R118, R65 ;  /* 0x0000004176417220 */ /* 0x000fe20000410000 */
[----:B------:R-:W-:-:S02]  /*2050*/  @P5 HADD2.F32 R0, -RZ, R50.H1_H1 ;  /* 0x30000032ff005230 */ /* 0x000fc40000004100 */
[C---:B------:R-:W-:Y:S01]  /*2060*/  FMUL.FTZ R55, R118.reuse, R55 ;  /* 0x0000003776377220 */ /* 0x040fe20000410000 */
[----:B------:R-:W-:Y:S01]  /*2070*/  FMUL.FTZ R49, R118, R49 ;  /* 0x0000003176317220 */ /* 0x000fe20000410000 */
[----:B------:R-:W-:Y:S01]  /*2080*/  FMUL.FTZ R137, R137, UR4 ;  /* 0x0000000489897c20 */ /* 0x000fe20008410000 */
[----:B------:R-:W-:Y:S01]  /*2090*/  CS2R R128, SRZ ;  /* 0x0000000000807805 */ /* 0x000fe2000001ff00 */
[-C--:B------:R-:W-:Y:S01]  /*20a0*/  FMUL.FTZ R141, R141, R116.reuse ;  /* 0x000000748d8d7220 */ /* 0x080fe20000410000 */
[-C--:B------:R-:W-:Y:S01]  /*20b0*/  FMUL.FTZ R65, R65, R116.reuse ;  /* 0x0000007441417220 */ /* 0x080fe20000410000 */
[-C--:B------:R-:W-:Y:S01]  /*20c0*/  FMUL.FTZ R55, R55, R116.reuse ;  /* 0x0000007437377220 */ /* 0x080fe20000410000 */
[----:B------:R-:W-:Y:S01]  /*20d0*/  FMUL.FTZ R49, R49, R116 ;  /* 0x0000007431317220 */ /* 0x000fe20000410000 */
[----:B------:R-:W-:Y:S02]  /*20e0*/  @P4 HADD2.F32 R50, -RZ, R48.H0_H0 ;  /* 0x20000030ff324230 */ /* 0x000fe40000004100 */
[----:B------:R-:W-:Y:S01]  /*20f0*/  @P5 FMUL.FTZ R129, R137, R0 ;  /* 0x0000000089815220 */ /* 0x000fe20000410000 */
[----:B------:R-:W-:-:S02]  /*2100*/  @P6 HADD2.F32 R54, -RZ, R51.H0_H0 ;  /* 0x20000033ff366230 */ /* 0x000fc40000004100 */
[----:B------:R-:W-:Y:S02]  /*2110*/  HFMA2 R0, -RZ, RZ, 0, 0 ;  /* 0x00000000ff007431 */ /* 0x000fe400000001ff */
[----:B------:R-:W-:Y:S02]  /*2120*/  @P3 HADD2.F32 R48, -RZ, R48.H1_H1 ;  /* 0x30000030ff303230 */ /* 0x000fe40000004100 */
[----:B------:R-:W-:Y:S01]  /*2130*/  FMUL.FTZ R64, R141, UR4 ;  /* 0x000000048d407c20 */ /* 0x000fe20008410000 */
[----:B------:R-:W-:Y:S02]  /*2140*/  @P2 HADD2.F32 R51, -RZ, R51.H1_H1 ;  /* 0x30000033ff332230 */ /* 0x000fe40000004100 */
        /* <DEDUP_REMOVED lines=23> */
[----:B------:R-:W-:Y:S06]  /*22c0*/  BRA `(.L_x_5951) ;  /* 0x0000000400847947 */ /* 0x000fec0003800000 */
.L_x_5950:
[C-C-:B------:R-:W-:Y:S01]  /*22d0*/  FFMA.FTZ R136, R140.reuse, R136, R143.reuse ;  /* 0x000000888c887223 */ /* 0x140fe2000001008f */
[C-C-:B------:R-:W-:Y:S01]  /*22e0*/  FFMA.FTZ R135, R140.reuse, R135, R143.reuse ;  /* 0x000000878c877223 */ /* 0x140fe2000001008f */
[----:B------:R-:W-:Y:S01]  /*22f0*/  FFMA.FTZ R139, R140, R139, R143 ;  /* 0x0000008b8c8b7223 */ /* 0x000fe2000001008f */
[----:B------:R-:W-:Y:S01]  /*2300*/  LOP3.LUT P3, RZ, R64, 0xff000000, RZ, 0xc0, !PT ;  /* 0xff00000040ff7812 */ /* 0x000fe2000786c0ff */
[----:B------:R-:W-:Y:S01]  /*2310*/  FADD.FTZ R45, -R136, R133 ;  /* 0x00000085882d7221 */ /* 0x000fe20000010100 */
[----:B------:R-:W-:Y:S01]  /*2320*/  FADD.FTZ R135, -R135, R134 ;  /* 0x0000008687877221 */ /* 0x000fe20000010100 */
[----:B------:R-:W-:Y:S01]  /*2330*/  LOP3.LUT P2, RZ, R64, 0xff0000, RZ, 0xc0, !PT ;  /* 0x00ff000040ff7812 */ /* 0x000fe2000784c0ff */
[----:B------:R-:W-:Y:S01]  /*2340*/  FADD.FTZ R47, -R139, R130 ;  /* 0x000000828b2f7221 */ /* 0x000fe20000010100 */
[C---:B------:R-:W-:Y:S01]  /*2350*/  FMUL.FTZ R144, R118.reuse, R45 ;  /* 0x0000002d76907220 */ /* 0x040fe20000410000 */
[----:B------:R-:W-:Y:S01]  /*2360*/  FMUL.FTZ R139, R118, R135 ;  /* 0x00000087768b7220 */ /* 0x000fe20000410000 */
[----:B------:R-:W-:Y:S01]  /*2370*/  LOP3.LUT P6, RZ, R65, 0xff, RZ, 0xc0, !PT ;  /* 0x000000ff41ff7812 */ /* 0x000fe200078cc0ff */
[----:B------:R-:W-:Y:S01]  /*2380*/  UMOV UR4, UR5 ;  /* 0x0000000500047c82 */ /* 0x000fe20008000000 */
[-C--:B------:R-:W-:Y:S01]  /*2390*/  FMUL.FTZ R45, R144, R116.reuse ;  /* 0x00000074902d7220 */ /* 0x080fe20000410000 */
[----:B------:R-:W-:Y:S01]  /*23a0*/  FMUL.FTZ R145, R118, R47 ;  /* 0x0000002f76917220 */ /* 0x000fe20000410000 */
[----:B------:R-:W-:Y:S01]  /*23b0*/  FMUL.FTZ R44, R139, R116 ;  /* 0x000000748b2c7220 */ /* 0x000fe20000410000 */
[----:B------:R-:W-:-:S02]  /*23c0*/  HFMA2 R134, -RZ, RZ, 0, 0 ;  /* 0x00000000ff867431 */ /* 0x000fc400000001ff */
[----:B------:R-:W-:Y:S01]  /*23d0*/  FMUL.FTZ R136, R45, UR4 ;  /* 0x000000042d887c20 */ /* 0x000fe20008410000 */
[--C-:B-----5:R-:W-:Y:S02]  /*23e0*/  @P3 HADD2.F32 R135, -RZ, R49.reuse.H1_H1 ;  /* 0x30000031ff873230 */ /* 0x120fe40000004100 */
[----:B------:R-:W-:Y:S01]  /*23f0*/  FMUL.FTZ R46, R145, R116 ;  /* 0x00000074912e7220 */ /* 0x000fe20000410000 */
[----:B------:R-:W-:Y:S01]  /*2400*/  FMUL.FTZ R47, R44, UR4 ;  /* 0x000000042c2f7c20 */ /* 0x000fe20008410000 */
[----:B------:R-:W-:Y:S02]  /*2410*/  @P2 HADD2.F32 R142, -RZ, R49.H0_H0 ;  /* 0x20000031ff8e2230 */ /* 0x000fe40000004100 */
[----:B------:R-:W-:Y:S01]  /*2420*/  FMUL.FTZ R45, R7, R136 ;  /* 0x00000088072d7220 */ /* 0x000fe20000410000 */
[----:B------:R-:W-:Y:S01]  /*2430*/  MOV R133, RZ ;  /* 0x000000ff00857202 */ /* 0x000fe20000000f00 */
[----:B------:R-:W-:Y:S01]  /*2440*/  FMUL.FTZ R49, R46, UR4 ;  /* 0x000000042e317c20 */ /* 0x000fe20008410000 */
[----:B------:R-:W-:Y:S01]  /*2450*/  FMUL.FTZ R44, R6, R47 ;  /* 0x0000002f062c7220 */ /* 0x000fe20000410000 */
[----:B------:R-:W-:Y:S01]  /*2460*/  @P3 FMUL.FTZ R133, R136, R135 ;  /* 0x0000008788853220 */ /* 0x000fe20000410000 */
[----:B------:R-:W-:Y:S01]  /*2470*/  FFMA.FTZ R135, R140, R137, R143 ;  /* 0x000000898c877223 */ /* 0x000fe2000001008f */
[----:B------:R-:W-:-:S02]  /*2480*/  HFMA2 R130, -RZ, RZ, 0, 0 ;  /* 0x00000000ff827431 */ /* 0x000fc400000001ff */
[----:B------:R-:W-:Y:S01]  /*2490*/  @P2 FMUL.FTZ R134, R47, R142 ;  /* 0x0000008e2f862220 */ /* 0x000fe20000410000 */
[----:B------:R-:W-:Y:S01]  /*24a0*/  FSEL R137, R45, RZ, P3 ;  /* 0x000000ff2d897208 */ /* 0x000fe20001800000 */
[----:B------:R-:W-:Y:S02]  /*24b0*/  @P6 HADD2.F32 R146, -RZ, R50.H0_H0 ;  /* 0x20000032ff926230 */ /* 0x000fe40000004100 */
[--C-:B------:R-:W-:Y:S01]  /*24c0*/  FFMA.FTZ R142, R140, R132, R143.reuse ;  /* 0x000000848c8e7223 */ /* 0x100fe2000001008f */
[----:B------:R-:W-:Y:S01]  /*24d0*/  LOP3.LUT P4, RZ, R64, 0xff, RZ, 0xc0, !PT ;  /* 0x000000ff40ff7812 */ /* 0x000fe2000788c0ff */
[----:B------:R-:W-:Y:S01]  /*24e0*/  FMUL.FTZ R46, R8, R49 ;  /* 0x00000031082e7220 */ /* 0x000fe20000410000 */
[----:B------:R-:W-:Y:S01]  /*24f0*/  LOP3.LUT P3, RZ, R64, 0xff00, RZ, 0xc0, !PT ;  /* 0x0000ff0040ff7812 */ /* 0x000fe2000786c0ff */
[----:B------:R-:W-:Y:S01]  /*2500*/  FADD.FTZ R135, -R135, R128 ;  /* 0x0000008087877221 */ /* 0x000fe20000010100 */
[----:B------:R-:W-:Y:S01]  /*2510*/  FSEL R132, R44, RZ, P2 ;  /* 0x000000ff2c847208 */ /* 0x000fe20001000000 */
[C-C-:B------:R-:W-:Y:S01]  /*2520*/  FFMA.FTZ R138, R140.reuse, R138, R143.reuse ;  /* 0x0000008a8c8a7223 */ /* 0x140fe2000001008f */
[----:B------:R-:W-:Y:S01]  /*2530*/  LOP3.LUT P5, RZ, R65, 0xff00, RZ, 0xc0, !PT ;  /* 0x0000ff0041ff7812 */ /* 0x000fe200078ac0ff */
[--C-:B------:R-:W-:Y:S01]  /*2540*/  FFMA.FTZ R45, R140, R141, R143.reuse ;  /* 0x0000008d8c2d7223 */ /* 0x100fe2000001008f */
[----:B------:R-:W-:Y:S01]  /*2550*/  ISETP.GE.U32.AND P2, PT, R64, RZ, PT ;  /* 0x000000ff4000720c */ /* 0x000fe20003f46070 */
[----:B------:R-:W-:Y:S01]  /*2560*/  @P6 FMUL.FTZ R130, R49, R146 ;  /* 0x0000009231826220 */ /* 0x000fe20000410000 */
        /* <DEDUP_REMOVED lines=9> */
[----:B------:R-:W-:Y:S01]  /*2600*/  FMUL.FTZ R0, R141, R116 ;  /* 0x000000748d007220 */ /* 0x000fe20000410000 */
[----:B------:R-:W-:Y:S01]  /*2610*/  FMUL.FTZ R147, R118, R55 ;  /* 0x0000003776937220 */ /* 0x000fe20000410000 */
[----:B------:R-:W-:-:S02]  /*2620*/  @P4 HADD2.F32 R138, -RZ, R48.H0_H0 ;  /* 0x20000030ff8a4230 */ /* 0x000fc40000004100 */
[C---:B------:R-:W-:Y:S01]  /*2630*/  FMUL.FTZ R149, R118.reuse, R149 ;  /* 0x0000009576957220 */ /* 0x040fe20000410000 */
[----:B------:R-:W-:Y:S02]  /*2640*/  @P3 HADD2.F32 R65, -RZ, R48.H1_H1 ;  /* 0x30000030ff413230 */ /* 0x000fe40000004100 */
[C---:B------:R-:W-:Y:S01]  /*2650*/  FMUL.FTZ R55, R118.reuse, R45 ;  /* 0x0000002d76377220 */ /* 0x040fe20000410000 */
[----:B------:R-:W-:Y:S01]  /*2660*/  FMUL.FTZ R48, R118, R47 ;  /* 0x0000002f76307220 */ /* 0x000fe20000410000 */
[----:B------:R-:W-:Y:S02]  /*2670*/  @P5 HADD2.F32 R49, -RZ, R50.H1_H1 ;  /* 0x30000032ff315230 */ /* 0x000fe40000004100 */
[----:B------:R-:W-:Y:S01]  /*2680*/  FMUL.FTZ R50, R0, UR4 ;  /* 0x0000000400327c20 */ /* 0x000fe20008410000 */
[-C--:B------:R-:W-:Y:S01]  /*2690*/  FMUL.FTZ R46, R147, R116.reuse ;  /* 0x00000074932e7220 */ /* 0x080fe20000410000 */
[-C--:B------:R-:W-:Y:S01]  /*26a0*/  FMUL.FTZ R47, R149, R116.reuse ;  /* 0x00000074952f7220 */ /* 0x080fe20000410000 */
[-C--:B------:R-:W-:Y:S01]  /*26b0*/  FMUL.FTZ R44, R55, R116.reuse ;  /* 0x00000074372c7220 */ /* 0x080fe20000410000 */
[----:B------:R-:W-:Y:S01]  /*26c0*/  CS2R R128, SRZ ;  /* 0x0000000000807805 */ /* 0x000fe2000001ff00 */
[----:B------:R-:W-:Y:S01]  /*26d0*/  FMUL.FTZ R45, R48, R116 ;  /* 0x00000074302d7220 */ /* 0x000fe20000410000 */
[----:B------:R-:W-:-:S02]  /*26e0*/  @P6 HADD2.F32 R142, -RZ, R51.H0_H0 ;  /* 0x20000033ff8e6230 */ /* 0x000fc40000004100 */
[----:B------:R-:W-:Y:S02]  /*26f0*/  HFMA2 R0, -RZ, RZ, 0, 0 ;  /* 0x00000000ff007431 */ /* 0x000fe400000001ff */
[----:B------:R-:W-:Y:S02]  /*2700*/  @P2 HADD2.F32 R151, -RZ, R51.H1_H1 ;  /* 0x30000033ff972230 */ /* 0x000fe40000004100 */
[----:B------:R-:W-:Y:S01]  /*2710*/  @P5 FMUL.FTZ R129, R50, R49 ;  /* 0x0000003132815220 */ /* 0x000fe20000410000 */
[----:B------:R-:W-:Y:S01]  /*2720*/  FMUL.FTZ R51, R46, UR4 ;  /* 0x000000042e337c20 */ /* 0x000fe20008410000 */
[----:B------:R-:W-:Y:S01]  /*2730*/  FMUL.FTZ R54, R47, UR4 ;  /* 0x000000042f367c20 */ /* 0x000fe20008410000 */
[----:B------:R-:W-:Y:S01]  /*2740*/  FMUL.FTZ R49, R44, UR4 ;  /* 0x000000042c317c20 */ /* 0x000fe20008410000 */
[----:B------:R-:W-:Y:S01]  /*2750*/  FMUL.FTZ R64, R45, UR4 ;  /* 0x000000042d407c20 */ /* 0x000fe20008410000 */
[----:B------:R-:W-:Y:S01]  /*2760*/  MOV R135, RZ ;  /* 0x000000ff00877202 */ /* 0x000fe20000000f00 */
[----:B------:R-:W-:Y:S01]  /*2770*/  @P6 FMUL.FTZ R128, R51, R142 ;  /* 0x0000008e33806220 */ /* 0x000fe20000410000 */
[----:B------:R-:W-:Y:S01]  /*2780*/  F2FP.F16.F32.PACK_AB R44, R48, R55 ;  /* 0x00000037302c723e */ /* 0x000fe200000000ff */
        /* <DEDUP_REMOVED lines=17> */
[----:B------:R-:W-:Y:S02]  /*28a0*/  F2FP.F16.F32.PACK_AB R51, R51, R64 ;  /* 0x000000403333723e */ /* 0x000fe400000000ff */
[----:B------:R-:W-:Y:S02]  /*28b0*/  F2FP.F16.F32.PACK_AB R50, R65, R136 ;  /* 0x000000884132723e */ /* 0x000fe400000000ff */
[----:B------:R-:W-:Y:S02]  /*28c0*/  F2FP.F16.F32.PACK_AB R49, R137, R132 ;  /* 0x000000848931723e */ /* 0x000fe400000000ff */
[----:B------:R-:W-:-:S07]  /*28d0*/  F2FP.F16.F32.PACK_AB R48, R55, R48 ;  /* 0x000000303730723e */ /* 0x000fce00000000ff */
.L_x_5951:
        /* <DEDUP_REMOVED lines=11> */
[----:B0-----:R-:W-:Y:S01]  /*2990*/  FFMA.FTZ R44, R140, R120, R143 ;  /* 0x000000788c2c7223 */ /* 0x001fe2000001008f */
[----:B------:R-:W-:Y:S02]  /*29a0*/  HFMA2 R120, -RZ, RZ, 0, 0 ;  /* 0x00000000ff787431 */ /* 0x000fe400000001ff */
[----:B------:R-:W-:Y:S01]  /*29b0*/  FADD.FTZ R63, -R122, R63 ;  /* 0x0000003f7a3f7221 */ /* 0x000fe20000010100 */
[C-C-:B------:R-:W-:Y:S01]  /*29c0*/  FFMA.FTZ R124, R140.reuse, R124, R143.reuse ;  /* 0x0000007c8c7c7223 */ /* 0x140fe2000001008f */
[----:B------:R-:W-:Y:S01]  /*29d0*/  FFMA.FTZ R123, R140, R123, R143 ;  /* 0x0000007b8c7b7223 */ /* 0x000fe2000001008f */
[----:B------:R-:W-:Y:S01]  /*29e0*/  LOP3.LUT P3, RZ, R3, 0xff, RZ, 0xc0, !PT ;  /* 0x000000ff03ff7812 */ /* 0x000fe2000786c0ff */
[----:B------:R-:W-:Y:S01]  /*29f0*/  FMUL.FTZ R63, R118, R63 ;  /* 0x0000003f763f7220 */ /* 0x000fe20000410000 */
[----:B------:R-:W-:Y:S01]  /*2a00*/  FADD.FTZ R61, -R124, R61 ;  /* 0x0000003d7c3d7221 */ /* 0x000fe20000010100 */
[----:B------:R-:W-:Y:S01]  /*2a10*/  FADD.FTZ R123, -R123, R62 ;  /* 0x0000003e7b7b7221 */ /* 0x000fe20000010100 */
[----:B------:R-:W-:Y:S01]  /*2a20*/  LOP3.LUT P4, RZ, R2, 0xff000000, RZ, 0xc0, !PT ;  /* 0xff00000002ff7812 */ /* 0x000fe2000788c0ff */
[----:B------:R-:W-:Y:S01]  /*2a30*/  FMUL.FTZ R45, R63, R116 ;  /* 0x000000743f2d7220 */ /* 0x000fe20000410000 */
[C---:B------:R-:W-:Y:S01]  /*2a40*/  FMUL.FTZ R51, R118.reuse, R61 ;  /* 0x0000003d76337220 */ /* 0x040fe20000410000 */
[----:B-----5:R-:W-:Y:S01]  /*2a50*/  @P2 HADD2.F32 R46, -RZ, R53.H0_H0 ;  /* 0x20000035ff2e2230 */ /* 0x020fe20000004100 */
[----:B------:R-:W-:Y:S01]  /*2a60*/  LOP3.LUT P6, RZ, R3, 0xff00, RZ, 0xc0, !PT ;  /* 0x0000ff0003ff7812 */ /* 0x000fe200078cc0ff */
[----:B------:R-:W-:Y:S01]  /*2a70*/  FMUL.FTZ R45, R45, UR4 ;  /* 0x000000042d2d7c20 */ /* 0x000fe20008410000 */
[----:B------:R-:W-:Y:S01]  /*2a80*/  LOP3.LUT P5, RZ, R3, 0xff0000, RZ, 0xc0, !PT ;  /* 0x00ff000003ff7812 */ /* 0x000fe200078ac0ff */
[----:B------:R-:W-:Y:S01]  /*2a90*/  FMUL.FTZ R123, R118, R123 ;  /* 0x0000007b767b7220 */ /* 0x000fe20000410000 */
[----:B------:R-:W-:Y:S01]  /*2aa0*/  LOP3.LUT R47, R2, 0xff, RZ, 0xc0, !PT ;  /* 0x000000ff022f7812 */ /* 0x000fe200078ec0ff */
[----:B------:R-:W-:Y:S01]  /*2ab0*/  @P2 FMUL.FTZ R120, R45, R46 ;  /* 0x0000002e2d782220 */ /* 0x000fe20000410000 */
[----:B------:R-:W-:Y:S01]  /*2ac0*/  FMUL.FTZ R45, R14, R45 ;  /* 0x0000002d0e2d7220 */ /* 0x000fe20000410000 */
[----:B------:R-:W-:Y:S01]  /*2ad0*/  LOP3.LUT R48, R2, 0xff00, RZ, 0xc0, !PT ;  /* 0x0000ff0002307812 */ /* 0x000fe200078ec0ff */
[----:B------:R-:W-:Y:S01]  /*2ae0*/  FADD.FTZ R57, -R44, R57 ;  /* 0x000000392c397221 */ /* 0x000fe20000010100 */
[----:B------:R-:W-:-:S02]  /*2af0*/  HFMA2 R62, -RZ, RZ, 0, 0 ;  /* 0x00000000ff3e7431 */ /* 0x000fc400000001ff */
[--C-:B------:R-:W-:Y:S01]  /*2b00*/  FFMA.FTZ R125, R140, R125, R143.reuse ;  /* 0x0000007d8c7d7223 */ /* 0x100fe2000001008f */
[----:B------:R-:W-:Y:S01]  /*2b10*/  FSEL R119, R45, RZ, P2 ;  /* 0x000000ff2d777208 */ /* 0x000fe20001000000 */
[----:B------:R-:W-:Y:S01]  /*2b20*/  @P4 HADD2.F32 R53, -RZ, R53.H1_H1 ;  /* 0x30000035ff354230 */ /* 0x000fe20000004100 */
[----:B------:R-:W-:Y:S01]  /*2b30*/  ISETP.GE.U32.AND P2, PT, R2, RZ, PT ;  /* 0x000000ff0200720c */ /* 0x000fe20003f46070 */
[----:B------:R-:W-:Y:S01]  /*2b40*/  FMUL.FTZ R2, R123, R116 ;  /* 0x000000747b027220 */ /* 0x000fe20000410000 */
[C-C-:B------:R-:W-:Y:S01]  /*2b50*/  FFMA.FTZ R126, R140.reuse, R126, R143.reuse ;  /* 0x0000007e8c7e7223 */ /* 0x140fe2000001008f */
[--C-:B------:R-:W-:Y:S01]  /*2b60*/  FFMA.FTZ R121, R140, R121, R143.reuse ;  /* 0x000000798c797223 */ /* 0x100fe2000001008f */
[----:B------:R-:W-:Y:S01]  /*2b70*/  ISETP.GE.U32.AND.EX P2, PT, R3, 0x1000000, PT, P2 ;  /* 0x010000000300780c */ /* 0x000fe20003f46120 */
[----:B------:R-:W-:Y:S01]  /*2b80*/  FMUL.FTZ R3, R51, R116 ;  /* 0x0000007433037220 */ /* 0x000fe20000410000 */
[----:B------:R-:W-:Y:S01]  /*2b90*/  FMUL.FTZ R46, R2, UR4 ;  /* 0x00000004022e7c20 */ /* 0x000fe20008410000 */
[----:B------:R-:W-:Y:S01]  /*2ba0*/  FFMA.FTZ R127, R140, R127, R143 ;  /* 0x0000007f8c7f7223 */ /* 0x000fe2000001008f */
[----:B------:R-:W-:Y:S01]  /*2bb0*/  FADD.FTZ R125, -R125, R58 ;  /* 0x0000003a7d7d7221 */ /* 0x000fe20000010100 */
[----:B------:R-:W-:Y:S01]  /*2bc0*/  FMUL.FTZ R45, R3, UR4 ;  /* 0x00000004032d7c20 */ /* 0x000fe20008410000 */
[----:B------:R-:W-:-:S02]  /*2bd0*/  @P3 HADD2.F32 R3, -RZ, R54.H0_H0 ;  /* 0x20000036ff033230 */ /* 0x000fc40000004100 */
[----:B------:R-:W-:Y:S01]  /*2be0*/  FMUL.FTZ R2, R15, R46 ;  /* 0x0000002e0f027220 */ /* 0x000fe20000410000 */
[----:B------:R-:W-:Y:S01]  /*2bf0*/  MOV R61, RZ ;  /* 0x000000ff003d7202 */ /* 0x000fe20000000f00 */
[----:B------:R-:W-:Y:S01]  /*2c00*/  FMUL.FTZ R44, R16, R45 ;  /* 0x0000002d102c7220 */ /* 0x000fe20000410000 */
[----:B------:R-:W-:Y:S01]  /*2c10*/  @P4 FMUL.FTZ R61, R46, R53 ;  /* 0x000000352e3d4220 */ /* 0x000fe20000410000 */
[----:B------:R-:W-:Y:S01]  /*2c20*/  @P3 FMUL.FTZ R62, R45, R3 ;  /* 0x000000032d3e3220 */ /* 0x000fe20000410000 */
[----:B------:R-:W-:Y:S01]  /*2c30*/  FSEL R58, R2, RZ, P4 ;  /* 0x000000ff023a7208 */ /* 0x000fe20002000000 */
[----:B------:R-:W-:Y:S01]  /*2c40*/  FADD.FTZ R59, -R126, R59 ;  /* 0x0000003b7e3b7221 */ /* 0x000fe20000010100 */
[----:B------:R-:W-:Y:S01]  /*2c50*/  FSEL R122, R44, RZ, P3 ;  /* 0x000000ff2c7a7208 */ /* 0x000fe20001800000 */
[----:B------:R-:W-:Y:S01]  /*2c60*/  FADD.FTZ R121, -R121, R56 ;  /* 0x0000003879797221 */ /* 0x000fe20000010100 */
[----:B------:R-:W-:Y:S01]  /*2c70*/  ISETP.NE.U32.AND P3, PT, R48, RZ, PT ;  /* 0x000000ff3000720c */ /* 0x000fe20003f65070 */
[----:B------:R-:W-:Y:S01]  /*2c80*/  FADD.FTZ R127, -R127, R60 ;  /* 0x0000003c7f7f7221 */ /* 0x000fe20000010100 */
[----:B------:R-:W-:Y:S01]  /*2c90*/  ISETP.NE.U32.AND P4, PT, R47, RZ, PT ;  /* 0x000000ff2f00720c */ /* 0x000fe20003f85070 */
[C---:B------:R-:W-:Y:S01]  /*2ca0*/  FMUL.FTZ R125, R118.reuse, R125 ;  /* 0x0000007d767d7220 */ /* 0x040fe20000410000 */
[----:B------:R-:W-:Y:S01]  /*2cb0*/  ISETP.NE.AND.EX P3, PT, RZ, RZ, PT, P3 ;  /* 0x000000ffff00720c */ /* 0x000fe20003f65330 */
[C---:B------:R-:W-:Y:S01]  /*2cc0*/  FMUL.FTZ R57, R118.reuse, R57 ;  /* 0x0000003976397220 */ /* 0x040fe20000410000 */
[----:B------:R-:W-:Y:S01]  /*2cd0*/  ISETP.NE.AND.EX P4, PT, RZ, RZ, PT, P4 ;  /* 0x000000ffff00720c */ /* 0x000fe20003f85340 */
[C---:B------:R-:W-:Y:S01]  /*2ce0*/  FMUL.FTZ R59, R118.reuse, R59 ;  /* 0x0000003b763b7220 */ /* 0x040fe20000410000 */
[C---:B------:R-:W-:Y:S01]  /*2cf0*/  FMUL.FTZ R121, R118.reuse, R121 ;  /* 0x0000007976797220 */ /* 0x040fe20000410000 */
[----:B------:R-:W-:Y:S01]  /*2d00*/  FMUL.FTZ R118, R118, R127 ;  /* 0x0000007f76767220 */ /* 0x000fe20000410000 */
[----:B------:R-:W-:Y:S01]  /*2d10*/  FMUL.FTZ R3, R125, R116 ;  /* 0x000000747d037220 */ /* 0x000fe20000410000 */
[----:B------:R-:W-:-:S02]  /*2d20*/  @P6 HADD2.F32 R54, -RZ, R54.H1_H1 ;  /* 0x30000036ff366230 */ /* 0x000fc40000004100 */
[-C--:B------:R-:W-:Y:S01]  /*2d30*/  FMUL.FTZ R47, R59, R116.reuse ;  /* 0x000000743b2f7220 */ /* 0x080fe20000410000 */
[-C--:B------:R-:W-:Y:S01]  /*2d40*/  FMUL.FTZ R49, R118, R116.reuse ;  /* 0x0000007476317220 */ /* 0x080fe20000410000 */
[----:B------:R-:W-:Y:S01]  /*2d50*/  FMUL.FTZ R50, R3, UR4 ;  /* 0x0000000403327c20 */ /* 0x000fe20008410000 */
[-C--:B------:R-:W-:Y:S01]  /*2d60*/  FMUL.FTZ R44, R121, R116.reuse ;  /* 0x00000074792c7220 */ /* 0x080fe20000410000 */
[----:B------:R-:W-:Y:S01]  /*2d70*/  FMUL.FTZ R116, R57, R116 ;  /* 0x0000007439747220 */ /* 0x000fe20000410000 */
[----:B------:R-:W-:Y:S01]  /*2d80*/  MOV R2, RZ ;  /* 0x000000ff00027202 */ /* 0x000fe20000000f00 */
[----:B------:R-:W-:Y:S02]  /*2d90*/  @P3 HADD2.F32 R46, -RZ, R52.H1_H1 ;  /* 0x30000034ff2e3230 */ /* 0x000fe40000004100 */
[----:B------:R-:W-:Y:S01]  /*2da0*/  @P6 FMUL.FTZ R2, R50, R54 ;  /* 0x0000003632026220 */ /* 0x000fe20000410000 */
[----:B------:R-:W-:Y:S02]  /*2db0*/  @P5 HADD2.F32 R48, -RZ, R55.H0_H0 ;  /* 0x20000037ff305230 */ /* 0x000fe40000004100 */
[----:B------:R-:W-:-:S02]  /*2dc0*/  HFMA2 R54, -RZ, RZ, 0, 0 ;  /* 0x00000000ff367431 */ /* 0x000fc400000001ff */
[----:B------:R-:W-:Y:S01]  /*2dd0*/  FMUL.FTZ R116, R116, UR4 ;  /* 0x0000000474747c20 */ /* 0x000fe20008410000 */
[----:B------:R-:W-:Y:S02]  /*2de0*/  @P2 HADD2.F32 R55, -RZ, R55.H1_H1 ;  /* 0x30000037ff372230 */ /* 0x000fe40000004100 */
[----:B------:R-:W-:Y:S01]  /*2df0*/  FMUL.FTZ R127, R47, UR4 ;  /* 0x000000042f7f7c20 */ /* 0x000fe20008410000 */
[----:B------:R-:W-:Y:S02]  /*2e00*/  @P4 HADD2.F32 R45, -RZ, R52.H0_H0 ;  /* 0x20000034ff2d4230 */ /* 0x000fe40000004100 */
[----:B------:R-:W-:Y:S01]  /*2e10*/  FMUL.FTZ R56, R49, UR4 ;  /* 0x0000000431387c20 */ /* 0x000fe20008410000 */
[----:B------:R-:W-:Y:S01]  /*2e20*/  MOV R3, RZ ;  /* 0x000000ff00037202 */ /* 0x000fe20000000f00 */
[----:B------:R-:W-:Y:S01]  /*2e30*/  FMUL.FTZ R49, R44, UR4 ;  /* 0x000000042c317c20 */ /* 0x000fe20008410000 */
[----:B------:R-:W-:Y:S01]  /*2e40*/  CS2R R52, SRZ ;  /* 0x0000000000347805 */ /* 0x000fe2000001ff00 */
[----:B------:R-:W-:Y:S01]  /*2e50*/  @P3 FMUL.FTZ R3, R116, R46 ;  /* 0x0000002e74033220 */ /* 0x000fe20000410000 */
[----:B------:R-:W-:Y:S01]  /*2e60*/  F2FP.F16.F32.PACK_AB R46, R125, R51 ;  /* 0x000000337d2e723e */ /* 0x000fe200000000ff */
[----:B------:R-:W-:Y:S01]  /*2e70*/  @P5 FMUL.FTZ R53, R127, R48 ;  /* 0x000000307f355220 */ /* 0x000fe20000410000 */
[----:B------:R-:W-:Y:S01]  /*2e80*/  @P2 FMUL.FTZ R54, R56, R55 ;  /* 0x0000003738362220 */ /* 0x000fe20000410000 */
[----:B------:R-:W-:Y:S01]  /*2e90*/  FMUL.FTZ R51, R18, R127 ;  /* 0x0000007f12337220 */ /* 0x000fe20000410000 */
[----:B------:R-:W-:Y:S01]  /*2ea0*/  @P4 FMUL.FTZ R52, R49, R45 ;  /* 0x0000002d31344220 */ /* 0x000fe20000410000 */
[----:B------:R-:W-:Y:S01]  /*2eb0*/  FMUL.FTZ R55, R19, R56 ;  /* 0x0000003813377220 */ /* 0x000fe20000410000 */
[----:B------:R-:W-:Y:S01]  /*2ec0*/  FMUL.FTZ R48, R12, R49 ;  /* 0x000000310c307220 */ /* 0x000fe20000410000 */
[----:B------:R-:W-:Y:S01]  /*2ed0*/  FMUL.FTZ R50, R17, R50 ;  /* 0x0000003211327220 */ /* 0x000fe20000410000 */
[----:B------:R-:W-:Y:S01]  /*2ee0*/  FMUL.FTZ R49, R13, R116 ;  /* 0x000000740d317220 */ /* 0x000fe20000410000 */
[----:B------:R-:W-:-:S02]  /*2ef0*/  FSEL R56, R51, RZ, P5 ;  /* 0x000000ff33387208 */ /* 0x000fc40002800000 */
[----:B------:R-:W-:Y:S02]  /*2f00*/  F2FP.F16.F32.PACK_AB R44, R57, R121 ;  /* 0x00000079392c723e */ /* 0x000fe400000000ff */
[----:B------:R-:W-:Y:S02]  /*2f10*/  FSEL R51, R55, RZ, P2 ;  /* 0x000000ff37337208 */ /* 0x000fe40001000000 */
[----:B------:R-:W-:Y:S02]  /*2f20*/  FSEL R57, R50, RZ, P6 ;  /* 0x000000ff32397208 */ /* 0x000fe40003000000 */
[----:B------:R-:W-:Y:S02]  /*2f30*/  FSEL R48, R48, RZ, P4 ;  /* 0x000000ff30307208 */ /* 0x000fe40002000000 */
[----:B------:R-:W-:Y:S02]  /*2f40*/  FSEL R55, R49, RZ, P3 ;  /* 0x000000ff31377208 */ /* 0x000fe40001800000 */
[----:B------:R-:W-:-:S02]  /*2f50*/  F2FP.F16.F32.PACK_AB R47, R118, R59 ;  /* 0x0000003b762f723e */ /* 0x000fc400000000ff */
[----:B------:R-:W-:Y:S02]  /*2f60*/  F2FP.F16.F32.PACK_AB R45, R123, R63 ;  /* 0x0000003f7b2d723e */ /* 0x000fe400000000ff */
[----:B------:R-:W-:Y:S02]  /*2f70*/  F2FP.F16.F32.PACK_AB R51, R51, R56 ;  /* 0x000000383333723e */ /* 0x000fe400000000ff */
[----:B------:R-:W-:Y:S02]  /*2f80*/  F2FP.F16.F32.PACK_AB R50, R57, R122 ;  /* 0x0000007a3932723e */ /* 0x000fe400000000ff */
[----:B------:R-:W-:Y:S02]  /*2f90*/  F2FP.F16.F32.PACK_AB R49, R58, R119 ;  /* 0x000000773a31723e */ /* 0x000fe400000000ff */
[----:B------:R-:W-:Y:S01]  /*2fa0*/  F2FP.F16.F32.PACK_AB R48, R55, R48 ;  /* 0x000000303730723e */ /* 0x000fe200000000ff */
[----:B------:R-:W-:Y:S06]  /*2fb0*/  BRA `(.L_x_5953) ;  /* 0x0000000400707947 */ /* 0x000fec0003800000 */
.L_x_5952:
[C-C-:B------:R-:W-:Y:S01]  /*2fc0*/  FFMA.FTZ R122, R140.reuse, R122, R143.reuse ;  /* 0x0000007a8c7a7223 */ /* 0x140fe2000001008f */
[C-C-:B------:R-:W-:Y:S01]  /*2fd0*/  FFMA.FTZ R124, R140.reuse, R124, R143.reuse ;  /* 0x0000007c8c7c7223 */ /* 0x140fe2000001008f */
[----:B------:R-:W-:Y:S01]  /*2fe0*/  FFMA.FTZ R123, R140, R123, R143 ;  /* 0x0000007b8c7b7223 */ /* 0x000fe2000001008f */
[----:B------:R-:W-:Y:S01]  /*2ff0*/  LOP3.LUT P2, RZ, R2, 0xff0000, RZ, 0xc0, !PT ;  /* 0x00ff000002ff7812 */ /* 0x000fe2000784c0ff */
[----:B------:R-:W-:Y:S01]  /*3000*/  FADD.FTZ R63, -R122, R63 ;  /* 0x0000003f7a3f7221 */ /* 0x000fe20000010100 */
[----:B------:R-:W-:Y:S01]  /*3010*/  LOP3.LUT P3, RZ, R2, 0xff000000, RZ, 0xc0, !PT ;  /* 0xff00000002ff7812 */ /* 0x000fe2000786c0ff */
[----:B0-----:R-:W-:Y:S01]  /*3020*/  FADD.FTZ R51, -R124, R61 ;  /* 0x0000003d7c337221 */ /* 0x001fe20000010100 */
[----:B------:R-:W-:Y:S01]  /*3030*/  FADD.FTZ R123, -R123, R62 ;  /* 0x0000003e7b7b7221 */ /* 0x000fe20000010100 */
[C---:B------:R-:W-:Y:S01]  /*3040*/  FMUL.FTZ R63, R118.reuse, R63 ;  /* 0x0000003f763f7220 */ /* 0x040fe20000410000 */
[----:B------:R-:W-:Y:S01]  /*3050*/  LOP3.LUT P6, RZ, R3, 0xff, RZ, 0xc0, !PT ;  /* 0x000000ff03ff7812 */ /* 0x000fe200078cc0ff */
[C---:B------:R-:W-:Y:S01]  /*3060*/  FMUL.FTZ R51, R118.reuse, R51 ;  /* 0x0000003376337220 */ /* 0x040fe20000410000 */
[----:B------:R-:W-:Y:S01]  /*3070*/  FMUL.FTZ R49, R118, R123 ;  /* 0x0000007b76317220 */ /* 0x000fe20000410000 */
[----:B------:R-:W-:Y:S01]  /*3080*/  FMUL.FTZ R48, R116, R63 ;  /* 0x0000003f74307220 */ /* 0x000fe20000410000 */
[--C-:B------:R-:W-:Y:S01]  /*3090*/  FFMA.FTZ R124, R140, R120, R143.reuse ;  /* 0x000000788c7c7223 */ /* 0x100fe2000001008f */
[----:B------:R-:W-:Y:S01]  /*30a0*/  FMUL.FTZ R50, R116, R51 ;  /* 0x0000003374327220 */ /* 0x000fe20000410000 */
[----:B------:R-:W-:Y:S01]  /*30b0*/  FFMA.FTZ R136, R140, R126, R143 ;  /* 0x0000007e8c887223 */ /* 0x000fe2000001008f */
[----:B------:R-:W-:Y:S01]  /*30c0*/  FMUL.FTZ R51, R48, UR4 ;  /* 0x0000000430337c20 */ /* 0x000fe20008410000 */
[----:B------:R-:W-:Y:S01]  /*30d0*/  FMUL.FTZ R49, R116, R49 ;  /* 0x0000003174317220 */ /* 0x000fe20000410000 */
[----:B------:R-:W-:-:S02]  /*30e0*/  HFMA2 R120, -RZ, RZ, 0, 0 ;  /* 0x00000000ff787431 */ /* 0x000fc400000001ff */
[--C-:B-----5:R-:W-:Y:S02]  /*30f0*/  @P2 HADD2.F32 R126, -RZ, R53.reuse.H0_H0 ;  /* 0x20000035ff7e2230 */ /* 0x120fe40000004100 */
[----:B------:R-:W-:Y:S01]  /*3100*/  FMUL.FTZ R48, R14, R51 ;  /* 0x000000330e307220 */ /* 0x000fe20000410000 */
[----:B------:R-:W-:Y:S02]  /*3110*/  @P3 HADD2.F32 R119, -RZ, R53.H1_H1 ;  /* 0x30000035ff773230 */ /* 0x000fe40000004100 */
[----:B------:R-:W-:Y:S01]  /*3120*/  FMUL.FTZ R53, R50, UR4 ;  /* 0x0000000432357c20 */ /* 0x000fe20008410000 */
[----:B------:R-:W-:Y:S01]  /*3130*/  FMUL.FTZ R122, R49, UR4 ;  /* 0x00000004317a7c20 */ /* 0x000fe20008410000 */
[----:B------:R-:W-:Y:S01]  /*3140*/  FFMA.FTZ R125, R140, R125, R143 ;  /* 0x0000007d8c7d7223 */ /* 0x000fe2000001008f */
[----:B------:R-:W-:Y:S02]  /*3150*/  HFMA2 R62, -RZ, RZ, 0, 0 ;  /* 0x00000000ff3e7431 */ /* 0x000fe400000001ff */
[----:B------:R-:W-:-:S02]  /*3160*/  @P6 HADD2.F32 R132, -RZ, R54.H0_H0 ;  /* 0x20000036ff846230 */ /* 0x000fc40000004100 */
[----:B------:R-:W-:Y:S01]  /*3170*/  FMUL.FTZ R50, R16, R53 ;  /* 0x0000003510327220 */ /* 0x000fe20000410000 */
[----:B------:R-:W-:Y:S01]  /*3180*/  @P2 FMUL.FTZ R120, R126, R51 ;  /* 0x000000337e782220 */ /* 0x000fe20000410000 */
[----:B------:R-:W-:Y:S01]  /*3190*/  LOP3.LUT P5, RZ, R3, 0xff00, RZ, 0xc0, !PT ;  /* 0x0000ff0003ff7812 */ /* 0x000fe200078ac0ff */
[-C--:B------:R-:W-:Y:S01]  /*31a0*/  FMUL.FTZ R49, R15, R122.reuse ;  /* 0x0000007a0f317220 */ /* 0x080fe20000410000 */
[----:B------:R-:W-:Y:S01]  /*31b0*/  FSEL R63, R48, RZ, P2 ;  /* 0x000000ff303f7208 */ /* 0x000fe20001000000 */
[----:B------:R-:W-:Y:S01]  /*31c0*/  FADD.FTZ R125, -R125, R58 ;  /* 0x0000003a7d7d7221 */ /* 0x000fe20000010100 */
[----:B------:R-:W-:Y:S01]  /*31d0*/  ISETP.GE.U32.AND P2, PT, R2, RZ, PT ;  /* 0x000000ff0200720c */ /* 0x000fe20003f46070 */
[C-C-:B------:R-:W-:Y:S01]  /*31e0*/  FFMA.FTZ R121, R140.reuse, R121, R143.reuse ;  /* 0x000000798c797223 */ /* 0x140fe2000001008f */
[----:B------:R-:W-:Y:S01]  /*31f0*/  MOV R61, RZ ;  /* 0x000000ff003d7202 */ /* 0x000fe20000000f00 */
[----:B------:R-:W-:Y:S01]  /*3200*/  @P3 FMUL.FTZ R61, R119, R122 ;  /* 0x0000007a773d3220 */ /* 0x000fe20000410000 */
[----:B------:R-:W-:Y:S01]  /*3210*/  FFMA.FTZ R127, R140, R127, R143 ;  /* 0x0000007f8c7f7223 */ /* 0x000fe2000001008f */
[----:B------:R-:W-:Y:S01]  /*3220*/  @P6 FMUL.FTZ R62, R132, R53 ;  /* 0x00000035843e6220 */ /* 0x000fe20000410000 */
[----:B------:R-:W-:Y:S01]  /*3230*/  FSEL R119, R50, RZ, P6 ;  /* 0x000000ff32777208 */ /* 0x000fe20003000000 */
[----:B------:R-:W-:Y:S01]  /*3240*/  FADD.FTZ R57, -R124, R57 ;  /* 0x000000397c397221 */ /* 0x000fe20000010100 */
[C---:B------:R-:W-:Y:S01]  /*3250*/  LOP3.LUT P6, RZ, R3.reuse, 0xff0000, RZ, 0xc0, !PT ;  /* 0x00ff000003ff7812 */ /* 0x040fe200078cc0ff */
[----:B------:R-:W-:Y:S01]  /*3260*/  FADD.FTZ R59, -R136, R59 ;  /* 0x0000003b883b7221 */ /* 0x000fe20000010100 */
[----:B------:R-:W-:Y:S01]  /*3270*/  ISETP.GE.U32.AND.EX P2, PT, R3, 0x1000000, PT, P2 ;  /* 0x010000000300780c */ /* 0x000fe20003f46120 */
[----:B------:R-:W-:Y:S01]  /*3280*/  FMUL.FTZ R3, R118, R125 ;  /* 0x0000007d76037220 */ /* 0x000fe20000410000 */
[----:B------:R-:W-:Y:S01]  /*3290*/  FSEL R122, R49, RZ, P3 ;  /* 0x000000ff317a7208 */ /* 0x000fe20001800000 */
[----:B------:R-:W-:Y:S01]  /*32a0*/  FADD.FTZ R121, -R121, R56 ;  /* 0x0000003879797221 */ /* 0x000fe20000010100 */
[C---:B------:R-:W-:Y:S01]  /*32b0*/  LOP3.LUT P4, RZ, R2.reuse, 0xff, RZ, 0xc0, !PT ;  /* 0x000000ff02ff7812 */ /* 0x040fe2000788c0ff */
[----:B------:R-:W-:Y:S01]  /*32c0*/  FADD.FTZ R127, -R127, R60 ;  /* 0x0000003c7f7f7221 */ /* 0x000fe20000010100 */
[----:B------:R-:W-:Y:S01]  /*32d0*/  LOP3.LUT P3, RZ, R2, 0xff00, RZ, 0xc0, !PT ;  /* 0x0000ff0002ff7812 */ /* 0x000fe2000786c0ff */
[----:B------:R-:W-:Y:S01]  /*32e0*/  FMUL.FTZ R3, R116, R3 ;  /* 0x0000000374037220 */ /* 0x000fe20000410000 */
[C---:B------:R-:W-:Y:S01]  /*32f0*/  FMUL.FTZ R49, R118.reuse, R57 ;  /* 0x0000003976317220 */ /* 0x040fe20000410000 */
[C---:B------:R-:W-:Y:S01]  /*3300*/  FMUL.FTZ R53, R118.reuse, R59 ;  /* 0x0000003b76357220 */ /* 0x040fe20000410000 */
[C---:B------:R-:W-:Y:S01]  /*3310*/  FMUL.FTZ R121, R118.reuse, R121 ;  /* 0x0000007976797220 */ /* 0x040fe20000410000 */
[----:B------:R-:W-:Y:S01]  /*3320*/  FMUL.FTZ R127, R118, R127 ;  /* 0x0000007f767f7220 */ /* 0x000fe20000410000 */
[----:B------:R-:W-:-:S02]  /*3330*/  @P5 HADD2.F32 R51, -RZ, R54.H1_H1 ;  /* 0x30000036ff335230 */ /* 0x000fc40000004100 */
[----:B------:R-:W-:Y:S01]  /*3340*/  FMUL.FTZ R58, R3, UR4 ;  /* 0x00000004033a7c20 */ /* 0x000fe20008410000 */
[C---:B------:R-:W-:Y:S01]  /*3350*/  FMUL.FTZ R49, R116.reuse, R49 ;  /* 0x0000003174317220 */ /* 0x040fe20000410000 */
[C---:B------:R-:W-:Y:S01]  /*3360*/  FMUL.FTZ R50, R116.reuse, R53 ;  /* 0x0000003574327220 */ /* 0x040fe20000410000 */
[C---:B------:R-:W-:Y:S01]  /*3370*/  FMUL.FTZ R48, R116.reuse, R121 ;  /* 0x0000007974307220 */ /* 0x040fe20000410000 */
[----:B------:R-:W-:Y:S01]  /*3380*/  FMUL.FTZ R116, R116, R127 ;  /* 0x0000007f74747220 */ /* 0x000fe20000410000 */
[----:B------:R-:W-:Y:S01]  /*3390*/  MOV R2, RZ ;  /* 0x000000ff00027202 */ /* 0x000fe20000000f00 */
[--C-:B------:R-:W-:Y:S02]  /*33a0*/  @P6 HADD2.F32 R118, -RZ, R55.reuse.H0_H0 ;  /* 0x20000037ff766230 */ /* 0x100fe40000004100 */
[----:B------:R-:W-:Y:S01]  /*33b0*/  @P5 FMUL.FTZ R2, R51, R58 ;  /* 0x0000003a33025220 */ /* 0x000fe20000410000 */
[----:B------:R-:W-:Y:S02]  /*33c0*/  HFMA2 R54, -RZ, RZ, 0, 0 ;  /* 0x00000000ff367431 */ /* 0x000fe400000001ff */
[----:B------:R-:W-:-:S02]  /*33d0*/  @P2 HADD2.F32 R55, -RZ, R55.H1_H1 ;  /* 0x30000037ff372230 */ /* 0x000fc40000004100 */
[----:B------:R-:W-:Y:S01]  /*33e0*/  FMUL.FTZ R51, R50, UR4 ;  /* 0x0000000432337c20 */ /* 0x000fe20008410000 */
[--C-:B------:R-:W-:Y:S02]  /*33f0*/  @P4 HADD2.F32 R60, -RZ, R52.reuse.H0_H0 ;  /* 0x20000034ff3c4230 */ /* 0x100fe40000004100 */
[----:B------:R-:W-:Y:S01]  /*3400*/  FMUL.FTZ R116, R116, UR4 ;  /* 0x0000000474747c20 */ /* 0x000fe20008410000 */
[----:B------:R-:W-:Y:S01]  /*3410*/  @P3 HADD2.F32 R59, -RZ, R52.H1_H1 ;  /* 0x30000034ff3b3230 */ /* 0x000fe20000004100 */
[----:B------:R-:W-:Y:S01]  /*3420*/  CS2R R52, SRZ ;  /* 0x0000000000347805 */ /* 0x000fe2000001ff00 */
[----:B------:R-:W-:Y:S01]  /*3430*/  FMUL.FTZ R57, R48, UR4 ;  /* 0x0000000430397c20 */ /* 0x000fe20008410000 */
[----:B------:R-:W-:Y:S01]  /*3440*/  FMUL.FTZ R56, R49, UR4 ;  /* 0x0000000431387c20 */ /* 0x000fe20008410000 */
[-C--:B------:R-:W-:Y:S01]  /*3450*/  @P6 FMUL.FTZ R53, R118, R51.reuse ;  /* 0x0000003376356220 */ /* 0x080fe20000410000 */
[-C--:B------:R-:W-:Y:S01]  /*3460*/  @P2 FMUL.FTZ R54, R55, R116.reuse ;  /* 0x0000007437362220 */ /* 0x080fe20000410000 */
[----:B------:R-:W-:Y:S01]  /*3470*/  FMUL.FTZ R51, R18, R51 ;  /* 0x0000003312337220 */ /* 0x000fe20000410000 */
[----:B------:R-:W-:Y:S01]  /*3480*/  FMUL.FTZ R55, R19, R116 ;  /* 0x0000007413377220 */ /* 0x000fe20000410000 */
[----:B------:R-:W-:Y:S01]  /*3490*/  FMUL.FTZ R50, R17, R58 ;  /* 0x0000003a11327220 */ /* 0x000fe20000410000 */
[-C--:B------:R-:W-:Y:S01]  /*34a0*/  FMUL.FTZ R48, R12, R57.reuse ;  /* 0x000000390c307220 */ /* 0x080fe20000410000 */
[-C--:B------:R-:W-:Y:S01]  /*34b0*/  FMUL.FTZ R49, R13, R56.reuse ;  /* 0x000000380d317220 */ /* 0x080fe20000410000 */
        /* <DEDUP_REMOVED lines=12> */
.L_x_5953:
[----:B------:R-:W0:Y:S01]  /*3580*/  @P1 LDC.64 R56, c[0x0][0x478] ;  /* 0x00011e00ff381b82 */ /* 0x000e220000000a00 */
[----:B------:R-:W-:-:S04]  /*3590*/  IMAD.WIDE.U32 R64, R117, 0x10, R64 ;  /* 0x0000001075407825 */ /* 0x000fc800078e0040 */
[----:B0-----:R-:W-:-:S05]  /*35a0*/  @P1 IMAD.WIDE.U32 R56, R117, 0x10, R56 ;  /* 0x0000001075381825 */ /* 0x001fca00078e0038 */
[----:B------:R0:W-:Y:S04]  /*35b0*/  @P1 STG.E.128 desc[UR6][R56.64], R44 ;  /* 0x0000002c38001986 */ /* 0x0001e8000c101d06 */
[----:B------:R0:W-:Y:S01]  /*35c0*/  STG.E.128 desc[UR6][R64.64], R48 ;  /* 0x0000003040007986 */ /* 0x0001e2000c101d06 */
[----:B------:R-:W-:Y:S05]  /*35d0*/  BRA `(.L_x_5954) ;  /* 0x0000001800cc7947 */ /* 0x000fea0003800000 */
.L_x_5949:
[----:B------:R-:W0:Y:S02]  /*35e0*/  LDC.64 R52, c[0x0][0x390] ;  /* 0x0000e400ff347b82 */ /* 0x000e240000000a00 */
[----:B0-----:R-:W-:-:S06]  /*35f0*/  IMAD.WIDE.U32 R48, R119, 0x10, R52 ;  /* 0x0000001077307825 */ /* 0x001fcc00078e0034 */
[----:B------:R-:W5:Y:S01]  /*3600*/  LDG.E.128 R48, desc[UR6][R48.64] ;  /* 0x0000000630307981 */ /* 0x000f62000c1e1d00 */
[----:B------:R-:W-:-:S04]  /*3610*/  UISETP.NE.U32.AND UP0, UPT, UR16, URZ, UPT ;  /* 0x000000ff1000728c */ /* 0x000fc8000bf05070 */
[----:B------:R-:W-:-:S09]  /*3620*/  UISETP.NE.AND.EX UP0, UPT, UR17, URZ, UPT, UP0 ;  /* 0x000000ff1100728c */ /* 0x000fd2000bf05300 */
[----:B------:R-:W-:Y:S05]  /*3630*/  BRA.U UP0, `(.L_x_5955) ;  /* 0x0000000500947547 */ /* 0x000fea000b800000 */
[C-C-:B------:R-:W-:Y:S01]  /*3640*/  FFMA.FTZ R0, R140.reuse, R0, R143.reuse ;  /* 0x000000008c007223 */ /* 0x140fe2000001008f */
[----:B------:R-:W-:Y:S01]  /*3650*/  FFMA.FTZ R145, R140, R135, R143 ;  /* 0x000000878c917223 */ /* 0x000fe2000001008f */
[----:B------:R-:W-:Y:S01]  /*3660*/  LOP3.LUT P5, RZ, R64, 0xff0000, RZ, 0xc0, !PT ;  /* 0x00ff000040ff7812 */ /* 0x000fe200078ac0ff */
[----:B------:R-:W-:Y:S02]  /*3670*/  HADD2.F32 R135, -RZ, R37.H0_H0 ;  /* 0x20000025ff877230 */ /* 0x000fe40000004100 */
[----:B------:R-:W-:Y:S01]  /*3680*/  FADD.FTZ R0, -R0, R131 ;  /* 0x0000008300007221 */ /* 0x000fe20000010100 */
[----:B------:R-:W-:Y:S02]  /*3690*/  HADD2.F32 R131, -RZ, R36.H0_H0 ;  /* 0x20000024ff837230 */ /* 0x000fe40000004100 */
[----:B------:R-:W-:Y:S01]  /*36a0*/  FADD.FTZ R134, -R145, R134 ;  /* 0x0000008691867221 */ /* 0x000fe20000010100 */
[----:B------:R-:W-:Y:S01]  /*36b0*/  LOP3.LUT P4, RZ, R64, 0xff, RZ, 0xc0, !PT ;  /* 0x000000ff40ff7812 */ /* 0x000fe2000788c0ff */
[----:B------:R-:W-:Y:S01]  /*36c0*/  UMOV UR4, UR5 ;  /* 0x0000000500047c82 */ /* 0x000fe20008000000 */
[----:B------:R-:W-:Y:S01]  /*36d0*/  FFMA.FTZ R146, R140, R132, R143 ;  /* 0x000000848c927223 */ /* 0x000fe2000001008f */
[C---:B------:R-:W-:Y:S01]  /*36e0*/  FFMA.FTZ R131, R118.reuse, R0, R131 ;  /* 0x0000000076837223 */ /* 0x040fe20000010083 */
[----:B------:R-:W-:Y:S01]  /*36f0*/  FFMA.FTZ R135, R118, R134, R135 ;  /* 0x0000008676877223 */ /* 0x000fe20000010087 */
[----:B------:R-:W-:Y:S01]  /*3700*/  MOV R134, RZ ;  /* 0x000000ff00867202 */ /* 0x000fe20000000f00 */
[----:B------:R-:W-:-:S02]  /*3710*/  HFMA2 R0, -RZ, RZ, 0, 0 ;  /* 0x00000000ff007431 */ /* 0x000fc400000001ff */
[-C--:B------:R-:W-:Y:S01]  /*3720*/  FMUL.FTZ R131, R131, R116.reuse ;  /* 0x0000007483837220 */ /* 0x080fe20000410000 */
[----:B------:R-:W-:Y:S01]  /*3730*/  FMUL.FTZ R142, R135, R116 ;  /* 0x00000074878e7220 */ /* 0x000fe20000410000 */
[C-C-:B------:R-:W-:Y:S01]  /*3740*/  FFMA.FTZ R138, R140.reuse, R138, R143.reuse ;  /* 0x0000008a8c8a7223 */ /* 0x140fe2000001008f */
[----:B------:R-:W-:Y:S01]  /*3750*/  FFMA.FTZ R136, R140, R136, R143 ;  /* 0x000000888c887223 */ /* 0x000fe2000001008f */
[----:B------:R-:W-:Y:S01]  /*3760*/  FMUL.FTZ R144, R131, UR4 ;  /* 0x0000000483907c20 */ /* 0x000fe20008410000 */
[----:B-----5:R-:W-:Y:S02]  /*3770*/  @P5 HADD2.F32 R131, -RZ, R49.H0_H0 ;  /* 0x20000031ff835230 */ /* 0x020fe40000004100 */
[----:B------:R-:W-:Y:S01]  /*3780*/  FMUL.FTZ R142, R142, UR4 ;  /* 0x000000048e8e7c20 */ /* 0x000fe20008410000 */
[----:B------:R-:W-:Y:S01]  /*3790*/  @P4 HADD2.F32 R135, -RZ, R48.H0_H0 ;  /* 0x20000030ff874230 */ /* 0x000fe20000004100 */
[----:B------:R-:W-:Y:S01]  /*37a0*/  ISETP.GE.U32.AND P1, PT, R64, RZ, PT ;  /* 0x000000ff4000720c */ /* 0x000fe20003f26070 */
[----:B------:R-:W-:Y:S01]  /*37b0*/  FADD.FTZ R138, -R138, R55 ;  /* 0x000000378a8a7221 */ /* 0x000fe20000010100 */
[----:B------:R-:W-:Y:S01]  /*37c0*/  @P5 FMUL.FTZ R134, R142, R131 ;  /* 0x000000838e865220 */ /* 0x000fe20000410000 */
[----:B------:R-:W-:Y:S01]  /*37d0*/  FMUL.FTZ R132, R6, R142 ;  /* 0x0000008e06847220 */ /* 0x000fe20000410000 */
[----:B------:R-:W-:Y:S01]  /*37e0*/  FMUL.FTZ R131, R4, R144 ;  /* 0x0000009004837220 */ /* 0x000fe20000410000 */
[----:B------:R-:W-:Y:S01]  /*37f0*/  LOP3.LUT P2, RZ, R64, 0xff00, RZ, 0xc0, !PT ;  /* 0x0000ff0040ff7812 */ /* 0x000fe2000784c0ff */
[--C-:B------:R-:W-:Y:S01]  /*3800*/  FFMA.FTZ R139, R140, R139, R143.reuse ;  /* 0x0000008b8c8b7223 */ /* 0x100fe2000001008f */
[----:B------:R-:W-:Y:S01]  /*3810*/  LOP3.LUT P3, RZ, R64, 0xff000000, RZ, 0xc0, !PT ;  /* 0xff00000040ff7812 */ /* 0x000fe2000786c0ff */
[--C-:B------:R-:W-:Y:S01]  /*3820*/  FFMA.FTZ R137, R140, R137, R143.reuse ;  /* 0x000000898c897223 */ /* 0x100fe2000001008f */
[----:B------:R-:W-:Y:S01]  /*3830*/  FSEL R132, R132, RZ, P5 ;  /* 0x000000ff84847208 */ /* 0x000fe20002800000 */
[----:B------:R-:W-:Y:S01]  /*3840*/  FFMA.FTZ R141, R140, R141, R143 ;  /* 0x0000008d8c8d7223 */ /* 0x000fe2000001008f */
[----:B------:R-:W-:-:S02]  /*3850*/  HADD2.F32 R55, -RZ, R37.H1_H1 ;  /* 0x30000025ff377230 */ /* 0x000fc40000004100 */
[----:B------:R-:W-:Y:S01]  /*3860*/  @P4 FMUL.FTZ R0, R144, R135 ;  /* 0x0000008790004220 */ /* 0x000fe20000410000 */
[----:B------:R-:W-:Y:S01]  /*3870*/  LOP3.LUT P6, RZ, R65, 0xff, RZ, 0xc0, !PT ;  /* 0x000000ff41ff7812 */ /* 0x000fe200078cc0ff */
[----:B------:R-:W-:Y:S01]  /*3880*/  FADD.FTZ R136, -R136, R133 ;  /* 0x0000008588887221 */ /* 0x000fe20000010100 */
[----:B------:R-:W-:Y:S01]  /*3890*/  FSEL R64, R131, RZ, P4 ;  /* 0x000000ff83407208 */ /* 0x000fe20002000000 */
[----:B------:R-:W-:Y:S01]  /*38a0*/  FADD.FTZ R146, -R146, R129 ;  /* 0x0000008192927221 */ /* 0x000fe20000010100 */
[C---:B------:R-:W-:Y:S01]  /*38b0*/  LOP3.LUT P5, RZ, R65.reuse, 0xff0000, RZ, 0xc0, !PT ;  /* 0x00ff000041ff7812 */ /* 0x040fe200078ac0ff */
[--C-:B------:R-:W-:Y:S01]  /*38c0*/  HADD2.F32 R129, -RZ, R38.reuse.H0_H0 ;  /* 0x20000026ff817230 */ /* 0x100fe20000004100 */
[C---:B------:R-:W-:Y:S01]  /*38d0*/  LOP3.LUT P4, RZ, R65.reuse, 0xff00, RZ, 0xc0, !PT ;  /* 0x0000ff0041ff7812 */ /* 0x040fe2000788c0ff */
[----:B------:R-:W-:Y:S01]  /*38e0*/  HADD2.F32 R131, -RZ, R38.H1_H1 ;  /* 0x30000026ff837230 */ /* 0x000fe20000004100 */
[----:B------:R-:W-:Y:S01]  /*38f0*/  ISETP.GE.U32.AND.EX P1, PT, R65, 0x1000000, PT, P1 ;  /* 0x010000004100780c */ /* 0x000fe20003f26110 */
[----:B------:R-:W-:-:S02]  /*3900*/  HADD2.F32 R65, -RZ, R36.H1_H1 ;  /* 0x30000024ff417230 */ /* 0x000fc40000004100 */
[----:B------:R-:W-:Y:S01]  /*3910*/  FADD.FTZ R130, -R139, R130 ;  /* 0x000000828b827221 */ /* 0x000fe20000010100 */
[--C-:B------:R-:W-:Y:S02]  /*3920*/  HADD2.F32 R133, -RZ, R39.reuse.H0_H0 ;  /* 0x20000027ff857230 */ /* 0x100fe40000004100 */
[----:B------:R-:W-:Y:S01]  /*3930*/  FADD.FTZ R128, -R137, R128 ;  /* 0x0000008089807221 */ /* 0x000fe20000010100 */
[----:B------:R-:W-:Y:S02]  /*3940*/  HADD2.F32 R135, -RZ, R39.H1_H1 ;  /* 0x30000027ff877230 */ /* 0x000fe40000004100 */
        /* <DEDUP_REMOVED lines=14> */
[----:B------:R-:W-:-:S02]  /*3a30*/  HFMA2 R133, -RZ, RZ, 0, 0 ;  /* 0x00000000ff857431 */ /* 0x000fc400000001ff */
[----:B------:R-:W-:Y:S02]  /*3a40*/  @P6 HADD2.F32 R54, -RZ, R50.H0_H0 ;  /* 0x20000032ff366230 */ /* 0x000fe40000004100 */
[----:B------:R-:W-:Y:S01]  /*3a50*/  FMUL.FTZ R65, R65, UR4 ;  /* 0x0000000441417c20 */ /* 0x000fe20008410000 */
[----:B------:R-:W-:Y:S02]  /*3a60*/  @P5 HADD2.F32 R55, -RZ, R51.H0_H0 ;  /* 0x20000033ff375230 */ /* 0x000fe40000004100 */
[----:B------:R-:W-:Y:S01]  /*3a70*/  FMUL.FTZ R137, R137, UR4 ;  /* 0x0000000489897c20 */ /* 0x000fe20008410000 */
[----:B------:R-:W-:Y:S02]  /*3a80*/  @P2 HADD2.F32 R48, -RZ, R48.H1_H1 ;  /* 0x30000030ff302230 */ /* 0x000fe40000004100 */
[----:B------:R-:W-:Y:S01]  /*3a90*/  FMUL.FTZ R139, R139, UR4 ;  /* 0x000000048b8b7c20 */ /* 0x000fe20008410000 */
[----:B------:R-:W-:Y:S02]  /*3aa0*/  @P3 HADD2.F32 R49, -RZ, R49.H1_H1 ;  /* 0x30000031ff313230 */ /* 0x000fe40000004100 */
[----:B------:R-:W-:Y:S01]  /*3ab0*/  FMUL.FTZ R141, R141, UR4 ;  /* 0x000000048d8d7c20 */ /* 0x000fe20008410000 */
[----:B------:R-:W-:-:S02]  /*3ac0*/  @P4 HADD2.F32 R50, -RZ, R50.H1_H1 ;  /* 0x30000032ff324230 */ /* 0x000fc40000004100 */
[----:B------:R-:W-:Y:S01]  /*3ad0*/  FMUL.FTZ R138, R145, UR4 ;  /* 0x00000004918a7c20 */ /* 0x000fe20008410000 */
[----:B------:R-:W-:Y:S01]  /*3ae0*/  @P1 HADD2.F32 R51, -RZ, R51.H1_H1 ;  /* 0x30000033ff331230 */ /* 0x000fe20000004100 */
[----:B------:R-:W-:Y:S02]  /*3af0*/  CS2R R130, SRZ ;  /* 0x0000000000827805 */ /* 0x000fe4000001ff00 */
        /* <DEDUP_REMOVED lines=25> */
.L_x_5955:
[C-C-:B------:R-:W-:Y:S01]  /*3c90*/  FFMA.FTZ R136, R140.reuse, R136, R143.reuse ;  /* 0x000000888c887223 */ /* 0x140fe2000001008f */
[----:B------:R-:W-:Y:S01]  /*3ca0*/  FFMA.FTZ R135, R140, R135, R143 ;  /* 0x000000878c877223 */ /* 0x000fe2000001008f */
[C---:B------:R-:W-:Y:S01]  /*3cb0*/  LOP3.LUT P2, RZ, R64.reuse, 0xff0000, RZ, 0xc0, !PT ;  /* 0x00ff000040ff7812 */ /* 0x040fe2000784c0ff */
[--C-:B------:R-:W-:Y:S01]  /*3cc0*/  HADD2.F32 R44, -RZ, R37.reuse.H1_H1 ;  /* 0x30000025ff2c7230 */ /* 0x100fe20000004100 */
[----:B------:R-:W-:Y:S01]  /*3cd0*/  LOP3.LUT P5, RZ, R64, 0xff000000, RZ, 0xc0, !PT ;  /* 0xff00000040ff7812 */ /* 0x000fe200078ac0ff */
[----:B------:R-:W-:Y:S01]  /*3ce0*/  FADD.FTZ R133, -R136, R133 ;  /* 0x0000008588857221 */ /* 0x000fe20000010100 */
[----:B------:R-:W-:Y:S02]  /*3cf0*/  HADD2.F32 R45, -RZ, R37.H0_H0 ;  /* 0x20000025ff2d7230 */ /* 0x000fe40000004100 */
[----:B------:R-:W-:Y:S01]  /*3d00*/  FADD.FTZ R135, -R135, R134 ;  /* 0x0000008687877221 */ /* 0x000fe20000010100 */
[----:B------:R-:W-:Y:S01]  /*3d10*/  UMOV UR4, UR5 ;  /* 0x0000000500047c82 */ /* 0x000fe20008000000 */
[----:B------:R-:W-:Y:S01]  /*3d20*/  FFMA.FTZ R142, R118, R133, R44 ;  /* 0x00000085768e7223 */ /* 0x000fe2000001002c */
[----:B------:R-:W-:-:S02]  /*3d30*/  HFMA2 R133, -RZ, RZ, 0, 0 ;  /* 0x00000000ff857431 */ /* 0x000fc400000001ff */
[----:B------:R-:W-:Y:S01]  /*3d40*/  FFMA.FTZ R145, R118, R135, R45 ;  /* 0x0000008776917223 */ /* 0x000fe2000001002d */
[----:B------:R-:W-:Y:S01]  /*3d50*/  CS2R R134, SRZ ;  /* 0x0000000000867805 */ /* 0x000fe2000001ff00 */
[-C--:B------:R-:W-:Y:S01]  /*3d60*/  FMUL.FTZ R45, R142, R116.reuse ;  /* 0x000000748e2d7220 */ /* 0x080fe20000410000 */
[C-C-:B------:R-:W-:Y:S01]  /*3d70*/  FFMA.FTZ R137, R140.reuse, R137, R143.reuse ;  /* 0x000000898c897223 */ /* 0x140fe2000001008f */
[--C-:B-----5:R-:W-:Y:S02]  /*3d80*/  @P2 HADD2.F32 R136, -RZ, R49.reuse.H0_H0 ;  /* 0x20000031ff882230 */ /* 0x120fe40000004100 */
[----:B------:R-:W-:Y:S01]  /*3d90*/  FMUL.FTZ R44, R145, R116 ;  /* 0x00000074912c7220 */ /* 0x000fe20000410000 */
[----:B------:R-:W-:Y:S01]  /*3da0*/  FMUL.FTZ R46, R45, UR4 ;  /* 0x000000042d2e7c20 */ /* 0x000fe20008410000 */
[----:B------:R-:W-:Y:S02]  /*3db0*/  @P5 HADD2.F32 R49, -RZ, R49.H1_H1 ;  /* 0x30000031ff315230 */ /* 0x000fe40000004100 */
[--C-:B------:R-:W-:Y:S01]  /*3dc0*/  FFMA.FTZ R141, R140, R141, R143.reuse ;  /* 0x0000008d8c8d7223 */ /* 0x100fe2000001008f */
[----:B------:R-:W-:Y:S01]  /*3dd0*/  FMUL.FTZ R47, R44, UR4 ;  /* 0x000000042c2f7c20 */ /* 0x000fe20008410000 */
[-C--:B------:R-:W-:Y:S01]  /*3de0*/  FMUL.FTZ R45, R7, R46.reuse ;  /* 0x0000002e072d7220 */ /* 0x080fe20000410000 */
[----:B------:R-:W-:Y:S01]  /*3df0*/  LOP3.LUT P6, RZ, R65, 0xff, RZ, 0xc0, !PT ;  /* 0x000000ff41ff7812 */ /* 0x000fe200078cc0ff */
[----:B------:R-:W-:Y:S01]  /*3e00*/  @P5 FMUL.FTZ R133, R49, R46 ;  /* 0x0000002e31855220 */ /* 0x000fe20000410000 */
[----:B------:R-:W-:Y:S01]  /*3e10*/  FFMA.FTZ R49, R140, R139, R143 ;  /* 0x0000008b8c317223 */ /* 0x000fe2000001008f */
[----:B------:R-:W-:Y:S01]  /*3e20*/  FMUL.FTZ R44, R6, R47 ;  /* 0x0000002f062c7220 */ /* 0x000fe20000410000 */
[----:B------:R-:W-:Y:S01]  /*3e30*/  FSEL R139, R45, RZ, P5 ;  /* 0x000000ff2d8b7208 */ /* 0x000fe20002800000 */
[----:B------:R-:W-:-:S02]  /*3e40*/  HADD2.F32 R45, -RZ, R38.H0_H0 ;  /* 0x20000026ff2d7230 */ /* 0x000fc40000004100 */
[----:B------:R-:W-:Y:S01]  /*3e50*/  FADD.FTZ R49, -R49, R130 ;  /* 0x0000008231317221 */ /* 0x000fe20000010100 */
[----:B------:R-:W-:Y:S01]  /*3e60*/  @P2 FMUL.FTZ R134, R136, R47 ;  /* 0x0000002f88862220 */ /* 0x000fe20000410000 */
[C-C-:B------:R-:W-:Y:S01]  /*3e70*/  FFMA.FTZ R136, R140.reuse, R132, R143.reuse ;  /* 0x000000848c887223 */ /* 0x140fe2000001008f */
[----:B------:R-:W-:Y:S01]  /*3e80*/  LOP3.LUT P4, RZ, R65, 0xff00, RZ, 0xc0, !PT ;  /* 0x0000ff0041ff7812 */ /* 0x000fe2000788c0ff */
[----:B------:R-:W-:Y:S01]  /*3e90*/  FFMA.FTZ R0, R140, R0, R143 ;  /* 0x000000008c007223 */ /* 0x000fe2000001008f */
[----:B------:R-:W-:Y:S01]  /*3ea0*/  FSEL R132, R44, RZ, P2 ;  /* 0x000000ff2c847208 */ /* 0x000fe20001000000 */
[----:B------:R-:W-:Y:S01]  /*3eb0*/  FFMA.FTZ R147, R118, R49, R45 ;  /* 0x0000003176937223 */ /* 0x000fe2000001002d */
[----:B------:R-:W-:Y:S01]  /*3ec0*/  LOP3.LUT P3, RZ, R64, 0xff, RZ, 0xc0, !PT ;  /* 0x000000ff40ff7812 */ /* 0x000fe2000786c0ff */
[----:B------:R-:W-:Y:S01]  /*3ed0*/  FFMA.FTZ R138, R140, R138, R143 ;  /* 0x0000008a8c8a7223 */ /* 0x000fe2000001008f */
[C---:B------:R-:W-:Y:S01]  /*3ee0*/  LOP3.LUT P2, RZ, R64.reuse, 0xff00, RZ, 0xc0, !PT ;  /* 0x0000ff0040ff7812 */ /* 0x040fe2000784c0ff */
[----:B------:R-:W-:Y:S01]  /*3ef0*/  HADD2.F32 R45, -RZ, R38.H1_H1 ;  /* 0x30000026ff2d7230 */ /* 0x000fe20000004100 */
[----:B------:R-:W-:Y:S01]  /*3f00*/  ISETP.GE.U32.AND P1, PT, R64, RZ, PT ;  /* 0x000000ff4000720c */ /* 0x000fe20003f26070 */
[----:B------:R-:W-:Y:S01]  /*3f10*/  FADD.FTZ R137, -R137, R128 ;  /* 0x0000008089897221 */ /* 0x000fe20000010100 */
[----:B------:R-:W-:Y:S01]  /*3f20*/  FADD.FTZ R141, -R141, R54 ;  /* 0x000000368d8d7221 */ /* 0x000fe20000010100 */
[----:B------:R-:W-:Y:S01]  /*3f30*/  FADD.FTZ R131, -R0, R131 ;  /* 0x0000008300837221 */ /* 0x000fe20000010100 */
[----:B------:R-:W-:Y:S01]  /*3f40*/  HADD2.F32 R54, -RZ, R39.H1_H1 ;  /* 0x30000027ff367230 */ /* 0x000fe20000004100 */
[----:B------:R-:W-:Y:S01]  /*3f50*/  LOP3.LUT P5, RZ, R65, 0xff0000, RZ, 0xc0, !PT ;  /* 0x00ff000041ff7812 */ /* 0x000fe200078ac0ff */
[----:B------:R-:W-:-:S02]  /*3f60*/  HADD2.F32 R0, -RZ, R36.H0_H0 ;  /* 0x20000024ff007230 */ /* 0x000fc40000004100 */
[----:B------:R-:W-:Y:S01]  /*3f70*/  FADD.FTZ R129, -R136, R129 ;  /* 0x0000008188817221 */ /* 0x000fe20000010100 */
[----:B------:R-:W-:Y:S02]  /*3f80*/  HADD2.F32 R44, -RZ, R36.H1_H1 ;  /* 0x30000024ff2c7230 */ /* 0x000fe40000004100 */
[----:B------:R-:W-:Y:S01]  /*3f90*/  FADD.FTZ R55, -R138, R55 ;  /* 0x000000378a377221 */ /* 0x000fe20000010100 */
[----:B------:R-:W-:Y:S01]  /*3fa0*/  ISETP.GE.U32.AND.EX P1, PT, R65, 0x1000000, PT, P1 ;  /* 0x010000004100780c */ /* 0x000fe20003f26110 */
[----:B------:R-:W-:Y:S02]  /*3fb0*/  HADD2.F32 R46, -RZ, R39.H0_H0 ;  /* 0x20000027ff2e7230 */ /* 0x000fe40000004100 */
[C---:B------:R-:W-:Y:S01]  /*3fc0*/  FFMA.FTZ R138, R118.reuse, R137, R45 ;  /* 0x00000089768a7223 */ /* 0x040fe2000001002d */
[C---:B------:R-:W-:Y:S01]  /*3fd0*/  FFMA.FTZ R146, R118.reuse, R141, R54 ;  /* 0x0000008d76927223 */ /* 0x040fe20000010036 */
[C---:B------:R-:W-:Y:S01]  /*3fe0*/  FFMA.FTZ R137, R118.reuse, R131, R0 ;  /* 0x0000008376897223 */ /* 0x040fe20000010000 */
[----:B------:R-:W-:Y:S01]  /*3ff0*/  FFMA.FTZ R54, R118, R129, R44 ;  /* 0x0000008176367223 */ /* 0x000fe2000001002c */
[-C--:B------:R-:W-:Y:S01]  /*4000*/  FMUL.FTZ R0, R147, R116.reuse ;  /* 0x0000007493007220 */ /* 0x080fe20000410000 */
[----:B------:R-:W-:Y:S01]  /*4010*/  FMUL.FTZ R44, R138, R116 ;  /* 0x000000748a2c7220 */ /* 0x000fe20000410000 */
[----:B------:R-:W-:Y:S01]  /*4020*/  FFMA.FTZ R149, R118, R55, R46 ;  /* 0x0000003776957223 */ /* 0x000fe2000001002e */
[----:B------:R-:W-:-:S02]  /*4030*/  @P6 HADD2.F32 R46, -RZ, R50.H0_H0 ;  /* 0x20000032ff2e6230 */ /* 0x000fc40000004100 */
[----:B------:R-:W-:Y:S01]  /*4040*/  FMUL.FTZ R55, R0, UR4 ;  /* 0x0000000400377c20 */ /* 0x000fe20008410000 */
[----:B------:R-:W-:Y:S01]  /*4050*/  @P4 HADD2.F32 R45, -RZ, R50.H1_H1 ;  /* 0x30000032ff2d4230 */ /* 0x000fe20000004100 */
[----:B------:R-:W-:Y:S01]  /*4060*/  CS2R R130, SRZ ;  /* 0x0000000000827805 */ /* 0x000fe2000001ff00 */
[--C-:B------:R-:W-:Y:S01]  /*4070*/  @P3 HADD2.F32 R50, -RZ, R48.reuse.H0_H0 ;  /* 0x20000030ff323230 */ /* 0x100fe20000004100 */
[----:B------:R-:W-:Y:S01]  /*4080*/  CS2R R128, SRZ ;  /* 0x0000000000807805 */ /* 0x000fe2000001ff00 */
[----:B------:R-:W-:Y:S02]  /*4090*/  @P2 HADD2.F32 R141, -RZ, R48.H1_H1 ;  /* 0x30000030ff8d2230 */ /* 0x000fe40000004100 */
[----:B------:R-:W-:Y:S01]  /*40a0*/  FMUL.FTZ R48, R44, UR4 ;  /* 0x000000042c307c20 */ /* 0x000fe20008410000 */
[-C--:B------:R-:W-:Y:S01]  /*40b0*/  FMUL.FTZ R47, R146, R116.reuse ;  /* 0x00000074922f7220 */ /* 0x080fe20000410000 */
[----:B------:R-:W-:Y:S01]  /*40c0*/  FMUL.FTZ R44, R137, R116 ;  /* 0x00000074892c7220 */ /* 0x000fe20000410000 */
[----:B------:R-:W-:-:S02]  /*40d0*/  @P5 HADD2.F32 R144, -RZ, R51.H0_H0 ;  /* 0x20000033ff905230 */ /* 0x000fc40000004100 */
[----:B------:R-:W-:Y:S01]  /*40e0*/  @P6 FMUL.FTZ R130, R46, R55 ;  /* 0x000000372e826220 */ /* 0x000fe20000410000 */
[----:B------:R-:W-:Y:S01]  /*40f0*/  @P4 FMUL.FTZ R129, R45, R48 ;  /* 0x000000302d814220 */ /* 0x000fe20000410000 */
[----:B------:R-:W-:Y:S02]  /*4100*/  @P1 HADD2.F32 R51, -RZ, R51.H1_H1 ;  /* 0x30000033ff331230 */ /* 0x000fe40000004100 */
[-C--:B------:R-:W-:Y:S01]  /*4110*/  FMUL.FTZ R46, R149, R116.reuse ;  /* 0x00000074952e7220 */ /* 0x080fe20000410000 */
[----:B------:R-:W-:Y:S01]  /*4120*/  FMUL.FTZ R45, R54, R116 ;  /* 0x00000074362d7220 */ /* 0x000fe20000410000 */
[----:B------:R-:W-:Y:S01]  /*4130*/  FMUL.FTZ R136, R47, UR4 ;  /* 0x000000042f887c20 */ /* 0x000fe20008410000 */
[----:B------:R-:W-:Y:S01]  /*4140*/  FMUL.FTZ R49, R44, UR4 ;  /* 0x000000042c317c20 */ /* 0x000fe20008410000 */
[----:B------:R-:W-:Y:S01]  /*4150*/  FMUL.FTZ R65, R46, UR4 ;  /* 0x000000042e417c20 */ /* 0x000fe20008410000 */
[----:B------:R-:W-:Y:S01]  /*4160*/  FMUL.FTZ R64, R45, UR4 ;  /* 0x000000042d407c20 */ /* 0x000fe20008410000 */
[----:B------:R-:W-:Y:S01]  /*4170*/  MOV R0, RZ ;  /* 0x000000ff00007202 */ /* 0x000fe20000000f00 */
[----:B------:R-:W-:Y:S01]  /*4180*/  @P1 FMUL.FTZ R135, R51, R136 ;  /* 0x0000008833871220 */ /* 0x000fe20000410000 */
[----:B------:R-:W-:Y:S01]  /*4190*/  @P3 FMUL.FTZ R0, R50, R49 ;  /* 0x0000003132003220 */ /* 0x000fe20000410000 */
[----:B------:R-:W-:Y:S01]  /*41a0*/  FMUL.FTZ R51, R9, R48 ;  /* 0x0000003009337220 */ /* 0x000fe20000410000 */
[----:B------:R-:W-:Y:S01]  /*41b0*/  F2FP.F16.F32.PACK_AB R44, R54, R137 ;  /* 0x00000089362c723e */ /* 0x000fe200000000ff */
[----:B------:R-:W-:Y:S01]  /*41c0*/  FMUL.FTZ R50, R8, R55 ;  /* 0x0000003708327220 */ /* 0x000fe20000410000 */
[----:B------:R-:W-:Y:S01]  /*41d0*/  FMUL.FTZ R48, R4, R49 ;  /* 0x0000003104307220 */ /* 0x000fe20000410000 */
[-C--:B------:R-:W-:Y:S01]  /*41e0*/  FMUL.FTZ R54, R10, R65.reuse ;  /* 0x000000410a367220 */ /* 0x080fe20000410000 */
[----:B------:R-:W-:Y:S01]  /*41f0*/  FMUL.FTZ R55, R11, R136 ;  /* 0x000000880b377220 */ /* 0x000fe20000410000 */
[-C--:B------:R-:W-:Y:S01]  /*4200*/  FMUL.FTZ R49, R5, R64.reuse ;  /* 0x0000004005317220 */ /* 0x080fe20000410000 */
[----:B------:R-:W-:Y:S01]  /*4210*/  @P5 FMUL.FTZ R128, R144, R65 ;  /* 0x0000004190805220 */ /* 0x000fe20000410000 */
[----:B------:R-:W-:Y:S01]  /*4220*/  FSEL R50, R50, RZ, P6 ;  /* 0x000000ff32327208 */ /* 0x000fe20003000000 */
        /* <DEDUP_REMOVED lines=13> */
.L_x_5956:
        /* <DEDUP_REMOVED lines=13> */
[----:B0-----:R-:W-:Y:S02]  /*43d0*/  HADD2.F32 R45, -RZ, R41.H0_H0 ;  /* 0x20000029ff2d7230 */ /* 0x001fe40000004100 */
[----:B------:R-:W-:Y:S01]  /*43e0*/  FFMA.FTZ R46, R140, R120, R143 ;  /* 0x000000788c2e7223 */ /* 0x000fe2000001008f */
[----:B------:R-:W-:Y:S01]  /*43f0*/  FADD.FTZ R63, -R122, R63 ;  /* 0x0000003f7a3f7221 */ /* 0x000fe20000010100 */
[----:B------:R-:W-:Y:S01]  /*4400*/  HFMA2 R120, -RZ, RZ, 0, 0 ;  /* 0x00000000ff787431 */ /* 0x000fe200000001ff */
[----:B------:R-:W-:Y:S01]  /*4410*/  ISETP.GE.U32.AND P2, PT, R2, RZ, PT ;  /* 0x000000ff0200720c */ /* 0x000fe20003f46070 */
[----:B------:R-:W-:Y:S01]  /*4420*/  FFMA.FTZ R123, R140, R123, R143 ;  /* 0x0000007b8c7b7223 */ /* 0x000fe2000001008f */
[----:B------:R-:W-:Y:S01]  /*4430*/  FFMA.FTZ R63, R118, R63, R45 ;  /* 0x0000003f763f7223 */ /* 0x000fe2000001002d */
[C---:B------:R-:W-:Y:S01]  /*4440*/  LOP3.LUT P3, RZ, R3.reuse, 0xff, RZ, 0xc0, !PT ;  /* 0x000000ff03ff7812 */ /* 0x040fe2000786c0ff */
[----:B------:R-:W-:Y:S01]  /*4450*/  FFMA.FTZ R48, R140, R124, R143 ;  /* 0x0000007c8c307223 */ /* 0x000fe2000001008f */
[----:B------:R-:W-:Y:S01]  /*4460*/  LOP3.LUT P6, RZ, R3, 0xff00, RZ, 0xc0, !PT ;  /* 0x0000ff0003ff7812 */ /* 0x000fe200078cc0ff */
[----:B------:R-:W-:Y:S01]  /*4470*/  FMUL.FTZ R44, R63, R116 ;  /* 0x000000743f2c7220 */ /* 0x000fe20000410000 */
[----:B------:R-:W-:Y:S01]  /*4480*/  ISETP.GE.U32.AND.EX P2, PT, R3, 0x1000000, PT, P2 ;  /* 0x010000000300780c */ /* 0x000fe20003f46120 */
[----:B-----5:R-:W-:-:S02]  /*4490*/  @P5 HADD2.F32 R45, -RZ, R53.H0_H0 ;  /* 0x20000035ff2d5230 */ /* 0x020fc40000004100 */
[----:B------:R-:W-:Y:S01]  /*44a0*/  FADD.FTZ R50, -R123, R62 ;  /* 0x0000003e7b327221 */ /* 0x000fe20000010100 */
[----:B------:R-:W-:Y:S01]  /*44b0*/  FMUL.FTZ R44, R44, UR4 ;  /* 0x000000042c2c7c20 */ /* 0x000fe20008410000 */
[----:B------:R-:W-:Y:S01]  /*44c0*/  LOP3.LUT P4, RZ, R2, 0xff000000, RZ, 0xc0, !PT ;  /* 0xff00000002ff7812 */ /* 0x000fe2000788c0ff */
[----:B------:R-:W-:Y:S01]  /*44d0*/  FADD.FTZ R48, -R48, R61 ;  /* 0x0000003d30307221 */ /* 0x000fe20000010100 */
[----:B------:R-:W-:Y:S01]  /*44e0*/  LOP3.LUT R47, R2, 0xff, RZ, 0xc0, !PT ;  /* 0x000000ff022f7812 */ /* 0x000fe200078ec0ff */
[----:B------:R-:W-:Y:S01]  /*44f0*/  @P5 FMUL.FTZ R120, R44, R45 ;  /* 0x0000002d2c785220 */ /* 0x000fe20000410000 */
[----:B------:R-:W-:Y:S01]  /*4500*/  FMUL.FTZ R44, R14, R44 ;  /* 0x0000002c0e2c7220 */ /* 0x000fe20000410000 */
[----:B------:R-:W-:Y:S01]  /*4510*/  HADD2.F32 R45, -RZ, R42.H0_H0 ;  /* 0x2000002aff2d7230 */ /* 0x000fe20000004100 */
[----:B------:R-:W-:Y:S01]  /*4520*/  LOP3.LUT R49, R2, 0xff00, RZ, 0xc0, !PT ;  /* 0x0000ff0002317812 */ /* 0x000fe200078ec0ff */
[----:B------:R-:W-:Y:S01]  /*4530*/  FADD.FTZ R124, -R46, R57 ;  /* 0x000000392e7c7221 */ /* 0x000fe20000010100 */
[----:B------:R-:W-:Y:S01]  /*4540*/  FFMA.FTZ R121, R140, R121, R143 ;  /* 0x000000798c797223 */ /* 0x000fe2000001008f */
[----:B------:R-:W-:Y:S01]  /*4550*/  FSEL R119, R44, RZ, P5 ;  /* 0x000000ff2c777208 */ /* 0x000fe20002800000 */
[----:B------:R-:W-:Y:S01]  /*4560*/  FFMA.FTZ R57, R118, R48, R45 ;  /* 0x0000003076397223 */ /* 0x000fe2000001002d */
[----:B------:R-:W-:Y:S01]  /*4570*/  LOP3.LUT P5, RZ, R3, 0xff0000, RZ, 0xc0, !PT ;  /* 0x00ff000003ff7812 */ /* 0x000fe200078ac0ff */
[----:B------:R-:W-:-:S02]  /*4580*/  HADD2.F32 R3, -RZ, R41.H1_H1 ;  /* 0x30000029ff037230 */ /* 0x000fc40000004100 */
[----:B------:R-:W-:Y:S02]  /*4590*/  HFMA2 R62, -RZ, RZ, 0, 0 ;  /* 0x00000000ff3e7431 */ /* 0x000fe400000001ff */
[----:B------:R-:W-:Y:S02]  /*45a0*/  @P4 HADD2.F32 R53, -RZ, R53.H1_H1 ;  /* 0x30000035ff354230 */ /* 0x000fe40000004100 */
[----:B------:R-:W-:Y:S01]  /*45b0*/  FFMA.FTZ R125, R140, R125, R143 ;  /* 0x0000007d8c7d7223 */ /* 0x000fe2000001008f */
[----:B------:R-:W-:Y:S01]  /*45c0*/  FADD.FTZ R48, -R121, R56 ;  /* 0x0000003879307221 */ /* 0x000fe20000010100 */
[----:B------:R-:W-:Y:S01]  /*45d0*/  FFMA.FTZ R50, R118, R50, R3 ;  /* 0x0000003276327223 */ /* 0x000fe20000010003 */
[-C--:B------:R-:W-:Y:S01]  /*45e0*/  FMUL.FTZ R3, R57, R116.reuse ;  /* 0x0000007439037220 */ /* 0x080fe20000410000 */
[----:B------:R-:W-:Y:S01]  /*45f0*/  MOV R61, RZ ;  /* 0x000000ff003d7202 */ /* 0x000fe20000000f00 */
[----:B------:R-:W-:Y:S01]  /*4600*/  FFMA.FTZ R127, R140, R127, R143 ;  /* 0x0000007f8c7f7223 */ /* 0x000fe2000001008f */
[----:B------:R-:W-:Y:S01]  /*4610*/  FMUL.FTZ R2, R50, R116 ;  /* 0x0000007432027220 */ /* 0x000fe20000410000 */
[----:B------:R-:W-:Y:S01]  /*4620*/  FMUL.FTZ R45, R3, UR4 ;  /* 0x00000004032d7c20 */ /* 0x000fe20008410000 */
[----:B------:R-:W-:-:S02]  /*4630*/  @P3 HADD2.F32 R3, -RZ, R54.H0_H0 ;  /* 0x20000036ff033230 */ /* 0x000fc40000004100 */
[----:B------:R-:W-:Y:S01]  /*4640*/  FFMA.FTZ R126, R140, R126, R143 ;  /* 0x0000007e8c7e7223 */ /* 0x000fe2000001008f */
[----:B------:R-:W-:Y:S01]  /*4650*/  FMUL.FTZ R46, R2, UR4 ;  /* 0x00000004022e7c20 */ /* 0x000fe20008410000 */
[----:B------:R-:W-:Y:S01]  /*4660*/  FMUL.FTZ R44, R16, R45 ;  /* 0x0000002d102c7220 */ /* 0x000fe20000410000 */
[----:B------:R-:W-:Y:S01]  /*4670*/  FADD.FTZ R125, -R125, R58 ;  /* 0x0000003a7d7d7221 */ /* 0x000fe20000010100 */
[----:B------:R-:W-:Y:S01]  /*4680*/  @P3 FMUL.FTZ R62, R45, R3 ;  /* 0x000000032d3e3220 */ /* 0x000fe20000410000 */
[----:B------:R-:W-:Y:S01]  /*4690*/  FMUL.FTZ R2, R15, R46 ;  /* 0x0000002e0f027220 */ /* 0x000fe20000410000 */
[----:B------:R-:W-:Y:S01]  /*46a0*/  @P4 FMUL.FTZ R61, R46, R53 ;  /* 0x000000352e3d4220 */ /* 0x000fe20000410000 */
[--C-:B------:R-:W-:Y:S02]  /*46b0*/  HADD2.F32 R51, -RZ, R43.reuse.H1_H1 ;  /* 0x3000002bff337230 */ /* 0x100fe40000004100 */
[----:B------:R-:W-:Y:S01]  /*46c0*/  FADD.FTZ R122, -R127, R60 ;  /* 0x0000003c7f7a7221 */ /* 0x000fe20000010100 */
[----:B------:R-:W-:Y:S01]  /*46d0*/  FSEL R58, R44, RZ, P3 ;  /* 0x000000ff2c3a7208 */ /* 0x000fe20001800000 */
[----:B------:R-:W-:Y:S01]  /*46e0*/  HADD2.F32 R3, -RZ, R40.H0_H0 ;  /* 0x20000028ff037230 */ /* 0x000fe20000004100 */
[----:B------:R-:W-:Y:S01]  /*46f0*/  FSEL R56, R2, RZ, P4 ;  /* 0x000000ff02387208 */ /* 0x000fe20002000000 */
[----:B------:R-:W-:Y:S01]  /*4700*/  FADD.FTZ R126, -R126, R59 ;  /* 0x0000003b7e7e7221 */ /* 0x000fe20000010100 */
[----:B------:R-:W-:Y:S01]  /*4710*/  ISETP.NE.U32.AND P4, PT, R47, RZ, PT ;  /* 0x000000ff2f00720c */ /* 0x000fe20003f85070 */
[----:B------:R-:W-:Y:S01]  /*4720*/  HADD2.F32 R47, -RZ, R42.H1_H1 ;  /* 0x3000002aff2f7230 */ /* 0x000fe20000004100 */
[----:B------:R-:W-:Y:S01]  /*4730*/  ISETP.NE.U32.AND P3, PT, R49, RZ, PT ;  /* 0x000000ff3100720c */ /* 0x000fe20003f65070 */
[----:B------:R-:W-:Y:S01]  /*4740*/  HADD2.F32 R49, -RZ, R43.H0_H0 ;  /* 0x2000002bff317230 */ /* 0x000fe20000004100 */
[----:B------:R-:W-:Y:S01]  /*4750*/  ISETP.NE.AND.EX P4, PT, RZ, RZ, PT, P4 ;  /* 0x000000ffff00720c */ /* 0x000fe20003f85340 */
[C---:B------:R-:W-:Y:S01]  /*4760*/  FFMA.FTZ R122, R118.reuse, R122, R51 ;  /* 0x0000007a767a7223 */ /* 0x040fe20000010033 */
[C---:B------:R-:W-:Y:S01]  /*4770*/  FFMA.FTZ R59, R118.reuse, R125, R47 ;  /* 0x0000007d763b7223 */ /* 0x040fe2000001002f */
[----:B------:R-:W-:Y:S01]  /*4780*/  ISETP.NE.AND.EX P3, PT, RZ, RZ, PT, P3 ;  /* 0x000000ffff00720c */ /* 0x000fe20003f65330 */
[----:B------:R-:W-:Y:S01]  /*4790*/  FFMA.FTZ R51, R118, R48, R3 ;  /* 0x0000003076337223 */ /* 0x000fe20000010003 */
[----:B------:R-:W-:-:S02]  /*47a0*/  HADD2.F32 R45, -RZ, R40.H1_H1 ;  /* 0x30000028ff2d7230 */ /* 0x000fc40000004100 */
[----:B------:R-:W-:Y:S01]  /*47b0*/  FMUL.FTZ R3, R59, R116 ;  /* 0x000000743b037220 */ /* 0x000fe20000410000 */
[----:B------:R-:W-:Y:S01]  /*47c0*/  FFMA.FTZ R121, R118, R126, R49 ;  /* 0x0000007e76797223 */ /* 0x000fe20000010031 */
[----:B------:R-:W-:Y:S02]  /*47d0*/  @P6 HADD2.F32 R54, -RZ, R54.H1_H1 ;  /* 0x30000036ff366230 */ /* 0x000fe40000004100 */
[----:B------:R-:W-:Y:S01]  /*47e0*/  FMUL.FTZ R49, R122, R116 ;  /* 0x000000747a317220 */ /* 0x000fe20000410000 */
[----:B------:R-:W-:Y:S01]  /*47f0*/  FMUL.FTZ R60, R3, UR4 ;  /* 0x00000004033c7c20 */ /* 0x000fe20008410000 */
[----:B------:R-:W-:Y:S01]  /*4800*/  FFMA.FTZ R118, R118, R124, R45 ;  /* 0x0000007c76767223 */ /* 0x000fe2000001002d */
[----:B------:R-:W-:Y:S01]  /*4810*/  MOV R2, RZ ;  /* 0x000000ff00027202 */ /* 0x000fe20000000f00 */
[-C--:B------:R-:W-:Y:S01]  /*4820*/  FMUL.FTZ R47, R121, R116.reuse ;  /* 0x00000074792f7220 */ /* 0x080fe20000410000 */
[----:B------:R-:W-:Y:S01]  /*4830*/  FMUL.FTZ R44, R51, R116 ;  /* 0x00000074332c7220 */ /* 0x000fe20000410000 */
[----:B------:R-:W-:Y:S01]  /*4840*/  @P6 FMUL.FTZ R2, R60, R54 ;  /* 0x000000363c026220 */ /* 0x000fe20000410000 */
[----:B------:R-:W-:-:S02]  /*4850*/  @P5 HADD2.F32 R48, -RZ, R55.H0_H0 ;  /* 0x20000037ff305230 */ /* 0x000fc40000004100 */
[----:B------:R-:W-:Y:S02]  /*4860*/  HFMA2 R54, -RZ, RZ, 0, 0 ;  /* 0x00000000ff367431 */ /* 0x000fe400000001ff */
[----:B------:R-:W-:Y:S01]  /*4870*/  FMUL.FTZ R116, R118, R116 ;  /* 0x0000007476747220 */ /* 0x000fe20000410000 */
[----:B------:R-:W-:Y:S02]  /*4880*/  @P2 HADD2.F32 R55, -RZ, R55.H1_H1 ;  /* 0x30000037ff372230 */ /* 0x000fe40000004100 */
[----:B------:R-:W-:Y:S01]  /*4890*/  FMUL.FTZ R124, R49, UR4 ;  /* 0x00000004317c7c20 */ /* 0x000fe20008410000 */
[--C-:B------:R-:W-:Y:S02]  /*48a0*/  @P4 HADD2.F32 R45, -RZ, R52.reuse.H0_H0 ;  /* 0x20000034ff2d4230 */ /* 0x100fe40000004100 */
[----:B------:R-:W-:Y:S01]  /*48b0*/  FMUL.FTZ R123, R47, UR4 ;  /* 0x000000042f7b7c20 */ /* 0x000fe20008410000 */
[----:B------:R-:W-:Y:S01]  /*48c0*/  FMUL.FTZ R49, R44, UR4 ;  /* 0x000000042c317c20 */ /* 0x000fe20008410000 */
[----:B------:R-:W-:Y:S01]  /*48d0*/  @P3 HADD2.F32 R46, -RZ, R52.H1_H1 ;  /* 0x30000034ff2e3230 */ /* 0x000fe20000004100 */
[----:B------:R-:W-:Y:S01]  /*48e0*/  CS2R R52, SRZ ;  /* 0x0000000000347805 */ /* 0x000fe2000001ff00 */
[----:B------:R-:W-:Y:S01]  /*48f0*/  FMUL.FTZ R116, R116, UR4 ;  /* 0x0000000474747c20 */ /* 0x000fe20008410000 */
[----:B------:R-:W-:Y:S01]  /*4900*/  F2FP.F16.F32.PACK_AB R44, R118, R51 ;  /* 0x00000033762c723e */ /* 0x000fe200000000ff */
[----:B------:R-:W-:Y:S01]  /*4910*/  @P5 FMUL.FTZ R53, R123, R48 ;  /* 0x000000307b355220 */ /* 0x000fe20000410000 */
[----:B------:R-:W-:Y:S01]  /*4920*/  @P2 FMUL.FTZ R54, R124, R55 ;  /* 0x000000377c362220 */ /* 0x000fe20000410000 */
[----:B------:R-:W-:Y:S01]  /*4930*/  @P4 FMUL.FTZ R52, R49, R45 ;  /* 0x0000002d31344220 */ /* 0x000fe20000410000 */
[----:B------:R-:W-:Y:S01]  /*4940*/  FMUL.FTZ R51, R18, R123 ;  /* 0x0000007b12337220 */ /* 0x000fe20000410000 */
[----:B------:R-:W-:Y:S01]  /*4950*/  F2FP.F16.F32.PACK_AB R45, R50, R63 ;  /* 0x0000003f322d723e */ /* 0x000fe200000000ff */
[----:B------:R-:W-:Y:S01]  /*4960*/  FMUL.FTZ R55, R19, R124 ;  /* 0x0000007c13377220 */ /* 0x000fe20000410000 */
[----:B------:R-:W-:Y:S01]  /*4970*/  FMUL.FTZ R48, R12, R49 ;  /* 0x000000310c307220 */ /* 0x000fe20000410000 */
[----:B------:R-:W-:Y:S01]  /*4980*/  FMUL.FTZ R50, R17, R60 ;  /* 0x0000003c11327220 */ /* 0x000fe20000410000 */
[----:B------:R-:W-:Y:S01]  /*4990*/  FMUL.FTZ R49, R13, R116 ;  /* 0x000000740d317220 */ /* 0x000fe20000410000 */
[----:B------:R-:W-:Y:S01]  /*49a0*/  MOV R3, RZ ;  /* 0x000000ff00037202 */ /* 0x000fe20000000f00 */
[----:B------:R-:W-:Y:S01]  /*49b0*/  @P3 FMUL.FTZ R3, R116, R46 ;  /* 0x0000002e74033220 */ /* 0x000fe20000410000 */
        /* <DEDUP_REMOVED lines=10> */
[----:B------:R-:W-:Y:S01]  /*4a60*/  F2FP.F16.F32.PACK_AB R48, R55, R48 ;  /* 0x000000303730723e */ /* 0x000fe200000000ff */
[----:B------:R-:W-:Y:S06]  /*4a70*/  BRA `(.L_x_5958) ;  /* 0x0000000400907947 */ /* 0x000fec0003800000 */
.L_x_5957:
[C-C-:B------:R-:W-:Y:S01]  /*4a80*/  FFMA.FTZ R122, R140.reuse, R122, R143.reuse ;  /* 0x0000007a8c7a7223 */ /* 0x140fe2000001008f */
[C-C-:B------:R-:W-:Y:S01]  /*4a90*/  FFMA.FTZ R123, R140.reuse, R123, R143.reuse ;  /* 0x0000007b8c7b7223 */ /* 0x140fe2000001008f */
[----:B------:R-:W-:Y:S01]  /*4aa0*/  FFMA.FTZ R124, R140, R124, R143 ;  /* 0x0000007c8c7c7223 */ /* 0x000fe2000001008f */
[--C-:B0-----:R-:W-:Y:S02]  /*4ab0*/  HADD2.F32 R49, -RZ, R41.reuse.H0_H0 ;  /* 0x20000029ff317230 */ /* 0x101fe40000004100 */
[----:B------:R-:W-:Y:S01]  /*4ac0*/  FADD.FTZ R63, -R122, R63 ;  /* 0x0000003f7a3f7221 */ /* 0x000fe20000010100 */
[----:B------:R-:W-:Y:S01]  /*4ad0*/  HADD2.F32 R48, -RZ, R41.H1_H1 ;  /* 0x30000029ff307230 */ /* 0x000fe20000004100 */
[C---:B------:R-:W-:Y:S01]  /*4ae0*/  LOP3.LUT P2, RZ, R2.reuse, 0xff0000, RZ, 0xc0, !PT ;  /* 0x00ff000002ff7812 */ /* 0x040fe2000784c0ff */
[----:B------:R-:W-:Y:S01]  /*4af0*/  HADD2.F32 R50, -RZ, R42.H0_H0 ;  /* 0x2000002aff327230 */ /* 0x000fe20000004100 */
[----:B------:R-:W-:Y:S01]  /*4b00*/  LOP3.LUT P3, RZ, R2, 0xff000000, RZ, 0xc0, !PT ;  /* 0xff00000002ff7812 */ /* 0x000fe2000786c0ff */
[----:B------:R-:W-:Y:S01]  /*4b10*/  FADD.FTZ R123, -R123, R62 ;  /* 0x0000003e7b7b7221 */ /* 0x000fe20000010100 */
[----:B------:R-:W-:Y:S01]  /*4b20*/  FADD.FTZ R61, -R124, R61 ;  /* 0x0000003d7c3d7221 */ /* 0x000fe20000010100 */
[C---:B------:R-:W-:Y:S01]  /*4b30*/  FFMA.FTZ R49, R118.reuse, R63, R49 ;  /* 0x0000003f76317223 */ /* 0x040fe20000010031 */
[----:B------:R-:W-:Y:S01]  /*4b40*/  LOP3.LUT P6, RZ, R3, 0xff, RZ, 0xc0, !PT ;  /* 0x000000ff03ff7812 */ /* 0x000fe200078cc0ff */
[C---:B------:R-:W-:Y:S01]  /*4b50*/  FFMA.FTZ R123, R118.reuse, R123, R48 ;  /* 0x0000007b767b7223 */ /* 0x040fe20000010030 */
[----:B------:R-:W-:Y:S01]  /*4b60*/  FFMA.FTZ R51, R118, R61, R50 ;  /* 0x0000003d76337223 */ /* 0x000fe20000010032 */
[----:B------:R-:W-:Y:S01]  /*4b70*/  FMUL.FTZ R48, R116, R49 ;  /* 0x0000003174307220 */ /* 0x000fe20000410000 */
[--C-:B------:R-:W-:Y:S01]  /*4b80*/  FFMA.FTZ R124, R140, R120, R143.reuse ;  /* 0x000000788c7c7223 */ /* 0x100fe2000001008f */
[C---:B------:R-:W-:Y:S01]  /*4b90*/  FMUL.FTZ R49, R116.reuse, R123 ;  /* 0x0000007b74317220 */ /* 0x040fe20000410000 */
[----:B------:R-:W-:Y:S01]  /*4ba0*/  FMUL.FTZ R50, R116, R51 ;  /* 0x0000003374327220 */ /* 0x000fe20000410000 */
[----:B------:R-:W-:Y:S01]  /*4bb0*/  FMUL.FTZ R51, R48, UR4 ;  /* 0x0000000430337c20 */ /* 0x000fe20008410000 */
[----:B------:R-:W-:Y:S01]  /*4bc0*/  FFMA.FTZ R136, R140, R126, R143 ;  /* 0x0000007e8c887223 */ /* 0x000fe2000001008f */
[----:B------:R-:W-:-:S02]  /*4bd0*/  HFMA2 R120, -RZ, RZ, 0, 0 ;  /* 0x00000000ff787431 */ /* 0x000fc400000001ff */
[--C-:B-----5:R-:W-:Y:S02]  /*4be0*/  @P2 HADD2.F32 R126, -RZ, R53.reuse.H0_H0 ;  /* 0x20000035ff7e2230 */ /* 0x120fe40000004100 */
[----:B------:R-:W-:Y:S01]  /*4bf0*/  FMUL.FTZ R122, R49, UR4 ;  /* 0x00000004317a7c20 */ /* 0x000fe20008410000 */
[----:B------:R-:W-:Y:S02]  /*4c00*/  @P3 HADD2.F32 R63, -RZ, R53.H1_H1 ;  /* 0x30000035ff3f3230 */ /* 0x000fe40000004100 */
[----:B------:R-:W-:Y:S01]  /*4c10*/  FMUL.FTZ R53, R50, UR4 ;  /* 0x0000000432357c20 */ /* 0x000fe20008410000 */
[----:B------:R-:W-:Y:S01]  /*4c20*/  FMUL.FTZ R48, R14, R51 ;  /* 0x000000330e307220 */ /* 0x000fe20000410000 */
[----:B------:R-:W-:Y:S01]  /*4c30*/  MOV R61, RZ ;  /* 0x000000ff003d7202 */ /* 0x000fe20000000f00 */
[----:B------:R-:W-:Y:S02]  /*4c40*/  HFMA2 R62, -RZ, RZ, 0, 0 ;  /* 0x00000000ff3e7431 */ /* 0x000fe400000001ff */
[----:B------:R-:W-:-:S02]  /*4c50*/  @P6 HADD2.F32 R132, -RZ, R54.H0_H0 ;  /* 0x20000036ff846230 */ /* 0x000fc40000004100 */
[-C--:B------:R-:W-:Y:S01]  /*4c60*/  @P3 FMUL.FTZ R61, R63, R122.reuse ;  /* 0x0000007a3f3d3220 */ /* 0x080fe20000410000 */
[----:B------:R-:W-:Y:S01]  /*4c70*/  FMUL.FTZ R50, R16, R53 ;  /* 0x0000003510327220 */ /* 0x000fe20000410000 */
[----:B------:R-:W-:Y:S01]  /*4c80*/  @P2 FMUL.FTZ R120, R126, R51 ;  /* 0x000000337e782220 */ /* 0x000fe20000410000 */
[----:B------:R-:W-:Y:S01]  /*4c90*/  FSEL R63, R48, RZ, P2 ;  /* 0x000000ff303f7208 */ /* 0x000fe20001000000 */
[--C-:B------:R-:W-:Y:S01]  /*4ca0*/  FFMA.FTZ R125, R140, R125, R143.reuse ;  /* 0x0000007d8c7d7223 */ /* 0x100fe2000001008f */
[----:B------:R-:W-:Y:S01]  /*4cb0*/  ISETP.GE.U32.AND P2, PT, R2, RZ, PT ;  /* 0x000000ff0200720c */ /* 0x000fe20003f46070 */
[----:B------:R-:W-:Y:S01]  /*4cc0*/  @P6 FMUL.FTZ R62, R132, R53 ;  /* 0x00000035843e6220 */ /* 0x000fe20000410000 */
[----:B------:R-:W-:Y:S01]  /*4cd0*/  FMUL.FTZ R49, R15, R122 ;  /* 0x0000007a0f317220 */ /* 0x000fe20000410000 */
[----:B------:R-:W-:Y:S01]  /*4ce0*/  FSEL R119, R50, RZ, P6 ;  /* 0x000000ff32777208 */ /* 0x000fe20003000000 */
[C-C-:B------:R-:W-:Y:S01]  /*4cf0*/  FFMA.FTZ R121, R140.reuse, R121, R143.reuse ;  /* 0x000000798c797223 */ /* 0x140fe2000001008f */
[----:B------:R-:W-:Y:S01]  /*4d00*/  LOP3.LUT P5, RZ, R3, 0xff00, RZ, 0xc0, !PT ;  /* 0x0000ff0003ff7812 */ /* 0x000fe200078ac0ff */
[----:B------:R-:W-:Y:S01]  /*4d10*/  FADD.FTZ R125, -R125, R58 ;  /* 0x0000003a7d7d7221 */ /* 0x000fe20000010100 */
[C---:B------:R-:W-:Y:S01]  /*4d20*/  LOP3.LUT P6, RZ, R3.reuse, 0xff0000, RZ, 0xc0, !PT ;  /* 0x00ff000003ff7812 */ /* 0x040fe200078cc0ff */
[----:B------:R-:W-:Y:S01]  /*4d30*/  FFMA.FTZ R127, R140, R127, R143 ;  /* 0x0000007f8c7f7223 */ /* 0x000fe2000001008f */
[----:B------:R-:W-:Y:S01]  /*4d40*/  ISETP.GE.U32.AND.EX P2, PT, R3, 0x1000000, PT, P2 ;  /* 0x010000000300780c */ /* 0x000fe20003f46120 */
[----:B------:R-:W-:Y:S01]  /*4d50*/  HADD2.F32 R3, -RZ, R42.H1_H1 ;  /* 0x3000002aff037230 */ /* 0x000fe20000004100 */
[----:B------:R-:W-:Y:S01]  /*4d60*/  FSEL R122, R49, RZ, P3 ;  /* 0x000000ff317a7208 */ /* 0x000fe20001800000 */
[----:B------:R-:W-:Y:S01]  /*4d70*/  FADD.FTZ R121, -R121, R56 ;  /* 0x0000003879797221 */ /* 0x000fe20000010100 */
[C---:B------:R-:W-:Y:S01]  /*4d80*/  LOP3.LUT P4, RZ, R2.reuse, 0xff, RZ, 0xc0, !PT ;  /* 0x000000ff02ff7812 */ /* 0x040fe2000788c0ff */
[--C-:B------:R-:W-:Y:S01]  /*4d90*/  HADD2.F32 R48, -RZ, R40.reuse.H1_H1 ;  /* 0x30000028ff307230 */ /* 0x100fe20000004100 */
[----:B------:R-:W-:Y:S01]  /*4da0*/  LOP3.LUT P3, RZ, R2, 0xff00, RZ, 0xc0, !PT ;  /* 0x0000ff0002ff7812 */ /* 0x000fe2000786c0ff */
[----:B------:R-:W-:-:S02]  /*4db0*/  HADD2.F32 R2, -RZ, R40.H0_H0 ;  /* 0x20000028ff027230 */ /* 0x000fc40000004100 */
[----:B------:R-:W-:Y:S01]  /*4dc0*/  FFMA.FTZ R3, R118, R125, R3 ;  /* 0x0000007d76037223 */ /* 0x000fe20000010003 */
[--C-:B------:R-:W-:Y:S02]  /*4dd0*/  HADD2.F32 R50, -RZ, R43.reuse.H0_H0 ;  /* 0x2000002bff327230 */ /* 0x100fe40000004100 */
[----:B------:R-:W-:Y:S01]  /*4de0*/  FADD.FTZ R57, -R124, R57 ;  /* 0x000000397c397221 */ /* 0x000fe20000010100 */
[----:B------:R-:W-:Y:S01]  /*4df0*/  FADD.FTZ R59, -R136, R59 ;  /* 0x0000003b883b7221 */ /* 0x000fe20000010100 */
[----:B------:R-:W-:Y:S02]  /*4e00*/  HADD2.F32 R56, -RZ, R43.H1_H1 ;  /* 0x3000002bff387230 */ /* 0x000fe40000004100 */
[----:B------:R-:W-:Y:S01]  /*4e10*/  FADD.FTZ R127, -R127, R60 ;  /* 0x0000003c7f7f7221 */ /* 0x000fe20000010100 */
[----:B------:R-:W-:Y:S01]  /*4e20*/  FMUL.FTZ R3, R116, R3 ;  /* 0x0000000374037220 */ /* 0x000fe20000410000 */
[C---:B------:R-:W-:Y:S01]  /*4e30*/  FFMA.FTZ R121, R118.reuse, R121, R2 ;  /* 0x0000007976797223 */ /* 0x040fe20000010002 */
[C---:B------:R-:W-:Y:S01]  /*4e40*/  FFMA.FTZ R49, R118.reuse, R57, R48 ;  /* 0x0000003976317223 */ /* 0x040fe20000010030 */
[C---:B------:R-:W-:Y:S01]  /*4e50*/  FFMA.FTZ R53, R118.reuse, R59, R50 ;  /* 0x0000003b76357223 */ /* 0x040fe20000010032 */
[----:B------:R-:W-:Y:S01]  /*4e60*/  FFMA.FTZ R127, R118, R127, R56 ;  /* 0x0000007f767f7223 */ /* 0x000fe20000010038 */
        /* <DEDUP_REMOVED lines=37> */
.L_x_5958:
[----:B------:R-:W0:Y:S01]  /*50c0*/  @P1 LDC.64 R56, c[0x0][0x478] ;  /* 0x00011e00ff381b82 */ /* 0x000e220000000a00 */
[----:B------:R-:W-:-:S04]  /*50d0*/  IMAD.WIDE.U32 R64, R117, 0x10, R64 ;  /* 0x0000001075407825 */ /* 0x000fc800078e0040 */
[----:B0-----:R-:W-:-:S05]  /*50e0*/  @P1 IMAD.WIDE.U32 R56, R117, 0x10, R56 ;  /* 0x0000001075381825 */ /* 0x001fca00078e0038 */
[----:B------:R1:W-:Y:S04]  /*50f0*/  @P1 STG.E.128 desc[UR6][R56.64], R44 ;  /* 0x0000002c38001986 */ /* 0x0003e8000c101d06 */
[----:B------:R1:W-:Y:S02]  /*5100*/  STG.E.128 desc[UR6][R64.64], R48 ;  /* 0x0000003040007986 */ /* 0x0003e4000c101d06 */
.L_x_5954:
        /* <DEDUP_REMOVED lines=21> */
.L_x_5945:
        /* <DEDUP_REMOVED lines=48> */
.L_x_5944:
[----:B------:R-:W-:Y:S05]  /*5560*/  BSYNC B0 ;  /* 0x0000000000007941 */ /* 0x000fea0003800000 */
.L_x_5943:
        /* <DEDUP_REMOVED lines=151> */
.L_x_5948:
        /* <DEDUP_REMOVED lines=8> */
.L_x_5961:
[----:B------:R-:W-:Y:S05]  /*5f60*/  BSYNC B2 ;  /* 0x0000000000027941 */ /* 0x000fea0003800000 */
.L_x_5960:
        /* <DEDUP_REMOVED lines=8> */
.L_x_5962:
[----:B------:R-:W-:Y:S01]  /*5ff0*/  FADD.FTZ R48, R48, R155 ;  /* 0x0000009b30307221 */ /* 0x000fe20000010000 */
[----:B------:R-:W-:-:S04]  /*6000*/  HFMA2 R146, -RZ, RZ, 0, 1.1920928955078125e-07 ;  /* 0x00000002ff927431 */ /* 0x000fc800000001ff */
[----:B------:R-:W-:Y:S02]  /*6010*/  MOV R145, R48 ;  /* 0x0000003000917202 */ /* 0x000fe40000000f00 */
[----:B------:R-:W-:-:S07]  /*6020*/  MOV R49, R144 ;  /* 0x0000009000317202 */ /* 0x000fce0000000f00 */
[----:B------:R-:W-:Y:S05]  /*6030*/  WARPSYNC.COLLECTIVE R142, `(.L_x_5963) ;  /* 0x000000008e087348 */ /* 0x000fea0003c00000 */
[----:B------:R0:W1:Y:S02]  /*6040*/  SHFL.BFLY P3, R144, R145, R146, R147 ;  /* 0x0c00009291907389 */ /* 0x0000640000060093 */
[----:B01----:R-:W-:Y:S05]  /*6050*/  ENDCOLLECTIVE ;  /* 0x000000000000791b */ /* 0x003fea0003800000 */
.L_x_5963:
[----:B------:R-:W-:-:S05]  /*6060*/  FADD.FTZ R49, R49, R150 ;  /* 0x0000009631317221 */ /* 0x000fca0000010000 */
[----:B------:R-:W-:Y:S02]  /*6070*/  MOV R145, R49 ;  /* 0x0000003100917202 */ /* 0x000fe40000000f00 */
[----:B------:R-:W-:-:S07]  /*6080*/  MOV R51, R144 ;  /* 0x0000009000337202 */ /* 0x000fce0000000f00 */
[----:B------:R-:W-:Y:S05]  /*6090*/  WARPSYNC.COLLECTIVE R142, `(.L_x_5964) ;  /* 0x000000008e087348 */ /* 0x000fea0003c00000 */
[----:B------:R0:W1:Y:S02]  /*60a0*/  SHFL.BFLY P3, R144, R145, R146, R147 ;  /* 0x0c00009291907389 */ /* 0x0000640000060093 */
[----:B01----:R-:W-:Y:S05]  /*60b0*/  ENDCOLLECTIVE ;  /* 0x000000000000791b */ /* 0x003fea0003800000 */
.L_x_5964:
[----:B------:R-:W-:Y:S01]  /*60c0*/  FADD.FTZ R51, R48, R51 ;  /* 0x0000003330337221 */ /* 0x000fe20000010000 */
[----:B------:R-:W-:-:S04]  /*60d0*/  HFMA2 R146, -RZ, RZ, 0, 2.384185791015625e-07 ;  /* 0x00000004ff927431 */ /* 0x000fc800000001ff */
[----:B------:R-:W-:Y:S02]  /*60e0*/  MOV R145, R51 ;  /* 0x0000003300917202 */ /* 0x000fe40000000f00 */
[----:B------:R-:W-:-:S07]  /*60f0*/  MOV R50, R144 ;  /* 0x0000009000327202 */ /* 0x000fce0000000f00 */
[----:B------:R-:W-:Y:S05]  /*6100*/  WARPSYNC.COLLECTIVE R142, `(.L_x_5965) ;  /* 0x000000008e087348 */ /* 0x000fea0003c00000 */
[----:B------:R0:W1:Y:S02]  /*6110*/  SHFL.BFLY P3, R144, R145, R146, R147 ;  /* 0x0c00009291907389 */ /* 0x0000640000060093 */
[----:B01----:R-:W-:Y:S05]  /*6120*/  ENDCOLLECTIVE ;  /* 0x000000000000791b */ /* 0x003fea0003800000 */
.L_x_5965:
[----:B------:R-:W-:-:S05]  /*6130*/  FADD.FTZ R50, R49, R50 ;  /* 0x0000003231327221 */ /* 0x000fca0000010000 */
[----:B------:R-:W-:Y:S02]  /*6140*/  MOV R145, R50 ;  /* 0x0000003200917202 */ /* 0x000fe40000000f00 */
[----:B------:R-:W-:-:S07]  /*6150*/  MOV R52, R144 ;  /* 0x0000009000347202 */ /* 0x000fce0000000f00 */
[----:B------:R-:W-:Y:S05]  /*6160*/  WARPSYNC.COLLECTIVE R142, `(.L_x_5966) ;  /* 0x000000008e087348 */ /* 0x000fea0003c00000 */
[----:B------:R0:W1:Y:S02]  /*6170*/  SHFL.BFLY P3, R144, R145, R146, R147 ;  /* 0x0c00009291907389 */ /* 0x0000640000060093 */
[----:B01----:R-:W-:Y:S05]  /*6180*/  ENDCOLLECTIVE ;  /* 0x000000000000791b */ /* 0x003fea0003800000 */
.L_x_5966:
[----:B------:R-:W-:Y:S01]  /*6190*/  FADD.FTZ R52, R51, R52 ;  /* 0x0000003433347221 */ /* 0x000fe20000010000 */
[----:B------:R-:W-:-:S04]  /*61a0*/  HFMA2 R146, -RZ, RZ, 0, 4.76837158203125e-07 ;  /* 0x00000008ff927431 */ /* 0x000fc800000001ff */
[----:B------:R-:W-:Y:S02]  /*61b0*/  MOV R145, R52 ;  /* 0x0000003400917202 */ /* 0x000fe40000000f00 */
[----:B------:R-:W-:-:S07]  /*61c0*/  MOV R53, R144 ;  /* 0x0000009000357202 */ /* 0x000fce0000000f00 */
[----:B------:R-:W-:Y:S05]  /*61d0*/  WARPSYNC.COLLECTIVE R142, `(.L_x_5967) ;  /* 0x000000008e087348 */ /* 0x000fea0003c00000 */
[----:B------:R0:W1:Y:S02]  /*61e0*/  SHFL.BFLY P3, R144, R145, R146, R147 ;  /* 0x0c00009291907389 */ /* 0x0000640000060093 */
[----:B01----:R-:W-:Y:S05]  /*61f0*/  ENDCOLLECTIVE ;  /* 0x000000000000791b */ /* 0x003fea0003800000 */
.L_x_5967:
[----:B------:R-:W-:-:S05]  /*6200*/  FADD.FTZ R53, R50, R53 ;  /* 0x0000003532357221 */ /* 0x000fca0000010000 */
[----:B------:R-:W-:Y:S02]  /*6210*/  MOV R145, R53 ;  /* 0x0000003500917202 */ /* 0x000fe40000000f00 */
[----:B------:R-:W-:-:S07]  /*6220*/  MOV R143, R144 ;  /* 0x00000090008f7202 */ /* 0x000fce0000000f00 */
[----:B------:R-:W-:Y:S05]  /*6230*/  WARPSYNC.COLLECTIVE R142, `(.L_x_5968) ;  /* 0x000000008e087348 */ /* 0x000fea0003c00000 */
[----:B------:R0:W1:Y:S02]  /*6240*/  SHFL.BFLY P3, R144, R145, R146, R147 ;  /* 0x0c00009291907389 */ /* 0x0000640000060093 */
[----:B01----:R-:W-:Y:S05]  /*6250*/  ENDCOLLECTIVE ;  /* 0x000000000000791b */ /* 0x003fea0003800000 */
.L_x_5968:
[----:B------:R-:W-:Y:S01]  /*6260*/  FADD.FTZ R143, R52, R143 ;  /* 0x0000008f348f7221 */ /* 0x000fe20000010000 */
[----:B------:R-:W-:-:S04]  /*6270*/  HFMA2 R146, -RZ, RZ, 0, 9.5367431640625e-07 ;  /* 0x00000010ff927431 */ /* 0x000fc800000001ff */
[----:B------:R-:W-:Y:S02]  /*6280*/  MOV R145, R143 ;  /* 0x0000008f00917202 */ /* 0x000fe40000000f00 */
[----:B------:R-:W-:-:S07]  /*6290*/  MOV R140, R144 ;  /* 0x00000090008c7202 */ /* 0x000fce0000000f00 */
[----:B------:R-:W-:Y:S05]  /*62a0*/  WARPSYNC.COLLECTIVE R142, `(.L_x_5969) ;  /* 0x000000008e087348 */ /* 0x000fea0003c00000 */
[----:B------:R0:W1:Y:S02]  /*62b0*/  SHFL.BFLY P3, R144, R145, R146, R147 ;  /* 0x0c00009291907389 */ /* 0x0000640000060093 */
[----:B01----:R-:W-:Y:S05]  /*62c0*/  ENDCOLLECTIVE ;  /* 0x000000000000791b */ /* 0x003fea0003800000 */
.L_x_5969:
[----:B------:R-:W-:-:S05]  /*62d0*/  FADD.FTZ R140, R53, R140 ;  /* 0x0000008c358c7221 */ /* 0x000fca0000010000 */
[----:B------:R-:W-:Y:S02]  /*62e0*/  MOV R145, R140 ;  /* 0x0000008c00917202 */ /* 0x000fe40000000f00 */
[----:B------:R-:W-:-:S07]  /*62f0*/  MOV R48, R144 ;  /* 0x0000009000307202 */ /* 0x000fce0000000f00 */
[----:B------:R-:W-:Y:S05]  /*6300*/  WARPSYNC.COLLECTIVE R142, `(.L_x_5970) ;  /* 0x000000008e087348 */ /* 0x000fea0003c00000 */
[----:B------:R0:W1:Y:S02]  /*6310*/  SHFL.BFLY P3, R144, R145, R146, R147 ;  /* 0x0c00009291907389 */ /* 0x0000640000060093 */
[----:B01----:R-:W-:Y:S05]  /*6320*/  ENDCOLLECTIVE ;  /* 0x000000000000791b */ /* 0x003fea0003800000 */
.L_x_5970:
[----:B------:R-:W-:Y:S01]  /*6330*/  MOV R49, R144 ;  /* 0x0000009000317202 */ /* 0x000fe20000000f00 */
[----:B------:R-:W-:Y:S06]  /*6340*/  BRA `(.L_x_5971) ;  /* 0xffffffb800387947 */ /* 0x000fec000383ffff */
.L_x_5972:
        /* <DEDUP_REMOVED lines=11> */
.L_x_11263:


//--------------------- .text._ZN10layer_norm22ln_bwd_finalize_kernelINS_22Kernel_traits_finalizeILj512Ef6__halfS2_S2_fjLb1ELj1024ELj4ENS_18Kernel_traits_baseILj512EfS2_S2_S2_fjLj1024EEEEELb1ELb0EEEvNS_9BwdParamsE --------------------------
	.section	.text._ZN10layer_norm22ln_bwd_finalize_kernelINS_22Kernel_traits_finalizeILj512Ef6__halfS2_S2_fjLb1ELj1024ELj4ENS_18Kernel_traits_baseILj512EfS2_S2_S2_fjLj1024EEEEELb1ELb0EEEvNS_9BwdParamsE,"ax",@progbits
	.align	128
        .global         _ZN10layer_norm22ln_bwd_finalize_kernelINS_22Kernel_traits_finalizeILj512Ef6__halfS2_S2_fjLb1ELj1024ELj4ENS_18Kernel_traits_baseILj512EfS2_S2_S2_fjLj1024EEEEELb1ELb0EEEvNS_9BwdParamsE
        .type           _ZN10layer_norm22ln_bwd_finalize_kernelINS_22Kernel_traits_finalizeILj512Ef6__halfS2_S2_fjLb1ELj1024ELj4ENS_18Kernel_traits_baseILj512EfS2_S2_S2_fjLj1024EEEEELb1ELb0EEEvNS_9BwdParamsE,@function
        .size           _ZN10layer_norm22ln_bwd_finalize_kernelINS_22Kernel_traits_finalizeILj512Ef6__halfS2_S2_fjLb1ELj1024ELj4ENS_18Kernel_traits_baseILj512EfS2_S2_S2_fjLj1024EEEEELb1ELb0EEEvNS_9BwdParamsE,(.L_x_11264 - _ZN10layer_norm22ln_bwd_finalize_kernelINS_22Kernel_traits_finalizeILj512Ef6__halfS2_S2_fjLb1ELj1024ELj4ENS_18Kernel_traits_baseILj512EfS2_S2_S2_fjLj1024EEEEELb1ELb0EEEvNS_9BwdParamsE)
        .other          _ZN10layer_norm22ln_bwd_finalize_kernelINS_22Kernel_traits_finalizeILj512Ef6__halfS2_S2_fjLb1ELj1024ELj4ENS_18Kernel_traits_baseILj512EfS2_S2_S2_fjLj1024EEEEELb1ELb0EEEvNS_9BwdParamsE,@"STO_CUDA_ENTRY STV_DEFAULT"
_ZN10layer_norm22ln_bwd_finalize_kernelINS_22Kernel_traits_finalizeILj512Ef6__halfS2_S2_fjLb1ELj1024ELj4ENS_18Kernel_traits_baseILj512EfS2_S2_S2_fjLj1024EEEEELb1ELb0EEEvNS_9BwdParamsE:
.text._ZN10layer_norm22ln_bwd_finalize_kernelINS_22Kernel_traits_finalizeILj512Ef6__halfS2_S2_fjLb1ELj1024ELj4ENS_18Kernel_traits_baseILj512EfS2_S2_S2_fjLj1024EEEEELb1ELb0EEEvNS_9BwdParamsE:
        /* <DEDUP_REMOVED lines=57> */
.L_x_5977:
        /* <DEDUP_REMOVED lines=87> */
.L_x_5976:
[----:B------:R-:W-:Y:S05]  /*0900*/  BSYNC.RECONVERGENT B1 ;  /* 0x0000000000017941 */ /* 0x000fea0003800200 */
.L_x_5975:
        /* <DEDUP_REMOVED lines=50> */
.L_x_5979:
[----:B------:R-:W-:Y:S05]  /*0c30*/  BSYNC.RECONVERGENT B1 ;  /* 0x0000000000017941 */ /* 0x000fea0003800200 */
.L_x_5978:
        /* <DEDUP_REMOVED lines=29> */
.L_x_5981:
[----:B------:R-:W-:Y:S05]  /*0e10*/  BSYNC.RECONVERGENT B1 ;  /* 0x0000000000017941 */ /* 0x000fea0003800200 */
.L_x_5980:
        /* <DEDUP_REMOVED lines=14> */
.L_x_5974:
[----:B------:R-:W-:Y:S05]  /*0f00*/  BSYNC.RECONVERGENT B0 ;  /* 0x0000000000007941 */ /* 0x000fea0003800200 */
.L_x_5973:
        /* <DEDUP_REMOVED lines=75> */
.L_x_5982:
        /* <DEDUP_REMOVED lines=12> */
.L_x_11264:


//--------------------- .text._ZN10layer_norm13ln_bwd_kernelINS_13Kernel_traitsIf6__halfS2_S2_fjLj512ELj1ELj4ELj1ELj16ENS_18Kernel_traits_baseILj512EfS2_S2_S2_fjLj128EEEEELb1ELb1ELb1ELb0EEEvNS_9BwdParamsE --------------------------
	.section	.text._ZN10layer_norm13ln_bwd_kernelINS_13Kernel_traitsIf6__halfS2_S2_fjLj512ELj1ELj4ELj1ELj16ENS_18Kernel_traits_baseILj512EfS2_S2_S2_fjLj128EEEEELb1ELb1ELb1ELb0EEEvNS_9BwdParamsE,"ax",@progbits
	.align	128
        .global         _ZN10layer_norm13ln_bwd_kernelINS_13Kernel_traitsIf6__halfS2_S2_fjLj512ELj1ELj4ELj1ELj16ENS_18Kernel_traits_baseILj512EfS2_S2_S2_fjLj128EEEEELb1ELb1ELb1ELb0EEEvNS_9BwdParamsE
        .type           _ZN10layer_norm13ln_bwd_kernelINS_13Kernel_traitsIf6__halfS2_S2_fjLj512ELj1ELj4ELj1ELj16ENS_18Kernel_traits_baseILj512EfS2_S2_S2_fjLj128EEEEELb1ELb1ELb1ELb0EEEvNS_9BwdParamsE,@function
        .size           _ZN10layer_norm13ln_bwd_kernelINS_13Kernel_traitsIf6__halfS2_S2_fjLj512ELj1ELj4ELj1ELj16ENS_18Kernel_traits_baseILj512EfS2_S2_S2_fjLj128EEEEELb1ELb1ELb1ELb0EEEvNS_9BwdParamsE,(.L_x_11265 - _ZN10layer_norm13ln_bwd_kernelINS_13Kernel_traitsIf6__halfS2_S2_fjLj512ELj1ELj4ELj1ELj16ENS_18Kernel_traits_baseILj512EfS2_S2_S2_fjLj128EEEEELb1ELb1ELb1ELb0EEEvNS_9BwdParamsE)
        .other          _ZN10layer_norm13ln_bwd_kernelINS_13Kernel_traitsIf6__halfS2_S2_fjLj512ELj1ELj4ELj1ELj16ENS_18Kernel_traits_baseILj512EfS2_S2_S2_fjLj128EEEEELb1ELb1ELb1ELb0EEEvNS_9BwdParamsE,@"STO_CUDA_ENTRY STV_DEFAULT"
_ZN10layer_norm13ln_bwd_kernelINS_13Kernel_traitsIf6__halfS2_S2_fjLj512ELj1ELj4ELj1ELj16ENS_18Kernel_traits_baseILj512EfS2_S2_S2_fjLj128EEEEELb1ELb1ELb1ELb0EEEvNS_9BwdParamsE:
.text._ZN10layer_norm13ln_bwd_kernelINS_13Kernel_traitsIf6__halfS2_S2_fjLj512ELj1ELj4ELj1ELj16ENS_18Kernel_traits_baseILj512EfS2_S2_S2_fjLj128EEEEELb1ELb1ELb1ELb0EEEvNS_9BwdParamsE:
        /* <DEDUP_REMOVED lines=92> */
.L_x_6124:
[----:B------:R-:W1:Y:S08]  /*05c0*/  LDC.64 R6, c[0x0][0x3f8] ;  /* 0x0000fe00ff067b82 */ /* 0x000e700000000a00 */
[----:B0-----:R-:W2:Y:S08]  /*05d0*/  LDC.64 R120, c[0x0][0x3c8] ;  /* 0x0000f200ff787b82 */ /* 0x001eb00000000a00 */
        /* <DEDUP_REMOVED lines=30> */
[----:B------:R-:W-:-:S02]  /*07c0*/  LEA.HI R123, R123, R120, RZ, 0x3 ;  /* 0x000000787b7b7211 */ /* 0x000fc400078f18ff */
[----:B-1----:R-:W-:Y:S02]  /*07d0*/  @P1 SHF.R.S32.HI R119, RZ, 0x1f, R122 ;  /* 0x0000001fff771819 */ /* 0x002fe4000001147a */
[----:B------:R-:W-:Y:S02]  /*07e0*/  MOV R155, RZ ;  /* 0x000000ff009b7202 */ /* 0x000fe40000000f00 */
[----:B------:R-:W-:Y:S02]  /*07f0*/  @P1 LEA.HI R119, R119, R122, RZ, 0x3 ;  /* 0x0000007a77771211 */ /* 0x000fe400078f18ff */
[-C--:B------:R-:W-:Y:S02]  /*0800*/  LEA.HI.SX32 R157, R123, R4.reuse, 0x1d ;  /* 0x000000047b9d7211 */ /* 0x080fe400078feaff */
[----:B------:R-:W-:Y:S02]  /*0810*/  @P1 LEA.HI.SX32 R141, R119, R4, 0x1d ;  /* 0x00000004778d1211 */ /* 0x000fe400078feaff */
[----:B------:R-:W-:-:S02]  /*0820*/  MOV R153, R6 ;  /* 0x0000000600997202 */ /* 0x000fc40000000f00 */
[----:B--2---:R-:W-:Y:S01]  /*0830*/  FSEL R140, R118, RZ, !P0 ;  /* 0x000000ff768c7208 */ /* 0x004fe20004000000 */
        /* <DEDUP_REMOVED lines=12> */
[----:B------:R-:W5:Y:S01]  /*0900*/  LDG.E.64 R136, desc[UR6][R118.64] ;  /* 0x0000000676887981 */ /* 0x000f62000c1e1b00 */
[----:B-1----:R-:W-:-:S05]  /*0910*/  @P0 IMAD.WIDE.U32 R124, R153, 0x10, R124 ;  /* 0x00000010997c0825 */ /* 0x002fca00078e007c */
[----:B------:R0:W5:Y:S01]  /*0920*/  @P0 LDG.E.128 R16, desc[UR6][R124.64] ;  /* 0x000000067c100981 */ /* 0x000162000c1e1d00 */
[----:B------:R-:W-:Y:S02]  /*0930*/  IADD3 R157, PT, PT, R157, 0x20, RZ ;  /* 0x000000209d9d7810 */ /* 0x000fe40007ffe0ff */
[----:B------:R-:W-:Y:S02]  /*0940*/  IADD3 R141, PT, PT, R141, 0x20, RZ ;  /* 0x000000208d8d7810 */ /* 0x000fe40007ffe0ff */
[----:B------:R-:W-:Y:S01]  /*0950*/  IADD3 R153, PT, PT, R153, 0x20, RZ ;  /* 0x0000002099997810 */ /* 0x000fe20007ffe0ff */
[--C-:B--2---:R-:W-:Y:S02]  /*0960*/  HADD2.F32 R3, -RZ, R12.reuse.H0_H0 ;  /* 0x2000000cff037230 */ /* 0x104fe40000004100 */
[----:B------:R-:W-:Y:S02]  /*0970*/  HADD2.F32 R127, -RZ, R12.H1_H1 ;  /* 0x3000000cff7f7230 */ /* 0x000fe40000004100 */
[----:B------:R-:W-:-:S02]  /*0980*/  HADD2.F32 R129, -RZ, R13.H0_H0 ;  /* 0x2000000dff817230 */ /* 0x000fc40000004100 */
[C---:B------:R-:W-:Y:S01]  /*0990*/  FADD.FTZ R12, -R140.reuse, R3 ;  /* 0x000000038c0c7221 */ /* 0x040fe20000010100 */
[--C-:B------:R-:W-:Y:S02]  /*09a0*/  HADD2.F32 R131, -RZ, R14.reuse.H0_H0 ;  /* 0x2000000eff837230 */ /* 0x100fe40000004100 */
[----:B------:R-:W-:Y:S02]  /*09b0*/  HADD2.F32 R155, -RZ, R14.H1_H1 ;  /* 0x3000000eff9b7230 */ /* 0x000fe40000004100 */
[C---:B------:R-:W-:Y:S01]  /*09c0*/  FADD.FTZ R14, -R140.reuse, R127 ;  /* 0x0000007f8c0e7221 */ /* 0x040fe20000010100 */
[----:B---3--:R-:W-:Y:S02]  /*09d0*/  HADD2.F32 R11, -RZ, R120.H0_H0 ;  /* 0x20000078ff0b7230 */ /* 0x008fe40000004100 */
[----:B------:R-:W-:Y:S01]  /*09e0*/  FMUL.FTZ R3, R9, R12 ;  /* 0x0000000c09037220 */ /* 0x000fe20000410000 */
[----:B------:R-:W-:Y:S02]  /*09f0*/  HADD2.F32 R13, -RZ, R13.H1_H1 ;  /* 0x3000000dff0d7230 */ /* 0x000fe40000004100 */
[----:B------:R-:W-:Y:S01]  /*0a00*/  FADD.FTZ R126, -R140, R129 ;  /* 0x000000818c7e7221 */ /* 0x000fe20000010100 */
[----:B------:R-:W-:-:S02]  /*0a10*/  HADD2.F32 R159, -RZ, R15.H0_H0 ;  /* 0x2000000fff9f7230 */ /* 0x000fc40000004100 */
[----:B------:R-:W-:Y:S01]  /*0a20*/  FMUL.FTZ R12, R9, R14 ;  /* 0x0000000e090c7220 */ /* 0x000fe20000410000 */
[----:B------:R-:W-:Y:S02]  /*0a30*/  HADD2.F32 R161, -RZ, R15.H1_H1 ;  /* 0x3000000fffa17230 */ /* 0x000fe40000004100 */
[----:B------:R-:W-:Y:S01]  /*0a40*/  FADD.FTZ R48, R48, R11 ;  /* 0x0000000b30307221 */ /* 0x000fe20000010000 */
[----:B0-----:R-:W-:Y:S02]  /*0a50*/  HADD2.F32 R124, -RZ, R120.H1_H1 ;  /* 0x30000078ff7c7230 */ /* 0x001fe40000004100 */
[-C--:B------:R-:W-:Y:S01]  /*0a60*/  FFMA.FTZ R64, R3, R11.reuse, R64 ;  /* 0x0000000b03407223 */ /* 0x080fe20000010040 */
[--C-:B------:R-:W-:Y:S02]  /*0a70*/  HADD2.F32 R15, -RZ, R121.reuse.H0_H0 ;  /* 0x20000079ff0f7230 */ /* 0x100fe40000004100 */
[----:B------:R-:W-:Y:S01]  /*0a80*/  FMUL.FTZ R14, R96, R11 ;  /* 0x0000000b600e7220 */ /* 0x000fe20000410000 */
[C---:B------:R-:W-:Y:S01]  /*0a90*/  FADD.FTZ R130, -R140.reuse, R13 ;  /* 0x0000000d8c827221 */ /* 0x040fe20000010100 */
[----:B------:R-:W-:Y:S01]  /*0aa0*/  FMUL.FTZ R11, R9, R126 ;  /* 0x0000007e090b7220 */ /* 0x000fe20000410000 */
[----:B------:R-:W-:Y:S01]  /*0ab0*/  FADD.FTZ R132, -R140, R131 ;  /* 0x000000838c847221 */ /* 0x000fe20000010100 */
[----:B------:R-:W-:-:S02]  /*0ac0*/  HADD2.F32 R128, -RZ, R121.H1_H1 ;  /* 0x30000079ff807230 */ /* 0x000fc40000004100 */
[----:B------:R-:W-:Y:S01]  /*0ad0*/  FADD.FTZ R49, R49, R124 ;  /* 0x0000007c31317221 */ /* 0x000fe20000010000 */
[-C--:B------:R-:W-:Y:S01]  /*0ae0*/  FFMA.FTZ R65, R12, R124.reuse, R65 ;  /* 0x0000007c0c417223 */ /* 0x080fe20000010041 */
[----:B------:R-:W-:Y:S01]  /*0af0*/  FMUL.FTZ R13, R97, R124 ;  /* 0x0000007c610d7220 */ /* 0x000fe20000410000 */
[--C-:B------:R-:W-:Y:S02]  /*0b00*/  HADD2.F32 R121, -RZ, R122.reuse.H0_H0 ;  /* 0x2000007aff797230 */ /* 0x100fe40000004100 */
[----:B------:R-:W-:Y:S01]  /*0b10*/  FADD.FTZ R50, R50, R15 ;  /* 0x0000000f32327221 */ /* 0x000fe20000010000 */
[----:B------:R-:W-:Y:S01]  /*0b20*/  FMUL.FTZ R124, R9, R130 ;  /* 0x00000082097c7220 */ /* 0x000fe20000410000 */
[-C--:B------:R-:W-:Y:S01]  /*0b30*/  FFMA.FTZ R66, R11, R15.reuse, R66 ;  /* 0x0000000f0b427223 */ /* 0x080fe20000010042 */
[----:B------:R-:W-:Y:S01]  /*0b40*/  FMUL.FTZ R126, R98, R15 ;  /* 0x0000000f627e7220 */ /* 0x000fe20000410000 */
[----:B------:R-:W-:Y:S01]  /*0b50*/  FMUL.FTZ R15, R9, R132 ;  /* 0x00000084090f7220 */ /* 0x000fe20000410000 */
[----:B------:R-:W-:Y:S01]  /*0b60*/  FADD.FTZ R51, R51, R128 ;  /* 0x0000008033337221 */ /* 0x000fe20000010000 */
[-C--:B------:R-:W-:Y:S01]  /*0b70*/  FFMA.FTZ R67, R124, R128.reuse, R67 ;  /* 0x000000807c437223 */ /* 0x080fe20000010043 */
[----:B------:R-:W-:Y:S01]  /*0b80*/  FMUL.FTZ R125, R99, R128 ;  /* 0x00000080637d7220 */ /* 0x000fe20000410000 */
[----:B------:R-:W-:Y:S01]  /*0b90*/  FADD.FTZ R156, -R140, R155 ;  /* 0x0000009b8c9c7221 */ /* 0x000fe20000010100 */
[----:B------:R-:W-:Y:S01]  /*0ba0*/  FADD.FTZ R44, R44, R121 ;  /* 0x000000792c2c7221 */ /* 0x000fe20000010000 */
[-C--:B------:R-:W-:Y:S01]  /*0bb0*/  FFMA.FTZ R60, R15, R121.reuse, R60 ;  /* 0x000000790f3c7223 */ /* 0x080fe2000001003c */
[----:B------:R-:W-:Y:S01]  /*0bc0*/  FMUL.FTZ R128, R92, R121 ;  /* 0x000000795c807220 */ /* 0x000fe20000410000 */
[----:B------:R-:W-:Y:S01]  /*0bd0*/  FADD.FTZ R132, RZ, R14 ;  /* 0x0000000eff847221 */ /* 0x000fe20000010000 */
[----:B------:R-:W-:Y:S01]  /*0be0*/  FFMA.FTZ R121, R3, R14, RZ ;  /* 0x0000000e03797223 */ /* 0x000fe200000100ff */
[----:B------:R-:W-:-:S02]  /*0bf0*/  HADD2.F32 R122, -RZ, R122.H1_H1 ;  /* 0x3000007aff7a7230 */ /* 0x000fc40000004100 */
[----:B------:R-:W-:Y:S01]  /*0c00*/  FMUL.FTZ R130, R9, R156 ;  /* 0x0000009c09827220 */ /* 0x000fe20000410000 */
[--C-:B------:R-:W-:Y:S02]  /*0c10*/  HADD2.F32 R119, -RZ, R123.reuse.H0_H0 ;  /* 0x2000007bff777230 */ /* 0x100fe40000004100 */
[----:B------:R-:W-:Y:S02]  /*0c20*/  HADD2.F32 R118, -RZ, R123.H1_H1 ;  /* 0x3000007bff767230 */ /* 0x000fe40000004100 */
        /* <DEDUP_REMOVED lines=27> */
.L_x_5988:
[----:B------:R-:W-:Y:S05]  /*0de0*/  BSYNC.RECONVERGENT B2 ;  /* 0x0000000000027941 */ /* 0x000fea0003800200 */
.L_x_5987:
        /* <DEDUP_REMOVED lines=17> */
[--C-:B------:R-:W-:Y:S02]  /*0f00*/  HADD2.F32 R141, -RZ, R117.reuse.H0_H0 ;  /* 0x20000075ff8d7230 */ /* 0x100fe40000004100 */
[----:B------:R-:W-:Y:S02]  /*0f10*/  HADD2.F32 R117, -RZ, R117.H1_H1 ;  /* 0x30000075ff757230 */ /* 0x000fe40000004100 */
[----:B------:R-:W-:Y:S02]  /*0f20*/  HADD2.F32 R149, -RZ, R119.H0_H0 ;  /* 0x20000077ff957230 */ /* 0x000fe40000004100 */
[----:B------:R-:W-:Y:S01]  /*0f30*/  FADD.FTZ R116, -R140, R133 ;  /* 0x000000858c747221 */ /* 0x000fe20000010100 */
[----:B------:R-:W-:-:S02]  /*0f40*/  HADD2.F32 R145, -RZ, R118.H0_H0 ;  /* 0x20000076ff917230 */ /* 0x000fc40000004100 */
[----:B------:R-:W-:Y:S02]  /*0f50*/  HADD2.F32 R147, -RZ, R118.H1_H1 ;  /* 0x30000076ff937230 */ /* 0x000fe40000004100 */
[----:B------:R-:W-:Y:S02]  /*0f60*/  HADD2.F32 R119, -RZ, R119.H1_H1 ;  /* 0x30000077ff777230 */ /* 0x000fe40000004100 */
[C---:B0-----:R-:W-:Y:S01]  /*0f70*/  FADD.FTZ R142, -R140.reuse, R135 ;  /* 0x000000878c8e7221 */ /* 0x041fe20000010100 */
[--C-:B----4-:R-:W-:Y:S02]  /*0f80*/  HADD2.F32 R133, -RZ, R120.reuse.H0_H0 ;  /* 0x20000078ff857230 */ /* 0x110fe40000004100 */
[C---:B------:R-:W-:Y:S01]  /*0f90*/  FADD.FTZ R146, -R140.reuse, R117 ;  /* 0x000000758c927221 */ /* 0x040fe20000010100 */
[C---:B------:R-:W-:Y:S01]  /*0fa0*/  FADD.FTZ R144, -R140.reuse, R141 ;  /* 0x0000008d8c907221 */ /* 0x040fe20000010100 */
[C---:B------:R-:W-:Y:S01]  /*0fb0*/  FADD.FTZ R152, -R140.reuse, R145 ;  /* 0x000000918c987221 */ /* 0x040fe20000010100 */
[C---:B------:R-:W-:Y:S01]  /*0fc0*/  FADD.FTZ R150, -R140.reuse, R147 ;  /* 0x000000938c967221 */ /* 0x040fe20000010100 */
[C---:B------:R-:W-:Y:S01]  /*0fd0*/  FADD.FTZ R118, -R140.reuse, R149 ;  /* 0x000000958c767221 */ /* 0x040fe20000010100 */
[----:B------:R-:W-:Y:S01]  /*0fe0*/  FADD.FTZ R154, -R140, R119 ;  /* 0x000000778c9a7221 */ /* 0x000fe20000010100 */
[----:B------:R-:W-:Y:S01]  /*0ff0*/  FMUL.FTZ R117, R9, R116 ;  /* 0x0000007409757220 */ /* 0x000fe20000410000 */
[----:B------:R-:W-:-:S02]  /*1000*/  HADD2.F32 R140, -RZ, R120.H1_H1 ;  /* 0x30000078ff8c7230 */ /* 0x000fc40000004100 */
[----:B------:R-:W-:Y:S01]  /*1010*/  FMUL.FTZ R116, R9, R142 ;  /* 0x0000008e09747220 */ /* 0x000fe20000410000 */
[----:B------:R-:W-:Y:S01]  /*1020*/  FMUL.FTZ R142, R80, R133 ;  /* 0x00000085508e7220 */ /* 0x000fe20000410000 */
[--C-:B------:R-:W-:Y:S02]  /*1030*/  HADD2.F32 R141, -RZ, R121.reuse.H0_H0 ;  /* 0x20000079ff8d7230 */ /* 0x100fe40000004100 */
[--C-:B------:R-:W-:Y:S02]  /*1040*/  HADD2.F32 R147, -RZ, R122.reuse.H0_H0 ;  /* 0x2000007aff937230 */ /* 0x100fe40000004100 */
[----:B------:R-:W-:Y:S01]  /*1050*/  FMUL.FTZ R135, R81, R140 ;  /* 0x0000008c51877220 */ /* 0x000fe20000410000 */
[----:B------:R-:W-:Y:S02]  /*1060*/  HADD2.F32 R158, -RZ, R122.H1_H1 ;  /* 0x3000007aff9e7230 */ /* 0x000fe40000004100 */
[----:B------:R-:W-:Y:S01]  /*1070*/  FADD.FTZ R122, R155, R142 ;  /* 0x0000008e9b7a7221 */ /* 0x000fe20000010000 */
[----:B------:R-:W-:-:S02]  /*1080*/  HADD2.F32 R148, -RZ, R121.H1_H1 ;  /* 0x30000079ff947230 */ /* 0x000fc40000004100 */
[----:B------:R-:W-:Y:S01]  /*1090*/  FADD.FTZ R40, R40, R133 ;  /* 0x0000008528287221 */ /* 0x000fe20000010000 */
[C---:B------:R-:W-:Y:S01]  /*10a0*/  FFMA.FTZ R56, R117.reuse, R133, R56 ;  /* 0x0000008575387223 */ /* 0x040fe20000010038 */
[----:B------:R-:W-:Y:S01]  /*10b0*/  FFMA.FTZ R121, R117, R142, R156 ;  /* 0x0000008e75797223 */ /* 0x000fe2000001009c */
[C---:B------:R-:W-:Y:S01]  /*10c0*/  FMUL.FTZ R133, R9.reuse, R144 ;  /* 0x0000009009857220 */ /* 0x040fe20000410000 */
[--C-:B------:R-:W-:Y:S02]  /*10d0*/  HADD2.F32 R119, -RZ, R123.reuse.H0_H0 ;  /* 0x2000007bff777230 */ /* 0x100fe40000004100 */
[----:B------:R-:W-:Y:S01]  /*10e0*/  FMUL.FTZ R144, R9, R146 ;  /* 0x0000009209907220 */ /* 0x000fe20000410000 */
[----:B------:R-:W-:Y:S02]  /*10f0*/  HADD2.F32 R120, -RZ, R123.H1_H1 ;  /* 0x3000007bff787230 */ /* 0x000fe40000004100 */
        /* <DEDUP_REMOVED lines=39> */
.L_x_5986:
        /* <DEDUP_REMOVED lines=24> */
.L_x_5992:
[----:B------:R-:W-:Y:S05]  /*14f0*/  BSYNC.RECONVERGENT B2 ;  /* 0x0000000000027941 */ /* 0x000fea0003800200 */
.L_x_5991:
[----:B------:R-:W-:Y:S01]  /*1500*/  HFMA2 R155, -RZ, RZ, 0, 0 ;  /* 0x00000000ff9b7431 */ /* 0x000fe200000001ff */
[----:B------:R-:W-:Y:S01]  /*1510*/  MOV R156, RZ ;  /* 0x000000ff009c7202 */ /* 0x000fe20000000f00 */
[----:B------:R-:W-:Y:S06]  /*1520*/  @!P2 BRA `(.L_x_5989) ;  /* 0x000000000058a947 */ /* 0x000fec0003800000 */
[----:B-1----:R-:W1:Y:S02]  /*1530*/  LDC.64 R118, c[0x0][0x3b0] ;  /* 0x0000ec00ff767b82 */ /* 0x002e640000000a00 */
[----:B-1----:R-:W-:-:S05]  /*1540*/  IMAD.WIDE.U32 R118, R153, 0x8, R118 ;  /* 0x0000000899767825 */ /* 0x002fca00078e0076 */
[----:B------:R2:W5:Y:S01]  /*1550*/  LDG.E.64 R138, desc[UR6][R118.64] ;  /* 0x00000006768a7981 */ /* 0x000562000c1e1b00 */
[----:B------:R-:W-:Y:S05]  /*1560*/  BRA `(.L_x_5989) ;  /* 0x0000000000487947 */ /* 0x000fea0003800000 */
.L_x_5990:
        /* <DEDUP_REMOVED lines=18> */
.L_x_5989:
[----:B------:R-:W-:Y:S05]  /*1690*/  BSYNC.RECONVERGENT B1 ;  /* 0x0000000000017941 */ /* 0x000fea0003800200 */
.L_x_5985:
[----:B------:R-:W-:-:S03]  /*16a0*/  UMOV UR4, 0xffffffff ;  /* 0xffffffff00047882 */ /* 0x000fc60000000000 */
[----:B------:R-:W-:Y:S05]  /*16b0*/  BRA.DIV UR4, `(.L_x_5993) ;  /* 0x0000005e044c7947 */ /* 0x000fea000b800000 */
[----:B-12---:R-:W1:Y:S04]  /*16c0*/  SHFL.BFLY PT, R118, R155, 0x1, 0x1f ;  /* 0x0c201f009b767f89 */ /* 0x006e6800000e0000 */
        /* <DEDUP_REMOVED lines=17> */
.L_x_6142:
[----:B------:R-:W-:Y:S01]  /*17e0*/  @P1 IADD3 R8, PT, PT, R8, -0x1, RZ ;  /* 0xffffffff08081810 */ /* 0x000fe20007ffe0ff */
[----:B------:R-:W-:Y:S02]  /*17f0*/  HFMA2 R123, -RZ, RZ, 0, 0 ;  /* 0x00000000ff7b7431 */ /* 0x000fe400000001ff */
[----:B---3--:R-:W-:Y:S01]  /*1800*/  FADD.FTZ R119, R140, R119 ;  /* 0x000000778c777221 */ /* 0x008fe20000010000 */
[----:B0-----:R-:W-:Y:S01]  /*1810*/  ISETP.NE.AND P0, PT, R0, RZ, PT ;  /* 0x000000ff0000720c */ /* 0x001fe20003f05270 */
[----:B------:R-:W-:Y:S01]  /*1820*/  BSSY.RECONVERGENT B1, `(.L_x_5994) ;  /* 0x000027b000017945 */ /* 0x000fe20003800200 */
[----:B------:R-:W-:Y:S02]  /*1830*/  @P1 IMAD R120, R8, R7, RZ ;  /* 0x0000000708781224 */ /* 0x000fe400078e02ff */
[----:B--2---:R-:W-:Y:S01]  /*1840*/  FADD.FTZ R8, R141, R118 ;  /* 0x000000768d087221 */ /* 0x004fe20000010000 */
[----:B-1----:R-:W-:Y:S02]  /*1850*/  FMUL.FTZ R141, R119, UR9 ;  /* 0x00000009778d7c20 */ /* 0x002fe40008410000 */
[----:B------:R-:W-:Y:S01]  /*1860*/  @P1 SHF.R.S32.HI R121, RZ, 0x1f, R120 ;  /* 0x0000001fff791819 */ /* 0x000fe20000011478 */
[----:B------:R-:W-:-:S03]  /*1870*/  FMUL.FTZ R8, R8, UR9 ;  /* 0x0000000908087c20 */ /* 0x000fc60008410000 */
[----:B------:R-:W-:Y:S02]  /*1880*/  @P1 LEA.HI R121, R121, R120, RZ, 0x3 ;  /* 0x0000007879791211 */ /* 0x000fe400078f18ff */
[----:B------:R-:W-:Y:S02]  /*1890*/  FSEL R8, R8, RZ, !P0 ;  /* 0x000000ff08087208 */ /* 0x000fe40004000000 */
[----:B------:R-:W-:Y:S01]  /*18a0*/  @P1 LEA.HI.SX32 R123, R121, R4, 0x1d ;  /* 0x00000004797b1211 */ /* 0x000fe200078feaff */
[----:B------:R-:W-:Y:S06]  /*18b0*/  @!P4 BRA `(.L_x_5995) ;  /* 0x0000002400c4c947 */ /* 0x000fec0003800000 */
[----:B------:R-:W-:Y:S04]  /*18c0*/  BSSY.RECONVERGENT B2, `(.L_x_5996) ;  /* 0x0000005000027945 */ /* 0x000fe80003800200 */
[----:B------:R-:W-:Y:S05]  /*18d0*/  @!P1 BRA `(.L_x_5997) ;  /* 0x00000000000c9947 */ /* 0x000fea0003800000 */
[----:B------:R-:W0:Y:S02]  /*18e0*/  LDC.64 R104, c[0x0][0x390] ;  /* 0x0000e400ff687b82 */ /* 0x000e240000000a00 */
[----:B0-----:R-:W-:-:S06]  /*18f0*/  IMAD.WIDE.U32 R104, R123, 0x10, R104 ;  /* 0x000000107b687825 */ /* 0x001fcc00078e0068 */
[----:B------:R-:W5:Y:S02]  /*1900*/  LDG.E.128 R104, desc[UR6][R104.64] ;  /* 0x0000000668687981 */ /* 0x000f64000c1e1d00 */
.L_x_5997:
[----:B------:R-:W-:Y:S05]  /*1910*/  BSYNC.RECONVERGENT B2 ;  /* 0x0000000000027941 */ /* 0x000fea0003800200 */
.L_x_5996:
        /* <DEDUP_REMOVED lines=13> */
[----:B-----5:R-:W-:Y:S01]  /*19f0*/  LOP3.LUT P3, RZ, R136, 0xff, RZ, 0xc0, !PT ;  /* 0x000000ff88ff7812 */ /* 0x020fe2000786c0ff */
[----:B------:R-:W-:Y:S01]  /*1a00*/  FADD.FTZ R118, R14, -R153 ;  /* 0x800000990e767221 */ /* 0x000fe20000010000 */
[----:B------:R-:W-:-:S03]  /*1a10*/  MOV R153, RZ ;  /* 0x000000ff00997202 */ /* 0x000fc60000000f00 */
[----:B------:R-:W-:-:S05]  /*1a20*/  FMUL.FTZ R118, R9, R118 ;  /* 0x0000007609767220 */ /* 0x000fca0000410000 */
[----:B------:R-:W-:-:S05]  /*1a30*/  FSEL R118, R118, RZ, P0 ;  /* 0x000000ff76767208 */ /* 0x000fca0000000000 */
[----:B------:R-:W-:-:S04]  /*1a40*/  FMUL.FTZ R118, R118, UR13 ;  /* 0x0000000d76767c20 */ /* 0x000fc80008410000 */
[----:B------:R-:W-:Y:S01]  /*1a50*/  FMUL.FTZ R155, R118, UR12 ;  /* 0x0000000c769b7c20 */ /* 0x000fe20008410000 */
[----:B------:R-:W-:-:S05]  /*1a60*/  @P3 HADD2.F32 R118, -RZ, R104.H0_H0 ;  /* 0x20000068ff763230 */ /* 0x000fca0000004100 */
[----:B------:R-:W-:Y:S01]  /*1a70*/  @P3 FMUL.FTZ R153, R155, R118 ;  /* 0x000000769b993220 */ /* 0x000fe20000410000 */
[----:B------:R-:W-:-:S03]  /*1a80*/  FMUL.FTZ R118, R88, R155 ;  /* 0x0000009b58767220 */ /* 0x000fc60000410000 */
[----:B------:R-:W-:Y:S02]  /*1a90*/  FADD.FTZ R32, R32, R153 ;  /* 0x0000009920207221 */ /* 0x000fe40000010000 */
[----:B------:R-:W-:-:S04]  /*1aa0*/  FSEL R118, R118, RZ, P3 ;  /* 0x000000ff76767208 */ /* 0x000fc80001800000 */
[----:B------:R-:W-:-:S04]  /*1ab0*/  F2FP.F16.F32.PACK_AB R118, RZ, R118 ;  /* 0x00000076ff76723e */ /* 0x000fc800000000ff */
[----:B------:R-:W-:-:S07]  /*1ac0*/  PRMT R108, R118, 0x7610, R108 ;  /* 0x00007610766c7816 */ /* 0x000fce000000006c */
.L_x_6002:
[----:B------:R-:W-:Y:S05]  /*1ad0*/  BSYNC.RECONVERGENT B3 ;  /* 0x0000000000037941 */ /* 0x000fea0003800200 */
.L_x_6001:
[----:B------:R-:W-:Y:S04]  /*1ae0*/  BSSY.RECONVERGENT B3, `(.L_x_6003) ;  /* 0x0000012000037945 */ /* 0x000fe80003800200 */
[----:B------:R-:W-:Y:S05]  /*1af0*/  @!P1 BRA `(.L_x_6004) ;  /* 0x0000000000409947 */ /* 0x000fea0003800000 */
[----:B------:R-:W-:Y:S01]  /*1b00*/  FFMA.FTZ R118, R12, R141, R8 ;  /* 0x0000008d0c767223 */ /* 0x000fe20000010008 */
[----:B------:R-:W-:Y:S02]  /*1b10*/  ISETP.GT.AND P3, PT, R10, RZ, PT ;  /* 0x000000ff0a00720c */ /* 0x000fe40003f64270 */
[----:B-----5:R-:W-:Y:S01]  /*1b20*/  LOP3.LUT P0, RZ, R136, 0xff00, RZ, 0xc0, !PT ;  /* 0x0000ff0088ff7812 */ /* 0x020fe2000780c0ff */
[----:B------:R-:W-:-:S04]  /*1b30*/  FADD.FTZ R118, R13, -R118 ;  /* 0x800000760d767221 */ /* 0x000fc80000010000 */
[----:B------:R-:W-:-:S05]  /*1b40*/  FMUL.FTZ R118, R9, R118 ;  /* 0x0000007609767220 */ /* 0x000fca0000410000 */
[----:B------:R-:W-:-:S03]  /*1b50*/  FSEL R118, R118, RZ, P3 ;  /* 0x000000ff76767208 */ /* 0x000fc60001800000 */
[----:B------:R-:W-:Y:S02]  /*1b60*/  @P0 HADD2.F32 R120, -RZ, R104.H1_H1 ;  /* 0x30000068ff780230 */ /* 0x000fe40000004100 */
[----:B------:R-:W-:-:S04]  /*1b70*/  FMUL.FTZ R118, R118, UR13 ;  /* 0x0000000d76767c20 */ /* 0x000fc80008410000 */
[----:B------:R-:W-:Y:S01]  /*1b80*/  FMUL.FTZ R122, R118, UR12 ;  /* 0x0000000c767a7c20 */ /* 0x000fe20008410000 */
[----:B------:R-:W-:-:S03]  /*1b90*/  HFMA2 R118, -RZ, RZ, 0, 0 ;  /* 0x00000000ff767431 */ /* 0x000fc600000001ff */
[----:B------:R-:W-:Y:S01]  /*1ba0*/  @P0 FMUL.FTZ R118, R122, R120 ;  /* 0x000000787a760220 */ /* 0x000fe20000410000 */
[----:B------:R-:W-:-:S03]  /*1bb0*/  FMUL.FTZ R120, R89, R122 ;  /* 0x0000007a59787220 */ /* 0x000fc60000410000 */
[----:B------:R-:W-:Y:S02]  /*1bc0*/  FADD.FTZ R33, R33, R118 ;  /* 0x0000007621217221 */ /* 0x000fe40000010000 */
[----:B------:R-:W-:-:S04]  /*1bd0*/  FSEL R120, R120, RZ, P0 ;  /* 0x000000ff78787208 */ /* 0x000fc80000000000 */
[----:B------:R-:W-:-:S04]  /*1be0*/  F2FP.F16.F32.PACK_AB R120, RZ, R120 ;  /* 0x00000078ff78723e */ /* 0x000fc800000000ff */
[----:B------:R-:W-:-:S07]  /*1bf0*/  PRMT R108, R108, 0x5410, R120 ;  /* 0x000054106c6c7816 */ /* 0x000fce0000000078 */
.L_x_6004:
[----:B------:R-:W-:Y:S05]  /*1c00*/  BSYNC.RECONVERGENT B3 ;  /* 0x0000000000037941 */ /* 0x000fea0003800200 */
.L_x_6003:
        /* <DEDUP_REMOVED lines=18> */
.L_x_6006:
[----:B------:R-:W-:Y:S05]  /*1d30*/  BSYNC.RECONVERGENT B3 ;  /* 0x0000000000037941 */ /* 0x000fea0003800200 */
.L_x_6005:
        /* <DEDUP_REMOVED lines=18> */
.L_x_6008:
[----:B------:R-:W-:Y:S05]  /*1e60*/  BSYNC.RECONVERGENT B3 ;  /* 0x0000000000037941 */ /* 0x000fea0003800200 */
.L_x_6007:
        /* <DEDUP_REMOVED lines=18> */
.L_x_6010:
[----:B------:R-:W-:Y:S05]  /*1f90*/  BSYNC.RECONVERGENT B3 ;  /* 0x0000000000037941 */ /* 0x000fea0003800200 */
.L_x_6009:
        /* <DEDUP_REMOVED lines=18> */
.L_x_6012:
[----:B------:R-:W-:Y:S05]  /*20c0*/  BSYNC.RECONVERGENT B3 ;  /* 0x0000000000037941 */ /* 0x000fea0003800200 */
.L_x_6011:
        /* <DEDUP_REMOVED lines=18> */
.L_x_6014:
[----:B------:R-:W-:Y:S05]  /*21f0*/  BSYNC.RECONVERGENT B3 ;  /* 0x0000000000037941 */ /* 0x000fea0003800200 */
.L_x_6013:
[----:B------:R-:W-:Y:S05]  /*2200*/  @!P1 BRA `(.L_x_6015) ;  /* 0x0000001c00449947 */ /* 0x000fea0003800000 */
[----:B------:R-:W-:Y:S01]  /*2210*/  FFMA.FTZ R118, R134, R141, R8 ;  /* 0x0000008d86767223 */ /* 0x000fe20000010008 */
[----:B-----5:R-:W-:Y:S02]  /*2220*/  ISETP.GE.U32.AND P0, PT, R136, RZ, PT ;  /* 0x000000ff8800720c */ /* 0x020fe40003f06070 */
[----:B------:R-:W-:Y:S01]  /*2230*/  ISETP.GT.AND P3, PT, R10, RZ, PT ;  /* 0x000000ff0a00720c */ /* 0x000fe20003f64270 */
[----:B------:R-:W-:Y:S01]  /*2240*/  FADD.FTZ R118, R131, -R118 ;  /* 0x8000007683767221 */ /* 0x000fe20000010000 */
[----:B------:R-:W-:-:S03]  /*2250*/  ISETP.GE.U32.AND.EX P0, PT, R137, 0x1000000, PT, P0 ;  /* 0x010000008900780c */ /* 0x000fc60003f06100 */
[----:B------:R-:W-:-:S05]  /*2260*/  FMUL.FTZ R118, R9, R118 ;  /* 0x0000007609767220 */ /* 0x000fca0000410000 */
[----:B------:R-:W-:-:S05]  /*2270*/  FSEL R118, R118, RZ, P3 ;  /* 0x000000ff76767208 */ /* 0x000fca0001800000 */
[----:B------:R-:W-:Y:S01]  /*2280*/  FMUL.FTZ R118, R118, UR13 ;  /* 0x0000000d76767c20 */ /* 0x000fe20008410000 */
[----:B------:R-:W-:-:S03]  /*2290*/  @P0 HADD2.F32 R120, -RZ, R107.H1_H1 ;  /* 0x3000006bff780230 */ /* 0x000fc60000004100 */
[----:B------:R-:W-:Y:S01]  /*22a0*/  FMUL.FTZ R122, R118, UR12 ;  /* 0x0000000c767a7c20 */ /* 0x000fe20008410000 */
[----:B------:R-:W-:-:S03]  /*22b0*/  HFMA2 R118, -RZ, RZ, 0, 0 ;  /* 0x00000000ff767431 */ /* 0x000fc600000001ff */
[----:B------:R-:W-:Y:S01]  /*22c0*/  @P0 FMUL.FTZ R118, R122, R120 ;  /* 0x000000787a760220 */ /* 0x000fe20000410000 */
[----:B------:R-:W-:-:S03]  /*22d0*/  FMUL.FTZ R120, R87, R122 ;  /* 0x0000007a57787220 */ /* 0x000fc60000410000 */
[----:B------:R-:W-:Y:S02]  /*22e0*/  FADD.FTZ R31, R31, R118 ;  /* 0x000000761f1f7221 */ /* 0x000fe40000010000 */
[----:B------:R-:W-:-:S04]  /*22f0*/  FSEL R120, R120, RZ, P0 ;  /* 0x000000ff78787208 */ /* 0x000fc80000000000 */
[----:B------:R-:W-:-:S04]  /*2300*/  F2FP.F16.F32.PACK_AB R120, RZ, R120 ;  /* 0x00000078ff78723e */ /* 0x000fc800000000ff */
[----:B------:R-:W-:Y:S01]  /*2310*/  PRMT R111, R111, 0x5410, R120 ;  /* 0x000054106f6f7816 */ /* 0x000fe20000000078 */
[----:B------:R-:W-:Y:S06]  /*2320*/  BRA `(.L_x_6015) ;  /* 0x0000001800fc7947 */ /* 0x000fec0003800000 */
.L_x_6000:
[-CC-:B------:R-:W-:Y:S01]  /*2330*/  FFMA.FTZ R114, R12, R141.reuse, R8.reuse ;  /* 0x0000008d0c727223 */ /* 0x180fe20000010008 */
[-CC-:B------:R-:W-:Y:S01]  /*2340*/  FFMA.FTZ R113, R3, R141.reuse, R8.reuse ;  /* 0x0000008d03717223 */ /* 0x180fe20000010008 */
[-CC-:B------:R-:W-:Y:S01]  /*2350*/  FFMA.FTZ R115, R11, R141.reuse, R8.reuse ;  /* 0x0000008d0b737223 */ /* 0x180fe20000010008 */
[----:B------:R-:W-:Y:S01]  /*2360*/  FFMA.FTZ R120, R124, R141, R8 ;  /* 0x0000008d7c787223 */ /* 0x000fe20000010008 */
[----:B------:R-:W-:Y:S01]  /*2370*/  FADD.FTZ R114, R13, -R114 ;  /* 0x800000720d727221 */ /* 0x000fe20000010000 */
[----:B------:R-:W-:Y:S01]  /*2380*/  FADD.FTZ R112, R14, -R113 ;  /* 0x800000710e707221 */ /* 0x000fe20000010000 */
[----:B------:R-:W-:Y:S01]  /*2390*/  FADD.FTZ R118, R126, -R115 ;  /* 0x800000737e767221 */ /* 0x000fe20000010000 */
[----:B------:R-:W-:Y:S01]  /*23a0*/  ISETP.GT.AND P0, PT, R10, RZ, PT ;  /* 0x000000ff0a00720c */ /* 0x000fe20003f04270 */
[C---:B------:R-:W-:Y:S01]  /*23b0*/  FMUL.FTZ R115, R9.reuse, R114 ;  /* 0x0000007209737220 */ /* 0x040fe20000410000 */
[----:B------:R-:W-:Y:S01]  /*23c0*/  FMUL.FTZ R112, R9, R112 ;  /* 0x0000007009707220 */ /* 0x000fe20000410000 */
[----:B------:R-:W-:Y:S01]  /*23d0*/  FADD.FTZ R120, R125, -R120 ;  /* 0x800000787d787221 */ /* 0x000fe20000010000 */
[----:B------:R-:W-:Y:S01]  /*23e0*/  BSSY.RECONVERGENT B3, `(.L_x_6016) ;  /* 0x0000011000037945 */ /* 0x000fe20003800200 */
[----:B------:R-:W-:Y:S01]  /*23f0*/  FMUL.FTZ R113, R9, R118 ;  /* 0x0000007609717220 */ /* 0x000fe20000410000 */
[----:B------:R-:W-:Y:S01]  /*2400*/  FSEL R155, R115, RZ, P0 ;  /* 0x000000ff739b7208 */ /* 0x000fe20000000000 */
[----:B------:R-:W-:Y:S01]  /*2410*/  FMUL.FTZ R114, R9, R120 ;  /* 0x0000007809727220 */ /* 0x000fe20000410000 */
[----:B------:R-:W-:Y:S01]  /*2420*/  FSEL R118, R112, RZ, P0 ;  /* 0x000000ff70767208 */ /* 0x000fe20000000000 */
[----:B------:R-:W-:Y:S06]  /*2430*/  @!P1 BRA `(.L_x_6017) ;  /* 0x00000000002c9947 */ /* 0x000fec0003800000 */
[----:B-----5:R-:W-:Y:S01]  /*2440*/  LOP3.LUT P3, RZ, R136, 0xff, RZ, 0xc0, !PT ;  /* 0x000000ff88ff7812 */ /* 0x020fe2000786c0ff */
[----:B------:R-:W-:Y:S01]  /*2450*/  FMUL.FTZ R112, R118, UR13 ;  /* 0x0000000d76707c20 */ /* 0x000fe20008410000 */
[----:B------:R-:W-:-:S03]  /*2460*/  MOV R115, RZ ;  /* 0x000000ff00737202 */ /* 0x000fc60000000f00 */
[----:B------:R-:W-:-:S08]  /*2470*/  FMUL.FTZ R153, R112, UR12 ;  /* 0x0000000c70997c20 */ /* 0x000fd00008410000 */
[----:B------:R-:W-:-:S05]  /*2480*/  @P3 HADD2.F32 R112, -RZ, R104.H0_H0 ;  /* 0x20000068ff703230 */ /* 0x000fca0000004100 */
[-C--:B------:R-:W-:Y:S01]  /*2490*/  @P3 FMUL.FTZ R115, R112, R153.reuse ;  /* 0x0000009970733220 */ /* 0x080fe20000410000 */
[----:B------:R-:W-:-:S03]  /*24a0*/  FMUL.FTZ R112, R88, R153 ;  /* 0x0000009958707220 */ /* 0x000fc60000410000 */
[----:B------:R-:W-:Y:S02]  /*24b0*/  FADD.FTZ R32, R32, R115 ;  /* 0x0000007320207221 */ /* 0x000fe40000010000 */
[----:B------:R-:W-:-:S04]  /*24c0*/  FSEL R112, R112, RZ, P3 ;  /* 0x000000ff70707208 */ /* 0x000fc80001800000 */
[----:B------:R-:W-:-:S04]  /*24d0*/  F2FP.F16.F32.PACK_AB R112, RZ, R112 ;  /* 0x00000070ff70723e */ /* 0x000fc800000000ff */
[----:B------:R-:W-:-:S07]  /*24e0*/  PRMT R108, R112, 0x7610, R108 ;  /* 0x00007610706c7816 */ /* 0x000fce000000006c */
.L_x_6017:
[----:B------:R-:W-:Y:S05]  /*24f0*/  BSYNC.RECONVERGENT B3 ;  /* 0x0000000000037941 */ /* 0x000fea0003800200 */
.L_x_6016:
[----:B------:R-:W-:Y:S04]  /*2500*/  BSSY.RECONVERGENT B3, `(.L_x_6018) ;  /* 0x000000d000037945 */ /* 0x000fe80003800200 */
[----:B------:R-:W-:Y:S05]  /*2510*/  @!P1 BRA `(.L_x_6019) ;  /* 0x00000000002c9947 */ /* 0x000fea0003800000 */
[----:B-----5:R-:W-:Y:S01]  /*2520*/  LOP3.LUT P3, RZ, R136, 0xff00, RZ, 0xc0, !PT ;  /* 0x0000ff0088ff7812 */ /* 0x020fe2000786c0ff */
[----:B------:R-:W-:-:S04]  /*2530*/  FMUL.FTZ R112, R155, UR13 ;  /* 0x0000000d9b707c20 */ /* 0x000fc80008410000 */
[----:B------:R-:W-:Y:S01]  /*2540*/  FMUL.FTZ R120, R112, UR12 ;  /* 0x0000000c70787c20 */ /* 0x000fe20008410000 */
[----:B------:R-:W-:-:S07]  /*2550*/  HFMA2 R112, -RZ, RZ, 0, 0 ;  /* 0x00000000ff707431 */ /* 0x000fce00000001ff */
[----:B------:R-:W-:-:S05]  /*2560*/  @P3 HADD2.F32 R115, -RZ, R104.H1_H1 ;  /* 0x30000068ff733230 */ /* 0x000fca0000004100 */
[-C--:B------:R-:W-:Y:S01]  /*2570*/  @P3 FMUL.FTZ R112, R115, R120.reuse ;  /* 0x0000007873703220 */ /* 0x080fe20000410000 */
[----:B------:R-:W-:-:S03]  /*2580*/  FMUL.FTZ R115, R89, R120 ;  /* 0x0000007859737220 */ /* 0x000fc60000410000 */
[----:B------:R-:W-:Y:S02]  /*2590*/  FADD.FTZ R33, R33, R112 ;  /* 0x0000007021217221 */ /* 0x000fe40000010000 */
[----:B------:R-:W-:-:S04]  /*25a0*/  FSEL R115, R115, RZ, P3 ;  /* 0x000000ff73737208 */ /* 0x000fc80001800000 */
[----:B------:R-:W-:-:S04]  /*25b0*/  F2FP.F16.F32.PACK_AB R115, RZ, R115 ;  /* 0x00000073ff73723e */ /* 0x000fc800000000ff */
[----:B------:R-:W-:-:S07]  /*25c0*/  PRMT R108, R108, 0x5410, R115 ;  /* 0x000054106c6c7816 */ /* 0x000fce0000000073 */
.L_x_6019:
[----:B------:R-:W-:Y:S05]  /*25d0*/  BSYNC.RECONVERGENT B3 ;  /* 0x0000000000037941 */ /* 0x000fea0003800200 */
.L_x_6018:
[----:B------:R-:W-:Y:S01]  /*25e0*/  BSSY.RECONVERGENT B3, `(.L_x_6020) ;  /* 0x0000011000037945 */ /* 0x000fe20003800200 */
[----:B------:R-:W-:Y:S01]  /*25f0*/  F2FP.F16.F32.PACK_AB R112, R155, R118 ;  /* 0x000000769b70723e */ /* 0x000fe200000000ff */
[----:B------:R-:W-:Y:S01]  /*2600*/  FFMA.FTZ R118, R130, R141, R8 ;  /* 0x0000008d82767223 */ /* 0x000fe20000010008 */
[----:B------:R-:W-:Y:S02]  /*2610*/  FSEL R120, R114, RZ, P0 ;  /* 0x000000ff72787208 */ /* 0x000fe40000000000 */
[----:B------:R-:W-:Y:S01]  /*2620*/  FSEL R115, R113, RZ, P0 ;  /* 0x000000ff71737208 */ /* 0x000fe20000000000 */
[----:B------:R-:W-:Y:S06]  /*2630*/  @!P1 BRA `(.L_x_6021) ;  /* 0x00000000002c9947 */ /* 0x000fec0003800000 */
[----:B-----5:R-:W-:Y:S01]  /*2640*/  LOP3.LUT P3, RZ, R136, 0xff0000, RZ, 0xc0, !PT ;  /* 0x00ff000088ff7812 */ /* 0x020fe2000786c0ff */
[----:B------:R-:W-:-:S04]  /*2650*/  FMUL.FTZ R113, R115, UR13 ;  /* 0x0000000d73717c20 */ /* 0x000fc80008410000 */
[----:B------:R-:W-:Y:S01]  /*2660*/  FMUL.FTZ R153, R113, UR12 ;  /* 0x0000000c71997c20 */ /* 0x000fe20008410000 */
[----:B------:R-:W-:-:S07]  /*2670*/  MOV R113, RZ ;  /* 0x000000ff00717202 */ /* 0x000fce0000000f00 */
[----:B------:R-:W-:-:S05]  /*2680*/  @P3 HADD2.F32 R114, -RZ, R105.H0_H0 ;  /* 0x20000069ff723230 */ /* 0x000fca0000004100 */
[-C--:B------:R-:W-:Y:S01]  /*2690*/  @P3 FMUL.FTZ R113, R114, R153.reuse ;  /* 0x0000009972713220 */ /* 0x080fe20000410000 */
[----:B------:R-:W-:-:S03]  /*26a0*/  FMUL.FTZ R114, R90, R153 ;  /* 0x000000995a727220 */ /* 0x000fc60000410000 */
[----:B------:R-:W-:Y:S02]  /*26b0*/  FADD.FTZ R34, R34, R113 ;  /* 0x0000007122227221 */ /* 0x000fe40000010000 */
[----:B------:R-:W-:-:S04]  /*26c0*/  FSEL R114, R114, RZ, P3 ;  /* 0x000000ff72727208 */ /* 0x000fc80001800000 */
[----:B------:R-:W-:-:S04]  /*26d0*/  F2FP.F16.F32.PACK_AB R114, RZ, R114 ;  /* 0x00000072ff72723e */ /* 0x000fc800000000ff */
[----:B------:R-:W-:-:S07]  /*26e0*/  PRMT R109, R114, 0x7610, R109 ;  /* 0x00007610726d7816 */ /* 0x000fce000000006d */
.L_x_6021:
[----:B------:R-:W-:Y:S05]  /*26f0*/  BSYNC.RECONVERGENT B3 ;  /* 0x0000000000037941 */ /* 0x000fea0003800200 */
.L_x_6020:
[----:B------:R-:W-:Y:S04]  /*2700*/  BSSY.RECONVERGENT B3, `(.L_x_6022) ;  /* 0x000000d000037945 */ /* 0x000fe80003800200 */
[----:B------:R-:W-:Y:S05]  /*2710*/  @!P1 BRA `(.L_x_6023) ;  /* 0x00000000002c9947 */ /* 0x000fea0003800000 */
[----:B-----5:R-:W-:Y:S01]  /*2720*/  LOP3.LUT P3, RZ, R136, 0xff000000, RZ, 0xc0, !PT ;  /* 0xff00000088ff7812 */ /* 0x020fe2000786c0ff */
[----:B------:R-:W-:Y:S01]  /*2730*/  FMUL.FTZ R113, R120, UR13 ;  /* 0x0000000d78717c20 */ /* 0x000fe20008410000 */
[----:B------:R-:W-:-:S03]  /*2740*/  HFMA2 R114, -RZ, RZ, 0, 0 ;  /* 0x00000000ff727431 */ /* 0x000fc600000001ff */
[----:B------:R-:W-:-:S08]  /*2750*/  FMUL.FTZ R122, R113, UR12 ;  /* 0x0000000c717a7c20 */ /* 0x000fd00008410000 */
[----:B------:R-:W-:-:S05]  /*2760*/  @P3 HADD2.F32 R113, -RZ, R105.H1_H1 ;  /* 0x30000069ff713230 */ /* 0x000fca0000004100 */
[-C--:B------:R-:W-:Y:S01]  /*2770*/  @P3 FMUL.FTZ R114, R113, R122.reuse ;  /* 0x0000007a71723220 */ /* 0x080fe20000410000 */
[----:B------:R-:W-:-:S03]  /*2780*/  FMUL.FTZ R113, R91, R122 ;  /* 0x0000007a5b717220 */ /* 0x000fc60000410000 */
[----:B------:R-:W-:Y:S02]  /*2790*/  FADD.FTZ R35, R35, R114 ;  /* 0x0000007223237221 */ /* 0x000fe40000010000 */
[----:B------:R-:W-:-:S04]  /*27a0*/  FSEL R113, R113, RZ, P3 ;  /* 0x000000ff71717208 */ /* 0x000fc80001800000 */
[----:B------:R-:W-:-:S04]  /*27b0*/  F2FP.F16.F32.PACK_AB R113, RZ, R113 ;  /* 0x00000071ff71723e */ /* 0x000fc800000000ff */
[----:B------:R-:W-:-:S07]  /*27c0*/  PRMT R109, R109, 0x5410, R113 ;  /* 0x000054106d6d7816 */ /* 0x000fce0000000071 */
.L_x_6023:
[----:B------:R-:W-:Y:S05]  /*27d0*/  BSYNC.RECONVERGENT B3 ;  /* 0x0000000000037941 */ /* 0x000fea0003800200 */
.L_x_6022:
[----:B------:R-:W-:Y:S01]  /*27e0*/  F2FP.F16.F32.PACK_AB R113, R120, R115 ;  /* 0x000000737871723e */ /* 0x000fe200000000ff */
[-C--:B------:R-:W-:Y:S01]  /*27f0*/  FFMA.FTZ R115, R15, R141.reuse, R8 ;  /* 0x0000008d0f737223 */ /* 0x080fe20000010008 */
[----:B------:R-:W-:Y:S01]  /*2800*/  FADD.FTZ R118, R127, -R118 ;  /* 0x800000767f767221 */ /* 0x000fe20000010000 */
[-CC-:B------:R-:W-:Y:S01]  /*2810*/  FFMA.FTZ R153, R129, R141.reuse, R8.reuse ;  /* 0x0000008d81997223 */ /* 0x180fe20000010008 */
[----:B------:R-:W-:Y:S01]  /*2820*/  FFMA.FTZ R156, R134, R141, R8 ;  /* 0x0000008d869c7223 */ /* 0x000fe20000010008 */
[----:B------:R-:W-:Y:S01]  /*2830*/  FADD.FTZ R114, R128, -R115 ;  /* 0x8000007380727221 */ /* 0x000fe20000010000 */
[----:B------:R-:W-:Y:S01]  /*2840*/  FMUL.FTZ R122, R9, R118 ;  /* 0x00000076097a7220 */ /* 0x000fe20000410000 */
[----:B------:R-:W-:Y:S01]  /*2850*/  FADD.FTZ R140, R132, -R153 ;  /* 0x80000099848c7221 */ /* 0x000fe20000010000 */
[----:B------:R-:W-:Y:S01]  /*2860*/  FADD.FTZ R156, R131, -R156 ;  /* 0x8000009c839c7221 */ /* 0x000fe20000010000 */
[C---:B------:R-:W-:Y:S01]  /*2870*/  FMUL.FTZ R120, R9.reuse, R114 ;  /* 0x0000007209787220 */ /* 0x040fe20000410000 */
[----:B------:R-:W-:Y:S01]  /*2880*/  BSSY.RECONVERGENT B3, `(.L_x_6024) ;  /* 0x0000011000037945 */ /* 0x000fe20003800200 */
[C---:B------:R-:W-:Y:S01]  /*2890*/  FMUL.FTZ R115, R9.reuse, R140 ;  /* 0x0000008c09737220 */ /* 0x040fe20000410000 */
[----:B------:R-:W-:Y:S01]  /*28a0*/  FMUL.FTZ R118, R9, R156 ;  /* 0x0000009c09767220 */ /* 0x000fe20000410000 */
[----:B------:R-:W-:-:S02]  /*28b0*/  FSEL R114, R122, RZ, P0 ;  /* 0x000000ff7a727208 */ /* 0x000fc40000000000 */
        /* <DEDUP_REMOVED lines=13> */
.L_x_6025:
[----:B------:R-:W-:Y:S05]  /*2990*/  BSYNC.RECONVERGENT B3 ;  /* 0x0000000000037941 */ /* 0x000fea0003800200 */
.L_x_6024:
        /* <DEDUP_REMOVED lines=13> */
.L_x_6027:
[----:B------:R-:W-:Y:S05]  /*2a70*/  BSYNC.RECONVERGENT B3 ;  /* 0x0000000000037941 */ /* 0x000fea0003800200 */
.L_x_6026:
[----:B------:R-:W-:Y:S01]  /*2a80*/  BSSY.RECONVERGENT B3, `(.L_x_6028) ;  /* 0x0000010000037945 */ /* 0x000fe20003800200 */
[----:B------:R-:W-:Y:S02]  /*2a90*/  F2FP.F16.F32.PACK_AB R114, R114, R155 ;  /* 0x0000009b7272723e */ /* 0x000fe400000000ff */
        /* <DEDUP_REMOVED lines=14> */
.L_x_6029:
[----:B------:R-:W-:Y:S05]  /*2b80*/  BSYNC.RECONVERGENT B3 ;  /* 0x0000000000037941 */ /* 0x000fea0003800200 */
.L_x_6028:
[----:B------:R-:W-:Y:S01]  /*2b90*/  F2FP.F16.F32.PACK_AB R115, R155, R120 ;  /* 0x000000789b73723e */ /* 0x000fe200000000ff */
[----:B------:R-:W-:Y:S06]  /*2ba0*/  @!P1 BRA `(.L_x_6015) ;  /* 0x0000001000dc9947 */ /* 0x000fec0003800000 */
[----:B-----5:R-:W-:Y:S01]  /*2bb0*/  ISETP.GE.U32.AND P0, PT, R136, RZ, PT ;  /* 0x000000ff8800720c */ /* 0x020fe20003f06070 */
[----:B------:R-:W-:-:S03]  /*2bc0*/  FMUL.FTZ R118, R155, UR13 ;  /* 0x0000000d9b767c20 */ /* 0x000fc60008410000 */
[----:B------:R-:W-:Y:S01]  /*2bd0*/  ISETP.GE.U32.AND.EX P0, PT, R137, 0x1000000, PT, P0 ;  /* 0x010000008900780c */ /* 0x000fe20003f06100 */
[----:B------:R-:W-:Y:S01]  /*2be0*/  FMUL.FTZ R120, R118, UR12 ;  /* 0x0000000c76787c20 */ /* 0x000fe20008410000 */
[----:B------:R-:W-:-:S11]  /*2bf0*/  HFMA2 R118, -RZ, RZ, 0, 0 ;  /* 0x00000000ff767431 */ /* 0x000fd600000001ff */
[----:B------:R-:W-:-:S05]  /*2c00*/  @P0 HADD2.F32 R153, -RZ, R107.H1_H1 ;  /* 0x3000006bff990230 */ /* 0x000fca0000004100 */
[-C--:B------:R-:W-:Y:S01]  /*2c10*/  @P0 FMUL.FTZ R118, R153, R120.reuse ;  /* 0x0000007899760220 */ /* 0x080fe20000410000 */
[----:B------:R-:W-:-:S03]  /*2c20*/  FMUL.FTZ R120, R87, R120 ;  /* 0x0000007857787220 */ /* 0x000fc60000410000 */
[----:B------:R-:W-:Y:S02]  /*2c30*/  FADD.FTZ R31, R31, R118 ;  /* 0x000000761f1f7221 */ /* 0x000fe40000010000 */
[----:B------:R-:W-:-:S04]  /*2c40*/  FSEL R120, R120, RZ, P0 ;  /* 0x000000ff78787208 */ /* 0x000fc80000000000 */
[----:B------:R-:W-:-:S04]  /*2c50*/  F2FP.F16.F32.PACK_AB R120, RZ, R120 ;  /* 0x00000078ff78723e */ /* 0x000fc800000000ff */
[----:B------:R-:W-:Y:S01]  /*2c60*/  PRMT R111, R111, 0x5410, R120 ;  /* 0x000054106f6f7816 */ /* 0x000fe20000000078 */
[----:B------:R-:W-:Y:S06]  /*2c70*/  BRA `(.L_x_6015) ;  /* 0x0000001000a87947 */ /* 0x000fec0003800000 */
.L_x_5999:
        /* <DEDUP_REMOVED lines=9> */
[----:B-----5:R-:W-:Y:S01]  /*2d10*/  HADD2.F32 R118, -RZ, R16.H0_H0 ;  /* 0x20000010ff767230 */ /* 0x020fe20000004100 */
[----:B------:R-:W-:Y:S02]  /*2d20*/  LOP3.LUT P0, RZ, R136, 0xff, RZ, 0xc0, !PT ;  /* 0x000000ff88ff7812 */ /* 0x000fe4000780c0ff */
[----:B------:R-:W-:-:S04]  /*2d30*/  @P3 FADD.FTZ R153, R14, -R153 ;  /* 0x800000990e993221 */ /* 0x000fc80000010000 */
[----:B------:R-:W-:Y:S01]  /*2d40*/  @P3 FFMA.FTZ R118, R9, R153, R118 ;  /* 0x0000009909763223 */ /* 0x000fe20000010076 */
[----:B------:R-:W-:-:S03]  /*2d50*/  MOV R153, RZ ;  /* 0x000000ff00997202 */ /* 0x000fc60000000f00 */
[----:B------:R-:W-:-:S04]  /*2d60*/  FMUL.FTZ R118, R118, UR13 ;  /* 0x0000000d76767c20 */ /* 0x000fc80008410000 */
[----:B------:R-:W-:Y:S01]  /*2d70*/  FMUL.FTZ R155, R118, UR12 ;  /* 0x0000000c769b7c20 */ /* 0x000fe20008410000 */
[----:B------:R-:W-:-:S05]  /*2d80*/  @P0 HADD2.F32 R118, -RZ, R104.H0_H0 ;  /* 0x20000068ff760230 */ /* 0x000fca0000004100 */
[-C--:B------:R-:W-:Y:S01]  /*2d90*/  @P0 FMUL.FTZ R153, R118, R155.reuse ;  /* 0x0000009b76990220 */ /* 0x080fe20000410000 */
[----:B------:R-:W-:-:S03]  /*2da0*/  FMUL.FTZ R118, R88, R155 ;  /* 0x0000009b58767220 */ /* 0x000fc60000410000 */
[----:B------:R-:W-:Y:S02]  /*2db0*/  FADD.FTZ R32, R32, R153 ;  /* 0x0000009920207221 */ /* 0x000fe40000010000 */
[----:B------:R-:W-:-:S04]  /*2dc0*/  FSEL R118, R118, RZ, P0 ;  /* 0x000000ff76767208 */ /* 0x000fc80000000000 */
[----:B------:R-:W-:-:S04]  /*2dd0*/  F2FP.F16.F32.PACK_AB R118, RZ, R118 ;  /* 0x00000076ff76723e */ /* 0x000fc800000000ff */
[----:B------:R-:W-:-:S07]  /*2de0*/  PRMT R108, R118, 0x7610, R108 ;  /* 0x00007610766c7816 */ /* 0x000fce000000006c */
.L_x_6032:
[----:B------:R-:W-:Y:S05]  /*2df0*/  BSYNC.RECONVERGENT B3 ;  /* 0x0000000000037941 */ /* 0x000fea0003800200 */
.L_x_6031:
[----:B------:R-:W-:Y:S04]  /*2e00*/  BSSY.RECONVERGENT B3, `(.L_x_6033) ;  /* 0x0000011000037945 */ /* 0x000fe80003800200 */
[----:B------:R-:W-:Y:S05]  /*2e10*/  @!P1 BRA `(.L_x_6034) ;  /* 0x00000000003c9947 */ /* 0x000fea0003800000 */
[----:B------:R-:W-:Y:S01]  /*2e20*/  @P3 FFMA.FTZ R118, R12, R141, R8 ;  /* 0x0000008d0c763223 */ /* 0x000fe20000010008 */
[----:B-----5:R-:W-:-:S03]  /*2e30*/  LOP3.LUT P0, RZ, R136, 0xff00, RZ, 0xc0, !PT ;  /* 0x0000ff0088ff7812 */ /* 0x020fc6000780c0ff */
[----:B------:R-:W-:Y:S01]  /*2e40*/  @P3 FADD.FTZ R120, R13, -R118 ;  /* 0x800000760d783221 */ /* 0x000fe20000010000 */
[----:B------:R-:W-:-:S05]  /*2e50*/  HADD2.F32 R118, -RZ, R16.H1_H1 ;  /* 0x30000010ff767230 */ /* 0x000fca0000004100 */
[----:B------:R-:W-:-:S04]  /*2e60*/  @P3 FFMA.FTZ R118, R9, R120, R118 ;  /* 0x0000007809763223 */ /* 0x000fc80000010076 */
[----:B------:R-:W-:Y:S01]  /*2e70*/  FMUL.FTZ R118, R118, UR13 ;  /* 0x0000000d76767c20 */ /* 0x000fe20008410000 */
[----:B------:R-:W-:-:S03]  /*2e80*/  @P0 HADD2.F32 R153, -RZ, R104.H1_H1 ;  /* 0x30000068ff990230 */ /* 0x000fc60000004100 */
[----:B------:R-:W-:Y:S01]  /*2e90*/  FMUL.FTZ R120, R118, UR12 ;  /* 0x0000000c76787c20 */ /* 0x000fe20008410000 */
[----:B------:R-:W-:-:S03]  /*2ea0*/  HFMA2 R118, -RZ, RZ, 0, 0 ;  /* 0x00000000ff767431 */ /* 0x000fc600000001ff */
[-C--:B------:R-:W-:Y:S01]  /*2eb0*/  @P0 FMUL.FTZ R118, R153, R120.reuse ;  /* 0x0000007899760220 */ /* 0x080fe20000410000 */
[----:B------:R-:W-:-:S03]  /*2ec0*/  FMUL.FTZ R120, R89, R120 ;  /* 0x0000007859787220 */ /* 0x000fc60000410000 */
[----:B------:R-:W-:Y:S02]  /*2ed0*/  FADD.FTZ R33, R33, R118 ;  /* 0x0000007621217221 */ /* 0x000fe40000010000 */
[----:B------:R-:W-:-:S04]  /*2ee0*/  FSEL R120, R120, RZ, P0 ;  /* 0x000000ff78787208 */ /* 0x000fc80000000000 */
[----:B------:R-:W-:-:S04]  /*2ef0*/  F2FP.F16.F32.PACK_AB R120, RZ, R120 ;  /* 0x00000078ff78723e */ /* 0x000fc800000000ff */
[----:B------:R-:W-:-:S07]  /*2f00*/  PRMT R108, R108, 0x5410, R120 ;  /* 0x000054106c6c7816 */ /* 0x000fce0000000078 */
.L_x_6034:
[----:B------:R-:W-:Y:S05]  /*2f10*/  BSYNC.RECONVERGENT B3 ;  /* 0x0000000000037941 */ /* 0x000fea0003800200 */
.L_x_6033:
[----:B------:R-:W-:Y:S04]  /*2f20*/  BSSY.RECONVERGENT B3, `(.L_x_6035) ;  /* 0x0000011000037945 */ /* 0x000fe80003800200 */
[----:B------:R-:W-:Y:S05]  /*2f30*/  @!P1 BRA `(.L_x_6036) ;  /* 0x00000000003c9947 */ /* 0x000fea0003800000 */
        /* <DEDUP_REMOVED lines=15> */
.L_x_6036:
[----:B------:R-:W-:Y:S05]  /*3030*/  BSYNC.RECONVERGENT B3 ;  /* 0x0000000000037941 */ /* 0x000fea0003800200 */
.L_x_6035:
        /* <DEDUP_REMOVED lines=17> */
.L_x_6038:
[----:B------:R-:W-:Y:S05]  /*3150*/  BSYNC.RECONVERGENT B3 ;  /* 0x0000000000037941 */ /* 0x000fea0003800200 */
.L_x_6037:
        /* <DEDUP_REMOVED lines=17> */
.L_x_6040:
[----:B------:R-:W-:Y:S05]  /*3270*/  BSYNC.RECONVERGENT B3 ;  /* 0x0000000000037941 */ /* 0x000fea0003800200 */
.L_x_6039:
        /* <DEDUP_REMOVED lines=17> */
.L_x_6042:
[----:B------:R-:W-:Y:S05]  /*3390*/  BSYNC.RECONVERGENT B3 ;  /* 0x0000000000037941 */ /* 0x000fea0003800200 */
.L_x_6041:
        /* <DEDUP_REMOVED lines=17> */
.L_x_6044:
[----:B------:R-:W-:Y:S05]  /*34b0*/  BSYNC.RECONVERGENT B3 ;  /* 0x0000000000037941 */ /* 0x000fea0003800200 */
.L_x_6043:
[----:B------:R-:W-:Y:S05]  /*34c0*/  @!P1 BRA `(.L_x_6015) ;  /* 0x0000000800949947 */ /* 0x000fea0003800000 */
[----:B------:R-:W-:Y:S01]  /*34d0*/  @P3 FFMA.FTZ R118, R134, R141, R8 ;  /* 0x0000008d86763223 */ /* 0x000fe20000010008 */
[----:B-----5:R-:W-:-:S03]  /*34e0*/  ISETP.GE.U32.AND P0, PT, R136, RZ, PT ;  /* 0x000000ff8800720c */ /* 0x020fc60003f06070 */
[----:B------:R-:W-:Y:S01]  /*34f0*/  @P3 FADD.FTZ R120, R131, -R118 ;  /* 0x8000007683783221 */ /* 0x000fe20000010000 */
[----:B------:R-:W-:Y:S01]  /*3500*/  HADD2.F32 R118, -RZ, R19.H1_H1 ;  /* 0x30000013ff767230 */ /* 0x000fe20000004100 */
[----:B------:R-:W-:-:S04]  /*3510*/  ISETP.GE.U32.AND.EX P0, PT, R137, 0x1000000, PT, P0 ;  /* 0x010000008900780c */ /* 0x000fc80003f06100 */
[----:B------:R-:W-:-:S04]  /*3520*/  @P3 FFMA.FTZ R118, R9, R120, R118 ;  /* 0x0000007809763223 */ /* 0x000fc80000010076 */
[----:B------:R-:W-:-:S04]  /*3530*/  FMUL.FTZ R118, R118, UR13 ;  /* 0x0000000d76767c20 */ /* 0x000fc80008410000 */
[----:B------:R-:W-:Y:S01]  /*3540*/  FMUL.FTZ R120, R118, UR12 ;  /* 0x0000000c76787c20 */ /* 0x000fe20008410000 */
[----:B------:R-:W-:Y:S02]  /*3550*/  HFMA2 R118, -RZ, RZ, 0, 0 ;  /* 0x00000000ff767431 */ /* 0x000fe400000001ff */
        /* <DEDUP_REMOVED lines=8> */
.L_x_6030:
[----:B------:R-:W-:Y:S01]  /*35e0*/  ISETP.GT.AND P0, PT, R10, RZ, PT ;  /* 0x000000ff0a00720c */ /* 0x000fe20003f04270 */
[----:B-----5:R-:W-:Y:S01]  /*35f0*/  HADD2.F32 R140, -RZ, R16.H1_H1 ;  /* 0x30000010ff8c7230 */ /* 0x020fe20000004100 */
[----:B------:R-:W-:Y:S01]  /*3600*/  BSSY.RECONVERGENT B3, `(.L_x_6045) ;  /* 0x000002c000037945 */ /* 0x000fe20003800200 */
[----:B------:R-:W-:Y:S02]  /*3610*/  HADD2.F32 R113, -RZ, R17.H0_H0 ;  /* 0x20000011ff717230 */ /* 0x000fe40000004100 */
[----:B------:R-:W-:Y:S02]  /*3620*/  HADD2.F32 R120, -RZ, R18.H1_H1 ;  /* 0x30000012ff787230 */ /* 0x000fe40000004100 */
[----:B------:R-:W-:-:S06]  /*3630*/  HADD2.F32 R122, -RZ, R19.H0_H0 ;  /* 0x20000013ff7a7230 */ /* 0x000fcc0000004100 */
[-CC-:B------:R-:W-:Y:S01]  /*3640*/  @P0 FFMA.FTZ R112, R12, R141.reuse, R8.reuse ;  /* 0x0000008d0c700223 */ /* 0x180fe20000010008 */
[-CC-:B------:R-:W-:Y:S01]  /*3650*/  @P0 FFMA.FTZ R115, R11, R141.reuse, R8.reuse ;  /* 0x0000008d0b730223 */ /* 0x180fe20000010008 */
[-C--:B------:R-:W-:Y:S02]  /*3660*/  @P0 FFMA.FTZ R153, R129, R141.reuse, R8 ;  /* 0x0000008d81990223 */ /* 0x080fe40000010008 */
[----:B------:R-:W-:Y:S01]  /*3670*/  @P0 FADD.FTZ R112, R13, -R112 ;  /* 0x800000700d700221 */ /* 0x000fe20000010000 */
[----:B------:R-:W-:Y:S01]  /*3680*/  @P0 FADD.FTZ R114, R126, -R115 ;  /* 0x800000737e720221 */ /* 0x000fe20000010000 */
[-C--:B------:R-:W-:Y:S01]  /*3690*/  @P0 FFMA.FTZ R115, R15, R141.reuse, R8 ;  /* 0x0000008d0f730223 */ /* 0x080fe20000010008 */
[----:B------:R-:W-:Y:S01]  /*36a0*/  @P0 FADD.FTZ R153, R132, -R153 ;  /* 0x8000009984990221 */ /* 0x000fe20000010000 */
[C---:B------:R-:W-:Y:S01]  /*36b0*/  @P0 FFMA.FTZ R140, R9.reuse, R112, R140 ;  /* 0x00000070098c0223 */ /* 0x040fe2000001008c */
[----:B------:R-:W-:Y:S01]  /*36c0*/  @P0 FFMA.FTZ R112, R124, R141, R8 ;  /* 0x0000008d7c700223 */ /* 0x000fe20000010008 */
[----:B------:R-:W-:Y:S01]  /*36d0*/  @P0 FFMA.FTZ R113, R9, R114, R113 ;  /* 0x0000007209710223 */ /* 0x000fe20000010071 */
[----:B------:R-:W-:-:S02]  /*36e0*/  HADD2.F32 R114, -RZ, R17.H1_H1 ;  /* 0x30000011ff727230 */ /* 0x000fc40000004100 */
[----:B------:R-:W-:Y:S01]  /*36f0*/  @P0 FADD.FTZ R118, R128, -R115 ;  /* 0x8000007380760221 */ /* 0x000fe20000010000 */
[----:B------:R-:W-:Y:S01]  /*3700*/  @P0 FADD.FTZ R112, R125, -R112 ;  /* 0x800000707d700221 */ /* 0x000fe20000010000 */
[----:B------:R-:W-:Y:S02]  /*3710*/  HADD2.F32 R115, -RZ, R18.H0_H0 ;  /* 0x20000012ff737230 */ /* 0x000fe40000004100 */
[----:B------:R-:W-:Y:S01]  /*3720*/  @P0 FFMA.FTZ R122, R9, R153, R122 ;  /* 0x00000099097a0223 */ /* 0x000fe2000001007a */
[-C--:B------:R-:W-:Y:S01]  /*3730*/  @P3 FFMA.FTZ R153, R3, R141.reuse, R8 ;  /* 0x0000008d03993223 */ /* 0x080fe20000010008 */
[C---:B------:R-:W-:Y:S01]  /*3740*/  @P0 FFMA.FTZ R114, R9.reuse, R112, R114 ;  /* 0x0000007009720223 */ /* 0x040fe20000010072 */
[----:B------:R-:W-:Y:S01]  /*3750*/  @P0 FFMA.FTZ R112, R130, R141, R8 ;  /* 0x0000008d82700223 */ /* 0x000fe20000010008 */
[----:B------:R-:W-:Y:S01]  /*3760*/  @P0 FFMA.FTZ R115, R9, R118, R115 ;  /* 0x0000007609730223 */ /* 0x000fe20000010073 */
[----:B------:R-:W-:Y:S02]  /*3770*/  HADD2.F32 R118, -RZ, R19.H1_H1 ;  /* 0x30000013ff767230 */ /* 0x000fe40000004100 */
[----:B------:R-:W-:Y:S01]  /*3780*/  @P3 FADD.FTZ R153, R14, -R153 ;  /* 0x800000990e993221 */ /* 0x000fe20000010000 */
[----:B------:R-:W-:-:S04]  /*3790*/  @P0 FADD.FTZ R112, R127, -R112 ;  /* 0x800000707f700221 */ /* 0x000fc80000010000 */
[----:B------:R-:W-:Y:S01]  /*37a0*/  @P0 FFMA.FTZ R120, R9, R112, R120 ;  /* 0x0000007009780223 */ /* 0x000fe20000010078 */
[----:B------:R-:W-:-:S04]  /*37b0*/  @P0 FFMA.FTZ R112, R134, R141, R8 ;  /* 0x0000008d86700223 */ /* 0x000fc80000010008 */
[----:B------:R-:W-:-:S04]  /*37c0*/  @P0 FADD.FTZ R112, R131, -R112 ;  /* 0x8000007083700221 */ /* 0x000fc80000010000 */
[----:B------:R-:W-:Y:S01]  /*37d0*/  @P0 FFMA.FTZ R118, R9, R112, R118 ;  /* 0x0000007009760223 */ /* 0x000fe20000010076 */
[----:B------:R-:W-:-:S05]  /*37e0*/  HADD2.F32 R112, -RZ, R16.H0_H0 ;  /* 0x20000010ff707230 */ /* 0x000fca0000004100 */
[----:B------:R-:W-:Y:S01]  /*37f0*/  @P3 FFMA.FTZ R112, R9, R153, R112 ;  /* 0x0000009909703223 */ /* 0x000fe20000010070 */
[----:B------:R-:W-:Y:S06]  /*3800*/  @!P1 BRA `(.L_x_6046) ;  /* 0x00000000002c9947 */ /* 0x000fec0003800000 */
[----:B------:R-:W-:Y:S01]  /*3810*/  LOP3.LUT P0, RZ, R136, 0xff, RZ, 0xc0, !PT ;  /* 0x000000ff88ff7812 */ /* 0x000fe2000780c0ff */
        /* <DEDUP_REMOVED lines=10> */
.L_x_6046:
[----:B------:R-:W-:Y:S05]  /*38c0*/  BSYNC.RECONVERGENT B3 ;  /* 0x0000000000037941 */ /* 0x000fea0003800200 */
.L_x_6045:
[----:B------:R-:W-:Y:S01]  /*38d0*/  BSSY.RECONVERGENT B3, `(.L_x_6047) ;  /* 0x000000e000037945 */ /* 0x000fe20003800200 */
[----:B------:R-:W-:-:S03]  /*38e0*/  F2FP.F16.F32.PACK_AB R112, R140, R112 ;  /* 0x000000708c70723e */ /* 0x000fc600000000ff */
[----:B------:R-:W-:Y:S05]  /*38f0*/  @!P1 BRA `(.L_x_6048) ;  /* 0x00000000002c9947 */ /* 0x000fea0003800000 */
[----:B------:R-:W-:Y:S01]  /*3900*/  LOP3.LUT P0, RZ, R136, 0xff00, RZ, 0xc0, !PT ;  /* 0x0000ff0088ff7812 */ /* 0x000fe2000780c0ff */
        /* <DEDUP_REMOVED lines=10> */
.L_x_6048:
[----:B------:R-:W-:Y:S05]  /*39b0*/  BSYNC.RECONVERGENT B3 ;  /* 0x0000000000037941 */ /* 0x000fea0003800200 */
.L_x_6047:
[----:B------:R-:W-:Y:S04]  /*39c0*/  BSSY.RECONVERGENT B3, `(.L_x_6049) ;  /* 0x000000d000037945 */ /* 0x000fe80003800200 */
[----:B------:R-:W-:Y:S05]  /*39d0*/  @!P1 BRA `(.L_x_6050) ;  /* 0x00000000002c9947 */ /* 0x000fea0003800000 */
[----:B------:R-:W-:Y:S01]  /*39e0*/  LOP3.LUT P0, RZ, R136, 0xff0000, RZ, 0xc0, !PT ;  /* 0x00ff000088ff7812 */ /* 0x000fe2000780c0ff */
        /* <DEDUP_REMOVED lines=10> */
.L_x_6050:
[----:B------:R-:W-:Y:S05]  /*3a90*/  BSYNC.RECONVERGENT B3 ;  /* 0x0000000000037941 */ /* 0x000fea0003800200 */
.L_x_6049:
        /* <DEDUP_REMOVED lines=14> */
.L_x_6052:
[----:B------:R-:W-:Y:S05]  /*3b80*/  BSYNC.RECONVERGENT B3 ;  /* 0x0000000000037941 */ /* 0x000fea0003800200 */
.L_x_6051:
        /* <DEDUP_REMOVED lines=13> */
.L_x_6054:
[----:B------:R-:W-:Y:S05]  /*3c60*/  BSYNC.RECONVERGENT B3 ;  /* 0x0000000000037941 */ /* 0x000fea0003800200 */
.L_x_6053:
        /* <DEDUP_REMOVED lines=14> */
.L_x_6056:
[----:B------:R-:W-:Y:S05]  /*3d50*/  BSYNC.RECONVERGENT B3 ;  /* 0x0000000000037941 */ /* 0x000fea0003800200 */
.L_x_6055:
[----:B------:R-:W-:Y:S04]  /*3d60*/  BSSY.RECONVERGENT B3, `(.L_x_6057) ;  /* 0x000000d000037945 */ /* 0x000fe80003800200 */
[----:B------:R-:W-:Y:S05]  /*3d70*/  @!P1 BRA `(.L_x_6058) ;  /* 0x00000000002c9947 */ /* 0x000fea0003800000 */
        /* <DEDUP_REMOVED lines=11> */
.L_x_6058:
[----:B------:R-:W-:Y:S05]  /*3e30*/  BSYNC.RECONVERGENT B3 ;  /* 0x0000000000037941 */ /* 0x000fea0003800200 */
.L_x_6057:
[----:B------:R-:W-:Y:S01]  /*3e40*/  F2FP.F16.F32.PACK_AB R115, R118, R122 ;  /* 0x0000007a7673723e */ /* 0x000fe200000000ff */
[----:B------:R-:W-:Y:S06]  /*3e50*/  @!P1 BRA `(.L_x_6015) ;  /* 0x0000000000309947 */ /* 0x000fec0003800000 */
[----:B------:R-:W-:Y:S01]  /*3e60*/  ISETP.GE.U32.AND P0, PT, R136, RZ, PT ;  /* 0x000000ff8800720c */ /* 0x000fe20003f06070 */
        /* <DEDUP_REMOVED lines=10> */
[----:B------:R-:W-:-:S07]  /*3f10*/  PRMT R111, R111, 0x5410, R120 ;  /* 0x000054106f6f7816 */ /* 0x000fce0000000078 */
.L_x_6015:
[----:B------:R-:W-:Y:S05]  /*3f20*/  BSYNC.RECONVERGENT B2 ;  /* 0x0000000000027941 */ /* 0x000fea0003800200 */
.L_x_5998:
        /* <DEDUP_REMOVED lines=10> */
.L_x_5995:
[----:B------:R-:W-:Y:S05]  /*3fd0*/  BSYNC.RECONVERGENT B1 ;  /* 0x0000000000017941 */ /* 0x000fea0003800200 */
.L_x_5994:
[----:B------:R-:W-:Y:S04]  /*3fe0*/  BSSY.RECONVERGENT B1, `(.L_x_6059) ;  /* 0x000026d000017945 */ /* 0x000fe80003800200 */
[----:B------:R-:W-:Y:S05]  /*3ff0*/  @!P2 BRA `(.L_x_6060) ;  /* 0x0000002400aca947 */ /* 0x000fea0003800000 */
[----:B------:R-:W-:Y:S04]  /*4000*/  BSSY.RECONVERGENT B2, `(.L_x_6061) ;  /* 0x0000005000027945 */ /* 0x000fe80003800200 */
[----:B------:R-:W-:Y:S05]  /*4010*/  @!P1 BRA `(.L_x_6062) ;  /* 0x00000000000c9947 */ /* 0x000fea0003800000 */
[----:B-----5:R-:W1:Y:S02]  /*4020*/  LDC.64 R104, c[0x0][0x390] ;  /* 0x0000e400ff687b82 */ /* 0x020e640000000a00 */
[----:B-1----:R-:W-:-:S06]  /*4030*/  IMAD.WIDE.U32 R104, R123, 0x10, R104 ;  /* 0x000000107b687825 */ /* 0x002fcc00078e0068 */
[----:B------:R-:W5:Y:S02]  /*4040*/  LDG.E.128 R104, desc[UR6][R104.64] ;  /* 0x0000000668687981 */ /* 0x000f64000c1e1d00 */
.L_x_6062:
[----:B------:R-:W-:Y:S05]  /*4050*/  BSYNC.RECONVERGENT B2 ;  /* 0x0000000000027941 */ /* 0x000fea0003800200 */
.L_x_6061:
        /* <DEDUP_REMOVED lines=9> */
[--C-:B-----5:R-:W-:Y:S01]  /*40f0*/  HADD2.F32 R122, -RZ, R100.reuse.H1_H1 ;  /* 0x30000064ff7a7230 */ /* 0x120fe20000004100 */
[----:B------:R-:W-:Y:S01]  /*4100*/  BSSY.RECONVERGENT B3, `(.L_x_6066) ;  /* 0x000002e000037945 */ /* 0x000fe20003800200 */
[----:B------:R-:W-:Y:S02]  /*4110*/  HADD2.F32 R140, -RZ, R100.H0_H0 ;  /* 0x20000064ff8c7230 */ /* 0x000fe40000004100 */
[----:B0-----:R-:W-:Y:S02]  /*4120*/  HADD2.F32 R120, -RZ, R101.H0_H0 ;  /* 0x20000065ff787230 */ /* 0x001fe40000004100 */
[----:B------:R-:W-:-:S06]  /*4130*/  HADD2.F32 R114, -RZ, R102.H0_H0 ;  /* 0x20000066ff727230 */ /* 0x000fcc0000004100 */
[-CC-:B------:R-:W-:Y:S01]  /*4140*/  @P0 FFMA.FTZ R10, R116, R141.reuse, R8.reuse ;  /* 0x0000008d740a0223 */ /* 0x180fe20000010008 */
[-CC-:B------:R-:W-:Y:S01]  /*4150*/  @P0 FFMA.FTZ R113, R117, R141.reuse, R8.reuse ;  /* 0x0000008d75710223 */ /* 0x180fe20000010008 */
[-CC-:B------:R-:W-:Y:S01]  /*4160*/  @P0 FFMA.FTZ R112, R144, R141.reuse, R8.reuse ;  /* 0x0000008d90700223 */ /* 0x180fe20000010008 */
[-C--:B------:R-:W-:Y:S01]  /*4170*/  @P0 FFMA.FTZ R118, R150, R141.reuse, R8 ;  /* 0x0000008d96760223 */ /* 0x080fe20000010008 */
[----:B------:R-:W-:Y:S01]  /*4180*/  @P0 FADD.FTZ R115, R135, -R10 ;  /* 0x8000000a87730221 */ /* 0x000fe20000010000 */
[----:B------:R-:W-:Y:S01]  /*4190*/  @P0 FADD.FTZ R113, R142, -R113 ;  /* 0x800000718e710221 */ /* 0x000fe20000010000 */
[----:B------:R-:W-:Y:S01]  /*41a0*/  @P0 FFMA.FTZ R119, R133, R141, R8 ;  /* 0x0000008d85770223 */ /* 0x000fe20000010008 */
[----:B------:R-:W-:Y:S02]  /*41b0*/  HADD2.F32 R10, -RZ, R101.H1_H1 ;  /* 0x30000065ff0a7230 */ /* 0x000fe40000004100 */
[C---:B------:R-:W-:Y:S01]  /*41c0*/  @P0 FFMA.FTZ R122, R9.reuse, R115, R122 ;  /* 0x00000073097a0223 */ /* 0x040fe2000001007a */
[----:B------:R-:W-:Y:S01]  /*41d0*/  @P0 FFMA.FTZ R140, R9, R113, R140 ;  /* 0x00000071098c0223 */ /* 0x000fe2000001008c */
[----:B------:R-:W-:-:S02]  /*41e0*/  HADD2.F32 R115, -RZ, R102.H1_H1 ;  /* 0x30000066ff737230 */ /* 0x000fc40000004100 */
[----:B------:R-:W-:Y:S01]  /*41f0*/  @P0 FADD.FTZ R113, R143, -R112 ;  /* 0x800000708f710221 */ /* 0x000fe20000010000 */
[----:B------:R-:W-:Y:S01]  /*4200*/  @P0 FADD.FTZ R118, R147, -R118 ;  /* 0x8000007693760221 */ /* 0x000fe20000010000 */
[-CC-:B------:R-:W-:Y:S01]  /*4210*/  @P0 FFMA.FTZ R156, R154, R141.reuse, R8.reuse ;  /* 0x0000008d9a9c0223 */ /* 0x180fe20000010008 */
[----:B------:R-:W-:Y:S01]  /*4220*/  @P0 FADD.FTZ R119, R146, -R119 ;  /* 0x8000007792770221 */ /* 0x000fe20000010000 */
[-CC-:B------:R-:W-:Y:S01]  /*4230*/  @P0 FFMA.FTZ R121, R145, R141.reuse, R8.reuse ;  /* 0x0000008d91790223 */ /* 0x180fe20000010008 */
[----:B------:R-:W-:Y:S01]  /*4240*/  @P0 FFMA.FTZ R153, R149, R141, R8 ;  /* 0x0000008d95990223 */ /* 0x000fe20000010008 */
[C---:B------:R-:W-:Y:S01]  /*4250*/  @P0 FFMA.FTZ R10, R9.reuse, R113, R10 ;  /* 0x00000071090a0223 */ /* 0x040fe2000001000a */
[C---:B------:R-:W-:Y:S01]  /*4260*/  @P0 FFMA.FTZ R115, R9.reuse, R118, R115 ;  /* 0x0000007609730223 */ /* 0x040fe20000010073 */
[--C-:B------:R-:W-:Y:S02]  /*4270*/  HADD2.F32 R8, -RZ, R103.reuse.H1_H1 ;  /* 0x30000067ff087230 */ /* 0x100fe40000004100 */
[----:B------:R-:W-:Y:S01]  /*4280*/  @P0 FFMA.FTZ R120, R9, R119, R120 ;  /* 0x0000007709780223 */ /* 0x000fe20000010078 */
[----:B------:R-:W-:-:S02]  /*4290*/  HADD2.F32 R118, -RZ, R103.H0_H0 ;  /* 0x20000067ff767230 */ /* 0x000fc40000004100 */
[----:B------:R-:W-:Y:S01]  /*42a0*/  @P0 FADD.FTZ R113, R151, -R156 ;  /* 0x8000009c97710221 */ /* 0x000fe20000010000 */
[----:B------:R-:W-:Y:S01]  /*42b0*/  @P0 FADD.FTZ R121, R148, -R121 ;  /* 0x8000007994790221 */ /* 0x000fe20000010000 */
[----:B------:R-:W-:Y:S01]  /*42c0*/  @P0 FADD.FTZ R153, R152, -R153 ;  /* 0x8000009998990221 */ /* 0x000fe20000010000 */
[----:B------:R-:W-:Y:S01]  /*42d0*/  F2FP.F16.F32.PACK_AB R112, R122, R140 ;  /* 0x0000008c7a70723e */ /* 0x000fe200000000ff */
[C---:B------:R-:W-:Y:S01]  /*42e0*/  @P0 FFMA.FTZ R8, R9.reuse, R113, R8 ;  /* 0x0000007109080223 */ /* 0x040fe20000010008 */
[C---:B------:R-:W-:Y:S01]  /*42f0*/  @P0 FFMA.FTZ R114, R9.reuse, R121, R114 ;  /* 0x0000007909720223 */ /* 0x040fe20000010072 */
[----:B------:R-:W-:Y:S01]  /*4300*/  @P0 FFMA.FTZ R118, R9, R153, R118 ;  /* 0x0000009909760223 */ /* 0x000fe20000010076 */
[----:B------:R-:W-:Y:S01]  /*4310*/  F2FP.F16.F32.PACK_AB R113, R10, R120 ;  /* 0x000000780a71723e */ /* 0x000fe200000000ff */
[----:B------:R-:W-:Y:S06]  /*4320*/  @!P1 BRA `(.L_x_6067) ;  /* 0x00000000002c9947 */ /* 0x000fec0003800000 */
        /* <DEDUP_REMOVED lines=11> */
.L_x_6067:
[----:B------:R-:W-:Y:S05]  /*43e0*/  BSYNC.RECONVERGENT B3 ;  /* 0x0000000000037941 */ /* 0x000fea0003800200 */
.L_x_6066:
[----:B------:R-:W-:Y:S04]  /*43f0*/  BSSY.RECONVERGENT B3, `(.L_x_6068) ;  /* 0x000000d000037945 */ /* 0x000fe80003800200 */
[----:B------:R-:W-:Y:S05]  /*4400*/  @!P1 BRA `(.L_x_6069) ;  /* 0x00000000002c9947 */ /* 0x000fea0003800000 */
[----:B------:R-:W-:Y:S01]  /*4410*/  LOP3.LUT P0, RZ, R138, 0xff00, RZ, 0xc0, !PT ;  /* 0x0000ff008aff7812 */ /* 0x000fe2000780c0ff */
[----:B------:R-:W-:-:S04]  /*4420*/  FMUL.FTZ R122, R122, UR13 ;  /* 0x0000000d7a7a7c20 */ /* 0x000fc80008410000 */
[----:B------:R-:W-:Y:S01]  /*4430*/  FMUL.FTZ R140, R122, UR12 ;  /* 0x0000000c7a8c7c20 */ /* 0x000fe20008410000 */
[----:B------:R-:W-:-:S03]  /*4440*/  HFMA2 R122, -RZ, RZ, 0, 0 ;  /* 0x00000000ff7a7431 */ /* 0x000fc600000001ff */
[----:B------:R-:W-:-:S04]  /*4450*/  FMUL.FTZ R9, R73, R140 ;  /* 0x0000008c49097220 */ /* 0x000fc80000410000 */
[----:B------:R-:W-:Y:S01]  /*4460*/  @P0 HADD2.F32 R119, -RZ, R104.H1_H1 ;  /* 0x30000068ff770230 */ /* 0x000fe20000004100 */
[----:B------:R-:W-:-:S04]  /*4470*/  FSEL R9, R9, RZ, P0 ;  /* 0x000000ff09097208 */ /* 0x000fc80000000000 */
[----:B------:R-:W-:Y:S01]  /*4480*/  @P0 FMUL.FTZ R122, R119, R140 ;  /* 0x0000008c777a0220 */ /* 0x000fe20000410000 */
[----:B------:R-:W-:-:S03]  /*4490*/  F2FP.F16.F32.PACK_AB R9, RZ, R9 ;  /* 0x00000009ff09723e */ /* 0x000fc600000000ff */
[----:B------:R-:W-:Y:S01]  /*44a0*/  FADD.FTZ R25, R25, R122 ;  /* 0x0000007a19197221 */ /* 0x000fe20000010000 */
[----:B------:R-:W-:-:S07]  /*44b0*/  PRMT R108, R108, 0x5410, R9 ;  /* 0x000054106c6c7816 */ /* 0x000fce0000000009 */
.L_x_6069:
[----:B------:R-:W-:Y:S05]  /*44c0*/  BSYNC.RECONVERGENT B3 ;  /* 0x0000000000037941 */ /* 0x000fea0003800200 */
.L_x_6068:
[----:B------:R-:W-:Y:S04]  /*44d0*/  BSSY.RECONVERGENT B3, `(.L_x_6070) ;  /* 0x000000d000037945 */ /* 0x000fe80003800200 */
[----:B------:R-:W-:Y:S05]  /*44e0*/  @!P1 BRA `(.L_x_6071) ;  /* 0x00000000002c9947 */ /* 0x000fea0003800000 */
[----:B------:R-:W-:Y:S01]  /*44f0*/  LOP3.LUT P0, RZ, R138, 0xff0000, RZ, 0xc0, !PT ;  /* 0x00ff00008aff7812 */ /* 0x000fe2000780c0ff */
[----:B------:R-:W-:Y:S01]  /*4500*/  FMUL.FTZ R120, R120, UR13 ;  /* 0x0000000d78787c20 */ /* 0x000fe20008410000 */
[----:B------:R-:W-:-:S03]  /*4510*/  MOV R9, RZ ;  /* 0x000000ff00097202 */ /* 0x000fc60000000f00 */
[----:B------:R-:W-:-:S04]  /*4520*/  FMUL.FTZ R121, R120, UR12 ;  /* 0x0000000c78797c20 */ /* 0x000fc80008410000 */
[----:B------:R-:W-:-:S04]  /*4530*/  FMUL.FTZ R119, R74, R121 ;  /* 0x000000794a777220 */ /* 0x000fc80000410000 */
[----:B------:R-:W-:Y:S01]  /*4540*/  @P0 HADD2.F32 R120, -RZ, R105.H0_H0 ;  /* 0x20000069ff780230 */ /* 0x000fe20000004100 */
[----:B------:R-:W-:-:S04]  /*4550*/  FSEL R119, R119, RZ, P0 ;  /* 0x000000ff77777208 */ /* 0x000fc80000000000 */
[----:B------:R-:W-:Y:S01]  /*4560*/  @P0 FMUL.FTZ R9, R120, R121 ;  /* 0x0000007978090220 */ /* 0x000fe20000410000 */
[----:B------:R-:W-:-:S03]  /*4570*/  F2FP.F16.F32.PACK_AB R119, RZ, R119 ;  /* 0x00000077ff77723e */ /* 0x000fc600000000ff */
[----:B------:R-:W-:Y:S01]  /*4580*/  FADD.FTZ R26, R26, R9 ;  /* 0x000000091a1a7221 */ /* 0x000fe20000010000 */
[----:B------:R-:W-:-:S07]  /*4590*/  PRMT R109, R119, 0x7610, R109 ;  /* 0x00007610776d7816 */ /* 0x000fce000000006d */
.L_x_6071:
[----:B------:R-:W-:Y:S05]  /*45a0*/  BSYNC.RECONVERGENT B3 ;  /* 0x0000000000037941 */ /* 0x000fea0003800200 */
.L_x_6070:
        /* <DEDUP_REMOVED lines=13> */
.L_x_6073:
[----:B------:R-:W-:Y:S05]  /*4680*/  BSYNC.RECONVERGENT B3 ;  /* 0x0000000000037941 */ /* 0x000fea0003800200 */
.L_x_6072:
[----:B------:R-:W-:Y:S04]  /*4690*/  BSSY.RECONVERGENT B3, `(.L_x_6074) ;  /* 0x000000d000037945 */ /* 0x000fe80003800200 */
[----:B------:R-:W-:Y:S05]  /*46a0*/  @!P1 BRA `(.L_x_6075) ;  /* 0x00000000002c9947 */ /* 0x000fea0003800000 */
[----:B------:R-:W-:Y:S01]  /*46b0*/  LOP3.LUT P0, RZ, R139, 0xff, RZ, 0xc0, !PT ;  /* 0x000000ff8bff7812 */ /* 0x000fe2000780c0ff */
[----:B------:R-:W-:-:S04]  /*46c0*/  FMUL.FTZ R9, R114, UR13 ;  /* 0x0000000d72097c20 */ /* 0x000fc80008410000 */
[----:B------:R-:W-:Y:S01]  /*46d0*/  FMUL.FTZ R119, R9, UR12 ;  /* 0x0000000c09777c20 */ /* 0x000fe20008410000 */
[----:B------:R-:W-:-:S03]  /*46e0*/  MOV R9, RZ ;  /* 0x000000ff00097202 */ /* 0x000fc60000000f00 */
[----:B------:R-:W-:-:S04]  /*46f0*/  FMUL.FTZ R10, R68, R119 ;  /* 0x00000077440a7220 */ /* 0x000fc80000410000 */
[----:B------:R-:W-:Y:S01]  /*4700*/  @P0 HADD2.F32 R120, -RZ, R106.H0_H0 ;  /* 0x2000006aff780230 */ /* 0x000fe20000004100 */
[----:B------:R-:W-:-:S04]  /*4710*/  FSEL R10, R10, RZ, P0 ;  /* 0x000000ff0a0a7208 */ /* 0x000fc80000000000 */
[----:B------:R-:W-:Y:S01]  /*4720*/  @P0 FMUL.FTZ R9, R120, R119 ;  /* 0x0000007778090220 */ /* 0x000fe20000410000 */
[----:B------:R-:W-:-:S03]  /*4730*/  F2FP.F16.F32.PACK_AB R10, RZ, R10 ;  /* 0x0000000aff0a723e */ /* 0x000fc600000000ff */
[----:B------:R-:W-:Y:S01]  /*4740*/  FADD.FTZ R20, R20, R9 ;  /* 0x0000000914147221 */ /* 0x000fe20000010000 */
[----:B------:R-:W-:-:S07]  /*4750*/  PRMT R110, R10, 0x7610, R110 ;  /* 0x000076100a6e7816 */ /* 0x000fce000000006e */
.L_x_6075:
[----:B------:R-:W-:Y:S05]  /*4760*/  BSYNC.RECONVERGENT B3 ;  /* 0x0000000000037941 */ /* 0x000fea0003800200 */
.L_x_6074:
[----:B------:R-:W-:Y:S04]  /*4770*/  BSSY.RECONVERGENT B3, `(.L_x_6076) ;  /* 0x000000d000037945 */ /* 0x000fe80003800200 */
[----:B------:R-:W-:Y:S05]  /*4780*/  @!P1 BRA `(.L_x_6077) ;  /* 0x00000000002c9947 */ /* 0x000fea0003800000 */
[----:B------:R-:W-:Y:S01]  /*4790*/  LOP3.LUT P0, RZ, R139, 0xff00, RZ, 0xc0, !PT ;  /* 0x0000ff008bff7812 */ /* 0x000fe2000780c0ff */
[----:B------:R-:W-:Y:S01]  /*47a0*/  FMUL.FTZ R9, R115, UR13 ;  /* 0x0000000d73097c20 */ /* 0x000fe20008410000 */
[----:B------:R-:W-:-:S03]  /*47b0*/  HFMA2 R10, -RZ, RZ, 0, 0 ;  /* 0x00000000ff0a7431 */ /* 0x000fc600000001ff */
[----:B------:R-:W-:-:S04]  /*47c0*/  FMUL.FTZ R120, R9, UR12 ;  /* 0x0000000c09787c20 */ /* 0x000fc80008410000 */
[----:B------:R-:W-:-:S04]  /*47d0*/  FMUL.FTZ R9, R69, R120 ;  /* 0x0000007845097220 */ /* 0x000fc80000410000 */
[----:B------:R-:W-:Y:S01]  /*47e0*/  @P0 HADD2.F32 R119, -RZ, R106.H1_H1 ;  /* 0x3000006aff770230 */ /* 0x000fe20000004100 */
[----:B------:R-:W-:-:S04]  /*47f0*/  FSEL R9, R9, RZ, P0 ;  /* 0x000000ff09097208 */ /* 0x000fc80000000000 */
[----:B------:R-:W-:Y:S01]  /*4800*/  @P0 FMUL.FTZ R10, R119, R120 ;  /* 0x00000078770a0220 */ /* 0x000fe20000410000 */
[----:B------:R-:W-:-:S03]  /*4810*/  F2FP.F16.F32.PACK_AB R9, RZ, R9 ;  /* 0x00000009ff09723e */ /* 0x000fc600000000ff */
[----:B------:R-:W-:Y:S01]  /*4820*/  FADD.FTZ R21, R21, R10 ;  /* 0x0000000a15157221 */ /* 0x000fe20000010000 */
[----:B------:R-:W-:-:S07]  /*4830*/  PRMT R110, R110, 0x5410, R9 ;  /* 0x000054106e6e7816 */ /* 0x000fce0000000009 */
.L_x_6077:
[----:B------:R-:W-:Y:S05]  /*4840*/  BSYNC.RECONVERGENT B3 ;  /* 0x0000000000037941 */ /* 0x000fea0003800200 */
.L_x_6076:
        /* <DEDUP_REMOVED lines=13> */
.L_x_6079:
[----:B------:R-:W-:Y:S05]  /*4920*/  BSYNC.RECONVERGENT B3 ;  /* 0x0000000000037941 */ /* 0x000fea0003800200 */
.L_x_6078:
[----:B------:R-:W-:Y:S02]  /*4930*/  F2FP.F16.F32.PACK_AB R114, R115, R114 ;  /* 0x000000727372723e */ /* 0x000fe400000000ff */
[----:B------:R-:W-:Y:S01]  /*4940*/  F2FP.F16.F32.PACK_AB R115, R8, R118 ;  /* 0x000000760873723e */ /* 0x000fe200000000ff */
        /* <DEDUP_REMOVED lines=8> */
[----:B------:R-:W-:Y:S01]  /*49d0*/  @P0 HADD2.F32 R119, -RZ, R107.H1_H1 ;  /* 0x3000006bff770230 */ /* 0x000fe20000004100 */
[----:B------:R-:W-:-:S04]  /*49e0*/  F2FP.F16.F32.PACK_AB R9, RZ, R9 ;  /* 0x00000009ff09723e */ /* 0x000fc800000000ff */
[----:B------:R-:W-:Y:S01]  /*49f0*/  @P0 FMUL.FTZ R8, R119, R10 ;  /* 0x0000000a77080220 */ /* 0x000fe20000410000 */
[----:B------:R-:W-:-:S03]  /*4a00*/  PRMT R111, R111, 0x5410, R9 ;  /* 0x000054106f6f7816 */ /* 0x000fc60000000009 */
[----:B------:R-:W-:Y:S01]  /*4a10*/  FADD.FTZ R23, R23, R8 ;  /* 0x0000000817177221 */ /* 0x000fe20000010000 */
[----:B------:R-:W-:Y:S06]  /*4a20*/  BRA `(.L_x_6080) ;  /* 0x0000001c00047947 */ /* 0x000fec0003800000 */
.L_x_6065:
[----:B------:R-:W-:Y:S01]  /*4a30*/  BSSY.RECONVERGENT B3, `(.L_x_6081) ;  /* 0x0000012000037945 */ /* 0x000fe20003800200 */
[----:B------:R-:W-:-:S03]  /*4a40*/  ISETP.GT.AND P3, PT, R10, RZ, PT ;  /* 0x000000ff0a00720c */ /* 0x000fc60003f64270 */
[----:B------:R-:W-:Y:S10]  /*4a50*/  @!P1 BRA `(.L_x_6082) ;  /* 0x00000000003c9947 */ /* 0x000ff40003800000 */
[----:B0-----:R-:W-:Y:S01]  /*4a60*/  @P3 FFMA.FTZ R119, R117, R141, R8 ;  /* 0x0000008d75773223 */ /* 0x001fe20000010008 */
[----:B-----5:R-:W-:Y:S01]  /*4a70*/  HADD2.F32 R10, -RZ, R100.H0_H0 ;  /* 0x20000064ff0a7230 */ /* 0x020fe20000004100 */
[----:B------:R-:W-:Y:S02]  /*4a80*/  LOP3.LUT P0, RZ, R138, 0xff, RZ, 0xc0, !PT ;  /* 0x000000ff8aff7812 */ /* 0x000fe4000780c0ff */
[----:B------:R-:W-:-:S04]  /*4a90*/  @P3 FADD.FTZ R119, R142, -R119 ;  /* 0x800000778e773221 */ /* 0x000fc80000010000 */
[----:B------:R-:W-:Y:S01]  /*4aa0*/  @P3 FFMA.FTZ R10, R9, R119, R10 ;  /* 0x00000077090a3223 */ /* 0x000fe2000001000a */
[----:B------:R-:W-:-:S03]  /*4ab0*/  MOV R119, RZ ;  /* 0x000000ff00777202 */ /* 0x000fc60000000f00 */
[----:B------:R-:W-:-:S03]  /*4ac0*/  FMUL.FTZ R10, R10, UR13 ;  /* 0x0000000d0a0a7c20 */ /* 0x000fc60008410000 */
[----:B------:R-:W-:Y:S02]  /*4ad0*/  @P0 HADD2.F32 R118, -RZ, R104.H0_H0 ;  /* 0x20000068ff760230 */ /* 0x000fe40000004100 */
[----:B------:R-:W-:-:S04]  /*4ae0*/  FMUL.FTZ R121, R10, UR12 ;  /* 0x0000000c0a797c20 */ /* 0x000fc80008410000 */
[-C--:B------:R-:W-:Y:S01]  /*4af0*/  FMUL.FTZ R10, R72, R121.reuse ;  /* 0x00000079480a7220 */ /* 0x080fe20000410000 */
[----:B------:R-:W-:-:S04]  /*4b00*/  @P0 FMUL.FTZ R119, R118, R121 ;  /* 0x0000007976770220 */ /* 0x000fc80000410000 */
[----:B------:R-:W-:Y:S01]  /*4b10*/  FSEL R10, R10, RZ, P0 ;  /* 0x000000ff0a0a7208 */ /* 0x000fe20000000000 */
[----:B------:R-:W-:-:S03]  /*4b20*/  FADD.FTZ R24, R24, R119 ;  /* 0x0000007718187221 */ /* 0x000fc60000010000 */
[----:B------:R-:W-:-:S04]  /*4b30*/  F2FP.F16.F32.PACK_AB R10, RZ, R10 ;  /* 0x0000000aff0a723e */ /* 0x000fc800000000ff */
[----:B------:R-:W-:-:S07]  /*4b40*/  PRMT R108, R10, 0x7610, R108 ;  /* 0x000076100a6c7816 */ /* 0x000fce000000006c */
.L_x_6082:
[----:B------:R-:W-:Y:S05]  /*4b50*/  BSYNC.RECONVERGENT B3 ;  /* 0x0000000000037941 */ /* 0x000fea0003800200 */
.L_x_6081:
[----:B------:R-:W-:Y:S04]  /*4b60*/  BSSY.RECONVERGENT B3, `(.L_x_6083) ;  /* 0x0000011000037945 */ /* 0x000fe80003800200 */
[----:B------:R-:W-:Y:S05]  /*4b70*/  @!P1 BRA `(.L_x_6084) ;  /* 0x00000000003c9947 */ /* 0x000fea0003800000 */
[----:B0-----:R-:W-:Y:S01]  /*4b80*/  @P3 FFMA.FTZ R118, R116, R141, R8 ;  /* 0x0000008d74763223 */ /* 0x001fe20000010008 */
[----:B-----5:R-:W-:Y:S01]  /*4b90*/  HADD2.F32 R10, -RZ, R100.H1_H1 ;  /* 0x30000064ff0a7230 */ /* 0x020fe20000004100 */
[----:B------:R-:W-:Y:S02]  /*4ba0*/  LOP3.LUT P0, RZ, R138, 0xff00, RZ, 0xc0, !PT ;  /* 0x0000ff008aff7812 */ /* 0x000fe4000780c0ff */
[----:B------:R-:W-:-:S04]  /*4bb0*/  @P3 FADD.FTZ R118, R135, -R118 ;  /* 0x8000007687763221 */ /* 0x000fc80000010000 */
[----:B------:R-:W-:-:S04]  /*4bc0*/  @P3 FFMA.FTZ R10, R9, R118, R10 ;  /* 0x00000076090a3223 */ /* 0x000fc8000001000a */
[----:B------:R-:W-:-:S03]  /*4bd0*/  FMUL.FTZ R10, R10, UR13 ;  /* 0x0000000d0a0a7c20 */ /* 0x000fc60008410000 */
[----:B------:R-:W-:Y:S02]  /*4be0*/  @P0 HADD2.F32 R119, -RZ, R104.H1_H1 ;  /* 0x30000068ff770230 */ /* 0x000fe40000004100 */
[----:B------:R-:W-:Y:S01]  /*4bf0*/  FMUL.FTZ R120, R10, UR12 ;  /* 0x0000000c0a787c20 */ /* 0x000fe20008410000 */
[----:B------:R-:W-:-:S03]  /*4c00*/  HFMA2 R10, -RZ, RZ, 0, 0 ;  /* 0x00000000ff0a7431 */ /* 0x000fc600000001ff */
[-C--:B------:R-:W-:Y:S01]  /*4c10*/  FMUL.FTZ R118, R73, R120.reuse ;  /* 0x0000007849767220 */ /* 0x080fe20000410000 */
[----:B------:R-:W-:-:S04]  /*4c20*/  @P0 FMUL.FTZ R10, R119, R120 ;  /* 0x00000078770a0220 */ /* 0x000fc80000410000 */
[----:B------:R-:W-:Y:S01]  /*4c30*/  FSEL R118, R118, RZ, P0 ;  /* 0x000000ff76767208 */ /* 0x000fe20000000000 */
[----:B------:R-:W-:-:S03]  /*4c40*/  FADD.FTZ R25, R25, R10 ;  /* 0x0000000a19197221 */ /* 0x000fc60000010000 */
[----:B------:R-:W-:-:S04]  /*4c50*/  F2FP.F16.F32.PACK_AB R118, RZ, R118 ;  /* 0x00000076ff76723e */ /* 0x000fc800000000ff */
[----:B------:R-:W-:-:S07]  /*4c60*/  PRMT R108, R108, 0x5410, R118 ;  /* 0x000054106c6c7816 */ /* 0x000fce0000000076 */
.L_x_6084:
[----:B------:R-:W-:Y:S05]  /*4c70*/  BSYNC.RECONVERGENT B3 ;  /* 0x0000000000037941 */ /* 0x000fea0003800200 */
.L_x_6083:
[----:B------:R-:W-:Y:S04]  /*4c80*/  BSSY.RECONVERGENT B3, `(.L_x_6085) ;  /* 0x0000011000037945 */ /* 0x000fe80003800200 */
[----:B------:R-:W-:Y:S05]  /*4c90*/  @!P1 BRA `(.L_x_6086) ;  /* 0x00000000003c9947 */ /* 0x000fea0003800000 */
        /* <DEDUP_REMOVED lines=15> */
.L_x_6086:
[----:B------:R-:W-:Y:S05]  /*4d90*/  BSYNC.RECONVERGENT B3 ;  /* 0x0000000000037941 */ /* 0x000fea0003800200 */
.L_x_6085:
        /* <DEDUP_REMOVED lines=17> */
.L_x_6088:
[----:B------:R-:W-:Y:S05]  /*4eb0*/  BSYNC.RECONVERGENT B3 ;  /* 0x0000000000037941 */ /* 0x000fea0003800200 */
.L_x_6087:
        /* <DEDUP_REMOVED lines=17> */
.L_x_6090:
[----:B------:R-:W-:Y:S05]  /*4fd0*/  BSYNC.RECONVERGENT B3 ;  /* 0x0000000000037941 */ /* 0x000fea0003800200 */
.L_x_6089:
        /* <DEDUP_REMOVED lines=17> */
.L_x_6092:
[----:B------:R-:W-:Y:S05]  /*50f0*/  BSYNC.RECONVERGENT B3 ;  /* 0x0000000000037941 */ /* 0x000fea0003800200 */
.L_x_6091:
        /* <DEDUP_REMOVED lines=17> */
.L_x_6094:
[----:B------:R-:W-:Y:S05]  /*5210*/  BSYNC.RECONVERGENT B3 ;  /* 0x0000000000037941 */ /* 0x000fea0003800200 */
.L_x_6093:
[----:B------:R-:W-:Y:S05]  /*5220*/  @!P1 BRA `(.L_x_6080) ;  /* 0x0000001400049947 */ /* 0x000fea0003800000 */
[----:B------:R-:W-:Y:S01]  /*5230*/  @P3 FFMA.FTZ R10, R154, R141, R8 ;  /* 0x0000008d9a0a3223 */ /* 0x000fe20000010008 */
[----:B-----5:R-:W-:Y:S01]  /*5240*/  HADD2.F32 R8, -RZ, R103.H1_H1 ;  /* 0x30000067ff087230 */ /* 0x020fe20000004100 */
[----:B------:R-:W-:Y:S02]  /*5250*/  ISETP.GE.U32.AND P0, PT, R138, RZ, PT ;  /* 0x000000ff8a00720c */ /* 0x000fe40003f06070 */
[----:B------:R-:W-:Y:S02]  /*5260*/  @P3 FADD.FTZ R10, R151, -R10 ;  /* 0x8000000a970a3221 */ /* 0x000fe40000010000 */
[----:B------:R-:W-:Y:S02]  /*5270*/  ISETP.GE.U32.AND.EX P0, PT, R139, 0x1000000, PT, P0 ;  /* 0x010000008b00780c */ /* 0x000fe40003f06100 */
[----:B------:R-:W-:-:S04]  /*5280*/  @P3 FFMA.FTZ R8, R9, R10, R8 ;  /* 0x0000000a09083223 */ /* 0x000fc80000010008 */
[----:B------:R-:W-:-:S04]  /*5290*/  FMUL.FTZ R8, R8, UR13 ;  /* 0x0000000d08087c20 */ /* 0x000fc80008410000 */
[----:B------:R-:W-:Y:S01]  /*52a0*/  FMUL.FTZ R10, R8, UR12 ;  /* 0x0000000c080a7c20 */ /* 0x000fe20008410000 */
[----:B------:R-:W-:Y:S02]  /*52b0*/  HFMA2 R8, -RZ, RZ, 0, 0 ;  /* 0x00000000ff087431 */ /* 0x000fe400000001ff */
[----:B0-----:R-:W-:Y:S02]  /*52c0*/  @P0 HADD2.F32 R119, -RZ, R107.H1_H1 ;  /* 0x3000006bff770230 */ /* 0x001fe40000004100 */
[----:B------:R-:W-:-:S03]  /*52d0*/  FMUL.FTZ R9, R71, R10 ;  /* 0x0000000a47097220 */ /* 0x000fc60000410000 */
[----:B------:R-:W-:Y:S02]  /*52e0*/  @P0 FMUL.FTZ R8, R119, R10 ;  /* 0x0000000a77080220 */ /* 0x000fe40000410000 */
[----:B------:R-:W-:Y:S02]  /*52f0*/  FSEL R9, R9, RZ, P0 ;  /* 0x000000ff09097208 */ /* 0x000fe40000000000 */
[----:B------:R-:W-:Y:S02]  /*5300*/  FADD.FTZ R23, R23, R8 ;  /* 0x0000000817177221 */ /* 0x000fe40000010000 */
[----:B------:R-:W-:-:S04]  /*5310*/  F2FP.F16.F32.PACK_AB R9, RZ, R9 ;  /* 0x00000009ff09723e */ /* 0x000fc800000000ff */
[----:B------:R-:W-:Y:S01]  /*5320*/  PRMT R111, R111, 0x5410, R9 ;  /* 0x000054106f6f7816 */ /* 0x000fe20000000009 */
[----:B------:R-:W-:Y:S06]  /*5330*/  BRA `(.L_x_6080) ;  /* 0x0000001000c07947 */ /* 0x000fec0003800000 */
.L_x_6064:
[----:B------:R-:W-:-:S04]  /*5340*/  UISETP.NE.U32.AND UP0, UPT, UR22, URZ, UPT ;  /* 0x000000ff1600728c */ /* 0x000fc8000bf05070 */
[----:B------:R-:W-:-:S06]  /*5350*/  UISETP.NE.AND.EX UP0, UPT, UR23, URZ, UPT, UP0 ;  /* 0x000000ff1700728c */ /* 0x000fcc000bf05300 */
[----:B------:R-:W-:-:S13]  /*5360*/  PLOP3.LUT P2, PT, PT, PT, UP0, 0x80, 0x8 ;  /* 0x000000000008781c */ /* 0x000fda0003f4f008 */
[----:B------:R-:W-:Y:S05]  /*5370*/  @!P2 BRA `(.L_x_6095) ;  /* 0x000000080054a947 */ /* 0x000fea0003800000 */
[----:B------:R-:W-:Y:S01]  /*5380*/  ISETP.GT.AND P0, PT, R10, RZ, PT ;  /* 0x000000ff0a00720c */ /* 0x000fe20003f04270 */
[-CC-:B0-----:R-:W-:Y:S01]  /*5390*/  FFMA.FTZ R113, R117, R141.reuse, R8.reuse ;  /* 0x0000008d75717223 */ /* 0x181fe20000010008 */
        /* <DEDUP_REMOVED lines=38> */
.L_x_6097:
[----:B------:R-:W-:Y:S05]  /*5600*/  BSYNC.RECONVERGENT B3 ;  /* 0x0000000000037941 */ /* 0x000fea0003800200 */
.L_x_6096:
[----:B------:R-:W-:Y:S04]  /*5610*/  BSSY.RECONVERGENT B3, `(.L_x_6098) ;  /* 0x000000d000037945 */ /* 0x000fe80003800200 */
[----:B------:R-:W-:Y:S05]  /*5620*/  @!P1 BRA `(.L_x_6099) ;  /* 0x00000000002c9947 */ /* 0x000fea0003800000 */
[----:B-----5:R-:W-:Y:S01]  /*5630*/  LOP3.LUT P3, RZ, R138, 0xff00, RZ, 0xc0, !PT ;  /* 0x0000ff008aff7812 */ /* 0x020fe2000786c0ff */
        /* <DEDUP_REMOVED lines=10> */
.L_x_6099:
[----:B------:R-:W-:Y:S05]  /*56e0*/  BSYNC.RECONVERGENT B3 ;  /* 0x0000000000037941 */ /* 0x000fea0003800200 */
.L_x_6098:
        /* <DEDUP_REMOVED lines=16> */
.L_x_6101:
[----:B------:R-:W-:Y:S05]  /*57f0*/  BSYNC.RECONVERGENT B3 ;  /* 0x0000000000037941 */ /* 0x000fea0003800200 */
.L_x_6100:
[----:B------:R-:W-:Y:S04]  /*5800*/  BSSY.RECONVERGENT B3, `(.L_x_6102) ;  /* 0x000000d000037945 */ /* 0x000fe80003800200 */
[----:B------:R-:W-:Y:S05]  /*5810*/  @!P1 BRA `(.L_x_6103) ;  /* 0x00000000002c9947 */ /* 0x000fea0003800000 */
[----:B-----5:R-:W-:Y:S01]  /*5820*/  LOP3.LUT P3, RZ, R138, 0xff000000, RZ, 0xc0, !PT ;  /* 0xff0000008aff7812 */ /* 0x020fe2000786c0ff */
        /* <DEDUP_REMOVED lines=10> */
.L_x_6103:
[----:B------:R-:W-:Y:S05]  /*58d0*/  BSYNC.RECONVERGENT B3 ;  /* 0x0000000000037941 */ /* 0x000fea0003800200 */
.L_x_6102:
        /* <DEDUP_REMOVED lines=18> */
.L_x_6105:
[----:B------:R-:W-:Y:S05]  /*5a00*/  BSYNC.RECONVERGENT B3 ;  /* 0x0000000000037941 */ /* 0x000fea0003800200 */
.L_x_6104:
        /* <DEDUP_REMOVED lines=13> */
.L_x_6107:
[----:B------:R-:W-:Y:S05]  /*5ae0*/  BSYNC.RECONVERGENT B3 ;  /* 0x0000000000037941 */ /* 0x000fea0003800200 */
.L_x_6106:
[----:B------:R-:W-:Y:S04]  /*5af0*/  BSSY.RECONVERGENT B3, `(.L_x_6108) ;  /* 0x000000d000037945 */ /* 0x000fe80003800200 */
[----:B------:R-:W-:Y:S05]  /*5b00*/  @!P1 BRA `(.L_x_6109) ;  /* 0x00000000002c9947 */ /* 0x000fea0003800000 */
        /* <DEDUP_REMOVED lines=11> */
.L_x_6109:
[----:B------:R-:W-:Y:S05]  /*5bc0*/  BSYNC.RECONVERGENT B3 ;  /* 0x0000000000037941 */ /* 0x000fea0003800200 */
.L_x_6108:
[----:B------:R-:W-:Y:S02]  /*5bd0*/  F2FP.F16.F32.PACK_AB R114, R114, R115 ;  /* 0x000000737272723e */ /* 0x000fe400000000ff */
[----:B------:R-:W-:Y:S01]  /*5be0*/  F2FP.F16.F32.PACK_AB R115, R9, R10 ;  /* 0x0000000a0973723e */ /* 0x000fe200000000ff */
        /* <DEDUP_REMOVED lines=14> */
.L_x_6095:
[----:B------:R-:W-:Y:S04]  /*5cd0*/  BSSY.RECONVERGENT B3, `(.L_x_6110) ;  /* 0x0000012000037945 */ /* 0x000fe80003800200 */
[----:B------:R-:W-:Y:S05]  /*5ce0*/  @!P1 BRA `(.L_x_6111) ;  /* 0x0000000000409947 */ /* 0x000fea0003800000 */
[----:B0-----:R-:W-:Y:S01]  /*5cf0*/  FFMA.FTZ R119, R117, R141, R8 ;  /* 0x0000008d75777223 */ /* 0x001fe20000010008 */
[----:B------:R-:W-:Y:S02]  /*5d00*/  ISETP.GT.AND P0, PT, R10, RZ, PT ;  /* 0x000000ff0a00720c */ /* 0x000fe40003f04270 */
[----:B-----5:R-:W-:Y:S01]  /*5d10*/  LOP3.LUT P3, RZ, R138, 0xff, RZ, 0xc0, !PT ;  /* 0x000000ff8aff7812 */ /* 0x020fe2000786c0ff */
[----:B------:R-:W-:Y:S01]  /*5d20*/  FADD.FTZ R118, R142, -R119 ;  /* 0x800000778e767221 */ /* 0x000fe20000010000 */
[----:B------:R-:W-:-:S03]  /*5d30*/  MOV R119, RZ ;  /* 0x000000ff00777202 */ /* 0x000fc60000000f00 */
[----:B------:R-:W-:-:S05]  /*5d40*/  FMUL.FTZ R118, R9, R118 ;  /* 0x0000007609767220 */ /* 0x000fca0000410000 */
[----:B------:R-:W-:-:S03]  /*5d50*/  FSEL R118, R118, RZ, P0 ;  /* 0x000000ff76767208 */ /* 0x000fc60000000000 */
[----:B------:R-:W-:Y:S02]  /*5d60*/  @P3 HADD2.F32 R120, -RZ, R104.H0_H0 ;  /* 0x20000068ff783230 */ /* 0x000fe40000004100 */
[----:B------:R-:W-:-:S04]  /*5d70*/  FMUL.FTZ R118, R118, UR13 ;  /* 0x0000000d76767c20 */ /* 0x000fc80008410000 */
[----:B------:R-:W-:-:S04]  /*5d80*/  FMUL.FTZ R121, R118, UR12 ;  /* 0x0000000c76797c20 */ /* 0x000fc80008410000 */
[-C--:B------:R-:W-:Y:S01]  /*5d90*/  FMUL.FTZ R118, R72, R121.reuse ;  /* 0x0000007948767220 */ /* 0x080fe20000410000 */
[----:B------:R-:W-:-:S04]  /*5da0*/  @P3 FMUL.FTZ R119, R120, R121 ;  /* 0x0000007978773220 */ /* 0x000fc80000410000 */
[----:B------:R-:W-:Y:S01]  /*5db0*/  FSEL R118, R118, RZ, P3 ;  /* 0x000000ff76767208 */ /* 0x000fe20001800000 */
[----:B------:R-:W-:-:S03]  /*5dc0*/  FADD.FTZ R24, R24, R119 ;  /* 0x0000007718187221 */ /* 0x000fc60000010000 */
[----:B------:R-:W-:-:S04]  /*5dd0*/  F2FP.F16.F32.PACK_AB R118, RZ, R118 ;  /* 0x00000076ff76723e */ /* 0x000fc800000000ff */
[----:B------:R-:W-:-:S07]  /*5de0*/  PRMT R108, R118, 0x7610, R108 ;  /* 0x00007610766c7816 */ /* 0x000fce000000006c */
.L_x_6111:
[----:B------:R-:W-:Y:S05]  /*5df0*/  BSYNC.RECONVERGENT B3 ;  /* 0x0000000000037941 */ /* 0x000fea0003800200 */
.L_x_6110:
[----:B------:R-:W-:Y:S04]  /*5e00*/  BSSY.RECONVERGENT B3, `(.L_x_6112) ;  /* 0x0000012000037945 */ /* 0x000fe80003800200 */
[----:B------:R-:W-:Y:S05]  /*5e10*/  @!P1 BRA `(.L_x_6113) ;  /* 0x0000000000409947 */ /* 0x000fea0003800000 */
[----:B0-----:R-:W-:Y:S01]  /*5e20*/  FFMA.FTZ R118, R116, R141, R8 ;  /* 0x0000008d74767223 */ /* 0x001fe20000010008 */
        /* <DEDUP_REMOVED lines=15> */
.L_x_6113:
[----:B------:R-:W-:Y:S05]  /*5f20*/  BSYNC.RECONVERGENT B3 ;  /* 0x0000000000037941 */ /* 0x000fea0003800200 */
.L_x_6112:
        /* <DEDUP_REMOVED lines=18> */
.L_x_6115:
[----:B------:R-:W-:Y:S05]  /*6050*/  BSYNC.RECONVERGENT B3 ;  /* 0x0000000000037941 */ /* 0x000fea0003800200 */
.L_x_6114:
        /* <DEDUP_REMOVED lines=18> */
.L_x_6117:
[----:B------:R-:W-:Y:S05]  /*6180*/  BSYNC.RECONVERGENT B3 ;  /* 0x0000000000037941 */ /* 0x000fea0003800200 */
.L_x_6116:
        /* <DEDUP_REMOVED lines=18> */
.L_x_6119:
[----:B------:R-:W-:Y:S05]  /*62b0*/  BSYNC.RECONVERGENT B3 ;  /* 0x0000000000037941 */ /* 0x000fea0003800200 */
.L_x_6118:
        /* <DEDUP_REMOVED lines=18> */
.L_x_6121:
[----:B------:R-:W-:Y:S05]  /*63e0*/  BSYNC.RECONVERGENT B3 ;  /* 0x0000000000037941 */ /* 0x000fea0003800200 */
.L_x_6120:
        /* <DEDUP_REMOVED lines=18> */
.L_x_6123:
[----:B------:R-:W-:Y:S05]  /*6510*/  BSYNC.RECONVERGENT B3 ;  /* 0x0000000000037941 */ /* 0x000fea0003800200 */
.L_x_6122:
[----:B------:R-:W-:Y:S05]  /*6520*/  @!P1 BRA `(.L_x_6080) ;  /* 0x0000000000449947 */ /* 0x000fea0003800000 */
[----:B------:R-:W-:Y:S01]  /*6530*/  FFMA.FTZ R8, R154, R141, R8 ;  /* 0x0000008d9a087223 */ /* 0x000fe20000010008 */
[----:B------:R-:W-:Y:S02]  /*6540*/  ISETP.GT.AND P3, PT, R10, RZ, PT ;  /* 0x000000ff0a00720c */ /* 0x000fe40003f64270 */
[----:B-----5:R-:W-:Y:S01]  /*6550*/  ISETP.GE.U32.AND P0, PT, R138, RZ, PT ;  /* 0x000000ff8a00720c */ /* 0x020fe20003f06070 */
[----:B------:R-:W-:-:S03]  /*6560*/  FADD.FTZ R8, R151, -R8 ;  /* 0x8000000897087221 */ /* 0x000fc60000010000 */
[----:B------:R-:W-:Y:S01]  /*6570*/  ISETP.GE.U32.AND.EX P0, PT, R139, 0x1000000, PT, P0 ;  /* 0x010000008b00780c */ /* 0x000fe20003f06100 */
[----:B------:R-:W-:-:S05]  /*6580*/  FMUL.FTZ R8, R9, R8 ;  /* 0x0000000809087220 */ /* 0x000fca0000410000 */
[----:B------:R-:W-:-:S05]  /*6590*/  FSEL R8, R8, RZ, P3 ;  /* 0x000000ff08087208 */ /* 0x000fca0001800000 */
[----:B------:R-:W-:Y:S02]  /*65a0*/  FMUL.FTZ R8, R8, UR13 ;  /* 0x0000000d08087c20 */ /* 0x000fe40008410000 */
[----:B0-----:R-:W-:Y:S02]  /*65b0*/  @P0 HADD2.F32 R119, -RZ, R107.H1_H1 ;  /* 0x3000006bff770230 */ /* 0x001fe40000004100 */
        /* <DEDUP_REMOVED lines=8> */
.L_x_6080:
[----:B------:R-:W-:Y:S05]  /*6640*/  BSYNC.RECONVERGENT B2 ;  /* 0x0000000000027941 */ /* 0x000fea0003800200 */
.L_x_6063:
[----:B0-----:R-:W0:Y:S08]  /*6650*/  @P2 LDC.64 R118, c[0x0][0x478] ;  /* 0x00011e00ff762b82 */ /* 0x001e300000000a00 */
[----:B------:R-:W1:Y:S01]  /*6660*/  @P1 LDC.64 R8, c[0x0][0x468] ;  /* 0x00011a00ff081b82 */ /* 0x000e620000000a00 */
[----:B0-----:R-:W-:-:S05]  /*6670*/  @P2 IMAD.WIDE.U32 R118, R6, 0x10, R118 ;  /* 0x0000001006762825 */ /* 0x001fca00078e0076 */
[----:B------:R2:W-:Y:S01]  /*6680*/  @P2 STG.E.128 desc[UR6][R118.64], R112 ;  /* 0x0000007076002986 */ /* 0x0005e2000c101d06 */
[----:B-1----:R-:W-:-:S05]  /*6690*/  @P1 IMAD.WIDE.U32 R8, R123, 0x10, R8 ;  /* 0x000000107b081825 */ /* 0x002fca00078e0008 */
[----:B------:R2:W-:Y:S02]  /*66a0*/  @P1 STG.E.128 desc[UR6][R8.64], R108 ;  /* 0x0000006c08001986 */ /* 0x0005e4000c101d06 */
.L_x_6060:
[----:B------:R-:W-:Y:S05]  /*66b0*/  BSYNC.RECONVERGENT B1 ;  /* 0x0000000000017941 */ /* 0x000fea0003800200 */
.L_x_6059:
[----:B--2---:R-:W1:Y:S02]  /*66c0*/  LDC.64 R8, c[0x0][0x380] ;  /* 0x0000e000ff087b82 */ /* 0x004e640000000a00 */
[----:B-1----:R-:W-:-:S04]  /*66d0*/  LEA R2, R8, R2, 0x2 ;  /* 0x0000000208027211 */ /* 0x002fc800078e10ff */
[----:B------:R-:W-:-:S13]  /*66e0*/  ISETP.GE.AND P0, PT, R2, R9, PT ;  /* 0x000000090200720c */ /* 0x000fda0003f06270 */
[----:B------:R-:W-:Y:S05]  /*66f0*/  @!P0 BRA `(.L_x_6124) ;  /* 0xffffff9c00b08947 */ /* 0x000fea000383ffff */
.L_x_5984:
[----:B------:R-:W-:Y:S05]  /*6700*/  BSYNC B0 ;  /* 0x0000000000007941 */ /* 0x000fea0003800000 */
.L_x_5983:
[----:B------:R-:W1:Y:S01]  /*6710*/  S2R R5, SR_TID.X ;  /* 0x0000000000057919 */ /* 0x000e620000002100 */
[----:B------:R-:W-:Y:S01]  /*6720*/  MOV R0, 0x400 ;  /* 0x0000040000007802 */ /* 0x000fe20000000f00 */
[----:B-----5:R-:W-:Y:S01]  /*6730*/  IMAD R68, R7, UR5, RZ ;  /* 0x0000000507447c24 */ /* 0x020fe2000f8e02ff */
[----:B------:R-:W-:Y:S05]  /*6740*/  WARPSYNC.ALL ;  /* 0x0000000000007948 */ /* 0x000fea0003800000 */
[----:B------:R-:W2:Y:S01]  /*6750*/  S2R R3, SR_CgaCtaId ;  /* 0x0000000000037919 */ /* 0x000ea20000008800 */
[----:B------:R-:W3:Y:S01]  /*6760*/  LDCU.128 UR16, c[0x0][0x440] ;  /* 0x00008800ff1077ac */ /* 0x000ee20008000c00 */
[----:B------:R-:W-:Y:S01]  /*6770*/  BSSY.RECONVERGENT B0, `(.L_x_6125) ;  /* 0x0000095000007945 */ /* 0x000fe20003800200 */
[----:B------:R-:W4:Y:S01]  /*6780*/  LDCU.64 UR14, c[0x0][0x460] ;  /* 0x00008c00ff0e77ac */ /* 0x000f220008000a00 */
[----:B-1----:R-:W-:-:S02]  /*6790*/  SHF.R.U32.HI R9, RZ, 0x5, R5 ;  /* 0x00000005ff097819 */ /* 0x002fc40000011605 */
        /* <DEDUP_REMOVED lines=20> */
[----:B------:R-:W1:Y:S04]  /*68e0*/  LDS R3, [R2] ;  /* 0x0000000002037984 */ /* 0x000e680000000800 */
[----:B------:R-:W2:Y:S04]  /*68f0*/  LDS R8, [R2+0x800] ;  /* 0x0008000002087984 */ /* 0x000ea80000000800 */
[----:B------:R-:W3:Y:S04]  /*6900*/  LDS R4, [R2+0x200] ;  /* 0x0002000002047984 */ /* 0x000ee80000000800 */
[----:B------:R-:W0:Y:S04]  /*6910*/  LDS R7, [R2+0xa00] ;  /* 0x000a000002077984 */ /* 0x000e280000000800 */
        /* <DEDUP_REMOVED lines=9> */
[----:B--2---:R-:W-:-:S03]  /*69b0*/  FADD.FTZ R3, R3, R8 ;  /* 0x0000000803037221 */ /* 0x004fc60000010000 */
[----:B------:R-:W2:Y:S01]  /*69c0*/  LDS R16, [R2+0x1800] ;  /* 0x0018000002107984 */ /* 0x000ea20000000800 */
[----:B---3--:R-:W-:-:S03]  /*69d0*/  FADD.FTZ R4, RZ, R4 ;  /* 0x00000004ff047221 */ /* 0x008fc60000010000 */
[----:B------:R-:W3:Y:S01]  /*69e0*/  LDS R15, [R2+0x1a00] ;  /* 0x001a0000020f7984 */ /* 0x000ee20000000800 */
[----:B0-----:R-:W-:-:S03]  /*69f0*/  FADD.FTZ R4, R4, R7 ;  /* 0x0000000704047221 */ /* 0x001fc60000010000 */
[----:B------:R-:W0:Y:S01]  /*6a00*/  LDS R18, [R2+0x1c00] ;  /* 0x001c000002127984 */ /* 0x000e220000000800 */
        /* <DEDUP_REMOVED lines=15> */
[----:B0-----:R-:W-:-:S03]  /*6b00*/  FADD.FTZ R11, R5, R18 ;  /* 0x00000012050b7221 */ /* 0x001fc60000010000 */
        /* <DEDUP_REMOVED lines=91> */
.L_x_6126:
[----:B------:R-:W-:Y:S05]  /*70c0*/  BSYNC.RECONVERGENT B0 ;  /* 0x0000000000007941 */ /* 0x000fea0003800200 */
.L_x_6125:
        /* <DEDUP_REMOVED lines=18> */
.L_x_6128:
[----:B------:R-:W-:Y:S05]  /*71f0*/  BSYNC.RECONVERGENT B0 ;  /* 0x0000000000007941 */ /* 0x000fea0003800200 */
.L_x_6127:
        /* <DEDUP_REMOVED lines=18> */
.L_x_6130:
[----:B------:R-:W-:Y:S05]  /*7320*/  BSYNC.RECONVERGENT B0 ;  /* 0x0000000000007941 */ /* 0x000fea0003800200 */
.L_x_6129:
        /* <DEDUP_REMOVED lines=12> */
.L_x_5993:
[----:B------:R-:W-:Y:S01]  /*73f0*/  HFMA2 R159, -RZ, RZ, 0, 5.9604644775390625e-08 ;  /* 0x00000001ff9f7431 */ /* 0x000fe200000001ff */
[----:B------:R-:W-:Y:S01]  /*7400*/  BSSY B1, `(.L_x_6131) ;  /* 0x0000007000017945 */ /* 0x000fe20003800000 */
[----:B------:R-:W-:Y:S02]  /*7410*/  MOV R158, R155 ;  /* 0x0000009b009e7202 */ /* 0x000fe40000000f00 */
[----:B------:R-:W-:Y:S02]  /*7420*/  MOV R160, 0x1f ;  /* 0x0000001f00a07802 */ /* 0x000fe40000000f00 */
[----:B------:R-:W-:-:S07]  /*7430*/  MOV R153, 0xffffffff ;  /* 0xffffffff00997802 */ /* 0x000fce0000000f00 */
[----:B012--5:R-:W-:Y:S05]  /*7440*/  WARPSYNC.COLLECTIVE R153, `(.L_x_6132) ;  /* 0x0000000099087348 */ /* 0x027fea0003c00000 */
[----:B------:R3:W4:Y:S02]  /*7450*/  SHFL.BFLY P0, R157, R158, R159, R160 ;  /* 0x0c00009f9e9d7389 */ /* 0x00072400000000a0 */
[----:B012345:R-:W-:Y:S05]  /*7460*/  ENDCOLLECTIVE ;  /* 0x000000000000791b */ /* 0x03ffea0003800000 */
.L_x_6132:
[----:B------:R-:W-:Y:S05]  /*7470*/  BSYNC B1 ;  /* 0x0000000000017941 */ /* 0x000fea0003800000 */
.L_x_6131:
        /* <DEDUP_REMOVED lines=8> */
.L_x_6133:
[----:B------:R-:W-:Y:S01]  /*7500*/  FADD.FTZ R118, R118, R155 ;  /* 0x0000009b76767221 */ /* 0x000fe20000010000 */
[----:B------:R-:W-:-:S04]  /*7510*/  HFMA2 R159, -RZ, RZ, 0, 1.1920928955078125e-07 ;  /* 0x00000002ff9f7431 */ /* 0x000fc800000001ff */
[----:B------:R-:W-:Y:S02]  /*7520*/  MOV R158, R118 ;  /* 0x00000076009e7202 */ /* 0x000fe40000000f00 */
[----:B------:R-:W-:-:S07]  /*7530*/  MOV R119, R157 ;  /* 0x0000009d00777202 */ /* 0x000fce0000000f00 */
[----:B------:R-:W-:Y:S05]  /*7540*/  WARPSYNC.COLLECTIVE R153, `(.L_x_6134) ;  /* 0x0000000099087348 */ /* 0x000fea0003c00000 */
[----:B------:R0:W1:Y:S02]  /*7550*/  SHFL.BFLY P0, R157, R158, R159, R160 ;  /* 0x0c00009f9e9d7389 */ /* 0x00006400000000a0 */
[----:B01----:R-:W-:Y:S05]  /*7560*/  ENDCOLLECTIVE ;  /* 0x000000000000791b */ /* 0x003fea0003800000 */
.L_x_6134:
[----:B------:R-:W-:-:S05]  /*7570*/  FADD.FTZ R119, R119, R156 ;  /* 0x0000009c77777221 */ /* 0x000fca0000010000 */
[----:B------:R-:W-:Y:S02]  /*7580*/  MOV R158, R119 ;  /* 0x00000077009e7202 */ /* 0x000fe40000000f00 */
[----:B------:R-:W-:-:S07]  /*7590*/  MOV R121, R157 ;  /* 0x0000009d00797202 */ /* 0x000fce0000000f00 */
[----:B------:R-:W-:Y:S05]  /*75a0*/  WARPSYNC.COLLECTIVE R153, `(.L_x_6135) ;  /* 0x0000000099087348 */ /* 0x000fea0003c00000 */
[----:B------:R0:W1:Y:S02]  /*75b0*/  SHFL.BFLY P0, R157, R158, R159, R160 ;  /* 0x0c00009f9e9d7389 */ /* 0x00006400000000a0 */
[----:B01----:R-:W-:Y:S05]  /*75c0*/  ENDCOLLECTIVE ;  /* 0x000000000000791b */ /* 0x003fea0003800000 */
.L_x_6135:
[----:B------:R-:W-:Y:S01]  /*75d0*/  FADD.FTZ R121, R118, R121 ;  /* 0x0000007976797221 */ /* 0x000fe20000010000 */
[----:B------:R-:W-:-:S04]  /*75e0*/  HFMA2 R159, -RZ, RZ, 0, 2.384185791015625e-07 ;  /* 0x00000004ff9f7431 */ /* 0x000fc800000001ff */
[----:B------:R-:W-:Y:S02]  /*75f0*/  MOV R158, R121 ;  /* 0x00000079009e7202 */ /* 0x000fe40000000f00 */
[----:B------:R-:W-:-:S07]  /*7600*/  MOV R120, R157 ;  /* 0x0000009d00787202 */ /* 0x000fce0000000f00 */
[----:B------:R-:W-:Y:S05]  /*7610*/  WARPSYNC.COLLECTIVE R153, `(.L_x_6136) ;  /* 0x0000000099087348 */ /* 0x000fea0003c00000 */
[----:B------:R0:W1:Y:S02]  /*7620*/  SHFL.BFLY P0, R157, R158, R159, R160 ;  /* 0x0c00009f9e9d7389 */ /* 0x00006400000000a0 */
[----:B01----:R-:W-:Y:S05]  /*7630*/  ENDCOLLECTIVE ;  /* 0x000000000000791b */ /* 0x003fea0003800000 */
.L_x_6136:
[----:B------:R-:W-:-:S05]  /*7640*/  FADD.FTZ R120, R119, R120 ;  /* 0x0000007877787221 */ /* 0x000fca0000010000 */
[----:B------:R-:W-:Y:S02]  /*7650*/  MOV R158, R120 ;  /* 0x00000078009e7202 */ /* 0x000fe40000000f00 */
[----:B------:R-:W-:-:S07]  /*7660*/  MOV R122, R157 ;  /* 0x0000009d007a7202 */ /* 0x000fce0000000f00 */
[----:B------:R-:W-:Y:S05]  /*7670*/  WARPSYNC.COLLECTIVE R153, `(.L_x_6137) ;  /* 0x0000000099087348 */ /* 0x000fea0003c00000 */
[----:B------:R0:W1:Y:S02]  /*7680*/  SHFL.BFLY P0, R157, R158, R159, R160 ;  /* 0x0c00009f9e9d7389 */ /* 0x00006400000000a0 */
[----:B01----:R-:W-:Y:S05]  /*7690*/  ENDCOLLECTIVE ;  /* 0x000000000000791b */ /* 0x003fea0003800000 */
.L_x_6137:
[----:B------:R-:W-:Y:S01]  /*76a0*/  FADD.FTZ R122, R121, R122 ;  /* 0x0000007a797a7221 */ /* 0x000fe20000010000 */
[----:B------:R-:W-:-:S04]  /*76b0*/  HFMA2 R159, -RZ, RZ, 0, 4.76837158203125e-07 ;  /* 0x00000008ff9f7431 */ /* 0x000fc800000001ff */
[----:B------:R-:W-:Y:S02]  /*76c0*/  MOV R158, R122 ;  /* 0x0000007a009e7202 */ /* 0x000fe40000000f00 */
[----:B------:R-:W-:-:S07]  /*76d0*/  MOV R123, R157 ;  /* 0x0000009d007b7202 */ /* 0x000fce0000000f00 */
[----:B------:R-:W-:Y:S05]  /*76e0*/  WARPSYNC.COLLECTIVE R153, `(.L_x_6138) ;  /* 0x0000000099087348 */ /* 0x000fea0003c00000 */
[----:B------:R0:W1:Y:S02]  /*76f0*/  SHFL.BFLY P0, R157, R158, R159, R160 ;  /* 0x0c00009f9e9d7389 */ /* 0x00006400000000a0 */
[----:B01----:R-:W-:Y:S05]  /*7700*/  ENDCOLLECTIVE ;  /* 0x000000000000791b */ /* 0x003fea0003800000 */
.L_x_6138:
[----:B------:R-:W-:-:S05]  /*7710*/  FADD.FTZ R123, R120, R123 ;  /* 0x0000007b787b7221 */ /* 0x000fca0000010000 */
[----:B------:R-:W-:Y:S02]  /*7720*/  MOV R158, R123 ;  /* 0x0000007b009e7202 */ /* 0x000fe40000000f00 */
[----:B------:R-:W-:-:S07]  /*7730*/  MOV R141, R157 ;  /* 0x0000009d008d7202 */ /* 0x000fce0000000f00 */
[----:B------:R-:W-:Y:S05]  /*7740*/  WARPSYNC.COLLECTIVE R153, `(.L_x_6139) ;  /* 0x0000000099087348 */ /* 0x000fea0003c00000 */
[----:B------:R0:W1:Y:S02]  /*7750*/  SHFL.BFLY P0, R157, R158, R159, R160 ;  /* 0x0c00009f9e9d7389 */ /* 0x00006400000000a0 */
[----:B01----:R-:W-:Y:S05]  /*7760*/  ENDCOLLECTIVE ;  /* 0x000000000000791b */ /* 0x003fea0003800000 */
.L_x_6139:
[----:B------:R-:W-:Y:S01]  /*7770*/  FADD.FTZ R141, R122, R141 ;  /* 0x0000008d7a8d7221 */ /* 0x000fe20000010000 */
[----:B------:R-:W-:-:S04]  /*7780*/  HFMA2 R159, -RZ, RZ, 0, 9.5367431640625e-07 ;  /* 0x00000010ff9f7431 */ /* 0x000fc800000001ff */
[----:B------:R-:W-:Y:S02]  /*7790*/  MOV R158, R141 ;  /* 0x0000008d009e7202 */ /* 0x000fe40000000f00 */
[----:B------:R-:W-:-:S07]  /*77a0*/  MOV R140, R157 ;  /* 0x0000009d008c7202 */ /* 0x000fce0000000f00 */
[----:B------:R-:W-:Y:S05]  /*77b0*/  WARPSYNC.COLLECTIVE R153, `(.L_x_6140) ;  /* 0x0000000099087348 */ /* 0x000fea0003c00000 */
[----:B------:R0:W1:Y:S02]  /*77c0*/  SHFL.BFLY P0, R157, R158, R159, R160 ;  /* 0x0c00009f9e9d7389 */ /* 0x00006400000000a0 */
[----:B01----:R-:W-:Y:S05]  /*77d0*/  ENDCOLLECTIVE ;  /* 0x000000000000791b */ /* 0x003fea0003800000 */
.L_x_6140:
[----:B------:R-:W-:-:S05]  /*77e0*/  FADD.FTZ R140, R123, R140 ;  /* 0x0000008c7b8c7221 */ /* 0x000fca0000010000 */
[----:B------:R-:W-:Y:S02]  /*77f0*/  MOV R158, R140 ;  /* 0x0000008c009e7202 */ /* 0x000fe40000000f00 */
[----:B------:R-:W-:-:S07]  /*7800*/  MOV R118, R157 ;  /* 0x0000009d00767202 */ /* 0x000fce0000000f00 */
[----:B------:R-:W-:Y:S05]  /*7810*/  WARPSYNC.COLLECTIVE R153, `(.L_x_6141) ;  /* 0x0000000099087348 */ /* 0x000fea0003c00000 */
[----:B------:R0:W1:Y:S02]  /*7820*/  SHFL.BFLY P0, R157, R158, R159, R160 ;  /* 0x0c00009f9e9d7389 */ /* 0x00006400000000a0 */
[----:B01----:R-:W-:Y:S05]  /*7830*/  ENDCOLLECTIVE ;  /* 0x000000000000791b */ /* 0x003fea0003800000 */
.L_x_6141:
[----:B------:R-:W-:Y:S01]  /*7840*/  MOV R119, R157 ;  /* 0x0000009d00777202 */ /* 0x000fe20000000f00 */
[----:B------:R-:W-:Y:S06]  /*7850*/  BRA `(.L_x_6142) ;  /* 0xffffff9c00e07947 */ /* 0x000fec000383ffff */
.L_x_6143:
        /* <DEDUP_REMOVED lines=10> */
.L_x_11265:


//--------------------- .text._ZN10layer_norm22ln_bwd_finalize_kernelINS_22Kernel_traits_finalizeILj512Ef6__halfS2_S2_fjLb1ELj1024ELj4ENS_18Kernel_traits_baseILj512EfS2_S2_S2_fjLj1024EEEEELb1ELb1EEEvNS_9BwdParamsE --------------------------
	.section	.text._ZN10layer_norm22ln_bwd_finalize_kernelINS_22Kernel_traits_finalizeILj512Ef6__halfS2_S2_fjLb1ELj1024ELj4ENS_18Kernel_traits_baseILj512EfS2_S2_S2_fjLj1024EEEEELb1ELb1EEEvNS_9BwdParamsE,"ax",@progbits
	.align	128
        .global         _ZN10layer_norm22ln_bwd_finalize_kernelINS_22Kernel_traits_finalizeILj512Ef6__halfS2_S2_fjLb1ELj1024ELj4ENS_18Kernel_traits_baseILj512EfS2_S2_S2_fjLj1024EEEEELb1ELb1EEEvNS_9BwdParamsE
        .type           _ZN10layer_norm22ln_bwd_finalize_kernelINS_22Kernel_traits_finalizeILj512Ef6__halfS2_S2_fjLb1ELj1024ELj4ENS_18Kernel_traits_baseILj512EfS2_S2_S2_fjLj1024EEEEELb1ELb1EEEvNS_9BwdParamsE,@function
        .size           _ZN10layer_norm22ln_bwd_finalize_kernelINS_22Kernel_traits_finalizeILj512Ef6__halfS2_S2_fjLb1ELj1024ELj4ENS_18Kernel_traits_baseILj512EfS2_S2_S2_fjLj1024EEEEELb1ELb1EEEvNS_9BwdParamsE,(.L_x_11266 - _ZN10layer_norm22ln_bwd_finalize_kernelINS_22Kernel_traits_finalizeILj512Ef6__halfS2_S2_fjLb1ELj1024ELj4ENS_18Kernel_traits_baseILj512EfS2_S2_S2_fjLj1024EEEEELb1ELb1EEEvNS_9BwdParamsE)
        .other          _ZN10layer_norm22ln_bwd_finalize_kernelINS_22Kernel_traits_finalizeILj512Ef6__halfS2_S2_fjLb1ELj1024ELj4ENS_18Kernel_traits_baseILj512EfS2_S2_S2_fjLj1024EEEEELb1ELb1EEEvNS_9BwdParamsE,@"STO_CUDA_ENTRY STV_DEFAULT"
_ZN10layer_norm22ln_bwd_finalize_kernelINS_22Kernel_traits_finalizeILj512Ef6__halfS2_S2_fjLb1ELj1024ELj4ENS_18Kernel_traits_baseILj512EfS2_S2_S2_fjLj1024EEEEELb1ELb1EEEvNS_9BwdParamsE:
.text._ZN10layer_norm22ln_bwd_finalize_kernelINS_22Kernel_traits_finalizeILj512Ef6__halfS2_S2_fjLb1ELj1024ELj4ENS_18Kernel_traits_baseILj512EfS2_S2_S2_fjLj1024EEEEELb1ELb1EEEvNS_9BwdParamsE:
        /* <DEDUP_REMOVED lines=56> */
.L_x_6148:
        /* <DEDUP_REMOVED lines=87> */
.L_x_6147:
[----:B------:R-:W-:Y:S05]  /*08f0*/  BSYNC.RECONVERGENT B1 ;  /* 0x0000000000017941 */ /* 0x000fea0003800200 */
.L_x_6146:
        /* <DEDUP_REMOVED lines=51> */
.L_x_6150:
[----:B------:R-:W-:Y:S05]  /*0c30*/  BSYNC.RECONVERGENT B1 ;  /* 0x0000000000017941 */ /* 0x000fea0003800200 */
.L_x_6149:
        /* <DEDUP_REMOVED lines=30> */
.L_x_6152:
[----:B------:R-:W-:Y:S05]  /*0e20*/  BSYNC.RECONVERGENT B1 ;  /* 0x0000000000017941 */ /* 0x000fea0003800200 */
.L_x_6151:
        /* <DEDUP_REMOVED lines=15> */
.L_x_6145:
[----:B------:R-:W-:Y:S05]  /*0f20*/  BSYNC.RECONVERGENT B0 ;  /* 0x0000000000007941 */ /* 0x000fea0003800200 */
.L_x_6144:
        /* <DEDUP_REMOVED lines=72> */
.L_x_6153:
        /* <DEDUP_REMOVED lines=13> */
.L_x_11266:


//--------------------- .text._ZN10layer_norm13ln_bwd_kernelINS_13Kernel_traitsIf6__halfS2_S2_fjLj512ELj1ELj4ELj1ELj16ENS_18Kernel_traits_baseILj512EfS2_S2_S2_fjLj128EEEEELb1ELb1ELb1ELb1EEEvNS_9BwdParamsE --------------------------
	.section	.text._ZN10layer_norm13ln_bwd_kernelINS_13Kernel_traitsIf6__halfS2_S2_fjLj512ELj1ELj4ELj1ELj16ENS_18Kernel_traits_baseILj512EfS2_S2_S2_fjLj128EEEEELb1ELb1ELb1ELb1EEEvNS_9BwdParamsE,"ax",@progbits
	.align	128
        .global         _ZN10layer_norm13ln_bwd_kernelINS_13Kernel_traitsIf6__halfS2_S2_fjLj512ELj1ELj4ELj1ELj16ENS_18Kernel_traits_baseILj512EfS2_S2_S2_fjLj128EEEEELb1ELb1ELb1ELb1EEEvNS_9BwdParamsE
        .type           _ZN10layer_norm13ln_bwd_kernelINS_13Kernel_traitsIf6__halfS2_S2_fjLj512ELj1ELj4ELj1ELj16ENS_18Kernel_traits_baseILj512EfS2_S2_S2_fjLj128EEEEELb1ELb1ELb1ELb1EEEvNS_9BwdParamsE,@function
        .size           _ZN10layer_norm13ln_bwd_kernelINS_13Kernel_traitsIf6__halfS2_S2_fjLj512ELj1ELj4ELj1ELj16ENS_18Kernel_traits_baseILj512EfS2_S2_S2_fjLj128EEEEELb1ELb1ELb1ELb1EEEvNS_9BwdParamsE,(.L_x_11267 - _ZN10layer_norm13ln_bwd_kernelINS_13Kernel_traitsIf6__halfS2_S2_fjLj512ELj1ELj4ELj1ELj16ENS_18Kernel_traits_baseILj512EfS2_S2_S2_fjLj128EEEEELb1ELb1ELb1ELb1EEEvNS_9BwdParamsE)
        .other          _ZN10layer_norm13ln_bwd_kernelINS_13Kernel_traitsIf6__halfS2_S2_fjLj512ELj1ELj4ELj1ELj16ENS_18Kernel_traits_baseILj512EfS2_S2_S2_fjLj128EEEEELb1ELb1ELb1ELb1EEEvNS_9BwdParamsE,@"STO_CUDA_ENTRY STV_DEFAULT"
_ZN10layer_norm13ln_bwd_kernelINS_13Kernel_traitsIf6__halfS2_S2_fjLj512ELj1ELj4ELj1ELj16ENS_18Kernel_traits_baseILj512EfS2_S2_S2_fjLj128EEEEELb1ELb1ELb1ELb1EEEvNS_9BwdParamsE:
.text._ZN10layer_norm13ln_bwd_kernelINS_13Kernel_traitsIf6__halfS2_S2_fjLj512ELj1ELj4ELj1ELj16ENS_18Kernel_traits_baseILj512EfS2_S2_S2_fjLj128EEEEELb1ELb1ELb1ELb1EEEvNS_9BwdParamsE:
        /* <DEDUP_REMOVED lines=55> */
.L_x_6284:
        /* <DEDUP_REMOVED lines=34> */
[----:B------:R-:W4:Y:S01]  /*0590*/  LDG.E.128 R12, desc[UR6][R12.64] ;  /* 0x000000060c0c7981 */ /* 0x000f22000c1e1d00 */
        /* <DEDUP_REMOVED lines=25> */
[----:B---3--:R-:W-:Y:S01]  /*0730*/  FSEL R136, R3, RZ, !P0 ;  /* 0x000000ff03887208 */ /* 0x008fe20004000000 */
[--C-:B----4-:R-:W-:Y:S02]  /*0740*/  HADD2.F32 R127, -RZ, R17.reuse.H0_H0 ;  /* 0x20000011ff7f7230 */ /* 0x110fe40000004100 */
[----:B------:R-:W-:Y:S02]  /*0750*/  HADD2.F32 R128, -RZ, R17.H1_H1 ;  /* 0x30000011ff807230 */ /* 0x000fe40000004100 */
[--C-:B------:R-:W-:Y:S02]  /*0760*/  HADD2.F32 R129, -RZ, R18.reuse.H0_H0 ;  /* 0x20000012ff817230 */ /* 0x100fe40000004100 */
[----:B------:R-:W-:Y:S02]  /*0770*/  HADD2.F32 R134, -RZ, R18.H1_H1 ;  /* 0x30000012ff867230 */ /* 0x000fe40000004100 */
[----:B------:R-:W-:Y:S02]  /*0780*/  HADD2.F32 R126, -RZ, R16.H1_H1 ;  /* 0x30000010ff7e7230 */ /* 0x000fe40000004100 */
[----:B0-----:R-:W-:-:S02]  /*0790*/  HADD2.F32 R125, -RZ, R13.H0_H0 ;  /* 0x2000000dff7d7230 */ /* 0x001fc40000004100 */
[----:B------:R-:W-:Y:S02]  /*07a0*/  HADD2.F32 R18, -RZ, R13.H1_H1 ;  /* 0x3000000dff127230 */ /* 0x000fe40000004100 */
[--C-:B------:R-:W-:Y:S02]  /*07b0*/  HADD2.F32 R17, -RZ, R15.reuse.H0_H0 ;  /* 0x2000000fff117230 */ /* 0x100fe40000004100 */
[----:B------:R-:W-:Y:S02]  /*07c0*/  HADD2.F32 R124, -RZ, R15.H1_H1 ;  /* 0x3000000fff7c7230 */ /* 0x000fe40000004100 */
[----:B------:R-:W-:Y:S02]  /*07d0*/  HADD2.F32 R5, -RZ, R16.H0_H0 ;  /* 0x20000010ff057230 */ /* 0x000fe40000004100 */
        /* <DEDUP_REMOVED lines=10> */
[C---:B------:R-:W-:Y:S01]  /*0880*/  FADD.FTZ R160, -R136.reuse, R134 ;  /* 0x0000008688a07221 */ /* 0x040fe20000010100 */
[--C-:B------:R-:W-:Y:S02]  /*0890*/  HADD2.F32 R19, -RZ, R14.reuse.H0_H0 ;  /* 0x2000000eff137230 */ /* 0x100fe40000004100 */
        /* <DEDUP_REMOVED lines=19> */
[C---:B------:R-:W-:Y:S01]  /*09d0*/  FMUL.FTZ R5, R145.reuse, R14 ;  /* 0x0000000e91057220 */ /* 0x040fe20000410000 */
[----:B------:R-:W-:Y:S02]  /*09e0*/  HADD2.F32 R136, -RZ, R10.H1_H1 ;  /* 0x3000000aff887230 */ /* 0x000fe40000004100 */
[C---:B------:R-:W-:Y:S01]  /*09f0*/  FMUL.FTZ R10, R145.reuse, R160 ;  /* 0x000000a0910a7220 */ /* 0x040fe20000410000 */
[----:B------:R-:W-:Y:S01]  /*0a00*/  FMUL.FTZ R14, R56, R139 ;  /* 0x0000008b380e7220 */ /* 0x000fe20000410000 */
[C---:B------:R-:W-:Y:S01]  /*0a10*/  FMUL.FTZ R3, R145.reuse, R6 ;  /* 0x0000000691037220 */ /* 0x040fe20000410000 */
[----:B------:R-:W-:Y:S01]  /*0a20*/  FMUL.FTZ R6, R145, R12 ;  /* 0x0000000c91067220 */ /* 0x000fe20000410000 */
[--C-:B------:R-:W-:Y:S02]  /*0a30*/  HADD2.F32 R135, -RZ, R11.reuse.H0_H0 ;  /* 0x2000000bff877230 */ /* 0x100fe40000004100 */
[----:B------:R-:W-:Y:S01]  /*0a40*/  FADD.FTZ R81, R81, R150 ;  /* 0x0000009651517221 */ /* 0x000fe20000010000 */
[----:B------:R-:W-:-:S02]  /*0a50*/  HADD2.F32 R134, -RZ, R11.H1_H1 ;  /* 0x3000000bff867230 */ /* 0x000fc40000004100 */
[-C--:B------:R-:W-:Y:S01]  /*0a60*/  FFMA.FTZ R65, R10, R150.reuse, R65 ;  /* 0x000000960a417223 */ /* 0x080fe20000010041 */
[----:B------:R-:W-:Y:S01]  /*0a70*/  FMUL.FTZ R15, R53, R150 ;  /* 0x00000096350f7220 */ /* 0x000fe20000410000 */
        /* <DEDUP_REMOVED lines=9> */
[----:B------:R-:W-:-:S02]  /*0b10*/  HADD2.F32 R127, -RZ, R8.H0_H0 ;  /* 0x20000008ff7f7230 */ /* 0x000fc40000004100 */
[----:B------:R-:W-:Y:S01]  /*0b20*/  FFMA.FTZ R150, R6, R11, R123 ;  /* 0x0000000b06967223 */ /* 0x000fe2000001007b */
[----:B------:R-:W-:Y:S02]  /*0b30*/  HADD2.F32 R138, -RZ, R8.H1_H1 ;  /* 0x30000008ff8a7230 */ /* 0x000fe40000004100 */
[C---:B------:R-:W-:Y:S01]  /*0b40*/  FMUL.FTZ R8, R145.reuse, R120 ;  /* 0x0000007891087220 */ /* 0x040fe20000410000 */
[C---:B------:R-:W-:Y:S01]  /*0b50*/  FMUL.FTZ R7, R145.reuse, R158 ;  /* 0x0000009e91077220 */ /* 0x040fe20000410000 */
        /* <DEDUP_REMOVED lines=11> */
[C---:B------:R-:W-:Y:S01]  /*0c10*/  FMUL.FTZ R19, R145.reuse, R156 ;  /* 0x0000009c91137220 */ /* 0x040fe20000410000 */
        /* <DEDUP_REMOVED lines=8> */
[----:B------:R-:W-:-:S02]  /*0ca0*/  HADD2.F32 R129, -RZ, R9.H0_H0 ;  /* 0x20000009ff817230 */ /* 0x000fc40000004100 */
[----:B------:R-:W-:Y:S02]  /*0cb0*/  HADD2.F32 R140, -RZ, R9.H1_H1 ;  /* 0x30000009ff8c7230 */ /* 0x000fe40000004100 */
        /* <DEDUP_REMOVED lines=57> */
.L_x_6157:
        /* <DEDUP_REMOVED lines=31> */
.L_x_6158:
[----:B------:R-:W-:Y:S05]  /*1240*/  BSYNC.RECONVERGENT B1 ;  /* 0x0000000000017941 */ /* 0x000fea0003800200 */
.L_x_6156:
        /* <DEDUP_REMOVED lines=20> */
.L_x_6296:
        /* <DEDUP_REMOVED lines=46> */
.L_x_6164:
[----:B------:R-:W-:Y:S05]  /*1670*/  BSYNC.RECONVERGENT B2 ;  /* 0x0000000000027941 */ /* 0x000fea0003800200 */
.L_x_6163:
        /* <DEDUP_REMOVED lines=18> */
.L_x_6166:
[----:B------:R-:W-:Y:S05]  /*17a0*/  BSYNC.RECONVERGENT B2 ;  /* 0x0000000000027941 */ /* 0x000fea0003800200 */
.L_x_6165:
        /* <DEDUP_REMOVED lines=18> */
.L_x_6168:
[----:B------:R-:W-:Y:S05]  /*18d0*/  BSYNC.RECONVERGENT B2 ;  /* 0x0000000000027941 */ /* 0x000fea0003800200 */
.L_x_6167:
        /* <DEDUP_REMOVED lines=18> */
.L_x_6170:
[----:B------:R-:W-:Y:S05]  /*1a00*/  BSYNC.RECONVERGENT B2 ;  /* 0x0000000000027941 */ /* 0x000fea0003800200 */
.L_x_6169:
        /* <DEDUP_REMOVED lines=18> */
.L_x_6172:
[----:B------:R-:W-:Y:S05]  /*1b30*/  BSYNC.RECONVERGENT B2 ;  /* 0x0000000000027941 */ /* 0x000fea0003800200 */
.L_x_6171:
        /* <DEDUP_REMOVED lines=18> */
.L_x_6174:
[----:B------:R-:W-:Y:S05]  /*1c60*/  BSYNC.RECONVERGENT B2 ;  /* 0x0000000000027941 */ /* 0x000fea0003800200 */
.L_x_6173:
        /* <DEDUP_REMOVED lines=18> */
.L_x_6176:
[----:B------:R-:W-:Y:S05]  /*1d90*/  BSYNC.RECONVERGENT B2 ;  /* 0x0000000000027941 */ /* 0x000fea0003800200 */
.L_x_6175:
[----:B------:R-:W-:Y:S05]  /*1da0*/  @!P1 BRA `(.L_x_6177) ;  /* 0x0000001c00449947 */ /* 0x000fea0003800000 */
[----:B------:R-:W-:Y:S01]  /*1db0*/  FFMA.FTZ R134, R12, R149, R136 ;  /* 0x000000950c867223 */ /* 0x000fe20000010088 */
[----:B------:R-:W-:Y:S02]  /*1dc0*/  ISETP.GT.AND P2, PT, R143, RZ, PT ;  /* 0x000000ff8f00720c */ /* 0x000fe40003f44270 */
[----:B-----5:R-:W-:Y:S01]  /*1dd0*/  ISETP.GE.U32.AND P0, PT, R132, RZ, PT ;  /* 0x000000ff8400720c */ /* 0x020fe20003f06070 */
[----:B------:R-:W-:Y:S01]  /*1de0*/  FADD.FTZ R134, R17, -R134 ;  /* 0x8000008611867221 */ /* 0x000fe20000010000 */
[----:B------:R-:W-:Y:S02]  /*1df0*/  HFMA2 R132, -RZ, RZ, 0, 0 ;  /* 0x00000000ff847431 */ /* 0x000fe400000001ff */
[----:B------:R-:W-:Y:S01]  /*1e00*/  ISETP.GE.U32.AND.EX P0, PT, R133, 0x1000000, PT, P0 ;  /* 0x010000008500780c */ /* 0x000fe20003f06100 */
[----:B------:R-:W-:-:S05]  /*1e10*/  FMUL.FTZ R134, R145, R134 ;  /* 0x0000008691867220 */ /* 0x000fca0000410000 */
[----:B------:R-:W-:-:S05]  /*1e20*/  FSEL R134, R134, RZ, P2 ;  /* 0x000000ff86867208 */ /* 0x000fca0001000000 */
[----:B------:R-:W-:Y:S02]  /*1e30*/  FMUL.FTZ R134, R134, UR13 ;  /* 0x0000000d86867c20 */ /* 0x000fe40008410000 */
[----:B------:R-:W-:Y:S02]  /*1e40*/  @P0 HADD2.F32 R133, -RZ, R111.H1_H1 ;  /* 0x3000006fff850230 */ /* 0x000fe40000004100 */
[----:B------:R-:W-:-:S04]  /*1e50*/  FMUL.FTZ R148, R134, UR12 ;  /* 0x0000000c86947c20 */ /* 0x000fc80008410000 */
[----:B------:R-:W-:Y:S01]  /*1e60*/  FMUL.FTZ R134, R35, R148 ;  /* 0x0000009423867220 */ /* 0x000fe20000410000 */
[----:B------:R-:W-:-:S04]  /*1e70*/  @P0 FMUL.FTZ R132, R148, R133 ;  /* 0x0000008594840220 */ /* 0x000fc80000410000 */
[----:B------:R-:W-:Y:S01]  /*1e80*/  FSEL R134, R134, RZ, P0 ;  /* 0x000000ff86867208 */ /* 0x000fe20000000000 */
[----:B------:R-:W-:-:S03]  /*1e90*/  FADD.FTZ R103, R103, R132 ;  /* 0x0000008467677221 */ /* 0x000fc60000010000 */
[----:B------:R-:W-:-:S04]  /*1ea0*/  F2FP.F16.F32.PACK_AB R134, RZ, R134 ;  /* 0x00000086ff86723e */ /* 0x000fc800000000ff */
[----:B------:R-:W-:Y:S01]  /*1eb0*/  PRMT R115, R115, 0x5410, R134 ;  /* 0x0000541073737816 */ /* 0x000fe20000000086 */
[----:B------:R-:W-:Y:S06]  /*1ec0*/  BRA `(.L_x_6177) ;  /* 0x0000001800fc7947 */ /* 0x000fec0003800000 */
.L_x_6162:
        /* <DEDUP_REMOVED lines=28> */
.L_x_6179:
[----:B------:R-:W-:Y:S05]  /*2090*/  BSYNC.RECONVERGENT B2 ;  /* 0x0000000000027941 */ /* 0x000fea0003800200 */
.L_x_6178:
        /* <DEDUP_REMOVED lines=13> */
.L_x_6181:
[----:B------:R-:W-:Y:S05]  /*2170*/  BSYNC.RECONVERGENT B2 ;  /* 0x0000000000027941 */ /* 0x000fea0003800200 */
.L_x_6180:
        /* <DEDUP_REMOVED lines=17> */
.L_x_6183:
[----:B------:R-:W-:Y:S05]  /*2290*/  BSYNC.RECONVERGENT B2 ;  /* 0x0000000000027941 */ /* 0x000fea0003800200 */
.L_x_6182:
        /* <DEDUP_REMOVED lines=13> */
.L_x_6185:
[----:B------:R-:W-:Y:S05]  /*2370*/  BSYNC.RECONVERGENT B2 ;  /* 0x0000000000027941 */ /* 0x000fea0003800200 */
.L_x_6184:
        /* <DEDUP_REMOVED lines=27> */
.L_x_6187:
[----:B------:R-:W-:Y:S05]  /*2530*/  BSYNC.RECONVERGENT B2 ;  /* 0x0000000000027941 */ /* 0x000fea0003800200 */
.L_x_6186:
        /* <DEDUP_REMOVED lines=13> */
.L_x_6189:
[----:B------:R-:W-:Y:S05]  /*2610*/  BSYNC.RECONVERGENT B2 ;  /* 0x0000000000027941 */ /* 0x000fea0003800200 */
.L_x_6188:
        /* <DEDUP_REMOVED lines=16> */
.L_x_6191:
[----:B------:R-:W-:Y:S05]  /*2720*/  BSYNC.RECONVERGENT B2 ;  /* 0x0000000000027941 */ /* 0x000fea0003800200 */
.L_x_6190:
[----:B------:R-:W-:Y:S01]  /*2730*/  F2FP.F16.F32.PACK_AB R119, R157, R148 ;  /* 0x000000949d77723e */ /* 0x000fe200000000ff */
        /* <DEDUP_REMOVED lines=14> */
.L_x_6161:
        /* <DEDUP_REMOVED lines=23> */
.L_x_6194:
[----:B------:R-:W-:Y:S05]  /*2990*/  BSYNC.RECONVERGENT B2 ;  /* 0x0000000000027941 */ /* 0x000fea0003800200 */
.L_x_6193:
        /* <DEDUP_REMOVED lines=17> */
.L_x_6196:
[----:B------:R-:W-:Y:S05]  /*2ab0*/  BSYNC.RECONVERGENT B2 ;  /* 0x0000000000027941 */ /* 0x000fea0003800200 */
.L_x_6195:
        /* <DEDUP_REMOVED lines=17> */
.L_x_6198:
[----:B------:R-:W-:Y:S05]  /*2bd0*/  BSYNC.RECONVERGENT B2 ;  /* 0x0000000000027941 */ /* 0x000fea0003800200 */
.L_x_6197:
        /* <DEDUP_REMOVED lines=17> */
.L_x_6200:
[----:B------:R-:W-:Y:S05]  /*2cf0*/  BSYNC.RECONVERGENT B2 ;  /* 0x0000000000027941 */ /* 0x000fea0003800200 */
.L_x_6199:
        /* <DEDUP_REMOVED lines=17> */
.L_x_6202:
[----:B------:R-:W-:Y:S05]  /*2e10*/  BSYNC.RECONVERGENT B2 ;  /* 0x0000000000027941 */ /* 0x000fea0003800200 */
.L_x_6201:
        /* <DEDUP_REMOVED lines=17> */
.L_x_6204:
[----:B------:R-:W-:Y:S05]  /*2f30*/  BSYNC.RECONVERGENT B2 ;  /* 0x0000000000027941 */ /* 0x000fea0003800200 */
.L_x_6203:
        /* <DEDUP_REMOVED lines=17> */
.L_x_6206:
[----:B------:R-:W-:Y:S05]  /*3050*/  BSYNC.RECONVERGENT B2 ;  /* 0x0000000000027941 */ /* 0x000fea0003800200 */
.L_x_6205:
[----:B------:R-:W-:Y:S05]  /*3060*/  @!P1 BRA `(.L_x_6177) ;  /* 0x0000000800949947 */ /* 0x000fea0003800000 */
[----:B------:R-:W-:Y:S01]  /*3070*/  @P2 FFMA.FTZ R134, R12, R149, R136 ;  /* 0x000000950c862223 */ /* 0x000fe20000010088 */
[----:B-----5:R-:W-:Y:S01]  /*3080*/  ISETP.GE.U32.AND P0, PT, R132, RZ, PT ;  /* 0x000000ff8400720c */ /* 0x020fe20003f06070 */
[----:B------:R-:W-:Y:S02]  /*3090*/  HADD2.F32 R132, -RZ, R27.H1_H1 ;  /* 0x3000001bff847230 */ /* 0x000fe40000004100 */
[----:B------:R-:W-:Y:S01]  /*30a0*/  @P2 FADD.FTZ R134, R17, -R134 ;  /* 0x8000008611862221 */ /* 0x000fe20000010000 */
[----:B------:R-:W-:-:S03]  /*30b0*/  ISETP.GE.U32.AND.EX P0, PT, R133, 0x1000000, PT, P0 ;  /* 0x010000008500780c */ /* 0x000fc60003f06100 */
[----:B------:R-:W-:-:S04]  /*30c0*/  @P2 FFMA.FTZ R132, R145, R134, R132 ;  /* 0x0000008691842223 */ /* 0x000fc80000010084 */
[----:B------:R-:W-:-:S04]  /*30d0*/  FMUL.FTZ R132, R132, UR13 ;  /* 0x0000000d84847c20 */ /* 0x000fc80008410000 */
[----:B------:R-:W-:Y:S01]  /*30e0*/  FMUL.FTZ R134, R132, UR12 ;  /* 0x0000000c84867c20 */ /* 0x000fe20008410000 */
[----:B------:R-:W-:Y:S02]  /*30f0*/  HFMA2 R132, -RZ, RZ, 0, 0 ;  /* 0x00000000ff847431 */ /* 0x000fe400000001ff */
[----:B------:R-:W-:Y:S02]  /*3100*/  @P0 HADD2.F32 R155, -RZ, R111.H1_H1 ;  /* 0x3000006fff9b0230 */ /* 0x000fe40000004100 */
[----:B------:R-:W-:-:S03]  /*3110*/  FMUL.FTZ R133, R35, R134 ;  /* 0x0000008623857220 */ /* 0x000fc60000410000 */
[----:B------:R-:W-:Y:S02]  /*3120*/  @P0 FMUL.FTZ R132, R155, R134 ;  /* 0x000000869b840220 */ /* 0x000fe40000410000 */
[----:B------:R-:W-:Y:S02]  /*3130*/  FSEL R133, R133, RZ, P0 ;  /* 0x000000ff85857208 */ /* 0x000fe40000000000 */
[----:B------:R-:W-:Y:S02]  /*3140*/  FADD.FTZ R103, R103, R132 ;  /* 0x0000008467677221 */ /* 0x000fe40000010000 */
[----:B------:R-:W-:-:S04]  /*3150*/  F2FP.F16.F32.PACK_AB R133, RZ, R133 ;  /* 0x00000085ff85723e */ /* 0x000fc800000000ff */
[----:B------:R-:W-:Y:S01]  /*3160*/  PRMT R115, R115, 0x5410, R133 ;  /* 0x0000541073737816 */ /* 0x000fe20000000085 */
[----:B------:R-:W-:Y:S06]  /*3170*/  BRA `(.L_x_6177) ;  /* 0x0000000800507947 */ /* 0x000fec0003800000 */
.L_x_6192:
        /* <DEDUP_REMOVED lines=46> */
.L_x_6208:
[----:B------:R-:W-:Y:S05]  /*3460*/  BSYNC.RECONVERGENT B2 ;  /* 0x0000000000027941 */ /* 0x000fea0003800200 */
.L_x_6207:
        /* <DEDUP_REMOVED lines=14> */
.L_x_6210:
[----:B------:R-:W-:Y:S05]  /*3550*/  BSYNC.RECONVERGENT B2 ;  /* 0x0000000000027941 */ /* 0x000fea0003800200 */
.L_x_6209:
        /* <DEDUP_REMOVED lines=13> */
.L_x_6212:
[----:B------:R-:W-:Y:S05]  /*3630*/  BSYNC.RECONVERGENT B2 ;  /* 0x0000000000027941 */ /* 0x000fea0003800200 */
.L_x_6211:
        /* <DEDUP_REMOVED lines=14> */
.L_x_6214:
[----:B------:R-:W-:Y:S05]  /*3720*/  BSYNC.RECONVERGENT B2 ;  /* 0x0000000000027941 */ /* 0x000fea0003800200 */
.L_x_6213:
        /* <DEDUP_REMOVED lines=13> */
.L_x_6216:
[----:B------:R-:W-:Y:S05]  /*3800*/  BSYNC.RECONVERGENT B2 ;  /* 0x0000000000027941 */ /* 0x000fea0003800200 */
.L_x_6215:
        /* <DEDUP_REMOVED lines=14> */
.L_x_6218:
[----:B------:R-:W-:Y:S05]  /*38f0*/  BSYNC.RECONVERGENT B2 ;  /* 0x0000000000027941 */ /* 0x000fea0003800200 */
.L_x_6217:
        /* <DEDUP_REMOVED lines=13> */
.L_x_6220:
[----:B------:R-:W-:Y:S05]  /*39d0*/  BSYNC.RECONVERGENT B2 ;  /* 0x0000000000027941 */ /* 0x000fea0003800200 */
.L_x_6219:
[----:B------:R-:W-:Y:S01]  /*39e0*/  F2FP.F16.F32.PACK_AB R119, R134, R150 ;  /* 0x000000968677723e */ /* 0x000fe200000000ff */
        /* <DEDUP_REMOVED lines=12> */
[----:B------:R-:W-:-:S07]  /*3ab0*/  FADD.FTZ R103, R103, R132 ;  /* 0x0000008467677221 */ /* 0x000fce0000010000 */
.L_x_6177:
[----:B------:R-:W-:Y:S05]  /*3ac0*/  BSYNC.RECONVERGENT B1 ;  /* 0x0000000000017941 */ /* 0x000fea0003800200 */
.L_x_6160:
[----:B------:R-:W-:Y:S01]  /*3ad0*/  ISETP.NE.U32.AND P0, PT, R135, RZ, PT ;  /* 0x000000ff8700720c */ /* 0x000fe20003f05070 */
[----:B------:R-:W-:Y:S01]  /*3ae0*/  BSSY.RECONVERGENT B1, `(.L_x_6221) ;  /* 0x000000f000017945 */ /* 0x000fe20003800200 */
[----:B------:R-:W1:Y:S01]  /*3af0*/  @P1 LDC.64 R134, c[0x0][0x468] ;  /* 0x00011a00ff861b82 */ /* 0x000e620000000a00 */
[----:B------:R-:W-:Y:S02]  /*3b00*/  ISETP.NE.U32.AND P2, PT, R147, RZ, PT ;  /* 0x000000ff9300720c */ /* 0x000fe40003f45070 */
[----:B------:R-:W-:Y:S02]  /*3b10*/  ISETP.NE.AND.EX P0, PT, R153, RZ, PT, P0 ;  /* 0x000000ff9900720c */ /* 0x000fe40003f05300 */
[----:B------:R-:W-:-:S11]  /*3b20*/  ISETP.NE.AND.EX P2, PT, R146, RZ, PT, P2 ;  /* 0x000000ff9200720c */ /* 0x000fd60003f45320 */
[----:B-----5:R-:W2:Y:S01]  /*3b30*/  @P0 LDC.64 R132, c[0x0][0x478] ;  /* 0x00011e00ff840b82 */ /* 0x020ea20000000a00 */
        /* <DEDUP_REMOVED lines=9> */
.L_x_6222:
[----:B------:R-:W-:Y:S05]  /*3bd0*/  BSYNC.RECONVERGENT B1 ;  /* 0x0000000000017941 */ /* 0x000fea0003800200 */
.L_x_6221:
[----:B------:R-:W-:Y:S04]  /*3be0*/  BSSY.RECONVERGENT B1, `(.L_x_6223) ;  /* 0x0000256000017945 */ /* 0x000fe80003800200 */
[----:B------:R-:W-:Y:S05]  /*3bf0*/  @!P2 BRA `(.L_x_6224) ;  /* 0x00000010009ca947 */ /* 0x000fea0003800000 */
[----:B------:R-:W-:Y:S05]  /*3c00*/  @!P0 BRA `(.L_x_6225) ;  /* 0x0000000800548947 */ /* 0x000fea0003800000 */
[----:B------:R-:W-:Y:S01]  /*3c10*/  ISETP.GT.AND P2, PT, R143, RZ, PT ;  /* 0x000000ff8f00720c */ /* 0x000fe20003f44270 */
[----:B------:R-:W-:Y:S01]  /*3c20*/  HADD2.F32 R146, -RZ, R20.H0_H0 ;  /* 0x20000014ff927230 */ /* 0x000fe20000004100 */
[----:B------:R-:W-:Y:S01]  /*3c30*/  BSSY.RECONVERGENT B2, `(.L_x_6226) ;  /* 0x000002e000027945 */ /* 0x000fe20003800200 */
[--C-:B-1----:R-:W-:Y:S02]  /*3c40*/  HADD2.F32 R135, -RZ, R21.reuse.H0_H0 ;  /* 0x20000015ff877230 */ /* 0x102fe40000004100 */
[----:B------:R-:W-:Y:S02]  /*3c50*/  HADD2.F32 R118, -RZ, R21.H1_H1 ;  /* 0x30000015ff767230 */ /* 0x000fe40000004100 */
[----:B------:R-:W-:-:S06]  /*3c60*/  HADD2.F32 R134, -RZ, R22.H0_H0 ;  /* 0x20000016ff867230 */ /* 0x000fcc0000004100 */
        /* <DEDUP_REMOVED lines=8> */
[----:B------:R-:W-:Y:S02]  /*3cf0*/  HADD2.F32 R136, -RZ, R20.H1_H1 ;  /* 0x30000014ff887230 */ /* 0x000fe40000004100 */
        /* <DEDUP_REMOVED lines=24> */
[----:B------:R-:W-:-:S03]  /*3e80*/  MOV R143, RZ ;  /* 0x000000ff008f7202 */ /* 0x000fc60000000f00 */
[----:B------:R-:W-:-:S04]  /*3e90*/  FMUL.FTZ R147, R146, UR12 ;  /* 0x0000000c92937c20 */ /* 0x000fc80008410000 */
[----:B------:R-:W-:-:S04]  /*3ea0*/  FMUL.FTZ R145, R36, R147 ;  /* 0x0000009324917220 */ /* 0x000fc80000410000 */
[----:B-----5:R-:W-:Y:S01]  /*3eb0*/  @P2 HADD2.F32 R146, -RZ, R108.H0_H0 ;  /* 0x2000006cff922230 */ /* 0x020fe20000004100 */
[----:B------:R-:W-:-:S04]  /*3ec0*/  FSEL R145, R145, RZ, P2 ;  /* 0x000000ff91917208 */ /* 0x000fc80001000000 */
[----:B------:R-:W-:Y:S01]  /*3ed0*/  @P2 FMUL.FTZ R143, R146, R147 ;  /* 0x00000093928f2220 */ /* 0x000fe20000410000 */
[----:B------:R-:W-:-:S03]  /*3ee0*/  F2FP.F16.F32.PACK_AB R145, RZ, R145 ;  /* 0x00000091ff91723e */ /* 0x000fc600000000ff */
[----:B------:R-:W-:Y:S01]  /*3ef0*/  FADD.FTZ R96, R96, R143 ;  /* 0x0000008f60607221 */ /* 0x000fe20000010000 */
[----:B------:R-:W-:-:S07]  /*3f00*/  PRMT R112, R145, 0x7610, R112 ;  /* 0x0000761091707816 */ /* 0x000fce0000000070 */
.L_x_6227:
[----:B------:R-:W-:Y:S05]  /*3f10*/  BSYNC.RECONVERGENT B2 ;  /* 0x0000000000027941 */ /* 0x000fea0003800200 */
.L_x_6226:
[----:B------:R-:W-:Y:S04]  /*3f20*/  BSSY.RECONVERGENT B2, `(.L_x_6228) ;  /* 0x000000d000027945 */ /* 0x000fe80003800200 */
[----:B------:R-:W-:Y:S05]  /*3f30*/  @!P1 BRA `(.L_x_6229) ;  /* 0x00000000002c9947 */ /* 0x000fea0003800000 */
[----:B------:R-:W-:Y:S01]  /*3f40*/  LOP3.LUT P2, RZ, R130, 0xff00, RZ, 0xc0, !PT ;  /* 0x0000ff0082ff7812 */ /* 0x000fe2000784c0ff */
[----:B------:R-:W-:-:S04]  /*3f50*/  FMUL.FTZ R136, R136, UR13 ;  /* 0x0000000d88887c20 */ /* 0x000fc80008410000 */
[----:B------:R-:W-:Y:S01]  /*3f60*/  FMUL.FTZ R146, R136, UR12 ;  /* 0x0000000c88927c20 */ /* 0x000fe20008410000 */
[----:B------:R-:W-:-:S03]  /*3f70*/  HFMA2 R136, -RZ, RZ, 0, 0 ;  /* 0x00000000ff887431 */ /* 0x000fc600000001ff */
[----:B------:R-:W-:-:S04]  /*3f80*/  FMUL.FTZ R143, R37, R146 ;  /* 0x00000092258f7220 */ /* 0x000fc80000410000 */
[----:B-----5:R-:W-:Y:S01]  /*3f90*/  @P2 HADD2.F32 R145, -RZ, R108.H1_H1 ;  /* 0x3000006cff912230 */ /* 0x020fe20000004100 */
[----:B------:R-:W-:-:S04]  /*3fa0*/  FSEL R143, R143, RZ, P2 ;  /* 0x000000ff8f8f7208 */ /* 0x000fc80001000000 */
[----:B------:R-:W-:Y:S01]  /*3fb0*/  @P2 FMUL.FTZ R136, R145, R146 ;  /* 0x0000009291882220 */ /* 0x000fe20000410000 */
[----:B------:R-:W-:-:S03]  /*3fc0*/  F2FP.F16.F32.PACK_AB R143, RZ, R143 ;  /* 0x0000008fff8f723e */ /* 0x000fc600000000ff */
[----:B------:R-:W-:Y:S01]  /*3fd0*/  FADD.FTZ R97, R97, R136 ;  /* 0x0000008861617221 */ /* 0x000fe20000010000 */
[----:B------:R-:W-:-:S07]  /*3fe0*/  PRMT R112, R112, 0x5410, R143 ;  /* 0x0000541070707816 */ /* 0x000fce000000008f */
.L_x_6229:
[----:B------:R-:W-:Y:S05]  /*3ff0*/  BSYNC.RECONVERGENT B2 ;  /* 0x0000000000027941 */ /* 0x000fea0003800200 */
.L_x_6228:
[----:B------:R-:W-:Y:S04]  /*4000*/  BSSY.RECONVERGENT B2, `(.L_x_6230) ;  /* 0x000000d000027945 */ /* 0x000fe80003800200 */
[----:B------:R-:W-:Y:S05]  /*4010*/  @!P1 BRA `(.L_x_6231) ;  /* 0x00000000002c9947 */ /* 0x000fea0003800000 */
[----:B------:R-:W-:Y:S01]  /*4020*/  LOP3.LUT P2, RZ, R130, 0xff0000, RZ, 0xc0, !PT ;  /* 0x00ff000082ff7812 */ /* 0x000fe2000784c0ff */
[----:B------:R-:W-:-:S04]  /*4030*/  FMUL.FTZ R135, R135, UR13 ;  /* 0x0000000d87877c20 */ /* 0x000fc80008410000 */
[----:B------:R-:W-:Y:S01]  /*4040*/  FMUL.FTZ R143, R135, UR12 ;  /* 0x0000000c878f7c20 */ /* 0x000fe20008410000 */
[----:B------:R-:W-:-:S03]  /*4050*/  MOV R135, RZ ;  /* 0x000000ff00877202 */ /* 0x000fc60000000f00 */
[----:B------:R-:W-:-:S04]  /*4060*/  FMUL.FTZ R136, R38, R143 ;  /* 0x0000008f26887220 */ /* 0x000fc80000410000 */
[----:B-----5:R-:W-:Y:S01]  /*4070*/  @P2 HADD2.F32 R146, -RZ, R109.H0_H0 ;  /* 0x2000006dff922230 */ /* 0x020fe20000004100 */
[----:B------:R-:W-:-:S04]  /*4080*/  FSEL R136, R136, RZ, P2 ;  /* 0x000000ff88887208 */ /* 0x000fc80001000000 */
[----:B------:R-:W-:Y:S01]  /*4090*/  @P2 FMUL.FTZ R135, R146, R143 ;  /* 0x0000008f92872220 */ /* 0x000fe20000410000 */
[----:B------:R-:W-:-:S03]  /*40a0*/  F2FP.F16.F32.PACK_AB R136, RZ, R136 ;  /* 0x00000088ff88723e */ /* 0x000fc600000000ff */
[----:B------:R-:W-:Y:S01]  /*40b0*/  FADD.FTZ R98, R98, R135 ;  /* 0x0000008762627221 */ /* 0x000fe20000010000 */
[----:B------:R-:W-:-:S07]  /*40c0*/  PRMT R113, R136, 0x7610, R113 ;  /* 0x0000761088717816 */ /* 0x000fce0000000071 */
.L_x_6231:
[----:B------:R-:W-:Y:S05]  /*40d0*/  BSYNC.RECONVERGENT B2 ;  /* 0x0000000000027941 */ /* 0x000fea0003800200 */
.L_x_6230:
        /* <DEDUP_REMOVED lines=13> */
.L_x_6233:
[----:B------:R-:W-:Y:S05]  /*41b0*/  BSYNC.RECONVERGENT B2 ;  /* 0x0000000000027941 */ /* 0x000fea0003800200 */
.L_x_6232:
[----:B------:R-:W-:Y:S04]  /*41c0*/  BSSY.RECONVERGENT B2, `(.L_x_6234) ;  /* 0x000000d000027945 */ /* 0x000fe80003800200 */
[----:B------:R-:W-:Y:S05]  /*41d0*/  @!P1 BRA `(.L_x_6235) ;  /* 0x00000000002c9947 */ /* 0x000fea0003800000 */
        /* <DEDUP_REMOVED lines=11> */
.L_x_6235:
[----:B------:R-:W-:Y:S05]  /*4290*/  BSYNC.RECONVERGENT B2 ;  /* 0x0000000000027941 */ /* 0x000fea0003800200 */
.L_x_6234:
        /* <DEDUP_REMOVED lines=13> */
.L_x_6237:
[----:B------:R-:W-:Y:S05]  /*4370*/  BSYNC.RECONVERGENT B2 ;  /* 0x0000000000027941 */ /* 0x000fea0003800200 */
.L_x_6236:
        /* <DEDUP_REMOVED lines=13> */
.L_x_6239:
[----:B------:R-:W-:Y:S05]  /*4450*/  BSYNC.RECONVERGENT B2 ;  /* 0x0000000000027941 */ /* 0x000fea0003800200 */
.L_x_6238:
[----:B------:R-:W-:Y:S02]  /*4460*/  F2FP.F16.F32.PACK_AB R118, R133, R134 ;  /* 0x000000868576723e */ /* 0x000fe400000000ff */
        /* <DEDUP_REMOVED lines=9> */
[----:B-----5:R-:W-:Y:S01]  /*4500*/  @P2 HADD2.F32 R133, -RZ, R111.H1_H1 ;  /* 0x3000006fff852230 */ /* 0x020fe20000004100 */
[----:B------:R-:W-:-:S04]  /*4510*/  F2FP.F16.F32.PACK_AB R131, RZ, R131 ;  /* 0x00000083ff83723e */ /* 0x000fc800000000ff */
[----:B------:R-:W-:Y:S01]  /*4520*/  @P2 FMUL.FTZ R130, R133, R132 ;  /* 0x0000008485822220 */ /* 0x000fe20000410000 */
[----:B------:R-:W-:-:S03]  /*4530*/  PRMT R115, R115, 0x5410, R131 ;  /* 0x0000541073737816 */ /* 0x000fc60000000083 */
[----:B------:R-:W-:Y:S01]  /*4540*/  FADD.FTZ R95, R95, R130 ;  /* 0x000000825f5f7221 */ /* 0x000fe20000010000 */
[----:B------:R-:W-:Y:S06]  /*4550*/  BRA `(.L_x_6240) ;  /* 0x0000001800f87947 */ /* 0x000fec0003800000 */
.L_x_6225:
[----:B------:R-:W-:Y:S01]  /*4560*/  BSSY.RECONVERGENT B2, `(.L_x_6241) ;  /* 0x0000012000027945 */ /* 0x000fe20003800200 */
[----:B------:R-:W-:-:S03]  /*4570*/  ISETP.GT.AND P3, PT, R143, RZ, PT ;  /* 0x000000ff8f00720c */ /* 0x000fc60003f64270 */
[----:B------:R-:W-:Y:S10]  /*4580*/  @!P1 BRA `(.L_x_6242) ;  /* 0x00000000003c9947 */ /* 0x000ff40003800000 */
[----:B-1----:R-:W-:Y:S01]  /*4590*/  @P3 FFMA.FTZ R133, R19, R149, R136 ;  /* 0x0000009513853223 */ /* 0x002fe20000010088 */
[----:B------:R-:W-:Y:S01]  /*45a0*/  HADD2.F32 R132, -RZ, R20.H0_H0 ;  /* 0x20000014ff847230 */ /* 0x000fe20000004100 */
[----:B------:R-:W-:Y:S02]  /*45b0*/  LOP3.LUT P2, RZ, R130, 0xff, RZ, 0xc0, !PT ;  /* 0x000000ff82ff7812 */ /* 0x000fe4000784c0ff */
[----:B------:R-:W-:-:S04]  /*45c0*/  @P3 FADD.FTZ R133, R128, -R133 ;  /* 0x8000008580853221 */ /* 0x000fc80000010000 */
[----:B------:R-:W-:Y:S01]  /*45d0*/  @P3 FFMA.FTZ R132, R145, R133, R132 ;  /* 0x0000008591843223 */ /* 0x000fe20000010084 */
[----:B------:R-:W-:-:S03]  /*45e0*/  MOV R133, RZ ;  /* 0x000000ff00857202 */ /* 0x000fc60000000f00 */
[----:B------:R-:W-:-:S03]  /*45f0*/  FMUL.FTZ R132, R132, UR13 ;  /* 0x0000000d84847c20 */ /* 0x000fc60008410000 */
[----:B-----5:R-:W-:Y:S02]  /*4600*/  @P2 HADD2.F32 R134, -RZ, R108.H0_H0 ;  /* 0x2000006cff862230 */ /* 0x020fe40000004100 */
[----:B------:R-:W-:-:S04]  /*4610*/  FMUL.FTZ R135, R132, UR12 ;  /* 0x0000000c84877c20 */ /* 0x000fc80008410000 */
[-C--:B------:R-:W-:Y:S01]  /*4620*/  FMUL.FTZ R132, R36, R135.reuse ;  /* 0x0000008724847220 */ /* 0x080fe20000410000 */
[----:B------:R-:W-:-:S04]  /*4630*/  @P2 FMUL.FTZ R133, R134, R135 ;  /* 0x0000008786852220 */ /* 0x000fc80000410000 */
[----:B------:R-:W-:Y:S01]  /*4640*/  FSEL R132, R132, RZ, P2 ;  /* 0x000000ff84847208 */ /* 0x000fe20001000000 */
[----:B------:R-:W-:-:S03]  /*4650*/  FADD.FTZ R96, R96, R133 ;  /* 0x0000008560607221 */ /* 0x000fc60000010000 */
[----:B------:R-:W-:-:S04]  /*4660*/  F2FP.F16.F32.PACK_AB R132, RZ, R132 ;  /* 0x00000084ff84723e */ /* 0x000fc800000000ff */
[----:B------:R-:W-:-:S07]  /*4670*/  PRMT R112, R132, 0x7610, R112 ;  /* 0x0000761084707816 */ /* 0x000fce0000000070 */
.L_x_6242:
[----:B------:R-:W-:Y:S05]  /*4680*/  BSYNC.RECONVERGENT B2 ;  /* 0x0000000000027941 */ /* 0x000fea0003800200 */
.L_x_6241:
[----:B------:R-:W-:Y:S04]  /*4690*/  BSSY.RECONVERGENT B2, `(.L_x_6243) ;  /* 0x0000011000027945 */ /* 0x000fe80003800200 */
[----:B------:R-:W-:Y:S05]  /*46a0*/  @!P1 BRA `(.L_x_6244) ;  /* 0x00000000003c9947 */ /* 0x000fea0003800000 */
[----:B-1----:R-:W-:Y:S01]  /*46b0*/  @P3 FFMA.FTZ R134, R122, R149, R136 ;  /* 0x000000957a863223 */ /* 0x002fe20000010088 */
[----:B------:R-:W-:Y:S01]  /*46c0*/  HADD2.F32 R132, -RZ, R20.H1_H1 ;  /* 0x30000014ff847230 */ /* 0x000fe20000004100 */
[----:B------:R-:W-:Y:S02]  /*46d0*/  LOP3.LUT P2, RZ, R130, 0xff00, RZ, 0xc0, !PT ;  /* 0x0000ff0082ff7812 */ /* 0x000fe4000784c0ff */
[----:B------:R-:W-:-:S04]  /*46e0*/  @P3 FADD.FTZ R134, R127, -R134 ;  /* 0x800000867f863221 */ /* 0x000fc80000010000 */
[----:B------:R-:W-:-:S04]  /*46f0*/  @P3 FFMA.FTZ R132, R145, R134, R132 ;  /* 0x0000008691843223 */ /* 0x000fc80000010084 */
[----:B------:R-:W-:-:S03]  /*4700*/  FMUL.FTZ R132, R132, UR13 ;  /* 0x0000000d84847c20 */ /* 0x000fc60008410000 */
[----:B-----5:R-:W-:Y:S02]  /*4710*/  @P2 HADD2.F32 R135, -RZ, R108.H1_H1 ;  /* 0x3000006cff872230 */ /* 0x020fe40000004100 */
        /* <DEDUP_REMOVED lines=8> */
.L_x_6244:
[----:B------:R-:W-:Y:S05]  /*47a0*/  BSYNC.RECONVERGENT B2 ;  /* 0x0000000000027941 */ /* 0x000fea0003800200 */
.L_x_6243:
[----:B------:R-:W-:Y:S04]  /*47b0*/  BSSY.RECONVERGENT B2, `(.L_x_6245) ;  /* 0x0000011000027945 */ /* 0x000fe80003800200 */
[----:B------:R-:W-:Y:S05]  /*47c0*/  @!P1 BRA `(.L_x_6246) ;  /* 0x00000000003c9947 */ /* 0x000fea0003800000 */
        /* <DEDUP_REMOVED lines=15> */
.L_x_6246:
[----:B------:R-:W-:Y:S05]  /*48c0*/  BSYNC.RECONVERGENT B2 ;  /* 0x0000000000027941 */ /* 0x000fea0003800200 */
.L_x_6245:
        /* <DEDUP_REMOVED lines=17> */
.L_x_6248:
[----:B------:R-:W-:Y:S05]  /*49e0*/  BSYNC.RECONVERGENT B2 ;  /* 0x0000000000027941 */ /* 0x000fea0003800200 */
.L_x_6247:
        /* <DEDUP_REMOVED lines=17> */
.L_x_6250:
[----:B------:R-:W-:Y:S05]  /*4b00*/  BSYNC.RECONVERGENT B2 ;  /* 0x0000000000027941 */ /* 0x000fea0003800200 */
.L_x_6249:
        /* <DEDUP_REMOVED lines=17> */
.L_x_6252:
[----:B------:R-:W-:Y:S05]  /*4c20*/  BSYNC.RECONVERGENT B2 ;  /* 0x0000000000027941 */ /* 0x000fea0003800200 */
.L_x_6251:
        /* <DEDUP_REMOVED lines=17> */
.L_x_6254:
[----:B------:R-:W-:Y:S05]  /*4d40*/  BSYNC.RECONVERGENT B2 ;  /* 0x0000000000027941 */ /* 0x000fea0003800200 */
.L_x_6253:
[----:B------:R-:W-:Y:S05]  /*4d50*/  @!P1 BRA `(.L_x_6240) ;  /* 0x0000001000f89947 */ /* 0x000fea0003800000 */
[----:B------:R-:W-:Y:S01]  /*4d60*/  @P3 FFMA.FTZ R136, R144, R149, R136 ;  /* 0x0000009590883223 */ /* 0x000fe20000010088 */
[----:B-1----:R-:W-:Y:S01]  /*4d70*/  HADD2.F32 R132, -RZ, R23.H1_H1 ;  /* 0x30000017ff847230 */ /* 0x002fe20000004100 */
[----:B------:R-:W-:Y:S01]  /*4d80*/  ISETP.GE.U32.AND P2, PT, R130, RZ, PT ;  /* 0x000000ff8200720c */ /* 0x000fe20003f46070 */
[----:B------:R-:W-:Y:S02]  /*4d90*/  HFMA2 R130, -RZ, RZ, 0, 0 ;  /* 0x00000000ff827431 */ /* 0x000fe400000001ff */
[----:B------:R-:W-:Y:S01]  /*4da0*/  @P3 FADD.FTZ R136, R141, -R136 ;  /* 0x800000888d883221 */ /* 0x000fe20000010000 */
[----:B------:R-:W-:-:S03]  /*4db0*/  ISETP.GE.U32.AND.EX P2, PT, R131, 0x1000000, PT, P2 ;  /* 0x010000008300780c */ /* 0x000fc60003f46120 */
[----:B------:R-:W-:-:S04]  /*4dc0*/  @P3 FFMA.FTZ R132, R145, R136, R132 ;  /* 0x0000008891843223 */ /* 0x000fc80000010084 */
[----:B------:R-:W-:-:S04]  /*4dd0*/  FMUL.FTZ R132, R132, UR13 ;  /* 0x0000000d84847c20 */ /* 0x000fc80008410000 */
[----:B------:R-:W-:Y:S02]  /*4de0*/  FMUL.FTZ R132, R132, UR12 ;  /* 0x0000000c84847c20 */ /* 0x000fe40008410000 */
[----:B-----5:R-:W-:Y:S02]  /*4df0*/  @P2 HADD2.F32 R133, -RZ, R111.H1_H1 ;  /* 0x3000006fff852230 */ /* 0x020fe40000004100 */
[----:B------:R-:W-:-:S03]  /*4e00*/  FMUL.FTZ R131, R43, R132 ;  /* 0x000000842b837220 */ /* 0x000fc60000410000 */
[----:B------:R-:W-:Y:S02]  /*4e10*/  @P2 FMUL.FTZ R130, R133, R132 ;  /* 0x0000008485822220 */ /* 0x000fe40000410000 */
[----:B------:R-:W-:Y:S02]  /*4e20*/  FSEL R131, R131, RZ, P2 ;  /* 0x000000ff83837208 */ /* 0x000fe40001000000 */
[----:B------:R-:W-:Y:S02]  /*4e30*/  FADD.FTZ R95, R95, R130 ;  /* 0x000000825f5f7221 */ /* 0x000fe40000010000 */
[----:B------:R-:W-:-:S04]  /*4e40*/  F2FP.F16.F32.PACK_AB R131, RZ, R131 ;  /* 0x00000083ff83723e */ /* 0x000fc800000000ff */
[----:B------:R-:W-:Y:S01]  /*4e50*/  PRMT R115, R115, 0x5410, R131 ;  /* 0x0000541073737816 */ /* 0x000fe20000000083 */
[----:B------:R-:W-:Y:S06]  /*4e60*/  BRA `(.L_x_6240) ;  /* 0x0000001000b47947 */ /* 0x000fec0003800000 */
.L_x_6224:
[----:B------:R-:W-:Y:S05]  /*4e70*/  @!P0 BRA `(.L_x_6255) ;  /* 0x0000000800548947 */ /* 0x000fea0003800000 */
[-CC-:B-1----:R-:W-:Y:S01]  /*4e80*/  FFMA.FTZ R117, R19, R149.reuse, R136.reuse ;  /* 0x0000009513757223 */ /* 0x182fe20000010088 */
        /* <DEDUP_REMOVED lines=39> */
.L_x_6257:
[----:B------:R-:W-:Y:S05]  /*5100*/  BSYNC.RECONVERGENT B2 ;  /* 0x0000000000027941 */ /* 0x000fea0003800200 */
.L_x_6256:
        /* <DEDUP_REMOVED lines=13> */
.L_x_6259:
[----:B------:R-:W-:Y:S05]  /*51e0*/  BSYNC.RECONVERGENT B2 ;  /* 0x0000000000027941 */ /* 0x000fea0003800200 */
.L_x_6258:
[----:B------:R-:W-:Y:S01]  /*51f0*/  BSSY.RECONVERGENT B2, `(.L_x_6260) ;  /* 0x0000010000027945 */ /* 0x000fe20003800200 */
[----:B------:R-:W-:Y:S02]  /*5200*/  F2FP.F16.F32.PACK_AB R116, R136, R135 ;  /* 0x000000878874723e */ /* 0x000fe400000000ff */
[----:B------:R-:W-:Y:S02]  /*5210*/  FSEL R136, R134, RZ, P2 ;  /* 0x000000ff86887208 */ /* 0x000fe40001000000 */
[----:B------:R-:W-:Y:S01]  /*5220*/  FSEL R135, R117, RZ, P2 ;  /* 0x000000ff75877208 */ /* 0x000fe20001000000 */
[----:B------:R-:W-:Y:S06]  /*5230*/  @!P1 BRA `(.L_x_6261) ;  /* 0x00000000002c9947 */ /* 0x000fec0003800000 */
        /* <DEDUP_REMOVED lines=11> */
.L_x_6261:
[----:B------:R-:W-:Y:S05]  /*52f0*/  BSYNC.RECONVERGENT B2 ;  /* 0x0000000000027941 */ /* 0x000fea0003800200 */
.L_x_6260:
[----:B------:R-:W-:Y:S04]  /*5300*/  BSSY.RECONVERGENT B2, `(.L_x_6262) ;  /* 0x000000d000027945 */ /* 0x000fe80003800200 */
[----:B------:R-:W-:Y:S05]  /*5310*/  @!P1 BRA `(.L_x_6263) ;  /* 0x00000000002c9947 */ /* 0x000fea0003800000 */
[----:B------:R-:W-:Y:S01]  /*5320*/  LOP3.LUT P3, RZ, R130, 0xff000000, RZ, 0xc0, !PT ;  /* 0xff00000082ff7812 */ /* 0x000fe2000786c0ff */
[----:B------:R-:W-:Y:S01]  /*5330*/  FMUL.FTZ R117, R136, UR13 ;  /* 0x0000000d88757c20 */ /* 0x000fe20008410000 */
[----:B------:R-:W-:-:S03]  /*5340*/  HFMA2 R134, -RZ, RZ, 0, 0 ;  /* 0x00000000ff867431 */ /* 0x000fc600000001ff */
[----:B------:R-:W-:-:S04]  /*5350*/  FMUL.FTZ R146, R117, UR12 ;  /* 0x0000000c75927c20 */ /* 0x000fc80008410000 */
[----:B------:R-:W-:-:S04]  /*5360*/  FMUL.FTZ R117, R39, R146 ;  /* 0x0000009227757220 */ /* 0x000fc80000410000 */
[----:B-----5:R-:W-:Y:S01]  /*5370*/  @P3 HADD2.F32 R133, -RZ, R109.H1_H1 ;  /* 0x3000006dff853230 */ /* 0x020fe20000004100 */
[----:B------:R-:W-:-:S04]  /*5380*/  FSEL R117, R117, RZ, P3 ;  /* 0x000000ff75757208 */ /* 0x000fc80001800000 */
[----:B------:R-:W-:Y:S01]  /*5390*/  @P3 FMUL.FTZ R134, R133, R146 ;  /* 0x0000009285863220 */ /* 0x000fe20000410000 */
[----:B------:R-:W-:-:S03]  /*53a0*/  F2FP.F16.F32.PACK_AB R117, RZ, R117 ;  /* 0x00000075ff75723e */ /* 0x000fc600000000ff */
[----:B------:R-:W-:Y:S01]  /*53b0*/  FADD.FTZ R99, R99, R134 ;  /* 0x0000008663637221 */ /* 0x000fe20000010000 */
[----:B------:R-:W-:-:S07]  /*53c0*/  PRMT R113, R113, 0x5410, R117 ;  /* 0x0000541071717816 */ /* 0x000fce0000000075 */
.L_x_6263:
[----:B------:R-:W-:Y:S05]  /*53d0*/  BSYNC.RECONVERGENT B2 ;  /* 0x0000000000027941 */ /* 0x000fea0003800200 */
.L_x_6262:
        /* <DEDUP_REMOVED lines=18> */
.L_x_6265:
[----:B------:R-:W-:Y:S05]  /*5500*/  BSYNC.RECONVERGENT B2 ;  /* 0x0000000000027941 */ /* 0x000fea0003800200 */
.L_x_6264:
        /* <DEDUP_REMOVED lines=13> */
.L_x_6267:
[----:B------:R-:W-:Y:S05]  /*55e0*/  BSYNC.RECONVERGENT B2 ;  /* 0x0000000000027941 */ /* 0x000fea0003800200 */
.L_x_6266:
        /* <DEDUP_REMOVED lines=13> */
.L_x_6269:
[----:B------:R-:W-:Y:S05]  /*56c0*/  BSYNC.RECONVERGENT B2 ;  /* 0x0000000000027941 */ /* 0x000fea0003800200 */
.L_x_6268:
        /* <DEDUP_REMOVED lines=16> */
.L_x_6255:
[----:B------:R-:W-:Y:S04]  /*57d0*/  BSSY.RECONVERGENT B2, `(.L_x_6270) ;  /* 0x0000012000027945 */ /* 0x000fe80003800200 */
[----:B------:R-:W-:Y:S05]  /*57e0*/  @!P1 BRA `(.L_x_6271) ;  /* 0x0000000000409947 */ /* 0x000fea0003800000 */
[----:B-1----:R-:W-:Y:S01]  /*57f0*/  FFMA.FTZ R133, R19, R149, R136 ;  /* 0x0000009513857223 */ /* 0x002fe20000010088 */
[----:B------:R-:W-:Y:S02]  /*5800*/  ISETP.GT.AND P2, PT, R143, RZ, PT ;  /* 0x000000ff8f00720c */ /* 0x000fe40003f44270 */
[----:B------:R-:W-:Y:S01]  /*5810*/  LOP3.LUT P3, RZ, R130, 0xff, RZ, 0xc0, !PT ;  /* 0x000000ff82ff7812 */ /* 0x000fe2000786c0ff */
[----:B------:R-:W-:Y:S01]  /*5820*/  FADD.FTZ R132, R128, -R133 ;  /* 0x8000008580847221 */ /* 0x000fe20000010000 */
[----:B------:R-:W-:-:S03]  /*5830*/  MOV R133, RZ ;  /* 0x000000ff00857202 */ /* 0x000fc60000000f00 */
[----:B------:R-:W-:-:S05]  /*5840*/  FMUL.FTZ R132, R145, R132 ;  /* 0x0000008491847220 */ /* 0x000fca0000410000 */
[----:B------:R-:W-:-:S03]  /*5850*/  FSEL R132, R132, RZ, P2 ;  /* 0x000000ff84847208 */ /* 0x000fc60001000000 */
[----:B-----5:R-:W-:Y:S02]  /*5860*/  @P3 HADD2.F32 R134, -RZ, R108.H0_H0 ;  /* 0x2000006cff863230 */ /* 0x020fe40000004100 */
        /* <DEDUP_REMOVED lines=8> */
.L_x_6271:
[----:B------:R-:W-:Y:S05]  /*58f0*/  BSYNC.RECONVERGENT B2 ;  /* 0x0000000000027941 */ /* 0x000fea0003800200 */
.L_x_6270:
[----:B------:R-:W-:Y:S04]  /*5900*/  BSSY.RECONVERGENT B2, `(.L_x_6272) ;  /* 0x0000012000027945 */ /* 0x000fe80003800200 */
[----:B------:R-:W-:Y:S05]  /*5910*/  @!P1 BRA `(.L_x_6273) ;  /* 0x0000000000409947 */ /* 0x000fea0003800000 */
[----:B-1----:R-:W-:Y:S01]  /*5920*/  FFMA.FTZ R132, R122, R149, R136 ;  /* 0x000000957a847223 */ /* 0x002fe20000010088 */
[----:B------:R-:W-:Y:S02]  /*5930*/  ISETP.GT.AND P2, PT, R143, RZ, PT ;  /* 0x000000ff8f00720c */ /* 0x000fe40003f44270 */
[----:B------:R-:W-:Y:S01]  /*5940*/  LOP3.LUT P3, RZ, R130, 0xff00, RZ, 0xc0, !PT ;  /* 0x0000ff0082ff7812 */ /* 0x000fe2000786c0ff */
[----:B------:R-:W-:-:S04]  /*5950*/  FADD.FTZ R132, R127, -R132 ;  /* 0x800000847f847221 */ /* 0x000fc80000010000 */
[----:B------:R-:W-:-:S05]  /*5960*/  FMUL.FTZ R132, R145, R132 ;  /* 0x0000008491847220 */ /* 0x000fca0000410000 */
[----:B------:R-:W-:-:S03]  /*5970*/  FSEL R132, R132, RZ, P2 ;  /* 0x000000ff84847208 */ /* 0x000fc60001000000 */
[----:B-----5:R-:W-:Y:S02]  /*5980*/  @P3 HADD2.F32 R135, -RZ, R108.H1_H1 ;  /* 0x3000006cff873230 */ /* 0x020fe40000004100 */
        /* <DEDUP_REMOVED lines=9> */
.L_x_6273:
[----:B------:R-:W-:Y:S05]  /*5a20*/  BSYNC.RECONVERGENT B2 ;  /* 0x0000000000027941 */ /* 0x000fea0003800200 */
.L_x_6272:
        /* <DEDUP_REMOVED lines=18> */
.L_x_6275:
[----:B------:R-:W-:Y:S05]  /*5b50*/  BSYNC.RECONVERGENT B2 ;  /* 0x0000000000027941 */ /* 0x000fea0003800200 */
.L_x_6274:
        /* <DEDUP_REMOVED lines=18> */
.L_x_6277:
[----:B------:R-:W-:Y:S05]  /*5c80*/  BSYNC.RECONVERGENT B2 ;  /* 0x0000000000027941 */ /* 0x000fea0003800200 */
.L_x_6276:
        /* <DEDUP_REMOVED lines=18> */
.L_x_6279:
[----:B------:R-:W-:Y:S05]  /*5db0*/  BSYNC.RECONVERGENT B2 ;  /* 0x0000000000027941 */ /* 0x000fea0003800200 */
.L_x_6278:
        /* <DEDUP_REMOVED lines=18> */
.L_x_6281:
[----:B------:R-:W-:Y:S05]  /*5ee0*/  BSYNC.RECONVERGENT B2 ;  /* 0x0000000000027941 */ /* 0x000fea0003800200 */
.L_x_6280:
        /* <DEDUP_REMOVED lines=18> */
.L_x_6283:
[----:B------:R-:W-:Y:S05]  /*6010*/  BSYNC.RECONVERGENT B2 ;  /* 0x0000000000027941 */ /* 0x000fea0003800200 */
.L_x_6282:
        /* <DEDUP_REMOVED lines=9> */
[----:B-1---5:R-:W-:-:S03]  /*60b0*/  @P2 HADD2.F32 R133, -RZ, R111.H1_H1 ;  /* 0x3000006fff852230 */ /* 0x022fc60000004100 */
        /* <DEDUP_REMOVED lines=8> */
.L_x_6240:
[----:B------:R-:W-:Y:S05]  /*6140*/  BSYNC.RECONVERGENT B1 ;  /* 0x0000000000017941 */ /* 0x000fea0003800200 */
.L_x_6223:
        /* <DEDUP_REMOVED lines=11> */
.L_x_6155:
[----:B------:R-:W-:Y:S05]  /*6200*/  BSYNC B0 ;  /* 0x0000000000007941 */ /* 0x000fea0003800000 */
.L_x_6154:
        /* <DEDUP_REMOVED lines=51> */
[----:B---3--:R-:W-:-:S03]  /*6540*/  FADD.FTZ R11, R5, R18 ;  /* 0x00000012050b7221 */ /* 0x008fc60000010000 */
[----:B------:R-:W-:Y:S01]  /*6550*/  STS.128 [R2+0x410], R72 ;  /* 0x0004104802007388 */ /* 0x000fe20000000c00 */
[----:B----4-:R-:W-:Y:S01]  /*6560*/  FADD.FTZ R17, R6, R17 ;  /* 0x0000001106117221 */ /* 0x010fe20000010000 */
[----:B------:R-:W-:Y:S06]  /*6570*/  BAR.SYNC.DEFER_BLOCKING 0x0 ;  /* 0x0000000000007b1d */ /* 0x000fec0000010000 */
        /* <DEDUP_REMOVED lines=19> */
[----:B-1----:R-:W-:-:S03]  /*66b0*/  FADD.FTZ R20, R20, R21 ;  /* 0x0000001514147221 */ /* 0x002fc60000010000 */
        /* <DEDUP_REMOVED lines=15> */
[----:B-1----:R-:W-:Y:S01]  /*67b0*/  FADD.FTZ R31, R8, R31 ;  /* 0x0000001f081f7221 */ /* 0x002fe20000010000 */
        /* <DEDUP_REMOVED lines=18> */
[----:B------:R-:W4:Y:S01]  /*68e0*/  LDS R25, [R0+0xe00] ;  /* 0x000e000000197984 */ /* 0x000f220000000800 */
        /* <DEDUP_REMOVED lines=20> */
[----:B------:R-:W-:Y:S01]  /*6a30*/  FADD.FTZ R16, R16, R25 ;  /* 0x0000001910107221 */ /* 0x000fe20000010000 */
        /* <DEDUP_REMOVED lines=18> */
.L_x_6159:
        /* <DEDUP_REMOVED lines=8> */
.L_x_6286:
[----:B------:R-:W-:Y:S05]  /*6be0*/  BSYNC B1 ;  /* 0x0000000000017941 */ /* 0x000fea0003800000 */
.L_x_6285:
        /* <DEDUP_REMOVED lines=8> */
.L_x_6287:
[----:B------:R-:W-:Y:S01]  /*6c70*/  FADD.FTZ R135, R135, R150 ;  /* 0x0000009687877221 */ /* 0x000fe20000010000 */
[----:B------:R-:W-:-:S04]  /*6c80*/  HFMA2 R157, -RZ, RZ, 0, 1.1920928955078125e-07 ;  /* 0x00000002ff9d7431 */ /* 0x000fc800000001ff */
[----:B------:R-:W-:Y:S02]  /*6c90*/  MOV R156, R135 ;  /* 0x00000087009c7202 */ /* 0x000fe40000000f00 */
[----:B------:R-:W-:-:S07]  /*6ca0*/  MOV R134, R154 ;  /* 0x0000009a00867202 */ /* 0x000fce0000000f00 */
[----:B------:R-:W-:Y:S05]  /*6cb0*/  WARPSYNC.COLLECTIVE R155, `(.L_x_6288) ;  /* 0x000000009b087348 */ /* 0x000fea0003c00000 */
[----:B------:R0:W1:Y:S02]  /*6cc0*/  SHFL.BFLY P0, R154, R156, R157, R158 ;  /* 0x0c00009d9c9a7389 */ /* 0x000064000000009e */
[----:B01----:R-:W-:Y:S05]  /*6cd0*/  ENDCOLLECTIVE ;  /* 0x000000000000791b */ /* 0x003fea0003800000 */
.L_x_6288:
[----:B------:R-:W-:-:S05]  /*6ce0*/  FADD.FTZ R134, R134, R149 ;  /* 0x0000009586867221 */ /* 0x000fca0000010000 */
[----:B------:R-:W-:Y:S02]  /*6cf0*/  MOV R156, R134 ;  /* 0x00000086009c7202 */ /* 0x000fe40000000f00 */
[----:B------:R-:W-:-:S07]  /*6d00*/  MOV R136, R154 ;  /* 0x0000009a00887202 */ /* 0x000fce0000000f00 */
[----:B------:R-:W-:Y:S05]  /*6d10*/  WARPSYNC.COLLECTIVE R155, `(.L_x_6289) ;  /* 0x000000009b087348 */ /* 0x000fea0003c00000 */
[----:B------:R0:W1:Y:S02]  /*6d20*/  SHFL.BFLY P0, R154, R156, R157, R158 ;  /* 0x0c00009d9c9a7389 */ /* 0x000064000000009e */
[----:B01----:R-:W-:Y:S05]  /*6d30*/  ENDCOLLECTIVE ;  /* 0x000000000000791b */ /* 0x003fea0003800000 */
.L_x_6289:
[----:B------:R-:W-:Y:S01]  /*6d40*/  FADD.FTZ R136, R135, R136 ;  /* 0x0000008887887221 */ /* 0x000fe20000010000 */
[----:B------:R-:W-:-:S04]  /*6d50*/  HFMA2 R157, -RZ, RZ, 0, 2.384185791015625e-07 ;  /* 0x00000004ff9d7431 */ /* 0x000fc800000001ff */
[----:B------:R-:W-:Y:S02]  /*6d60*/  MOV R156, R136 ;  /* 0x00000088009c7202 */ /* 0x000fe40000000f00 */
[----:B------:R-:W-:-:S07]  /*6d70*/  MOV R137, R154 ;  /* 0x0000009a00897202 */ /* 0x000fce0000000f00 */
[----:B------:R-:W-:Y:S05]  /*6d80*/  WARPSYNC.COLLECTIVE R155, `(.L_x_6290) ;  /* 0x000000009b087348 */ /* 0x000fea0003c00000 */
[----:B------:R0:W1:Y:S02]  /*6d90*/  SHFL.BFLY P0, R154, R156, R157, R158 ;  /* 0x0c00009d9c9a7389 */ /* 0x000064000000009e */
[----:B01----:R-:W-:Y:S05]  /*6da0*/  ENDCOLLECTIVE ;  /* 0x000000000000791b */ /* 0x003fea0003800000 */
.L_x_6290:
[----:B------:R-:W-:-:S05]  /*6db0*/  FADD.FTZ R137, R134, R137 ;  /* 0x0000008986897221 */ /* 0x000fca0000010000 */
[----:B------:R-:W-:Y:S02]  /*6dc0*/  MOV R156, R137 ;  /* 0x00000089009c7202 */ /* 0x000fe40000000f00 */
[----:B------:R-:W-:-:S07]  /*6dd0*/  MOV R151, R154 ;  /* 0x0000009a00977202 */ /* 0x000fce0000000f00 */
[----:B------:R-:W-:Y:S05]  /*6de0*/  WARPSYNC.COLLECTIVE R155, `(.L_x_6291) ;  /* 0x000000009b087348 */ /* 0x000fea0003c00000 */
[----:B------:R0:W1:Y:S02]  /*6df0*/  SHFL.BFLY P0, R154, R156, R157, R158 ;  /* 0x0c00009d9c9a7389 */ /* 0x000064000000009e */
[----:B01----:R-:W-:Y:S05]  /*6e00*/  ENDCOLLECTIVE ;  /* 0x000000000000791b */ /* 0x003fea0003800000 */
.L_x_6291:
[----:B------:R-:W-:Y:S01]  /*6e10*/  FADD.FTZ R151, R136, R151 ;  /* 0x0000009788977221 */ /* 0x000fe20000010000 */
[----:B------:R-:W-:-:S04]  /*6e20*/  HFMA2 R157, -RZ, RZ, 0, 4.76837158203125e-07 ;  /* 0x00000008ff9d7431 */ /* 0x000fc800000001ff */
[----:B------:R-:W-:Y:S02]  /*6e30*/  MOV R156, R151 ;  /* 0x00000097009c7202 */ /* 0x000fe40000000f00 */
[----:B------:R-:W-:-:S07]  /*6e40*/  MOV R152, R154 ;  /* 0x0000009a00987202 */ /* 0x000fce0000000f00 */
[----:B------:R-:W-:Y:S05]  /*6e50*/  WARPSYNC.COLLECTIVE R155, `(.L_x_6292) ;  /* 0x000000009b087348 */ /* 0x000fea0003c00000 */
[----:B------:R0:W1:Y:S02]  /*6e60*/  SHFL.BFLY P0, R154, R156, R157, R158 ;  /* 0x0c00009d9c9a7389 */ /* 0x000064000000009e */
[----:B01----:R-:W-:Y:S05]  /*6e70*/  ENDCOLLECTIVE ;  /* 0x000000000000791b */ /* 0x003fea0003800000 */
.L_x_6292:
[----:B------:R-:W-:-:S05]  /*6e80*/  FADD.FTZ R152, R137, R152 ;  /* 0x0000009889987221 */ /* 0x000fca0000010000 */
[----:B------:R-:W-:Y:S02]  /*6e90*/  MOV R156, R152 ;  /* 0x00000098009c7202 */ /* 0x000fe40000000f00 */
[----:B------:R-:W-:-:S07]  /*6ea0*/  MOV R150, R154 ;  /* 0x0000009a00967202 */ /* 0x000fce0000000f00 */
[----:B------:R-:W-:Y:S05]  /*6eb0*/  WARPSYNC.COLLECTIVE R155, `(.L_x_6293) ;  /* 0x000000009b087348 */ /* 0x000fea0003c00000 */
[----:B------:R0:W1:Y:S02]  /*6ec0*/  SHFL.BFLY P0, R154, R156, R157, R158 ;  /* 0x0c00009d9c9a7389 */ /* 0x000064000000009e */
[----:B01----:R-:W-:Y:S05]  /*6ed0*/  ENDCOLLECTIVE ;  /* 0x000000000000791b */ /* 0x003fea0003800000 */
.L_x_6293:
[----:B------:R-:W-:Y:S01]  /*6ee0*/  FADD.FTZ R150, R151, R150 ;  /* 0x0000009697967221 */ /* 0x000fe20000010000 */
[----:B------:R-:W-:-:S04]  /*6ef0*/  HFMA2 R157, -RZ, RZ, 0, 9.5367431640625e-07 ;  /* 0x00000010ff9d7431 */ /* 0x000fc800000001ff */
[----:B------:R-:W-:Y:S02]  /*6f00*/  MOV R156, R150 ;  /* 0x00000096009c7202 */ /* 0x000fe40000000f00 */
[----:B------:R-:W-:-:S07]  /*6f10*/  MOV R149, R154 ;  /* 0x0000009a00957202 */ /* 0x000fce0000000f00 */
[----:B------:R-:W-:Y:S05]  /*6f20*/  WARPSYNC.COLLECTIVE R155, `(.L_x_6294) ;  /* 0x000000009b087348 */ /* 0x000fea0003c00000 */
[----:B------:R0:W1:Y:S02]  /*6f30*/  SHFL.BFLY P0, R154, R156, R157, R158 ;  /* 0x0c00009d9c9a7389 */ /* 0x000064000000009e */
[----:B01----:R-:W-:Y:S05]  /*6f40*/  ENDCOLLECTIVE ;  /* 0x000000000000791b */ /* 0x003fea0003800000 */
.L_x_6294:
[----:B------:R-:W-:-:S05]  /*6f50*/  FADD.FTZ R149, R152, R149 ;  /* 0x0000009598957221 */ /* 0x000fca0000010000 */
[----:B------:R-:W-:Y:S02]  /*6f60*/  MOV R156, R149 ;  /* 0x00000095009c7202 */ /* 0x000fe40000000f00 */
[----:B------:R-:W-:-:S07]  /*6f70*/  MOV R153, R154 ;  /* 0x0000009a00997202 */ /* 0x000fce0000000f00 */
[----:B------:R-:W-:Y:S05]  /*6f80*/  WARPSYNC.COLLECTIVE R155, `(.L_x_6295) ;  /* 0x000000009b087348 */ /* 0x000fea0003c00000 */
[----:B------:R0:W1:Y:S02]  /*6f90*/  SHFL.BFLY P0, R154, R156, R157, R158 ;  /* 0x0c00009d9c9a7389 */ /* 0x000064000000009e */
[----:B01----:R-:W-:Y:S05]  /*6fa0*/  ENDCOLLECTIVE ;  /* 0x000000000000791b */ /* 0x003fea0003800000 */
.L_x_6295:
[----:B------:R-:W-:Y:S05]  /*6fb0*/  BRA `(.L_x_6296) ;  /* 0xffffffa000f47947 */ /* 0x000fea000383ffff */
.L_x_6297:
        /* <DEDUP_REMOVED lines=12> */
.L_x_11267:


//--------------------- .text._ZN10layer_norm13ln_bwd_kernelINS_13Kernel_traitsI6__halfS2_fS2_fjLj512ELj1ELj4ELj1ELj16ENS_18Kernel_traits_baseILj512ES2_S2_fS2_fjLj128EEEEELb0ELb0ELb0ELb0EEEvNS_9BwdParamsE --------------------------
	.section	.text._ZN10layer_norm13ln_bwd_kernelINS_13Kernel_traitsI6__halfS2_fS2_fjLj512ELj1ELj4ELj1ELj16ENS_18Kernel_traits_baseILj512ES2_S2_fS2_fjLj128EEEEELb0ELb0ELb0ELb0EEEvNS_9BwdParamsE,"ax",@progbits
	.align	128
        .global         _ZN10layer_norm13ln_bwd_kernelINS_13Kernel_traitsI6__halfS2_fS2_fjLj512ELj1ELj4ELj1ELj16ENS_18Kernel_traits_baseILj512ES2_S2_fS2_fjLj128EEEEELb0ELb0ELb0ELb0EEEvNS_9BwdParamsE
        .type           _ZN10layer_norm13ln_bwd_kernelINS_13Kernel_traitsI6__halfS2_fS2_fjLj512ELj1ELj4ELj1ELj16ENS_18Kernel_traits_baseILj512ES2_S2_fS2_fjLj128EEEEELb0ELb0ELb0ELb0EEEvNS_9BwdParamsE,@function
        .size           _ZN10layer_norm13ln_bwd_kernelINS_13Kernel_traitsI6__halfS2_fS2_fjLj512ELj1ELj4ELj1ELj16ENS_18Kernel_traits_baseILj512ES2_S2_fS2_fjLj128EEEEELb0ELb0ELb0ELb0EEEvNS_9BwdParamsE,(.L_x_11268 - _ZN10layer_norm13ln_bwd_kernelINS_13Kernel_traitsI6__halfS2_fS2_fjLj512ELj1ELj4ELj1ELj16ENS_18Kernel_traits_baseILj512ES2_S2_fS2_fjLj128EEEEELb0ELb0ELb0ELb0EEEvNS_9BwdParamsE)
        .other          _ZN10layer_norm13ln_bwd_kernelINS_13Kernel_traitsI6__halfS2_fS2_fjLj512ELj1ELj4ELj1ELj16ENS_18Kernel_traits_baseILj512ES2_S2_fS2_fjLj128EEEEELb0ELb0ELb0ELb0EEEvNS_9BwdParamsE,@"STO_CUDA_ENTRY STV_DEFAULT"
_ZN10layer_norm13ln_bwd_kernelINS_13Kernel_traitsI6__halfS2_fS2_fjLj512ELj1ELj4ELj1ELj16ENS_18Kernel_traits_baseILj512ES2_S2_fS2_fjLj128EEEEELb0ELb0ELb0ELb0EEEvNS_9BwdParamsE:
.text._ZN10layer_norm13ln_bwd_kernelINS_13Kernel_traitsI6__halfS2_fS2_fjLj512ELj1ELj4ELj1ELj16ENS_18Kernel_traits_baseILj512ES2_S2_fS2_fjLj128EEEEELb0ELb0ELb0ELb0EEEvNS_9BwdParamsE:
        /* <DEDUP_REMOVED lines=67> */
.L_x_6319:
        /* <DEDUP_REMOVED lines=22> */
[----:B------:R-:W-:Y:S01]  /*0590*/  LEA.HI.SX32 R97, R97, R110, 0x1d ;  /* 0x0000006e61617211 */ /* 0x000fe200078feaff */
[----:B------:R-:W-:Y:S01]  /*05a0*/  HFMA2 R110, -RZ, RZ, 0, 0 ;  /* 0x00000000ff6e7431 */ /* 0x000fe200000001ff */
[----:B0-----:R-:W-:Y:S02]  /*05b0*/  MOV R109, RZ ;  /* 0x000000ff006d7202 */ /* 0x001fe40000000f00 */
[----:B------:R-:W-:Y:S01]  /*05c0*/  MOV R111, R97 ;  /* 0x00000061006f7202 */ /* 0x000fe20000000f00 */
[----:B---3--:R-:W-:Y:S01]  /*05d0*/  @P0 HADD2.F32 R106, -RZ, R108.H0_H0 ;  /* 0x2000006cff6a0230 */ /* 0x008fe20000004100 */
        /* <DEDUP_REMOVED lines=12> */
[----:B------:R-:W-:Y:S02]  /*06a0*/  HADD2.F32 R103, -RZ, R68.H0_H0 ;  /* 0x20000044ff677230 */ /* 0x000fe40000004100 */
[----:B0-----:R-:W-:-:S05]  /*06b0*/  @P2 IMAD.WIDE.U32 R98, R97, 0x20, R98 ;  /* 0x0000002061622825 */ /* 0x001fca00078e0062 */
[----:B------:R-:W5:Y:S04]  /*06c0*/  @P2 LDG.E.128 R28, desc[UR6][R98.64] ;  /* 0x00000006621c2981 */ /* 0x000f68000c1e1d00 */
[----:B------:R0:W5:Y:S02]  /*06d0*/  @P2 LDG.E.128 R24, desc[UR6][R98.64+0x10] ;  /* 0x0000100662182981 */ /* 0x000164000c1e1d00 */
[--C-:B0-----:R-:W-:Y:S02]  /*06e0*/  HADD2.F32 R98, -RZ, R69.reuse.H1_H1 ;  /* 0x30000045ff627230 */ /* 0x101fe40000004100 */
[----:B------:R-:W-:Y:S02]  /*06f0*/  HADD2.F32 R99, -RZ, R69.H0_H0 ;  /* 0x20000045ff637230 */ /* 0x000fe40000004100 */
[----:B------:R-:W-:-:S02]  /*0700*/  HADD2.F32 R111, -RZ, R71.H1_H1 ;  /* 0x30000047ff6f7230 */ /* 0x000fc40000004100 */
[C---:B--2---:R-:W-:Y:S01]  /*0710*/  FADD.FTZ R102, -R108.reuse, R80 ;  /* 0x000000506c667221 */ /* 0x044fe20000010100 */
[----:B------:R-:W-:-:S03]  /*0720*/  FADD.FTZ R104, -R108, R81 ;  /* 0x000000516c687221 */ /* 0x000fc60000010100 */
[C---:B-----5:R-:W-:Y:S01]  /*0730*/  FMUL.FTZ R105, R107.reuse, R102 ;  /* 0x000000666b697220 */ /* 0x060fe20000410000 */
[----:B------:R-:W-:Y:S02]  /*0740*/  HADD2.F32 R102, -RZ, R68.H1_H1 ;  /* 0x30000044ff667230 */ /* 0x000fe40000004100 */
[----:B------:R-:W-:Y:S01]  /*0750*/  FMUL.FTZ R104, R107, R104 ;  /* 0x000000686b687220 */ /* 0x000fe20000410000 */
[--C-:B----4-:R-:W-:Y:S02]  /*0760*/  HADD2.F32 R100, -RZ, R84.reuse.H0_H0 ;  /* 0x20000054ff647230 */ /* 0x110fe40000004100 */
[----:B------:R-:W-:Y:S02]  /*0770*/  HADD2.F32 R84, -RZ, R84.H1_H1 ;  /* 0x30000054ff547230 */ /* 0x000fe40000004100 */
[C---:B------:R-:W-:Y:S01]  /*0780*/  FADD.FTZ R112, -R108.reuse, R83 ;  /* 0x000000536c707221 */ /* 0x040fe20000010100 */
[----:B---3--:R-:W-:Y:S01]  /*0790*/  FADD.FTZ R114, -R108, R88 ;  /* 0x000000586c727221 */ /* 0x008fe20000010100 */
[----:B------:R-:W-:-:S02]  /*07a0*/  HADD2.F32 R109, -RZ, R85.H0_H0 ;  /* 0x20000055ff6d7230 */ /* 0x000fc40000004100 */
[----:B------:R-:W-:Y:S01]  /*07b0*/  FADD.FTZ R88, -R108, R90 ;  /* 0x0000005a6c587221 */ /* 0x000fe20000010100 */
[-C--:B------:R-:W-:Y:S01]  /*07c0*/  FMUL.FTZ R102, R102, R84.reuse ;  /* 0x0000005466667220 */ /* 0x080fe20000410000 */
[----:B------:R-:W-:Y:S01]  /*07d0*/  FADD.FTZ R45, R45, R84 ;  /* 0x000000542d2d7221 */ /* 0x000fe20000010000 */
[----:B------:R-:W-:Y:S01]  /*07e0*/  FFMA.FTZ R61, R104, R84, R61 ;  /* 0x00000054683d7223 */ /* 0x000fe2000001003d */
[----:B------:R-:W-:Y:S02]  /*07f0*/  HADD2.F32 R85, -RZ, R85.H1_H1 ;  /* 0x30000055ff557230 */ /* 0x000fe40000004100 */
[----:B------:R-:W-:Y:S01]  /*0800*/  FADD.FTZ R90, -R108, R91 ;  /* 0x0000005b6c5a7221 */ /* 0x000fe20000010100 */
[----:B------:R-:W-:Y:S02]  /*0810*/  HADD2.F32 R83, -RZ, R86.H0_H0 ;  /* 0x20000056ff537230 */ /* 0x000fe40000004100 */
[-C--:B------:R-:W-:Y:S01]  /*0820*/  FMUL.FTZ R103, R103, R100.reuse ;  /* 0x0000006467677220 */ /* 0x080fe20000410000 */
[----:B------:R-:W-:Y:S01]  /*0830*/  FADD.FTZ R44, R44, R100 ;  /* 0x000000642c2c7221 */ /* 0x000fe20000010000 */
[----:B------:R-:W-:Y:S01]  /*0840*/  FFMA.FTZ R60, R105, R100, R60 ;  /* 0x00000064693c7223 */ /* 0x000fe2000001003c */
[----:B------:R-:W-:-:S02]  /*0850*/  HADD2.F32 R84, -RZ, R70.H0_H0 ;  /* 0x20000046ff547230 */ /* 0x000fc40000004100 */
[C---:B------:R-:W-:Y:S01]  /*0860*/  FMUL.FTZ R100, R107.reuse, R112 ;  /* 0x000000706b647220 */ /* 0x040fe20000410000 */
[----:B------:R-:W-:Y:S01]  /*0870*/  FMUL.FTZ R91, R107, R114 ;  /* 0x000000726b5b7220 */ /* 0x000fe20000410000 */
[C---:B------:R-:W-:Y:S01]  /*0880*/  FADD.FTZ R110, -R108.reuse, R82 ;  /* 0x000000526c6e7221 */ /* 0x040fe20000010100 */
[----:B------:R-:W-:Y:S02]  /*0890*/  HADD2.F32 R82, -RZ, R86.H1_H1 ;  /* 0x30000056ff527230 */ /* 0x000fe40000004100 */
[----:B------:R-:W-:Y:S01]  /*08a0*/  FADD.FTZ R86, -R108, R89 ;  /* 0x000000596c567221 */ /* 0x000fe20000010100 */
        /* <DEDUP_REMOVED lines=9> */
[----:B------:R-:W-:Y:S02]  /*0940*/  HADD2.F32 R80, -RZ, R87.H1_H1 ;  /* 0x30000057ff507230 */ /* 0x000fe40000004100 */
[----:B------:R-:W-:Y:S01]  /*0950*/  FMUL.FTZ R101, R107, R110 ;  /* 0x0000006e6b657220 */ /* 0x000fe20000410000 */
[----:B------:R-:W-:Y:S02]  /*0960*/  HADD2.F32 R87, -RZ, R70.H1_H1 ;  /* 0x30000046ff577230 */ /* 0x000fe40000004100 */
        /* <DEDUP_REMOVED lines=13> */
[----:B------:R-:W-:-:S02]  /*0a40*/  HADD2.F32 R114, -RZ, R71.H0_H0 ;  /* 0x20000047ff727230 */ /* 0x000fc40000004100 */
        /* <DEDUP_REMOVED lines=17> */
.L_x_6301:
[----:B------:R-:W-:Y:S05]  /*0b60*/  BSYNC.RECONVERGENT B1 ;  /* 0x0000000000017941 */ /* 0x000fea0003800200 */
.L_x_6300:
        /* <DEDUP_REMOVED lines=12> */
[----:B------:R-:W-:Y:S02]  /*0c30*/  HADD2.F32 R95, -RZ, R66.H1_H1 ;  /* 0x30000042ff5f7230 */ /* 0x000fe40000004100 */
[----:B0-----:R-:W-:-:S05]  /*0c40*/  @P2 IMAD.WIDE.U32 R6, R111, 0x20, R6 ;  /* 0x000000206f062825 */ /* 0x001fca00078e0006 */
[----:B------:R-:W5:Y:S04]  /*0c50*/  @P2 LDG.E.128 R20, desc[UR6][R6.64] ;  /* 0x0000000606142981 */ /* 0x000f68000c1e1d00 */
[----:B------:R0:W5:Y:S02]  /*0c60*/  @P2 LDG.E.128 R16, desc[UR6][R6.64+0x10] ;  /* 0x0000100606102981 */ /* 0x000164000c1e1d00 */
[--C-:B0-----:R-:W-:Y:S02]  /*0c70*/  HADD2.F32 R7, -RZ, R64.reuse.H1_H1 ;  /* 0x30000040ff077230 */ /* 0x101fe40000004100 */
[C---:B--2---:R-:W-:Y:S01]  /*0c80*/  FADD.FTZ R8, -R108.reuse, R8 ;  /* 0x000000086c087221 */ /* 0x044fe20000010100 */
[C---:B------:R-:W-:Y:S01]  /*0c90*/  FADD.FTZ R114, -R108.reuse, R9 ;  /* 0x000000096c727221 */ /* 0x040fe20000010100 */
[----:B------:R-:W-:Y:S01]  /*0ca0*/  FADD.FTZ R116, -R108, R10 ;  /* 0x0000000a6c747221 */ /* 0x000fe20000010100 */
[----:B------:R-:W-:-:S02]  /*0cb0*/  HADD2.F32 R9, -RZ, R64.H0_H0 ;  /* 0x20000040ff097230 */ /* 0x000fc40000004100 */
[C---:B-----5:R-:W-:Y:S01]  /*0cc0*/  FMUL.FTZ R5, R107.reuse, R8 ;  /* 0x000000086b057220 */ /* 0x060fe20000410000 */
[C---:B------:R-:W-:Y:S01]  /*0cd0*/  FADD.FTZ R118, -R108.reuse, R11 ;  /* 0x0000000b6c767221 */ /* 0x040fe20000010100 */
[C---:B---3--:R-:W-:Y:S01]  /*0ce0*/  FADD.FTZ R112, -R108.reuse, R12 ;  /* 0x0000000c6c707221 */ /* 0x048fe20000010100 */
[C---:B------:R-:W-:Y:S01]  /*0cf0*/  FADD.FTZ R92, -R108.reuse, R13 ;  /* 0x0000000d6c5c7221 */ /* 0x040fe20000010100 */
[C---:B------:R-:W-:Y:S01]  /*0d00*/  FADD.FTZ R94, -R108.reuse, R14 ;  /* 0x0000000e6c5e7221 */ /* 0x040fe20000010100 */
[--C-:B----4-:R-:W-:Y:S02]  /*0d10*/  HADD2.F32 R10, -RZ, R80.reuse.H0_H0 ;  /* 0x20000050ff0a7230 */ /* 0x110fe40000004100 */
[----:B------:R-:W-:Y:S01]  /*0d20*/  FMUL.FTZ R8, R107, R114 ;  /* 0x000000726b087220 */ /* 0x000fe20000410000 */
[----:B------:R-:W-:Y:S02]  /*0d30*/  HADD2.F32 R12, -RZ, R80.H1_H1 ;  /* 0x30000050ff0c7230 */ /* 0x000fe40000004100 */
[----:B------:R-:W-:Y:S01]  /*0d40*/  FADD.FTZ R96, -R108, R15 ;  /* 0x0000000f6c607221 */ /* 0x000fe20000010100 */
[----:B------:R-:W-:-:S02]  /*0d50*/  HADD2.F32 R11, -RZ, R81.H0_H0 ;  /* 0x20000051ff0b7230 */ /* 0x000fc40000004100 */
[-C--:B------:R-:W-:Y:S01]  /*0d60*/  FMUL.FTZ R6, R9, R10.reuse ;  /* 0x0000000a09067220 */ /* 0x080fe20000410000 */
[----:B------:R-:W-:Y:S01]  /*0d70*/  FADD.FTZ R36, R36, R10 ;  /* 0x0000000a24247221 */ /* 0x000fe20000010000 */
[----:B------:R-:W-:Y:S01]  /*0d80*/  FFMA.FTZ R52, R5, R10, R52 ;  /* 0x0000000a05347223 */ /* 0x000fe20000010034 */
[----:B------:R-:W-:Y:S02]  /*0d90*/  HADD2.F32 R10, -RZ, R65.H0_H0 ;  /* 0x20000041ff0a7230 */ /* 0x000fe40000004100 */
[----:B------:R-:W-:Y:S01]  /*0da0*/  FMUL.FTZ R9, R107, R116 ;  /* 0x000000746b097220 */ /* 0x000fe20000410000 */
[----:B------:R-:W-:Y:S02]  /*0db0*/  HADD2.F32 R14, -RZ, R81.H1_H1 ;  /* 0x30000051ff0e7230 */ /* 0x000fe40000004100 */
[-C--:B------:R-:W-:Y:S01]  /*0dc0*/  FMUL.FTZ R7, R7, R12.reuse ;  /* 0x0000000c07077220 */ /* 0x080fe20000410000 */
[----:B------:R-:W-:Y:S02]  /*0dd0*/  HADD2.F32 R13, -RZ, R65.H1_H1 ;  /* 0x30000041ff0d7230 */ /* 0x000fe40000004100 */
[----:B------:R-:W-:Y:S01]  /*0de0*/  FADD.FTZ R37, R37, R12 ;  /* 0x0000000c25257221 */ /* 0x000fe20000010000 */
[----:B------:R-:W-:Y:S01]  /*0df0*/  FFMA.FTZ R53, R8, R12, R53 ;  /* 0x0000000c08357223 */ /* 0x000fe20000010035 */
[-C--:B------:R-:W-:Y:S01]  /*0e00*/  FMUL.FTZ R10, R10, R11.reuse ;  /* 0x0000000b0a0a7220 */ /* 0x080fe20000410000 */
[----:B------:R-:W-:Y:S01]  /*0e10*/  FADD.FTZ R38, R38, R11 ;  /* 0x0000000b26267221 */ /* 0x000fe20000010000 */
[----:B------:R-:W-:Y:S01]  /*0e20*/  FFMA.FTZ R54, R9, R11, R54 ;  /* 0x0000000b09367223 */ /* 0x000fe20000010036 */
[----:B------:R-:W-:-:S02]  /*0e30*/  HADD2.F32 R93, -RZ, R82.H0_H0 ;  /* 0x20000052ff5d7230 */ /* 0x000fc40000004100 */
[----:B------:R-:W-:Y:S01]  /*0e40*/  FMUL.FTZ R12, R107, R118 ;  /* 0x000000766b0c7220 */ /* 0x000fe20000410000 */
[----:B------:R-:W-:Y:S02]  /*0e50*/  HADD2.F32 R15, -RZ, R66.H0_H0 ;  /* 0x20000042ff0f7230 */ /* 0x000fe40000004100 */
[----:B------:R-:W-:Y:S01]  /*0e60*/  FMUL.FTZ R11, R13, R14 ;  /* 0x0000000e0d0b7220 */ /* 0x000fe20000410000 */
[----:B------:R-:W-:Y:S01]  /*0e70*/  FMUL.FTZ R13, R107, R112 ;  /* 0x000000706b0d7220 */ /* 0x000fe20000410000 */
[--C-:B------:R-:W-:Y:S02]  /*0e80*/  HADD2.F32 R81, -RZ, R83.reuse.H0_H0 ;  /* 0x20000053ff517230 */ /* 0x100fe40000004100 */
[----:B------:R-:W-:Y:S01]  /*0e90*/  FADD.FTZ R108, R109, R6 ;  /* 0x000000066d6c7221 */ /* 0x000fe20000010000 */
[----:B------:R-:W-:Y:S02]  /*0ea0*/  HADD2.F32 R80, -RZ, R83.H1_H1 ;  /* 0x30000053ff507230 */ /* 0x000fe40000004100 */
[----:B------:R-:W-:Y:S01]  /*0eb0*/  FFMA.FTZ R83, R5, R6, R110 ;  /* 0x0000000605537223 */ /* 0x000fe2000001006e */
[----:B------:R-:W-:-:S02]  /*0ec0*/  HADD2.F32 R82, -RZ, R82.H1_H1 ;  /* 0x30000052ff527230 */ /* 0x000fc40000004100 */
        /* <DEDUP_REMOVED lines=14> */
[----:B------:R-:W-:Y:S01]  /*0fb0*/  FMUL.FTZ R93, R107, R94 ;  /* 0x0000005e6b5d7220 */ /* 0x000fe20000410000 */
        /* <DEDUP_REMOVED lines=17> */
[----:B------:R-:W-:-:S07]  /*10d0*/  FFMA.FTZ R110, R96, R95, R82 ;  /* 0x0000005f606e7223 */ /* 0x000fce0000010052 */
.L_x_6303:
[----:B------:R-:W-:Y:S05]  /*10e0*/  BSYNC.RECONVERGENT B1 ;  /* 0x0000000000017941 */ /* 0x000fea0003800200 */
.L_x_6302:
        /* <DEDUP_REMOVED lines=20> */
.L_x_6331:
        /* <DEDUP_REMOVED lines=49> */
.L_x_6309:
        /* <DEDUP_REMOVED lines=11> */
[----:B0-----:R-:W-:Y:S01]  /*15f0*/  FADD.FTZ R110, R84, -R77 ;  /* 0x8000004d546e7221 */ /* 0x001fe20000010000 */
        /* <DEDUP_REMOVED lines=23> */
[----:B------:R-:W-:-:S07]  /*1770*/  F2FP.F16.F32.PACK_AB R80, R109, R80 ;  /* 0x000000506d50723e */ /* 0x000fce00000000ff */
.L_x_6310:
        /* <DEDUP_REMOVED lines=8> */
.L_x_6308:
[----:B------:R-:W-:Y:S05]  /*1800*/  BSYNC.RECONVERGENT B2 ;  /* 0x0000000000027941 */ /* 0x000fea0003800200 */
.L_x_6307:
        /* <DEDUP_REMOVED lines=34> */
[-C--:B0-----:R-:W-:Y:S01]  /*1a30*/  FMUL.FTZ R109, R74, R106.reuse ;  /* 0x0000006a4a6d7220 */ /* 0x081fe20000410000 */
[----:B------:R-:W-:Y:S01]  /*1a40*/  FMUL.FTZ R106, R75, R106 ;  /* 0x0000006a4b6a7220 */ /* 0x000fe20000410000 */
[----:B------:R-:W-:-:S02]  /*1a50*/  F2FP.F16.F32.PACK_AB R80, R81, R80 ;  /* 0x000000505150723e */ /* 0x000fc400000000ff */
[----:B------:R-:W-:Y:S02]  /*1a60*/  F2FP.F16.F32.PACK_AB R81, R83, R82 ;  /* 0x000000525351723e */ /* 0x000fe400000000ff */
[----:B------:R-:W-:Y:S02]  /*1a70*/  F2FP.F16.F32.PACK_AB R82, R108, R107 ;  /* 0x0000006b6c52723e */ /* 0x000fe400000000ff */
[----:B------:R-:W-:Y:S01]  /*1a80*/  F2FP.F16.F32.PACK_AB R83, R106, R109 ;  /* 0x0000006d6a53723e */ /* 0x000fe200000000ff */
[----:B------:R-:W-:Y:S06]  /*1a90*/  BRA `(.L_x_6313) ;  /* 0x0000000000907947 */ /* 0x000fec0003800000 */
.L_x_6312:
        /* <DEDUP_REMOVED lines=36> */
.L_x_6313:
        /* <DEDUP_REMOVED lines=8> */
.L_x_6306:
        /* <DEDUP_REMOVED lines=8> */
[----:B0-----:R-:W0:Y:S01]  /*1de0*/  LDC.64 R108, c[0x0][0x468] ;  /* 0x00011a00ff6c7b82 */ /* 0x001e220000000a00 */
[-C--:B------:R-:W-:Y:S01]  /*1df0*/  FFMA.FTZ R111, R100, R112.reuse, R113 ;  /* 0x00000070646f7223 */ /* 0x080fe20000010071 */
[----:B------:R-:W-:Y:S01]  /*1e00*/  FADD.FTZ R80, R103, -R80 ;  /* 0x8000005067507221 */ /* 0x000fe20000010000 */
[----:B------:R-:W-:Y:S01]  /*1e10*/  FADD.FTZ R82, R102, -R81 ;  /* 0x8000005166527221 */ /* 0x000fe20000010000 */
[-CC-:B------:R-:W-:Y:S01]  /*1e20*/  FFMA.FTZ R110, R91, R112.reuse, R113.reuse ;  /* 0x000000705b6e7223 */ /* 0x180fe20000010071 */
[----:B------:R-:W-:Y:S01]  /*1e30*/  FFMA.FTZ R114, R87, R112, R113 ;  /* 0x0000007057727223 */ /* 0x000fe20000010071 */
[C---:B-----5:R-:W-:Y:S01]  /*1e40*/  FFMA.FTZ R81, R107.reuse, R80, R28 ;  /* 0x000000506b517223 */ /* 0x060fe2000001001c */
[----:B------:R-:W-:Y:S01]  /*1e50*/  FFMA.FTZ R83, R107, R82, R29 ;  /* 0x000000526b537223 */ /* 0x000fe2000001001d */
[-CC-:B------:R-:W-:Y:S01]  /*1e60*/  FFMA.FTZ R82, R101, R112.reuse, R113.reuse ;  /* 0x0000007065527223 */ /* 0x180fe20000010071 */
[----:B------:R-:W-:Y:S01]  /*1e70*/  FFMA.FTZ R115, R90, R112, R113 ;  /* 0x000000705a737223 */ /* 0x000fe20000010071 */
[-C--:B------:R-:W-:Y:S01]  /*1e80*/  FMUL.FTZ R80, R81, R106.reuse ;  /* 0x0000006a51507220 */ /* 0x080fe20000410000 */
[----:B------:R-:W-:Y:S01]  /*1e90*/  FMUL.FTZ R83, R83, R106 ;  /* 0x0000006a53537220 */ /* 0x000fe20000410000 */
[----:B------:R-:W-:Y:S01]  /*1ea0*/  FADD.FTZ R81, R99, -R82 ;  /* 0x8000005263517221 */ /* 0x000fe20000010000 */
[----:B------:R-:W-:Y:S01]  /*1eb0*/  FADD.FTZ R82, R98, -R111 ;  /* 0x8000006f62527221 */ /* 0x000fe20000010000 */
[----:B------:R-:W-:Y:S01]  /*1ec0*/  FADD.FTZ R111, R89, -R110 ;  /* 0x8000006e596f7221 */ /* 0x000fe20000010000 */
[----:B------:R-:W-:Y:S01]  /*1ed0*/  FADD.FTZ R117, R85, -R114 ;  /* 0x8000007255757221 */ /* 0x000fe20000010000 */
[----:B------:R-:W-:Y:S01]  /*1ee0*/  F2FP.F16.F32.PACK_AB R80, R83, R80 ;  /* 0x000000505350723e */ /* 0x000fe200000000ff */
[----:B------:R-:W-:Y:S01]  /*1ef0*/  FFMA.FTZ R83, R86, R112, R113 ;  /* 0x0000007056537223 */ /* 0x000fe20000010071 */
[----:B------:R-:W-:Y:S01]  /*1f00*/  FADD.FTZ R114, R88, -R115 ;  /* 0x8000007358727221 */ /* 0x000fe20000010000 */
[C---:B------:R-:W-:Y:S01]  /*1f10*/  FFMA.FTZ R81, R107.reuse, R81, R30 ;  /* 0x000000516b517223 */ /* 0x040fe2000001001e */
[C---:B------:R-:W-:Y:S01]  /*1f20*/  FFMA.FTZ R111, R107.reuse, R111, R24 ;  /* 0x0000006f6b6f7223 */ /* 0x040fe20000010018 */
        /* <DEDUP_REMOVED lines=15> */
[----:B------:R-:W-:-:S03]  /*2020*/  IADD3 R97, PT, PT, R97, 0x20, RZ ;  /* 0x0000002061617810 */ /* 0x000fc60007ffe0ff */
[----:B------:R1:W-:Y:S04]  /*2030*/  STG.E.128 desc[UR6][R108.64], R80 ;  /* 0x000000506c007986 */ /* 0x0003e8000c101d06 */
.L_x_6316:
[----:B------:R-:W-:Y:S05]  /*2040*/  BSYNC.RECONVERGENT B2 ;  /* 0x0000000000027941 */ /* 0x000fea0003800200 */
.L_x_6315:
[----:B------:R-:W-:Y:S05]  /*2050*/  @!P3 BRA `(.L_x_6311) ;  /* 0x00000008000cb947 */ /* 0x000fea0003800000 */
[----:B-1----:R-:W1:Y:S01]  /*2060*/  LDC.64 R80, c[0x0][0x468] ;  /* 0x00011a00ff507b82 */ /* 0x002e620000000a00 */
        /* <DEDUP_REMOVED lines=32> */
[----:B-1----:R-:W-:Y:S01]  /*2270*/  IMAD.WIDE.U32 R106, R97, 0x10, R80 ;  /* 0x00000010616a7825 */ /* 0x002fe200078e0050 */
[----:B------:R-:W-:-:S02]  /*2280*/  F2FP.F16.F32.PACK_AB R83, R112, R119 ;  /* 0x000000777053723e */ /* 0x000fc400000000ff */
[----:B------:R-:W-:Y:S02]  /*2290*/  F2FP.F16.F32.PACK_AB R82, R117, R82 ;  /* 0x000000527552723e */ /* 0x000fe400000000ff */
[----:B------:R-:W-:Y:S02]  /*22a0*/  F2FP.F16.F32.PACK_AB R81, R110, R111 ;  /* 0x0000006f6e51723e */ /* 0x000fe400000000ff */
[----:B------:R-:W-:-:S05]  /*22b0*/  F2FP.F16.F32.PACK_AB R80, R108, R109 ;  /* 0x0000006d6c50723e */ /* 0x000fca00000000ff */
[----:B------:R4:W-:Y:S01]  /*22c0*/  STG.E.128 desc[UR6][R106.64], R80 ;  /* 0x000000506a007986 */ /* 0x0009e2000c101d06 */
[----:B------:R-:W-:Y:S05]  /*22d0*/  BRA `(.L_x_6311) ;  /* 0x00000004006c7947 */ /* 0x000fea0003800000 */
.L_x_6314:
[----:B------:R-:W-:Y:S04]  /*22e0*/  BSSY.RECONVERGENT B2, `(.L_x_6317) ;  /* 0x000002e000027945 */ /* 0x000fe80003800200 */
[----:B------:R-:W-:Y:S05]  /*22f0*/  @!P4 BRA `(.L_x_6318) ;  /* 0x0000000000b0c947 */ /* 0x000fea0003800000 */
        /* <DEDUP_REMOVED lines=12> */
[----:B0-----:R-:W0:Y:S01]  /*23c0*/  LDC.64 R110, c[0x0][0x478] ;  /* 0x00011e00ff6e7b82 */ /* 0x001e220000000a00 */
[-C--:B------:R-:W-:Y:S01]  /*23d0*/  FMUL.FTZ R82, R72, R106.reuse ;  /* 0x0000006a48527220 */ /* 0x080fe20000410000 */
[-C--:B------:R-:W-:Y:S01]  /*23e0*/  FMUL.FTZ R77, R73, R106.reuse ;  /* 0x0000006a494d7220 */ /* 0x080fe20000410000 */
[-C--:B------:R-:W-:Y:S01]  /*23f0*/  FMUL.FTZ R83, R74, R106.reuse ;  /* 0x0000006a4a537220 */ /* 0x080fe20000410000 */
[----:B------:R-:W-:Y:S01]  /*2400*/  FMUL.FTZ R76, R75, R106 ;  /* 0x0000006a4b4c7220 */ /* 0x000fe20000410000 */
[-CC-:B------:R-:W-:Y:S01]  /*2410*/  FFMA.FTZ R78, R101, R112.reuse, R113.reuse ;  /* 0x00000070654e7223 */ /* 0x180fe20000010071 */
[--C-:B------:R-:W-:Y:S01]  /*2420*/  FFMA.FTZ R79, R104, R112, R113.reuse ;  /* 0x00000070684f7223 */ /* 0x100fe20000010071 */
[----:B------:R-:W-:Y:S01]  /*2430*/  F2FP.F16.F32.PACK_AB R82, R77, R82 ;  /* 0x000000524d52723e */ /* 0x000fe200000000ff */
[----:B------:R-:W1:Y:S01]  /*2440*/  LDC.64 R108, c[0x0][0x468] ;  /* 0x00011a00ff6c7b82 */ /* 0x000e620000000a00 */
[----:B------:R-:W-:Y:S01]  /*2450*/  F2FP.F16.F32.PACK_AB R83, R76, R83 ;  /* 0x000000534c53723e */ /* 0x000fe200000000ff */
[-CC-:B------:R-:W-:Y:S01]  /*2460*/  FFMA.FTZ R77, R100, R112.reuse, R113.reuse ;  /* 0x00000070644d7223 */ /* 0x180fe20000010071 */
[----:B------:R-:W-:Y:S01]  /*2470*/  FFMA.FTZ R76, R105, R112, R113 ;  /* 0x00000070694c7223 */ /* 0x000fe20000010071 */
[----:B------:R-:W-:Y:S01]  /*2480*/  FADD.FTZ R78, R99, -R78 ;  /* 0x8000004e634e7221 */ /* 0x000fe20000010000 */
[----:B------:R-:W-:Y:S01]  /*2490*/  FADD.FTZ R80, R102, -R79 ;  /* 0x8000004f66507221 */ /* 0x000fe20000010000 */
[----:B------:R-:W-:Y:S01]  /*24a0*/  FADD.FTZ R114, R98, -R77 ;  /* 0x8000004d62727221 */ /* 0x000fe20000010000 */
[----:B------:R-:W-:Y:S01]  /*24b0*/  FADD.FTZ R77, R103, -R76 ;  /* 0x8000004c674d7221 */ /* 0x000fe20000010000 */
[----:B------:R-:W-:-:S02]  /*24c0*/  FFMA.FTZ R78, R107, R78, R30 ;  /* 0x0000004e6b4e7223 */ /* 0x000fc4000001001e */
[C---:B------:R-:W-:Y:S01]  /*24d0*/  FFMA.FTZ R79, R107.reuse, R114, R31 ;  /* 0x000000726b4f7223 */ /* 0x040fe2000001001f */
[C---:B------:R-:W-:Y:S01]  /*24e0*/  FFMA.FTZ R76, R107.reuse, R77, R28 ;  /* 0x0000004d6b4c7223 */ /* 0x040fe2000001001c */
[----:B------:R-:W-:Y:S01]  /*24f0*/  FFMA.FTZ R77, R107, R80, R29 ;  /* 0x000000506b4d7223 */ /* 0x000fe2000001001d */
[-C--:B------:R-:W-:Y:S01]  /*2500*/  FMUL.FTZ R81, R78, R106.reuse ;  /* 0x0000006a4e517220 */ /* 0x080fe20000410000 */
[-C--:B------:R-:W-:Y:S01]  /*2510*/  FMUL.FTZ R114, R79, R106.reuse ;  /* 0x0000006a4f727220 */ /* 0x080fe20000410000 */
[-C--:B------:R-:W-:Y:S01]  /*2520*/  FMUL.FTZ R80, R76, R106.reuse ;  /* 0x0000006a4c507220 */ /* 0x080fe20000410000 */
[----:B------:R-:W-:Y:S01]  /*2530*/  FMUL.FTZ R115, R77, R106 ;  /* 0x0000006a4d737220 */ /* 0x000fe20000410000 */
[----:B0-----:R-:W-:Y:S02]  /*2540*/  IMAD.WIDE.U32 R110, R97, 0x20, R110 ;  /* 0x00000020616e7825 */ /* 0x001fe400078e006e */
[----:B------:R-:W-:Y:S02]  /*2550*/  F2FP.F16.F32.PACK_AB R81, R114, R81 ;  /* 0x000000517251723e */ /* 0x000fe400000000ff */
[----:B------:R-:W-:Y:S01]  /*2560*/  F2FP.F16.F32.PACK_AB R80, R115, R80 ;  /* 0x000000507350723e */ /* 0x000fe200000000ff */
[----:B------:R2:W-:Y:S01]  /*2570*/  STG.E.128 desc[UR6][R110.64], R76 ;  /* 0x0000004c6e007986 */ /* 0x0005e2000c101d06 */
[C---:B-1----:R-:W-:Y:S01]  /*2580*/  IMAD.WIDE.U32 R108, R97.reuse, 0x10, R108 ;  /* 0x00000010616c7825 */ /* 0x042fe200078e006c */
[----:B------:R-:W-:-:S02]  /*2590*/  IADD3 R97, PT, PT, R97, 0x20, RZ ;  /* 0x0000002061617810 */ /* 0x000fc40007ffe0ff */
[----:B------:R2:W-:Y:S04]  /*25a0*/  STG.E.128 desc[UR6][R110.64+0x10], R72 ;  /* 0x000010486e007986 */ /* 0x0005e8000c101d06 */
[----:B------:R2:W-:Y:S02]  /*25b0*/  STG.E.128 desc[UR6][R108.64], R80 ;  /* 0x000000506c007986 */ /* 0x0005e4000c101d06 */
.L_x_6318:
[----:B------:R-:W-:Y:S05]  /*25c0*/  BSYNC.RECONVERGENT B2 ;  /* 0x0000000000027941 */ /* 0x000fea0003800200 */
.L_x_6317:
        /* <DEDUP_REMOVED lines=9> */
[----:B------:R-:W2:Y:S01]  /*2660*/  LDC.64 R82, c[0x0][0x468] ;  /* 0x00011a00ff527b82 */ /* 0x000ea20000000a00 */
[----:B------:R-:W-:Y:S01]  /*2670*/  FFMA.FTZ R112, R96, R112, R113 ;  /* 0x0000007060707223 */ /* 0x000fe20000010071 */
[----:B------:R-:W-:Y:S01]  /*2680*/  FADD.FTZ R73, R6, -R73 ;  /* 0x8000004906497221 */ /* 0x000fe20000010000 */
[----:B------:R-:W-:Y:S01]  /*2690*/  FADD.FTZ R72, R7, -R72 ;  /* 0x8000004807487221 */ /* 0x000fe20000010000 */
[----:B------:R-:W-:Y:S01]  /*26a0*/  FADD.FTZ R75, R10, -R75 ;  /* 0x8000004b0a4b7221 */ /* 0x000fe20000010000 */
[----:B------:R-:W-:Y:S01]  /*26b0*/  FADD.FTZ R74, R11, -R74 ;  /* 0x8000004a0b4a7221 */ /* 0x000fe20000010000 */
[----:B0-----:R-:W-:Y:S01]  /*26c0*/  FADD.FTZ R109, R14, -R77 ;  /* 0x8000004d0e6d7221 */ /* 0x001fe20000010000 */
        /* <DEDUP_REMOVED lines=11> */
[----:B-1----:R-:W-:-:S04]  /*2780*/  IMAD.WIDE.U32 R108, R97, 0x20, R80 ;  /* 0x00000020616c7825 */ /* 0x002fc800078e0050 */
        /* <DEDUP_REMOVED lines=8> */
[----:B--2---:R-:W-:Y:S01]  /*2810*/  IMAD.WIDE.U32 R106, R97, 0x10, R82 ;  /* 0x00000010616a7825 */ /* 0x004fe200078e0052 */
[----:B------:R-:W-:Y:S01]  /*2820*/  F2FP.F16.F32.PACK_AB R80, R81, R80 ;  /* 0x000000505150723e */ /* 0x000fe200000000ff */
[----:B------:R0:W-:Y:S01]  /*2830*/  STG.E.128 desc[UR6][R108.64], R76 ;  /* 0x0000004c6c007986 */ /* 0x0001e2000c101d06 */
[----:B------:R-:W-:-:S02]  /*2840*/  F2FP.F16.F32.PACK_AB R81, R111, R110 ;  /* 0x0000006e6f51723e */ /* 0x000fc400000000ff */
[----:B------:R-:W-:Y:S01]  /*2850*/  F2FP.F16.F32.PACK_AB R82, R113, R112 ;  /* 0x000000707152723e */ /* 0x000fe200000000ff */
[----:B------:R0:W-:Y:S01]  /*2860*/  STG.E.128 desc[UR6][R108.64+0x10], R72 ;  /* 0x000010486c007986 */ /* 0x0001e2000c101d06 */
[----:B------:R-:W-:-:S05]  /*2870*/  F2FP.F16.F32.PACK_AB R83, R115, R114 ;  /* 0x000000727353723e */ /* 0x000fca00000000ff */
[----:B------:R0:W-:Y:S02]  /*2880*/  STG.E.128 desc[UR6][R106.64], R80 ;  /* 0x000000506a007986 */ /* 0x0001e4000c101d06 */
.L_x_6311:
[----:B------:R-:W-:Y:S05]  /*2890*/  BSYNC.RECONVERGENT B1 ;  /* 0x0000000000017941 */ /* 0x000fea0003800200 */
.L_x_6305:
[----:B01234-:R-:W0:Y:S02]  /*28a0*/  LDC.64 R80, c[0x0][0x380] ;  /* 0x0000e000ff507b82 */ /* 0x01fe240000000a00 */
[----:B0-----:R-:W-:-:S04]  /*28b0*/  LEA R0, R80, R0, 0x2 ;  /* 0x0000000050007211 */ /* 0x001fc800078e10ff */
[----:B------:R-:W-:-:S13]  /*28c0*/  ISETP.GE.AND P1, PT, R0, R81, PT ;  /* 0x000000510000720c */ /* 0x000fda0003f26270 */
[----:B------:R-:W-:Y:S05]  /*28d0*/  @!P1 BRA `(.L_x_6319) ;  /* 0xffffffd800d49947 */ /* 0x000fea000383ffff */
.L_x_6299:
[----:B------:R-:W-:Y:S05]  /*28e0*/  BSYNC B0 ;  /* 0x0000000000007941 */ /* 0x000fea0003800000 */
.L_x_6298:
        /* <DEDUP_REMOVED lines=140> */
.L_x_6304:
        /* <DEDUP_REMOVED lines=8> */
.L_x_6321:
[----:B------:R-:W-:Y:S05]  /*3230*/  BSYNC B1 ;  /* 0x0000000000017941 */ /* 0x000fea0003800000 */
.L_x_6320:
        /* <DEDUP_REMOVED lines=8> */
.L_x_6322:
[----:B------:R-:W-:Y:S01]  /*32c0*/  FADD.FTZ R80, R80, R109 ;  /* 0x0000006d50507221 */ /* 0x000fe20000010000 */
[----:B------:R-:W-:-:S04]  /*32d0*/  HFMA2 R114, -RZ, RZ, 0, 1.1920928955078125e-07 ;  /* 0x00000002ff727431 */ /* 0x000fc800000001ff */
[----:B------:R-:W-:Y:S02]  /*32e0*/  MOV R115, R80 ;  /* 0x0000005000737202 */ /* 0x000fe40000000f00 */
[----:B------:R-:W-:-:S07]  /*32f0*/  MOV R81, R113 ;  /* 0x0000007100517202 */ /* 0x000fce0000000f00 */
[----:B------:R-:W-:Y:S05]  /*3300*/  WARPSYNC.COLLECTIVE R112, `(.L_x_6323) ;  /* 0x0000000070087348 */ /* 0x000fea0003c00000 */
[----:B------:R0:W1:Y:S02]  /*3310*/  SHFL.BFLY P2, R113, R115, R114, R117 ;  /* 0x0c00007273717389 */ /* 0x0000640000040075 */
[----:B01----:R-:W-:Y:S05]  /*3320*/  ENDCOLLECTIVE ;  /* 0x000000000000791b */ /* 0x003fea0003800000 */
.L_x_6323:
[----:B------:R-:W-:-:S05]  /*3330*/  FADD.FTZ R81, R81, R110 ;  /* 0x0000006e51517221 */ /* 0x000fca0000010000 */
[----:B------:R-:W-:Y:S02]  /*3340*/  MOV R115, R81 ;  /* 0x0000005100737202 */ /* 0x000fe40000000f00 */
[----:B------:R-:W-:-:S07]  /*3350*/  MOV R83, R113 ;  /* 0x0000007100537202 */ /* 0x000fce0000000f00 */
[----:B------:R-:W-:Y:S05]  /*3360*/  WARPSYNC.COLLECTIVE R112, `(.L_x_6324) ;  /* 0x0000000070087348 */ /* 0x000fea0003c00000 */
[----:B------:R0:W1:Y:S02]  /*3370*/  SHFL.BFLY P2, R113, R115, R114, R117 ;  /* 0x0c00007273717389 */ /* 0x0000640000040075 */
[----:B01----:R-:W-:Y:S05]  /*3380*/  ENDCOLLECTIVE ;  /* 0x000000000000791b */ /* 0x003fea0003800000 */
.L_x_6324:
[----:B------:R-:W-:Y:S01]  /*3390*/  FADD.FTZ R83, R80, R83 ;  /* 0x0000005350537221 */ /* 0x000fe20000010000 */
[----:B------:R-:W-:-:S04]  /*33a0*/  HFMA2 R114, -RZ, RZ, 0, 2.384185791015625e-07 ;  /* 0x00000004ff727431 */ /* 0x000fc800000001ff */
[----:B------:R-:W-:Y:S02]  /*33b0*/  MOV R115, R83 ;  /* 0x0000005300737202 */ /* 0x000fe40000000f00 */
[----:B------:R-:W-:-:S07]  /*33c0*/  MOV R82, R113 ;  /* 0x0000007100527202 */ /* 0x000fce0000000f00 */
[----:B------:R-:W-:Y:S05]  /*33d0*/  WARPSYNC.COLLECTIVE R112, `(.L_x_6325) ;  /* 0x0000000070087348 */ /* 0x000fea0003c00000 */
[----:B------:R0:W1:Y:S02]  /*33e0*/  SHFL.BFLY P2, R113, R115, R114, R117 ;  /* 0x0c00007273717389 */ /* 0x0000640000040075 */
[----:B01----:R-:W-:Y:S05]  /*33f0*/  ENDCOLLECTIVE ;  /* 0x000000000000791b */ /* 0x003fea0003800000 */
.L_x_6325:
[----:B------:R-:W-:-:S05]  /*3400*/  FADD.FTZ R82, R81, R82 ;  /* 0x0000005251527221 */ /* 0x000fca0000010000 */
[----:B------:R-:W-:Y:S02]  /*3410*/  MOV R115, R82 ;  /* 0x0000005200737202 */ /* 0x000fe40000000f00 */
[----:B------:R-:W-:-:S07]  /*3420*/  MOV R108, R113 ;  /* 0x00000071006c7202 */ /* 0x000fce0000000f00 */
[----:B------:R-:W-:Y:S05]  /*3430*/  WARPSYNC.COLLECTIVE R112, `(.L_x_6326) ;  /* 0x0000000070087348 */ /* 0x000fea0003c00000 */
[----:B------:R0:W1:Y:S02]  /*3440*/  SHFL.BFLY P2, R113, R115, R114, R117 ;  /* 0x0c00007273717389 */ /* 0x0000640000040075 */
[----:B01----:R-:W-:Y:S05]  /*3450*/  ENDCOLLECTIVE ;  /* 0x000000000000791b */ /* 0x003fea0003800000 */
.L_x_6326:
[----:B------:R-:W-:Y:S01]  /*3460*/  FADD.FTZ R108, R83, R108 ;  /* 0x0000006c536c7221 */ /* 0x000fe20000010000 */
[----:B------:R-:W-:-:S04]  /*3470*/  HFMA2 R114, -RZ, RZ, 0, 4.76837158203125e-07 ;  /* 0x00000008ff727431 */ /* 0x000fc800000001ff */
[----:B------:R-:W-:Y:S02]  /*3480*/  MOV R115, R108 ;  /* 0x0000006c00737202 */ /* 0x000fe40000000f00 */
[----:B------:R-:W-:-:S07]  /*3490*/  MOV R111, R113 ;  /* 0x00000071006f7202 */ /* 0x000fce0000000f00 */
[----:B------:R-:W-:Y:S05]  /*34a0*/  WARPSYNC.COLLECTIVE R112, `(.L_x_6327) ;  /* 0x0000000070087348 */ /* 0x000fea0003c00000 */
[----:B------:R0:W1:Y:S02]  /*34b0*/  SHFL.BFLY P2, R113, R115, R114, R117 ;  /* 0x0c00007273717389 */ /* 0x0000640000040075 */
[----:B01----:R-:W-:Y:S05]  /*34c0*/  ENDCOLLECTIVE ;  /* 0x000000000000791b */ /* 0x003fea0003800000 */
.L_x_6327:
[----:B------:R-:W-:-:S05]  /*34d0*/  FADD.FTZ R111, R82, R111 ;  /* 0x0000006f526f7221 */ /* 0x000fca0000010000 */
[----:B------:R-:W-:Y:S02]  /*34e0*/  MOV R115, R111 ;  /* 0x0000006f00737202 */ /* 0x000fe40000000f00 */
[----:B------:R-:W-:-:S07]  /*34f0*/  MOV R109, R113 ;  /* 0x00000071006d7202 */ /* 0x000fce0000000f00 */
[----:B------:R-:W-:Y:S05]  /*3500*/  WARPSYNC.COLLECTIVE R112, `(.L_x_6328) ;  /* 0x0000000070087348 */ /* 0x000fea0003c00000 */
[----:B------:R0:W1:Y:S02]  /*3510*/  SHFL.BFLY P2, R113, R115, R114, R117 ;  /* 0x0c00007273717389 */ /* 0x0000640000040075 */
[----:B01----:R-:W-:Y:S05]  /*3520*/  ENDCOLLECTIVE ;  /* 0x000000000000791b */ /* 0x003fea0003800000 */
.L_x_6328:
[----:B------:R-:W-:Y:S01]  /*3530*/  FADD.FTZ R109, R108, R109 ;  /* 0x0000006d6c6d7221 */ /* 0x000fe20000010000 */
[----:B------:R-:W-:-:S04]  /*3540*/  HFMA2 R114, -RZ, RZ, 0, 9.5367431640625e-07 ;  /* 0x00000010ff727431 */ /* 0x000fc800000001ff */
[----:B------:R-:W-:Y:S02]  /*3550*/  MOV R115, R109 ;  /* 0x0000006d00737202 */ /* 0x000fe40000000f00 */
[----:B------:R-:W-:-:S07]  /*3560*/  MOV R110, R113 ;  /* 0x00000071006e7202 */ /* 0x000fce0000000f00 */
[----:B------:R-:W-:Y:S05]  /*3570*/  WARPSYNC.COLLECTIVE R112, `(.L_x_6329) ;  /* 0x0000000070087348 */ /* 0x000fea0003c00000 */
[----:B------:R0:W1:Y:S02]  /*3580*/  SHFL.BFLY P2, R113, R115, R114, R117 ;  /* 0x0c00007273717389 */ /* 0x0000640000040075 */
[----:B01----:R-:W-:Y:S05]  /*3590*/  ENDCOLLECTIVE ;  /* 0x000000000000791b */ /* 0x003fea0003800000 */
.L_x_6329:
[----:B------:R-:W-:-:S05]  /*35a0*/  FADD.FTZ R110, R111, R110 ;  /* 0x0000006e6f6e7221 */ /* 0x000fca0000010000 */
[----:B------:R-:W-:Y:S02]  /*35b0*/  MOV R115, R110 ;  /* 0x0000006e00737202 */ /* 0x000fe40000000f00 */
[----:B------:R-:W-:-:S07]  /*35c0*/  MOV R80, R113 ;  /* 0x0000007100507202 */ /* 0x000fce0000000f00 */
[----:B------:R-:W-:Y:S05]  /*35d0*/  WARPSYNC.COLLECTIVE R112, `(.L_x_6330) ;  /* 0x0000000070087348 */ /* 0x000fea0003c00000 */
[----:B------:R0:W1:Y:S02]  /*35e0*/  SHFL.BFLY P2, R113, R115, R114, R117 ;  /* 0x0c00007273717389 */ /* 0x0000640000040075 */
[----:B01----:R-:W-:Y:S05]  /*35f0*/  ENDCOLLECTIVE ;  /* 0x000000000000791b */ /* 0x003fea0003800000 */
.L_x_6330:
[----:B------:R-:W-:Y:S01]  /*3600*/  MOV R81, R113 ;  /* 0x0000007100517202 */ /* 0x000fe20000000f00 */
[----:B------:R-:W-:Y:S06]  /*3610*/  BRA `(.L_x_6331) ;  /* 0xffffffdc00047947 */ /* 0x000fec000383ffff */
.L_x_6332:
        /* <DEDUP_REMOVED lines=14> */
.L_x_11268:


//--------------------- .text._ZN10layer_norm13ln_bwd_kernelINS_13Kernel_traitsI6__halfS2_fS2_fjLj512ELj1ELj4ELj1ELj16ENS_18Kernel_traits_baseILj512ES2_S2_fS2_fjLj128EEEEELb0ELb0ELb0ELb1EEEvNS_9BwdParamsE --------------------------
	.section	.text._ZN10layer_norm13ln_bwd_kernelINS_13Kernel_traitsI6__halfS2_fS2_fjLj512ELj1ELj4ELj1ELj16ENS_18Kernel_traits_baseILj512ES2_S2_fS2_fjLj128EEEEELb0ELb0ELb0ELb1EEEvNS_9BwdParamsE,"ax",@progbits
	.align	128
        .global         _ZN10layer_norm13ln_bwd_kernelINS_13Kernel_traitsI6__halfS2_fS2_fjLj512ELj1ELj4ELj1ELj16ENS_18Kernel_traits_baseILj512ES2_S2_fS2_fjLj128EEEEELb0ELb0ELb0ELb1EEEvNS_9BwdParamsE
        .type           _ZN10layer_norm13ln_bwd_kernelINS_13Kernel_traitsI6__halfS2_fS2_fjLj512ELj1ELj4ELj1ELj16ENS_18Kernel_traits_baseILj512ES2_S2_fS2_fjLj128EEEEELb0ELb0ELb0ELb1EEEvNS_9BwdParamsE,@function
        .size           _ZN10layer_norm13ln_bwd_kernelINS_13Kernel_traitsI6__halfS2_fS2_fjLj512ELj1ELj4ELj1ELj16ENS_18Kernel_traits_baseILj512ES2_S2_fS2_fjLj128EEEEELb0ELb0ELb0ELb1EEEvNS_9BwdParamsE,(.L_x_11269 - _ZN10layer_norm13ln_bwd_kernelINS_13Kernel_traitsI6__halfS2_fS2_fjLj512ELj1ELj4ELj1ELj16ENS_18Kernel_traits_baseILj512ES2_S2_fS2_fjLj128EEEEELb0ELb0ELb0ELb1EEEvNS_9BwdParamsE)
        .other          _ZN10layer_norm13ln_bwd_kernelINS_13Kernel_traitsI6__halfS2_fS2_fjLj512ELj1ELj4ELj1ELj16ENS_18Kernel_traits_baseILj512ES2_S2_fS2_fjLj128EEEEELb0ELb0ELb0ELb1EEEvNS_9BwdParamsE,@"STO_CUDA_ENTRY STV_DEFAULT"
_ZN10layer_norm13ln_bwd_kernelINS_13Kernel_traitsI6__halfS2_fS2_fjLj512ELj1ELj4ELj1ELj16ENS_18Kernel_traits_baseILj512ES2_S2_fS2_fjLj128EEEEELb0ELb0ELb0ELb1EEEvNS_9BwdParamsE:
.text._ZN10layer_norm13ln_bwd_kernelINS_13Kernel_traitsI6__halfS2_fS2_fjLj512ELj1ELj4ELj1ELj16ENS_18Kernel_traits_baseILj512ES2_S2_fS2_fjLj128EEEEELb0ELb0ELb0ELb1EEEvNS_9BwdParamsE:
        /* <DEDUP_REMOVED lines=56> */
[----:B------:R-:W-:Y:S01]  /*0380*/  MOV R93, RZ ;  /* 0x000000ff005d7202 */ /* 0x000fe20000000f00 */
[--C-:B---3--:R-:W-:Y:S02]  /*0390*/  HADD2.F32 R98, -RZ, R80.reuse.H0_H0 ;  /* 0x20000050ff627230 */ /* 0x108fe40000004100 */
[----:B------:R-:W-:Y:S02]  /*03a0*/  HADD2.F32 R97, -RZ, R80.H1_H1 ;  /* 0x30000050ff617230 */ /* 0x000fe40000004100 */
[----:B------:R-:W-:Y:S02]  /*03b0*/  HFMA2 R80, -RZ, RZ, 0, 0 ;  /* 0x00000000ff507431 */ /* 0x000fe400000001ff */
        /* <DEDUP_REMOVED lines=10> */
[----:B------:R-:W-:Y:S02]  /*0460*/  HADD2.F32 R82, -RZ, R83.H0_H0 ;  /* 0x20000053ff527230 */ /* 0x000fe40000004100 */
[----:B------:R-:W-:Y:S02]  /*0470*/  HADD2.F32 R90, -RZ, R91.H0_H0 ;  /* 0x2000005bff5a7230 */ /* 0x000fe40000004100 */
[----:B------:R-:W-:Y:S02]  /*0480*/  HADD2.F32 R83, -RZ, R83.H1_H1 ;  /* 0x30000053ff537230 */ /* 0x000fe40000004100 */
[----:B--2---:R-:W-:-:S07]  /*0490*/  HADD2.F32 R91, -RZ, R91.H1_H1 ;  /* 0x3000005bff5b7230 */ /* 0x004fce0000004100 */
.L_x_6344:
        /* <DEDUP_REMOVED lines=9> */
[----:B0-----:R-:W-:-:S06]  /*0530*/  IMAD.WIDE R122, R99, 0x4, R122 ;  /* 0x00000004637a7825 */ /* 0x001fcc00078e027a */
[----:B------:R-:W4:Y:S01]  /*0540*/  LDG.E R122, desc[UR6][R122.64] ;  /* 0x000000067a7a7981 */ /* 0x000f22000c1e1900 */
[C---:B-1----:R-:W-:Y:S01]  /*0550*/  IMAD.WIDE.U32 R108, R102.reuse, 0x20, R114 ;  /* 0x00000020666c7825 */ /* 0x042fe200078e0072 */
[----:B------:R-:W0:Y:S01]  /*0560*/  @P0 LDC.64 R116, c[0x0][0x3e0] ;  /* 0x0000f800ff740b82 */ /* 0x000e220000000a00 */
[----:B------:R-:W-:-:S03]  /*0570*/  IADD3 R101, PT, PT, R102, 0x20, RZ ;  /* 0x0000002066657810 */ /* 0x000fc60007ffe0ff */
[----:B------:R-:W4:Y:S01]  /*0580*/  LDG.E.128 R44, desc[UR6][R108.64] ;  /* 0x000000066c2c7981 */ /* 0x000f22000c1e1d00 */
[----:B--2---:R-:W-:-:S03]  /*0590*/  IMAD.WIDE.U32 R48, R102, 0x10, R64 ;  /* 0x0000001066307825 */ /* 0x004fc600078e0040 */
[----:B------:R1:W2:Y:S04]  /*05a0*/  LDG.E.128 R52, desc[UR6][R108.64+0x10] ;  /* 0x000010066c347981 */ /* 0x0002a8000c1e1d00 */
[----:B------:R-:W2:Y:S01]  /*05b0*/  LDG.E.128 R48, desc[UR6][R48.64] ;  /* 0x0000000630307981 */ /* 0x000ea2000c1e1d00 */
[----:B---3--:R-:W-:-:S05]  /*05c0*/  IMAD.WIDE R112, R99, 0x4, R104 ;  /* 0x0000000463707825 */ /* 0x008fca00078e0268 */
[----:B------:R-:W3:Y:S01]  /*05d0*/  LDG.E R103, desc[UR6][R112.64] ;  /* 0x0000000670677981 */ /* 0x000ee2000c1e1900 */
[----:B------:R-:W-:-:S04]  /*05e0*/  IMAD.WIDE.U32 R114, R101, 0x20, R114 ;  /* 0x0000002065727825 */ /* 0x000fc800078e0072 */
[----:B0-----:R-:W-:Y:S01]  /*05f0*/  @P0 IMAD.WIDE R116, R99, 0x2, R116 ;  /* 0x0000000263740825 */ /* 0x001fe200078e0274 */
[----:B------:R-:W3:Y:S04]  /*0600*/  LDG.E.128 R56, desc[UR6][R114.64] ;  /* 0x0000000672387981 */ /* 0x000ee8000c1e1d00 */
[----:B------:R-:W3:Y:S01]  /*0610*/  LDG.E.128 R60, desc[UR6][R114.64+0x10] ;  /* 0x00001006723c7981 */ /* 0x000ee2000c1e1d00 */
[----:B------:R-:W-:-:S03]  /*0620*/  IMAD.WIDE.U32 R64, R101, 0x10, R64 ;  /* 0x0000001065407825 */ /* 0x000fc600078e0040 */
[----:B------:R-:W3:Y:S04]  /*0630*/  @P0 LDG.E.U16 R116, desc[UR6][R116.64] ;  /* 0x0000000674740981 */ /* 0x000ee8000c1e1500 */
[----:B------:R-:W3:Y:S01]  /*0640*/  LDG.E.128 R64, desc[UR6][R64.64] ;  /* 0x0000000640407981 */ /* 0x000ee2000c1e1d00 */
[----:B------:R-:W-:-:S04]  /*0650*/  ISETP.NE.U32.AND P1, PT, RZ, UR10, PT ;  /* 0x0000000aff007c0c */ /* 0x000fc8000bf25070 */
[----:B------:R-:W-:-:S13]  /*0660*/  ISETP.NE.AND.EX P1, PT, RZ, UR11, PT, P1 ;  /* 0x0000000bff007c0c */ /* 0x000fda000bf25310 */
[----:B------:R-:W0:Y:S08]  /*0670*/  @P1 LDC.64 R104, c[0x0][0x438] ;  /* 0x00010e00ff681b82 */ /* 0x000e300000000a00 */
[----:B------:R-:W1:Y:S01]  /*0680*/  @P1 LDC.64 R106, c[0x0][0x438] ;  /* 0x00010e00ff6a1b82 */ /* 0x000e620000000a00 */
[----:B------:R-:W-:Y:S01]  /*0690*/  ISETP.NE.AND P2, PT, R92, RZ, PT ;  /* 0x000000ff5c00720c */ /* 0x000fe20003f45270 */
[----:B0-----:R-:W-:-:S05]  /*06a0*/  @P1 IMAD.WIDE.U32 R110, R101, 0x20, R104 ;  /* 0x00000020656e1825 */ /* 0x001fca00078e0068 */
[----:B-----5:R-:W5:Y:S01]  /*06b0*/  @P1 LDG.E.128 R28, desc[UR6][R110.64] ;  /* 0x000000066e1c1981 */ /* 0x020f62000c1e1d00 */
[----:B-1----:R-:W-:-:S03]  /*06c0*/  @P1 IMAD.WIDE.U32 R108, R102, 0x20, R106 ;  /* 0x00000020666c1825 */ /* 0x002fc600078e006a */
[----:B------:R-:W5:Y:S04]  /*06d0*/  @P1 LDG.E.128 R32, desc[UR6][R110.64+0x10] ;  /* 0x000010066e201981 */ /* 0x000f68000c1e1d00 */
[----:B------:R-:W5:Y:S04]  /*06e0*/  @P1 LDG.E.128 R20, desc[UR6][R108.64] ;  /* 0x000000066c141981 */ /* 0x000f68000c1e1d00 */
[----:B------:R0:W5:Y:S01]  /*06f0*/  @P1 LDG.E.128 R24, desc[UR6][R108.64+0x10] ;  /* 0x000010066c181981 */ /* 0x000162000c1e1d00 */
[----:B------:R-:W-:Y:S01]  /*0700*/  MOV R100, 0x3f800000 ;  /* 0x3f80000000647802 */ /* 0x000fe20000000f00 */
[----:B------:R-:W-:Y:S01]  /*0710*/  UMOV UR4, 0xffffffff ;  /* 0xffffffff00047882 */ /* 0x000fe20000000000 */
[----:B----4-:R-:W-:-:S05]  /*0720*/  FSEL R122, R122, RZ, !P2 ;  /* 0x000000ff7a7a7208 */ /* 0x010fca0005000000 */
[C---:B------:R-:W-:Y:S01]  /*0730*/  FADD.FTZ R44, -R122.reuse, R44 ;  /* 0x0000002c7a2c7221 */ /* 0x040fe20000010100 */
[C---:B------:R-:W-:Y:S01]  /*0740*/  FADD.FTZ R104, -R122.reuse, R45 ;  /* 0x0000002d7a687221 */ /* 0x040fe20000010100 */
[C---:B--2---:R-:W-:Y:S01]  /*0750*/  FADD.FTZ R52, -R122.reuse, R52 ;  /* 0x000000347a347221 */ /* 0x044fe20000010100 */
[--C-:B------:R-:W-:Y:S02]  /*0760*/  HADD2.F32 R45, -RZ, R48.reuse.H0_H0 ;  /* 0x20000030ff2d7230 */ /* 0x100fe40000004100 */
[----:B------:R-:W-:Y:S01]  /*0770*/  FADD.FTZ R46, -R122, R46 ;  /* 0x0000002e7a2e7221 */ /* 0x000fe20000010100 */
[----:B------:R-:W-:Y:S02]  /*0780*/  HADD2.F32 R48, -RZ, R48.H1_H1 ;  /* 0x30000030ff307230 */ /* 0x000fe40000004100 */
[----:B---3--:R-:W-:Y:S01]  /*0790*/  FMUL.FTZ R44, R103, R44 ;  /* 0x0000002c672c7220 */ /* 0x008fe20000410000 */
[----:B0-----:R-:W-:Y:S02]  /*07a0*/  HADD2.F32 R108, -RZ, R50.H0_H0 ;  /* 0x20000032ff6c7230 */ /* 0x001fe40000004100 */
[----:B------:R-:W-:Y:S01]  /*07b0*/  FADD.FTZ R80, R45, R80 ;  /* 0x000000502d507221 */ /* 0x000fe20000010000 */
[----:B------:R-:W-:Y:S01]  /*07c0*/  FMUL.FTZ R52, R103, R52 ;  /* 0x0000003467347220 */ /* 0x000fe20000410000 */
[-C--:B------:R-:W-:Y:S01]  /*07d0*/  FFMA.FTZ R93, R44, R45.reuse, R93 ;  /* 0x0000002d2c5d7223 */ /* 0x080fe2000001005d */
[----:B------:R-:W-:Y:S01]  /*07e0*/  FMUL.FTZ R45, R98, R45 ;  /* 0x0000002d622d7220 */ /* 0x000fe20000410000 */
[----:B------:R-:W-:Y:S01]  /*07f0*/  FADD.FTZ R106, -R122, R47 ;  /* 0x0000002f7a6a7221 */ /* 0x000fe20000010100 */
[----:B------:R-:W-:-:S02]  /*0800*/  HADD2.F32 R47, -RZ, R49.H0_H0 ;  /* 0x20000031ff2f7230 */ /* 0x000fc40000004100 */
[----:B------:R-:W-:Y:S01]  /*0810*/  FADD.FTZ R118, -R122, R59 ;  /* 0x0000003b7a767221 */ /* 0x000fe20000010100 */
[C---:B------:R-:W-:Y:S01]  /*0820*/  FMUL.FTZ R46, R103.reuse, R46 ;  /* 0x0000002e672e7220 */ /* 0x040fe20000410000 */
[----:B------:R-:W-:Y:S01]  /*0830*/  FMUL.FTZ R104, R103, R104 ;  /* 0x0000006867687220 */ /* 0x000fe20000410000 */
[----:B------:R-:W-:Y:S01]  /*0840*/  FMUL.FTZ R59, R97, R48 ;  /* 0x00000030613b7220 */ /* 0x000fe20000410000 */
[----:B------:R-:W-:Y:S01]  /*0850*/  FADD.FTZ R13, R108, R13 ;  /* 0x0000000d6c0d7221 */ /* 0x000fe20000010000 */
[-C--:B------:R-:W-:Y:S01]  /*0860*/  FFMA.FTZ R73, R52, R108.reuse, R73 ;  /* 0x0000006c34497223 */ /* 0x080fe20000010049 */
[----:B------:R-:W-:Y:S01]  /*0870*/  FMUL.FTZ R105, R94, R108 ;  /* 0x0000006c5e697220 */ /* 0x000fe20000410000 */
[----:B------:R-:W-:Y:S01]  /*0880*/  FFMA.FTZ R111, R44, R45, RZ ;  /* 0x0000002d2c6f7223 */ /* 0x000fe200000100ff */
[----:B------:R-:W-:Y:S01]  /*0890*/  FADD.FTZ R108, RZ, R45 ;  /* 0x0000002dff6c7221 */ /* 0x000fe20000010000 */
[----:B------:R-:W-:Y:S02]  /*08a0*/  HADD2.F32 R110, -RZ, R49.H1_H1 ;  /* 0x30000031ff6e7230 */ /* 0x000fe40000004100 */
[----:B------:R-:W-:Y:S01]  /*08b0*/  FADD.FTZ R76, R47, R76 ;  /* 0x0000004c2f4c7221 */ /* 0x000fe20000010000 */
[-C--:B------:R-:W-:Y:S01]  /*08c0*/  FFMA.FTZ R77, R46, R47.reuse, R77 ;  /* 0x0000002f2e4d7223 */ /* 0x080fe2000001004d */
[----:B------:R-:W-:Y:S01]  /*08d0*/  FMUL.FTZ R47, R96, R47 ;  /* 0x0000002f602f7220 */ /* 0x000fe20000410000 */
[----:B------:R-:W-:Y:S01]  /*08e0*/  FFMA.FTZ R113, R104, R59, R111 ;  /* 0x0000003b68717223 */ /* 0x000fe2000001006f */
[----:B------:R-:W-:Y:S01]  /*08f0*/  FADD.FTZ R108, R59, R108 ;  /* 0x0000006c3b6c7221 */ /* 0x000fe20000010000 */
[----:B------:R-:W-:Y:S01]  /*0900*/  FADD.FTZ R120, -R122, R61 ;  /* 0x0000003d7a787221 */ /* 0x000fe20000010100 */
[----:B------:R-:W-:Y:S01]  /*0910*/  FMUL.FTZ R106, R103, R106 ;  /* 0x0000006a676a7220 */ /* 0x000fe20000410000 */
[----:B------:R-:W-:Y:S01]  /*0920*/  FMUL.FTZ R61, R95, R110 ;  /* 0x0000006e5f3d7220 */ /* 0x000fe20000410000 */
[----:B------:R-:W-:Y:S01]  /*0930*/  FFMA.FTZ R113, R46, R47, R113 ;  /* 0x0000002f2e717223 */ /* 0x000fe20000010071 */
[----:B------:R-:W-:Y:S01]  /*0940*/  FADD.FTZ R108, R47, R108 ;  /* 0x0000006c2f6c7221 */ /* 0x000fe20000010000 */
[----:B------:R-:W-:-:S02]  /*0950*/  HADD2.F32 R49, -RZ, R50.H1_H1 ;  /* 0x30000032ff317230 */ /* 0x000fc40000004100 */
[----:B------:R-:W-:Y:S01]  /*0960*/  FADD.FTZ R112, -R122, R53 ;  /* 0x000000357a707221 */ /* 0x000fe20000010100 */
[----:B------:R-:W-:Y:S01]  /*0970*/  FADD.FTZ R74, R110, R74 ;  /* 0x0000004a6e4a7221 */ /* 0x000fe20000010000 */
[C---:B------:R-:W-:Y:S01]  /*0980*/  FFMA.FTZ R75, R106.reuse, R110, R75 ;  /* 0x0000006e6a4b7223 */ /* 0x040fe2000001004b */
[----:B------:R-:W-:Y:S01]  /*0990*/  FFMA.FTZ R115, R106, R61, R113 ;  /* 0x0000003d6a737223 */ /* 0x000fe20000010071 */
[----:B------:R-:W-:Y:S02]  /*09a0*/  @P0 HADD2.F32 R100, -RZ, R116.H0_H0 ;  /* 0x20000074ff640230 */ /* 0x000fe40000004100 */
[----:B------:R-:W-:Y:S01]  /*09b0*/  FADD.FTZ R110, R61, R108 ;  /* 0x0000006c3d6e7221 */ /* 0x000fe20000010000 */
        /* <DEDUP_REMOVED lines=8> */
[----:B------:R-:W-:Y:S01]  /*0a40*/  FADD.FTZ R122, -R122, R63 ;  /* 0x0000003f7a7a7221 */ /* 0x000fe20000010100 */
[----:B------:R-:W-:Y:S01]  /*0a50*/  FADD.FTZ R78, R48, R78 ;  /* 0x0000004e304e7221 */ /* 0x000fe20000010000 */
[----:B------:R-:W-:Y:S01]  /*0a60*/  FFMA.FTZ R79, R104, R48, R79 ;  /* 0x00000030684f7223 */ /* 0x000fe2000001004f */
[----:B------:R-:W-:Y:S01]  /*0a70*/  FMUL.FTZ R63, R103, R112 ;  /* 0x00000070673f7220 */ /* 0x000fe20000410000 */
[----:B------:R-:W-:Y:S01]  /*0a80*/  FMUL.FTZ R48, R81, R49 ;  /* 0x0000003151307220 */ /* 0x000fe20000410000 */
[----:B------:R-:W-:Y:S01]  /*0a90*/  FFMA.FTZ R108, R52, R105, R115 ;  /* 0x00000069346c7223 */ /* 0x000fe20000010073 */
[----:B------:R-:W-:Y:S01]  /*0aa0*/  FADD.FTZ R117, R105, R110 ;  /* 0x0000006e69757221 */ /* 0x000fe20000010000 */
[----:B------:R-:W-:Y:S02]  /*0ab0*/  HADD2.F32 R51, -RZ, R51.H1_H1 ;  /* 0x30000033ff337230 */ /* 0x000fe40000004100 */
[----:B------:R-:W-:Y:S01]  /*0ac0*/  FMUL.FTZ R54, R103, R54 ;  /* 0x0000003667367220 */ /* 0x000fe20000410000 */
[----:B------:R-:W-:Y:S01]  /*0ad0*/  FMUL.FTZ R109, R82, R50 ;  /* 0x00000032526d7220 */ /* 0x000fe20000410000 */
[----:B------:R-:W-:Y:S01]  /*0ae0*/  FFMA.FTZ R115, R63, R48, R108 ;  /* 0x000000303f737223 */ /* 0x000fe2000001006c */
[----:B------:R-:W-:Y:S01]  /*0af0*/  FADD.FTZ R112, R48, R117 ;  /* 0x0000007530707221 */ /* 0x000fe20000010000 */
[----:B------:R-:W-:-:S02]  /*0b00*/  HADD2.F32 R124, -RZ, R64.H0_H0 ;  /* 0x20000040ff7c7230 */ /* 0x000fc40000004100 */
[----:B------:R-:W-:Y:S01]  /*0b10*/  FADD.FTZ R12, R49, R12 ;  /* 0x0000000c310c7221 */ /* 0x000fe20000010000 */
[----:B------:R-:W-:Y:S02]  /*0b20*/  HADD2.F32 R53, -RZ, R64.H1_H1 ;  /* 0x30000040ff357230 */ /* 0x000fe40000004100 */
[----:B------:R-:W-:Y:S01]  /*0b30*/  FFMA.FTZ R72, R63, R49, R72 ;  /* 0x000000313f487223 */ /* 0x000fe20000010048 */
[--C-:B------:R-:W-:Y:S02]  /*0b40*/  HADD2.F32 R64, -RZ, R65.reuse.H0_H0 ;  /* 0x20000041ff407230 */ /* 0x100fe40000004100 */
[----:B------:R-:W-:Y:S01]  /*0b50*/  FADD.FTZ R11, R50, R11 ;  /* 0x0000000b320b7221 */ /* 0x000fe20000010000 */
[C---:B------:R-:W-:Y:S01]  /*0b60*/  FMUL.FTZ R107, R103.reuse, R114 ;  /* 0x00000072676b7220 */ /* 0x040fe20000410000 */
[C---:B------:R-:W-:Y:S01]  /*0b70*/  FFMA.FTZ R71, R54.reuse, R50, R71 ;  /* 0x0000003236477223 */ /* 0x040fe20000010047 */
[----:B------:R-:W-:Y:S01]  /*0b80*/  FMUL.FTZ R49, R103, R116 ;  /* 0x0000007467317220 */ /* 0x000fe20000410000 */
[----:B------:R-:W-:Y:S01]  /*0b90*/  FMUL.FTZ R50, R83, R51 ;  /* 0x0000003353327220 */ /* 0x000fe20000410000 */
[----:B------:R-:W-:Y:S01]  /*0ba0*/  FMUL.FTZ R58, R103, R58 ;  /* 0x0000003a673a7220 */ /* 0x000fe20000410000 */
[----:B------:R-:W-:Y:S01]  /*0bb0*/  FFMA.FTZ R110, R54, R109, R115 ;  /* 0x0000006d366e7223 */ /* 0x000fe20000010073 */
[----:B------:R-:W-:Y:S01]  /*0bc0*/  FADD.FTZ R115, R109, R112 ;  /* 0x000000706d737221 */ /* 0x000fe20000010000 */
[----:B------:R-:W-:-:S02]  /*0bd0*/  HADD2.F32 R65, -RZ, R65.H1_H1 ;  /* 0x30000041ff417230 */ /* 0x000fc40000004100 */
        /* <DEDUP_REMOVED lines=16> */
[----:B------:R-:W-:Y:S01]  /*0ce0*/  FMUL.FTZ R110, R87, R65 ;  /* 0x00000041576e7220 */ /* 0x000fe20000410000 */
[----:B------:R-:W-:-:S02]  /*0cf0*/  FADD.FTZ R65, R113, R64 ;  /* 0x0000004071417221 */ /* 0x000fc40000010000 */
[----:B------:R-:W-:Y:S02]  /*0d00*/  FFMA.FTZ R115, R49, R108, R112 ;  /* 0x0000006c31737223 */ /* 0x000fe40000010070 */
[----:B------:R-:W-:Y:S01]  /*0d10*/  FADD.FTZ R64, R65, R108 ;  /* 0x0000006c41407221 */ /* 0x000fe20000010000 */
[--C-:B------:R-:W-:Y:S02]  /*0d20*/  HADD2.F32 R55, -RZ, R66.reuse.H0_H0 ;  /* 0x20000042ff377230 */ /* 0x100fe40000004100 */
[----:B------:R-:W-:Y:S01]  /*0d30*/  FMUL.FTZ R60, R103, R60 ;  /* 0x0000003c673c7220 */ /* 0x000fe20000410000 */
[----:B------:R-:W-:Y:S01]  /*0d40*/  FFMA.FTZ R112, R58, R53, R115 ;  /* 0x000000353a707223 */ /* 0x000fe20000010073 */
[----:B------:R-:W-:Y:S01]  /*0d50*/  FADD.FTZ R65, R64, R53 ;  /* 0x0000003540417221 */ /* 0x000fe20000010000 */
[----:B------:R-:W-:Y:S02]  /*0d60*/  HADD2.F32 R57, -RZ, R66.H1_H1 ;  /* 0x30000042ff397230 */ /* 0x000fe40000004100 */
[----:B------:R-:W-:Y:S01]  /*0d70*/  FADD.FTZ R5, R55, R5 ;  /* 0x0000000537057221 */ /* 0x000fe20000010000 */
[-C--:B------:R-:W-:Y:S01]  /*0d80*/  FFMA.FTZ R17, R60, R55.reuse, R17 ;  /* 0x000000373c117223 */ /* 0x080fe20000010011 */
[----:B------:R-:W-:Y:S01]  /*0d90*/  FFMA.FTZ R115, R51, R110, R112 ;  /* 0x0000006e33737223 */ /* 0x000fe20000010070 */
[----:B------:R-:W-:Y:S01]  /*0da0*/  FMUL.FTZ R55, R88, R55 ;  /* 0x0000003758377220 */ /* 0x000fe20000410000 */
[----:B------:R-:W-:Y:S01]  /*0db0*/  FADD.FTZ R112, R65, R110 ;  /* 0x0000006e41707221 */ /* 0x000fe20000010000 */
[----:B------:R-:W-:-:S02]  /*0dc0*/  HADD2.F32 R66, -RZ, R67.H0_H0 ;  /* 0x20000043ff427230 */ /* 0x000fc40000004100 */
[C---:B------:R-:W-:Y:S01]  /*0dd0*/  FMUL.FTZ R111, R103.reuse, R120 ;  /* 0x00000078676f7220 */ /* 0x040fe20000410000 */
[----:B------:R-:W-:Y:S01]  /*0de0*/  FMUL.FTZ R62, R103, R62 ;  /* 0x0000003e673e7220 */ /* 0x000fe20000410000 */
[----:B------:R-:W-:Y:S01]  /*0df0*/  FMUL.FTZ R64, R89, R57 ;  /* 0x0000003959407220 */ /* 0x000fe20000410000 */
[----:B------:R-:W-:Y:S01]  /*0e00*/  FFMA.FTZ R114, R60, R55, R115 ;  /* 0x000000373c727223 */ /* 0x000fe20000010073 */
[----:B------:R-:W-:Y:S01]  /*0e10*/  FADD.FTZ R65, R112, R55 ;  /* 0x0000003770417221 */ /* 0x000fe20000010000 */
[----:B------:R-:W-:Y:S01]  /*0e20*/  FADD.FTZ R4, R57, R4 ;  /* 0x0000000439047221 */ /* 0x000fe20000010000 */
[C---:B------:R-:W-:Y:S01]  /*0e30*/  FFMA.FTZ R16, R111.reuse, R57, R16 ;  /* 0x000000396f107223 */ /* 0x040fe20000010010 */
[----:B------:R-:W-:Y:S02]  /*0e40*/  HADD2.F32 R67, -RZ, R67.H1_H1 ;  /* 0x30000043ff437230 */ /* 0x000fe40000004100 */
[----:B------:R-:W-:Y:S01]  /*0e50*/  FADD.FTZ R3, R66, R3 ;  /* 0x0000000342037221 */ /* 0x000fe20000010000 */
[-C--:B------:R-:W-:Y:S01]  /*0e60*/  FFMA.FTZ R15, R62, R66.reuse, R15 ;  /* 0x000000423e0f7223 */ /* 0x080fe2000001000f */
[----:B------:R-:W-:Y:S01]  /*0e70*/  FMUL.FTZ R57, R90, R66 ;  /* 0x000000425a397220 */ /* 0x000fe20000410000 */
[----:B------:R-:W-:Y:S01]  /*0e80*/  FFMA.FTZ R117, R111, R64, R114 ;  /* 0x000000406f757223 */ /* 0x000fe20000010072 */
        /* <DEDUP_REMOVED lines=30> */
.L_x_6356:
        /* <DEDUP_REMOVED lines=87> */
.L_x_6338:
        /* <DEDUP_REMOVED lines=13> */
[-C--:B------:R-:W-:Y:S01]  /*16b0*/  FFMA.FTZ R54, R54, R117.reuse, R112 ;  /* 0x0000007536367223 */ /* 0x080fe20000010070 */
[----:B------:R-:W-:Y:S01]  /*16c0*/  FADD.FTZ R104, R59, -R104 ;  /* 0x800000683b687221 */ /* 0x000fe20000010000 */
[----:B------:R-:W-:Y:S01]  /*16d0*/  FADD.FTZ R47, R47, -R46 ;  /* 0x8000002e2f2f7221 */ /* 0x000fe20000010000 */
        /* <DEDUP_REMOVED lines=13> */
[----:B0-----:R-:W-:-:S04]  /*17b0*/  IMAD.WIDE.U32 R58, R102, 0x20, R40 ;  /* 0x00000020663a7825 */ /* 0x001fc800078e0028 */
[C---:B-----5:R-:W-:Y:S01]  /*17c0*/  FFMA.FTZ R36, R103.reuse, R36, R20 ;  /* 0x0000002467247223 */ /* 0x060fe20000010014 */
[C---:B------:R-:W-:Y:S01]  /*17d0*/  FFMA.FTZ R37, R103.reuse, R104, R21 ;  /* 0x0000006867257223 */ /* 0x040fe20000010015 */
[C---:B------:R-:W-:Y:S01]  /*17e0*/  FFMA.FTZ R38, R103.reuse, R47, R22 ;  /* 0x0000002f67267223 */ /* 0x040fe20000010016 */
[C---:B------:R-:W-:Y:S01]  /*17f0*/  FFMA.FTZ R39, R103.reuse, R106, R23 ;  /* 0x0000006a67277223 */ /* 0x040fe20000010017 */
[C---:B------:R-:W-:Y:S01]  /*1800*/  FFMA.FTZ R44, R103.reuse, R44, R24 ;  /* 0x0000002c672c7223 */ /* 0x040fe20000010018 */
[----:B------:R-:W-:Y:S01]  /*1810*/  FFMA.FTZ R45, R103, R48, R25 ;  /* 0x00000030672d7223 */ /* 0x000fe20000010019 */
[----:B------:R-:W-:Y:S01]  /*1820*/  FADD.FTZ R113, R113, -R56 ;  /* 0x8000003871717221 */ /* 0x000fe20000010000 */
[----:B------:R-:W-:Y:S01]  /*1830*/  FADD.FTZ R67, R57, -R62 ;  /* 0x8000003e39437221 */ /* 0x000fe20000010000 */
[----:B------:R-:W-:Y:S01]  /*1840*/  FADD.FTZ R108, R108, -R49 ;  /* 0x800000316c6c7221 */ /* 0x000fe20000010000 */
[----:B------:R-:W-:Y:S01]  /*1850*/  FADD.FTZ R64, R64, -R111 ;  /* 0x8000006f40407221 */ /* 0x000fe20000010000 */
[----:B------:R-:W-:-:S04]  /*1860*/  IMAD.WIDE.U32 R56, R101, 0x20, R40 ;  /* 0x0000002065387825 */ /* 0x000fc800078e0028 */
[----:B------:R-:W-:Y:S01]  /*1870*/  FADD.FTZ R112, R65, -R112 ;  /* 0x8000007041707221 */ /* 0x000fe20000010000 */
[C---:B------:R-:W-:Y:S01]  /*1880*/  FFMA.FTZ R47, R103.reuse, R50, R27 ;  /* 0x00000032672f7223 */ /* 0x040fe2000001001b */
[----:B------:R-:W-:Y:S01]  /*1890*/  FFMA.FTZ R40, R103, R55, R32 ;  /* 0x0000003767287223 */ /* 0x000fe20000010020 */
[-C--:B------:R-:W-:Y:S01]  /*18a0*/  FMUL.FTZ R49, R38, R100.reuse ;  /* 0x0000006426317220 */ /* 0x080fe20000410000 */
[-C--:B------:R-:W-:Y:S01]  /*18b0*/  FMUL.FTZ R54, R39, R100.reuse ;  /* 0x0000006427367220 */ /* 0x080fe20000410000 */
[----:B------:R-:W-:Y:S01]  /*18c0*/  FFMA.FTZ R46, R103, R109, R26 ;  /* 0x0000006d672e7223 */ /* 0x000fe2000001001a */
[-C--:B------:R-:W-:Y:S01]  /*18d0*/  FMUL.FTZ R50, R44, R100.reuse ;  /* 0x000000642c327220 */ /* 0x080fe20000410000 */
[-C--:B------:R-:W-:Y:S01]  /*18e0*/  FMUL.FTZ R55, R45, R100.reuse ;  /* 0x000000642d377220 */ /* 0x080fe20000410000 */
[----:B------:R0:W-:Y:S01]  /*18f0*/  STG.E.128 desc[UR6][R58.64], R36 ;  /* 0x000000243a007986 */ /* 0x0001e2000c101d06 */
[-C--:B------:R-:W-:Y:S01]  /*1900*/  FMUL.FTZ R52, R36, R100.reuse ;  /* 0x0000006424347220 */ /* 0x080fe20000410000 */
[----:B------:R-:W-:Y:S01]  /*1910*/  FMUL.FTZ R53, R37, R100 ;  /* 0x0000006425357220 */ /* 0x000fe20000410000 */
[----:B-1----:R-:W-:-:S04]  /*1920*/  IMAD.WIDE.U32 R60, R102, 0x10, R42 ;  /* 0x00000010663c7825 */ /* 0x002fc800078e002a */
[----:B------:R-:W-:Y:S01]  /*1930*/  FFMA.FTZ R41, R103, R64, R33 ;  /* 0x0000004067297223 */ /* 0x000fe20000010021 */
[----:B------:R-:W-:Y:S01]  /*1940*/  FMUL.FTZ R48, R47, R100 ;  /* 0x000000642f307220 */ /* 0x000fe20000410000 */
[----:B------:R-:W-:Y:S01]  /*1950*/  F2FP.F16.F32.PACK_AB R50, R55, R50 ;  /* 0x000000323732723e */ /* 0x000fe200000000ff */
[----:B------:R-:W-:-:S04]  /*1960*/  IMAD.WIDE.U32 R62, R101, 0x10, R42 ;  /* 0x00000010653e7825 */ /* 0x000fc800078e002a */
[C---:B------:R-:W-:Y:S01]  /*1970*/  FFMA.FTZ R42, R103.reuse, R67, R34 ;  /* 0x00000043672a7223 */ /* 0x040fe20000010022 */
[----:B------:R-:W-:Y:S01]  /*1980*/  FFMA.FTZ R43, R103, R112, R35 ;  /* 0x00000070672b7223 */ /* 0x000fe20000010023 */
[----:B------:R-:W-:Y:S01]  /*1990*/  F2FP.F16.F32.PACK_AB R49, R54, R49 ;  /* 0x000000313631723e */ /* 0x000fe200000000ff */
[-C--:B------:R-:W-:Y:S01]  /*19a0*/  FMUL.FTZ R66, R40, R100.reuse ;  /* 0x0000006428427220 */ /* 0x080fe20000410000 */
[-C--:B------:R-:W-:Y:S01]  /*19b0*/  FMUL.FTZ R67, R41, R100.reuse ;  /* 0x0000006429437220 */ /* 0x080fe20000410000 */
[----:B------:R-:W-:Y:S01]  /*19c0*/  FMUL.FTZ R101, R42, R100 ;  /* 0x000000642a657220 */ /* 0x000fe20000410000 */
[----:B------:R2:W-:Y:S01]  /*19d0*/  STG.E.128 desc[UR6][R58.64+0x10], R44 ;  /* 0x0000102c3a007986 */ /* 0x0005e2000c101d06 */
[C---:B0-----:R-:W-:Y:S01]  /*19e0*/  FFMA.FTZ R36, R103.reuse, R113, R28 ;  /* 0x0000007167247223 */ /* 0x041fe2000001001c */
        /* <DEDUP_REMOVED lines=13> */
[----:B------:R2:W-:Y:S01]  /*1ac0*/  STG.E.128 desc[UR6][R60.64], R48 ;  /* 0x000000303c007986 */ /* 0x0005e2000c101d06 */
[----:B------:R-:W-:Y:S02]  /*1ad0*/  F2FP.F16.F32.PACK_AB R54, R67, R66 ;  /* 0x000000424336723e */ /* 0x000fe400000000ff */
[----:B------:R-:W-:Y:S01]  /*1ae0*/  F2FP.F16.F32.PACK_AB R55, R100, R101 ;  /* 0x000000656437723e */ /* 0x000fe200000000ff */
[----:B------:R2:W-:Y:S04]  /*1af0*/  STG.E.128 desc[UR6][R56.64], R36 ;  /* 0x0000002438007986 */ /* 0x0005e8000c101d06 */
[----:B------:R2:W-:Y:S04]  /*1b00*/  STG.E.128 desc[UR6][R56.64+0x10], R40 ;  /* 0x0000102838007986 */ /* 0x0005e8000c101d06 */
[----:B------:R2:W-:Y:S01]  /*1b10*/  STG.E.128 desc[UR6][R62.64], R52 ;  /* 0x000000343e007986 */ /* 0x0005e2000c101d06 */
[----:B------:R-:W-:Y:S05]  /*1b20*/  BRA `(.L_x_6339) ;  /* 0x00000008008c7947 */ /* 0x000fea0003800000 */
.L_x_6337:
        /* <DEDUP_REMOVED lines=38> */
[----:B------:R-:W-:Y:S01]  /*1d90*/  F2FP.F16.F32.PACK_AB R44, R59, R44 ;  /* 0x0000002c3b2c723e */ /* 0x000fe200000000ff */
[----:B------:R-:W-:Y:S06]  /*1da0*/  BRA `(.L_x_6341) ;  /* 0x0000000000907947 */ /* 0x000fec0003800000 */
.L_x_6340:
        /* <DEDUP_REMOVED lines=36> */
.L_x_6341:
        /* <DEDUP_REMOVED lines=45> */
.L_x_6342:
        /* <DEDUP_REMOVED lines=36> */
.L_x_6343:
[----:B------:R-:W0:Y:S01]  /*2500*/  @P1 LDC.64 R48, c[0x0][0x478] ;  /* 0x00011e00ff301b82 */ /* 0x000e220000000a00 */
[----:B------:R-:W-:-:S04]  /*2510*/  IMAD.WIDE.U32 R66, R101, 0x10, R66 ;  /* 0x0000001065427825 */ /* 0x000fc800078e0042 */
[----:B0-----:R-:W-:-:S05]  /*2520*/  @P1 IMAD.WIDE.U32 R48, R101, 0x20, R48 ;  /* 0x0000002065301825 */ /* 0x001fca00078e0030 */
[----:B------:R0:W-:Y:S04]  /*2530*/  @P1 STG.E.128 desc[UR6][R48.64], R36 ;  /* 0x0000002430001986 */ /* 0x0001e8000c101d06 */
[----:B------:R0:W-:Y:S04]  /*2540*/  @P1 STG.E.128 desc[UR6][R48.64+0x10], R40 ;  /* 0x0000102830001986 */ /* 0x0001e8000c101d06 */
[----:B------:R0:W-:Y:S02]  /*2550*/  STG.E.128 desc[UR6][R66.64], R44 ;  /* 0x0000002c42007986 */ /* 0x0001e4000c101d06 */
.L_x_6339:
[----:B012---:R-:W0:Y:S02]  /*2560*/  LDC.64 R44, c[0x0][0x380] ;  /* 0x0000e000ff2c7b82 */ /* 0x007e240000000a00 */
[----:B0-----:R-:W-:-:S04]  /*2570*/  LEA R99, R44, R99, 0x2 ;  /* 0x000000632c637211 */ /* 0x001fc800078e10ff */
[----:B------:R-:W-:-:S13]  /*2580*/  ISETP.GE.AND P1, PT, R99, R45, PT ;  /* 0x0000002d6300720c */ /* 0x000fda0003f26270 */
[----:B------:R-:W-:Y:S05]  /*2590*/  @!P1 BRA `(.L_x_6344) ;  /* 0xffffffdc00c09947 */ /* 0x000fea000383ffff */
[----:B------:R-:W-:Y:S05]  /*25a0*/  BSYNC B1 ;  /* 0x0000000000017941 */ /* 0x000fea0003800000 */
.L_x_6335:
        /* <DEDUP_REMOVED lines=32> */
.L_x_6334:
[----:B------:R-:W-:Y:S05]  /*27b0*/  BSYNC B0 ;  /* 0x0000000000007941 */ /* 0x000fea0003800000 */
.L_x_6333:
        /* <DEDUP_REMOVED lines=105> */
.L_x_6336:
        /* <DEDUP_REMOVED lines=8> */
.L_x_6346:
[----:B------:R-:W-:Y:S05]  /*2ed0*/  BSYNC B2 ;  /* 0x0000000000027941 */ /* 0x000fea0003800000 */
.L_x_6345:
        /* <DEDUP_REMOVED lines=8> */
.L_x_6347:
[----:B------:R-:W-:Y:S01]  /*2f60*/  FADD.FTZ R67, R66, R67 ;  /* 0x0000004342437221 */ /* 0x000fe20000010000 */
[----:B------:R-:W-:-:S04]  /*2f70*/  HFMA2 R114, -RZ, RZ, 0, 1.1920928955078125e-07 ;  /* 0x00000002ff727431 */ /* 0x000fc800000001ff */
[----:B------:R-:W-:Y:S02]  /*2f80*/  MOV R125, R67 ;  /* 0x00000043007d7202 */ /* 0x000fe40000000f00 */
[----:B------:R-:W-:-:S07]  /*2f90*/  MOV R117, R124 ;  /* 0x0000007c00757202 */ /* 0x000fce0000000f00 */
[----:B------:R-:W-:Y:S05]  /*2fa0*/  WARPSYNC.COLLECTIVE R116, `(.L_x_6348) ;  /* 0x0000000074087348 */ /* 0x000fea0003c00000 */
[----:B------:R0:W1:Y:S02]  /*2fb0*/  SHFL.BFLY P3, R124, R125, R114, R119 ;  /* 0x0c0000727d7c7389 */ /* 0x0000640000060077 */
[----:B01----:R-:W-:Y:S05]  /*2fc0*/  ENDCOLLECTIVE ;  /* 0x000000000000791b */ /* 0x003fea0003800000 */
.L_x_6348:
[----:B------:R-:W-:-:S05]  /*2fd0*/  FADD.FTZ R118, R112, R117 ;  /* 0x0000007570767221 */ /* 0x000fca0000010000 */
[----:B------:R-:W-:Y:S02]  /*2fe0*/  MOV R125, R118 ;  /* 0x00000076007d7202 */ /* 0x000fe40000000f00 */
[----:B------:R-:W-:-:S07]  /*2ff0*/  MOV R120, R124 ;  /* 0x0000007c00787202 */ /* 0x000fce0000000f00 */
[----:B------:R-:W-:Y:S05]  /*3000*/  WARPSYNC.COLLECTIVE R116, `(.L_x_6349) ;  /* 0x0000000074087348 */ /* 0x000fea0003c00000 */
[----:B------:R0:W1:Y:S02]  /*3010*/  SHFL.BFLY P3, R124, R125, R114, R119 ;  /* 0x0c0000727d7c7389 */ /* 0x0000640000060077 */
[----:B01----:R-:W-:Y:S05]  /*3020*/  ENDCOLLECTIVE ;  /* 0x000000000000791b */ /* 0x003fea0003800000 */
.L_x_6349:
[----:B------:R-:W-:Y:S01]  /*3030*/  FADD.FTZ R120, R67, R120 ;  /* 0x0000007843787221 */ /* 0x000fe20000010000 */
[----:B------:R-:W-:-:S04]  /*3040*/  HFMA2 R114, -RZ, RZ, 0, 2.384185791015625e-07 ;  /* 0x00000004ff727431 */ /* 0x000fc800000001ff */
[----:B------:R-:W-:Y:S02]  /*3050*/  MOV R125, R120 ;  /* 0x00000078007d7202 */ /* 0x000fe40000000f00 */
[----:B------:R-:W-:-:S07]  /*3060*/  MOV R117, R124 ;  /* 0x0000007c00757202 */ /* 0x000fce0000000f00 */
[----:B------:R-:W-:Y:S05]  /*3070*/  WARPSYNC.COLLECTIVE R116, `(.L_x_6350) ;  /* 0x0000000074087348 */ /* 0x000fea0003c00000 */
[----:B------:R0:W1:Y:S02]  /*3080*/  SHFL.BFLY P3, R124, R125, R114, R119 ;  /* 0x0c0000727d7c7389 */ /* 0x0000640000060077 */
[----:B01----:R-:W-:Y:S05]  /*3090*/  ENDCOLLECTIVE ;  /* 0x000000000000791b */ /* 0x003fea0003800000 */
.L_x_6350:
[----:B------:R-:W-:-:S05]  /*30a0*/  FADD.FTZ R121, R118, R117 ;  /* 0x0000007576797221 */ /* 0x000fca0000010000 */
[----:B------:R-:W-:Y:S02]  /*30b0*/  MOV R125, R121 ;  /* 0x00000079007d7202 */ /* 0x000fe40000000f00 */
[----:B------:R-:W-:-:S07]  /*30c0*/  MOV R117, R124 ;  /* 0x0000007c00757202 */ /* 0x000fce0000000f00 */
[----:B------:R-:W-:Y:S05]  /*30d0*/  WARPSYNC.COLLECTIVE R116, `(.L_x_6351) ;  /* 0x0000000074087348 */ /* 0x000fea0003c00000 */
[----:B------:R0:W1:Y:S02]  /*30e0*/  SHFL.BFLY P3, R124, R125, R114, R119 ;  /* 0x0c0000727d7c7389 */ /* 0x0000640000060077 */
[----:B01----:R-:W-:Y:S05]  /*30f0*/  ENDCOLLECTIVE ;  /* 0x000000000000791b */ /* 0x003fea0003800000 */
.L_x_6351:
[----:B------:R-:W-:Y:S01]  /*3100*/  FADD.FTZ R123, R120, R117 ;  /* 0x00000075787b7221 */ /* 0x000fe20000010000 */
[----:B------:R-:W-:-:S04]  /*3110*/  HFMA2 R114, -RZ, RZ, 0, 4.76837158203125e-07 ;  /* 0x00000008ff727431 */ /* 0x000fc800000001ff */
[----:B------:R-:W-:Y:S02]  /*3120*/  MOV R125, R123 ;  /* 0x0000007b007d7202 */ /* 0x000fe40000000f00 */
[----:B------:R-:W-:-:S07]  /*3130*/  MOV R122, R124 ;  /* 0x0000007c007a7202 */ /* 0x000fce0000000f00 */
[----:B------:R-:W-:Y:S05]  /*3140*/  WARPSYNC.COLLECTIVE R116, `(.L_x_6352) ;  /* 0x0000000074087348 */ /* 0x000fea0003c00000 */
[----:B------:R0:W1:Y:S02]  /*3150*/  SHFL.BFLY P3, R124, R125, R114, R119 ;  /* 0x0c0000727d7c7389 */ /* 0x0000640000060077 */
[----:B01----:R-:W-:Y:S05]  /*3160*/  ENDCOLLECTIVE ;  /* 0x000000000000791b */ /* 0x003fea0003800000 */
.L_x_6352:
[----:B------:R-:W-:-:S05]  /*3170*/  FADD.FTZ R122, R121, R122 ;  /* 0x0000007a797a7221 */ /* 0x000fca0000010000 */
[----:B------:R-:W-:Y:S02]  /*3180*/  MOV R125, R122 ;  /* 0x0000007a007d7202 */ /* 0x000fe40000000f00 */
[----:B------:R-:W-:-:S07]  /*3190*/  MOV R112, R124 ;  /* 0x0000007c00707202 */ /* 0x000fce0000000f00 */
[----:B------:R-:W-:Y:S05]  /*31a0*/  WARPSYNC.COLLECTIVE R116, `(.L_x_6353) ;  /* 0x0000000074087348 */ /* 0x000fea0003c00000 */
[----:B------:R0:W1:Y:S02]  /*31b0*/  SHFL.BFLY P3, R124, R125, R114, R119 ;  /* 0x0c0000727d7c7389 */ /* 0x0000640000060077 */
[----:B01----:R-:W-:Y:S05]  /*31c0*/  ENDCOLLECTIVE ;  /* 0x000000000000791b */ /* 0x003fea0003800000 */
.L_x_6353:
[----:B------:R-:W-:Y:S01]  /*31d0*/  FADD.FTZ R112, R123, R112 ;  /* 0x000000707b707221 */ /* 0x000fe20000010000 */
[----:B------:R-:W-:-:S04]  /*31e0*/  HFMA2 R114, -RZ, RZ, 0, 9.5367431640625e-07 ;  /* 0x00000010ff727431 */ /* 0x000fc800000001ff */
[----:B------:R-:W-:Y:S02]  /*31f0*/  MOV R125, R112 ;  /* 0x00000070007d7202 */ /* 0x000fe40000000f00 */
[----:B------:R-:W-:-:S07]  /*3200*/  MOV R117, R124 ;  /* 0x0000007c00757202 */ /* 0x000fce0000000f00 */
[----:B------:R-:W-:Y:S05]  /*3210*/  WARPSYNC.COLLECTIVE R116, `(.L_x_6354) ;  /* 0x0000000074087348 */ /* 0x000fea0003c00000 */
[----:B------:R0:W1:Y:S02]  /*3220*/  SHFL.BFLY P3, R124, R125, R114, R119 ;  /* 0x0c0000727d7c7389 */ /* 0x0000640000060077 */
[----:B01----:R-:W-:Y:S05]  /*3230*/  ENDCOLLECTIVE ;  /* 0x000000000000791b */ /* 0x003fea0003800000 */
.L_x_6354:
[----:B------:R-:W-:-:S05]  /*3240*/  FADD.FTZ R117, R122, R117 ;  /* 0x000000757a757221 */ /* 0x000fca0000010000 */
[----:B------:R-:W-:Y:S02]  /*3250*/  MOV R125, R117 ;  /* 0x00000075007d7202 */ /* 0x000fe40000000f00 */
[----:B------:R-:W-:-:S07]  /*3260*/  MOV R67, R124 ;  /* 0x0000007c00437202 */ /* 0x000fce0000000f00 */
[----:B------:R-:W-:Y:S05]  /*3270*/  WARPSYNC.COLLECTIVE R116, `(.L_x_6355) ;  /* 0x0000000074087348 */ /* 0x000fea0003c00000 */
[----:B------:R0:W1:Y:S02]  /*3280*/  SHFL.BFLY P3, R124, R125, R114, R119 ;  /* 0x0c0000727d7c7389 */ /* 0x0000640000060077 */
[----:B01----:R-:W-:Y:S05]  /*3290*/  ENDCOLLECTIVE ;  /* 0x000000000000791b */ /* 0x003fea0003800000 */
.L_x_6355:
[----:B------:R-:W-:Y:S01]  /*32a0*/  MOV R66, R124 ;  /* 0x0000007c00427202 */ /* 0x000fe20000000f00 */
[----:B------:R-:W-:Y:S06]  /*32b0*/  BRA `(.L_x_6356) ;  /* 0xffffffdc006c7947 */ /* 0x000fec000383ffff */
.L_x_6357:
        /* <DEDUP_REMOVED lines=12> */
.L_x_11269:


//--------------------- .text._ZN10layer_norm13ln_bwd_kernelINS_13Kernel_traitsI6__halfS2_fS2_fjLj512ELj1ELj4ELj1ELj16ENS_18Kernel_traits_baseILj512ES2_S2_fS2_fjLj128EEEEELb0ELb0ELb1ELb0EEEvNS_9BwdParamsE --------------------------
	.section	.text._ZN10layer_norm13ln_bwd_kernelINS_13Kernel_traitsI6__halfS2_fS2_fjLj512ELj1ELj4ELj1ELj16ENS_18Kernel_traits_baseILj512ES2_S2_fS2_fjLj128EEEEELb0ELb0ELb1ELb0EEEvNS_9BwdParamsE,"ax",@progbits
	.align	128
        .global         _ZN10layer_norm13ln_bwd_kernelINS_13Kernel_traitsI6__halfS2_fS2_fjLj512ELj1ELj4ELj1ELj16ENS_18Kernel_traits_baseILj512ES2_S2_fS2_fjLj128EEEEELb0ELb0ELb1ELb0EEEvNS_9BwdParamsE
        .type           _ZN10layer_norm13ln_bwd_kernelINS_13Kernel_traitsI6__halfS2_fS2_fjLj512ELj1ELj4ELj1ELj16ENS_18Kernel_traits_baseILj512ES2_S2_fS2_fjLj128EEEEELb0ELb0ELb1ELb0EEEvNS_9BwdParamsE,@function
        .size           _ZN10layer_norm13ln_bwd_kernelINS_13Kernel_traitsI6__halfS2_fS2_fjLj512ELj1ELj4ELj1ELj16ENS_18Kernel_traits_baseILj512ES2_S2_fS2_fjLj128EEEEELb0ELb0ELb1ELb0EEEvNS_9BwdParamsE,(.L_x_11270 - _ZN10layer_norm13ln_bwd_kernelINS_13Kernel_traitsI6__halfS2_fS2_fjLj512ELj1ELj4ELj1ELj16ENS_18Kernel_traits_baseILj512ES2_S2_fS2_fjLj128EEEEELb0ELb0ELb1ELb0EEEvNS_9BwdParamsE)
        .other          _ZN10layer_norm13ln_bwd_kernelINS_13Kernel_traitsI6__halfS2_fS2_fjLj512ELj1ELj4ELj1ELj16ENS_18Kernel_traits_baseILj512ES2_S2_fS2_fjLj128EEEEELb0ELb0ELb1ELb0EEEvNS_9BwdParamsE,@"STO_CUDA_ENTRY STV_DEFAULT"
_ZN10layer_norm13ln_bwd_kernelINS_13Kernel_traitsI6__halfS2_fS2_fjLj512ELj1ELj4ELj1ELj16ENS_18Kernel_traits_baseILj512ES2_S2_fS2_fjLj128EEEEELb0ELb0ELb1ELb0EEEvNS_9BwdParamsE:
.text._ZN10layer_norm13ln_bwd_kernelINS_13Kernel_traitsI6__halfS2_fS2_fjLj512ELj1ELj4ELj1ELj16ENS_18Kernel_traits_baseILj512ES2_S2_fS2_fjLj128EEEEELb0ELb0ELb1ELb0EEEvNS_9BwdParamsE:
        /* <DEDUP_REMOVED lines=66> */
.L_x_6408:
[----:B0-----:R-:W0:Y:S08]  /*0420*/  LDC.64 R6, c[0x0][0x3f8] ;  /* 0x0000fe00ff067b82 */ /* 0x001e300000000a00 */
[----:B------:R-:W1:Y:S08]  /*0430*/  LDC.64 R80, c[0x0][0x3c8] ;  /* 0x0000f200ff507b82 */ /* 0x000e700000000a00 */
[----:B------:R-:W2:Y:S01]  /*0440*/  LDC.64 R82, c[0x0][0x3f0] ;  /* 0x0000fc00ff527b82 */ /* 0x000ea20000000a00 */
[----:B0-----:R-:W-:-:S05]  /*0450*/  IMAD.WIDE R6, R4, 0x4, R6 ;  /* 0x0000000404067825 */ /* 0x001fca00078e0206 */
[----:B------:R1:W3:Y:S02]  /*0460*/  LDG.E R8, desc[UR6][R6.64] ;  /* 0x0000000606087981 */ /* 0x0002e4000c1e1900 */
[----:B-1----:R-:W-:-:S04]  /*0470*/  IMAD.WIDE R6, R4, 0x4, R80 ;  /* 0x0000000404067825 */ /* 0x002fc800078e0250 */
[----:B--2---:R-:W-:Y:S02]  /*0480*/  IMAD.WIDE R80, R4, 0x4, R82 ;  /* 0x0000000404507825 */ /* 0x004fe400078e0252 */
[----:B-----5:R0:W5:Y:S04]  /*0490*/  LDG.E R7, desc[UR6][R6.64] ;  /* 0x0000000606077981 */ /* 0x020168000c1e1900 */
[----:B------:R0:W5:Y:S01]  /*04a0*/  LDG.E R121, desc[UR6][R80.64] ;  /* 0x0000000650797981 */ /* 0x000162000c1e1900 */
[----:B------:R-:W-:Y:S01]  /*04b0*/  BSSY.RECONVERGENT B1, `(.L_x_6360) ;  /* 0x00000e1000017945 */ /* 0x000fe20003800200 */
[----:B------:R-:W-:Y:S02]  /*04c0*/  CS2R R116, SRZ ;  /* 0x0000000000747805 */ /* 0x000fe4000001ff00 */
[----:B---3--:R-:W-:-:S13]  /*04d0*/  ISETP.GE.AND P1, PT, R8, 0x1, PT ;  /* 0x000000010800780c */ /* 0x008fda0003f26270 */
[----:B0-----:R-:W-:Y:S05]  /*04e0*/  @!P1 BRA `(.L_x_6361) ;  /* 0x0000000c001c9947 */ /* 0x001fea0003800000 */
[----:B------:R-:W-:Y:S02]  /*04f0*/  SHF.R.S32.HI R11, RZ, 0x1f, R4 ;  /* 0x0000001fff0b7819 */ /* 0x000fe40000011404 */
[----:B------:R-:W-:-:S04]  /*0500*/  LEA R80, P0, R4, UR10, 0x2 ;  /* 0x0000000a04507c11 */ /* 0x000fc8000f8010ff */
[----:B------:R-:W-:-:S05]  /*0510*/  LEA.HI.X R81, R4, UR11, R11, 0x2, P0 ;  /* 0x0000000b04517c11 */ /* 0x000fca00080f140b */
        /* <DEDUP_REMOVED lines=31> */
[----:B------:R-:W-:Y:S02]  /*0710*/  HADD2.F32 R5, -RZ, R48.H0_H0 ;  /* 0x20000030ff057230 */ /* 0x000fe40000004100 */
[----:B------:R-:W-:Y:S02]  /*0720*/  HADD2.F32 R99, -RZ, R50.H1_H1 ;  /* 0x30000032ff637230 */ /* 0x000fe40000004100 */
[----:B0-----:R-:W-:-:S05]  /*0730*/  @P0 IMAD.WIDE.U32 R96, R11, 0x20, R96 ;  /* 0x000000200b600825 */ /* 0x001fca00078e0060 */
[----:B------:R-:W5:Y:S04]  /*0740*/  @P0 LDG.E.128 R52, desc[UR6][R96.64] ;  /* 0x0000000660340981 */ /* 0x000f68000c1e1d00 */
[----:B------:R0:W5:Y:S02]  /*0750*/  @P0 LDG.E.128 R56, desc[UR6][R96.64+0x10] ;  /* 0x0000100660380981 */ /* 0x000164000c1e1d00 */
[----:B0-----:R-:W-:Y:S02]  /*0760*/  HADD2.F32 R96, -RZ, R49.H1_H1 ;  /* 0x30000031ff607230 */ /* 0x001fe40000004100 */
[----:B------:R-:W-:Y:S01]  /*0770*/  HADD2.F32 R103, -RZ, R51.H1_H1 ;  /* 0x30000033ff677230 */ /* 0x000fe20000004100 */
[----:B------:R-:W-:Y:S02]  /*0780*/  IADD3 R119, PT, PT, R119, 0x20, RZ ;  /* 0x0000002077777810 */ /* 0x000fe40007ffe0ff */
[----:B------:R-:W-:Y:S01]  /*0790*/  IADD3 R11, PT, PT, R11, 0x20, RZ ;  /* 0x000000200b0b7810 */ /* 0x000fe20007ffe0ff */
[C---:B--2---:R-:W-:Y:S01]  /*07a0*/  FADD.FTZ R0, -R6.reuse, R92 ;  /* 0x0000005c06007221 */ /* 0x044fe20000010100 */
[----:B------:R-:W-:-:S03]  /*07b0*/  FADD.FTZ R10, -R6, R93 ;  /* 0x0000005d060a7221 */ /* 0x000fc60000010100 */
[----:B-----5:R-:W-:Y:S01]  /*07c0*/  FMUL.FTZ R0, R7, R0 ;  /* 0x0000000007007220 */ /* 0x020fe20000410000 */
[--C-:B---3--:R-:W-:Y:S02]  /*07d0*/  HADD2.F32 R9, -RZ, R80.reuse.H0_H0 ;  /* 0x20000050ff097230 */ /* 0x108fe40000004100 */
[C---:B------:R-:W-:Y:S01]  /*07e0*/  FADD.FTZ R92, -R6.reuse, R94 ;  /* 0x0000005e065c7221 */ /* 0x040fe20000010100 */
[----:B------:R-:W-:Y:S01]  /*07f0*/  FADD.FTZ R98, -R6, R95 ;  /* 0x0000005f06627221 */ /* 0x000fe20000010100 */
[----:B------:R-:W-:Y:S02]  /*0800*/  HADD2.F32 R80, -RZ, R80.H1_H1 ;  /* 0x30000050ff507230 */ /* 0x000fe40000004100 */
[-C--:B------:R-:W-:Y:S01]  /*0810*/  FMUL.FTZ R5, R5, R9.reuse ;  /* 0x0000000905057220 */ /* 0x080fe20000410000 */
[----:B------:R-:W-:Y:S01]  /*0820*/  FADD.FTZ R24, R24, R9 ;  /* 0x0000000918187221 */ /* 0x000fe20000010000 */
[----:B------:R-:W-:Y:S01]  /*0830*/  FFMA.FTZ R40, R0, R9, R40 ;  /* 0x0000000900287223 */ /* 0x000fe20000010028 */
[----:B------:R-:W-:-:S02]  /*0840*/  HADD2.F32 R9, -RZ, R48.H1_H1 ;  /* 0x30000030ff097230 */ /* 0x000fc40000004100 */
[C---:B------:R-:W-:Y:S01]  /*0850*/  FMUL.FTZ R93, R7.reuse, R10 ;  /* 0x0000000a075d7220 */ /* 0x040fe20000410000 */
[----:B------:R-:W-:Y:S02]  /*0860*/  HADD2.F32 R94, -RZ, R49.H0_H0 ;  /* 0x20000031ff5e7230 */ /* 0x000fe40000004100 */
[--C-:B------:R-:W-:Y:S02]  /*0870*/  HADD2.F32 R95, -RZ, R81.reuse.H0_H0 ;  /* 0x20000051ff5f7230 */ /* 0x100fe40000004100 */
[----:B------:R-:W-:Y:S01]  /*0880*/  FMUL.FTZ R92, R7, R92 ;  /* 0x0000005c075c7220 */ /* 0x000fe20000410000 */
[----:B----4-:R-:W-:Y:S01]  /*0890*/  FADD.FTZ R84, -R6, R84 ;  /* 0x0000005406547221 */ /* 0x010fe20000010100 */
[-C--:B------:R-:W-:Y:S01]  /*08a0*/  FMUL.FTZ R10, R9, R80.reuse ;  /* 0x00000050090a7220 */ /* 0x080fe20000410000 */
[----:B------:R-:W-:Y:S01]  /*08b0*/  FADD.FTZ R25, R25, R80 ;  /* 0x0000005019197221 */ /* 0x000fe20000010000 */
[----:B------:R-:W-:Y:S01]  /*08c0*/  FFMA.FTZ R41, R93, R80, R41 ;  /* 0x000000505d297223 */ /* 0x000fe20000010029 */
[----:B------:R-:W-:Y:S01]  /*08d0*/  FMUL.FTZ R9, R94, R95 ;  /* 0x0000005f5e097220 */ /* 0x000fe20000410000 */
[----:B------:R-:W-:-:S02]  /*08e0*/  HADD2.F32 R80, -RZ, R81.H1_H1 ;  /* 0x30000051ff507230 */ /* 0x000fc40000004100 */
[----:B------:R-:W-:Y:S01]  /*08f0*/  FADD.FTZ R26, R26, R95 ;  /* 0x0000005f1a1a7221 */ /* 0x000fe20000010000 */
[----:B------:R-:W-:Y:S01]  /*0900*/  FFMA.FTZ R42, R92, R95, R42 ;  /* 0x0000005f5c2a7223 */ /* 0x000fe2000001002a */
[----:B------:R-:W-:Y:S02]  /*0910*/  HADD2.F32 R94, -RZ, R50.H0_H0 ;  /* 0x20000032ff5e7230 */ /* 0x000fe40000004100 */
[C---:B------:R-:W-:Y:S01]  /*0920*/  FMUL.FTZ R95, R7.reuse, R84 ;  /* 0x00000054075f7220 */ /* 0x040fe20000410000 */
[----:B------:R-:W-:Y:S02]  /*0930*/  HADD2.F32 R81, -RZ, R82.H0_H0 ;  /* 0x20000052ff517230 */ /* 0x000fe40000004100 */
[----:B------:R-:W-:Y:S01]  /*0940*/  FMUL.FTZ R97, R7, R98 ;  /* 0x0000006207617220 */ /* 0x000fe20000410000 */
[----:B------:R-:W-:Y:S01]  /*0950*/  FADD.FTZ R86, -R6, R86 ;  /* 0x0000005606567221 */ /* 0x000fe20000010100 */
[-C--:B------:R-:W-:Y:S01]  /*0960*/  FMUL.FTZ R96, R96, R80.reuse ;  /* 0x0000005060607220 */ /* 0x080fe20000410000 */
[----:B------:R-:W-:Y:S01]  /*0970*/  FADD.FTZ R27, R27, R80 ;  /* 0x000000501b1b7221 */ /* 0x000fe20000010000 */
[-C--:B------:R-:W-:Y:S01]  /*0980*/  FMUL.FTZ R94, R94, R81.reuse ;  /* 0x000000515e5e7220 */ /* 0x080fe20000410000 */
[----:B------:R-:W-:Y:S01]  /*0990*/  FADD.FTZ R20, R20, R81 ;  /* 0x0000005114147221 */ /* 0x000fe20000010000 */
[----:B------:R-:W-:Y:S01]  /*09a0*/  FFMA.FTZ R36, R95, R81, R36 ;  /* 0x000000515f247223 */ /* 0x000fe20000010024 */
[----:B------:R-:W-:Y:S01]  /*09b0*/  FFMA.FTZ R43, R97, R80, R43 ;  /* 0x00000050612b7223 */ /* 0x000fe2000001002b */
[----:B------:R-:W-:-:S02]  /*09c0*/  HADD2.F32 R98, -RZ, R51.H0_H0 ;  /* 0x20000033ff627230 */ /* 0x000fc40000004100 */
[----:B------:R-:W-:Y:S01]  /*09d0*/  FADD.FTZ R80, -R6, R85 ;  /* 0x0000005506507221 */ /* 0x000fe20000010100 */
[--C-:B------:R-:W-:Y:S02]  /*09e0*/  HADD2.F32 R81, -RZ, R83.reuse.H0_H0 ;  /* 0x20000053ff517230 */ /* 0x100fe40000004100 */
[C---:B------:R-:W-:Y:S01]  /*09f0*/  FMUL.FTZ R100, R7.reuse, R86 ;  /* 0x0000005607647220 */ /* 0x040fe20000410000 */
[----:B------:R-:W-:Y:S02]  /*0a00*/  HADD2.F32 R82, -RZ, R82.H1_H1 ;  /* 0x30000052ff527230 */ /* 0x000fe40000004100 */
[----:B------:R-:W-:Y:S01]  /*0a10*/  FMUL.FTZ R101, R7, R80 ;  /* 0x0000005007657220 */ /* 0x000fe20000410000 */
        /* <DEDUP_REMOVED lines=9> */
[----:B------:R-:W-:Y:S01]  /*0ab0*/  FFMA.FTZ R81, R93, R10, R80 ;  /* 0x0000000a5d517223 */ /* 0x000fe20000010050 */
[----:B------:R-:W-:-:S02]  /*0ac0*/  HADD2.F32 R84, -RZ, R83.H1_H1 ;  /* 0x30000053ff547230 */ /* 0x000fc40000004100 */
[----:B------:R-:W-:Y:S01]  /*0ad0*/  FADD.FTZ R83, R82, R9 ;  /* 0x0000000952537221 */ /* 0x000fe20000010000 */
[----:B------:R-:W-:-:S03]  /*0ae0*/  FFMA.FTZ R80, R92, R9, R81 ;  /* 0x000000095c507223 */ /* 0x000fc60000010051 */
[----:B------:R-:W-:Y:S01]  /*0af0*/  FADD.FTZ R83, R83, R96 ;  /* 0x0000006053537221 */ /* 0x000fe20000010000 */
[----:B------:R-:W-:-:S03]  /*0b00*/  FFMA.FTZ R80, R97, R96, R80 ;  /* 0x0000006061507223 */ /* 0x000fc60000010050 */
[----:B------:R-:W-:Y:S01]  /*0b10*/  FADD.FTZ R82, R83, R94 ;  /* 0x0000005e53527221 */ /* 0x000fe20000010000 */
[----:B------:R-:W-:Y:S01]  /*0b20*/  FFMA.FTZ R80, R95, R94, R80 ;  /* 0x0000005e5f507223 */ /* 0x000fe20000010050 */
[----:B------:R-:W-:Y:S02]  /*0b30*/  FADD.FTZ R102, -R6, R87 ;  /* 0x0000005706667221 */ /* 0x000fe40000010100 */
        /* <DEDUP_REMOVED lines=10> */
.L_x_6363:
[----:B------:R-:W-:Y:S05]  /*0be0*/  BSYNC.RECONVERGENT B2 ;  /* 0x0000000000027941 */ /* 0x000fea0003800200 */
.L_x_6362:
        /* <DEDUP_REMOVED lines=15> */
[----:B0-----:R-:W-:Y:S02]  /*0ce0*/  HADD2.F32 R105, -RZ, R45.H0_H0 ;  /* 0x2000002dff697230 */ /* 0x001fe40000004100 */
[----:B------:R-:W-:Y:S02]  /*0cf0*/  HADD2.F32 R111, -RZ, R46.H1_H1 ;  /* 0x3000002eff6f7230 */ /* 0x000fe40000004100 */
[----:B------:R-:W-:-:S02]  /*0d00*/  HADD2.F32 R115, -RZ, R47.H1_H1 ;  /* 0x3000002fff737230 */ /* 0x000fc40000004100 */
[C---:B--2---:R-:W-:Y:S01]  /*0d10*/  FADD.FTZ R108, -R6.reuse, R81 ;  /* 0x00000051066c7221 */ /* 0x044fe20000010100 */
[C---:B------:R-:W-:Y:S01]  /*0d20*/  FADD.FTZ R124, -R6.reuse, R80 ;  /* 0x00000050067c7221 */ /* 0x040fe20000010100 */
[C---:B------:R-:W-:Y:S01]  /*0d30*/  FADD.FTZ R82, -R6.reuse, R82 ;  /* 0x0000005206527221 */ /* 0x040fe20000010100 */
[C---:B------:R-:W-:Y:S01]  /*0d40*/  FADD.FTZ R106, -R6.reuse, R83 ;  /* 0x00000053066a7221 */ /* 0x040fe20000010100 */
[----:B------:R-:W-:Y:S02]  /*0d50*/  HADD2.F32 R83, -RZ, R44.H0_H0 ;  /* 0x2000002cff537230 */ /* 0x000fe40000004100 */
[--C-:B---3--:R-:W-:Y:S02]  /*0d60*/  HADD2.F32 R11, -RZ, R91.reuse.H0_H0 ;  /* 0x2000005bff0b7230 */ /* 0x108fe40000004100 */
[----:B------:R-:W-:Y:S02]  /*0d70*/  HADD2.F32 R104, -RZ, R88.H1_H1 ;  /* 0x30000058ff687230 */ /* 0x000fe40000004100 */
[C---:B----4-:R-:W-:Y:S01]  /*0d80*/  FADD.FTZ R84, -R6.reuse, R84 ;  /* 0x0000005406547221 */ /* 0x050fe20000010100 */
[C---:B------:R-:W-:Y:S01]  /*0d90*/  FADD.FTZ R110, -R6.reuse, R85 ;  /* 0x00000055066e7221 */ /* 0x040fe20000010100 */
[C---:B------:R-:W-:Y:S01]  /*0da0*/  FADD.FTZ R86, -R6.reuse, R86 ;  /* 0x0000005606567221 */ /* 0x040fe20000010100 */
[----:B------:R-:W-:Y:S01]  /*0db0*/  FADD.FTZ R114, -R6, R87 ;  /* 0x0000005706727221 */ /* 0x000fe20000010100 */
[----:B------:R-:W-:-:S02]  /*0dc0*/  HADD2.F32 R6, -RZ, R91.H1_H1 ;  /* 0x3000005bff067230 */ /* 0x000fc40000004100 */
[--C-:B------:R-:W-:Y:S02]  /*0dd0*/  HADD2.F32 R81, -RZ, R90.reuse.H0_H0 ;  /* 0x2000005aff517230 */ /* 0x100fe40000004100 */
[----:B------:R-:W-:Y:S02]  /*0de0*/  HADD2.F32 R80, -RZ, R90.H1_H1 ;  /* 0x3000005aff507230 */ /* 0x000fe40000004100 */
[----:B-----5:R-:W-:Y:S01]  /*0df0*/  FMUL.FTZ R90, R7, R108 ;  /* 0x0000006c075a7220 */ /* 0x020fe20000410000 */
[----:B------:R-:W-:Y:S02]  /*0e00*/  HADD2.F32 R91, -RZ, R44.H1_H1 ;  /* 0x3000002cff5b7230 */ /* 0x000fe40000004100 */
[----:B------:R-:W-:Y:S01]  /*0e10*/  FADD.FTZ R17, R17, R104 ;  /* 0x0000006811117221 */ /* 0x000fe20000010000 */
[----:B------:R-:W-:Y:S02]  /*0e20*/  HADD2.F32 R85, -RZ, R88.H0_H0 ;  /* 0x20000058ff557230 */ /* 0x000fe40000004100 */
[-C--:B------:R-:W-:Y:S01]  /*0e30*/  FFMA.FTZ R33, R90, R104.reuse, R33 ;  /* 0x000000685a217223 */ /* 0x080fe20000010021 */
[----:B------:R-:W-:Y:S01]  /*0e40*/  FMUL.FTZ R91, R91, R104 ;  /* 0x000000685b5b7220 */ /* 0x000fe20000410000 */
[----:B------:R-:W-:Y:S01]  /*0e50*/  FMUL.FTZ R104, R7, R82 ;  /* 0x0000005207687220 */ /* 0x000fe20000410000 */
[----:B------:R-:W-:-:S02]  /*0e60*/  HADD2.F32 R82, -RZ, R46.H0_H0 ;  /* 0x2000002eff527230 */ /* 0x000fc40000004100 */
[C---:B------:R-:W-:Y:S01]  /*0e70*/  FMUL.FTZ R108, R7.reuse, R84 ;  /* 0x00000054076c7220 */ /* 0x040fe20000410000 */
[--C-:B------:R-:W-:Y:S02]  /*0e80*/  HADD2.F32 R87, -RZ, R89.reuse.H0_H0 ;  /* 0x20000059ff577230 */ /* 0x100fe40000004100 */
[----:B------:R-:W-:Y:S01]  /*0e90*/  FMUL.FTZ R88, R7, R124 ;  /* 0x0000007c07587220 */ /* 0x000fe20000410000 */
[----:B------:R-:W-:Y:S02]  /*0ea0*/  HADD2.F32 R112, -RZ, R89.H1_H1 ;  /* 0x30000059ff707230 */ /* 0x000fe40000004100 */
[----:B------:R-:W-:Y:S01]  /*0eb0*/  FMUL.FTZ R89, R83, R85 ;  /* 0x0000005553597220 */ /* 0x000fe20000410000 */
        /* <DEDUP_REMOVED lines=8> */
[----:B------:R-:W-:Y:S01]  /*0f40*/  FMUL.FTZ R106, R7, R106 ;  /* 0x0000006a076a7220 */ /* 0x000fe20000410000 */
[----:B------:R-:W-:Y:S01]  /*0f50*/  FMUL.FTZ R107, R107, R112 ;  /* 0x000000706b6b7220 */ /* 0x000fe20000410000 */
        /* <DEDUP_REMOVED lines=8> */
[----:B------:R-:W-:-:S02]  /*0fe0*/  HADD2.F32 R80, -RZ, R47.H0_H0 ;  /* 0x2000002fff507230 */ /* 0x000fc40000004100 */
[----:B------:R-:W-:Y:S01]  /*0ff0*/  FADD.FTZ R82, R82, R109 ;  /* 0x0000006d52527221 */ /* 0x000fe20000010000 */
[----:B------:R-:W-:Y:S01]  /*1000*/  FFMA.FTZ R81, R108, R109, R81 ;  /* 0x0000006d6c517223 */ /* 0x000fe20000010051 */
[----:B------:R-:W-:Y:S01]  /*1010*/  FADD.FTZ R19, R19, R112 ;  /* 0x0000007013137221 */ /* 0x000fe20000010000 */
[----:B------:R-:W-:Y:S01]  /*1020*/  FFMA.FTZ R35, R106, R112, R35 ;  /* 0x000000706a237223 */ /* 0x000fe20000010023 */
[C---:B------:R-:W-:Y:S01]  /*1030*/  FMUL.FTZ R112, R7.reuse, R86 ;  /* 0x0000005607707220 */ /* 0x040fe20000410000 */
        /* <DEDUP_REMOVED lines=18> */
.L_x_6361:
        /* <DEDUP_REMOVED lines=22> */
.L_x_6364:
[----:B------:R-:W-:Y:S05]  /*12c0*/  BSYNC.RECONVERGENT B1 ;  /* 0x0000000000017941 */ /* 0x000fea0003800200 */
.L_x_6360:
[----:B------:R-:W-:Y:S01]  /*12d0*/  UMOV UR4, 0xffffffff ;  /* 0xffffffff00047882 */ /* 0x000fe20000000000 */
[----:B-----5:R-:W-:Y:S02]  /*12e0*/  ISETP.GE.AND P2, PT, R121, 0x1, PT ;  /* 0x000000017900780c */ /* 0x020fe40003f46270 */
[----:B------:R-:W-:Y:S11]  /*12f0*/  BRA.DIV UR4, `(.L_x_6365) ;  /* 0x0000003204687947 */ /* 0x000ff6000b800000 */
[----:B------:R-:W1:Y:S04]  /*1300*/  SHFL.BFLY PT, R6, R117, 0x1, 0x1f ;  /* 0x0c201f0075067f89 */ /* 0x000e6800000e0000 */
[----:B------:R-:W2:Y:S01]  /*1310*/  SHFL.BFLY PT, R11, R116, 0x1, 0x1f ;  /* 0x0c201f00740b7f89 */ /* 0x000ea200000e0000 */
[----:B-1----:R-:W-:Y:S01]  /*1320*/  FADD.FTZ R6, R6, R117 ;  /* 0x0000007506067221 */ /* 0x002fe20000010000 */
[----:B--2---:R-:W-:-:S04]  /*1330*/  FADD.FTZ R11, R11, R116 ;  /* 0x000000740b0b7221 */ /* 0x004fc80000010000 */
        /* <DEDUP_REMOVED lines=14> */
.L_x_6420:
[----:B------:R-:W-:Y:S01]  /*1420*/  @P2 IADD3 R121, PT, PT, R121, -0x1, RZ ;  /* 0xffffffff79792810 */ /* 0x000fe20007ffe0ff */
[----:B-1----:R-:W-:Y:S01]  /*1430*/  FADD.FTZ R6, R85, R6 ;  /* 0x0000000655067221 */ /* 0x002fe20000010000 */
[----:B------:R-:W-:Y:S01]  /*1440*/  ISETP.GE.U32.AND P3, PT, R3, 0x20, PT ;  /* 0x000000200300780c */ /* 0x000fe20003f66070 */
[----:B0-2---:R-:W-:Y:S01]  /*1450*/  FADD.FTZ R85, R84, R11 ;  /* 0x0000000b54557221 */ /* 0x005fe20000010000 */
[----:B------:R-:W-:Y:S02]  /*1460*/  HFMA2 R11, -RZ, RZ, 0, 0 ;  /* 0x00000000ff0b7431 */ /* 0x000fe400000001ff */
[----:B------:R-:W-:Y:S02]  /*1470*/  @P2 IMAD R121, R121, R2, RZ ;  /* 0x0000000279792224 */ /* 0x000fe400078e02ff */
[----:B------:R-:W-:Y:S01]  /*1480*/  FMUL.FTZ R87, R6, UR9 ;  /* 0x0000000906577c20 */ /* 0x000fe20008410000 */
        /* <DEDUP_REMOVED lines=25> */
[----:B------:R-:W-:-:S04]  /*1620*/  F2FP.F16.F32.PACK_AB R6, RZ, R6 ;  /* 0x00000006ff06723e */ /* 0x000fc800000000ff */
[----:B------:R-:W-:-:S07]  /*1630*/  PRMT R68, R6, 0x7610, R68 ;  /* 0x0000761006447816 */ /* 0x000fce0000000044 */
.L_x_6372:
[----:B------:R-:W-:Y:S05]  /*1640*/  BSYNC.RECONVERGENT B3 ;  /* 0x0000000000037941 */ /* 0x000fea0003800200 */
.L_x_6371:
        /* <DEDUP_REMOVED lines=10> */
.L_x_6374:
[----:B------:R-:W-:Y:S05]  /*16f0*/  BSYNC.RECONVERGENT B3 ;  /* 0x0000000000037941 */ /* 0x000fea0003800200 */
.L_x_6373:
        /* <DEDUP_REMOVED lines=10> */
.L_x_6376:
[----:B------:R-:W-:Y:S05]  /*17a0*/  BSYNC.RECONVERGENT B3 ;  /* 0x0000000000037941 */ /* 0x000fea0003800200 */
.L_x_6375:
        /* <DEDUP_REMOVED lines=10> */
.L_x_6378:
[----:B------:R-:W-:Y:S05]  /*1850*/  BSYNC.RECONVERGENT B3 ;  /* 0x0000000000037941 */ /* 0x000fea0003800200 */
.L_x_6377:
        /* <DEDUP_REMOVED lines=10> */
.L_x_6380:
[----:B------:R-:W-:Y:S05]  /*1900*/  BSYNC.RECONVERGENT B3 ;  /* 0x0000000000037941 */ /* 0x000fea0003800200 */
.L_x_6379:
        /* <DEDUP_REMOVED lines=10> */
.L_x_6382:
[----:B------:R-:W-:Y:S05]  /*19b0*/  BSYNC.RECONVERGENT B3 ;  /* 0x0000000000037941 */ /* 0x000fea0003800200 */
.L_x_6381:
        /* <DEDUP_REMOVED lines=10> */
.L_x_6384:
[----:B------:R-:W-:Y:S05]  /*1a60*/  BSYNC.RECONVERGENT B3 ;  /* 0x0000000000037941 */ /* 0x000fea0003800200 */
.L_x_6383:
        /* <DEDUP_REMOVED lines=10> */
.L_x_6370:
[----:B------:R-:W0:Y:S01]  /*1b10*/  @P2 LDC R73, c[0x0][0x40c] ;  /* 0x00010300ff492b82 */ /* 0x000e220000000800 */
[-CC-:B------:R-:W-:Y:S01]  /*1b20*/  FFMA.FTZ R6, R0, R85.reuse, R87.reuse ;  /* 0x0000005500067223 */ /* 0x180fe20000010057 */
[----:B------:R-:W-:Y:S01]  /*1b30*/  ISETP.GT.AND P0, PT, R8, RZ, PT ;  /* 0x000000ff0800720c */ /* 0x000fe20003f04270 */
[-CC-:B------:R-:W-:Y:S01]  /*1b40*/  FFMA.FTZ R76, R92, R85.reuse, R87.reuse ;  /* 0x000000555c4c7223 */ /* 0x180fe20000010057 */
[-CC-:B------:R-:W-:Y:S01]  /*1b50*/  FFMA.FTZ R75, R95, R85.reuse, R87.reuse ;  /* 0x000000555f4b7223 */ /* 0x180fe20000010057 */
[----:B------:R-:W-:Y:S01]  /*1b60*/  FADD.FTZ R6, R5, -R6 ;  /* 0x8000000605067221 */ /* 0x000fe20000010000 */
[----:B------:R-:W-:Y:S01]  /*1b70*/  FFMA.FTZ R86, R102, R85, R87 ;  /* 0x0000005566567223 */ /* 0x000fe20000010057 */
[----:B------:R-:W-:Y:S01]  /*1b80*/  FADD.FTZ R76, R9, -R76 ;  /* 0x8000004c094c7221 */ /* 0x000fe20000010000 */
[----:B------:R-:W1:Y:S01]  /*1b90*/  @P2 LDC R79, c[0x0][0x40c] ;  /* 0x00010300ff4f2b82 */ /* 0x000e620000000800 */
[C---:B------:R-:W-:Y:S01]  /*1ba0*/  FMUL.FTZ R6, R7.reuse, R6 ;  /* 0x0000000607067220 */ /* 0x040fe20000410000 */
[----:B------:R-:W-:Y:S01]  /*1bb0*/  FADD.FTZ R82, R94, -R75 ;  /* 0x8000004b5e527221 */ /* 0x000fe20000010000 */
[----:B------:R-:W-:Y:S01]  /*1bc0*/  FMUL.FTZ R76, R7, R76 ;  /* 0x0000004c074c7220 */ /* 0x000fe20000410000 */
[----:B------:R-:W-:-:S02]  /*1bd0*/  FADD.FTZ R86, R103, -R86 ;  /* 0x8000005667567221 */ /* 0x000fc40000010000 */
[----:B------:R-:W-:Y:S01]  /*1be0*/  FSEL R72, R6, RZ, P0 ;  /* 0x000000ff06487208 */ /* 0x000fe20000000000 */
[C---:B------:R-:W-:Y:S01]  /*1bf0*/  FMUL.FTZ R82, R7.reuse, R82 ;  /* 0x0000005207527220 */ /* 0x040fe20000410000 */
[----:B------:R-:W2:Y:S01]  /*1c00*/  @P2 LDC R78, c[0x0][0x40c] ;  /* 0x00010300ff4e2b82 */ /* 0x000ea20000000800 */
[----:B------:R-:W-:Y:S02]  /*1c10*/  FMUL.FTZ R86, R7, R86 ;  /* 0x0000005607567220 */ /* 0x000fe40000410000 */
[----:B0-----:R-:W-:Y:S01]  /*1c20*/  @P2 FMUL.FTZ R6, R72, R73 ;  /* 0x0000004948062220 */ /* 0x001fe20000410000 */
[----:B------:R-:W-:-:S04]  /*1c30*/  FFMA.FTZ R73, R93, R85, R87 ;  /* 0x000000555d497223 */ /* 0x000fc80000010057 */
[----:B------:R-:W0:Y:S01]  /*1c40*/  @P2 LDC R77, c[0x0][0x40c] ;  /* 0x00010300ff4d2b82 */ /* 0x000e220000000800 */
[----:B------:R-:W-:Y:S01]  /*1c50*/  @P2 F2FP.F16.F32.PACK_AB R6, RZ, R6 ;  /* 0x00000006ff06223e */ /* 0x000fe200000000ff */
[----:B------:R-:W-:Y:S01]  /*1c60*/  FADD.FTZ R74, R10, -R73 ;  /* 0x800000490a4a7221 */ /* 0x000fe20000010000 */
[----:B------:R-:W-:Y:S02]  /*1c70*/  FFMA.FTZ R73, R97, R85, R87 ;  /* 0x0000005561497223 */ /* 0x000fe40000010057 */
[----:B------:R-:W-:Y:S01]  /*1c80*/  @P2 PRMT R68, R6, 0x7610, R68 ;  /* 0x0000761006442816 */ /* 0x000fe20000000044 */
[----:B------:R-:W-:Y:S02]  /*1c90*/  FMUL.FTZ R74, R7, R74 ;  /* 0x0000004a074a7220 */ /* 0x000fe40000410000 */
[----:B------:R-:W3:Y:S01]  /*1ca0*/  @P2 LDC R6, c[0x0][0x40c] ;  /* 0x00010300ff062b82 */ /* 0x000ee20000000800 */
[----:B------:R-:W-:Y:S02]  /*1cb0*/  FADD.FTZ R80, R96, -R73 ;  /* 0x8000004960507221 */ /* 0x000fe40000010000 */
[----:B------:R-:W-:-:S02]  /*1cc0*/  FSEL R73, R74, RZ, P0 ;  /* 0x000000ff4a497208 */ /* 0x000fc40000000000 */
[----:B------:R-:W-:Y:S01]  /*1cd0*/  FMUL.FTZ R80, R7, R80 ;  /* 0x0000005007507220 */ /* 0x000fe20000410000 */
[----:B------:R-:W-:Y:S02]  /*1ce0*/  FSEL R74, R76, RZ, P0 ;  /* 0x000000ff4c4a7208 */ /* 0x000fe40000000000 */
[----:B------:R-:W-:Y:S01]  /*1cf0*/  FSEL R76, R82, RZ, P0 ;  /* 0x000000ff524c7208 */ /* 0x000fe20000000000 */
[----:B--2---:R-:W-:Y:S01]  /*1d00*/  @P2 FMUL.FTZ R78, R73, R78 ;  /* 0x0000004e494e2220 */ /* 0x004fe20000410000 */
[----:B------:R-:W-:Y:S01]  /*1d10*/  FSEL R75, R80, RZ, P0 ;  /* 0x000000ff504b7208 */ /* 0x000fe20000000000 */
[----:B-1----:R-:W-:Y:S01]  /*1d20*/  @P2 FMUL.FTZ R79, R74, R79 ;  /* 0x0000004f4a4f2220 */ /* 0x002fe20000410000 */
[----:B------:R-:W1:Y:S02]  /*1d30*/  @P2 LDC R80, c[0x0][0x40c] ;  /* 0x00010300ff502b82 */ /* 0x000e640000000800 */
[----:B------:R-:W-:Y:S01]  /*1d40*/  @P2 F2FP.F16.F32.PACK_AB R78, RZ, R78 ;  /* 0x0000004eff4e223e */ /* 0x000fe200000000ff */
[----:B0-----:R-:W-:Y:S01]  /*1d50*/  @P2 FMUL.FTZ R77, R76, R77 ;  /* 0x0000004d4c4d2220 */ /* 0x001fe20000410000 */
[----:B------:R-:W-:-:S02]  /*1d60*/  @P2 F2FP.F16.F32.PACK_AB R79, RZ, R79 ;  /* 0x0000004fff4f223e */ /* 0x000fc400000000ff */
[----:B------:R-:W-:Y:S01]  /*1d70*/  @P2 PRMT R68, R68, 0x5410, R78 ;  /* 0x0000541044442816 */ /* 0x000fe2000000004e */
[----:B------:R-:W-:Y:S01]  /*1d80*/  FFMA.FTZ R78, R101, R85, R87 ;  /* 0x00000055654e7223 */ /* 0x000fe20000010057 */
[----:B------:R-:W0:Y:S01]  /*1d90*/  @P2 LDC R81, c[0x0][0x40c] ;  /* 0x00010300ff512b82 */ /* 0x000e220000000800 */
[----:B------:R-:W-:Y:S02]  /*1da0*/  @P2 PRMT R69, R79, 0x7610, R69 ;  /* 0x000076104f452816 */ /* 0x000fe40000000045 */
[----:B------:R-:W-:Y:S01]  /*1db0*/  FADD.FTZ R78, R99, -R78 ;  /* 0x8000004e634e7221 */ /* 0x000fe20000010000 */
[----:B---3--:R-:W-:-:S03]  /*1dc0*/  @P2 FMUL.FTZ R6, R75, R6 ;  /* 0x000000064b062220 */ /* 0x008fc60000410000 */
[----:B------:R-:W-:Y:S02]  /*1dd0*/  FMUL.FTZ R78, R7, R78 ;  /* 0x0000004e074e7220 */ /* 0x000fe40000410000 */
[----:B------:R-:W-:Y:S02]  /*1de0*/  @P2 F2FP.F16.F32.PACK_AB R79, RZ, R6 ;  /* 0x00000006ff4f223e */ /* 0x000fe400000000ff */
[----:B------:R-:W-:Y:S01]  /*1df0*/  @P2 F2FP.F16.F32.PACK_AB R6, RZ, R77 ;  /* 0x0000004dff06223e */ /* 0x000fe200000000ff */
[----:B------:R-:W-:Y:S01]  /*1e00*/  FFMA.FTZ R77, R100, R85, R87 ;  /* 0x00000055644d7223 */ /* 0x000fe20000010057 */
[----:B------:R-:W-:Y:S02]  /*1e10*/  @P2 PRMT R69, R69, 0x5410, R79 ;  /* 0x0000541045452816 */ /* 0x000fe4000000004f */
[----:B------:R-:W-:Y:S01]  /*1e20*/  @P2 PRMT R70, R6, 0x7610, R70 ;  /* 0x0000761006462816 */ /* 0x000fe20000000046 */
[----:B------:R-:W-:Y:S01]  /*1e30*/  FADD.FTZ R82, R98, -R77 ;  /* 0x8000004d62527221 */ /* 0x000fe20000010000 */
[----:B------:R-:W-:-:S02]  /*1e40*/  FSEL R77, R78, RZ, P0 ;  /* 0x000000ff4e4d7208 */ /* 0x000fc40000000000 */
[----:B------:R-:W-:Y:S01]  /*1e50*/  FSEL R79, R86, RZ, P0 ;  /* 0x000000ff564f7208 */ /* 0x000fe20000000000 */
[----:B------:R-:W-:Y:S02]  /*1e60*/  FMUL.FTZ R82, R7, R82 ;  /* 0x0000005207527220 */ /* 0x000fe40000410000 */
[----:B-1----:R-:W-:-:S03]  /*1e70*/  @P2 FMUL.FTZ R80, R77, R80 ;  /* 0x000000504d502220 */ /* 0x002fc60000410000 */
[----:B------:R-:W-:Y:S02]  /*1e80*/  FSEL R78, R82, RZ, P0 ;  /* 0x000000ff524e7208 */ /* 0x000fe40000000000 */
[----:B------:R-:W-:-:S03]  /*1e90*/  @P2 F2FP.F16.F32.PACK_AB R80, RZ, R80 ;  /* 0x00000050ff50223e */ /* 0x000fc600000000ff */
[----:B0-----:R-:W-:Y:S01]  /*1ea0*/  @P2 FMUL.FTZ R81, R78, R81 ;  /* 0x000000514e512220 */ /* 0x001fe20000410000 */
        /* <DEDUP_REMOVED lines=8> */
.L_x_6369:
[----:B------:R-:W-:Y:S02]  /*1f30*/  MOV R83, UR20 ;  /* 0x0000001400537c02 */ /* 0x000fe40008000f00 */
[----:B------:R-:W-:Y:S02]  /*1f40*/  MOV R84, UR21 ;  /* 0x0000001500547c02 */ /* 0x000fe40008000f00 */
[----:B------:R-:W-:-:S04]  /*1f50*/  ISETP.NE.U32.AND P0, PT, R83, RZ, PT ;  /* 0x000000ff5300720c */ /* 0x000fc80003f05070 */
[----:B------:R-:W-:-:S13]  /*1f60*/  ISETP.NE.AND.EX P0, PT, R84, RZ, PT, P0 ;  /* 0x000000ff5400720c */ /* 0x000fda0003f05300 */
[----:B------:R-:W-:Y:S05]  /*1f70*/  @P0 BRA `(.L_x_6386) ;  /* 0x0000000400040947 */ /* 0x000fea0003800000 */
[----:B------:R-:W0:Y:S01]  /*1f80*/  @P2 LDC R117, c[0x0][0x40c] ;  /* 0x00010300ff752b82 */ /* 0x000e220000000800 */
[-CC-:B------:R-:W-:Y:S01]  /*1f90*/  @P1 FFMA.FTZ R6, R0, R85.reuse, R87.reuse ;  /* 0x0000005500061223 */ /* 0x180fe20000010057 */
[-CC-:B------:R-:W-:Y:S01]  /*1fa0*/  @P1 FFMA.FTZ R81, R93, R85.reuse, R87.reuse ;  /* 0x000000555d511223 */ /* 0x180fe20000010057 */
[----:B------:R-:W-:Y:S01]  /*1fb0*/  MOV R82, R52 ;  /* 0x0000003400527202 */ /* 0x000fe20000000f00 */
[----:B------:R-:W-:Y:S01]  /*1fc0*/  @P1 FFMA.FTZ R121, R97, R85, R87 ;  /* 0x0000005561791223 */ /* 0x000fe20000010057 */
[----:B------:R-:W-:Y:S01]  /*1fd0*/  @P1 FADD.FTZ R6, R5, -R6 ;  /* 0x8000000605061221 */ /* 0x000fe20000010000 */
[----:B------:R-:W-:Y:S02]  /*1fe0*/  MOV R86, R53 ;  /* 0x0000003500567202 */ /* 0x000fe40000000f00 */
[----:B------:R-:W1:Y:S01]  /*1ff0*/  @P2 LDC R119, c[0x0][0x40c] ;  /* 0x00010300ff772b82 */ /* 0x000e620000000800 */
[----:B------:R-:W-:Y:S01]  /*2000*/  @P1 FFMA.FTZ R82, R7, R6, R52 ;  /* 0x0000000607521223 */ /* 0x000fe20000010034 */
[----:B------:R-:W-:Y:S01]  /*2010*/  @P1 FADD.FTZ R6, R10, -R81 ;  /* 0x800000510a061221 */ /* 0x000fe20000010000 */
[----:B------:R-:W-:-:S02]  /*2020*/  MOV R81, R54 ;  /* 0x0000003600517202 */ /* 0x000fc40000000f00 */
[----:B------:R-:W-:Y:S01]  /*2030*/  MOV R80, R55 ;  /* 0x0000003700507202 */ /* 0x000fe20000000f00 */
[----:B------:R-:W-:Y:S01]  /*2040*/  @P1 FFMA.FTZ R86, R7, R6, R53 ;  /* 0x0000000607561223 */ /* 0x000fe20000010035 */
[----:B------:R-:W-:Y:S01]  /*2050*/  @P1 FFMA.FTZ R6, R92, R85, R87 ;  /* 0x000000555c061223 */ /* 0x000fe20000010057 */
[----:B------:R-:W2:Y:S03]  /*2060*/  @P2 LDC R116, c[0x0][0x40c] ;  /* 0x00010300ff742b82 */ /* 0x000ea60000000800 */
[----:B------:R-:W-:-:S04]  /*2070*/  @P1 FADD.FTZ R6, R9, -R6 ;  /* 0x8000000609061221 */ /* 0x000fc80000010000 */
[----:B------:R-:W-:Y:S01]  /*2080*/  @P1 FFMA.FTZ R81, R7, R6, R54 ;  /* 0x0000000607511223 */ /* 0x000fe20000010036 */
[----:B0-----:R-:W-:Y:S01]  /*2090*/  @P2 FMUL.FTZ R117, R82, R117 ;  /* 0x0000007552752220 */ /* 0x001fe20000410000 */
[-C--:B------:R-:W-:Y:S01]  /*20a0*/  @P1 FFMA.FTZ R82, R101, R85.reuse, R87 ;  /* 0x0000005565521223 */ /* 0x080fe20000010057 */
[----:B------:R-:W-:Y:S01]  /*20b0*/  @P1 FADD.FTZ R6, R96, -R121 ;  /* 0x8000007960061221 */ /* 0x000fe20000010000 */
[----:B------:R-:W-:Y:S02]  /*20c0*/  @P1 FFMA.FTZ R121, R95, R85, R87 ;  /* 0x000000555f791223 */ /* 0x000fe40000010057 */
[----:B------:R-:W-:Y:S01]  /*20d0*/  @P2 F2FP.F16.F32.PACK_AB R117, RZ, R117 ;  /* 0x00000075ff75223e */ /* 0x000fe200000000ff */
[----:B------:R-:W-:Y:S01]  /*20e0*/  @P1 FADD.FTZ R118, R99, -R82 ;  /* 0x8000005263761221 */ /* 0x000fe20000010000 */
[----:B------:R-:W-:Y:S01]  /*20f0*/  @P1 FADD.FTZ R121, R94, -R121 ;  /* 0x800000795e791221 */ /* 0x000fe20000010000 */
[----:B-1----:R-:W-:Y:S01]  /*2100*/  @P2 FMUL.FTZ R86, R86, R119 ;  /* 0x0000007756562220 */ /* 0x002fe20000410000 */
[----:B------:R-:W-:Y:S01]  /*2110*/  @P1 FFMA.FTZ R119, R100, R85, R87 ;  /* 0x0000005564771223 */ /* 0x000fe20000010057 */
[----:B------:R-:W-:Y:S01]  /*2120*/  MOV R82, R57 ;  /* 0x0000003900527202 */ /* 0x000fe20000000f00 */
[----:B------:R-:W-:Y:S01]  /*2130*/  @P1 FFMA.FTZ R82, R7, R118, R57 ;  /* 0x0000007607521223 */ /* 0x000fe20000010039 */
[----:B------:R-:W-:Y:S01]  /*2140*/  @P2 PRMT R68, R117, 0x7610, R68 ;  /* 0x0000761075442816 */ /* 0x000fe20000000044 */
[----:B------:R-:W-:Y:S01]  /*2150*/  @P1 FADD.FTZ R119, R98, -R119 ;  /* 0x8000007762771221 */ /* 0x000fe20000010000 */
[----:B------:R-:W-:Y:S01]  /*2160*/  @P2 F2FP.F16.F32.PACK_AB R118, RZ, R86 ;  /* 0x00000056ff76223e */ /* 0x000fe200000000ff */
[----:B------:R-:W0:Y:S01]  /*2170*/  @P2 LDC R117, c[0x0][0x40c] ;  /* 0x00010300ff752b82 */ /* 0x000e220000000800 */
[----:B------:R-:W-:Y:S01]  /*2180*/  @P1 FFMA.FTZ R80, R7, R6, R55 ;  /* 0x0000000607501223 */ /* 0x000fe20000010037 */
[----:B------:R-:W-:Y:S01]  /*2190*/  MOV R86, R58 ;  /* 0x0000003a00567202 */ /* 0x000fe20000000f00 */
[----:B--2---:R-:W-:Y:S01]  /*21a0*/  @P2 FMUL.FTZ R116, R81, R116 ;  /* 0x0000007451742220 */ /* 0x004fe20000410000 */
[----:B------:R-:W-:Y:S01]  /*21b0*/  MOV R6, R56 ;  /* 0x0000003800067202 */ /* 0x000fe20000000f00 */
[C---:B------:R-:W-:Y:S01]  /*21c0*/  @P1 FFMA.FTZ R86, R7.reuse, R119, R58 ;  /* 0x0000007707561223 */ /* 0x040fe2000001003a */
[----:B------:R-:W-:Y:S01]  /*21d0*/  @P1 FFMA.FTZ R6, R7, R121, R56 ;  /* 0x0000007907061223 */ /* 0x000fe20000010038 */
[----:B------:R-:W-:Y:S01]  /*21e0*/  @P2 PRMT R68, R68, 0x5410, R118 ;  /* 0x0000541044442816 */ /* 0x000fe20000000076 */
[----:B------:R-:W1:Y:S01]  /*21f0*/  @P2 LDC R81, c[0x0][0x40c] ;  /* 0x00010300ff512b82 */ /* 0x000e620000000800 */
[----:B------:R-:W-:-:S04]  /*2200*/  @P2 F2FP.F16.F32.PACK_AB R116, RZ, R116 ;  /* 0x00000074ff74223e */ /* 0x000fc800000000ff */
[----:B------:R-:W-:-:S03]  /*2210*/  @P2 PRMT R69, R116, 0x7610, R69 ;  /* 0x0000761074452816 */ /* 0x000fc60000000045 */
[----:B------:R-:W2:Y:S08]  /*2220*/  @P2 LDC R119, c[0x0][0x40c] ;  /* 0x00010300ff772b82 */ /* 0x000eb00000000800 */
[----:B------:R-:W3:Y:S01]  /*2230*/  @P2 LDC R121, c[0x0][0x40c] ;  /* 0x00010300ff792b82 */ /* 0x000ee20000000800 */
[----:B0-----:R-:W-:-:S05]  /*2240*/  @P2 FMUL.FTZ R6, R6, R117 ;  /* 0x0000007506062220 */ /* 0x001fca0000410000 */
[----:B------:R-:W-:Y:S01]  /*2250*/  @P2 F2FP.F16.F32.PACK_AB R6, RZ, R6 ;  /* 0x00000006ff06223e */ /* 0x000fe200000000ff */
[----:B-1----:R-:W-:-:S03]  /*2260*/  @P2 FMUL.FTZ R80, R80, R81 ;  /* 0x0000005150502220 */ /* 0x002fc60000410000 */
[----:B------:R-:W-:Y:S02]  /*2270*/  @P2 PRMT R70, R6, 0x7610, R70 ;  /* 0x0000761006462816 */ /* 0x000fe40000000046 */
[----:B------:R-:W-:Y:S01]  /*2280*/  @P2 F2FP.F16.F32.PACK_AB R80, RZ, R80 ;  /* 0x00000050ff50223e */ /* 0x000fe200000000ff */
[----:B--2---:R-:W-:-:S03]  /*2290*/  @P2 FMUL.FTZ R81, R82, R119 ;  /* 0x0000007752512220 */ /* 0x004fc60000410000 */
        /* <DEDUP_REMOVED lines=8> */
[----:B------:R-:W-:-:S03]  /*2320*/  MOV R6, R59 ;  /* 0x0000003b00067202 */ /* 0x000fc60000000f00 */
[----:B------:R-:W-:-:S04]  /*2330*/  @P1 FADD.FTZ R80, R103, -R80 ;  /* 0x8000005067501221 */ /* 0x000fc80000010000 */
[----:B------:R-:W-:-:S04]  /*2340*/  @P1 FFMA.FTZ R6, R7, R80, R59 ;  /* 0x0000005007061223 */ /* 0x000fc8000001003b */
[----:B------:R-:W-:-:S05]  /*2350*/  FMUL.FTZ R6, R6, UR14 ;  /* 0x0000000e06067c20 */ /* 0x000fca0008410000 */
[----:B------:R-:W-:-:S04]  /*2360*/  F2FP.F16.F32.PACK_AB R6, RZ, R6 ;  /* 0x00000006ff06723e */ /* 0x000fc800000000ff */
[----:B------:R-:W-:Y:S01]  /*2370*/  PRMT R71, R71, 0x5410, R6 ;  /* 0x0000541047477816 */ /* 0x000fe20000000006 */
[----:B------:R-:W-:Y:S06]  /*2380*/  BRA `(.L_x_6385) ;  /* 0x0000000400007947 */ /* 0x000fec0003800000 */
.L_x_6386:
        /* <DEDUP_REMOVED lines=10> */
[----:B------:R-:W-:Y:S01]  /*2430*/  @P1 FFMA.FTZ R78, R7, R73, R58 ;  /* 0x00000049074e1223 */ /* 0x000fe2000001003a */
[--C-:B------:R-:W-:Y:S01]  /*2440*/  @P1 FFMA.FTZ R6, R0, R85, R87.reuse ;  /* 0x0000005500061223 */ /* 0x100fe20000010057 */
[----:B------:R-:W-:Y:S01]  /*2450*/  MOV R73, R53 ;  /* 0x0000003500497202 */ /* 0x000fe20000000f00 */
[----:B------:R-:W-:Y:S01]  /*2460*/  @P1 FFMA.FTZ R76, R92, R85, R87 ;  /* 0x000000555c4c1223 */ /* 0x000fe20000010057 */
[----:B------:R-:W-:Y:S01]  /*2470*/  MOV R74, R54 ;  /* 0x00000036004a7202 */ /* 0x000fe20000000f00 */
[----:B------:R-:W-:Y:S01]  /*2480*/  @P1 FADD.FTZ R6, R5, -R6 ;  /* 0x8000000605061221 */ /* 0x000fe20000010000 */
[----:B------:R-:W2:Y:S01]  /*2490*/  @P2 LDC R121, c[0x0][0x40c] ;  /* 0x00010300ff792b82 */ /* 0x000ea20000000800 */
[----:B------:R-:W-:Y:S01]  /*24a0*/  @P1 FADD.FTZ R77, R9, -R76 ;  /* 0x8000004c094d1221 */ /* 0x000fe20000010000 */
[----:B------:R-:W-:-:S03]  /*24b0*/  MOV R76, R56 ;  /* 0x00000038004c7202 */ /* 0x000fc60000000f00 */
[----:B------:R-:W-:Y:S01]  /*24c0*/  @P1 FFMA.FTZ R74, R7, R77, R54 ;  /* 0x0000004d074a1223 */ /* 0x000fe20000010036 */
[--C-:B------:R-:W-:Y:S01]  /*24d0*/  @P1 FFMA.FTZ R77, R95, R85, R87.reuse ;  /* 0x000000555f4d1223 */ /* 0x100fe20000010057 */
[----:B0-----:R-:W-:Y:S01]  /*24e0*/  @P2 FMUL.FTZ R80, R78, R75 ;  /* 0x0000004b4e502220 */ /* 0x001fe20000410000 */
[----:B------:R-:W-:Y:S01]  /*24f0*/  @P1 FFMA.FTZ R75, R93, R85, R87 ;  /* 0x000000555d4b1223 */ /* 0x000fe20000010057 */
[----:B------:R-:W0:Y:S01]  /*2500*/  @P2 LDC R119, c[0x0][0x40c] ;  /* 0x00010300ff772b82 */ /* 0x000e220000000800 */
[----:B------:R-:W-:Y:S02]  /*2510*/  @P1 FADD.FTZ R77, R94, -R77 ;  /* 0x8000004d5e4d1221 */ /* 0x000fe40000010000 */
[----:B------:R-:W-:Y:S02]  /*2520*/  @P2 F2FP.F16.F32.PACK_AB R80, RZ, R80 ;  /* 0x00000050ff50223e */ /* 0x000fe400000000ff */
[----:B------:R-:W-:Y:S01]  /*2530*/  @P1 FFMA.FTZ R76, R7, R77, R56 ;  /* 0x0000004d074c1223 */ /* 0x000fe20000010038 */
[----:B-1----:R-:W-:Y:S01]  /*2540*/  @P2 FMUL.FTZ R81, R79, R72 ;  /* 0x000000484f512220 */ /* 0x002fe20000410000 */
[----:B------:R-:W-:Y:S01]  /*2550*/  MOV R72, R52 ;  /* 0x0000003400487202 */ /* 0x000fe20000000f00 */
[----:B------:R-:W-:Y:S01]  /*2560*/  @P1 FFMA.FTZ R72, R7, R6, R52 ;  /* 0x0000000607481223 */ /* 0x000fe20000010034 */
[----:B------:R-:W-:Y:S01]  /*2570*/  @P1 FADD.FTZ R6, R10, -R75 ;  /* 0x8000004b0a061221 */ /* 0x000fe20000010000 */
[----:B------:R-:W1:Y:S01]  /*2580*/  @P2 LDC R116, c[0x0][0x40c] ;  /* 0x00010300ff742b82 */ /* 0x000e620000000800 */
[----:B------:R-:W-:-:S02]  /*2590*/  MOV R75, R55 ;  /* 0x00000037004b7202 */ /* 0x000fc40000000f00 */
[C---:B------:R-:W-:Y:S01]  /*25a0*/  @P1 FFMA.FTZ R73, R7.reuse, R6, R53 ;  /* 0x0000000607491223 */ /* 0x040fe20000010035 */
[----:B------:R-:W-:Y:S01]  /*25b0*/  @P1 FADD.FTZ R6, R96, -R117 ;  /* 0x8000007560061221 */ /* 0x000fe20000010000 */
[----:B------:R-:W-:Y:S02]  /*25c0*/  MOV R77, R57 ;  /* 0x00000039004d7202 */ /* 0x000fe40000000f00 */
[----:B------:R-:W-:Y:S01]  /*25d0*/  @P2 PRMT R71, R80, 0x7610, R71 ;  /* 0x0000761050472816 */ /* 0x000fe20000000047 */
[----:B------:R-:W3:Y:S01]  /*25e0*/  @P2 LDC R117, c[0x0][0x40c] ;  /* 0x00010300ff752b82 */ /* 0x000ee20000000800 */
[----:B------:R-:W-:Y:S01]  /*25f0*/  @P1 FFMA.FTZ R75, R7, R6, R55 ;  /* 0x00000006074b1223 */ /* 0x000fe20000010037 */
[----:B------:R-:W-:Y:S01]  /*2600*/  @P1 FFMA.FTZ R6, R101, R85, R87 ;  /* 0x0000005565061223 */ /* 0x000fe20000010057 */
[----:B------:R-:W-:-:S03]  /*2610*/  @P2 F2FP.F16.F32.PACK_AB R81, RZ, R81 ;  /* 0x00000051ff51223e */ /* 0x000fc600000000ff */
[----:B------:R-:W-:Y:S01]  /*2620*/  @P1 FADD.FTZ R6, R99, -R6 ;  /* 0x8000000663061221 */ /* 0x000fe20000010000 */
[----:B0-----:R-:W-:Y:S01]  /*2630*/  @P2 FMUL.FTZ R119, R74, R119 ;  /* 0x000000774a772220 */ /* 0x001fe20000410000 */
[----:B------:R-:W0:Y:S01]  /*2640*/  @P2 LDC R86, c[0x0][0x40c] ;  /* 0x00010300ff562b82 */ /* 0x000e220000000800 */
[----:B------:R-:W-:Y:S01]  /*2650*/  @P2 PRMT R71, R71, 0x5410, R81 ;  /* 0x0000541047472816 */ /* 0x000fe20000000051 */
[----:B------:R-:W-:Y:S01]  /*2660*/  @P1 FFMA.FTZ R77, R7, R6, R57 ;  /* 0x00000006074d1223 */ /* 0x000fe20000010039 */
[----:B--2---:R-:W-:Y:S01]  /*2670*/  @P2 FMUL.FTZ R6, R72, R121 ;  /* 0x0000007948062220 */ /* 0x004fe20000410000 */
[----:B------:R-:W-:-:S04]  /*2680*/  @P2 F2FP.F16.F32.PACK_AB R119, RZ, R119 ;  /* 0x00000077ff77223e */ /* 0x000fc800000000ff */
[----:B------:R-:W2:Y:S01]  /*2690*/  @P2 LDC R82, c[0x0][0x40c] ;  /* 0x00010300ff522b82 */ /* 0x000ea20000000800 */
[----:B-1----:R-:W-:Y:S01]  /*26a0*/  @P2 FMUL.FTZ R116, R73, R116 ;  /* 0x0000007449742220 */ /* 0x002fe20000410000 */
[----:B------:R-:W-:Y:S02]  /*26b0*/  @P2 F2FP.F16.F32.PACK_AB R6, RZ, R6 ;  /* 0x00000006ff06223e */ /* 0x000fe400000000ff */
[----:B------:R-:W-:Y:S02]  /*26c0*/  @P2 PRMT R69, R119, 0x7610, R69 ;  /* 0x0000761077452816 */ /* 0x000fe40000000045 */
[----:B------:R-:W-:Y:S01]  /*26d0*/  @P2 F2FP.F16.F32.PACK_AB R80, RZ, R116 ;  /* 0x00000074ff50223e */ /* 0x000fe200000000ff */
[----:B---3--:R-:W-:Y:S01]  /*26e0*/  @P2 FMUL.FTZ R117, R76, R117 ;  /* 0x000000754c752220 */ /* 0x008fe20000410000 */
[----:B------:R-:W-:-:S04]  /*26f0*/  @P2 PRMT R68, R6, 0x7610, R68 ;  /* 0x0000761006442816 */ /* 0x000fc80000000044 */
[----:B------:R-:W-:Y:S02]  /*2700*/  @P2 F2FP.F16.F32.PACK_AB R117, RZ, R117 ;  /* 0x00000075ff75223e */ /* 0x000fe400000000ff */
[----:B------:R-:W-:Y:S01]  /*2710*/  @P2 PRMT R68, R68, 0x5410, R80 ;  /* 0x0000541044442816 */ /* 0x000fe20000000050 */
[----:B0-----:R-:W-:Y:S01]  /*2720*/  @P2 FMUL.FTZ R86, R75, R86 ;  /* 0x000000564b562220 */ /* 0x001fe20000410000 */
[----:B------:R-:W-:-:S04]  /*2730*/  @P2 PRMT R70, R117, 0x7610, R70 ;  /* 0x0000761075462816 */ /* 0x000fc80000000046 */
[----:B------:R-:W-:Y:S01]  /*2740*/  @P2 F2FP.F16.F32.PACK_AB R86, RZ, R86 ;  /* 0x00000056ff56223e */ /* 0x000fe200000000ff */
[----:B--2---:R-:W-:-:S03]  /*2750*/  @P2 FMUL.FTZ R82, R77, R82 ;  /* 0x000000524d522220 */ /* 0x004fc60000410000 */
[----:B------:R-:W-:Y:S02]  /*2760*/  @P2 PRMT R69, R69, 0x5410, R86 ;  /* 0x0000541045452816 */ /* 0x000fe40000000056 */
[----:B------:R-:W-:-:S04]  /*2770*/  @P2 F2FP.F16.F32.PACK_AB R82, RZ, R82 ;  /* 0x00000052ff52223e */ /* 0x000fc800000000ff */
[----:B------:R-:W-:-:S07]  /*2780*/  @P2 PRMT R70, R70, 0x5410, R82 ;  /* 0x0000541046462816 */ /* 0x000fce0000000052 */
.L_x_6385:
[----:B------:R-:W-:Y:S05]  /*2790*/  BSYNC.RECONVERGENT B1 ;  /* 0x0000000000017941 */ /* 0x000fea0003800200 */
.L_x_6368:
        /* <DEDUP_REMOVED lines=11> */
.L_x_6367:
[----:B------:R-:W-:Y:S05]  /*2850*/  BSYNC.RECONVERGENT B2 ;  /* 0x0000000000027941 */ /* 0x000fea0003800200 */
.L_x_6366:
        /* <DEDUP_REMOVED lines=12> */
[----:B0-----:R-:W0:Y:S01]  /*2920*/  @P2 LDC R76, c[0x0][0x40c] ;  /* 0x00010300ff4c2b82 */ /* 0x001e220000000800 */
[--C-:B------:R-:W-:Y:S01]  /*2930*/  @P1 FFMA.FTZ R6, R88, R85, R87.reuse ;  /* 0x0000005558061223 */ /* 0x100fe20000010057 */
[----:B------:R-:W-:Y:S01]  /*2940*/  MOV R73, R61 ;  /* 0x0000003d00497202 */ /* 0x000fe20000000f00 */
[----:B------:R-:W-:Y:S01]  /*2950*/  @P1 FADD.FTZ R8, R91, -R8 ;  /* 0x800000085b081221 */ /* 0x000fe20000010000 */
[----:B------:R-:W-:Y:S01]  /*2960*/  MOV R72, R60 ;  /* 0x0000003c00487202 */ /* 0x000fe20000000f00 */
[----:B------:R-:W-:Y:S01]  /*2970*/  @P1 FADD.FTZ R6, R89, -R6 ;  /* 0x8000000659061221 */ /* 0x000fe20000010000 */
[-C--:B------:R-:W-:Y:S01]  /*2980*/  @P1 FFMA.FTZ R78, R104, R85.reuse, R87 ;  /* 0x00000055684e1223 */ /* 0x080fe20000010057 */
[C---:B------:R-:W-:Y:S01]  /*2990*/  @P1 FFMA.FTZ R73, R7.reuse, R8, R61 ;  /* 0x0000000807491223 */ /* 0x040fe2000001003d */
[----:B------:R-:W1:Y:S01]  /*29a0*/  @P2 LDC R75, c[0x0][0x40c] ;  /* 0x00010300ff4b2b82 */ /* 0x000e620000000800 */
[-CC-:B------:R-:W-:Y:S01]  /*29b0*/  @P1 FFMA.FTZ R8, R114, R85.reuse, R87.reuse ;  /* 0x0000005572081223 */ /* 0x180fe20000010057 */
[----:B------:R-:W-:Y:S01]  /*29c0*/  @P1 FFMA.FTZ R72, R7, R6, R60 ;  /* 0x0000000607481223 */ /* 0x000fe2000001003c */
[-CC-:B------:R-:W-:Y:S01]  /*29d0*/  @P1 FFMA.FTZ R84, R106, R85.reuse, R87.reuse ;  /* 0x000000556a541223 */ /* 0x180fe20000010057 */
[-CC-:B------:R-:W-:Y:S01]  /*29e0*/  @P1 FFMA.FTZ R86, R108, R85.reuse, R87.reuse ;  /* 0x000000556c561223 */ /* 0x180fe20000010057 */
[----:B------:R-:W-:Y:S01]  /*29f0*/  @P1 FADD.FTZ R74, R115, -R8 ;  /* 0x80000008734a1221 */ /* 0x000fe20000010000 */
[-CC-:B------:R-:W-:Y:S01]  /*2a00*/  @P1 FFMA.FTZ R6, R110, R85.reuse, R87.reuse ;  /* 0x000000556e061223 */ /* 0x180fe20000010057 */
[----:B------:R-:W-:Y:S01]  /*2a10*/  @P1 FFMA.FTZ R8, R112, R85, R87 ;  /* 0x0000005570081223 */ /* 0x000fe20000010057 */
[----:B------:R-:W2:Y:S01]  /*2a20*/  @P2 LDC R117, c[0x0][0x40c] ;  /* 0x00010300ff752b82 */ /* 0x000ea20000000800 */
[----:B------:R-:W-:Y:S01]  /*2a30*/  @P1 FADD.FTZ R78, R105, -R78 ;  /* 0x8000004e694e1221 */ /* 0x000fe20000010000 */
[----:B------:R-:W-:Y:S01]  /*2a40*/  @P1 FADD.FTZ R77, R109, -R86 ;  /* 0x800000566d4d1221 */ /* 0x000fe20000010000 */
[----:B------:R-:W-:Y:S01]  /*2a50*/  MOV R79, R67 ;  /* 0x00000043004f7202 */ /* 0x000fe20000000f00 */
[----:B------:R-:W-:Y:S01]  /*2a60*/  @P1 FFMA.FTZ R79, R7, R74, R67 ;  /* 0x0000004a074f1223 */ /* 0x000fe20000010043 */
[----:B------:R-:W-:Y:S01]  /*2a70*/  MOV R74, R62 ;  /* 0x0000003e004a7202 */ /* 0x000fe20000000f00 */
[----:B------:R-:W-:Y:S01]  /*2a80*/  @P1 FADD.FTZ R6, R111, -R6 ;  /* 0x800000066f061221 */ /* 0x000fe20000010000 */
[----:B------:R-:W-:Y:S01]  /*2a90*/  @P1 FFMA.FTZ R74, R7, R78, R62 ;  /* 0x0000004e074a1223 */ /* 0x000fe2000001003e */
[----:B------:R-:W3:Y:S01]  /*2aa0*/  @P2 LDC R87, c[0x0][0x40c] ;  /* 0x00010300ff572b82 */ /* 0x000ee20000000800 */
[----:B0-----:R-:W-:Y:S01]  /*2ab0*/  @P2 FMUL.FTZ R76, R73, R76 ;  /* 0x0000004c494c2220 */ /* 0x001fe20000410000 */
[----:B------:R-:W-:Y:S01]  /*2ac0*/  @P1 FADD.FTZ R84, R107, -R84 ;  /* 0x800000546b541221 */ /* 0x000fe20000010000 */
[----:B------:R-:W-:Y:S01]  /*2ad0*/  @P1 FADD.FTZ R85, R113, -R8 ;  /* 0x8000000871551221 */ /* 0x000fe20000010000 */
[----:B------:R-:W-:-:S02]  /*2ae0*/  MOV R78, R66 ;  /* 0x00000042004e7202 */ /* 0x000fc40000000f00 */
[----:B------:R-:W-:Y:S01]  /*2af0*/  @P2 F2FP.F16.F32.PACK_AB R83, RZ, R76 ;  /* 0x0000004cff53223e */ /* 0x000fe200000000ff */
[C---:B------:R-:W-:Y:S01]  /*2b00*/  @P1 FFMA.FTZ R78, R7.reuse, R85, R66 ;  /* 0x00000055074e1223 */ /* 0x040fe20000010042 */
[----:B------:R-:W0:Y:S01]  /*2b10*/  @P2 LDC R116, c[0x0][0x40c] ;  /* 0x00010300ff742b82 */ /* 0x000e220000000800 */
[----:B-1----:R-:W-:Y:S01]  /*2b20*/  @P2 FMUL.FTZ R75, R72, R75 ;  /* 0x0000004b484b2220 */ /* 0x002fe20000410000 */
[----:B------:R-:W-:Y:S01]  /*2b30*/  MOV R76, R64 ;  /* 0x00000040004c7202 */ /* 0x000fe20000000f00 */
[C---:B------:R-:W-:Y:S01]  /*2b40*/  @P1 FFMA.FTZ R76, R7.reuse, R77, R64 ;  /* 0x0000004d074c1223 */ /* 0x040fe20000010040 */
[----:B------:R-:W-:Y:S01]  /*2b50*/  MOV R77, R65 ;  /* 0x00000041004d7202 */ /* 0x000fe20000000f00 */
[C---:B------:R-:W-:Y:S01]  /*2b60*/  @P1 FFMA.FTZ R77, R7.reuse, R6, R65 ;  /* 0x00000006074d1223 */ /* 0x040fe20000010041 */
[----:B------:R-:W-:Y:S02]  /*2b70*/  @P2 F2FP.F16.F32.PACK_AB R82, RZ, R75 ;  /* 0x0000004bff52223e */ /* 0x000fe400000000ff */
[----:B------:R-:W1:Y:S01]  /*2b80*/  @P2 LDC R80, c[0x0][0x40c] ;  /* 0x00010300ff502b82 */ /* 0x000e620000000800 */
[----:B------:R-:W-:Y:S01]  /*2b90*/  MOV R75, R63 ;  /* 0x0000003f004b7202 */ /* 0x000fe20000000f00 */
[----:B------:R-:W-:Y:S01]  /*2ba0*/  @P1 FFMA.FTZ R75, R7, R84, R63 ;  /* 0x00000054074b1223 */ /* 0x000fe2000001003f */
[----:B--2---:R-:W-:Y:S01]  /*2bb0*/  @P2 FMUL.FTZ R8, R76, R117 ;  /* 0x000000754c082220 */ /* 0x004fe20000410000 */
[----:B------:R-:W-:-:S04]  /*2bc0*/  @P2 PRMT R68, R82, 0x7610, R68 ;  /* 0x0000761052442816 */ /* 0x000fc80000000044 */
[----:B------:R-:W2:Y:S01]  /*2bd0*/  @P2 LDC R81, c[0x0][0x40c] ;  /* 0x00010300ff512b82 */ /* 0x000ea20000000800 */
[----:B---3--:R-:W-:Y:S01]  /*2be0*/  @P2 FMUL.FTZ R6, R74, R87 ;  /* 0x000000574a062220 */ /* 0x008fe20000410000 */
[----:B------:R-:W-:Y:S02]  /*2bf0*/  @P2 F2FP.F16.F32.PACK_AB R8, RZ, R8 ;  /* 0x00000008ff08223e */ /* 0x000fe400000000ff */
[----:B------:R-:W-:Y:S02]  /*2c00*/  @P2 PRMT R68, R68, 0x5410, R83 ;  /* 0x0000541044442816 */ /* 0x000fe40000000053 */
[----:B------:R-:W-:Y:S01]  /*2c10*/  @P2 F2FP.F16.F32.PACK_AB R6, RZ, R6 ;  /* 0x00000006ff06223e */ /* 0x000fe200000000ff */
[----:B0-----:R-:W-:Y:S01]  /*2c20*/  @P2 FMUL.FTZ R7, R75, R116 ;  /* 0x000000744b072220 */ /* 0x001fe20000410000 */
[----:B------:R-:W-:Y:S02]  /*2c30*/  @P2 PRMT R70, R8, 0x7610, R70 ;  /* 0x0000761008462816 */ /* 0x000fe40000000046 */
[----:B------:R-:W-:-:S02]  /*2c40*/  @P2 PRMT R69, R6, 0x7610, R69 ;  /* 0x0000761006452816 */ /* 0x000fc40000000045 */
        /* <DEDUP_REMOVED lines=13> */
.L_x_6391:
[-CC-:B------:R-:W-:Y:S01]  /*2d20*/  @P1 FFMA.FTZ R6, R88, R85.reuse, R87.reuse ;  /* 0x0000005558061223 */ /* 0x180fe20000010057 */
[-CC-:B------:R-:W-:Y:S01]  /*2d30*/  @P1 FFMA.FTZ R8, R90, R85.reuse, R87.reuse ;  /* 0x000000555a081223 */ /* 0x180fe20000010057 */
[----:B0-----:R-:W-:Y:S01]  /*2d40*/  MOV R80, R60 ;  /* 0x0000003c00507202 */ /* 0x001fe20000000f00 */
[----:B------:R-:W0:Y:S01]  /*2d50*/  @P2 LDC R117, c[0x0][0x40c] ;  /* 0x00010300ff752b82 */ /* 0x000e220000000800 */
[----:B------:R-:W-:Y:S01]  /*2d60*/  @P1 FADD.FTZ R6, R89, -R6 ;  /* 0x8000000659061221 */ /* 0x000fe20000010000 */
[----:B------:R-:W-:Y:S01]  /*2d70*/  @P1 FADD.FTZ R8, R91, -R8 ;  /* 0x800000085b081221 */ /* 0x000fe20000010000 */
[--C-:B------:R-:W-:Y:S01]  /*2d80*/  @P1 FFMA.FTZ R82, R106, R85, R87.reuse ;  /* 0x000000556a521223 */ /* 0x100fe20000010057 */
[----:B------:R-:W-:Y:S01]  /*2d90*/  MOV R83, R61 ;  /* 0x0000003d00537202 */ /* 0x000fe20000000f00 */
[C---:B------:R-:W-:Y:S01]  /*2da0*/  @P1 FFMA.FTZ R80, R7.reuse, R6, R60 ;  /* 0x0000000607501223 */ /* 0x040fe2000001003c */
[-C--:B------:R-:W-:Y:S01]  /*2db0*/  @P1 FFMA.FTZ R6, R104, R85.reuse, R87 ;  /* 0x0000005568061223 */ /* 0x080fe20000010057 */
[----:B------:R-:W-:Y:S01]  /*2dc0*/  @P1 FFMA.FTZ R83, R7, R8, R61 ;  /* 0x0000000807531223 */ /* 0x000fe2000001003d */
[----:B------:R-:W1:Y:S01]  /*2dd0*/  @P2 LDC R116, c[0x0][0x40c] ;  /* 0x00010300ff742b82 */ /* 0x000e620000000800 */
[----:B------:R-:W-:Y:S01]  /*2de0*/  @P1 FADD.FTZ R8, R107, -R82 ;  /* 0x800000526b081221 */ /* 0x000fe20000010000 */
[----:B------:R-:W-:Y:S01]  /*2df0*/  @P1 FADD.FTZ R6, R105, -R6 ;  /* 0x8000000669061221 */ /* 0x000fe20000010000 */
[----:B------:R-:W-:Y:S01]  /*2e00*/  MOV R82, R62 ;  /* 0x0000003e00527202 */ /* 0x000fe20000000f00 */
[--C-:B------:R-:W-:Y:S01]  /*2e10*/  @P1 FFMA.FTZ R118, R112, R85, R87.reuse ;  /* 0x0000005570761223 */ /* 0x100fe20000010057 */
[----:B------:R-:W-:Y:S01]  /*2e20*/  MOV R81, R63 ;  /* 0x0000003f00517202 */ /* 0x000fe20000000f00 */
[C---:B------:R-:W-:Y:S01]  /*2e30*/  @P1 FFMA.FTZ R82, R7.reuse, R6, R62 ;  /* 0x0000000607521223 */ /* 0x040fe2000001003e */
[----:B------:R-:W-:Y:S01]  /*2e40*/  @P1 FFMA.FTZ R6, R108, R85, R87 ;  /* 0x000000556c061223 */ /* 0x000fe20000010057 */
[----:B------:R-:W-:Y:S01]  /*2e50*/  @P1 FFMA.FTZ R81, R7, R8, R63 ;  /* 0x0000000807511223 */ /* 0x000fe2000001003f */
[----:B------:R-:W-:Y:S01]  /*2e60*/  MOV R8, R64 ;  /* 0x0000004000087202 */ /* 0x000fe20000000f00 */
[----:B------:R-:W2:Y:S01]  /*2e70*/  @P2 LDC R121, c[0x0][0x40c] ;  /* 0x00010300ff792b82 */ /* 0x000ea20000000800 */
[----:B------:R-:W-:Y:S01]  /*2e80*/  @P1 FADD.FTZ R6, R109, -R6 ;  /* 0x800000066d061221 */ /* 0x000fe20000010000 */
[----:B------:R-:W-:Y:S01]  /*2e90*/  @P1 FADD.FTZ R118, R113, -R118 ;  /* 0x8000007671761221 */ /* 0x000fe20000010000 */
[----:B------:R-:W-:-:S02]  /*2ea0*/  MOV R119, R66 ;  /* 0x0000004200777202 */ /* 0x000fc40000000f00 */
[C---:B------:R-:W-:Y:S01]  /*2eb0*/  @P1 FFMA.FTZ R8, R7.reuse, R6, R64 ;  /* 0x0000000607081223 */ /* 0x040fe20000010040 */
[----:B------:R-:W-:Y:S01]  /*2ec0*/  @P1 FFMA.FTZ R6, R110, R85, R87 ;  /* 0x000000556e061223 */ /* 0x000fe20000010057 */
[----:B0-----:R-:W-:Y:S01]  /*2ed0*/  @P2 FMUL.FTZ R86, R80, R117 ;  /* 0x0000007550562220 */ /* 0x001fe20000410000 */
[----:B------:R-:W-:Y:S01]  /*2ee0*/  @P1 FFMA.FTZ R119, R7, R118, R66 ;  /* 0x0000007607771223 */ /* 0x000fe20000010042 */
[----:B------:R-:W0:Y:S01]  /*2ef0*/  @P2 LDC R117, c[0x0][0x40c] ;  /* 0x00010300ff752b82 */ /* 0x000e220000000800 */
[----:B------:R-:W-:Y:S01]  /*2f00*/  @P1 FADD.FTZ R84, R111, -R6 ;  /* 0x800000066f541221 */ /* 0x000fe20000010000 */
[----:B------:R-:W-:Y:S02]  /*2f10*/  MOV R6, R65 ;  /* 0x0000004100067202 */ /* 0x000fe40000000f00 */
[----:B------:R-:W-:Y:S01]  /*2f20*/  @P2 F2FP.F16.F32.PACK_AB R86, RZ, R86 ;  /* 0x00000056ff56223e */ /* 0x000fe200000000ff */
[----:B------:R-:W-:Y:S01]  /*2f30*/  @P1 FFMA.FTZ R6, R7, R84, R65 ;  /* 0x0000005407061223 */ /* 0x000fe20000010041 */
[----:B-1----:R-:W-:-:S02]  /*2f40*/  @P2 FMUL.FTZ R116, R83, R116 ;  /* 0x0000007453742220 */ /* 0x002fc40000410000 */
[----:B------:R-:W1:Y:S01]  /*2f50*/  @P2 LDC R84, c[0x0][0x40c] ;  /* 0x00010300ff542b82 */ /* 0x000e620000000800 */
[----:B------:R-:W-:Y:S02]  /*2f60*/  @P2 PRMT R68, R86, 0x7610, R68 ;  /* 0x0000761056442816 */ /* 0x000fe40000000044 */
[----:B------:R-:W-:Y:S01]  /*2f70*/  @P2 F2FP.F16.F32.PACK_AB R116, RZ, R116 ;  /* 0x00000074ff74223e */ /* 0x000fe200000000ff */
[----:B--2---:R-:W-:-:S04]  /*2f80*/  @P2 FMUL.FTZ R82, R82, R121 ;  /* 0x0000007952522220 */ /* 0x004fc80000410000 */
[----:B------:R-:W2:Y:S01]  /*2f90*/  @P2 LDC R83, c[0x0][0x40c] ;  /* 0x00010300ff532b82 */ /* 0x000ea20000000800 */
[----:B------:R-:W-:Y:S02]  /*2fa0*/  @P2 PRMT R68, R68, 0x5410, R116 ;  /* 0x0000541044442816 */ /* 0x000fe40000000074 */
[----:B------:R-:W-:-:S05]  /*2fb0*/  @P2 F2FP.F16.F32.PACK_AB R82, RZ, R82 ;  /* 0x00000052ff52223e */ /* 0x000fca00000000ff */
[----:B------:R-:W3:Y:S01]  /*2fc0*/  @P2 LDC R80, c[0x0][0x40c] ;  /* 0x00010300ff502b82 */ /* 0x000ee20000000800 */
[----:B0-----:R-:W-:Y:S01]  /*2fd0*/  @P2 FMUL.FTZ R117, R8, R117 ;  /* 0x0000007508752220 */ /* 0x001fe20000410000 */
        /* <DEDUP_REMOVED lines=21> */
.L_x_6390:
[----:B------:R-:W-:-:S04]  /*3130*/  UISETP.NE.U32.AND UP0, UPT, UR20, URZ, UPT ;  /* 0x000000ff1400728c */ /* 0x000fc8000bf05070 */
[----:B------:R-:W-:-:S06]  /*3140*/  UISETP.NE.AND.EX UP0, UPT, UR21, URZ, UPT, UP0 ;  /* 0x000000ff1500728c */ /* 0x000fcc000bf05300 */
[----:B------:R-:W-:-:S13]  /*3150*/  PLOP3.LUT P0, PT, PT, PT, UP0, 0x80, 0x8 ;  /* 0x000000000008781c */ /* 0x000fda0003f0f008 */
[----:B------:R-:W-:Y:S05]  /*3160*/  @!P0 BRA `(.L_x_6393) ;  /* 0x00000004000c8947 */ /* 0x000fea0003800000 */
[----:B0-----:R-:W0:Y:S01]  /*3170*/  @P2 LDC R77, c[0x0][0x40c] ;  /* 0x00010300ff4d2b82 */ /* 0x001e220000000800 */
[-CC-:B------:R-:W-:Y:S01]  /*3180*/  FFMA.FTZ R6, R88, R85.reuse, R87.reuse ;  /* 0x0000005558067223 */ /* 0x180fe20000010057 */
[-CC-:B------:R-:W-:Y:S01]  /*3190*/  FFMA.FTZ R72, R90, R85.reuse, R87.reuse ;  /* 0x000000555a487223 */ /* 0x180fe20000010057 */
[----:B------:R-:W-:Y:S01]  /*31a0*/  ISETP.GT.AND P1, PT, R8, RZ, PT ;  /* 0x000000ff0800720c */ /* 0x000fe20003f24270 */
[-CC-:B------:R-:W-:Y:S01]  /*31b0*/  FFMA.FTZ R80, R108, R85.reuse, R87.reuse ;  /* 0x000000556c507223 */ /* 0x180fe20000010057 */
[----:B------:R-:W-:Y:S01]  /*31c0*/  FADD.FTZ R6, R89, -R6 ;  /* 0x8000000659067221 */ /* 0x000fe20000010000 */
[----:B------:R-:W-:Y:S01]  /*31d0*/  FADD.FTZ R74, R91, -R72 ;  /* 0x800000485b4a7221 */ /* 0x000fe20000010000 */
[-CC-:B------:R-:W-:Y:S01]  /*31e0*/  FFMA.FTZ R78, R106, R85.reuse, R87.reuse ;  /* 0x000000556a4e7223 */ /* 0x180fe20000010057 */
[----:B------:R-:W1:Y:S01]  /*31f0*/  @P2 LDC R76, c[0x0][0x40c] ;  /* 0x00010300ff4c2b82 */ /* 0x000e620000000800 */
[C---:B------:R-:W-:Y:S01]  /*3200*/  FMUL.FTZ R72, R7.reuse, R6 ;  /* 0x0000000607487220 */ /* 0x040fe20000410000 */
[----:B------:R-:W-:Y:S01]  /*3210*/  FMUL.FTZ R73, R7, R74 ;  /* 0x0000004a07497220 */ /* 0x000fe20000410000 */
[-CC-:B------:R-:W-:Y:S01]  /*3220*/  FFMA.FTZ R74, R104, R85.reuse, R87.reuse ;  /* 0x00000055684a7223 */ /* 0x180fe20000010057 */
[-CC-:B------:R-:W-:Y:S01]  /*3230*/  FFMA.FTZ R84, R110, R85.reuse, R87.reuse ;  /* 0x000000556e547223 */ /* 0x180fe20000010057 */
[--C-:B------:R-:W-:Y:S01]  /*3240*/  FFMA.FTZ R86, R112, R85, R87.reuse ;  /* 0x0000005570567223 */ /* 0x100fe20000010057 */
[----:B------:R-:W-:Y:S01]  /*3250*/  FSEL R72, R72, RZ, P1 ;  /* 0x000000ff48487208 */ /* 0x000fe20000800000 */
[----:B------:R-:W-:Y:S01]  /*3260*/  FADD.FTZ R74, R105, -R74 ;  /* 0x8000004a694a7221 */ /* 0x000fe20000010000 */
[----:B------:R-:W2:Y:S01]  /*3270*/  @P2 LDC R75, c[0x0][0x40c] ;  /* 0x00010300ff4b2b82 */ /* 0x000ea20000000800 */
[----:B------:R-:W-:Y:S01]  /*3280*/  FSEL R73, R73, RZ, P1 ;  /* 0x000000ff49497208 */ /* 0x000fe20000800000 */
[----:B------:R-:W-:Y:S01]  /*3290*/  FADD.FTZ R82, R109, -R80 ;  /* 0x800000506d527221 */ /* 0x000fe20000010000 */
[----:B------:R-:W-:Y:S01]  /*32a0*/  FMUL.FTZ R74, R7, R74 ;  /* 0x0000004a074a7220 */ /* 0x000fe20000410000 */
[----:B------:R-:W-:Y:S01]  /*32b0*/  FADD.FTZ R78, R107, -R78 ;  /* 0x8000004e6b4e7221 */ /* 0x000fe20000010000 */
[----:B------:R-:W-:Y:S01]  /*32c0*/  FADD.FTZ R84, R111, -R84 ;  /* 0x800000546f547221 */ /* 0x000fe20000010000 */
[----:B------:R-:W-:Y:S01]  /*32d0*/  FADD.FTZ R86, R113, -R86 ;  /* 0x8000005671567221 */ /* 0x000fe20000010000 */
[C---:B------:R-:W-:Y:S01]  /*32e0*/  FMUL.FTZ R82, R7.reuse, R82 ;  /* 0x0000005207527220 */ /* 0x040fe20000410000 */
[----:B------:R-:W3:Y:S01]  /*32f0*/  @P2 LDC R81, c[0x0][0x40c] ;  /* 0x00010300ff512b82 */ /* 0x000ee20000000800 */
[----:B0-----:R-:W-:Y:S01]  /*3300*/  @P2 FMUL.FTZ R77, R72, R77 ;  /* 0x0000004d484d2220 */ /* 0x001fe20000410000 */
[----:B------:R-:W-:Y:S01]  /*3310*/  FSEL R74, R74, RZ, P1 ;  /* 0x000000ff4a4a7208 */ /* 0x000fe20000800000 */
[C---:B------:R-:W-:Y:S01]  /*3320*/  FMUL.FTZ R80, R7.reuse, R78 ;  /* 0x0000004e07507220 */ /* 0x040fe20000410000 */
[C---:B------:R-:W-:Y:S01]  /*3330*/  FMUL.FTZ R83, R7.reuse, R84 ;  /* 0x0000005407537220 */ /* 0x040fe20000410000 */
[----:B------:R-:W-:Y:S01]  /*3340*/  FMUL.FTZ R84, R7, R86 ;  /* 0x0000005607547220 */ /* 0x000fe20000410000 */
[----:B------:R-:W-:Y:S01]  /*3350*/  @P2 F2FP.F16.F32.PACK_AB R77, RZ, R77 ;  /* 0x0000004dff4d223e */ /* 0x000fe200000000ff */
[----:B------:R-:W-:Y:S01]  /*3360*/  FFMA.FTZ R116, R114, R85, R87 ;  /* 0x0000005572747223 */ /* 0x000fe20000010057 */
[----:B------:R-:W0:Y:S01]  /*3370*/  @P2 LDC R8, c[0x0][0x40c] ;  /* 0x00010300ff082b82 */ /* 0x000e220000000800 */
[----:B-1----:R-:W-:Y:S01]  /*3380*/  @P2 FMUL.FTZ R76, R73, R76 ;  /* 0x0000004c494c2220 */ /* 0x002fe20000410000 */
[----:B------:R-:W-:Y:S01]  /*3390*/  @P2 PRMT R68, R77, 0x7610, R68 ;  /* 0x000076104d442816 */ /* 0x000fe20000000044 */
[----:B------:R-:W-:Y:S01]  /*33a0*/  FADD.FTZ R116, R115, -R116 ;  /* 0x8000007473747221 */ /* 0x000fe20000010000 */
[----:B------:R-:W-:-:S02]  /*33b0*/  FSEL R77, R83, RZ, P1 ;  /* 0x000000ff534d7208 */ /* 0x000fc40000800000 */
[----:B------:R-:W-:Y:S01]  /*33c0*/  @P2 F2FP.F16.F32.PACK_AB R76, RZ, R76 ;  /* 0x0000004cff4c223e */ /* 0x000fe200000000ff */
[----:B------:R-:W-:Y:S01]  /*33d0*/  FMUL.FTZ R7, R7, R116 ;  /* 0x0000007407077220 */ /* 0x000fe20000410000 */
[----:B------:R-:W1:Y:S01]  /*33e0*/  @P2 LDC R6, c[0x0][0x40c] ;  /* 0x00010300ff062b82 */ /* 0x000e620000000800 */
[----:B--2---:R-:W-:Y:S01]  /*33f0*/  @P2 FMUL.FTZ R78, R74, R75 ;  /* 0x0000004b4a4e2220 */ /* 0x004fe20000410000 */
[----:B------:R-:W-:Y:S02]  /*3400*/  @P2 PRMT R68, R68, 0x5410, R76 ;  /* 0x0000541044442816 */ /* 0x000fe4000000004c */
[----:B------:R-:W-:Y:S02]  /*3410*/  FSEL R76, R82, RZ, P1 ;  /* 0x000000ff524c7208 */ /* 0x000fe40000800000 */
[----:B------:R-:W-:Y:S02]  /*3420*/  FSEL R75, R80, RZ, P1 ;  /* 0x000000ff504b7208 */ /* 0x000fe40000800000 */
[----:B------:R-:W2:Y:S01]  /*3430*/  @P2 LDC R79, c[0x0][0x40c] ;  /* 0x00010300ff4f2b82 */ /* 0x000ea20000000800 */
[----:B------:R-:W-:Y:S01]  /*3440*/  @P2 F2FP.F16.F32.PACK_AB R80, RZ, R78 ;  /* 0x0000004eff50223e */ /* 0x000fe200000000ff */
[----:B---3--:R-:W-:Y:S01]  /*3450*/  @P2 FMUL.FTZ R81, R76, R81 ;  /* 0x000000514c512220 */ /* 0x008fe20000410000 */
[----:B------:R-:W-:-:S02]  /*3460*/  FSEL R78, R84, RZ, P1 ;  /* 0x000000ff544e7208 */ /* 0x000fc40000800000 */
[----:B------:R-:W-:Y:S02]  /*3470*/  @P2 PRMT R69, R80, 0x7610, R69 ;  /* 0x0000761050452816 */ /* 0x000fe40000000045 */
[----:B------:R-:W-:Y:S01]  /*3480*/  @P2 F2FP.F16.F32.PACK_AB R81, RZ, R81 ;  /* 0x00000051ff51223e */ /* 0x000fe200000000ff */
[----:B0-----:R-:W-:Y:S01]  /*3490*/  @P2 FMUL.FTZ R8, R75, R8 ;  /* 0x000000084b082220 */ /* 0x001fe20000410000 */
[----:B------:R-:W-:Y:S02]  /*34a0*/  FSEL R80, R7, RZ, P1 ;  /* 0x000000ff07507208 */ /* 0x000fe40000800000 */
[----:B------:R-:W-:Y:S02]  /*34b0*/  @P2 PRMT R70, R81, 0x7610, R70 ;  /* 0x0000761051462816 */ /* 0x000fe40000000046 */
[----:B------:R-:W-:Y:S01]  /*34c0*/  @P2 F2FP.F16.F32.PACK_AB R8, RZ, R8 ;  /* 0x00000008ff08223e */ /* 0x000fe200000000ff */
[----:B-1----:R-:W-:-:S03]  /*34d0*/  @P2 FMUL.FTZ R6, R77, R6 ;  /* 0x000000064d062220 */ /* 0x002fc60000410000 */
[----:B------:R-:W-:Y:S02]  /*34e0*/  @P2 PRMT R69, R69, 0x5410, R8 ;  /* 0x0000541045452816 */ /* 0x000fe40000000008 */
[----:B------:R-:W-:Y:S01]  /*34f0*/  @P2 F2FP.F16.F32.PACK_AB R6, RZ, R6 ;  /* 0x00000006ff06223e */ /* 0x000fe200000000ff */
[----:B--2---:R-:W-:-:S03]  /*3500*/  @P2 FMUL.FTZ R79, R78, R79 ;  /* 0x0000004f4e4f2220 */ /* 0x004fc60000410000 */
[----:B------:R-:W-:Y:S02]  /*3510*/  @P2 PRMT R70, R70, 0x5410, R6 ;  /* 0x0000541046462816 */ /* 0x000fe40000000006 */
[----:B------:R-:W-:Y:S02]  /*3520*/  @P2 F2FP.F16.F32.PACK_AB R7, RZ, R79 ;  /* 0x0000004fff07223e */ /* 0x000fe400000000ff */
[----:B------:R-:W-:Y:S02]  /*3530*/  MOV R79, R80 ;  /* 0x00000050004f7202 */ /* 0x000fe40000000f00 */
[----:B------:R-:W-:Y:S01]  /*3540*/  @P2 PRMT R71, R7, 0x7610, R71 ;  /* 0x0000761007472816 */ /* 0x000fe20000000047 */
[----:B------:R-:W-:Y:S06]  /*3550*/  @!P2 BRA `(.L_x_6392) ;  /* 0x000000040068a947 */ /* 0x000fec0003800000 */
[----:B------:R-:W-:-:S05]  /*3560*/  FMUL.FTZ R6, R80, UR14 ;  /* 0x0000000e50067c20 */ /* 0x000fca0008410000 */
[----:B------:R-:W-:-:S04]  /*3570*/  F2FP.F16.F32.PACK_AB R6, RZ, R6 ;  /* 0x00000006ff06723e */ /* 0x000fc800000000ff */
[----:B------:R-:W-:Y:S01]  /*3580*/  PRMT R71, R71, 0x5410, R6 ;  /* 0x0000541047477816 */ /* 0x000fe20000000006 */
[----:B------:R-:W-:Y:S06]  /*3590*/  BRA `(.L_x_6392) ;  /* 0x0000000400587947 */ /* 0x000fec0003800000 */
.L_x_6393:
[----:B0-----:R-:W0:Y:S01]  /*35a0*/  @P2 LDC R81, c[0x0][0x40c] ;  /* 0x00010300ff512b82 */ /* 0x001e220000000800 */
[----:B------:R-:W-:Y:S01]  /*35b0*/  FFMA.FTZ R6, R114, R85, R87 ;  /* 0x0000005572067223 */ /* 0x000fe20000010057 */
[----:B------:R-:W-:Y:S01]  /*35c0*/  ISETP.GT.AND P1, PT, R8, RZ, PT ;  /* 0x000000ff0800720c */ /* 0x000fe20003f24270 */
[----:B------:R-:W-:Y:S02]  /*35d0*/  BSSY.RECONVERGENT B3, `(.L_x_6394) ;  /* 0x000000e000037945 */ /* 0x000fe40003800200 */
[----:B------:R-:W-:-:S04]  /*35e0*/  FADD.FTZ R6, R115, -R6 ;  /* 0x8000000673067221 */ /* 0x000fc80000010000 */
[----:B------:R-:W-:-:S05]  /*35f0*/  FMUL.FTZ R6, R7, R6 ;  /* 0x0000000607067220 */ /* 0x000fca0000410000 */
[----:B------:R-:W-:-:S05]  /*3600*/  FSEL R6, R6, RZ, P1 ;  /* 0x000000ff06067208 */ /* 0x000fca0000800000 */
[----:B0-----:R-:W-:Y:S01]  /*3610*/  @P2 FMUL.FTZ R6, R6, R81 ;  /* 0x0000005106062220 */ /* 0x001fe20000410000 */
        /* <DEDUP_REMOVED lines=9> */
.L_x_6395:
[----:B------:R-:W-:Y:S05]  /*36b0*/  BSYNC.RECONVERGENT B3 ;  /* 0x0000000000037941 */ /* 0x000fea0003800200 */
.L_x_6394:
        /* <DEDUP_REMOVED lines=10> */
.L_x_6397:
[----:B------:R-:W-:Y:S05]  /*3760*/  BSYNC.RECONVERGENT B3 ;  /* 0x0000000000037941 */ /* 0x000fea0003800200 */
.L_x_6396:
        /* <DEDUP_REMOVED lines=10> */
.L_x_6399:
[----:B------:R-:W-:Y:S05]  /*3810*/  BSYNC.RECONVERGENT B3 ;  /* 0x0000000000037941 */ /* 0x000fea0003800200 */
.L_x_6398:
        /* <DEDUP_REMOVED lines=10> */
.L_x_6401:
[----:B------:R-:W-:Y:S05]  /*38c0*/  BSYNC.RECONVERGENT B3 ;  /* 0x0000000000037941 */ /* 0x000fea0003800200 */
.L_x_6400:
        /* <DEDUP_REMOVED lines=10> */
.L_x_6403:
[----:B------:R-:W-:Y:S05]  /*3970*/  BSYNC.RECONVERGENT B3 ;  /* 0x0000000000037941 */ /* 0x000fea0003800200 */
.L_x_6402:
        /* <DEDUP_REMOVED lines=10> */
.L_x_6405:
[----:B------:R-:W-:Y:S05]  /*3a20*/  BSYNC.RECONVERGENT B3 ;  /* 0x0000000000037941 */ /* 0x000fea0003800200 */
.L_x_6404:
        /* <DEDUP_REMOVED lines=10> */
.L_x_6407:
[----:B------:R-:W-:Y:S05]  /*3ad0*/  BSYNC.RECONVERGENT B3 ;  /* 0x0000000000037941 */ /* 0x000fea0003800200 */
.L_x_6406:
[----:B------:R-:W-:-:S04]  /*3ae0*/  @P2 F2FP.F16.F32.PACK_AB R6, RZ, R6 ;  /* 0x00000006ff06223e */ /* 0x000fc800000000ff */
[----:B------:R-:W-:-:S07]  /*3af0*/  @P2 PRMT R71, R71, 0x5410, R6 ;  /* 0x0000541047472816 */ /* 0x000fce0000000006 */
.L_x_6392:
[----:B------:R-:W-:Y:S05]  /*3b00*/  BSYNC.RECONVERGENT B1 ;  /* 0x0000000000017941 */ /* 0x000fea0003800200 */
.L_x_6389:
[----:B------:R-:W0:Y:S08]  /*3b10*/  @P0 LDC.64 R6, c[0x0][0x478] ;  /* 0x00011e00ff060b82 */ /* 0x000e300000000a00 */
[----:B------:R-:W1:Y:S01]  /*3b20*/  @P2 LDC.64 R80, c[0x0][0x468] ;  /* 0x00011a00ff502b82 */ /* 0x000e620000000a00 */
[----:B0-----:R-:W-:-:S05]  /*3b30*/  @P0 IMAD.WIDE.U32 R6, R120, 0x20, R6 ;  /* 0x0000002078060825 */ /* 0x001fca00078e0006 */
[----:B------:R2:W-:Y:S01]  /*3b40*/  @P0 STG.E.128 desc[UR6][R6.64], R72 ;  /* 0x0000004806000986 */ /* 0x0005e2000c101d06 */
[----:B-1----:R-:W-:-:S03]  /*3b50*/  @P2 IMAD.WIDE.U32 R80, R11, 0x10, R80 ;  /* 0x000000100b502825 */ /* 0x002fc600078e0050 */
[----:B------:R2:W-:Y:S04]  /*3b60*/  @P0 STG.E.128 desc[UR6][R6.64+0x10], R76 ;  /* 0x0000104c06000986 */ /* 0x0005e8000c101d06 */
[----:B------:R2:W-:Y:S02]  /*3b70*/  @P2 STG.E.128 desc[UR6][R80.64], R68 ;  /* 0x0000004450002986 */ /* 0x0005e4000c101d06 */
.L_x_6388:
[----:B------:R-:W-:Y:S05]  /*3b80*/  BSYNC.RECONVERGENT B2 ;  /* 0x0000000000027941 */ /* 0x000fea0003800200 */
.L_x_6387:
[----:B--2---:R-:W1:Y:S02]  /*3b90*/  LDC.64 R6, c[0x0][0x380] ;  /* 0x0000e000ff067b82 */ /* 0x004e640000000a00 */
[----:B-1----:R-:W-:-:S04]  /*3ba0*/  LEA R4, R6, R4, 0x2 ;  /* 0x0000000406047211 */ /* 0x002fc800078e10ff */
[----:B------:R-:W-:-:S13]  /*3bb0*/  ISETP.GE.AND P0, PT, R4, R7, PT ;  /* 0x000000070400720c */ /* 0x000fda0003f06270 */
[----:B------:R-:W-:Y:S05]  /*3bc0*/  @!P0 BRA `(.L_x_6408) ;  /* 0xffffffc800148947 */ /* 0x000fea000383ffff */
.L_x_6359:
[----:B------:R-:W-:Y:S05]  /*3bd0*/  BSYNC B0 ;  /* 0x0000000000007941 */ /* 0x000fea0003800000 */
.L_x_6358:
        /* <DEDUP_REMOVED lines=12> */
[----:B------:R2:W-:Y:S04]  /*3ca0*/  STS.128 [R0], R24 ;  /* 0x0000001800007388 */ /* 0x0005e80000000c00 */
[----:B------:R1:W-:Y:S04]  /*3cb0*/  STS.128 [R0+0x10], R20 ;  /* 0x0000101400007388 */ /* 0x0003e80000000c00 */
[----:B------:R-:W-:Y:S04]  /*3cc0*/  STS.128 [R0+0x400], R16 ;  /* 0x0004001000007388 */ /* 0x000fe80000000c00 */
[----:B------:R-:W-:Y:S01]  /*3cd0*/  STS.128 [R0+0x410], R12 ;  /* 0x0004100c00007388 */ /* 0x000fe20000000c00 */
[----:B------:R-:W-:Y:S01]  /*3ce0*/  BAR.SYNC.DEFER_BLOCKING 0x0 ;  /* 0x0000000000007b1d */ /* 0x000fe20000010000 */
[----:B--2---:R-:W-:Y:S01]  /*3cf0*/  IMAD R25, R2, UR4, RZ ;  /* 0x0000000402197c24 */ /* 0x004fe2000f8e02ff */
[----:B-1----:R-:W-:-:S04]  /*3d00*/  LOP3.LUT R21, R122, 0x7f, RZ, 0x3c, !PT ;  /* 0x0000007f7a157812 */ /* 0x002fc800078e3cff */
[----:B------:R-:W-:Y:S02]  /*3d10*/  IADD3 R122, P3, PT, R25, R122, RZ ;  /* 0x0000007a197a7210 */ /* 0x000fe40007f7e0ff */
[----:B------:R-:W-:-:S04]  /*3d20*/  IADD3 R21, PT, PT, R21, R2, RZ ;  /* 0x0000000215157210 */ /* 0x000fc80007ffe0ff */
[C---:B------:R-:W-:Y:S02]  /*3d30*/  ISETP.GE.U32.AND P2, PT, R21.reuse, 0x80, PT ;  /* 0x000000801500780c */ /* 0x040fe40003f46070 */
[C---:B------:R-:W-:Y:S02]  /*3d40*/  ISETP.GE.U32.AND P1, PT, R21.reuse, 0x100, PT ;  /* 0x000001001500780c */ /* 0x040fe40003f26070 */
[----:B------:R-:W-:Y:S01]  /*3d50*/  ISETP.GE.U32.AND P0, PT, R21, 0x180, PT ;  /* 0x000001801500780c */ /* 0x000fe20003f06070 */
        /* <DEDUP_REMOVED lines=33> */
[----:B------:R1:W-:Y:S01]  /*3f70*/  STS.128 [R0+0x400], R32 ;  /* 0x0004002000007388 */ /* 0x0003e20000000c00 */
[----:B0-----:R-:W-:-:S03]  /*3f80*/  FADD.FTZ R19, R6, R19 ;  /* 0x0000001306137221 */ /* 0x001fc60000010000 */
[----:B------:R0:W-:Y:S01]  /*3f90*/  STS.128 [R0+0x410], R28 ;  /* 0x0004101c00007388 */ /* 0x0001e20000000c00 */
[----:B---3--:R-:W-:Y:S01]  /*3fa0*/  FADD.FTZ R11, R7, R18 ;  /* 0x00000012070b7221 */ /* 0x008fe20000010000 */
[----:B------:R-:W-:Y:S01]  /*3fb0*/  BAR.SYNC.DEFER_BLOCKING 0x0 ;  /* 0x0000000000007b1d */ /* 0x000fe20000010000 */
[----:B-1----:R-:W-:Y:S02]  /*3fc0*/  IADD3.X R35, PT, PT, RZ, RZ, RZ, P3, !PT ;  /* 0x000000ffff237210 */ /* 0x002fe40001ffe4ff */
[----:B------:R-:W-:Y:S02]  /*3fd0*/  ISETP.GE.U32.AND P3, PT, R21, 0x200, PT ;  /* 0x000002001500780c */ /* 0x000fe40003f66070 */
[C---:B0-----:R-:W-:Y:S02]  /*3fe0*/  SHF.L.U32 R28, R122.reuse, 0x2, RZ ;  /* 0x000000027a1c7819 */ /* 0x041fe400000006ff */
[----:B------:R-:W-:Y:S02]  /*3ff0*/  SHF.L.U64.HI R35, R122, 0x2, R35 ;  /* 0x000000027a237819 */ /* 0x000fe40000010223 */
[----:B------:R-:W-:-:S02]  /*4000*/  IADD3 R30, P4, PT, R28, UR18, RZ ;  /* 0x000000121c1e7c10 */ /* 0x000fc4000ff9e0ff */
[----:B------:R-:W-:Y:S02]  /*4010*/  IADD3 R28, P5, PT, R28, UR16, RZ ;  /* 0x000000101c1c7c10 */ /* 0x000fe4000ffbe0ff */
        /* <DEDUP_REMOVED lines=72> */
.L_x_6365:
[----:B------:R-:W-:Y:S01]  /*44a0*/  HFMA2 R119, -RZ, RZ, 0, 5.9604644775390625e-08 ;  /* 0x00000001ff777431 */ /* 0x000fe200000001ff */
[----:B------:R-:W-:Y:S01]  /*44b0*/  BSSY B1, `(.L_x_6409) ;  /* 0x0000006000017945 */ /* 0x000fe20003800000 */
[----:B------:R-:W-:Y:S02]  /*44c0*/  MOV R124, 0x1f ;  /* 0x0000001f007c7802 */ /* 0x000fe40000000f00 */
[----:B------:R-:W-:-:S07]  /*44d0*/  MOV R86, 0xffffffff ;  /* 0xffffffff00567802 */ /* 0x000fce0000000f00 */
[----:B0-----:R-:W-:Y:S05]  /*44e0*/  WARPSYNC.COLLECTIVE R86, `(.L_x_6410) ;  /* 0x0000000056087348 */ /* 0x001fea0003c00000 */
[----:B------:R1:W2:Y:S02]  /*44f0*/  SHFL.BFLY P0, R87, R117, R119, R124 ;  /* 0x0c00007775577389 */ /* 0x0002a4000000007c */
[----:B012---:R-:W-:Y:S05]  /*4500*/  ENDCOLLECTIVE ;  /* 0x000000000000791b */ /* 0x007fea0003800000 */
.L_x_6410:
[----:B------:R-:W-:Y:S05]  /*4510*/  BSYNC B1 ;  /* 0x0000000000017941 */ /* 0x000fea0003800000 */
.L_x_6409:
        /* <DEDUP_REMOVED lines=9> */
.L_x_6411:
[----:B------:R-:W-:Y:S01]  /*45b0*/  HFMA2 R119, -RZ, RZ, 0, 1.1920928955078125e-07 ;  /* 0x00000002ff777431 */ /* 0x000fe200000001ff */
[----:B------:R-:W-:Y:S02]  /*45c0*/  MOV R117, R6 ;  /* 0x0000000600757202 */ /* 0x000fe40000000f00 */
[----:B------:R-:W-:-:S07]  /*45d0*/  MOV R11, R87 ;  /* 0x00000057000b7202 */ /* 0x000fce0000000f00 */
[----:B------:R-:W-:Y:S05]  /*45e0*/  WARPSYNC.COLLECTIVE R86, `(.L_x_6412) ;  /* 0x0000000056087348 */ /* 0x000fea0003c00000 */
[----:B------:R0:W1:Y:S02]  /*45f0*/  SHFL.BFLY P0, R87, R117, R119, R124 ;  /* 0x0c00007775577389 */ /* 0x000064000000007c */
[----:B01----:R-:W-:Y:S05]  /*4600*/  ENDCOLLECTIVE ;  /* 0x000000000000791b */ /* 0x003fea0003800000 */
.L_x_6412:
[----:B------:R-:W-:-:S05]  /*4610*/  FADD.FTZ R11, R11, R116 ;  /* 0x000000740b0b7221 */ /* 0x000fca0000010000 */
[----:B------:R-:W-:Y:S02]  /*4620*/  MOV R117, R11 ;  /* 0x0000000b00757202 */ /* 0x000fe40000000f00 */
[----:B------:R-:W-:-:S07]  /*4630*/  MOV R81, R87 ;  /* 0x0000005700517202 */ /* 0x000fce0000000f00 */
[----:B------:R-:W-:Y:S05]  /*4640*/  WARPSYNC.COLLECTIVE R86, `(.L_x_6413) ;  /* 0x0000000056087348 */ /* 0x000fea0003c00000 */
[----:B------:R0:W1:Y:S02]  /*4650*/  SHFL.BFLY P0, R87, R117, R119, R124 ;  /* 0x0c00007775577389 */ /* 0x000064000000007c */
[----:B01----:R-:W-:Y:S05]  /*4660*/  ENDCOLLECTIVE ;  /* 0x000000000000791b */ /* 0x003fea0003800000 */
.L_x_6413:
[----:B------:R-:W-:Y:S01]  /*4670*/  FADD.FTZ R81, R6, R81 ;  /* 0x0000005106517221 */ /* 0x000fe20000010000 */
[----:B------:R-:W-:-:S04]  /*4680*/  HFMA2 R119, -RZ, RZ, 0, 2.384185791015625e-07 ;  /* 0x00000004ff777431 */ /* 0x000fc800000001ff */
[----:B------:R-:W-:Y:S02]  /*4690*/  MOV R117, R81 ;  /* 0x0000005100757202 */ /* 0x000fe40000000f00 */
[----:B------:R-:W-:-:S07]  /*46a0*/  MOV R80, R87 ;  /* 0x0000005700507202 */ /* 0x000fce0000000f00 */
[----:B------:R-:W-:Y:S05]  /*46b0*/  WARPSYNC.COLLECTIVE R86, `(.L_x_6414) ;  /* 0x0000000056087348 */ /* 0x000fea0003c00000 */
[----:B------:R0:W1:Y:S02]  /*46c0*/  SHFL.BFLY P0, R87, R117, R119, R124 ;  /* 0x0c00007775577389 */ /* 0x000064000000007c */
[----:B01----:R-:W-:Y:S05]  /*46d0*/  ENDCOLLECTIVE ;  /* 0x000000000000791b */ /* 0x003fea0003800000 */
.L_x_6414:
[----:B------:R-:W-:-:S05]  /*46e0*/  FADD.FTZ R80, R11, R80 ;  /* 0x000000500b507221 */ /* 0x000fca0000010000 */
[----:B------:R-:W-:Y:S02]  /*46f0*/  MOV R117, R80 ;  /* 0x0000005000757202 */ /* 0x000fe40000000f00 */
[----:B------:R-:W-:-:S07]  /*4700*/  MOV R82, R87 ;  /* 0x0000005700527202 */ /* 0x000fce0000000f00 */
[----:B------:R-:W-:Y:S05]  /*4710*/  WARPSYNC.COLLECTIVE R86, `(.L_x_6415) ;  /* 0x0000000056087348 */ /* 0x000fea0003c00000 */
[----:B------:R0:W1:Y:S02]  /*4720*/  SHFL.BFLY P0, R87, R117, R119, R124 ;  /* 0x0c00007775577389 */ /* 0x000064000000007c */
[----:B01----:R-:W-:Y:S05]  /*4730*/  ENDCOLLECTIVE ;  /* 0x000000000000791b */ /* 0x003fea0003800000 */
.L_x_6415:
[----:B------:R-:W-:Y:S01]  /*4740*/  FADD.FTZ R82, R81, R82 ;  /* 0x0000005251527221 */ /* 0x000fe20000010000 */
[----:B------:R-:W-:-:S04]  /*4750*/  HFMA2 R119, -RZ, RZ, 0, 4.76837158203125e-07 ;  /* 0x00000008ff777431 */ /* 0x000fc800000001ff */
[----:B------:R-:W-:Y:S02]  /*4760*/  MOV R117, R82 ;  /* 0x0000005200757202 */ /* 0x000fe40000000f00 */
[----:B------:R-:W-:-:S07]  /*4770*/  MOV R83, R87 ;  /* 0x0000005700537202 */ /* 0x000fce0000000f00 */
[----:B------:R-:W-:Y:S05]  /*4780*/  WARPSYNC.COLLECTIVE R86, `(.L_x_6416) ;  /* 0x0000000056087348 */ /* 0x000fea0003c00000 */
[----:B------:R0:W1:Y:S02]  /*4790*/  SHFL.BFLY P0, R87, R117, R119, R124 ;  /* 0x0c00007775577389 */ /* 0x000064000000007c */
[----:B01----:R-:W-:Y:S05]  /*47a0*/  ENDCOLLECTIVE ;  /* 0x000000000000791b */ /* 0x003fea0003800000 */
.L_x_6416:
[----:B------:R-:W-:-:S05]  /*47b0*/  FADD.FTZ R83, R80, R83 ;  /* 0x0000005350537221 */ /* 0x000fca0000010000 */
[----:B------:R-:W-:Y:S02]  /*47c0*/  MOV R117, R83 ;  /* 0x0000005300757202 */ /* 0x000fe40000000f00 */
[----:B------:R-:W-:-:S07]  /*47d0*/  MOV R85, R87 ;  /* 0x0000005700557202 */ /* 0x000fce0000000f00 */
[----:B------:R-:W-:Y:S05]  /*47e0*/  WARPSYNC.COLLECTIVE R86, `(.L_x_6417) ;  /* 0x0000000056087348 */ /* 0x000fea0003c00000 */
[----:B------:R0:W1:Y:S02]  /*47f0*/  SHFL.BFLY P0, R87, R117, R119, R124 ;  /* 0x0c00007775577389 */ /* 0x000064000000007c */
[----:B01----:R-:W-:Y:S05]  /*4800*/  ENDCOLLECTIVE ;  /* 0x000000000000791b */ /* 0x003fea0003800000 */
.L_x_6417:
[----:B------:R-:W-:Y:S01]  /*4810*/  FADD.FTZ R85, R82, R85 ;  /* 0x0000005552557221 */ /* 0x000fe20000010000 */
[----:B------:R-:W-:-:S04]  /*4820*/  HFMA2 R119, -RZ, RZ, 0, 9.5367431640625e-07 ;  /* 0x00000010ff777431 */ /* 0x000fc800000001ff */
[----:B------:R-:W-:Y:S02]  /*4830*/  MOV R117, R85 ;  /* 0x0000005500757202 */ /* 0x000fe40000000f00 */
[----:B------:R-:W-:-:S07]  /*4840*/  MOV R84, R87 ;  /* 0x0000005700547202 */ /* 0x000fce0000000f00 */
[----:B------:R-:W-:Y:S05]  /*4850*/  WARPSYNC.COLLECTIVE R86, `(.L_x_6418) ;  /* 0x0000000056087348 */ /* 0x000fea0003c00000 */
[----:B------:R0:W1:Y:S02]  /*4860*/  SHFL.BFLY P0, R87, R117, R119, R124 ;  /* 0x0c00007775577389 */ /* 0x000064000000007c */
[----:B01----:R-:W-:Y:S05]  /*4870*/  ENDCOLLECTIVE ;  /* 0x000000000000791b */ /* 0x003fea0003800000 */
.L_x_6418:
[----:B------:R-:W-:-:S05]  /*4880*/  FADD.FTZ R84, R83, R84 ;  /* 0x0000005453547221 */ /* 0x000fca0000010000 */
[----:B------:R-:W-:Y:S02]  /*4890*/  MOV R117, R84 ;  /* 0x0000005400757202 */ /* 0x000fe40000000f00 */
[----:B------:R-:W-:-:S07]  /*48a0*/  MOV R6, R87 ;  /* 0x0000005700067202 */ /* 0x000fce0000000f00 */
[----:B------:R-:W-:Y:S05]  /*48b0*/  WARPSYNC.COLLECTIVE R86, `(.L_x_6419) ;  /* 0x0000000056087348 */ /* 0x000fea0003c00000 */
[----:B------:R0:W1:Y:S02]  /*48c0*/  SHFL.BFLY P0, R87, R117, R119, R124 ;  /* 0x0c00007775577389 */ /* 0x000064000000007c */
[----:B01----:R-:W-:Y:S05]  /*48d0*/  ENDCOLLECTIVE ;  /* 0x000000000000791b */ /* 0x003fea0003800000 */
.L_x_6419:
[----:B------:R-:W-:Y:S01]  /*48e0*/  MOV R11, R87 ;  /* 0x00000057000b7202 */ /* 0x000fe20000000f00 */
[----:B------:R-:W-:Y:S06]  /*48f0*/  BRA `(.L_x_6420) ;  /* 0xffffffc800c87947 */ /* 0x000fec000383ffff */
.L_x_6421:
        /* <DEDUP_REMOVED lines=16> */
.L_x_11270:


//--------------------- .text._ZN10layer_norm13ln_bwd_kernelINS_13Kernel_traitsI6__halfS2_fS2_fjLj512ELj1ELj4ELj1ELj16ENS_18Kernel_traits_baseILj512ES2_S2_fS2_fjLj128EEEEELb0ELb0ELb1ELb1EEEvNS_9BwdParamsE --------------------------
	.section	.text._ZN10layer_norm13ln_bwd_kernelINS_13Kernel_traitsI6__halfS2_fS2_fjLj512ELj1ELj4ELj1ELj16ENS_18Kernel_traits_baseILj512ES2_S2_fS2_fjLj128EEEEELb0ELb0ELb1ELb1EEEvNS_9BwdParamsE,"ax",@progbits
	.align	128
        .global         _ZN10layer_norm13ln_bwd_kernelINS_13Kernel_traitsI6__halfS2_fS2_fjLj512ELj1ELj4ELj1ELj16ENS_18Kernel_traits_baseILj512ES2_S2_fS2_fjLj128EEEEELb0ELb0ELb1ELb1EEEvNS_9BwdParamsE
        .type           _ZN10layer_norm13ln_bwd_kernelINS_13Kernel_traitsI6__halfS2_fS2_fjLj512ELj1ELj4ELj1ELj16ENS_18Kernel_traits_baseILj512ES2_S2_fS2_fjLj128EEEEELb0ELb0ELb1ELb1EEEvNS_9BwdParamsE,@function
        .size           _ZN10layer_norm13ln_bwd_kernelINS_13Kernel_traitsI6__halfS2_fS2_fjLj512ELj1ELj4ELj1ELj16ENS_18Kernel_traits_baseILj512ES2_S2_fS2_fjLj128EEEEELb0ELb0ELb1ELb1EEEvNS_9BwdParamsE,(.L_x_11271 - _ZN10layer_norm13ln_bwd_kernelINS_13Kernel_traitsI6__halfS2_fS2_fjLj512ELj1ELj4ELj1ELj16ENS_18Kernel_traits_baseILj512ES2_S2_fS2_fjLj128EEEEELb0ELb0ELb1ELb1EEEvNS_9BwdParamsE)
        .other          _ZN10layer_norm13ln_bwd_kernelINS_13Kernel_traitsI6__halfS2_fS2_fjLj512ELj1ELj4ELj1ELj16ENS_18Kernel_traits_baseILj512ES2_S2_fS2_fjLj128EEEEELb0ELb0ELb1ELb1EEEvNS_9BwdParamsE,@"STO_CUDA_ENTRY STV_DEFAULT"
_ZN10layer_norm13ln_bwd_kernelINS_13Kernel_traitsI6__halfS2_fS2_fjLj512ELj1ELj4ELj1ELj16ENS_18Kernel_traits_baseILj512ES2_S2_fS2_fjLj128EEEEELb0ELb0ELb1ELb1EEEvNS_9BwdParamsE:
.text._ZN10layer_norm13ln_bwd_kernelINS_13Kernel_traitsI6__halfS2_fS2_fjLj512ELj1ELj4ELj1ELj16ENS_18Kernel_traits_baseILj512ES2_S2_fS2_fjLj128EEEEELb0ELb0ELb1ELb1EEEvNS_9BwdParamsE:
        /* <DEDUP_REMOVED lines=40> */
.L_x_6466:
        /* <DEDUP_REMOVED lines=17> */
[----:B------:R-:W-:Y:S01]  /*0390*/  IMAD R3, R0, UR9, RZ ;  /* 0x0000000900037c24 */ /* 0x000fe2000f8e02ff */
[----:B------:R-:W-:-:S03]  /*03a0*/  SHF.R.S32.HI R77, RZ, 0x1f, R0 ;  /* 0x0000001fff4d7819 */ /* 0x000fc60000011400 */
[----:B------:R-:W-:Y:S01]  /*03b0*/  IMAD R79, R76, UR9, RZ ;  /* 0x000000094c4f7c24 */ /* 0x000fe2000f8e02ff */
[----:B------:R-:W-:Y:S01]  /*03c0*/  SHF.R.S32.HI R78, RZ, 0x1f, R3 ;  /* 0x0000001fff4e7819 */ /* 0x000fe20000011403 */
[----:B------:R-:W3:Y:S01]  /*03d0*/  LDC.64 R102, c[0x0][0x3a8] ;  /* 0x0000ea00ff667b82 */ /* 0x000ee20000000a00 */
[----:B0-----:R-:W-:Y:S02]  /*03e0*/  LEA R76, P0, R0, UR10, 0x2 ;  /* 0x0000000a004c7c11 */ /* 0x001fe4000f8010ff */
[----:B------:R-:W-:Y:S02]  /*03f0*/  SHF.R.S32.HI R80, RZ, 0x1f, R79 ;  /* 0x0000001fff507819 */ /* 0x000fe4000001144f */
[----:B------:R-:W-:Y:S02]  /*0400*/  LEA.HI R78, R78, R3, RZ, 0x3 ;  /* 0x000000034e4e7211 */ /* 0x000fe400078f18ff */
[----:B------:R-:W-:Y:S02]  /*0410*/  LEA.HI R80, R80, R79, RZ, 0x3 ;  /* 0x0000004f50507211 */ /* 0x000fe400078f18ff */
[----:B------:R-:W-:-:S05]  /*0420*/  LEA.HI.X R77, R0, UR11, R77, 0x2, P0 ;  /* 0x0000000b004d7c11 */ /* 0x000fca00080f144d */
[----:B------:R0:W4:Y:S01]  /*0430*/  LDG.E R3, desc[UR6][R76.64] ;  /* 0x000000064c037981 */ /* 0x000122000c1e1900 */
[----:B-1----:R-:W-:-:S04]  /*0440*/  LOP3.LUT R81, R81, 0x1f, RZ, 0xc0, !PT ;  /* 0x0000001f51517812 */ /* 0x002fc800078ec0ff */
[-C--:B------:R-:W-:Y:S02]  /*0450*/  LEA.HI.SX32 R79, R80, R81.reuse, 0x1d ;  /* 0x00000051504f7211 */ /* 0x080fe400078feaff */
[----:B------:R-:W-:-:S03]  /*0460*/  LEA.HI.SX32 R109, R78, R81, 0x1d ;  /* 0x000000514e6d7211 */ /* 0x000fc600078feaff */
[----:B--2---:R-:W-:Y:S01]  /*0470*/  IMAD.WIDE.U32 R88, R79, 0x10, R6 ;  /* 0x000000104f587825 */ /* 0x004fe200078e0006 */
[----:B------:R-:W-:Y:S02]  /*0480*/  IADD3 R111, PT, PT, R109, 0x20, RZ ;  /* 0x000000206d6f7810 */ /* 0x000fe40007ffe0ff */
[----:B------:R-:W-:Y:S01]  /*0490*/  IADD3 R79, PT, PT, R79, 0x20, RZ ;  /* 0x000000204f4f7810 */ /* 0x000fe20007ffe0ff */
[--C-:B---3--:R-:W-:Y:S02]  /*04a0*/  IMAD.WIDE.U32 R100, R109, 0x20, R102.reuse ;  /* 0x000000206d647825 */ /* 0x108fe400078e0066 */
[----:B------:R-:W2:Y:S02]  /*04b0*/  LDG.E.128 R88, desc[UR6][R88.64] ;  /* 0x0000000658587981 */ /* 0x000ea4000c1e1d00 */
[----:B------:R-:W-:Y:S02]  /*04c0*/  IMAD.WIDE.U32 R102, R111, 0x20, R102 ;  /* 0x000000206f667825 */ /* 0x000fe400078e0066 */
[----:B------:R-:W3:Y:S02]  /*04d0*/  LDG.E.128 R96, desc[UR6][R100.64] ;  /* 0x0000000664607981 */ /* 0x000ee4000c1e1d00 */
[----:B0-----:R-:W-:-:S02]  /*04e0*/  IMAD.WIDE.U32 R76, R79, 0x10, R6 ;  /* 0x000000104f4c7825 */ /* 0x001fc400078e0006 */
[----:B------:R-:W2:Y:S04]  /*04f0*/  LDG.E.128 R80, desc[UR6][R102.64+0x10] ;  /* 0x0000100666507981 */ /* 0x000ea8000c1e1d00 */
[----:B------:R-:W2:Y:S04]  /*0500*/  LDG.E.128 R76, desc[UR6][R76.64] ;  /* 0x000000064c4c7981 */ /* 0x000ea8000c1e1d00 */
[----:B------:R-:W2:Y:S04]  /*0510*/  LDG.E.128 R84, desc[UR6][R102.64] ;  /* 0x0000000666547981 */ /* 0x000ea8000c1e1d00 */
[----:B------:R-:W2:Y:S01]  /*0520*/  LDG.E.128 R92, desc[UR6][R100.64+0x10] ;  /* 0x00001006645c7981 */ /* 0x000ea2000c1e1d00 */
        /* <DEDUP_REMOVED lines=13> */
[----:B0-----:R-:W-:Y:S02]  /*0600*/  HADD2.F32 R106, -RZ, R49.H0_H0 ;  /* 0x20000031ff6a7230 */ /* 0x001fe40000004100 */
[----:B------:R-:W-:-:S02]  /*0610*/  HADD2.F32 R102, -RZ, R48.H0_H0 ;  /* 0x20000030ff667230 */ /* 0x000fc40000004100 */
[----:B------:R-:W-:Y:S01]  /*0620*/  HADD2.F32 R110, -RZ, R51.H0_H0 ;  /* 0x20000033ff6e7230 */ /* 0x000fe20000004100 */
[----:B----4-:R-:W-:-:S05]  /*0630*/  FSEL R100, R3, RZ, !P1 ;  /* 0x000000ff03647208 */ /* 0x010fca0004800000 */
[C---:B---3--:R-:W-:Y:S01]  /*0640*/  FADD.FTZ R97, -R100.reuse, R97 ;  /* 0x0000006164617221 */ /* 0x048fe20000010100 */
[C---:B------:R-:W-:Y:S01]  /*0650*/  FADD.FTZ R103, -R100.reuse, R99 ;  /* 0x0000006364677221 */ /* 0x040fe20000010100 */
[--C-:B--2---:R-:W-:Y:S02]  /*0660*/  HADD2.F32 R99, -RZ, R88.reuse.H0_H0 ;  /* 0x20000058ff637230 */ /* 0x104fe40000004100 */
[C---:B------:R-:W-:Y:S01]  /*0670*/  FADD.FTZ R117, -R100.reuse, R82 ;  /* 0x0000005264757221 */ /* 0x040fe20000010100 */
[----:B------:R-:W-:Y:S02]  /*0680*/  HADD2.F32 R88, -RZ, R88.H1_H1 ;  /* 0x30000058ff587230 */ /* 0x000fe40000004100 */
[----:B------:R-:W-:Y:S01]  /*0690*/  FADD.FTZ R3, -R100, R96 ;  /* 0x0000006064037221 */ /* 0x000fe20000010100 */
[--C-:B------:R-:W-:Y:S02]  /*06a0*/  HADD2.F32 R123, -RZ, R79.reuse.H0_H0 ;  /* 0x2000004fff7b7230 */ /* 0x100fe40000004100 */
[----:B------:R-:W-:-:S02]  /*06b0*/  HADD2.F32 R82, -RZ, R79.H1_H1 ;  /* 0x3000004fff527230 */ /* 0x000fc40000004100 */
[----:B------:R-:W-:Y:S01]  /*06c0*/  FADD.FTZ R113, -R100, R86 ;  /* 0x0000005664717221 */ /* 0x000fe20000010100 */
[--C-:B------:R-:W-:Y:S02]  /*06d0*/  HADD2.F32 R79, -RZ, R52.reuse.H1_H1 ;  /* 0x30000034ff4f7230 */ /* 0x100fe40000004100 */
[----:B-----5:R-:W-:Y:S01]  /*06e0*/  FMUL.FTZ R86, R4, R97 ;  /* 0x0000006104567220 */ /* 0x020fe20000410000 */
[C---:B------:R-:W-:Y:S01]  /*06f0*/  FADD.FTZ R111, -R100.reuse, R84 ;  /* 0x00000054646f7221 */ /* 0x040fe20000010100 */
[----:B------:R-:W-:Y:S01]  /*0700*/  FADD.FTZ R101, -R100, R98 ;  /* 0x0000006264657221 */ /* 0x000fe20000010100 */
[----:B------:R-:W-:Y:S02]  /*0710*/  HADD2.F32 R84, -RZ, R52.H0_H0 ;  /* 0x20000034ff547230 */ /* 0x000fe40000004100 */
[----:B------:R-:W-:Y:S01]  /*0720*/  FMUL.FTZ R3, R4, R3 ;  /* 0x0000000304037220 */ /* 0x000fe20000410000 */
[----:B------:R-:W-:Y:S02]  /*0730*/  HADD2.F32 R96, -RZ, R89.H1_H1 ;  /* 0x30000059ff607230 */ /* 0x000fe40000004100 */
[----:B------:R-:W-:Y:S01]  /*0740*/  FMUL.FTZ R79, R79, R88 ;  /* 0x000000584f4f7220 */ /* 0x000fe20000410000 */
[----:B------:R-:W-:-:S02]  /*0750*/  HADD2.F32 R107, -RZ, R91.H0_H0 ;  /* 0x2000005bff6b7230 */ /* 0x000fc40000004100 */
[----:B------:R-:W-:Y:S01]  /*0760*/  FFMA.FTZ R61, R86, R88, R61 ;  /* 0x00000058563d7223 */ /* 0x000fe2000001003d */
[----:B------:R-:W-:Y:S02]  /*0770*/  HADD2.F32 R98, -RZ, R91.H1_H1 ;  /* 0x3000005bff627230 */ /* 0x000fe40000004100 */
[----:B------:R-:W-:Y:S01]  /*0780*/  FADD.FTZ R57, R57, R88 ;  /* 0x0000005839397221 */ /* 0x000fe20000010000 */
[----:B------:R-:W-:Y:S02]  /*0790*/  HADD2.F32 R97, -RZ, R53.H1_H1 ;  /* 0x30000035ff617230 */ /* 0x000fe40000004100 */
[----:B------:R-:W-:Y:S01]  /*07a0*/  FADD.FTZ R91, -R100, R92 ;  /* 0x0000005c645b7221 */ /* 0x000fe20000010100 */
[----:B------:R-:W-:Y:S01]  /*07b0*/  FMUL.FTZ R88, R4, R103 ;  /* 0x0000006704587220 */ /* 0x000fe20000410000 */
[C---:B------:R-:W-:Y:S01]  /*07c0*/  FADD.FTZ R93, -R100.reuse, R93 ;  /* 0x0000005d645d7221 */ /* 0x040fe20000010100 */
[----:B-1----:R-:W-:Y:S02]  /*07d0*/  HADD2.F32 R105, -RZ, R89.H0_H0 ;  /* 0x20000059ff697230 */ /* 0x002fe40000004100 */
[----:B------:R-:W-:Y:S01]  /*07e0*/  FADD.FTZ R109, -R100, R94 ;  /* 0x0000005e646d7221 */ /* 0x000fe20000010100 */
[----:B------:R-:W-:-:S02]  /*07f0*/  HADD2.F32 R89, -RZ, R90.H0_H0 ;  /* 0x2000005aff597230 */ /* 0x000fc40000004100 */
[-C--:B------:R-:W-:Y:S01]  /*0800*/  FMUL.FTZ R84, R84, R99.reuse ;  /* 0x0000006354547220 */ /* 0x080fe20000410000 */
[----:B------:R-:W-:Y:S01]  /*0810*/  FFMA.FTZ R60, R3, R99, R60 ;  /* 0x00000063033c7223 */ /* 0x000fe2000001003c */
[----:B------:R-:W-:Y:S01]  /*0820*/  FADD.FTZ R56, R56, R99 ;  /* 0x0000006338387221 */ /* 0x000fe20000010000 */
[----:B------:R-:W-:Y:S02]  /*0830*/  HADD2.F32 R94, -RZ, R54.H0_H0 ;  /* 0x20000036ff5e7230 */ /* 0x000fe40000004100 */
[C---:B------:R-:W-:Y:S01]  /*0840*/  FADD.FTZ R95, -R100.reuse, R95 ;  /* 0x0000005f645f7221 */ /* 0x040fe20000010100 */
[----:B------:R-:W-:Y:S02]  /*0850*/  HADD2.F32 R90, -RZ, R90.H1_H1 ;  /* 0x3000005aff5a7230 */ /* 0x000fe40000004100 */
[C---:B------:R-:W-:Y:S01]  /*0860*/  FADD.FTZ R85, -R100.reuse, R85 ;  /* 0x0000005564557221 */ /* 0x040fe20000010100 */
[C---:B------:R-:W-:Y:S01]  /*0870*/  FADD.FTZ R87, -R100.reuse, R87 ;  /* 0x0000005764577221 */ /* 0x040fe20000010100 */
[C---:B------:R-:W-:Y:S01]  /*0880*/  FADD.FTZ R115, -R100.reuse, R80 ;  /* 0x0000005064737221 */ /* 0x040fe20000010100 */
[C---:B------:R-:W-:Y:S01]  /*0890*/  FADD.FTZ R81, -R100.reuse, R81 ;  /* 0x0000005164517221 */ /* 0x040fe20000010100 */
[----:B------:R-:W-:Y:S01]  /*08a0*/  FADD.FTZ R83, -R100, R83 ;  /* 0x0000005364537221 */ /* 0x000fe20000010100 */
[-C--:B------:R-:W-:Y:S01]  /*08b0*/  FMUL.FTZ R97, R97, R96.reuse ;  /* 0x0000006061617220 */ /* 0x080fe20000410000 */
[----:B------:R-:W-:Y:S01]  /*08c0*/  FFMA.FTZ R63, R88, R96, R63 ;  /* 0x00000060583f7223 */ /* 0x000fe2000001003f */
[----:B------:R-:W-:Y:S01]  /*08d0*/  FADD.FTZ R59, R59, R96 ;  /* 0x000000603b3b7221 */ /* 0x000fe20000010000 */
[----:B------:R-:W-:Y:S01]  /*08e0*/  FMUL.FTZ R91, R4, R91 ;  /* 0x0000005b045b7220 */ /* 0x000fe20000410000 */
[----:B------:R-:W-:-:S02]  /*08f0*/  HADD2.F32 R99, -RZ, R54.H1_H1 ;  /* 0x30000036ff637230 */ /* 0x000fc40000004100 */
[----:B------:R-:W-:Y:S01]  /*0900*/  FMUL.FTZ R96, R4, R93 ;  /* 0x0000005d04607220 */ /* 0x000fe20000410000 */
[--C-:B------:R-:W-:Y:S02]  /*0910*/  HADD2.F32 R100, -RZ, R55.reuse.H0_H0 ;  /* 0x20000037ff647230 */ /* 0x100fe40000004100 */
[-C--:B------:R-:W-:Y:S01]  /*0920*/  FMUL.FTZ R94, R94, R89.reuse ;  /* 0x000000595e5e7220 */ /* 0x080fe20000410000 */
[----:B------:R-:W-:Y:S01]  /*0930*/  FADD.FTZ R64, R64, R89 ;  /* 0x0000005940407221 */ /* 0x000fe20000010000 */
[----:B------:R-:W-:Y:S01]  /*0940*/  FFMA.FTZ R36, R91, R89, R36 ;  /* 0x000000595b247223 */ /* 0x000fe20000010024 */
[-C--:B------:R-:W-:Y:S01]  /*0950*/  FMUL.FTZ R89, R99, R90.reuse ;  /* 0x0000005a63597220 */ /* 0x080fe20000410000 */
[----:B------:R-:W-:Y:S01]  /*0960*/  FADD.FTZ R65, R65, R90 ;  /* 0x0000005a41417221 */ /* 0x000fe20000010000 */
[----:B------:R-:W-:Y:S01]  /*0970*/  FFMA.FTZ R37, R96, R90, R37 ;  /* 0x0000005a60257223 */ /* 0x000fe20000010025 */
[----:B------:R-:W-:Y:S02]  /*0980*/  HADD2.F32 R93, -RZ, R55.H1_H1 ;  /* 0x30000037ff5d7230 */ /* 0x000fe40000004100 */
[----:B------:R-:W-:Y:S01]  /*0990*/  FMUL.FTZ R90, R100, R107 ;  /* 0x0000006b645a7220 */ /* 0x000fe20000410000 */
[----:B------:R-:W-:Y:S01]  /*09a0*/  FMUL.FTZ R100, R4, R95 ;  /* 0x0000005f04647220 */ /* 0x000fe20000410000 */
[----:B------:R-:W-:-:S02]  /*09b0*/  HADD2.F32 R119, -RZ, R76.H0_H0 ;  /* 0x2000004cff777230 */ /* 0x000fc40000004100 */
[----:B------:R-:W-:Y:S01]  /*09c0*/  FADD.FTZ R67, R67, R98 ;  /* 0x0000006243437221 */ /* 0x000fe20000010000 */
[----:B------:R-:W-:Y:S02]  /*09d0*/  HADD2.F32 R76, -RZ, R76.H1_H1 ;  /* 0x3000004cff4c7230 */ /* 0x000fe40000004100 */
[-C--:B------:R-:W-:Y:S01]  /*09e0*/  FMUL.FTZ R93, R93, R98.reuse ;  /* 0x000000625d5d7220 */ /* 0x080fe20000410000 */
[----:B------:R-:W-:Y:S01]  /*09f0*/  FFMA.FTZ R39, R100, R98, R39 ;  /* 0x0000006264277223 */ /* 0x000fe20000010027 */
[----:B------:R-:W-:Y:S02]  /*0a00*/  HADD2.F32 R95, -RZ, R48.H1_H1 ;  /* 0x30000030ff5f7230 */ /* 0x000fe40000004100 */
[----:B------:R-:W-:Y:S01]  /*0a10*/  FMUL.FTZ R98, R4, R85 ;  /* 0x0000005504627220 */ /* 0x000fe20000410000 */
[----:B------:R-:W-:Y:S02]  /*0a20*/  HADD2.F32 R92, -RZ, R53.H0_H0 ;  /* 0x20000035ff5c7230 */ /* 0x000fe40000004100 */
[----:B------:R-:W-:Y:S01]  /*0a30*/  FADD.FTZ R73, R73, R76 ;  /* 0x0000004c49497221 */ /* 0x000fe20000010000 */
[-C--:B------:R-:W-:Y:S01]  /*0a40*/  FMUL.FTZ R85, R95, R76.reuse ;  /* 0x0000004c5f557220 */ /* 0x080fe20000410000 */
[----:B------:R-:W-:Y:S01]  /*0a50*/  FFMA.FTZ R69, R98, R76, R69 ;  /* 0x0000004c62457223 */ /* 0x000fe20000010045 */
[----:B------:R-:W-:Y:S01]  /*0a60*/  FADD.FTZ R76, RZ, R84 ;  /* 0x00000054ff4c7221 */ /* 0x000fe20000010000 */
[----:B------:R-:W-:Y:S01]  /*0a70*/  FFMA.FTZ R95, R3, R84, RZ ;  /* 0x00000054035f7223 */ /* 0x000fe200000100ff */
[----:B------:R-:W-:-:S02]  /*0a80*/  HADD2.F32 R121, -RZ, R77.H0_H0 ;  /* 0x2000004dff797230 */ /* 0x000fc40000004100 */
[----:B------:R-:W-:Y:S01]  /*0a90*/  FMUL.FTZ R92, R92, R105 ;  /* 0x000000695c5c7220 */ /* 0x000fe20000410000 */
[----:B------:R-:W-:Y:S01]  /*0aa0*/  FADD.FTZ R99, R76, R79 ;  /* 0x0000004f4c637221 */ /* 0x000fe20000010000 */
[----:B------:R-:W-:Y:S01]  /*0ab0*/  FMUL.FTZ R101, R4, R101 ;  /* 0x0000006504657220 */ /* 0x000fe20000410000 */
[----:B------:R-:W-:Y:S01]  /*0ac0*/  FFMA.FTZ R104, R86, R79, R95 ;  /* 0x0000004f56687223 */ /* 0x000fe2000001005f */
[----:B------:R-:W-:Y:S01]  /*0ad0*/  FMUL.FTZ R76, R106, R121 ;  /* 0x000000796a4c7220 */ /* 0x000fe20000410000 */
[----:B------:R-:W-:Y:S02]  /*0ae0*/  FADD.FTZ R106, R99, R92 ;  /* 0x0000005c636a7221 */ /* 0x000fe40000010000 */
[----:B------:R-:W-:Y:S02]  /*0af0*/  FFMA.FTZ R95, R101, R92, R104 ;  /* 0x0000005c655f7223 */ /* 0x000fe40000010068 */
[----:B------:R-:W-:Y:S02]  /*0b00*/  FADD.FTZ R99, R106, R97 ;  /* 0x000000616a637221 */ /* 0x000fe40000010000 */
[----:B------:R-:W-:Y:S01]  /*0b10*/  FFMA.FTZ R106, R88, R97, R95 ;  /* 0x00000061586a7223 */ /* 0x000fe2000001005f */
[----:B------:R-:W-:-:S02]  /*0b20*/  HADD2.F32 R80, -RZ, R77.H1_H1 ;  /* 0x3000004dff507230 */ /* 0x000fc40000004100 */
[----:B------:R-:W-:Y:S01]  /*0b30*/  FMUL.FTZ R104, R4, R87 ;  /* 0x0000005704687220 */ /* 0x000fe20000410000 */
[----:B------:R-:W-:Y:S02]  /*0b40*/  HADD2.F32 R103, -RZ, R49.H1_H1 ;  /* 0x30000031ff677230 */ /* 0x000fe40000004100 */
[----:B------:R-:W-:Y:S01]  /*0b50*/  FADD.FTZ R108, R99, R94 ;  /* 0x0000005e636c7221 */ /* 0x000fe20000010000 */
[----:B------:R-:W-:Y:S01]  /*0b60*/  FFMA.FTZ R95, R91, R94, R106 ;  /* 0x0000005e5b5f7223 */ /* 0x000fe2000001006a */
[-C--:B------:R-:W-:Y:S01]  /*0b70*/  FFMA.FTZ R71, R104, R80.reuse, R71 ;  /* 0x0000005068477223 */ /* 0x080fe20000010047 */
[----:B------:R-:W-:Y:S01]  /*0b80*/  FADD.FTZ R75, R75, R80 ;  /* 0x000000504b4b7221 */ /* 0x000fe20000010000 */
[----:B------:R-:W-:Y:S01]  /*0b90*/  FMUL.FTZ R87, R103, R80 ;  /* 0x0000005067577220 */ /* 0x000fe20000410000 */
[----:B------:R-:W-:Y:S01]  /*0ba0*/  FADD.FTZ R99, R108, R89 ;  /* 0x000000596c637221 */ /* 0x000fe20000010000 */
[----:B------:R-:W-:Y:S01]  /*0bb0*/  FMUL.FTZ R109, R4, R109 ;  /* 0x0000006d046d7220 */ /* 0x000fe20000410000 */
[----:B------:R-:W-:-:S02]  /*0bc0*/  FFMA.FTZ R80, R96, R89, R95 ;  /* 0x0000005960507223 */ /* 0x000fc4000001005f */
[----:B------:R-:W-:Y:S02]  /*0bd0*/  FADD.FTZ R106, R99, R90 ;  /* 0x0000005a636a7221 */ /* 0x000fe40000010000 */
[----:B------:R-:W-:Y:S01]  /*0be0*/  FFMA.FTZ R99, R109, R90, R80 ;  /* 0x0000005a6d637223 */ /* 0x000fe20000010050 */
[----:B------:R-:W-:Y:S01]  /*0bf0*/  FFMA.FTZ R62, R101, R105, R62 ;  /* 0x00000069653e7223 */ /* 0x000fe2000001003e */
[----:B------:R-:W-:Y:S01]  /*0c00*/  FADD.FTZ R58, R58, R105 ;  /* 0x000000693a3a7221 */ /* 0x000fe20000010000 */
[----:B------:R-:W-:Y:S01]  /*0c10*/  FMUL.FTZ R102, R102, R119 ;  /* 0x0000007766667220 */ /* 0x000fe20000410000 */
[----:B------:R-:W-:Y:S01]  /*0c20*/  FADD.FTZ R105, R106, R93 ;  /* 0x0000005d6a697221 */ /* 0x000fe20000010000 */
[----:B------:R-:W-:Y:S01]  /*0c30*/  FMUL.FTZ R111, R4, R111 ;  /* 0x0000006f046f7220 */ /* 0x000fe20000410000 */
[----:B------:R-:W-:Y:S01]  /*0c40*/  FFMA.FTZ R106, R100, R93, R99 ;  /* 0x0000005d646a7223 */ /* 0x000fe20000010063 */
[----:B------:R-:W-:Y:S02]  /*0c50*/  HADD2.F32 R77, -RZ, R78.H0_H0 ;  /* 0x2000004eff4d7230 */ /* 0x000fe40000004100 */
[----:B------:R-:W-:Y:S01]  /*0c60*/  FADD.FTZ R80, R105, R102 ;  /* 0x0000006669507221 */ /* 0x000fe20000010000 */
[----:B------:R-:W-:-:S02]  /*0c70*/  HADD2.F32 R108, -RZ, R50.H0_H0 ;  /* 0x20000032ff6c7230 */ /* 0x000fc40000004100 */
[----:B------:R-:W-:Y:S01]  /*0c80*/  FFMA.FTZ R99, R111, R102, R106 ;  /* 0x000000666f637223 */ /* 0x000fe2000001006a */
[----:B------:R-:W-:Y:S02]  /*0c90*/  HADD2.F32 R78, -RZ, R78.H1_H1 ;  /* 0x3000004eff4e7230 */ /* 0x000fe40000004100 */
[C---:B------:R-:W-:Y:S01]  /*0ca0*/  FMUL.FTZ R115, R4.reuse, R115 ;  /* 0x0000007304737220 */ /* 0x040fe20000410000 */
[----:B------:R-:W-:Y:S02]  /*0cb0*/  HADD2.F32 R103, -RZ, R50.H1_H1 ;  /* 0x30000032ff677230 */ /* 0x000fe40000004100 */
[----:B------:R-:W-:Y:S01]  /*0cc0*/  FMUL.FTZ R106, R4, R81 ;  /* 0x00000051046a7220 */ /* 0x000fe20000410000 */
[----:B------:R-:W-:Y:S01]  /*0cd0*/  FADD.FTZ R81, R80, R85 ;  /* 0x0000005550517221 */ /* 0x000fe20000010000 */
[----:B------:R-:W-:Y:S01]  /*0ce0*/  FMUL.FTZ R113, R4, R113 ;  /* 0x0000007104717220 */ /* 0x000fe20000410000 */
[----:B------:R-:W-:Y:S01]  /*0cf0*/  FFMA.FTZ R80, R98, R85, R99 ;  /* 0x0000005562507223 */ /* 0x000fe20000010063 */
[-C--:B------:R-:W-:Y:S01]  /*0d00*/  FMUL.FTZ R95, R108, R77.reuse ;  /* 0x0000004d6c5f7220 */ /* 0x080fe20000410000 */
[----:B------:R-:W-:Y:S01]  /*0d10*/  FFMA.FTZ R40, R115, R77, R40 ;  /* 0x0000004d73287223 */ /* 0x000fe20000010028 */
[----:B------:R-:W-:Y:S01]  /*0d20*/  FADD.FTZ R32, R32, R77 ;  /* 0x0000004d20207221 */ /* 0x000fe20000010000 */
[-C--:B------:R-:W-:Y:S01]  /*0d30*/  FMUL.FTZ R77, R103, R78.reuse ;  /* 0x0000004e674d7220 */ /* 0x080fe20000410000 */
[----:B------:R-:W-:Y:S01]  /*0d40*/  FFMA.FTZ R41, R106, R78, R41 ;  /* 0x0000004e6a297223 */ /* 0x000fe20000010029 */
[----:B------:R-:W-:Y:S01]  /*0d50*/  FADD.FTZ R33, R33, R78 ;  /* 0x0000004e21217221 */ /* 0x000fe20000010000 */
[----:B------:R-:W-:Y:S01]  /*0d60*/  FADD.FTZ R78, R81, R76 ;  /* 0x0000004c514e7221 */ /* 0x000fe20000010000 */
[----:B------:R-:W-:-:S03]  /*0d70*/  FFMA.FTZ R81, R113, R76, R80 ;  /* 0x0000004c71517223 */ /* 0x000fc60000010050 */
[----:B------:R-:W-:Y:S01]  /*0d80*/  FADD.FTZ R80, R78, R87 ;  /* 0x000000574e507221 */ /* 0x000fe20000010000 */
[----:B------:R-:W-:-:S03]  /*0d90*/  FFMA.FTZ R108, R104, R87, R81 ;  /* 0x00000057686c7223 */ /* 0x000fc60000010051 */
[----:B------:R-:W-:Y:S01]  /*0da0*/  FADD.FTZ R80, R80, R95 ;  /* 0x0000005f50507221 */ /* 0x000fe20000010000 */
[----:B------:R-:W-:Y:S01]  /*0db0*/  FFMA.FTZ R81, R115, R95, R108 ;  /* 0x0000005f73517223 */ /* 0x000fe2000001006c */
[----:B------:R-:W-:Y:S02]  /*0dc0*/  HADD2.F32 R103, -RZ, R51.H1_H1 ;  /* 0x30000033ff677230 */ /* 0x000fe40000004100 */
        /* <DEDUP_REMOVED lines=21> */
.L_x_6425:
        /* <DEDUP_REMOVED lines=19> */
.L_x_6426:
[----:B0-----:R-:W-:Y:S05]  /*1050*/  BSYNC.RECONVERGENT B1 ;  /* 0x0000000000017941 */ /* 0x001fea0003800200 */
.L_x_6424:
        /* <DEDUP_REMOVED lines=21> */
.L_x_6478:
[----:B------:R-:W3:Y:S01]  /*11b0*/  S2R R82, SR_TID.X ;  /* 0x0000000000527919 */ /* 0x000ee20000002100 */
[----:B------:R-:W-:Y:S01]  /*11c0*/  ISETP.NE.U32.AND P1, PT, R6, RZ, PT ;  /* 0x000000ff0600720c */ /* 0x000fe20003f25070 */
[----:B------:R-:W-:Y:S01]  /*11d0*/  IMAD R105, R0, UR9, RZ ;  /* 0x0000000900697c24 */ /* 0x000fe2000f8e02ff */
[----:B------:R-:W-:Y:S01]  /*11e0*/  @P3 IADD3 R5, PT, PT, R5, -0x1, RZ ;  /* 0xffffffff05053810 */ /* 0x000fe20007ffe0ff */
[----:B-1----:R-:W-:Y:S01]  /*11f0*/  FADD.FTZ R110, R99, R114 ;  /* 0x00000072636e7221 */ /* 0x002fe20000010000 */
[----:B------:R-:W-:Y:S01]  /*1200*/  ISETP.NE.AND.EX P1, PT, R7, RZ, PT, P1 ;  /* 0x000000ff0700720c */ /* 0x000fe20003f25310 */
[----:B0-----:R-:W-:Y:S01]  /*1210*/  HFMA2 R99, -RZ, RZ, 0, 0 ;  /* 0x00000000ff637431 */ /* 0x001fe200000001ff */
[----:B------:R-:W-:Y:S01]  /*1220*/  SHF.R.S32.HI R112, RZ, 0x1f, R105 ;  /* 0x0000001fff707819 */ /* 0x000fe20000011469 */
[----:B------:R-:W-:Y:S02]  /*1230*/  @P3 IMAD R103, R5, UR9, RZ ;  /* 0x0000000905673c24 */ /* 0x000fe4000f8e02ff */
[----:B------:R-:W-:Y:S01]  /*1240*/  FMUL.FTZ R110, R110, UR12 ;  /* 0x0000000c6e6e7c20 */ /* 0x000fe20008410000 */
[----:B--2---:R-:W-:Y:S01]  /*1250*/  FADD.FTZ R5, R80, R81 ;  /* 0x0000005150057221 */ /* 0x004fe20000010000 */
[----:B------:R-:W-:Y:S01]  /*1260*/  LEA.HI R112, R112, R105, RZ, 0x3 ;  /* 0x0000006970707211 */ /* 0x000fe200078f18ff */
[----:B------:R-:W-:Y:S01]  /*1270*/  BSSY.RECONVERGENT B1, `(.L_x_6428) ;  /* 0x000012f000017945 */ /* 0x000fe20003800200 */
[----:B------:R-:W-:Y:S01]  /*1280*/  @P3 SHF.R.S32.HI R6, RZ, 0x1f, R103 ;  /* 0x0000001fff063819 */ /* 0x000fe20000011467 */
[----:B------:R-:W-:Y:S01]  /*1290*/  FMUL.FTZ R5, R5, UR12 ;  /* 0x0000000c05057c20 */ /* 0x000fe20008410000 */
[----:B------:R-:W-:-:S02]  /*12a0*/  ISETP.NE.AND P4, PT, RZ, UR8, PT ;  /* 0x00000008ff007c0c */ /* 0x000fc4000bf85270 */
[----:B------:R-:W-:Y:S02]  /*12b0*/  @P3 LEA.HI R6, R6, R103, RZ, 0x3 ;  /* 0x0000006706063211 */ /* 0x000fe400078f18ff */
        /* <DEDUP_REMOVED lines=20> */
.L_x_6432:
[----:B------:R-:W-:Y:S05]  /*1400*/  BSYNC.RECONVERGENT B2 ;  /* 0x0000000000027941 */ /* 0x000fea0003800200 */
.L_x_6431:
        /* <DEDUP_REMOVED lines=10> */
.L_x_6434:
[----:B------:R-:W-:Y:S05]  /*14b0*/  BSYNC.RECONVERGENT B2 ;  /* 0x0000000000027941 */ /* 0x000fea0003800200 */
.L_x_6433:
        /* <DEDUP_REMOVED lines=10> */
.L_x_6436:
[----:B------:R-:W-:Y:S05]  /*1560*/  BSYNC.RECONVERGENT B2 ;  /* 0x0000000000027941 */ /* 0x000fea0003800200 */
.L_x_6435:
        /* <DEDUP_REMOVED lines=10> */
.L_x_6438:
[----:B------:R-:W-:Y:S05]  /*1610*/  BSYNC.RECONVERGENT B2 ;  /* 0x0000000000027941 */ /* 0x000fea0003800200 */
.L_x_6437:
        /* <DEDUP_REMOVED lines=10> */
.L_x_6440:
[----:B------:R-:W-:Y:S05]  /*16c0*/  BSYNC.RECONVERGENT B2 ;  /* 0x0000000000027941 */ /* 0x000fea0003800200 */
.L_x_6439:
        /* <DEDUP_REMOVED lines=10> */
.L_x_6442:
[----:B------:R-:W-:Y:S05]  /*1770*/  BSYNC.RECONVERGENT B2 ;  /* 0x0000000000027941 */ /* 0x000fea0003800200 */
.L_x_6441:
        /* <DEDUP_REMOVED lines=10> */
.L_x_6444:
[----:B------:R-:W-:Y:S05]  /*1820*/  BSYNC.RECONVERGENT B2 ;  /* 0x0000000000027941 */ /* 0x000fea0003800200 */
.L_x_6443:
        /* <DEDUP_REMOVED lines=10> */
.L_x_6430:
        /* <DEDUP_REMOVED lines=9> */
[C---:B------:R-:W-:Y:S01]  /*1960*/  FMUL.FTZ R7, R4.reuse, R7 ;  /* 0x0000000704077220 */ /* 0x040fe20000410000 */
[C---:B------:R-:W-:Y:S01]  /*1970*/  FMUL.FTZ R27, R4.reuse, R27 ;  /* 0x0000001b041b7220 */ /* 0x040fe20000410000 */
[----:B------:R-:W-:Y:S01]  /*1980*/  FMUL.FTZ R46, R4, R45 ;  /* 0x0000002d042e7220 */ /* 0x000fe20000410000 */
[-CC-:B------:R-:W-:Y:S01]  /*1990*/  FFMA.FTZ R26, R96, R5.reuse, R110.reuse ;  /* 0x00000005601a7223 */ /* 0x180fe2000001006e */
[----:B------:R-:W-:Y:S01]  /*19a0*/  FFMA.FTZ R105, R109, R5, R110 ;  /* 0x000000056d697223 */ /* 0x000fe2000001006e */
[----:B------:R-:W-:-:S02]  /*19b0*/  FSEL R44, R7, RZ, P1 ;  /* 0x000000ff072c7208 */ /* 0x000fc40000800000 */
[----:B------:R-:W2:Y:S01]  /*19c0*/  @P3 LDC R47, c[0x0][0x40c] ;  /* 0x00010300ff2f3b82 */ /* 0x000ea20000000800 */
[----:B------:R-:W-:Y:S01]  /*19d0*/  FSEL R45, R27, RZ, P1 ;  /* 0x000000ff1b2d7208 */ /* 0x000fe20000800000 */
[----:B------:R-:W-:Y:S01]  /*19e0*/  FADD.FTZ R81, R89, -R26 ;  /* 0x8000001a59517221 */ /* 0x000fe20000010000 */
[----:B------:R-:W-:Y:S01]  /*19f0*/  FSEL R46, R46, RZ, P1 ;  /* 0x000000ff2e2e7208 */ /* 0x000fe20000800000 */
[----:B------:R-:W-:Y:S01]  /*1a00*/  FADD.FTZ R105, R90, -R105 ;  /* 0x800000695a697221 */ /* 0x000fe20000010000 */
[----:B------:R-:W-:Y:S01]  /*1a10*/  FFMA.FTZ R26, R100, R5, R110 ;  /* 0x00000005641a7223 */ /* 0x000fe2000001006e */
[----:B------:R-:W-:Y:S01]  /*1a20*/  FMUL.FTZ R81, R4, R81 ;  /* 0x0000005104517220 */ /* 0x000fe20000410000 */
[----:B0-----:R-:W-:Y:S01]  /*1a30*/  @P3 FMUL.FTZ R6, R44, R25 ;  /* 0x000000192c063220 */ /* 0x001fe20000410000 */
[----:B------:R-:W0:Y:S01]  /*1a40*/  @P3 LDC R27, c[0x0][0x40c] ;  /* 0x00010300ff1b3b82 */ /* 0x000e220000000800 */
[----:B------:R-:W-:-:S03]  /*1a50*/  FMUL.FTZ R105, R4, R105 ;  /* 0x0000006904697220 */ /* 0x000fc60000410000 */
[----:B------:R-:W-:Y:S01]  /*1a60*/  @P3 F2FP.F16.F32.PACK_AB R6, RZ, R6 ;  /* 0x00000006ff06323e */ /* 0x000fe200000000ff */
[----:B-1----:R-:W-:-:S03]  /*1a70*/  @P3 FMUL.FTZ R7, R45, R24 ;  /* 0x000000182d073220 */ /* 0x002fc60000410000 */
[----:B------:R-:W-:Y:S01]  /*1a80*/  @P3 PRMT R28, R6, 0x7610, R28 ;  /* 0x00007610061c3816 */ /* 0x000fe2000000001c */
[----:B------:R-:W1:Y:S01]  /*1a90*/  @P3 LDC R80, c[0x0][0x40c] ;  /* 0x00010300ff503b82 */ /* 0x000e620000000800 */
[----:B------:R-:W-:Y:S01]  /*1aa0*/  @P3 F2FP.F16.F32.PACK_AB R7, RZ, R7 ;  /* 0x00000007ff07323e */ /* 0x000fe200000000ff */
[----:B--2---:R-:W-:-:S03]  /*1ab0*/  @P3 FMUL.FTZ R24, R46, R47 ;  /* 0x0000002f2e183220 */ /* 0x004fc60000410000 */
[----:B------:R-:W-:-:S03]  /*1ac0*/  @P3 PRMT R28, R28, 0x5410, R7 ;  /* 0x000054101c1c3816 */ /* 0x000fc60000000007 */
[----:B------:R-:W2:Y:S01]  /*1ad0*/  @P3 LDC R6, c[0x0][0x40c] ;  /* 0x00010300ff063b82 */ /* 0x000ea20000000800 */
[----:B------:R-:W-:Y:S01]  /*1ae0*/  FFMA.FTZ R47, R91, R5, R110 ;  /* 0x000000055b2f7223 */ /* 0x000fe2000001006e */
[----:B------:R-:W-:-:S03]  /*1af0*/  @P3 F2FP.F16.F32.PACK_AB R24, RZ, R24 ;  /* 0x00000018ff18323e */ /* 0x000fc600000000ff */
[----:B------:R-:W-:Y:S01]  /*1b00*/  FADD.FTZ R47, R94, -R47 ;  /* 0x8000002f5e2f7221 */ /* 0x000fe20000010000 */
[----:B------:R-:W-:Y:S02]  /*1b10*/  @P3 PRMT R29, R24, 0x7610, R29 ;  /* 0x00007610181d3816 */ /* 0x000fe4000000001d */
[----:B------:R-:W3:Y:S01]  /*1b20*/  @P3 LDC R7, c[0x0][0x40c] ;  /* 0x00010300ff073b82 */ /* 0x000ee20000000800 */
[----:B------:R-:W-:-:S04]  /*1b30*/  FFMA.FTZ R24, R88, R5, R110 ;  /* 0x0000000558187223 */ /* 0x000fc8000001006e */
[----:B------:R-:W-:Y:S01]  /*1b40*/  FADD.FTZ R25, R97, -R24 ;  /* 0x8000001861197221 */ /* 0x000fe20000010000 */
[----:B------:R-:W-:-:S03]  /*1b50*/  FMUL.FTZ R24, R4, R47 ;  /* 0x0000002f04187220 */ /* 0x000fc60000410000 */
[----:B------:R-:W-:Y:S02]  /*1b60*/  FMUL.FTZ R25, R4, R25 ;  /* 0x0000001904197220 */ /* 0x000fe40000410000 */
[----:B------:R-:W-:-:S03]  /*1b70*/  FSEL R24, R24, RZ, P1 ;  /* 0x000000ff18187208 */ /* 0x000fc60000800000 */
[----:B------:R-:W-:Y:S02]  /*1b80*/  FSEL R47, R25, RZ, P1 ;  /* 0x000000ff192f7208 */ /* 0x000fe40000800000 */
[----:B------:R-:W-:Y:S01]  /*1b90*/  FSEL R25, R81, RZ, P1 ;  /* 0x000000ff51197208 */ /* 0x000fe20000800000 */
[----:B------:R-:W-:Y:S01]  /*1ba0*/  FADD.FTZ R81, R93, -R26 ;  /* 0x8000001a5d517221 */ /* 0x000fe20000010000 */
[----:B------:R-:W-:Y:S01]  /*1bb0*/  FSEL R26, R105, RZ, P1 ;  /* 0x000000ff691a7208 */ /* 0x000fe20000800000 */
[----:B0-----:R-:W-:Y:S01]  /*1bc0*/  @P3 FMUL.FTZ R27, R24, R27 ;  /* 0x0000001b181b3220 */ /* 0x001fe20000410000 */
[----:B-1----:R-:W-:Y:S01]  /*1bd0*/  @P3 FMUL.FTZ R80, R47, R80 ;  /* 0x000000502f503220 */ /* 0x002fe20000410000 */
[----:B--2---:R-:W-:Y:S01]  /*1be0*/  @P3 FMUL.FTZ R6, R25, R6 ;  /* 0x0000000619063220 */ /* 0x004fe20000410000 */
[----:B------:R-:W-:Y:S01]  /*1bf0*/  FMUL.FTZ R81, R4, R81 ;  /* 0x0000005104517220 */ /* 0x000fe20000410000 */
[----:B---3--:R-:W-:Y:S01]  /*1c00*/  @P3 FMUL.FTZ R7, R26, R7 ;  /* 0x000000071a073220 */ /* 0x008fe20000410000 */
[----:B------:R-:W-:-:S02]  /*1c10*/  @P3 F2FP.F16.F32.PACK_AB R27, RZ, R27 ;  /* 0x0000001bff1b323e */ /* 0x000fc400000000ff */
[----:B------:R-:W-:Y:S02]  /*1c20*/  @P3 F2FP.F16.F32.PACK_AB R80, RZ, R80 ;  /* 0x00000050ff50323e */ /* 0x000fe400000000ff */
[----:B------:R-:W-:Y:S02]  /*1c30*/  @P3 F2FP.F16.F32.PACK_AB R6, RZ, R6 ;  /* 0x00000006ff06323e */ /* 0x000fe400000000ff */
[----:B------:R-:W-:Y:S02]  /*1c40*/  FSEL R81, R81, RZ, P1 ;  /* 0x000000ff51517208 */ /* 0x000fe40000800000 */
[----:B------:R-:W-:Y:S02]  /*1c50*/  @P3 F2FP.F16.F32.PACK_AB R7, RZ, R7 ;  /* 0x00000007ff07323e */ /* 0x000fe400000000ff */
[----:B------:R-:W-:Y:S02]  /*1c60*/  @P3 PRMT R30, R27, 0x7610, R30 ;  /* 0x000076101b1e3816 */ /* 0x000fe4000000001e */
[----:B------:R-:W-:-:S02]  /*1c70*/  @P3 PRMT R29, R29, 0x5410, R80 ;  /* 0x000054101d1d3816 */ /* 0x000fc40000000050 */
[----:B------:R-:W-:Y:S02]  /*1c80*/  MOV R27, R81 ;  /* 0x00000051001b7202 */ /* 0x000fe40000000f00 */
[----:B------:R-:W-:Y:S02]  /*1c90*/  @P3 PRMT R30, R30, 0x5410, R6 ;  /* 0x000054101e1e3816 */ /* 0x000fe40000000006 */
[----:B------:R-:W-:Y:S01]  /*1ca0*/  @P3 PRMT R31, R7, 0x7610, R31 ;  /* 0x00007610071f3816 */ /* 0x000fe2000000001f */
[----:B------:R-:W-:Y:S06]  /*1cb0*/  @!P3 BRA `(.L_x_6445) ;  /* 0x000000080028b947 */ /* 0x000fec0003800000 */
[----:B------:R-:W-:-:S05]  /*1cc0*/  FMUL.FTZ R6, R81, UR13 ;  /* 0x0000000d51067c20 */ /* 0x000fca0008410000 */
[----:B------:R-:W-:-:S04]  /*1cd0*/  F2FP.F16.F32.PACK_AB R6, RZ, R6 ;  /* 0x00000006ff06723e */ /* 0x000fc800000000ff */
[----:B------:R-:W-:Y:S01]  /*1ce0*/  PRMT R31, R31, 0x5410, R6 ;  /* 0x000054101f1f7816 */ /* 0x000fe20000000006 */
[----:B------:R-:W-:Y:S06]  /*1cf0*/  BRA `(.L_x_6445) ;  /* 0x0000000800187947 */ /* 0x000fec0003800000 */
.L_x_6429:
        /* <DEDUP_REMOVED lines=8> */
[----:B------:R-:W-:Y:S01]  /*1d80*/  @P2 FFMA.FTZ R81, R101, R5, R110 ;  /* 0x0000000565512223 */ /* 0x000fe2000001006e */
[----:B------:R-:W-:Y:S01]  /*1d90*/  MOV R107, R21 ;  /* 0x00000015006b7202 */ /* 0x000fe20000000f00 */
[----:B------:R-:W-:Y:S01]  /*1da0*/  @P2 FADD.FTZ R6, R79, -R6 ;  /* 0x800000064f062221 */ /* 0x000fe20000010000 */
[----:B------:R-:W-:Y:S01]  /*1db0*/  @P2 FADD.FTZ R7, R84, -R7 ;  /* 0x8000000754072221 */ /* 0x000fe20000010000 */
[----:B------:R-:W-:Y:S01]  /*1dc0*/  MOV R105, R20 ;  /* 0x0000001400697202 */ /* 0x000fe20000000f00 */
[----:B------:R-:W1:Y:S01]  /*1dd0*/  @P3 LDC R118, c[0x0][0x40c] ;  /* 0x00010300ff763b82 */ /* 0x000e620000000800 */
[----:B------:R-:W-:Y:S01]  /*1de0*/  @P2 FFMA.FTZ R107, R4, R6, R21 ;  /* 0x00000006046b2223 */ /* 0x000fe20000010015 */
[----:B------:R-:W-:Y:S01]  /*1df0*/  @P2 FFMA.FTZ R6, R88, R5, R110 ;  /* 0x0000000558062223 */ /* 0x000fe2000001006e */
[----:B------:R-:W-:Y:S01]  /*1e00*/  @P2 FADD.FTZ R81, R92, -R81 ;  /* 0x800000515c512221 */ /* 0x000fe20000010000 */
[C---:B------:R-:W-:Y:S01]  /*1e10*/  @P2 FFMA.FTZ R105, R4.reuse, R7, R20 ;  /* 0x0000000704692223 */ /* 0x040fe20000010014 */
[----:B------:R-:W-:Y:S01]  /*1e20*/  @P2 FFMA.FTZ R7, R91, R5, R110 ;  /* 0x000000055b072223 */ /* 0x000fe2000001006e */
[----:B------:R-:W-:Y:S01]  /*1e30*/  @P2 FADD.FTZ R6, R97, -R6 ;  /* 0x8000000661062221 */ /* 0x000fe20000010000 */
[----:B------:R-:W-:Y:S01]  /*1e40*/  MOV R80, R22 ;  /* 0x0000001600507202 */ /* 0x000fe20000000f00 */
[C---:B------:R-:W-:Y:S01]  /*1e50*/  @P2 FFMA.FTZ R80, R4.reuse, R81, R22 ;  /* 0x0000005104502223 */ /* 0x040fe20000010016 */
[----:B------:R-:W-:Y:S01]  /*1e60*/  MOV R81, R23 ;  /* 0x0000001700517202 */ /* 0x000fe20000000f00 */
[----:B------:R-:W-:Y:S01]  /*1e70*/  @P2 FFMA.FTZ R81, R4, R6, R23 ;  /* 0x0000000604512223 */ /* 0x000fe20000010017 */
[----:B------:R-:W-:Y:S01]  /*1e80*/  @P2 FADD.FTZ R119, R94, -R7 ;  /* 0x800000075e772221 */ /* 0x000fe20000010000 */
[----:B------:R-:W-:Y:S01]  /*1e90*/  @P2 FFMA.FTZ R6, R96, R5, R110 ;  /* 0x0000000560062223 */ /* 0x000fe2000001006e */
[----:B------:R-:W-:Y:S01]  /*1ea0*/  MOV R7, R16 ;  /* 0x0000001000077202 */ /* 0x000fe20000000f00 */
[----:B------:R-:W2:Y:S01]  /*1eb0*/  @P3 LDC R122, c[0x0][0x40c] ;  /* 0x00010300ff7a3b82 */ /* 0x000ea20000000800 */
[----:B------:R-:W-:Y:S01]  /*1ec0*/  @P2 FFMA.FTZ R7, R4, R119, R16 ;  /* 0x0000007704072223 */ /* 0x000fe20000010010 */
[----:B0-----:R-:W-:Y:S01]  /*1ed0*/  @P3 FMUL.FTZ R112, R105, R112 ;  /* 0x0000007069703220 */ /* 0x001fe20000410000 */
[----:B------:R-:W-:Y:S01]  /*1ee0*/  @P2 FADD.FTZ R119, R89, -R6 ;  /* 0x8000000659772221 */ /* 0x000fe20000010000 */
[----:B------:R-:W-:Y:S01]  /*1ef0*/  @P2 FFMA.FTZ R105, R109, R5, R110 ;  /* 0x000000056d692223 */ /* 0x000fe2000001006e */
[----:B------:R-:W-:-:S02]  /*1f00*/  MOV R6, R17 ;  /* 0x0000001100067202 */ /* 0x000fc40000000f00 */
[----:B------:R-:W-:Y:S01]  /*1f10*/  @P2 FFMA.FTZ R6, R4, R119, R17 ;  /* 0x0000007704062223 */ /* 0x000fe20000010011 */
[----:B------:R-:W0:Y:S01]  /*1f20*/  @P3 LDC R120, c[0x0][0x40c] ;  /* 0x00010300ff783b82 */ /* 0x000e220000000800 */
[----:B-1----:R-:W-:Y:S01]  /*1f30*/  @P3 FMUL.FTZ R118, R107, R118 ;  /* 0x000000766b763220 */ /* 0x002fe20000410000 */
[----:B------:R-:W-:Y:S01]  /*1f40*/  @P2 FADD.FTZ R107, R90, -R105 ;  /* 0x800000695a6b2221 */ /* 0x000fe20000010000 */
[----:B------:R-:W-:-:S03]  /*1f50*/  MOV R105, R18 ;  /* 0x0000001200697202 */ /* 0x000fc60000000f00 */
[----:B------:R-:W-:Y:S02]  /*1f60*/  @P2 FFMA.FTZ R105, R4, R107, R18 ;  /* 0x0000006b04692223 */ /* 0x000fe40000010012 */
[----:B------:R-:W1:Y:S01]  /*1f70*/  @P3 LDC R119, c[0x0][0x40c] ;  /* 0x00010300ff773b82 */ /* 0x000e620000000800 */
[----:B------:R-:W-:Y:S02]  /*1f80*/  @P3 F2FP.F16.F32.PACK_AB R107, RZ, R112 ;  /* 0x00000070ff6b323e */ /* 0x000fe400000000ff */
[----:B------:R-:W-:Y:S02]  /*1f90*/  @P3 F2FP.F16.F32.PACK_AB R118, RZ, R118 ;  /* 0x00000076ff76323e */ /* 0x000fe400000000ff */
[----:B------:R-:W-:-:S03]  /*1fa0*/  @P3 PRMT R28, R107, 0x7610, R28 ;  /* 0x000076106b1c3816 */ /* 0x000fc6000000001c */
[----:B------:R-:W3:Y:S01]  /*1fb0*/  @P3 LDC R121, c[0x0][0x40c] ;  /* 0x00010300ff793b82 */ /* 0x000ee20000000800 */
[----:B--2---:R-:W-:Y:S01]  /*1fc0*/  @P3 FMUL.FTZ R7, R7, R122 ;  /* 0x0000007a07073220 */ /* 0x004fe20000410000 */
[----:B------:R-:W-:-:S04]  /*1fd0*/  @P3 PRMT R28, R28, 0x5410, R118 ;  /* 0x000054101c1c3816 */ /* 0x000fc80000000076 */
[----:B------:R-:W-:Y:S02]  /*1fe0*/  @P3 F2FP.F16.F32.PACK_AB R7, RZ, R7 ;  /* 0x00000007ff07323e */ /* 0x000fe400000000ff */
[----:B------:R-:W2:Y:S01]  /*1ff0*/  @P3 LDC R112, c[0x0][0x40c] ;  /* 0x00010300ff703b82 */ /* 0x000ea20000000800 */
[----:B0-----:R-:W-:Y:S01]  /*2000*/  @P3 FMUL.FTZ R81, R81, R120 ;  /* 0x0000007851513220 */ /* 0x001fe20000410000 */
[----:B------:R-:W-:-:S04]  /*2010*/  @P3 PRMT R30, R7, 0x7610, R30 ;  /* 0x00007610071e3816 */ /* 0x000fc8000000001e */
[----:B------:R-:W-:Y:S01]  /*2020*/  @P3 F2FP.F16.F32.PACK_AB R81, RZ, R81 ;  /* 0x00000051ff51323e */ /* 0x000fe200000000ff */
[----:B-1----:R-:W-:-:S05]  /*2030*/  @P3 FMUL.FTZ R80, R80, R119 ;  /* 0x0000007750503220 */ /* 0x002fca0000410000 */
[----:B------:R-:W-:Y:S01]  /*2040*/  @P3 F2FP.F16.F32.PACK_AB R80, RZ, R80 ;  /* 0x00000050ff50323e */ /* 0x000fe200000000ff */
[----:B---3--:R-:W-:-:S03]  /*2050*/  @P3 FMUL.FTZ R6, R6, R121 ;  /* 0x0000007906063220 */ /* 0x008fc60000410000 */
        /* <DEDUP_REMOVED lines=16> */
.L_x_6446:
[----:B------:R-:W0:Y:S01]  /*2160*/  @P3 LDC R25, c[0x0][0x40c] ;  /* 0x00010300ff193b82 */ /* 0x000e220000000800 */
[-CC-:B------:R-:W-:Y:S01]  /*2170*/  @P2 FFMA.FTZ R6, R100, R5.reuse, R110.reuse ;  /* 0x0000000564062223 */ /* 0x180fe2000001006e */
[--C-:B------:R-:W-:Y:S01]  /*2180*/  @P2 FFMA.FTZ R7, R109, R5, R110.reuse ;  /* 0x000000056d072223 */ /* 0x100fe2000001006e */
[----:B------:R-:W-:Y:S01]  /*2190*/  MOV R27, R19 ;  /* 0x00000013001b7202 */ /* 0x000fe20000000f00 */
[-C--:B------:R-:W-:Y:S01]  /*21a0*/  @P2 FFMA.FTZ R47, R101, R5.reuse, R110 ;  /* 0x00000005652f2223 */ /* 0x080fe2000001006e */
[----:B------:R-:W-:Y:S01]  /*21b0*/  @P2 FADD.FTZ R6, R93, -R6 ;  /* 0x800000065d062221 */ /* 0x000fe20000010000 */
[----:B------:R-:W-:Y:S01]  /*21c0*/  @P2 FADD.FTZ R7, R90, -R7 ;  /* 0x800000075a072221 */ /* 0x000fe20000010000 */
[----:B------:R-:W-:Y:S01]  /*21d0*/  MOV R26, R18 ;  /* 0x00000012001a7202 */ /* 0x000fe20000000f00 */
[----:B------:R-:W1:Y:S01]  /*21e0*/  @P3 LDC R80, c[0x0][0x40c] ;  /* 0x00010300ff503b82 */ /* 0x000e620000000800 */
[----:B------:R-:W-:Y:S01]  /*21f0*/  @P2 FFMA.FTZ R27, R4, R6, R19 ;  /* 0x00000006041b2223 */ /* 0x000fe20000010013 */
[----:B------:R-:W-:Y:S01]  /*2200*/  @P2 FFMA.FTZ R6, R86, R5, R110 ;  /* 0x0000000556062223 */ /* 0x000fe2000001006e */
[----:B------:R-:W-:Y:S01]  /*2210*/  @P2 FFMA.FTZ R26, R4, R7, R18 ;  /* 0x00000007041a2223 */ /* 0x000fe20000010012 */
[----:B------:R-:W-:Y:S01]  /*2220*/  MOV R45, R21 ;  /* 0x00000015002d7202 */ /* 0x000fe20000000f00 */
[----:B------:R-:W-:Y:S01]  /*2230*/  @P2 FADD.FTZ R47, R92, -R47 ;  /* 0x8000002f5c2f2221 */ /* 0x000fe20000010000 */
[----:B------:R-:W-:Y:S01]  /*2240*/  @P2 FADD.FTZ R6, R79, -R6 ;  /* 0x800000064f062221 */ /* 0x000fe20000010000 */
[----:B------:R-:W-:Y:S01]  /*2250*/  MOV R44, R20 ;  /* 0x00000014002c7202 */ /* 0x000fe20000000f00 */
[----:B------:R-:W2:Y:S01]  /*2260*/  @P3 LDC R105, c[0x0][0x40c] ;  /* 0x00010300ff693b82 */ /* 0x000ea20000000800 */
[----:B------:R-:W-:Y:S01]  /*2270*/  MOV R46, R22 ;  /* 0x00000016002e7202 */ /* 0x000fe20000000f00 */
[----:B------:R-:W-:Y:S01]  /*2280*/  @P2 FFMA.FTZ R45, R4, R6, R21 ;  /* 0x00000006042d2223 */ /* 0x000fe20000010015 */
[----:B------:R-:W-:Y:S01]  /*2290*/  @P2 FFMA.FTZ R6, R88, R5, R110 ;  /* 0x0000000558062223 */ /* 0x000fe2000001006e */
[----:B------:R-:W-:Y:S01]  /*22a0*/  @P2 FFMA.FTZ R46, R4, R47, R22 ;  /* 0x0000002f042e2223 */ /* 0x000fe20000010016 */
[----:B------:R-:W-:-:S02]  /*22b0*/  MOV R47, R23 ;  /* 0x00000017002f7202 */ /* 0x000fc40000000f00 */
[----:B------:R-:W-:Y:S01]  /*22c0*/  @P2 FADD.FTZ R6, R97, -R6 ;  /* 0x8000000661062221 */ /* 0x000fe20000010000 */
[----:B------:R-:W3:Y:S01]  /*22d0*/  @P3 LDC R118, c[0x0][0x40c] ;  /* 0x00010300ff763b82 */ /* 0x000ee20000000800 */
[----:B0-----:R-:W-:Y:S01]  /*22e0*/  @P3 FMUL.FTZ R7, R26, R25 ;  /* 0x000000191a073220 */ /* 0x001fe20000410000 */
[-CC-:B------:R-:W-:Y:S01]  /*22f0*/  @P2 FFMA.FTZ R25, R3, R5.reuse, R110.reuse ;  /* 0x0000000503192223 */ /* 0x180fe2000001006e */
[----:B------:R-:W-:Y:S01]  /*2300*/  @P2 FFMA.FTZ R47, R4, R6, R23 ;  /* 0x00000006042f2223 */ /* 0x000fe20000010017 */
[----:B------:R-:W-:Y:S01]  /*2310*/  @P2 FFMA.FTZ R6, R96, R5, R110 ;  /* 0x0000000560062223 */ /* 0x000fe2000001006e */
[----:B------:R-:W-:Y:S01]  /*2320*/  MOV R24, R16 ;  /* 0x0000001000187202 */ /* 0x000fe20000000f00 */
[----:B------:R-:W-:Y:S01]  /*2330*/  @P2 FADD.FTZ R25, R84, -R25 ;  /* 0x8000001954192221 */ /* 0x000fe20000010000 */
[----:B------:R-:W-:Y:S01]  /*2340*/  @P3 F2FP.F16.F32.PACK_AB R7, RZ, R7 ;  /* 0x00000007ff07323e */ /* 0x000fe200000000ff */
[----:B------:R-:W0:Y:S01]  /*2350*/  @P3 LDC R107, c[0x0][0x40c] ;  /* 0x00010300ff6b3b82 */ /* 0x000e220000000800 */
[----:B-1----:R-:W-:Y:S01]  /*2360*/  @P3 FMUL.FTZ R80, R27, R80 ;  /* 0x000000501b503220 */ /* 0x002fe20000410000 */
[----:B------:R-:W-:Y:S01]  /*2370*/  @P2 FFMA.FTZ R44, R4, R25, R20 ;  /* 0x00000019042c2223 */ /* 0x000fe20000010014 */
[----:B------:R-:W-:Y:S01]  /*2380*/  @P2 FFMA.FTZ R25, R91, R5, R110 ;  /* 0x000000055b192223 */ /* 0x000fe2000001006e */
[----:B------:R-:W-:Y:S01]  /*2390*/  @P2 FADD.FTZ R6, R89, -R6 ;  /* 0x8000000659062221 */ /* 0x000fe20000010000 */
[----:B------:R-:W-:-:S02]  /*23a0*/  @P3 PRMT R31, R7, 0x7610, R31 ;  /* 0x00007610071f3816 */ /* 0x000fc4000000001f */
[----:B------:R-:W-:Y:S01]  /*23b0*/  @P2 FADD.FTZ R25, R94, -R25 ;  /* 0x800000195e192221 */ /* 0x000fe20000010000 */
[----:B------:R-:W1:Y:S01]  /*23c0*/  @P3 LDC R81, c[0x0][0x40c] ;  /* 0x00010300ff513b82 */ /* 0x000e620000000800 */
[----:B------:R-:W-:Y:S02]  /*23d0*/  @P3 F2FP.F16.F32.PACK_AB R80, RZ, R80 ;  /* 0x00000050ff50323e */ /* 0x000fe400000000ff */
[C---:B------:R-:W-:Y:S01]  /*23e0*/  @P2 FFMA.FTZ R24, R4.reuse, R25, R16 ;  /* 0x0000001904182223 */ /* 0x040fe20000010010 */
[----:B------:R-:W-:Y:S01]  /*23f0*/  MOV R25, R17 ;  /* 0x0000001100197202 */ /* 0x000fe20000000f00 */
[----:B------:R-:W-:Y:S01]  /*2400*/  @P2 FFMA.FTZ R25, R4, R6, R17 ;  /* 0x0000000604192223 */ /* 0x000fe20000010011 */
[----:B--2---:R-:W-:Y:S01]  /*2410*/  @P3 FMUL.FTZ R6, R44, R105 ;  /* 0x000000692c063220 */ /* 0x004fe20000410000 */
[----:B------:R-:W-:Y:S01]  /*2420*/  @P3 PRMT R31, R31, 0x5410, R80 ;  /* 0x000054101f1f3816 */ /* 0x000fe20000000050 */
[----:B------:R-:W2:Y:S01]  /*2430*/  @P3 LDC R120, c[0x0][0x40c] ;  /* 0x00010300ff783b82 */ /* 0x000ea20000000800 */
[----:B---3--:R-:W-:-:S02]  /*2440*/  @P3 FMUL.FTZ R105, R45, R118 ;  /* 0x000000762d693220 */ /* 0x008fc40000410000 */
[----:B------:R-:W-:-:S03]  /*2450*/  @P3 F2FP.F16.F32.PACK_AB R6, RZ, R6 ;  /* 0x00000006ff06323e */ /* 0x000fc600000000ff */
[----:B------:R-:W-:Y:S02]  /*2460*/  @P3 F2FP.F16.F32.PACK_AB R7, RZ, R105 ;  /* 0x00000069ff07323e */ /* 0x000fe400000000ff */
[----:B------:R-:W3:Y:S01]  /*2470*/  @P3 LDC R112, c[0x0][0x40c] ;  /* 0x00010300ff703b82 */ /* 0x000ee20000000800 */
[----:B0-----:R-:W-:Y:S01]  /*2480*/  @P3 FMUL.FTZ R80, R46, R107 ;  /* 0x0000006b2e503220 */ /* 0x001fe20000410000 */
[----:B------:R-:W-:-:S04]  /*2490*/  @P3 PRMT R28, R6, 0x7610, R28 ;  /* 0x00007610061c3816 */ /* 0x000fc8000000001c */
[----:B------:R-:W-:Y:S01]  /*24a0*/  @P3 F2FP.F16.F32.PACK_AB R80, RZ, R80 ;  /* 0x00000050ff50323e */ /* 0x000fe200000000ff */
[----:B-1----:R-:W-:Y:S01]  /*24b0*/  @P3 FMUL.FTZ R81, R24, R81 ;  /* 0x0000005118513220 */ /* 0x002fe20000410000 */
[----:B------:R-:W-:Y:S02]  /*24c0*/  @P3 PRMT R28, R28, 0x5410, R7 ;  /* 0x000054101c1c3816 */ /* 0x000fe40000000007 */
        /* <DEDUP_REMOVED lines=8> */
[----:B------:R-:W-:-:S07]  /*2550*/  @P3 PRMT R30, R30, 0x5410, R112 ;  /* 0x000054101e1e3816 */ /* 0x000fce0000000070 */
.L_x_6445:
[----:B------:R-:W-:Y:S05]  /*2560*/  BSYNC.RECONVERGENT B1 ;  /* 0x0000000000017941 */ /* 0x000fea0003800200 */
.L_x_6428:
        /* <DEDUP_REMOVED lines=14> */
[----:B------:R-:W-:Y:S01]  /*2650*/  MOV R44, R12 ;  /* 0x0000000c002c7202 */ /* 0x000fe20000000f00 */
[-CC-:B------:R-:W-:Y:S01]  /*2660*/  @P2 FFMA.FTZ R24, R98, R5.reuse, R110.reuse ;  /* 0x0000000562182223 */ /* 0x180fe2000001006e */
[-CC-:B------:R-:W-:Y:S01]  /*2670*/  @P2 FFMA.FTZ R47, R113, R5.reuse, R110.reuse ;  /* 0x00000005712f2223 */ /* 0x180fe2000001006e */
[----:B------:R-:W-:Y:S01]  /*2680*/  @P2 FADD.FTZ R7, R102, -R7 ;  /* 0x8000000766072221 */ /* 0x000fe20000010000 */
[-CC-:B------:R-:W-:Y:S01]  /*2690*/  @P2 FFMA.FTZ R26, R104, R5.reuse, R110.reuse ;  /* 0x00000005681a2223 */ /* 0x180fe2000001006e */
[----:B------:R-:W-:Y:S01]  /*26a0*/  @P2 FFMA.FTZ R6, R115, R5, R110 ;  /* 0x0000000573062223 */ /* 0x000fe2000001006e */
[----:B------:R-:W1:Y:S01]  /*26b0*/  @P3 LDC R112, c[0x0][0x40c] ;  /* 0x00010300ff703b82 */ /* 0x000e620000000800 */
[----:B------:R-:W-:Y:S01]  /*26c0*/  @P2 FFMA.FTZ R44, R4, R7, R12 ;  /* 0x00000007042c2223 */ /* 0x000fe2000001000c */
[-CC-:B------:R-:W-:Y:S01]  /*26d0*/  @P2 FFMA.FTZ R2, R106, R5.reuse, R110.reuse ;  /* 0x000000056a022223 */ /* 0x180fe2000001006e */
[-CC-:B------:R-:W-:Y:S01]  /*26e0*/  @P2 FFMA.FTZ R46, R108, R5.reuse, R110.reuse ;  /* 0x000000056c2e2223 */ /* 0x180fe2000001006e */
[----:B------:R-:W-:Y:S01]  /*26f0*/  @P2 FFMA.FTZ R81, R117, R5, R110 ;  /* 0x0000000575512223 */ /* 0x000fe2000001006e */
[----:B------:R-:W-:Y:S01]  /*2700*/  @P2 FADD.FTZ R24, R85, -R24 ;  /* 0x8000001855182221 */ /* 0x000fe20000010000 */
[----:B------:R-:W-:Y:S01]  /*2710*/  MOV R45, R13 ;  /* 0x0000000d002d7202 */ /* 0x000fe20000000f00 */
[----:B------:R-:W-:Y:S01]  /*2720*/  @P2 FADD.FTZ R46, R83, -R46 ;  /* 0x8000002e532e2221 */ /* 0x000fe20000010000 */
[----:B------:R-:W2:Y:S01]  /*2730*/  @P3 LDC R105, c[0x0][0x40c] ;  /* 0x00010300ff693b82 */ /* 0x000ea20000000800 */
[----:B------:R-:W-:Y:S01]  /*2740*/  @P2 FADD.FTZ R119, R76, -R47 ;  /* 0x8000002f4c772221 */ /* 0x000fe20000010000 */
[----:B------:R-:W-:Y:S01]  /*2750*/  MOV R27, R11 ;  /* 0x0000000b001b7202 */ /* 0x000fe20000000f00 */
[C---:B------:R-:W-:Y:S01]  /*2760*/  @P2 FFMA.FTZ R45, R4.reuse, R24, R13 ;  /* 0x00000018042d2223 */ /* 0x040fe2000001000d */
[C---:B------:R-:W-:Y:S01]  /*2770*/  @P2 FFMA.FTZ R27, R4.reuse, R46, R11 ;  /* 0x0000002e041b2223 */ /* 0x040fe2000001000b */
[----:B------:R-:W-:Y:S01]  /*2780*/  MOV R46, R14 ;  /* 0x0000000e002e7202 */ /* 0x000fe20000000f00 */
[----:B------:R-:W-:Y:S01]  /*2790*/  @P2 FFMA.FTZ R46, R4, R119, R14 ;  /* 0x00000077042e2223 */ /* 0x000fe2000001000e */
[----:B------:R-:W-:Y:S01]  /*27a0*/  @P2 FADD.FTZ R119, R95, -R6 ;  /* 0x800000065f772221 */ /* 0x000fe20000010000 */
[----:B------:R-:W3:Y:S01]  /*27b0*/  @P3 LDC R7, c[0x0][0x40c] ;  /* 0x00010300ff073b82 */ /* 0x000ee20000000800 */
[----:B0-----:R-:W-:Y:S01]  /*27c0*/  @P3 FMUL.FTZ R24, R44, R25 ;  /* 0x000000192c183220 */ /* 0x001fe20000410000 */
[----:B------:R-:W-:Y:S01]  /*27d0*/  @P2 FADD.FTZ R26, R87, -R26 ;  /* 0x8000001a571a2221 */ /* 0x000fe20000010000 */
[----:B------:R-:W-:Y:S01]  /*27e0*/  @P2 FADD.FTZ R2, R77, -R2 ;  /* 0x800000024d022221 */ /* 0x000fe20000010000 */
[----:B------:R-:W-:Y:S01]  /*27f0*/  @P2 FADD.FTZ R81, R78, -R81 ;  /* 0x800000514e512221 */ /* 0x000fe20000010000 */
[----:B------:R-:W-:Y:S01]  /*2800*/  MOV R47, R15 ;  /* 0x0000000f002f7202 */ /* 0x000fe20000000f00 */
[C---:B------:R-:W-:Y:S01]  /*2810*/  @P2 FFMA.FTZ R47, R4.reuse, R26, R15 ;  /* 0x0000001a042f2223 */ /* 0x040fe2000001000f */
[----:B------:R-:W-:Y:S01]  /*2820*/  @P3 F2FP.F16.F32.PACK_AB R107, RZ, R24 ;  /* 0x00000018ff6b323e */ /* 0x000fe200000000ff */
[----:B------:R-:W0:Y:S01]  /*2830*/  @P3 LDC R110, c[0x0][0x40c] ;  /* 0x00010300ff6e3b82 */ /* 0x000e220000000800 */
[----:B-1----:R-:W-:Y:S01]  /*2840*/  @P3 FMUL.FTZ R25, R45, R112 ;  /* 0x000000702d193220 */ /* 0x002fe20000410000 */
[----:B------:R-:W-:Y:S01]  /*2850*/  MOV R24, R8 ;  /* 0x0000000800187202 */ /* 0x000fe20000000f00 */
[C---:B------:R-:W-:Y:S01]  /*2860*/  @P2 FFMA.FTZ R24, R4.reuse, R119, R8 ;  /* 0x0000007704182223 */ /* 0x040fe20000010008 */
[----:B------:R-:W-:Y:S01]  /*2870*/  MOV R26, R10 ;  /* 0x0000000a001a7202 */ /* 0x000fe20000000f00 */
[----:B------:R-:W-:Y:S01]  /*2880*/  @P2 FFMA.FTZ R26, R4, R81, R10 ;  /* 0x00000051041a2223 */ /* 0x000fe2000001000a */
[----:B------:R-:W-:-:S02]  /*2890*/  @P3 F2FP.F16.F32.PACK_AB R112, RZ, R25 ;  /* 0x00000019ff70323e */ /* 0x000fc400000000ff */
        /* <DEDUP_REMOVED lines=26> */
.L_x_6449:
[----:B------:R-:W1:Y:S01]  /*2a40*/  @P3 LDC R112, c[0x0][0x40c] ;  /* 0x00010300ff703b82 */ /* 0x000e620000000800 */
[-CC-:B0-----:R-:W-:Y:S01]  /*2a50*/  @P2 FFMA.FTZ R7, R111, R5.reuse, R110.reuse ;  /* 0x000000056f072223 */ /* 0x181fe2000001006e */
[-CC-:B------:R-:W-:Y:S01]  /*2a60*/  @P2 FFMA.FTZ R6, R98, R5.reuse, R110.reuse ;  /* 0x0000000562062223 */ /* 0x180fe2000001006e */
[----:B------:R-:W-:Y:S01]  /*2a70*/  MOV R105, R12 ;  /* 0x0000000c00697202 */ /* 0x000fe20000000f00 */
[--C-:B------:R-:W-:Y:S01]  /*2a80*/  @P2 FFMA.FTZ R107, R113, R5, R110.reuse ;  /* 0x00000005716b2223 */ /* 0x100fe2000001006e */
[----:B------:R-:W-:Y:S01]  /*2a90*/  @P2 FADD.FTZ R7, R102, -R7 ;  /* 0x8000000766072221 */ /* 0x000fe20000010000 */
[----:B------:R-:W-:Y:S01]  /*2aa0*/  MOV R81, R13 ;  /* 0x0000000d00517202 */ /* 0x000fe20000000f00 */
[----:B------:R-:W-:Y:S01]  /*2ab0*/  @P2 FFMA.FTZ R80, R104, R5, R110 ;  /* 0x0000000568502223 */ /* 0x000fe2000001006e */
[----:B------:R-:W0:Y:S01]  /*2ac0*/  @P3 LDC R114, c[0x0][0x40c] ;  /* 0x00010300ff723b82 */ /* 0x000e220000000800 */
[----:B------:R-:W-:Y:S01]  /*2ad0*/  @P2 FFMA.FTZ R105, R4, R7, R12 ;  /* 0x0000000704692223 */ /* 0x000fe2000001000c */
[----:B------:R-:W-:Y:S01]  /*2ae0*/  @P2 FADD.FTZ R7, R85, -R6 ;  /* 0x8000000655072221 */ /* 0x000fe20000010000 */
[----:B------:R-:W-:Y:S01]  /*2af0*/  @P2 FADD.FTZ R107, R76, -R107 ;  /* 0x8000006b4c6b2221 */ /* 0x000fe20000010000 */
[----:B------:R-:W-:Y:S01]  /*2b00*/  MOV R2, R14 ;  /* 0x0000000e00027202 */ /* 0x000fe20000000f00 */
[----:B------:R-:W-:Y:S01]  /*2b10*/  @P2 FADD.FTZ R80, R87, -R80 ;  /* 0x8000005057502221 */ /* 0x000fe20000010000 */
[C---:B------:R-:W-:Y:S01]  /*2b20*/  @P2 FFMA.FTZ R81, R4.reuse, R7, R13 ;  /* 0x0000000704512223 */ /* 0x040fe2000001000d */
[C---:B------:R-:W-:Y:S01]  /*2b30*/  @P2 FFMA.FTZ R2, R4.reuse, R107, R14 ;  /* 0x0000006b04022223 */ /* 0x040fe2000001000e */
[----:B------:R-:W2:Y:S01]  /*2b40*/  @P3 LDC R119, c[0x0][0x40c] ;  /* 0x00010300ff773b82 */ /* 0x000ea20000000800 */
[----:B------:R-:W-:Y:S01]  /*2b50*/  MOV R6, R15 ;  /* 0x0000000f00067202 */ /* 0x000fe20000000f00 */
[----:B------:R-:W-:Y:S01]  /*2b60*/  @P2 FFMA.FTZ R6, R4, R80, R15 ;  /* 0x0000005004062223 */ /* 0x000fe2000001000f */
[-CC-:B------:R-:W-:Y:S01]  /*2b70*/  @P2 FFMA.FTZ R80, R115, R5.reuse, R110.reuse ;  /* 0x0000000573502223 */ /* 0x180fe2000001006e */
[-CC-:B------:R-:W-:Y:S01]  /*2b80*/  @P2 FFMA.FTZ R116, R106, R5.reuse, R110.reuse ;  /* 0x000000056a742223 */ /* 0x180fe2000001006e */
[----:B------:R-:W-:-:S02]  /*2b90*/  @P2 FFMA.FTZ R125, R117, R5, R110 ;  /* 0x00000005757d2223 */ /* 0x000fc4000001006e */
[----:B------:R-:W-:Y:S01]  /*2ba0*/  @P2 FADD.FTZ R7, R95, -R80 ;  /* 0x800000505f072221 */ /* 0x000fe20000010000 */
[----:B------:R-:W3:Y:S01]  /*2bb0*/  @P3 LDC R123, c[0x0][0x40c] ;  /* 0x00010300ff7b3b82 */ /* 0x000ee20000000800 */
[----:B-1----:R-:W-:Y:S01]  /*2bc0*/  @P3 FMUL.FTZ R105, R105, R112 ;  /* 0x0000007069693220 */ /* 0x002fe20000410000 */
[----:B------:R-:W-:Y:S01]  /*2bd0*/  MOV R80, R8 ;  /* 0x0000000800507202 */ /* 0x000fe20000000f00 */
[----:B------:R-:W-:Y:S01]  /*2be0*/  @P2 FFMA.FTZ R80, R4, R7, R8 ;  /* 0x0000000704502223 */ /* 0x000fe20000010008 */
[----:B------:R-:W-:Y:S01]  /*2bf0*/  @P2 FADD.FTZ R116, R77, -R116 ;  /* 0x800000744d742221 */ /* 0x000fe20000010000 */
[----:B------:R-:W-:Y:S01]  /*2c00*/  @P2 FADD.FTZ R125, R78, -R125 ;  /* 0x8000007d4e7d2221 */ /* 0x000fe20000010000 */
[----:B------:R-:W-:Y:S01]  /*2c10*/  MOV R7, R9 ;  /* 0x0000000900077202 */ /* 0x000fe20000000f00 */
[----:B0-----:R-:W-:Y:S01]  /*2c20*/  @P3 FMUL.FTZ R107, R81, R114 ;  /* 0x00000072516b3220 */ /* 0x001fe20000410000 */
[----:B------:R-:W0:Y:S01]  /*2c30*/  @P3 LDC R121, c[0x0][0x40c] ;  /* 0x00010300ff793b82 */ /* 0x000e220000000800 */
[----:B------:R-:W-:Y:S01]  /*2c40*/  MOV R114, R10 ;  /* 0x0000000a00727202 */ /* 0x000fe20000000f00 */
[C---:B------:R-:W-:Y:S01]  /*2c50*/  @P2 FFMA.FTZ R7, R4.reuse, R116, R9 ;  /* 0x0000007404072223 */ /* 0x040fe20000010009 */
[----:B------:R-:W-:Y:S01]  /*2c60*/  @P2 FFMA.FTZ R114, R4, R125, R10 ;  /* 0x0000007d04722223 */ /* 0x000fe2000001000a */
[----:B------:R-:W-:-:S02]  /*2c70*/  @P3 F2FP.F16.F32.PACK_AB R105, RZ, R105 ;  /* 0x00000069ff69323e */ /* 0x000fc400000000ff */
[----:B------:R-:W-:Y:S01]  /*2c80*/  @P3 F2FP.F16.F32.PACK_AB R107, RZ, R107 ;  /* 0x0000006bff6b323e */ /* 0x000fe200000000ff */
[----:B--2---:R-:W-:Y:S01]  /*2c90*/  @P3 FMUL.FTZ R2, R2, R119 ;  /* 0x0000007702023220 */ /* 0x004fe20000410000 */
[----:B------:R-:W1:Y:S01]  /*2ca0*/  @P3 LDC R112, c[0x0][0x40c] ;  /* 0x00010300ff703b82 */ /* 0x000e620000000800 */
[----:B------:R-:W-:-:S03]  /*2cb0*/  @P3 PRMT R28, R105, 0x7610, R28 ;  /* 0x00007610691c3816 */ /* 0x000fc6000000001c */
[----:B------:R-:W-:Y:S02]  /*2cc0*/  @P3 F2FP.F16.F32.PACK_AB R2, RZ, R2 ;  /* 0x00000002ff02323e */ /* 0x000fe400000000ff */
[----:B------:R-:W-:Y:S01]  /*2cd0*/  @P3 PRMT R28, R28, 0x5410, R107 ;  /* 0x000054101c1c3816 */ /* 0x000fe2000000006b */
[----:B---3--:R-:W-:Y:S01]  /*2ce0*/  @P3 FMUL.FTZ R80, R80, R123 ;  /* 0x0000007b50503220 */ /* 0x008fe20000410000 */
[----:B------:R-:W2:Y:S01]  /*2cf0*/  @P3 LDC R81, c[0x0][0x40c] ;  /* 0x00010300ff513b82 */ /* 0x000ea20000000800 */
[----:B------:R-:W-:-:S03]  /*2d00*/  @P3 PRMT R29, R2, 0x7610, R29 ;  /* 0x00007610021d3816 */ /* 0x000fc6000000001d */
[----:B------:R-:W-:Y:S01]  /*2d10*/  @P3 F2FP.F16.F32.PACK_AB R80, RZ, R80 ;  /* 0x00000050ff50323e */ /* 0x000fe200000000ff */
[----:B0-----:R-:W-:-:S03]  /*2d20*/  @P3 FMUL.FTZ R6, R6, R121 ;  /* 0x0000007906063220 */ /* 0x001fc60000410000 */
[----:B------:R-:W-:Y:S02]  /*2d30*/  @P3 PRMT R30, R80, 0x7610, R30 ;  /* 0x00007610501e3816 */ /* 0x000fe4000000001e */
        /* <DEDUP_REMOVED lines=17> */
.L_x_6448:
[----:B------:R-:W-:Y:S05]  /*2e50*/  @!P1 BRA `(.L_x_6451) ;  /* 0x0000000400089947 */ /* 0x000fea0003800000 */
[----:B0-----:R-:W0:Y:S01]  /*2e60*/  @P3 LDC R27, c[0x0][0x40c] ;  /* 0x00010300ff1b3b82 */ /* 0x001e220000000800 */
[-CC-:B------:R-:W-:Y:S01]  /*2e70*/  FFMA.FTZ R7, R111, R5.reuse, R110.reuse ;  /* 0x000000056f077223 */ /* 0x180fe2000001006e */
[-CC-:B------:R-:W-:Y:S01]  /*2e80*/  FFMA.FTZ R6, R98, R5.reuse, R110.reuse ;  /* 0x0000000562067223 */ /* 0x180fe2000001006e */
[----:B------:R-:W-:Y:S01]  /*2e90*/  ISETP.GT.AND P0, PT, R2, RZ, PT ;  /* 0x000000ff0200720c */ /* 0x000fe20003f04270 */
[-C--:B------:R-:W-:Y:S01]  /*2ea0*/  FFMA.FTZ R47, R113, R5.reuse, R110 ;  /* 0x00000005712f7223 */ /* 0x080fe2000001006e */
[----:B------:R-:W-:Y:S01]  /*2eb0*/  FADD.FTZ R7, R102, -R7 ;  /* 0x8000000766077221 */ /* 0x000fe20000010000 */
[----:B------:R-:W-:Y:S01]  /*2ec0*/  FADD.FTZ R45, R85, -R6 ;  /* 0x80000006552d7221 */ /* 0x000fe20000010000 */
[--C-:B------:R-:W-:Y:S01]  /*2ed0*/  FFMA.FTZ R46, R104, R5, R110.reuse ;  /* 0x00000005682e7223 */ /* 0x100fe2000001006e */
[----:B------:R-:W1:Y:S01]  /*2ee0*/  @P3 LDC R24, c[0x0][0x40c] ;  /* 0x00010300ff183b82 */ /* 0x000e620000000800 */
[C---:B------:R-:W-:Y:S01]  /*2ef0*/  FMUL.FTZ R44, R4.reuse, R7 ;  /* 0x00000007042c7220 */ /* 0x040fe20000410000 */
[----:B------:R-:W-:Y:S01]  /*2f00*/  FMUL.FTZ R45, R4, R45 ;  /* 0x0000002d042d7220 */ /* 0x000fe20000410000 */
[-CC-:B------:R-:W-:Y:S01]  /*2f10*/  FFMA.FTZ R80, R115, R5.reuse, R110.reuse ;  /* 0x0000000573507223 */ /* 0x180fe2000001006e */
[-CC-:B------:R-:W-:Y:S01]  /*2f20*/  FFMA.FTZ R112, R106, R5.reuse, R110.reuse ;  /* 0x000000056a707223 */ /* 0x180fe2000001006e */
[-CC-:B------:R-:W-:Y:S01]  /*2f30*/  FFMA.FTZ R107, R117, R5.reuse, R110.reuse ;  /* 0x00000005756b7223 */ /* 0x180fe2000001006e */
[----:B------:R-:W-:Y:S01]  /*2f40*/  FSEL R44, R44, RZ, P0 ;  /* 0x000000ff2c2c7208 */ /* 0x000fe20000000000 */
[----:B------:R-:W-:Y:S01]  /*2f50*/  FFMA.FTZ R110, R108, R5, R110 ;  /* 0x000000056c6e7223 */ /* 0x000fe2000001006e */
[----:B------:R-:W2:Y:S01]  /*2f60*/  @P3 LDC R25, c[0x0][0x40c] ;  /* 0x00010300ff193b82 */ /* 0x000ea20000000800 */
[----:B------:R-:W-:Y:S01]  /*2f70*/  FSEL R45, R45, RZ, P0 ;  /* 0x000000ff2d2d7208 */ /* 0x000fe20000000000 */
[----:B------:R-:W-:Y:S01]  /*2f80*/  FADD.FTZ R47, R76, -R47 ;  /* 0x8000002f4c2f7221 */ /* 0x000fe20000010000 */
[----:B------:R-:W-:Y:S01]  /*2f90*/  FADD.FTZ R81, R95, -R80 ;  /* 0x800000505f517221 */ /* 0x000fe20000010000 */
[----:B------:R-:W-:Y:S01]  /*2fa0*/  FADD.FTZ R105, R77, -R112 ;  /* 0x800000704d697221 */ /* 0x000fe20000010000 */
[----:B------:R-:W-:Y:S01]  /*2fb0*/  FADD.FTZ R107, R78, -R107 ;  /* 0x8000006b4e6b7221 */ /* 0x000fe20000010000 */
[----:B------:R-:W-:-:S02]  /*2fc0*/  FADD.FTZ R119, R83, -R110 ;  /* 0x8000006e53777221 */ /* 0x000fc40000010000 */
[----:B------:R-:W3:Y:S01]  /*2fd0*/  @P3 LDC R7, c[0x0][0x40c] ;  /* 0x00010300ff073b82 */ /* 0x000ee20000000800 */
[----:B0-----:R-:W-:Y:S01]  /*2fe0*/  @P3 FMUL.FTZ R26, R44, R27 ;  /* 0x0000001b2c1a3220 */ /* 0x001fe20000410000 */
[----:B------:R-:W-:Y:S01]  /*2ff0*/  FADD.FTZ R27, R87, -R46 ;  /* 0x8000002e571b7221 */ /* 0x000fe20000010000 */
[C---:B------:R-:W-:Y:S01]  /*3000*/  FMUL.FTZ R46, R4.reuse, R47 ;  /* 0x0000002f042e7220 */ /* 0x040fe20000410000 */
[C---:B------:R-:W-:Y:S01]  /*3010*/  FMUL.FTZ R80, R4.reuse, R105 ;  /* 0x0000006904507220 */ /* 0x040fe20000410000 */
[C---:B------:R-:W-:Y:S01]  /*3020*/  FMUL.FTZ R105, R4.reuse, R119 ;  /* 0x0000007704697220 */ /* 0x040fe20000410000 */
[----:B------:R-:W-:Y:S01]  /*3030*/  @P3 F2FP.F16.F32.PACK_AB R26, RZ, R26 ;  /* 0x0000001aff1a323e */ /* 0x000fe200000000ff */
[C---:B------:R-:W-:Y:S01]  /*3040*/  FMUL.FTZ R47, R4.reuse, R27 ;  /* 0x0000001b042f7220 */ /* 0x040fe20000410000 */
[----:B------:R-:W0:Y:S01]  /*3050*/  @P3 LDC R6, c[0x0][0x40c] ;  /* 0x00010300ff063b82 */ /* 0x000e220000000800 */
[----:B-1----:R-:W-:Y:S01]  /*3060*/  @P3 FMUL.FTZ R24, R45, R24 ;  /* 0x000000182d183220 */ /* 0x002fe20000410000 */
[----:B------:R-:W-:Y:S01]  /*3070*/  FMUL.FTZ R27, R4, R81 ;  /* 0x00000051041b7220 */ /* 0x000fe20000410000 */
[----:B------:R-:W-:Y:S01]  /*3080*/  @P3 PRMT R28, R26, 0x7610, R28 ;  /* 0x000076101a1c3816 */ /* 0x000fe2000000001c */
[----:B------:R-:W-:Y:S01]  /*3090*/  FMUL.FTZ R81, R4, R107 ;  /* 0x0000006b04517220 */ /* 0x000fe20000410000 */
[----:B------:R-:W-:-:S02]  /*30a0*/  FSEL R46, R46, RZ, P0 ;  /* 0x000000ff2e2e7208 */ /* 0x000fc40000000000 */
[----:B------:R-:W-:Y:S01]  /*30b0*/  @P3 F2FP.F16.F32.PACK_AB R24, RZ, R24 ;  /* 0x00000018ff18323e */ /* 0x000fe200000000ff */
[----:B------:R-:W1:Y:S01]  /*30c0*/  @P3 LDC R2, c[0x0][0x40c] ;  /* 0x00010300ff023b82 */ /* 0x000e620000000800 */
[----:B------:R-:W-:Y:S01]  /*30d0*/  FSEL R47, R47, RZ, P0 ;  /* 0x000000ff2f2f7208 */ /* 0x000fe20000000000 */
[----:B--2---:R-:W-:Y:S01]  /*30e0*/  @P3 FMUL.FTZ R4, R46, R25 ;  /* 0x000000192e043220 */ /* 0x004fe20000410000 */
[----:B------:R-:W-:Y:S02]  /*30f0*/  @P3 PRMT R28, R28, 0x5410, R24 ;  /* 0x000054101c1c3816 */ /* 0x000fe40000000018 */
[----:B------:R-:W-:Y:S02]  /*3100*/  FSEL R24, R27, RZ, P0 ;  /* 0x000000ff1b187208 */ /* 0x000fe40000000000 */
[----:B------:R-:W-:Y:S01]  /*3110*/  FSEL R25, R80, RZ, P0 ;  /* 0x000000ff50197208 */ /* 0x000fe20000000000 */
[----:B------:R-:W2:Y:S01]  /*3120*/  @P3 LDC R5, c[0x0][0x40c] ;  /* 0x00010300ff053b82 */ /* 0x000ea20000000800 */
[----:B------:R-:W-:Y:S01]  /*3130*/  FSEL R26, R81, RZ, P0 ;  /* 0x000000ff511a7208 */ /* 0x000fe20000000000 */
[----:B---3--:R-:W-:Y:S01]  /*3140*/  @P3 FMUL.FTZ R7, R24, R7 ;  /* 0x0000000718073220 */ /* 0x008fe20000410000 */
[----:B------:R-:W-:-:S02]  /*3150*/  @P3 F2FP.F16.F32.PACK_AB R4, RZ, R4 ;  /* 0x00000004ff04323e */ /* 0x000fc400000000ff */
[----:B------:R-:W-:Y:S02]  /*3160*/  FSEL R27, R105, RZ, P0 ;  /* 0x000000ff691b7208 */ /* 0x000fe40000000000 */
[----:B------:R-:W-:Y:S01]  /*3170*/  @P3 F2FP.F16.F32.PACK_AB R7, RZ, R7 ;  /* 0x00000007ff07323e */ /* 0x000fe200000000ff */
[----:B0-----:R-:W-:Y:S01]  /*3180*/  @P3 FMUL.FTZ R6, R47, R6 ;  /* 0x000000062f063220 */ /* 0x001fe20000410000 */
[----:B------:R-:W-:Y:S02]  /*3190*/  @P3 PRMT R29, R4, 0x7610, R29 ;  /* 0x00007610041d3816 */ /* 0x000fe4000000001d */
        /* <DEDUP_REMOVED lines=14> */
.L_x_6451:
        /* <DEDUP_REMOVED lines=17> */
.L_x_6453:
[----:B------:R-:W-:Y:S05]  /*3390*/  BSYNC.RECONVERGENT B2 ;  /* 0x0000000000027941 */ /* 0x000fea0003800200 */
.L_x_6452:
        /* <DEDUP_REMOVED lines=10> */
.L_x_6455:
[----:B------:R-:W-:Y:S05]  /*3440*/  BSYNC.RECONVERGENT B2 ;  /* 0x0000000000027941 */ /* 0x000fea0003800200 */
.L_x_6454:
        /* <DEDUP_REMOVED lines=10> */
.L_x_6457:
[----:B------:R-:W-:Y:S05]  /*34f0*/  BSYNC.RECONVERGENT B2 ;  /* 0x0000000000027941 */ /* 0x000fea0003800200 */
.L_x_6456:
        /* <DEDUP_REMOVED lines=10> */
.L_x_6459:
[----:B------:R-:W-:Y:S05]  /*35a0*/  BSYNC.RECONVERGENT B2 ;  /* 0x0000000000027941 */ /* 0x000fea0003800200 */
.L_x_6458:
        /* <DEDUP_REMOVED lines=10> */
.L_x_6461:
[----:B------:R-:W-:Y:S05]  /*3650*/  BSYNC.RECONVERGENT B2 ;  /* 0x0000000000027941 */ /* 0x000fea0003800200 */
.L_x_6460:
        /* <DEDUP_REMOVED lines=10> */
.L_x_6463:
[----:B------:R-:W-:Y:S05]  /*3700*/  BSYNC.RECONVERGENT B2 ;  /* 0x0000000000027941 */ /* 0x000fea0003800200 */
.L_x_6462:
        /* <DEDUP_REMOVED lines=10> */
.L_x_6465:
[----:B------:R-:W-:Y:S05]  /*37b0*/  BSYNC.RECONVERGENT B2 ;  /* 0x0000000000027941 */ /* 0x000fea0003800200 */
.L_x_6464:
[----:B------:R-:W-:-:S04]  /*37c0*/  @P3 F2FP.F16.F32.PACK_AB R6, RZ, R6 ;  /* 0x00000006ff06323e */ /* 0x000fc800000000ff */
[----:B------:R-:W-:-:S07]  /*37d0*/  @P3 PRMT R31, R31, 0x5410, R6 ;  /* 0x000054101f1f3816 */ /* 0x000fce0000000006 */
.L_x_6450:
[----:B------:R-:W-:Y:S05]  /*37e0*/  BSYNC.RECONVERGENT B1 ;  /* 0x0000000000017941 */ /* 0x000fea0003800200 */
.L_x_6447:
        /* <DEDUP_REMOVED lines=13> */
.L_x_6423:
[----:B0-----:R-:W-:Y:S05]  /*38c0*/  BSYNC B0 ;  /* 0x0000000000007941 */ /* 0x001fea0003800000 */
.L_x_6422:
        /* <DEDUP_REMOVED lines=106> */
.L_x_6427:
[----:B-1----:R-:W-:Y:S01]  /*3f70*/  HFMA2 R119, -RZ, RZ, 0, 5.9604644775390625e-08 ;  /* 0x00000001ff777431 */ /* 0x002fe200000001ff */
[----:B------:R-:W-:Y:S01]  /*3f80*/  BSSY B1, `(.L_x_6467) ;  /* 0x0000007000017945 */ /* 0x000fe20003800000 */
[----:B------:R-:W-:Y:S02]  /*3f90*/  MOV R118, R99 ;  /* 0x0000006300767202 */ /* 0x000fe40000000f00 */
[----:B------:R-:W-:Y:S02]  /*3fa0*/  MOV R120, 0x1f ;  /* 0x0000001f00787802 */ /* 0x000fe40000000f00 */
[----:B------:R-:W-:-:S07]  /*3fb0*/  MOV R107, 0xffffffff ;  /* 0xffffffff006b7802 */ /* 0x000fce0000000f00 */
[----:B------:R-:W-:Y:S05]  /*3fc0*/  WARPSYNC.COLLECTIVE R107, `(.L_x_6468) ;  /* 0x000000006b087348 */ /* 0x000fea0003c00000 */
[----:B------:R0:W1:Y:S02]  /*3fd0*/  SHFL.BFLY P1, R116, R118, R119, R120 ;  /* 0x0c00007776747389 */ /* 0x0000640000020078 */
[----:B01----:R-:W-:Y:S05]  /*3fe0*/  ENDCOLLECTIVE ;  /* 0x000000000000791b */ /* 0x003fea0003800000 */
.L_x_6468:
[----:B------:R-:W-:Y:S05]  /*3ff0*/  BSYNC B1 ;  /* 0x0000000000017941 */ /* 0x000fea0003800000 */
.L_x_6467:
        /* <DEDUP_REMOVED lines=8> */
.L_x_6469:
[----:B------:R-:W-:Y:S01]  /*4080*/  FADD.FTZ R80, R80, R99 ;  /* 0x0000006350507221 */ /* 0x000fe20000010000 */
[----:B------:R-:W-:-:S04]  /*4090*/  HFMA2 R119, -RZ, RZ, 0, 1.1920928955078125e-07 ;  /* 0x00000002ff777431 */ /* 0x000fc800000001ff */
[----:B------:R-:W-:Y:S02]  /*40a0*/  MOV R118, R80 ;  /* 0x0000005000767202 */ /* 0x000fe40000000f00 */
[----:B------:R-:W-:-:S07]  /*40b0*/  MOV R81, R116 ;  /* 0x0000007400517202 */ /* 0x000fce0000000f00 */
[----:B------:R-:W-:Y:S05]  /*40c0*/  WARPSYNC.COLLECTIVE R107, `(.L_x_6470) ;  /* 0x000000006b087348 */ /* 0x000fea0003c00000 */
[----:B------:R0:W1:Y:S02]  /*40d0*/  SHFL.BFLY P1, R116, R118, R119, R120 ;  /* 0x0c00007776747389 */ /* 0x0000640000020078 */
[----:B01----:R-:W-:Y:S05]  /*40e0*/  ENDCOLLECTIVE ;  /* 0x000000000000791b */ /* 0x003fea0003800000 */
.L_x_6470:
[----:B------:R-:W-:-:S05]  /*40f0*/  FADD.FTZ R81, R81, R82 ;  /* 0x0000005251517221 */ /* 0x000fca0000010000 */
[----:B------:R-:W-:Y:S02]  /*4100*/  MOV R118, R81 ;  /* 0x0000005100767202 */ /* 0x000fe40000000f00 */
[----:B------:R-:W-:-:S07]  /*4110*/  MOV R103, R116 ;  /* 0x0000007400677202 */ /* 0x000fce0000000f00 */
[----:B------:R-:W-:Y:S05]  /*4120*/  WARPSYNC.COLLECTIVE R107, `(.L_x_6471) ;  /* 0x000000006b087348 */ /* 0x000fea0003c00000 */
[----:B------:R0:W1:Y:S02]  /*4130*/  SHFL.BFLY P1, R116, R118, R119, R120 ;  /* 0x0c00007776747389 */ /* 0x0000640000020078 */
[----:B01----:R-:W-:Y:S05]  /*4140*/  ENDCOLLECTIVE ;  /* 0x000000000000791b */ /* 0x003fea0003800000 */
.L_x_6471:
[----:B------:R-:W-:Y:S01]  /*4150*/  FADD.FTZ R103, R80, R103 ;  /* 0x0000006750677221 */ /* 0x000fe20000010000 */
[----:B------:R-:W-:-:S04]  /*4160*/  HFMA2 R119, -RZ, RZ, 0, 2.384185791015625e-07 ;  /* 0x00000004ff777431 */ /* 0x000fc800000001ff */
[----:B------:R-:W-:Y:S02]  /*4170*/  MOV R118, R103 ;  /* 0x0000006700767202 */ /* 0x000fe40000000f00 */
[----:B------:R-:W-:-:S07]  /*4180*/  MOV R110, R116 ;  /* 0x00000074006e7202 */ /* 0x000fce0000000f00 */
[----:B------:R-:W-:Y:S05]  /*4190*/  WARPSYNC.COLLECTIVE R107, `(.L_x_6472) ;  /* 0x000000006b087348 */ /* 0x000fea0003c00000 */
[----:B------:R0:W1:Y:S02]  /*41a0*/  SHFL.BFLY P1, R116, R118, R119, R120 ;  /* 0x0c00007776747389 */ /* 0x0000640000020078 */
[----:B01----:R-:W-:Y:S05]  /*41b0*/  ENDCOLLECTIVE ;  /* 0x000000000000791b */ /* 0x003fea0003800000 */
.L_x_6472:
[----:B------:R-:W-:-:S05]  /*41c0*/  FADD.FTZ R110, R81, R110 ;  /* 0x0000006e516e7221 */ /* 0x000fca0000010000 */
[----:B------:R-:W-:Y:S02]  /*41d0*/  MOV R118, R110 ;  /* 0x0000006e00767202 */ /* 0x000fe40000000f00 */
[----:B------:R-:W-:-:S07]  /*41e0*/  MOV R112, R116 ;  /* 0x0000007400707202 */ /* 0x000fce0000000f00 */
[----:B------:R-:W-:Y:S05]  /*41f0*/  WARPSYNC.COLLECTIVE R107, `(.L_x_6473) ;  /* 0x000000006b087348 */ /* 0x000fea0003c00000 */
[----:B------:R0:W1:Y:S02]  /*4200*/  SHFL.BFLY P1, R116, R118, R119, R120 ;  /* 0x0c00007776747389 */ /* 0x0000640000020078 */
[----:B01----:R-:W-:Y:S05]  /*4210*/  ENDCOLLECTIVE ;  /* 0x000000000000791b */ /* 0x003fea0003800000 */
.L_x_6473:
[----:B------:R-:W-:Y:S01]  /*4220*/  FADD.FTZ R112, R103, R112 ;  /* 0x0000007067707221 */ /* 0x000fe20000010000 */
[----:B------:R-:W-:-:S04]  /*4230*/  HFMA2 R119, -RZ, RZ, 0, 4.76837158203125e-07 ;  /* 0x00000008ff777431 */ /* 0x000fc800000001ff */
[----:B------:R-:W-:Y:S02]  /*4240*/  MOV R118, R112 ;  /* 0x0000007000767202 */ /* 0x000fe40000000f00 */
[----:B------:R-:W-:-:S07]  /*4250*/  MOV R105, R116 ;  /* 0x0000007400697202 */ /* 0x000fce0000000f00 */
[----:B------:R-:W-:Y:S05]  /*4260*/  WARPSYNC.COLLECTIVE R107, `(.L_x_6474) ;  /* 0x000000006b087348 */ /* 0x000fea0003c00000 */
[----:B------:R0:W1:Y:S02]  /*4270*/  SHFL.BFLY P1, R116, R118, R119, R120 ;  /* 0x0c00007776747389 */ /* 0x0000640000020078 */
[----:B01----:R-:W-:Y:S05]  /*4280*/  ENDCOLLECTIVE ;  /* 0x000000000000791b */ /* 0x003fea0003800000 */
.L_x_6474:
[----:B------:R-:W-:-:S05]  /*4290*/  FADD.FTZ R105, R110, R105 ;  /* 0x000000696e697221 */ /* 0x000fca0000010000 */
[----:B------:R-:W-:Y:S02]  /*42a0*/  MOV R118, R105 ;  /* 0x0000006900767202 */ /* 0x000fe40000000f00 */
[----:B------:R-:W-:-:S07]  /*42b0*/  MOV R99, R116 ;  /* 0x0000007400637202 */ /* 0x000fce0000000f00 */
[----:B------:R-:W-:Y:S05]  /*42c0*/  WARPSYNC.COLLECTIVE R107, `(.L_x_6475) ;  /* 0x000000006b087348 */ /* 0x000fea0003c00000 */
[----:B------:R0:W1:Y:S02]  /*42d0*/  SHFL.BFLY P1, R116, R118, R119, R120 ;  /* 0x0c00007776747389 */ /* 0x0000640000020078 */
[----:B01----:R-:W-:Y:S05]  /*42e0*/  ENDCOLLECTIVE ;  /* 0x000000000000791b */ /* 0x003fea0003800000 */
.L_x_6475:
[----:B------:R-:W-:Y:S01]  /*42f0*/  FADD.FTZ R99, R112, R99 ;  /* 0x0000006370637221 */ /* 0x000fe20000010000 */
[----:B------:R-:W-:-:S04]  /*4300*/  HFMA2 R119, -RZ, RZ, 0, 9.5367431640625e-07 ;  /* 0x00000010ff777431 */ /* 0x000fc800000001ff */
[----:B------:R-:W-:Y:S02]  /*4310*/  MOV R118, R99 ;  /* 0x0000006300767202 */ /* 0x000fe40000000f00 */
[----:B------:R-:W-:-:S07]  /*4320*/  MOV R82, R116 ;  /* 0x0000007400527202 */ /* 0x000fce0000000f00 */
[----:B------:R-:W-:Y:S05]  /*4330*/  WARPSYNC.COLLECTIVE R107, `(.L_x_6476) ;  /* 0x000000006b087348 */ /* 0x000fea0003c00000 */
[----:B------:R0:W1:Y:S02]  /*4340*/  SHFL.BFLY P1, R116, R118, R119, R120 ;  /* 0x0c00007776747389 */ /* 0x0000640000020078 */
[----:B01----:R-:W-:Y:S05]  /*4350*/  ENDCOLLECTIVE ;  /* 0x000000000000791b */ /* 0x003fea0003800000 */
.L_x_6476:
[----:B------:R-:W-:-:S05]  /*4360*/  FADD.FTZ R80, R105, R82 ;  /* 0x0000005269507221 */ /* 0x000fca0000010000 */
[----:B------:R-:W-:Y:S02]  /*4370*/  MOV R118, R80 ;  /* 0x0000005000767202 */ /* 0x000fe40000000f00 */
[----:B------:R-:W-:-:S07]  /*4380*/  MOV R114, R116 ;  /* 0x0000007400727202 */ /* 0x000fce0000000f00 */
[----:B------:R-:W-:Y:S05]  /*4390*/  WARPSYNC.COLLECTIVE R107, `(.L_x_6477) ;  /* 0x000000006b087348 */ /* 0x000fea0003c00000 */
[----:B------:R0:W1:Y:S02]  /*43a0*/  SHFL.BFLY P1, R116, R118, R119, R120 ;  /* 0x0c00007776747389 */ /* 0x0000640000020078 */
[----:B01----:R-:W-:Y:S05]  /*43b0*/  ENDCOLLECTIVE ;  /* 0x000000000000791b */ /* 0x003fea0003800000 */
.L_x_6477:
[----:B------:R-:W-:Y:S01]  /*43c0*/  MOV R81, R116 ;  /* 0x0000007400517202 */ /* 0x000fe20000000f00 */
[----:B------:R-:W-:Y:S06]  /*43d0*/  BRA `(.L_x_6478) ;  /* 0xffffffcc00747947 */ /* 0x000fec000383ffff */
.L_x_6479:
        /* <DEDUP_REMOVED lines=10> */
.L_x_11271:


//--------------------- .text._ZN10layer_norm13ln_bwd_kernelINS_13Kernel_traitsI6__halfS2_fS2_fjLj512ELj1ELj4ELj1ELj16ENS_18Kernel_traits_baseILj512ES2_S2_fS2_fjLj128EEEEELb0ELb1ELb0ELb0EEEvNS_9BwdParamsE --------------------------
	.section	.text._ZN10layer_norm13ln_bwd_kernelINS_13Kernel_traitsI6__halfS2_fS2_fjLj512ELj1ELj4ELj1ELj16ENS_18Kernel_traits_baseILj512ES2_S2_fS2_fjLj128EEEEELb0ELb1ELb0ELb0EEEvNS_9BwdParamsE,"ax",@progbits
	.align	128
        .global         _ZN10layer_norm13ln_bwd_kernelINS_13Kernel_traitsI6__halfS2_fS2_fjLj512ELj1ELj4ELj1ELj16ENS_18Kernel_traits_baseILj512ES2_S2_fS2_fjLj128EEEEELb0ELb1ELb0ELb0EEEvNS_9BwdParamsE
        .type           _ZN10layer_norm13ln_bwd_kernelINS_13Kernel_traitsI6__halfS2_fS2_fjLj512ELj1ELj4ELj1ELj16ENS_18Kernel_traits_baseILj512ES2_S2_fS2_fjLj128EEEEELb0ELb1ELb0ELb0EEEvNS_9BwdParamsE,@function
        .size           _ZN10layer_norm13ln_bwd_kernelINS_13Kernel_traitsI6__halfS2_fS2_fjLj512ELj1ELj4ELj1ELj16ENS_18Kernel_traits_baseILj512ES2_S2_fS2_fjLj128EEEEELb0ELb1ELb0ELb0EEEvNS_9BwdParamsE,(.L_x_11272 - _ZN10layer_norm13ln_bwd_kernelINS_13Kernel_traitsI6__halfS2_fS2_fjLj512ELj1ELj4ELj1ELj16ENS_18Kernel_traits_baseILj512ES2_S2_fS2_fjLj128EEEEELb0ELb1ELb0ELb0EEEvNS_9BwdParamsE)
        .other          _ZN10layer_norm13ln_bwd_kernelINS_13Kernel_traitsI6__halfS2_fS2_fjLj512ELj1ELj4ELj1ELj16ENS_18Kernel_traits_baseILj512ES2_S2_fS2_fjLj128EEEEELb0ELb1ELb0ELb0EEEvNS_9BwdParamsE,@"STO_CUDA_ENTRY STV_DEFAULT"
_ZN10layer_norm13ln_bwd_kernelINS_13Kernel_traitsI6__halfS2_fS2_fjLj512ELj1ELj4ELj1ELj16ENS_18Kernel_traits_baseILj512ES2_S2_fS2_fjLj128EEEEELb0ELb1ELb0ELb0EEEvNS_9BwdParamsE:
.text._ZN10layer_norm13ln_bwd_kernelINS_13Kernel_traitsI6__halfS2_fS2_fjLj512ELj1ELj4ELj1ELj16ENS_18Kernel_traits_baseILj512ES2_S2_fS2_fjLj128EEEEELb0ELb1ELb0ELb0EEEvNS_9BwdParamsE:
        /* <DEDUP_REMOVED lines=26> */
[----:B----4-:R-:W-:-:S05]  /*01a0*/  @P1 IMAD.WIDE.U32 R10, R13, 0x10, R10 ;  /* 0x000000100d0a1825 */ /* 0x010fca00078e000a */
[----:B------:R-:W5:Y:S01]  /*01b0*/  @P1 LDG.E.128 R72, desc[UR6][R10.64] ;  /* 0x000000060a481981 */ /* 0x000f62000c1e1d00 */
[----:B---3--:R-:W-:Y:S01]  /*01c0*/  @P0 IMAD.WIDE.U32 R4, R3, 0x10, R4 ;  /* 0x0000001003040825 */ /* 0x008fe200078e0004 */
[----:B------:R-:W-:-:S04]  /*01d0*/  USHF.L.U32 UR4, UR5, 0x2, URZ ;  /* 0x0000000205047899 */ /* 0x000fc800080006ff */
[----:B------:R2:W5:Y:S01]  /*01e0*/  @P0 LDG.E.128 R84, desc[UR6][R4.64] ;  /* 0x0000000604540981 */ /* 0x000562000c1e1d00 */
[----:B0-----:R-:W-:-:S05]  /*01f0*/  @P0 IMAD.WIDE.U32 R6, R3, 0x10, R6 ;  /* 0x0000001003060825 */ /* 0x001fca00078e0006 */
[----:B------:R0:W5:Y:S01]  /*0200*/  @P0 LDG.E.128 R80, desc[UR6][R6.64] ;  /* 0x0000000606500981 */ /* 0x000162000c1e1d00 */
[----:B--2---:R-:W-:-:S04]  /*0210*/  SHF.R.U32.HI R5, RZ, 0x5, R12 ;  /* 0x00000005ff057819 */ /* 0x004fc8000001160c */
        /* <DEDUP_REMOVED lines=56> */
.L_x_6502:
[----:B0-----:R-:W0:Y:S08]  /*05a0*/  LDC.64 R106, c[0x0][0x3c0] ;  /* 0x0000f000ff6a7b82 */ /* 0x001e300000000a00 */
[----:B------:R-:W1:Y:S08]  /*05b0*/  LDC.64 R104, c[0x0][0x3c8] ;  /* 0x0000f200ff687b82 */ /* 0x000e700000000a00 */
[----:B------:R-:W2:Y:S01]  /*05c0*/  @P0 LDC.64 R6, c[0x0][0x3e0] ;  /* 0x0000f800ff060b82 */ /* 0x000ea20000000a00 */
[----:B0-----:R-:W-:-:S06]  /*05d0*/  IMAD.WIDE R106, R5, 0x4, R106 ;  /* 0x00000004056a7825 */ /* 0x001fcc00078e026a */
[----:B------:R-:W3:Y:S01]  /*05e0*/  LDG.E R106, desc[UR6][R106.64] ;  /* 0x000000066a6a7981 */ /* 0x000ee2000c1e1900 */
[----:B-1----:R-:W-:-:S05]  /*05f0*/  IMAD.WIDE R104, R5, 0x4, R104 ;  /* 0x0000000405687825 */ /* 0x002fca00078e0268 */
[----:B-----5:R-:W5:Y:S01]  /*0600*/  LDG.E R9, desc[UR6][R104.64] ;  /* 0x0000000668097981 */ /* 0x020f62000c1e1900 */
[----:B------:R-:W-:Y:S02]  /*0610*/  MOV R0, UR13 ;  /* 0x0000000d00007c02 */ /* 0x000fe40008000f00 */
[----:B------:R-:W-:Y:S01]  /*0620*/  ISETP.GE.U32.AND P4, PT, R2, 0x20, PT ;  /* 0x000000200200780c */ /* 0x000fe20003f86070 */
[----:B--2---:R-:W-:-:S04]  /*0630*/  @P0 IMAD.WIDE R6, R5, 0x2, R6 ;  /* 0x0000000205060825 */ /* 0x004fc800078e0206 */
[----:B------:R-:W-:Y:S01]  /*0640*/  IMAD R134, R5, R0, RZ ;  /* 0x0000000005867224 */ /* 0x000fe200078e02ff */
[----:B------:R0:W5:Y:S04]  /*0650*/  @P0 LDG.E.U16 R132, desc[UR6][R6.64] ;  /* 0x0000000606840981 */ /* 0x000168000c1e1500 */
[----:B------:R-:W-:-:S04]  /*0660*/  SHF.R.S32.HI R135, RZ, 0x1f, R134 ;  /* 0x0000001fff877819 */ /* 0x000fc80000011486 */
[----:B------:R-:W-:Y:S01]  /*0670*/  LEA.HI R134, R135, R134, RZ, 0x3 ;  /* 0x0000008687867211 */ /* 0x000fe200078f18ff */
[----:B------:R-:W-:Y:S01]  /*0680*/  BSSY.RECONVERGENT B1, `(.L_x_6482) ;  /* 0x0000062000017945 */ /* 0x000fe20003800200 */
[----:B------:R-:W-:Y:S02]  /*0690*/  ISETP.NE.U32.AND P1, PT, RZ, UR10, PT ;  /* 0x0000000aff007c0c */ /* 0x000fe4000bf25070 */
[----:B------:R-:W-:Y:S02]  /*06a0*/  ISETP.NE.AND P5, PT, R4, RZ, PT ;  /* 0x000000ff0400720c */ /* 0x000fe40003fa5270 */
[----:B0-----:R-:W-:Y:S01]  /*06b0*/  LEA.HI.SX32 R6, R134, R3, 0x1d ;  /* 0x0000000386067211 */ /* 0x001fe200078feaff */
[----:B------:R-:W-:Y:S02]  /*06c0*/  HFMA2 R7, -RZ, RZ, 1.875, 0 ;  /* 0x3f800000ff077431 */ /* 0x000fe400000001ff */
[----:B------:R-:W-:Y:S01]  /*06d0*/  HFMA2 R136, -RZ, RZ, 0, 0 ;  /* 0x00000000ff887431 */ /* 0x000fe200000001ff */
[----:B------:R-:W-:-:S02]  /*06e0*/  ISETP.GE.U32.AND P3, PT, R2, 0x40, PT ;  /* 0x000000400200780c */ /* 0x000fc40003f66070 */
[----:B------:R-:W-:Y:S02]  /*06f0*/  ISETP.NE.AND.EX P1, PT, RZ, UR11, PT, P1 ;  /* 0x0000000bff007c0c */ /* 0x000fe4000bf25310 */
[----:B------:R-:W-:Y:S02]  /*0700*/  MOV R135, RZ ;  /* 0x000000ff00877202 */ /* 0x000fe40000000f00 */
[----:B------:R-:W-:Y:S02]  /*0710*/  MOV R137, R6 ;  /* 0x0000000600897202 */ /* 0x000fe40000000f00 */
[----:B---3--:R-:W-:Y:S01]  /*0720*/  FSEL R134, R106, RZ, !P5 ;  /* 0x000000ff6a867208 */ /* 0x008fe20006800000 */
[----:B------:R-:W-:Y:S06]  /*0730*/  @!P4 BRA `(.L_x_6483) ;  /* 0x000000040058c947 */ /* 0x000fec0003800000 */
[----:B------:R-:W0:Y:S08]  /*0740*/  LDC.64 R104, c[0x0][0x428] ;  /* 0x00010a00ff687b82 */ /* 0x000e300000000a00 */
[----:B------:R-:W1:Y:S01]  /*0750*/  LDC.64 R128, c[0x0][0x3a8] ;  /* 0x0000ea00ff807b82 */ /* 0x000e620000000a00 */
[----:B0-----:R-:W-:-:S06]  /*0760*/  IMAD.WIDE.U32 R104, R6, 0x10, R104 ;  /* 0x0000001006687825 */ /* 0x001fcc00078e0068 */
[----:B------:R-:W2:Y:S01]  /*0770*/  LDG.E.128 R104, desc[UR6][R104.64] ;  /* 0x0000000668687981 */ /* 0x000ea2000c1e1d00 */
[----:B-1----:R-:W-:-:S05]  /*0780*/  IMAD.WIDE.U32 R128, R6, 0x20, R128 ;  /* 0x0000002006807825 */ /* 0x002fca00078e0080 */
[----:B------:R-:W3:Y:S04]  /*0790*/  LDG.E.128 R12, desc[UR6][R128.64] ;  /* 0x00000006800c7981 */ /* 0x000ee8000c1e1d00 */
[----:B------:R0:W4:Y:S01]  /*07a0*/  LDG.E.128 R116, desc[UR6][R128.64+0x10] ;  /* 0x0000100680747981 */ /* 0x000122000c1e1d00 */
[----:B------:R-:W-:-:S04]  /*07b0*/  ISETP.NE.U32.AND P2, PT, RZ, UR10, PT ;  /* 0x0000000aff007c0c */ /* 0x000fc8000bf45070 */
[----:B------:R-:W-:-:S13]  /*07c0*/  ISETP.NE.AND.EX P2, PT, RZ, UR11, PT, P2 ;  /* 0x0000000bff007c0c */ /* 0x000fda000bf45320 */
[----:B------:R-:W1:Y:S01]  /*07d0*/  @P2 LDC.64 R10, c[0x0][0x438] ;  /* 0x00010e00ff0a2b82 */ /* 0x000e620000000a00 */
[--C-:B------:R-:W-:Y:S02]  /*07e0*/  HADD2.F32 R131, -RZ, R84.reuse.H0_H0 ;  /* 0x20000054ff837230 */ /* 0x100fe40000004100 */
[----:B0-----:R-:W-:Y:S02]  /*07f0*/  HADD2.F32 R129, -RZ, R84.H1_H1 ;  /* 0x30000054ff817230 */ /* 0x001fe40000004100 */
[----:B-1----:R-:W-:-:S05]  /*0800*/  @P2 IMAD.WIDE.U32 R10, R6, 0x20, R10 ;  /* 0x00000020060a2825 */ /* 0x002fca00078e000a */
[----:B------:R-:W5:Y:S04]  /*0810*/  @P2 LDG.E.128 R20, desc[UR6][R10.64] ;  /* 0x000000060a142981 */ /* 0x000f68000c1e1d00 */
[----:B------:R0:W5:Y:S02]  /*0820*/  @P2 LDG.E.128 R16, desc[UR6][R10.64+0x10] ;  /* 0x000010060a102981 */ /* 0x000164000c1e1d00 */
[----:B0-----:R-:W-:Y:S02]  /*0830*/  HADD2.F32 R10, -RZ, R86.H0_H0 ;  /* 0x20000056ff0a7230 */ /* 0x001fe40000004100 */
[----:B--2---:R-:W-:Y:S02]  /*0840*/  HADD2.F32 R8, -RZ, R104.H0_H0 ;  /* 0x20000068ff087230 */ /* 0x004fe40000004100 */
[C---:B---3--:R-:W-:Y:S01]  /*0850*/  FADD.FTZ R136, -R134.reuse, R14 ;  /* 0x0000000e86887221 */ /* 0x048fe20000010100 */
[C---:B------:R-:W-:Y:S01]  /*0860*/  FADD.FTZ R12, -R134.reuse, R12 ;  /* 0x0000000c860c7221 */ /* 0x040fe20000010100 */
[----:B------:R-:W-:Y:S01]  /*0870*/  FADD.FTZ R130, -R134, R13 ;  /* 0x0000000d86827221 */ /* 0x000fe20000010100 */
[----:B------:R-:W-:-:S02]  /*0880*/  HADD2.F32 R13, -RZ, R105.H0_H0 ;  /* 0x20000069ff0d7230 */ /* 0x000fc40000004100 */
[C---:B----4-:R-:W-:Y:S01]  /*0890*/  FADD.FTZ R140, -R134.reuse, R117 ;  /* 0x00000075868c7221 */ /* 0x050fe20000010100 */
[C---:B------:R-:W-:Y:S01]  /*08a0*/  FADD.FTZ R142, -R134.reuse, R119 ;  /* 0x00000077868e7221 */ /* 0x040fe20000010100 */
[----:B------:R-:W-:Y:S02]  /*08b0*/  HADD2.F32 R117, -RZ, R85.H0_H0 ;  /* 0x20000055ff757230 */ /* 0x000fe40000004100 */
[C---:B-----5:R-:W-:Y:S01]  /*08c0*/  FMUL.FTZ R119, R9.reuse, R136 ;  /* 0x0000008809777220 */ /* 0x060fe20000410000 */
[----:B------:R-:W-:Y:S02]  /*08d0*/  HADD2.F32 R14, -RZ, R104.H1_H1 ;  /* 0x30000068ff0e7230 */ /* 0x000fe40000004100 */
[----:B------:R-:W-:Y:S01]  /*08e0*/  FMUL.FTZ R133, R9, R12 ;  /* 0x0000000c09857220 */ /* 0x000fe20000410000 */
[----:B------:R-:W-:Y:S01]  /*08f0*/  FMUL.FTZ R131, R131, R8 ;  /* 0x0000000883837220 */ /* 0x000fe20000410000 */
[----:B------:R-:W-:Y:S01]  /*0900*/  FADD.FTZ R138, -R134, R15 ;  /* 0x0000000f868a7221 */ /* 0x000fe20000010100 */
[----:B------:R-:W-:-:S02]  /*0910*/  HADD2.F32 R135, -RZ, R106.H0_H0 ;  /* 0x2000006aff877230 */ /* 0x000fc40000004100 */
[----:B------:R-:W-:Y:S01]  /*0920*/  FADD.FTZ R116, -R134, R116 ;  /* 0x0000007486747221 */ /* 0x000fe20000010100 */
[----:B------:R-:W-:Y:S02]  /*0930*/  HADD2.F32 R137, -RZ, R106.H1_H1 ;  /* 0x3000006aff897230 */ /* 0x000fe40000004100 */
[-C--:B------:R-:W-:Y:S01]  /*0940*/  FMUL.FTZ R117, R117, R13.reuse ;  /* 0x0000000d75757220 */ /* 0x080fe20000410000 */
[----:B------:R-:W-:Y:S01]  /*0950*/  FADD.FTZ R54, R54, R13 ;  /* 0x0000000d36367221 */ /* 0x000fe20000010000 */
[----:B------:R-:W-:Y:S01]  /*0960*/  FFMA.FTZ R70, R119, R13, R70 ;  /* 0x0000000d77467223 */ /* 0x000fe20000010046 */
[----:B------:R-:W-:Y:S01]  /*0970*/  FMUL.FTZ R130, R9, R130 ;  /* 0x0000008209827220 */ /* 0x000fe20000410000 */
[----:B------:R-:W-:Y:S01]  /*0980*/  FMUL.FTZ R129, R129, R14 ;  /* 0x0000000e81817220 */ /* 0x000fe20000410000 */
[----:B------:R-:W-:Y:S01]  /*0990*/  FADD.FTZ R106, RZ, R131 ;  /* 0x00000083ff6a7221 */ /* 0x000fe20000010000 */
[C---:B------:R-:W-:Y:S01]  /*09a0*/  FFMA.FTZ R13, R133.reuse, R131, RZ ;  /* 0x00000083850d7223 */ /* 0x040fe200000100ff */
[----:B------:R-:W-:Y:S01]  /*09b0*/  FADD.FTZ R52, R52, R8 ;  /* 0x0000000834347221 */ /* 0x000fe20000010000 */
[----:B------:R-:W-:Y:S01]  /*09c0*/  FFMA.FTZ R68, R133, R8, R68 ;  /* 0x0000000885447223 */ /* 0x000fe20000010044 */
[----:B------:R-:W-:-:S02]  /*09d0*/  HADD2.F32 R15, -RZ, R105.H1_H1 ;  /* 0x30000069ff0f7230 */ /* 0x000fc40000004100 */
[C---:B------:R-:W-:Y:S01]  /*09e0*/  FMUL.FTZ R128, R9.reuse, R138 ;  /* 0x0000008a09807220 */ /* 0x040fe20000410000 */
[----:B------:R-:W-:Y:S02]  /*09f0*/  HADD2.F32 R8, -RZ, R85.H1_H1 ;  /* 0x30000055ff087230 */ /* 0x000fe40000004100 */
[----:B------:R-:W-:Y:S01]  /*0a00*/  FMUL.FTZ R11, R9, R116 ;  /* 0x00000074090b7220 */ /* 0x000fe20000410000 */
[----:B------:R-:W-:Y:S01]  /*0a10*/  FADD.FTZ R106, R106, R129 ;  /* 0x000000816a6a7221 */ /* 0x000fe20000010000 */
[----:B------:R-:W-:Y:S01]  /*0a20*/  FFMA.FTZ R116, R130, R129, R13 ;  /* 0x0000008182747223 */ /* 0x000fe2000001000d */
[--C-:B------:R-:W-:Y:S02]  /*0a30*/  HADD2.F32 R105, -RZ, R107.reuse.H0_H0 ;  /* 0x2000006bff697230 */ /* 0x100fe40000004100 */
[-C--:B------:R-:W-:Y:S01]  /*0a40*/  FMUL.FTZ R8, R8, R15.reuse ;  /* 0x0000000f08087220 */ /* 0x080fe20000410000 */
[----:B------:R-:W-:Y:S02]  /*0a50*/  HADD2.F32 R104, -RZ, R107.H1_H1 ;  /* 0x3000006bff687230 */ /* 0x000fe40000004100 */
[----:B------:R-:W-:Y:S01]  /*0a60*/  FADD.FTZ R55, R55, R15 ;  /* 0x0000000f37377221 */ /* 0x000fe20000010000 */
[----:B------:R-:W-:Y:S01]  /*0a70*/  FFMA.FTZ R71, R128, R15, R71 ;  /* 0x0000000f80477223 */ /* 0x000fe20000010047 */
        /* <DEDUP_REMOVED lines=8> */
[----:B------:R-:W-:Y:S01]  /*0b00*/  FADD.FTZ R53, R53, R14 ;  /* 0x0000000e35357221 */ /* 0x000fe20000010000 */
[----:B------:R-:W-:Y:S01]  /*0b10*/  FFMA.FTZ R69, R130, R14, R69 ;  /* 0x0000000e82457223 */ /* 0x000fe20000010045 */
[--C-:B------:R-:W-:Y:S02]  /*0b20*/  HADD2.F32 R136, -RZ, R87.reuse.H0_H0 ;  /* 0x20000057ff887230 */ /* 0x100fe40000004100 */
[----:B------:R-:W-:Y:S01]  /*0b30*/  FMUL.FTZ R14, R9, R140 ;  /* 0x0000008c090e7220 */ /* 0x000fe20000410000 */
[----:B------:R-:W-:Y:S01]  /*0b40*/  FADD.FTZ R118, -R134, R118 ;  /* 0x0000007686767221 */ /* 0x000fe20000010100 */
[-C--:B------:R-:W-:Y:S01]  /*0b50*/  FMUL.FTZ R12, R12, R137.reuse ;  /* 0x000000890c0c7220 */ /* 0x080fe20000410000 */
[----:B------:R-:W-:Y:S01]  /*0b60*/  FADD.FTZ R135, R135, R10 ;  /* 0x0000000a87877221 */ /* 0x000fe20000010000 */
[----:B------:R-:W-:Y:S01]  /*0b70*/  FFMA.FTZ R107, R11, R10, R106 ;  /* 0x0000000a0b6b7223 */ /* 0x000fe2000001006a */
[----:B------:R-:W-:Y:S01]  /*0b80*/  FADD.FTZ R49, R49, R137 ;  /* 0x0000008931317221 */ /* 0x000fe20000010000 */
[----:B------:R-:W-:Y:S01]  /*0b90*/  FFMA.FTZ R65, R14, R137, R65 ;  /* 0x000000890e417223 */ /* 0x000fe20000010041 */
[----:B------:R-:W-:-:S02]  /*0ba0*/  HADD2.F32 R137, -RZ, R87.H1_H1 ;  /* 0x30000057ff897230 */ /* 0x000fc40000004100 */
[-C--:B------:R-:W-:Y:S01]  /*0bb0*/  FMUL.FTZ R13, R136, R105.reuse ;  /* 0x00000069880d7220 */ /* 0x080fe20000410000 */
        /* <DEDUP_REMOVED lines=11> */
[----:B------:R-:W-:Y:S01]  /*0c70*/  IADD3 R137, PT, PT, R6, 0x20, RZ ;  /* 0x0000002006897810 */ /* 0x000fe20007ffe0ff */
[----:B------:R-:W-:Y:S01]  /*0c80*/  FADD.FTZ R135, R135, R116 ;  /* 0x0000007487877221 */ /* 0x000fe20000010000 */
[----:B------:R-:W-:-:S07]  /*0c90*/  FFMA.FTZ R136, R118, R116, R105 ;  /* 0x0000007476887223 */ /* 0x000fce0000010069 */
.L_x_6483:
[----:B------:R-:W-:Y:S05]  /*0ca0*/  BSYNC.RECONVERGENT B1 ;  /* 0x0000000000017941 */ /* 0x000fea0003800200 */
.L_x_6482:
        /* <DEDUP_REMOVED lines=15> */
[----:B------:R-:W-:Y:S02]  /*0da0*/  HADD2.F32 R127, -RZ, R79.H0_H0 ;  /* 0x2000004fff7f7230 */ /* 0x000fe40000004100 */
[C---:B--2---:R-:W-:Y:S01]  /*0db0*/  FADD.FTZ R124, -R134.reuse, R104 ;  /* 0x00000068867c7221 */ /* 0x044fe20000010100 */
[C---:B------:R-:W-:Y:S01]  /*0dc0*/  FADD.FTZ R138, -R134.reuse, R105 ;  /* 0x00000069868a7221 */ /* 0x040fe20000010100 */
[C---:B0-----:R-:W-:Y:S01]  /*0dd0*/  FADD.FTZ R122, -R134.reuse, R107 ;  /* 0x0000006b867a7221 */ /* 0x041fe20000010100 */
[C---:B------:R-:W-:Y:S01]  /*0de0*/  FADD.FTZ R106, -R134.reuse, R106 ;  /* 0x0000006a866a7221 */ /* 0x040fe20000010100 */
[C---:B---3--:R-:W-:Y:S01]  /*0df0*/  FADD.FTZ R140, -R134.reuse, R108 ;  /* 0x0000006c868c7221 */ /* 0x048fe20000010100 */
[----:B------:R-:W-:Y:S01]  /*0e00*/  FADD.FTZ R142, -R134, R109 ;  /* 0x0000006d868e7221 */ /* 0x000fe20000010100 */
[----:B------:R-:W-:-:S02]  /*0e10*/  HADD2.F32 R108, -RZ, R76.H0_H0 ;  /* 0x2000004cff6c7230 */ /* 0x000fc40000004100 */
[C---:B-----5:R-:W-:Y:S01]  /*0e20*/  FMUL.FTZ R109, R9.reuse, R124 ;  /* 0x0000007c096d7220 */ /* 0x060fe20000410000 */
[C---:B------:R-:W-:Y:S01]  /*0e30*/  FADD.FTZ R126, -R134.reuse, R111 ;  /* 0x0000006f867e7221 */ /* 0x040fe20000010100 */
[--C-:B----4-:R-:W-:Y:S02]  /*0e40*/  HADD2.F32 R105, -RZ, R112.reuse.H0_H0 ;  /* 0x20000070ff697230 */ /* 0x110fe40000004100 */
[----:B------:R-:W-:Y:S01]  /*0e50*/  FADD.FTZ R144, -R134, R110 ;  /* 0x0000006e86907221 */ /* 0x000fe20000010100 */
[----:B------:R-:W-:Y:S02]  /*0e60*/  HADD2.F32 R112, -RZ, R112.H1_H1 ;  /* 0x30000070ff707230 */ /* 0x000fe40000004100 */
[----:B------:R-:W-:Y:S01]  /*0e70*/  FMUL.FTZ R110, R9, R138 ;  /* 0x0000008a096e7220 */ /* 0x000fe20000410000 */
[----:B------:R-:W-:Y:S02]  /*0e80*/  HADD2.F32 R111, -RZ, R76.H1_H1 ;  /* 0x3000004cff6f7230 */ /* 0x000fe40000004100 */
[-C--:B------:R-:W-:Y:S01]  /*0e90*/  FMUL.FTZ R108, R108, R105.reuse ;  /* 0x000000696c6c7220 */ /* 0x080fe20000410000 */
[----:B------:R-:W-:Y:S01]  /*0ea0*/  FADD.FTZ R44, R44, R105 ;  /* 0x000000692c2c7221 */ /* 0x000fe20000010000 */
[----:B------:R-:W-:Y:S01]  /*0eb0*/  FFMA.FTZ R60, R109, R105, R60 ;  /* 0x000000696d3c7223 */ /* 0x000fe2000001003c */
[----:B------:R-:W-:-:S02]  /*0ec0*/  HADD2.F32 R107, -RZ, R113.H0_H0 ;  /* 0x20000071ff6b7230 */ /* 0x000fc40000004100 */
[-C--:B------:R-:W-:Y:S01]  /*0ed0*/  FMUL.FTZ R111, R111, R112.reuse ;  /* 0x000000706f6f7220 */ /* 0x080fe20000410000 */
[----:B------:R-:W-:Y:S02]  /*0ee0*/  HADD2.F32 R105, -RZ, R77.H0_H0 ;  /* 0x2000004dff697230 */ /* 0x000fe40000004100 */
[----:B------:R-:W-:Y:S01]  /*0ef0*/  FADD.FTZ R45, R45, R112 ;  /* 0x000000702d2d7221 */ /* 0x000fe20000010000 */
[----:B-1----:R-:W-:Y:S02]  /*0f00*/  HADD2.F32 R120, -RZ, R113.H1_H1 ;  /* 0x30000071ff787230 */ /* 0x002fe40000004100 */
[----:B------:R-:W-:Y:S01]  /*0f10*/  FFMA.FTZ R61, R110, R112, R61 ;  /* 0x000000706e3d7223 */ /* 0x000fe2000001003d */
[--C-:B------:R-:W-:Y:S02]  /*0f20*/  HADD2.F32 R137, -RZ, R115.reuse.H0_H0 ;  /* 0x20000073ff897230 */ /* 0x100fe40000004100 */
[----:B------:R-:W-:Y:S01]  /*0f30*/  FMUL.FTZ R113, R9, R106 ;  /* 0x0000006a09717220 */ /* 0x000fe20000410000 */
[----:B------:R-:W-:-:S02]  /*0f40*/  HADD2.F32 R104, -RZ, R115.H1_H1 ;  /* 0x30000073ff687230 */ /* 0x000fc40000004100 */
[-C--:B------:R-:W-:Y:S01]  /*0f50*/  FMUL.FTZ R112, R105, R107.reuse ;  /* 0x0000006b69707220 */ /* 0x080fe20000410000 */
[--C-:B------:R-:W-:Y:S02]  /*0f60*/  HADD2.F32 R123, -RZ, R114.reuse.H0_H0 ;  /* 0x20000072ff7b7230 */ /* 0x100fe40000004100 */
[----:B------:R-:W-:Y:S01]  /*0f70*/  FADD.FTZ R46, R46, R107 ;  /* 0x0000006b2e2e7221 */ /* 0x000fe20000010000 */
[----:B------:R-:W-:Y:S02]  /*0f80*/  HADD2.F32 R134, -RZ, R114.H1_H1 ;  /* 0x30000072ff867230 */ /* 0x000fe40000004100 */
[----:B------:R-:W-:Y:S01]  /*0f90*/  FMUL.FTZ R114, R9, R122 ;  /* 0x0000007a09727220 */ /* 0x000fe20000410000 */
[----:B------:R-:W-:Y:S02]  /*0fa0*/  HADD2.F32 R115, -RZ, R77.H1_H1 ;  /* 0x3000004dff737230 */ /* 0x000fe40000004100 */
[----:B------:R-:W-:Y:S01]  /*0fb0*/  FFMA.FTZ R62, R113, R107, R62 ;  /* 0x0000006b713e7223 */ /* 0x000fe2000001003e */
[----:B------:R-:W-:-:S02]  /*0fc0*/  HADD2.F32 R105, -RZ, R78.H0_H0 ;  /* 0x2000004eff697230 */ /* 0x000fc40000004100 */
[----:B------:R-:W-:Y:S01]  /*0fd0*/  FMUL.FTZ R121, R9, R140 ;  /* 0x0000008c09797220 */ /* 0x000fe20000410000 */
[----:B------:R-:W-:Y:S02]  /*0fe0*/  HADD2.F32 R107, -RZ, R78.H1_H1 ;  /* 0x3000004eff6b7230 */ /* 0x000fe40000004100 */
        /* <DEDUP_REMOVED lines=35> */
.L_x_6485:
[----:B------:R-:W-:Y:S05]  /*1220*/  BSYNC.RECONVERGENT B1 ;  /* 0x0000000000017941 */ /* 0x000fea0003800200 */
.L_x_6484:
        /* <DEDUP_REMOVED lines=21> */
.L_x_6520:
        /* <DEDUP_REMOVED lines=17> */
[----:B-----5:R-:W-:Y:S02]  /*1490*/  HADD2.F32 R138, -RZ, R107.H0_H0 ;  /* 0x2000006bff8a7230 */ /* 0x020fe40000004100 */
[----:B------:R-:W-:Y:S01]  /*14a0*/  FFMA.FTZ R139, R11, R132, R135 ;  /* 0x000000840b8b7223 */ /* 0x000fe20000010087 */
[----:B------:R-:W-:Y:S01]  /*14b0*/  FADD.FTZ R134, R13, -R134 ;  /* 0x800000860d867221 */ /* 0x000fe20000010000 */
[----:B------:R-:W-:Y:S01]  /*14c0*/  FADD.FTZ R140, R116, -R137 ;  /* 0x80000089748c7221 */ /* 0x000fe20000010000 */
[--C-:B------:R-:W-:Y:S02]  /*14d0*/  HADD2.F32 R141, -RZ, R106.reuse.H0_H0 ;  /* 0x2000006aff8d7230 */ /* 0x100fe40000004100 */
[----:B------:R-:W-:Y:S01]  /*14e0*/  FADD.FTZ R136, R10, -R139 ;  /* 0x8000008b0a887221 */ /* 0x000fe20000010000 */
[C---:B------:R-:W-:Y:S01]  /*14f0*/  FMUL.FTZ R134, R9.reuse, R134 ;  /* 0x0000008609867220 */ /* 0x040fe20000410000 */
[C---:B------:R-:W-:Y:S01]  /*1500*/  FMUL.FTZ R140, R9.reuse, R140 ;  /* 0x0000008c098c7220 */ /* 0x040fe20000410000 */
[----:B------:R-:W-:Y:S01]  /*1510*/  FFMA.FTZ R139, R14, R132, R135 ;  /* 0x000000840e8b7223 */ /* 0x000fe20000010087 */
[----:B------:R-:W-:Y:S01]  /*1520*/  FMUL.FTZ R136, R9, R136 ;  /* 0x0000008809887220 */ /* 0x000fe20000410000 */
[----:B------:R-:W-:Y:S01]  /*1530*/  FMUL.FTZ R137, R134, R7 ;  /* 0x0000000786897220 */ /* 0x000fe20000410000 */
[----:B------:R-:W-:-:S03]  /*1540*/  HADD2.F32 R142, -RZ, R106.H1_H1 ;  /* 0x3000006aff8e7230 */ /* 0x000fc60000004100 */
[----:B------:R-:W-:Y:S01]  /*1550*/  FFMA.FTZ R134, R137, R138, R34 ;  /* 0x0000008a89867223 */ /* 0x000fe20000010022 */
[----:B------:R-:W-:Y:S02]  /*1560*/  HADD2.F32 R34, -RZ, R107.H1_H1 ;  /* 0x3000006bff227230 */ /* 0x000fe40000004100 */
[-C--:B------:R-:W-:Y:S01]  /*1570*/  FMUL.FTZ R138, R140, R7.reuse ;  /* 0x000000078c8a7220 */ /* 0x080fe20000410000 */
[----:B------:R-:W-:Y:S01]  /*1580*/  FMUL.FTZ R107, R136, R7 ;  /* 0x00000007886b7220 */ /* 0x000fe20000410000 */
[----:B------:R-:W-:Y:S02]  /*1590*/  FADD.FTZ R136, R12, -R139 ;  /* 0x8000008b0c887221 */ /* 0x000fe40000010000 */
[----:B------:R-:W-:Y:S01]  /*15a0*/  FFMA.FTZ R140, R138, R34, R35 ;  /* 0x000000228a8c7223 */ /* 0x000fe20000010023 */
[----:B------:R-:W-:Y:S01]  /*15b0*/  FFMA.FTZ R34, R119, R132, R135 ;  /* 0x0000008477227223 */ /* 0x000fe20000010087 */
[----:B------:R-:W-:Y:S01]  /*15c0*/  FFMA.FTZ R141, R107, R141, R32 ;  /* 0x0000008d6b8d7223 */ /* 0x000fe20000010020 */
[----:B------:R-:W-:-:S02]  /*15d0*/  HADD2.F32 R32, -RZ, R105.H0_H0 ;  /* 0x20000069ff207230 */ /* 0x000fc40000004100 */
[----:B------:R-:W-:Y:S01]  /*15e0*/  FFMA.FTZ R35, R128, R132, R135 ;  /* 0x0000008480237223 */ /* 0x000fe20000010087 */
[----:B------:R-:W-:Y:S01]  /*15f0*/  FADD.FTZ R34, R117, -R34 ;  /* 0x8000002275227221 */ /* 0x000fe20000010000 */
[C---:B------:R-:W-:Y:S01]  /*1600*/  FMUL.FTZ R136, R9.reuse, R136 ;  /* 0x0000008809887220 */ /* 0x040fe20000410000 */
[----:B------:R-:W-:Y:S02]  /*1610*/  HADD2.F32 R105, -RZ, R105.H1_H1 ;  /* 0x30000069ff697230 */ /* 0x000fe40000004100 */
[----:B------:R-:W-:Y:S01]  /*1620*/  FADD.FTZ R106, R8, -R35 ;  /* 0x80000023086a7221 */ /* 0x000fe20000010000 */
[C---:B------:R-:W-:Y:S01]  /*1630*/  FMUL.FTZ R34, R9.reuse, R34 ;  /* 0x0000002209227220 */ /* 0x040fe20000410000 */
[-C--:B------:R-:W-:Y:S01]  /*1640*/  FMUL.FTZ R144, R136, R7.reuse ;  /* 0x0000000788907220 */ /* 0x080fe20000410000 */
[----:B------:R-:W-:Y:S02]  /*1650*/  HADD2.F32 R35, -RZ, R104.H1_H1 ;  /* 0x30000068ff237230 */ /* 0x000fe40000004100 */
[----:B------:R-:W-:Y:S01]  /*1660*/  FMUL.FTZ R106, R9, R106 ;  /* 0x0000006a096a7220 */ /* 0x000fe20000410000 */
[----:B------:R-:W-:Y:S01]  /*1670*/  FMUL.FTZ R139, R34, R7 ;  /* 0x00000007228b7220 */ /* 0x000fe20000410000 */
[----:B------:R-:W-:Y:S01]  /*1680*/  FFMA.FTZ R142, R144, R142, R33 ;  /* 0x0000008e908e7223 */ /* 0x000fe20000010021 */
[----:B------:R-:W-:-:S02]  /*1690*/  HADD2.F32 R33, -RZ, R83.H1_H1 ;  /* 0x30000053ff217230 */ /* 0x000fc40000004100 */
[----:B------:R-:W-:Y:S01]  /*16a0*/  FMUL.FTZ R136, R106, R7 ;  /* 0x000000076a887220 */ /* 0x000fe20000410000 */
[----:B------:R-:W-:Y:S01]  /*16b0*/  FFMA.FTZ R38, R139, R32, R38 ;  /* 0x000000208b267223 */ /* 0x000fe20000010026 */
[----:B------:R-:W-:Y:S02]  /*16c0*/  HADD2.F32 R32, -RZ, R83.H0_H0 ;  /* 0x20000053ff207230 */ /* 0x000fe40000004100 */
[----:B------:R-:W-:Y:S02]  /*16d0*/  HADD2.F32 R34, -RZ, R104.H0_H0 ;  /* 0x20000068ff227230 */ /* 0x000fe40000004100 */
[--C-:B------:R-:W-:Y:S01]  /*16e0*/  FFMA.FTZ R104, R130, R132, R135.reuse ;  /* 0x0000008482687223 */ /* 0x100fe20000010087 */
[----:B------:R-:W-:Y:S02]  /*16f0*/  HADD2.F32 R106, -RZ, R81.H0_H0 ;  /* 0x20000051ff6a7230 */ /* 0x000fe40000004100 */
[----:B------:R-:W-:Y:S01]  /*1700*/  FMUL.FTZ R143, R137, R32 ;  /* 0x00000020898f7220 */ /* 0x000fe20000410000 */
[----:B------:R-:W-:Y:S01]  /*1710*/  FFMA.FTZ R32, R133, R132, R135 ;  /* 0x0000008485207223 */ /* 0x000fe20000010087 */
[----:B------:R-:W-:Y:S01]  /*1720*/  FMUL.FTZ R146, R138, R33 ;  /* 0x000000218a927220 */ /* 0x000fe20000410000 */
[----:B------:R-:W-:Y:S01]  /*1730*/  FADD.FTZ R104, R129, -R104 ;  /* 0x8000006881687221 */ /* 0x000fe20000010000 */
[----:B------:R-:W-:-:S02]  /*1740*/  HADD2.F32 R138, -RZ, R82.H0_H0 ;  /* 0x20000052ff8a7230 */ /* 0x000fc40000004100 */
[----:B------:R-:W-:Y:S01]  /*1750*/  FADD.FTZ R32, R131, -R32 ;  /* 0x8000002083207221 */ /* 0x000fe20000010000 */
[----:B------:R-:W-:Y:S02]  /*1760*/  HADD2.F32 R33, -RZ, R82.H1_H1 ;  /* 0x30000052ff217230 */ /* 0x000fe40000004100 */
[----:B------:R-:W-:Y:S01]  /*1770*/  FMUL.FTZ R139, R139, R106 ;  /* 0x0000006a8b8b7220 */ /* 0x000fe20000410000 */
[C---:B------:R-:W-:Y:S01]  /*1780*/  FMUL.FTZ R106, R9.reuse, R104 ;  /* 0x00000068096a7220 */ /* 0x040fe20000410000 */
[----:B------:R-:W-:Y:S01]  /*1790*/  FMUL.FTZ R32, R9, R32 ;  /* 0x0000002009207220 */ /* 0x000fe20000410000 */
[----:B------:R-:W-:Y:S01]  /*17a0*/  FFMA.FTZ R39, R136, R105, R39 ;  /* 0x0000006988277223 */ /* 0x000fe20000010027 */
[----:B------:R-:W-:Y:S01]  /*17b0*/  FMUL.FTZ R138, R107, R138 ;  /* 0x0000008a6b8a7220 */ /* 0x000fe20000410000 */
[----:B------:R-:W-:Y:S01]  /*17c0*/  FMUL.FTZ R137, R144, R33 ;  /* 0x0000002190897220 */ /* 0x000fe20000410000 */
[----:B------:R-:W-:Y:S02]  /*17d0*/  HADD2.F32 R104, -RZ, R80.H0_H0 ;  /* 0x20000050ff687230 */ /* 0x000fe40000004100 */
[----:B------:R-:W-:Y:S01]  /*17e0*/  FMUL.FTZ R33, R32, R7 ;  /* 0x0000000720217220 */ /* 0x000fe20000410000 */
[----:B------:R-:W-:-:S02]  /*17f0*/  HADD2.F32 R107, -RZ, R81.H1_H1 ;  /* 0x30000051ff6b7230 */ /* 0x000fc40000004100 */
[----:B------:R-:W-:Y:S01]  /*1800*/  FMUL.FTZ R106, R106, R7 ;  /* 0x000000076a6a7220 */ /* 0x000fe20000410000 */
[----:B------:R-:W-:Y:S02]  /*1810*/  HADD2.F32 R105, -RZ, R80.H1_H1 ;  /* 0x30000050ff697230 */ /* 0x000fe40000004100 */
[C---:B------:R-:W-:Y:S01]  /*1820*/  FFMA.FTZ R36, R33.reuse, R34, R36 ;  /* 0x0000002221247223 */ /* 0x040fe20000010024 */
[----:B------:R-:W-:Y:S01]  /*1830*/  FMUL.FTZ R104, R33, R104 ;  /* 0x0000006821687220 */ /* 0x000fe20000410000 */
[----:B------:R-:W-:Y:S01]  /*1840*/  FMUL.FTZ R136, R136, R107 ;  /* 0x0000006b88887220 */ /* 0x000fe20000410000 */
[C---:B------:R-:W-:Y:S01]  /*1850*/  FFMA.FTZ R37, R106.reuse, R35, R37 ;  /* 0x000000236a257223 */ /* 0x040fe20000010025 */
[----:B------:R-:W-:Y:S01]  /*1860*/  FMUL.FTZ R33, R106, R105 ;  /* 0x000000696a217220 */ /* 0x000fe20000410000 */
[----:B------:R-:W-:Y:S02]  /*1870*/  F2FP.F16.F32.PACK_AB R107, R146, R143 ;  /* 0x0000008f926b723e */ /* 0x000fe400000000ff */
[----:B------:R-:W-:-:S02]  /*1880*/  F2FP.F16.F32.PACK_AB R106, R137, R138 ;  /* 0x0000008a896a723e */ /* 0x000fc400000000ff */
[----:B------:R-:W-:Y:S02]  /*1890*/  F2FP.F16.F32.PACK_AB R105, R136, R139 ;  /* 0x0000008b8869723e */ /* 0x000fe400000000ff */
[----:B------:R-:W-:Y:S01]  /*18a0*/  F2FP.F16.F32.PACK_AB R104, R33, R104 ;  /* 0x000000682168723e */ /* 0x000fe200000000ff */
[----:B------:R-:W-:Y:S06]  /*18b0*/  BRA `(.L_x_6492) ;  /* 0x0000000400107947 */ /* 0x000fec0003800000 */
.L_x_6491:
[-CC-:B------:R-:W-:Y:S01]  /*18c0*/  FFMA.FTZ R96, R15, R132.reuse, R135.reuse ;  /* 0x000000840f607223 */ /* 0x180fe20000010087 */
[--C-:B-----5:R-:W-:Y:S02]  /*18d0*/  HADD2.F32 R134, -RZ, R107.reuse.H0_H0 ;  /* 0x2000006bff867230 */ /* 0x120fe40000004100 */
[-CC-:B------:R-:W-:Y:S01]  /*18e0*/  FFMA.FTZ R97, R11, R132.reuse, R135.reuse ;  /* 0x000000840b617223 */ /* 0x180fe20000010087 */
[----:B------:R-:W-:Y:S01]  /*18f0*/  FFMA.FTZ R99, R118, R132, R135 ;  /* 0x0000008476637223 */ /* 0x000fe20000010087 */
[----:B------:R-:W-:Y:S01]  /*1900*/  FADD.FTZ R96, R13, -R96 ;  /* 0x800000600d607221 */ /* 0x000fe20000010000 */
[----:B------:R-:W-:Y:S02]  /*1910*/  HADD2.F32 R140, -RZ, R107.H1_H1 ;  /* 0x3000006bff8c7230 */ /* 0x000fe40000004100 */
[----:B------:R-:W-:Y:S01]  /*1920*/  FADD.FTZ R100, R116, -R99 ;  /* 0x8000006374647221 */ /* 0x000fe20000010000 */
[C---:B------:R-:W-:Y:S01]  /*1930*/  FMUL.FTZ R98, R9.reuse, R96 ;  /* 0x0000006009627220 */ /* 0x040fe20000410000 */
[----:B------:R-:W-:Y:S01]  /*1940*/  FADD.FTZ R96, R10, -R97 ;  /* 0x800000610a607221 */ /* 0x000fe20000010000 */
[----:B------:R-:W-:Y:S01]  /*1950*/  FFMA.FTZ R97, R14, R132, R135 ;  /* 0x000000840e617223 */ /* 0x000fe20000010087 */
[C---:B------:R-:W-:Y:S01]  /*1960*/  FMUL.FTZ R99, R9.reuse, R100 ;  /* 0x0000006409637220 */ /* 0x040fe20000410000 */
[----:B------:R-:W-:Y:S01]  /*1970*/  FMUL.FTZ R137, R98, R7 ;  /* 0x0000000762897220 */ /* 0x000fe20000410000 */
[----:B------:R-:W-:Y:S01]  /*1980*/  FMUL.FTZ R96, R9, R96 ;  /* 0x0000006009607220 */ /* 0x000fe20000410000 */
[----:B------:R-:W-:-:S02]  /*1990*/  HADD2.F32 R141, -RZ, R106.H0_H0 ;  /* 0x2000006aff8d7230 */ /* 0x000fc40000004100 */
[----:B------:R-:W-:Y:S01]  /*19a0*/  FADD.FTZ R100, R12, -R97 ;  /* 0x800000610c647221 */ /* 0x000fe20000010000 */
[----:B------:R-:W-:Y:S01]  /*19b0*/  FFMA.FTZ R134, R137, R134, R34 ;  /* 0x0000008689867223 */ /* 0x000fe20000010022 */
[----:B------:R-:W-:Y:S01]  /*19c0*/  FFMA.FTZ R34, R119, R132, R135 ;  /* 0x0000008477227223 */ /* 0x000fe20000010087 */
[-C--:B------:R-:W-:Y:S01]  /*19d0*/  FMUL.FTZ R107, R96, R7.reuse ;  /* 0x00000007606b7220 */ /* 0x080fe20000410000 */
[----:B------:R-:W-:Y:S01]  /*19e0*/  FMUL.FTZ R144, R99, R7 ;  /* 0x0000000763907220 */ /* 0x000fe20000410000 */
[----:B------:R-:W-:Y:S01]  /*19f0*/  FMUL.FTZ R97, R9, R100 ;  /* 0x0000006409617220 */ /* 0x000fe20000410000 */
[----:B------:R-:W-:Y:S01]  /*1a00*/  FADD.FTZ R34, R117, -R34 ;  /* 0x8000002275227221 */ /* 0x000fe20000010000 */
[----:B------:R-:W-:Y:S01]  /*1a10*/  FFMA.FTZ R141, R107, R141, R32 ;  /* 0x0000008d6b8d7223 */ /* 0x000fe20000010020 */
[----:B------:R-:W-:Y:S02]  /*1a20*/  HADD2.F32 R32, -RZ, R105.H0_H0 ;  /* 0x20000069ff207230 */ /* 0x000fe40000004100 */
[----:B------:R-:W-:Y:S01]  /*1a30*/  FFMA.FTZ R140, R144, R140, R35 ;  /* 0x0000008c908c7223 */ /* 0x000fe20000010023 */
[----:B------:R-:W-:Y:S01]  /*1a40*/  FMUL.FTZ R102, R9, R34 ;  /* 0x0000002209667220 */ /* 0x000fe20000410000 */
[----:B------:R-:W-:-:S02]  /*1a50*/  HADD2.F32 R106, -RZ, R106.H1_H1 ;  /* 0x3000006aff6a7230 */ /* 0x000fc40000004100 */
[-C--:B------:R-:W-:Y:S01]  /*1a60*/  FMUL.FTZ R136, R97, R7.reuse ;  /* 0x0000000761887220 */ /* 0x080fe20000410000 */
[----:B------:R-:W-:Y:S01]  /*1a70*/  FFMA.FTZ R35, R128, R132, R135 ;  /* 0x0000008480237223 */ /* 0x000fe20000010087 */
[----:B------:R-:W-:Y:S01]  /*1a80*/  FMUL.FTZ R101, R102, R7 ;  /* 0x0000000766657220 */ /* 0x000fe20000410000 */
[----:B------:R-:W-:Y:S02]  /*1a90*/  HADD2.F32 R34, -RZ, R104.H0_H0 ;  /* 0x20000068ff227230 */ /* 0x000fe40000004100 */
[----:B------:R-:W-:Y:S01]  /*1aa0*/  FFMA.FTZ R142, R136, R106, R33 ;  /* 0x0000006a888e7223 */ /* 0x000fe20000010021 */
[----:B------:R-:W-:Y:S01]  /*1ab0*/  FADD.FTZ R100, R8, -R35 ;  /* 0x8000002308647221 */ /* 0x000fe20000010000 */
[----:B------:R-:W-:Y:S01]  /*1ac0*/  FFMA.FTZ R38, R101, R32, R38 ;  /* 0x0000002065267223 */ /* 0x000fe20000010026 */
[--C-:B------:R-:W-:Y:S02]  /*1ad0*/  HADD2.F32 R32, -RZ, R83.reuse.H0_H0 ;  /* 0x20000053ff207230 */ /* 0x100fe40000004100 */
[----:B------:R-:W-:-:S02]  /*1ae0*/  HADD2.F32 R33, -RZ, R83.H1_H1 ;  /* 0x30000053ff217230 */ /* 0x000fc40000004100 */
[----:B------:R-:W-:Y:S01]  /*1af0*/  FMUL.FTZ R103, R9, R100 ;  /* 0x0000006409677220 */ /* 0x000fe20000410000 */
[----:B------:R-:W-:Y:S02]  /*1b00*/  HADD2.F32 R35, -RZ, R104.H1_H1 ;  /* 0x30000068ff237230 */ /* 0x000fe40000004100 */
[----:B------:R-:W-:Y:S01]  /*1b10*/  FMUL.FTZ R143, R137, R32 ;  /* 0x00000020898f7220 */ /* 0x000fe20000410000 */
[--C-:B------:R-:W-:Y:S02]  /*1b20*/  HADD2.F32 R104, -RZ, R82.reuse.H0_H0 ;  /* 0x20000052ff687230 */ /* 0x100fe40000004100 */
[-CC-:B------:R-:W-:Y:S01]  /*1b30*/  FFMA.FTZ R32, R133, R132.reuse, R135.reuse ;  /* 0x0000008485207223 */ /* 0x180fe20000010087 */
[----:B------:R-:W-:Y:S01]  /*1b40*/  FMUL.FTZ R146, R144, R33 ;  /* 0x0000002190927220 */ /* 0x000fe20000410000 */
[----:B------:R-:W-:Y:S01]  /*1b50*/  FFMA.FTZ R100, R130, R132, R135 ;  /* 0x0000008482647223 */ /* 0x000fe20000010087 */
[----:B------:R-:W-:Y:S02]  /*1b60*/  HADD2.F32 R33, -RZ, R82.H1_H1 ;  /* 0x30000052ff217230 */ /* 0x000fe40000004100 */
[----:B------:R-:W-:Y:S01]  /*1b70*/  FMUL.FTZ R139, R107, R104 ;  /* 0x000000686b8b7220 */ /* 0x000fe20000410000 */
[----:B------:R-:W-:-:S02]  /*1b80*/  HADD2.F32 R106, -RZ, R81.H0_H0 ;  /* 0x20000051ff6a7230 */ /* 0x000fc40000004100 */
[----:B------:R-:W-:Y:S01]  /*1b90*/  FADD.FTZ R32, R131, -R32 ;  /* 0x8000002083207221 */ /* 0x000fe20000010000 */
[----:B------:R-:W-:Y:S01]  /*1ba0*/  FADD.FTZ R104, R129, -R100 ;  /* 0x8000006481687221 */ /* 0x000fe20000010000 */
[----:B------:R-:W-:Y:S02]  /*1bb0*/  HADD2.F32 R105, -RZ, R105.H1_H1 ;  /* 0x30000069ff697230 */ /* 0x000fe40000004100 */
[----:B------:R-:W-:Y:S01]  /*1bc0*/  FMUL.FTZ R138, R103, R7 ;  /* 0x00000007678a7220 */ /* 0x000fe20000410000 */
[----:B------:R-:W-:Y:S01]  /*1bd0*/  FMUL.FTZ R144, R136, R33 ;  /* 0x0000002188907220 */ /* 0x000fe20000410000 */
[----:B------:R-:W-:Y:S01]  /*1be0*/  FMUL.FTZ R136, R101, R106 ;  /* 0x0000006a65887220 */ /* 0x000fe20000410000 */
[C---:B------:R-:W-:Y:S01]  /*1bf0*/  FMUL.FTZ R100, R9.reuse, R32 ;  /* 0x0000002009647220 */ /* 0x040fe20000410000 */
[----:B------:R-:W-:Y:S01]  /*1c00*/  FMUL.FTZ R101, R9, R104 ;  /* 0x0000006809657220 */ /* 0x000fe20000410000 */
[----:B------:R-:W-:Y:S01]  /*1c10*/  FFMA.FTZ R39, R138, R105, R39 ;  /* 0x000000698a277223 */ /* 0x000fe20000010027 */
[----:B------:R-:W-:-:S02]  /*1c20*/  HADD2.F32 R32, -RZ, R80.H0_H0 ;  /* 0x20000050ff207230 */ /* 0x000fc40000004100 */
[-C--:B------:R-:W-:Y:S01]  /*1c30*/  FMUL.FTZ R33, R100, R7.reuse ;  /* 0x0000000764217220 */ /* 0x080fe20000410000 */
[----:B------:R-:W-:Y:S02]  /*1c40*/  HADD2.F32 R107, -RZ, R81.H1_H1 ;  /* 0x30000051ff6b7230 */ /* 0x000fe40000004100 */
[----:B------:R-:W-:Y:S01]  /*1c50*/  FMUL.FTZ R104, R101, R7 ;  /* 0x0000000765687220 */ /* 0x000fe20000410000 */
[----:B------:R-:W-:Y:S02]  /*1c60*/  HADD2.F32 R105, -RZ, R80.H1_H1 ;  /* 0x30000050ff697230 */ /* 0x000fe40000004100 */
[C---:B------:R-:W-:Y:S01]  /*1c70*/  FFMA.FTZ R36, R33.reuse, R34, R36 ;  /* 0x0000002221247223 */ /* 0x040fe20000010024 */
[----:B------:R-:W-:Y:S01]  /*1c80*/  FMUL.FTZ R32, R33, R32 ;  /* 0x0000002021207220 */ /* 0x000fe20000410000 */
[----:B------:R-:W-:Y:S01]  /*1c90*/  FMUL.FTZ R137, R138, R107 ;  /* 0x0000006b8a897220 */ /* 0x000fe20000410000 */
[C---:B------:R-:W-:Y:S01]  /*1ca0*/  FFMA.FTZ R37, R104.reuse, R35, R37 ;  /* 0x0000002368257223 */ /* 0x040fe20000010025 */
[----:B------:R-:W-:Y:S01]  /*1cb0*/  FMUL.FTZ R33, R104, R105 ;  /* 0x0000006968217220 */ /* 0x000fe20000410000 */
[----:B------:R-:W-:-:S02]  /*1cc0*/  F2FP.F16.F32.PACK_AB R107, R146, R143 ;  /* 0x0000008f926b723e */ /* 0x000fc400000000ff */
[----:B------:R-:W-:Y:S02]  /*1cd0*/  F2FP.F16.F32.PACK_AB R106, R144, R139 ;  /* 0x0000008b906a723e */ /* 0x000fe400000000ff */
[----:B------:R-:W-:Y:S02]  /*1ce0*/  F2FP.F16.F32.PACK_AB R105, R137, R136 ;  /* 0x000000888969723e */ /* 0x000fe400000000ff */
[----:B------:R-:W-:-:S07]  /*1cf0*/  F2FP.F16.F32.PACK_AB R104, R33, R32 ;  /* 0x000000202168723e */ /* 0x000fce00000000ff */
.L_x_6492:
        /* <DEDUP_REMOVED lines=12> */
.L_x_6490:
[----:B------:R-:W-:Y:S05]  /*1dc0*/  BSYNC.RECONVERGENT B2 ;  /* 0x0000000000027941 */ /* 0x000fea0003800200 */
.L_x_6489:
        /* <DEDUP_REMOVED lines=9> */
[-C--:B------:R-:W-:Y:S01]  /*1e60*/  FFMA.FTZ R101, R113, R132.reuse, R135 ;  /* 0x0000008471657223 */ /* 0x080fe20000010087 */
[--C-:B-----5:R-:W-:Y:S02]  /*1e70*/  HADD2.F32 R96, -RZ, R104.reuse.H0_H0 ;  /* 0x20000068ff607230 */ /* 0x120fe40000004100 */
[----:B------:R-:W-:Y:S01]  /*1e80*/  FADD.FTZ R100, R108, -R97 ;  /* 0x800000616c647221 */ /* 0x000fe20000010000 */
[----:B------:R-:W-:Y:S01]  /*1e90*/  FADD.FTZ R98, R111, -R98 ;  /* 0x800000626f627221 */ /* 0x000fe20000010000 */
[----:B------:R-:W-:Y:S01]  /*1ea0*/  FFMA.FTZ R103, R121, R132, R135 ;  /* 0x0000008479677223 */ /* 0x000fe20000010087 */
[----:B------:R-:W-:Y:S01]  /*1eb0*/  FADD.FTZ R102, R112, -R101 ;  /* 0x8000006570667221 */ /* 0x000fe20000010000 */
[----:B------:R-:W-:Y:S01]  /*1ec0*/  FMUL.FTZ R100, R9, R100 ;  /* 0x0000006409647220 */ /* 0x000fe20000410000 */
[-CC-:B------:R-:W-:Y:S01]  /*1ed0*/  FFMA.FTZ R141, R125, R132.reuse, R135.reuse ;  /* 0x000000847d8d7223 */ /* 0x180fe20000010087 */
[--C-:B------:R-:W-:Y:S01]  /*1ee0*/  FFMA.FTZ R134, R114, R132, R135.reuse ;  /* 0x0000008472867223 */ /* 0x100fe20000010087 */
[C---:B------:R-:W-:Y:S01]  /*1ef0*/  FMUL.FTZ R101, R9.reuse, R98 ;  /* 0x0000006209657220 */ /* 0x040fe20000410000 */
[----:B------:R-:W-:Y:S01]  /*1f00*/  FMUL.FTZ R137, R100, R7 ;  /* 0x0000000764897220 */ /* 0x000fe20000410000 */
[----:B------:R-:W-:Y:S01]  /*1f10*/  FMUL.FTZ R102, R9, R102 ;  /* 0x0000006609667220 */ /* 0x000fe20000410000 */
[----:B------:R-:W-:Y:S01]  /*1f20*/  FFMA.FTZ R136, R122, R132, R135 ;  /* 0x000000847a887223 */ /* 0x000fe20000010087 */
[----:B------:R-:W-:-:S02]  /*1f30*/  HADD2.F32 R99, -RZ, R104.H1_H1 ;  /* 0x30000068ff637230 */ /* 0x000fc40000004100 */
[----:B------:R-:W-:Y:S01]  /*1f40*/  FFMA.FTZ R28, R137, R96, R28 ;  /* 0x00000060891c7223 */ /* 0x000fe2000001001c */
[----:B------:R-:W-:Y:S01]  /*1f50*/  FADD.FTZ R96, R120, -R103 ;  /* 0x8000006778607221 */ /* 0x000fe20000010000 */
[----:B------:R-:W-:Y:S01]  /*1f60*/  FADD.FTZ R98, R124, -R141 ;  /* 0x8000008d7c627221 */ /* 0x000fe20000010000 */
[----:B------:R-:W-:Y:S02]  /*1f70*/  HADD2.F32 R97, -RZ, R105.H0_H0 ;  /* 0x20000069ff617230 */ /* 0x000fe40000004100 */
[-C--:B------:R-:W-:Y:S01]  /*1f80*/  FMUL.FTZ R104, R101, R7.reuse ;  /* 0x0000000765687220 */ /* 0x080fe20000410000 */
[----:B------:R-:W-:Y:S01]  /*1f90*/  FADD.FTZ R134, R115, -R134 ;  /* 0x8000008673867221 */ /* 0x000fe20000010000 */
[----:B------:R-:W-:Y:S01]  /*1fa0*/  FMUL.FTZ R139, R102, R7 ;  /* 0x00000007668b7220 */ /* 0x000fe20000410000 */
[----:B------:R-:W-:Y:S01]  /*1fb0*/  FMUL.FTZ R96, R9, R96 ;  /* 0x0000006009607220 */ /* 0x000fe20000410000 */
[----:B------:R-:W-:Y:S01]  /*1fc0*/  FADD.FTZ R136, R123, -R136 ;  /* 0x800000887b887221 */ /* 0x000fe20000010000 */
[----:B------:R-:W-:Y:S01]  /*1fd0*/  FFMA.FTZ R140, R126, R132, R135 ;  /* 0x000000847e8c7223 */ /* 0x000fe20000010087 */
[----:B------:R-:W-:Y:S01]  /*1fe0*/  FMUL.FTZ R98, R9, R98 ;  /* 0x0000006209627220 */ /* 0x000fe20000410000 */
[----:B------:R-:W-:Y:S01]  /*1ff0*/  FFMA.FTZ R29, R104, R99, R29 ;  /* 0x00000063681d7223 */ /* 0x000fe2000001001d */
[----:B------:R-:W-:-:S02]  /*2000*/  HADD2.F32 R132, -RZ, R106.H0_H0 ;  /* 0x2000006aff847230 */ /* 0x000fc40000004100 */
[----:B------:R-:W-:Y:S01]  /*2010*/  FMUL.FTZ R103, R9, R134 ;  /* 0x0000008609677220 */ /* 0x000fe20000410000 */
[----:B------:R-:W-:Y:S01]  /*2020*/  FFMA.FTZ R30, R139, R97, R30 ;  /* 0x000000618b1e7223 */ /* 0x000fe2000001001e */
[-C--:B------:R-:W-:Y:S01]  /*2030*/  FMUL.FTZ R99, R96, R7.reuse ;  /* 0x0000000760637220 */ /* 0x080fe20000410000 */
[----:B------:R-:W-:Y:S02]  /*2040*/  HADD2.F32 R138, -RZ, R107.H0_H0 ;  /* 0x2000006bff8a7230 */ /* 0x000fe40000004100 */
[----:B------:R-:W-:Y:S01]  /*2050*/  FMUL.FTZ R97, R9, R136 ;  /* 0x0000008809617220 */ /* 0x000fe20000410000 */
[----:B------:R-:W-:Y:S02]  /*2060*/  HADD2.F32 R105, -RZ, R105.H1_H1 ;  /* 0x30000069ff697230 */ /* 0x000fe40000004100 */
[-C--:B------:R-:W-:Y:S01]  /*2070*/  FMUL.FTZ R141, R98, R7.reuse ;  /* 0x00000007628d7220 */ /* 0x080fe20000410000 */
[----:B------:R-:W-:Y:S01]  /*2080*/  FMUL.FTZ R134, R103, R7 ;  /* 0x0000000767867220 */ /* 0x000fe20000410000 */
[----:B------:R-:W-:-:S02]  /*2090*/  HADD2.F32 R135, -RZ, R106.H1_H1 ;  /* 0x3000006aff877230 */ /* 0x000fc40000004100 */
[----:B------:R-:W-:Y:S01]  /*20a0*/  FFMA.FTZ R132, R99, R132, R24 ;  /* 0x0000008463847223 */ /* 0x000fe20000010018 */
[----:B------:R-:W-:Y:S01]  /*20b0*/  FMUL.FTZ R106, R97, R7 ;  /* 0x00000007616a7220 */ /* 0x000fe20000410000 */
[--C-:B------:R-:W-:Y:S02]  /*20c0*/  HADD2.F32 R24, -RZ, R74.reuse.H0_H0 ;  /* 0x2000004aff187230 */ /* 0x100fe40000004100 */
[----:B------:R-:W-:Y:S01]  /*20d0*/  FFMA.FTZ R26, R141, R138, R26 ;  /* 0x0000008a8d1a7223 */ /* 0x000fe2000001001a */
[----:B------:R-:W-:Y:S01]  /*20e0*/  FFMA.FTZ R31, R134, R105, R31 ;  /* 0x00000069861f7223 */ /* 0x000fe2000001001f */
[----:B------:R-:W-:Y:S02]  /*20f0*/  HADD2.F32 R138, -RZ, R75.H0_H0 ;  /* 0x2000004bff8a7230 */ /* 0x000fe40000004100 */
[----:B------:R-:W-:Y:S01]  /*2100*/  FADD.FTZ R140, R127, -R140 ;  /* 0x8000008c7f8c7221 */ /* 0x000fe20000010000 */
[----:B------:R-:W-:Y:S02]  /*2110*/  HADD2.F32 R105, -RZ, R74.H1_H1 ;  /* 0x3000004aff697230 */ /* 0x000fe40000004100 */
[----:B------:R-:W-:Y:S01]  /*2120*/  FFMA.FTZ R136, R106, R135, R25 ;  /* 0x000000876a887223 */ /* 0x000fe20000010019 */
[----:B------:R-:W-:Y:S01]  /*2130*/  FMUL.FTZ R25, R99, R24 ;  /* 0x0000001863197220 */ /* 0x000fe20000410000 */
[----:B------:R-:W-:-:S02]  /*2140*/  HADD2.F32 R135, -RZ, R107.H1_H1 ;  /* 0x3000006bff877230 */ /* 0x000fc40000004100 */
[----:B------:R-:W-:Y:S01]  /*2150*/  FMUL.FTZ R99, R9, R140 ;  /* 0x0000008c09637220 */ /* 0x000fe20000410000 */
[----:B------:R-:W-:Y:S01]  /*2160*/  FMUL.FTZ R107, R141, R138 ;  /* 0x0000008a8d6b7220 */ /* 0x000fe20000410000 */
[----:B------:R-:W-:Y:S01]  /*2170*/  FMUL.FTZ R138, R106, R105 ;  /* 0x000000696a8a7220 */ /* 0x000fe20000410000 */
[----:B------:R-:W-:Y:S02]  /*2180*/  HADD2.F32 R106, -RZ, R73.H0_H0 ;  /* 0x20000049ff6a7230 */ /* 0x000fe40000004100 */
[----:B------:R-:W-:Y:S01]  /*2190*/  FMUL.FTZ R140, R99, R7 ;  /* 0x00000007638c7220 */ /* 0x000fe20000410000 */
[----:B------:R-:W-:Y:S02]  /*21a0*/  HADD2.F32 R141, -RZ, R75.H1_H1 ;  /* 0x3000004bff8d7230 */ /* 0x000fe40000004100 */
[----:B------:R-:W-:Y:S02]  /*21b0*/  HADD2.F32 R9, -RZ, R73.H1_H1 ;  /* 0x30000049ff097230 */ /* 0x000fe40000004100 */
[----:B------:R-:W-:Y:S01]  /*21c0*/  FMUL.FTZ R105, R139, R106 ;  /* 0x0000006a8b697220 */ /* 0x000fe20000410000 */
[----:B------:R-:W-:-:S02]  /*21d0*/  HADD2.F32 R24, -RZ, R72.H0_H0 ;  /* 0x20000048ff187230 */ /* 0x000fc40000004100 */
[----:B------:R-:W-:Y:S01]  /*21e0*/  FMUL.FTZ R106, R140, R141 ;  /* 0x0000008d8c6a7220 */ /* 0x000fe20000410000 */
[----:B------:R-:W-:Y:S02]  /*21f0*/  HADD2.F32 R7, -RZ, R72.H1_H1 ;  /* 0x30000048ff077230 */ /* 0x000fe40000004100 */
[----:B------:R-:W-:Y:S01]  /*2200*/  FMUL.FTZ R134, R134, R9 ;  /* 0x0000000986867220 */ /* 0x000fe20000410000 */
[----:B------:R-:W-:Y:S01]  /*2210*/  FFMA.FTZ R27, R140, R135, R27 ;  /* 0x000000878c1b7223 */ /* 0x000fe2000001001b */
[----:B------:R-:W-:Y:S01]  /*2220*/  FMUL.FTZ R24, R137, R24 ;  /* 0x0000001889187220 */ /* 0x000fe20000410000 */
[----:B------:R-:W-:Y:S01]  /*2230*/  F2FP.F16.F32.PACK_AB R107, R106, R107 ;  /* 0x0000006b6a6b723e */ /* 0x000fe200000000ff */
[----:B------:R-:W-:Y:S01]  /*2240*/  FMUL.FTZ R7, R104, R7 ;  /* 0x0000000768077220 */ /* 0x000fe20000410000 */
[----:B------:R-:W-:Y:S02]  /*2250*/  F2FP.F16.F32.PACK_AB R106, R138, R25 ;  /* 0x000000198a6a723e */ /* 0x000fe400000000ff */
[----:B------:R-:W-:-:S02]  /*2260*/  F2FP.F16.F32.PACK_AB R105, R134, R105 ;  /* 0x000000698669723e */ /* 0x000fc400000000ff */
[----:B------:R-:W-:Y:S01]  /*2270*/  F2FP.F16.F32.PACK_AB R104, R7, R24 ;  /* 0x000000180768723e */ /* 0x000fe200000000ff */
[----:B------:R-:W-:Y:S06]  /*2280*/  BRA `(.L_x_6495) ;  /* 0x0000000400107947 */ /* 0x000fec0003800000 */
.L_x_6494:
[-CC-:B------:R-:W-:Y:S01]  /*2290*/  FFMA.FTZ R137, R125, R132.reuse, R135.reuse ;  /* 0x000000847d897223 */ /* 0x180fe20000010087 */
[----:B-----5:R-:W-:Y:S02]  /*22a0*/  HADD2.F32 R136, -RZ, R107.H0_H0 ;  /* 0x2000006bff887230 */ /* 0x020fe40000004100 */
[-CC-:B------:R-:W-:Y:S01]  /*22b0*/  FFMA.FTZ R141, R109, R132.reuse, R135.reuse ;  /* 0x000000846d8d7223 */ /* 0x180fe20000010087 */
[-C--:B------:R-:W-:Y:S01]  /*22c0*/  FFMA.FTZ R138, R110, R132.reuse, R135 ;  /* 0x000000846e8a7223 */ /* 0x080fe20000010087 */
[----:B------:R-:W-:Y:S01]  /*22d0*/  FADD.FTZ R134, R124, -R137 ;  /* 0x800000897c867221 */ /* 0x000fe20000010000 */
[-CC-:B------:R-:W-:Y:S01]  /*22e0*/  FFMA.FTZ R143, R113, R132.reuse, R135.reuse ;  /* 0x00000084718f7223 */ /* 0x180fe20000010087 */
[-CC-:B------:R-:W-:Y:S01]  /*22f0*/  FFMA.FTZ R142, R114, R132.reuse, R135.reuse ;  /* 0x00000084728e7223 */ /* 0x180fe20000010087 */
[--C-:B------:R-:W-:Y:S01]  /*2300*/  FFMA.FTZ R145, R121, R132, R135.reuse ;  /* 0x0000008479917223 */ /* 0x100fe20000010087 */
[----:B------:R-:W-:Y:S01]  /*2310*/  FMUL.FTZ R134, R9, R134 ;  /* 0x0000008609867220 */ /* 0x000fe20000410000 */
[-CC-:B------:R-:W-:Y:S01]  /*2320*/  FFMA.FTZ R146, R122, R132.reuse, R135.reuse ;  /* 0x000000847a927223 */ /* 0x180fe20000010087 */
[----:B------:R-:W-:Y:S01]  /*2330*/  FFMA.FTZ R148, R126, R132, R135 ;  /* 0x000000847e947223 */ /* 0x000fe20000010087 */
[----:B------:R-:W-:Y:S01]  /*2340*/  FADD.FTZ R138, R111, -R138 ;  /* 0x8000008a6f8a7221 */ /* 0x000fe20000010000 */
[----:B------:R-:W-:Y:S01]  /*2350*/  FMUL.FTZ R137, R134, R7 ;  /* 0x0000000786897220 */ /* 0x000fe20000410000 */
[----:B------:R-:W-:Y:S01]  /*2360*/  FADD.FTZ R140, R112, -R143 ;  /* 0x8000008f708c7221 */ /* 0x000fe20000010000 */
[----:B------:R-:W-:Y:S01]  /*2370*/  FADD.FTZ R142, R115, -R142 ;  /* 0x8000008e738e7221 */ /* 0x000fe20000010000 */
[----:B------:R-:W-:Y:S01]  /*2380*/  FADD.FTZ R144, R120, -R145 ;  /* 0x8000009178907221 */ /* 0x000fe20000010000 */
[----:B------:R-:W-:Y:S01]  /*2390*/  FFMA.FTZ R26, R137, R136, R26 ;  /* 0x00000088891a7223 */ /* 0x000fe2000001001a */
        /* <DEDUP_REMOVED lines=23> */
[----:B------:R-:W-:Y:S01]  /*2510*/  FMUL.FTZ R148, R148, R7 ;  /* 0x0000000794947220 */ /* 0x000fe20000410000 */
[----:B------:R-:W-:Y:S02]  /*2520*/  HADD2.F32 R140, -RZ, R75.H0_H0 ;  /* 0x2000004bff8c7230 */ /* 0x000fe40000004100 */
[----:B------:R-:W-:Y:S01]  /*2530*/  FFMA.FTZ R30, R107, R135, R30 ;  /* 0x000000876b1e7223 */ /* 0x000fe2000001001e */
[----:B------:R-:W-:-:S02]  /*2540*/  HADD2.F32 R7, -RZ, R74.H1_H1 ;  /* 0x3000004aff077230 */ /* 0x000fc40000004100 */
[----:B------:R-:W-:Y:S01]  /*2550*/  FFMA.FTZ R31, R142, R132, R31 ;  /* 0x000000848e1f7223 */ /* 0x000fe2000001001f */
[----:B------:R-:W-:Y:S01]  /*2560*/  FFMA.FTZ R136, R146, R106, R25 ;  /* 0x0000006a92887223 */ /* 0x000fe20000010019 */
[----:B------:R-:W-:Y:S01]  /*2570*/  FFMA.FTZ R29, R138, R134, R29 ;  /* 0x000000868a1d7223 */ /* 0x000fe2000001001d */
[----:B------:R-:W-:Y:S01]  /*2580*/  FFMA.FTZ R132, R141, R105, R24 ;  /* 0x000000698d847223 */ /* 0x000fe20000010018 */
[----:B------:R-:W-:Y:S01]  /*2590*/  FMUL.FTZ R140, R137, R140 ;  /* 0x0000008c898c7220 */ /* 0x000fe20000410000 */
[----:B------:R-:W-:Y:S01]  /*25a0*/  FMUL.FTZ R135, R146, R7 ;  /* 0x0000000792877220 */ /* 0x000fe20000410000 */
[----:B------:R-:W-:Y:S02]  /*25b0*/  HADD2.F32 R106, -RZ, R73.H0_H0 ;  /* 0x20000049ff6a7230 */ /* 0x000fe40000004100 */
[----:B------:R-:W-:Y:S01]  /*25c0*/  FFMA.FTZ R27, R148, R104, R27 ;  /* 0x00000068941b7223 */ /* 0x000fe2000001001b */
[----:B------:R-:W-:Y:S02]  /*25d0*/  HADD2.F32 R134, -RZ, R74.H0_H0 ;  /* 0x2000004aff867230 */ /* 0x000fe40000004100 */
[----:B------:R-:W-:Y:S01]  /*25e0*/  FFMA.FTZ R28, R9, R139, R28 ;  /* 0x0000008b091c7223 */ /* 0x000fe2000001001c */
[----:B------:R-:W-:-:S02]  /*25f0*/  HADD2.F32 R137, -RZ, R75.H1_H1 ;  /* 0x3000004bff897230 */ /* 0x000fc40000004100 */
        /* <DEDUP_REMOVED lines=13> */
.L_x_6495:
[----:B------:R-:W0:Y:S08]  /*26d0*/  @P1 LDC.64 R134, c[0x0][0x478] ;  /* 0x00011e00ff861b82 */ /* 0x000e300000000a00 */
[----:B------:R-:W1:Y:S01]  /*26e0*/  LDC.64 R24, c[0x0][0x468] ;  /* 0x00011a00ff187b82 */ /* 0x000e620000000a00 */
[----:B0-----:R-:W-:-:S05]  /*26f0*/  @P1 IMAD.WIDE.U32 R134, R6, 0x20, R134 ;  /* 0x0000002006861825 */ /* 0x001fca00078e0086 */
[----:B------:R2:W-:Y:S01]  /*2700*/  @P1 STG.E.128 desc[UR6][R134.64], R100 ;  /* 0x0000006486001986 */ /* 0x0005e2000c101d06 */
[----:B-1----:R-:W-:-:S03]  /*2710*/  IMAD.WIDE.U32 R6, R6, 0x10, R24 ;  /* 0x0000001006067825 */ /* 0x002fc600078e0018 */
[----:B------:R2:W-:Y:S01]  /*2720*/  @P1 STG.E.128 desc[UR6][R134.64+0x10], R96 ;  /* 0x0000106086001986 */ /* 0x0005e2000c101d06 */
[----:B------:R-:W-:Y:S02]  /*2730*/  MOV R24, R132 ;  /* 0x0000008400187202 */ /* 0x000fe40000000f00 */
[----:B------:R-:W-:Y:S01]  /*2740*/  MOV R25, R136 ;  /* 0x0000008800197202 */ /* 0x000fe20000000f00 */
[----:B------:R2:W-:Y:S01]  /*2750*/  STG.E.128 desc[UR6][R6.64], R104 ;  /* 0x0000006806007986 */ /* 0x0005e2000c101d06 */
[----:B------:R-:W-:Y:S05]  /*2760*/  BRA `(.L_x_6493) ;  /* 0x0000001000d47947 */ /* 0x000fea0003800000 */
.L_x_6488:
        /* <DEDUP_REMOVED lines=10> */
[----:B------:R-:W-:Y:S01]  /*2810*/  FFMA.FTZ R139, R11, R132, R135 ;  /* 0x000000840b8b7223 */ /* 0x000fe20000010087 */
[--C-:B-----5:R-:W-:Y:S02]  /*2820*/  HADD2.F32 R136, -RZ, R107.reuse.H0_H0 ;  /* 0x2000006bff887230 */ /* 0x120fe40000004100 */
[----:B------:R-:W-:Y:S01]  /*2830*/  FADD.FTZ R134, R13, -R134 ;  /* 0x800000860d867221 */ /* 0x000fe20000010000 */
[----:B------:R-:W-:Y:S01]  /*2840*/  FADD.FTZ R138, R116, -R137 ;  /* 0x80000089748a7221 */ /* 0x000fe20000010000 */
[----:B------:R-:W-:Y:S01]  /*2850*/  FADD.FTZ R141, R10, -R139 ;  /* 0x8000008b0a8d7221 */ /* 0x000fe20000010000 */
[----:B------:R-:W-:Y:S02]  /*2860*/  HADD2.F32 R139, -RZ, R107.H1_H1 ;  /* 0x3000006bff8b7230 */ /* 0x000fe40000004100 */
[C---:B------:R-:W-:Y:S01]  /*2870*/  FFMA.FTZ R134, R9.reuse, R134, R18 ;  /* 0x0000008609867223 */ /* 0x040fe20000010012 */
[----:B------:R-:W-:Y:S01]  /*2880*/  FFMA.FTZ R138, R9, R138, R19 ;  /* 0x0000008a098a7223 */ /* 0x000fe20000010013 */
[----:B------:R-:W-:-:S02]  /*2890*/  HADD2.F32 R146, -RZ, R81.H0_H0 ;  /* 0x20000051ff927230 */ /* 0x000fc40000004100 */
[----:B------:R-:W-:Y:S01]  /*28a0*/  FMUL.FTZ R137, R134, R7 ;  /* 0x0000000786897220 */ /* 0x000fe20000410000 */
[----:B------:R-:W-:Y:S01]  /*28b0*/  FFMA.FTZ R134, R9, R141, R16 ;  /* 0x0000008d09867223 */ /* 0x000fe20000010010 */
[--C-:B------:R-:W-:Y:S01]  /*28c0*/  FFMA.FTZ R141, R14, R132, R135.reuse ;  /* 0x000000840e8d7223 */ /* 0x100fe20000010087 */
[-C--:B------:R-:W-:Y:S01]  /*28d0*/  FMUL.FTZ R140, R138, R7.reuse ;  /* 0x000000078a8c7220 */ /* 0x080fe20000410000 */
[----:B------:R-:W-:Y:S01]  /*28e0*/  FFMA.FTZ R34, R137, R136, R34 ;  /* 0x0000008889227223 */ /* 0x000fe20000010022 */
[----:B------:R-:W-:Y:S01]  /*28f0*/  FMUL.FTZ R107, R134, R7 ;  /* 0x00000007866b7220 */ /* 0x000fe20000410000 */
[----:B------:R-:W-:Y:S01]  /*2900*/  FFMA.FTZ R134, R119, R132, R135 ;  /* 0x0000008477867223 */ /* 0x000fe20000010087 */
[----:B------:R-:W-:Y:S01]  /*2910*/  FADD.FTZ R138, R12, -R141 ;  /* 0x8000008d0c8a7221 */ /* 0x000fe20000010000 */
[----:B------:R-:W-:Y:S01]  /*2920*/  FFMA.FTZ R35, R140, R139, R35 ;  /* 0x0000008b8c237223 */ /* 0x000fe20000010023 */
[--C-:B------:R-:W-:Y:S02]  /*2930*/  HADD2.F32 R136, -RZ, R106.reuse.H0_H0 ;  /* 0x2000006aff887230 */ /* 0x100fe40000004100 */
[----:B------:R-:W-:Y:S01]  /*2940*/  FADD.FTZ R139, R117, -R134 ;  /* 0x80000086758b7221 */ /* 0x000fe20000010000 */
[----:B------:R-:W-:Y:S01]  /*2950*/  FFMA.FTZ R134, R9, R138, R17 ;  /* 0x0000008a09867223 */ /* 0x000fe20000010011 */
[----:B------:R-:W-:-:S02]  /*2960*/  HADD2.F32 R138, -RZ, R106.H1_H1 ;  /* 0x3000006aff8a7230 */ /* 0x000fc40000004100 */
[----:B------:R-:W-:Y:S01]  /*2970*/  FFMA.FTZ R141, R128, R132, R135 ;  /* 0x00000084808d7223 */ /* 0x000fe20000010087 */
[----:B------:R-:W-:Y:S01]  /*2980*/  FFMA.FTZ R106, R9, R139, R22 ;  /* 0x0000008b096a7223 */ /* 0x000fe20000010016 */
[-C--:B------:R-:W-:Y:S01]  /*2990*/  FMUL.FTZ R142, R134, R7.reuse ;  /* 0x00000007868e7220 */ /* 0x080fe20000410000 */
[----:B------:R-:W-:Y:S02]  /*29a0*/  HADD2.F32 R134, -RZ, R105.H0_H0 ;  /* 0x20000069ff867230 */ /* 0x000fe40000004100 */
[----:B------:R-:W-:Y:S01]  /*29b0*/  FFMA.FTZ R32, R107, R136, R32 ;  /* 0x000000886b207223 */ /* 0x000fe20000010020 */
[----:B------:R-:W-:Y:S01]  /*29c0*/  FMUL.FTZ R139, R106, R7 ;  /* 0x000000076a8b7220 */ /* 0x000fe20000410000 */
[----:B------:R-:W-:Y:S01]  /*29d0*/  FADD.FTZ R136, R8, -R141 ;  /* 0x8000008d08887221 */ /* 0x000fe20000010000 */
[----:B------:R-:W-:Y:S01]  /*29e0*/  FFMA.FTZ R33, R142, R138, R33 ;  /* 0x0000008a8e217223 */ /* 0x000fe20000010021 */
[--C-:B------:R-:W-:Y:S02]  /*29f0*/  HADD2.F32 R141, -RZ, R83.reuse.H1_H1 ;  /* 0x30000053ff8d7230 */ /* 0x100fe40000004100 */
[----:B------:R-:W-:Y:S01]  /*2a00*/  FFMA.FTZ R38, R139, R134, R38 ;  /* 0x000000868b267223 */ /* 0x000fe20000010026 */
[----:B------:R-:W-:Y:S01]  /*2a10*/  FFMA.FTZ R136, R9, R136, R23 ;  /* 0x0000008809887223 */ /* 0x000fe20000010017 */
[----:B------:R-:W-:-:S02]  /*2a20*/  HADD2.F32 R134, -RZ, R83.H0_H0 ;  /* 0x20000053ff867230 */ /* 0x000fc40000004100 */
[----:B------:R-:W-:Y:S01]  /*2a30*/  FMUL.FTZ R139, R146, R139 ;  /* 0x0000008b928b7220 */ /* 0x000fe20000410000 */
[--C-:B------:R-:W-:Y:S02]  /*2a40*/  HADD2.F32 R106, -RZ, R104.reuse.H0_H0 ;  /* 0x20000068ff6a7230 */ /* 0x100fe40000004100 */
[----:B------:R-:W-:Y:S01]  /*2a50*/  FMUL.FTZ R138, R136, R7 ;  /* 0x00000007888a7220 */ /* 0x000fe20000410000 */
[----:B------:R-:W-:Y:S02]  /*2a60*/  HADD2.F32 R136, -RZ, R104.H1_H1 ;  /* 0x30000068ff887230 */ /* 0x000fe40000004100 */
[----:B------:R-:W-:Y:S01]  /*2a70*/  FMUL.FTZ R143, R134, R137 ;  /* 0x00000089868f7220 */ /* 0x000fe20000410000 */
[-CC-:B------:R-:W-:Y:S01]  /*2a80*/  FFMA.FTZ R104, R133, R132.reuse, R135.reuse ;  /* 0x0000008485687223 */ /* 0x180fe20000010087 */
[----:B------:R-:W-:Y:S01]  /*2a90*/  FFMA.FTZ R134, R130, R132, R135 ;  /* 0x0000008482867223 */ /* 0x000fe20000010087 */
[----:B------:R-:W-:Y:S01]  /*2aa0*/  FMUL.FTZ R144, R141, R140 ;  /* 0x0000008c8d907220 */ /* 0x000fe20000410000 */
[----:B------:R-:W-:-:S02]  /*2ab0*/  HADD2.F32 R140, -RZ, R82.H0_H0 ;  /* 0x20000052ff8c7230 */ /* 0x000fc40000004100 */
[----:B------:R-:W-:Y:S01]  /*2ac0*/  FADD.FTZ R104, R131, -R104 ;  /* 0x8000006883687221 */ /* 0x000fe20000010000 */
[----:B------:R-:W-:Y:S01]  /*2ad0*/  FADD.FTZ R134, R129, -R134 ;  /* 0x8000008681867221 */ /* 0x000fe20000010000 */
[----:B------:R-:W-:Y:S02]  /*2ae0*/  HADD2.F32 R141, -RZ, R82.H1_H1 ;  /* 0x30000052ff8d7230 */ /* 0x000fe40000004100 */
[----:B------:R-:W-:Y:S02]  /*2af0*/  HADD2.F32 R105, -RZ, R105.H1_H1 ;  /* 0x30000069ff697230 */ /* 0x000fe40000004100 */
[C---:B------:R-:W-:Y:S01]  /*2b00*/  FFMA.FTZ R104, R9.reuse, R104, R20 ;  /* 0x0000006809687223 */ /* 0x040fe20000010014 */
[----:B------:R-:W-:Y:S01]  /*2b10*/  FFMA.FTZ R134, R9, R134, R21 ;  /* 0x0000008609867223 */ /* 0x000fe20000010015 */
[----:B------:R-:W-:Y:S01]  /*2b20*/  FMUL.FTZ R140, R140, R107 ;  /* 0x0000006b8c8c7220 */ /* 0x000fe20000410000 */
[----:B------:R-:W-:Y:S01]  /*2b30*/  FMUL.FTZ R141, R141, R142 ;  /* 0x0000008e8d8d7220 */ /* 0x000fe20000410000 */
[----:B------:R-:W-:Y:S01]  /*2b40*/  FFMA.FTZ R39, R138, R105, R39 ;  /* 0x000000698a277223 */ /* 0x000fe20000010027 */
[----:B------:R-:W-:-:S02]  /*2b50*/  HADD2.F32 R107, -RZ, R81.H1_H1 ;  /* 0x30000051ff6b7230 */ /* 0x000fc40000004100 */
[-C--:B------:R-:W-:Y:S01]  /*2b60*/  FMUL.FTZ R105, R104, R7.reuse ;  /* 0x0000000768697220 */ /* 0x080fe20000410000 */
[--C-:B------:R-:W-:Y:S02]  /*2b70*/  HADD2.F32 R142, -RZ, R80.reuse.H0_H0 ;  /* 0x20000050ff8e7230 */ /* 0x100fe40000004100 */
[----:B------:R-:W-:Y:S01]  /*2b80*/  FMUL.FTZ R134, R134, R7 ;  /* 0x0000000786867220 */ /* 0x000fe20000410000 */
[----:B------:R-:W-:Y:S02]  /*2b90*/  HADD2.F32 R137, -RZ, R80.H1_H1 ;  /* 0x30000050ff897230 */ /* 0x000fe40000004100 */
[----:B------:R-:W-:Y:S01]  /*2ba0*/  FMUL.FTZ R138, R107, R138 ;  /* 0x0000008a6b8a7220 */ /* 0x000fe20000410000 */
[----:B------:R-:W-:Y:S01]  /*2bb0*/  FFMA.FTZ R36, R105, R106, R36 ;  /* 0x0000006a69247223 */ /* 0x000fe20000010024 */
[----:B------:R-:W-:Y:S01]  /*2bc0*/  FMUL.FTZ R104, R142, R105 ;  /* 0x000000698e687220 */ /* 0x000fe20000410000 */
[----:B------:R-:W-:Y:S01]  /*2bd0*/  FFMA.FTZ R37, R134, R136, R37 ;  /* 0x0000008886257223 */ /* 0x000fe20000010025 */
[----:B------:R-:W-:Y:S01]  /*2be0*/  FMUL.FTZ R137, R137, R134 ;  /* 0x0000008689897220 */ /* 0x000fe20000410000 */
[----:B------:R-:W-:-:S02]  /*2bf0*/  F2FP.F16.F32.PACK_AB R107, R144, R143 ;  /* 0x0000008f906b723e */ /* 0x000fc400000000ff */
[----:B------:R-:W-:Y:S02]  /*2c00*/  F2FP.F16.F32.PACK_AB R106, R141, R140 ;  /* 0x0000008c8d6a723e */ /* 0x000fe400000000ff */
[----:B------:R-:W-:Y:S02]  /*2c10*/  F2FP.F16.F32.PACK_AB R105, R138, R139 ;  /* 0x0000008b8a69723e */ /* 0x000fe400000000ff */
[----:B------:R-:W-:Y:S01]  /*2c20*/  F2FP.F16.F32.PACK_AB R104, R137, R104 ;  /* 0x000000688968723e */ /* 0x000fe200000000ff */
[----:B------:R-:W-:Y:S06]  /*2c30*/  BRA `(.L_x_6499) ;  /* 0x0000000400107947 */ /* 0x000fec0003800000 */
.L_x_6498:
        /* <DEDUP_REMOVED lines=8> */
[C---:B------:R-:W-:Y:S01]  /*2cc0*/  FFMA.FTZ R98, R9.reuse, R96, R18 ;  /* 0x0000006009627223 */ /* 0x040fe20000010012 */
[--C-:B-----5:R-:W-:Y:S02]  /*2cd0*/  HADD2.F32 R96, -RZ, R107.reuse.H0_H0 ;  /* 0x2000006bff607230 */ /* 0x120fe40000004100 */
[----:B------:R-:W-:Y:S01]  /*2ce0*/  FFMA.FTZ R99, R9, R100, R19 ;  /* 0x0000006409637223 */ /* 0x000fe20000010013 */
[----:B------:R-:W-:Y:S01]  /*2cf0*/  FFMA.FTZ R100, R119, R132, R135 ;  /* 0x0000008477647223 */ /* 0x000fe20000010087 */
[----:B------:R-:W-:Y:S01]  /*2d00*/  FMUL.FTZ R139, R98, R7 ;  /* 0x00000007628b7220 */ /* 0x000fe20000410000 */
[----:B------:R-:W-:-:S02]  /*2d10*/  HADD2.F32 R107, -RZ, R107.H1_H1 ;  /* 0x3000006bff6b7230 */ /* 0x000fc40000004100 */
[----:B------:R-:W-:Y:S01]  /*2d20*/  FMUL.FTZ R134, R99, R7 ;  /* 0x0000000763867220 */ /* 0x000fe20000410000 */
[----:B------:R-:W-:Y:S01]  /*2d30*/  FADD.FTZ R101, R117, -R100 ;  /* 0x8000006475657221 */ /* 0x000fe20000010000 */
[----:B------:R-:W-:Y:S01]  /*2d40*/  FFMA.FTZ R34, R139, R96, R34 ;  /* 0x000000608b227223 */ /* 0x000fe20000010022 */
[----:B------:R-:W-:Y:S01]  /*2d50*/  FFMA.FTZ R96, R9, R97, R16 ;  /* 0x0000006109607223 */ /* 0x000fe20000010010 */
[--C-:B------:R-:W-:Y:S02]  /*2d60*/  HADD2.F32 R97, -RZ, R106.reuse.H0_H0 ;  /* 0x2000006aff617230 */ /* 0x100fe40000004100 */
[----:B------:R-:W-:Y:S01]  /*2d70*/  FFMA.FTZ R103, R128, R132, R135 ;  /* 0x0000008480677223 */ /* 0x000fe20000010087 */
[----:B------:R-:W-:Y:S02]  /*2d80*/  HADD2.F32 R100, -RZ, R105.H0_H0 ;  /* 0x20000069ff647230 */ /* 0x000fe40000004100 */
[----:B------:R-:W-:Y:S01]  /*2d90*/  FMUL.FTZ R137, R96, R7 ;  /* 0x0000000760897220 */ /* 0x000fe20000410000 */
[----:B------:R-:W-:Y:S01]  /*2da0*/  FFMA.FTZ R35, R134, R107, R35 ;  /* 0x0000006b86237223 */ /* 0x000fe20000010023 */
[----:B------:R-:W-:-:S02]  /*2db0*/  HADD2.F32 R107, -RZ, R106.H1_H1 ;  /* 0x3000006aff6b7230 */ /* 0x000fc40000004100 */
[----:B------:R-:W-:Y:S01]  /*2dc0*/  FADD.FTZ R106, R8, -R103 ;  /* 0x80000067086a7221 */ /* 0x000fe20000010000 */
[----:B------:R-:W-:Y:S01]  /*2dd0*/  FFMA.FTZ R32, R137, R97, R32 ;  /* 0x0000006189207223 */ /* 0x000fe20000010020 */
[C---:B------:R-:W-:Y:S01]  /*2de0*/  FFMA.FTZ R97, R9.reuse, R102, R17 ;  /* 0x0000006609617223 */ /* 0x040fe20000010011 */
[C---:B------:R-:W-:Y:S01]  /*2df0*/  FFMA.FTZ R102, R9.reuse, R101, R22 ;  /* 0x0000006509667223 */ /* 0x040fe20000010016 */
[--C-:B------:R-:W-:Y:S02]  /*2e00*/  HADD2.F32 R141, -RZ, R83.reuse.H1_H1 ;  /* 0x30000053ff8d7230 */ /* 0x100fe40000004100 */
[----:B------:R-:W-:Y:S01]  /*2e10*/  FFMA.FTZ R103, R9, R106, R23 ;  /* 0x0000006a09677223 */ /* 0x000fe20000010017 */
[-C--:B------:R-:W-:Y:S01]  /*2e20*/  FMUL.FTZ R142, R97, R7.reuse ;  /* 0x00000007618e7220 */ /* 0x080fe20000410000 */
[-C--:B------:R-:W-:Y:S01]  /*2e30*/  FMUL.FTZ R101, R102, R7.reuse ;  /* 0x0000000766657220 */ /* 0x080fe20000410000 */
[----:B------:R-:W-:Y:S02]  /*2e40*/  HADD2.F32 R106, -RZ, R104.H0_H0 ;  /* 0x20000068ff6a7230 */ /* 0x000fe40000004100 */
[----:B------:R-:W-:Y:S01]  /*2e50*/  FMUL.FTZ R138, R103, R7 ;  /* 0x00000007678a7220 */ /* 0x000fe20000410000 */
[----:B------:R-:W-:Y:S01]  /*2e60*/  FFMA.FTZ R33, R142, R107, R33 ;  /* 0x0000006b8e217223 */ /* 0x000fe20000010021 */
[----:B------:R-:W-:Y:S01]  /*2e70*/  FFMA.FTZ R38, R101, R100, R38 ;  /* 0x0000006465267223 */ /* 0x000fe20000010026 */
[----:B------:R-:W-:-:S02]  /*2e80*/  HADD2.F32 R100, -RZ, R83.H0_H0 ;  /* 0x20000053ff647230 */ /* 0x000fc40000004100 */
[----:B------:R-:W-:Y:S01]  /*2e90*/  FMUL.FTZ R144, R141, R134 ;  /* 0x000000868d907220 */ /* 0x000fe20000410000 */
[----:B------:R-:W-:Y:S02]  /*2ea0*/  HADD2.F32 R107, -RZ, R104.H1_H1 ;  /* 0x30000068ff6b7230 */ /* 0x000fe40000004100 */
[-CC-:B------:R-:W-:Y:S01]  /*2eb0*/  FFMA.FTZ R104, R130, R132.reuse, R135.reuse ;  /* 0x0000008482687223 */ /* 0x180fe20000010087 */
[----:B------:R-:W-:Y:S02]  /*2ec0*/  HADD2.F32 R105, -RZ, R105.H1_H1 ;  /* 0x30000069ff697230 */ /* 0x000fe40000004100 */
[----:B------:R-:W-:Y:S01]  /*2ed0*/  FMUL.FTZ R143, R100, R139 ;  /* 0x0000008b648f7220 */ /* 0x000fe20000410000 */
[----:B------:R-:W-:Y:S01]  /*2ee0*/  FFMA.FTZ R100, R133, R132, R135 ;  /* 0x0000008485647223 */ /* 0x000fe20000010087 */
[----:B------:R-:W-:Y:S02]  /*2ef0*/  HADD2.F32 R136, -RZ, R82.H0_H0 ;  /* 0x20000052ff887230 */ /* 0x000fe40000004100 */
[----:B------:R-:W-:Y:S01]  /*2f00*/  FADD.FTZ R104, R129, -R104 ;  /* 0x8000006881687221 */ /* 0x000fe20000010000 */
[----:B------:R-:W-:-:S02]  /*2f10*/  HADD2.F32 R134, -RZ, R81.H0_H0 ;  /* 0x20000051ff867230 */ /* 0x000fc40000004100 */
[----:B------:R-:W-:Y:S01]  /*2f20*/  FADD.FTZ R100, R131, -R100 ;  /* 0x8000006483647221 */ /* 0x000fe20000010000 */
[----:B------:R-:W-:Y:S01]  /*2f30*/  FFMA.FTZ R39, R138, R105, R39 ;  /* 0x000000698a277223 */ /* 0x000fe20000010027 */
[----:B------:R-:W-:Y:S02]  /*2f40*/  HADD2.F32 R105, -RZ, R82.H1_H1 ;  /* 0x30000052ff697230 */ /* 0x000fe40000004100 */
[----:B------:R-:W-:Y:S01]  /*2f50*/  FMUL.FTZ R140, R136, R137 ;  /* 0x00000089888c7220 */ /* 0x000fe20000410000 */
[----:B------:R-:W-:Y:S01]  /*2f60*/  FMUL.FTZ R136, R134, R101 ;  /* 0x0000006586887220 */ /* 0x000fe20000410000 */
[C---:B------:R-:W-:Y:S01]  /*2f70*/  FFMA.FTZ R100, R9.reuse, R100, R20 ;  /* 0x0000006409647223 */ /* 0x040fe20000010014 */
[----:B------:R-:W-:Y:S01]  /*2f80*/  FFMA.FTZ R101, R9, R104, R21 ;  /* 0x0000006809657223 */ /* 0x000fe20000010015 */
[----:B------:R-:W-:Y:S01]  /*2f90*/  FMUL.FTZ R141, R105, R142 ;  /* 0x0000008e698d7220 */ /* 0x000fe20000410000 */
        /* <DEDUP_REMOVED lines=8> */
[----:B------:R-:W-:Y:S01]  /*3020*/  FFMA.FTZ R37, R134, R107, R37 ;  /* 0x0000006b86257223 */ /* 0x000fe20000010025 */
[----:B------:R-:W-:Y:S01]  /*3030*/  FMUL.FTZ R137, R137, R134 ;  /* 0x0000008689897220 */ /* 0x000fe20000410000 */
[----:B------:R-:W-:Y:S02]  /*3040*/  F2FP.F16.F32.PACK_AB R107, R144, R143 ;  /* 0x0000008f906b723e */ /* 0x000fe400000000ff */
[----:B------:R-:W-:-:S02]  /*3050*/  F2FP.F16.F32.PACK_AB R106, R141, R140 ;  /* 0x0000008c8d6a723e */ /* 0x000fc400000000ff */
[----:B------:R-:W-:Y:S02]  /*3060*/  F2FP.F16.F32.PACK_AB R105, R139, R136 ;  /* 0x000000888b69723e */ /* 0x000fe400000000ff */
[----:B------:R-:W-:-:S07]  /*3070*/  F2FP.F16.F32.PACK_AB R104, R137, R104 ;  /* 0x000000688968723e */ /* 0x000fce00000000ff */
.L_x_6499:
        /* <DEDUP_REMOVED lines=8> */
[----:B------:R0:W-:Y:S04]  /*3100*/  @P1 STG.E.128 desc[UR6][R138.64+0x10], R96 ;  /* 0x000010608a001986 */ /* 0x0001e8000c101d06 */
[----:B------:R0:W-:Y:S02]  /*3110*/  STG.E.128 desc[UR6][R136.64], R104 ;  /* 0x0000006888007986 */ /* 0x0001e4000c101d06 */
.L_x_6497:
[----:B------:R-:W-:Y:S05]  /*3120*/  BSYNC.RECONVERGENT B2 ;  /* 0x0000000000027941 */ /* 0x000fea0003800200 */
.L_x_6496:
        /* <DEDUP_REMOVED lines=14> */
[----:B-----5:R-:W-:Y:S02]  /*3210*/  HADD2.F32 R96, -RZ, R104.H0_H0 ;  /* 0x20000068ff607230 */ /* 0x020fe40000004100 */
[C---:B------:R-:W-:Y:S01]  /*3220*/  FFMA.FTZ R100, R9.reuse, R99, R88 ;  /* 0x0000006309647223 */ /* 0x040fe20000010058 */
[----:B------:R-:W-:Y:S01]  /*3230*/  FFMA.FTZ R102, R9, R103, R90 ;  /* 0x0000006709667223 */ /* 0x000fe2000001005a */
[----:B------:R-:W-:Y:S01]  /*3240*/  FFMA.FTZ R143, R125, R132, R135 ;  /* 0x000000847d8f7223 */ /* 0x000fe20000010087 */
[----:B------:R-:W-:Y:S01]  /*3250*/  FFMA.FTZ R101, R9, R98, R89 ;  /* 0x0000006209657223 */ /* 0x000fe20000010059 */
[----:B------:R-:W-:Y:S01]  /*3260*/  FMUL.FTZ R137, R100, R7 ;  /* 0x0000000764897220 */ /* 0x000fe20000410000 */
[----:B------:R-:W-:Y:S01]  /*3270*/  FADD.FTZ R141, R120, -R141 ;  /* 0x8000008d788d7221 */ /* 0x000fe20000010000 */
[----:B------:R-:W-:Y:S01]  /*3280*/  FFMA.FTZ R140, R122, R132, R135 ;  /* 0x000000847a8c7223 */ /* 0x000fe20000010087 */
[----:B------:R-:W-:-:S02]  /*3290*/  HADD2.F32 R98, -RZ, R105.H0_H0 ;  /* 0x20000069ff627230 */ /* 0x000fc40000004100 */
[-C--:B------:R-:W-:Y:S01]  /*32a0*/  FMUL.FTZ R139, R102, R7.reuse ;  /* 0x00000007668b7220 */ /* 0x080fe20000410000 */
[----:B------:R-:W-:Y:S02]  /*32b0*/  HADD2.F32 R97, -RZ, R104.H1_H1 ;  /* 0x30000068ff617230 */ /* 0x000fe40000004100 */
[----:B------:R-:W-:Y:S01]  /*32c0*/  FFMA.FTZ R28, R137, R96, R28 ;  /* 0x00000060891c7223 */ /* 0x000fe2000001001c */
[-C--:B------:R-:W-:Y:S01]  /*32d0*/  FFMA.FTZ R134, R114, R132.reuse, R135 ;  /* 0x0000008472867223 */ /* 0x080fe20000010087 */
[----:B------:R-:W-:Y:S01]  /*32e0*/  FMUL.FTZ R104, R101, R7 ;  /* 0x0000000765687220 */ /* 0x000fe20000410000 */
[----:B------:R-:W-:Y:S01]  /*32f0*/  FADD.FTZ R143, R124, -R143 ;  /* 0x8000008f7c8f7221 */ /* 0x000fe20000010000 */
[----:B------:R-:W-:Y:S01]  /*3300*/  FFMA.FTZ R96, R9, R141, R92 ;  /* 0x0000008d09607223 */ /* 0x000fe2000001005c */
[----:B------:R-:W-:Y:S01]  /*3310*/  FADD.FTZ R140, R123, -R140 ;  /* 0x8000008c7b8c7221 */ /* 0x000fe20000010000 */
[----:B------:R-:W-:Y:S01]  /*3320*/  FFMA.FTZ R142, R126, R132, R135 ;  /* 0x000000847e8e7223 */ /* 0x000fe20000010087 */
[----:B------:R-:W-:Y:S01]  /*3330*/  FFMA.FTZ R30, R139, R98, R30 ;  /* 0x000000628b1e7223 */ /* 0x000fe2000001001e */
[----:B------:R-:W-:-:S02]  /*3340*/  HADD2.F32 R132, -RZ, R106.H0_H0 ;  /* 0x2000006aff847230 */ /* 0x000fc40000004100 */
[----:B------:R-:W-:Y:S01]  /*3350*/  FFMA.FTZ R29, R104, R97, R29 ;  /* 0x00000061681d7223 */ /* 0x000fe2000001001d */
[----:B------:R-:W-:Y:S01]  /*3360*/  FADD.FTZ R134, R115, -R134 ;  /* 0x8000008673867221 */ /* 0x000fe20000010000 */
[C---:B------:R-:W-:Y:S01]  /*3370*/  FFMA.FTZ R98, R9.reuse, R143, R94 ;  /* 0x0000008f09627223 */ /* 0x040fe2000001005e */
[-C--:B------:R-:W-:Y:S01]  /*3380*/  FMUL.FTZ R99, R96, R7.reuse ;  /* 0x0000000760637220 */ /* 0x080fe20000410000 */
[C---:B------:R-:W-:Y:S01]  /*3390*/  FFMA.FTZ R97, R9.reuse, R140, R93 ;  /* 0x0000008c09617223 */ /* 0x040fe2000001005d */
[----:B------:R-:W-:Y:S02]  /*33a0*/  HADD2.F32 R138, -RZ, R107.H0_H0 ;  /* 0x2000006bff8a7230 */ /* 0x000fe40000004100 */
[----:B------:R-:W-:Y:S01]  /*33b0*/  FFMA.FTZ R103, R9, R134, R91 ;  /* 0x0000008609677223 */ /* 0x000fe2000001005b */
[----:B------:R-:W-:Y:S02]  /*33c0*/  HADD2.F32 R136, -RZ, R106.H1_H1 ;  /* 0x3000006aff887230 */ /* 0x000fe40000004100 */
[-C--:B------:R-:W-:Y:S01]  /*33d0*/  FMUL.FTZ R135, R98, R7.reuse ;  /* 0x0000000762877220 */ /* 0x080fe20000410000 */
[----:B------:R-:W-:Y:S01]  /*33e0*/  FFMA.FTZ R132, R99, R132, R24 ;  /* 0x0000008463847223 */ /* 0x000fe20000010018 */
[----:B------:R-:W-:Y:S01]  /*33f0*/  FMUL.FTZ R134, R97, R7 ;  /* 0x0000000761867220 */ /* 0x000fe20000410000 */
[----:B------:R-:W-:-:S02]  /*3400*/  HADD2.F32 R24, -RZ, R74.H0_H0 ;  /* 0x2000004aff187230 */ /* 0x000fc40000004100 */
[----:B------:R-:W-:Y:S01]  /*3410*/  FADD.FTZ R142, R127, -R142 ;  /* 0x8000008e7f8e7221 */ /* 0x000fe20000010000 */
[----:B------:R-:W-:Y:S02]  /*3420*/  HADD2.F32 R105, -RZ, R105.H1_H1 ;  /* 0x30000069ff697230 */ /* 0x000fe40000004100 */
[----:B------:R-:W-:Y:S01]  /*3430*/  FFMA.FTZ R26, R135, R138, R26 ;  /* 0x0000008a871a7223 */ /* 0x000fe2000001001a */
[----:B------:R-:W-:Y:S01]  /*3440*/  FMUL.FTZ R106, R103, R7 ;  /* 0x00000007676a7220 */ /* 0x000fe20000410000 */
[----:B------:R-:W-:Y:S01]  /*3450*/  FFMA.FTZ R136, R134, R136, R25 ;  /* 0x0000008886887223 */ /* 0x000fe20000010019 */
[----:B------:R-:W-:Y:S02]  /*3460*/  HADD2.F32 R138, -RZ, R75.H0_H0 ;  /* 0x2000004bff8a7230 */ /* 0x000fe40000004100 */
[----:B------:R-:W-:Y:S01]  /*3470*/  FMUL.FTZ R25, R24, R99 ;  /* 0x0000006318197220 */ /* 0x000fe20000410000 */
[----:B------:R-:W-:Y:S01]  /*3480*/  FFMA.FTZ R99, R9, R142, R95 ;  /* 0x0000008e09637223 */ /* 0x000fe2000001005f */
[----:B------:R-:W-:Y:S01]  /*3490*/  FFMA.FTZ R31, R106, R105, R31 ;  /* 0x000000696a1f7223 */ /* 0x000fe2000001001f */
[----:B------:R-:W-:-:S02]  /*34a0*/  HADD2.F32 R140, -RZ, R107.H1_H1 ;  /* 0x3000006bff8c7230 */ /* 0x000fc40000004100 */
[----:B------:R-:W-:Y:S01]  /*34b0*/  FMUL.FTZ R107, R138, R135 ;  /* 0x000000878a6b7220 */ /* 0x000fe20000410000 */
[----:B------:R-:W-:Y:S02]  /*34c0*/  HADD2.F32 R105, -RZ, R74.H1_H1 ;  /* 0x3000004aff697230 */ /* 0x000fe40000004100 */
[----:B------:R-:W-:Y:S01]  /*34d0*/  FMUL.FTZ R138, R99, R7 ;  /* 0x00000007638a7220 */ /* 0x000fe20000410000 */
[----:B------:R-:W-:Y:S02]  /*34e0*/  HADD2.F32 R24, -RZ, R73.H0_H0 ;  /* 0x20000049ff187230 */ /* 0x000fe40000004100 */
        /* <DEDUP_REMOVED lines=16> */
.L_x_6500:
[-CC-:B------:R-:W-:Y:S01]  /*35f0*/  FFMA.FTZ R137, R125, R132.reuse, R135.reuse ;  /* 0x000000847d897223 */ /* 0x180fe20000010087 */
[----:B-----5:R-:W-:Y:S02]  /*3600*/  HADD2.F32 R138, -RZ, R107.H0_H0 ;  /* 0x2000006bff8a7230 */ /* 0x020fe40000004100 */
[-CC-:B------:R-:W-:Y:S01]  /*3610*/  FFMA.FTZ R141, R109, R132.reuse, R135.reuse ;  /* 0x000000846d8d7223 */ /* 0x180fe20000010087 */
[-C--:B------:R-:W-:Y:S01]  /*3620*/  FFMA.FTZ R136, R110, R132.reuse, R135 ;  /* 0x000000846e887223 */ /* 0x080fe20000010087 */
[----:B------:R-:W-:Y:S01]  /*3630*/  FADD.FTZ R137, R124, -R137 ;  /* 0x800000897c897221 */ /* 0x000fe20000010000 */
[-CC-:B------:R-:W-:Y:S01]  /*3640*/  FFMA.FTZ R143, R113, R132.reuse, R135.reuse ;  /* 0x00000084718f7223 */ /* 0x180fe20000010087 */
[-CC-:B------:R-:W-:Y:S01]  /*3650*/  FFMA.FTZ R140, R114, R132.reuse, R135.reuse ;  /* 0x00000084728c7223 */ /* 0x180fe20000010087 */
[-CC-:B------:R-:W-:Y:S01]  /*3660*/  FFMA.FTZ R145, R121, R132.reuse, R135.reuse ;  /* 0x0000008479917223 */ /* 0x180fe20000010087 */
[----:B------:R-:W-:Y:S01]  /*3670*/  FFMA.FTZ R134, R9, R137, R94 ;  /* 0x0000008909867223 */ /* 0x000fe2000001005e */
        /* <DEDUP_REMOVED lines=16> */
[C---:B------:R-:W-:Y:S01]  /*3780*/  FFMA.FTZ R146, R9.reuse, R146, R93 ;  /* 0x0000009209927223 */ /* 0x040fe2000001005d */
[----:B------:R-:W-:Y:S01]  /*3790*/  FFMA.FTZ R148, R9, R148, R95 ;  /* 0x0000009409947223 */ /* 0x000fe2000001005f */
        /* <DEDUP_REMOVED lines=41> */
.L_x_6501:
        /* <DEDUP_REMOVED lines=8> */
[----:B------:R3:W-:Y:S06]  /*3ab0*/  STG.E.128 desc[UR6][R6.64], R104 ;  /* 0x0000006806007986 */ /* 0x0007ec000c101d06 */
.L_x_6493:
[----:B------:R-:W-:Y:S05]  /*3ac0*/  BSYNC.RECONVERGENT B1 ;  /* 0x0000000000017941 */ /* 0x000fea0003800200 */
.L_x_6487:
[----:B--23--:R-:W1:Y:S02]  /*3ad0*/  LDC.64 R6, c[0x0][0x380] ;  /* 0x0000e000ff067b82 */ /* 0x00ce640000000a00 */
[----:B-1----:R-:W-:-:S04]  /*3ae0*/  LEA R5, R6, R5, 0x2 ;  /* 0x0000000506057211 */ /* 0x002fc800078e10ff */
[----:B------:R-:W-:-:S13]  /*3af0*/  ISETP.GE.AND P1, PT, R5, R7, PT ;  /* 0x000000070500720c */ /* 0x000fda0003f26270 */
[----:B------:R-:W-:Y:S05]  /*3b00*/  @!P1 BRA `(.L_x_6502) ;  /* 0xffffffc800a49947 */ /* 0x000fea000383ffff */
.L_x_6481:
[----:B------:R-:W-:Y:S05]  /*3b10*/  BSYNC B0 ;  /* 0x0000000000007941 */ /* 0x000fea0003800000 */
.L_x_6480:
[----:B------:R-:W1:Y:S01]  /*3b20*/  S2R R6, SR_TID.X ;  /* 0x0000000000067919 */ /* 0x000e620000002100 */
[----:B------:R-:W-:Y:S01]  /*3b30*/  MOV R4, 0x400 ;  /* 0x0000040000047802 */ /* 0x000fe20000000f00 */
[----:B------:R-:W-:Y:S05]  /*3b40*/  WARPSYNC.ALL ;  /* 0x0000000000007948 */ /* 0x000fea0003800000 */
[----:B------:R-:W2:Y:S01]  /*3b50*/  S2R R5, SR_CgaCtaId ;  /* 0x0000000000057919 */ /* 0x000ea20000008800 */
[----:B------:R-:W-:Y:S01]  /*3b60*/  IMAD R9, R0, UR5, RZ ;  /* 0x0000000500097c24 */ /* 0x000fe2000f8e02ff */
[----:B------:R-:W3:Y:S01]  /*3b70*/  LDCU.128 UR16, c[0x0][0x440] ;  /* 0x00008800ff1077ac */ /* 0x000ee20008000c00 */
[----:B------:R-:W-:Y:S01]  /*3b80*/  BSSY.RECONVERGENT B0, `(.L_x_6503) ;  /* 0x0000096000007945 */ /* 0x000fe20003800200 */
[----:B------:R-:W4:Y:S01]  /*3b90*/  LDCU.64 UR8, c[0x0][0x460] ;  /* 0x00008c00ff0877ac */ /* 0x000f220008000a00 */
[----:B-1----:R-:W-:-:S02]  /*3ba0*/  SHF.L.U32 R2, R6, 0x6, RZ ;  /* 0x0000000606027819 */ /* 0x002fc400000006ff */
[----:B------:R-:W-:Y:S02]  /*3bb0*/  LOP3.LUT R7, R6, 0x7f, RZ, 0x3c, !PT ;  /* 0x0000007f06077812 */ /* 0x000fe400078e3cff */
[----:B------:R-:W-:Y:S02]  /*3bc0*/  LOP3.LUT R2, R2, 0x1800, RZ, 0xc0, !PT ;  /* 0x0000180002027812 */ /* 0x000fe400078ec0ff */
[----:B------:R-:W-:Y:S02]  /*3bd0*/  IADD3 R7, PT, PT, R7, R0, RZ ;  /* 0x0000000007077210 */ /* 0x000fe40007ffe0ff */
[----:B--2---:R-:W-:Y:S02]  /*3be0*/  LEA R5, R5, R4, 0x18 ;  /* 0x0000000405057211 */ /* 0x004fe400078ec0ff */
[----:B------:R-:W-:Y:S02]  /*3bf0*/  LEA R2, R3, R2, 0x5 ;  /* 0x0000000203027211 */ /* 0x000fe400078e28ff */
[----:B------:R-:W-:-:S02]  /*3c00*/  LEA R0, R6, R5, 0x2 ;  /* 0x0000000506007211 */ /* 0x000fc400078e10ff */
[----:B------:R-:W-:Y:S02]  /*3c10*/  IADD3 R2, PT, PT, R2, R5, RZ ;  /* 0x0000000502027210 */ /* 0x000fe40007ffe0ff */
[----:B-----5:R-:W-:Y:S02]  /*3c20*/  IADD3 R72, P4, PT, R9, R6, RZ ;  /* 0x0000000609487210 */ /* 0x020fe40007f9e0ff */
[C---:B------:R-:W-:Y:S01]  /*3c30*/  ISETP.GE.U32.AND P3, PT, R7.reuse, 0x80, PT ;  /* 0x000000800700780c */ /* 0x040fe20003f66070 */
[----:B------:R3:W-:Y:S01]  /*3c40*/  STS.128 [R2], R52 ;  /* 0x0000003402007388 */ /* 0x0007e20000000c00 */
[C---:B------:R-:W-:Y:S02]  /*3c50*/  ISETP.GE.U32.AND P0, PT, R7.reuse, 0x100, PT ;  /* 0x000001000700780c */ /* 0x040fe40003f06070 */
[C---:B------:R-:W-:Y:S01]  /*3c60*/  ISETP.GE.U32.AND P1, PT, R7.reuse, 0x180, PT ;  /* 0x000001800700780c */ /* 0x040fe20003f26070 */
[----:B------:R-:W-:Y:S01]  /*3c70*/  STS.128 [R2+0x10], R48 ;  /* 0x0000103002007388 */ /* 0x000fe20000000c00 */
[----:B------:R-:W-:-:S02]  /*3c80*/  ISETP.GE.U32.AND P2, PT, R7, 0x200, PT ;  /* 0x000002000700780c */ /* 0x000fc40003f46070 */
[----:B------:R-:W-:Y:S01]  /*3c90*/  IADD3.X R73, PT, PT, RZ, RZ, RZ, P4, !PT ;  /* 0x000000ffff497210 */ /* 0x000fe200027fe4ff */
[----:B------:R-:W-:Y:S03]  /*3ca0*/  STS.128 [R2+0x400], R44 ;  /* 0x0004002c02007388 */ /* 0x000fe60000000c00 */
[C---:B------:R-:W-:Y:S01]  /*3cb0*/  SHF.L.U64.HI R73, R72.reuse, 0x2, R73 ;  /* 0x0000000248497819 */ /* 0x040fe20000010249 */
[----:B------:R-:W-:Y:S01]  /*3cc0*/  STS.128 [R2+0x410], R40 ;  /* 0x0004102802007388 */ /* 0x000fe20000000c00 */
[----:B------:R-:W-:Y:S01]  /*3cd0*/  SHF.L.U32 R72, R72, 0x2, RZ ;  /* 0x0000000248487819 */ /* 0x000fe200000006ff */
[----:B------:R-:W-:Y:S03]  /*3ce0*/  BAR.SYNC.DEFER_BLOCKING 0x0 ;  /* 0x0000000000007b1d */ /* 0x000fe60000010000 */
[----:B---3--:R-:W-:-:S02]  /*3cf0*/  IADD3 R54, P4, PT, R72, UR18, RZ ;  /* 0x0000001248367c10 */ /* 0x008fc4000ff9e0ff */
[----:B------:R-:W-:Y:S02]  /*3d00*/  IADD3 R52, P5, PT, R72, UR16, RZ ;  /* 0x0000001048347c10 */ /* 0x000fe4000ffbe0ff */
[C---:B------:R-:W-:Y:S02]  /*3d10*/  IADD3.X R55, PT, PT, R73.reuse, UR19, RZ, P4, !PT ;  /* 0x0000001349377c10 */ /* 0x040fe4000a7fe4ff */
[----:B------:R-:W-:Y:S01]  /*3d20*/  IADD3.X R53, PT, PT, R73, UR17, RZ, P5, !PT ;  /* 0x0000001149357c10 */ /* 0x000fe2000affe4ff */
        /* <DEDUP_REMOVED lines=123> */
.L_x_6504:
[----:B------:R-:W-:Y:S05]  /*44e0*/  BSYNC.RECONVERGENT B0 ;  /* 0x0000000000007941 */ /* 0x000fea0003800200 */
.L_x_6503:
        /* <DEDUP_REMOVED lines=18> */
.L_x_6506:
[----:B------:R-:W-:Y:S05]  /*4610*/  BSYNC.RECONVERGENT B0 ;  /* 0x0000000000007941 */ /* 0x000fea0003800200 */
.L_x_6505:
        /* <DEDUP_REMOVED lines=18> */
.L_x_6508:
[----:B------:R-:W-:Y:S05]  /*4740*/  BSYNC.RECONVERGENT B0 ;  /* 0x0000000000007941 */ /* 0x000fea0003800200 */
.L_x_6507:
        /* <DEDUP_REMOVED lines=12> */
.L_x_6486:
        /* <DEDUP_REMOVED lines=8> */
.L_x_6510:
[----:B------:R-:W-:Y:S05]  /*4890*/  BSYNC B1 ;  /* 0x0000000000017941 */ /* 0x000fea0003800000 */
.L_x_6509:
        /* <DEDUP_REMOVED lines=8> */
.L_x_6511:
[----:B------:R-:W-:Y:S01]  /*4920*/  FADD.FTZ R104, R104, R135 ;  /* 0x0000008768687221 */ /* 0x000fe20000010000 */
[----:B------:R-:W-:-:S04]  /*4930*/  HFMA2 R140, -RZ, RZ, 0, 1.1920928955078125e-07 ;  /* 0x00000002ff8c7431 */ /* 0x000fc800000001ff */
[----:B------:R-:W-:Y:S02]  /*4940*/  MOV R141, R104 ;  /* 0x00000068008d7202 */ /* 0x000fe40000000f00 */
[----:B------:R-:W-:-:S07]  /*4950*/  MOV R105, R139 ;  /* 0x0000008b00697202 */ /* 0x000fce0000000f00 */
[----:B------:R-:W-:Y:S05]  /*4960*/  WARPSYNC.COLLECTIVE R138, `(.L_x_6512) ;  /* 0x000000008a087348 */ /* 0x000fea0003c00000 */
[----:B------:R0:W1:Y:S02]  /*4970*/  SHFL.BFLY P2, R139, R141, R140, R143 ;  /* 0x0c00008c8d8b7389 */ /* 0x000064000004008f */
[----:B01----:R-:W-:Y:S05]  /*4980*/  ENDCOLLECTIVE ;  /* 0x000000000000791b */ /* 0x003fea0003800000 */
.L_x_6512:
[----:B------:R-:W-:-:S05]  /*4990*/  FADD.FTZ R105, R105, R136 ;  /* 0x0000008869697221 */ /* 0x000fca0000010000 */
[----:B------:R-:W-:Y:S02]  /*49a0*/  MOV R141, R105 ;  /* 0x00000069008d7202 */ /* 0x000fe40000000f00 */
[----:B------:R-:W-:-:S07]  /*49b0*/  MOV R107, R139 ;  /* 0x0000008b006b7202 */ /* 0x000fce0000000f00 */
[----:B------:R-:W-:Y:S05]  /*49c0*/  WARPSYNC.COLLECTIVE R138, `(.L_x_6513) ;  /* 0x000000008a087348 */ /* 0x000fea0003c00000 */
[----:B------:R0:W1:Y:S02]  /*49d0*/  SHFL.BFLY P2, R139, R141, R140, R143 ;  /* 0x0c00008c8d8b7389 */ /* 0x000064000004008f */
[----:B01----:R-:W-:Y:S05]  /*49e0*/  ENDCOLLECTIVE ;  /* 0x000000000000791b */ /* 0x003fea0003800000 */
.L_x_6513:
[----:B------:R-:W-:Y:S01]  /*49f0*/  FADD.FTZ R107, R104, R107 ;  /* 0x0000006b686b7221 */ /* 0x000fe20000010000 */
[----:B------:R-:W-:-:S04]  /*4a00*/  HFMA2 R140, -RZ, RZ, 0, 2.384185791015625e-07 ;  /* 0x00000004ff8c7431 */ /* 0x000fc800000001ff */
[----:B------:R-:W-:Y:S02]  /*4a10*/  MOV R141, R107 ;  /* 0x0000006b008d7202 */ /* 0x000fe40000000f00 */
[----:B------:R-:W-:-:S07]  /*4a20*/  MOV R106, R139 ;  /* 0x0000008b006a7202 */ /* 0x000fce0000000f00 */
[----:B------:R-:W-:Y:S05]  /*4a30*/  WARPSYNC.COLLECTIVE R138, `(.L_x_6514) ;  /* 0x000000008a087348 */ /* 0x000fea0003c00000 */
[----:B------:R0:W1:Y:S02]  /*4a40*/  SHFL.BFLY P2, R139, R141, R140, R143 ;  /* 0x0c00008c8d8b7389 */ /* 0x000064000004008f */
[----:B01----:R-:W-:Y:S05]  /*4a50*/  ENDCOLLECTIVE ;  /* 0x000000000000791b */ /* 0x003fea0003800000 */
.L_x_6514:
[----:B------:R-:W-:-:S05]  /*4a60*/  FADD.FTZ R106, R105, R106 ;  /* 0x0000006a696a7221 */ /* 0x000fca0000010000 */
[----:B------:R-:W-:Y:S02]  /*4a70*/  MOV R141, R106 ;  /* 0x0000006a008d7202 */ /* 0x000fe40000000f00 */
[----:B------:R-:W-:-:S07]  /*4a80*/  MOV R132, R139 ;  /* 0x0000008b00847202 */ /* 0x000fce0000000f00 */
[----:B------:R-:W-:Y:S05]  /*4a90*/  WARPSYNC.COLLECTIVE R138, `(.L_x_6515) ;  /* 0x000000008a087348 */ /* 0x000fea0003c00000 */
[----:B------:R0:W1:Y:S02]  /*4aa0*/  SHFL.BFLY P2, R139, R141, R140, R143 ;  /* 0x0c00008c8d8b7389 */ /* 0x000064000004008f */
[----:B01----:R-:W-:Y:S05]  /*4ab0*/  ENDCOLLECTIVE ;  /* 0x000000000000791b */ /* 0x003fea0003800000 */
.L_x_6515:
[----:B------:R-:W-:Y:S01]  /*4ac0*/  FADD.FTZ R132, R107, R132 ;  /* 0x000000846b847221 */ /* 0x000fe20000010000 */
[----:B------:R-:W-:-:S04]  /*4ad0*/  HFMA2 R140, -RZ, RZ, 0, 4.76837158203125e-07 ;  /* 0x00000008ff8c7431 */ /* 0x000fc800000001ff */
[----:B------:R-:W-:Y:S02]  /*4ae0*/  MOV R141, R132 ;  /* 0x00000084008d7202 */ /* 0x000fe40000000f00 */
[----:B------:R-:W-:-:S07]  /*4af0*/  MOV R137, R139 ;  /* 0x0000008b00897202 */ /* 0x000fce0000000f00 */
[----:B------:R-:W-:Y:S05]  /*4b00*/  WARPSYNC.COLLECTIVE R138, `(.L_x_6516) ;  /* 0x000000008a087348 */ /* 0x000fea0003c00000 */
[----:B------:R0:W1:Y:S02]  /*4b10*/  SHFL.BFLY P2, R139, R141, R140, R143 ;  /* 0x0c00008c8d8b7389 */ /* 0x000064000004008f */
[----:B01----:R-:W-:Y:S05]  /*4b20*/  ENDCOLLECTIVE ;  /* 0x000000000000791b */ /* 0x003fea0003800000 */
.L_x_6516:
[----:B------:R-:W-:-:S05]  /*4b30*/  FADD.FTZ R137, R106, R137 ;  /* 0x000000896a897221 */ /* 0x000fca0000010000 */
[----:B------:R-:W-:Y:S02]  /*4b40*/  MOV R141, R137 ;  /* 0x00000089008d7202 */ /* 0x000fe40000000f00 */
[----:B------:R-:W-:-:S07]  /*4b50*/  MOV R135, R139 ;  /* 0x0000008b00877202 */ /* 0x000fce0000000f00 */
[----:B------:R-:W-:Y:S05]  /*4b60*/  WARPSYNC.COLLECTIVE R138, `(.L_x_6517) ;  /* 0x000000008a087348 */ /* 0x000fea0003c00000 */
[----:B------:R0:W1:Y:S02]  /*4b70*/  SHFL.BFLY P2, R139, R141, R140, R143 ;  /* 0x0c00008c8d8b7389 */ /* 0x000064000004008f */
[----:B01----:R-:W-:Y:S05]  /*4b80*/  ENDCOLLECTIVE ;  /* 0x000000000000791b */ /* 0x003fea0003800000 */
.L_x_6517:
[----:B------:R-:W-:Y:S01]  /*4b90*/  FADD.FTZ R135, R132, R135 ;  /* 0x0000008784877221 */ /* 0x000fe20000010000 */
[----:B------:R-:W-:-:S04]  /*4ba0*/  HFMA2 R140, -RZ, RZ, 0, 9.5367431640625e-07 ;  /* 0x00000010ff8c7431 */ /* 0x000fc800000001ff */
[----:B------:R-:W-:Y:S02]  /*4bb0*/  MOV R141, R135 ;  /* 0x00000087008d7202 */ /* 0x000fe40000000f00 */
[----:B------:R-:W-:-:S07]  /*4bc0*/  MOV R134, R139 ;  /* 0x0000008b00867202 */ /* 0x000fce0000000f00 */
[----:B------:R-:W-:Y:S05]  /*4bd0*/  WARPSYNC.COLLECTIVE R138, `(.L_x_6518) ;  /* 0x000000008a087348 */ /* 0x000fea0003c00000 */
[----:B------:R0:W1:Y:S02]  /*4be0*/  SHFL.BFLY P2, R139, R141, R140, R143 ;  /* 0x0c00008c8d8b7389 */ /* 0x000064000004008f */
[----:B01----:R-:W-:Y:S05]  /*4bf0*/  ENDCOLLECTIVE ;  /* 0x000000000000791b */ /* 0x003fea0003800000 */
.L_x_6518:
[----:B------:R-:W-:-:S05]  /*4c00*/  FADD.FTZ R134, R137, R134 ;  /* 0x0000008689867221 */ /* 0x000fca0000010000 */
[----:B------:R-:W-:Y:S02]  /*4c10*/  MOV R141, R134 ;  /* 0x00000086008d7202 */ /* 0x000fe40000000f00 */
[----:B------:R-:W-:-:S07]  /*4c20*/  MOV R104, R139 ;  /* 0x0000008b00687202 */ /* 0x000fce0000000f00 */
[----:B------:R-:W-:Y:S05]  /*4c30*/  WARPSYNC.COLLECTIVE R138, `(.L_x_6519) ;  /* 0x000000008a087348 */ /* 0x000fea0003c00000 */
[----:B------:R0:W1:Y:S02]  /*4c40*/  SHFL.BFLY P2, R139, R141, R140, R143 ;  /* 0x0c00008c8d8b7389 */ /* 0x000064000004008f */
[----:B01----:R-:W-:Y:S05]  /*4c50*/  ENDCOLLECTIVE ;  /* 0x000000000000791b */ /* 0x003fea0003800000 */
.L_x_6519:
[----:B------:R-:W-:Y:S01]  /*4c60*/  MOV R105, R139 ;  /* 0x0000008b00697202 */ /* 0x000fe20000000f00 */
[----:B------:R-:W-:Y:S06]  /*4c70*/  BRA `(.L_x_6520) ;  /* 0xffffffc400c07947 */ /* 0x000fec000383ffff */
.L_x_6521:
        /* <DEDUP_REMOVED lines=16> */
.L_x_11272:


//--------------------- .text._ZN10layer_norm13ln_bwd_kernelINS_13Kernel_traitsI6__halfS2_fS2_fjLj512ELj1ELj4ELj1ELj16ENS_18Kernel_traits_baseILj512ES2_S2_fS2_fjLj128EEEEELb0ELb1ELb0ELb1EEEvNS_9BwdParamsE --------------------------
	.section	.text._ZN10layer_norm13ln_bwd_kernelINS_13Kernel_traitsI6__halfS2_fS2_fjLj512ELj1ELj4ELj1ELj16ENS_18Kernel_traits_baseILj512ES2_S2_fS2_fjLj128EEEEELb0ELb1ELb0ELb1EEEvNS_9BwdParamsE,"ax",@progbits
	.align	128
        .global         _ZN10layer_norm13ln_bwd_kernelINS_13Kernel_traitsI6__halfS2_fS2_fjLj512ELj1ELj4ELj1ELj16ENS_18Kernel_traits_baseILj512ES2_S2_fS2_fjLj128EEEEELb0ELb1ELb0ELb1EEEvNS_9BwdParamsE
        .type           _ZN10layer_norm13ln_bwd_kernelINS_13Kernel_traitsI6__halfS2_fS2_fjLj512ELj1ELj4ELj1ELj16ENS_18Kernel_traits_baseILj512ES2_S2_fS2_fjLj128EEEEELb0ELb1ELb0ELb1EEEvNS_9BwdParamsE,@function
        .size           _ZN10layer_norm13ln_bwd_kernelINS_13Kernel_traitsI6__halfS2_fS2_fjLj512ELj1ELj4ELj1ELj16ENS_18Kernel_traits_baseILj512ES2_S2_fS2_fjLj128EEEEELb0ELb1ELb0ELb1EEEvNS_9BwdParamsE,(.L_x_11273 - _ZN10layer_norm13ln_bwd_kernelINS_13Kernel_traitsI6__halfS2_fS2_fjLj512ELj1ELj4ELj1ELj16ENS_18Kernel_traits_baseILj512ES2_S2_fS2_fjLj128EEEEELb0ELb1ELb0ELb1EEEvNS_9BwdParamsE)
        .other          _ZN10layer_norm13ln_bwd_kernelINS_13Kernel_traitsI6__halfS2_fS2_fjLj512ELj1ELj4ELj1ELj16ENS_18Kernel_traits_baseILj512ES2_S2_fS2_fjLj128EEEEELb0ELb1ELb0ELb1EEEvNS_9BwdParamsE,@"STO_CUDA_ENTRY STV_DEFAULT"
_ZN10layer_norm13ln_bwd_kernelINS_13Kernel_traitsI6__halfS2_fS2_fjLj512ELj1ELj4ELj1ELj16ENS_18Kernel_traits_baseILj512ES2_S2_fS2_fjLj128EEEEELb0ELb1ELb0ELb1EEEvNS_9BwdParamsE:
.text._ZN10layer_norm13ln_bwd_kernelINS_13Kernel_traitsI6__halfS2_fS2_fjLj512ELj1ELj4ELj1ELj16ENS_18Kernel_traits_baseILj512ES2_S2_fS2_fjLj128EEEEELb0ELb1ELb0ELb1EEEvNS_9BwdParamsE:
        /* <DEDUP_REMOVED lines=45> */
[----:B------:R-:W4:Y:S04]  /*02d0*/  LDG.E.128 R12, desc[UR6][R2.64] ;  /* 0x00000006020c7981 */ /* 0x000f28000c1e1d00 */
[----:B------:R-:W3:Y:S01]  /*02e0*/  LDG.E.128 R8, desc[UR6][R2.64+0x200] ;  /* 0x0002000602087981 */ /* 0x000ee2000c1e1d00 */
        /* <DEDUP_REMOVED lines=24> */
[----:B0-----:R-:W-:Y:S02]  /*0470*/  CS2R R4, SRZ ;  /* 0x0000000000047805 */ /* 0x001fe4000001ff00 */
[----:B------:R-:W-:Y:S02]  /*0480*/  CS2R R2, SRZ ;  /* 0x0000000000027805 */ /* 0x000fe4000001ff00 */
[----:B------:R-:W-:Y:S01]  /*0490*/  MOV R0, RZ ;  /* 0x000000ff00007202 */ /* 0x000fe20000000f00 */
[--C-:B----4-:R-:W-:Y:S02]  /*04a0*/  HADD2.F32 R123, -RZ, R12.reuse.H0_H0 ;  /* 0x2000000cff7b7230 */ /* 0x110fe40000004100 */
[----:B------:R-:W-:Y:S02]  /*04b0*/  HADD2.F32 R122, -RZ, R12.H1_H1 ;  /* 0x3000000cff7a7230 */ /* 0x000fe40000004100 */
[----:B------:R-:W-:-:S02]  /*04c0*/  HADD2.F32 R121, -RZ, R13.H0_H0 ;  /* 0x2000000dff797230 */ /* 0x000fc40000004100 */
[----:B------:R-:W-:Y:S01]  /*04d0*/  HADD2.F32 R120, -RZ, R13.H1_H1 ;  /* 0x3000000dff787230 */ /* 0x000fe20000004100 */
[----:B------:R-:W-:Y:S01]  /*04e0*/  CS2R R12, SRZ ;  /* 0x00000000000c7805 */ /* 0x000fe2000001ff00 */
[--C-:B------:R-:W-:Y:S02]  /*04f0*/  HADD2.F32 R119, -RZ, R14.reuse.H0_H0 ;  /* 0x2000000eff777230 */ /* 0x100fe40000004100 */
[----:B------:R-:W-:Y:S02]  /*0500*/  HADD2.F32 R118, -RZ, R14.H1_H1 ;  /* 0x3000000eff767230 */ /* 0x000fe40000004100 */
[--C-:B------:R-:W-:Y:S02]  /*0510*/  HADD2.F32 R117, -RZ, R15.reuse.H0_H0 ;  /* 0x2000000fff757230 */ /* 0x100fe40000004100 */
[----:B------:R-:W-:Y:S01]  /*0520*/  HADD2.F32 R116, -RZ, R15.H1_H1 ;  /* 0x3000000fff747230 */ /* 0x000fe20000004100 */
[----:B------:R-:W-:Y:S01]  /*0530*/  CS2R R14, SRZ ;  /* 0x00000000000e7805 */ /* 0x000fe2000001ff00 */
[----:B---3--:R-:W-:-:S02]  /*0540*/  HADD2.F32 R115, -RZ, R8.H0_H0 ;  /* 0x20000008ff737230 */ /* 0x008fc40000004100 */
[----:B------:R-:W-:Y:S02]  /*0550*/  HADD2.F32 R114, -RZ, R8.H1_H1 ;  /* 0x30000008ff727230 */ /* 0x000fe40000004100 */
[--C-:B------:R-:W-:Y:S02]  /*0560*/  HADD2.F32 R113, -RZ, R9.reuse.H0_H0 ;  /* 0x20000009ff717230 */ /* 0x100fe40000004100 */
[----:B------:R-:W-:Y:S01]  /*0570*/  HADD2.F32 R112, -RZ, R9.H1_H1 ;  /* 0x30000009ff707230 */ /* 0x000fe20000004100 */
[----:B------:R-:W-:Y:S01]  /*0580*/  CS2R R8, SRZ ;  /* 0x0000000000087805 */ /* 0x000fe2000001ff00 */
[--C-:B------:R-:W-:Y:S02]  /*0590*/  HADD2.F32 R111, -RZ, R10.reuse.H0_H0 ;  /* 0x2000000aff6f7230 */ /* 0x100fe40000004100 */
[----:B------:R-:W-:Y:S02]  /*05a0*/  HADD2.F32 R110, -RZ, R10.H1_H1 ;  /* 0x3000000aff6e7230 */ /* 0x000fe40000004100 */
[----:B------:R-:W-:-:S02]  /*05b0*/  HADD2.F32 R109, -RZ, R11.H0_H0 ;  /* 0x2000000bff6d7230 */ /* 0x000fc40000004100 */
[----:B------:R-:W-:Y:S01]  /*05c0*/  HADD2.F32 R108, -RZ, R11.H1_H1 ;  /* 0x3000000bff6c7230 */ /* 0x000fe20000004100 */
[----:B------:R-:W-:-:S07]  /*05d0*/  CS2R R10, SRZ ;  /* 0x00000000000a7805 */ /* 0x000fce000001ff00 */
.L_x_6536:
        /* <DEDUP_REMOVED lines=11> */
[C---:B-1----:R-:W-:Y:S01]  /*0690*/  IMAD.WIDE.U32 R64, R129.reuse, 0x10, R80 ;  /* 0x0000001081407825 */ /* 0x042fe200078e0050 */
[C---:B------:R-:W-:Y:S01]  /*06a0*/  IADD3 R125, PT, PT, R129.reuse, 0x20, RZ ;  /* 0x00000020817d7810 */ /* 0x040fe20007ffe0ff */
[----:B------:R-:W4:Y:S04]  /*06b0*/  LDG.E R138, desc[UR6][R76.64] ;  /* 0x000000064c8a7981 */ /* 0x000f28000c1e1900 */
[----:B------:R-:W4:Y:S01]  /*06c0*/  LDG.E.128 R64, desc[UR6][R64.64] ;  /* 0x0000000640407981 */ /* 0x000f22000c1e1d00 */
[----:B--2---:R-:W-:-:S04]  /*06d0*/  IMAD.WIDE.U32 R136, R129, 0x20, R134 ;  /* 0x0000002081887825 */ /* 0x004fc800078e0086 */
[----:B------:R-:W-:Y:S01]  /*06e0*/  IMAD.WIDE.U32 R134, R125, 0x20, R134 ;  /* 0x000000207d867825 */ /* 0x000fe200078e0086 */
[----:B------:R-:W2:Y:S03]  /*06f0*/  LDG.E.128 R60, desc[UR6][R136.64] ;  /* 0x00000006883c7981 */ /* 0x000ea6000c1e1d00 */
[----:B---3--:R-:W-:Y:S01]  /*0700*/  IMAD.WIDE R126, R107, 0x4, R126 ;  /* 0x000000046b7e7825 */ /* 0x008fe200078e027e */
[----:B------:R-:W3:Y:S03]  /*0710*/  LDG.E.128 R76, desc[UR6][R134.64+0x10] ;  /* 0x00001006864c7981 */ /* 0x000ee6000c1e1d00 */
[----:B------:R-:W-:Y:S01]  /*0720*/  IMAD.WIDE.U32 R80, R125, 0x10, R80 ;  /* 0x000000107d507825 */ /* 0x000fe200078e0050 */
[----:B------:R4:W3:Y:S03]  /*0730*/  LDG.E.128 R72, desc[UR6][R134.64] ;  /* 0x0000000686487981 */ /* 0x0008e6000c1e1d00 */
[----:B0-----:R-:W-:Y:S01]  /*0740*/  @P0 IMAD.WIDE R82, R107, 0x2, R82 ;  /* 0x000000026b520825 */ /* 0x001fe200078e0252 */
[----:B------:R-:W3:Y:S04]  /*0750*/  LDG.E R127, desc[UR6][R126.64] ;  /* 0x000000067e7f7981 */ /* 0x000ee8000c1e1900 */
[----:B------:R-:W3:Y:S04]  /*0760*/  @P0 LDG.E.U16 R128, desc[UR6][R82.64] ;  /* 0x0000000652800981 */ /* 0x000ee8000c1e1500 */
[----:B------:R-:W3:Y:S04]  /*0770*/  LDG.E.128 R68, desc[UR6][R136.64+0x10] ;  /* 0x0000100688447981 */ /* 0x000ee8000c1e1d00 */
[----:B------:R-:W3:Y:S01]  /*0780*/  LDG.E.128 R80, desc[UR6][R80.64] ;  /* 0x0000000650507981 */ /* 0x000ee2000c1e1d00 */
[----:B------:R-:W-:-:S04]  /*0790*/  ISETP.NE.U32.AND P1, PT, RZ, UR10, PT ;  /* 0x0000000aff007c0c */ /* 0x000fc8000bf25070 */
[----:B------:R-:W-:-:S13]  /*07a0*/  ISETP.NE.AND.EX P1, PT, RZ, UR11, PT, P1 ;  /* 0x0000000bff007c0c */ /* 0x000fda000bf25310 */
[----:B------:R-:W0:Y:S08]  /*07b0*/  @P1 LDC.64 R132, c[0x0][0x438] ;  /* 0x00010e00ff841b82 */ /* 0x000e300000000a00 */
[----:B------:R-:W1:Y:S01]  /*07c0*/  @P1 LDC.64 R130, c[0x0][0x438] ;  /* 0x00010e00ff821b82 */ /* 0x000e620000000a00 */
[----:B------:R-:W-:Y:S01]  /*07d0*/  ISETP.NE.AND P2, PT, R106, RZ, PT ;  /* 0x000000ff6a00720c */ /* 0x000fe20003f45270 */
[----:B0-----:R-:W-:-:S05]  /*07e0*/  @P1 IMAD.WIDE.U32 R132, R129, 0x20, R132 ;  /* 0x0000002081841825 */ /* 0x001fca00078e0084 */
[----:B-----5:R-:W5:Y:S04]  /*07f0*/  @P1 LDG.E.128 R36, desc[UR6][R132.64] ;  /* 0x0000000684241981 */ /* 0x020f68000c1e1d00 */
[----:B------:R0:W5:Y:S01]  /*0800*/  @P1 LDG.E.128 R40, desc[UR6][R132.64+0x10] ;  /* 0x0000100684281981 */ /* 0x000162000c1e1d00 */
[----:B-1----:R-:W-:-:S05]  /*0810*/  @P1 IMAD.WIDE.U32 R130, R125, 0x20, R130 ;  /* 0x000000207d821825 */ /* 0x002fca00078e0082 */
[----:B------:R-:W5:Y:S04]  /*0820*/  @P1 LDG.E.128 R44, desc[UR6][R130.64] ;  /* 0x00000006822c1981 */ /* 0x000f68000c1e1d00 */
[----:B------:R1:W5:Y:S01]  /*0830*/  @P1 LDG.E.128 R48, desc[UR6][R130.64+0x10] ;  /* 0x0000100682301981 */ /* 0x000362000c1e1d00 */
[----:B------:R-:W-:Y:S01]  /*0840*/  MOV R124, 0x3f800000 ;  /* 0x3f800000007c7802 */ /* 0x000fe20000000f00 */
[----:B------:R-:W-:Y:S01]  /*0850*/  UMOV UR4, 0xffffffff ;  /* 0xffffffff00047882 */ /* 0x000fe20000000000 */
[----:B------:R-:W-:-:S04]  /*0860*/  ISETP.NE.U32.AND P1, PT, RZ, UR10, PT ;  /* 0x0000000aff007c0c */ /* 0x000fc8000bf25070 */
[----:B------:R-:W-:Y:S02]  /*0870*/  ISETP.NE.AND.EX P1, PT, RZ, UR11, PT, P1 ;  /* 0x0000000bff007c0c */ /* 0x000fe4000bf25310 */
[----:B----4-:R-:W-:Y:S01]  /*0880*/  FSEL R134, R138, RZ, !P2 ;  /* 0x000000ff8a867208 */ /* 0x010fe20005000000 */
[--C-:B0-----:R-:W-:Y:S02]  /*0890*/  HADD2.F32 R133, -RZ, R64.reuse.H0_H0 ;  /* 0x20000040ff857230 */ /* 0x101fe40000004100 */
[----:B------:R-:W-:Y:S02]  /*08a0*/  HADD2.F32 R135, -RZ, R64.H1_H1 ;  /* 0x30000040ff877230 */ /* 0x000fe40000004100 */
[C---:B--2---:R-:W-:Y:S01]  /*08b0*/  FADD.FTZ R138, -R134.reuse, R60 ;  /* 0x0000003c868a7221 */ /* 0x044fe20000010100 */
[--C-:B------:R-:W-:Y:S02]  /*08c0*/  HADD2.F32 R148, -RZ, R66.reuse.H0_H0 ;  /* 0x20000042ff947230 */ /* 0x100fe40000004100 */
[----:B------:R-:W-:Y:S01]  /*08d0*/  FADD.FTZ R142, -R134, R61 ;  /* 0x0000003d868e7221 */ /* 0x000fe20000010100 */
[----:B------:R-:W-:-:S02]  /*08e0*/  HADD2.F32 R137, -RZ, R66.H1_H1 ;  /* 0x30000042ff897230 */ /* 0x000fc40000004100 */
[C---:B---3--:R-:W-:Y:S01]  /*08f0*/  FADD.FTZ R60, -R134.reuse, R79 ;  /* 0x0000004f863c7221 */ /* 0x048fe20000010100 */
[----:B------:R-:W-:Y:S01]  /*0900*/  FMUL.FTZ R79, R123, R133 ;  /* 0x000000857b4f7220 */ /* 0x000fe20000410000 */
[--C-:B------:R-:W-:Y:S02]  /*0910*/  HADD2.F32 R144, -RZ, R65.reuse.H0_H0 ;  /* 0x20000041ff907230 */ /* 0x100fe40000004100 */
[----:B------:R-:W-:Y:S01]  /*0920*/  FADD.FTZ R136, -R134, R77 ;  /* 0x0000004d86887221 */ /* 0x000fe20000010100 */
[----:B------:R-:W-:Y:S01]  /*0930*/  FADD.FTZ R17, R133, R17 ;  /* 0x0000001185117221 */ /* 0x000fe20000010000 */
[C---:B------:R-:W-:Y:S01]  /*0940*/  FMUL.FTZ R66, R127.reuse, R138 ;  /* 0x0000008a7f427220 */ /* 0x040fe20000410000 */
[----:B------:R-:W-:Y:S01]  /*0950*/  FMUL.FTZ R142, R127, R142 ;  /* 0x0000008e7f8e7220 */ /* 0x000fe20000410000 */
[----:B------:R-:W-:Y:S01]  /*0960*/  FMUL.FTZ R77, R122, R135 ;  /* 0x000000877a4d7220 */ /* 0x000fe20000410000 */
[----:B------:R-:W-:Y:S01]  /*0970*/  FADD.FTZ R138, RZ, R79 ;  /* 0x0000004fff8a7221 */ /* 0x000fe20000010000 */
[----:B------:R-:W-:Y:S01]  /*0980*/  FFMA.FTZ R0, R66, R133, R0 ;  /* 0x0000008542007223 */ /* 0x000fe20000010000 */
[----:B------:R-:W-:Y:S01]  /*0990*/  FADD.FTZ R140, -R134, R62 ;  /* 0x0000003e868c7221 */ /* 0x000fe20000010100 */
[----:B------:R-:W-:Y:S01]  /*09a0*/  FFMA.FTZ R133, R66, R79, RZ ;  /* 0x0000004f42857223 */ /* 0x000fe200000100ff */
[----:B-1----:R-:W-:-:S02]  /*09b0*/  HADD2.F32 R131, -RZ, R65.H1_H1 ;  /* 0x30000041ff837230 */ /* 0x002fc40000004100 */
[C---:B------:R-:W-:Y:S01]  /*09c0*/  FADD.FTZ R160, -R134.reuse, R75 ;  /* 0x0000004b86a07221 */ /* 0x040fe20000010100 */
[----:B------:R-:W-:Y:S01]  /*09d0*/  FADD.FTZ R150, -R134, R69 ;  /* 0x0000004586967221 */ /* 0x000fe20000010100 */
[----:B------:R-:W-:Y:S01]  /*09e0*/  FADD.FTZ R18, R135, R18 ;  /* 0x0000001287127221 */ /* 0x000fe20000010000 */
[----:B------:R-:W-:Y:S01]  /*09f0*/  FFMA.FTZ R2, R142, R135, R2 ;  /* 0x000000878e027223 */ /* 0x000fe20000010002 */
[----:B------:R-:W-:Y:S01]  /*0a00*/  FMUL.FTZ R75, R121, R144 ;  /* 0x00000090794b7220 */ /* 0x000fe20000410000 */
[----:B------:R-:W-:Y:S01]  /*0a10*/  FADD.FTZ R138, R138, R77 ;  /* 0x0000004d8a8a7221 */ /* 0x000fe20000010000 */
[--C-:B------:R-:W-:Y:S02]  /*0a20*/  HADD2.F32 R132, -RZ, R80.reuse.H0_H0 ;  /* 0x20000050ff847230 */ /* 0x100fe40000004100 */
[----:B------:R-:W-:Y:S01]  /*0a30*/  FADD.FTZ R146, -R134, R63 ;  /* 0x0000003f86927221 */ /* 0x000fe20000010100 */
[----:B------:R-:W-:Y:S02]  /*0a40*/  HADD2.F32 R65, -RZ, R80.H1_H1 ;  /* 0x30000050ff417230 */ /* 0x000fe40000004100 */
[C---:B------:R-:W-:Y:S01]  /*0a50*/  FMUL.FTZ R80, R127.reuse, R140 ;  /* 0x0000008c7f507220 */ /* 0x040fe20000410000 */
[----:B------:R-:W-:Y:S01]  /*0a60*/  FFMA.FTZ R135, R142, R77, R133 ;  /* 0x0000004d8e877223 */ /* 0x000fe20000010085 */
[C---:B------:R-:W-:Y:S01]  /*0a70*/  FADD.FTZ R156, -R134.reuse, R73 ;  /* 0x00000049869c7221 */ /* 0x040fe20000010100 */
[C---:B------:R-:W-:Y:S01]  /*0a80*/  FADD.FTZ R158, -R134.reuse, R74 ;  /* 0x0000004a869e7221 */ /* 0x040fe20000010100 */
[----:B------:R-:W-:Y:S01]  /*0a90*/  FADD.FTZ R130, -R134, R78 ;  /* 0x0000004e86827221 */ /* 0x000fe20000010100 */
[----:B------:R-:W-:Y:S01]  /*0aa0*/  FMUL.FTZ R73, R120, R131 ;  /* 0x0000008378497220 */ /* 0x000fe20000410000 */
[C---:B------:R-:W-:Y:S01]  /*0ab0*/  FMUL.FTZ R74, R127.reuse, R150 ;  /* 0x000000967f4a7220 */ /* 0x040fe20000410000 */
[----:B------:R-:W-:Y:S01]  /*0ac0*/  FADD.FTZ R138, R138, R75 ;  /* 0x0000004b8a8a7221 */ /* 0x000fe20000010000 */
[----:B------:R-:W-:Y:S01]  /*0ad0*/  FADD.FTZ R68, -R134, R68 ;  /* 0x0000004486447221 */ /* 0x000fe20000010100 */
[----:B------:R-:W-:Y:S01]  /*0ae0*/  FMUL.FTZ R78, R127, R146 ;  /* 0x000000927f4e7220 */ /* 0x000fe20000410000 */
[----:B------:R-:W-:Y:S01]  /*0af0*/  FFMA.FTZ R135, R80, R75, R135 ;  /* 0x0000004b50877223 */ /* 0x000fe20000010087 */
[----:B------:R-:W-:-:S02]  /*0b00*/  @P0 HADD2.F32 R124, -RZ, R128.H0_H0 ;  /* 0x20000080ff7c0230 */ /* 0x000fc40000004100 */
[C---:B------:R-:W-:Y:S01]  /*0b10*/  FADD.FTZ R152, -R134.reuse, R71 ;  /* 0x0000004786987221 */ /* 0x040fe20000010100 */
[----:B------:R-:W-:Y:S01]  /*0b20*/  FADD.FTZ R128, -R134, R76 ;  /* 0x0000004c86807221 */ /* 0x000fe20000010100 */
[----:B------:R-:W-:Y:S01]  /*0b30*/  FMUL.FTZ R71, R119, R148 ;  /* 0x0000009477477220 */ /* 0x000fe20000410000 */
[----:B------:R-:W-:Y:S01]  /*0b40*/  FADD.FTZ R22, R137, R22 ;  /* 0x0000001689167221 */ /* 0x000fe20000010000 */
[-C--:B------:R-:W-:Y:S01]  /*0b50*/  FFMA.FTZ R6, R74, R137.reuse, R6 ;  /* 0x000000894a067223 */ /* 0x080fe20000010006 */
[----:B------:R-:W-:Y:S01]  /*0b60*/  FMUL.FTZ R69, R118, R137 ;  /* 0x0000008976457220 */ /* 0x000fe20000410000 */
[----:B------:R-:W-:Y:S01]  /*0b70*/  FADD.FTZ R138, R138, R73 ;  /* 0x000000498a8a7221 */ /* 0x000fe20000010000 */
[----:B------:R-:W-:Y:S01]  /*0b80*/  FMUL.FTZ R76, R127, R68 ;  /* 0x000000447f4c7220 */ /* 0x000fe20000410000 */
[----:B------:R-:W-:Y:S01]  /*0b90*/  FFMA.FTZ R137, R78, R73, R135 ;  /* 0x000000494e897223 */ /* 0x000fe20000010087 */
[----:B------:R-:W-:Y:S01]  /*0ba0*/  FADD.FTZ R70, -R134, R70 ;  /* 0x0000004686467221 */ /* 0x000fe20000010100 */
[----:B------:R-:W-:-:S02]  /*0bb0*/  HADD2.F32 R126, -RZ, R67.H0_H0 ;  /* 0x20000043ff7e7230 */ /* 0x000fc40000004100 */
[----:B------:R-:W-:Y:S01]  /*0bc0*/  FADD.FTZ R154, -R134, R72 ;  /* 0x00000048869a7221 */ /* 0x000fe20000010100 */
[----:B------:R-:W-:Y:S01]  /*0bd0*/  FADD.FTZ R138, R138, R71 ;  /* 0x000000478a8a7221 */ /* 0x000fe20000010000 */
[----:B------:R-:W-:Y:S01]  /*0be0*/  FFMA.FTZ R137, R76, R71, R137 ;  /* 0x000000474c897223 */ /* 0x000fe20000010089 */
[----:B------:R-:W-:Y:S02]  /*0bf0*/  HADD2.F32 R67, -RZ, R67.H1_H1 ;  /* 0x30000043ff437230 */ /* 0x000fe40000004100 */
[C---:B------:R-:W-:Y:S01]  /*0c00*/  FMUL.FTZ R72, R127.reuse, R70 ;  /* 0x000000467f487220 */ /* 0x040fe20000410000 */
[--C-:B------:R-:W-:Y:S02]  /*0c10*/  HADD2.F32 R64, -RZ, R82.reuse.H0_H0 ;  /* 0x20000052ff407230 */ /* 0x100fe40000004100 */
[C---:B------:R-:W-:Y:S01]  /*0c20*/  FMUL.FTZ R70, R127.reuse, R152 ;  /* 0x000000987f467220 */ /* 0x040fe20000410000 */
[----:B------:R-:W-:Y:S02]  /*0c30*/  HADD2.F32 R63, -RZ, R82.H1_H1 ;  /* 0x30000052ff3f7230 */ /* 0x000fe40000004100 */
[----:B------:R-:W-:Y:S01]  /*0c40*/  FMUL.FTZ R82, R127, R154 ;  /* 0x0000009a7f527220 */ /* 0x000fe20000410000 */
[----:B------:R-:W-:-:S02]  /*0c50*/  HADD2.F32 R62, -RZ, R83.H0_H0 ;  /* 0x20000053ff3e7230 */ /* 0x000fc40000004100 */
[----:B------:R-:W-:Y:S01]  /*0c60*/  FMUL.FTZ R68, R117, R126 ;  /* 0x0000007e75447220 */ /* 0x000fe20000410000 */
[----:B------:R-:W-:Y:S02]  /*0c70*/  HADD2.F32 R61, -RZ, R83.H1_H1 ;  /* 0x30000053ff3d7230 */ /* 0x000fe40000004100 */
        /* <DEDUP_REMOVED lines=17> */
[--C-:B------:R-:W-:Y:S02]  /*0d90*/  HADD2.F32 R134, -RZ, R81.reuse.H0_H0 ;  /* 0x20000051ff867230 */ /* 0x100fe40000004100 */
[----:B------:R-:W-:Y:S01]  /*0da0*/  FADD.FTZ R23, R126, R23 ;  /* 0x000000177e177221 */ /* 0x000fe20000010000 */
[----:B------:R-:W-:Y:S01]  /*0db0*/  FADD.FTZ R65, R136, R135 ;  /* 0x0000008788417221 */ /* 0x000fe20000010000 */
[----:B------:R-:W-:Y:S01]  /*0dc0*/  FFMA.FTZ R7, R72, R126, R7 ;  /* 0x0000007e48077223 */ /* 0x000fe20000010007 */
[----:B------:R-:W-:Y:S01]  /*0dd0*/  FFMA.FTZ R136, R82, R135, R139 ;  /* 0x0000008752887223 */ /* 0x000fe2000001008b */
[----:B------:R-:W-:Y:S02]  /*0de0*/  HADD2.F32 R81, -RZ, R81.H1_H1 ;  /* 0x30000051ff517230 */ /* 0x000fe40000004100 */
[----:B------:R-:W-:Y:S01]  /*0df0*/  FADD.FTZ R20, R131, R20 ;  /* 0x0000001483147221 */ /* 0x000fe20000010000 */
[----:B------:R-:W-:Y:S01]  /*0e00*/  FFMA.FTZ R4, R78, R131, R4 ;  /* 0x000000834e047223 */ /* 0x000fe20000010004 */
[C---:B------:R-:W-:Y:S01]  /*0e10*/  FMUL.FTZ R126, R127.reuse, R158 ;  /* 0x0000009e7f7e7220 */ /* 0x040fe20000410000 */
        /* <DEDUP_REMOVED lines=59> */
.L_x_6548:
[----:B-1----:R-:W-:Y:S01]  /*11d0*/  FADD.FTZ R60, R63, R60 ;  /* 0x0000003c3f3c7221 */ /* 0x002fe20000010000 */
[----:B--2---:R-:W-:-:S03]  /*11e0*/  FADD.FTZ R62, R65, R62 ;  /* 0x0000003e413e7221 */ /* 0x004fc60000010000 */
[----:B------:R-:W-:Y:S01]  /*11f0*/  FMUL.FTZ R60, R60, UR13 ;  /* 0x0000000d3c3c7c20 */ /* 0x000fe20008410000 */
[----:B------:R-:W-:-:S04]  /*1200*/  FMUL.FTZ R140, R62, UR13 ;  /* 0x0000000d3e8c7c20 */ /* 0x000fc80008410000 */
[----:B------:R-:W-:Y:S01]  /*1210*/  FSEL R145, R60, RZ, !P2 ;  /* 0x000000ff3c917208 */ /* 0x000fe20005000000 */
[----:B------:R-:W-:Y:S06]  /*1220*/  @P1 BRA `(.L_x_6526) ;  /* 0x0000001000a41947 */ /* 0x000fec0003800000 */
        /* <DEDUP_REMOVED lines=9> */
[--C-:B-----5:R-:W-:Y:S02]  /*12c0*/  HADD2.F32 R146, -RZ, R63.reuse.H0_H0 ;  /* 0x2000003fff927230 */ /* 0x120fe40000004100 */
[----:B------:R-:W-:Y:S01]  /*12d0*/  FADD.FTZ R148, R75, -R148 ;  /* 0x800000944b947221 */ /* 0x000fe20000010000 */
[-CC-:B------:R-:W-:Y:S01]  /*12e0*/  FFMA.FTZ R75, R72, R140.reuse, R145.reuse ;  /* 0x0000008c484b7223 */ /* 0x180fe20000010091 */
[-C--:B------:R-:W-:Y:S01]  /*12f0*/  FFMA.FTZ R72, R70, R140.reuse, R145 ;  /* 0x0000008c46487223 */ /* 0x080fe20000010091 */
[----:B------:R-:W-:Y:S01]  /*1300*/  FADD.FTZ R76, R71, -R76 ;  /* 0x8000004c474c7221 */ /* 0x000fe20000010000 */
[----:B------:R-:W-:Y:S01]  /*1310*/  FADD.FTZ R70, R73, -R78 ;  /* 0x8000004e49467221 */ /* 0x000fe20000010000 */
[----:B------:R-:W-:Y:S01]  /*1320*/  FADD.FTZ R68, R68, -R75 ;  /* 0x8000004b44447221 */ /* 0x000fe20000010000 */
[----:B------:R-:W-:Y:S01]  /*1330*/  FADD.FTZ R72, R67, -R72 ;  /* 0x8000004843487221 */ /* 0x000fe20000010000 */
[----:B------:R-:W-:Y:S01]  /*1340*/  FFMA.FTZ R74, R74, R140, R145 ;  /* 0x0000008c4a4a7223 */ /* 0x000fe20000010091 */
[----:B------:R-:W-:-:S02]  /*1350*/  HADD2.F32 R144, -RZ, R63.H1_H1 ;  /* 0x3000003fff907230 */ /* 0x000fc40000004100 */
[C---:B------:R-:W-:Y:S01]  /*1360*/  FMUL.FTZ R67, R127.reuse, R68 ;  /* 0x000000447f437220 */ /* 0x040fe20000410000 */
[----:B------:R-:W-:Y:S01]  /*1370*/  FMUL.FTZ R71, R127, R72 ;  /* 0x000000487f477220 */ /* 0x000fe20000410000 */
[--C-:B------:R-:W-:Y:S02]  /*1380*/  HADD2.F32 R68, -RZ, R31.reuse.H0_H0 ;  /* 0x2000001fff447230 */ /* 0x100fe40000004100 */
[--C-:B------:R-:W-:Y:S01]  /*1390*/  FFMA.FTZ R142, R142, R140, R145.reuse ;  /* 0x0000008c8e8e7223 */ /* 0x100fe20000010091 */
[-C--:B------:R-:W-:Y:S01]  /*13a0*/  FMUL.FTZ R67, R67, R124.reuse ;  /* 0x0000007c43437220 */ /* 0x080fe20000410000 */
[----:B------:R-:W-:Y:S02]  /*13b0*/  HADD2.F32 R78, -RZ, R31.H1_H1 ;  /* 0x3000001fff4e7230 */ /* 0x000fe40000004100 */
[----:B------:R-:W-:Y:S01]  /*13c0*/  FMUL.FTZ R71, R71, R124 ;  /* 0x0000007c47477220 */ /* 0x000fe20000410000 */
[----:B------:R-:W-:Y:S01]  /*13d0*/  FADD.FTZ R72, R69, -R74 ;  /* 0x8000004a45487221 */ /* 0x000fe20000010000 */
[C---:B------:R-:W-:Y:S01]  /*13e0*/  FMUL.FTZ R75, R67.reuse, R146 ;  /* 0x00000092434b7220 */ /* 0x040fe20000410000 */
[----:B------:R-:W-:Y:S01]  /*13f0*/  FMUL.FTZ R67, R67, R68 ;  /* 0x0000004443437220 */ /* 0x000fe20000410000 */
[----:B------:R-:W-:Y:S01]  /*1400*/  FFMA.FTZ R66, R66, R140, R145 ;  /* 0x0000008c42427223 */ /* 0x000fe20000010091 */
[C---:B------:R-:W-:Y:S01]  /*1410*/  FMUL.FTZ R74, R71.reuse, R144 ;  /* 0x00000090474a7220 */ /* 0x040fe20000410000 */
[----:B------:R-:W-:Y:S01]  /*1420*/  FMUL.FTZ R68, R71, R78 ;  /* 0x0000004e47447220 */ /* 0x000fe20000410000 */
[----:B------:R-:W-:Y:S01]  /*1430*/  FADD.FTZ R142, R77, -R142 ;  /* 0x8000008e4d8e7221 */ /* 0x000fe20000010000 */
[C---:B------:R-:W-:Y:S01]  /*1440*/  FMUL.FTZ R71, R127.reuse, R76 ;  /* 0x0000004c7f477220 */ /* 0x040fe20000410000 */
[C---:B------:R-:W-:Y:S01]  /*1450*/  FMUL.FTZ R77, R127.reuse, R72 ;  /* 0x000000487f4d7220 */ /* 0x040fe20000410000 */
[----:B------:R-:W-:Y:S01]  /*1460*/  FMUL.FTZ R69, R127, R148 ;  /* 0x000000947f457220 */ /* 0x000fe20000410000 */
[----:B------:R-:W-:-:S02]  /*1470*/  HADD2.F32 R63, -RZ, R62.H0_H0 ;  /* 0x2000003eff3f7230 */ /* 0x000fc40000004100 */
[----:B------:R-:W-:Y:S01]  /*1480*/  FADD.FTZ R66, R79, -R66 ;  /* 0x800000424f427221 */ /* 0x000fe20000010000 */
[----:B------:R-:W-:Y:S02]  /*1490*/  HADD2.F32 R73, -RZ, R30.H0_H0 ;  /* 0x2000001eff497230 */ /* 0x000fe40000004100 */
[-C--:B------:R-:W-:Y:S01]  /*14a0*/  FMUL.FTZ R76, R71, R124.reuse ;  /* 0x0000007c474c7220 */ /* 0x080fe20000410000 */
[----:B------:R-:W-:Y:S02]  /*14b0*/  HADD2.F32 R81, -RZ, R62.H1_H1 ;  /* 0x3000003eff517230 */ /* 0x000fe40000004100 */
[-C--:B------:R-:W-:Y:S01]  /*14c0*/  FMUL.FTZ R78, R77, R124.reuse ;  /* 0x0000007c4d4e7220 */ /* 0x080fe20000410000 */
[----:B------:R-:W-:Y:S02]  /*14d0*/  HADD2.F32 R79, -RZ, R30.H1_H1 ;  /* 0x3000001eff4f7230 */ /* 0x000fe40000004100 */
[----:B------:R-:W-:Y:S01]  /*14e0*/  FMUL.FTZ R69, R69, R124 ;  /* 0x0000007c45457220 */ /* 0x000fe20000410000 */
[----:B------:R-:W-:-:S02]  /*14f0*/  HADD2.F32 R62, -RZ, R61.H0_H0 ;  /* 0x2000003dff3e7230 */ /* 0x000fc40000004100 */
[C---:B------:R-:W-:Y:S01]  /*1500*/  FMUL.FTZ R77, R76.reuse, R63 ;  /* 0x0000003f4c4d7220 */ /* 0x040fe20000410000 */
[----:B------:R-:W-:Y:S02]  /*1510*/  HADD2.F32 R72, -RZ, R29.H0_H0 ;  /* 0x2000001dff487230 */ /* 0x000fe40000004100 */
[----:B------:R-:W-:Y:S01]  /*1520*/  FMUL.FTZ R144, R76, R73 ;  /* 0x000000494c907220 */ /* 0x000fe20000410000 */
[C---:B------:R-:W-:Y:S01]  /*1530*/  FMUL.FTZ R76, R78.reuse, R81 ;  /* 0x000000514e4c7220 */ /* 0x040fe20000410000 */
[----:B------:R-:W-:Y:S01]  /*1540*/  FMUL.FTZ R147, R78, R79 ;  /* 0x0000004f4e937220 */ /* 0x000fe20000410000 */
[----:B------:R-:W-:Y:S01]  /*1550*/  FMUL.FTZ R71, R127, R70 ;  /* 0x000000467f477220 */ /* 0x000fe20000410000 */
[C---:B------:R-:W-:Y:S01]  /*1560*/  FMUL.FTZ R78, R69.reuse, R62 ;  /* 0x0000003e454e7220 */ /* 0x040fe20000410000 */
[----:B------:R-:W-:Y:S01]  /*1570*/  FMUL.FTZ R72, R69, R72 ;  /* 0x0000004845487220 */ /* 0x000fe20000410000 */
[C---:B------:R-:W-:Y:S01]  /*1580*/  FMUL.FTZ R63, R127.reuse, R66 ;  /* 0x000000427f3f7220 */ /* 0x040fe20000410000 */
[----:B------:R-:W-:Y:S01]  /*1590*/  FMUL.FTZ R69, R127, R142 ;  /* 0x0000008e7f457220 */ /* 0x000fe20000410000 */
[----:B------:R-:W-:-:S02]  /*15a0*/  HADD2.F32 R61, -RZ, R61.H1_H1 ;  /* 0x3000003dff3d7230 */ /* 0x000fc40000004100 */
[-C--:B------:R-:W-:Y:S01]  /*15b0*/  FMUL.FTZ R66, R71, R124.reuse ;  /* 0x0000007c47427220 */ /* 0x080fe20000410000 */
[----:B------:R-:W-:Y:S02]  /*15c0*/  HADD2.F32 R73, -RZ, R29.H1_H1 ;  /* 0x3000001dff497230 */ /* 0x000fe40000004100 */
[-C--:B------:R-:W-:Y:S01]  /*15d0*/  FMUL.FTZ R63, R63, R124.reuse ;  /* 0x0000007c3f3f7220 */ /* 0x080fe20000410000 */
[--C-:B------:R-:W-:Y:S02]  /*15e0*/  HADD2.F32 R62, -RZ, R28.reuse.H0_H0 ;  /* 0x2000001cff3e7230 */ /* 0x100fe40000004100 */
[----:B------:R-:W-:Y:S01]  /*15f0*/  FMUL.FTZ R69, R69, R124 ;  /* 0x0000007c45457220 */ /* 0x000fe20000410000 */
[----:B------:R-:W-:Y:S02]  /*1600*/  HADD2.F32 R70, -RZ, R28.H1_H1 ;  /* 0x3000001cff467230 */ /* 0x000fe40000004100 */
[----:B------:R-:W-:Y:S01]  /*1610*/  FMUL.FTZ R79, R66, R61 ;  /* 0x0000003d424f7220 */ /* 0x000fe20000410000 */
[----:B------:R-:W-:-:S02]  /*1620*/  HADD2.F32 R80, -RZ, R60.H0_H0 ;  /* 0x2000003cff507230 */ /* 0x000fc40000004100 */
[----:B------:R-:W-:Y:S01]  /*1630*/  FMUL.FTZ R61, R66, R73 ;  /* 0x00000049423d7220 */ /* 0x000fe20000410000 */
[----:B------:R-:W-:Y:S02]  /*1640*/  HADD2.F32 R60, -RZ, R60.H1_H1 ;  /* 0x3000003cff3c7230 */ /* 0x000fe40000004100 */
[----:B------:R-:W-:Y:S01]  /*1650*/  FMUL.FTZ R66, R63, R62 ;  /* 0x0000003e3f427220 */ /* 0x000fe20000410000 */
[----:B------:R-:W-:Y:S01]  /*1660*/  FMUL.FTZ R71, R69, R70 ;  /* 0x0000004645477220 */ /* 0x000fe20000410000 */
[----:B------:R-:W-:Y:S01]  /*1670*/  FMUL.FTZ R80, R63, R80 ;  /* 0x000000503f507220 */ /* 0x000fe20000410000 */
[----:B------:R-:W-:Y:S01]  /*1680*/  F2FP.F16.F32.PACK_AB R63, R68, R67 ;  /* 0x00000043443f723e */ /* 0x000fe200000000ff */
[----:B------:R-:W-:Y:S01]  /*1690*/  FMUL.FTZ R81, R69, R60 ;  /* 0x0000003c45517220 */ /* 0x000fe20000410000 */
[----:B------:R-:W-:Y:S02]  /*16a0*/  F2FP.F16.F32.PACK_AB R62, R147, R144 ;  /* 0x00000090933e723e */ /* 0x000fe400000000ff */
[----:B------:R-:W-:-:S02]  /*16b0*/  F2FP.F16.F32.PACK_AB R61, R61, R72 ;  /* 0x000000483d3d723e */ /* 0x000fc400000000ff */
[----:B------:R-:W-:Y:S01]  /*16c0*/  F2FP.F16.F32.PACK_AB R60, R71, R66 ;  /* 0x00000042473c723e */ /* 0x000fe200000000ff */
[----:B------:R-:W-:Y:S06]  /*16d0*/  BRA `(.L_x_6528) ;  /* 0x0000000400107947 */ /* 0x000fec0003800000 */
.L_x_6527:
[-CC-:B------:R-:W-:Y:S01]  /*16e0*/  FFMA.FTZ R53, R72, R140.reuse, R145.reuse ;  /* 0x0000008c48357223 */ /* 0x180fe20000010091 */
[-CC-:B------:R-:W-:Y:S01]  /*16f0*/  FFMA.FTZ R70, R70, R140.reuse, R145.reuse ;  /* 0x0000008c46467223 */ /* 0x180fe20000010091 */
[-CC-:B------:R-:W-:Y:S01]  /*1700*/  FFMA.FTZ R52, R80, R140.reuse, R145.reuse ;  /* 0x0000008c50347223 */ /* 0x180fe20000010091 */
[-C--:B------:R-:W-:Y:S01]  /*1710*/  FFMA.FTZ R76, R76, R140.reuse, R145 ;  /* 0x0000008c4c4c7223 */ /* 0x080fe20000010091 */
[----:B------:R-:W-:Y:S01]  /*1720*/  FADD.FTZ R54, R68, -R53 ;  /* 0x8000003544367221 */ /* 0x000fe20000010000 */
[----:B------:R-:W-:Y:S01]  /*1730*/  FADD.FTZ R70, R67, -R70 ;  /* 0x8000004643467221 */ /* 0x000fe20000010000 */
[----:B------:R-:W-:Y:S01]  /*1740*/  FFMA.FTZ R74, R74, R140, R145 ;  /* 0x0000008c4a4a7223 */ /* 0x000fe20000010091 */
[----:B-----5:R-:W-:Y:S02]  /*1750*/  HADD2.F32 R144, -RZ, R63.H0_H0 ;  /* 0x2000003fff907230 */ /* 0x020fe40000004100 */
[C---:B------:R-:W-:Y:S01]  /*1760*/  FMUL.FTZ R54, R127.reuse, R54 ;  /* 0x000000367f367220 */ /* 0x040fe20000410000 */
[----:B------:R-:W-:Y:S01]  /*1770*/  FMUL.FTZ R55, R127, R70 ;  /* 0x000000467f377220 */ /* 0x000fe20000410000 */
[----:B------:R-:W-:Y:S01]  /*1780*/  FADD.FTZ R58, R75, -R52 ;  /* 0x800000344b3a7221 */ /* 0x000fe20000010000 */
[----:B------:R-:W-:-:S02]  /*1790*/  HADD2.F32 R52, -RZ, R31.H0_H0 ;  /* 0x2000001fff347230 */ /* 0x000fc40000004100 */
[-C--:B------:R-:W-:Y:S01]  /*17a0*/  FMUL.FTZ R67, R54, R124.reuse ;  /* 0x0000007c36437220 */ /* 0x080fe20000410000 */
[----:B------:R-:W-:Y:S02]  /*17b0*/  HADD2.F32 R53, -RZ, R31.H1_H1 ;  /* 0x3000001fff357230 */ /* 0x000fe40000004100 */
[----:B------:R-:W-:Y:S01]  /*17c0*/  FMUL.FTZ R70, R55, R124 ;  /* 0x0000007c37467220 */ /* 0x000fe20000410000 */
[----:B------:R-:W-:Y:S01]  /*17d0*/  FADD.FTZ R76, R71, -R76 ;  /* 0x8000004c474c7221 */ /* 0x000fe20000010000 */
[----:B------:R-:W-:Y:S01]  /*17e0*/  FADD.FTZ R68, R69, -R74 ;  /* 0x8000004a45447221 */ /* 0x000fe20000010000 */
[----:B------:R-:W-:Y:S02]  /*17f0*/  HADD2.F32 R63, -RZ, R63.H1_H1 ;  /* 0x3000003fff3f7230 */ /* 0x000fe40000004100 */
[----:B------:R-:W-:Y:S01]  /*1800*/  FFMA.FTZ R78, R78, R140, R145 ;  /* 0x0000008c4e4e7223 */ /* 0x000fe20000010091 */
[C---:B------:R-:W-:Y:S01]  /*1810*/  FMUL.FTZ R75, R67.reuse, R144 ;  /* 0x00000090434b7220 */ /* 0x040fe20000410000 */
[----:B------:R-:W-:Y:S01]  /*1820*/  FMUL.FTZ R67, R67, R52 ;  /* 0x0000003443437220 */ /* 0x000fe20000410000 */
[C---:B------:R-:W-:Y:S01]  /*1830*/  FMUL.FTZ R146, R70.reuse, R53 ;  /* 0x0000003546927220 */ /* 0x040fe20000410000 */
[C---:B------:R-:W-:Y:S01]  /*1840*/  FMUL.FTZ R52, R127.reuse, R76 ;  /* 0x0000004c7f347220 */ /* 0x040fe20000410000 */
[C---:B------:R-:W-:Y:S01]  /*1850*/  FMUL.FTZ R53, R127.reuse, R68 ;  /* 0x000000447f357220 */ /* 0x040fe20000410000 */
[----:B------:R-:W-:Y:S01]  /*1860*/  FMUL.FTZ R58, R127, R58 ;  /* 0x0000003a7f3a7220 */ /* 0x000fe20000410000 */
[----:B------:R-:W-:Y:S01]  /*1870*/  FADD.FTZ R72, R73, -R78 ;  /* 0x8000004e49487221 */ /* 0x000fe20000010000 */
[----:B------:R-:W-:Y:S01]  /*1880*/  FMUL.FTZ R74, R70, R63 ;  /* 0x0000003f464a7220 */ /* 0x000fe20000410000 */
[----:B------:R-:W-:-:S02]  /*1890*/  HADD2.F32 R57, -RZ, R62.H0_H0 ;  /* 0x2000003eff397230 */ /* 0x000fc40000004100 */
[-CC-:B------:R-:W-:Y:S01]  /*18a0*/  FFMA.FTZ R142, R142, R140.reuse, R145.reuse ;  /* 0x0000008c8e8e7223 */ /* 0x180fe20000010091 */
[--C-:B------:R-:W-:Y:S02]  /*18b0*/  HADD2.F32 R63, -RZ, R30.reuse.H0_H0 ;  /* 0x2000001eff3f7230 */ /* 0x100fe40000004100 */
[----:B------:R-:W-:Y:S01]  /*18c0*/  FFMA.FTZ R66, R66, R140, R145 ;  /* 0x0000008c42427223 */ /* 0x000fe20000010091 */
[----:B------:R-:W-:Y:S02]  /*18d0*/  HADD2.F32 R78, -RZ, R30.H1_H1 ;  /* 0x3000001eff4e7230 */ /* 0x000fe40000004100 */
[-C--:B------:R-:W-:Y:S01]  /*18e0*/  FMUL.FTZ R70, R52, R124.reuse ;  /* 0x0000007c34467220 */ /* 0x080fe20000410000 */
[----:B------:R-:W-:Y:S02]  /*18f0*/  HADD2.F32 R56, -RZ, R61.H0_H0 ;  /* 0x2000003dff387230 */ /* 0x000fe40000004100 */
[----:B------:R-:W-:Y:S01]  /*1900*/  FMUL.FTZ R69, R53, R124 ;  /* 0x0000007c35457220 */ /* 0x000fe20000410000 */
[----:B------:R-:W-:-:S02]  /*1910*/  HADD2.F32 R68, -RZ, R29.H0_H0 ;  /* 0x2000001dff447230 */ /* 0x000fc40000004100 */
[----:B------:R-:W-:Y:S01]  /*1920*/  FMUL.FTZ R59, R58, R124 ;  /* 0x0000007c3a3b7220 */ /* 0x000fe20000410000 */
[----:B------:R-:W-:Y:S01]  /*1930*/  FADD.FTZ R142, R77, -R142 ;  /* 0x8000008e4d8e7221 */ /* 0x000fe20000010000 */
[----:B------:R-:W-:Y:S02]  /*1940*/  HADD2.F32 R62, -RZ, R62.H1_H1 ;  /* 0x3000003eff3e7230 */ /* 0x000fe40000004100 */
[----:B------:R-:W-:Y:S01]  /*1950*/  FADD.FTZ R66, R79, -R66 ;  /* 0x800000424f427221 */ /* 0x000fe20000010000 */
[C---:B------:R-:W-:Y:S01]  /*1960*/  FMUL.FTZ R77, R70.reuse, R57 ;  /* 0x00000039464d7220 */ /* 0x040fe20000410000 */
[----:B------:R-:W-:Y:S01]  /*1970*/  FMUL.FTZ R71, R70, R63 ;  /* 0x0000003f46477220 */ /* 0x000fe20000410000 */
[----:B------:R-:W-:Y:S01]  /*1980*/  FMUL.FTZ R144, R69, R78 ;  /* 0x0000004e45907220 */ /* 0x000fe20000410000 */
[C---:B------:R-:W-:Y:S01]  /*1990*/  FMUL.FTZ R78, R59.reuse, R56 ;  /* 0x000000383b4e7220 */ /* 0x040fe20000410000 */
[----:B------:R-:W-:Y:S01]  /*19a0*/  FMUL.FTZ R70, R59, R68 ;  /* 0x000000443b467220 */ /* 0x000fe20000410000 */
[C---:B------:R-:W-:Y:S01]  /*19b0*/  FMUL.FTZ R59, R127.reuse, R72 ;  /* 0x000000487f3b7220 */ /* 0x040fe20000410000 */
[C---:B------:R-:W-:Y:S01]  /*19c0*/  FMUL.FTZ R56, R127.reuse, R66 ;  /* 0x000000427f387220 */ /* 0x040fe20000410000 */
[----:B------:R-:W-:Y:S01]  /*19d0*/  FMUL.FTZ R57, R127, R142 ;  /* 0x0000008e7f397220 */ /* 0x000fe20000410000 */
[----:B------:R-:W-:-:S02]  /*19e0*/  HADD2.F32 R61, -RZ, R61.H1_H1 ;  /* 0x3000003dff3d7230 */ /* 0x000fc40000004100 */
        /* <DEDUP_REMOVED lines=8> */
[C---:B------:R-:W-:Y:S01]  /*1a70*/  FMUL.FTZ R79, R66.reuse, R61 ;  /* 0x0000003d424f7220 */ /* 0x040fe20000410000 */
[----:B------:R-:W-:Y:S02]  /*1a80*/  HADD2.F32 R60, -RZ, R60.H1_H1 ;  /* 0x3000003cff3c7230 */ /* 0x000fe40000004100 */
[----:B------:R-:W-:Y:S01]  /*1a90*/  FMUL.FTZ R61, R66, R69 ;  /* 0x00000045423d7220 */ /* 0x000fe20000410000 */
[----:B------:R-:W-:Y:S01]  /*1aa0*/  FMUL.FTZ R66, R63, R62 ;  /* 0x0000003e3f427220 */ /* 0x000fe20000410000 */
[----:B------:R-:W-:Y:S01]  /*1ab0*/  FMUL.FTZ R69, R81, R68 ;  /* 0x0000004451457220 */ /* 0x000fe20000410000 */
[----:B------:R-:W-:Y:S01]  /*1ac0*/  FMUL.FTZ R80, R63, R80 ;  /* 0x000000503f507220 */ /* 0x000fe20000410000 */
[----:B------:R-:W-:Y:S01]  /*1ad0*/  FMUL.FTZ R81, R81, R60 ;  /* 0x0000003c51517220 */ /* 0x000fe20000410000 */
[----:B------:R-:W-:Y:S02]  /*1ae0*/  F2FP.F16.F32.PACK_AB R63, R146, R67 ;  /* 0x00000043923f723e */ /* 0x000fe400000000ff */
[----:B------:R-:W-:-:S02]  /*1af0*/  F2FP.F16.F32.PACK_AB R62, R144, R71 ;  /* 0x00000047903e723e */ /* 0x000fc400000000ff */
[----:B------:R-:W-:Y:S02]  /*1b00*/  F2FP.F16.F32.PACK_AB R61, R61, R70 ;  /* 0x000000463d3d723e */ /* 0x000fe400000000ff */
[----:B------:R-:W-:-:S07]  /*1b10*/  F2FP.F16.F32.PACK_AB R60, R69, R66 ;  /* 0x00000042453c723e */ /* 0x000fce00000000ff */
.L_x_6528:
        /* <DEDUP_REMOVED lines=17> */
[----:B0----5:R-:W-:Y:S02]  /*1c30*/  HADD2.F32 R53, -RZ, R67.H0_H0 ;  /* 0x20000043ff357230 */ /* 0x021fe40000004100 */
[----:B------:R-:W-:Y:S01]  /*1c40*/  FMUL.FTZ R54, R127, R130 ;  /* 0x000000827f367220 */ /* 0x000fe20000410000 */
[----:B------:R-:W-:-:S02]  /*1c50*/  HADD2.F32 R57, -RZ, R35.H0_H0 ;  /* 0x20000023ff397230 */ /* 0x000fc40000004100 */
[----:B------:R-:W-:Y:S01]  /*1c60*/  FMUL.FTZ R55, R127, R138 ;  /* 0x0000008a7f377220 */ /* 0x000fe20000410000 */
[----:B------:R-:W-:Y:S01]  /*1c70*/  FFMA.FTZ R133, R133, R140, R145 ;  /* 0x0000008c85857223 */ /* 0x000fe20000010091 */
[-C--:B------:R-:W-:Y:S01]  /*1c80*/  FMUL.FTZ R52, R54, R124.reuse ;  /* 0x0000007c36347220 */ /* 0x080fe20000410000 */
[----:B------:R-:W-:Y:S01]  /*1c90*/  FADD.FTZ R128, R139, -R128 ;  /* 0x800000808b807221 */ /* 0x000fe20000010000 */
[----:B------:R-:W-:Y:S01]  /*1ca0*/  FADD.FTZ R126, R137, -R126 ;  /* 0x8000007e897e7221 */ /* 0x000fe20000010000 */
[----:B------:R-:W-:Y:S02]  /*1cb0*/  HADD2.F32 R59, -RZ, R67.H1_H1 ;  /* 0x30000043ff3b7230 */ /* 0x000fe40000004100 */
[----:B------:R-:W-:Y:S01]  /*1cc0*/  FADD.FTZ R134, R134, -R131 ;  /* 0x8000008386867221 */ /* 0x000fe20000010000 */
[----:B------:R-:W-:Y:S02]  /*1cd0*/  HADD2.F32 R61, -RZ, R35.H1_H1 ;  /* 0x30000023ff3d7230 */ /* 0x000fe40000004100 */
[----:B------:R-:W-:Y:S01]  /*1ce0*/  FMUL.FTZ R56, R55, R124 ;  /* 0x0000007c37387220 */ /* 0x000fe20000410000 */
[C---:B------:R-:W-:Y:S01]  /*1cf0*/  FMUL.FTZ R67, R52.reuse, R53 ;  /* 0x0000003534437220 */ /* 0x040fe20000410000 */
[----:B------:R-:W-:Y:S01]  /*1d00*/  FMUL.FTZ R131, R52, R57 ;  /* 0x0000003934837220 */ /* 0x000fe20000410000 */
[----:B------:R-:W-:Y:S01]  /*1d10*/  FADD.FTZ R136, R136, -R133 ;  /* 0x8000008588887221 */ /* 0x000fe20000010000 */
[C---:B------:R-:W-:Y:S01]  /*1d20*/  FMUL.FTZ R52, R127.reuse, R128 ;  /* 0x000000807f347220 */ /* 0x040fe20000410000 */
[----:B------:R-:W-:Y:S01]  /*1d30*/  FMUL.FTZ R58, R127, R126 ;  /* 0x0000007e7f3a7220 */ /* 0x000fe20000410000 */
[----:B------:R-:W-:Y:S01]  /*1d40*/  FFMA.FTZ R82, R82, R140, R145 ;  /* 0x0000008c52527223 */ /* 0x000fe20000010091 */
[----:B------:R-:W-:-:S02]  /*1d50*/  HADD2.F32 R62, -RZ, R66.H0_H0 ;  /* 0x20000042ff3e7230 */ /* 0x000fc40000004100 */
[----:B------:R-:W-:Y:S01]  /*1d60*/  FFMA.FTZ R83, R83, R140, R145 ;  /* 0x0000008c53537223 */ /* 0x000fe20000010091 */
[----:B------:R-:W-:Y:S02]  /*1d70*/  HADD2.F32 R72, -RZ, R66.H1_H1 ;  /* 0x30000042ff487230 */ /* 0x000fe40000004100 */
[C---:B------:R-:W-:Y:S01]  /*1d80*/  FMUL.FTZ R66, R56.reuse, R59 ;  /* 0x0000003b38427220 */ /* 0x040fe20000410000 */
[----:B------:R-:W-:Y:S02]  /*1d90*/  HADD2.F32 R70, -RZ, R34.H0_H0 ;  /* 0x20000022ff467230 */ /* 0x000fe40000004100 */
[----:B------:R-:W-:Y:S01]  /*1da0*/  FMUL.FTZ R138, R56, R61 ;  /* 0x0000003d388a7220 */ /* 0x000fe20000410000 */
[----:B------:R-:W-:Y:S02]  /*1db0*/  HADD2.F32 R73, -RZ, R65.H0_H0 ;  /* 0x20000041ff497230 */ /* 0x000fe40000004100 */
[----:B------:R-:W-:Y:S01]  /*1dc0*/  FMUL.FTZ R53, R127, R136 ;  /* 0x000000887f357220 */ /* 0x000fe20000410000 */
[----:B------:R-:W-:Y:S01]  /*1dd0*/  FMUL.FTZ R59, R52, R124 ;  /* 0x0000007c343b7220 */ /* 0x000fe20000410000 */
[----:B------:R-:W-:-:S02]  /*1de0*/  HADD2.F32 R57, -RZ, R33.H0_H0 ;  /* 0x20000021ff397230 */ /* 0x000fc40000004100 */
[-C--:B------:R-:W-:Y:S01]  /*1df0*/  FMUL.FTZ R56, R58, R124.reuse ;  /* 0x0000007c3a387220 */ /* 0x080fe20000410000 */
[----:B------:R-:W-:Y:S01]  /*1e00*/  FADD.FTZ R82, R135, -R82 ;  /* 0x8000005287527221 */ /* 0x000fe20000010000 */
[----:B------:R-:W-:Y:S01]  /*1e10*/  FADD.FTZ R132, R132, -R83 ;  /* 0x8000005384847221 */ /* 0x000fe20000010000 */
[----:B------:R-:W-:Y:S02]  /*1e20*/  HADD2.F32 R128, -RZ, R34.H1_H1 ;  /* 0x30000022ff807230 */ /* 0x000fe40000004100 */
[----:B------:R-:W-:Y:S01]  /*1e30*/  FMUL.FTZ R61, R53, R124 ;  /* 0x0000007c353d7220 */ /* 0x000fe20000410000 */
[C---:B------:R-:W-:Y:S01]  /*1e40*/  FMUL.FTZ R71, R59.reuse, R62 ;  /* 0x0000003e3b477220 */ /* 0x040fe20000410000 */
[----:B------:R-:W-:Y:S01]  /*1e50*/  FMUL.FTZ R129, R59, R70 ;  /* 0x000000463b817220 */ /* 0x000fe20000410000 */
[C---:B------:R-:W-:Y:S01]  /*1e60*/  FMUL.FTZ R73, R56.reuse, R73 ;  /* 0x0000004938497220 */ /* 0x040fe20000410000 */
[----:B------:R-:W-:Y:S01]  /*1e70*/  FMUL.FTZ R126, R56, R57 ;  /* 0x00000039387e7220 */ /* 0x000fe20000410000 */
[C---:B------:R-:W-:Y:S01]  /*1e80*/  FMUL.FTZ R59, R127.reuse, R134 ;  /* 0x000000867f3b7220 */ /* 0x040fe20000410000 */
[C---:B------:R-:W-:Y:S01]  /*1e90*/  FMUL.FTZ R56, R127.reuse, R82 ;  /* 0x000000527f387220 */ /* 0x040fe20000410000 */
[----:B------:R-:W-:Y:S01]  /*1ea0*/  FMUL.FTZ R57, R127, R132 ;  /* 0x000000847f397220 */ /* 0x000fe20000410000 */
[----:B------:R-:W-:Y:S01]  /*1eb0*/  FMUL.FTZ R130, R61, R128 ;  /* 0x000000803d827220 */ /* 0x000fe20000410000 */
[----:B------:R-:W-:-:S02]  /*1ec0*/  HADD2.F32 R83, -RZ, R33.H1_H1 ;  /* 0x30000021ff537230 */ /* 0x000fc40000004100 */
[----:B------:R-:W-:Y:S01]  /*1ed0*/  FMUL.FTZ R70, R61, R72 ;  /* 0x000000483d467220 */ /* 0x000fe20000410000 */
[----:B------:R-:W-:Y:S02]  /*1ee0*/  HADD2.F32 R65, -RZ, R65.H1_H1 ;  /* 0x30000041ff417230 */ /* 0x000fe40000004100 */
[-C--:B------:R-:W-:Y:S01]  /*1ef0*/  FMUL.FTZ R128, R59, R124.reuse ;  /* 0x0000007c3b807220 */ /* 0x080fe20000410000 */
        /* <DEDUP_REMOVED lines=11> */
[----:B------:R-:W-:Y:S01]  /*1fb0*/  FMUL.FTZ R82, R63, R64 ;  /* 0x000000403f527220 */ /* 0x000fe20000410000 */
[----:B------:R-:W-:Y:S02]  /*1fc0*/  F2FP.F16.F32.PACK_AB R63, R138, R131 ;  /* 0x000000838a3f723e */ /* 0x000fe400000000ff */
[----:B------:R-:W-:-:S02]  /*1fd0*/  F2FP.F16.F32.PACK_AB R62, R130, R129 ;  /* 0x00000081823e723e */ /* 0x000fc400000000ff */
[----:B------:R-:W-:Y:S02]  /*1fe0*/  F2FP.F16.F32.PACK_AB R61, R127, R126 ;  /* 0x0000007e7f3d723e */ /* 0x000fe400000000ff */
[----:B------:R-:W-:Y:S01]  /*1ff0*/  F2FP.F16.F32.PACK_AB R60, R65, R60 ;  /* 0x0000003c413c723e */ /* 0x000fe200000000ff */
[----:B------:R-:W-:Y:S06]  /*2000*/  BRA `(.L_x_6530) ;  /* 0x0000000400107947 */ /* 0x000fec0003800000 */
.L_x_6529:
[-CC-:B------:R-:W-:Y:S01]  /*2010*/  FFMA.FTZ R130, R130, R140.reuse, R145.reuse ;  /* 0x0000008c82827223 */ /* 0x180fe20000010091 */
[-CC-:B------:R-:W-:Y:S01]  /*2020*/  FFMA.FTZ R82, R82, R140.reuse, R145.reuse ;  /* 0x0000008c52527223 */ /* 0x180fe20000010091 */
[-CC-:B0-----:R-:W-:Y:S01]  /*2030*/  FFMA.FTZ R63, R83, R140.reuse, R145.reuse ;  /* 0x0000008c533f7223 */ /* 0x181fe20000010091 */
[-CC-:B------:R-:W-:Y:S01]  /*2040*/  FFMA.FTZ R126, R126, R140.reuse, R145.reuse ;  /* 0x0000008c7e7e7223 */ /* 0x180fe20000010091 */
[----:B------:R-:W-:Y:S01]  /*2050*/  FADD.FTZ R130, R141, -R130 ;  /* 0x800000828d827221 */ /* 0x000fe20000010000 */
[----:B------:R-:W-:Y:S01]  /*2060*/  FFMA.FTZ R128, R128, R140, R145 ;  /* 0x0000008c80807223 */ /* 0x000fe20000010091 */
[----:B------:R-:W-:Y:S01]  /*2070*/  FADD.FTZ R82, R135, -R82 ;  /* 0x8000005287527221 */ /* 0x000fe20000010000 */
[----:B------:R-:W-:Y:S01]  /*2080*/  FADD.FTZ R132, R132, -R63 ;  /* 0x8000003f84847221 */ /* 0x000fe20000010000 */
[----:B------:R-:W-:Y:S01]  /*2090*/  FADD.FTZ R126, R137, -R126 ;  /* 0x8000007e897e7221 */ /* 0x000fe20000010000 */
[----:B------:R-:W-:Y:S01]  /*20a0*/  FMUL.FTZ R137, R127, R130 ;  /* 0x000000827f897220 */ /* 0x000fe20000410000 */
[-CC-:B------:R-:W-:Y:S01]  /*20b0*/  FFMA.FTZ R131, R131, R140.reuse, R145.reuse ;  /* 0x0000008c83837223 */ /* 0x180fe20000010091 */
[-CC-:B------:R-:W-:Y:S01]  /*20c0*/  FFMA.FTZ R133, R133, R140.reuse, R145.reuse ;  /* 0x0000008c85857223 */ /* 0x180fe20000010091 */
[----:B------:R-:W-:Y:S01]  /*20d0*/  FFMA.FTZ R143, R143, R140, R145 ;  /* 0x0000008c8f8f7223 */ /* 0x000fe20000010091 */
[----:B-----5:R-:W-:-:S02]  /*20e0*/  HADD2.F32 R61, -RZ, R67.H0_H0 ;  /* 0x20000043ff3d7230 */ /* 0x020fc40000004100 */
[----:B------:R-:W-:Y:S01]  /*20f0*/  FADD.FTZ R128, R139, -R128 ;  /* 0x800000808b807221 */ /* 0x000fe20000010000 */
[----:B------:R-:W-:Y:S02]  /*2100*/  HADD2.F32 R60, -RZ, R67.H1_H1 ;  /* 0x30000043ff3c7230 */ /* 0x000fe40000004100 */
[C---:B------:R-:W-:Y:S01]  /*2110*/  FMUL.FTZ R63, R127.reuse, R82 ;  /* 0x000000527f3f7220 */ /* 0x040fe20000410000 */
[--C-:B------:R-:W-:Y:S02]  /*2120*/  HADD2.F32 R71, -RZ, R66.reuse.H0_H0 ;  /* 0x20000042ff477230 */ /* 0x100fe40000004100 */
[----:B------:R-:W-:Y:S01]  /*2130*/  FMUL.FTZ R67, R127, R132 ;  /* 0x000000847f437220 */ /* 0x000fe20000410000 */
[----:B------:R-:W-:Y:S02]  /*2140*/  HADD2.F32 R70, -RZ, R66.H1_H1 ;  /* 0x30000042ff467230 */ /* 0x000fe40000004100 */
[----:B------:R-:W-:Y:S01]  /*2150*/  FMUL.FTZ R66, R137, R124 ;  /* 0x0000007c89427220 */ /* 0x000fe20000410000 */
[----:B------:R-:W-:Y:S01]  /*2160*/  FADD.FTZ R134, R134, -R131 ;  /* 0x8000008386867221 */ /* 0x000fe20000010000 */
[----:B------:R-:W-:Y:S01]  /*2170*/  FADD.FTZ R136, R136, -R133 ;  /* 0x8000008588887221 */ /* 0x000fe20000010000 */
[----:B------:R-:W-:Y:S01]  /*2180*/  FADD.FTZ R138, R138, -R143 ;  /* 0x8000008f8a8a7221 */ /* 0x000fe20000010000 */
[----:B------:R-:W-:Y:S01]  /*2190*/  FMUL.FTZ R133, R127, R128 ;  /* 0x000000807f857220 */ /* 0x000fe20000410000 */
[-C--:B------:R-:W-:Y:S01]  /*21a0*/  FMUL.FTZ R62, R63, R124.reuse ;  /* 0x0000007c3f3e7220 */ /* 0x080fe20000410000 */
[----:B------:R-:W-:Y:S01]  /*21b0*/  FMUL.FTZ R63, R67, R124 ;  /* 0x0000007c433f7220 */ /* 0x000fe20000410000 */
[----:B------:R-:W-:Y:S01]  /*21c0*/  FMUL.FTZ R67, R66, R61 ;  /* 0x0000003d42437220 */ /* 0x000fe20000410000 */
[C---:B------:R-:W-:Y:S01]  /*21d0*/  FMUL.FTZ R129, R127.reuse, R126 ;  /* 0x0000007e7f817220 */ /* 0x040fe20000410000 */
[C---:B------:R-:W-:Y:S01]  /*21e0*/  FMUL.FTZ R131, R127.reuse, R134 ;  /* 0x000000867f837220 */ /* 0x040fe20000410000 */
[C---:B------:R-:W-:Y:S01]  /*21f0*/  FMUL.FTZ R135, R127.reuse, R136 ;  /* 0x000000887f877220 */ /* 0x040fe20000410000 */
[----:B------:R-:W-:Y:S01]  /*2200*/  FMUL.FTZ R139, R127, R138 ;  /* 0x0000008a7f8b7220 */ /* 0x000fe20000410000 */
[----:B------:R-:W-:-:S02]  /*2210*/  HADD2.F32 R61, -RZ, R34.H0_H0 ;  /* 0x20000022ff3d7230 */ /* 0x000fc40000004100 */
[-C--:B------:R-:W-:Y:S01]  /*2220*/  FMUL.FTZ R82, R133, R124.reuse ;  /* 0x0000007c85527220 */ /* 0x080fe20000410000 */
[--C-:B------:R-:W-:Y:S02]  /*2230*/  HADD2.F32 R127, -RZ, R35.reuse.H0_H0 ;  /* 0x20000023ff7f7230 */ /* 0x100fe40000004100 */
[-C--:B------:R-:W-:Y:S01]  /*2240*/  FMUL.FTZ R72, R129, R124.reuse ;  /* 0x0000007c81487220 */ /* 0x080fe20000410000 */
[-C--:B------:R-:W-:Y:S01]  /*2250*/  FMUL.FTZ R126, R131, R124.reuse ;  /* 0x0000007c837e7220 */ /* 0x080fe20000410000 */
[-C--:B------:R-:W-:Y:S01]  /*2260*/  FMUL.FTZ R135, R135, R124.reuse ;  /* 0x0000007c87877220 */ /* 0x080fe20000410000 */
[----:B------:R-:W-:Y:S01]  /*2270*/  FMUL.FTZ R139, R139, R124 ;  /* 0x0000007c8b8b7220 */ /* 0x000fe20000410000 */
[----:B------:R-:W-:Y:S02]  /*2280*/  HADD2.F32 R124, -RZ, R35.H1_H1 ;  /* 0x30000023ff7c7230 */ /* 0x000fe40000004100 */
[----:B------:R-:W-:Y:S01]  /*2290*/  FMUL.FTZ R128, R82, R61 ;  /* 0x0000003d52807220 */ /* 0x000fe20000410000 */
[----:B------:R-:W-:-:S02]  /*22a0*/  HADD2.F32 R61, -RZ, R33.H0_H0 ;  /* 0x20000021ff3d7230 */ /* 0x000fc40000004100 */
[----:B------:R-:W-:Y:S01]  /*22b0*/  FMUL.FTZ R129, R66, R127 ;  /* 0x0000007f42817220 */ /* 0x000fe20000410000 */
[--C-:B------:R-:W-:Y:S02]  /*22c0*/  HADD2.F32 R73, -RZ, R65.reuse.H0_H0 ;  /* 0x20000041ff497230 */ /* 0x100fe40000004100 */
[C---:B------:R-:W-:Y:S01]  /*22d0*/  FMUL.FTZ R66, R139.reuse, R60 ;  /* 0x0000003c8b427220 */ /* 0x040fe20000410000 */
[----:B------:R-:W-:Y:S01]  /*22e0*/  FMUL.FTZ R130, R139, R124 ;  /* 0x0000007c8b827220 */ /* 0x000fe20000410000 */
[----:B------:R-:W-:Y:S02]  /*22f0*/  HADD2.F32 R65, -RZ, R65.H1_H1 ;  /* 0x30000041ff417230 */ /* 0x000fe40000004100 */
[----:B------:R-:W-:Y:S01]  /*2300*/  FMUL.FTZ R71, R82, R71 ;  /* 0x0000004752477220 */ /* 0x000fe20000410000 */
[----:B------:R-:W-:Y:S02]  /*2310*/  HADD2.F32 R60, -RZ, R34.H1_H1 ;  /* 0x30000022ff3c7230 */ /* 0x000fe40000004100 */
[----:B------:R-:W-:Y:S01]  /*2320*/  FMUL.FTZ R124, R72, R61 ;  /* 0x0000003d487c7220 */ /* 0x000fe20000410000 */
[----:B------:R-:W-:-:S02]  /*2330*/  HADD2.F32 R127, -RZ, R33.H1_H1 ;  /* 0x30000021ff7f7230 */ /* 0x000fc40000004100 */
[C---:B------:R-:W-:Y:S01]  /*2340*/  FMUL.FTZ R70, R135.reuse, R70 ;  /* 0x0000004687467220 */ /* 0x040fe20000410000 */
        /* <DEDUP_REMOVED lines=8> */
[C---:B------:R-:W-:Y:S01]  /*23d0*/  FMUL.FTZ R60, R62.reuse, R61 ;  /* 0x0000003d3e3c7220 */ /* 0x040fe20000410000 */
[C---:B------:R-:W-:Y:S01]  /*23e0*/  FMUL.FTZ R65, R63.reuse, R82 ;  /* 0x000000523f417220 */ /* 0x040fe20000410000 */
[----:B------:R-:W-:Y:S01]  /*23f0*/  FMUL.FTZ R83, R62, R83 ;  /* 0x000000533e537220 */ /* 0x000fe20000410000 */
[----:B------:R-:W-:Y:S01]  /*2400*/  FMUL.FTZ R82, R63, R64 ;  /* 0x000000403f527220 */ /* 0x000fe20000410000 */
[----:B------:R-:W-:Y:S02]  /*2410*/  F2FP.F16.F32.PACK_AB R63, R130, R129 ;  /* 0x00000081823f723e */ /* 0x000fe400000000ff */
[----:B------:R-:W-:Y:S02]  /*2420*/  F2FP.F16.F32.PACK_AB R62, R135, R128 ;  /* 0x00000080873e723e */ /* 0x000fe400000000ff */
[----:B------:R-:W-:Y:S02]  /*2430*/  F2FP.F16.F32.PACK_AB R61, R127, R124 ;  /* 0x0000007c7f3d723e */ /* 0x000fe400000000ff */
[----:B------:R-:W-:-:S07]  /*2440*/  F2FP.F16.F32.PACK_AB R60, R65, R60 ;  /* 0x0000003c413c723e */ /* 0x000fce00000000ff */
.L_x_6530:
[----:B------:R-:W0:Y:S01]  /*2450*/  @P1 LDC.64 R64, c[0x0][0x478] ;  /* 0x00011e00ff401b82 */ /* 0x000e220000000a00 */
[----:B------:R-:W-:-:S04]  /*2460*/  IMAD.WIDE.U32 R68, R125, 0x10, R68 ;  /* 0x000000107d447825 */ /* 0x000fc800078e0044 */
[----:B0-----:R-:W-:-:S05]  /*2470*/  @P1 IMAD.WIDE.U32 R64, R125, 0x20, R64 ;  /* 0x000000207d401825 */ /* 0x001fca00078e0040 */
[----:B------:R1:W-:Y:S04]  /*2480*/  @P1 STG.E.128 desc[UR6][R64.64], R56 ;  /* 0x0000003840001986 */ /* 0x0003e8000c101d06 */
[----:B------:R1:W-:Y:S04]  /*2490*/  @P1 STG.E.128 desc[UR6][R64.64+0x10], R52 ;  /* 0x0000103440001986 */ /* 0x0003e8000c101d06 */
[----:B------:R1:W-:Y:S01]  /*24a0*/  STG.E.128 desc[UR6][R68.64], R60 ;  /* 0x0000003c44007986 */ /* 0x0003e2000c101d06 */
[----:B------:R-:W-:Y:S05]  /*24b0*/  BRA `(.L_x_6531) ;  /* 0x0000001000a87947 */ /* 0x000fea0003800000 */
.L_x_6526:
        /* <DEDUP_REMOVED lines=15> */
[----:B------:R-:W-:Y:S01]  /*25b0*/  FFMA.FTZ R78, R78, R140, R145 ;  /* 0x0000008c4e4e7223 */ /* 0x000fe20000010091 */
[----:B------:R-:W-:Y:S01]  /*25c0*/  FADD.FTZ R76, R71, -R76 ;  /* 0x8000004c474c7221 */ /* 0x000fe20000010000 */
[----:B------:R-:W-:Y:S01]  /*25d0*/  FADD.FTZ R75, R68, -R75 ;  /* 0x8000004b444b7221 */ /* 0x000fe20000010000 */
[----:B------:R-:W-:Y:S01]  /*25e0*/  FADD.FTZ R72, R67, -R72 ;  /* 0x8000004843487221 */ /* 0x000fe20000010000 */
[----:B-----5:R-:W-:-:S02]  /*25f0*/  HADD2.F32 R146, -RZ, R63.H0_H0 ;  /* 0x2000003fff927230 */ /* 0x020fc40000004100 */
[----:B------:R-:W-:Y:S01]  /*2600*/  FFMA.FTZ R74, R74, R140, R145 ;  /* 0x0000008c4a4a7223 */ /* 0x000fe20000010091 */
[C---:B------:R-:W-:Y:S01]  /*2610*/  FFMA.FTZ R67, R127.reuse, R75, R42 ;  /* 0x0000004b7f437223 */ /* 0x040fe2000001002a */
[----:B------:R-:W-:Y:S01]  /*2620*/  FFMA.FTZ R71, R127, R72, R43 ;  /* 0x000000487f477223 */ /* 0x000fe2000001002b */
[----:B------:R-:W-:Y:S01]  /*2630*/  FADD.FTZ R70, R73, -R78 ;  /* 0x8000004e49467221 */ /* 0x000fe20000010000 */
[----:B------:R-:W-:Y:S02]  /*2640*/  HADD2.F32 R68, -RZ, R31.H0_H0 ;  /* 0x2000001fff447230 */ /* 0x000fe40000004100 */
[-C--:B------:R-:W-:Y:S01]  /*2650*/  FMUL.FTZ R67, R67, R124.reuse ;  /* 0x0000007c43437220 */ /* 0x080fe20000410000 */
[----:B------:R-:W-:Y:S02]  /*2660*/  HADD2.F32 R144, -RZ, R63.H1_H1 ;  /* 0x3000003fff907230 */ /* 0x000fe40000004100 */
[----:B------:R-:W-:Y:S01]  /*2670*/  FMUL.FTZ R71, R71, R124 ;  /* 0x0000007c47477220 */ /* 0x000fe20000410000 */
[----:B------:R-:W-:-:S02]  /*2680*/  HADD2.F32 R78, -RZ, R31.H1_H1 ;  /* 0x3000001fff4e7230 */ /* 0x000fc40000004100 */
[----:B------:R-:W-:Y:S01]  /*2690*/  FADD.FTZ R72, R69, -R74 ;  /* 0x8000004a45487221 */ /* 0x000fe20000010000 */
[----:B------:R-:W-:Y:S01]  /*26a0*/  FMUL.FTZ R75, R67, R146 ;  /* 0x00000092434b7220 */ /* 0x000fe20000410000 */
[----:B------:R-:W-:Y:S01]  /*26b0*/  FMUL.FTZ R67, R68, R67 ;  /* 0x0000004344437220 */ /* 0x000fe20000410000 */
[----:B------:R-:W-:Y:S01]  /*26c0*/  FMUL.FTZ R74, R71, R144 ;  /* 0x00000090474a7220 */ /* 0x000fe20000410000 */
[----:B------:R-:W-:Y:S01]  /*26d0*/  FMUL.FTZ R68, R78, R71 ;  /* 0x000000474e447220 */ /* 0x000fe20000410000 */
[C---:B------:R-:W-:Y:S01]  /*26e0*/  FFMA.FTZ R71, R127.reuse, R72, R41 ;  /* 0x000000487f477223 */ /* 0x040fe20000010029 */
[C---:B------:R-:W-:Y:S01]  /*26f0*/  FFMA.FTZ R69, R127.reuse, R76, R40 ;  /* 0x0000004c7f457223 */ /* 0x040fe20000010028 */
[----:B------:R-:W-:Y:S01]  /*2700*/  FFMA.FTZ R77, R127, R77, R38 ;  /* 0x0000004d7f4d7223 */ /* 0x000fe20000010026 */
[--C-:B------:R-:W-:Y:S02]  /*2710*/  HADD2.F32 R63, -RZ, R62.reuse.H1_H1 ;  /* 0x3000003eff3f7230 */ /* 0x100fe40000004100 */
[----:B------:R-:W-:Y:S01]  /*2720*/  FMUL.FTZ R78, R71, R124 ;  /* 0x0000007c474e7220 */ /* 0x000fe20000410000 */
[----:B------:R-:W-:-:S02]  /*2730*/  HADD2.F32 R81, -RZ, R62.H0_H0 ;  /* 0x2000003eff517230 */ /* 0x000fc40000004100 */
[-C--:B------:R-:W-:Y:S01]  /*2740*/  FMUL.FTZ R72, R69, R124.reuse ;  /* 0x0000007c45487220 */ /* 0x080fe20000410000 */
[--C-:B------:R-:W-:Y:S02]  /*2750*/  HADD2.F32 R73, -RZ, R30.reuse.H0_H0 ;  /* 0x2000001eff497230 */ /* 0x100fe40000004100 */
[----:B------:R-:W-:Y:S01]  /*2760*/  FMUL.FTZ R69, R77, R124 ;  /* 0x0000007c4d457220 */ /* 0x000fe20000410000 */
[----:B------:R-:W-:Y:S02]  /*2770*/  HADD2.F32 R147, -RZ, R30.H1_H1 ;  /* 0x3000001eff937230 */ /* 0x000fe40000004100 */
[----:B------:R-:W-:Y:S01]  /*2780*/  FMUL.FTZ R76, R78, R63 ;  /* 0x0000003f4e4c7220 */ /* 0x000fe20000410000 */
[----:B------:R-:W-:Y:S02]  /*2790*/  HADD2.F32 R62, -RZ, R61.H0_H0 ;  /* 0x2000003dff3e7230 */ /* 0x000fe40000004100 */
[----:B------:R-:W-:Y:S01]  /*27a0*/  FMUL.FTZ R77, R72, R81 ;  /* 0x00000051484d7220 */ /* 0x000fe20000410000 */
[----:B------:R-:W-:-:S02]  /*27b0*/  HADD2.F32 R144, -RZ, R29.H0_H0 ;  /* 0x2000001dff907230 */ /* 0x000fc40000004100 */
[----:B------:R-:W-:Y:S01]  /*27c0*/  FMUL.FTZ R73, R73, R72 ;  /* 0x0000004849497220 */ /* 0x000fe20000410000 */
[----:B------:R-:W-:Y:S01]  /*27d0*/  FMUL.FTZ R142, R147, R78 ;  /* 0x0000004e938e7220 */ /* 0x000fe20000410000 */
[----:B------:R-:W-:Y:S01]  /*27e0*/  FFMA.FTZ R63, R127, R70, R39 ;  /* 0x000000467f3f7223 */ /* 0x000fe20000010027 */
[----:B------:R-:W-:Y:S01]  /*27f0*/  FMUL.FTZ R78, R69, R62 ;  /* 0x0000003e454e7220 */ /* 0x000fe20000410000 */
[----:B------:R-:W-:Y:S01]  /*2800*/  FMUL.FTZ R72, R144, R69 ;  /* 0x0000004590487220 */ /* 0x000fe20000410000 */
[C---:B------:R-:W-:Y:S01]  /*2810*/  FFMA.FTZ R79, R127.reuse, R79, R36 ;  /* 0x0000004f7f4f7223 */ /* 0x040fe20000010024 */
[----:B------:R-:W-:Y:S01]  /*2820*/  FFMA.FTZ R69, R127, R66, R37 ;  /* 0x000000427f457223 */ /* 0x000fe20000010025 */
[----:B------:R-:W-:Y:S02]  /*2830*/  HADD2.F32 R61, -RZ, R61.H1_H1 ;  /* 0x3000003dff3d7230 */ /* 0x000fe40000004100 */
[----:B------:R-:W-:Y:S01]  /*2840*/  FMUL.FTZ R62, R63, R124 ;  /* 0x0000007c3f3e7220 */ /* 0x000fe20000410000 */
[----:B------:R-:W-:-:S02]  /*2850*/  HADD2.F32 R71, -RZ, R29.H1_H1 ;  /* 0x3000001dff477230 */ /* 0x000fc40000004100 */
[-C--:B------:R-:W-:Y:S01]  /*2860*/  FMUL.FTZ R63, R79, R124.reuse ;  /* 0x0000007c4f3f7220 */ /* 0x080fe20000410000 */
        /* <DEDUP_REMOVED lines=10> */
[----:B------:R-:W-:Y:S01]  /*2910*/  F2FP.F16.F32.PACK_AB R63, R68, R67 ;  /* 0x00000043443f723e */ /* 0x000fe200000000ff */
[----:B------:R-:W-:Y:S01]  /*2920*/  FMUL.FTZ R81, R69, R60 ;  /* 0x0000003c45517220 */ /* 0x000fe20000410000 */
[----:B------:R-:W-:Y:S02]  /*2930*/  F2FP.F16.F32.PACK_AB R62, R142, R73 ;  /* 0x000000498e3e723e */ /* 0x000fe400000000ff */
[----:B------:R-:W-:Y:S02]  /*2940*/  F2FP.F16.F32.PACK_AB R61, R61, R72 ;  /* 0x000000483d3d723e */ /* 0x000fe400000000ff */
[----:B------:R-:W-:Y:S01]  /*2950*/  F2FP.F16.F32.PACK_AB R60, R71, R66 ;  /* 0x00000042473c723e */ /* 0x000fe200000000ff */
[----:B------:R-:W-:Y:S06]  /*2960*/  BRA `(.L_x_6533) ;  /* 0x0000000400107947 */ /* 0x000fec0003800000 */
.L_x_6532:
        /* <DEDUP_REMOVED lines=8> */
[C---:B------:R-:W-:Y:S01]  /*29f0*/  FFMA.FTZ R54, R127.reuse, R53, R42 ;  /* 0x000000357f367223 */ /* 0x040fe2000001002a */
[----:B------:R-:W-:Y:S01]  /*2a00*/  FFMA.FTZ R55, R127, R70, R43 ;  /* 0x000000467f377223 */ /* 0x000fe2000001002b */
        /* <DEDUP_REMOVED lines=9> */
[----:B------:R-:W-:Y:S01]  /*2aa0*/  FMUL.FTZ R75, R67, R144 ;  /* 0x00000090434b7220 */ /* 0x000fe20000410000 */
[----:B------:R-:W-:Y:S01]  /*2ab0*/  FMUL.FTZ R67, R52, R67 ;  /* 0x0000004334437220 */ /* 0x000fe20000410000 */
[----:B------:R-:W-:Y:S01]  /*2ac0*/  FMUL.FTZ R144, R53, R68 ;  /* 0x0000004435907220 */ /* 0x000fe20000410000 */
[C---:B------:R-:W-:Y:S01]  /*2ad0*/  FFMA.FTZ R52, R127.reuse, R76, R40 ;  /* 0x0000004c7f347223 */ /* 0x040fe20000010028 */
[C---:B------:R-:W-:Y:S01]  /*2ae0*/  FFMA.FTZ R53, R127.reuse, R58, R41 ;  /* 0x0000003a7f357223 */ /* 0x040fe20000010029 */
[----:B------:R-:W-:Y:S01]  /*2af0*/  FFMA.FTZ R58, R127, R59, R38 ;  /* 0x0000003b7f3a7223 */ /* 0x000fe20000010026 */
[----:B------:R-:W-:Y:S01]  /*2b00*/  FFMA.FTZ R66, R66, R140, R145 ;  /* 0x0000008c42427223 */ /* 0x000fe20000010091 */
[----:B------:R-:W-:Y:S01]  /*2b10*/  FADD.FTZ R72, R73, -R78 ;  /* 0x8000004e49487221 */ /* 0x000fe20000010000 */
[----:B------:R-:W-:Y:S01]  /*2b20*/  FMUL.FTZ R74, R68, R63 ;  /* 0x0000003f444a7220 */ /* 0x000fe20000410000 */
[----:B------:R-:W-:-:S02]  /*2b30*/  HADD2.F32 R57, -RZ, R62.H0_H0 ;  /* 0x2000003eff397230 */ /* 0x000fc40000004100 */
[----:B------:R-:W-:Y:S01]  /*2b40*/  FFMA.FTZ R142, R142, R140, R145 ;  /* 0x0000008c8e8e7223 */ /* 0x000fe20000010091 */
[--C-:B------:R-:W-:Y:S02]  /*2b50*/  HADD2.F32 R63, -RZ, R30.reuse.H0_H0 ;  /* 0x2000001eff3f7230 */ /* 0x100fe40000004100 */
[-C--:B------:R-:W-:Y:S01]  /*2b60*/  FMUL.FTZ R70, R52, R124.reuse ;  /* 0x0000007c34467220 */ /* 0x080fe20000410000 */
[----:B------:R-:W-:Y:S02]  /*2b70*/  HADD2.F32 R78, -RZ, R30.H1_H1 ;  /* 0x3000001eff4e7230 */ /* 0x000fe40000004100 */
[-C--:B------:R-:W-:Y:S01]  /*2b80*/  FMUL.FTZ R69, R53, R124.reuse ;  /* 0x0000007c35457220 */ /* 0x080fe20000410000 */
[----:B------:R-:W-:Y:S02]  /*2b90*/  HADD2.F32 R56, -RZ, R61.H0_H0 ;  /* 0x2000003dff387230 */ /* 0x000fe40000004100 */
        /* <DEDUP_REMOVED lines=33> */
.L_x_6533:
        /* <DEDUP_REMOVED lines=15> */
[-C--:B------:R-:W-:Y:S01]  /*2ea0*/  FFMA.FTZ R126, R126, R140.reuse, R145 ;  /* 0x0000008c7e7e7223 */ /* 0x080fe20000010091 */
[----:B------:R-:W-:Y:S01]  /*2eb0*/  FADD.FTZ R130, R141, -R130 ;  /* 0x800000828d827221 */ /* 0x000fe20000010000 */
[----:B------:R-:W-:Y:S01]  /*2ec0*/  FADD.FTZ R138, R138, -R143 ;  /* 0x8000008f8a8a7221 */ /* 0x000fe20000010000 */
[-CC-:B------:R-:W-:Y:S01]  /*2ed0*/  FFMA.FTZ R133, R133, R140.reuse, R145.reuse ;  /* 0x0000008c85857223 */ /* 0x180fe20000010091 */
[----:B------:R-:W-:Y:S01]  /*2ee0*/  FFMA.FTZ R128, R128, R140, R145 ;  /* 0x0000008c80807223 */ /* 0x000fe20000010091 */
[C---:B------:R-:W-:Y:S01]  /*2ef0*/  FFMA.FTZ R54, R127.reuse, R130, R50 ;  /* 0x000000827f367223 */ /* 0x040fe20000010032 */
[----:B-----5:R-:W-:Y:S02]  /*2f00*/  HADD2.F32 R53, -RZ, R67.H0_H0 ;  /* 0x20000043ff357230 */ /* 0x020fe40000004100 */
[----:B------:R-:W-:Y:S01]  /*2f10*/  FADD.FTZ R132, R132, -R55 ;  /* 0x8000003784847221 */ /* 0x000fe20000010000 */
[----:B------:R-:W-:Y:S01]  /*2f20*/  FFMA.FTZ R55, R127, R138, R51 ;  /* 0x0000008a7f377223 */ /* 0x000fe20000010033 */
[----:B------:R-:W-:-:S02]  /*2f30*/  HADD2.F32 R63, -RZ, R35.H0_H0 ;  /* 0x20000023ff3f7230 */ /* 0x000fc40000004100 */
[-C--:B------:R-:W-:Y:S01]  /*2f40*/  FMUL.FTZ R52, R54, R124.reuse ;  /* 0x0000007c36347220 */ /* 0x080fe20000410000 */
[----:B------:R-:W-:Y:S01]  /*2f50*/  FADD.FTZ R137, R137, -R126 ;  /* 0x8000007e89897221 */ /* 0x000fe20000010000 */
[----:B------:R-:W-:Y:S01]  /*2f60*/  FADD.FTZ R136, R136, -R133 ;  /* 0x8000008588887221 */ /* 0x000fe20000010000 */
[----:B------:R-:W-:Y:S01]  /*2f70*/  FADD.FTZ R128, R139, -R128 ;  /* 0x800000808b807221 */ /* 0x000fe20000010000 */
[----:B------:R-:W-:Y:S02]  /*2f80*/  HADD2.F32 R57, -RZ, R67.H1_H1 ;  /* 0x30000043ff397230 */ /* 0x000fe40000004100 */
[----:B------:R-:W-:Y:S01]  /*2f90*/  FMUL.FTZ R56, R55, R124 ;  /* 0x0000007c37387220 */ /* 0x000fe20000410000 */
[----:B------:R-:W-:Y:S02]  /*2fa0*/  HADD2.F32 R59, -RZ, R35.H1_H1 ;  /* 0x30000023ff3b7230 */ /* 0x000fe40000004100 */
[----:B------:R-:W-:Y:S01]  /*2fb0*/  FMUL.FTZ R67, R52, R53 ;  /* 0x0000003534437220 */ /* 0x000fe20000410000 */
[----:B------:R-:W-:Y:S01]  /*2fc0*/  FMUL.FTZ R63, R63, R52 ;  /* 0x000000343f3f7220 */ /* 0x000fe20000410000 */
[C---:B------:R-:W-:Y:S01]  /*2fd0*/  FFMA.FTZ R53, R127.reuse, R136, R49 ;  /* 0x000000887f357223 */ /* 0x040fe20000010031 */
[----:B------:R-:W-:Y:S01]  /*2fe0*/  FFMA.FTZ R58, R127, R137, R46 ;  /* 0x000000897f3a7223 */ /* 0x000fe2000001002e */
[-CC-:B------:R-:W-:Y:S01]  /*2ff0*/  FFMA.FTZ R82, R82, R140.reuse, R145.reuse ;  /* 0x0000008c52527223 */ /* 0x180fe20000010091 */
[----:B------:R-:W-:Y:S01]  /*3000*/  FFMA.FTZ R131, R131, R140, R145 ;  /* 0x0000008c83837223 */ /* 0x000fe20000010091 */
[----:B------:R-:W-:Y:S01]  /*3010*/  FFMA.FTZ R52, R127, R128, R48 ;  /* 0x000000807f347223 */ /* 0x000fe20000010030 */
[----:B------:R-:W-:-:S02]  /*3020*/  HADD2.F32 R60, -RZ, R66.H0_H0 ;  /* 0x20000042ff3c7230 */ /* 0x000fc40000004100 */
[----:B------:R-:W-:Y:S01]  /*3030*/  FMUL.FTZ R130, R59, R56 ;  /* 0x000000383b827220 */ /* 0x000fe20000410000 */
[----:B------:R-:W-:Y:S02]  /*3040*/  HADD2.F32 R70, -RZ, R66.H1_H1 ;  /* 0x30000042ff467230 */ /* 0x000fe40000004100 */
[----:B------:R-:W-:Y:S01]  /*3050*/  FMUL.FTZ R66, R56, R57 ;  /* 0x0000003938427220 */ /* 0x000fe20000410000 */
[----:B------:R-:W-:Y:S02]  /*3060*/  HADD2.F32 R73, -RZ, R65.H0_H0 ;  /* 0x20000041ff497230 */ /* 0x000fe40000004100 */
[-C--:B------:R-:W-:Y:S01]  /*3070*/  FMUL.FTZ R59, R53, R124.reuse ;  /* 0x0000007c353b7220 */ /* 0x080fe20000410000 */
[----:B------:R-:W-:Y:S02]  /*3080*/  HADD2.F32 R72, -RZ, R34.H1_H1 ;  /* 0x30000022ff487230 */ /* 0x000fe40000004100 */
[----:B------:R-:W-:Y:S01]  /*3090*/  FMUL.FTZ R56, R58, R124 ;  /* 0x0000007c3a387220 */ /* 0x000fe20000410000 */
[----:B------:R-:W-:-:S02]  /*30a0*/  HADD2.F32 R61, -RZ, R33.H0_H0 ;  /* 0x20000021ff3d7230 */ /* 0x000fc40000004100 */
[----:B------:R-:W-:Y:S01]  /*30b0*/  FADD.FTZ R82, R135, -R82 ;  /* 0x8000005287527221 */ /* 0x000fe20000010000 */
[----:B------:R-:W-:Y:S02]  /*30c0*/  HADD2.F32 R62, -RZ, R34.H0_H0 ;  /* 0x20000022ff3e7230 */ /* 0x000fe40000004100 */
[----:B------:R-:W-:Y:S01]  /*30d0*/  FADD.FTZ R134, R134, -R131 ;  /* 0x8000008386867221 */ /* 0x000fe20000010000 */
[----:B------:R-:W-:Y:S01]  /*30e0*/  FMUL.FTZ R57, R52, R124 ;  /* 0x0000007c34397220 */ /* 0x000fe20000410000 */
[----:B------:R-:W-:Y:S01]  /*30f0*/  FMUL.FTZ R70, R59, R70 ;  /* 0x000000463b467220 */ /* 0x000fe20000410000 */
        /* <DEDUP_REMOVED lines=9> */
[-C--:B------:R-:W-:Y:S01]  /*3190*/  FMUL.FTZ R60, R56, R124.reuse ;  /* 0x0000007c383c7220 */ /* 0x080fe20000410000 */
[----:B------:R-:W-:Y:S02]  /*31a0*/  HADD2.F32 R83, -RZ, R64.H0_H0 ;  /* 0x20000040ff537230 */ /* 0x000fe40000004100 */
[-C--:B------:R-:W-:Y:S01]  /*31b0*/  FMUL.FTZ R62, R59, R124.reuse ;  /* 0x0000007c3b3e7220 */ /* 0x080fe20000410000 */
[----:B------:R-:W-:Y:S02]  /*31c0*/  HADD2.F32 R127, -RZ, R33.H1_H1 ;  /* 0x30000021ff7f7230 */ /* 0x000fe40000004100 */
[----:B------:R-:W-:Y:S01]  /*31d0*/  FMUL.FTZ R61, R57, R124 ;  /* 0x0000007c393d7220 */ /* 0x000fe20000410000 */
[--C-:B------:R-:W-:Y:S02]  /*31e0*/  HADD2.F32 R131, -RZ, R32.reuse.H0_H0 ;  /* 0x20000020ff837230 */ /* 0x100fe40000004100 */
[----:B------:R-:W-:Y:S01]  /*31f0*/  FMUL.FTZ R72, R62, R65 ;  /* 0x000000413e487220 */ /* 0x000fe20000410000 */
[----:B------:R-:W-:-:S02]  /*3200*/  HADD2.F32 R82, -RZ, R32.H1_H1 ;  /* 0x30000020ff527230 */ /* 0x000fc40000004100 */
        /* <DEDUP_REMOVED lines=11> */
.L_x_6534:
[-CC-:B------:R-:W-:Y:S01]  /*32c0*/  FFMA.FTZ R130, R130, R140.reuse, R145.reuse ;  /* 0x0000008c82827223 */ /* 0x180fe20000010091 */
[-CC-:B------:R-:W-:Y:S01]  /*32d0*/  FFMA.FTZ R82, R82, R140.reuse, R145.reuse ;  /* 0x0000008c52527223 */ /* 0x180fe20000010091 */
[-CC-:B0-----:R-:W-:Y:S01]  /*32e0*/  FFMA.FTZ R63, R83, R140.reuse, R145.reuse ;  /* 0x0000008c533f7223 */ /* 0x181fe20000010091 */
[-C--:B------:R-:W-:Y:S01]  /*32f0*/  FFMA.FTZ R128, R128, R140.reuse, R145 ;  /* 0x0000008c80807223 */ /* 0x080fe20000010091 */
[----:B------:R-:W-:Y:S01]  /*3300*/  FADD.FTZ R141, R141, -R130 ;  /* 0x800000828d8d7221 */ /* 0x000fe20000010000 */
[----:B------:R-:W-:Y:S01]  /*3310*/  FADD.FTZ R82, R135, -R82 ;  /* 0x8000005287527221 */ /* 0x000fe20000010000 */
[----:B------:R-:W-:Y:S01]  /*3320*/  FADD.FTZ R132, R132, -R63 ;  /* 0x8000003f84847221 */ /* 0x000fe20000010000 */
[-CC-:B------:R-:W-:Y:S01]  /*3330*/  FFMA.FTZ R126, R126, R140.reuse, R145.reuse ;  /* 0x0000008c7e7e7223 */ /* 0x180fe20000010091 */
[----:B------:R-:W-:Y:S01]  /*3340*/  FFMA.FTZ R141, R127, R141, R50 ;  /* 0x0000008d7f8d7223 */ /* 0x000fe20000010032 */
[-CC-:B------:R-:W-:Y:S01]  /*3350*/  FFMA.FTZ R131, R131, R140.reuse, R145.reuse ;  /* 0x0000008c83837223 */ /* 0x180fe20000010091 */
[-CC-:B------:R-:W-:Y:S01]  /*3360*/  FFMA.FTZ R133, R133, R140.reuse, R145.reuse ;  /* 0x0000008c85857223 */ /* 0x180fe20000010091 */
[----:B------:R-:W-:Y:S01]  /*3370*/  FFMA.FTZ R143, R143, R140, R145 ;  /* 0x0000008c8f8f7223 */ /* 0x000fe20000010091 */
[----:B-----5:R-:W-:-:S02]  /*3380*/  HADD2.F32 R61, -RZ, R67.H0_H0 ;  /* 0x20000043ff3d7230 */ /* 0x020fc40000004100 */
[----:B------:R-:W-:Y:S01]  /*3390*/  FADD.FTZ R139, R139, -R128 ;  /* 0x800000808b8b7221 */ /* 0x000fe20000010000 */
[----:B------:R-:W-:Y:S02]  /*33a0*/  HADD2.F32 R60, -RZ, R67.H1_H1 ;  /* 0x30000043ff3c7230 */ /* 0x000fe40000004100 */
[C---:B------:R-:W-:Y:S01]  /*33b0*/  FFMA.FTZ R63, R127.reuse, R82, R44 ;  /* 0x000000527f3f7223 */ /* 0x040fe2000001002c */
[--C-:B------:R-:W-:Y:S02]  /*33c0*/  HADD2.F32 R71, -RZ, R66.reuse.H0_H0 ;  /* 0x20000042ff477230 */ /* 0x100fe40000004100 */
[----:B------:R-:W-:Y:S01]  /*33d0*/  FFMA.FTZ R67, R127, R132, R45 ;  /* 0x000000847f437223 */ /* 0x000fe2000001002d */
[----:B------:R-:W-:Y:S02]  /*33e0*/  HADD2.F32 R70, -RZ, R66.H1_H1 ;  /* 0x30000042ff467230 */ /* 0x000fe40000004100 */
[-C--:B------:R-:W-:Y:S01]  /*33f0*/  FMUL.FTZ R66, R141, R124.reuse ;  /* 0x0000007c8d427220 */ /* 0x080fe20000410000 */
[----:B------:R-:W-:Y:S01]  /*3400*/  FADD.FTZ R137, R137, -R126 ;  /* 0x8000007e89897221 */ /* 0x000fe20000010000 */
[----:B------:R-:W-:Y:S01]  /*3410*/  FADD.FTZ R134, R134, -R131 ;  /* 0x8000008386867221 */ /* 0x000fe20000010000 */
[----:B------:R-:W-:Y:S01]  /*3420*/  FADD.FTZ R136, R136, -R133 ;  /* 0x8000008588887221 */ /* 0x000fe20000010000 */
[----:B------:R-:W-:Y:S01]  /*3430*/  FADD.FTZ R138, R138, -R143 ;  /* 0x8000008f8a8a7221 */ /* 0x000fe20000010000 */
[----:B------:R-:W-:Y:S01]  /*3440*/  FFMA.FTZ R139, R127, R139, R48 ;  /* 0x0000008b7f8b7223 */ /* 0x000fe20000010030 */
[-C--:B------:R-:W-:Y:S01]  /*3450*/  FMUL.FTZ R62, R63, R124.reuse ;  /* 0x0000007c3f3e7220 */ /* 0x080fe20000410000 */
[----:B------:R-:W-:Y:S01]  /*3460*/  FMUL.FTZ R63, R67, R124 ;  /* 0x0000007c433f7220 */ /* 0x000fe20000410000 */
[----:B------:R-:W-:Y:S01]  /*3470*/  FMUL.FTZ R67, R66, R61 ;  /* 0x0000003d42437220 */ /* 0x000fe20000410000 */
[C---:B------:R-:W-:Y:S01]  /*3480*/  FFMA.FTZ R137, R127.reuse, R137, R46 ;  /* 0x000000897f897223 */ /* 0x040fe2000001002e */
[C---:B------:R-:W-:Y:S01]  /*3490*/  FFMA.FTZ R129, R127.reuse, R134, R47 ;  /* 0x000000867f817223 */ /* 0x040fe2000001002f */
[C---:B------:R-:W-:Y:S01]  /*34a0*/  FFMA.FTZ R131, R127.reuse, R136, R49 ;  /* 0x000000887f837223 */ /* 0x040fe20000010031 */
[----:B------:R-:W-:Y:S01]  /*34b0*/  FFMA.FTZ R133, R127, R138, R51 ;  /* 0x0000008a7f857223 */ /* 0x000fe20000010033 */
        /* <DEDUP_REMOVED lines=12> */
[----:B------:R-:W-:Y:S01]  /*3580*/  FMUL.FTZ R66, R133, R60 ;  /* 0x0000003c85427220 */ /* 0x000fe20000410000 */
[----:B------:R-:W-:Y:S01]  /*3590*/  FMUL.FTZ R130, R124, R133 ;  /* 0x000000857c827220 */ /* 0x000fe20000410000 */
[----:B------:R-:W-:Y:S02]  /*35a0*/  HADD2.F32 R65, -RZ, R65.H1_H1 ;  /* 0x30000041ff417230 */ /* 0x000fe40000004100 */
[----:B------:R-:W-:Y:S01]  /*35b0*/  FMUL.FTZ R71, R82, R71 ;  /* 0x0000004752477220 */ /* 0x000fe20000410000 */
[----:B------:R-:W-:Y:S02]  /*35c0*/  HADD2.F32 R60, -RZ, R34.H1_H1 ;  /* 0x30000022ff3c7230 */ /* 0x000fe40000004100 */
[----:B------:R-:W-:Y:S01]  /*35d0*/  FMUL.FTZ R124, R61, R72 ;  /* 0x000000483d7c7220 */ /* 0x000fe20000410000 */
[----:B------:R-:W-:-:S02]  /*35e0*/  HADD2.F32 R127, -RZ, R33.H1_H1 ;  /* 0x30000021ff7f7230 */ /* 0x000fc40000004100 */
[----:B------:R-:W-:Y:S01]  /*35f0*/  FMUL.FTZ R70, R131, R70 ;  /* 0x0000004683467220 */ /* 0x000fe20000410000 */
        /* <DEDUP_REMOVED lines=15> */
[----:B------:R-:W-:-:S07]  /*36f0*/  F2FP.F16.F32.PACK_AB R60, R65, R60 ;  /* 0x0000003c413c723e */ /* 0x000fce00000000ff */
.L_x_6535:
[----:B------:R-:W0:Y:S01]  /*3700*/  @P1 LDC.64 R64, c[0x0][0x478] ;  /* 0x00011e00ff401b82 */ /* 0x000e220000000a00 */
[----:B------:R-:W-:-:S04]  /*3710*/  IMAD.WIDE.U32 R68, R125, 0x10, R68 ;  /* 0x000000107d447825 */ /* 0x000fc800078e0044 */
[----:B0-----:R-:W-:-:S05]  /*3720*/  @P1 IMAD.WIDE.U32 R64, R125, 0x20, R64 ;  /* 0x000000207d401825 */ /* 0x001fca00078e0040 */
[----:B------:R0:W-:Y:S04]  /*3730*/  @P1 STG.E.128 desc[UR6][R64.64], R56 ;  /* 0x0000003840001986 */ /* 0x0001e8000c101d06 */
[----:B------:R0:W-:Y:S04]  /*3740*/  @P1 STG.E.128 desc[UR6][R64.64+0x10], R52 ;  /* 0x0000103440001986 */ /* 0x0001e8000c101d06 */
[----:B------:R0:W-:Y:S02]  /*3750*/  STG.E.128 desc[UR6][R68.64], R60 ;  /* 0x0000003c44007986 */ /* 0x0001e4000c101d06 */
.L_x_6531:
        /* <DEDUP_REMOVED lines=21> */
.L_x_6524:
        /* <DEDUP_REMOVED lines=48> */
.L_x_6523:
[----:B------:R-:W-:Y:S05]  /*3bb0*/  BSYNC B0 ;  /* 0x0000000000007941 */ /* 0x000fea0003800000 */
.L_x_6522:
        /* <DEDUP_REMOVED lines=33> */
[----:B------:R-:W-:Y:S01]  /*3dd0*/  LDS R26, [R16+0x1a00] ;  /* 0x001a0000101a7984 */ /* 0x000fe20000000800 */
[----:B-----5:R-:W-:-:S03]  /*3de0*/  FADD.FTZ R3, R3, R56 ;  /* 0x0000003803037221 */ /* 0x020fc60000010000 */
[----:B------:R-:W4:Y:S01]  /*3df0*/  LDS R48, [R16+0x1c00] ;  /* 0x001c000010307984 */ /* 0x000f220000000800 */
        /* <DEDUP_REMOVED lines=13> */
[----:B------:R-:W-:Y:S04]  /*3ed0*/  STS.128 [R0+0x10], R4 ;  /* 0x0000100400007388 */ /* 0x000fe80000000c00 */
[----:B------:R2:W-:Y:S01]  /*3ee0*/  STS.128 [R0+0x400], R8 ;  /* 0x0004000800007388 */ /* 0x0005e20000000c00 */
[----:B----4-:R-:W-:-:S03]  /*3ef0*/  FADD.FTZ R17, R17, R48 ;  /* 0x0000003011117221 */ /* 0x010fc60000010000 */
[----:B------:R-:W-:Y:S01]  /*3f00*/  STS.128 [R0+0x410], R12 ;  /* 0x0004100c00007388 */ /* 0x000fe20000000c00 */
[----:B-1----:R-:W-:Y:S01]  /*3f10*/  FADD.FTZ R49, R18, R49 ;  /* 0x0000003112317221 */ /* 0x002fe20000010000 */
[----:B------:R-:W-:Y:S01]  /*3f20*/  BAR.SYNC.DEFER_BLOCKING 0x0 ;  /* 0x0000000000007b1d */ /* 0x000fe20000010000 */
[----:B--2---:R-:W-:Y:S01]  /*3f30*/  FADD.FTZ R9, R3, R26 ;  /* 0x0000001a03097221 */ /* 0x004fe20000010000 */
[----:B0-----:R-:W-:-:S04]  /*3f40*/  IMAD R2, R2, UR5, RZ ;  /* 0x0000000502027c24 */ /* 0x001fc8000f8e02ff */
        /* <DEDUP_REMOVED lines=23> */
[----:B------:R-:W-:Y:S01]  /*40c0*/  FADD.FTZ R4, R4, R7 ;  /* 0x0000000704047221 */ /* 0x000fe20000010000 */
[----:B------:R-:W-:Y:S01]  /*40d0*/  IADD3 R7, P0, PT, R2, R93, RZ ;  /* 0x0000005d02077210 */ /* 0x000fe20007f1e0ff */
[----:B------:R-:W-:-:S03]  /*40e0*/  FADD.FTZ R5, R5, R8 ;  /* 0x0000000805057221 */ /* 0x000fc60000010000 */
[----:B------:R-:W-:Y:S01]  /*40f0*/  IADD3.X R2, PT, PT, RZ, RZ, RZ, P0, !PT ;  /* 0x000000ffff027210 */ /* 0x000fe200007fe4ff */
        /* <DEDUP_REMOVED lines=10> */
[----:B------:R-:W-:Y:S01]  /*41a0*/  SHF.L.U64.HI R7, R7, 0x2, R2 ;  /* 0x0000000207077819 */ /* 0x000fe20000010202 */
[----:B---3--:R-:W-:Y:S01]  /*41b0*/  FADD.FTZ R23, R4, R23 ;  /* 0x0000001704177221 */ /* 0x008fe20000010000 */
[C---:B------:R-:W-:Y:S01]  /*41c0*/  IADD3 R2, P0, PT, R6.reuse, UR18, RZ ;  /* 0x0000001206027c10 */ /* 0x040fe2000ff1e0ff */
[----:B------:R-:W-:Y:S01]  /*41d0*/  STS.128 [R0+0x410], R36 ;  /* 0x0004102400007388 */ /* 0x000fe20000000c00 */
[----:B------:R-:W-:Y:S01]  /*41e0*/  BAR.SYNC.DEFER_BLOCKING 0x0 ;  /* 0x0000000000007b1d */ /* 0x000fe20000010000 */
[----:B------:R-:W-:Y:S01]  /*41f0*/  IADD3 R4, P1, PT, R6, UR16, RZ ;  /* 0x0000001006047c10 */ /* 0x000fe2000ff3e0ff */
[----:B----4-:R-:W-:-:S03]  /*4200*/  FADD.FTZ R11, R5, R14 ;  /* 0x0000000e050b7221 */ /* 0x010fc60000010000 */
[----:B------:R-:W-:Y:S01]  /*4210*/  IADD3.X R5, PT, PT, R7, UR17, RZ, P1, !PT ;  /* 0x0000001107057c10 */ /* 0x000fe20008ffe4ff */
        /* <DEDUP_REMOVED lines=18> */
[C---:B------:R-:W-:Y:S02]  /*4340*/  IADD3.X R3, PT, PT, R7.reuse, UR19, RZ, P0, !PT ;  /* 0x0000001307037c10 */ /* 0x040fe400087fe4ff */
        /* <DEDUP_REMOVED lines=8> */
[----:B------:R-:W-:-:S03]  /*43d0*/  FADD.FTZ R18, R18, R19 ;  /* 0x0000001312127221 */ /* 0x000fc60000010000 */
[----:B------:R-:W-:Y:S01]  /*43e0*/  STG.E desc[UR6][R4.64], R27 ;  /* 0x0000001b04007986 */ /* 0x000fe2000c101906 */
[----:B------:R-:W-:Y:S01]  /*43f0*/  FADD.FTZ R0, R0, R33 ;  /* 0x0000002100007221 */ /* 0x000fe20000010000 */
[----:B------:R-:W-:Y:S01]  /*4400*/  FADD.FTZ R37, R20, R37 ;  /* 0x0000002514257221 */ /* 0x000fe20000010000 */
[----:B------:R-:W-:-:S04]  /*4410*/  FADD.FTZ R8, R8, R31 ;  /* 0x0000001f08087221 */ /* 0x000fc80000010000 */
        /* <DEDUP_REMOVED lines=16> */
.L_x_6525:
        /* <DEDUP_REMOVED lines=8> */
.L_x_6538:
[----:B------:R-:W-:Y:S05]  /*45a0*/  BSYNC B2 ;  /* 0x0000000000027941 */ /* 0x000fea0003800000 */
.L_x_6537:
        /* <DEDUP_REMOVED lines=8> */
.L_x_6539:
[----:B------:R-:W-:Y:S01]  /*4630*/  FADD.FTZ R60, R65, R60 ;  /* 0x0000003c413c7221 */ /* 0x000fe20000010000 */
[----:B------:R-:W-:-:S04]  /*4640*/  HFMA2 R146, -RZ, RZ, 0, 1.1920928955078125e-07 ;  /* 0x00000002ff927431 */ /* 0x000fc800000001ff */
[----:B------:R-:W-:Y:S02]  /*4650*/  MOV R147, R60 ;  /* 0x0000003c00937202 */ /* 0x000fe40000000f00 */
[----:B------:R-:W-:-:S07]  /*4660*/  MOV R62, R145 ;  /* 0x00000091003e7202 */ /* 0x000fce0000000f00 */
[----:B------:R-:W-:Y:S05]  /*4670*/  WARPSYNC.COLLECTIVE R144, `(.L_x_6540) ;  /* 0x0000000090087348 */ /* 0x000fea0003c00000 */
[----:B------:R0:W1:Y:S02]  /*4680*/  SHFL.BFLY P3, R145, R147, R146, R149 ;  /* 0x0c00009293917389 */ /* 0x0000640000060095 */
[----:B01----:R-:W-:Y:S05]  /*4690*/  ENDCOLLECTIVE ;  /* 0x000000000000791b */ /* 0x003fea0003800000 */
.L_x_6540:
[----:B------:R-:W-:-:S05]  /*46a0*/  FADD.FTZ R62, R63, R62 ;  /* 0x0000003e3f3e7221 */ /* 0x000fca0000010000 */
[----:B------:R-:W-:Y:S02]  /*46b0*/  MOV R147, R62 ;  /* 0x0000003e00937202 */ /* 0x000fe40000000f00 */
[----:B------:R-:W-:-:S07]  /*46c0*/  MOV R61, R145 ;  /* 0x00000091003d7202 */ /* 0x000fce0000000f00 */
[----:B------:R-:W-:Y:S05]  /*46d0*/  WARPSYNC.COLLECTIVE R144, `(.L_x_6541) ;  /* 0x0000000090087348 */ /* 0x000fea0003c00000 */
[----:B------:R0:W1:Y:S02]  /*46e0*/  SHFL.BFLY P3, R145, R147, R146, R149 ;  /* 0x0c00009293917389 */ /* 0x0000640000060095 */
[----:B01----:R-:W-:Y:S05]  /*46f0*/  ENDCOLLECTIVE ;  /* 0x000000000000791b */ /* 0x003fea0003800000 */
.L_x_6541:
[----:B------:R-:W-:Y:S01]  /*4700*/  FADD.FTZ R61, R60, R61 ;  /* 0x0000003d3c3d7221 */ /* 0x000fe20000010000 */
[----:B------:R-:W-:-:S04]  /*4710*/  HFMA2 R146, -RZ, RZ, 0, 2.384185791015625e-07 ;  /* 0x00000004ff927431 */ /* 0x000fc800000001ff */
[----:B------:R-:W-:Y:S02]  /*4720*/  MOV R147, R61 ;  /* 0x0000003d00937202 */ /* 0x000fe40000000f00 */
[----:B------:R-:W-:-:S07]  /*4730*/  MOV R81, R145 ;  /* 0x0000009100517202 */ /* 0x000fce0000000f00 */
[----:B------:R-:W-:Y:S05]  /*4740*/  WARPSYNC.COLLECTIVE R144, `(.L_x_6542) ;  /* 0x0000000090087348 */ /* 0x000fea0003c00000 */
[----:B------:R0:W1:Y:S02]  /*4750*/  SHFL.BFLY P3, R145, R147, R146, R149 ;  /* 0x0c00009293917389 */ /* 0x0000640000060095 */
[----:B01----:R-:W-:Y:S05]  /*4760*/  ENDCOLLECTIVE ;  /* 0x000000000000791b */ /* 0x003fea0003800000 */
.L_x_6542:
[----:B------:R-:W-:-:S05]  /*4770*/  FADD.FTZ R81, R62, R81 ;  /* 0x000000513e517221 */ /* 0x000fca0000010000 */
[----:B------:R-:W-:Y:S02]  /*4780*/  MOV R147, R81 ;  /* 0x0000005100937202 */ /* 0x000fe40000000f00 */
[----:B------:R-:W-:-:S07]  /*4790*/  MOV R64, R145 ;  /* 0x0000009100407202 */ /* 0x000fce0000000f00 */
[----:B------:R-:W-:Y:S05]  /*47a0*/  WARPSYNC.COLLECTIVE R144, `(.L_x_6543) ;  /* 0x0000000090087348 */ /* 0x000fea0003c00000 */
[----:B------:R0:W1:Y:S02]  /*47b0*/  SHFL.BFLY P3, R145, R147, R146, R149 ;  /* 0x0c00009293917389 */ /* 0x0000640000060095 */
[----:B01----:R-:W-:Y:S05]  /*47c0*/  ENDCOLLECTIVE ;  /* 0x000000000000791b */ /* 0x003fea0003800000 */
.L_x_6543:
[----:B------:R-:W-:Y:S01]  /*47d0*/  FADD.FTZ R64, R61, R64 ;  /* 0x000000403d407221 */ /* 0x000fe20000010000 */
[----:B------:R-:W-:-:S04]  /*47e0*/  HFMA2 R146, -RZ, RZ, 0, 4.76837158203125e-07 ;  /* 0x00000008ff927431 */ /* 0x000fc800000001ff */
[----:B------:R-:W-:Y:S02]  /*47f0*/  MOV R147, R64 ;  /* 0x0000004000937202 */ /* 0x000fe40000000f00 */
[----:B------:R-:W-:-:S07]  /*4800*/  MOV R140, R145 ;  /* 0x00000091008c7202 */ /* 0x000fce0000000f00 */
[----:B------:R-:W-:Y:S05]  /*4810*/  WARPSYNC.COLLECTIVE R144, `(.L_x_6544) ;  /* 0x0000000090087348 */ /* 0x000fea0003c00000 */
[----:B------:R0:W1:Y:S02]  /*4820*/  SHFL.BFLY P3, R145, R147, R146, R149 ;  /* 0x0c00009293917389 */ /* 0x0000640000060095 */
[----:B01----:R-:W-:Y:S05]  /*4830*/  ENDCOLLECTIVE ;  /* 0x000000000000791b */ /* 0x003fea0003800000 */
.L_x_6544:
[----:B------:R-:W-:-:S05]  /*4840*/  FADD.FTZ R140, R81, R140 ;  /* 0x0000008c518c7221 */ /* 0x000fca0000010000 */
[----:B------:R-:W-:Y:S02]  /*4850*/  MOV R147, R140 ;  /* 0x0000008c00937202 */ /* 0x000fe40000000f00 */
[----:B------:R-:W-:-:S07]  /*4860*/  MOV R63, R145 ;  /* 0x00000091003f7202 */ /* 0x000fce0000000f00 */
[----:B------:R-:W-:Y:S05]  /*4870*/  WARPSYNC.COLLECTIVE R144, `(.L_x_6545) ;  /* 0x0000000090087348 */ /* 0x000fea0003c00000 */
[----:B------:R0:W1:Y:S02]  /*4880*/  SHFL.BFLY P3, R145, R147, R146, R149 ;  /* 0x0c00009293917389 */ /* 0x0000640000060095 */
[----:B01----:R-:W-:Y:S05]  /*4890*/  ENDCOLLECTIVE ;  /* 0x000000000000791b */ /* 0x003fea0003800000 */
.L_x_6545:
[----:B------:R-:W-:Y:S01]  /*48a0*/  FADD.FTZ R63, R64, R63 ;  /* 0x0000003f403f7221 */ /* 0x000fe20000010000 */
[----:B------:R-:W-:-:S04]  /*48b0*/  HFMA2 R146, -RZ, RZ, 0, 9.5367431640625e-07 ;  /* 0x00000010ff927431 */ /* 0x000fc800000001ff */
[----:B------:R-:W-:Y:S02]  /*48c0*/  MOV R147, R63 ;  /* 0x0000003f00937202 */ /* 0x000fe40000000f00 */
[----:B------:R-:W-:-:S07]  /*48d0*/  MOV R65, R145 ;  /* 0x0000009100417202 */ /* 0x000fce0000000f00 */
[----:B------:R-:W-:Y:S05]  /*48e0*/  WARPSYNC.COLLECTIVE R144, `(.L_x_6546) ;  /* 0x0000000090087348 */ /* 0x000fea0003c00000 */
[----:B------:R0:W1:Y:S02]  /*48f0*/  SHFL.BFLY P3, R145, R147, R146, R149 ;  /* 0x0c00009293917389 */ /* 0x0000640000060095 */
[----:B01----:R-:W-:Y:S05]  /*4900*/  ENDCOLLECTIVE ;  /* 0x000000000000791b */ /* 0x003fea0003800000 */
.L_x_6546:
[----:B------:R-:W-:-:S05]  /*4910*/  FADD.FTZ R65, R140, R65 ;  /* 0x000000418c417221 */ /* 0x000fca0000010000 */
[----:B------:R-:W-:Y:S02]  /*4920*/  MOV R147, R65 ;  /* 0x0000004100937202 */ /* 0x000fe40000000f00 */
[----:B------:R-:W-:-:S07]  /*4930*/  MOV R60, R145 ;  /* 0x00000091003c7202 */ /* 0x000fce0000000f00 */
[----:B------:R-:W-:Y:S05]  /*4940*/  WARPSYNC.COLLECTIVE R144, `(.L_x_6547) ;  /* 0x0000000090087348 */ /* 0x000fea0003c00000 */
[----:B------:R0:W1:Y:S02]  /*4950*/  SHFL.BFLY P3, R145, R147, R146, R149 ;  /* 0x0c00009293917389 */ /* 0x0000640000060095 */
[----:B01----:R-:W-:Y:S05]  /*4960*/  ENDCOLLECTIVE ;  /* 0x000000000000791b */ /* 0x003fea0003800000 */
.L_x_6547:
[----:B------:R-:W-:Y:S01]  /*4970*/  MOV R62, R145 ;  /* 0x00000091003e7202 */ /* 0x000fe20000000f00 */
[----:B------:R-:W-:Y:S06]  /*4980*/  BRA `(.L_x_6548) ;  /* 0xffffffc800107947 */ /* 0x000fec000383ffff */
.L_x_6549:
        /* <DEDUP_REMOVED lines=15> */
.L_x_11273:


//--------------------- .text._ZN10layer_norm13ln_bwd_kernelINS_13Kernel_traitsI6__halfS2_fS2_fjLj512ELj1ELj4ELj1ELj16ENS_18Kernel_traits_baseILj512ES2_S2_fS2_fjLj128EEEEELb0ELb1ELb1ELb0EEEvNS_9BwdParamsE --------------------------
	.section	.text._ZN10layer_norm13ln_bwd_kernelINS_13Kernel_traitsI6__halfS2_fS2_fjLj512ELj1ELj4ELj1ELj16ENS_18Kernel_traits_baseILj512ES2_S2_fS2_fjLj128EEEEELb0ELb1ELb1ELb0EEEvNS_9BwdParamsE,"ax",@progbits
	.align	128
        .global         _ZN10layer_norm13ln_bwd_kernelINS_13Kernel_traitsI6__halfS2_fS2_fjLj512ELj1ELj4ELj1ELj16ENS_18Kernel_traits_baseILj512ES2_S2_fS2_fjLj128EEEEELb0ELb1ELb1ELb0EEEvNS_9BwdParamsE
        .type           _ZN10layer_norm13ln_bwd_kernelINS_13Kernel_traitsI6__halfS2_fS2_fjLj512ELj1ELj4ELj1ELj16ENS_18Kernel_traits_baseILj512ES2_S2_fS2_fjLj128EEEEELb0ELb1ELb1ELb0EEEvNS_9BwdParamsE,@function
        .size           _ZN10layer_norm13ln_bwd_kernelINS_13Kernel_traitsI6__halfS2_fS2_fjLj512ELj1ELj4ELj1ELj16ENS_18Kernel_traits_baseILj512ES2_S2_fS2_fjLj128EEEEELb0ELb1ELb1ELb0EEEvNS_9BwdParamsE,(.L_x_11274 - _ZN10layer_norm13ln_bwd_kernelINS_13Kernel_traitsI6__halfS2_fS2_fjLj512ELj1ELj4ELj1ELj16ENS_18Kernel_traits_baseILj512ES2_S2_fS2_fjLj128EEEEELb0ELb1ELb1ELb0EEEvNS_9BwdParamsE)
        .other          _ZN10layer_norm13ln_bwd_kernelINS_13Kernel_traitsI6__halfS2_fS2_fjLj512ELj1ELj4ELj1ELj16ENS_18Kernel_traits_baseILj512ES2_S2_fS2_fjLj128EEEEELb0ELb1ELb1ELb0EEEvNS_9BwdParamsE,@"STO_CUDA_ENTRY STV_DEFAULT"
_ZN10layer_norm13ln_bwd_kernelINS_13Kernel_traitsI6__halfS2_fS2_fjLj512ELj1ELj4ELj1ELj16ENS_18Kernel_traits_baseILj512ES2_S2_fS2_fjLj128EEEEELb0ELb1ELb1ELb0EEEvNS_9BwdParamsE:
.text._ZN10layer_norm13ln_bwd_kernelINS_13Kernel_traitsI6__halfS2_fS2_fjLj512ELj1ELj4ELj1ELj16ENS_18Kernel_traits_baseILj512ES2_S2_fS2_fjLj128EEEEELb0ELb1ELb1ELb0EEEvNS_9BwdParamsE:
        /* <DEDUP_REMOVED lines=33> */
[----:B------:R-:W-:Y:S01]  /*0210*/  SHF.R.U32.HI R5, RZ, 0x5, R0 ;  /* 0x00000005ff057819 */ /* 0x000fe20000011600 */
        /* <DEDUP_REMOVED lines=52> */
.L_x_6631:
        /* <DEDUP_REMOVED lines=49> */
[----:B0-----:R-:W-:Y:S01]  /*0870*/  HADD2.F32 R124, -RZ, R85.H0_H0 ;  /* 0x20000055ff7c7230 */ /* 0x001fe20000004100 */
[----:B------:R-:W-:Y:S02]  /*0880*/  IADD3 R150, PT, PT, R150, 0x20, RZ ;  /* 0x0000002096967810 */ /* 0x000fe40007ffe0ff */
[----:B------:R-:W-:Y:S01]  /*0890*/  IADD3 R147, PT, PT, R147, 0x20, RZ ;  /* 0x0000002093937810 */ /* 0x000fe20007ffe0ff */
[C---:B--2---:R-:W-:Y:S01]  /*08a0*/  FADD.FTZ R3, -R145.reuse, R12 ;  /* 0x0000000c91037221 */ /* 0x044fe20000010100 */
[C---:B------:R-:W-:Y:S01]  /*08b0*/  FADD.FTZ R13, -R145.reuse, R13 ;  /* 0x0000000d910d7221 */ /* 0x040fe20000010100 */
[----:B------:R-:W-:Y:S01]  /*08c0*/  FADD.FTZ R149, -R145, R15 ;  /* 0x0000000f91957221 */ /* 0x000fe20000010100 */
[----:B------:R-:W-:-:S02]  /*08d0*/  HADD2.F32 R12, -RZ, R84.H0_H0 ;  /* 0x20000054ff0c7230 */ /* 0x000fc40000004100 */
[C---:B-----5:R-:W-:Y:S01]  /*08e0*/  FMUL.FTZ R3, R8.reuse, R3 ;  /* 0x0000000308037220 */ /* 0x060fe20000410000 */
[----:B------:R-:W-:Y:S02]  /*08f0*/  HADD2.F32 R15, -RZ, R84.H1_H1 ;  /* 0x30000054ff0f7230 */ /* 0x000fe40000004100 */
[----:B------:R-:W-:Y:S01]  /*0900*/  FADD.FTZ R129, -R145, R14 ;  /* 0x0000000e91817221 */ /* 0x000fe20000010100 */
[--C-:B----4-:R-:W-:Y:S02]  /*0910*/  HADD2.F32 R11, -RZ, R116.reuse.H0_H0 ;  /* 0x20000074ff0b7230 */ /* 0x110fe40000004100 */
[----:B------:R-:W-:Y:S02]  /*0920*/  HADD2.F32 R126, -RZ, R116.H1_H1 ;  /* 0x30000074ff7e7230 */ /* 0x000fe40000004100 */
[----:B------:R-:W-:Y:S01]  /*0930*/  FMUL.FTZ R14, R8, R13 ;  /* 0x0000000d080e7220 */ /* 0x000fe20000410000 */
[--C-:B------:R-:W-:Y:S02]  /*0940*/  HADD2.F32 R127, -RZ, R117.reuse.H0_H0 ;  /* 0x20000075ff7f7230 */ /* 0x100fe40000004100 */
[-C--:B------:R-:W-:Y:S01]  /*0950*/  FMUL.FTZ R12, R12, R11.reuse ;  /* 0x0000000b0c0c7220 */ /* 0x080fe20000410000 */
[----:B------:R-:W-:Y:S01]  /*0960*/  FADD.FTZ R52, R52, R11 ;  /* 0x0000000b34347221 */ /* 0x000fe20000010000 */
[----:B------:R-:W-:Y:S01]  /*0970*/  FFMA.FTZ R68, R3, R11, R68 ;  /* 0x0000000b03447223 */ /* 0x000fe20000010044 */
[----:B------:R-:W-:-:S02]  /*0980*/  HADD2.F32 R128, -RZ, R117.H1_H1 ;  /* 0x30000075ff807230 */ /* 0x000fc40000004100 */
[-C--:B------:R-:W-:Y:S01]  /*0990*/  FMUL.FTZ R11, R15, R126.reuse ;  /* 0x0000007e0f0b7220 */ /* 0x080fe20000410000 */
[--C-:B------:R-:W-:Y:S02]  /*09a0*/  HADD2.F32 R117, -RZ, R119.reuse.H0_H0 ;  /* 0x20000077ff757230 */ /* 0x100fe40000004100 */
[----:B---3--:R-:W-:Y:S01]  /*09b0*/  FADD.FTZ R125, -R145, R120 ;  /* 0x00000078917d7221 */ /* 0x008fe20000010100 */
[----:B------:R-:W-:Y:S02]  /*09c0*/  HADD2.F32 R116, -RZ, R119.H1_H1 ;  /* 0x30000077ff747230 */ /* 0x000fe40000004100 */
[----:B------:R-:W-:Y:S01]  /*09d0*/  FADD.FTZ R53, R53, R126 ;  /* 0x0000007e35357221 */ /* 0x000fe20000010000 */
[----:B------:R-:W-:Y:S01]  /*09e0*/  FFMA.FTZ R69, R14, R126, R69 ;  /* 0x0000007e0e457223 */ /* 0x000fe20000010045 */
[----:B------:R-:W-:Y:S02]  /*09f0*/  HADD2.F32 R15, -RZ, R85.H1_H1 ;  /* 0x30000055ff0f7230 */ /* 0x000fe40000004100 */
[----:B------:R-:W-:Y:S01]  /*0a00*/  FMUL.FTZ R126, R8, R149 ;  /* 0x00000095087e7220 */ /* 0x000fe20000410000 */
[----:B------:R-:W-:-:S02]  /*0a10*/  HADD2.F32 R130, -RZ, R118.H0_H0 ;  /* 0x20000076ff827230 */ /* 0x000fc40000004100 */
[----:B------:R-:W-:Y:S02]  /*0a20*/  HADD2.F32 R119, -RZ, R86.H0_H0 ;  /* 0x20000056ff777230 */ /* 0x000fe40000004100 */
[C---:B------:R-:W-:Y:S01]  /*0a30*/  FMUL.FTZ R13, R8.reuse, R129 ;  /* 0x00000081080d7220 */ /* 0x040fe20000410000 */
[----:B------:R-:W-:Y:S01]  /*0a40*/  FMUL.FTZ R125, R8, R125 ;  /* 0x0000007d087d7220 */ /* 0x000fe20000410000 */
[----:B------:R-:W-:Y:S01]  /*0a50*/  FADD.FTZ R121, -R145, R121 ;  /* 0x0000007991797221 */ /* 0x000fe20000010100 */
[-C--:B------:R-:W-:Y:S01]  /*0a60*/  FMUL.FTZ R15, R15, R128.reuse ;  /* 0x000000800f0f7220 */ /* 0x080fe20000410000 */
[----:B------:R-:W-:Y:S01]  /*0a70*/  FADD.FTZ R55, R55, R128 ;  /* 0x0000008037377221 */ /* 0x000fe20000010000 */
[----:B------:R-:W-:Y:S01]  /*0a80*/  FFMA.FTZ R71, R126, R128, R71 ;  /* 0x000000807e477223 */ /* 0x000fe20000010047 */
[----:B------:R-:W-:Y:S01]  /*0a90*/  FMUL.FTZ R128, R119, R130 ;  /* 0x0000008277807220 */ /* 0x000fe20000410000 */
[----:B------:R-:W-:Y:S01]  /*0aa0*/  FADD.FTZ R120, RZ, R12 ;  /* 0x0000000cff787221 */ /* 0x000fe20000010000 */
[-C--:B------:R-:W-:Y:S01]  /*0ab0*/  FMUL.FTZ R124, R124, R127.reuse ;  /* 0x0000007f7c7c7220 */ /* 0x080fe20000410000 */
[----:B------:R-:W-:Y:S01]  /*0ac0*/  FADD.FTZ R54, R54, R127 ;  /* 0x0000007f36367221 */ /* 0x000fe20000010000 */
[----:B------:R-:W-:Y:S01]  /*0ad0*/  FFMA.FTZ R70, R13, R127, R70 ;  /* 0x0000007f0d467223 */ /* 0x000fe20000010046 */
[----:B------:R-:W-:Y:S01]  /*0ae0*/  FFMA.FTZ R119, R3, R12, RZ ;  /* 0x0000000c03777223 */ /* 0x000fe200000100ff */
[----:B------:R-:W-:-:S02]  /*0af0*/  HADD2.F32 R118, -RZ, R118.H1_H1 ;  /* 0x30000076ff767230 */ /* 0x000fc40000004100 */
[----:B------:R-:W-:Y:S01]  /*0b00*/  FADD.FTZ R48, R48, R130 ;  /* 0x0000008230307221 */ /* 0x000fe20000010000 */
[----:B------:R-:W-:Y:S02]  /*0b10*/  HADD2.F32 R127, -RZ, R86.H1_H1 ;  /* 0x30000056ff7f7230 */ /* 0x000fe40000004100 */
[----:B------:R-:W-:Y:S01]  /*0b20*/  FFMA.FTZ R64, R125, R130, R64 ;  /* 0x000000827d407223 */ /* 0x000fe20000010040 */
[----:B------:R-:W-:Y:S01]  /*0b30*/  FMUL.FTZ R130, R8, R121 ;  /* 0x0000007908827220 */ /* 0x000fe20000410000 */
[----:B------:R-:W-:Y:S01]  /*0b40*/  FADD.FTZ R121, R120, R11 ;  /* 0x0000000b78797221 */ /* 0x000fe20000010000 */
[----:B------:R-:W-:Y:S01]  /*0b50*/  FFMA.FTZ R120, R14, R11, R119 ;  /* 0x0000000b0e787223 */ /* 0x000fe20000010077 */
[-C--:B------:R-:W-:Y:S01]  /*0b60*/  FMUL.FTZ R127, R127, R118.reuse ;  /* 0x000000767f7f7220 */ /* 0x080fe20000410000 */
[----:B------:R-:W-:Y:S01]  /*0b70*/  FADD.FTZ R49, R49, R118 ;  /* 0x0000007631317221 */ /* 0x000fe20000010000 */
[----:B------:R-:W-:Y:S01]  /*0b80*/  FFMA.FTZ R65, R130, R118, R65 ;  /* 0x0000007682417223 */ /* 0x000fe20000010041 */
[----:B------:R-:W-:Y:S01]  /*0b90*/  FADD.FTZ R131, -R145, R122 ;  /* 0x0000007a91837221 */ /* 0x000fe20000010100 */
[----:B------:R-:W-:Y:S01]  /*0ba0*/  FADD.FTZ R118, R121, R124 ;  /* 0x0000007c79767221 */ /* 0x000fe20000010000 */
        /* <DEDUP_REMOVED lines=22> */
.L_x_6554:
[----:B------:R-:W-:Y:S05]  /*0d10*/  BSYNC.RECONVERGENT B1 ;  /* 0x0000000000017941 */ /* 0x000fea0003800200 */
.L_x_6553:
        /* <DEDUP_REMOVED lines=14> */
[----:B------:R-:W-:Y:S02]  /*0e00*/  HADD2.F32 R144, -RZ, R79.H0_H0 ;  /* 0x2000004fff907230 */ /* 0x000fe40000004100 */
[----:B0-----:R-:W-:Y:S02]  /*0e10*/  HADD2.F32 R136, -RZ, R77.H0_H0 ;  /* 0x2000004dff887230 */ /* 0x001fe40000004100 */
[C---:B--2---:R-:W-:Y:S01]  /*0e20*/  FADD.FTZ R133, -R145.reuse, R112 ;  /* 0x0000007091857221 */ /* 0x044fe20000010100 */
[C---:B------:R-:W-:Y:S01]  /*0e30*/  FADD.FTZ R139, -R145.reuse, R115 ;  /* 0x00000073918b7221 */ /* 0x040fe20000010100 */
[C---:B------:R-:W-:Y:S01]  /*0e40*/  FADD.FTZ R135, -R145.reuse, R113 ;  /* 0x0000007191877221 */ /* 0x040fe20000010100 */
[C---:B------:R-:W-:Y:S01]  /*0e50*/  FADD.FTZ R143, -R145.reuse, R114 ;  /* 0x00000072918f7221 */ /* 0x040fe20000010100 */
[----:B---3--:R-:W-:Y:S01]  /*0e60*/  FADD.FTZ R141, -R145, R118 ;  /* 0x00000076918d7221 */ /* 0x008fe20000010100 */
[----:B------:R-:W-:-:S02]  /*0e70*/  HADD2.F32 R112, -RZ, R76.H0_H0 ;  /* 0x2000004cff707230 */ /* 0x000fc40000004100 */
[C---:B-----5:R-:W-:Y:S01]  /*0e80*/  FMUL.FTZ R113, R8.reuse, R133 ;  /* 0x0000008508717220 */ /* 0x060fe20000410000 */
[----:B------:R-:W-:Y:S02]  /*0e90*/  HADD2.F32 R118, -RZ, R76.H1_H1 ;  /* 0x3000004cff767230 */ /* 0x000fe40000004100 */
[C---:B------:R-:W-:Y:S01]  /*0ea0*/  FMUL.FTZ R133, R8.reuse, R143 ;  /* 0x0000008f08857220 */ /* 0x040fe20000410000 */
[--C-:B----4-:R-:W-:Y:S02]  /*0eb0*/  HADD2.F32 R115, -RZ, R120.reuse.H0_H0 ;  /* 0x20000078ff737230 */ /* 0x110fe40000004100 */
[----:B------:R-:W-:Y:S01]  /*0ec0*/  FADD.FTZ R147, -R145, R116 ;  /* 0x0000007491937221 */ /* 0x000fe20000010100 */
[----:B------:R-:W-:Y:S02]  /*0ed0*/  HADD2.F32 R120, -RZ, R120.H1_H1 ;  /* 0x30000078ff787230 */ /* 0x000fe40000004100 */
[----:B------:R-:W-:Y:S01]  /*0ee0*/  FMUL.FTZ R114, R8, R135 ;  /* 0x0000008708727220 */ /* 0x000fe20000410000 */
[----:B------:R-:W-:-:S02]  /*0ef0*/  HADD2.F32 R137, -RZ, R121.H0_H0 ;  /* 0x20000079ff897230 */ /* 0x000fc40000004100 */
[-C--:B------:R-:W-:Y:S01]  /*0f00*/  FMUL.FTZ R112, R112, R115.reuse ;  /* 0x0000007370707220 */ /* 0x080fe20000410000 */
[----:B------:R-:W-:Y:S01]  /*0f10*/  FADD.FTZ R44, R44, R115 ;  /* 0x000000732c2c7221 */ /* 0x000fe20000010000 */
[----:B------:R-:W-:Y:S01]  /*0f20*/  FFMA.FTZ R60, R113, R115, R60 ;  /* 0x00000073713c7223 */ /* 0x000fe2000001003c */
[----:B------:R-:W-:Y:S02]  /*0f30*/  HADD2.F32 R140, -RZ, R121.H1_H1 ;  /* 0x30000079ff8c7230 */ /* 0x000fe40000004100 */
[----:B------:R-:W-:Y:S01]  /*0f40*/  FMUL.FTZ R115, R118, R120 ;  /* 0x0000007876737220 */ /* 0x000fe20000410000 */
[----:B------:R-:W-:Y:S02]  /*0f50*/  HADD2.F32 R135, -RZ, R77.H1_H1 ;  /* 0x3000004dff877230 */ /* 0x000fe40000004100 */
[----:B------:R-:W-:Y:S01]  /*0f60*/  FMUL.FTZ R138, R8, R139 ;  /* 0x0000008b088a7220 */ /* 0x000fe20000410000 */
[----:B------:R-:W-:Y:S02]  /*0f70*/  HADD2.F32 R121, -RZ, R122.H0_H0 ;  /* 0x2000007aff797230 */ /* 0x000fe40000004100 */
[----:B------:R-:W-:Y:S01]  /*0f80*/  FMUL.FTZ R136, R136, R137 ;  /* 0x0000008988887220 */ /* 0x000fe20000410000 */
[----:B------:R-:W-:-:S02]  /*0f90*/  HADD2.F32 R118, -RZ, R78.H0_H0 ;  /* 0x2000004eff767230 */ /* 0x000fc40000004100 */
[----:B------:R-:W-:Y:S01]  /*0fa0*/  FADD.FTZ R46, R46, R137 ;  /* 0x000000892e2e7221 */ /* 0x000fe20000010000 */
[----:B------:R-:W-:Y:S01]  /*0fb0*/  FFMA.FTZ R62, R133, R137, R62 ;  /* 0x00000089853e7223 */ /* 0x000fe2000001003e */
[----:B------:R-:W-:Y:S01]  /*0fc0*/  FMUL.FTZ R137, R8, R147 ;  /* 0x0000009308897220 */ /* 0x000fe20000410000 */
        /* <DEDUP_REMOVED lines=8> */
[----:B------:R-:W-:Y:S01]  /*1050*/  FADD.FTZ R151, -R145, R117 ;  /* 0x0000007591977221 */ /* 0x000fe20000010100 */
[----:B------:R-:W-:-:S02]  /*1060*/  HADD2.F32 R117, -RZ, R123.H0_H0 ;  /* 0x2000007bff757230 */ /* 0x000fc40000004100 */
[----:B------:R-:W-:Y:S01]  /*1070*/  FADD.FTZ R45, R45, R120 ;  /* 0x000000782d2d7221 */ /* 0x000fe20000010000 */
[----:B------:R-:W-:Y:S02]  /*1080*/  HADD2.F32 R116, -RZ, R123.H1_H1 ;  /* 0x3000007bff747230 */ /* 0x000fe40000004100 */
[----:B------:R-:W-:Y:S01]  /*1090*/  FADD.FTZ R123, R118, R115 ;  /* 0x00000073767b7221 */ /* 0x000fe20000010000 */
[C---:B------:R-:W-:Y:S01]  /*10a0*/  FFMA.FTZ R118, R114.reuse, R115, R121 ;  /* 0x0000007372767223 */ /* 0x040fe20000010079 */
[----:B------:R-:W-:Y:S01]  /*10b0*/  FFMA.FTZ R61, R114, R120, R61 ;  /* 0x00000078723d7223 */ /* 0x000fe2000001003d */
[----:B------:R-:W-:Y:S02]  /*10c0*/  HADD2.F32 R122, -RZ, R122.H1_H1 ;  /* 0x3000007aff7a7230 */ /* 0x000fe40000004100 */
[----:B------:R-:W-:Y:S01]  /*10d0*/  FADD.FTZ R120, R123, R136 ;  /* 0x000000887b787221 */ /* 0x000fe20000010000 */
[----:B------:R-:W-:Y:S01]  /*10e0*/  FFMA.FTZ R121, R133, R136, R118 ;  /* 0x0000008885797223 */ /* 0x000fe20000010076 */
[----:B------:R-:W-:-:S02]  /*10f0*/  HADD2.F32 R139, -RZ, R78.H1_H1 ;  /* 0x3000004eff8b7230 */ /* 0x000fc40000004100 */
[----:B------:R-:W-:Y:S01]  /*1100*/  FMUL.FTZ R141, R8, R141 ;  /* 0x0000008d088d7220 */ /* 0x000fe20000410000 */
[----:B------:R-:W-:Y:S01]  /*1110*/  FADD.FTZ R123, R120, R135 ;  /* 0x00000087787b7221 */ /* 0x000fe20000010000 */
[----:B------:R-:W-:Y:S01]  /*1120*/  FFMA.FTZ R118, R138, R135, R121 ;  /* 0x000000878a767223 */ /* 0x000fe20000010079 */
[----:B------:R-:W-:Y:S01]  /*1130*/  FMUL.FTZ R142, R8, R151 ;  /* 0x00000097088e7220 */ /* 0x000fe20000410000 */
[----:B------:R-:W-:Y:S01]  /*1140*/  FMUL.FTZ R139, R139, R122 ;  /* 0x0000007a8b8b7220 */ /* 0x000fe20000410000 */
[----:B------:R-:W-:Y:S01]  /*1150*/  FADD.FTZ R120, R123, R140 ;  /* 0x0000008c7b787221 */ /* 0x000fe20000010000 */
[----:B------:R-:W-:Y:S01]  /*1160*/  FFMA.FTZ R121, R137, R140, R118 ;  /* 0x0000008c89797223 */ /* 0x000fe20000010076 */
[----:B------:R-:W-:Y:S02]  /*1170*/  HADD2.F32 R143, -RZ, R79.H1_H1 ;  /* 0x3000004fff8f7230 */ /* 0x000fe40000004100 */
[-C--:B------:R-:W-:Y:S01]  /*1180*/  FMUL.FTZ R144, R144, R117.reuse ;  /* 0x0000007590907220 */ /* 0x080fe20000410000 */
[----:B------:R-:W-:Y:S01]  /*1190*/  FADD.FTZ R42, R42, R117 ;  /* 0x000000752a2a7221 */ /* 0x000fe20000010000 */
[----:B------:R-:W-:Y:S01]  /*11a0*/  FFMA.FTZ R58, R141, R117, R58 ;  /* 0x000000758d3a7223 */ /* 0x000fe2000001003a */
        /* <DEDUP_REMOVED lines=14> */
.L_x_6552:
        /* <DEDUP_REMOVED lines=22> */
.L_x_6555:
[----:B------:R-:W-:Y:S05]  /*13f0*/  BSYNC.RECONVERGENT B0 ;  /* 0x0000000000007941 */ /* 0x000fea0003800200 */
.L_x_6551:
        /* <DEDUP_REMOVED lines=21> */
.L_x_6649:
[----:B------:R-:W-:Y:S01]  /*1550*/  @P2 IADD3 R119, PT, PT, R10, -0x1, RZ ;  /* 0xffffffff0a772810 */ /* 0x000fe20007ffe0ff */
[----:B-1----:R-:W-:Y:S01]  /*1560*/  FADD.FTZ R116, R123, R116 ;  /* 0x000000747b747221 */ /* 0x002fe20000010000 */
[----:B------:R-:W-:Y:S01]  /*1570*/  ISETP.GE.U32.AND P3, PT, R4, 0x20, PT ;  /* 0x000000200400780c */ /* 0x000fe20003f66070 */
[----:B------:R-:W-:Y:S02]  /*1580*/  HFMA2 R121, -RZ, RZ, 0, 0 ;  /* 0x00000000ff797431 */ /* 0x000fe400000001ff */
[----:B--2---:R-:W-:Y:S01]  /*1590*/  FADD.FTZ R117, R122, R117 ;  /* 0x000000757a757221 */ /* 0x004fe20000010000 */
[----:B------:R-:W-:Y:S02]  /*15a0*/  @P2 IMAD R119, R119, R2, RZ ;  /* 0x0000000277772224 */ /* 0x000fe400078e02ff */
[----:B------:R-:W-:Y:S01]  /*15b0*/  FMUL.FTZ R116, R116, UR9 ;  /* 0x0000000974747c20 */ /* 0x000fe20008410000 */
[----:B------:R-:W-:Y:S01]  /*15c0*/  ISETP.NE.AND P0, PT, RZ, UR8, PT ;  /* 0x00000008ff007c0c */ /* 0x000fe2000bf05270 */
[----:B------:R-:W-:Y:S01]  /*15d0*/  BSSY.RECONVERGENT B0, `(.L_x_6557) ;  /* 0x00001f3000007945 */ /* 0x000fe20003800200 */
[----:B0-----:R-:W-:Y:S01]  /*15e0*/  MOV R123, R7 ;  /* 0x00000007007b7202 */ /* 0x001fe20000000f00 */
[----:B------:R-:W-:Y:S01]  /*15f0*/  FMUL.FTZ R7, R117, UR9 ;  /* 0x0000000975077c20 */ /* 0x000fe20008410000 */
[----:B------:R-:W-:-:S04]  /*1600*/  @P2 SHF.R.S32.HI R10, RZ, 0x1f, R119 ;  /* 0x0000001fff0a2819 */ /* 0x000fc80000011477 */
[----:B------:R-:W-:-:S04]  /*1610*/  @P2 LEA.HI R10, R10, R119, RZ, 0x3 ;  /* 0x000000770a0a2211 */ /* 0x000fc800078f18ff */
[----:B------:R-:W-:Y:S02]  /*1620*/  @P2 LEA.HI.SX32 R121, R10, R9, 0x1d ;  /* 0x000000090a792211 */ /* 0x000fe400078feaff */
[----:B------:R-:W-:Y:S01]  /*1630*/  FSEL R10, R116, RZ, !P0 ;  /* 0x000000ff740a7208 */ /* 0x000fe20004000000 */
[----:B------:R-:W-:Y:S06]  /*1640*/  @!P3 BRA `(.L_x_6558) ;  /* 0x0000001c00acb947 */ /* 0x000fec0003800000 */
[----:B------:R-:W-:Y:S04]  /*1650*/  BSSY.RECONVERGENT B1, `(.L_x_6559) ;  /* 0x0000005000017945 */ /* 0x000fe80003800200 */
[----:B------:R-:W-:Y:S05]  /*1660*/  @!P2 BRA `(.L_x_6560) ;  /* 0x00000000000ca947 */ /* 0x000fea0003800000 */
[----:B------:R-:W0:Y:S02]  /*1670*/  LDC.64 R96, c[0x0][0x390] ;  /* 0x0000e400ff607b82 */ /* 0x000e240000000a00 */
[----:B0-----:R-:W-:-:S06]  /*1680*/  IMAD.WIDE.U32 R96, R121, 0x10, R96 ;  /* 0x0000001079607825 */ /* 0x001fcc00078e0060 */
[----:B------:R-:W5:Y:S02]  /*1690*/  LDG.E.128 R96, desc[UR6][R96.64] ;  /* 0x0000000660607981 */ /* 0x000f64000c1e1d00 */
.L_x_6560:
[----:B------:R-:W-:Y:S05]  /*16a0*/  BSYNC.RECONVERGENT B1 ;  /* 0x0000000000017941 */ /* 0x000fea0003800200 */
.L_x_6559:
        /* <DEDUP_REMOVED lines=23> */
.L_x_6565:
[----:B------:R-:W-:Y:S05]  /*1820*/  BSYNC.RECONVERGENT B2 ;  /* 0x0000000000027941 */ /* 0x000fea0003800200 */
.L_x_6564:
        /* <DEDUP_REMOVED lines=14> */
.L_x_6567:
[----:B------:R-:W-:Y:S05]  /*1910*/  BSYNC.RECONVERGENT B2 ;  /* 0x0000000000027941 */ /* 0x000fea0003800200 */
.L_x_6566:
        /* <DEDUP_REMOVED lines=14> */
.L_x_6569:
[----:B------:R-:W-:Y:S05]  /*1a00*/  BSYNC.RECONVERGENT B2 ;  /* 0x0000000000027941 */ /* 0x000fea0003800200 */
.L_x_6568:
        /* <DEDUP_REMOVED lines=14> */
.L_x_6571:
[----:B------:R-:W-:Y:S05]  /*1af0*/  BSYNC.RECONVERGENT B2 ;  /* 0x0000000000027941 */ /* 0x000fea0003800200 */
.L_x_6570:
        /* <DEDUP_REMOVED lines=14> */
.L_x_6573:
[----:B------:R-:W-:Y:S05]  /*1be0*/  BSYNC.RECONVERGENT B2 ;  /* 0x0000000000027941 */ /* 0x000fea0003800200 */
.L_x_6572:
        /* <DEDUP_REMOVED lines=14> */
.L_x_6575:
[----:B------:R-:W-:Y:S05]  /*1cd0*/  BSYNC.RECONVERGENT B2 ;  /* 0x0000000000027941 */ /* 0x000fea0003800200 */
.L_x_6574:
        /* <DEDUP_REMOVED lines=14> */
.L_x_6577:
[----:B------:R-:W-:Y:S05]  /*1dc0*/  BSYNC.RECONVERGENT B2 ;  /* 0x0000000000027941 */ /* 0x000fea0003800200 */
.L_x_6576:
        /* <DEDUP_REMOVED lines=14> */
.L_x_6563:
        /* <DEDUP_REMOVED lines=47> */
.L_x_6580:
[----:B------:R-:W-:Y:S05]  /*21a0*/  BSYNC.RECONVERGENT B2 ;  /* 0x0000000000027941 */ /* 0x000fea0003800200 */
.L_x_6579:
        /* <DEDUP_REMOVED lines=14> */
.L_x_6582:
[----:B------:R-:W-:Y:S05]  /*2290*/  BSYNC.RECONVERGENT B2 ;  /* 0x0000000000027941 */ /* 0x000fea0003800200 */
.L_x_6581:
        /* <DEDUP_REMOVED lines=14> */
.L_x_6584:
[----:B------:R-:W-:Y:S05]  /*2380*/  BSYNC.RECONVERGENT B2 ;  /* 0x0000000000027941 */ /* 0x000fea0003800200 */
.L_x_6583:
        /* <DEDUP_REMOVED lines=14> */
.L_x_6586:
[----:B------:R-:W-:Y:S05]  /*2470*/  BSYNC.RECONVERGENT B2 ;  /* 0x0000000000027941 */ /* 0x000fea0003800200 */
.L_x_6585:
        /* <DEDUP_REMOVED lines=14> */
.L_x_6588:
[----:B------:R-:W-:Y:S05]  /*2560*/  BSYNC.RECONVERGENT B2 ;  /* 0x0000000000027941 */ /* 0x000fea0003800200 */
.L_x_6587:
        /* <DEDUP_REMOVED lines=14> */
.L_x_6590:
[----:B------:R-:W-:Y:S05]  /*2650*/  BSYNC.RECONVERGENT B2 ;  /* 0x0000000000027941 */ /* 0x000fea0003800200 */
.L_x_6589:
        /* <DEDUP_REMOVED lines=14> */
.L_x_6592:
[----:B------:R-:W-:Y:S05]  /*2740*/  BSYNC.RECONVERGENT B2 ;  /* 0x0000000000027941 */ /* 0x000fea0003800200 */
.L_x_6591:
[----:B------:R-:W-:Y:S05]  /*2750*/  @!P2 BRA `(.L_x_6578) ;  /* 0x0000000c0038a947 */ /* 0x000fea0003800000 */
[----:B------:R-:W-:Y:S02]  /*2760*/  HADD2.F32 R9, -RZ, R83.H1_H1 ;  /* 0x30000053ff097230 */ /* 0x000fe40000004100 */
[----:B------:R-:W-:Y:S01]  /*2770*/  FMUL.FTZ R116, R111, UR12 ;  /* 0x0000000c6f747c20 */ /* 0x000fe20008410000 */
[----:B-----5:R-:W-:-:S03]  /*2780*/  HADD2.F32 R118, -RZ, R99.H1_H1 ;  /* 0x30000063ff767230 */ /* 0x020fc60000004100 */
[-C--:B------:R-:W-:Y:S02]  /*2790*/  FMUL.FTZ R9, R9, R116.reuse ;  /* 0x0000007409097220 */ /* 0x080fe40000410000 */
[----:B------:R-:W-:-:S03]  /*27a0*/  FFMA.FTZ R35, R118, R116, R35 ;  /* 0x0000007476237223 */ /* 0x000fc60000010023 */
[----:B------:R-:W-:-:S04]  /*27b0*/  F2FP.F16.F32.PACK_AB R9, RZ, R9 ;  /* 0x00000009ff09723e */ /* 0x000fc800000000ff */
[----:B------:R-:W-:Y:S01]  /*27c0*/  PRMT R103, R103, 0x5410, R9 ;  /* 0x0000541067677816 */ /* 0x000fe20000000009 */
[----:B------:R-:W-:Y:S06]  /*27d0*/  BRA `(.L_x_6578) ;  /* 0x0000000c00187947 */ /* 0x000fec0003800000 */
.L_x_6562:
        /* <DEDUP_REMOVED lines=9> */
[--C-:B------:R-:W-:Y:S01]  /*2870*/  @P1 FFMA.FTZ R148, R126, R7, R10.reuse ;  /* 0x000000077e941223 */ /* 0x100fe2000001000a */
[----:B------:R-:W-:Y:S01]  /*2880*/  @P1 FADD.FTZ R9, R12, -R9 ;  /* 0x800000090c091221 */ /* 0x000fe20000010000 */
[----:B------:R-:W-:Y:S01]  /*2890*/  MOV R122, R21 ;  /* 0x00000015007a7202 */ /* 0x000fe20000000f00 */
[----:B------:R-:W-:Y:S01]  /*28a0*/  @P1 FFMA.FTZ R117, R13, R7, R10 ;  /* 0x000000070d751223 */ /* 0x000fe2000001000a */
[----:B------:R-:W1:Y:S01]  /*28b0*/  @P2 LDC R151, c[0x0][0x40c] ;  /* 0x00010300ff972b82 */ /* 0x000e620000000800 */
[----:B------:R-:W-:Y:S01]  /*28c0*/  @P1 FFMA.FTZ R116, R8, R9, R20 ;  /* 0x0000000908741223 */ /* 0x000fe20000010014 */
[----:B------:R-:W-:Y:S01]  /*28d0*/  @P1 FADD.FTZ R9, R11, -R120 ;  /* 0x800000780b091221 */ /* 0x000fe20000010000 */
[----:B------:R-:W-:Y:S01]  /*28e0*/  @P1 FADD.FTZ R148, R15, -R148 ;  /* 0x800000940f941221 */ /* 0x000fe20000010000 */
[----:B------:R-:W-:Y:S01]  /*28f0*/  @P1 FADD.FTZ R117, R124, -R117 ;  /* 0x800000757c751221 */ /* 0x000fe20000010000 */
[----:B------:R-:W-:Y:S01]  /*2900*/  MOV R120, R23 ;  /* 0x0000001700787202 */ /* 0x000fe20000000f00 */
[C---:B------:R-:W-:Y:S01]  /*2910*/  @P1 FFMA.FTZ R122, R8.reuse, R9, R21 ;  /* 0x00000009087a1223 */ /* 0x040fe20000010015 */
[----:B------:R-:W-:Y:S01]  /*2920*/  @P1 FFMA.FTZ R9, R125, R7, R10 ;  /* 0x000000077d091223 */ /* 0x000fe2000001000a */
[----:B------:R-:W2:Y:S01]  /*2930*/  @P2 LDC R153, c[0x0][0x40c] ;  /* 0x00010300ff992b82 */ /* 0x000ea20000000800 */
[----:B------:R-:W-:Y:S01]  /*2940*/  MOV R118, R22 ;  /* 0x0000001600767202 */ /* 0x000fe20000000f00 */
[----:B------:R-:W-:Y:S01]  /*2950*/  @P1 FFMA.FTZ R120, R8, R148, R23 ;  /* 0x0000009408781223 */ /* 0x000fe20000010017 */
[----:B------:R-:W-:Y:S01]  /*2960*/  @P1 FADD.FTZ R149, R128, -R9 ;  /* 0x8000000980951221 */ /* 0x000fe20000010000 */
[----:B------:R-:W-:Y:S01]  /*2970*/  @P1 FFMA.FTZ R118, R8, R117, R22 ;  /* 0x0000007508761223 */ /* 0x000fe20000010016 */
[----:B------:R-:W-:Y:S01]  /*2980*/  @P1 FFMA.FTZ R148, R130, R7, R10 ;  /* 0x0000000782941223 */ /* 0x000fe2000001000a */
[----:B------:R-:W-:Y:S01]  /*2990*/  MOV R117, R16 ;  /* 0x0000001000757202 */ /* 0x000fe20000000f00 */
[----:B------:R-:W-:Y:S01]  /*29a0*/  @P1 FFMA.FTZ R117, R8, R149, R16 ;  /* 0x0000009508751223 */ /* 0x000fe20000010010 */
[----:B------:R-:W3:Y:S01]  /*29b0*/  @P2 LDC R155, c[0x0][0x40c] ;  /* 0x00010300ff9b2b82 */ /* 0x000ee20000000800 */
[----:B-----5:R-:W-:-:S02]  /*29c0*/  @P2 HADD2.F32 R149, -RZ, R96.H0_H0 ;  /* 0x20000060ff952230 */ /* 0x020fc40000004100 */
[----:B0-----:R-:W-:Y:S01]  /*29d0*/  @P2 FMUL.FTZ R119, R116, R119 ;  /* 0x0000007774772220 */ /* 0x001fe20000410000 */
[----:B------:R-:W-:Y:S01]  /*29e0*/  @P1 FADD.FTZ R148, R127, -R148 ;  /* 0x800000947f941221 */ /* 0x000fe20000010000 */
[--C-:B------:R-:W-:Y:S01]  /*29f0*/  @P2 HADD2.F32 R116, -RZ, R80.reuse.H0_H0 ;  /* 0x20000050ff742230 */ /* 0x100fe20000004100 */
[----:B------:R-:W-:Y:S01]  /*2a00*/  MOV R9, R17 ;  /* 0x0000001100097202 */ /* 0x000fe20000000f00 */
[-C--:B------:R-:W-:Y:S01]  /*2a10*/  @P2 FFMA.FTZ R36, R149, R119.reuse, R36 ;  /* 0x0000007795242223 */ /* 0x080fe20000010024 */
[----:B------:R-:W-:Y:S01]  /*2a20*/  @P1 FFMA.FTZ R9, R8, R148, R17 ;  /* 0x0000009408091223 */ /* 0x000fe20000010011 */
[----:B------:R-:W0:Y:S01]  /*2a30*/  @P2 LDC R152, c[0x0][0x40c] ;  /* 0x00010300ff982b82 */ /* 0x000e220000000800 */
[----:B------:R-:W-:Y:S01]  /*2a40*/  @P2 FMUL.FTZ R119, R116, R119 ;  /* 0x0000007774772220 */ /* 0x000fe20000410000 */
[----:B------:R-:W-:Y:S01]  /*2a50*/  @P1 FFMA.FTZ R148, R131, R7, R10 ;  /* 0x0000000783941223 */ /* 0x000fe2000001000a */
[----:B-1----:R-:W-:Y:S01]  /*2a60*/  @P2 FMUL.FTZ R116, R122, R151 ;  /* 0x000000977a742220 */ /* 0x002fe20000410000 */
[----:B------:R-:W-:Y:S01]  /*2a70*/  @P2 HADD2.F32 R149, -RZ, R80.H1_H1 ;  /* 0x30000050ff952230 */ /* 0x000fe20000004100 */
[----:B------:R-:W-:Y:S01]  /*2a80*/  MOV R122, R18 ;  /* 0x00000012007a7202 */ /* 0x000fe20000000f00 */
[----:B------:R-:W-:Y:S01]  /*2a90*/  @P1 FADD.FTZ R151, R129, -R148 ;  /* 0x8000009481971221 */ /* 0x000fe20000010000 */
[----:B------:R-:W-:Y:S01]  /*2aa0*/  @P2 F2FP.F16.F32.PACK_AB R148, RZ, R119 ;  /* 0x00000077ff94223e */ /* 0x000fe200000000ff */
[----:B------:R-:W1:Y:S01]  /*2ab0*/  @P2 LDC R154, c[0x0][0x40c] ;  /* 0x00010300ff9a2b82 */ /* 0x000e620000000800 */
[----:B--2---:R-:W-:Y:S01]  /*2ac0*/  @P2 FMUL.FTZ R119, R118, R153 ;  /* 0x0000009976772220 */ /* 0x004fe20000410000 */
[----:B------:R-:W-:Y:S01]  /*2ad0*/  @P1 FFMA.FTZ R122, R8, R151, R18 ;  /* 0x00000097087a1223 */ /* 0x000fe20000010012 */
[----:B------:R-:W-:Y:S01]  /*2ae0*/  @P2 PRMT R100, R148, 0x7610, R100 ;  /* 0x0000761094642816 */ /* 0x000fe20000000064 */
[----:B------:R-:W-:-:S02]  /*2af0*/  @P2 HADD2.F32 R148, -RZ, R82.H0_H0 ;  /* 0x20000052ff942230 */ /* 0x000fc40000004100 */
[----:B------:R-:W-:Y:S01]  /*2b00*/  @P2 FMUL.FTZ R149, R149, R116 ;  /* 0x0000007495952220 */ /* 0x000fe20000410000 */
[--C-:B------:R-:W-:Y:S02]  /*2b10*/  @P2 HADD2.F32 R151, -RZ, R81.reuse.H1_H1 ;  /* 0x30000051ff972230 */ /* 0x100fe40000004100 */
[----:B---3--:R-:W-:Y:S01]  /*2b20*/  @P2 FMUL.FTZ R118, R120, R155 ;  /* 0x0000009b78762220 */ /* 0x008fe20000410000 */
[----:B------:R-:W-:Y:S01]  /*2b30*/  @P2 HADD2.F32 R120, -RZ, R81.H0_H0 ;  /* 0x20000051ff782230 */ /* 0x000fe20000004100 */
[----:B------:R-:W2:Y:S01]  /*2b40*/  @P2 LDC R153, c[0x0][0x40c] ;  /* 0x00010300ff992b82 */ /* 0x000ea20000000800 */
[----:B------:R-:W-:Y:S01]  /*2b50*/  @P2 F2FP.F16.F32.PACK_AB R149, RZ, R149 ;  /* 0x00000095ff95223e */ /* 0x000fe200000000ff */
[----:B------:R-:W-:Y:S01]  /*2b60*/  @P2 FMUL.FTZ R150, R151, R118 ;  /* 0x0000007697962220 */ /* 0x000fe20000410000 */
[----:B------:R-:W-:Y:S02]  /*2b70*/  @P2 HADD2.F32 R151, -RZ, R82.H1_H1 ;  /* 0x30000052ff972230 */ /* 0x000fe40000004100 */
[----:B------:R-:W-:Y:S01]  /*2b80*/  @P2 FMUL.FTZ R120, R120, R119 ;  /* 0x0000007778782220 */ /* 0x000fe20000410000 */
[----:B------:R-:W-:Y:S01]  /*2b90*/  @P2 PRMT R100, R100, 0x5410, R149 ;  /* 0x0000541064642816 */ /* 0x000fe20000000095 */
[----:B0-----:R-:W-:Y:S01]  /*2ba0*/  @P2 FMUL.FTZ R117, R117, R152 ;  /* 0x0000009875752220 */ /* 0x001fe20000410000 */
[----:B------:R-:W-:-:S02]  /*2bb0*/  @P2 F2FP.F16.F32.PACK_AB R150, RZ, R150 ;  /* 0x00000096ff96223e */ /* 0x000fc400000000ff */
[----:B------:R-:W-:-:S04]  /*2bc0*/  @P2 F2FP.F16.F32.PACK_AB R120, RZ, R120 ;  /* 0x00000078ff78223e */ /* 0x000fc800000000ff */
[----:B------:R-:W-:Y:S01]  /*2bd0*/  @P2 PRMT R101, R120, 0x7610, R101 ;  /* 0x0000761078652816 */ /* 0x000fe20000000065 */
[----:B-1----:R-:W-:Y:S01]  /*2be0*/  @P2 FMUL.FTZ R120, R9, R154 ;  /* 0x0000009a09782220 */ /* 0x002fe20000410000 */
[----:B------:R-:W-:Y:S01]  /*2bf0*/  @P2 FMUL.FTZ R9, R148, R117 ;  /* 0x0000007594092220 */ /* 0x000fe20000410000 */
[----:B------:R-:W-:Y:S01]  /*2c00*/  @P2 HADD2.F32 R148, -RZ, R96.H1_H1 ;  /* 0x30000060ff942230 */ /* 0x000fe20000004100 */
[----:B------:R-:W-:-:S03]  /*2c10*/  @P2 PRMT R101, R101, 0x5410, R150 ;  /* 0x0000541065652816 */ /* 0x000fc60000000096 */
[----:B------:R-:W-:Y:S01]  /*2c20*/  @P2 F2FP.F16.F32.PACK_AB R9, RZ, R9 ;  /* 0x00000009ff09223e */ /* 0x000fe200000000ff */
[----:B------:R-:W-:Y:S01]  /*2c30*/  @P2 FFMA.FTZ R37, R148, R116, R37 ;  /* 0x0000007494252223 */ /* 0x000fe20000010025 */
[----:B------:R-:W-:Y:S02]  /*2c40*/  @P2 HADD2.F32 R116, -RZ, R83.H0_H0 ;  /* 0x20000053ff742230 */ /* 0x000fe40000004100 */
[----:B--2---:R-:W-:Y:S01]  /*2c50*/  @P2 FMUL.FTZ R149, R122, R153 ;  /* 0x000000997a952220 */ /* 0x004fe20000410000 */
[----:B------:R-:W-:Y:S01]  /*2c60*/  @P2 FMUL.FTZ R122, R151, R120 ;  /* 0x00000078977a2220 */ /* 0x000fe20000410000 */
[--C-:B------:R-:W-:Y:S01]  /*2c70*/  @P2 HADD2.F32 R151, -RZ, R97.reuse.H0_H0 ;  /* 0x20000061ff972230 */ /* 0x100fe20000004100 */
[----:B------:R-:W-:Y:S01]  /*2c80*/  @P2 PRMT R102, R9, 0x7610, R102 ;  /* 0x0000761009662816 */ /* 0x000fe20000000066 */
[----:B------:R-:W-:Y:S02]  /*2c90*/  @P2 HADD2.F32 R148, -RZ, R97.H1_H1 ;  /* 0x30000061ff942230 */ /* 0x000fe40000004100 */
[----:B------:R-:W-:Y:S01]  /*2ca0*/  @P2 FMUL.FTZ R116, R116, R149 ;  /* 0x0000009574742220 */ /* 0x000fe20000410000 */
[----:B------:R-:W-:Y:S01]  /*2cb0*/  @P2 F2FP.F16.F32.PACK_AB R122, RZ, R122 ;  /* 0x0000007aff7a223e */ /* 0x000fe200000000ff */
[----:B------:R-:W-:Y:S01]  /*2cc0*/  @P2 FFMA.FTZ R38, R151, R119, R38 ;  /* 0x0000007797262223 */ /* 0x000fe20000010026 */
[----:B------:R-:W-:-:S02]  /*2cd0*/  @P2 HADD2.F32 R119, -RZ, R98.H0_H0 ;  /* 0x20000062ff772230 */ /* 0x000fc40000004100 */
[----:B------:R-:W-:Y:S01]  /*2ce0*/  @P2 FFMA.FTZ R39, R148, R118, R39 ;  /* 0x0000007694272223 */ /* 0x000fe20000010027 */
[----:B------:R-:W-:Y:S01]  /*2cf0*/  @P2 HADD2.F32 R118, -RZ, R98.H1_H1 ;  /* 0x30000062ff762230 */ /* 0x000fe20000004100 */
[----:B------:R-:W-:Y:S01]  /*2d00*/  @P2 F2FP.F16.F32.PACK_AB R116, RZ, R116 ;  /* 0x00000074ff74223e */ /* 0x000fe200000000ff */
[----:B------:R-:W-:Y:S02]  /*2d10*/  @P2 HADD2.F32 R151, -RZ, R99.H0_H0 ;  /* 0x20000063ff972230 */ /* 0x000fe40000004100 */
[----:B------:R-:W-:Y:S01]  /*2d20*/  @P2 FFMA.FTZ R32, R119, R117, R32 ;  /* 0x0000007577202223 */ /* 0x000fe20000010020 */
[----:B------:R-:W-:Y:S01]  /*2d30*/  @P2 PRMT R102, R102, 0x5410, R122 ;  /* 0x0000541066662816 */ /* 0x000fe2000000007a */
[----:B------:R-:W-:Y:S01]  /*2d40*/  @P2 FFMA.FTZ R33, R118, R120, R33 ;  /* 0x0000007876212223 */ /* 0x000fe20000010021 */
[----:B------:R-:W-:Y:S01]  /*2d50*/  @P2 PRMT R103, R116, 0x7610, R103 ;  /* 0x0000761074672816 */ /* 0x000fe20000000067 */
[----:B------:R-:W-:Y:S01]  /*2d60*/  @P2 FFMA.FTZ R34, R151, R149, R34 ;  /* 0x0000009597222223 */ /* 0x000fe20000010022 */
[----:B------:R-:W-:Y:S06]  /*2d70*/  @!P2 BRA `(.L_x_6578) ;  /* 0x0000000400b0a947 */ /* 0x000fec0003800000 */
[----:B------:R-:W-:Y:S01]  /*2d80*/  @P1 FFMA.FTZ R117, R134, R7, R10 ;  /* 0x0000000786751223 */ /* 0x000fe2000001000a */
[----:B------:R-:W-:Y:S01]  /*2d90*/  MOV R9, R19 ;  /* 0x0000001300097202 */ /* 0x000fe20000000f00 */
        /* <DEDUP_REMOVED lines=10> */
.L_x_6593:
[----:B------:R-:W0:Y:S01]  /*2e40*/  @P2 LDC R149, c[0x0][0x40c] ;  /* 0x00010300ff952b82 */ /* 0x000e220000000800 */
[-CC-:B------:R-:W-:Y:S01]  /*2e50*/  @P1 FFMA.FTZ R117, R13, R7.reuse, R10.reuse ;  /* 0x000000070d751223 */ /* 0x180fe2000001000a */
[-CC-:B------:R-:W-:Y:S01]  /*2e60*/  @P1 FFMA.FTZ R9, R134, R7.reuse, R10.reuse ;  /* 0x0000000786091223 */ /* 0x180fe2000001000a */
[--C-:B------:R-:W-:Y:S01]  /*2e70*/  @P1 FFMA.FTZ R153, R125, R7, R10.reuse ;  /* 0x000000077d991223 */ /* 0x100fe2000001000a */
[----:B------:R-:W-:Y:S01]  /*2e80*/  MOV R106, R22 ;  /* 0x00000016006a7202 */ /* 0x000fe20000000f00 */
[----:B------:R-:W-:Y:S01]  /*2e90*/  @P1 FADD.FTZ R117, R124, -R117 ;  /* 0x800000757c751221 */ /* 0x000fe20000010000 */
[----:B------:R-:W-:Y:S01]  /*2ea0*/  @P1 FADD.FTZ R9, R132, -R9 ;  /* 0x8000000984091221 */ /* 0x000fe20000010000 */
[----:B------:R-:W-:Y:S01]  /*2eb0*/  MOV R111, R19 ;  /* 0x00000013006f7202 */ /* 0x000fe20000000f00 */
[----:B------:R-:W1:Y:S01]  /*2ec0*/  @P2 LDC R110, c[0x0][0x40c] ;  /* 0x00010300ff6e2b82 */ /* 0x000e620000000800 */
[----:B------:R-:W-:Y:S01]  /*2ed0*/  @P1 FFMA.FTZ R108, R14, R7, R10 ;  /* 0x000000070e6c1223 */ /* 0x000fe2000001000a */
[C---:B------:R-:W-:Y:S01]  /*2ee0*/  @P1 FFMA.FTZ R106, R8.reuse, R117, R22 ;  /* 0x00000075086a1223 */ /* 0x040fe20000010016 */
[----:B------:R-:W-:Y:S01]  /*2ef0*/  @P1 FFMA.FTZ R111, R8, R9, R19 ;  /* 0x00000009086f1223 */ /* 0x000fe20000010013 */
[----:B------:R-:W-:Y:S01]  /*2f00*/  @P1 FFMA.FTZ R9, R3, R7, R10 ;  /* 0x0000000703091223 */ /* 0x000fe2000001000a */
[----:B------:R-:W-:Y:S01]  /*2f10*/  @P1 FADD.FTZ R155, R128, -R153 ;  /* 0x80000099809b1221 */ /* 0x000fe20000010000 */
[----:B-----5:R-:W-:-:S02]  /*2f20*/  @P2 HADD2.F32 R153, -RZ, R97.H0_H0 ;  /* 0x20000061ff992230 */ /* 0x020fc40000004100 */
[----:B------:R-:W-:Y:S01]  /*2f30*/  @P1 FADD.FTZ R108, R11, -R108 ;  /* 0x8000006c0b6c1221 */ /* 0x000fe20000010000 */
[----:B------:R-:W2:Y:S01]  /*2f40*/  @P2 LDC R109, c[0x0][0x40c] ;  /* 0x00010300ff6d2b82 */ /* 0x000ea20000000800 */
[----:B------:R-:W-:Y:S01]  /*2f50*/  @P1 FADD.FTZ R9, R12, -R9 ;  /* 0x800000090c091221 */ /* 0x000fe20000010000 */
[----:B------:R-:W-:Y:S01]  /*2f60*/  MOV R105, R21 ;  /* 0x0000001500697202 */ /* 0x000fe20000000f00 */
[C---:B------:R-:W-:Y:S01]  /*2f70*/  @P1 FFMA.FTZ R105, R8.reuse, R108, R21 ;  /* 0x0000006c08691223 */ /* 0x040fe20000010015 */
[----:B------:R-:W-:Y:S01]  /*2f80*/  MOV R104, R20 ;  /* 0x0000001400687202 */ /* 0x000fe20000000f00 */
[----:B------:R-:W-:Y:S01]  /*2f90*/  @P1 FFMA.FTZ R104, R8, R9, R20 ;  /* 0x0000000908681223 */ /* 0x000fe20000010014 */
[----:B------:R-:W-:Y:S02]  /*2fa0*/  @P2 HADD2.F32 R9, -RZ, R80.H1_H1 ;  /* 0x30000050ff092230 */ /* 0x000fe40000004100 */
[----:B------:R-:W-:Y:S01]  /*2fb0*/  @P1 FFMA.FTZ R116, R126, R7, R10 ;  /* 0x000000077e741223 */ /* 0x000fe2000001000a */
[----:B------:R-:W3:Y:S01]  /*2fc0*/  @P2 LDC R118, c[0x0][0x40c] ;  /* 0x00010300ff762b82 */ /* 0x000ee20000000800 */
[----:B0-----:R-:W-:Y:S01]  /*2fd0*/  @P2 FMUL.FTZ R149, R106, R149 ;  /* 0x000000956a952220 */ /* 0x001fe20000410000 */
[----:B------:R-:W-:-:S02]  /*2fe0*/  @P2 HADD2.F32 R120, -RZ, R96.H1_H1 ;  /* 0x30000060ff782230 */ /* 0x000fc40000004100 */
[----:B------:R-:W-:Y:S01]  /*2ff0*/  @P1 FADD.FTZ R116, R15, -R116 ;  /* 0x800000740f741221 */ /* 0x000fe20000010000 */
[----:B------:R-:W-:Y:S02]  /*3000*/  @P2 HADD2.F32 R108, -RZ, R80.H0_H0 ;  /* 0x20000050ff6c2230 */ /* 0x000fe40000004100 */
[----:B------:R-:W-:Y:S01]  /*3010*/  @P2 FFMA.FTZ R38, R153, R149, R38 ;  /* 0x0000009599262223 */ /* 0x000fe20000010026 */
[----:B------:R-:W-:Y:S02]  /*3020*/  @P2 HADD2.F32 R151, -RZ, R96.H0_H0 ;  /* 0x20000060ff972230 */ /* 0x000fe40000004100 */
[----:B------:R-:W-:Y:S01]  /*3030*/  @P1 FFMA.FTZ R150, R131, R7, R10 ;  /* 0x0000000783961223 */ /* 0x000fe2000001000a */
[----:B------:R-:W0:Y:S01]  /*3040*/  @P2 LDC R157, c[0x0][0x40c] ;  /* 0x00010300ff9d2b82 */ /* 0x000e220000000800 */
[----:B-1----:R-:W-:Y:S01]  /*3050*/  @P2 FMUL.FTZ R110, R105, R110 ;  /* 0x0000006e696e2220 */ /* 0x002fe20000410000 */
[----:B------:R-:W-:Y:S01]  /*3060*/  MOV R107, R23 ;  /* 0x00000017006b7202 */ /* 0x000fe20000000f00 */
[----:B------:R-:W-:Y:S01]  /*3070*/  @P1 FFMA.FTZ R107, R8, R116, R23 ;  /* 0x00000074086b1223 */ /* 0x000fe20000010017 */
[----:B------:R-:W-:-:S02]  /*3080*/  @P2 HADD2.F32 R116, -RZ, R81.H0_H0 ;  /* 0x20000051ff742230 */ /* 0x000fc40000004100 */
[-C--:B------:R-:W-:Y:S01]  /*3090*/  @P2 FMUL.FTZ R9, R9, R110.reuse ;  /* 0x0000006e09092220 */ /* 0x080fe20000410000 */
[----:B------:R-:W-:Y:S01]  /*30a0*/  @P2 FFMA.FTZ R37, R120, R110, R37 ;  /* 0x0000006e78252223 */ /* 0x000fe20000010025 */
[----:B------:R-:W-:Y:S01]  /*30b0*/  @P1 FFMA.FTZ R110, R130, R7, R10 ;  /* 0x00000007826e1223 */ /* 0x000fe2000001000a */
[----:B------:R-:W1:Y:S01]  /*30c0*/  @P2 LDC R148, c[0x0][0x40c] ;  /* 0x00010300ff942b82 */ /* 0x000e620000000800 */
[----:B--2---:R-:W-:Y:S01]  /*30d0*/  @P2 FMUL.FTZ R109, R104, R109 ;  /* 0x0000006d686d2220 */ /* 0x004fe20000410000 */
[----:B------:R-:W-:Y:S02]  /*30e0*/  @P2 HADD2.F32 R117, -RZ, R81.H1_H1 ;  /* 0x30000051ff752230 */ /* 0x000fe40000004100 */
[----:B------:R-:W-:Y:S01]  /*30f0*/  @P1 FADD.FTZ R122, R127, -R110 ;  /* 0x8000006e7f7a1221 */ /* 0x000fe20000010000 */
[----:B------:R-:W-:Y:S01]  /*3100*/  MOV R110, R18 ;  /* 0x00000012006e7202 */ /* 0x000fe20000000f00 */
[-C--:B------:R-:W-:Y:S01]  /*3110*/  @P2 FMUL.FTZ R119, R108, R109.reuse ;  /* 0x0000006d6c772220 */ /* 0x080fe20000410000 */
[----:B------:R-:W-:Y:S01]  /*3120*/  @P2 FFMA.FTZ R36, R151, R109, R36 ;  /* 0x0000006d97242223 */ /* 0x000fe20000010024 */
[----:B------:R-:W-:Y:S01]  /*3130*/  @P1 FADD.FTZ R151, R129, -R150 ;  /* 0x8000009681971221 */ /* 0x000fe20000010000 */
[----:B------:R-:W2:Y:S01]  /*3140*/  @P2 LDC R153, c[0x0][0x40c] ;  /* 0x00010300ff992b82 */ /* 0x000ea20000000800 */
[----:B------:R-:W-:Y:S01]  /*3150*/  MOV R108, R16 ;  /* 0x00000010006c7202 */ /* 0x000fe20000000f00 */
[C---:B------:R-:W-:Y:S01]  /*3160*/  @P1 FFMA.FTZ R108, R8.reuse, R155, R16 ;  /* 0x0000009b086c1223 */ /* 0x040fe20000010010 */
[----:B------:R-:W-:Y:S01]  /*3170*/  MOV R109, R17 ;  /* 0x00000011006d7202 */ /* 0x000fe20000000f00 */
[C---:B------:R-:W-:Y:S01]  /*3180*/  @P1 FFMA.FTZ R109, R8.reuse, R122, R17 ;  /* 0x0000007a086d1223 */ /* 0x040fe20000010011 */
[----:B------:R-:W-:Y:S01]  /*3190*/  @P2 F2FP.F16.F32.PACK_AB R119, RZ, R119 ;  /* 0x00000077ff77223e */ /* 0x000fe200000000ff */
[----:B------:R-:W-:Y:S01]  /*31a0*/  @P1 FFMA.FTZ R110, R8, R151, R18 ;  /* 0x00000097086e1223 */ /* 0x000fe20000010012 */
[----:B------:R-:W-:Y:S01]  /*31b0*/  @P2 HADD2.F32 R122, -RZ, R97.H1_H1 ;  /* 0x30000061ff7a2230 */ /* 0x000fe20000004100 */
[----:B------:R-:W4:Y:S01]  /*31c0*/  @P2 LDC R154, c[0x0][0x40c] ;  /* 0x00010300ff9a2b82 */ /* 0x000f220000000800 */
[----:B---3--:R-:W-:Y:S01]  /*31d0*/  @P2 FMUL.FTZ R118, R107, R118 ;  /* 0x000000766b762220 */ /* 0x008fe20000410000 */
[----:B------:R-:W-:Y:S01]  /*31e0*/  @P2 FMUL.FTZ R116, R116, R149 ;  /* 0x0000009574742220 */ /* 0x000fe20000410000 */
[----:B------:R-:W-:-:S02]  /*31f0*/  @P2 HADD2.F32 R120, -RZ, R82.H0_H0 ;  /* 0x20000052ff782230 */ /* 0x000fc40000004100 */
[----:B0-----:R-:W-:Y:S01]  /*3200*/  @P2 FMUL.FTZ R149, R108, R157 ;  /* 0x0000009d6c952220 */ /* 0x001fe20000410000 */
[--C-:B------:R-:W-:Y:S01]  /*3210*/  @P2 HADD2.F32 R151, -RZ, R98.reuse.H0_H0 ;  /* 0x20000062ff972230 */ /* 0x100fe20000004100 */
[----:B------:R-:W-:Y:S01]  /*3220*/  @P2 PRMT R100, R119, 0x7610, R100 ;  /* 0x0000761077642816 */ /* 0x000fe20000000064 */
[-C--:B------:R-:W-:Y:S01]  /*3230*/  @P2 FMUL.FTZ R117, R117, R118.reuse ;  /* 0x0000007675752220 */ /* 0x080fe20000410000 */
[----:B------:R-:W-:Y:S01]  /*3240*/  @P2 FFMA.FTZ R39, R122, R118, R39 ;  /* 0x000000767a272223 */ /* 0x000fe20000010027 */
[----:B------:R-:W-:Y:S02]  /*3250*/  @P2 HADD2.F32 R150, -RZ, R98.H1_H1 ;  /* 0x30000062ff962230 */ /* 0x000fe40000004100 */
[-C--:B------:R-:W-:Y:S01]  /*3260*/  @P2 FMUL.FTZ R120, R120, R149.reuse ;  /* 0x0000009578782220 */ /* 0x080fe20000410000 */
[----:B------:R-:W-:Y:S02]  /*3270*/  @P2 HADD2.F32 R119, -RZ, R82.H1_H1 ;  /* 0x30000052ff772230 */ /* 0x000fe40000004100 */
[----:B------:R-:W-:Y:S01]  /*3280*/  @P2 FFMA.FTZ R32, R151, R149, R32 ;  /* 0x0000009597202223 */ /* 0x000fe20000010020 */
[----:B------:R-:W-:-:S02]  /*3290*/  @P2 HADD2.F32 R152, -RZ, R83.H0_H0 ;  /* 0x20000053ff982230 */ /* 0x000fc40000004100 */
[----:B-1----:R-:W-:Y:S01]  /*32a0*/  @P2 FMUL.FTZ R118, R109, R148 ;  /* 0x000000946d762220 */ /* 0x002fe20000410000 */
[----:B------:R-:W-:Y:S02]  /*32b0*/  @P2 HADD2.F32 R151, -RZ, R83.H1_H1 ;  /* 0x30000053ff972230 */ /* 0x000fe40000004100 */
[----:B--2---:R-:W-:Y:S01]  /*32c0*/  @P2 FMUL.FTZ R149, R110, R153 ;  /* 0x000000996e952220 */ /* 0x004fe20000410000 */
[----:B------:R-:W-:Y:S01]  /*32d0*/  @P2 F2FP.F16.F32.PACK_AB R116, RZ, R116 ;  /* 0x00000074ff74223e */ /* 0x000fe200000000ff */
[-C--:B------:R-:W-:Y:S01]  /*32e0*/  @P2 FMUL.FTZ R119, R119, R118.reuse ;  /* 0x0000007677772220 */ /* 0x080fe20000410000 */
[----:B------:R-:W-:Y:S01]  /*32f0*/  @P2 FFMA.FTZ R33, R150, R118, R33 ;  /* 0x0000007696212223 */ /* 0x000fe20000010021 */
[----:B------:R-:W-:Y:S01]  /*3300*/  @P2 FMUL.FTZ R118, R152, R149 ;  /* 0x0000009598762220 */ /* 0x000fe20000410000 */
[----:B------:R-:W-:Y:S01]  /*3310*/  @P2 F2FP.F16.F32.PACK_AB R120, RZ, R120 ;  /* 0x00000078ff78223e */ /* 0x000fe200000000ff */
[----:B------:R-:W-:Y:S01]  /*3320*/  @P2 HADD2.F32 R150, -RZ, R99.H1_H1 ;  /* 0x30000063ff962230 */ /* 0x000fe20000004100 */
[----:B------:R-:W-:Y:S01]  /*3330*/  @P2 F2FP.F16.F32.PACK_AB R9, RZ, R9 ;  /* 0x00000009ff09223e */ /* 0x000fe200000000ff */
[----:B----4-:R-:W-:Y:S01]  /*3340*/  @P2 FMUL.FTZ R122, R111, R154 ;  /* 0x0000009a6f7a2220 */ /* 0x010fe20000410000 */
[----:B------:R-:W-:-:S02]  /*3350*/  @P2 F2FP.F16.F32.PACK_AB R118, RZ, R118 ;  /* 0x00000076ff76223e */ /* 0x000fc400000000ff */
[----:B------:R-:W-:Y:S01]  /*3360*/  @P2 F2FP.F16.F32.PACK_AB R117, RZ, R117 ;  /* 0x00000075ff75223e */ /* 0x000fe200000000ff */
[-C--:B------:R-:W-:Y:S01]  /*3370*/  @P2 FMUL.FTZ R148, R151, R122.reuse ;  /* 0x0000007a97942220 */ /* 0x080fe20000410000 */
[----:B------:R-:W-:Y:S01]  /*3380*/  @P2 HADD2.F32 R151, -RZ, R99.H0_H0 ;  /* 0x20000063ff972230 */ /* 0x000fe20000004100 */
[----:B------:R-:W-:Y:S01]  /*3390*/  @P2 F2FP.F16.F32.PACK_AB R119, RZ, R119 ;  /* 0x00000077ff77223e */ /* 0x000fe200000000ff */
[----:B------:R-:W-:Y:S01]  /*33a0*/  @P2 FFMA.FTZ R35, R150, R122, R35 ;  /* 0x0000007a96232223 */ /* 0x000fe20000010023 */
[----:B------:R-:W-:Y:S02]  /*33b0*/  @P2 PRMT R101, R116, 0x7610, R101 ;  /* 0x0000761074652816 */ /* 0x000fe40000000065 */
[----:B------:R-:W-:Y:S01]  /*33c0*/  @P2 F2FP.F16.F32.PACK_AB R148, RZ, R148 ;  /* 0x00000094ff94223e */ /* 0x000fe200000000ff */
[----:B------:R-:W-:Y:S01]  /*33d0*/  @P2 FFMA.FTZ R34, R151, R149, R34 ;  /* 0x0000009597222223 */ /* 0x000fe20000010022 */
[----:B------:R-:W-:Y:S02]  /*33e0*/  @P2 PRMT R102, R120, 0x7610, R102 ;  /* 0x0000761078662816 */ /* 0x000fe40000000066 */
[----:B------:R-:W-:-:S02]  /*33f0*/  @P2 PRMT R103, R118, 0x7610, R103 ;  /* 0x0000761076672816 */ /* 0x000fc40000000067 */
[----:B------:R-:W-:Y:S02]  /*3400*/  @P2 PRMT R100, R100, 0x5410, R9 ;  /* 0x0000541064642816 */ /* 0x000fe40000000009 */
[----:B------:R-:W-:Y:S02]  /*3410*/  @P2 PRMT R101, R101, 0x5410, R117 ;  /* 0x0000541065652816 */ /* 0x000fe40000000075 */
[----:B------:R-:W-:Y:S02]  /*3420*/  @P2 PRMT R102, R102, 0x5410, R119 ;  /* 0x0000541066662816 */ /* 0x000fe40000000077 */
[----:B------:R-:W-:-:S07]  /*3430*/  @P2 PRMT R103, R103, 0x5410, R148 ;  /* 0x0000541067672816 */ /* 0x000fce0000000094 */
.L_x_6578:
[----:B------:R-:W-:Y:S05]  /*3440*/  BSYNC.RECONVERGENT B1 ;  /* 0x0000000000017941 */ /* 0x000fea0003800200 */
.L_x_6561:
        /* <DEDUP_REMOVED lines=11> */
.L_x_6558:
[----:B------:R-:W-:Y:S05]  /*3500*/  BSYNC.RECONVERGENT B0 ;  /* 0x0000000000007941 */ /* 0x000fea0003800200 */
.L_x_6557:
        /* <DEDUP_REMOVED lines=8> */
.L_x_6597:
[----:B------:R-:W-:Y:S05]  /*3590*/  BSYNC.RECONVERGENT B1 ;  /* 0x0000000000017941 */ /* 0x000fea0003800200 */
.L_x_6596:
        /* <DEDUP_REMOVED lines=8> */
[----:B0-----:R-:W0:Y:S01]  /*3620*/  @P2 LDC R108, c[0x0][0x40c] ;  /* 0x00010300ff6c2b82 */ /* 0x001e220000000800 */
[-CC-:B------:R-:W-:Y:S01]  /*3630*/  @P1 FFMA.FTZ R6, R114, R7.reuse, R10.reuse ;  /* 0x0000000772061223 */ /* 0x180fe2000001000a */
[-CC-:B------:R-:W-:Y:S01]  /*3640*/  @P1 FFMA.FTZ R9, R113, R7.reuse, R10.reuse ;  /* 0x0000000771091223 */ /* 0x180fe2000001000a */
[-CC-:B------:R-:W-:Y:S01]  /*3650*/  @P1 FFMA.FTZ R107, R133, R7.reuse, R10.reuse ;  /* 0x00000007856b1223 */ /* 0x180fe2000001000a */
[-CC-:B------:R-:W-:Y:S01]  /*3660*/  @P1 FFMA.FTZ R118, R138, R7.reuse, R10.reuse ;  /* 0x000000078a761223 */ /* 0x180fe2000001000a */
[-CC-:B------:R-:W-:Y:S01]  /*3670*/  @P1 FFMA.FTZ R119, R137, R7.reuse, R10.reuse ;  /* 0x0000000789771223 */ /* 0x180fe2000001000a */
[-CC-:B------:R-:W-:Y:S01]  /*3680*/  @P1 FFMA.FTZ R116, R142, R7.reuse, R10.reuse ;  /* 0x000000078e741223 */ /* 0x180fe2000001000a */
[-CC-:B------:R-:W-:Y:S01]  /*3690*/  @P1 FFMA.FTZ R117, R141, R7.reuse, R10.reuse ;  /* 0x000000078d751223 */ /* 0x180fe2000001000a */
[----:B------:R-:W1:Y:S01]  /*36a0*/  @P2 LDC R109, c[0x0][0x40c] ;  /* 0x00010300ff6d2b82 */ /* 0x000e620000000800 */
[----:B------:R-:W-:Y:S01]  /*36b0*/  @P1 FFMA.FTZ R10, R146, R7, R10 ;  /* 0x00000007920a1223 */ /* 0x000fe2000001000a */
[----:B------:R-:W-:Y:S01]  /*36c0*/  @P1 FADD.FTZ R6, R115, -R6 ;  /* 0x8000000673061221 */ /* 0x000fe20000010000 */
[----:B------:R-:W-:Y:S01]  /*36d0*/  @P1 FADD.FTZ R9, R112, -R9 ;  /* 0x8000000970091221 */ /* 0x000fe20000010000 */
[----:B------:R-:W-:Y:S01]  /*36e0*/  MOV R105, R89 ;  /* 0x0000005900697202 */ /* 0x000fe20000000f00 */
[----:B------:R-:W-:Y:S01]  /*36f0*/  @P1 FADD.FTZ R10, R143, -R10 ;  /* 0x8000000a8f0a1221 */ /* 0x000fe20000010000 */
[----:B------:R-:W-:Y:S01]  /*3700*/  @P1 FFMA.FTZ R105, R8, R6, R89 ;  /* 0x0000000608691223 */ /* 0x000fe20000010059 */
[----:B------:R-:W-:Y:S01]  /*3710*/  MOV R104, R88 ;  /* 0x0000005800687202 */ /* 0x000fe20000000f00 */
[----:B------:R-:W2:Y:S01]  /*3720*/  @P2 LDC R145, c[0x0][0x40c] ;  /* 0x00010300ff912b82 */ /* 0x000ea20000000800 */
[----:B------:R-:W-:Y:S01]  /*3730*/  @P1 FADD.FTZ R107, R136, -R107 ;  /* 0x8000006b886b1221 */ /* 0x000fe20000010000 */
[C---:B------:R-:W-:Y:S01]  /*3740*/  @P1 FFMA.FTZ R104, R8.reuse, R9, R88 ;  /* 0x0000000908681223 */ /* 0x040fe20000010058 */
[----:B------:R-:W-:Y:S01]  /*3750*/  MOV R111, R95 ;  /* 0x0000005f006f7202 */ /* 0x000fe20000000f00 */
[--C-:B------:R-:W-:Y:S01]  /*3760*/  @P2 HADD2.F32 R9, -RZ, R72.reuse.H1_H1 ;  /* 0x30000048ff092230 */ /* 0x100fe20000004100 */
[----:B------:R-:W-:Y:S01]  /*3770*/  MOV R106, R90 ;  /* 0x0000005a006a7202 */ /* 0x000fe20000000f00 */
[C---:B------:R-:W-:Y:S01]  /*3780*/  @P1 FFMA.FTZ R111, R8.reuse, R10, R95 ;  /* 0x0000000a086f1223 */ /* 0x040fe2000001005f */
[----:B------:R-:W-:Y:S01]  /*3790*/  @P1 FFMA.FTZ R106, R8, R107, R90 ;  /* 0x0000006b086a1223 */ /* 0x000fe2000001005a */
[----:B------:R-:W3:Y:S01]  /*37a0*/  @P2 LDC R122, c[0x0][0x40c] ;  /* 0x00010300ff7a2b82 */ /* 0x000ee20000000800 */
[----:B0-----:R-:W-:Y:S01]  /*37b0*/  @P2 FMUL.FTZ R6, R105, R108 ;  /* 0x0000006c69062220 */ /* 0x001fe20000410000 */
[----:B------:R-:W-:Y:S01]  /*37c0*/  @P2 HADD2.F32 R10, -RZ, R72.H0_H0 ;  /* 0x20000048ff0a2230 */ /* 0x000fe20000004100 */
[----:B------:R-:W-:Y:S01]  /*37d0*/  MOV R107, R91 ;  /* 0x0000005b006b7202 */ /* 0x000fe20000000f00 */
[----:B------:R-:W-:-:S02]  /*37e0*/  @P2 HADD2.F32 R110, -RZ, R73.H0_H0 ;  /* 0x20000049ff6e2230 */ /* 0x000fc40000004100 */
[----:B------:R-:W-:Y:S01]  /*37f0*/  @P2 FMUL.FTZ R108, R6, R9 ;  /* 0x00000009066c2220 */ /* 0x000fe20000410000 */
[----:B------:R-:W-:Y:S01]  /*3800*/  @P1 FADD.FTZ R119, R140, -R119 ;  /* 0x800000778c771221 */ /* 0x000fe20000010000 */
[----:B------:R-:W-:Y:S01]  /*3810*/  @P1 FADD.FTZ R116, R139, -R116 ;  /* 0x800000748b741221 */ /* 0x000fe20000010000 */
[----:B------:R-:W0:Y:S01]  /*3820*/  @P2 LDC R147, c[0x0][0x40c] ;  /* 0x00010300ff932b82 */ /* 0x000e220000000800 */
[----:B-1----:R-:W-:Y:S01]  /*3830*/  @P2 FMUL.FTZ R7, R104, R109 ;  /* 0x0000006d68072220 */ /* 0x002fe20000410000 */
[----:B------:R-:W-:Y:S01]  /*3840*/  @P1 FADD.FTZ R109, R135, -R118 ;  /* 0x80000076876d1221 */ /* 0x000fe20000010000 */
[----:B------:R-:W-:Y:S01]  /*3850*/  @P2 F2FP.F16.F32.PACK_AB R120, RZ, R108 ;  /* 0x0000006cff78223e */ /* 0x000fe200000000ff */
[----:B------:R-:W-:Y:S01]  /*3860*/  @P1 FADD.FTZ R117, R144, -R117 ;  /* 0x8000007590751221 */ /* 0x000fe20000010000 */
[----:B------:R-:W-:Y:S01]  /*3870*/  @P2 FMUL.FTZ R10, R7, R10 ;  /* 0x0000000a070a2220 */ /* 0x000fe20000410000 */
[----:B------:R-:W-:Y:S01]  /*3880*/  @P1 FFMA.FTZ R107, R8, R109, R91 ;  /* 0x0000006d086b1223 */ /* 0x000fe2000001005b */
[----:B------:R-:W-:Y:S01]  /*3890*/  MOV R108, R92 ;  /* 0x0000005c006c7202 */ /* 0x000fe20000000f00 */
[----:B------:R-:W1:Y:S01]  /*38a0*/  @P2 LDC R148, c[0x0][0x40c] ;  /* 0x00010300ff942b82 */ /* 0x000e620000000800 */
[----:B--2---:R-:W-:Y:S01]  /*38b0*/  @P2 FMUL.FTZ R9, R106, R145 ;  /* 0x000000916a092220 */ /* 0x004fe20000410000 */
[----:B------:R-:W-:Y:S01]  /*38c0*/  @P2 F2FP.F16.F32.PACK_AB R118, RZ, R10 ;  /* 0x0000000aff76223e */ /* 0x000fe200000000ff */
[----:B------:R-:W-:-:S02]  /*38d0*/  @P2 HADD2.F32 R145, -RZ, R73.H1_H1 ;  /* 0x30000049ff912230 */ /* 0x000fc40000004100 */
[C---:B------:R-:W-:Y:S01]  /*38e0*/  @P1 FFMA.FTZ R108, R8.reuse, R119, R92 ;  /* 0x00000077086c1223 */ /* 0x040fe2000001005c */
[----:B------:R-:W-:Y:S01]  /*38f0*/  @P2 FMUL.FTZ R110, R9, R110 ;  /* 0x0000006e096e2220 */ /* 0x000fe20000410000 */
[----:B------:R-:W-:Y:S01]  /*3900*/  MOV R109, R93 ;  /* 0x0000005d006d7202 */ /* 0x000fe20000000f00 */
[----:B------:R-:W-:Y:S01]  /*3910*/  @P1 FFMA.FTZ R109, R8, R116, R93 ;  /* 0x00000074086d1223 */ /* 0x000fe2000001005d */
[----:B------:R-:W2:Y:S01]  /*3920*/  @P2 LDC R149, c[0x0][0x40c] ;  /* 0x00010300ff952b82 */ /* 0x000ea20000000800 */
[----:B---3--:R-:W-:Y:S01]  /*3930*/  @P2 FMUL.FTZ R10, R107, R122 ;  /* 0x0000007a6b0a2220 */ /* 0x008fe20000410000 */
[----:B------:R-:W-:Y:S01]  /*3940*/  @P2 F2FP.F16.F32.PACK_AB R122, RZ, R110 ;  /* 0x0000006eff7a223e */ /* 0x000fe200000000ff */
[--C-:B------:R-:W-:Y:S01]  /*3950*/  @P2 HADD2.F32 R119, -RZ, R74.reuse.H1_H1 ;  /* 0x3000004aff772230 */ /* 0x100fe20000004100 */
[----:B------:R-:W-:Y:S01]  /*3960*/  MOV R110, R94 ;  /* 0x0000005e006e7202 */ /* 0x000fe20000000f00 */
[----:B------:R-:W-:Y:S01]  /*3970*/  @P2 FMUL.FTZ R145, R10, R145 ;  /* 0x000000910a912220 */ /* 0x000fe20000410000 */
[----:B------:R-:W-:Y:S01]  /*3980*/  @P1 FFMA.FTZ R110, R8, R117, R94 ;  /* 0x00000075086e1223 */ /* 0x000fe2000001005e */
[----:B------:R-:W-:-:S02]  /*3990*/  @P2 HADD2.F32 R8, -RZ, R74.H0_H0 ;  /* 0x2000004aff082230 */ /* 0x000fc40000004100 */
[----:B0-----:R-:W-:Y:S01]  /*39a0*/  @P2 FMUL.FTZ R117, R108, R147 ;  /* 0x000000936c752220 */ /* 0x001fe20000410000 */
[----:B------:R-:W-:Y:S01]  /*39b0*/  @P2 PRMT R100, R118, 0x7610, R100 ;  /* 0x0000761076642816 */ /* 0x000fe20000000064 */
[----:B------:R-:W-:Y:S01]  /*39c0*/  @P2 HADD2.F32 R118, -RZ, R75.H0_H0 ;  /* 0x2000004bff762230 */ /* 0x000fe20000004100 */
[----:B------:R-:W-:Y:S01]  /*39d0*/  @P2 F2FP.F16.F32.PACK_AB R145, RZ, R145 ;  /* 0x00000091ff91223e */ /* 0x000fe200000000ff */
[----:B------:R-:W-:Y:S01]  /*39e0*/  @P2 FMUL.FTZ R8, R117, R8 ;  /* 0x0000000875082220 */ /* 0x000fe20000410000 */
[----:B------:R-:W-:Y:S02]  /*39f0*/  @P2 PRMT R101, R122, 0x7610, R101 ;  /* 0x000076107a652816 */ /* 0x000fe40000000065 */
[----:B------:R-:W-:Y:S01]  /*3a00*/  @P2 PRMT R100, R100, 0x5410, R120 ;  /* 0x0000541064642816 */ /* 0x000fe20000000078 */
[----:B-1----:R-:W-:Y:S01]  /*3a10*/  @P2 FMUL.FTZ R116, R109, R148 ;  /* 0x000000946d742220 */ /* 0x002fe20000410000 */
[----:B------:R-:W-:Y:S01]  /*3a20*/  @P2 PRMT R101, R101, 0x5410, R145 ;  /* 0x0000541065652816 */ /* 0x000fe20000000091 */
[--C-:B-----5:R-:W-:Y:S01]  /*3a30*/  @P2 HADD2.F32 R145, -RZ, R96.reuse.H0_H0 ;  /* 0x20000060ff912230 */ /* 0x120fe20000004100 */
[----:B------:R-:W-:Y:S01]  /*3a40*/  @P2 F2FP.F16.F32.PACK_AB R8, RZ, R8 ;  /* 0x00000008ff08223e */ /* 0x000fe200000000ff */
[----:B------:R-:W-:-:S02]  /*3a50*/  @P2 HADD2.F32 R120, -RZ, R96.H1_H1 ;  /* 0x30000060ff782230 */ /* 0x000fc40000004100 */
[----:B------:R-:W-:Y:S01]  /*3a60*/  @P2 FMUL.FTZ R119, R116, R119 ;  /* 0x0000007774772220 */ /* 0x000fe20000410000 */
[----:B------:R-:W-:Y:S01]  /*3a70*/  @P2 PRMT R102, R8, 0x7610, R102 ;  /* 0x0000761008662816 */ /* 0x000fe20000000066 */
[----:B--2---:R-:W-:Y:S01]  /*3a80*/  @P2 FMUL.FTZ R147, R110, R149 ;  /* 0x000000956e932220 */ /* 0x004fe20000410000 */
[----:B------:R-:W-:Y:S01]  /*3a90*/  @P2 FFMA.FTZ R28, R145, R7, R28 ;  /* 0x00000007911c2223 */ /* 0x000fe2000001001c */
[----:B------:R-:W-:Y:S01]  /*3aa0*/  @P2 FFMA.FTZ R29, R120, R6, R29 ;  /* 0x00000006781d2223 */ /* 0x000fe2000001001d */
[--C-:B------:R-:W-:Y:S02]  /*3ab0*/  @P2 HADD2.F32 R7, -RZ, R97.reuse.H0_H0 ;  /* 0x20000061ff072230 */ /* 0x100fe40000004100 */
[----:B------:R-:W-:Y:S01]  /*3ac0*/  @P2 FMUL.FTZ R118, R147, R118 ;  /* 0x0000007693762220 */ /* 0x000fe20000410000 */
[----:B------:R-:W-:Y:S01]  /*3ad0*/  @P2 HADD2.F32 R6, -RZ, R97.H1_H1 ;  /* 0x30000061ff062230 */ /* 0x000fe20000004100 */
[----:B------:R-:W-:Y:S01]  /*3ae0*/  @P2 F2FP.F16.F32.PACK_AB R119, RZ, R119 ;  /* 0x00000077ff77223e */ /* 0x000fe200000000ff */
[----:B------:R-:W-:-:S02]  /*3af0*/  @P2 HADD2.F32 R145, -RZ, R98.H0_H0 ;  /* 0x20000062ff912230 */ /* 0x000fc40000004100 */
[----:B------:R-:W-:Y:S01]  /*3b00*/  @P2 FFMA.FTZ R30, R7, R9, R30 ;  /* 0x00000009071e2223 */ /* 0x000fe2000001001e */
[----:B------:R-:W-:Y:S01]  /*3b10*/  @P2 HADD2.F32 R8, -RZ, R98.H1_H1 ;  /* 0x30000062ff082230 */ /* 0x000fe20000004100 */
[----:B------:R-:W-:Y:S01]  /*3b20*/  @P2 F2FP.F16.F32.PACK_AB R118, RZ, R118 ;  /* 0x00000076ff76223e */ /* 0x000fe200000000ff */
[----:B------:R-:W-:Y:S02]  /*3b30*/  @P2 HADD2.F32 R149, -RZ, R99.H0_H0 ;  /* 0x20000063ff952230 */ /* 0x000fe40000004100 */
[----:B------:R-:W-:Y:S01]  /*3b40*/  @P2 FFMA.FTZ R31, R6, R10, R31 ;  /* 0x0000000a061f2223 */ /* 0x000fe2000001001f */
[----:B------:R-:W-:Y:S01]  /*3b50*/  @P2 FFMA.FTZ R24, R145, R117, R24 ;  /* 0x0000007591182223 */ /* 0x000fe20000010018 */
[----:B------:R-:W-:Y:S01]  /*3b60*/  @P2 FFMA.FTZ R25, R8, R116, R25 ;  /* 0x0000007408192223 */ /* 0x000fe20000010019 */
[----:B------:R-:W-:Y:S01]  /*3b70*/  @P2 PRMT R102, R102, 0x5410, R119 ;  /* 0x0000541066662816 */ /* 0x000fe20000000077 */
[----:B------:R-:W-:Y:S01]  /*3b80*/  @P2 FFMA.FTZ R26, R149, R147, R26 ;  /* 0x00000093951a2223 */ /* 0x000fe2000001001a */
        /* <DEDUP_REMOVED lines=10> */
.L_x_6600:
[-CC-:B------:R-:W-:Y:S01]  /*3c30*/  @P1 FFMA.FTZ R9, R113, R7.reuse, R10.reuse ;  /* 0x0000000771091223 */ /* 0x180fe2000001000a */
[----:B------:R-:W1:Y:S01]  /*3c40*/  @P2 LDC R145, c[0x0][0x40c] ;  /* 0x00010300ff912b82 */ /* 0x000e620000000800 */
[----:B------:R-:W-:Y:S01]  /*3c50*/  MOV R6, R88 ;  /* 0x0000005800067202 */ /* 0x000fe20000000f00 */
[-CC-:B------:R-:W-:Y:S01]  /*3c60*/  @P1 FFMA.FTZ R148, R138, R7.reuse, R10.reuse ;  /* 0x000000078a941223 */ /* 0x180fe2000001000a */
[----:B------:R-:W-:Y:S01]  /*3c70*/  @P1 FADD.FTZ R9, R112, -R9 ;  /* 0x8000000970091221 */ /* 0x000fe20000010000 */
[----:B------:R-:W-:Y:S01]  /*3c80*/  @P1 FFMA.FTZ R120, R114, R7, R10 ;  /* 0x0000000772781223 */ /* 0x000fe2000001000a */
[----:B0-----:R-:W-:Y:S01]  /*3c90*/  MOV R118, R91 ;  /* 0x0000005b00767202 */ /* 0x001fe20000000f00 */
[----:B------:R-:W-:Y:S01]  /*3ca0*/  @P1 FADD.FTZ R148, R135, -R148 ;  /* 0x8000009487941221 */ /* 0x000fe20000010000 */
[C---:B------:R-:W-:Y:S01]  /*3cb0*/  @P1 FFMA.FTZ R6, R8.reuse, R9, R88 ;  /* 0x0000000908061223 */ /* 0x040fe20000010058 */
[----:B------:R-:W0:Y:S01]  /*3cc0*/  @P2 LDC R147, c[0x0][0x40c] ;  /* 0x00010300ff932b82 */ /* 0x000e220000000800 */
[-CC-:B------:R-:W-:Y:S01]  /*3cd0*/  @P1 FFMA.FTZ R9, R133, R7.reuse, R10.reuse ;  /* 0x0000000785091223 */ /* 0x180fe2000001000a */
[----:B------:R-:W-:Y:S01]  /*3ce0*/  MOV R117, R90 ;  /* 0x0000005a00757202 */ /* 0x000fe20000000f00 */
[-CC-:B------:R-:W-:Y:S01]  /*3cf0*/  @P1 FFMA.FTZ R119, R137, R7.reuse, R10.reuse ;  /* 0x0000000789771223 */ /* 0x180fe2000001000a */
[----:B------:R-:W-:Y:S01]  /*3d00*/  @P1 FFMA.FTZ R118, R8, R148, R91 ;  /* 0x0000009408761223 */ /* 0x000fe2000001005b */
[----:B------:R-:W-:Y:S01]  /*3d10*/  @P1 FADD.FTZ R9, R136, -R9 ;  /* 0x8000000988091221 */ /* 0x000fe20000010000 */
[----:B------:R-:W-:Y:S01]  /*3d20*/  @P1 FFMA.FTZ R148, R142, R7, R10 ;  /* 0x000000078e941223 */ /* 0x000fe2000001000a */
[----:B------:R-:W-:Y:S01]  /*3d30*/  @P1 FADD.FTZ R120, R115, -R120 ;  /* 0x8000007873781221 */ /* 0x000fe20000010000 */
[----:B------:R-:W2:Y:S01]  /*3d40*/  @P2 LDC R150, c[0x0][0x40c] ;  /* 0x00010300ff962b82 */ /* 0x000ea20000000800 */
[----:B------:R-:W-:Y:S01]  /*3d50*/  @P1 FFMA.FTZ R117, R8, R9, R90 ;  /* 0x0000000908751223 */ /* 0x000fe2000001005a */
[----:B------:R-:W-:Y:S01]  /*3d60*/  @P1 FFMA.FTZ R9, R141, R7, R10 ;  /* 0x000000078d091223 */ /* 0x000fe2000001000a */
[----:B------:R-:W-:Y:S01]  /*3d70*/  @P1 FADD.FTZ R119, R140, -R119 ;  /* 0x800000778c771221 */ /* 0x000fe20000010000 */
[----:B------:R-:W-:Y:S01]  /*3d80*/  @P1 FADD.FTZ R148, R139, -R148 ;  /* 0x800000948b941221 */ /* 0x000fe20000010000 */
[----:B------:R-:W-:Y:S01]  /*3d90*/  MOV R122, R89 ;  /* 0x00000059007a7202 */ /* 0x000fe20000000f00 */
[----:B------:R-:W-:Y:S01]  /*3da0*/  @P1 FADD.FTZ R9, R144, -R9 ;  /* 0x8000000990091221 */ /* 0x000fe20000010000 */
[----:B------:R-:W-:Y:S01]  /*3db0*/  MOV R116, R92 ;  /* 0x0000005c00747202 */ /* 0x000fe20000000f00 */
[----:B------:R-:W3:Y:S01]  /*3dc0*/  @P2 LDC R149, c[0x0][0x40c] ;  /* 0x00010300ff952b82 */ /* 0x000ee20000000800 */
[C---:B------:R-:W-:Y:S01]  /*3dd0*/  @P1 FFMA.FTZ R122, R8.reuse, R120, R89 ;  /* 0x00000078087a1223 */ /* 0x040fe20000010059 */
[C---:B------:R-:W-:Y:S01]  /*3de0*/  @P1 FFMA.FTZ R116, R8.reuse, R119, R92 ;  /* 0x0000007708741223 */ /* 0x040fe2000001005c */
[----:B------:R-:W-:Y:S01]  /*3df0*/  MOV R120, R93 ;  /* 0x0000005d00787202 */ /* 0x000fe20000000f00 */
[C---:B------:R-:W-:Y:S01]  /*3e00*/  @P1 FFMA.FTZ R120, R8.reuse, R148, R93 ;  /* 0x0000009408781223 */ /* 0x040fe2000001005d */
[----:B------:R-:W-:Y:S01]  /*3e10*/  MOV R119, R94 ;  /* 0x0000005e00777202 */ /* 0x000fe20000000f00 */
[----:B------:R-:W-:Y:S01]  /*3e20*/  @P1 FFMA.FTZ R119, R8, R9, R94 ;  /* 0x0000000908771223 */ /* 0x000fe2000001005e */
[----:B------:R-:W-:-:S02]  /*3e30*/  @P2 HADD2.F32 R148, -RZ, R72.H0_H0 ;  /* 0x20000048ff942230 */ /* 0x000fc40000004100 */
[----:B-1----:R-:W-:Y:S01]  /*3e40*/  @P2 FMUL.FTZ R9, R6, R145 ;  /* 0x0000009106092220 */ /* 0x002fe20000410000 */
[----:B------:R-:W1:Y:S01]  /*3e50*/  @P2 LDC R151, c[0x0][0x40c] ;  /* 0x00010300ff972b82 */ /* 0x000e620000000800 */
[----:B0-----:R-:W-:Y:S01]  /*3e60*/  @P2 FMUL.FTZ R6, R122, R147 ;  /* 0x000000937a062220 */ /* 0x001fe20000410000 */
[----:B------:R-:W-:Y:S02]  /*3e70*/  @P2 HADD2.F32 R145, -RZ, R72.H1_H1 ;  /* 0x30000048ff912230 */ /* 0x000fe40000004100 */
[----:B------:R-:W-:Y:S01]  /*3e80*/  @P2 FMUL.FTZ R122, R148, R9 ;  /* 0x00000009947a2220 */ /* 0x000fe20000410000 */
[----:B------:R-:W-:Y:S02]  /*3e90*/  @P2 HADD2.F32 R147, -RZ, R73.H1_H1 ;  /* 0x30000049ff932230 */ /* 0x000fe40000004100 */
[----:B------:R-:W-:Y:S02]  /*3ea0*/  @P2 HADD2.F32 R148, -RZ, R75.H0_H0 ;  /* 0x2000004bff942230 */ /* 0x000fe40000004100 */
[----:B------:R-:W-:Y:S01]  /*3eb0*/  @P2 FMUL.FTZ R145, R145, R6 ;  /* 0x0000000691912220 */ /* 0x000fe20000410000 */
[----:B------:R-:W0:Y:S01]  /*3ec0*/  @P2 LDC R153, c[0x0][0x40c] ;  /* 0x00010300ff992b82 */ /* 0x000e220000000800 */
[----:B------:R-:W-:Y:S01]  /*3ed0*/  @P2 F2FP.F16.F32.PACK_AB R122, RZ, R122 ;  /* 0x0000007aff7a223e */ /* 0x000fe200000000ff */
[----:B--2---:R-:W-:-:S02]  /*3ee0*/  @P2 FMUL.FTZ R117, R117, R150 ;  /* 0x0000009675752220 */ /* 0x004fc40000410000 */
[----:B------:R-:W-:Y:S02]  /*3ef0*/  @P2 F2FP.F16.F32.PACK_AB R145, RZ, R145 ;  /* 0x00000091ff91223e */ /* 0x000fe400000000ff */
[----:B------:R-:W-:Y:S01]  /*3f00*/  @P2 PRMT R100, R122, 0x7610, R100 ;  /* 0x000076107a642816 */ /* 0x000fe20000000064 */
[----:B------:R-:W-:Y:S01]  /*3f10*/  @P2 HADD2.F32 R122, -RZ, R73.H0_H0 ;  /* 0x20000049ff7a2230 */ /* 0x000fe20000004100 */
[----:B------:R-:W2:Y:S01]  /*3f20*/  @P2 LDC R152, c[0x0][0x40c] ;  /* 0x00010300ff982b82 */ /* 0x000ea20000000800 */
[----:B---3--:R-:W-:Y:S01]  /*3f30*/  @P2 FMUL.FTZ R118, R118, R149 ;  /* 0x0000009576762220 */ /* 0x008fe20000410000 */
[----:B------:R-:W-:Y:S02]  /*3f40*/  @P2 PRMT R100, R100, 0x5410, R145 ;  /* 0x0000541064642816 */ /* 0x000fe40000000091 */
[----:B------:R-:W-:Y:S01]  /*3f50*/  @P2 FMUL.FTZ R122, R122, R117 ;  /* 0x000000757a7a2220 */ /* 0x000fe20000410000 */
[----:B------:R-:W-:Y:S01]  /*3f60*/  @P2 FMUL.FTZ R147, R147, R118 ;  /* 0x0000007693932220 */ /* 0x000fe20000410000 */
[----:B-1----:R-:W-:-:S03]  /*3f70*/  @P2 FMUL.FTZ R145, R116, R151 ;  /* 0x0000009774912220 */ /* 0x002fc60000410000 */
[----:B------:R-:W-:Y:S01]  /*3f80*/  @P2 F2FP.F16.F32.PACK_AB R122, RZ, R122 ;  /* 0x0000007aff7a223e */ /* 0x000fe200000000ff */
[--C-:B------:R-:W-:Y:S01]  /*3f90*/  @P2 HADD2.F32 R151, -RZ, R74.reuse.H1_H1 ;  /* 0x3000004aff972230 */ /* 0x100fe20000004100 */
[----:B------:R-:W-:Y:S02]  /*3fa0*/  @P2 F2FP.F16.F32.PACK_AB R147, RZ, R147 ;  /* 0x00000093ff93223e */ /* 0x000fe400000000ff */
[----:B------:R-:W-:Y:S01]  /*3fb0*/  @P2 PRMT R101, R122, 0x7610, R101 ;  /* 0x000076107a652816 */ /* 0x000fe20000000065 */
[----:B0-----:R-:W-:Y:S01]  /*3fc0*/  @P2 FMUL.FTZ R116, R120, R153 ;  /* 0x0000009978742220 */ /* 0x001fe20000410000 */
[----:B------:R-:W-:Y:S02]  /*3fd0*/  @P2 HADD2.F32 R120, -RZ, R74.H0_H0 ;  /* 0x2000004aff782230 */ /* 0x000fe40000004100 */
[----:B------:R-:W-:Y:S01]  /*3fe0*/  @P2 PRMT R101, R101, 0x5410, R147 ;  /* 0x0000541065652816 */ /* 0x000fe20000000093 */
[----:B-----5:R-:W-:Y:S02]  /*3ff0*/  @P2 HADD2.F32 R147, -RZ, R96.H0_H0 ;  /* 0x20000060ff932230 */ /* 0x020fe40000004100 */
[----:B--2---:R-:W-:Y:S01]  /*4000*/  @P2 FMUL.FTZ R149, R119, R152 ;  /* 0x0000009877952220 */ /* 0x004fe20000410000 */
[----:B------:R-:W-:Y:S01]  /*4010*/  @P2 FMUL.FTZ R119, R120, R145 ;  /* 0x0000009178772220 */ /* 0x000fe20000410000 */
[----:B------:R-:W-:Y:S01]  /*4020*/  @P2 FMUL.FTZ R120, R151, R116 ;  /* 0x0000007497782220 */ /* 0x000fe20000410000 */
[----:B------:R-:W-:-:S02]  /*4030*/  @P2 HADD2.F32 R151, -RZ, R97.H0_H0 ;  /* 0x20000061ff972230 */ /* 0x000fc40000004100 */
[----:B------:R-:W-:Y:S01]  /*4040*/  @P2 FMUL.FTZ R122, R148, R149 ;  /* 0x00000095947a2220 */ /* 0x000fe20000410000 */
[----:B------:R-:W-:Y:S01]  /*4050*/  @P2 HADD2.F32 R148, -RZ, R96.H1_H1 ;  /* 0x30000060ff942230 */ /* 0x000fe20000004100 */
[----:B------:R-:W-:Y:S01]  /*4060*/  @P2 F2FP.F16.F32.PACK_AB R119, RZ, R119 ;  /* 0x00000077ff77223e */ /* 0x000fe200000000ff */
[----:B------:R-:W-:Y:S01]  /*4070*/  @P2 FFMA.FTZ R28, R147, R9, R28 ;  /* 0x00000009931c2223 */ /* 0x000fe2000001001c */
[----:B------:R-:W-:Y:S01]  /*4080*/  @P2 FFMA.FTZ R30, R151, R117, R30 ;  /* 0x00000075971e2223 */ /* 0x000fe2000001001e */
[--C-:B------:R-:W-:Y:S02]  /*4090*/  @P2 HADD2.F32 R9, -RZ, R98.reuse.H0_H0 ;  /* 0x20000062ff092230 */ /* 0x100fe40000004100 */
        /* <DEDUP_REMOVED lines=26> */
.L_x_6599:
[----:B------:R-:W-:-:S04]  /*4240*/  UISETP.NE.U32.AND UP0, UPT, UR14, URZ, UPT ;  /* 0x000000ff0e00728c */ /* 0x000fc8000bf05070 */
[----:B------:R-:W-:-:S06]  /*4250*/  UISETP.NE.AND.EX UP0, UPT, UR15, URZ, UPT, UP0 ;  /* 0x000000ff0f00728c */ /* 0x000fcc000bf05300 */
[----:B------:R-:W-:-:S13]  /*4260*/  PLOP3.LUT P0, PT, PT, PT, UP0, 0x80, 0x8 ;  /* 0x000000000008781c */ /* 0x000fda0003f0f008 */
[----:B------:R-:W-:Y:S05]  /*4270*/  @!P0 BRA `(.L_x_6602) ;  /* 0x00000008004c8947 */ /* 0x000fea0003800000 */
        /* <DEDUP_REMOVED lines=35> */
[-C--:B------:R-:W-:Y:S01]  /*44b0*/  FMUL.FTZ R116, R116, R111.reuse ;  /* 0x0000006f74747220 */ /* 0x080fe20000410000 */
[----:B------:R-:W-:-:S04]  /*44c0*/  FFMA.FTZ R28, R117, R111, R28 ;  /* 0x0000006f751c7223 */ /* 0x000fc8000001001c */
[----:B------:R-:W-:-:S04]  /*44d0*/  F2FP.F16.F32.PACK_AB R116, RZ, R116 ;  /* 0x00000074ff74723e */ /* 0x000fc800000000ff */
[----:B------:R-:W-:-:S07]  /*44e0*/  PRMT R100, R116, 0x7610, R100 ;  /* 0x0000761074647816 */ /* 0x000fce0000000064 */
.L_x_6604:
[----:B------:R-:W-:Y:S05]  /*44f0*/  BSYNC.RECONVERGENT B2 ;  /* 0x0000000000027941 */ /* 0x000fea0003800200 */
.L_x_6603:
[----:B------:R-:W-:Y:S04]  /*4500*/  BSSY.RECONVERGENT B2, `(.L_x_6605) ;  /* 0x000000e000027945 */ /* 0x000fe80003800200 */
[----:B------:R-:W-:Y:S05]  /*4510*/  @!P2 BRA `(.L_x_6606) ;  /* 0x000000000030a947 */ /* 0x000fea0003800000 */
[----:B------:R-:W-:Y:S01]  /*4520*/  FFMA.FTZ R116, R114, R7, R10 ;  /* 0x0000000772747223 */ /* 0x000fe2000001000a */
[----:B------:R-:W-:Y:S01]  /*4530*/  ISETP.GT.AND P3, PT, R6, RZ, PT ;  /* 0x000000ff0600720c */ /* 0x000fe20003f64270 */
[----:B------:R-:W-:Y:S02]  /*4540*/  HADD2.F32 R117, -RZ, R72.H1_H1 ;  /* 0x30000048ff757230 */ /* 0x000fe40000004100 */
[----:B------:R-:W-:Y:S01]  /*4550*/  FADD.FTZ R111, R115, -R116 ;  /* 0x80000074736f7221 */ /* 0x000fe20000010000 */
[----:B-----5:R-:W-:-:S03]  /*4560*/  HADD2.F32 R118, -RZ, R96.H1_H1 ;  /* 0x30000060ff767230 */ /* 0x020fc60000004100 */
[----:B------:R-:W-:-:S05]  /*4570*/  FMUL.FTZ R111, R8, R111 ;  /* 0x0000006f086f7220 */ /* 0x000fca0000410000 */
[----:B------:R-:W-:-:S05]  /*4580*/  FSEL R111, R111, RZ, P3 ;  /* 0x000000ff6f6f7208 */ /* 0x000fca0001800000 */
[----:B------:R-:W-:-:S04]  /*4590*/  FMUL.FTZ R116, R111, UR12 ;  /* 0x0000000c6f747c20 */ /* 0x000fc80008410000 */
[-C--:B------:R-:W-:Y:S01]  /*45a0*/  FMUL.FTZ R111, R117, R116.reuse ;  /* 0x00000074756f7220 */ /* 0x080fe20000410000 */
[----:B------:R-:W-:-:S04]  /*45b0*/  FFMA.FTZ R29, R118, R116, R29 ;  /* 0x00000074761d7223 */ /* 0x000fc8000001001d */
[----:B------:R-:W-:-:S04]  /*45c0*/  F2FP.F16.F32.PACK_AB R111, RZ, R111 ;  /* 0x0000006fff6f723e */ /* 0x000fc800000000ff */
[----:B------:R-:W-:-:S07]  /*45d0*/  PRMT R100, R100, 0x5410, R111 ;  /* 0x0000541064647816 */ /* 0x000fce000000006f */
.L_x_6606:
[----:B------:R-:W-:Y:S05]  /*45e0*/  BSYNC.RECONVERGENT B2 ;  /* 0x0000000000027941 */ /* 0x000fea0003800200 */
.L_x_6605:
        /* <DEDUP_REMOVED lines=14> */
.L_x_6608:
[----:B------:R-:W-:Y:S05]  /*46d0*/  BSYNC.RECONVERGENT B2 ;  /* 0x0000000000027941 */ /* 0x000fea0003800200 */
.L_x_6607:
        /* <DEDUP_REMOVED lines=14> */
.L_x_6610:
[----:B------:R-:W-:Y:S05]  /*47c0*/  BSYNC.RECONVERGENT B2 ;  /* 0x0000000000027941 */ /* 0x000fea0003800200 */
.L_x_6609:
        /* <DEDUP_REMOVED lines=14> */
.L_x_6612:
[----:B------:R-:W-:Y:S05]  /*48b0*/  BSYNC.RECONVERGENT B2 ;  /* 0x0000000000027941 */ /* 0x000fea0003800200 */
.L_x_6611:
        /* <DEDUP_REMOVED lines=14> */
.L_x_6614:
[----:B------:R-:W-:Y:S05]  /*49a0*/  BSYNC.RECONVERGENT B2 ;  /* 0x0000000000027941 */ /* 0x000fea0003800200 */
.L_x_6613:
        /* <DEDUP_REMOVED lines=14> */
.L_x_6616:
[----:B------:R-:W-:Y:S05]  /*4a90*/  BSYNC.RECONVERGENT B2 ;  /* 0x0000000000027941 */ /* 0x000fea0003800200 */
.L_x_6615:
        /* <DEDUP_REMOVED lines=17> */
.L_x_6602:
[----:B0-----:R-:W0:Y:S01]  /*4bb0*/  @P2 LDC R118, c[0x0][0x40c] ;  /* 0x00010300ff762b82 */ /* 0x001e220000000800 */
[----:B------:R-:W-:Y:S01]  /*4bc0*/  FFMA.FTZ R116, R146, R7, R10 ;  /* 0x0000000792747223 */ /* 0x000fe2000001000a */
[----:B------:R-:W-:Y:S01]  /*4bd0*/  ISETP.GT.AND P1, PT, R6, RZ, PT ;  /* 0x000000ff0600720c */ /* 0x000fe20003f24270 */
[----:B------:R-:W-:Y:S01]  /*4be0*/  @P2 HADD2.F32 R117, -RZ, R75.H1_H1 ;  /* 0x3000004bff752230 */ /* 0x000fe20000004100 */
[----:B------:R-:W-:Y:S01]  /*4bf0*/  BSSY.RECONVERGENT B2, `(.L_x_6617) ;  /* 0x0000014000027945 */ /* 0x000fe20003800200 */
[----:B------:R-:W-:-:S04]  /*4c00*/  FADD.FTZ R9, R143, -R116 ;  /* 0x800000748f097221 */ /* 0x000fc80000010000 */
[----:B------:R-:W-:-:S05]  /*4c10*/  FMUL.FTZ R9, R8, R9 ;  /* 0x0000000908097220 */ /* 0x000fca0000410000 */
[----:B------:R-:W-:-:S05]  /*4c20*/  FSEL R9, R9, RZ, P1 ;  /* 0x000000ff09097208 */ /* 0x000fca0000800000 */
[----:B0-----:R-:W-:Y:S01]  /*4c30*/  @P2 FMUL.FTZ R116, R9, R118 ;  /* 0x0000007609742220 */ /* 0x001fe20000410000 */
[----:B-----5:R-:W-:-:S03]  /*4c40*/  @P2 HADD2.F32 R118, -RZ, R99.H1_H1 ;  /* 0x30000063ff762230 */ /* 0x020fc60000004100 */
        /* <DEDUP_REMOVED lines=14> */
.L_x_6618:
[----:B------:R-:W-:Y:S05]  /*4d30*/  BSYNC.RECONVERGENT B2 ;  /* 0x0000000000027941 */ /* 0x000fea0003800200 */
.L_x_6617:
        /* <DEDUP_REMOVED lines=14> */
.L_x_6620:
[----:B------:R-:W-:Y:S05]  /*4e20*/  BSYNC.RECONVERGENT B2 ;  /* 0x0000000000027941 */ /* 0x000fea0003800200 */
.L_x_6619:
        /* <DEDUP_REMOVED lines=14> */
.L_x_6622:
[----:B------:R-:W-:Y:S05]  /*4f10*/  BSYNC.RECONVERGENT B2 ;  /* 0x0000000000027941 */ /* 0x000fea0003800200 */
.L_x_6621:
        /* <DEDUP_REMOVED lines=14> */
.L_x_6624:
[----:B------:R-:W-:Y:S05]  /*5000*/  BSYNC.RECONVERGENT B2 ;  /* 0x0000000000027941 */ /* 0x000fea0003800200 */
.L_x_6623:
        /* <DEDUP_REMOVED lines=14> */
.L_x_6626:
[----:B------:R-:W-:Y:S05]  /*50f0*/  BSYNC.RECONVERGENT B2 ;  /* 0x0000000000027941 */ /* 0x000fea0003800200 */
.L_x_6625:
        /* <DEDUP_REMOVED lines=14> */
.L_x_6628:
[----:B------:R-:W-:Y:S05]  /*51e0*/  BSYNC.RECONVERGENT B2 ;  /* 0x0000000000027941 */ /* 0x000fea0003800200 */
.L_x_6627:
        /* <DEDUP_REMOVED lines=14> */
.L_x_6630:
[----:B------:R-:W-:Y:S05]  /*52d0*/  BSYNC.RECONVERGENT B2 ;  /* 0x0000000000027941 */ /* 0x000fea0003800200 */
.L_x_6629:
[----:B------:R-:W-:Y:S01]  /*52e0*/  @P2 F2FP.F16.F32.PACK_AB R9, RZ, R9 ;  /* 0x00000009ff09223e */ /* 0x000fe200000000ff */
[----:B------:R-:W-:-:S03]  /*52f0*/  @P2 FFMA.FTZ R27, R118, R116, R27 ;  /* 0x00000074761b2223 */ /* 0x000fc6000001001b */
[----:B------:R-:W-:-:S07]  /*5300*/  @P2 PRMT R103, R103, 0x5410, R9 ;  /* 0x0000541067672816 */ /* 0x000fce0000000009 */
.L_x_6601:
[----:B------:R-:W-:Y:S05]  /*5310*/  BSYNC.RECONVERGENT B1 ;  /* 0x0000000000017941 */ /* 0x000fea0003800200 */
.L_x_6598:
[----:B------:R-:W0:Y:S08]  /*5320*/  @P0 LDC.64 R8, c[0x0][0x478] ;  /* 0x00011e00ff080b82 */ /* 0x000e300000000a00 */
[----:B------:R-:W1:Y:S01]  /*5330*/  @P2 LDC.64 R6, c[0x0][0x468] ;  /* 0x00011a00ff062b82 */ /* 0x000e620000000a00 */
[----:B0-----:R-:W-:-:S05]  /*5340*/  @P0 IMAD.WIDE.U32 R8, R123, 0x20, R8 ;  /* 0x000000207b080825 */ /* 0x001fca00078e0008 */
[----:B------:R2:W-:Y:S01]  /*5350*/  @P0 STG.E.128 desc[UR6][R8.64], R104 ;  /* 0x0000006808000986 */ /* 0x0005e2000c101d06 */
[----:B-1----:R-:W-:-:S03]  /*5360*/  @P2 IMAD.WIDE.U32 R6, R121, 0x10, R6 ;  /* 0x0000001079062825 */ /* 0x002fc600078e0006 */
[----:B------:R2:W-:Y:S04]  /*5370*/  @P0 STG.E.128 desc[UR6][R8.64+0x10], R108 ;  /* 0x0000106c08000986 */ /* 0x0005e8000c101d06 */
[----:B------:R2:W-:Y:S02]  /*5380*/  @P2 STG.E.128 desc[UR6][R6.64], R100 ;  /* 0x0000006406002986 */ /* 0x0005e4000c101d06 */
.L_x_6595:
[----:B------:R-:W-:Y:S05]  /*5390*/  BSYNC.RECONVERGENT B0 ;  /* 0x0000000000007941 */ /* 0x000fea0003800200 */
.L_x_6594:
[----:B--2---:R-:W1:Y:S02]  /*53a0*/  LDC.64 R6, c[0x0][0x380] ;  /* 0x0000e000ff067b82 */ /* 0x004e640000000a00 */
[----:B-1----:R-:W-:-:S04]  /*53b0*/  LEA R5, R6, R5, 0x2 ;  /* 0x0000000506057211 */ /* 0x002fc800078e10ff */
[----:B------:R-:W-:-:S13]  /*53c0*/  ISETP.GE.AND P0, PT, R5, R7, PT ;  /* 0x000000070500720c */ /* 0x000fda0003f06270 */
[----:B------:R-:W-:Y:S05]  /*53d0*/  @!P0 BRA `(.L_x_6631) ;  /* 0xffffffb000608947 */ /* 0x000fea000383ffff */
.L_x_6550:
        /* <DEDUP_REMOVED lines=27> */
[----:B--2---:R-:W-:-:S02]  /*5590*/  IADD3.X R47, PT, PT, RZ, RZ, RZ, P4, !PT ;  /* 0x000000ffff2f7210 */ /* 0x004fc400027fe4ff */
[C---:B------:R-:W-:Y:S02]  /*55a0*/  SHF.L.U32 R44, R8.reuse, 0x2, RZ ;  /* 0x00000002082c7819 */ /* 0x040fe400000006ff */
[----:B------:R-:W-:Y:S02]  /*55b0*/  SHF.L.U64.HI R46, R8, 0x2, R47 ;  /* 0x00000002082e7819 */ /* 0x000fe4000001022f */
[C---:B---3--:R-:W-:Y:S02]  /*55c0*/  IADD3 R42, P4, PT, R44.reuse, UR18, RZ ;  /* 0x000000122c2a7c10 */ /* 0x048fe4000ff9e0ff */
[----:B------:R-:W-:Y:S02]  /*55d0*/  IADD3 R40, P5, PT, R44, UR16, RZ ;  /* 0x000000102c287c10 */ /* 0x000fe4000ffbe0ff */
[----:B-----5:R-:W-:Y:S01]  /*55e0*/  IADD3.X R73, PT, PT, R46, UR19, RZ, P4, !PT ;  /* 0x000000132e497c10 */ /* 0x020fe2000a7fe4ff */
        /* <DEDUP_REMOVED lines=29> */
[----:B------:R2:W-:Y:S01]  /*57c0*/  STS.128 [R3], R68 ;  /* 0x0000004403007388 */ /* 0x0005e20000000c00 */
[----:B---3--:R-:W-:-:S03]  /*57d0*/  FADD.FTZ R23, R0, R23 ;  /* 0x0000001700177221 */ /* 0x008fc60000010000 */
[----:B------:R-:W-:Y:S01]  /*57e0*/  STS.128 [R3+0x10], R64 ;  /* 0x0000104003007388 */ /* 0x000fe20000000c00 */
[----:B----4-:R-:W-:-:S03]  /*57f0*/  FADD.FTZ R41, R2, R41 ;  /* 0x0000002902297221 */ /* 0x010fc60000010000 */
[----:B------:R-:W-:Y:S01]  /*5800*/  STS.128 [R3+0x400], R60 ;  /* 0x0004003c03007388 */ /* 0x000fe20000000c00 */
[----:B0-----:R-:W-:-:S03]  /*5810*/  FADD.FTZ R43, R4, R43 ;  /* 0x0000002b042b7221 */ /* 0x001fc60000010000 */
[----:B------:R-:W-:Y:S01]  /*5820*/  STS.128 [R3+0x410], R56 ;  /* 0x0004103803007388 */ /* 0x000fe20000000c00 */
[----:B-1----:R-:W-:Y:S01]  /*5830*/  FADD.FTZ R45, R6, R45 ;  /* 0x0000002d062d7221 */ /* 0x002fe20000010000 */
[----:B------:R-:W-:Y:S01]  /*5840*/  BAR.SYNC.DEFER_BLOCKING 0x0 ;  /* 0x0000000000007b1d */ /* 0x000fe20000010000 */
[----:B--2---:R-:W-:-:S05]  /*5850*/  IADD3.X R71, PT, PT, R46, UR17, RZ, P5, !PT ;  /* 0x000000112e477c10 */ /* 0x004fca000affe4ff */
        /* <DEDUP_REMOVED lines=31> */
[----:B------:R-:W-:Y:S02]  /*5a50*/  IADD3 R8, P4, PT, R44, UR4, RZ ;  /* 0x000000042c087c10 */ /* 0x000fe4000ff9e0ff */
[----:B------:R-:W-:Y:S01]  /*5a60*/  STS.128 [R3+0x10], R32 ;  /* 0x0000102003007388 */ /* 0x000fe20000000c00 */
[----:B--2---:R-:W-:Y:S01]  /*5a70*/  FADD.FTZ R65, R10, R65 ;  /* 0x000000410a417221 */ /* 0x004fe20000010000 */
[----:B------:R-:W-:-:S02]  /*5a80*/  IADD3.X R17, PT, PT, R46, UR5, RZ, P4, !PT ;  /* 0x000000052e117c10 */ /* 0x000fc4000a7fe4ff */
        /* <DEDUP_REMOVED lines=50> */
.L_x_6633:
[----:B------:R-:W-:Y:S05]  /*5db0*/  BSYNC.RECONVERGENT B0 ;  /* 0x0000000000007941 */ /* 0x000fea0003800200 */
.L_x_6632:
        /* <DEDUP_REMOVED lines=18> */
.L_x_6635:
[----:B------:R-:W-:Y:S05]  /*5ee0*/  BSYNC.RECONVERGENT B0 ;  /* 0x0000000000007941 */ /* 0x000fea0003800200 */
.L_x_6634:
        /* <DEDUP_REMOVED lines=18> */
.L_x_6637:
[----:B------:R-:W-:Y:S05]  /*6010*/  BSYNC.RECONVERGENT B0 ;  /* 0x0000000000007941 */ /* 0x000fea0003800200 */
.L_x_6636:
        /* <DEDUP_REMOVED lines=12> */
.L_x_6556:
        /* <DEDUP_REMOVED lines=8> */
.L_x_6639:
[----:B------:R-:W-:Y:S05]  /*6160*/  BSYNC B0 ;  /* 0x0000000000007941 */ /* 0x000fea0003800000 */
.L_x_6638:
        /* <DEDUP_REMOVED lines=8> */
.L_x_6640:
[----:B------:R-:W-:Y:S01]  /*61f0*/  FADD.FTZ R116, R116, R149 ;  /* 0x0000009574747221 */ /* 0x000fe20000010000 */
[----:B------:R-:W-:-:S04]  /*6200*/  HFMA2 R151, -RZ, RZ, 0, 1.1920928955078125e-07 ;  /* 0x00000002ff977431 */ /* 0x000fc800000001ff */
[----:B------:R-:W-:Y:S02]  /*6210*/  MOV R150, R116 ;  /* 0x0000007400967202 */ /* 0x000fe40000000f00 */
[----:B------:R-:W-:-:S07]  /*6220*/  MOV R117, R147 ;  /* 0x0000009300757202 */ /* 0x000fce0000000f00 */
[----:B------:R-:W-:Y:S05]  /*6230*/  WARPSYNC.COLLECTIVE R145, `(.L_x_6641) ;  /* 0x0000000091087348 */ /* 0x000fea0003c00000 */
[----:B------:R0:W1:Y:S02]  /*6240*/  SHFL.BFLY P0, R147, R150, R151, R152 ;  /* 0x0c00009796937389 */ /* 0x0000640000000098 */
[----:B01----:R-:W-:Y:S05]  /*6250*/  ENDCOLLECTIVE ;  /* 0x000000000000791b */ /* 0x003fea0003800000 */
.L_x_6641:
[----:B------:R-:W-:-:S05]  /*6260*/  FADD.FTZ R117, R117, R148 ;  /* 0x0000009475757221 */ /* 0x000fca0000010000 */
[----:B------:R-:W-:Y:S02]  /*6270*/  MOV R150, R117 ;  /* 0x0000007500967202 */ /* 0x000fe40000000f00 */
[----:B------:R-:W-:-:S07]  /*6280*/  MOV R119, R147 ;  /* 0x0000009300777202 */ /* 0x000fce0000000f00 */
[----:B------:R-:W-:Y:S05]  /*6290*/  WARPSYNC.COLLECTIVE R145, `(.L_x_6642) ;  /* 0x0000000091087348 */ /* 0x000fea0003c00000 */
[----:B------:R0:W1:Y:S02]  /*62a0*/  SHFL.BFLY P0, R147, R150, R151, R152 ;  /* 0x0c00009796937389 */ /* 0x0000640000000098 */
[----:B01----:R-:W-:Y:S05]  /*62b0*/  ENDCOLLECTIVE ;  /* 0x000000000000791b */ /* 0x003fea0003800000 */
.L_x_6642:
[----:B------:R-:W-:Y:S01]  /*62c0*/  FADD.FTZ R119, R116, R119 ;  /* 0x0000007774777221 */ /* 0x000fe20000010000 */
[----:B------:R-:W-:-:S04]  /*62d0*/  HFMA2 R151, -RZ, RZ, 0, 2.384185791015625e-07 ;  /* 0x00000004ff977431 */ /* 0x000fc800000001ff */
[----:B------:R-:W-:Y:S02]  /*62e0*/  MOV R150, R119 ;  /* 0x0000007700967202 */ /* 0x000fe40000000f00 */
[----:B------:R-:W-:-:S07]  /*62f0*/  MOV R118, R147 ;  /* 0x0000009300767202 */ /* 0x000fce0000000f00 */
[----:B------:R-:W-:Y:S05]  /*6300*/  WARPSYNC.COLLECTIVE R145, `(.L_x_6643) ;  /* 0x0000000091087348 */ /* 0x000fea0003c00000 */
[----:B------:R0:W1:Y:S02]  /*6310*/  SHFL.BFLY P0, R147, R150, R151, R152 ;  /* 0x0c00009796937389 */ /* 0x0000640000000098 */
[----:B01----:R-:W-:Y:S05]  /*6320*/  ENDCOLLECTIVE ;  /* 0x000000000000791b */ /* 0x003fea0003800000 */
.L_x_6643:
[----:B------:R-:W-:-:S05]  /*6330*/  FADD.FTZ R118, R117, R118 ;  /* 0x0000007675767221 */ /* 0x000fca0000010000 */
[----:B------:R-:W-:Y:S02]  /*6340*/  MOV R150, R118 ;  /* 0x0000007600967202 */ /* 0x000fe40000000f00 */
[----:B------:R-:W-:-:S07]  /*6350*/  MOV R120, R147 ;  /* 0x0000009300787202 */ /* 0x000fce0000000f00 */
[----:B------:R-:W-:Y:S05]  /*6360*/  WARPSYNC.COLLECTIVE R145, `(.L_x_6644) ;  /* 0x0000000091087348 */ /* 0x000fea0003c00000 */
[----:B------:R0:W1:Y:S02]  /*6370*/  SHFL.BFLY P0, R147, R150, R151, R152 ;  /* 0x0c00009796937389 */ /* 0x0000640000000098 */
[----:B01----:R-:W-:Y:S05]  /*6380*/  ENDCOLLECTIVE ;  /* 0x000000000000791b */ /* 0x003fea0003800000 */
.L_x_6644:
[----:B------:R-:W-:Y:S01]  /*6390*/  FADD.FTZ R120, R119, R120 ;  /* 0x0000007877787221 */ /* 0x000fe20000010000 */
[----:B------:R-:W-:-:S04]  /*63a0*/  HFMA2 R151, -RZ, RZ, 0, 4.76837158203125e-07 ;  /* 0x00000008ff977431 */ /* 0x000fc800000001ff */
[----:B------:R-:W-:Y:S02]  /*63b0*/  MOV R150, R120 ;  /* 0x0000007800967202 */ /* 0x000fe40000000f00 */
[----:B------:R-:W-:-:S07]  /*63c0*/  MOV R121, R147 ;  /* 0x0000009300797202 */ /* 0x000fce0000000f00 */
[----:B------:R-:W-:Y:S05]  /*63d0*/  WARPSYNC.COLLECTIVE R145, `(.L_x_6645) ;  /* 0x0000000091087348 */ /* 0x000fea0003c00000 */
[----:B------:R0:W1:Y:S02]  /*63e0*/  SHFL.BFLY P0, R147, R150, R151, R152 ;  /* 0x0c00009796937389 */ /* 0x0000640000000098 */
[----:B01----:R-:W-:Y:S05]  /*63f0*/  ENDCOLLECTIVE ;  /* 0x000000000000791b */ /* 0x003fea0003800000 */
.L_x_6645:
[----:B------:R-:W-:-:S05]  /*6400*/  FADD.FTZ R121, R118, R121 ;  /* 0x0000007976797221 */ /* 0x000fca0000010000 */
[----:B------:R-:W-:Y:S02]  /*6410*/  MOV R150, R121 ;  /* 0x0000007900967202 */ /* 0x000fe40000000f00 */
[----:B------:R-:W-:-:S07]  /*6420*/  MOV R123, R147 ;  /* 0x00000093007b7202 */ /* 0x000fce0000000f00 */
[----:B------:R-:W-:Y:S05]  /*6430*/  WARPSYNC.COLLECTIVE R145, `(.L_x_6646) ;  /* 0x0000000091087348 */ /* 0x000fea0003c00000 */
[----:B------:R0:W1:Y:S02]  /*6440*/  SHFL.BFLY P0, R147, R150, R151, R152 ;  /* 0x0c00009796937389 */ /* 0x0000640000000098 */
[----:B01----:R-:W-:Y:S05]  /*6450*/  ENDCOLLECTIVE ;  /* 0x000000000000791b */ /* 0x003fea0003800000 */
.L_x_6646:
[----:B------:R-:W-:Y:S01]  /*6460*/  FADD.FTZ R123, R120, R123 ;  /* 0x0000007b787b7221 */ /* 0x000fe20000010000 */
[----:B------:R-:W-:-:S04]  /*6470*/  HFMA2 R151, -RZ, RZ, 0, 9.5367431640625e-07 ;  /* 0x00000010ff977431 */ /* 0x000fc800000001ff */
[----:B------:R-:W-:Y:S02]  /*6480*/  MOV R150, R123 ;  /* 0x0000007b00967202 */ /* 0x000fe40000000f00 */
[----:B------:R-:W-:-:S07]  /*6490*/  MOV R122, R147 ;  /* 0x00000093007a7202 */ /* 0x000fce0000000f00 */
[----:B------:R-:W-:Y:S05]  /*64a0*/  WARPSYNC.COLLECTIVE R145, `(.L_x_6647) ;  /* 0x0000000091087348 */ /* 0x000fea0003c00000 */
[----:B------:R0:W1:Y:S02]  /*64b0*/  SHFL.BFLY P0, R147, R150, R151, R152 ;  /* 0x0c00009796937389 */ /* 0x0000640000000098 */
[----:B01----:R-:W-:Y:S05]  /*64c0*/  ENDCOLLECTIVE ;  /* 0x000000000000791b */ /* 0x003fea0003800000 */
.L_x_6647:
[----:B------:R-:W-:-:S05]  /*64d0*/  FADD.FTZ R122, R121, R122 ;  /* 0x0000007a797a7221 */ /* 0x000fca0000010000 */
[----:B------:R-:W-:Y:S02]  /*64e0*/  MOV R150, R122 ;  /* 0x0000007a00967202 */ /* 0x000fe40000000f00 */
[----:B------:R-:W-:-:S07]  /*64f0*/  MOV R116, R147 ;  /* 0x0000009300747202 */ /* 0x000fce0000000f00 */
[----:B------:R-:W-:Y:S05]  /*6500*/  WARPSYNC.COLLECTIVE R145, `(.L_x_6648) ;  /* 0x0000000091087348 */ /* 0x000fea0003c00000 */
[----:B------:R0:W1:Y:S02]  /*6510*/  SHFL.BFLY P0, R147, R150, R151, R152 ;  /* 0x0c00009796937389 */ /* 0x0000640000000098 */
[----:B01----:R-:W-:Y:S05]  /*6520*/  ENDCOLLECTIVE ;  /* 0x000000000000791b */ /* 0x003fea0003800000 */
.L_x_6648:
[----:B------:R-:W-:Y:S01]  /*6530*/  MOV R117, R147 ;  /* 0x0000009300757202 */ /* 0x000fe20000000f00 */
[----:B------:R-:W-:Y:S06]  /*6540*/  BRA `(.L_x_6649) ;  /* 0xffffffb000007947 */ /* 0x000fec000383ffff */
.L_x_6650:
        /* <DEDUP_REMOVED lines=11> */
.L_x_11274:


//--------------------- .text._ZN10layer_norm13ln_bwd_kernelINS_13Kernel_traitsI6__halfS2_fS2_fjLj512ELj1ELj4ELj1ELj16ENS_18Kernel_traits_baseILj512ES2_S2_fS2_fjLj128EEEEELb0ELb1ELb1ELb1EEEvNS_9BwdParamsE --------------------------
	.section	.text._ZN10layer_norm13ln_bwd_kernelINS_13Kernel_traitsI6__halfS2_fS2_fjLj512ELj1ELj4ELj1ELj16ENS_18Kernel_traits_baseILj512ES2_S2_fS2_fjLj128EEEEELb0ELb1ELb1ELb1EEEvNS_9BwdParamsE,"ax",@progbits
	.align	128
        .global         _ZN10layer_norm13ln_bwd_kernelINS_13Kernel_traitsI6__halfS2_fS2_fjLj512ELj1ELj4ELj1ELj16ENS_18Kernel_traits_baseILj512ES2_S2_fS2_fjLj128EEEEELb0ELb1ELb1ELb1EEEvNS_9BwdParamsE
        .type           _ZN10layer_norm13ln_bwd_kernelINS_13Kernel_traitsI6__halfS2_fS2_fjLj512ELj1ELj4ELj1ELj16ENS_18Kernel_traits_baseILj512ES2_S2_fS2_fjLj128EEEEELb0ELb1ELb1ELb1EEEvNS_9BwdParamsE,@function
        .size           _ZN10layer_norm13ln_bwd_kernelINS_13Kernel_traitsI6__halfS2_fS2_fjLj512ELj1ELj4ELj1ELj16ENS_18Kernel_traits_baseILj512ES2_S2_fS2_fjLj128EEEEELb0ELb1ELb1ELb1EEEvNS_9BwdParamsE,(.L_x_11275 - _ZN10layer_norm13ln_bwd_kernelINS_13Kernel_traitsI6__halfS2_fS2_fjLj512ELj1ELj4ELj1ELj16ENS_18Kernel_traits_baseILj512ES2_S2_fS2_fjLj128EEEEELb0ELb1ELb1ELb1EEEvNS_9BwdParamsE)
        .other          _ZN10layer_norm13ln_bwd_kernelINS_13Kernel_traitsI6__halfS2_fS2_fjLj512ELj1ELj4ELj1ELj16ENS_18Kernel_traits_baseILj512ES2_S2_fS2_fjLj128EEEEELb0ELb1ELb1ELb1EEEvNS_9BwdParamsE,@"STO_CUDA_ENTRY STV_DEFAULT"
_ZN10layer_norm13ln_bwd_kernelINS_13Kernel_traitsI6__halfS2_fS2_fjLj512ELj1ELj4ELj1ELj16ENS_18Kernel_traits_baseILj512ES2_S2_fS2_fjLj128EEEEELb0ELb1ELb1ELb1EEEvNS_9BwdParamsE:
.text._ZN10layer_norm13ln_bwd_kernelINS_13Kernel_traitsI6__halfS2_fS2_fjLj512ELj1ELj4ELj1ELj16ENS_18Kernel_traits_baseILj512ES2_S2_fS2_fjLj128EEEEELb0ELb1ELb1ELb1EEEvNS_9BwdParamsE:
        /* <DEDUP_REMOVED lines=50> */
[----:B------:R1:W5:Y:S01]  /*0320*/  LDG.E.128 R4, desc[UR6][R64.64] ;  /* 0x0000000640047981 */ /* 0x000362000c1e1d00 */
[----:B------:R-:W-:-:S07]  /*0330*/  HFMA2 R60, -RZ, RZ, 0, 0 ;  /* 0x00000000ff3c7431 */ /* 0x000fce00000001ff */
.L_x_6725:
[----:B------:R-:W2:Y:S08]  /*0340*/  LDC.64 R100, c[0x0][0x3f8] ;  /* 0x0000fe00ff647b82 */ /* 0x000eb00000000a00 */
[----:B------:R-:W3:Y:S08]  /*0350*/  LDC.64 R98, c[0x0][0x3c8] ;  /* 0x0000f200ff627b82 */ /* 0x000ef00000000a00 */
[----:B------:R-:W4:Y:S01]  /*0360*/  LDC.64 R96, c[0x0][0x3f0] ;  /* 0x0000fc00ff607b82 */ /* 0x000f220000000a00 */
[----:B--2---:R-:W-:-:S06]  /*0370*/  IMAD.WIDE R100, R103, 0x4, R100 ;  /* 0x0000000467647825 */ /* 0x004fcc00078e0264 */
[----:B------:R-:W2:Y:S01]  /*0380*/  LDG.E R100, desc[UR6][R100.64] ;  /* 0x0000000664647981 */ /* 0x000ea2000c1e1900 */
        /* <DEDUP_REMOVED lines=8> */
[----:B---3--:R-:W-:Y:S05]  /*0410*/  @!P2 BRA `(.L_x_6654) ;  /* 0x0000000800f0a947 */ /* 0x008fea0003800000 */
[----:B------:R-:W2:Y:S01]  /*0420*/  S2R R97, SR_TID.X ;  /* 0x0000000000617919 */ /* 0x000ea20000002100 */
[----:B------:R-:W3:Y:S01]  /*0430*/  LDC.64 R132, c[0x0][0x3a8] ;  /* 0x0000ea00ff847b82 */ /* 0x000ee20000000a00 */
[----:B-1----:R-:W-:Y:S01]  /*0440*/  IADD3 R2, PT, PT, R100, -0x1, RZ ;  /* 0xffffffff64027810 */ /* 0x002fe20007ffe0ff */
[C---:B------:R-:W-:Y:S01]  /*0450*/  IMAD R0, R103.reuse, UR9, RZ ;  /* 0x0000000967007c24 */ /* 0x040fe2000f8e02ff */
[----:B------:R-:W-:Y:S02]  /*0460*/  SHF.R.S32.HI R98, RZ, 0x1f, R103 ;  /* 0x0000001fff627819 */ /* 0x000fe40000011467 */
[----:B0-----:R-:W-:Y:S01]  /*0470*/  LEA R96, P0, R103, UR10, 0x2 ;  /* 0x0000000a67607c11 */ /* 0x001fe2000f8010ff */
[----:B------:R-:W-:Y:S01]  /*0480*/  IMAD R2, R2, UR9, RZ ;  /* 0x0000000902027c24 */ /* 0x000fe2000f8e02ff */
[----:B------:R-:W-:Y:S01]  /*0490*/  SHF.R.S32.HI R3, RZ, 0x1f, R0 ;  /* 0x0000001fff037819 */ /* 0x000fe20000011400 */
[----:B------:R-:W0:Y:S03]  /*04a0*/  LDC.64 R108, c[0x0][0x428] ;  /* 0x00010a00ff6c7b82 */ /* 0x000e260000000a00 */
[----:B------:R-:W-:-:S02]  /*04b0*/  SHF.R.S32.HI R99, RZ, 0x1f, R2 ;  /* 0x0000001fff637819 */ /* 0x000fc40000011402 */
[----:B------:R-:W-:Y:S02]  /*04c0*/  LEA.HI R3, R3, R0, RZ, 0x3 ;  /* 0x0000000003037211 */ /* 0x000fe400078f18ff */
[----:B------:R-:W-:Y:S02]  /*04d0*/  LEA.HI R99, R99, R2, RZ, 0x3 ;  /* 0x0000000263637211 */ /* 0x000fe400078f18ff */
[----:B--2---:R-:W-:Y:S02]  /*04e0*/  LOP3.LUT R102, R97, 0x1f, RZ, 0xc0, !PT ;  /* 0x0000001f61667812 */ /* 0x004fe400078ec0ff */
[----:B------:R-:W-:Y:S02]  /*04f0*/  LEA.HI.X R97, R103, UR11, R98, 0x2, P0 ;  /* 0x0000000b67617c11 */ /* 0x000fe400080f1462 */
[-C--:B------:R-:W-:Y:S02]  /*0500*/  LEA.HI.SX32 R101, R3, R102.reuse, 0x1d ;  /* 0x0000006603657211 */ /* 0x080fe400078feaff */
[----:B------:R-:W-:Y:S01]  /*0510*/  LEA.HI.SX32 R99, R99, R102, 0x1d ;  /* 0x0000006663637211 */ /* 0x000fe200078feaff */
[----:B------:R1:W2:Y:S01]  /*0520*/  LDG.E R0, desc[UR6][R96.64] ;  /* 0x0000000660007981 */ /* 0x0002a2000c1e1900 */
[C---:B------:R-:W-:Y:S01]  /*0530*/  IADD3 R137, PT, PT, R101.reuse, 0x20, RZ ;  /* 0x0000002065897810 */ /* 0x040fe20007ffe0ff */
[----:B---3--:R-:W-:-:S04]  /*0540*/  IMAD.WIDE.U32 R2, R101, 0x20, R132 ;  /* 0x0000002065027825 */ /* 0x008fc800078e0084 */
[C---:B0-----:R-:W-:Y:S01]  /*0550*/  IMAD.WIDE.U32 R124, R99.reuse, 0x10, R108 ;  /* 0x00000010637c7825 */ /* 0x041fe200078e006c */
[----:B------:R-:W-:Y:S01]  /*0560*/  IADD3 R99, PT, PT, R99, 0x20, RZ ;  /* 0x0000002063637810 */ /* 0x000fe20007ffe0ff */
[----:B------:R-:W3:Y:S02]  /*0570*/  LDG.E.128 R120, desc[UR6][R2.64+0x10] ;  /* 0x0000100602787981 */ /* 0x000ee4000c1e1d00 */
[----:B------:R-:W-:Y:S02]  /*0580*/  IMAD.WIDE.U32 R132, R137, 0x20, R132 ;  /* 0x0000002089847825 */ /* 0x000fe400078e0084 */
[----:B------:R-:W4:Y:S02]  /*0590*/  LDG.E.128 R124, desc[UR6][R124.64] ;  /* 0x000000067c7c7981 */ /* 0x000f24000c1e1d00 */
[----:B------:R-:W-:Y:S02]  /*05a0*/  IMAD.WIDE.U32 R108, R99, 0x10, R108 ;  /* 0x00000010636c7825 */ /* 0x000fe400078e006c */
[----:B------:R-:W4:Y:S04]  /*05b0*/  LDG.E.128 R116, desc[UR6][R132.64] ;  /* 0x0000000684747981 */ /* 0x000f28000c1e1d00 */
[----:B------:R-:W4:Y:S04]  /*05c0*/  LDG.E.128 R112, desc[UR6][R132.64+0x10] ;  /* 0x0000100684707981 */ /* 0x000f28000c1e1d00 */
[----:B------:R0:W4:Y:S04]  /*05d0*/  LDG.E.128 R128, desc[UR6][R2.64] ;  /* 0x0000000602807981 */ /* 0x000128000c1e1d00 */
[----:B------:R-:W4:Y:S01]  /*05e0*/  LDG.E.128 R108, desc[UR6][R108.64] ;  /* 0x000000066c6c7981 */ /* 0x000f22000c1e1d00 */
[----:B------:R-:W-:-:S02]  /*05f0*/  MOV R99, UR14 ;  /* 0x0000000e00637c02 */ /* 0x000fc40008000f00 */
[----:B------:R-:W-:Y:S02]  /*0600*/  MOV R98, UR15 ;  /* 0x0000000f00627c02 */ /* 0x000fe40008000f00 */
[----:B------:R-:W-:-:S04]  /*0610*/  ISETP.NE.U32.AND P0, PT, R99, RZ, PT ;  /* 0x000000ff6300720c */ /* 0x000fc80003f05070 */
[----:B------:R-:W-:-:S13]  /*0620*/  ISETP.NE.AND.EX P0, PT, R98, RZ, PT, P0 ;  /* 0x000000ff6200720c */ /* 0x000fda0003f05300 */
[----:B-1----:R-:W0:Y:S08]  /*0630*/  @P0 LDC.64 R96, c[0x0][0x438] ;  /* 0x00010e00ff600b82 */ /* 0x002e300000000a00 */
        /* <DEDUP_REMOVED lines=9> */
[----:B------:R-:W-:-:S02]  /*06d0*/  HADD2.F32 R137, -RZ, R106.H1_H1 ;  /* 0x3000006aff897230 */ /* 0x000fc40000004100 */
[----:B------:R-:W-:Y:S01]  /*06e0*/  HADD2.F32 R141, -RZ, R107.H1_H1 ;  /* 0x3000006bff8d7230 */ /* 0x000fe20000004100 */
[----:B--2---:R-:W-:-:S05]  /*06f0*/  FSEL R132, R0, RZ, !P1 ;  /* 0x000000ff00847208 */ /* 0x004fca0004800000 */
[C---:B---3--:R-:W-:Y:S01]  /*0700*/  FADD.FTZ R162, -R132.reuse, R121 ;  /* 0x0000007984a27221 */ /* 0x048fe20000010100 */
[--C-:B----4-:R-:W-:Y:S02]  /*0710*/  HADD2.F32 R135, -RZ, R125.reuse.H0_H0 ;  /* 0x2000007dff877230 */ /* 0x110fe40000004100 */
[----:B------:R-:W-:Y:S02]  /*0720*/  HADD2.F32 R152, -RZ, R125.H1_H1 ;  /* 0x3000007dff987230 */ /* 0x000fe40000004100 */
[--C-:B------:R-:W-:Y:S02]  /*0730*/  HADD2.F32 R125, -RZ, R126.reuse.H0_H0 ;  /* 0x2000007eff7d7230 */ /* 0x100fe40000004100 */
[C---:B------:R-:W-:Y:S01]  /*0740*/  FADD.FTZ R142, -R132.reuse, R117 ;  /* 0x00000075848e7221 */ /* 0x040fe20000010100 */
[----:B------:R-:W-:Y:S02]  /*0750*/  HADD2.F32 R138, -RZ, R126.H1_H1 ;  /* 0x3000007eff8a7230 */ /* 0x000fe40000004100 */
[----:B------:R-:W-:Y:S01]  /*0760*/  FADD.FTZ R126, -R132, R112 ;  /* 0x00000070847e7221 */ /* 0x000fe20000010100 */
[----:B------:R-:W-:-:S02]  /*0770*/  HADD2.F32 R117, -RZ, R14.H1_H1 ;  /* 0x3000000eff757230 */ /* 0x000fc40000004100 */
[----:B-----5:R-:W-:Y:S01]  /*0780*/  FMUL.FTZ R112, R139, R162 ;  /* 0x000000a28b707220 */ /* 0x020fe20000410000 */
[C---:B------:R-:W-:Y:S01]  /*0790*/  FADD.FTZ R160, -R132.reuse, R120 ;  /* 0x0000007884a07221 */ /* 0x040fe20000010100 */
[C---:B------:R-:W-:Y:S01]  /*07a0*/  FADD.FTZ R158, -R132.reuse, R131 ;  /* 0x00000083849e7221 */ /* 0x040fe20000010100 */
[--C-:B------:R-:W-:Y:S02]  /*07b0*/  HADD2.F32 R131, -RZ, R124.reuse.H0_H0 ;  /* 0x2000007cff837230 */ /* 0x100fe40000004100 */
[C---:B------:R-:W-:Y:S01]  /*07c0*/  FADD.FTZ R146, -R132.reuse, R123 ;  /* 0x0000007b84927221 */ /* 0x040fe20000010100 */
[C---:B------:R-:W-:Y:S01]  /*07d0*/  FADD.FTZ R120, -R132.reuse, R116 ;  /* 0x0000007484787221 */ /* 0x040fe20000010100 */
[C---:B------:R-:W-:Y:S01]  /*07e0*/  FADD.FTZ R0, -R132.reuse, R128 ;  /* 0x0000008084007221 */ /* 0x040fe20000010100 */
[----:B------:R-:W-:Y:S01]  /*07f0*/  FADD.FTZ R102, -R132, R129 ;  /* 0x0000008184667221 */ /* 0x000fe20000010100 */
[----:B------:R-:W-:Y:S02]  /*0800*/  HADD2.F32 R154, -RZ, R124.H1_H1 ;  /* 0x3000007cff9a7230 */ /* 0x000fe40000004100 */
[----:B------:R-:W-:Y:S01]  /*0810*/  FMUL.FTZ R117, R117, R138 ;  /* 0x0000008a75757220 */ /* 0x000fe20000410000 */
[----:B-1----:R-:W-:-:S02]  /*0820*/  HADD2.F32 R97, -RZ, R127.H0_H0 ;  /* 0x2000007fff617230 */ /* 0x002fc40000004100 */
[----:B------:R-:W-:Y:S01]  /*0830*/  FADD.FTZ R57, R57, R138 ;  /* 0x0000008a39397221 */ /* 0x000fe20000010000 */
[----:B------:R-:W-:Y:S02]  /*0840*/  HADD2.F32 R124, -RZ, R127.H1_H1 ;  /* 0x3000007fff7c7230 */ /* 0x000fe40000004100 */
[----:B------:R-:W-:Y:S01]  /*0850*/  FFMA.FTZ R21, R112, R138, R21 ;  /* 0x0000008a70157223 */ /* 0x000fe20000010015 */
[--C-:B------:R-:W-:Y:S02]  /*0860*/  HADD2.F32 R129, -RZ, R109.reuse.H0_H0 ;  /* 0x2000006dff817230 */ /* 0x100fe40000004100 */
[----:B------:R-:W-:Y:S01]  /*0870*/  FADD.FTZ R148, -R132, R122 ;  /* 0x0000007a84947221 */ /* 0x000fe20000010100 */
[----:B------:R-:W-:Y:S02]  /*0880*/  HADD2.F32 R144, -RZ, R109.H1_H1 ;  /* 0x3000006dff907230 */ /* 0x000fe40000004100 */
[----:B------:R-:W-:Y:S01]  /*0890*/  FMUL.FTZ R116, R139, R146 ;  /* 0x000000928b747220 */ /* 0x000fe20000410000 */
[----:B------:R-:W-:-:S02]  /*08a0*/  HADD2.F32 R121, -RZ, R15.H1_H1 ;  /* 0x3000000fff797230 */ /* 0x000fc40000004100 */
[----:B------:R-:W-:Y:S01]  /*08b0*/  FMUL.FTZ R2, R2, R131 ;  /* 0x0000008302027220 */ /* 0x000fe20000410000 */
[----:B------:R-:W-:Y:S02]  /*08c0*/  HADD2.F32 R127, -RZ, R108.H0_H0 ;  /* 0x2000006cff7f7230 */ /* 0x000fe40000004100 */
[C---:B------:R-:W-:Y:S01]  /*08d0*/  FMUL.FTZ R123, R139.reuse, R120 ;  /* 0x000000788b7b7220 */ /* 0x040fe20000410000 */
[----:B------:R-:W-:Y:S02]  /*08e0*/  HADD2.F32 R109, -RZ, R12.H1_H1 ;  /* 0x3000000cff6d7230 */ /* 0x000fe40000004100 */
[----:B------:R-:W-:Y:S02]  /*08f0*/  HADD2.F32 R138, -RZ, R104.H0_H0 ;  /* 0x20000068ff8a7230 */ /* 0x000fe40000004100 */
[C---:B------:R-:W-:Y:S01]  /*0900*/  FADD.FTZ R156, -R132.reuse, R130 ;  /* 0x00000082849c7221 */ /* 0x040fe20000010100 */
[C---:B------:R-:W-:Y:S01]  /*0910*/  FADD.FTZ R96, -R132.reuse, R114 ;  /* 0x0000007284607221 */ /* 0x040fe20000010100 */
[----:B------:R-:W-:Y:S01]  /*0920*/  FMUL.FTZ R3, R139, R0 ;  /* 0x000000008b037220 */ /* 0x000fe20000410000 */
[----:B------:R-:W-:Y:S01]  /*0930*/  FADD.FTZ R130, -R132, R119 ;  /* 0x0000007784827221 */ /* 0x000fe20000010100 */
[----:B------:R-:W-:-:S02]  /*0940*/  HADD2.F32 R150, -RZ, R108.H1_H1 ;  /* 0x3000006cff967230 */ /* 0x000fc40000004100 */
[----:B------:R-:W-:Y:S01]  /*0950*/  FMUL.FTZ R119, R139, R148 ;  /* 0x000000948b777220 */ /* 0x000fe20000410000 */
[----:B------:R-:W-:Y:S02]  /*0960*/  HADD2.F32 R114, -RZ, R15.H0_H0 ;  /* 0x2000000fff727230 */ /* 0x000fe40000004100 */
[-C--:B------:R-:W-:Y:S01]  /*0970*/  FMUL.FTZ R121, R121, R124.reuse ;  /* 0x0000007c79797220 */ /* 0x080fe20000410000 */
[--C-:B------:R-:W-:Y:S02]  /*0980*/  HADD2.F32 R108, -RZ, R13.reuse.H0_H0 ;  /* 0x2000000dff6c7230 */ /* 0x100fe40000004100 */
[----:B------:R-:W-:Y:S01]  /*0990*/  FADD.FTZ R59, R59, R124 ;  /* 0x0000007c3b3b7221 */ /* 0x000fe20000010000 */
[----:B------:R-:W-:Y:S01]  /*09a0*/  FFMA.FTZ R23, R116, R124, R23 ;  /* 0x0000007c74177223 */ /* 0x000fe20000010017 */
[----:B------:R-:W-:Y:S01]  /*09b0*/  FMUL.FTZ R109, R109, R154 ;  /* 0x0000009a6d6d7220 */ /* 0x000fe20000410000 */
[-C--:B------:R-:W-:Y:S01]  /*09c0*/  FMUL.FTZ R120, R138, R127.reuse ;  /* 0x0000007f8a787220 */ /* 0x080fe20000410000 */
[----:B------:R-:W-:Y:S01]  /*09d0*/  FFMA.FTZ R24, R123, R127, R24 ;  /* 0x0000007f7b187223 */ /* 0x000fe20000010018 */
[----:B------:R-:W-:Y:S01]  /*09e0*/  FADD.FTZ R52, R52, R127 ;  /* 0x0000007f34347221 */ /* 0x000fe20000010000 */
[----:B------:R-:W-:Y:S01]  /*09f0*/  FADD.FTZ R124, RZ, R2 ;  /* 0x00000002ff7c7221 */ /* 0x000fe20000010000 */
[----:B------:R-:W-:Y:S01]  /*0a00*/  FMUL.FTZ R0, R139, R102 ;  /* 0x000000668b007220 */ /* 0x000fe20000410000 */
[----:B------:R-:W-:Y:S01]  /*0a10*/  FFMA.FTZ R127, R3, R2, RZ ;  /* 0x00000002037f7223 */ /* 0x000fe200000100ff */
[----:B------:R-:W-:Y:S01]  /*0a20*/  FADD.FTZ R128, -R132, R113 ;  /* 0x0000007184807221 */ /* 0x000fe20000010100 */
[----:B------:R-:W-:-:S02]  /*0a30*/  HADD2.F32 R113, -RZ, R13.H1_H1 ;  /* 0x3000000dff717230 */ /* 0x000fc40000004100 */
[-C--:B------:R-:W-:Y:S01]  /*0a40*/  FMUL.FTZ R114, R114, R97.reuse ;  /* 0x0000006172727220 */ /* 0x080fe20000410000 */
[----:B------:R-:W-:Y:S01]  /*0a50*/  FADD.FTZ R58, R58, R97 ;  /* 0x000000613a3a7221 */ /* 0x000fe20000010000 */
[----:B------:R-:W-:Y:S01]  /*0a60*/  FFMA.FTZ R22, R119, R97, R22 ;  /* 0x0000006177167223 */ /* 0x000fe20000010016 */
[--C-:B------:R-:W-:Y:S02]  /*0a70*/  HADD2.F32 R101, -RZ, R111.reuse.H0_H0 ;  /* 0x2000006fff657230 */ /* 0x100fe40000004100 */
[----:B------:R-:W-:Y:S01]  /*0a80*/  FMUL.FTZ R108, R108, R135 ;  /* 0x000000876c6c7220 */ /* 0x000fe20000410000 */
[----:B------:R-:W-:Y:S02]  /*0a90*/  HADD2.F32 R134, -RZ, R111.H1_H1 ;  /* 0x3000006fff867230 */ /* 0x000fe40000004100 */
[----:B------:R-:W-:Y:S01]  /*0aa0*/  FADD.FTZ R97, R109, R124 ;  /* 0x0000007c6d617221 */ /* 0x000fe20000010000 */
[----:B------:R-:W-:Y:S01]  /*0ab0*/  FMUL.FTZ R111, R139, R156 ;  /* 0x0000009c8b6f7220 */ /* 0x000fe20000410000 */
[----:B------:R-:W-:Y:S01]  /*0ac0*/  FFMA.FTZ R138, R0, R109, R127 ;  /* 0x0000006d008a7223 */ /* 0x000fe2000001007f */
[----:B------:R-:W-:-:S02]  /*0ad0*/  HADD2.F32 R133, -RZ, R110.H0_H0 ;  /* 0x2000006eff857230 */ /* 0x000fc40000004100 */
[----:B------:R-:W-:Y:S02]  /*0ae0*/  HADD2.F32 R140, -RZ, R110.H1_H1 ;  /* 0x3000006eff8c7230 */ /* 0x000fe40000004100 */
[----:B------:R-:W-:Y:S01]  /*0af0*/  FFMA.FTZ R16, R3, R131, R16 ;  /* 0x0000008303107223 */ /* 0x000fe20000010010 */
[----:B------:R-:W-:Y:S02]  /*0b00*/  HADD2.F32 R110, -RZ, R14.H0_H0 ;  /* 0x2000000eff6e7230 */ /* 0x000fe40000004100 */
[----:B------:R-:W-:Y:S01]  /*0b10*/  FADD.FTZ R60, R60, R131 ;  /* 0x000000833c3c7221 */ /* 0x000fe20000010000 */
[----:B------:R-:W-:Y:S01]  /*0b20*/  FMUL.FTZ R113, R113, R152 ;  /* 0x0000009871717220 */ /* 0x000fe20000410000 */
[----:B------:R-:W-:Y:S01]  /*0b30*/  FADD.FTZ R124, R108, R97 ;  /* 0x000000616c7c7221 */ /* 0x000fe20000010000 */
[----:B------:R-:W-:Y:S01]  /*0b40*/  FMUL.FTZ R102, R139, R158 ;  /* 0x0000009e8b667220 */ /* 0x000fe20000410000 */
[----:B------:R-:W-:Y:S01]  /*0b50*/  FFMA.FTZ R131, R111, R108, R138 ;  /* 0x0000006c6f837223 */ /* 0x000fe2000001008a */
[C---:B------:R-:W-:Y:S01]  /*0b60*/  FADD.FTZ R122, -R132.reuse, R118 ;  /* 0x00000076847a7221 */ /* 0x040fe20000010100 */
[----:B------:R-:W-:Y:S01]  /*0b70*/  FADD.FTZ R132, -R132, R115 ;  /* 0x0000007384847221 */ /* 0x000fe20000010100 */
[----:B------:R-:W-:Y:S01]  /*0b80*/  FMUL.FTZ R110, R110, R125 ;  /* 0x0000007d6e6e7220 */ /* 0x000fe20000410000 */
[----:B------:R-:W-:Y:S01]  /*0b90*/  FADD.FTZ R97, R113, R124 ;  /* 0x0000007c71617221 */ /* 0x000fe20000010000 */
[C---:B------:R-:W-:Y:S01]  /*0ba0*/  FMUL.FTZ R115, R139.reuse, R160 ;  /* 0x000000a08b737220 */ /* 0x040fe20000410000 */
[----:B------:R-:W-:Y:S01]  /*0bb0*/  FFMA.FTZ R138, R102, R113, R131 ;  /* 0x00000071668a7223 */ /* 0x000fe20000010083 */
[C---:B------:R-:W-:Y:S01]  /*0bc0*/  FMUL.FTZ R124, R139.reuse, R130 ;  /* 0x000000828b7c7220 */ /* 0x040fe20000410000 */
[----:B------:R-:W-:Y:S01]  /*0bd0*/  FADD.FTZ R130, R110, R97 ;  /* 0x000000616e827221 */ /* 0x000fe20000010000 */
[----:B------:R-:W-:Y:S01]  /*0be0*/  FMUL.FTZ R118, R139, R142 ;  /* 0x0000008e8b767220 */ /* 0x000fe20000410000 */
[----:B------:R-:W-:Y:S01]  /*0bf0*/  FFMA.FTZ R131, R115, R110, R138 ;  /* 0x0000006e73837223 */ /* 0x000fe2000001008a */
[----:B------:R-:W-:Y:S01]  /*0c00*/  FFMA.FTZ R18, R111, R135, R18 ;  /* 0x000000876f127223 */ /* 0x000fe20000010012 */
[----:B------:R-:W-:Y:S01]  /*0c10*/  FADD.FTZ R62, R62, R135 ;  /* 0x000000873e3e7221 */ /* 0x000fe20000010000 */
[----:B------:R-:W-:-:S02]  /*0c20*/  HADD2.F32 R142, -RZ, R105.H0_H0 ;  /* 0x20000069ff8e7230 */ /* 0x000fc40000004100 */
[----:B------:R-:W-:Y:S01]  /*0c30*/  FMUL.FTZ R127, R139, R122 ;  /* 0x0000007a8b7f7220 */ /* 0x000fe20000410000 */
[----:B------:R-:W-:Y:S02]  /*0c40*/  HADD2.F32 R135, -RZ, R105.H1_H1 ;  /* 0x30000069ff877230 */ /* 0x000fe40000004100 */
[----:B------:R-:W-:Y:S01]  /*0c50*/  FADD.FTZ R97, R117, R130 ;  /* 0x0000008275617221 */ /* 0x000fe20000010000 */
[----:B------:R-:W-:Y:S01]  /*0c60*/  FFMA.FTZ R138, R112, R117, R131 ;  /* 0x00000075708a7223 */ /* 0x000fe20000010083 */
[-C--:B------:R-:W-:Y:S01]  /*0c70*/  FMUL.FTZ R122, R142, R129.reuse ;  /* 0x000000818e7a7220 */ /* 0x080fe20000410000 */
[----:B------:R-:W-:Y:S01]  /*0c80*/  FFMA.FTZ R26, R127, R129, R26 ;  /* 0x000000817f1a7223 */ /* 0x000fe2000001001a */
[----:B------:R-:W-:Y:S01]  /*0c90*/  FADD.FTZ R54, R54, R129 ;  /* 0x0000008136367221 */ /* 0x000fe20000010000 */
[----:B------:R-:W-:Y:S01]  /*0ca0*/  FMUL.FTZ R129, R135, R144 ;  /* 0x0000009087817220 */ /* 0x000fe20000410000 */
[----:B------:R-:W-:Y:S01]  /*0cb0*/  FADD.FTZ R130, R114, R97 ;  /* 0x0000006172827221 */ /* 0x000fe20000010000 */
[----:B------:R-:W-:Y:S01]  /*0cc0*/  FFMA.FTZ R135, R119, R114, R138 ;  /* 0x0000007277877223 */ /* 0x000fe2000001008a */
[----:B------:R-:W-:Y:S01]  /*0cd0*/  FADD.FTZ R56, R56, R125 ;  /* 0x0000007d38387221 */ /* 0x000fe20000010000 */
[----:B------:R-:W-:Y:S01]  /*0ce0*/  FFMA.FTZ R20, R115, R125, R20 ;  /* 0x0000007d73147223 */ /* 0x000fe20000010014 */
[----:B------:R-:W-:-:S02]  /*0cf0*/  HADD2.F32 R125, -RZ, R104.H1_H1 ;  /* 0x30000068ff7d7230 */ /* 0x000fc40000004100 */
[----:B------:R-:W-:Y:S01]  /*0d00*/  FADD.FTZ R97, R121, R130 ;  /* 0x0000008279617221 */ /* 0x000fe20000010000 */
[----:B------:R-:W-:Y:S02]  /*0d10*/  FFMA.FTZ R138, R116, R121, R135 ;  /* 0x00000079748a7223 */ /* 0x000fe40000010087 */
[----:B------:R-:W-:Y:S01]  /*0d20*/  FMUL.FTZ R125, R125, R150 ;  /* 0x000000967d7d7220 */ /* 0x000fe20000410000 */
        /* <DEDUP_REMOVED lines=14> */
[----:B------:R-:W-:Y:S02]  /*0e10*/  HADD2.F32 R130, -RZ, R107.H0_H0 ;  /* 0x2000006bff827230 */ /* 0x000fe40000004100 */
[----:B------:R-:W-:Y:S01]  /*0e20*/  FMUL.FTZ R135, R139, R96 ;  /* 0x000000608b877220 */ /* 0x000fe20000410000 */
[----:B------:R-:W-:Y:S01]  /*0e30*/  FADD.FTZ R96, R137, R126 ;  /* 0x0000007e89607221 */ /* 0x000fe20000010000 */
[----:B------:R-:W-:Y:S01]  /*0e40*/  FMUL.FTZ R128, R139, R128 ;  /* 0x000000808b807220 */ /* 0x000fe20000410000 */
[----:B------:R-:W-:Y:S01]  /*0e50*/  FFMA.FTZ R97, R131, R126, R138 ;  /* 0x0000007e83617223 */ /* 0x000fe2000001008a */
[-C--:B------:R-:W-:Y:S01]  /*0e60*/  FMUL.FTZ R130, R130, R101.reuse ;  /* 0x0000006582827220 */ /* 0x080fe20000410000 */
[----:B------:R-:W-:Y:S01]  /*0e70*/  FFMA.FTZ R30, R135, R101, R30 ;  /* 0x00000065871e7223 */ /* 0x000fe2000001001e */
[----:B------:R-:W-:Y:S01]  /*0e80*/  FADD.FTZ R50, R50, R101 ;  /* 0x0000006532327221 */ /* 0x000fe20000010000 */
        /* <DEDUP_REMOVED lines=21> */
.L_x_6654:
[----:B------:R-:W-:Y:S02]  /*0fe0*/  MOV R99, UR14 ;  /* 0x0000000e00637c02 */ /* 0x000fe40008000f00 */
[----:B------:R-:W-:Y:S02]  /*0ff0*/  MOV R98, UR15 ;  /* 0x0000000f00627c02 */ /* 0x000fe40008000f00 */
[----:B------:R-:W-:-:S04]  /*1000*/  ISETP.NE.U32.AND P0, PT, R99, RZ, PT ;  /* 0x000000ff6300720c */ /* 0x000fc80003f05070 */
[----:B------:R-:W-:-:S13]  /*1010*/  ISETP.NE.AND.EX P0, PT, R98, RZ, PT, P0 ;  /* 0x000000ff6200720c */ /* 0x000fda0003f05300 */
[----:B------:R-:W-:Y:S05]  /*1020*/  @!P0 BRA `(.L_x_6655) ;  /* 0x0000000000388947 */ /* 0x000fea0003800000 */
[----:B------:R-:W2:Y:S01]  /*1030*/  S2R R66, SR_TID.X ;  /* 0x0000000000427919 */ /* 0x000ea20000002100 */
[----:B------:R-:W3:Y:S01]  /*1040*/  LDC.64 R96, c[0x0][0x438] ;  /* 0x00010e00ff607b82 */ /* 0x000ee20000000a00 */
[----:B-1----:R-:W-:-:S05]  /*1050*/  IMAD R64, R103, UR9, RZ ;  /* 0x0000000967407c24 */ /* 0x002fca000f8e02ff */
[----:B------:R-:W-:-:S04]  /*1060*/  SHF.R.S32.HI R65, RZ, 0x1f, R64 ;  /* 0x0000001fff417819 */ /* 0x000fc80000011440 */
[----:B------:R-:W-:Y:S02]  /*1070*/  LEA.HI R65, R65, R64, RZ, 0x3 ;  /* 0x0000004041417211 */ /* 0x000fe400078f18ff */
[----:B--2---:R-:W-:-:S04]  /*1080*/  LOP3.LUT R66, R66, 0x1f, RZ, 0xc0, !PT ;  /* 0x0000001f42427812 */ /* 0x004fc800078ec0ff */
[----:B------:R-:W-:-:S04]  /*1090*/  LEA.HI.SX32 R141, R65, R66, 0x1d ;  /* 0x00000042418d7211 */ /* 0x000fc800078feaff */
[C---:B------:R-:W-:Y:S01]  /*10a0*/  IADD3 R65, PT, PT, R141.reuse, 0x20, RZ ;  /* 0x000000208d417810 */ /* 0x040fe20007ffe0ff */
[----:B---3--:R-:W-:-:S04]  /*10b0*/  IMAD.WIDE.U32 R140, R141, 0x20, R96 ;  /* 0x000000208d8c7825 */ /* 0x008fc800078e0060 */
[----:B------:R-:W-:Y:S01]  /*10c0*/  IMAD.WIDE.U32 R96, R65, 0x20, R96 ;  /* 0x0000002041607825 */ /* 0x000fe200078e0060 */
[----:B------:R2:W5:Y:S04]  /*10d0*/  LDG.E.128 R68, desc[UR6][R140.64+0x10] ;  /* 0x000010068c447981 */ /* 0x000568000c1e1d00 */
[----:B------:R2:W5:Y:S04]  /*10e0*/  LDG.E.128 R64, desc[UR6][R140.64] ;  /* 0x000000068c407981 */ /* 0x000568000c1e1d00 */
[----:B------:R2:W5:Y:S04]  /*10f0*/  LDG.E.128 R72, desc[UR6][R96.64] ;  /* 0x0000000660487981 */ /* 0x000568000c1e1d00 */
[----:B------:R2:W5:Y:S02]  /*1100*/  LDG.E.128 R76, desc[UR6][R96.64+0x10] ;  /* 0x00001006604c7981 */ /* 0x000564000c1e1d00 */
.L_x_6655:
[----:B0-----:R-:W-:Y:S05]  /*1110*/  BSYNC.RECONVERGENT B1 ;  /* 0x0000000000017941 */ /* 0x001fea0003800200 */
.L_x_6653:
[----:B------:R-:W-:Y:S01]  /*1120*/  UMOV UR4, 0xffffffff ;  /* 0xffffffff00047882 */ /* 0x000fe20000000000 */
[----:B-----5:R-:W-:Y:S02]  /*1130*/  ISETP.GE.AND P3, PT, R136, 0x1, PT ;  /* 0x000000018800780c */ /* 0x020fe40003f66270 */
[----:B------:R-:W-:Y:S11]  /*1140*/  BRA.DIV UR4, `(.L_x_6656) ;  /* 0x0000004a04187947 */ /* 0x000ff6000b800000 */
[----:B--2---:R-:W0:Y:S04]  /*1150*/  SHFL.BFLY PT, R97, R134, 0x1, 0x1f ;  /* 0x0c201f0086617f89 */ /* 0x004e2800000e0000 */
        /* <DEDUP_REMOVED lines=17> */
.L_x_6737:
[----:B------:R-:W4:Y:S01]  /*1270*/  S2R R134, SR_TID.X ;  /* 0x0000000000867919 */ /* 0x000f220000002100 */
[----:B------:R-:W1:Y:S01]  /*1280*/  @P3 LDC.64 R96, c[0x0][0x390] ;  /* 0x0000e400ff603b82 */ /* 0x000e620000000a00 */
[----:B------:R-:W-:Y:S01]  /*1290*/  @P3 IADD3 R136, PT, PT, R136, -0x1, RZ ;  /* 0xffffffff88883810 */ /* 0x000fe20007ffe0ff */
[----:B------:R-:W-:-:S04]  /*12a0*/  HFMA2 R143, -RZ, RZ, 0, 0 ;  /* 0x00000000ff8f7431 */ /* 0x000fc800000001ff */
[----:B------:R-:W-:-:S05]  /*12b0*/  @P3 IMAD R136, R136, UR9, RZ ;  /* 0x0000000988883c24 */ /* 0x000fca000f8e02ff */
[----:B------:R-:W-:-:S04]  /*12c0*/  @P3 SHF.R.S32.HI R141, RZ, 0x1f, R136 ;  /* 0x0000001fff8d3819 */ /* 0x000fc80000011488 */
[----:B------:R-:W-:Y:S02]  /*12d0*/  @P3 LEA.HI R141, R141, R136, RZ, 0x3 ;  /* 0x000000888d8d3211 */ /* 0x000fe400078f18ff */
[----:B----4-:R-:W-:-:S04]  /*12e0*/  LOP3.LUT R144, R134, 0x1f, RZ, 0xc0, !PT ;  /* 0x0000001f86907812 */ /* 0x010fc800078ec0ff */
[----:B------:R-:W-:-:S05]  /*12f0*/  @P3 LEA.HI.SX32 R143, R141, R144, 0x1d ;  /* 0x000000908d8f3211 */ /* 0x000fca00078feaff */
[----:B-1----:R-:W-:-:S05]  /*1300*/  @P3 IMAD.WIDE.U32 R96, R143, 0x10, R96 ;  /* 0x000000108f603825 */ /* 0x002fca00078e0060 */
        /* <DEDUP_REMOVED lines=14> */
[----:B-1----:R-:W-:Y:S05]  /*13f0*/  @P1 BRA `(.L_x_6658) ;  /* 0x00000010003c1947 */ /* 0x002fea0003800000 */
        /* <DEDUP_REMOVED lines=13> */
[----:B------:R-:W-:Y:S01]  /*14d0*/  FMUL.FTZ R97, R96, UR13 ;  /* 0x0000000d60617c20 */ /* 0x000fe20008410000 */
[----:B-----5:R-:W-:-:S03]  /*14e0*/  HADD2.F32 R96, -RZ, R80.H0_H0 ;  /* 0x20000050ff607230 */ /* 0x020fc60000004100 */
[C---:B------:R-:W-:Y:S02]  /*14f0*/  FMUL.FTZ R98, R97.reuse, R98 ;  /* 0x0000006261627220 */ /* 0x040fe40000410000 */
[----:B------:R-:W-:-:S03]  /*1500*/  FFMA.FTZ R44, R97, R96, R44 ;  /* 0x00000060612c7223 */ /* 0x000fc6000001002c */
[----:B------:R-:W-:-:S04]  /*1510*/  F2FP.F16.F32.PACK_AB R98, RZ, R98 ;  /* 0x00000062ff62723e */ /* 0x000fc800000000ff */
[----:B------:R-:W-:-:S07]  /*1520*/  PRMT R84, R98, 0x7610, R84 ;  /* 0x0000761062547816 */ /* 0x000fce0000000054 */
.L_x_6661:
[----:B------:R-:W-:Y:S05]  /*1530*/  BSYNC.RECONVERGENT B2 ;  /* 0x0000000000027941 */ /* 0x000fea0003800200 */
.L_x_6660:
        /* <DEDUP_REMOVED lines=10> */
[C---:B------:R-:W-:Y:S01]  /*15e0*/  FMUL.FTZ R99, R96.reuse, R99 ;  /* 0x0000006360637220 */ /* 0x040fe20000410000 */
[----:B------:R-:W-:-:S04]  /*15f0*/  FFMA.FTZ R45, R96, R97, R45 ;  /* 0x00000061602d7223 */ /* 0x000fc8000001002d */
[----:B------:R-:W-:-:S04]  /*1600*/  F2FP.F16.F32.PACK_AB R99, RZ, R99 ;  /* 0x00000063ff63723e */ /* 0x000fc800000000ff */
[----:B------:R-:W-:-:S07]  /*1610*/  PRMT R84, R84, 0x5410, R99 ;  /* 0x0000541054547816 */ /* 0x000fce0000000063 */
.L_x_6663:
[----:B------:R-:W-:Y:S05]  /*1620*/  BSYNC.RECONVERGENT B2 ;  /* 0x0000000000027941 */ /* 0x000fea0003800200 */
.L_x_6662:
        /* <DEDUP_REMOVED lines=14> */
.L_x_6665:
[----:B------:R-:W-:Y:S05]  /*1710*/  BSYNC.RECONVERGENT B2 ;  /* 0x0000000000027941 */ /* 0x000fea0003800200 */
.L_x_6664:
        /* <DEDUP_REMOVED lines=14> */
.L_x_6667:
[----:B------:R-:W-:Y:S05]  /*1800*/  BSYNC.RECONVERGENT B2 ;  /* 0x0000000000027941 */ /* 0x000fea0003800200 */
.L_x_6666:
        /* <DEDUP_REMOVED lines=14> */
.L_x_6669:
[----:B------:R-:W-:Y:S05]  /*18f0*/  BSYNC.RECONVERGENT B2 ;  /* 0x0000000000027941 */ /* 0x000fea0003800200 */
.L_x_6668:
        /* <DEDUP_REMOVED lines=14> */
.L_x_6671:
[----:B------:R-:W-:Y:S05]  /*19e0*/  BSYNC.RECONVERGENT B2 ;  /* 0x0000000000027941 */ /* 0x000fea0003800200 */
.L_x_6670:
        /* <DEDUP_REMOVED lines=14> */
.L_x_6673:
[----:B------:R-:W-:Y:S05]  /*1ad0*/  BSYNC.RECONVERGENT B2 ;  /* 0x0000000000027941 */ /* 0x000fea0003800200 */
.L_x_6672:
        /* <DEDUP_REMOVED lines=8> */
[----:B------:R-:W-:Y:S01]  /*1b60*/  FMUL.FTZ R98, R96, R97 ;  /* 0x0000006160627220 */ /* 0x000fe20000410000 */
[----:B-----5:R-:W-:-:S04]  /*1b70*/  HADD2.F32 R97, -RZ, R83.H1_H1 ;  /* 0x30000053ff617230 */ /* 0x020fc80000004100 */
[----:B------:R-:W-:Y:S01]  /*1b80*/  F2FP.F16.F32.PACK_AB R98, RZ, R98 ;  /* 0x00000062ff62723e */ /* 0x000fe200000000ff */
[----:B------:R-:W-:-:S03]  /*1b90*/  FFMA.FTZ R43, R96, R97, R43 ;  /* 0x00000061602b7223 */ /* 0x000fc6000001002b */
[----:B------:R-:W-:Y:S01]  /*1ba0*/  PRMT R87, R87, 0x5410, R98 ;  /* 0x0000541057577816 */ /* 0x000fe20000000062 */
[----:B------:R-:W-:Y:S06]  /*1bb0*/  BRA `(.L_x_6674) ;  /* 0x0000001400647947 */ /* 0x000fec0003800000 */
.L_x_6659:
        /* <DEDUP_REMOVED lines=14> */
[----:B0-----:R-:W-:Y:S01]  /*1ca0*/  FADD.FTZ R138, R2, -R95 ;  /* 0x8000005f028a7221 */ /* 0x001fe20000010000 */
[----:B------:R-:W-:Y:S01]  /*1cb0*/  FADD.FTZ R140, R121, -R140 ;  /* 0x8000008c798c7221 */ /* 0x000fe20000010000 */
        /* <DEDUP_REMOVED lines=31> */
.L_x_6676:
[----:B------:R-:W-:Y:S05]  /*1eb0*/  BSYNC.RECONVERGENT B2 ;  /* 0x0000000000027941 */ /* 0x000fea0003800200 */
.L_x_6675:
        /* <DEDUP_REMOVED lines=14> */
.L_x_6678:
[----:B------:R-:W-:Y:S05]  /*1fa0*/  BSYNC.RECONVERGENT B2 ;  /* 0x0000000000027941 */ /* 0x000fea0003800200 */
.L_x_6677:
        /* <DEDUP_REMOVED lines=14> */
.L_x_6680:
[----:B------:R-:W-:Y:S05]  /*2090*/  BSYNC.RECONVERGENT B2 ;  /* 0x0000000000027941 */ /* 0x000fea0003800200 */
.L_x_6679:
        /* <DEDUP_REMOVED lines=14> */
.L_x_6682:
[----:B------:R-:W-:Y:S05]  /*2180*/  BSYNC.RECONVERGENT B2 ;  /* 0x0000000000027941 */ /* 0x000fea0003800200 */
.L_x_6681:
        /* <DEDUP_REMOVED lines=14> */
.L_x_6684:
[----:B------:R-:W-:Y:S05]  /*2270*/  BSYNC.RECONVERGENT B2 ;  /* 0x0000000000027941 */ /* 0x000fea0003800200 */
.L_x_6683:
        /* <DEDUP_REMOVED lines=14> */
.L_x_6686:
[----:B------:R-:W-:Y:S05]  /*2360*/  BSYNC.RECONVERGENT B2 ;  /* 0x0000000000027941 */ /* 0x000fea0003800200 */
.L_x_6685:
        /* <DEDUP_REMOVED lines=14> */
.L_x_6688:
[----:B------:R-:W-:Y:S05]  /*2450*/  BSYNC.RECONVERGENT B2 ;  /* 0x0000000000027941 */ /* 0x000fea0003800200 */
.L_x_6687:
        /* <DEDUP_REMOVED lines=9> */
.L_x_6658:
[----:B------:R-:W-:Y:S02]  /*24f0*/  MOV R146, UR20 ;  /* 0x0000001400927c02 */ /* 0x000fe40008000f00 */
[----:B------:R-:W-:Y:S02]  /*2500*/  MOV R148, UR21 ;  /* 0x0000001500947c02 */ /* 0x000fe40008000f00 */
[----:B------:R-:W-:-:S04]  /*2510*/  ISETP.NE.U32.AND P1, PT, R146, RZ, PT ;  /* 0x000000ff9200720c */ /* 0x000fc80003f25070 */
[----:B------:R-:W-:-:S13]  /*2520*/  ISETP.NE.AND.EX P1, PT, R148, RZ, PT, P1 ;  /* 0x000000ff9400720c */ /* 0x000fda0003f25310 */
[----:B------:R-:W-:Y:S05]  /*2530*/  @P1 BRA `(.L_x_6689) ;  /* 0x0000000400841947 */ /* 0x000fea0003800000 */
[--C-:B------:R-:W-:Y:S01]  /*2540*/  @P2 FFMA.FTZ R97, R3, R136, R101.reuse ;  /* 0x0000008803612223 */ /* 0x100fe20000010065 */
[----:B------:R-:W1:Y:S01]  /*2550*/  @P3 LDC R145, c[0x0][0x40c] ;  /* 0x00010300ff913b82 */ /* 0x000e620000000800 */
[----:B------:R-:W-:Y:S01]  /*2560*/  MOV R96, R64 ;  /* 0x0000004000607202 */ /* 0x000fe20000000f00 */
[-C--:B------:R-:W-:Y:S01]  /*2570*/  @P2 FFMA.FTZ R98, R0, R136.reuse, R101 ;  /* 0x0000008800622223 */ /* 0x080fe20000010065 */
[----:B------:R-:W-:Y:S01]  /*2580*/  @P2 FADD.FTZ R97, R2, -R97 ;  /* 0x8000006102612221 */ /* 0x000fe20000010000 */
[----:B------:R-:W-:Y:S01]  /*2590*/  MOV R144, R65 ;  /* 0x0000004100907202 */ /* 0x000fe20000000f00 */
[-CC-:B------:R-:W-:Y:S01]  /*25a0*/  @P2 FFMA.FTZ R140, R102, R136.reuse, R101.reuse ;  /* 0x00000088668c2223 */ /* 0x180fe20000010065 */
[----:B------:R-:W-:Y:S01]  /*25b0*/  @P2 FADD.FTZ R98, R109, -R98 ;  /* 0x800000626d622221 */ /* 0x000fe20000010000 */
[----:B------:R-:W-:Y:S01]  /*25c0*/  @P2 FFMA.FTZ R96, R139, R97, R64 ;  /* 0x000000618b602223 */ /* 0x000fe20000010040 */
[----:B------:R-:W2:Y:S01]  /*25d0*/  @P3 LDC R147, c[0x0][0x40c] ;  /* 0x00010300ff933b82 */ /* 0x000ea20000000800 */
[----:B------:R-:W-:Y:S01]  /*25e0*/  @P2 FFMA.FTZ R97, R111, R136, R101 ;  /* 0x000000886f612223 */ /* 0x000fe20000010065 */
[----:B------:R-:W-:Y:S01]  /*25f0*/  @P2 FFMA.FTZ R144, R139, R98, R65 ;  /* 0x000000628b902223 */ /* 0x000fe20000010041 */
[----:B------:R-:W-:Y:S01]  /*2600*/  MOV R99, R66 ;  /* 0x0000004200637202 */ /* 0x000fe20000000f00 */
[-C--:B------:R-:W-:Y:S01]  /*2610*/  @P2 FFMA.FTZ R98, R112, R136.reuse, R101 ;  /* 0x0000008870622223 */ /* 0x080fe20000010065 */
[----:B------:R-:W-:Y:S01]  /*2620*/  @P2 FADD.FTZ R97, R108, -R97 ;  /* 0x800000616c612221 */ /* 0x000fe20000010000 */
[-CC-:B------:R-:W-:Y:S01]  /*2630*/  @P2 FFMA.FTZ R151, R119, R136.reuse, R101.reuse ;  /* 0x0000008877972223 */ /* 0x180fe20000010065 */
[----:B------:R-:W-:Y:S01]  /*2640*/  @P2 FADD.FTZ R140, R113, -R140 ;  /* 0x8000008c718c2221 */ /* 0x000fe20000010000 */
[----:B------:R-:W3:Y:S01]  /*2650*/  @P3 LDC R152, c[0x0][0x40c] ;  /* 0x00010300ff983b82 */ /* 0x000ee20000000800 */
[----:B------:R-:W-:Y:S01]  /*2660*/  @P2 FFMA.FTZ R99, R139, R97, R66 ;  /* 0x000000618b632223 */ /* 0x000fe20000010042 */
[----:B------:R-:W-:Y:S01]  /*2670*/  @P2 FFMA.FTZ R97, R115, R136, R101 ;  /* 0x0000008873612223 */ /* 0x000fe20000010065 */
[----:B------:R-:W-:Y:S01]  /*2680*/  @P2 FADD.FTZ R98, R117, -R98 ;  /* 0x8000006275622221 */ /* 0x000fe20000010000 */
[----:B0-----:R-:W-:Y:S01]  /*2690*/  MOV R138, R67 ;  /* 0x00000043008a7202 */ /* 0x001fe20000000f00 */
[----:B------:R-:W-:Y:S01]  /*26a0*/  @P2 FADD.FTZ R151, R114, -R151 ;  /* 0x8000009772972221 */ /* 0x000fe20000010000 */
[C---:B------:R-:W-:Y:S01]  /*26b0*/  @P2 FFMA.FTZ R138, R139.reuse, R140, R67 ;  /* 0x0000008c8b8a2223 */ /* 0x040fe20000010043 */
[----:B------:R-:W-:Y:S01]  /*26c0*/  @P2 FADD.FTZ R97, R110, -R97 ;  /* 0x800000616e612221 */ /* 0x000fe20000010000 */
[----:B------:R-:W0:Y:S01]  /*26d0*/  @P3 LDC R149, c[0x0][0x40c] ;  /* 0x00010300ff953b82 */ /* 0x000e220000000800 */
[----:B------:R-:W-:Y:S01]  /*26e0*/  MOV R140, R69 ;  /* 0x00000045008c7202 */ /* 0x000fe20000000f00 */
[C---:B------:R-:W-:Y:S01]  /*26f0*/  @P2 FFMA.FTZ R140, R139.reuse, R98, R69 ;  /* 0x000000628b8c2223 */ /* 0x040fe20000010045 */
[----:B------:R-:W-:Y:S01]  /*2700*/  MOV R142, R68 ;  /* 0x00000044008e7202 */ /* 0x000fe20000000f00 */
[----:B------:R-:W-:Y:S01]  /*2710*/  @P2 FFMA.FTZ R142, R139, R97, R68 ;  /* 0x000000618b8e2223 */ /* 0x000fe20000010044 */
[----:B------:R-:W-:Y:S01]  /*2720*/  MOV R98, R70 ;  /* 0x0000004600627202 */ /* 0x000fe20000000f00 */
[----:B------:R-:W-:-:S02]  /*2730*/  @P3 HADD2.F32 R150, -RZ, R4.H0_H0 ;  /* 0x20000004ff963230 */ /* 0x000fc40000004100 */
[----:B------:R-:W-:Y:S01]  /*2740*/  @P2 FFMA.FTZ R98, R139, R151, R70 ;  /* 0x000000978b622223 */ /* 0x000fe20000010046 */
[----:B-1----:R-:W-:Y:S01]  /*2750*/  @P3 FMUL.FTZ R97, R96, R145 ;  /* 0x0000009160613220 */ /* 0x002fe20000410000 */
[----:B------:R-:W1:Y:S01]  /*2760*/  @P3 LDC R151, c[0x0][0x40c] ;  /* 0x00010300ff973b82 */ /* 0x000e620000000800 */
[----:B--2---:R-:W-:Y:S01]  /*2770*/  @P3 FMUL.FTZ R96, R144, R147 ;  /* 0x0000009390603220 */ /* 0x004fe20000410000 */
[----:B------:R-:W-:Y:S02]  /*2780*/  @P3 HADD2.F32 R145, -RZ, R4.H1_H1 ;  /* 0x30000004ff913230 */ /* 0x000fe40000004100 */
[----:B------:R-:W-:Y:S01]  /*2790*/  @P3 FMUL.FTZ R144, R150, R97 ;  /* 0x0000006196903220 */ /* 0x000fe20000410000 */
[----:B------:R-:W-:Y:S02]  /*27a0*/  @P3 HADD2.F32 R150, -RZ, R5.H0_H0 ;  /* 0x20000005ff963230 */ /* 0x000fe40000004100 */
[----:B---3--:R-:W-:Y:S01]  /*27b0*/  @P3 FMUL.FTZ R99, R99, R152 ;  /* 0x0000009863633220 */ /* 0x008fe20000410000 */
[----:B------:R-:W2:Y:S01]  /*27c0*/  @P3 LDC R155, c[0x0][0x40c] ;  /* 0x00010300ff9b3b82 */ /* 0x000ea20000000800 */
[----:B------:R-:W-:Y:S01]  /*27d0*/  @P3 FMUL.FTZ R145, R145, R96 ;  /* 0x0000006091913220 */ /* 0x000fe20000410000 */
[----:B------:R-:W-:Y:S01]  /*27e0*/  @P3 F2FP.F16.F32.PACK_AB R144, RZ, R144 ;  /* 0x00000090ff90323e */ /* 0x000fe200000000ff */
[----:B------:R-:W-:Y:S01]  /*27f0*/  @P3 FMUL.FTZ R147, R150, R99 ;  /* 0x0000006396933220 */ /* 0x000fe20000410000 */
[----:B------:R-:W-:-:S02]  /*2800*/  @P3 HADD2.F32 R150, -RZ, R7.H0_H0 ;  /* 0x20000007ff963230 */ /* 0x000fc40000004100 */
[----:B------:R-:W-:Y:S01]  /*2810*/  @P3 F2FP.F16.F32.PACK_AB R145, RZ, R145 ;  /* 0x00000091ff91323e */ /* 0x000fe200000000ff */
[----:B0-----:R-:W-:Y:S01]  /*2820*/  @P3 FMUL.FTZ R138, R138, R149 ;  /* 0x000000958a8a3220 */ /* 0x001fe20000410000 */
[----:B------:R-:W0:Y:S01]  /*2830*/  @P3 LDC R153, c[0x0][0x40c] ;  /* 0x00010300ff993b82 */ /* 0x000e220000000800 */
[----:B------:R-:W-:Y:S01]  /*2840*/  @P3 HADD2.F32 R149, -RZ, R5.H1_H1 ;  /* 0x30000005ff953230 */ /* 0x000fe20000004100 */
[----:B------:R-:W-:Y:S02]  /*2850*/  @P3 F2FP.F16.F32.PACK_AB R147, RZ, R147 ;  /* 0x00000093ff93323e */ /* 0x000fe400000000ff */
[----:B------:R-:W-:Y:S01]  /*2860*/  @P3 PRMT R84, R144, 0x7610, R84 ;  /* 0x0000761090543816 */ /* 0x000fe20000000054 */
[----:B------:R-:W-:Y:S02]  /*2870*/  @P3 HADD2.F32 R144, -RZ, R6.H0_H0 ;  /* 0x20000006ff903230 */ /* 0x000fe40000004100 */
[----:B------:R-:W-:Y:S01]  /*2880*/  @P3 FMUL.FTZ R149, R149, R138 ;  /* 0x0000008a95953220 */ /* 0x000fe20000410000 */
[----:B------:R-:W-:-:S02]  /*2890*/  @P3 PRMT R85, R147, 0x7610, R85 ;  /* 0x0000761093553816 */ /* 0x000fc40000000055 */
[----:B------:R-:W-:Y:S01]  /*28a0*/  @P3 PRMT R84, R84, 0x5410, R145 ;  /* 0x0000541054543816 */ /* 0x000fe20000000091 */
[----:B-1----:R-:W-:Y:S01]  /*28b0*/  @P3 FMUL.FTZ R145, R142, R151 ;  /* 0x000000978e913220 */ /* 0x002fe20000410000 */
[----:B------:R-:W-:Y:S01]  /*28c0*/  @P3 F2FP.F16.F32.PACK_AB R149, RZ, R149 ;  /* 0x00000095ff95323e */ /* 0x000fe200000000ff */
[----:B------:R-:W-:-:S03]  /*28d0*/  @P3 HADD2.F32 R151, -RZ, R6.H1_H1 ;  /* 0x30000006ff973230 */ /* 0x000fc60000004100 */
[----:B------:R-:W-:Y:S01]  /*28e0*/  @P3 PRMT R85, R85, 0x5410, R149 ;  /* 0x0000541055553816 */ /* 0x000fe20000000095 */
[----:B-----5:R-:W-:Y:S02]  /*28f0*/  @P3 HADD2.F32 R149, -RZ, R80.H0_H0 ;  /* 0x20000050ff953230 */ /* 0x020fe40000004100 */
[----:B--2---:R-:W-:-:S04]  /*2900*/  @P3 FMUL.FTZ R147, R98, R155 ;  /* 0x0000009b62933220 */ /* 0x004fc80000410000 */
[----:B------:R-:W-:Y:S01]  /*2910*/  @P3 FMUL.FTZ R98, R150, R147 ;  /* 0x0000009396623220 */ /* 0x000fe20000410000 */
[----:B------:R-:W-:Y:S01]  /*2920*/  @P3 FFMA.FTZ R44, R149, R97, R44 ;  /* 0x00000061952c3223 */ /* 0x000fe2000001002c */
[----:B------:R-:W-:Y:S02]  /*2930*/  @P3 HADD2.F32 R150, -RZ, R80.H1_H1 ;  /* 0x30000050ff963230 */ /* 0x000fe40000004100 */
[----:B0-----:R-:W-:Y:S01]  /*2940*/  @P3 FMUL.FTZ R142, R140, R153 ;  /* 0x000000998c8e3220 */ /* 0x001fe20000410000 */
[----:B------:R-:W-:Y:S01]  /*2950*/  @P3 FMUL.FTZ R140, R144, R145 ;  /* 0x00000091908c3220 */ /* 0x000fe20000410000 */
[--C-:B------:R-:W-:Y:S01]  /*2960*/  @P3 HADD2.F32 R97, -RZ, R81.reuse.H0_H0 ;  /* 0x20000051ff613230 */ /* 0x100fe20000004100 */
[----:B------:R-:W-:Y:S01]  /*2970*/  @P3 F2FP.F16.F32.PACK_AB R98, RZ, R98 ;  /* 0x00000062ff62323e */ /* 0x000fe200000000ff */
[----:B------:R-:W-:Y:S01]  /*2980*/  @P3 FMUL.FTZ R144, R151, R142 ;  /* 0x0000008e97903220 */ /* 0x000fe20000410000 */
[----:B------:R-:W-:Y:S01]  /*2990*/  @P3 FFMA.FTZ R45, R150, R96, R45 ;  /* 0x00000060962d3223 */ /* 0x000fe2000001002d */
[----:B------:R-:W-:Y:S01]  /*29a0*/  @P3 F2FP.F16.F32.PACK_AB R140, RZ, R140 ;  /* 0x0000008cff8c323e */ /* 0x000fe200000000ff */
[----:B------:R-:W-:Y:S01]  /*29b0*/  @P3 FFMA.FTZ R46, R97, R99, R46 ;  /* 0x00000063612e3223 */ /* 0x000fe2000001002e */
[----:B------:R-:W-:Y:S01]  /*29c0*/  @P3 HADD2.F32 R96, -RZ, R81.H1_H1 ;  /* 0x30000051ff603230 */ /* 0x000fe20000004100 */
[----:B------:R-:W-:Y:S01]  /*29d0*/  @P3 F2FP.F16.F32.PACK_AB R144, RZ, R144 ;  /* 0x00000090ff90323e */ /* 0x000fe200000000ff */
[--C-:B------:R-:W-:Y:S01]  /*29e0*/  @P3 HADD2.F32 R149, -RZ, R82.reuse.H0_H0 ;  /* 0x20000052ff953230 */ /* 0x100fe20000004100 */
[----:B------:R-:W-:Y:S01]  /*29f0*/  @P3 PRMT R86, R140, 0x7610, R86 ;  /* 0x000076108c563816 */ /* 0x000fe20000000056 */
[----:B------:R-:W-:-:S02]  /*2a00*/  @P3 HADD2.F32 R150, -RZ, R82.H1_H1 ;  /* 0x30000052ff963230 */ /* 0x000fc40000004100 */
[----:B------:R-:W-:Y:S01]  /*2a10*/  @P3 FFMA.FTZ R47, R96, R138, R47 ;  /* 0x0000008a602f3223 */ /* 0x000fe2000001002f */
        /* <DEDUP_REMOVED lines=19> */
.L_x_6689:
[----:B------:R-:W1:Y:S01]  /*2b50*/  @P3 LDC R93, c[0x0][0x40c] ;  /* 0x00010300ff5d3b82 */ /* 0x000e620000000800 */
[-CC-:B------:R-:W-:Y:S01]  /*2b60*/  @P2 FFMA.FTZ R94, R116, R136.reuse, R101.reuse ;  /* 0x00000088745e2223 */ /* 0x180fe20000010065 */
[-CC-:B------:R-:W-:Y:S01]  /*2b70*/  @P2 FFMA.FTZ R89, R3, R136.reuse, R101.reuse ;  /* 0x0000008803592223 */ /* 0x180fe20000010065 */
[----:B------:R-:W-:Y:S01]  /*2b80*/  @P2 FFMA.FTZ R92, R0, R136, R101 ;  /* 0x00000088005c2223 */ /* 0x000fe20000010065 */
[----:B------:R-:W-:Y:S01]  /*2b90*/  MOV R95, R71 ;  /* 0x00000047005f7202 */ /* 0x000fe20000000f00 */
[----:B------:R-:W-:Y:S01]  /*2ba0*/  @P2 FADD.FTZ R94, R121, -R94 ;  /* 0x8000005e795e2221 */ /* 0x000fe20000010000 */
[----:B------:R-:W-:Y:S01]  /*2bb0*/  @P2 FADD.FTZ R89, R2, -R89 ;  /* 0x8000005902592221 */ /* 0x000fe20000010000 */
[----:B------:R-:W-:Y:S01]  /*2bc0*/  MOV R88, R64 ;  /* 0x0000004000587202 */ /* 0x000fe20000000f00 */
[----:B0-----:R-:W0:Y:S01]  /*2bd0*/  @P3 LDC R138, c[0x0][0x40c] ;  /* 0x00010300ff8a3b82 */ /* 0x001e220000000800 */
[C---:B------:R-:W-:Y:S01]  /*2be0*/  @P2 FFMA.FTZ R95, R139.reuse, R94, R71 ;  /* 0x0000005e8b5f2223 */ /* 0x040fe20000010047 */
[-CC-:B------:R-:W-:Y:S01]  /*2bf0*/  @P2 FFMA.FTZ R94, R102, R136.reuse, R101.reuse ;  /* 0x00000088665e2223 */ /* 0x180fe20000010065 */
[----:B------:R-:W-:Y:S01]  /*2c00*/  @P2 FFMA.FTZ R88, R139, R89, R64 ;  /* 0x000000598b582223 */ /* 0x000fe20000010040 */
[----:B------:R-:W-:Y:S01]  /*2c10*/  @P2 FADD.FTZ R92, R109, -R92 ;  /* 0x8000005c6d5c2221 */ /* 0x000fe20000010000 */
[----:B------:R-:W-:Y:S01]  /*2c20*/  @P2 FFMA.FTZ R99, R111, R136, R101 ;  /* 0x000000886f632223 */ /* 0x000fe20000010065 */
[----:B------:R-:W-:-:S02]  /*2c30*/  @P3 HADD2.F32 R90, -RZ, R4.H0_H0 ;  /* 0x20000004ff5a3230 */ /* 0x000fc40000004100 */
[----:B------:R-:W-:Y:S01]  /*2c40*/  @P2 FADD.FTZ R94, R113, -R94 ;  /* 0x8000005e715e2221 */ /* 0x000fe20000010000 */
[----:B------:R-:W2:Y:S01]  /*2c50*/  @P3 LDC R149, c[0x0][0x40c] ;  /* 0x00010300ff953b82 */ /* 0x000ea20000000800 */
[----:B------:R-:W-:Y:S01]  /*2c60*/  MOV R89, R65 ;  /* 0x0000004100597202 */ /* 0x000fe20000000f00 */
[----:B------:R-:W-:Y:S01]  /*2c70*/  @P2 FFMA.FTZ R147, R115, R136, R101 ;  /* 0x0000008873932223 */ /* 0x000fe20000010065 */
[C---:B------:R-:W-:Y:S01]  /*2c80*/  @P2 FFMA.FTZ R89, R139.reuse, R92, R65 ;  /* 0x0000005c8b592223 */ /* 0x040fe20000010041 */
[----:B------:R-:W-:Y:S01]  /*2c90*/  MOV R91, R67 ;  /* 0x00000043005b7202 */ /* 0x000fe20000000f00 */
[----:B------:R-:W-:Y:S01]  /*2ca0*/  @P2 FADD.FTZ R92, R108, -R99 ;  /* 0x800000636c5c2221 */ /* 0x000fe20000010000 */
[----:B------:R-:W-:Y:S01]  /*2cb0*/  @P2 FFMA.FTZ R91, R139, R94, R67 ;  /* 0x0000005e8b5b2223 */ /* 0x000fe20000010043 */
[----:B------:R-:W-:Y:S01]  /*2cc0*/  @P2 FADD.FTZ R94, R110, -R147 ;  /* 0x800000936e5e2221 */ /* 0x000fe20000010000 */
[----:B------:R-:W3:Y:S01]  /*2cd0*/  @P3 LDC R140, c[0x0][0x40c] ;  /* 0x00010300ff8c3b82 */ /* 0x000ee20000000800 */
[----:B-1----:R-:W-:Y:S01]  /*2ce0*/  @P3 FMUL.FTZ R93, R88, R93 ;  /* 0x0000005d585d3220 */ /* 0x002fe20000410000 */
[----:B------:R-:W-:-:S02]  /*2cf0*/  @P3 HADD2.F32 R99, -RZ, R4.H1_H1 ;  /* 0x30000004ff633230 */ /* 0x000fc40000004100 */
[--C-:B------:R-:W-:Y:S01]  /*2d00*/  @P2 FFMA.FTZ R151, R119, R136, R101.reuse ;  /* 0x0000008877972223 */ /* 0x100fe20000010065 */
[--C-:B-----5:R-:W-:Y:S02]  /*2d10*/  @P3 HADD2.F32 R147, -RZ, R80.reuse.H0_H0 ;  /* 0x20000050ff933230 */ /* 0x120fe40000004100 */
[----:B------:R-:W-:Y:S01]  /*2d20*/  @P3 FMUL.FTZ R97, R90, R93 ;  /* 0x0000005d5a613220 */ /* 0x000fe20000410000 */
[----:B------:R-:W-:Y:S01]  /*2d30*/  MOV R90, R66 ;  /* 0x00000042005a7202 */ /* 0x000fe20000000f00 */
[C---:B------:R-:W-:Y:S01]  /*2d40*/  @P2 FFMA.FTZ R90, R139.reuse, R92, R66 ;  /* 0x0000005c8b5a2223 */ /* 0x040fe20000010042 */
[----:B------:R-:W1:Y:S01]  /*2d50*/  @P3 LDC R145, c[0x0][0x40c] ;  /* 0x00010300ff913b82 */ /* 0x000e620000000800 */
[----:B------:R-:W-:Y:S01]  /*2d60*/  MOV R92, R68 ;  /* 0x00000044005c7202 */ /* 0x000fe20000000f00 */
[----:B------:R-:W-:Y:S01]  /*2d70*/  @P2 FFMA.FTZ R92, R139, R94, R68 ;  /* 0x0000005e8b5c2223 */ /* 0x000fe20000010044 */
[----:B------:R-:W-:Y:S01]  /*2d80*/  @P2 FFMA.FTZ R94, R112, R136, R101 ;  /* 0x00000088705e2223 */ /* 0x000fe20000010065 */
[----:B------:R-:W-:-:S02]  /*2d90*/  @P3 HADD2.F32 R150, -RZ, R80.H1_H1 ;  /* 0x30000050ff963230 */ /* 0x000fc40000004100 */
[----:B0-----:R-:W-:Y:S01]  /*2da0*/  @P3 FMUL.FTZ R138, R89, R138 ;  /* 0x0000008a598a3220 */ /* 0x001fe20000410000 */
[----:B------:R-:W-:Y:S01]  /*2db0*/  @P3 FFMA.FTZ R44, R147, R93, R44 ;  /* 0x0000005d932c3223 */ /* 0x000fe2000001002c */
[----:B------:R-:W-:Y:S01]  /*2dc0*/  @P2 FADD.FTZ R94, R117, -R94 ;  /* 0x8000005e755e2221 */ /* 0x000fe20000010000 */
[----:B------:R-:W0:Y:S01]  /*2dd0*/  @P3 LDC R153, c[0x0][0x40c] ;  /* 0x00010300ff993b82 */ /* 0x000e220000000800 */
[-C--:B------:R-:W-:Y:S01]  /*2de0*/  @P3 FMUL.FTZ R96, R99, R138.reuse ;  /* 0x0000008a63603220 */ /* 0x080fe20000410000 */
[----:B------:R-:W-:Y:S01]  /*2df0*/  @P2 FADD.FTZ R151, R114, -R151 ;  /* 0x8000009772972221 */ /* 0x000fe20000010000 */
[----:B------:R-:W-:Y:S01]  /*2e00*/  @P3 FFMA.FTZ R45, R150, R138, R45 ;  /* 0x0000008a962d3223 */ /* 0x000fe2000001002d */
[----:B------:R-:W-:Y:S01]  /*2e10*/  @P3 HADD2.F32 R99, -RZ, R5.H1_H1 ;  /* 0x30000005ff633230 */ /* 0x000fe20000004100 */
[----:B------:R-:W-:Y:S01]  /*2e20*/  MOV R93, R69 ;  /* 0x00000045005d7202 */ /* 0x000fe20000000f00 */
[----:B--2---:R-:W-:Y:S01]  /*2e30*/  @P3 FMUL.FTZ R147, R92, R149 ;  /* 0x000000955c933220 */ /* 0x004fe20000410000 */
[----:B------:R-:W-:Y:S01]  /*2e40*/  @P3 HADD2.F32 R150, -RZ, R81.H1_H1 ;  /* 0x30000051ff963230 */ /* 0x000fe20000004100 */
[----:B------:R-:W2:Y:S01]  /*2e50*/  @P3 LDC R152, c[0x0][0x40c] ;  /* 0x00010300ff983b82 */ /* 0x000ea20000000800 */
[----:B------:R-:W-:-:S02]  /*2e60*/  @P3 HADD2.F32 R98, -RZ, R5.H0_H0 ;  /* 0x20000005ff623230 */ /* 0x000fc40000004100 */
[----:B---3--:R-:W-:Y:S01]  /*2e70*/  @P3 FMUL.FTZ R140, R91, R140 ;  /* 0x0000008c5b8c3220 */ /* 0x008fe20000410000 */
[C---:B------:R-:W-:Y:S01]  /*2e80*/  @P2 FFMA.FTZ R93, R139.reuse, R94, R69 ;  /* 0x0000005e8b5d2223 */ /* 0x040fe20000010045 */
[----:B------:R-:W-:Y:S01]  /*2e90*/  @P3 HADD2.F32 R149, -RZ, R81.H0_H0 ;  /* 0x20000051ff953230 */ /* 0x000fe20000004100 */
[----:B------:R-:W-:Y:S01]  /*2ea0*/  MOV R94, R70 ;  /* 0x00000046005e7202 */ /* 0x000fe20000000f00 */
[----:B------:R-:W-:Y:S01]  /*2eb0*/  @P2 FFMA.FTZ R94, R139, R151, R70 ;  /* 0x000000978b5e2223 */ /* 0x000fe20000010046 */
[----:B------:R-:W-:Y:S01]  /*2ec0*/  @P3 F2FP.F16.F32.PACK_AB R97, RZ, R97 ;  /* 0x00000061ff61323e */ /* 0x000fe200000000ff */
[----:B------:R-:W3:Y:S01]  /*2ed0*/  @P3 LDC R144, c[0x0][0x40c] ;  /* 0x00010300ff903b82 */ /* 0x000ee20000000800 */
[----:B-1----:R-:W-:Y:S01]  /*2ee0*/  @P3 FMUL.FTZ R145, R90, R145 ;  /* 0x000000915a913220 */ /* 0x002fe20000410000 */
[-C--:B------:R-:W-:Y:S01]  /*2ef0*/  @P3 FMUL.FTZ R99, R99, R140.reuse ;  /* 0x0000008c63633220 */ /* 0x080fe20000410000 */
[----:B------:R-:W-:Y:S01]  /*2f00*/  @P3 FFMA.FTZ R47, R150, R140, R47 ;  /* 0x0000008c962f3223 */ /* 0x000fe2000001002f */
[----:B------:R-:W-:-:S02]  /*2f10*/  @P3 HADD2.F32 R142, -RZ, R6.H0_H0 ;  /* 0x20000006ff8e3230 */ /* 0x000fc40000004100 */
[-C--:B------:R-:W-:Y:S01]  /*2f20*/  @P3 FMUL.FTZ R98, R98, R145.reuse ;  /* 0x0000009162623220 */ /* 0x080fe20000410000 */
[----:B------:R-:W-:Y:S01]  /*2f30*/  @P3 FFMA.FTZ R46, R149, R145, R46 ;  /* 0x00000091952e3223 */ /* 0x000fe2000001002e */
[--C-:B------:R-:W-:Y:S02]  /*2f40*/  @P3 HADD2.F32 R140, -RZ, R7.reuse.H0_H0 ;  /* 0x20000007ff8c3230 */ /* 0x100fe40000004100 */
[----:B0-----:R-:W-:Y:S01]  /*2f50*/  @P3 FMUL.FTZ R145, R94, R153 ;  /* 0x000000995e913220 */ /* 0x001fe20000410000 */
[----:B------:R-:W-:Y:S01]  /*2f60*/  @P3 PRMT R84, R97, 0x7610, R84 ;  /* 0x0000761061543816 */ /* 0x000fe20000000054 */
[----:B------:R-:W-:Y:S02]  /*2f70*/  @P3 HADD2.F32 R149, -RZ, R82.H0_H0 ;  /* 0x20000052ff953230 */ /* 0x000fe40000004100 */
[----:B------:R-:W-:Y:S01]  /*2f80*/  @P3 FMUL.FTZ R142, R142, R147 ;  /* 0x000000938e8e3220 */ /* 0x000fe20000410000 */
[----:B------:R-:W-:Y:S02]  /*2f90*/  @P3 HADD2.F32 R97, -RZ, R6.H1_H1 ;  /* 0x30000006ff613230 */ /* 0x000fe40000004100 */
[----:B------:R-:W-:Y:S01]  /*2fa0*/  @P3 FMUL.FTZ R140, R140, R145 ;  /* 0x000000918c8c3220 */ /* 0x000fe20000410000 */
[----:B------:R-:W-:-:S02]  /*2fb0*/  @P3 HADD2.F32 R151, -RZ, R7.H1_H1 ;  /* 0x30000007ff973230 */ /* 0x000fc40000004100 */
[----:B------:R-:W-:Y:S01]  /*2fc0*/  @P3 FFMA.FTZ R40, R149, R147, R40 ;  /* 0x0000009395283223 */ /* 0x000fe20000010028 */
[----:B--2---:R-:W-:Y:S01]  /*2fd0*/  @P3 FMUL.FTZ R138, R93, R152 ;  /* 0x000000985d8a3220 */ /* 0x004fe20000410000 */
[----:B------:R-:W-:Y:S01]  /*2fe0*/  @P3 F2FP.F16.F32.PACK_AB R98, RZ, R98 ;  /* 0x00000062ff62323e */ /* 0x000fe200000000ff */
[----:B------:R-:W-:Y:S01]  /*2ff0*/  @P3 HADD2.F32 R150, -RZ, R82.H1_H1 ;  /* 0x30000052ff963230 */ /* 0x000fe20000004100 */
[----:B------:R-:W-:Y:S01]  /*3000*/  @P3 F2FP.F16.F32.PACK_AB R142, RZ, R142 ;  /* 0x0000008eff8e323e */ /* 0x000fe200000000ff */
[----:B------:R-:W-:Y:S01]  /*3010*/  @P3 FMUL.FTZ R97, R97, R138 ;  /* 0x0000008a61613220 */ /* 0x000fe20000410000 */
[----:B------:R-:W-:Y:S01]  /*3020*/  @P3 F2FP.F16.F32.PACK_AB R140, RZ, R140 ;  /* 0x0000008cff8c323e */ /* 0x000fe200000000ff */
[--C-:B------:R-:W-:Y:S01]  /*3030*/  @P3 HADD2.F32 R149, -RZ, R83.reuse.H0_H0 ;  /* 0x20000053ff953230 */ /* 0x100fe20000004100 */
[----:B------:R-:W-:Y:S01]  /*3040*/  @P3 F2FP.F16.F32.PACK_AB R96, RZ, R96 ;  /* 0x00000060ff60323e */ /* 0x000fe200000000ff */
[----:B---3--:R-:W-:Y:S01]  /*3050*/  @P3 FMUL.FTZ R144, R95, R144 ;  /* 0x000000905f903220 */ /* 0x008fe20000410000 */
[----:B------:R-:W-:Y:S01]  /*3060*/  @P3 HADD2.F32 R152, -RZ, R83.H1_H1 ;  /* 0x30000053ff983230 */ /* 0x000fe20000004100 */
[----:B------:R-:W-:Y:S01]  /*3070*/  @P3 F2FP.F16.F32.PACK_AB R99, RZ, R99 ;  /* 0x00000063ff63323e */ /* 0x000fe200000000ff */
[----:B------:R-:W-:Y:S01]  /*3080*/  @P3 FFMA.FTZ R41, R150, R138, R41 ;  /* 0x0000008a96293223 */ /* 0x000fe20000010029 */
[-C--:B------:R-:W-:Y:S01]  /*3090*/  @P3 FMUL.FTZ R147, R151, R144.reuse ;  /* 0x0000009097933220 */ /* 0x080fe20000410000 */
[----:B------:R-:W-:Y:S01]  /*30a0*/  @P3 F2FP.F16.F32.PACK_AB R97, RZ, R97 ;  /* 0x00000061ff61323e */ /* 0x000fe200000000ff */
[----:B------:R-:W-:Y:S01]  /*30b0*/  @P3 FFMA.FTZ R42, R149, R145, R42 ;  /* 0x00000091952a3223 */ /* 0x000fe2000001002a */
[----:B------:R-:W-:Y:S01]  /*30c0*/  @P3 PRMT R85, R98, 0x7610, R85 ;  /* 0x0000761062553816 */ /* 0x000fe20000000055 */
[----:B------:R-:W-:Y:S01]  /*30d0*/  @P3 FFMA.FTZ R43, R152, R144, R43 ;  /* 0x00000090982b3223 */ /* 0x000fe2000001002b */
[----:B------:R-:W-:-:S02]  /*30e0*/  @P3 F2FP.F16.F32.PACK_AB R147, RZ, R147 ;  /* 0x00000093ff93323e */ /* 0x000fc400000000ff */
[----:B------:R-:W-:Y:S02]  /*30f0*/  @P3 PRMT R86, R142, 0x7610, R86 ;  /* 0x000076108e563816 */ /* 0x000fe40000000056 */
[----:B------:R-:W-:Y:S02]  /*3100*/  @P3 PRMT R87, R140, 0x7610, R87 ;  /* 0x000076108c573816 */ /* 0x000fe40000000057 */
[----:B------:R-:W-:Y:S02]  /*3110*/  @P3 PRMT R84, R84, 0x5410, R96 ;  /* 0x0000541054543816 */ /* 0x000fe40000000060 */
[----:B------:R-:W-:Y:S02]  /*3120*/  @P3 PRMT R85, R85, 0x5410, R99 ;  /* 0x0000541055553816 */ /* 0x000fe40000000063 */
[----:B------:R-:W-:Y:S02]  /*3130*/  @P3 PRMT R86, R86, 0x5410, R97 ;  /* 0x0000541056563816 */ /* 0x000fe40000000061 */
[----:B------:R-:W-:-:S07]  /*3140*/  @P3 PRMT R87, R87, 0x5410, R147 ;  /* 0x0000541057573816 */ /* 0x000fce0000000093 */
.L_x_6674:
[----:B------:R-:W-:Y:S05]  /*3150*/  BSYNC.RECONVERGENT B1 ;  /* 0x0000000000017941 */ /* 0x000fea0003800200 */
.L_x_6657:
        /* <DEDUP_REMOVED lines=9> */
[----:B------:R1:W-:Y:S04]  /*31f0*/  @P1 STG.E.128 desc[UR6][R98.64+0x10], R92 ;  /* 0x0000105c62001986 */ /* 0x0003e8000c101d06 */
[----:B------:R1:W-:Y:S01]  /*3200*/  @P3 STG.E.128 desc[UR6][R96.64], R84 ;  /* 0x0000005460003986 */ /* 0x0003e2000c101d06 */
[----:B------:R-:W-:Y:S05]  /*3210*/  @!P3 BRA `(.L_x_6691) ;  /* 0x00000000000cb947 */ /* 0x000fea0003800000 */
[----:B-----5:R-:W2:Y:S02]  /*3220*/  LDC.64 R80, c[0x0][0x390] ;  /* 0x0000e400ff507b82 */ /* 0x020ea40000000a00 */
[----:B--2---:R-:W-:-:S06]  /*3230*/  IMAD.WIDE.U32 R80, R143, 0x10, R80 ;  /* 0x000000108f507825 */ /* 0x004fcc00078e0050 */
[----:B------:R-:W5:Y:S02]  /*3240*/  LDG.E.128 R80, desc[UR6][R80.64] ;  /* 0x0000000650507981 */ /* 0x000f64000c1e1d00 */
.L_x_6691:
[----:B------:R-:W-:Y:S05]  /*3250*/  BSYNC.RECONVERGENT B1 ;  /* 0x0000000000017941 */ /* 0x000fea0003800200 */
.L_x_6690:
[----:B------:R-:W-:Y:S04]  /*3260*/  BSSY.RECONVERGENT B1, `(.L_x_6692) ;  /* 0x00001d0000017945 */ /* 0x000fe80003800200 */
[----:B------:R-:W-:Y:S05]  /*3270*/  @!P0 BRA `(.L_x_6693) ;  /* 0x0000000c000c8947 */ /* 0x000fea0003800000 */
[----:B------:R-:W-:Y:S05]  /*3280*/  @!P1 BRA `(.L_x_6694) ;  /* 0x0000000400849947 */ /* 0x000fea0003800000 */
[----:B-1----:R-:W1:Y:S01]  /*3290*/  @P3 LDC R97, c[0x0][0x40c] ;  /* 0x00010300ff613b82 */ /* 0x002e620000000800 */
[-CC-:B------:R-:W-:Y:S01]  /*32a0*/  @P2 FFMA.FTZ R91, R123, R136.reuse, R101.reuse ;  /* 0x000000887b5b2223 */ /* 0x180fe20000010065 */
[-CC-:B------:R-:W-:Y:S01]  /*32b0*/  @P2 FFMA.FTZ R92, R118, R136.reuse, R101.reuse ;  /* 0x00000088765c2223 */ /* 0x180fe20000010065 */
[----:B------:R-:W-:Y:S01]  /*32c0*/  @P2 FFMA.FTZ R93, R127, R136, R101 ;  /* 0x000000887f5d2223 */ /* 0x000fe20000010065 */
[----:B------:R-:W-:Y:S01]  /*32d0*/  MOV R88, R72 ;  /* 0x0000004800587202 */ /* 0x000fe20000000f00 */
[----:B------:R-:W-:Y:S01]  /*32e0*/  @P2 FADD.FTZ R91, R120, -R91 ;  /* 0x8000005b785b2221 */ /* 0x000fe20000010000 */
[----:B------:R-:W-:Y:S01]  /*32f0*/  @P2 FADD.FTZ R92, R125, -R92 ;  /* 0x8000005c7d5c2221 */ /* 0x000fe20000010000 */
[----:B------:R-:W-:Y:S01]  /*3300*/  MOV R89, R73 ;  /* 0x0000004900597202 */ /* 0x000fe20000000f00 */
[----:B------:R-:W2:Y:S01]  /*3310*/  @P3 LDC R96, c[0x0][0x40c] ;  /* 0x00010300ff603b82 */ /* 0x000ea20000000800 */
[C---:B------:R-:W-:Y:S01]  /*3320*/  @P2 FFMA.FTZ R88, R139.reuse, R91, R72 ;  /* 0x0000005b8b582223 */ /* 0x040fe20000010048 */
[----:B------:R-:W-:Y:S01]  /*3330*/  @P2 FADD.FTZ R93, R122, -R93 ;  /* 0x8000005d7a5d2221 */ /* 0x000fe20000010000 */
[----:B------:R-:W-:Y:S01]  /*3340*/  @P2 FFMA.FTZ R89, R139, R92, R73 ;  /* 0x0000005c8b592223 */ /* 0x000fe20000010049 */
[----:B------:R-:W-:-:S02]  /*3350*/  @P3 HADD2.F32 R92, -RZ, R8.H0_H0 ;  /* 0x20000008ff5c3230 */ /* 0x000fc40000004100 */
[-CC-:B------:R-:W-:Y:S01]  /*3360*/  @P2 FFMA.FTZ R100, R124, R136.reuse, R101.reuse ;  /* 0x000000887c642223 */ /* 0x180fe20000010065 */
[-CC-:B------:R-:W-:Y:S01]  /*3370*/  @P2 FFMA.FTZ R147, R131, R136.reuse, R101.reuse ;  /* 0x0000008883932223 */ /* 0x180fe20000010065 */
[-CC-:B------:R-:W-:Y:S01]  /*3380*/  @P2 FFMA.FTZ R98, R128, R136.reuse, R101.reuse ;  /* 0x0000008880622223 */ /* 0x180fe20000010065 */
[----:B------:R-:W3:Y:S01]  /*3390*/  @P3 LDC R99, c[0x0][0x40c] ;  /* 0x00010300ff633b82 */ /* 0x000ee20000000800 */
[--C-:B------:R-:W-:Y:S01]  /*33a0*/  @P2 FFMA.FTZ R145, R135, R136, R101.reuse ;  /* 0x0000008887912223 */ /* 0x100fe20000010065 */
[----:B------:R-:W-:Y:S01]  /*33b0*/  MOV R90, R74 ;  /* 0x0000004a005a7202 */ /* 0x000fe20000000f00 */
[----:B------:R-:W-:Y:S02]  /*33c0*/  @P3 HADD2.F32 R91, -RZ, R8.H1_H1 ;  /* 0x30000008ff5b3230 */ /* 0x000fe40000004100 */
[----:B------:R-:W-:Y:S01]  /*33d0*/  @P2 FFMA.FTZ R136, R132, R136, R101 ;  /* 0x0000008884882223 */ /* 0x000fe20000010065 */
[----:B------:R-:W-:Y:S01]  /*33e0*/  @P2 FFMA.FTZ R90, R139, R93, R74 ;  /* 0x0000005d8b5a2223 */ /* 0x000fe2000001004a */
[----:B------:R-:W-:-:S02]  /*33f0*/  @P3 HADD2.F32 R94, -RZ, R9.H0_H0 ;  /* 0x20000009ff5e3230 */ /* 0x000fc40000004100 */
[----:B------:R-:W-:Y:S01]  /*3400*/  @P2 FADD.FTZ R100, R129, -R100 ;  /* 0x8000006481642221 */ /* 0x000fe20000010000 */
[----:B0-----:R-:W0:Y:S01]  /*3410*/  @P3 LDC R138, c[0x0][0x40c] ;  /* 0x00010300ff8a3b82 */ /* 0x001e220000000800 */
[----:B-1----:R-:W-:Y:S01]  /*3420*/  @P3 FMUL.FTZ R97, R88, R97 ;  /* 0x0000006158613220 */ /* 0x002fe20000410000 */
[----:B------:R-:W-:Y:S01]  /*3430*/  @P2 FADD.FTZ R136, R137, -R136 ;  /* 0x8000008889882221 */ /* 0x000fe20000010000 */
[----:B------:R-:W-:Y:S01]  /*3440*/  @P2 FADD.FTZ R147, R126, -R147 ;  /* 0x800000937e932221 */ /* 0x000fe20000010000 */
[----:B------:R-:W-:Y:S01]  /*3450*/  MOV R95, R79 ;  /* 0x0000004f005f7202 */ /* 0x000fe20000000f00 */
[----:B------:R-:W-:Y:S01]  /*3460*/  @P3 FMUL.FTZ R92, R97, R92 ;  /* 0x0000005c615c3220 */ /* 0x000fe20000410000 */
[----:B------:R-:W-:Y:S01]  /*3470*/  @P2 FADD.FTZ R98, R133, -R98 ;  /* 0x8000006285622221 */ /* 0x000fe20000010000 */
[----:B------:R-:W-:Y:S01]  /*3480*/  @P2 FFMA.FTZ R95, R139, R136, R79 ;  /* 0x000000888b5f2223 */ /* 0x000fe2000001004f */
[----:B------:R-:W1:Y:S01]  /*3490*/  @P3 LDC R151, c[0x0][0x40c] ;  /* 0x00010300ff973b82 */ /* 0x000e620000000800 */
[----:B--2---:R-:W-:Y:S01]  /*34a0*/  @P3 FMUL.FTZ R96, R89, R96 ;  /* 0x0000006059603220 */ /* 0x004fe20000410000 */
[----:B------:R-:W-:Y:S01]  /*34b0*/  @P3 F2FP.F16.F32.PACK_AB R101, RZ, R92 ;  /* 0x0000005cff65323e */ /* 0x000fe200000000ff */
[----:B------:R-:W-:Y:S01]  /*34c0*/  @P2 FADD.FTZ R145, R130, -R145 ;  /* 0x8000009182912221 */ /* 0x000fe20000010000 */
[----:B------:R-:W-:Y:S01]  /*34d0*/  MOV R92, R76 ;  /* 0x0000004c005c7202 */ /* 0x000fe20000000f00 */
[----:B------:R-:W-:Y:S01]  /*34e0*/  @P3 FMUL.FTZ R93, R96, R91 ;  /* 0x0000005b605d3220 */ /* 0x000fe20000410000 */
[----:B------:R-:W-:Y:S01]  /*34f0*/  MOV R91, R75 ;  /* 0x0000004b005b7202 */ /* 0x000fe20000000f00 */
[C---:B------:R-:W-:Y:S01]  /*3500*/  @P2 FFMA.FTZ R91, R139.reuse, R100, R75 ;  /* 0x000000648b5b2223 */ /* 0x040fe2000001004b */
[----:B------:R-:W2:Y:S01]  /*3510*/  @P3 LDC R140, c[0x0][0x40c] ;  /* 0x00010300ff8c3b82 */ /* 0x000ea20000000800 */
[----:B---3--:R-:W-:Y:S01]  /*3520*/  @P3 FMUL.FTZ R99, R90, R99 ;  /* 0x000000635a633220 */ /* 0x008fe20000410000 */
[----:B------:R-:W-:Y:S01]  /*3530*/  @P3 F2FP.F16.F32.PACK_AB R136, RZ, R93 ;  /* 0x0000005dff88323e */ /* 0x000fe200000000ff */
[----:B------:R-:W-:Y:S01]  /*3540*/  @P2 FFMA.FTZ R92, R139, R147, R76 ;  /* 0x000000938b5c2223 */ /* 0x000fe2000001004c */
[----:B------:R-:W-:Y:S01]  /*3550*/  MOV R93, R77 ;  /* 0x0000004d005d7202 */ /* 0x000fe20000000f00 */
[----:B------:R-:W-:Y:S01]  /*3560*/  @P3 FMUL.FTZ R94, R99, R94 ;  /* 0x0000005e635e3220 */ /* 0x000fe20000410000 */
[----:B------:R-:W-:Y:S01]  /*3570*/  @P2 FFMA.FTZ R93, R139, R98, R77 ;  /* 0x000000628b5d2223 */ /* 0x000fe2000001004d */
[----:B------:R-:W-:Y:S01]  /*3580*/  @P3 HADD2.F32 R149, -RZ, R9.H1_H1 ;  /* 0x30000009ff953230 */ /* 0x000fe20000004100 */
[----:B------:R-:W3:Y:S01]  /*3590*/  @P3 LDC R153, c[0x0][0x40c] ;  /* 0x00010300ff993b82 */ /* 0x000ee20000000800 */
[----:B0-----:R-:W-:Y:S01]  /*35a0*/  @P3 FMUL.FTZ R100, R91, R138 ;  /* 0x0000008a5b643220 */ /* 0x001fe20000410000 */
[----:B------:R-:W-:Y:S01]  /*35b0*/  @P3 PRMT R84, R101, 0x7610, R84 ;  /* 0x0000761065543816 */ /* 0x000fe20000000054 */
[--C-:B------:R-:W-:Y:S01]  /*35c0*/  @P3 HADD2.F32 R98, -RZ, R10.reuse.H0_H0 ;  /* 0x2000000aff623230 */ /* 0x100fe20000004100 */
[----:B------:R-:W-:Y:S01]  /*35d0*/  @P3 F2FP.F16.F32.PACK_AB R138, RZ, R94 ;  /* 0x0000005eff8a323e */ /* 0x000fe200000000ff */
[----:B------:R-:W-:Y:S01]  /*35e0*/  @P3 FMUL.FTZ R149, R100, R149 ;  /* 0x0000009564953220 */ /* 0x000fe20000410000 */
[----:B------:R-:W-:Y:S01]  /*35f0*/  MOV R94, R78 ;  /* 0x0000004e005e7202 */ /* 0x000fe20000000f00 */
[----:B------:R-:W-:Y:S01]  /*3600*/  @P2 FFMA.FTZ R94, R139, R145, R78 ;  /* 0x000000918b5e2223 */ /* 0x000fe2000001004e */
[----:B-1----:R-:W-:Y:S01]  /*3610*/  @P3 FMUL.FTZ R101, R92, R151 ;  /* 0x000000975c653220 */ /* 0x002fe20000410000 */
[----:B------:R-:W-:Y:S01]  /*3620*/  @P3 PRMT R85, R138, 0x7610, R85 ;  /* 0x000076108a553816 */ /* 0x000fe20000000055 */
[----:B------:R-:W-:Y:S01]  /*3630*/  @P3 HADD2.F32 R139, -RZ, R10.H1_H1 ;  /* 0x3000000aff8b3230 */ /* 0x000fe20000004100 */
[----:B------:R-:W-:Y:S01]  /*3640*/  @P3 PRMT R84, R84, 0x5410, R136 ;  /* 0x0000541054543816 */ /* 0x000fe20000000088 */
[----:B------:R-:W-:Y:S01]  /*3650*/  @P3 FMUL.FTZ R98, R101, R98 ;  /* 0x0000006265623220 */ /* 0x000fe20000410000 */
[----:B------:R-:W-:Y:S01]  /*3660*/  @P3 HADD2.F32 R138, -RZ, R11.H0_H0 ;  /* 0x2000000bff8a3230 */ /* 0x000fe20000004100 */
[----:B------:R-:W-:Y:S01]  /*3670*/  @P3 F2FP.F16.F32.PACK_AB R149, RZ, R149 ;  /* 0x00000095ff95323e */ /* 0x000fe200000000ff */
[----:B-----5:R-:W-:-:S02]  /*3680*/  @P3 HADD2.F32 R147, -RZ, R80.H0_H0 ;  /* 0x20000050ff933230 */ /* 0x020fc40000004100 */
[----:B--2---:R-:W-:Y:S01]  /*3690*/  @P3 FMUL.FTZ R136, R93, R140 ;  /* 0x0000008c5d883220 */ /* 0x004fe20000410000 */
[----:B------:R-:W-:Y:S01]  /*36a0*/  @P3 HADD2.F32 R140, -RZ, R80.H1_H1 ;  /* 0x30000050ff8c3230 */ /* 0x000fe20000004100 */
[----:B------:R-:W-:Y:S02]  /*36b0*/  @P3 F2FP.F16.F32.PACK_AB R98, RZ, R98 ;  /* 0x00000062ff62323e */ /* 0x000fe400000000ff */
[----:B------:R-:W-:Y:S01]  /*36c0*/  @P3 FMUL.FTZ R139, R136, R139 ;  /* 0x0000008b888b3220 */ /* 0x000fe20000410000 */
[----:B------:R-:W-:Y:S01]  /*36d0*/  @P3 PRMT R85, R85, 0x5410, R149 ;  /* 0x0000541055553816 */ /* 0x000fe20000000095 */
[----:B------:R-:W-:Y:S01]  /*36e0*/  @P3 FFMA.FTZ R36, R147, R97, R36 ;  /* 0x0000006193243223 */ /* 0x000fe20000010024 */
[----:B------:R-:W-:Y:S01]  /*36f0*/  @P3 PRMT R86, R98, 0x7610, R86 ;  /* 0x0000761062563816 */ /* 0x000fe20000000056 */
[----:B---3--:R-:W-:Y:S01]  /*3700*/  @P3 FMUL.FTZ R145, R94, R153 ;  /* 0x000000995e913220 */ /* 0x008fe20000410000 */
[----:B------:R-:W-:Y:S01]  /*3710*/  @P3 FFMA.FTZ R37, R140, R96, R37 ;  /* 0x000000608c253223 */ /* 0x000fe20000010025 */
[--C-:B------:R-:W-:Y:S01]  /*3720*/  @P3 HADD2.F32 R97, -RZ, R81.reuse.H0_H0 ;  /* 0x20000051ff613230 */ /* 0x100fe20000004100 */
[----:B------:R-:W-:Y:S01]  /*3730*/  @P3 F2FP.F16.F32.PACK_AB R139, RZ, R139 ;  /* 0x0000008bff8b323e */ /* 0x000fe200000000ff */
[----:B------:R-:W-:Y:S01]  /*3740*/  @P3 FMUL.FTZ R138, R145, R138 ;  /* 0x0000008a918a3220 */ /* 0x000fe20000410000 */
[----:B------:R-:W-:-:S02]  /*3750*/  @P3 HADD2.F32 R96, -RZ, R81.H1_H1 ;  /* 0x30000051ff603230 */ /* 0x000fc40000004100 */
[--C-:B------:R-:W-:Y:S02]  /*3760*/  @P3 HADD2.F32 R147, -RZ, R82.reuse.H0_H0 ;  /* 0x20000052ff933230 */ /* 0x100fe40000004100 */
        /* <DEDUP_REMOVED lines=19> */
.L_x_6694:
[----:B------:R-:W2:Y:S01]  /*38a0*/  @P3 LDC R145, c[0x0][0x40c] ;  /* 0x00010300ff913b82 */ /* 0x000ea20000000800 */
[-CC-:B------:R-:W-:Y:S01]  /*38b0*/  @P2 FFMA.FTZ R149, R131, R136.reuse, R101.reuse ;  /* 0x0000008883952223 */ /* 0x180fe20000010065 */
[--C-:B-1----:R-:W-:Y:S01]  /*38c0*/  @P2 FFMA.FTZ R97, R123, R136, R101.reuse ;  /* 0x000000887b612223 */ /* 0x102fe20000010065 */
[----:B------:R-:W-:Y:S01]  /*38d0*/  MOV R96, R72 ;  /* 0x0000004800607202 */ /* 0x000fe20000000f00 */
[----:B0-----:R-:W-:Y:S01]  /*38e0*/  @P2 FFMA.FTZ R138, R118, R136, R101 ;  /* 0x00000088768a2223 */ /* 0x001fe20000010065 */
[----:B------:R-:W-:Y:S01]  /*38f0*/  @P2 FADD.FTZ R149, R126, -R149 ;  /* 0x800000957e952221 */ /* 0x000fe20000010000 */
[----:B------:R-:W-:Y:S01]  /*3900*/  @P2 FADD.FTZ R97, R120, -R97 ;  /* 0x8000006178612221 */ /* 0x000fe20000010000 */
[----:B------:R-:W-:Y:S01]  /*3910*/  MOV R98, R76 ;  /* 0x0000004c00627202 */ /* 0x000fe20000000f00 */
[----:B------:R-:W0:Y:S01]  /*3920*/  @P3 LDC R147, c[0x0][0x40c] ;  /* 0x00010300ff933b82 */ /* 0x000e220000000800 */
[C---:B------:R-:W-:Y:S01]  /*3930*/  @P2 FFMA.FTZ R98, R139.reuse, R149, R76 ;  /* 0x000000958b622223 */ /* 0x040fe2000001004c */
[----:B------:R-:W-:Y:S01]  /*3940*/  @P2 FFMA.FTZ R96, R139, R97, R72 ;  /* 0x000000618b602223 */ /* 0x000fe20000010048 */
[--C-:B------:R-:W-:Y:S01]  /*3950*/  @P2 FFMA.FTZ R97, R127, R136, R101.reuse ;  /* 0x000000887f612223 */ /* 0x100fe20000010065 */
[----:B------:R-:W-:Y:S01]  /*3960*/  @P2 FADD.FTZ R138, R125, -R138 ;  /* 0x8000008a7d8a2221 */ /* 0x000fe20000010000 */
[----:B------:R-:W-:Y:S01]  /*3970*/  MOV R100, R74 ;  /* 0x0000004a00647202 */ /* 0x000fe20000000f00 */
[----:B------:R-:W-:Y:S01]  /*3980*/  @P2 FFMA.FTZ R140, R124, R136, R101 ;  /* 0x000000887c8c2223 */ /* 0x000fe20000010065 */
[----:B------:R-:W-:Y:S01]  /*3990*/  @P2 FADD.FTZ R97, R122, -R97 ;  /* 0x800000617a612221 */ /* 0x000fe20000010000 */
[----:B------:R-:W1:Y:S01]  /*39a0*/  @P3 LDC R149, c[0x0][0x40c] ;  /* 0x00010300ff953b82 */ /* 0x000e620000000800 */
[--C-:B------:R-:W-:Y:S01]  /*39b0*/  @P3 HADD2.F32 R142, -RZ, R8.reuse.H0_H0 ;  /* 0x20000008ff8e3230 */ /* 0x100fe20000004100 */
[----:B------:R-:W-:Y:S01]  /*39c0*/  MOV R144, R73 ;  /* 0x0000004900907202 */ /* 0x000fe20000000f00 */
[C---:B------:R-:W-:Y:S01]  /*39d0*/  @P2 FFMA.FTZ R100, R139.reuse, R97, R74 ;  /* 0x000000618b642223 */ /* 0x040fe2000001004a */
[----:B------:R-:W-:Y:S01]  /*39e0*/  @P2 FFMA.FTZ R144, R139, R138, R73 ;  /* 0x0000008a8b902223 */ /* 0x000fe20000010049 */
[----:B------:R-:W-:Y:S01]  /*39f0*/  @P2 FADD.FTZ R140, R129, -R140 ;  /* 0x8000008c818c2221 */ /* 0x000fe20000010000 */
[----:B------:R-:W-:Y:S01]  /*3a00*/  MOV R99, R75 ;  /* 0x0000004b00637202 */ /* 0x000fe20000000f00 */
[-CC-:B------:R-:W-:Y:S01]  /*3a10*/  @P2 FFMA.FTZ R155, R135, R136.reuse, R101.reuse ;  /* 0x00000088879b2223 */ /* 0x180fe20000010065 */
[----:B------:R-:W3:Y:S01]  /*3a20*/  @P3 LDC R146, c[0x0][0x40c] ;  /* 0x00010300ff923b82 */ /* 0x000ee20000000800 */
[----:B--2---:R-:W-:Y:S01]  /*3a30*/  @P3 FMUL.FTZ R97, R96, R145 ;  /* 0x0000009160613220 */ /* 0x004fe20000410000 */
[----:B------:R-:W-:Y:S01]  /*3a40*/  @P2 FFMA.FTZ R96, R128, R136, R101 ;  /* 0x0000008880602223 */ /* 0x000fe20000010065 */
[----:B------:R-:W-:Y:S01]  /*3a50*/  @P2 FFMA.FTZ R99, R139, R140, R75 ;  /* 0x0000008c8b632223 */ /* 0x000fe2000001004b */
[----:B------:R-:W-:Y:S01]  /*3a60*/  MOV R140, R77 ;  /* 0x0000004d008c7202 */ /* 0x000fe20000000f00 */
[----:B------:R-:W-:Y:S01]  /*3a70*/  @P3 FMUL.FTZ R142, R142, R97 ;  /* 0x000000618e8e3220 */ /* 0x000fe20000410000 */
[----:B------:R-:W-:Y:S01]  /*3a80*/  @P2 FADD.FTZ R96, R133, -R96 ;  /* 0x8000006085602221 */ /* 0x000fe20000010000 */
[----:B------:R-:W-:Y:S01]  /*3a90*/  @P3 HADD2.F32 R145, -RZ, R8.H1_H1 ;  /* 0x30000008ff913230 */ /* 0x000fe20000004100 */
[----:B------:R-:W2:Y:S01]  /*3aa0*/  @P3 LDC R151, c[0x0][0x40c] ;  /* 0x00010300ff973b82 */ /* 0x000ea20000000800 */
[----:B------:R-:W-:Y:S01]  /*3ab0*/  @P2 FADD.FTZ R155, R130, -R155 ;  /* 0x8000009b829b2221 */ /* 0x000fe20000010000 */
[C---:B------:R-:W-:Y:S01]  /*3ac0*/  @P2 FFMA.FTZ R140, R139.reuse, R96, R77 ;  /* 0x000000608b8c2223 */ /* 0x040fe2000001004d */
[----:B------:R-:W-:Y:S01]  /*3ad0*/  @P3 F2FP.F16.F32.PACK_AB R142, RZ, R142 ;  /* 0x0000008eff8e323e */ /* 0x000fe200000000ff */
[----:B0-----:R-:W-:Y:S01]  /*3ae0*/  @P3 FMUL.FTZ R96, R144, R147 ;  /* 0x0000009390603220 */ /* 0x001fe20000410000 */
[----:B------:R-:W-:Y:S01]  /*3af0*/  MOV R147, R78 ;  /* 0x0000004e00937202 */ /* 0x000fe20000000f00 */
[----:B------:R-:W-:Y:S01]  /*3b00*/  @P2 FFMA.FTZ R147, R139, R155, R78 ;  /* 0x0000009b8b932223 */ /* 0x000fe2000001004e */
[----:B------:R-:W-:Y:S01]  /*3b10*/  @P3 PRMT R84, R142, 0x7610, R84 ;  /* 0x000076108e543816 */ /* 0x000fe20000000054 */
[----:B------:R-:W0:Y:S01]  /*3b20*/  @P3 LDC R138, c[0x0][0x40c] ;  /* 0x00010300ff8a3b82 */ /* 0x000e220000000800 */
[----:B------:R-:W-:Y:S01]  /*3b30*/  @P3 FMUL.FTZ R144, R145, R96 ;  /* 0x0000006091903220 */ /* 0x000fe20000410000 */
[----:B------:R-:W-:-:S02]  /*3b40*/  @P3 HADD2.F32 R142, -RZ, R9.H0_H0 ;  /* 0x20000009ff8e3230 */ /* 0x000fc40000004100 */
[----:B-1----:R-:W-:Y:S01]  /*3b50*/  @P3 FMUL.FTZ R145, R100, R149 ;  /* 0x0000009564913220 */ /* 0x002fe20000410000 */
[----:B------:R-:W-:Y:S01]  /*3b60*/  @P3 HADD2.F32 R149, -RZ, R9.H1_H1 ;  /* 0x30000009ff953230 */ /* 0x000fe20000004100 */
[----:B------:R-:W-:Y:S02]  /*3b70*/  @P3 F2FP.F16.F32.PACK_AB R144, RZ, R144 ;  /* 0x00000090ff90323e */ /* 0x000fe400000000ff */
[----:B------:R-:W1:Y:S01]  /*3b80*/  @P3 LDC R153, c[0x0][0x40c] ;  /* 0x00010300ff993b82 */ /* 0x000e620000000800 */
[----:B---3--:R-:W-:Y:S01]  /*3b90*/  @P3 FMUL.FTZ R100, R99, R146 ;  /* 0x0000009263643220 */ /* 0x008fe20000410000 */
[----:B------:R-:W-:Y:S01]  /*3ba0*/  @P3 PRMT R84, R84, 0x5410, R144 ;  /* 0x0000541054543816 */ /* 0x000fe20000000090 */
[----:B------:R-:W-:Y:S02]  /*3bb0*/  @P3 HADD2.F32 R144, -RZ, R11.H0_H0 ;  /* 0x2000000bff903230 */ /* 0x000fe40000004100 */
[----:B--2---:R-:W-:Y:S01]  /*3bc0*/  @P3 FMUL.FTZ R99, R98, R151 ;  /* 0x0000009762633220 */ /* 0x004fe20000410000 */
[----:B------:R-:W-:Y:S01]  /*3bd0*/  @P3 FMUL.FTZ R98, R142, R145 ;  /* 0x000000918e623220 */ /* 0x000fe20000410000 */
[----:B------:R-:W-:Y:S01]  /*3be0*/  @P3 FMUL.FTZ R142, R149, R100 ;  /* 0x00000064958e3220 */ /* 0x000fe20000410000 */
[----:B------:R-:W-:-:S02]  /*3bf0*/  @P3 HADD2.F32 R149, -RZ, R10.H1_H1 ;  /* 0x3000000aff953230 */ /* 0x000fc40000004100 */
[----:B-----5:R-:W-:Y:S01]  /*3c00*/  @P3 HADD2.F32 R151, -RZ, R81.H0_H0 ;  /* 0x20000051ff973230 */ /* 0x020fe20000004100 */
[----:B------:R-:W-:Y:S01]  /*3c10*/  @P3 F2FP.F16.F32.PACK_AB R98, RZ, R98 ;  /* 0x00000062ff62323e */ /* 0x000fe200000000ff */
[----:B0-----:R-:W-:Y:S01]  /*3c20*/  @P3 FMUL.FTZ R147, R147, R138 ;  /* 0x0000008a93933220 */ /* 0x001fe20000410000 */
[----:B------:R-:W-:Y:S01]  /*3c30*/  @P3 HADD2.F32 R138, -RZ, R10.H0_H0 ;  /* 0x2000000aff8a3230 */ /* 0x000fe20000004100 */
[----:B------:R-:W-:Y:S01]  /*3c40*/  @P3 F2FP.F16.F32.PACK_AB R142, RZ, R142 ;  /* 0x0000008eff8e323e */ /* 0x000fe200000000ff */
[----:B------:R-:W-:Y:S01]  /*3c50*/  @P3 FFMA.FTZ R38, R151, R145, R38 ;  /* 0x0000009197263223 */ /* 0x000fe20000010026 */
[----:B------:R-:W-:Y:S01]  /*3c60*/  @P3 PRMT R85, R98, 0x7610, R85 ;  /* 0x0000761062553816 */ /* 0x000fe20000000055 */
[----:B------:R-:W-:Y:S02]  /*3c70*/  @P3 HADD2.F32 R145, -RZ, R83.H0_H0 ;  /* 0x20000053ff913230 */ /* 0x000fe40000004100 */
[----:B------:R-:W-:Y:S01]  /*3c80*/  @P3 FMUL.FTZ R138, R138, R99 ;  /* 0x000000638a8a3220 */ /* 0x000fe20000410000 */
[----:B-1----:R-:W-:Y:S01]  /*3c90*/  @P3 FMUL.FTZ R140, R140, R153 ;  /* 0x000000998c8c3220 */ /* 0x002fe20000410000 */
[----:B------:R-:W-:Y:S01]  /*3ca0*/  @P3 PRMT R85, R85, 0x5410, R142 ;  /* 0x0000541055553816 */ /* 0x000fe2000000008e */
[----:B------:R-:W-:Y:S01]  /*3cb0*/  @P3 FMUL.FTZ R142, R144, R147 ;  /* 0x00000093908e3220 */ /* 0x000fe20000410000 */
[----:B------:R-:W-:-:S02]  /*3cc0*/  @P3 HADD2.F32 R144, -RZ, R80.H1_H1 ;  /* 0x30000050ff903230 */ /* 0x000fc40000004100 */
[----:B------:R-:W-:Y:S01]  /*3cd0*/  @P3 FMUL.FTZ R98, R149, R140 ;  /* 0x0000008c95623220 */ /* 0x000fe20000410000 */
[----:B------:R-:W-:Y:S01]  /*3ce0*/  @P3 HADD2.F32 R149, -RZ, R80.H0_H0 ;  /* 0x20000050ff953230 */ /* 0x000fe20000004100 */
[----:B------:R-:W-:Y:S01]  /*3cf0*/  @P3 F2FP.F16.F32.PACK_AB R138, RZ, R138 ;  /* 0x0000008aff8a323e */ /* 0x000fe200000000ff */
[----:B------:R-:W-:Y:S01]  /*3d00*/  @P3 FFMA.FTZ R34, R145, R147, R34 ;  /* 0x0000009391223223 */ /* 0x000fe20000010022 */
[----:B------:R-:W-:Y:S01]  /*3d10*/  @P3 FFMA.FTZ R37, R144, R96, R37 ;  /* 0x0000006090253223 */ /* 0x000fe20000010025 */
[----:B------:R-:W-:Y:S02]  /*3d20*/  @P3 HADD2.F32 R96, -RZ, R81.H1_H1 ;  /* 0x30000051ff603230 */ /* 0x000fe40000004100 */
[----:B------:R-:W-:Y:S01]  /*3d30*/  @P3 FFMA.FTZ R36, R149, R97, R36 ;  /* 0x0000006195243223 */ /* 0x000fe20000010024 */
[--C-:B------:R-:W-:Y:S01]  /*3d40*/  @P3 HADD2.F32 R97, -RZ, R82.reuse.H0_H0 ;  /* 0x20000052ff613230 */ /* 0x100fe20000004100 */
[----:B------:R-:W-:Y:S01]  /*3d50*/  @P3 F2FP.F16.F32.PACK_AB R98, RZ, R98 ;  /* 0x00000062ff62323e */ /* 0x000fe200000000ff */
[----:B------:R-:W-:Y:S01]  /*3d60*/  @P3 HADD2.F32 R144, -RZ, R82.H1_H1 ;  /* 0x30000052ff903230 */ /* 0x000fe20000004100 */
[----:B------:R-:W-:Y:S01]  /*3d70*/  @P3 F2FP.F16.F32.PACK_AB R142, RZ, R142 ;  /* 0x0000008eff8e323e */ /* 0x000fe200000000ff */
[----:B------:R-:W-:Y:S01]  /*3d80*/  @P3 FFMA.FTZ R39, R96, R100, R39 ;  /* 0x0000006460273223 */ /* 0x000fe20000010027 */
[----:B------:R-:W-:Y:S01]  /*3d90*/  @P3 PRMT R86, R138, 0x7610, R86 ;  /* 0x000076108a563816 */ /* 0x000fe20000000056 */
        /* <DEDUP_REMOVED lines=17> */
.L_x_6693:
[----:B------:R-:W-:Y:S05]  /*3eb0*/  @!P1 BRA `(.L_x_6696) ;  /* 0x0000000800509947 */ /* 0x000fea0003800000 */
[-CC-:B-1----:R-:W-:Y:S01]  /*3ec0*/  FFMA.FTZ R88, R132, R136.reuse, R101.reuse ;  /* 0x0000008884587223 */ /* 0x182fe20000010065 */
[-CC-:B------:R-:W-:Y:S01]  /*3ed0*/  FFMA.FTZ R89, R135, R136.reuse, R101.reuse ;  /* 0x0000008887597223 */ /* 0x180fe20000010065 */
[-CC-:B------:R-:W-:Y:S01]  /*3ee0*/  FFMA.FTZ R90, R128, R136.reuse, R101.reuse ;  /* 0x00000088805a7223 */ /* 0x180fe20000010065 */
[-CC-:B------:R-:W-:Y:S01]  /*3ef0*/  FFMA.FTZ R91, R131, R136.reuse, R101.reuse ;  /* 0x00000088835b7223 */ /* 0x180fe20000010065 */
        /* <DEDUP_REMOVED lines=35> */
.L_x_6698:
[----:B------:R-:W-:Y:S05]  /*4130*/  BSYNC.RECONVERGENT B2 ;  /* 0x0000000000027941 */ /* 0x000fea0003800200 */
.L_x_6697:
        /* <DEDUP_REMOVED lines=14> */
.L_x_6700:
[----:B------:R-:W-:Y:S05]  /*4220*/  BSYNC.RECONVERGENT B2 ;  /* 0x0000000000027941 */ /* 0x000fea0003800200 */
.L_x_6699:
        /* <DEDUP_REMOVED lines=14> */
.L_x_6702:
[----:B------:R-:W-:Y:S05]  /*4310*/  BSYNC.RECONVERGENT B2 ;  /* 0x0000000000027941 */ /* 0x000fea0003800200 */
.L_x_6701:
        /* <DEDUP_REMOVED lines=14> */
.L_x_6704:
[----:B------:R-:W-:Y:S05]  /*4400*/  BSYNC.RECONVERGENT B2 ;  /* 0x0000000000027941 */ /* 0x000fea0003800200 */
.L_x_6703:
        /* <DEDUP_REMOVED lines=14> */
.L_x_6706:
[----:B------:R-:W-:Y:S05]  /*44f0*/  BSYNC.RECONVERGENT B2 ;  /* 0x0000000000027941 */ /* 0x000fea0003800200 */
.L_x_6705:
        /* <DEDUP_REMOVED lines=14> */
.L_x_6708:
[----:B------:R-:W-:Y:S05]  /*45e0*/  BSYNC.RECONVERGENT B2 ;  /* 0x0000000000027941 */ /* 0x000fea0003800200 */
.L_x_6707:
[----:B------:R-:W-:Y:S04]  /*45f0*/  BSSY.RECONVERGENT B2, `(.L_x_6709) ;  /* 0x000000e000027945 */ /* 0x000fe80003800200 */
[----:B------:R-:W-:Y:S05]  /*4600*/  @!P3 BRA `(.L_x_6710) ;  /* 0x000000000030b947 */ /* 0x000fea0003800000 */
[----:B------:R-:W-:Y:S01]  /*4610*/  FFMA.FTZ R101, R135, R136, R101 ;  /* 0x0000008887657223 */ /* 0x000fe20000010065 */
[----:B------:R-:W-:Y:S01]  /*4620*/  ISETP.GT.AND P2, PT, R100, RZ, PT ;  /* 0x000000ff6400720c */ /* 0x000fe20003f44270 */
[----:B-----5:R-:W-:Y:S02]  /*4630*/  HADD2.F32 R97, -RZ, R83.H0_H0 ;  /* 0x20000053ff617230 */ /* 0x020fe40000004100 */
        /* <DEDUP_REMOVED lines=9> */
.L_x_6710:
[----:B------:R-:W-:Y:S05]  /*46d0*/  BSYNC.RECONVERGENT B2 ;  /* 0x0000000000027941 */ /* 0x000fea0003800200 */
.L_x_6709:
[----:B------:R-:W-:Y:S02]  /*46e0*/  FSEL R96, R94, RZ, P0 ;  /* 0x000000ff5e607208 */ /* 0x000fe40000000000 */
[----:B------:R-:W-:Y:S02]  /*46f0*/  FSEL R94, R95, RZ, P0 ;  /* 0x000000ff5f5e7208 */ /* 0x000fe40000000000 */
[----:B------:R-:W-:Y:S02]  /*4700*/  FSEL R93, R93, RZ, P0 ;  /* 0x000000ff5d5d7208 */ /* 0x000fe40000000000 */
[----:B------:R-:W-:Y:S02]  /*4710*/  FSEL R92, R92, RZ, P0 ;  /* 0x000000ff5c5c7208 */ /* 0x000fe40000000000 */
[----:B------:R-:W-:Y:S02]  /*4720*/  FSEL R91, R91, RZ, P0 ;  /* 0x000000ff5b5b7208 */ /* 0x000fe40000000000 */
[----:B------:R-:W-:-:S02]  /*4730*/  FSEL R90, R90, RZ, P0 ;  /* 0x000000ff5a5a7208 */ /* 0x000fc40000000000 */
[----:B------:R-:W-:Y:S02]  /*4740*/  FSEL R89, R89, RZ, P0 ;  /* 0x000000ff59597208 */ /* 0x000fe40000000000 */
[----:B------:R-:W-:Y:S02]  /*4750*/  FSEL R88, R88, RZ, P0 ;  /* 0x000000ff58587208 */ /* 0x000fe40000000000 */
[----:B------:R-:W-:Y:S01]  /*4760*/  MOV R95, R96 ;  /* 0x00000060005f7202 */ /* 0x000fe20000000f00 */
        /* <DEDUP_REMOVED lines=9> */
.L_x_6696:
[----:B-1----:R-:W1:Y:S01]  /*4800*/  @P3 LDC R97, c[0x0][0x40c] ;  /* 0x00010300ff613b82 */ /* 0x002e620000000800 */
[----:B------:R-:W-:Y:S01]  /*4810*/  FFMA.FTZ R96, R132, R136, R101 ;  /* 0x0000008884607223 */ /* 0x000fe20000010065 */
[----:B------:R-:W-:Y:S01]  /*4820*/  ISETP.GT.AND P0, PT, R100, RZ, PT ;  /* 0x000000ff6400720c */ /* 0x000fe20003f04270 */
[----:B------:R-:W-:Y:S01]  /*4830*/  @P3 HADD2.F32 R99, -RZ, R11.H1_H1 ;  /* 0x3000000bff633230 */ /* 0x000fe20000004100 */
[----:B------:R-:W-:Y:S01]  /*4840*/  BSSY.RECONVERGENT B2, `(.L_x_6711) ;  /* 0x0000014000027945 */ /* 0x000fe20003800200 */
[----:B------:R-:W-:Y:S01]  /*4850*/  FADD.FTZ R96, R137, -R96 ;  /* 0x8000006089607221 */ /* 0x000fe20000010000 */
[----:B0----5:R-:W-:-:S03]  /*4860*/  @P3 HADD2.F32 R138, -RZ, R83.H1_H1 ;  /* 0x30000053ff8a3230 */ /* 0x021fc60000004100 */
        /* <DEDUP_REMOVED lines=17> */
.L_x_6712:
[----:B------:R-:W-:Y:S05]  /*4980*/  BSYNC.RECONVERGENT B2 ;  /* 0x0000000000027941 */ /* 0x000fea0003800200 */
.L_x_6711:
        /* <DEDUP_REMOVED lines=14> */
.L_x_6714:
[----:B------:R-:W-:Y:S05]  /*4a70*/  BSYNC.RECONVERGENT B2 ;  /* 0x0000000000027941 */ /* 0x000fea0003800200 */
.L_x_6713:
        /* <DEDUP_REMOVED lines=14> */
.L_x_6716:
[----:B------:R-:W-:Y:S05]  /*4b60*/  BSYNC.RECONVERGENT B2 ;  /* 0x0000000000027941 */ /* 0x000fea0003800200 */
.L_x_6715:
        /* <DEDUP_REMOVED lines=14> */
.L_x_6718:
[----:B------:R-:W-:Y:S05]  /*4c50*/  BSYNC.RECONVERGENT B2 ;  /* 0x0000000000027941 */ /* 0x000fea0003800200 */
.L_x_6717:
        /* <DEDUP_REMOVED lines=14> */
.L_x_6720:
[----:B------:R-:W-:Y:S05]  /*4d40*/  BSYNC.RECONVERGENT B2 ;  /* 0x0000000000027941 */ /* 0x000fea0003800200 */
.L_x_6719:
        /* <DEDUP_REMOVED lines=14> */
.L_x_6722:
[----:B------:R-:W-:Y:S05]  /*4e30*/  BSYNC.RECONVERGENT B2 ;  /* 0x0000000000027941 */ /* 0x000fea0003800200 */
.L_x_6721:
        /* <DEDUP_REMOVED lines=14> */
.L_x_6724:
[----:B------:R-:W-:Y:S05]  /*4f20*/  BSYNC.RECONVERGENT B2 ;  /* 0x0000000000027941 */ /* 0x000fea0003800200 */
.L_x_6723:
[----:B------:R-:W-:Y:S01]  /*4f30*/  @P3 F2FP.F16.F32.PACK_AB R96, RZ, R96 ;  /* 0x00000060ff60323e */ /* 0x000fe200000000ff */
[----:B------:R-:W-:-:S03]  /*4f40*/  @P3 FFMA.FTZ R35, R138, R98, R35 ;  /* 0x000000628a233223 */ /* 0x000fc60000010023 */
[----:B------:R-:W-:-:S07]  /*4f50*/  @P3 PRMT R87, R87, 0x5410, R96 ;  /* 0x0000541057573816 */ /* 0x000fce0000000060 */
.L_x_6695:
[----:B------:R-:W-:Y:S05]  /*4f60*/  BSYNC.RECONVERGENT B1 ;  /* 0x0000000000017941 */ /* 0x000fea0003800200 */
.L_x_6692:
        /* <DEDUP_REMOVED lines=12> */
.L_x_6652:
[----:B0-----:R-:W-:Y:S05]  /*5030*/  BSYNC B0 ;  /* 0x0000000000007941 */ /* 0x001fea0003800000 */
.L_x_6651:
        /* <DEDUP_REMOVED lines=89> */
[----:B--2---:R-:W-:Y:S02]  /*55d0*/  FADD.FTZ R15, R14, R15 ;  /* 0x0000000f0e0f7221 */ /* 0x004fe40000010000 */
[----:B------:R-:W-:Y:S01]  /*55e0*/  IADD3.X R31, PT, PT, RZ, RZ, RZ, P0, !PT ;  /* 0x000000ffff1f7210 */ /* 0x000fe200007fe4ff */
[----:B------:R-:W-:Y:S01]  /*55f0*/  STS.128 [R0+0x10], R40 ;  /* 0x0000102800007388 */ /* 0x000fe20000000c00 */
[----:B---3--:R-:W-:Y:S01]  /*5600*/  FADD.FTZ R11, R7, R20 ;  /* 0x00000014070b7221 */ /* 0x008fe20000010000 */
[----:B------:R-:W-:Y:S02]  /*5610*/  SHF.L.U32 R7, R134, 0x2, RZ ;  /* 0x0000000286077819 */ /* 0x000fe400000006ff */
[----:B------:R-:W-:Y:S01]  /*5620*/  STS.128 [R0+0x400], R36 ;  /* 0x0004002400007388 */ /* 0x000fe20000000c00 */
[----:B----4-:R-:W-:Y:S01]  /*5630*/  FADD.FTZ R25, R8, R25 ;  /* 0x0000001908197221 */ /* 0x010fe20000010000 */
[----:B------:R-:W-:-:S02]  /*5640*/  SHF.L.U64.HI R8, R134, 0x2, R31 ;  /* 0x0000000286087819 */ /* 0x000fc4000001021f */
        /* <DEDUP_REMOVED lines=54> */
.L_x_6656:
[----:B------:R-:W-:Y:S01]  /*59b0*/  HFMA2 R146, -RZ, RZ, 0, 5.9604644775390625e-08 ;  /* 0x00000001ff927431 */ /* 0x000fe200000001ff */
[----:B------:R-:W-:Y:S01]  /*59c0*/  BSSY B1, `(.L_x_6726) ;  /* 0x0000007000017945 */ /* 0x000fe20003800000 */
[----:B------:R-:W-:Y:S02]  /*59d0*/  MOV R147, R134 ;  /* 0x0000008600937202 */ /* 0x000fe40000000f00 */
[----:B------:R-:W-:Y:S02]  /*59e0*/  MOV R149, 0x1f ;  /* 0x0000001f00957802 */ /* 0x000fe40000000f00 */
[----:B------:R-:W-:-:S07]  /*59f0*/  MOV R144, 0xffffffff ;  /* 0xffffffff00907802 */ /* 0x000fce0000000f00 */
[----:B-12---:R-:W-:Y:S05]  /*5a00*/  WARPSYNC.COLLECTIVE R144, `(.L_x_6727) ;  /* 0x0000000090087348 */ /* 0x006fea0003c00000 */
[----:B------:R0:W3:Y:S02]  /*5a10*/  SHFL.BFLY P1, R145, R147, R146, R149 ;  /* 0x0c00009293917389 */ /* 0x0000e40000020095 */
[----:B0123--:R-:W-:Y:S05]  /*5a20*/  ENDCOLLECTIVE ;  /* 0x000000000000791b */ /* 0x00ffea0003800000 */
.L_x_6727:
[----:B------:R-:W-:Y:S05]  /*5a30*/  BSYNC B1 ;  /* 0x0000000000017941 */ /* 0x000fea0003800000 */
.L_x_6726:
        /* <DEDUP_REMOVED lines=8> */
.L_x_6728:
[----:B------:R-:W-:Y:S01]  /*5ac0*/  FADD.FTZ R97, R97, R134 ;  /* 0x0000008661617221 */ /* 0x000fe20000010000 */
[----:B------:R-:W-:-:S04]  /*5ad0*/  HFMA2 R146, -RZ, RZ, 0, 1.1920928955078125e-07 ;  /* 0x00000002ff927431 */ /* 0x000fc800000001ff */
[----:B------:R-:W-:Y:S02]  /*5ae0*/  MOV R147, R97 ;  /* 0x0000006100937202 */ /* 0x000fe40000000f00 */
[----:B------:R-:W-:-:S07]  /*5af0*/  MOV R101, R145 ;  /* 0x0000009100657202 */ /* 0x000fce0000000f00 */
[----:B------:R-:W-:Y:S05]  /*5b00*/  WARPSYNC.COLLECTIVE R144, `(.L_x_6729) ;  /* 0x0000000090087348 */ /* 0x000fea0003c00000 */
[----:B------:R0:W1:Y:S02]  /*5b10*/  SHFL.BFLY P1, R145, R147, R146, R149 ;  /* 0x0c00009293917389 */ /* 0x0000640000020095 */
[----:B01----:R-:W-:Y:S05]  /*5b20*/  ENDCOLLECTIVE ;  /* 0x000000000000791b */ /* 0x003fea0003800000 */
.L_x_6729:
[----:B------:R-:W-:-:S05]  /*5b30*/  FADD.FTZ R101, R101, R138 ;  /* 0x0000008a65657221 */ /* 0x000fca0000010000 */
[----:B------:R-:W-:Y:S02]  /*5b40*/  MOV R147, R101 ;  /* 0x0000006500937202 */ /* 0x000fe40000000f00 */
[----:B------:R-:W-:-:S07]  /*5b50*/  MOV R96, R145 ;  /* 0x0000009100607202 */ /* 0x000fce0000000f00 */
[----:B------:R-:W-:Y:S05]  /*5b60*/  WARPSYNC.COLLECTIVE R144, `(.L_x_6730) ;  /* 0x0000000090087348 */ /* 0x000fea0003c00000 */
[----:B------:R0:W1:Y:S02]  /*5b70*/  SHFL.BFLY P1, R145, R147, R146, R149 ;  /* 0x0c00009293917389 */ /* 0x0000640000020095 */
[----:B01----:R-:W-:Y:S05]  /*5b80*/  ENDCOLLECTIVE ;  /* 0x000000000000791b */ /* 0x003fea0003800000 */
.L_x_6730:
[----:B------:R-:W-:Y:S01]  /*5b90*/  FADD.FTZ R96, R97, R96 ;  /* 0x0000006061607221 */ /* 0x000fe20000010000 */
[----:B------:R-:W-:-:S04]  /*5ba0*/  HFMA2 R146, -RZ, RZ, 0, 2.384185791015625e-07 ;  /* 0x00000004ff927431 */ /* 0x000fc800000001ff */
[----:B------:R-:W-:Y:S02]  /*5bb0*/  MOV R147, R96 ;  /* 0x0000006000937202 */ /* 0x000fe40000000f00 */
[----:B------:R-:W-:-:S07]  /*5bc0*/  MOV R140, R145 ;  /* 0x00000091008c7202 */ /* 0x000fce0000000f00 */
[----:B------:R-:W-:Y:S05]  /*5bd0*/  WARPSYNC.COLLECTIVE R144, `(.L_x_6731) ;  /* 0x0000000090087348 */ /* 0x000fea0003c00000 */
[----:B------:R0:W1:Y:S02]  /*5be0*/  SHFL.BFLY P1, R145, R147, R146, R149 ;  /* 0x0c00009293917389 */ /* 0x0000640000020095 */
[----:B01----:R-:W-:Y:S05]  /*5bf0*/  ENDCOLLECTIVE ;  /* 0x000000000000791b */ /* 0x003fea0003800000 */
.L_x_6731:
[----:B------:R-:W-:-:S05]  /*5c00*/  FADD.FTZ R140, R101, R140 ;  /* 0x0000008c658c7221 */ /* 0x000fca0000010000 */
[----:B------:R-:W-:Y:S02]  /*5c10*/  MOV R147, R140 ;  /* 0x0000008c00937202 */ /* 0x000fe40000000f00 */
[----:B------:R-:W-:-:S07]  /*5c20*/  MOV R141, R145 ;  /* 0x00000091008d7202 */ /* 0x000fce0000000f00 */
[----:B------:R-:W-:Y:S05]  /*5c30*/  WARPSYNC.COLLECTIVE R144, `(.L_x_6732) ;  /* 0x0000000090087348 */ /* 0x000fea0003c00000 */
[----:B------:R0:W1:Y:S02]  /*5c40*/  SHFL.BFLY P1, R145, R147, R146, R149 ;  /* 0x0c00009293917389 */ /* 0x0000640000020095 */
[----:B01----:R-:W-:Y:S05]  /*5c50*/  ENDCOLLECTIVE ;  /* 0x000000000000791b */ /* 0x003fea0003800000 */
.L_x_6732:
[----:B------:R-:W-:Y:S01]  /*5c60*/  FADD.FTZ R141, R96, R141 ;  /* 0x0000008d608d7221 */ /* 0x000fe20000010000 */
[----:B------:R-:W-:-:S04]  /*5c70*/  HFMA2 R146, -RZ, RZ, 0, 4.76837158203125e-07 ;  /* 0x00000008ff927431 */ /* 0x000fc800000001ff */
[----:B------:R-:W-:Y:S02]  /*5c80*/  MOV R147, R141 ;  /* 0x0000008d00937202 */ /* 0x000fe40000000f00 */
[----:B------:R-:W-:-:S07]  /*5c90*/  MOV R143, R145 ;  /* 0x00000091008f7202 */ /* 0x000fce0000000f00 */
[----:B------:R-:W-:Y:S05]  /*5ca0*/  WARPSYNC.COLLECTIVE R144, `(.L_x_6733) ;  /* 0x0000000090087348 */ /* 0x000fea0003c00000 */
[----:B------:R0:W1:Y:S02]  /*5cb0*/  SHFL.BFLY P1, R145, R147, R146, R149 ;  /* 0x0c00009293917389 */ /* 0x0000640000020095 */
[----:B01----:R-:W-:Y:S05]  /*5cc0*/  ENDCOLLECTIVE ;  /* 0x000000000000791b */ /* 0x003fea0003800000 */
.L_x_6733:
[----:B------:R-:W-:-:S05]  /*5cd0*/  FADD.FTZ R143, R140, R143 ;  /* 0x0000008f8c8f7221 */ /* 0x000fca0000010000 */
[----:B------:R-:W-:Y:S02]  /*5ce0*/  MOV R147, R143 ;  /* 0x0000008f00937202 */ /* 0x000fe40000000f00 */
[----:B------:R-:W-:-:S07]  /*5cf0*/  MOV R134, R145 ;  /* 0x0000009100867202 */ /* 0x000fce0000000f00 */
[----:B------:R-:W-:Y:S05]  /*5d00*/  WARPSYNC.COLLECTIVE R144, `(.L_x_6734) ;  /* 0x0000000090087348 */ /* 0x000fea0003c00000 */
[----:B------:R0:W1:Y:S02]  /*5d10*/  SHFL.BFLY P1, R145, R147, R146, R149 ;  /* 0x0c00009293917389 */ /* 0x0000640000020095 */
[----:B01----:R-:W-:Y:S05]  /*5d20*/  ENDCOLLECTIVE ;  /* 0x000000000000791b */ /* 0x003fea0003800000 */
.L_x_6734:
[----:B------:R-:W-:Y:S01]  /*5d30*/  FADD.FTZ R142, R141, R134 ;  /* 0x000000868d8e7221 */ /* 0x000fe20000010000 */
[----:B------:R-:W-:-:S04]  /*5d40*/  HFMA2 R146, -RZ, RZ, 0, 9.5367431640625e-07 ;  /* 0x00000010ff927431 */ /* 0x000fc800000001ff */
[----:B------:R-:W-:Y:S02]  /*5d50*/  MOV R147, R142 ;  /* 0x0000008e00937202 */ /* 0x000fe40000000f00 */
[----:B------:R-:W-:-:S07]  /*5d60*/  MOV R138, R145 ;  /* 0x00000091008a7202 */ /* 0x000fce0000000f00 */
[----:B------:R-:W-:Y:S05]  /*5d70*/  WARPSYNC.COLLECTIVE R144, `(.L_x_6735) ;  /* 0x0000000090087348 */ /* 0x000fea0003c00000 */
[----:B------:R0:W1:Y:S02]  /*5d80*/  SHFL.BFLY P1, R145, R147, R146, R149 ;  /* 0x0c00009293917389 */ /* 0x0000640000020095 */
[----:B01----:R-:W-:Y:S05]  /*5d90*/  ENDCOLLECTIVE ;  /* 0x000000000000791b */ /* 0x003fea0003800000 */
.L_x_6735:
[----:B------:R-:W-:-:S05]  /*5da0*/  FADD.FTZ R138, R143, R138 ;  /* 0x0000008a8f8a7221 */ /* 0x000fca0000010000 */
[----:B------:R-:W-:Y:S02]  /*5db0*/  MOV R147, R138 ;  /* 0x0000008a00937202 */ /* 0x000fe40000000f00 */
[----:B------:R-:W-:-:S07]  /*5dc0*/  MOV R101, R145 ;  /* 0x0000009100657202 */ /* 0x000fce0000000f00 */
[----:B------:R-:W-:Y:S05]  /*5dd0*/  WARPSYNC.COLLECTIVE R144, `(.L_x_6736) ;  /* 0x0000000090087348 */ /* 0x000fea0003c00000 */
[----:B------:R0:W1:Y:S02]  /*5de0*/  SHFL.BFLY P1, R145, R147, R146, R149 ;  /* 0x0c00009293917389 */ /* 0x0000640000020095 */
[----:B01----:R-:W-:Y:S05]  /*5df0*/  ENDCOLLECTIVE ;  /* 0x000000000000791b */ /* 0x003fea0003800000 */
.L_x_6736:
[----:B------:R-:W-:Y:S05]  /*5e00*/  BRA `(.L_x_6737) ;  /* 0xffffffb400187947 */ /* 0x000fea000383ffff */
.L_x_6738:
        /* <DEDUP_REMOVED lines=15> */
.L_x_11275:


//--------------------- .text._ZN10layer_norm13ln_bwd_kernelINS_13Kernel_traitsI6__halfS2_fS2_fjLj512ELj1ELj4ELj1ELj16ENS_18Kernel_traits_baseILj512ES2_S2_fS2_fjLj128EEEEELb1ELb0ELb0ELb0EEEvNS_9BwdParamsE --------------------------
	.section	.text._ZN10layer_norm13ln_bwd_kernelINS_13Kernel_traitsI6__halfS2_fS2_fjLj512ELj1ELj4ELj1ELj16ENS_18Kernel_traits_baseILj512ES2_S2_fS2_fjLj128EEEEELb1ELb0ELb0ELb0EEEvNS_9BwdParamsE,"ax",@progbits
	.align	128
        .global         _ZN10layer_norm13ln_bwd_kernelINS_13Kernel_traitsI6__halfS2_fS2_fjLj512ELj1ELj4ELj1ELj16ENS_18Kernel_traits_baseILj512ES2_S2_fS2_fjLj128EEEEELb1ELb0ELb0ELb0EEEvNS_9BwdParamsE
        .type           _ZN10layer_norm13ln_bwd_kernelINS_13Kernel_traitsI6__halfS2_fS2_fjLj512ELj1ELj4ELj1ELj16ENS_18Kernel_traits_baseILj512ES2_S2_fS2_fjLj128EEEEELb1ELb0ELb0ELb0EEEvNS_9BwdParamsE,@function
        .size           _ZN10layer_norm13ln_bwd_kernelINS_13Kernel_traitsI6__halfS2_fS2_fjLj512ELj1ELj4ELj1ELj16ENS_18Kernel_traits_baseILj512ES2_S2_fS2_fjLj128EEEEELb1ELb0ELb0ELb0EEEvNS_9BwdParamsE,(.L_x_11276 - _ZN10layer_norm13ln_bwd_kernelINS_13Kernel_traitsI6__halfS2_fS2_fjLj512ELj1ELj4ELj1ELj16ENS_18Kernel_traits_baseILj512ES2_S2_fS2_fjLj128EEEEELb1ELb0ELb0ELb0EEEvNS_9BwdParamsE)
        .other          _ZN10layer_norm13ln_bwd_kernelINS_13Kernel_traitsI6__halfS2_fS2_fjLj512ELj1ELj4ELj1ELj16ENS_18Kernel_traits_baseILj512ES2_S2_fS2_fjLj128EEEEELb1ELb0ELb0ELb0EEEvNS_9BwdParamsE,@"STO_CUDA_ENTRY STV_DEFAULT"
_ZN10layer_norm13ln_bwd_kernelINS_13Kernel_traitsI6__halfS2_fS2_fjLj512ELj1ELj4ELj1ELj16ENS_18Kernel_traits_baseILj512ES2_S2_fS2_fjLj128EEEEELb1ELb0ELb0ELb0EEEvNS_9BwdParamsE:
.text._ZN10layer_norm13ln_bwd_kernelINS_13Kernel_traitsI6__halfS2_fS2_fjLj512ELj1ELj4ELj1ELj16ENS_18Kernel_traits_baseILj512ES2_S2_fS2_fjLj128EEEEELb1ELb0ELb0ELb0EEEvNS_9BwdParamsE:
        /* <DEDUP_REMOVED lines=68> */
.L_x_6760:
        /* <DEDUP_REMOVED lines=25> */
[----:B------:R-:W-:Y:S01]  /*05d0*/  MOV R117, R97 ;  /* 0x0000006100757202 */ /* 0x000fe20000000f00 */
[----:B---3--:R-:W-:Y:S01]  /*05e0*/  @P0 HADD2.F32 R98, -RZ, R114.H0_H0 ;  /* 0x20000072ff620230 */ /* 0x008fe20000004100 */
[----:B----4-:R-:W-:Y:S01]  /*05f0*/  FSEL R106, R82, RZ, !P5 ;  /* 0x000000ff526a7208 */ /* 0x010fe20006800000 */
[----:B-1----:R-:W-:Y:S06]  /*0600*/  @!P4 BRA `(.L_x_6742) ;  /* 0x000000040064c947 */ /* 0x002fec0003800000 */
[----:B------:R-:W0:Y:S08]  /*0610*/  LDC.64 R84, c[0x0][0x428] ;  /* 0x00010a00ff547b82 */ /* 0x000e300000000a00 */
[----:B------:R-:W1:Y:S01]  /*0620*/  LDC.64 R104, c[0x0][0x3a8] ;  /* 0x0000ea00ff687b82 */ /* 0x000e620000000a00 */
[----:B------:R-:W-:-:S07]  /*0630*/  ISETP.NE.U32.AND P2, PT, RZ, UR10, PT ;  /* 0x0000000aff007c0c */ /* 0x000fce000bf45070 */
[----:B------:R-:W2:Y:S01]  /*0640*/  LDC.64 R100, c[0x0][0x3b0] ;  /* 0x0000ec00ff647b82 */ /* 0x000ea20000000a00 */
[----:B0-----:R-:W-:-:S06]  /*0650*/  IMAD.WIDE.U32 R84, R97, 0x10, R84 ;  /* 0x0000001061547825 */ /* 0x001fcc00078e0054 */
[----:B------:R-:W3:Y:S01]  /*0660*/  LDG.E.128 R84, desc[UR6][R84.64] ;  /* 0x0000000654547981 */ /* 0x000ee2000c1e1d00 */
[----:B-1----:R-:W-:-:S05]  /*0670*/  IMAD.WIDE.U32 R104, R97, 0x20, R104 ;  /* 0x0000002061687825 */ /* 0x002fca00078e0068 */
[----:B------:R-:W4:Y:S04]  /*0680*/  LDG.E.128 R88, desc[UR6][R104.64+0x10] ;  /* 0x0000100668587981 */ /* 0x000f28000c1e1d00 */
[----:B------:R0:W4:Y:S01]  /*0690*/  LDG.E.128 R80, desc[UR6][R104.64] ;  /* 0x0000000668507981 */ /* 0x000122000c1e1d00 */
[----:B------:R-:W-:-:S13]  /*06a0*/  ISETP.NE.AND.EX P2, PT, RZ, UR11, PT, P2 ;  /* 0x0000000bff007c0c */ /* 0x000fda000bf45320 */
[----:B------:R-:W1:Y:S01]  /*06b0*/  @P2 LDC.64 R102, c[0x0][0x438] ;  /* 0x00010e00ff662b82 */ /* 0x000e620000000a00 */
[----:B0-----:R-:W-:Y:S02]  /*06c0*/  HADD2.F32 R105, -RZ, R68.H0_H0 ;  /* 0x20000044ff697230 */ /* 0x001fe40000004100 */
[----:B--2---:R-:W-:-:S05]  /*06d0*/  IMAD.WIDE.U32 R100, R97, 0x8, R100 ;  /* 0x0000000861647825 */ /* 0x004fca00078e0064 */
[----:B------:R0:W5:Y:S01]  /*06e0*/  LDG.E.64 R112, desc[UR6][R100.64] ;  /* 0x0000000664707981 */ /* 0x000162000c1e1b00 */
[----:B-1----:R-:W-:-:S05]  /*06f0*/  @P2 IMAD.WIDE.U32 R102, R97, 0x20, R102 ;  /* 0x0000002061662825 */ /* 0x002fca00078e0066 */
[----:B------:R-:W5:Y:S04]  /*0700*/  @P2 LDG.E.128 R28, desc[UR6][R102.64] ;  /* 0x00000006661c2981 */ /* 0x000f68000c1e1d00 */
[----:B------:R1:W5:Y:S01]  /*0710*/  @P2 LDG.E.128 R24, desc[UR6][R102.64+0x10] ;  /* 0x0000100666182981 */ /* 0x000362000c1e1d00 */
[----:B0-----:R-:W-:Y:S02]  /*0720*/  HADD2.F32 R101, -RZ, R69.H0_H0 ;  /* 0x20000045ff657230 */ /* 0x001fe40000004100 */
[----:B-1----:R-:W-:Y:S02]  /*0730*/  HADD2.F32 R102, -RZ, R68.H1_H1 ;  /* 0x30000044ff667230 */ /* 0x002fe40000004100 */
[--C-:B---3--:R-:W-:Y:S02]  /*0740*/  HADD2.F32 R99, -RZ, R84.reuse.H0_H0 ;  /* 0x20000054ff637230 */ /* 0x108fe40000004100 */
[----:B------:R-:W-:-:S02]  /*0750*/  HADD2.F32 R115, -RZ, R84.H1_H1 ;  /* 0x30000054ff737230 */ /* 0x000fc40000004100 */
[C---:B----4-:R-:W-:Y:S01]  /*0760*/  FADD.FTZ R120, -R106.reuse, R88 ;  /* 0x000000586a787221 */ /* 0x050fe20000010100 */
[C---:B------:R-:W-:Y:S01]  /*0770*/  FADD.FTZ R88, -R106.reuse, R91 ;  /* 0x0000005b6a587221 */ /* 0x040fe20000010100 */
[C---:B------:R-:W-:Y:S01]  /*0780*/  FADD.FTZ R116, -R106.reuse, R80 ;  /* 0x000000506a747221 */ /* 0x040fe20000010100 */
[C---:B------:R-:W-:Y:S01]  /*0790*/  FADD.FTZ R118, -R106.reuse, R82 ;  /* 0x000000526a767221 */ /* 0x040fe20000010100 */
[C---:B------:R-:W-:Y:S01]  /*07a0*/  FADD.FTZ R114, -R106.reuse, R83 ;  /* 0x000000536a727221 */ /* 0x040fe20000010100 */
[C---:B------:R-:W-:Y:S01]  /*07b0*/  FADD.FTZ R82, -R106.reuse, R90 ;  /* 0x0000005a6a527221 */ /* 0x040fe20000010100 */
[----:B------:R-:W-:Y:S02]  /*07c0*/  HADD2.F32 R83, -RZ, R86.H0_H0 ;  /* 0x20000056ff537230 */ /* 0x000fe40000004100 */
[C---:B-----5:R-:W-:Y:S01]  /*07d0*/  FMUL.FTZ R91, R109.reuse, R120 ;  /* 0x000000786d5b7220 */ /* 0x060fe20000410000 */
[----:B------:R-:W-:Y:S02]  /*07e0*/  HADD2.F32 R90, -RZ, R70.H0_H0 ;  /* 0x20000046ff5a7230 */ /* 0x000fe40000004100 */
[C---:B------:R-:W-:Y:S01]  /*07f0*/  FADD.FTZ R104, -R106.reuse, R81 ;  /* 0x000000516a687221 */ /* 0x040fe20000010100 */
[----:B------:R-:W-:Y:S01]  /*0800*/  FMUL.FTZ R107, R109, R116 ;  /* 0x000000746d6b7220 */ /* 0x000fe20000410000 */
[----:B------:R-:W-:Y:S01]  /*0810*/  FMUL.FTZ R105, R105, R99 ;  /* 0x0000006369697220 */ /* 0x000fe20000410000 */
[----:B------:R-:W-:Y:S01]  /*0820*/  FADD.FTZ R108, -R106, R89 ;  /* 0x000000596a6c7221 */ /* 0x000fe20000010100 */
[----:B------:R-:W-:-:S02]  /*0830*/  HADD2.F32 R117, -RZ, R85.H0_H0 ;  /* 0x20000055ff757230 */ /* 0x000fc40000004100 */
[-C--:B------:R-:W-:Y:S01]  /*0840*/  FMUL.FTZ R89, R90, R83.reuse ;  /* 0x000000535a597220 */ /* 0x080fe20000410000 */
[----:B------:R-:W-:Y:S02]  /*0850*/  HADD2.F32 R84, -RZ, R85.H1_H1 ;  /* 0x30000055ff547230 */ /* 0x000fe40000004100 */
        /* <DEDUP_REMOVED lines=10> */
[C---:B------:R-:W-:Y:S01]  /*0900*/  FMUL.FTZ R90, R109.reuse, R108 ;  /* 0x0000006c6d5a7220 */ /* 0x040fe20000410000 */
[----:B------:R-:W-:Y:S01]  /*0910*/  FMUL.FTZ R103, R109, R118 ;  /* 0x000000766d677220 */ /* 0x000fe20000410000 */
[----:B------:R-:W-:Y:S01]  /*0920*/  FMUL.FTZ R101, R101, R117 ;  /* 0x0000007565657220 */ /* 0x000fe20000410000 */
[----:B------:R-:W-:Y:S01]  /*0930*/  FADD.FTZ R108, R83, R102 ;  /* 0x00000066536c7221 */ /* 0x000fe20000010000 */
[----:B------:R-:W-:Y:S01]  /*0940*/  FFMA.FTZ R114, R104, R102, R85 ;  /* 0x0000006668727223 */ /* 0x000fe20000010055 */
[--C-:B------:R-:W-:Y:S02]  /*0950*/  HADD2.F32 R81, -RZ, R87.reuse.H0_H0 ;  /* 0x20000057ff517230 */ /* 0x100fe40000004100 */
[----:B------:R-:W-:Y:S02]  /*0960*/  HADD2.F32 R80, -RZ, R87.H1_H1 ;  /* 0x30000057ff507230 */ /* 0x000fe40000004100 */
[----:B------:R-:W-:-:S02]  /*0970*/  HADD2.F32 R86, -RZ, R86.H1_H1 ;  /* 0x30000056ff567230 */ /* 0x000fc40000004100 */
        /* <DEDUP_REMOVED lines=16> */
[----:B------:R-:W-:Y:S01]  /*0a80*/  FADD.FTZ R46, R46, R117 ;  /* 0x000000752e2e7221 */ /* 0x000fe20000010000 */
[----:B------:R-:W-:Y:S01]  /*0a90*/  FFMA.FTZ R62, R103, R117, R62 ;  /* 0x00000075673e7223 */ /* 0x000fe2000001003e */
[----:B------:R-:W-:Y:S02]  /*0aa0*/  HADD2.F32 R117, -RZ, R71.H1_H1 ;  /* 0x30000047ff757230 */ /* 0x000fe40000004100 */
        /* <DEDUP_REMOVED lines=15> */
.L_x_6742:
[----:B------:R-:W-:Y:S05]  /*0ba0*/  BSYNC.RECONVERGENT B1 ;  /* 0x0000000000017941 */ /* 0x000fea0003800200 */
.L_x_6741:
        /* <DEDUP_REMOVED lines=9> */
[----:B------:R-:W4:Y:S04]  /*0c40*/  LDG.E.128 R12, desc[UR6][R94.64+0x10] ;  /* 0x000010065e0c7981 */ /* 0x000f28000c1e1d00 */
[----:B------:R-:W4:Y:S01]  /*0c50*/  LDG.E.128 R80, desc[UR6][R80.64] ;  /* 0x0000000650507981 */ /* 0x000f22000c1e1d00 */
[----:B------:R-:W-:Y:S01]  /*0c60*/  ISETP.NE.AND.EX P2, PT, RZ, UR11, PT, P2 ;  /* 0x0000000bff007c0c */ /* 0x000fe2000bf45320 */
[----:B--2---:R-:W-:-:S05]  /*0c70*/  IMAD.WIDE.U32 R6, R117, 0x8, R6 ;  /* 0x0000000875067825 */ /* 0x004fca00078e0006 */
[----:B------:R0:W5:Y:S07]  /*0c80*/  LDG.E.64 R110, desc[UR6][R6.64] ;  /* 0x00000006066e7981 */ /* 0x00016e000c1e1b00 */
[----:B------:R-:W1:Y:S01]  /*0c90*/  @P2 LDC.64 R92, c[0x0][0x438] ;  /* 0x00010e00ff5c2b82 */ /* 0x000e620000000a00 */
[----:B0-----:R-:W-:Y:S02]  /*0ca0*/  HADD2.F32 R7, -RZ, R64.H1_H1 ;  /* 0x30000040ff077230 */ /* 0x001fe40000004100 */
[----:B-1----:R-:W-:-:S05]  /*0cb0*/  @P2 IMAD.WIDE.U32 R92, R117, 0x20, R92 ;  /* 0x00000020755c2825 */ /* 0x002fca00078e005c */
[----:B------:R-:W5:Y:S04]  /*0cc0*/  @P2 LDG.E.128 R20, desc[UR6][R92.64] ;  /* 0x000000065c142981 */ /* 0x000f68000c1e1d00 */
[----:B------:R0:W5:Y:S02]  /*0cd0*/  @P2 LDG.E.128 R16, desc[UR6][R92.64+0x10] ;  /* 0x000010065c102981 */ /* 0x000164000c1e1d00 */
[----:B0-----:R-:W-:Y:S02]  /*0ce0*/  HADD2.F32 R93, -RZ, R66.H1_H1 ;  /* 0x30000042ff5d7230 */ /* 0x001fe40000004100 */
[C---:B---3--:R-:W-:Y:S01]  /*0cf0*/  FADD.FTZ R8, -R106.reuse, R8 ;  /* 0x000000086a087221 */ /* 0x048fe20000010100 */
[C---:B------:R-:W-:Y:S01]  /*0d00*/  FADD.FTZ R120, -R106.reuse, R9 ;  /* 0x000000096a787221 */ /* 0x040fe20000010100 */
[----:B------:R-:W-:Y:S01]  /*0d10*/  FADD.FTZ R118, -R106, R11 ;  /* 0x0000000b6a767221 */ /* 0x000fe20000010100 */
[----:B------:R-:W-:-:S02]  /*0d20*/  HADD2.F32 R9, -RZ, R64.H0_H0 ;  /* 0x20000040ff097230 */ /* 0x000fc40000004100 */
[----:B-----5:R-:W-:Y:S01]  /*0d30*/  FMUL.FTZ R5, R109, R8 ;  /* 0x000000086d057220 */ /* 0x020fe20000410000 */
[C---:B------:R-:W-:Y:S01]  /*0d40*/  FADD.FTZ R10, -R106.reuse, R10 ;  /* 0x0000000a6a0a7221 */ /* 0x040fe20000010100 */
[--C-:B----4-:R-:W-:Y:S02]  /*0d50*/  HADD2.F32 R11, -RZ, R80.reuse.H0_H0 ;  /* 0x20000050ff0b7230 */ /* 0x110fe40000004100 */
[C---:B------:R-:W-:Y:S01]  /*0d60*/  FADD.FTZ R116, -R106.reuse, R12 ;  /* 0x0000000c6a747221 */ /* 0x040fe20000010100 */
[C---:B------:R-:W-:Y:S01]  /*0d70*/  FADD.FTZ R114, -R106.reuse, R13 ;  /* 0x0000000d6a727221 */ /* 0x040fe20000010100 */
[----:B------:R-:W-:Y:S01]  /*0d80*/  FADD.FTZ R94, -R106, R14 ;  /* 0x0000000e6a5e7221 */ /* 0x000fe20000010100 */
[----:B------:R-:W-:Y:S02]  /*0d90*/  HADD2.F32 R12, -RZ, R80.H1_H1 ;  /* 0x30000050ff0c7230 */ /* 0x000fe40000004100 */
[-C--:B------:R-:W-:Y:S01]  /*0da0*/  FMUL.FTZ R6, R9, R11.reuse ;  /* 0x0000000b09067220 */ /* 0x080fe20000410000 */
[----:B------:R-:W-:Y:S01]  /*0db0*/  FADD.FTZ R36, R36, R11 ;  /* 0x0000000b24247221 */ /* 0x000fe20000010000 */
[----:B------:R-:W-:Y:S01]  /*0dc0*/  FFMA.FTZ R52, R5, R11, R52 ;  /* 0x0000000b05347223 */ /* 0x000fe20000010034 */
[----:B------:R-:W-:-:S02]  /*0dd0*/  HADD2.F32 R13, -RZ, R81.H0_H0 ;  /* 0x20000051ff0d7230 */ /* 0x000fc40000004100 */
[----:B------:R-:W-:Y:S01]  /*0de0*/  FADD.FTZ R96, -R106, R15 ;  /* 0x0000000f6a607221 */ /* 0x000fe20000010100 */
[----:B------:R-:W-:Y:S02]  /*0df0*/  HADD2.F32 R11, -RZ, R65.H0_H0 ;  /* 0x20000041ff0b7230 */ /* 0x000fe40000004100 */
[C---:B------:R-:W-:Y:S01]  /*0e00*/  FMUL.FTZ R8, R109.reuse, R120 ;  /* 0x000000786d087220 */ /* 0x040fe20000410000 */
[----:B------:R-:W-:Y:S02]  /*0e10*/  HADD2.F32 R92, -RZ, R81.H1_H1 ;  /* 0x30000051ff5c7230 */ /* 0x000fe40000004100 */
[----:B------:R-:W-:Y:S01]  /*0e20*/  FMUL.FTZ R9, R109, R10 ;  /* 0x0000000a6d097220 */ /* 0x000fe20000410000 */
[----:B------:R-:W-:Y:S02]  /*0e30*/  HADD2.F32 R14, -RZ, R65.H1_H1 ;  /* 0x30000041ff0e7230 */ /* 0x000fe40000004100 */
[----:B------:R-:W-:Y:S02]  /*0e40*/  HADD2.F32 R15, -RZ, R82.H0_H0 ;  /* 0x20000052ff0f7230 */ /* 0x000fe40000004100 */
[----:B------:R-:W-:-:S02]  /*0e50*/  HADD2.F32 R106, -RZ, R66.H0_H0 ;  /* 0x20000042ff6a7230 */ /* 0x000fc40000004100 */
[-C--:B------:R-:W-:Y:S01]  /*0e60*/  FMUL.FTZ R7, R7, R12.reuse ;  /* 0x0000000c07077220 */ /* 0x080fe20000410000 */
[----:B------:R-:W-:Y:S01]  /*0e70*/  FADD.FTZ R37, R37, R12 ;  /* 0x0000000c25257221 */ /* 0x000fe20000010000 */
[----:B------:R-:W-:Y:S01]  /*0e80*/  FFMA.FTZ R53, R8, R12, R53 ;  /* 0x0000000c08357223 */ /* 0x000fe20000010035 */
        /* <DEDUP_REMOVED lines=8> */
[----:B------:R-:W-:-:S02]  /*0f10*/  HADD2.F32 R81, -RZ, R83.H0_H0 ;  /* 0x20000053ff517230 */ /* 0x000fc40000004100 */
[----:B------:R-:W-:Y:S01]  /*0f20*/  FADD.FTZ R106, R115, R6 ;  /* 0x00000006736a7221 */ /* 0x000fe20000010000 */
[----:B------:R-:W-:Y:S02]  /*0f30*/  HADD2.F32 R80, -RZ, R83.H1_H1 ;  /* 0x30000053ff507230 */ /* 0x000fe40000004100 */
[----:B------:R-:W-:Y:S01]  /*0f40*/  FFMA.FTZ R83, R5, R6, R108 ;  /* 0x0000000605537223 */ /* 0x000fe2000001006c */
        /* <DEDUP_REMOVED lines=19> */
[----:B------:R-:W-:Y:S02]  /*1080*/  HADD2.F32 R115, -RZ, R67.H1_H1 ;  /* 0x30000043ff737230 */ /* 0x000fe40000004100 */
        /* <DEDUP_REMOVED lines=12> */
.L_x_6744:
[----:B------:R-:W-:Y:S05]  /*1150*/  BSYNC.RECONVERGENT B1 ;  /* 0x0000000000017941 */ /* 0x000fea0003800200 */
.L_x_6743:
        /* <DEDUP_REMOVED lines=20> */
.L_x_6772:
        /* <DEDUP_REMOVED lines=42> */
[----:B------:R-:W-:Y:S01]  /*1540*/  F2FP.F16.F32.PACK_AB R83, R80, R115 ;  /* 0x000000735053723e */ /* 0x000fe200000000ff */
[--C-:B------:R-:W-:Y:S01]  /*1550*/  FFMA.FTZ R80, R103, R106, R119.reuse ;  /* 0x0000006a67507223 */ /* 0x100fe20000010077 */
[----:B------:R-:W-:Y:S01]  /*1560*/  FSEL R81, R81, RZ, P4 ;  /* 0x000000ff51517208 */ /* 0x000fe20002000000 */
[----:B------:R-:W-:Y:S01]  /*1570*/  FMUL.FTZ R121, R109, R116 ;  /* 0x000000746d797220 */ /* 0x000fe20000410000 */
[----:B------:R-:W-:Y:S01]  /*1580*/  LOP3.LUT P5, RZ, R112, 0xff0000, RZ, 0xc0, !PT ;  /* 0x00ff000070ff7812 */ /* 0x000fe200078ac0ff */
[----:B------:R-:W-:Y:S01]  /*1590*/  FADD.FTZ R114, R101, -R80 ;  /* 0x8000005065727221 */ /* 0x000fe20000010000 */
[----:B------:R-:W-:Y:S01]  /*15a0*/  F2FP.F16.F32.PACK_AB R82, R82, R81 ;  /* 0x000000515252723e */ /* 0x000fe200000000ff */
        /* <DEDUP_REMOVED lines=22> */
[----:B------:R-:W-:Y:S02]  /*1710*/  F2FP.F16.F32.PACK_AB R81, R108, R117 ;  /* 0x000000756c51723e */ /* 0x000fe400000000ff */
[----:B------:R-:W-:Y:S01]  /*1720*/  F2FP.F16.F32.PACK_AB R80, R115, R80 ;  /* 0x000000507350723e */ /* 0x000fe200000000ff */
[----:B------:R-:W-:Y:S06]  /*1730*/  BRA `(.L_x_6751) ;  /* 0x0000000000f47947 */ /* 0x000fec0003800000 */
.L_x_6750:
        /* <DEDUP_REMOVED lines=20> */
[C---:B------:R-:W-:Y:S01]  /*1880*/  LOP3.LUT P4, RZ, R112.reuse, 0xff00, RZ, 0xc0, !PT ;  /* 0x0000ff0070ff7812 */ /* 0x040fe2000788c0ff */
[----:B------:R-:W-:Y:S01]  /*1890*/  FMUL.FTZ R79, R79, UR14 ;  /* 0x0000000e4f4f7c20 */ /* 0x000fe20008410000 */
[C---:B------:R-:W-:Y:S01]  /*18a0*/  LOP3.LUT P5, RZ, R112.reuse, 0xff0000, RZ, 0xc0, !PT ;  /* 0x00ff000070ff7812 */ /* 0x040fe200078ac0ff */
[----:B------:R-:W-:Y:S01]  /*18b0*/  FFMA.FTZ R82, R87, R106, R119 ;  /* 0x0000006a57527223 */ /* 0x000fe20000010077 */
[----:B------:R-:W-:-:S02]  /*18c0*/  LOP3.LUT P6, RZ, R112, 0xff000000, RZ, 0xc0, !PT ;  /* 0xff00000070ff7812 */ /* 0x000fc400078cc0ff */
[----:B------:R-:W-:Y:S01]  /*18d0*/  FSEL R76, R76, RZ, P2 ;  /* 0x000000ff4c4c7208 */ /* 0x000fe20001000000 */
[----:B0-----:R-:W-:Y:S01]  /*18e0*/  FADD.FTZ R108, R85, -R82 ;  /* 0x80000052556c7221 */ /* 0x001fe20000010000 */
[----:B------:R-:W-:Y:S02]  /*18f0*/  FSEL R77, R77, RZ, P4 ;  /* 0x000000ff4d4d7208 */ /* 0x000fe40002000000 */
[----:B------:R-:W-:Y:S02]  /*1900*/  FSEL R78, R78, RZ, P5 ;  /* 0x000000ff4e4e7208 */ /* 0x000fe40002800000 */
[----:B------:R-:W-:Y:S02]  /*1910*/  FSEL R79, R79, RZ, P6 ;  /* 0x000000ff4f4f7208 */ /* 0x000fe40003000000 */
[----:B------:R-:W-:Y:S01]  /*1920*/  F2FP.F16.F32.PACK_AB R80, R77, R76 ;  /* 0x0000004c4d50723e */ /* 0x000fe200000000ff */
[--C-:B------:R-:W-:Y:S01]  /*1930*/  FFMA.FTZ R76, R91, R106, R119.reuse ;  /* 0x0000006a5b4c7223 */ /* 0x100fe20000010077 */
[----:B------:R-:W-:Y:S01]  /*1940*/  F2FP.F16.F32.PACK_AB R81, R79, R78 ;  /* 0x0000004e4f51723e */ /* 0x000fe200000000ff */
[-CC-:B------:R-:W-:Y:S01]  /*1950*/  FFMA.FTZ R77, R90, R106.reuse, R119.reuse ;  /* 0x0000006a5a4d7223 */ /* 0x180fe20000010077 */
[----:B------:R-:W-:Y:S01]  /*1960*/  FFMA.FTZ R79, R88, R106, R119 ;  /* 0x0000006a584f7223 */ /* 0x000fe20000010077 */
[----:B------:R-:W-:Y:S01]  /*1970*/  FADD.FTZ R76, R89, -R76 ;  /* 0x8000004c594c7221 */ /* 0x000fe20000010000 */
[----:B------:R-:W-:Y:S01]  /*1980*/  ISETP.GE.U32.AND P2, PT, R112, RZ, PT ;  /* 0x000000ff7000720c */ /* 0x000fe20003f46070 */
[----:B------:R-:W-:Y:S01]  /*1990*/  FADD.FTZ R78, R84, -R77 ;  /* 0x8000004d544e7221 */ /* 0x000fe20000010000 */
[----:B------:R-:W-:Y:S01]  /*19a0*/  FADD.FTZ R114, R86, -R79 ;  /* 0x8000004f56727221 */ /* 0x000fe20000010000 */
[----:B------:R-:W-:Y:S01]  /*19b0*/  FMUL.FTZ R76, R109, R76 ;  /* 0x0000004c6d4c7220 */ /* 0x000fe20000410000 */
[----:B------:R-:W-:Y:S01]  /*19c0*/  LOP3.LUT P6, RZ, R113, 0xff, RZ, 0xc0, !PT ;  /* 0x000000ff71ff7812 */ /* 0x000fe200078cc0ff */
        /* <DEDUP_REMOVED lines=9> */
[C---:B------:R-:W-:Y:S01]  /*1a60*/  LOP3.LUT P5, RZ, R113.reuse, 0xff00, RZ, 0xc0, !PT ;  /* 0x0000ff0071ff7812 */ /* 0x040fe200078ac0ff */
        /* <DEDUP_REMOVED lines=8> */
[----:B------:R-:W-:-:S02]  /*1af0*/  F2FP.F16.F32.PACK_AB R82, R83, R82 ;  /* 0x000000525352723e */ /* 0x000fc400000000ff */
[----:B------:R-:W-:-:S07]  /*1b00*/  F2FP.F16.F32.PACK_AB R83, R115, R108 ;  /* 0x0000006c7353723e */ /* 0x000fce00000000ff */
.L_x_6751:
        /* <DEDUP_REMOVED lines=8> */
.L_x_6749:
[----:B------:R-:W-:Y:S05]  /*1b90*/  BSYNC.RECONVERGENT B2 ;  /* 0x0000000000027941 */ /* 0x000fea0003800200 */
.L_x_6748:
        /* <DEDUP_REMOVED lines=65> */
[----:B------:R-:W-:Y:S06]  /*1fb0*/  BRA `(.L_x_6754) ;  /* 0x0000000000f47947 */ /* 0x000fec0003800000 */
.L_x_6753:
        /* <DEDUP_REMOVED lines=60> */
[----:B------:R-:W-:-:S07]  /*2380*/  F2FP.F16.F32.PACK_AB R80, R109, R80 ;  /* 0x000000506d50723e */ /* 0x000fce00000000ff */
.L_x_6754:
        /* <DEDUP_REMOVED lines=8> */
.L_x_6747:
        /* <DEDUP_REMOVED lines=38> */
[----:B------:R-:W-:Y:S01]  /*2670*/  F2FP.F16.F32.PACK_AB R83, R80, R115 ;  /* 0x000000735053723e */ /* 0x000fe200000000ff */
[-CC-:B------:R-:W-:Y:S01]  /*2680*/  FFMA.FTZ R80, R103, R106.reuse, R119.reuse ;  /* 0x0000006a67507223 */ /* 0x180fe20000010077 */
[----:B------:R-:W-:Y:S01]  /*2690*/  F2FP.F16.F32.PACK_AB R82, R82, R81 ;  /* 0x000000515252723e */ /* 0x000fe200000000ff */
        /* <DEDUP_REMOVED lines=26> */
[----:B------:R-:W-:Y:S02]  /*2840*/  F2FP.F16.F32.PACK_AB R81, R108, R121 ;  /* 0x000000796c51723e */ /* 0x000fe400000000ff */
[----:B------:R-:W-:Y:S02]  /*2850*/  F2FP.F16.F32.PACK_AB R80, R117, R80 ;  /* 0x000000507550723e */ /* 0x000fe400000000ff */
[----:B------:R-:W-:-:S03]  /*2860*/  IADD3 R97, PT, PT, R97, 0x20, RZ ;  /* 0x0000002061617810 */ /* 0x000fc60007ffe0ff */
[----:B------:R1:W-:Y:S04]  /*2870*/  STG.E.128 desc[UR6][R114.64], R80 ;  /* 0x0000005072007986 */ /* 0x0003e8000c101d06 */
.L_x_6757:
[----:B------:R-:W-:Y:S05]  /*2880*/  BSYNC.RECONVERGENT B2 ;  /* 0x0000000000027941 */ /* 0x000fea0003800200 */
.L_x_6756:
        /* <DEDUP_REMOVED lines=48> */
[----:B------:R-:W-:Y:S01]  /*2b90*/  F2FP.F16.F32.PACK_AB R83, R98, R83 ;  /* 0x000000536253723e */ /* 0x000fe200000000ff */
        /* <DEDUP_REMOVED lines=12> */
[----:B------:R-:W-:-:S02]  /*2c60*/  F2FP.F16.F32.PACK_AB R82, R119, R114 ;  /* 0x000000727752723e */ /* 0x000fc400000000ff */
[----:B------:R-:W-:Y:S02]  /*2c70*/  F2FP.F16.F32.PACK_AB R81, R117, R106 ;  /* 0x0000006a7551723e */ /* 0x000fe400000000ff */
[----:B------:R-:W-:-:S05]  /*2c80*/  F2FP.F16.F32.PACK_AB R80, R98, R115 ;  /* 0x000000736250723e */ /* 0x000fca00000000ff */
[----:B------:R4:W-:Y:S01]  /*2c90*/  STG.E.128 desc[UR6][R108.64], R80 ;  /* 0x000000506c007986 */ /* 0x0009e2000c101d06 */
[----:B------:R-:W-:Y:S05]  /*2ca0*/  BRA `(.L_x_6752) ;  /* 0x0000000800347947 */ /* 0x000fea0003800000 */
.L_x_6755:
[----:B------:R-:W-:Y:S04]  /*2cb0*/  BSSY.RECONVERGENT B2, `(.L_x_6758) ;  /* 0x0000047000027945 */ /* 0x000fe80003800200 */
[----:B------:R-:W-:Y:S05]  /*2cc0*/  @!P4 BRA `(.L_x_6759) ;  /* 0x000000040014c947 */ /* 0x000fea0003800000 */
[----:B------:R-:W1:Y:S01]  /*2cd0*/  LDC.64 R80, c[0x0][0x478] ;  /* 0x00011e00ff507b82 */ /* 0x000e620000000a00 */
[-CC-:B------:R-:W-:Y:S01]  /*2ce0*/  FFMA.FTZ R73, R104, R106.reuse, R119.reuse ;  /* 0x0000006a68497223 */ /* 0x180fe20000010077 */
[-CC-:B------:R-:W-:Y:S01]  /*2cf0*/  FFMA.FTZ R76, R103, R106.reuse, R119.reuse ;  /* 0x0000006a674c7223 */ /* 0x180fe20000010077 */
[-CC-:B------:R-:W-:Y:S01]  /*2d00*/  FFMA.FTZ R78, R100, R106.reuse, R119.reuse ;  /* 0x0000006a644e7223 */ /* 0x180fe20000010077 */
[-CC-:B------:R-:W-:Y:S01]  /*2d10*/  FFMA.FTZ R82, R91, R106.reuse, R119.reuse ;  /* 0x0000006a5b527223 */ /* 0x180fe20000010077 */
[-C--:B------:R-:W-:Y:S01]  /*2d20*/  FFMA.FTZ R79, R90, R106.reuse, R119 ;  /* 0x0000006a5a4f7223 */ /* 0x080fe20000010077 */
[----:B------:R-:W-:Y:S01]  /*2d30*/  FADD.FTZ R74, R102, -R73 ;  /* 0x80000049664a7221 */ /* 0x000fe20000010000 */
[-CC-:B0-----:R-:W-:Y:S01]  /*2d40*/  FFMA.FTZ R108, R87, R106.reuse, R119.reuse ;  /* 0x0000006a576c7223 */ /* 0x181fe20000010077 */
[----:B------:R-:W-:Y:S01]  /*2d50*/  FADD.FTZ R75, R101, -R76 ;  /* 0x8000004c654b7221 */ /* 0x000fe20000010000 */
[----:B------:R-:W-:Y:S01]  /*2d60*/  FFMA.FTZ R83, R88, R106, R119 ;  /* 0x0000006a58537223 */ /* 0x000fe20000010077 */
[----:B------:R-:W-:Y:S01]  /*2d70*/  FADD.FTZ R78, R99, -R78 ;  /* 0x8000004e634e7221 */ /* 0x000fe20000010000 */
[----:B------:R-:W-:Y:S01]  /*2d80*/  FADD.FTZ R77, R89, -R82 ;  /* 0x80000052594d7221 */ /* 0x000fe20000010000 */
[----:B------:R-:W-:Y:S01]  /*2d90*/  FADD.FTZ R82, R84, -R79 ;  /* 0x8000004f54527221 */ /* 0x000fe20000010000 */
[----:B-----5:R-:W-:Y:S01]  /*2da0*/  FFMA.FTZ R73, R109, R74, R29 ;  /* 0x0000004a6d497223 */ /* 0x020fe2000001001d */
[----:B------:R-:W-:Y:S01]  /*2db0*/  FADD.FTZ R79, R85, -R108 ;  /* 0x8000006c554f7221 */ /* 0x000fe20000010000 */
[----:B------:R-:W-:Y:S01]  /*2dc0*/  FFMA.FTZ R74, R109, R75, R30 ;  /* 0x0000004b6d4a7223 */ /* 0x000fe2000001001e */
[----:B------:R-:W-:Y:S01]  /*2dd0*/  FFMA.FTZ R72, R107, R106, R119 ;  /* 0x0000006a6b487223 */ /* 0x000fe20000010077 */
[----:B------:R-:W-:Y:S01]  /*2de0*/  FADD.FTZ R108, R86, -R83 ;  /* 0x80000053566c7221 */ /* 0x000fe20000010000 */
[C---:B------:R-:W-:Y:S01]  /*2df0*/  FFMA.FTZ R75, R109.reuse, R78, R31 ;  /* 0x0000004e6d4b7223 */ /* 0x040fe2000001001f */
[----:B------:R-:W-:Y:S01]  /*2e00*/  FFMA.FTZ R78, R109, R79, R26 ;  /* 0x0000004f6d4e7223 */ /* 0x000fe2000001001a */
[----:B------:R-:W-:Y:S01]  /*2e10*/  FADD.FTZ R72, R105, -R72 ;  /* 0x8000004869487221 */ /* 0x000fe20000010000 */
[----:B------:R-:W-:Y:S01]  /*2e20*/  FFMA.FTZ R79, R109, R108, R27 ;  /* 0x0000006c6d4f7223 */ /* 0x000fe2000001001b */
        /* <DEDUP_REMOVED lines=28> */
[----:B------:R-:W-:Y:S01]  /*2ff0*/  F2FP.F16.F32.PACK_AB R81, R114, R81 ;  /* 0x000000517251723e */ /* 0x000fe200000000ff */
[----:B------:R-:W-:Y:S01]  /*3000*/  FMUL.FTZ R108, R108, UR14 ;  /* 0x0000000e6c6c7c20 */ /* 0x000fe20008410000 */
[----:B------:R-:W0:Y:S01]  /*3010*/  LDC.64 R114, c[0x0][0x468] ;  /* 0x00011a00ff727b82 */ /* 0x000e220000000a00 */
[----:B------:R-:W-:Y:S01]  /*3020*/  F2FP.F16.F32.PACK_AB R80, R83, R80 ;  /* 0x000000505350723e */ /* 0x000fe200000000ff */
        /* <DEDUP_REMOVED lines=10> */
[----:B------:R-:W-:Y:S02]  /*30d0*/  F2FP.F16.F32.PACK_AB R82, R83, R82 ;  /* 0x000000525352723e */ /* 0x000fe400000000ff */
[----:B------:R-:W-:Y:S01]  /*30e0*/  F2FP.F16.F32.PACK_AB R83, R117, R108 ;  /* 0x0000006c7553723e */ /* 0x000fe200000000ff */
[C---:B0-----:R-:W-:Y:S01]  /*30f0*/  IMAD.WIDE.U32 R114, R97.reuse, 0x10, R114 ;  /* 0x0000001061727825 */ /* 0x041fe200078e0072 */
[----:B------:R-:W-:-:S04]  /*3100*/  IADD3 R97, PT, PT, R97, 0x20, RZ ;  /* 0x0000002061617810 */ /* 0x000fc80007ffe0ff */
[----:B------:R1:W-:Y:S03]  /*3110*/  STG.E.128 desc[UR6][R114.64], R80 ;  /* 0x0000005072007986 */ /* 0x0003e6000c101d06 */
.L_x_6759:
[----:B------:R-:W-:Y:S05]  /*3120*/  BSYNC.RECONVERGENT B2 ;  /* 0x0000000000027941 */ /* 0x000fea0003800200 */
.L_x_6758:
        /* <DEDUP_REMOVED lines=35> */
[----:B------:R-:W-:Y:S01]  /*3360*/  F2FP.F16.F32.PACK_AB R81, R80, R81 ;  /* 0x000000515051723e */ /* 0x000fe200000000ff */
        /* <DEDUP_REMOVED lines=13> */
[----:B------:R-:W-:Y:S01]  /*3440*/  F2FP.F16.F32.PACK_AB R82, R83, R80 ;  /* 0x000000505352723e */ /* 0x000fe200000000ff */
        /* <DEDUP_REMOVED lines=11> */
[----:B------:R-:W-:Y:S01]  /*3500*/  F2FP.F16.F32.PACK_AB R83, R117, R106 ;  /* 0x0000006a7553723e */ /* 0x000fe200000000ff */
[----:B------:R0:W-:Y:S01]  /*3510*/  STG.E.128 desc[UR6][R114.64], R72 ;  /* 0x0000004872007986 */ /* 0x0001e2000c101d06 */
[----:B------:R-:W-:Y:S01]  /*3520*/  FSEL R80, R80, RZ, P1 ;  /* 0x000000ff50507208 */ /* 0x000fe20000800000 */
[----:B-1----:R-:W-:Y:S01]  /*3530*/  IMAD.WIDE.U32 R108, R97, 0x10, R108 ;  /* 0x00000010616c7825 */ /* 0x002fe200078e006c */
[----:B------:R-:W-:Y:S01]  /*3540*/  FSEL R117, R98, RZ, P2 ;  /* 0x000000ff62757208 */ /* 0x000fe20001000000 */
[----:B------:R0:W-:Y:S03]  /*3550*/  STG.E.128 desc[UR6][R114.64+0x10], R76 ;  /* 0x0000104c72007986 */ /* 0x0001e6000c101d06 */
[----:B------:R-:W-:-:S05]  /*3560*/  F2FP.F16.F32.PACK_AB R80, R117, R80 ;  /* 0x000000507550723e */ /* 0x000fca00000000ff */
[----:B------:R0:W-:Y:S02]  /*3570*/  STG.E.128 desc[UR6][R108.64], R80 ;  /* 0x000000506c007986 */ /* 0x0001e4000c101d06 */
.L_x_6752:
[----:B------:R-:W-:Y:S05]  /*3580*/  BSYNC.RECONVERGENT B1 ;  /* 0x0000000000017941 */ /* 0x000fea0003800200 */
.L_x_6746:
[----:B01234-:R-:W0:Y:S02]  /*3590*/  LDC.64 R80, c[0x0][0x380] ;  /* 0x0000e000ff507b82 */ /* 0x01fe240000000a00 */
[----:B0-----:R-:W-:-:S04]  /*35a0*/  LEA R0, R80, R0, 0x2 ;  /* 0x0000000050007211 */ /* 0x001fc800078e10ff */
[----:B------:R-:W-:-:S13]  /*35b0*/  ISETP.GE.AND P1, PT, R0, R81, PT ;  /* 0x000000510000720c */ /* 0x000fda0003f26270 */
[----:B------:R-:W-:Y:S05]  /*35c0*/  @!P1 BRA `(.L_x_6760) ;  /* 0xffffffcc009c9947 */ /* 0x000fea000383ffff */
.L_x_6740:
[----:B------:R-:W-:Y:S05]  /*35d0*/  BSYNC B0 ;  /* 0x0000000000007941 */ /* 0x000fea0003800000 */
.L_x_6739:
        /* <DEDUP_REMOVED lines=140> */
.L_x_6745:
        /* <DEDUP_REMOVED lines=8> */
.L_x_6762:
[----:B------:R-:W-:Y:S05]  /*3f20*/  BSYNC B1 ;  /* 0x0000000000017941 */ /* 0x000fea0003800000 */
.L_x_6761:
        /* <DEDUP_REMOVED lines=8> */
.L_x_6763:
[----:B------:R-:W-:Y:S01]  /*3fb0*/  FADD.FTZ R80, R80, R115 ;  /* 0x0000007350507221 */ /* 0x000fe20000010000 */
[----:B------:R-:W-:-:S04]  /*3fc0*/  HFMA2 R118, -RZ, RZ, 0, 1.1920928955078125e-07 ;  /* 0x00000002ff767431 */ /* 0x000fc800000001ff */
[----:B------:R-:W-:Y:S02]  /*3fd0*/  MOV R119, R80 ;  /* 0x0000005000777202 */ /* 0x000fe40000000f00 */
[----:B------:R-:W-:-:S07]  /*3fe0*/  MOV R81, R116 ;  /* 0x0000007400517202 */ /* 0x000fce0000000f00 */
[----:B------:R-:W-:Y:S05]  /*3ff0*/  WARPSYNC.COLLECTIVE R114, `(.L_x_6764) ;  /* 0x0000000072087348 */ /* 0x000fea0003c00000 */
[----:B------:R0:W1:Y:S02]  /*4000*/  SHFL.BFLY P2, R116, R119, R118, R121 ;  /* 0x0c00007677747389 */ /* 0x0000640000040079 */
[----:B01----:R-:W-:Y:S05]  /*4010*/  ENDCOLLECTIVE ;  /* 0x000000000000791b */ /* 0x003fea0003800000 */
.L_x_6764:
[----:B------:R-:W-:-:S05]  /*4020*/  FADD.FTZ R81, R81, R108 ;  /* 0x0000006c51517221 */ /* 0x000fca0000010000 */
[----:B------:R-:W-:Y:S02]  /*4030*/  MOV R119, R81 ;  /* 0x0000005100777202 */ /* 0x000fe40000000f00 */
[----:B------:R-:W-:-:S07]  /*4040*/  MOV R83, R116 ;  /* 0x0000007400537202 */ /* 0x000fce0000000f00 */
[----:B------:R-:W-:Y:S05]  /*4050*/  WARPSYNC.COLLECTIVE R114, `(.L_x_6765) ;  /* 0x0000000072087348 */ /* 0x000fea0003c00000 */
[----:B------:R0:W1:Y:S02]  /*4060*/  SHFL.BFLY P2, R116, R119, R118, R121 ;  /* 0x0c00007677747389 */ /* 0x0000640000040079 */
[----:B01----:R-:W-:Y:S05]  /*4070*/  ENDCOLLECTIVE ;  /* 0x000000000000791b */ /* 0x003fea0003800000 */
.L_x_6765:
[----:B------:R-:W-:Y:S01]  /*4080*/  FADD.FTZ R83, R80, R83 ;  /* 0x0000005350537221 */ /* 0x000fe20000010000 */
[----:B------:R-:W-:-:S04]  /*4090*/  HFMA2 R118, -RZ, RZ, 0, 2.384185791015625e-07 ;  /* 0x00000004ff767431 */ /* 0x000fc800000001ff */
[----:B------:R-:W-:Y:S02]  /*40a0*/  MOV R119, R83 ;  /* 0x0000005300777202 */ /* 0x000fe40000000f00 */
[----:B------:R-:W-:-:S07]  /*40b0*/  MOV R82, R116 ;  /* 0x0000007400527202 */ /* 0x000fce0000000f00 */
[----:B------:R-:W-:Y:S05]  /*40c0*/  WARPSYNC.COLLECTIVE R114, `(.L_x_6766) ;  /* 0x0000000072087348 */ /* 0x000fea0003c00000 */
[----:B------:R0:W1:Y:S02]  /*40d0*/  SHFL.BFLY P2, R116, R119, R118, R121 ;  /* 0x0c00007677747389 */ /* 0x0000640000040079 */
[----:B01----:R-:W-:Y:S05]  /*40e0*/  ENDCOLLECTIVE ;  /* 0x000000000000791b */ /* 0x003fea0003800000 */
.L_x_6766:
[----:B------:R-:W-:-:S05]  /*40f0*/  FADD.FTZ R82, R81, R82 ;  /* 0x0000005251527221 */ /* 0x000fca0000010000 */
[----:B------:R-:W-:Y:S02]  /*4100*/  MOV R119, R82 ;  /* 0x0000005200777202 */ /* 0x000fe40000000f00 */
[----:B------:R-:W-:-:S07]  /*4110*/  MOV R106, R116 ;  /* 0x00000074006a7202 */ /* 0x000fce0000000f00 */
[----:B------:R-:W-:Y:S05]  /*4120*/  WARPSYNC.COLLECTIVE R114, `(.L_x_6767) ;  /* 0x0000000072087348 */ /* 0x000fea0003c00000 */
[----:B------:R0:W1:Y:S02]  /*4130*/  SHFL.BFLY P2, R116, R119, R118, R121 ;  /* 0x0c00007677747389 */ /* 0x0000640000040079 */
[----:B01----:R-:W-:Y:S05]  /*4140*/  ENDCOLLECTIVE ;  /* 0x000000000000791b */ /* 0x003fea0003800000 */
.L_x_6767:
[----:B------:R-:W-:Y:S01]  /*4150*/  FADD.FTZ R106, R83, R106 ;  /* 0x0000006a536a7221 */ /* 0x000fe20000010000 */
[----:B------:R-:W-:-:S04]  /*4160*/  HFMA2 R118, -RZ, RZ, 0, 4.76837158203125e-07 ;  /* 0x00000008ff767431 */ /* 0x000fc800000001ff */
[----:B------:R-:W-:Y:S02]  /*4170*/  MOV R119, R106 ;  /* 0x0000006a00777202 */ /* 0x000fe40000000f00 */
[----:B------:R-:W-:-:S07]  /*4180*/  MOV R117, R116 ;  /* 0x0000007400757202 */ /* 0x000fce0000000f00 */
[----:B------:R-:W-:Y:S05]  /*4190*/  WARPSYNC.COLLECTIVE R114, `(.L_x_6768) ;  /* 0x0000000072087348 */ /* 0x000fea0003c00000 */
[----:B------:R0:W1:Y:S02]  /*41a0*/  SHFL.BFLY P2, R116, R119, R118, R121 ;  /* 0x0c00007677747389 */ /* 0x0000640000040079 */
[----:B01----:R-:W-:Y:S05]  /*41b0*/  ENDCOLLECTIVE ;  /* 0x000000000000791b */ /* 0x003fea0003800000 */
.L_x_6768:
[----:B------:R-:W-:-:S05]  /*41c0*/  FADD.FTZ R117, R82, R117 ;  /* 0x0000007552757221 */ /* 0x000fca0000010000 */
[----:B------:R-:W-:Y:S02]  /*41d0*/  MOV R119, R117 ;  /* 0x0000007500777202 */ /* 0x000fe40000000f00 */
[----:B------:R-:W-:-:S07]  /*41e0*/  MOV R115, R116 ;  /* 0x0000007400737202 */ /* 0x000fce0000000f00 */
[----:B------:R-:W-:Y:S05]  /*41f0*/  WARPSYNC.COLLECTIVE R114, `(.L_x_6769) ;  /* 0x0000000072087348 */ /* 0x000fea0003c00000 */
[----:B------:R0:W1:Y:S02]  /*4200*/  SHFL.BFLY P2, R116, R119, R118, R121 ;  /* 0x0c00007677747389 */ /* 0x0000640000040079 */
[----:B01----:R-:W-:Y:S05]  /*4210*/  ENDCOLLECTIVE ;  /* 0x000000000000791b */ /* 0x003fea0003800000 */
.L_x_6769:
[----:B------:R-:W-:Y:S01]  /*4220*/  FADD.FTZ R115, R106, R115 ;  /* 0x000000736a737221 */ /* 0x000fe20000010000 */
[----:B------:R-:W-:-:S04]  /*4230*/  HFMA2 R118, -RZ, RZ, 0, 9.5367431640625e-07 ;  /* 0x00000010ff767431 */ /* 0x000fc800000001ff */
[----:B------:R-:W-:Y:S02]  /*4240*/  MOV R119, R115 ;  /* 0x0000007300777202 */ /* 0x000fe40000000f00 */
[----:B------:R-:W-:-:S07]  /*4250*/  MOV R108, R116 ;  /* 0x00000074006c7202 */ /* 0x000fce0000000f00 */
[----:B------:R-:W-:Y:S05]  /*4260*/  WARPSYNC.COLLECTIVE R114, `(.L_x_6770) ;  /* 0x0000000072087348 */ /* 0x000fea0003c00000 */
[----:B------:R0:W1:Y:S02]  /*4270*/  SHFL.BFLY P2, R116, R119, R118, R121 ;  /* 0x0c00007677747389 */ /* 0x0000640000040079 */
[----:B01----:R-:W-:Y:S05]  /*4280*/  ENDCOLLECTIVE ;  /* 0x000000000000791b */ /* 0x003fea0003800000 */
.L_x_6770:
[----:B------:R-:W-:-:S05]  /*4290*/  FADD.FTZ R108, R117, R108 ;  /* 0x0000006c756c7221 */ /* 0x000fca0000010000 */
[----:B------:R-:W-:Y:S02]  /*42a0*/  MOV R119, R108 ;  /* 0x0000006c00777202 */ /* 0x000fe40000000f00 */
[----:B------:R-:W-:-:S07]  /*42b0*/  MOV R80, R116 ;  /* 0x0000007400507202 */ /* 0x000fce0000000f00 */
[----:B------:R-:W-:Y:S05]  /*42c0*/  WARPSYNC.COLLECTIVE R114, `(.L_x_6771) ;  /* 0x0000000072087348 */ /* 0x000fea0003c00000 */
[----:B------:R0:W1:Y:S02]  /*42d0*/  SHFL.BFLY P2, R116, R119, R118, R121 ;  /* 0x0c00007677747389 */ /* 0x0000640000040079 */
[----:B01----:R-:W-:Y:S05]  /*42e0*/  ENDCOLLECTIVE ;  /* 0x000000000000791b */ /* 0x003fea0003800000 */
.L_x_6771:
[----:B------:R-:W-:Y:S01]  /*42f0*/  MOV R81, R116 ;  /* 0x0000007400517202 */ /* 0x000fe20000000f00 */
[----:B------:R-:W-:Y:S06]  /*4300*/  BRA `(.L_x_6772) ;  /* 0xffffffcc00e47947 */ /* 0x000fec000383ffff */
.L_x_6773:
        /* <DEDUP_REMOVED lines=15> */
.L_x_11276:


//--------------------- .text._ZN10layer_norm13ln_bwd_kernelINS_13Kernel_traitsI6__halfS2_fS2_fjLj512ELj1ELj4ELj1ELj16ENS_18Kernel_traits_baseILj512ES2_S2_fS2_fjLj128EEEEELb1ELb0ELb0ELb1EEEvNS_9BwdParamsE --------------------------
	.section	.text._ZN10layer_norm13ln_bwd_kernelINS_13Kernel_traitsI6__halfS2_fS2_fjLj512ELj1ELj4ELj1ELj16ENS_18Kernel_traits_baseILj512ES2_S2_fS2_fjLj128EEEEELb1ELb0ELb0ELb1EEEvNS_9BwdParamsE,"ax",@progbits
	.align	128
        .global         _ZN10layer_norm13ln_bwd_kernelINS_13Kernel_traitsI6__halfS2_fS2_fjLj512ELj1ELj4ELj1ELj16ENS_18Kernel_traits_baseILj512ES2_S2_fS2_fjLj128EEEEELb1ELb0ELb0ELb1EEEvNS_9BwdParamsE
        .type           _ZN10layer_norm13ln_bwd_kernelINS_13Kernel_traitsI6__halfS2_fS2_fjLj512ELj1ELj4ELj1ELj16ENS_18Kernel_traits_baseILj512ES2_S2_fS2_fjLj128EEEEELb1ELb0ELb0ELb1EEEvNS_9BwdParamsE,@function
        .size           _ZN10layer_norm13ln_bwd_kernelINS_13Kernel_traitsI6__halfS2_fS2_fjLj512ELj1ELj4ELj1ELj16ENS_18Kernel_traits_baseILj512ES2_S2_fS2_fjLj128EEEEELb1ELb0ELb0ELb1EEEvNS_9BwdParamsE,(.L_x_11277 - _ZN10layer_norm13ln_bwd_kernelINS_13Kernel_traitsI6__halfS2_fS2_fjLj512ELj1ELj4ELj1ELj16ENS_18Kernel_traits_baseILj512ES2_S2_fS2_fjLj128EEEEELb1ELb0ELb0ELb1EEEvNS_9BwdParamsE)
        .other          _ZN10layer_norm13ln_bwd_kernelINS_13Kernel_traitsI6__halfS2_fS2_fjLj512ELj1ELj4ELj1ELj16ENS_18Kernel_traits_baseILj512ES2_S2_fS2_fjLj128EEEEELb1ELb0ELb0ELb1EEEvNS_9BwdParamsE,@"STO_CUDA_ENTRY STV_DEFAULT"
_ZN10layer_norm13ln_bwd_kernelINS_13Kernel_traitsI6__halfS2_fS2_fjLj512ELj1ELj4ELj1ELj16ENS_18Kernel_traits_baseILj512ES2_S2_fS2_fjLj128EEEEELb1ELb0ELb0ELb1EEEvNS_9BwdParamsE:
.text._ZN10layer_norm13ln_bwd_kernelINS_13Kernel_traitsI6__halfS2_fS2_fjLj512ELj1ELj4ELj1ELj16ENS_18Kernel_traits_baseILj512ES2_S2_fS2_fjLj128EEEEELb1ELb0ELb0ELb1EEEvNS_9BwdParamsE:
        /* <DEDUP_REMOVED lines=54> */
[----:B------:R-:W-:Y:S01]  /*0360*/  MOV R93, RZ ;  /* 0x000000ff005d7202 */ /* 0x000fe20000000f00 */
[--C-:B--2---:R-:W-:Y:S02]  /*0370*/  HADD2.F32 R97, -RZ, R8.reuse.H0_H0 ;  /* 0x20000008ff617230 */ /* 0x104fe40000004100 */
[----:B------:R-:W-:-:S02]  /*0380*/  HADD2.F32 R96, -RZ, R8.H1_H1 ;  /* 0x30000008ff607230 */ /* 0x000fc40000004100 */
[--C-:B------:R-:W-:Y:S02]  /*0390*/  HADD2.F32 R95, -RZ, R9.reuse.H0_H0 ;  /* 0x20000009ff5f7230 */ /* 0x100fe40000004100 */
        /* <DEDUP_REMOVED lines=17> */
.L_x_6785:
        /* <DEDUP_REMOVED lines=16> */
[----:B------:R-:W-:Y:S01]  /*05b0*/  IMAD.WIDE.U32 R102, R99, 0x20, R102 ;  /* 0x0000002063667825 */ /* 0x000fe200078e0066 */
[----:B------:R-:W2:Y:S03]  /*05c0*/  LDG.E.128 R52, desc[UR6][R116.64+0x10] ;  /* 0x0000100674347981 */ /* 0x000ea6000c1e1d00 */
[C---:B---3--:R-:W-:Y:S01]  /*05d0*/  @P0 IMAD.WIDE R66, R98.reuse, 0x2, R66 ;  /* 0x0000000262420825 */ /* 0x048fe200078e0242 */
[----:B------:R-:W3:Y:S04]  /*05e0*/  LDG.E.128 R48, desc[UR6][R48.64] ;  /* 0x0000000630307981 */ /* 0x000ee8000c1e1d00 */
[----:B------:R-:W3:Y:S01]  /*05f0*/  @P0 LDG.E.U16 R107, desc[UR6][R66.64] ;  /* 0x00000006426b0981 */ /* 0x000ee2000c1e1500 */
[----:B0-----:R-:W-:-:S03]  /*0600*/  IMAD.WIDE R114, R98, 0x4, R100 ;  /* 0x0000000462727825 */ /* 0x001fc600078e0264 */
[----:B------:R-:W3:Y:S01]  /*0610*/  LDG.E.128 R56, desc[UR6][R102.64] ;  /* 0x0000000666387981 */ /* 0x000ee2000c1e1d00 */
[----:B------:R-:W0:Y:S03]  /*0620*/  LDC.64 R100, c[0x0][0x3b0] ;  /* 0x0000ec00ff647b82 */ /* 0x000e260000000a00 */
[----:B------:R0:W3:Y:S04]  /*0630*/  LDG.E.128 R60, desc[UR6][R102.64+0x10] ;  /* 0x00001006663c7981 */ /* 0x0000e8000c1e1d00 */
[----:B------:R-:W3:Y:S01]  /*0640*/  LDG.E R106, desc[UR6][R114.64] ;  /* 0x00000006726a7981 */ /* 0x000ee2000c1e1900 */
[----:B------:R-:W-:-:S06]  /*0650*/  IMAD.WIDE.U32 R64, R99, 0x10, R64 ;  /* 0x0000001063407825 */ /* 0x000fcc00078e0040 */
[----:B------:R-:W3:Y:S01]  /*0660*/  LDG.E.128 R64, desc[UR6][R64.64] ;  /* 0x0000000640407981 */ /* 0x000ee2000c1e1d00 */
[----:B0-----:R-:W-:-:S04]  /*0670*/  IMAD.WIDE.U32 R102, R105, 0x8, R100 ;  /* 0x0000000869667825 */ /* 0x001fc800078e0064 */
[----:B------:R-:W-:Y:S02]  /*0680*/  IMAD.WIDE.U32 R100, R99, 0x8, R100 ;  /* 0x0000000863647825 */ /* 0x000fe400078e0064 */
[----:B------:R-:W5:Y:S04]  /*0690*/  LDG.E.64 R102, desc[UR6][R102.64] ;  /* 0x0000000666667981 */ /* 0x000f68000c1e1b00 */
        /* <DEDUP_REMOVED lines=14> */
[----:B----4-:R-:W-:-:S05]  /*0780*/  FSEL R110, R110, RZ, !P2 ;  /* 0x000000ff6e6e7208 */ /* 0x010fca0005000000 */
[C---:B--2---:R-:W-:Y:S01]  /*0790*/  FADD.FTZ R109, -R110.reuse, R46 ;  /* 0x0000002e6e6d7221 */ /* 0x044fe20000010100 */
[C---:B------:R-:W-:Y:S01]  /*07a0*/  FADD.FTZ R45, -R110.reuse, R45 ;  /* 0x0000002d6e2d7221 */ /* 0x040fe20000010100 */
[C---:B------:R-:W-:Y:S01]  /*07b0*/  FADD.FTZ R47, -R110.reuse, R47 ;  /* 0x0000002f6e2f7221 */ /* 0x040fe20000010100 */
[C---:B------:R-:W-:Y:S01]  /*07c0*/  FADD.FTZ R115, -R110.reuse, R52 ;  /* 0x000000346e737221 */ /* 0x040fe20000010100 */
[C---:B------:R-:W-:Y:S01]  /*07d0*/  FADD.FTZ R53, -R110.reuse, R53 ;  /* 0x000000356e357221 */ /* 0x040fe20000010100 */
[--C-:B---3--:R-:W-:Y:S02]  /*07e0*/  HADD2.F32 R46, -RZ, R48.reuse.H0_H0 ;  /* 0x20000030ff2e7230 */ /* 0x108fe40000004100 */
[----:B------:R-:W-:Y:S01]  /*07f0*/  FADD.FTZ R117, -R110, R54 ;  /* 0x000000366e757221 */ /* 0x000fe20000010100 */
[----:B------:R-:W-:Y:S02]  /*0800*/  HADD2.F32 R111, -RZ, R48.H1_H1 ;  /* 0x30000030ff6f7230 */ /* 0x000fe40000004100 */
[----:B------:R-:W-:-:S02]  /*0810*/  @P0 HADD2.F32 R104, -RZ, R107.H0_H0 ;  /* 0x2000006bff680230 */ /* 0x000fc40000004100 */
        /* <DEDUP_REMOVED lines=11> */
[C---:B------:R-:W-:Y:S01]  /*08d0*/  FMUL.FTZ R110, R106.reuse, R47 ;  /* 0x0000002f6a6e7220 */ /* 0x040fe20000410000 */
[----:B------:R-:W-:Y:S01]  /*08e0*/  FMUL.FTZ R47, R97, R46 ;  /* 0x0000002e612f7220 */ /* 0x000fe20000410000 */
[----:B------:R-:W-:Y:S01]  /*08f0*/  FMUL.FTZ R44, R106, R107 ;  /* 0x0000006b6a2c7220 */ /* 0x000fe20000410000 */
[----:B------:R-:W-:-:S02]  /*0900*/  HADD2.F32 R48, -RZ, R49.H0_H0 ;  /* 0x20000031ff307230 */ /* 0x000fc40000004100 */
[----:B------:R-:W-:Y:S01]  /*0910*/  FADD.FTZ R78, R111, R78 ;  /* 0x0000004e6f4e7221 */ /* 0x000fe20000010000 */
[----:B------:R-:W-:Y:S01]  /*0920*/  FFMA.FTZ R79, R60, R111, R79 ;  /* 0x0000006f3c4f7223 */ /* 0x000fe2000001004f */
[----:B------:R-:W-:Y:S01]  /*0930*/  FMUL.FTZ R62, R106, R109 ;  /* 0x0000006d6a3e7220 */ /* 0x000fe20000410000 */
[----:B------:R-:W-:Y:S01]  /*0940*/  FMUL.FTZ R111, R96, R111 ;  /* 0x0000006f606f7220 */ /* 0x000fe20000410000 */
[----:B------:R-:W-:Y:S01]  /*0950*/  FADD.FTZ R116, RZ, R47 ;  /* 0x0000002fff747221 */ /* 0x000fe20000010000 */
[----:B------:R-:W-:Y:S01]  /*0960*/  FFMA.FTZ R109, R44, R47, RZ ;  /* 0x0000002f2c6d7223 */ /* 0x000fe200000100ff */
[----:B------:R-:W-:Y:S02]  /*0970*/  HADD2.F32 R49, -RZ, R49.H1_H1 ;  /* 0x30000031ff317230 */ /* 0x000fe40000004100 */
        /* <DEDUP_REMOVED lines=8> */
[----:B0-----:R-:W-:Y:S02]  /*0a00*/  HADD2.F32 R113, -RZ, R50.H1_H1 ;  /* 0x30000032ff717230 */ /* 0x001fe40000004100 */
[----:B------:R-:W-:Y:S01]  /*0a10*/  FADD.FTZ R80, R46, R80 ;  /* 0x000000502e507221 */ /* 0x000fe20000010000 */
[----:B------:R-:W-:Y:S01]  /*0a20*/  FFMA.FTZ R93, R44, R46, R93 ;  /* 0x0000002e2c5d7223 */ /* 0x000fe2000001005d */
[----:B------:R-:W-:Y:S01]  /*0a30*/  FFMA.FTZ R109, R62, R45, R109 ;  /* 0x0000002d3e6d7223 */ /* 0x000fe2000001006d */
[C---:B------:R-:W-:Y:S01]  /*0a40*/  FMUL.FTZ R46, R106.reuse, R115 ;  /* 0x000000736a2e7220 */ /* 0x040fe20000410000 */
[----:B------:R-:W-:Y:S01]  /*0a50*/  FMUL.FTZ R53, R106, R53 ;  /* 0x000000356a357220 */ /* 0x000fe20000410000 */
[----:B------:R-:W-:-:S02]  /*0a60*/  HADD2.F32 R52, -RZ, R64.H0_H0 ;  /* 0x20000040ff347230 */ /* 0x000fc40000004100 */
[----:B------:R-:W-:Y:S01]  /*0a70*/  FMUL.FTZ R107, R81, R108 ;  /* 0x0000006c516b7220 */ /* 0x000fe20000410000 */
[----:B------:R-:W-:Y:S01]  /*0a80*/  FMUL.FTZ R112, R106, R119 ;  /* 0x000000776a707220 */ /* 0x000fe20000410000 */
[----:B------:R-:W-:Y:S01]  /*0a90*/  FADD.FTZ R116, R49, R116 ;  /* 0x0000007431747221 */ /* 0x000fe20000010000 */
[----:B------:R-:W-:Y:S01]  /*0aa0*/  FADD.FTZ R76, R48, R76 ;  /* 0x0000004c304c7221 */ /* 0x000fe20000010000 */
[----:B------:R-:W-:Y:S01]  /*0ab0*/  FFMA.FTZ R77, R62, R48, R77 ;  /* 0x000000303e4d7223 */ /* 0x000fe2000001004d */
[----:B------:R-:W-:Y:S01]  /*0ac0*/  FFMA.FTZ R109, R110, R49, R109 ;  /* 0x000000316e6d7223 */ /* 0x000fe2000001006d */
[--C-:B------:R-:W-:Y:S02]  /*0ad0*/  HADD2.F32 R50, -RZ, R51.reuse.H0_H0 ;  /* 0x20000033ff327230 */ /* 0x100fe40000004100 */
[----:B------:R-:W-:Y:S01]  /*0ae0*/  FADD.FTZ R13, R108, R13 ;  /* 0x0000000d6c0d7221 */ /* 0x000fe20000010000 */
[----:B------:R-:W-:Y:S01]  /*0af0*/  FFMA.FTZ R73, R46, R108, R73 ;  /* 0x0000006c2e497223 */ /* 0x000fe20000010049 */
[----:B------:R-:W-:Y:S01]  /*0b00*/  FADD.FTZ R12, R113, R12 ;  /* 0x0000000c710c7221 */ /* 0x000fe20000010000 */
[-C--:B------:R-:W-:Y:S01]  /*0b10*/  FFMA.FTZ R72, R53, R113.reuse, R72 ;  /* 0x0000007135487223 */ /* 0x080fe20000010048 */
[----:B------:R-:W-:Y:S01]  /*0b20*/  FMUL.FTZ R48, R82, R113 ;  /* 0x0000007152307220 */ /* 0x000fe20000410000 */
[C---:B------:R-:W-:Y:S01]  /*0b30*/  FMUL.FTZ R108, R106.reuse, R117 ;  /* 0x000000756a6c7220 */ /* 0x040fe20000410000 */
[C---:B------:R-:W-:Y:S01]  /*0b40*/  FMUL.FTZ R113, R106.reuse, R61 ;  /* 0x0000003d6a717220 */ /* 0x040fe20000410000 */
[----:B------:R-:W-:Y:S01]  /*0b50*/  FMUL.FTZ R115, R106, R63 ;  /* 0x0000003f6a737220 */ /* 0x000fe20000410000 */
[----:B------:R-:W-:Y:S01]  /*0b60*/  FADD.FTZ R9, R52, R9 ;  /* 0x0000000934097221 */ /* 0x000fe20000010000 */
[-C--:B------:R-:W-:Y:S01]  /*0b70*/  FFMA.FTZ R69, R112, R52.reuse, R69 ;  /* 0x0000003470457223 */ /* 0x080fe20000010045 */
[----:B------:R-:W-:Y:S01]  /*0b80*/  FMUL.FTZ R61, R85, R52 ;  /* 0x00000034553d7220 */ /* 0x000fe20000410000 */
[----:B------:R-:W-:Y:S01]  /*0b90*/  FADD.FTZ R63, R107, R116 ;  /* 0x000000746b3f7221 */ /* 0x000fe20000010000 */
[----:B------:R-:W-:Y:S01]  /*0ba0*/  FFMA.FTZ R52, R46, R107, R109 ;  /* 0x0000006b2e347223 */ /* 0x000fe2000001006d */
[----:B------:R-:W-:-:S02]  /*0bb0*/  HADD2.F32 R51, -RZ, R51.H1_H1 ;  /* 0x30000033ff337230 */ /* 0x000fc40000004100 */
[----:B------:R-:W-:Y:S01]  /*0bc0*/  FADD.FTZ R11, R50, R11 ;  /* 0x0000000b320b7221 */ /* 0x000fe20000010000 */
[----:B------:R-:W-:Y:S01]  /*0bd0*/  FMUL.FTZ R55, R106, R55 ;  /* 0x000000376a377220 */ /* 0x000fe20000410000 */
        /* <DEDUP_REMOVED lines=10> */
[C---:B------:R-:W-:Y:S01]  /*0c80*/  FMUL.FTZ R57, R106.reuse, R57 ;  /* 0x000000396a397220 */ /* 0x040fe20000410000 */
[----:B------:R-:W-:Y:S01]  /*0c90*/  FADD.FTZ R52, R51, R52 ;  /* 0x0000003433347221 */ /* 0x000fe20000010000 */
[----:B------:R-:W-:Y:S01]  /*0ca0*/  FFMA.FTZ R117, R55, R51, R116 ;  /* 0x0000003337757223 */ /* 0x000fe20000010074 */
[--C-:B------:R-:W-:Y:S02]  /*0cb0*/  HADD2.F32 R54, -RZ, R65.reuse.H0_H0 ;  /* 0x20000041ff367230 */ /* 0x100fe40000004100 */
[C---:B------:R-:W-:Y:S01]  /*0cc0*/  FMUL.FTZ R114, R106.reuse, R121 ;  /* 0x000000796a727220 */ /* 0x040fe20000410000 */
[----:B------:R-:W-:Y:S02]  /*0cd0*/  HADD2.F32 R65, -RZ, R65.H1_H1 ;  /* 0x30000041ff417230 */ /* 0x000fe40000004100 */
        /* <DEDUP_REMOVED lines=14> */
[----:B------:R-:W-:-:S02]  /*0dc0*/  HADD2.F32 R56, -RZ, R66.H0_H0 ;  /* 0x20000042ff387230 */ /* 0x000fc40000004100 */
[----:B------:R-:W-:Y:S01]  /*0dd0*/  FADD.FTZ R117, R54, R109 ;  /* 0x0000006d36757221 */ /* 0x000fe20000010000 */
[----:B------:R-:W-:Y:S01]  /*0de0*/  FFMA.FTZ R52, R114, R109, R65 ;  /* 0x0000006d72347223 */ /* 0x000fe20000010041 */
[----:B------:R-:W-:Y:S02]  /*0df0*/  HADD2.F32 R66, -RZ, R66.H1_H1 ;  /* 0x30000042ff427230 */ /* 0x000fe40000004100 */
[C---:B------:R-:W-:Y:S01]  /*0e00*/  FMUL.FTZ R118, R106.reuse, R123 ;  /* 0x0000007b6a767220 */ /* 0x040fe20000410000 */
[----:B------:R-:W-:Y:S01]  /*0e10*/  FMUL.FTZ R63, R89, R56 ;  /* 0x00000038593f7220 */ /* 0x000fe20000410000 */
[----:B------:R-:W-:Y:S01]  /*0e20*/  FADD.FTZ R54, R117, R116 ;  /* 0x0000007475367221 */ /* 0x000fe20000010000 */
[----:B------:R-:W-:Y:S01]  /*0e30*/  FFMA.FTZ R65, R59, R116, R52 ;  /* 0x000000743b417223 */ /* 0x000fe20000010034 */
[--C-:B------:R-:W-:Y:S02]  /*0e40*/  HADD2.F32 R58, -RZ, R67.reuse.H0_H0 ;  /* 0x20000043ff3a7230 */ /* 0x100fe40000004100 */
        /* <DEDUP_REMOVED lines=8> */
[-C--:B------:R-:W-:Y:S01]  /*0ed0*/  FFMA.FTZ R15, R120, R58.reuse, R15 ;  /* 0x0000003a780f7223 */ /* 0x080fe2000001000f */
[----:B------:R-:W-:Y:S01]  /*0ee0*/  FMUL.FTZ R58, R91, R58 ;  /* 0x0000003a5b3a7220 */ /* 0x000fe20000410000 */
        /* <DEDUP_REMOVED lines=30> */
.L_x_6797:
        /* <DEDUP_REMOVED lines=11> */
[-C--:B------:R-:W-:Y:S01]  /*1180*/  FFMA.FTZ R110, R110, R65.reuse, R54 ;  /* 0x000000416e6e7223 */ /* 0x080fe20000010036 */
[----:B-----5:R-:W-:Y:S01]  /*1190*/  LOP3.LUT P5, RZ, R102, 0xff00, RZ, 0xc0, !PT ;  /* 0x0000ff0066ff7812 */ /* 0x020fe200078ac0ff */
[----:B------:R-:W-:Y:S01]  /*11a0*/  FADD.FTZ R60, R111, -R60 ;  /* 0x8000003c6f3c7221 */ /* 0x000fe20000010000 */
[----:B------:R-:W-:Y:S01]  /*11b0*/  FADD.FTZ R111, R45, -R62 ;  /* 0x8000003e2d6f7221 */ /* 0x000fe20000010000 */
[----:B------:R-:W-:Y:S01]  /*11c0*/  FADD.FTZ R110, R49, -R110 ;  /* 0x8000006e316e7221 */ /* 0x000fe20000010000 */
[-CC-:B------:R-:W-:Y:S01]  /*11d0*/  FFMA.FTZ R52, R55, R65.reuse, R54.reuse ;  /* 0x0000004137347223 */ /* 0x180fe20000010036 */
[----:B------:R-:W-:Y:S01]  /*11e0*/  FFMA.FTZ R45, R106, R60, R21 ;  /* 0x0000003c6a2d7223 */ /* 0x000fe20000010015 */
[----:B------:R-:W-:Y:S01]  /*11f0*/  LOP3.LUT P2, RZ, R102, 0xff000000, RZ, 0xc0, !PT ;  /* 0xff00000066ff7812 */ /* 0x000fe2000784c0ff */
[-C--:B------:R-:W-:Y:S01]  /*1200*/  FFMA.FTZ R44, R44, R65.reuse, R54 ;  /* 0x000000412c2c7223 */ /* 0x080fe20000010036 */
[----:B------:R-:W-:Y:S01]  /*1210*/  FADD.FTZ R52, R51, -R52 ;  /* 0x8000003433347221 */ /* 0x000fe20000010000 */
[----:B------:R-:W-:Y:S01]  /*1220*/  FMUL.FTZ R45, R45, R104 ;  /* 0x000000682d2d7220 */ /* 0x000fe20000410000 */
[----:B------:R-:W-:Y:S01]  /*1230*/  ISETP.GE.U32.AND P1, PT, R102, RZ, PT ;  /* 0x000000ff6600720c */ /* 0x000fe20003f26070 */
[-CC-:B------:R-:W-:Y:S01]  /*1240*/  FFMA.FTZ R46, R46, R65.reuse, R54.reuse ;  /* 0x000000412e2e7223 */ /* 0x180fe20000010036 */
[-C--:B------:R-:W-:Y:S01]  /*1250*/  FFMA.FTZ R67, R108, R65.reuse, R54 ;  /* 0x000000416c437223 */ /* 0x080fe20000010036 */
[----:B------:R-:W-:Y:S01]  /*1260*/  FMUL.FTZ R45, R45, UR4 ;  /* 0x000000042d2d7c20 */ /* 0x000fe20008410000 */
[----:B------:R-:W-:Y:S01]  /*1270*/  FADD.FTZ R47, R47, -R44 ;  /* 0x8000002c2f2f7221 */ /* 0x000fe20000010000 */
[----:B------:R-:W-:Y:S01]  /*1280*/  ISETP.GE.U32.AND.EX P1, PT, R103, 0x1000000, PT, P1 ;  /* 0x010000006700780c */ /* 0x000fe20003f26110 */
[----:B------:R-:W-:Y:S01]  /*1290*/  FFMA.FTZ R53, R53, R65, R54 ;  /* 0x0000004135357223 */ /* 0x000fe20000010036 */
[----:B------:R-:W-:Y:S01]  /*12a0*/  FADD.FTZ R107, R107, -R46 ;  /* 0x8000002e6b6b7221 */ /* 0x000fe20000010000 */
[----:B------:R-:W-:Y:S01]  /*12b0*/  FSEL R60, R45, RZ, P5 ;  /* 0x000000ff2d3c7208 */ /* 0x000fe20002800000 */
[C---:B------:R-:W-:Y:S01]  /*12c0*/  FFMA.FTZ R45, R106.reuse, R110, R23 ;  /* 0x0000006e6a2d7223 */ /* 0x040fe20000010017 */
[----:B------:R-:W-:Y:S01]  /*12d0*/  FFMA.FTZ R47, R106, R47, R20 ;  /* 0x0000002f6a2f7223 */ /* 0x000fe20000010014 */
[----:B------:R-:W-:Y:S01]  /*12e0*/  FADD.FTZ R67, R50, -R67 ;  /* 0x8000004332437221 */ /* 0x000fe20000010000 */
[-CC-:B------:R-:W-:Y:S01]  /*12f0*/  FFMA.FTZ R114, R114, R65.reuse, R54.reuse ;  /* 0x0000004172727223 */ /* 0x180fe20000010036 */
[-C--:B------:R-:W-:Y:S01]  /*1300*/  FMUL.FTZ R45, R45, R104.reuse ;  /* 0x000000682d2d7220 */ /* 0x080fe20000410000 */
[----:B------:R-:W-:Y:S01]  /*1310*/  FFMA.FTZ R112, R112, R65, R54 ;  /* 0x0000004170707223 */ /* 0x000fe20000010036 */
[----:B------:R-:W-:Y:S01]  /*1320*/  FADD.FTZ R53, R48, -R53 ;  /* 0x8000003530357221 */ /* 0x000fe20000010000 */
[----:B------:R-:W-:Y:S01]  /*1330*/  FMUL.FTZ R47, R47, R104 ;  /* 0x000000682f2f7220 */ /* 0x000fe20000410000 */
[----:B------:R-:W-:Y:S01]  /*1340*/  FMUL.FTZ R45, R45, UR4 ;  /* 0x000000042d2d7c20 */ /* 0x000fe20008410000 */
[C---:B------:R-:W-:Y:S01]  /*1350*/  FFMA.FTZ R107, R106.reuse, R107, R24 ;  /* 0x0000006b6a6b7223 */ /* 0x040fe20000010018 */
[----:B------:R-:W-:Y:S01]  /*1360*/  FFMA.FTZ R59, R59, R65, R54 ;  /* 0x000000413b3b7223 */ /* 0x000fe20000010036 */
[C---:B------:R-:W-:Y:S01]  /*1370*/  FFMA.FTZ R111, R106.reuse, R111, R22 ;  /* 0x0000006f6a6f7223 */ /* 0x040fe20000010016 */
[----:B------:R-:W-:Y:S01]  /*1380*/  FADD.FTZ R109, R109, -R114 ;  /* 0x800000726d6d7221 */ /* 0x000fe20000010000 */
[----:B------:R-:W-:Y:S01]  /*1390*/  FSEL R49, R45, RZ, P2 ;  /* 0x000000ff2d317208 */ /* 0x000fe20001000000 */
[----:B------:R-:W-:Y:S01]  /*13a0*/  FFMA.FTZ R45, R106, R52, R27 ;  /* 0x000000346a2d7223 */ /* 0x000fe2000001001b */
[----:B------:R-:W-:Y:S01]  /*13b0*/  FFMA.FTZ R55, R120, R65, R54 ;  /* 0x0000004178377223 */ /* 0x000fe20000010036 */
[----:B------:R-:W-:Y:S01]  /*13c0*/  FADD.FTZ R61, R61, -R112 ;  /* 0x800000703d3d7221 */ /* 0x000fe20000010000 */
[C---:B------:R-:W-:Y:S01]  /*13d0*/  FFMA.FTZ R53, R106.reuse, R53, R25 ;  /* 0x000000356a357223 */ /* 0x040fe20000010019 */
[-C--:B------:R-:W-:Y:S01]  /*13e0*/  FMUL.FTZ R45, R45, R104.reuse ;  /* 0x000000682d2d7220 */ /* 0x080fe20000410000 */
[----:B------:R-:W-:Y:S01]  /*13f0*/  FFMA.FTZ R67, R106, R67, R26 ;  /* 0x000000436a437223 */ /* 0x000fe2000001001a */
[-CC-:B------:R-:W-:Y:S01]  /*1400*/  FFMA.FTZ R57, R57, R65.reuse, R54.reuse ;  /* 0x0000004139397223 */ /* 0x180fe20000010036 */
[-CC-:B------:R-:W-:Y:S01]  /*1410*/  FFMA.FTZ R118, R118, R65.reuse, R54.reuse ;  /* 0x0000004176767223 */ /* 0x180fe20000010036 */
[----:B------:R-:W-:Y:S01]  /*1420*/  FMUL.FTZ R45, R45, UR4 ;  /* 0x000000042d2d7c20 */ /* 0x000fe20008410000 */
[-CC-:B------:R-:W-:Y:S01]  /*1430*/  FFMA.FTZ R113, R113, R65.reuse, R54.reuse ;  /* 0x0000004171717223 */ /* 0x180fe20000010036 */
[----:B------:R-:W-:Y:S01]  /*1440*/  FFMA.FTZ R115, R115, R65, R54 ;  /* 0x0000004173737223 */ /* 0x000fe20000010036 */
[----:B------:R-:W-:Y:S01]  /*1450*/  FMUL.FTZ R47, R47, UR4 ;  /* 0x000000042f2f7c20 */ /* 0x000fe20008410000 */
[-C--:B------:R-:W-:Y:S01]  /*1460*/  FMUL.FTZ R107, R107, R104.reuse ;  /* 0x000000686b6b7220 */ /* 0x080fe20000410000 */
[----:B------:R-:W-:Y:S01]  /*1470*/  FSEL R50, R45, RZ, P1 ;  /* 0x000000ff2d327208 */ /* 0x000fe20000800000 */
[-C--:B------:R-:W-:Y:S01]  /*1480*/  FMUL.FTZ R111, R111, R104.reuse ;  /* 0x000000686f6f7220 */ /* 0x080fe20000410000 */
[----:B------:R-:W0:Y:S01]  /*1490*/  LDC.64 R44, c[0x0][0x468] ;  /* 0x00011a00ff2c7b82 */ /* 0x000e220000000a00 */
[----:B------:R-:W-:Y:S01]  /*14a0*/  LOP3.LUT P3, RZ, R102, 0xff, RZ, 0xc0, !PT ;  /* 0x000000ff66ff7812 */ /* 0x000fe2000786c0ff */
[----:B------:R-:W-:Y:S01]  /*14b0*/  FFMA.FTZ R109, R106, R109, R30 ;  /* 0x0000006d6a6d7223 */ /* 0x000fe2000001001e */
[----:B------:R-:W-:Y:S01]  /*14c0*/  FADD.FTZ R116, R116, -R59 ;  /* 0x8000003b74747221 */ /* 0x000fe20000010000 */
[-C--:B------:R-:W-:Y:S01]  /*14d0*/  FMUL.FTZ R53, R53, R104.reuse ;  /* 0x0000006835357220 */ /* 0x080fe20000410000 */
[-C--:B------:R-:W-:Y:S01]  /*14e0*/  FMUL.FTZ R67, R67, R104.reuse ;  /* 0x0000006843437220 */ /* 0x080fe20000410000 */
[----:B------:R-:W-:Y:S01]  /*14f0*/  FFMA.FTZ R61, R106, R61, R28 ;  /* 0x0000003d6a3d7223 */ /* 0x000fe2000001001c */
[----:B------:R-:W-:Y:S01]  /*1500*/  FADD.FTZ R59, R58, -R55 ;  /* 0x800000373a3b7221 */ /* 0x000fe20000010000 */
[----:B------:R-:W-:Y:S01]  /*1510*/  FADD.FTZ R57, R64, -R57 ;  /* 0x8000003940397221 */ /* 0x000fe20000010000 */
[----:B------:R-:W-:Y:S01]  /*1520*/  FADD.FTZ R63, R63, -R118 ;  /* 0x800000763f3f7221 */ /* 0x000fe20000010000 */
[----:B------:R-:W-:Y:S01]  /*1530*/  FADD.FTZ R66, R66, -R113 ;  /* 0x8000007142427221 */ /* 0x000fe20000010000 */
[----:B------:R-:W-:Y:S01]  /*1540*/  FADD.FTZ R56, R56, -R115 ;  /* 0x8000007338387221 */ /* 0x000fe20000010000 */
[----:B------:R-:W-:Y:S01]  /*1550*/  FMUL.FTZ R46, R107, UR4 ;  /* 0x000000046b2e7c20 */ /* 0x000fe20008410000 */
[----:B------:R-:W-:Y:S01]  /*1560*/  LOP3.LUT P4, RZ, R103, 0xff, RZ, 0xc0, !PT ;  /* 0x000000ff67ff7812 */ /* 0x000fe2000788c0ff */
[----:B------:R-:W-:Y:S01]  /*1570*/  FMUL.FTZ R48, R111, UR4 ;  /* 0x000000046f307c20 */ /* 0x000fe20008410000 */
[----:B------:R-:W-:Y:S01]  /*1580*/  FSEL R65, R47, RZ, P3 ;  /* 0x000000ff2f417208 */ /* 0x000fe20001800000 */
[-C--:B------:R-:W-:Y:S01]  /*1590*/  FMUL.FTZ R109, R109, R104.reuse ;  /* 0x000000686d6d7220 */ /* 0x080fe20000410000 */
[----:B------:R-:W-:Y:S01]  /*15a0*/  LOP3.LUT P6, RZ, R102, 0xff0000, RZ, 0xc0, !PT ;  /* 0x00ff000066ff7812 */ /* 0x000fe200078cc0ff */
[----:B------:R-:W-:Y:S01]  /*15b0*/  FMUL.FTZ R51, R53, UR4 ;  /* 0x0000000435337c20 */ /* 0x000fe20008410000 */
[----:B------:R-:W-:Y:S01]  /*15c0*/  FMUL.FTZ R47, R67, UR4 ;  /* 0x00000004432f7c20 */ /* 0x000fe20008410000 */
[----:B------:R-:W-:Y:S01]  /*15d0*/  FMUL.FTZ R61, R61, R104 ;  /* 0x000000683d3d7220 */ /* 0x000fe20000410000 */
[C---:B------:R-:W-:Y:S01]  /*15e0*/  FFMA.FTZ R59, R106.reuse, R59, R34 ;  /* 0x0000003b6a3b7223 */ /* 0x040fe20000010022 */
[C---:B------:R-:W-:Y:S01]  /*15f0*/  FFMA.FTZ R57, R106.reuse, R57, R29 ;  /* 0x000000396a397223 */ /* 0x040fe2000001001d */
        /* <DEDUP_REMOVED lines=10> */
[C---:B------:R-:W-:Y:S01]  /*16a0*/  LOP3.LUT P4, RZ, R100.reuse, 0xff0000, RZ, 0xc0, !PT ;  /* 0x00ff000064ff7812 */ /* 0x040fe2000788c0ff */
[-C--:B------:R-:W-:Y:S01]  /*16b0*/  FMUL.FTZ R57, R57, R104.reuse ;  /* 0x0000006839397220 */ /* 0x080fe20000410000 */
[----:B------:R-:W-:Y:S01]  /*16c0*/  LOP3.LUT P5, RZ, R103, 0xff0000, RZ, 0xc0, !PT ;  /* 0x00ff000067ff7812 */ /* 0x000fe200078ac0ff */
[-C--:B------:R-:W-:Y:S01]  /*16d0*/  FMUL.FTZ R56, R53, R104.reuse ;  /* 0x0000006835387220 */ /* 0x080fe20000410000 */
[C---:B------:R-:W-:Y:S01]  /*16e0*/  LOP3.LUT P6, RZ, R100.reuse, 0xff, RZ, 0xc0, !PT ;  /* 0x000000ff64ff7812 */ /* 0x040fe200078cc0ff */
        /* <DEDUP_REMOVED lines=14> */
[----:B------:R-:W-:Y:S01]  /*17d0*/  FMUL.FTZ R56, R56, UR4 ;  /* 0x0000000438387c20 */ /* 0x000fe20008410000 */
[C---:B------:R-:W-:Y:S01]  /*17e0*/  LOP3.LUT P2, RZ, R100.reuse, 0xff00, RZ, 0xc0, !PT ;  /* 0x0000ff0064ff7812 */ /* 0x040fe2000784c0ff */
[----:B0-----:R-:W-:Y:S01]  /*17f0*/  IMAD.WIDE.U32 R52, R105, 0x10, R44 ;  /* 0x0000001069347825 */ /* 0x001fe200078e002c */
[----:B------:R-:W-:-:S02]  /*1800*/  LOP3.LUT P3, RZ, R100, 0xff000000, RZ, 0xc0, !PT ;  /* 0xff00000064ff7812 */ /* 0x000fc4000786c0ff */
[----:B------:R-:W-:Y:S01]  /*1810*/  LOP3.LUT P5, RZ, R101, 0xff, RZ, 0xc0, !PT ;  /* 0x000000ff65ff7812 */ /* 0x000fe200078ac0ff */
[----:B------:R-:W-:Y:S01]  /*1820*/  IMAD.WIDE.U32 R54, R99, 0x10, R44 ;  /* 0x0000001063367825 */ /* 0x000fe200078e002c */
[C---:B------:R-:W-:Y:S02]  /*1830*/  LOP3.LUT P6, RZ, R101.reuse, 0xff00, RZ, 0xc0, !PT ;  /* 0x0000ff0065ff7812 */ /* 0x040fe400078cc0ff */
[----:B------:R-:W-:Y:S02]  /*1840*/  ISETP.GE.U32.AND.EX P1, PT, R101, 0x1000000, PT, P1 ;  /* 0x010000006500780c */ /* 0x000fe40003f26110 */
[----:B------:R-:W-:Y:S02]  /*1850*/  F2FP.F16.F32.PACK_AB R46, R51, R46 ;  /* 0x0000002e332e723e */ /* 0x000fe400000000ff */
[----:B------:R-:W-:Y:S02]  /*1860*/  F2FP.F16.F32.PACK_AB R47, R50, R47 ;  /* 0x0000002f322f723e */ /* 0x000fe400000000ff */
[----:B------:R-:W-:-:S02]  /*1870*/  F2FP.F16.F32.PACK_AB R45, R49, R48 ;  /* 0x00000030312d723e */ /* 0x000fc400000000ff */
[----:B------:R-:W-:Y:S02]  /*1880*/  F2FP.F16.F32.PACK_AB R44, R60, R65 ;  /* 0x000000413c2c723e */ /* 0x000fe400000000ff */
[----:B------:R-:W-:Y:S02]  /*1890*/  FSEL R51, R59, RZ, P4 ;  /* 0x000000ff3b337208 */ /* 0x000fe40002000000 */
[----:B------:R-:W-:Y:S01]  /*18a0*/  FSEL R50, R63, RZ, P5 ;  /* 0x000000ff3f327208 */ /* 0x000fe20002800000 */
[----:B------:R1:W-:Y:S01]  /*18b0*/  STG.E.128 desc[UR6][R52.64], R44 ;  /* 0x0000002c34007986 */ /* 0x0003e2000c101d06 */
[----:B------:R-:W-:Y:S02]  /*18c0*/  FSEL R60, R67, RZ, P1 ;  /* 0x000000ff433c7208 */ /* 0x000fe40000800000 */
[----:B------:R-:W-:Y:S02]  /*18d0*/  FSEL R59, R58, RZ, P6 ;  /* 0x000000ff3a3b7208 */ /* 0x000fe40003000000 */
[----:B------:R-:W-:-:S02]  /*18e0*/  FSEL R49, R56, RZ, P3 ;  /* 0x000000ff38317208 */ /* 0x000fc40001800000 */
[----:B------:R-:W-:Y:S02]  /*18f0*/  FSEL R48, R57, RZ, P2 ;  /* 0x000000ff39307208 */ /* 0x000fe40001000000 */
[----:B------:R-:W-:Y:S02]  /*1900*/  F2FP.F16.F32.PACK_AB R51, R60, R51 ;  /* 0x000000333c33723e */ /* 0x000fe400000000ff */
[----:B------:R-:W-:Y:S02]  /*1910*/  F2FP.F16.F32.PACK_AB R50, R59, R50 ;  /* 0x000000323b32723e */ /* 0x000fe400000000ff */
[----:B------:R-:W-:Y:S02]  /*1920*/  F2FP.F16.F32.PACK_AB R49, R49, R62 ;  /* 0x0000003e3131723e */ /* 0x000fe400000000ff */
[----:B------:R-:W-:-:S05]  /*1930*/  F2FP.F16.F32.PACK_AB R48, R48, R61 ;  /* 0x0000003d3030723e */ /* 0x000fca00000000ff */
[----:B------:R1:W-:Y:S01]  /*1940*/  STG.E.128 desc[UR6][R54.64], R48 ;  /* 0x0000003036007986 */ /* 0x0003e2000c101d06 */
[----:B------:R-:W-:Y:S05]  /*1950*/  BRA `(.L_x_6780) ;  /* 0x0000001800387947 */ /* 0x000fea0003800000 */
.L_x_6779:
        /* <DEDUP_REMOVED lines=11> */
[-CC-:B------:R-:W-:Y:S01]  /*1a10*/  FFMA.FTZ R41, R108, R65.reuse, R54.reuse ;  /* 0x000000416c297223 */ /* 0x180fe20000010036 */
[-C--:B------:R-:W-:Y:S01]  /*1a20*/  FMUL.FTZ R38, R52, R104.reuse ;  /* 0x0000006834267220 */ /* 0x080fe20000410000 */
[-C--:B------:R-:W-:Y:S01]  /*1a30*/  FMUL.FTZ R40, R53, R104.reuse ;  /* 0x0000006835287220 */ /* 0x080fe20000410000 */
[-CC-:B------:R-:W-:Y:S01]  /*1a40*/  FFMA.FTZ R36, R55, R65.reuse, R54.reuse ;  /* 0x0000004137247223 */ /* 0x180fe20000010036 */
[-CC-:B------:R-:W-:Y:S01]  /*1a50*/  FFMA.FTZ R112, R112, R65.reuse, R54.reuse ;  /* 0x0000004170707223 */ /* 0x180fe20000010036 */
[----:B------:R-:W-:Y:S01]  /*1a60*/  FMUL.FTZ R38, R38, UR4 ;  /* 0x0000000426267c20 */ /* 0x000fe20008410000 */
        /* <DEDUP_REMOVED lines=8> */
[----:B------:R-:W-:Y:S01]  /*1af0*/  FMUL.FTZ R40, R40, UR4 ;  /* 0x0000000428287c20 */ /* 0x000fe20008410000 */
[----:B------:R-:W-:Y:S01]  /*1b00*/  FFMA.FTZ R54, R106, R45, R22 ;  /* 0x0000002d6a367223 */ /* 0x000fe20000010016 */
[----:B------:R-:W-:Y:S01]  /*1b10*/  LOP3.LUT P5, RZ, R102, 0xff00, RZ, 0xc0, !PT ;  /* 0x0000ff0066ff7812 */ /* 0x000fe200078ac0ff */
[----:B------:R-:W-:Y:S01]  /*1b20*/  FADD.FTZ R110, R49, -R110 ;  /* 0x8000006e316e7221 */ /* 0x000fe20000010000 */
[----:B------:R-:W-:Y:S01]  /*1b30*/  FSEL R65, R38, RZ, P3 ;  /* 0x000000ff26417208 */ /* 0x000fe20001800000 */
[----:B------:R-:W-:Y:S01]  /*1b40*/  FMUL.FTZ R38, R54, R104 ;  /* 0x0000006836267220 */ /* 0x000fe20000410000 */
[C---:B------:R-:W-:Y:S01]  /*1b50*/  LOP3.LUT P6, RZ, R102.reuse, 0xff0000, RZ, 0xc0, !PT ;  /* 0x00ff000066ff7812 */ /* 0x040fe200078cc0ff */
[----:B------:R-:W-:Y:S01]  /*1b60*/  FADD.FTZ R107, R107, -R46 ;  /* 0x8000002e6b6b7221 */ /* 0x000fe20000010000 */
[----:B------:R-:W-:Y:S01]  /*1b70*/  LOP3.LUT P2, RZ, R102, 0xff000000, RZ, 0xc0, !PT ;  /* 0xff00000066ff7812 */ /* 0x000fe2000784c0ff */
[----:B------:R-:W-:Y:S01]  /*1b80*/  FFMA.FTZ R55, R106, R110, R23 ;  /* 0x0000006e6a377223 */ /* 0x000fe20000010017 */
[----:B------:R-:W-:Y:S01]  /*1b90*/  ISETP.GE.U32.AND P1, PT, R102, RZ, PT ;  /* 0x000000ff6600720c */ /* 0x000fe20003f26070 */
[----:B------:R-:W-:Y:S01]  /*1ba0*/  FADD.FTZ R60, R51, -R36 ;  /* 0x80000024333c7221 */ /* 0x000fe20000010000 */
[----:B------:R-:W-:Y:S01]  /*1bb0*/  FSEL R102, R40, RZ, P5 ;  /* 0x000000ff28667208 */ /* 0x000fe20002800000 */
[----:B------:R-:W-:Y:S01]  /*1bc0*/  FADD.FTZ R40, R48, -R39 ;  /* 0x8000002730287221 */ /* 0x000fe20000010000 */
[----:B------:R-:W-:Y:S01]  /*1bd0*/  FMUL.FTZ R38, R38, UR4 ;  /* 0x0000000426267c20 */ /* 0x000fe20008410000 */
[----:B------:R-:W-:Y:S01]  /*1be0*/  FFMA.FTZ R44, R106, R107, R24 ;  /* 0x0000006b6a2c7223 */ /* 0x000fe20000010018 */
[----:B------:R-:W-:Y:S01]  /*1bf0*/  FMUL.FTZ R36, R55, R104 ;  /* 0x0000006837247220 */ /* 0x000fe20000410000 */
[----:B------:R-:W-:Y:S01]  /*1c00*/  FADD.FTZ R47, R50, -R41 ;  /* 0x80000029322f7221 */ /* 0x000fe20000010000 */
[----:B------:R-:W-:Y:S01]  /*1c10*/  FFMA.FTZ R45, R106, R40, R25 ;  /* 0x000000286a2d7223 */ /* 0x000fe20000010019 */
[----:B------:R-:W0:Y:S01]  /*1c20*/  LDC.64 R42, c[0x0][0x478] ;  /* 0x00011e00ff2a7b82 */ /* 0x000e220000000a00 */
[-C--:B------:R-:W-:Y:S01]  /*1c30*/  FMUL.FTZ R39, R44, R104.reuse ;  /* 0x000000682c277220 */ /* 0x080fe20000410000 */
[----:B------:R-:W-:Y:S01]  /*1c40*/  FMUL.FTZ R36, R36, UR4 ;  /* 0x0000000424247c20 */ /* 0x000fe20008410000 */
[----:B------:R-:W-:Y:S01]  /*1c50*/  FSEL R49, R38, RZ, P6 ;  /* 0x000000ff26317208 */ /* 0x000fe20003000000 */
[C---:B------:R-:W-:Y:S01]  /*1c60*/  FFMA.FTZ R46, R106.reuse, R47, R26 ;  /* 0x0000002f6a2e7223 */ /* 0x040fe2000001001a */
[----:B------:R-:W-:Y:S01]  /*1c70*/  FMUL.FTZ R38, R45, R104 ;  /* 0x000000682d267220 */ /* 0x000fe20000410000 */
[----:B------:R-:W-:Y:S01]  /*1c80*/  FADD.FTZ R61, R61, -R112 ;  /* 0x800000703d3d7221 */ /* 0x000fe20000010000 */
[----:B------:R-:W-:Y:S01]  /*1c90*/  FADD.FTZ R109, R109, -R114 ;  /* 0x800000726d6d7221 */ /* 0x000fe20000010000 */
[----:B------:R-:W1:Y:S01]  /*1ca0*/  LDC.64 R40, c[0x0][0x468] ;  /* 0x00011a00ff287b82 */ /* 0x000e620000000a00 */
[----:B------:R-:W-:Y:S01]  /*1cb0*/  FFMA.FTZ R47, R106, R60, R27 ;  /* 0x0000003c6a2f7223 */ /* 0x000fe2000001001b */
[----:B------:R-:W-:Y:S01]  /*1cc0*/  LOP3.LUT P4, RZ, R103, 0xff, RZ, 0xc0, !PT ;  /* 0x000000ff67ff7812 */ /* 0x000fe2000788c0ff */
[----:B------:R-:W-:Y:S01]  /*1cd0*/  FMUL.FTZ R39, R39, UR4 ;  /* 0x0000000427277c20 */ /* 0x000fe20008410000 */
[----:B------:R-:W-:Y:S01]  /*1ce0*/  LOP3.LUT P3, RZ, R103, 0xff00, RZ, 0xc0, !PT ;  /* 0x0000ff0067ff7812 */ /* 0x000fe2000786c0ff */
[-C--:B------:R-:W-:Y:S01]  /*1cf0*/  FMUL.FTZ R51, R47, R104.reuse ;  /* 0x000000682f337220 */ /* 0x080fe20000410000 */
[C---:B------:R-:W-:Y:S01]  /*1d00*/  LOP3.LUT P5, RZ, R103.reuse, 0xff0000, RZ, 0xc0, !PT ;  /* 0x00ff000067ff7812 */ /* 0x040fe200078ac0ff */
[----:B------:R-:W-:Y:S01]  /*1d10*/  FADD.FTZ R64, R64, -R57 ;  /* 0x8000003940407221 */ /* 0x000fe20000010000 */
        /* <DEDUP_REMOVED lines=19> */
[----:B------:R-:W-:Y:S01]  /*1e50*/  ISETP.GE.U32.AND P1, PT, R100, RZ, PT ;  /* 0x000000ff6400720c */ /* 0x000fe20003f26070 */
[----:B------:R-:W-:Y:S01]  /*1e60*/  FADD.FTZ R110, R56, -R115 ;  /* 0x80000073386e7221 */ /* 0x000fe20000010000 */
[----:B------:R-:W-:Y:S01]  /*1e70*/  FSEL R103, R103, RZ, P3 ;  /* 0x000000ff67677208 */ /* 0x000fe20001800000 */
[----:B0-----:R-:W-:Y:S01]  /*1e80*/  IMAD.WIDE.U32 R56, R99, 0x20, R42 ;  /* 0x0000002063387825 */ /* 0x001fe200078e002a */
[----:B------:R-:W-:-:S03]  /*1e90*/  LOP3.LUT P2, RZ, R100, 0xff00, RZ, 0xc0, !PT ;  /* 0x0000ff0064ff7812 */ /* 0x000fc6000784c0ff */
[----:B------:R-:W-:Y:S01]  /*1ea0*/  FFMA.FTZ R37, R106, R64, R29 ;  /* 0x000000406a257223 */ /* 0x000fe2000001001d */
[----:B------:R-:W-:Y:S01]  /*1eb0*/  LOP3.LUT P3, RZ, R100, 0xff000000, RZ, 0xc0, !PT ;  /* 0xff00000064ff7812 */ /* 0x000fe2000786c0ff */
[----:B-1----:R-:W-:Y:S01]  /*1ec0*/  IMAD.WIDE.U32 R58, R105, 0x10, R40 ;  /* 0x00000010693a7825 */ /* 0x002fe200078e0028 */
[----:B------:R-:W-:-:S03]  /*1ed0*/  FSEL R51, R39, RZ, P5 ;  /* 0x000000ff27337208 */ /* 0x000fc60002800000 */
[----:B------:R-:W-:Y:S01]  /*1ee0*/  FFMA.FTZ R39, R106, R116, R31 ;  /* 0x000000746a277223 */ /* 0x000fe2000001001f */
[----:B------:R-:W-:Y:S02]  /*1ef0*/  FSEL R67, R60, RZ, P6 ;  /* 0x000000ff3c437208 */ /* 0x000fe40003000000 */
[----:B------:R-:W-:Y:S01]  /*1f00*/  FSEL R100, R61, RZ, P4 ;  /* 0x000000ff3d647208 */ /* 0x000fe20002000000 */
[----:B------:R-:W-:Y:S01]  /*1f10*/  IMAD.WIDE.U32 R60, R105, 0x20, R42 ;  /* 0x00000020693c7825 */ /* 0x000fe200078e002a */
[----:B------:R-:W-:-:S03]  /*1f20*/  LOP3.LUT P5, RZ, R101, 0xff, RZ, 0xc0, !PT ;  /* 0x000000ff65ff7812 */ /* 0x000fc600078ac0ff */
[C---:B------:R-:W-:Y:S01]  /*1f30*/  FFMA.FTZ R42, R106.reuse, R107, R34 ;  /* 0x0000006b6a2a7223 */ /* 0x040fe20000010022 */
[C---:B------:R-:W-:Y:S01]  /*1f40*/  LOP3.LUT P6, RZ, R101.reuse, 0xff00, RZ, 0xc0, !PT ;  /* 0x0000ff0065ff7812 */ /* 0x040fe200078cc0ff */
[----:B------:R-:W-:Y:S01]  /*1f50*/  FFMA.FTZ R43, R106, R110, R35 ;  /* 0x0000006e6a2b7223 */ /* 0x000fe20000010023 */
[C---:B------:R-:W-:Y:S01]  /*1f60*/  LOP3.LUT P4, RZ, R101.reuse, 0xff0000, RZ, 0xc0, !PT ;  /* 0x00ff000065ff7812 */ /* 0x040fe2000788c0ff */
[----:B------:R0:W-:Y:S01]  /*1f70*/  STG.E.128 desc[UR6][R60.64], R52 ;  /* 0x000000343c007986 */ /* 0x0001e2000c101d06 */
[----:B------:R-:W-:Y:S01]  /*1f80*/  ISETP.GE.U32.AND.EX P1, PT, R101, 0x1000000, PT, P1 ;  /* 0x010000006500780c */ /* 0x000fe20003f26110 */
[----:B------:R-:W-:Y:S01]  /*1f90*/  FADD.FTZ R101, R63, -R118 ;  /* 0x800000763f657221 */ /* 0x000fe20000010000 */
[----:B------:R-:W-:-:S04]  /*1fa0*/  IMAD.WIDE.U32 R62, R99, 0x10, R40 ;  /* 0x00000010633e7825 */ /* 0x000fc800078e0028 */
[----:B------:R-:W-:Y:S01]  /*1fb0*/  FFMA.FTZ R41, R106, R66, R33 ;  /* 0x000000426a297223 */ /* 0x000fe20000010021 */
[----:B------:R-:W-:Y:S01]  /*1fc0*/  FMUL.FTZ R64, R42, R104 ;  /* 0x000000682a407220 */ /* 0x000fe20000410000 */
[----:B------:R-:W-:Y:S01]  /*1fd0*/  FFMA.FTZ R40, R106, R101, R32 ;  /* 0x000000656a287223 */ /* 0x000fe20000010020 */
[----:B------:R-:W-:Y:S01]  /*1fe0*/  F2FP.F16.F32.PACK_AB R49, R48, R49 ;  /* 0x000000313031723e */ /* 0x000fe200000000ff */
[----:B------:R2:W-:Y:S01]  /*1ff0*/  STG.E.128 desc[UR6][R60.64+0x10], R44 ;  /* 0x0000102c3c007986 */ /* 0x0005e2000c101d06 */
[----:B------:R-:W-:Y:S01]  /*2000*/  FMUL.FTZ R64, R64, UR4 ;  /* 0x0000000440407c20 */ /* 0x000fe20008410000 */
[----:B------:R-:W-:Y:S02]  /*2010*/  F2FP.F16.F32.PACK_AB R48, R102, R65 ;  /* 0x000000416630723e */ /* 0x000fe400000000ff */
[----:B------:R-:W-:Y:S02]  /*2020*/  F2FP.F16.F32.PACK_AB R51, R108, R51 ;  /* 0x000000336c33723e */ /* 0x000fe400000000ff */
[----:B------:R-:W-:-:S02]  /*2030*/  FSEL R64, R64, RZ, P4 ;  /* 0x000000ff40407208 */ /* 0x000fc40002000000 */
[----:B------:R-:W-:Y:S01]  /*2040*/  F2FP.F16.F32.PACK_AB R50, R103, R50 ;  /* 0x000000326732723e */ /* 0x000fe200000000ff */
        /* <DEDUP_REMOVED lines=13> */
[----:B------:R-:W-:Y:S01]  /*2120*/  FSEL R99, R104, RZ, P1 ;  /* 0x000000ff68637208 */ /* 0x000fe20000800000 */
[----:B------:R2:W-:Y:S01]  /*2130*/  STG.E.128 desc[UR6][R56.64], R36 ;  /* 0x0000002438007986 */ /* 0x0005e2000c101d06 */
[----:B------:R-:W-:Y:S02]  /*2140*/  FSEL R65, R55, RZ, P6 ;  /* 0x000000ff37417208 */ /* 0x000fe40003000000 */
[----:B------:R-:W-:Y:S01]  /*2150*/  FSEL R53, R53, RZ, P3 ;  /* 0x000000ff35357208 */ /* 0x000fe20001800000 */
[----:B------:R2:W-:Y:S01]  /*2160*/  STG.E.128 desc[UR6][R56.64+0x10], R40 ;  /* 0x0000102838007986 */ /* 0x0005e2000c101d06 */
[----:B------:R-:W-:Y:S02]  /*2170*/  F2FP.F16.F32.PACK_AB R55, R99, R64 ;  /* 0x000000406337723e */ /* 0x000fe400000000ff */
[----:B------:R-:W-:Y:S02]  /*2180*/  F2FP.F16.F32.PACK_AB R54, R65, R54 ;  /* 0x000000364136723e */ /* 0x000fe400000000ff */
[----:B------:R-:W-:-:S02]  /*2190*/  F2FP.F16.F32.PACK_AB R53, R53, R100 ;  /* 0x000000643535723e */ /* 0x000fc400000000ff */
[----:B------:R-:W-:-:S05]  /*21a0*/  F2FP.F16.F32.PACK_AB R52, R52, R67 ;  /* 0x000000433434723e */ /* 0x000fca00000000ff */
[----:B------:R2:W-:Y:S01]  /*21b0*/  STG.E.128 desc[UR6][R62.64], R52 ;  /* 0x000000343e007986 */ /* 0x0005e2000c101d06 */
[----:B------:R-:W-:Y:S05]  /*21c0*/  BRA `(.L_x_6780) ;  /* 0x00000010001c7947 */ /* 0x000fea0003800000 */
.L_x_6778:
[----:B------:R-:W-:-:S04]  /*21d0*/  ISETP.NE.U32.AND P1, PT, RZ, UR18, PT ;  /* 0x00000012ff007c0c */ /* 0x000fc8000bf25070 */
[----:B------:R-:W-:-:S13]  /*21e0*/  ISETP.NE.AND.EX P1, PT, RZ, UR19, PT, P1 ;  /* 0x00000013ff007c0c */ /* 0x000fda000bf25310 */
[----:B------:R-:W-:Y:S05]  /*21f0*/  @P1 BRA `(.L_x_6781) ;  /* 0x0000000000f81947 */ /* 0x000fea0003800000 */
[-CC-:B------:R-:W-:Y:S01]  /*2200*/  FFMA.FTZ R60, R60, R65.reuse, R54.reuse ;  /* 0x000000413c3c7223 */ /* 0x180fe20000010036 */
[-CC-:B------:R-:W-:Y:S01]  /*2210*/  FFMA.FTZ R62, R62, R65.reuse, R54.reuse ;  /* 0x000000413e3e7223 */ /* 0x180fe20000010036 */
[----:B-----5:R-:W-:Y:S01]  /*2220*/  LOP3.LUT P2, RZ, R102, 0xff00, RZ, 0xc0, !PT ;  /* 0x0000ff0066ff7812 */ /* 0x020fe2000784c0ff */
[----:B------:R-:W-:Y:S01]  /*2230*/  FFMA.FTZ R46, R46, R65, R54 ;  /* 0x000000412e2e7223 */ /* 0x000fe20000010036 */
[----:B------:R-:W-:Y:S01]  /*2240*/  FADD.FTZ R111, R111, -R60 ;  /* 0x8000003c6f6f7221 */ /* 0x000fe20000010000 */
[----:B------:R-:W-:Y:S01]  /*2250*/  FADD.FTZ R67, R45, -R62 ;  /* 0x8000003e2d437221 */ /* 0x000fe20000010000 */
[----:B------:R-:W-:Y:S01]  /*2260*/  LOP3.LUT P6, RZ, R102, 0xff0000, RZ, 0xc0, !PT ;  /* 0x00ff000066ff7812 */ /* 0x000fe200078cc0ff */
[----:B------:R-:W-:Y:S01]  /*2270*/  FADD.FTZ R107, R107, -R46 ;  /* 0x8000002e6b6b7221 */ /* 0x000fe20000010000 */
[C---:B------:R-:W-:Y:S01]  /*2280*/  FMUL.FTZ R45, R106.reuse, R111 ;  /* 0x0000006f6a2d7220 */ /* 0x040fe20000410000 */
[----:B------:R-:W-:Y:S01]  /*2290*/  FMUL.FTZ R67, R106, R67 ;  /* 0x000000436a437220 */ /* 0x000fe20000410000 */
[-CC-:B------:R-:W-:Y:S01]  /*22a0*/  FFMA.FTZ R110, R110, R65.reuse, R54.reuse ;  /* 0x000000416e6e7223 */ /* 0x180fe20000010036 */
[-CC-:B------:R-:W-:Y:S01]  /*22b0*/  FFMA.FTZ R53, R53, R65.reuse, R54.reuse ;  /* 0x0000004135357223 */ /* 0x180fe20000010036 */
[-C--:B------:R-:W-:Y:S01]  /*22c0*/  FMUL.FTZ R45, R45, R104.reuse ;  /* 0x000000682d2d7220 */ /* 0x080fe20000410000 */
[-C--:B------:R-:W-:Y:S01]  /*22d0*/  FMUL.FTZ R67, R67, R104.reuse ;  /* 0x0000006843437220 */ /* 0x080fe20000410000 */
[-CC-:B------:R-:W-:Y:S01]  /*22e0*/  FFMA.FTZ R60, R55, R65.reuse, R54.reuse ;  /* 0x00000041373c7223 */ /* 0x180fe20000010036 */
[----:B------:R-:W-:Y:S01]  /*22f0*/  FFMA.FTZ R44, R44, R65, R54 ;  /* 0x000000412c2c7223 */ /* 0x000fe20000010036 */
[----:B------:R-:W-:Y:S01]  /*2300*/  FMUL.FTZ R45, R45, UR4 ;  /* 0x000000042d2d7c20 */ /* 0x000fe20008410000 */
[----:B------:R-:W-:Y:S01]  /*2310*/  FMUL.FTZ R67, R67, UR4 ;  /* 0x0000000443437c20 */ /* 0x000fe20008410000 */
[----:B------:R-:W-:Y:S01]  /*2320*/  FMUL.FTZ R107, R106, R107 ;  /* 0x0000006b6a6b7220 */ /* 0x000fe20000410000 */
[----:B------:R-:W-:Y:S01]  /*2330*/  FADD.FTZ R49, R49, -R110 ;  /* 0x8000006e31317221 */ /* 0x000fe20000010000 */
[----:B------:R-:W-:Y:S01]  /*2340*/  FADD.FTZ R53, R48, -R53 ;  /* 0x8000003530357221 */ /* 0x000fe20000010000 */
[----:B------:R-:W-:Y:S01]  /*2350*/  FSEL R52, R45, RZ, P2 ;  /* 0x000000ff2d347208 */ /* 0x000fe20001000000 */
[----:B------:R-:W-:Y:S01]  /*2360*/  FADD.FTZ R55, R51, -R60 ;  /* 0x8000003c33377221 */ /* 0x000fe20000010000 */
[----:B------:R-:W-:Y:S01]  /*2370*/  FSEL R45, R67, RZ, P6 ;  /* 0x000000ff432d7208 */ /* 0x000fe20003000000 */
[----:B------:R-:W-:Y:S01]  /*2380*/  FFMA.FTZ R67, R108, R65, R54 ;  /* 0x000000416c437223 */ /* 0x000fe20000010036 */
[----:B------:R-:W-:Y:S01]  /*2390*/  FADD.FTZ R47, R47, -R44 ;  /* 0x8000002c2f2f7221 */ /* 0x000fe20000010000 */
[-C--:B------:R-:W-:Y:S01]  /*23a0*/  FMUL.FTZ R107, R107, R104.reuse ;  /* 0x000000686b6b7220 */ /* 0x080fe20000410000 */
[----:B------:R-:W-:Y:S01]  /*23b0*/  FMUL.FTZ R49, R106, R49 ;  /* 0x000000316a317220 */ /* 0x000fe20000410000 */
[----:B------:R-:W-:Y:S01]  /*23c0*/  FADD.FTZ R67, R50, -R67 ;  /* 0x8000004332437221 */ /* 0x000fe20000010000 */
[C---:B------:R-:W-:Y:S01]  /*23d0*/  FMUL.FTZ R51, R106.reuse, R53 ;  /* 0x000000356a337220 */ /* 0x040fe20000410000 */
[C---:B------:R-:W-:Y:S01]  /*23e0*/  FMUL.FTZ R55, R106.reuse, R55 ;  /* 0x000000376a377220 */ /* 0x040fe20000410000 */
[C---:B------:R-:W-:Y:S01]  /*23f0*/  FMUL.FTZ R47, R106.reuse, R47 ;  /* 0x0000002f6a2f7220 */ /* 0x040fe20000410000 */
[----:B------:R-:W-:Y:S01]  /*2400*/  FMUL.FTZ R53, R106, R67 ;  /* 0x000000436a357220 */ /* 0x000fe20000410000 */
[----:B------:R-:W-:Y:S01]  /*2410*/  FMUL.FTZ R46, R107, UR4 ;  /* 0x000000046b2e7c20 */ /* 0x000fe20008410000 */
[-C--:B------:R-:W-:Y:S01]  /*2420*/  FMUL.FTZ R49, R49, R104.reuse ;  /* 0x0000006831317220 */ /* 0x080fe20000410000 */
[----:B------:R-:W-:Y:S01]  /*2430*/  LOP3.LUT P3, RZ, R103, 0xff, RZ, 0xc0, !PT ;  /* 0x000000ff67ff7812 */ /* 0x000fe2000786c0ff */
[-C--:B------:R-:W-:Y:S01]  /*2440*/  FMUL.FTZ R53, R53, R104.reuse ;  /* 0x0000006835357220 */ /* 0x080fe20000410000 */
[-C--:B------:R-:W-:Y:S01]  /*2450*/  FMUL.FTZ R55, R55, R104.reuse ;  /* 0x0000006837377220 */ /* 0x080fe20000410000 */
[-C--:B------:R-:W-:Y:S01]  /*2460*/  FMUL.FTZ R51, R51, R104.reuse ;  /* 0x0000006833337220 */ /* 0x080fe20000410000 */
[----:B------:R-:W-:Y:S01]  /*2470*/  FMUL.FTZ R47, R47, R104 ;  /* 0x000000682f2f7220 */ /* 0x000fe20000410000 */
[C---:B------:R-:W-:Y:S01]  /*2480*/  ISETP.GE.U32.AND P2, PT, R102.reuse, RZ, PT ;  /* 0x000000ff6600720c */ /* 0x040fe20003f46070 */
        /* <DEDUP_REMOVED lines=21> */
.L_x_6781:
[-CC-:B------:R-:W-:Y:S01]  /*25e0*/  FFMA.FTZ R37, R108, R65.reuse, R54.reuse ;  /* 0x000000416c257223 */ /* 0x180fe20000010036 */
[-CC-:B------:R-:W-:Y:S01]  /*25f0*/  FFMA.FTZ R46, R46, R65.reuse, R54.reuse ;  /* 0x000000412e2e7223 */ /* 0x180fe20000010036 */
[-CC-:B------:R-:W-:Y:S01]  /*2600*/  FFMA.FTZ R36, R55, R65.reuse, R54.reuse ;  /* 0x0000004137247223 */ /* 0x180fe20000010036 */
[----:B------:R-:W-:Y:S01]  /*2610*/  FFMA.FTZ R53, R53, R65, R54 ;  /* 0x0000004135357223 */ /* 0x000fe20000010036 */
[----:B------:R-:W-:Y:S01]  /*2620*/  FADD.FTZ R37, R50, -R37 ;  /* 0x8000002532257221 */ /* 0x000fe20000010000 */
[----:B------:R-:W-:Y:S01]  /*2630*/  FADD.FTZ R107, R107, -R46 ;  /* 0x8000002e6b6b7221 */ /* 0x000fe20000010000 */
[----:B------:R-:W-:Y:S01]  /*2640*/  FADD.FTZ R43, R51, -R36 ;  /* 0x80000024332b7221 */ /* 0x000fe20000010000 */
[----:B-----5:R-:W-:Y:S01]  /*2650*/  ISETP.GE.U32.AND P2, PT, R102, RZ, PT ;  /* 0x000000ff6600720c */ /* 0x020fe20003f46070 */
        /* <DEDUP_REMOVED lines=14> */
[----:B------:R-:W-:Y:S01]  /*2740*/  FADD.FTZ R53, R48, -R53 ;  /* 0x8000003530357221 */ /* 0x000fe20000010000 */
[----:B------:R-:W-:Y:S01]  /*2750*/  LOP3.LUT P5, RZ, R103, 0xff, RZ, 0xc0, !PT ;  /* 0x000000ff67ff7812 */ /* 0x000fe200078ac0ff */
[----:B------:R-:W-:Y:S01]  /*2760*/  FADD.FTZ R39, R49, -R110 ;  /* 0x8000006e31277221 */ /* 0x000fe20000010000 */
[----:B------:R-:W-:Y:S01]  /*2770*/  ISETP.GE.U32.AND.EX P2, PT, R103, 0x1000000, PT, P2 ;  /* 0x010000006700780c */ /* 0x000fe20003f46120 */
[----:B------:R-:W-:Y:S01]  /*2780*/  FADD.FTZ R45, R45, -R62 ;  /* 0x8000003e2d2d7221 */ /* 0x000fe20000010000 */
[----:B------:R-:W-:Y:S01]  /*2790*/  FSEL R51, R37, RZ, P6 ;  /* 0x000000ff25337208 */ /* 0x000fe20003000000 */
[----:B------:R-:W-:Y:S01]  /*27a0*/  FADD.FTZ R37, R111, -R60 ;  /* 0x8000003c6f257221 */ /* 0x000fe20000010000 */
[----:B------:R-:W-:Y:S01]  /*27b0*/  FADD.FTZ R47, R47, -R44 ;  /* 0x8000002c2f2f7221 */ /* 0x000fe20000010000 */
[----:B------:R-:W-:Y:S01]  /*27c0*/  FMUL.FTZ R41, R106, R53 ;  /* 0x000000356a297220 */ /* 0x000fe20000410000 */
        /* <DEDUP_REMOVED lines=29> */
[----:B------:R-:W-:-:S07]  /*29a0*/  F2FP.F16.F32.PACK_AB R44, R49, R44 ;  /* 0x0000002c312c723e */ /* 0x000fce00000000ff */
.L_x_6782:
        /* <DEDUP_REMOVED lines=22> */
[-CC-:B------:R-:W-:Y:S01]  /*2b10*/  FFMA.FTZ R112, R112, R65.reuse, R54.reuse ;  /* 0x0000004170707223 */ /* 0x180fe20000010036 */
[-C--:B------:R-:W-:Y:S01]  /*2b20*/  FMUL.FTZ R36, R37, R104.reuse ;  /* 0x0000006825247220 */ /* 0x080fe20000410000 */
        /* <DEDUP_REMOVED lines=46> */
.L_x_6783:
[-CC-:B------:R-:W-:Y:S01]  /*2e10*/  FFMA.FTZ R112, R112, R65.reuse, R54.reuse ;  /* 0x0000004170707223 */ /* 0x180fe20000010036 */
[-CC-:B------:R-:W-:Y:S01]  /*2e20*/  FFMA.FTZ R114, R114, R65.reuse, R54.reuse ;  /* 0x0000004172727223 */ /* 0x180fe20000010036 */
[-CC-:B------:R-:W-:Y:S01]  /*2e30*/  FFMA.FTZ R118, R118, R65.reuse, R54.reuse ;  /* 0x0000004176767223 */ /* 0x180fe20000010036 */
[-C--:B------:R-:W-:Y:S01]  /*2e40*/  FFMA.FTZ R57, R57, R65.reuse, R54 ;  /* 0x0000004139397223 */ /* 0x080fe20000010036 */
[----:B------:R-:W-:Y:S01]  /*2e50*/  FADD.FTZ R61, R61, -R112 ;  /* 0x800000703d3d7221 */ /* 0x000fe20000010000 */
[-CC-:B------:R-:W-:Y:S01]  /*2e60*/  FFMA.FTZ R59, R59, R65.reuse, R54.reuse ;  /* 0x000000413b3b7223 */ /* 0x180fe20000010036 */
[-CC-:B------:R-:W-:Y:S01]  /*2e70*/  FFMA.FTZ R113, R113, R65.reuse, R54.reuse ;  /* 0x0000004171717223 */ /* 0x180fe20000010036 */
[----:B0-----:R-:W-:Y:S01]  /*2e80*/  FFMA.FTZ R47, R120, R65, R54 ;  /* 0x00000041782f7223 */ /* 0x001fe20000010036 */
[----:B------:R-:W-:Y:S01]  /*2e90*/  FADD.FTZ R109, R109, -R114 ;  /* 0x800000726d6d7221 */ /* 0x000fe20000010000 */
[----:B------:R-:W-:Y:S01]  /*2ea0*/  FADD.FTZ R63, R63, -R118 ;  /* 0x800000763f3f7221 */ /* 0x000fe20000010000 */
[C---:B------:R-:W-:Y:S01]  /*2eb0*/  FMUL.FTZ R61, R106.reuse, R61 ;  /* 0x0000003d6a3d7220 */ /* 0x040fe20000410000 */
        /* <DEDUP_REMOVED lines=24> */
[----:B------:R-:W-:Y:S01]  /*3040*/  FSEL R44, R61, RZ, P2 ;  /* 0x000000ff3d2c7208 */ /* 0x000fe20001000000 */
        /* <DEDUP_REMOVED lines=25> */
.L_x_6784:
[----:B------:R-:W0:Y:S01]  /*31e0*/  @P1 LDC.64 R50, c[0x0][0x478] ;  /* 0x00011e00ff321b82 */ /* 0x000e220000000a00 */
[----:B------:R-:W-:-:S04]  /*31f0*/  IMAD.WIDE.U32 R48, R99, 0x10, R48 ;  /* 0x0000001063307825 */ /* 0x000fc800078e0030 */
[----:B0-----:R-:W-:-:S05]  /*3200*/  @P1 IMAD.WIDE.U32 R50, R99, 0x20, R50 ;  /* 0x0000002063321825 */ /* 0x001fca00078e0032 */
[----:B------:R0:W-:Y:S04]  /*3210*/  @P1 STG.E.128 desc[UR6][R50.64], R36 ;  /* 0x0000002432001986 */ /* 0x0001e8000c101d06 */
[----:B------:R0:W-:Y:S04]  /*3220*/  @P1 STG.E.128 desc[UR6][R50.64+0x10], R40 ;  /* 0x0000102832001986 */ /* 0x0001e8000c101d06 */
[----:B------:R0:W-:Y:S02]  /*3230*/  STG.E.128 desc[UR6][R48.64], R44 ;  /* 0x0000002c30007986 */ /* 0x0001e4000c101d06 */
.L_x_6780:
[----:B012---:R-:W0:Y:S02]  /*3240*/  LDC.64 R44, c[0x0][0x380] ;  /* 0x0000e000ff2c7b82 */ /* 0x007e240000000a00 */
[----:B0-----:R-:W-:-:S04]  /*3250*/  LEA R98, R44, R98, 0x2 ;  /* 0x000000622c627211 */ /* 0x001fc800078e10ff */
[----:B------:R-:W-:-:S13]  /*3260*/  ISETP.GE.AND P1, PT, R98, R45, PT ;  /* 0x0000002d6200720c */ /* 0x000fda0003f26270 */
[----:B------:R-:W-:Y:S05]  /*3270*/  @!P1 BRA `(.L_x_6785) ;  /* 0xffffffd0008c9947 */ /* 0x000fea000383ffff */
[----:B------:R-:W-:Y:S05]  /*3280*/  BSYNC B1 ;  /* 0x0000000000017941 */ /* 0x000fea0003800000 */
.L_x_6776:
        /* <DEDUP_REMOVED lines=32> */
.L_x_6775:
[----:B------:R-:W-:Y:S05]  /*3490*/  BSYNC B0 ;  /* 0x0000000000007941 */ /* 0x000fea0003800000 */
.L_x_6774:
        /* <DEDUP_REMOVED lines=105> */
.L_x_6777:
[----:B------:R-:W-:Y:S01]  /*3b30*/  HFMA2 R119, -RZ, RZ, 0, 5.9604644775390625e-08 ;  /* 0x00000001ff777431 */ /* 0x000fe200000001ff */
[----:B------:R-:W-:Y:S01]  /*3b40*/  BSSY B2, `(.L_x_6786) ;  /* 0x0000006000027945 */ /* 0x000fe20003800000 */
[----:B------:R-:W-:Y:S02]  /*3b50*/  MOV R122, 0x1f ;  /* 0x0000001f007a7802 */ /* 0x000fe40000000f00 */
[----:B------:R-:W-:-:S07]  /*3b60*/  MOV R117, 0xffffffff ;  /* 0xffffffff00757802 */ /* 0x000fce0000000f00 */
[----:B-----5:R-:W-:Y:S05]  /*3b70*/  WARPSYNC.COLLECTIVE R117, `(.L_x_6787) ;  /* 0x0000000075087348 */ /* 0x020fea0003c00000 */
[----:B------:R0:W1:Y:S02]  /*3b80*/  SHFL.BFLY P3, R52, R124, R119, R122 ;  /* 0x0c0000777c347389 */ /* 0x000064000006007a */
[----:B01---5:R-:W-:Y:S05]  /*3b90*/  ENDCOLLECTIVE ;  /* 0x000000000000791b */ /* 0x023fea0003800000 */
.L_x_6787:
[----:B------:R-:W-:Y:S05]  /*3ba0*/  BSYNC B2 ;  /* 0x0000000000027941 */ /* 0x000fea0003800000 */
.L_x_6786:
        /* <DEDUP_REMOVED lines=8> */
.L_x_6788:
[----:B------:R-:W-:Y:S01]  /*3c30*/  HFMA2 R119, -RZ, RZ, 0, 1.1920928955078125e-07 ;  /* 0x00000002ff777431 */ /* 0x000fe200000001ff */
[----:B------:R-:W-:Y:S02]  /*3c40*/  MOV R124, R121 ;  /* 0x00000079007c7202 */ /* 0x000fe40000000f00 */
[----:B------:R-:W-:-:S07]  /*3c50*/  MOV R65, R52 ;  /* 0x0000003400417202 */ /* 0x000fce0000000f00 */
[----:B------:R-:W-:Y:S05]  /*3c60*/  WARPSYNC.COLLECTIVE R117, `(.L_x_6789) ;  /* 0x0000000075087348 */ /* 0x000fea0003c00000 */
[----:B------:R0:W1:Y:S02]  /*3c70*/  SHFL.BFLY P3, R52, R124, R119, R122 ;  /* 0x0c0000777c347389 */ /* 0x000064000006007a */
[----:B01----:R-:W-:Y:S05]  /*3c80*/  ENDCOLLECTIVE ;  /* 0x000000000000791b */ /* 0x003fea0003800000 */
.L_x_6789:
[----:B------:R-:W-:-:S05]  /*3c90*/  FADD.FTZ R123, R54, R65 ;  /* 0x00000041367b7221 */ /* 0x000fca0000010000 */
[----:B------:R-:W-:Y:S01]  /*3ca0*/  MOV R124, R123 ;  /* 0x0000007b007c7202 */ /* 0x000fe20000000f00 */
[----:B------:R-:W-:-:S07]  /*3cb0*/  FADD.FTZ R125, R121, R52 ;  /* 0x00000034797d7221 */ /* 0x000fce0000010000 */
[----:B------:R-:W-:Y:S05]  /*3cc0*/  WARPSYNC.COLLECTIVE R117, `(.L_x_6790) ;  /* 0x0000000075087348 */ /* 0x000fea0003c00000 */
[----:B------:R0:W1:Y:S02]  /*3cd0*/  SHFL.BFLY P3, R52, R124, R119, R122 ;  /* 0x0c0000777c347389 */ /* 0x000064000006007a */
[----:B01----:R-:W-:Y:S05]  /*3ce0*/  ENDCOLLECTIVE ;  /* 0x000000000000791b */ /* 0x003fea0003800000 */
.L_x_6790:
[----:B------:R-:W-:Y:S01]  /*3cf0*/  HFMA2 R119, -RZ, RZ, 0, 2.384185791015625e-07 ;  /* 0x00000004ff777431 */ /* 0x000fe200000001ff */
[----:B------:R-:W-:Y:S02]  /*3d00*/  MOV R124, R125 ;  /* 0x0000007d007c7202 */ /* 0x000fe40000000f00 */
[----:B------:R-:W-:-:S07]  /*3d10*/  MOV R65, R52 ;  /* 0x0000003400417202 */ /* 0x000fce0000000f00 */
[----:B------:R-:W-:Y:S05]  /*3d20*/  WARPSYNC.COLLECTIVE R117, `(.L_x_6791) ;  /* 0x0000000075087348 */ /* 0x000fea0003c00000 */
[----:B------:R0:W1:Y:S02]  /*3d30*/  SHFL.BFLY P3, R52, R124, R119, R122 ;  /* 0x0c0000777c347389 */ /* 0x000064000006007a */
[----:B01----:R-:W-:Y:S05]  /*3d40*/  ENDCOLLECTIVE ;  /* 0x000000000000791b */ /* 0x003fea0003800000 */
.L_x_6791:
[----:B------:R-:W-:-:S05]  /*3d50*/  FADD.FTZ R65, R123, R65 ;  /* 0x000000417b417221 */ /* 0x000fca0000010000 */
[----:B------:R-:W-:Y:S01]  /*3d60*/  MOV R124, R65 ;  /* 0x00000041007c7202 */ /* 0x000fe20000000f00 */
[----:B------:R-:W-:-:S07]  /*3d70*/  FADD.FTZ R125, R125, R52 ;  /* 0x000000347d7d7221 */ /* 0x000fce0000010000 */
[----:B------:R-:W-:Y:S05]  /*3d80*/  WARPSYNC.COLLECTIVE R117, `(.L_x_6792) ;  /* 0x0000000075087348 */ /* 0x000fea0003c00000 */
[----:B------:R0:W1:Y:S02]  /*3d90*/  SHFL.BFLY P3, R52, R124, R119, R122 ;  /* 0x0c0000777c347389 */ /* 0x000064000006007a */
[----:B01----:R-:W-:Y:S05]  /*3da0*/  ENDCOLLECTIVE ;  /* 0x000000000000791b */ /* 0x003fea0003800000 */
.L_x_6792:
[----:B------:R-:W-:Y:S01]  /*3db0*/  HFMA2 R119, -RZ, RZ, 0, 4.76837158203125e-07 ;  /* 0x00000008ff777431 */ /* 0x000fe200000001ff */
[----:B------:R-:W-:Y:S02]  /*3dc0*/  MOV R124, R125 ;  /* 0x0000007d007c7202 */ /* 0x000fe40000000f00 */
[----:B------:R-:W-:-:S07]  /*3dd0*/  MOV R67, R52 ;  /* 0x0000003400437202 */ /* 0x000fce0000000f00 */
[----:B------:R-:W-:Y:S05]  /*3de0*/  WARPSYNC.COLLECTIVE R117, `(.L_x_6793) ;  /* 0x0000000075087348 */ /* 0x000fea0003c00000 */
[----:B------:R0:W1:Y:S02]  /*3df0*/  SHFL.BFLY P3, R52, R124, R119, R122 ;  /* 0x0c0000777c347389 */ /* 0x000064000006007a */
[----:B01----:R-:W-:Y:S05]  /*3e00*/  ENDCOLLECTIVE ;  /* 0x000000000000791b */ /* 0x003fea0003800000 */
.L_x_6793:
[----:B------:R-:W-:-:S05]  /*3e10*/  FADD.FTZ R121, R65, R67 ;  /* 0x0000004341797221 */ /* 0x000fca0000010000 */
[----:B------:R-:W-:Y:S01]  /*3e20*/  MOV R124, R121 ;  /* 0x00000079007c7202 */ /* 0x000fe20000000f00 */
[----:B------:R-:W-:-:S07]  /*3e30*/  FADD.FTZ R67, R125, R52 ;  /* 0x000000347d437221 */ /* 0x000fce0000010000 */
[----:B------:R-:W-:Y:S05]  /*3e40*/  WARPSYNC.COLLECTIVE R117, `(.L_x_6794) ;  /* 0x0000000075087348 */ /* 0x000fea0003c00000 */
[----:B------:R0:W1:Y:S02]  /*3e50*/  SHFL.BFLY P3, R52, R124, R119, R122 ;  /* 0x0c0000777c347389 */ /* 0x000064000006007a */
[----:B01----:R-:W-:Y:S05]  /*3e60*/  ENDCOLLECTIVE ;  /* 0x000000000000791b */ /* 0x003fea0003800000 */
.L_x_6794:
[----:B------:R-:W-:Y:S01]  /*3e70*/  HFMA2 R119, -RZ, RZ, 0, 9.5367431640625e-07 ;  /* 0x00000010ff777431 */ /* 0x000fe200000001ff */
[----:B------:R-:W-:Y:S02]  /*3e80*/  MOV R124, R67 ;  /* 0x00000043007c7202 */ /* 0x000fe40000000f00 */
[----:B------:R-:W-:-:S07]  /*3e90*/  MOV R54, R52 ;  /* 0x0000003400367202 */ /* 0x000fce0000000f00 */
[----:B------:R-:W-:Y:S05]  /*3ea0*/  WARPSYNC.COLLECTIVE R117, `(.L_x_6795) ;  /* 0x0000000075087348 */ /* 0x000fea0003c00000 */
[----:B------:R0:W1:Y:S02]  /*3eb0*/  SHFL.BFLY P3, R52, R124, R119, R122 ;  /* 0x0c0000777c347389 */ /* 0x000064000006007a */
[----:B01----:R-:W-:Y:S05]  /*3ec0*/  ENDCOLLECTIVE ;  /* 0x000000000000791b */ /* 0x003fea0003800000 */
.L_x_6795:
[----:B------:R-:W-:-:S05]  /*3ed0*/  FADD.FTZ R65, R121, R54 ;  /* 0x0000003679417221 */ /* 0x000fca0000010000 */
[----:B------:R-:W-:Y:S02]  /*3ee0*/  MOV R124, R65 ;  /* 0x00000041007c7202 */ /* 0x000fe40000000f00 */
[----:B------:R-:W-:-:S07]  /*3ef0*/  MOV R54, R52 ;  /* 0x0000003400367202 */ /* 0x000fce0000000f00 */
[----:B------:R-:W-:Y:S05]  /*3f00*/  WARPSYNC.COLLECTIVE R117, `(.L_x_6796) ;  /* 0x0000000075087348 */ /* 0x000fea0003c00000 */
[----:B------:R0:W1:Y:S02]  /*3f10*/  SHFL.BFLY P3, R52, R124, R119, R122 ;  /* 0x0c0000777c347389 */ /* 0x000064000006007a */
[----:B01----:R-:W-:Y:S05]  /*3f20*/  ENDCOLLECTIVE ;  /* 0x000000000000791b */ /* 0x003fea0003800000 */
.L_x_6796:
[----:B------:R-:W-:Y:S05]  /*3f30*/  BRA `(.L_x_6797) ;  /* 0xffffffd000647947 */ /* 0x000fea000383ffff */
.L_x_6798:
        /* <DEDUP_REMOVED lines=12> */
.L_x_11277:


//--------------------- .text._ZN10layer_norm22ln_bwd_finalize_kernelINS_22Kernel_traits_finalizeILj512E6__halfS2_fS2_fjLb0ELj1024ELj4ENS_18Kernel_traits_baseILj512ES2_S2_fS2_fjLj1024EEEEELb0ELb0EEEvNS_9BwdParamsE --------------------------
	.section	.text._ZN10layer_norm22ln_bwd_finalize_kernelINS_22Kernel_traits_finalizeILj512E6__halfS2_fS2_fjLb0ELj1024ELj4ENS_18Kernel_traits_baseILj512ES2_S2_fS2_fjLj1024EEEEELb0ELb0EEEvNS_9BwdParamsE,"ax",@progbits
	.align	128
        .global         _ZN10layer_norm22ln_bwd_finalize_kernelINS_22Kernel_traits_finalizeILj512E6__halfS2_fS2_fjLb0ELj1024ELj4ENS_18Kernel_traits_baseILj512ES2_S2_fS2_fjLj1024EEEEELb0ELb0EEEvNS_9BwdParamsE
        .type           _ZN10layer_norm22ln_bwd_finalize_kernelINS_22Kernel_traits_finalizeILj512E6__halfS2_fS2_fjLb0ELj1024ELj4ENS_18Kernel_traits_baseILj512ES2_S2_fS2_fjLj1024EEEEELb0ELb0EEEvNS_9BwdParamsE,@function
        .size           _ZN10layer_norm22ln_bwd_finalize_kernelINS_22Kernel_traits_finalizeILj512E6__halfS2_fS2_fjLb0ELj1024ELj4ENS_18Kernel_traits_baseILj512ES2_S2_fS2_fjLj1024EEEEELb0ELb0EEEvNS_9BwdParamsE,(.L_x_11278 - _ZN10layer_norm22ln_bwd_finalize_kernelINS_22Kernel_traits_finalizeILj512E6__halfS2_fS2_fjLb0ELj1024ELj4ENS_18Kernel_traits_baseILj512ES2_S2_fS2_fjLj1024EEEEELb0ELb0EEEvNS_9BwdParamsE)
        .other          _ZN10layer_norm22ln_bwd_finalize_kernelINS_22Kernel_traits_finalizeILj512E6__halfS2_fS2_fjLb0ELj1024ELj4ENS_18Kernel_traits_baseILj512ES2_S2_fS2_fjLj1024EEEEELb0ELb0EEEvNS_9BwdParamsE,@"STO_CUDA_ENTRY STV_DEFAULT"
_ZN10layer_norm22ln_bwd_finalize_kernelINS_22Kernel_traits_finalizeILj512E6__halfS2_fS2_fjLb0ELj1024ELj4ENS_18Kernel_traits_baseILj512ES2_S2_fS2_fjLj1024EEEEELb0ELb0EEEvNS_9BwdParamsE:
.text._ZN10layer_norm22ln_bwd_finalize_kernelINS_22Kernel_traits_finalizeILj512E6__halfS2_fS2_fjLb0ELj1024ELj4ENS_18Kernel_traits_baseILj512ES2_S2_fS2_fjLj1024EEEEELb0ELb0EEEvNS_9BwdParamsE:
        /* <DEDUP_REMOVED lines=78> */
.L_x_6803:
        /* <DEDUP_REMOVED lines=118> */
.L_x_6802:
[----:B------:R-:W-:Y:S05]  /*0c40*/  BSYNC.RECONVERGENT B1 ;  /* 0x0000000000017941 */ /* 0x000fea0003800200 */
.L_x_6801:
        /* <DEDUP_REMOVED lines=68> */
.L_x_6805:
[----:B------:R-:W-:Y:S05]  /*1090*/  BSYNC.RECONVERGENT B1 ;  /* 0x0000000000017941 */ /* 0x000fea0003800200 */
.L_x_6804:
        /* <DEDUP_REMOVED lines=37> */
.L_x_6807:
[----:B------:R-:W-:Y:S05]  /*12f0*/  BSYNC.RECONVERGENT B1 ;  /* 0x0000000000017941 */ /* 0x000fea0003800200 */
.L_x_6806:
[----:B------:R-:W-:Y:S05]  /*1300*/  @!P1 BRA `(.L_x_6800) ;  /* 0x00000000003c9947 */ /* 0x000fea0003800000 */
[----:B------:R-:W0:Y:S01]  /*1310*/  LDC.64 R8, c[0x0][0x440] ;  /* 0x00011000ff087b82 */ /* 0x000e220000000a00 */
[----:B------:R-:W-:Y:S01]  /*1320*/  IMAD R2, R2, R54, R7 ;  /* 0x0000003602027224 */ /* 0x000fe200078e0207 */
[----:B------:R-:W-:-:S04]  /*1330*/  IADD3 R0, PT, PT, -R0, RZ, RZ ;  /* 0x000000ff00007210 */ /* 0x000fc80007ffe1ff */
[----:B------:R-:W-:Y:S02]  /*1340*/  IADD3 R13, PT, PT, R57, R2, RZ ;  /* 0x00000002390d7210 */ /* 0x000fe40007ffe0ff */
[----:B------:R-:W1:Y:S05]  /*1350*/  LDC.64 R10, c[0x0][0x448] ;  /* 0x00011200ff0a7b82 */ /* 0x000e6a0000000a00 */
.L_x_6808:
        /* <DEDUP_REMOVED lines=10> */
.L_x_6800:
[----:B------:R-:W-:Y:S05]  /*1400*/  BSYNC.RECONVERGENT B0 ;  /* 0x0000000000007941 */ /* 0x000fea0003800200 */
.L_x_6799:
        /* <DEDUP_REMOVED lines=62> */
.L_x_6809:
        /* <DEDUP_REMOVED lines=9> */
.L_x_11278:


//--------------------- .text._ZN10layer_norm13ln_bwd_kernelINS_13Kernel_traitsI6__halfS2_fS2_fjLj512ELj1ELj4ELj1ELj16ENS_18Kernel_traits_baseILj512ES2_S2_fS2_fjLj128EEEEELb1ELb0ELb1ELb0EEEvNS_9BwdParamsE --------------------------
	.section	.text._ZN10layer_norm13ln_bwd_kernelINS_13Kernel_traitsI6__halfS2_fS2_fjLj512ELj1ELj4ELj1ELj16ENS_18Kernel_traits_baseILj512ES2_S2_fS2_fjLj128EEEEELb1ELb0ELb1ELb0EEEvNS_9BwdParamsE,"ax",@progbits
	.align	128
        .global         _ZN10layer_norm13ln_bwd_kernelINS_13Kernel_traitsI6__halfS2_fS2_fjLj512ELj1ELj4ELj1ELj16ENS_18Kernel_traits_baseILj512ES2_S2_fS2_fjLj128EEEEELb1ELb0ELb1ELb0EEEvNS_9BwdParamsE
        .type           _ZN10layer_norm13ln_bwd_kernelINS_13Kernel_traitsI6__halfS2_fS2_fjLj512ELj1ELj4ELj1ELj16ENS_18Kernel_traits_baseILj512ES2_S2_fS2_fjLj128EEEEELb1ELb0ELb1ELb0EEEvNS_9BwdParamsE,@function
        .size           _ZN10layer_norm13ln_bwd_kernelINS_13Kernel_traitsI6__halfS2_fS2_fjLj512ELj1ELj4ELj1ELj16ENS_18Kernel_traits_baseILj512ES2_S2_fS2_fjLj128EEEEELb1ELb0ELb1ELb0EEEvNS_9BwdParamsE,(.L_x_11279 - _ZN10layer_norm13ln_bwd_kernelINS_13Kernel_traitsI6__halfS2_fS2_fjLj512ELj1ELj4ELj1ELj16ENS_18Kernel_traits_baseILj512ES2_S2_fS2_fjLj128EEEEELb1ELb0ELb1ELb0EEEvNS_9BwdParamsE)
        .other          _ZN10layer_norm13ln_bwd_kernelINS_13Kernel_traitsI6__halfS2_fS2_fjLj512ELj1ELj4ELj1ELj16ENS_18Kernel_traits_baseILj512ES2_S2_fS2_fjLj128EEEEELb1ELb0ELb1ELb0EEEvNS_9BwdParamsE,@"STO_CUDA_ENTRY STV_DEFAULT"
_ZN10layer_norm13ln_bwd_kernelINS_13Kernel_traitsI6__halfS2_fS2_fjLj512ELj1ELj4ELj1ELj16ENS_18Kernel_traits_baseILj512ES2_S2_fS2_fjLj128EEEEELb1ELb0ELb1ELb0EEEvNS_9BwdParamsE:
.text._ZN10layer_norm13ln_bwd_kernelINS_13Kernel_traitsI6__halfS2_fS2_fjLj512ELj1ELj4ELj1ELj16ENS_18Kernel_traits_baseILj512ES2_S2_fS2_fjLj128EEEEELb1ELb0ELb1ELb0EEEvNS_9BwdParamsE:
        /* <DEDUP_REMOVED lines=65> */
.L_x_6891:
        /* <DEDUP_REMOVED lines=22> */
[-C--:B------:R-:W-:Y:S01]  /*0570*/  IMAD R82, R5, R2.reuse, RZ ;  /* 0x0000000205527224 */ /* 0x080fe200078e02ff */
[----:B------:R-:W-:Y:S01]  /*0580*/  ISETP.NE.AND P0, PT, RZ, UR8, PT ;  /* 0x00000008ff007c0c */ /* 0x000fe2000bf05270 */
[----:B------:R-:W-:-:S02]  /*0590*/  IMAD R84, R83, R2, RZ ;  /* 0x0000000253547224 */ /* 0x000fc400078e02ff */
[----:B------:R-:W-:Y:S01]  /*05a0*/  HFMA2 R128, -RZ, RZ, 0, 0 ;  /* 0x00000000ff807431 */ /* 0x000fe200000001ff */
[----:B------:R-:W-:Y:S02]  /*05b0*/  ISETP.GE.U32.AND P3, PT, R4, 0x40, PT ;  /* 0x000000400400780c */ /* 0x000fe40003f66070 */
[----:B------:R-:W-:Y:S02]  /*05c0*/  @P2 IADD3 R85, PT, PT, R124, -0x1, RZ ;  /* 0xffffffff7c552810 */ /* 0x000fe40007ffe0ff */
[----:B------:R-:W-:Y:S02]  /*05d0*/  SHF.R.S32.HI R83, RZ, 0x1f, R82 ;  /* 0x0000001fff537819 */ /* 0x000fe40000011452 */
[----:B0-----:R-:W-:Y:S01]  /*05e0*/  SHF.R.S32.HI R81, RZ, 0x1f, R84 ;  /* 0x0000001fff517819 */ /* 0x001fe20000011454 */
[----:B------:R-:W-:Y:S01]  /*05f0*/  @P2 IMAD R85, R85, R2, RZ ;  /* 0x0000000255552224 */ /* 0x000fe200078e02ff */
[----:B------:R-:W-:Y:S02]  /*0600*/  LEA.HI R82, R83, R82, RZ, 0x3 ;  /* 0x0000005253527211 */ /* 0x000fe400078f18ff */
[----:B------:R-:W-:-:S02]  /*0610*/  LEA.HI R84, R81, R84, RZ, 0x3 ;  /* 0x0000005451547211 */ /* 0x000fc400078f18ff */
[----:B------:R-:W-:Y:S02]  /*0620*/  @P2 SHF.R.S32.HI R80, RZ, 0x1f, R85 ;  /* 0x0000001fff502819 */ /* 0x000fe40000011455 */
[----:B------:R-:W-:Y:S02]  /*0630*/  MOV R127, RZ ;  /* 0x000000ff007f7202 */ /* 0x000fe40000000f00 */
[----:B------:R-:W-:Y:S02]  /*0640*/  @P2 LEA.HI R80, R80, R85, RZ, 0x3 ;  /* 0x0000005550502211 */ /* 0x000fe400078f18ff */
        /* <DEDUP_REMOVED lines=19> */
[----:B------:R-:W0:Y:S01]  /*0780*/  @P0 LDC.64 R92, c[0x0][0x438] ;  /* 0x00010e00ff5c0b82 */ /* 0x000e220000000a00 */
[----:B------:R-:W-:Y:S02]  /*0790*/  HADD2.F32 R6, -RZ, R56.H0_H0 ;  /* 0x20000038ff067230 */ /* 0x000fe40000004100 */
[--C-:B------:R-:W-:Y:S02]  /*07a0*/  HADD2.F32 R111, -RZ, R58.reuse.H1_H1 ;  /* 0x3000003aff6f7230 */ /* 0x100fe40000004100 */
[----:B------:R-:W-:Y:S02]  /*07b0*/  HADD2.F32 R94, -RZ, R58.H0_H0 ;  /* 0x2000003aff5e7230 */ /* 0x000fe40000004100 */
[----:B------:R-:W-:Y:S02]  /*07c0*/  HADD2.F32 R107, -RZ, R59.H0_H0 ;  /* 0x2000003bff6b7230 */ /* 0x000fe40000004100 */
[----:B0-----:R-:W-:-:S05]  /*07d0*/  @P0 IMAD.WIDE.U32 R92, R126, 0x20, R92 ;  /* 0x000000207e5c0825 */ /* 0x001fca00078e005c */
[----:B------:R-:W5:Y:S04]  /*07e0*/  @P0 LDG.E.128 R16, desc[UR6][R92.64] ;  /* 0x000000065c100981 */ /* 0x000f68000c1e1d00 */
[----:B------:R0:W5:Y:S01]  /*07f0*/  @P0 LDG.E.128 R12, desc[UR6][R92.64+0x10] ;  /* 0x000010065c0c0981 */ /* 0x000162000c1e1d00 */
[----:B------:R-:W-:Y:S01]  /*0800*/  HADD2.F32 R117, -RZ, R59.H1_H1 ;  /* 0x3000003bff757230 */ /* 0x000fe20000004100 */
[----:B------:R-:W-:Y:S02]  /*0810*/  IADD3 R90, PT, PT, R90, 0x20, RZ ;  /* 0x000000205a5a7810 */ /* 0x000fe40007ffe0ff */
[----:B------:R-:W-:Y:S02]  /*0820*/  IADD3 R125, PT, PT, R125, 0x20, RZ ;  /* 0x000000207d7d7810 */ /* 0x000fe40007ffe0ff */
[----:B------:R-:W-:Y:S01]  /*0830*/  IADD3 R126, PT, PT, R126, 0x20, RZ ;  /* 0x000000207e7e7810 */ /* 0x000fe20007ffe0ff */
[----:B---3--:R-:W-:-:S04]  /*0840*/  FADD.FTZ R8, -R120, R8 ;  /* 0x0000000878087221 */ /* 0x008fc80000010100 */
[----:B------:R-:W-:Y:S01]  /*0850*/  FMUL.FTZ R3, R119, R8 ;  /* 0x0000000877037220 */ /* 0x000fe20000410000 */
[----:B------:R-:W-:Y:S01]  /*0860*/  FADD.FTZ R8, -R120, R9 ;  /* 0x0000000978087221 */ /* 0x000fe20000010100 */
[----:B----4-:R-:W-:-:S03]  /*0870*/  HADD2.F32 R7, -RZ, R80.H0_H0 ;  /* 0x20000050ff077230 */ /* 0x010fc60000004100 */
[----:B------:R-:W-:Y:S01]  /*0880*/  FMUL.FTZ R8, R119, R8 ;  /* 0x0000000877087220 */ /* 0x000fe20000410000 */
[----:B------:R-:W-:Y:S02]  /*0890*/  HADD2.F32 R80, -RZ, R80.H1_H1 ;  /* 0x30000050ff507230 */ /* 0x000fe40000004100 */
[----:B------:R-:W-:Y:S01]  /*08a0*/  FADD.FTZ R32, R32, R7 ;  /* 0x0000000720207221 */ /* 0x000fe20000010000 */
[-C--:B------:R-:W-:Y:S01]  /*08b0*/  FFMA.FTZ R48, R3, R7.reuse, R48 ;  /* 0x0000000703307223 */ /* 0x080fe20000010030 */
[----:B------:R-:W-:Y:S01]  /*08c0*/  FMUL.FTZ R6, R6, R7 ;  /* 0x0000000706067220 */ /* 0x000fe20000410000 */
[----:B------:R-:W-:Y:S02]  /*08d0*/  HADD2.F32 R7, -RZ, R56.H1_H1 ;  /* 0x30000038ff077230 */ /* 0x000fe40000004100 */
[----:B0-----:R-:W-:Y:S01]  /*08e0*/  FADD.FTZ R92, -R120, R11 ;  /* 0x0000000b785c7221 */ /* 0x001fe20000010100 */
[----:B------:R-:W-:Y:S01]  /*08f0*/  FADD.FTZ R33, R33, R80 ;  /* 0x0000005021217221 */ /* 0x000fe20000010000 */
[----:B------:R-:W-:Y:S01]  /*0900*/  FFMA.FTZ R49, R8, R80, R49 ;  /* 0x0000005008317223 */ /* 0x000fe20000010031 */
[----:B------:R-:W-:-:S02]  /*0910*/  HADD2.F32 R11, -RZ, R57.H1_H1 ;  /* 0x30000039ff0b7230 */ /* 0x000fc40000004100 */
[----:B------:R-:W-:Y:S01]  /*0920*/  FMUL.FTZ R7, R7, R80 ;  /* 0x0000005007077220 */ /* 0x000fe20000410000 */
[--C-:B------:R-:W-:Y:S02]  /*0930*/  HADD2.F32 R80, -RZ, R81.reuse.H1_H1 ;  /* 0x30000051ff507230 */ /* 0x100fe40000004100 */
[C---:B------:R-:W-:Y:S01]  /*0940*/  FADD.FTZ R100, -R120.reuse, R85 ;  /* 0x0000005578647221 */ /* 0x040fe20000010100 */
[----:B------:R-:W-:Y:S02]  /*0950*/  HADD2.F32 R91, -RZ, R81.H0_H0 ;  /* 0x20000051ff5b7230 */ /* 0x000fe40000004100 */
[----:B------:R-:W-:Y:S01]  /*0960*/  FMUL.FTZ R92, R119, R92 ;  /* 0x0000005c775c7220 */ /* 0x000fe20000410000 */
[C---:B------:R-:W-:Y:S01]  /*0970*/  FADD.FTZ R84, -R120.reuse, R84 ;  /* 0x0000005478547221 */ /* 0x040fe20000010100 */
[--C-:B------:R-:W-:Y:S02]  /*0980*/  HADD2.F32 R81, -RZ, R82.reuse.H0_H0 ;  /* 0x20000052ff517230 */ /* 0x100fe40000004100 */
[----:B------:R-:W-:Y:S01]  /*0990*/  FADD.FTZ R86, -R120, R86 ;  /* 0x0000005678567221 */ /* 0x000fe20000010100 */
[----:B------:R-:W-:-:S02]  /*09a0*/  HADD2.F32 R82, -RZ, R82.H1_H1 ;  /* 0x30000052ff527230 */ /* 0x000fc40000004100 */
[----:B------:R-:W-:Y:S01]  /*09b0*/  FADD.FTZ R10, -R120, R10 ;  /* 0x0000000a780a7221 */ /* 0x000fe20000010100 */
[----:B------:R-:W-:Y:S01]  /*09c0*/  FMUL.FTZ R100, R119, R100 ;  /* 0x0000006477647220 */ /* 0x000fe20000410000 */
[----:B------:R-:W-:Y:S01]  /*09d0*/  FADD.FTZ R35, R35, R80 ;  /* 0x0000005023237221 */ /* 0x000fe20000010000 */
[-C--:B------:R-:W-:Y:S01]  /*09e0*/  FFMA.FTZ R51, R92, R80.reuse, R51 ;  /* 0x000000505c337223 */ /* 0x080fe20000010033 */
[----:B------:R-:W-:Y:S01]  /*09f0*/  FMUL.FTZ R11, R11, R80 ;  /* 0x000000500b0b7220 */ /* 0x000fe20000410000 */
[C---:B------:R-:W-:Y:S01]  /*0a00*/  FMUL.FTZ R93, R119.reuse, R84 ;  /* 0x00000054775d7220 */ /* 0x040fe20000410000 */
[----:B------:R-:W-:Y:S02]  /*0a10*/  HADD2.F32 R80, -RZ, R83.H0_H0 ;  /* 0x20000053ff507230 */ /* 0x000fe40000004100 */
[C---:B------:R-:W-:Y:S01]  /*0a20*/  FMUL.FTZ R109, R119.reuse, R86 ;  /* 0x00000056776d7220 */ /* 0x040fe20000410000 */
[----:B------:R-:W-:Y:S01]  /*0a30*/  FMUL.FTZ R9, R119, R10 ;  /* 0x0000000a77097220 */ /* 0x000fe20000410000 */
[----:B------:R-:W-:Y:S01]  /*0a40*/  FADD.FTZ R29, R29, R82 ;  /* 0x000000521d1d7221 */ /* 0x000fe20000010000 */
[-C--:B------:R-:W-:Y:S01]  /*0a50*/  FFMA.FTZ R45, R100, R82.reuse, R45 ;  /* 0x00000052642d7223 */ /* 0x080fe2000001002d */
[----:B------:R-:W-:Y:S01]  /*0a60*/  FMUL.FTZ R111, R111, R82 ;  /* 0x000000526f6f7220 */ /* 0x000fe20000410000 */
[----:B------:R-:W-:-:S02]  /*0a70*/  HADD2.F32 R10, -RZ, R57.H0_H0 ;  /* 0x20000039ff0a7230 */ /* 0x000fc40000004100 */
[----:B------:R-:W-:Y:S01]  /*0a80*/  FADD.FTZ R28, R28, R81 ;  /* 0x000000511c1c7221 */ /* 0x000fe20000010000 */
[-C--:B------:R-:W-:Y:S01]  /*0a90*/  FFMA.FTZ R44, R93, R81.reuse, R44 ;  /* 0x000000515d2c7223 */ /* 0x080fe2000001002c */
[----:B------:R-:W-:Y:S01]  /*0aa0*/  FMUL.FTZ R94, R94, R81 ;  /* 0x000000515e5e7220 */ /* 0x000fe20000410000 */
[----:B------:R-:W-:Y:S01]  /*0ab0*/  FADD.FTZ R82, RZ, R6 ;  /* 0x00000006ff527221 */ /* 0x000fe20000010000 */
[----:B------:R-:W-:Y:S01]  /*0ac0*/  FFMA.FTZ R81, R3, R6, RZ ;  /* 0x0000000603517223 */ /* 0x000fe200000100ff */
[----:B------:R-:W-:Y:S01]  /*0ad0*/  FADD.FTZ R30, R30, R80 ;  /* 0x000000501e1e7221 */ /* 0x000fe20000010000 */
[-C--:B------:R-:W-:Y:S01]  /*0ae0*/  FFMA.FTZ R46, R109, R80.reuse, R46 ;  /* 0x000000506d2e7223 */ /* 0x080fe2000001002e */
[----:B------:R-:W-:Y:S01]  /*0af0*/  FMUL.FTZ R107, R107, R80 ;  /* 0x000000506b6b7220 */ /* 0x000fe20000410000 */
[----:B------:R-:W-:Y:S02]  /*0b00*/  HADD2.F32 R80, -RZ, R83.H1_H1 ;  /* 0x30000053ff507230 */ /* 0x000fe40000004100 */
[----:B------:R-:W-:Y:S01]  /*0b10*/  FADD.FTZ R83, R82, R7 ;  /* 0x0000000752537221 */ /* 0x000fe20000010000 */
[----:B------:R-:W-:Y:S01]  /*0b20*/  FMUL.FTZ R10, R10, R91 ;  /* 0x0000005b0a0a7220 */ /* 0x000fe20000410000 */
[----:B------:R-:W-:-:S03]  /*0b30*/  FFMA.FTZ R82, R8, R7, R81 ;  /* 0x0000000708527223 */ /* 0x000fc60000010051 */
        /* <DEDUP_REMOVED lines=19> */
.L_x_6815:
[----:B------:R-:W-:Y:S05]  /*0c70*/  BSYNC.RECONVERGENT B2 ;  /* 0x0000000000027941 */ /* 0x000fea0003800200 */
.L_x_6814:
        /* <DEDUP_REMOVED lines=14> */
[----:B------:R-:W-:-:S02]  /*0d60*/  HADD2.F32 R101, -RZ, R52.H1_H1 ;  /* 0x30000034ff657230 */ /* 0x000fc40000004100 */
[----:B0-----:R-:W-:Y:S02]  /*0d70*/  HADD2.F32 R105, -RZ, R53.H1_H1 ;  /* 0x30000035ff697230 */ /* 0x001fe40000004100 */
[----:B-1----:R-:W-:-:S05]  /*0d80*/  @P0 IMAD.WIDE.U32 R102, R126, 0x20, R102 ;  /* 0x000000207e660825 */ /* 0x002fca00078e0066 */
[----:B------:R-:W5:Y:S04]  /*0d90*/  @P0 LDG.E.128 R60, desc[UR6][R102.64] ;  /* 0x00000006663c0981 */ /* 0x000f68000c1e1d00 */
[----:B------:R4:W5:Y:S01]  /*0da0*/  @P0 LDG.E.128 R64, desc[UR6][R102.64+0x10] ;  /* 0x0000100666400981 */ /* 0x000962000c1e1d00 */
[----:B------:R-:W-:Y:S02]  /*0db0*/  HADD2.F32 R112, -RZ, R54.H1_H1 ;  /* 0x30000036ff707230 */ /* 0x000fe40000004100 */
[--C-:B------:R-:W-:Y:S02]  /*0dc0*/  HADD2.F32 R110, -RZ, R55.reuse.H0_H0 ;  /* 0x20000037ff6e7230 */ /* 0x100fe40000004100 */
[----:B------:R-:W-:Y:S02]  /*0dd0*/  HADD2.F32 R115, -RZ, R55.H1_H1 ;  /* 0x30000037ff737230 */ /* 0x000fe40000004100 */
[C---:B---3--:R-:W-:Y:S01]  /*0de0*/  FADD.FTZ R80, -R120.reuse, R80 ;  /* 0x0000005078507221 */ /* 0x048fe20000010100 */
[----:B------:R-:W-:Y:S01]  /*0df0*/  FADD.FTZ R104, -R120, R81 ;  /* 0x0000005178687221 */ /* 0x000fe20000010100 */
[----:B------:R-:W-:-:S02]  /*0e00*/  HADD2.F32 R81, -RZ, R52.H0_H0 ;  /* 0x20000034ff517230 */ /* 0x000fc40000004100 */
[C---:B------:R-:W-:Y:S01]  /*0e10*/  FMUL.FTZ R95, R119.reuse, R80 ;  /* 0x00000050775f7220 */ /* 0x040fe20000410000 */
[----:B------:R-:W-:Y:S01]  /*0e20*/  FADD.FTZ R82, -R120, R82 ;  /* 0x0000005278527221 */ /* 0x000fe20000010100 */
[--C-:B----4-:R-:W-:Y:S02]  /*0e30*/  HADD2.F32 R102, -RZ, R88.reuse.H0_H0 ;  /* 0x20000058ff667230 */ /* 0x110fe40000004100 */
[----:B------:R-:W-:Y:S02]  /*0e40*/  HADD2.F32 R106, -RZ, R88.H1_H1 ;  /* 0x30000058ff6a7230 */ /* 0x000fe40000004100 */
[----:B------:R-:W-:Y:S01]  /*0e50*/  FMUL.FTZ R88, R119, R104 ;  /* 0x0000006877587220 */ /* 0x000fe20000410000 */
[----:B------:R-:W-:Y:S01]  /*0e60*/  FADD.FTZ R24, R24, R102 ;  /* 0x0000006618187221 */ /* 0x000fe20000010000 */
[-C--:B------:R-:W-:Y:S01]  /*0e70*/  FFMA.FTZ R40, R95, R102.reuse, R40 ;  /* 0x000000665f287223 */ /* 0x080fe20000010028 */
[----:B------:R-:W-:Y:S01]  /*0e80*/  FMUL.FTZ R102, R81, R102 ;  /* 0x0000006651667220 */ /* 0x000fe20000410000 */
[----:B------:R-:W-:-:S02]  /*0e90*/  HADD2.F32 R81, -RZ, R89.H0_H0 ;  /* 0x20000059ff517230 */ /* 0x000fc40000004100 */
[----:B------:R-:W-:Y:S01]  /*0ea0*/  FMUL.FTZ R103, R119, R82 ;  /* 0x0000005277677220 */ /* 0x000fe20000410000 */
[----:B------:R-:W-:Y:S02]  /*0eb0*/  HADD2.F32 R104, -RZ, R53.H0_H0 ;  /* 0x20000035ff687230 */ /* 0x000fe40000004100 */
[C---:B------:R-:W-:Y:S01]  /*0ec0*/  FADD.FTZ R108, -R120.reuse, R83 ;  /* 0x00000053786c7221 */ /* 0x040fe20000010100 */
[----:B------:R-:W-:Y:S01]  /*0ed0*/  FADD.FTZ R84, -R120, R84 ;  /* 0x0000005478547221 */ /* 0x000fe20000010100 */
[-C--:B------:R-:W-:Y:S01]  /*0ee0*/  FMUL.FTZ R101, R101, R106.reuse ;  /* 0x0000006a65657220 */ /* 0x080fe20000410000 */
[----:B------:R-:W-:Y:S01]  /*0ef0*/  FADD.FTZ R25, R25, R106 ;  /* 0x0000006a19197221 */ /* 0x000fe20000010000 */
[----:B------:R-:W-:Y:S01]  /*0f00*/  FFMA.FTZ R41, R88, R106, R41 ;  /* 0x0000006a58297223 */ /* 0x000fe20000010029 */
[----:B------:R-:W-:Y:S01]  /*0f10*/  FADD.FTZ R26, R26, R81 ;  /* 0x000000511a1a7221 */ /* 0x000fe20000010000 */
[-C--:B------:R-:W-:Y:S01]  /*0f20*/  FFMA.FTZ R42, R103, R81.reuse, R42 ;  /* 0x00000051672a7223 */ /* 0x080fe2000001002a */
[----:B------:R-:W-:Y:S01]  /*0f30*/  FMUL.FTZ R104, R104, R81 ;  /* 0x0000005168687220 */ /* 0x000fe20000410000 */
[----:B------:R-:W-:-:S02]  /*0f40*/  HADD2.F32 R80, -RZ, R89.H1_H1 ;  /* 0x30000059ff507230 */ /* 0x000fc40000004100 */
[C---:B------:R-:W-:Y:S01]  /*0f50*/  FMUL.FTZ R108, R119.reuse, R108 ;  /* 0x0000006c776c7220 */ /* 0x040fe20000410000 */
[----:B------:R-:W-:Y:S02]  /*0f60*/  HADD2.F32 R81, -RZ, R90.H0_H0 ;  /* 0x2000005aff517230 */ /* 0x000fe40000004100 */
[----:B------:R-:W-:Y:S01]  /*0f70*/  FMUL.FTZ R89, R119, R84 ;  /* 0x0000005477597220 */ /* 0x000fe20000410000 */
[----:B------:R-:W-:Y:S02]  /*0f80*/  HADD2.F32 R106, -RZ, R54.H0_H0 ;  /* 0x20000036ff6a7230 */ /* 0x000fe40000004100 */
        /* <DEDUP_REMOVED lines=12> */
[----:B------:R-:W-:Y:S02]  /*1050*/  HADD2.F32 R90, -RZ, R90.H1_H1 ;  /* 0x3000005aff5a7230 */ /* 0x000fe40000004100 */
[----:B------:R-:W-:Y:S01]  /*1060*/  FADD.FTZ R114, -R120, R85 ;  /* 0x0000005578727221 */ /* 0x000fe20000010100 */
[----:B------:R-:W-:Y:S01]  /*1070*/  FADD.FTZ R83, R82, R105 ;  /* 0x0000006952537221 */ /* 0x000fe20000010000 */
[----:B------:R-:W-:Y:S01]  /*1080*/  FFMA.FTZ R80, R108, R105, R81 ;  /* 0x000000696c507223 */ /* 0x000fe20000010051 */
[--C-:B------:R-:W-:Y:S02]  /*1090*/  HADD2.F32 R85, -RZ, R91.reuse.H0_H0 ;  /* 0x2000005bff557230 */ /* 0x100fe40000004100 */
[----:B------:R-:W-:Y:S01]  /*10a0*/  FADD.FTZ R86, -R120, R86 ;  /* 0x0000005678567221 */ /* 0x000fe20000010100 */
[----:B------:R-:W-:Y:S01]  /*10b0*/  FMUL.FTZ R114, R119, R114 ;  /* 0x0000007277727220 */ /* 0x000fe20000410000 */
[----:B------:R-:W-:Y:S01]  /*10c0*/  FMUL.FTZ R112, R112, R90 ;  /* 0x0000005a70707220 */ /* 0x000fe20000410000 */
[----:B------:R-:W-:Y:S01]  /*10d0*/  FADD.FTZ R83, R83, R106 ;  /* 0x0000006a53537221 */ /* 0x000fe20000010000 */
[----:B------:R-:W-:Y:S01]  /*10e0*/  FFMA.FTZ R81, R89, R106, R80 ;  /* 0x0000006a59517223 */ /* 0x000fe20000010050 */
[----:B------:R-:W-:-:S02]  /*10f0*/  HADD2.F32 R84, -RZ, R91.H1_H1 ;  /* 0x3000005bff547230 */ /* 0x000fc40000004100 */
[----:B------:R-:W-:Y:S01]  /*1100*/  FADD.FTZ R116, -R120, R87 ;  /* 0x0000005778747221 */ /* 0x000fe20000010100 */
[----:B------:R-:W-:Y:S01]  /*1110*/  FMUL.FTZ R113, R119, R86 ;  /* 0x0000005677717220 */ /* 0x000fe20000410000 */
[-C--:B------:R-:W-:Y:S01]  /*1120*/  FMUL.FTZ R110, R110, R85.reuse ;  /* 0x000000556e6e7220 */ /* 0x080fe20000410000 */
        /* <DEDUP_REMOVED lines=15> */
.L_x_6813:
        /* <DEDUP_REMOVED lines=26> */
.L_x_6819:
[----:B------:R-:W-:Y:S05]  /*13c0*/  BSYNC.RECONVERGENT B2 ;  /* 0x0000000000027941 */ /* 0x000fea0003800200 */
.L_x_6818:
[----:B------:R-:W-:Y:S01]  /*13d0*/  HFMA2 R127, -RZ, RZ, 0, 0 ;  /* 0x00000000ff7f7431 */ /* 0x000fe200000001ff */
[----:B------:R-:W-:Y:S01]  /*13e0*/  MOV R128, RZ ;  /* 0x000000ff00807202 */ /* 0x000fe20000000f00 */
[----:B------:R-:W-:Y:S06]  /*13f0*/  @!P3 BRA `(.L_x_6816) ;  /* 0x000000000060b947 */ /* 0x000fec0003800000 */
[----:B0-----:R-:W0:Y:S02]  /*1400*/  LDC.64 R80, c[0x0][0x3b0] ;  /* 0x0000ec00ff507b82 */ /* 0x001e240000000a00 */
[----:B0-----:R-:W-:-:S05]  /*1410*/  IMAD.WIDE.U32 R80, R91, 0x8, R80 ;  /* 0x000000085b507825 */ /* 0x001fca00078e0050 */
[----:B------:R1:W5:Y:S01]  /*1420*/  LDG.E.64 R98, desc[UR6][R80.64] ;  /* 0x0000000650627981 */ /* 0x000362000c1e1b00 */
[----:B------:R-:W-:Y:S05]  /*1430*/  BRA `(.L_x_6816) ;  /* 0x0000000000507947 */ /* 0x000fea0003800000 */
.L_x_6817:
        /* <DEDUP_REMOVED lines=20> */
.L_x_6816:
[----:B------:R-:W-:Y:S05]  /*1580*/  BSYNC.RECONVERGENT B1 ;  /* 0x0000000000017941 */ /* 0x000fea0003800200 */
.L_x_6812:
        /* <DEDUP_REMOVED lines=20> */
.L_x_6903:
        /* <DEDUP_REMOVED lines=37> */
.L_x_6827:
[----:B------:R-:W-:Y:S05]  /*1920*/  BSYNC.RECONVERGENT B3 ;  /* 0x0000000000037941 */ /* 0x000fea0003800200 */
.L_x_6826:
        /* <DEDUP_REMOVED lines=13> */
.L_x_6829:
[----:B------:R-:W-:Y:S05]  /*1a00*/  BSYNC.RECONVERGENT B3 ;  /* 0x0000000000037941 */ /* 0x000fea0003800200 */
.L_x_6828:
        /* <DEDUP_REMOVED lines=13> */
.L_x_6831:
[----:B------:R-:W-:Y:S05]  /*1ae0*/  BSYNC.RECONVERGENT B3 ;  /* 0x0000000000037941 */ /* 0x000fea0003800200 */
.L_x_6830:
        /* <DEDUP_REMOVED lines=13> */
.L_x_6833:
[----:B------:R-:W-:Y:S05]  /*1bc0*/  BSYNC.RECONVERGENT B3 ;  /* 0x0000000000037941 */ /* 0x000fea0003800200 */
.L_x_6832:
        /* <DEDUP_REMOVED lines=13> */
.L_x_6835:
[----:B------:R-:W-:Y:S05]  /*1ca0*/  BSYNC.RECONVERGENT B3 ;  /* 0x0000000000037941 */ /* 0x000fea0003800200 */
.L_x_6834:
        /* <DEDUP_REMOVED lines=13> */
.L_x_6837:
[----:B------:R-:W-:Y:S05]  /*1d80*/  BSYNC.RECONVERGENT B3 ;  /* 0x0000000000037941 */ /* 0x000fea0003800200 */
.L_x_6836:
        /* <DEDUP_REMOVED lines=13> */
.L_x_6839:
[----:B------:R-:W-:Y:S05]  /*1e60*/  BSYNC.RECONVERGENT B3 ;  /* 0x0000000000037941 */ /* 0x000fea0003800200 */
.L_x_6838:
        /* <DEDUP_REMOVED lines=14> */
.L_x_6825:
        /* <DEDUP_REMOVED lines=46> */
.L_x_6842:
[----:B------:R-:W-:Y:S05]  /*2230*/  BSYNC.RECONVERGENT B3 ;  /* 0x0000000000037941 */ /* 0x000fea0003800200 */
.L_x_6841:
        /* <DEDUP_REMOVED lines=13> */
.L_x_6844:
[----:B------:R-:W-:Y:S05]  /*2310*/  BSYNC.RECONVERGENT B3 ;  /* 0x0000000000037941 */ /* 0x000fea0003800200 */
.L_x_6843:
        /* <DEDUP_REMOVED lines=13> */
.L_x_6846:
[----:B------:R-:W-:Y:S05]  /*23f0*/  BSYNC.RECONVERGENT B3 ;  /* 0x0000000000037941 */ /* 0x000fea0003800200 */
.L_x_6845:
        /* <DEDUP_REMOVED lines=13> */
.L_x_6848:
[----:B------:R-:W-:Y:S05]  /*24d0*/  BSYNC.RECONVERGENT B3 ;  /* 0x0000000000037941 */ /* 0x000fea0003800200 */
.L_x_6847:
        /* <DEDUP_REMOVED lines=13> */
.L_x_6850:
[----:B------:R-:W-:Y:S05]  /*25b0*/  BSYNC.RECONVERGENT B3 ;  /* 0x0000000000037941 */ /* 0x000fea0003800200 */
.L_x_6849:
        /* <DEDUP_REMOVED lines=13> */
.L_x_6852:
[----:B------:R-:W-:Y:S05]  /*2690*/  BSYNC.RECONVERGENT B3 ;  /* 0x0000000000037941 */ /* 0x000fea0003800200 */
.L_x_6851:
        /* <DEDUP_REMOVED lines=13> */
.L_x_6854:
[----:B------:R-:W-:Y:S05]  /*2770*/  BSYNC.RECONVERGENT B3 ;  /* 0x0000000000037941 */ /* 0x000fea0003800200 */
.L_x_6853:
[----:B------:R-:W-:Y:S05]  /*2780*/  @!P2 BRA `(.L_x_6840) ;  /* 0x0000000c0000a947 */ /* 0x000fea0003800000 */
[----:B------:R-:W-:Y:S01]  /*2790*/  FMUL.FTZ R80, R79, UR13 ;  /* 0x0000000d4f507c20 */ /* 0x000fe20008410000 */
[----:B-----5:R-:W-:-:S03]  /*27a0*/  ISETP.GE.U32.AND P0, PT, R96, RZ, PT ;  /* 0x000000ff6000720c */ /* 0x020fc60003f06070 */
[----:B------:R-:W-:Y:S01]  /*27b0*/  FMUL.FTZ R80, R80, UR12 ;  /* 0x0000000c50507c20 */ /* 0x000fe20008410000 */
[----:B------:R-:W-:-:S04]  /*27c0*/  ISETP.GE.U32.AND.EX P0, PT, R97, 0x1000000, PT, P0 ;  /* 0x010000006100780c */ /* 0x000fc80003f06100 */
[----:B------:R-:W-:-:S04]  /*27d0*/  FSEL R80, R80, RZ, P0 ;  /* 0x000000ff50507208 */ /* 0x000fc80000000000 */
[----:B------:R-:W-:-:S04]  /*27e0*/  F2FP.F16.F32.PACK_AB R80, RZ, R80 ;  /* 0x00000050ff50723e */ /* 0x000fc800000000ff */
[----:B------:R-:W-:Y:S01]  /*27f0*/  PRMT R71, R71, 0x5410, R80 ;  /* 0x0000541047477816 */ /* 0x000fe20000000050 */
[----:B------:R-:W-:Y:S06]  /*2800*/  BRA `(.L_x_6840) ;  /* 0x0000000800e07947 */ /* 0x000fec0003800000 */
.L_x_6824:
[----:B------:R-:W-:Y:S02]  /*2810*/  MOV R85, UR20 ;  /* 0x0000001400557c02 */ /* 0x000fe40008000f00 */
[----:B0-----:R-:W-:Y:S02]  /*2820*/  MOV R84, UR21 ;  /* 0x0000001500547c02 */ /* 0x001fe40008000f00 */
[----:B------:R-:W-:-:S04]  /*2830*/  ISETP.NE.U32.AND P0, PT, R85, RZ, PT ;  /* 0x000000ff5500720c */ /* 0x000fc80003f05070 */
[----:B------:R-:W-:-:S13]  /*2840*/  ISETP.NE.AND.EX P0, PT, R84, RZ, PT, P0 ;  /* 0x000000ff5400720c */ /* 0x000fda0003f05300 */
[----:B------:R-:W-:Y:S05]  /*2850*/  @P0 BRA `(.L_x_6855) ;  /* 0x0000000400680947 */ /* 0x000fea0003800000 */
[----:B------:R-:W0:Y:S01]  /*2860*/  @P2 LDC.64 R80, c[0x0][0x408] ;  /* 0x00010200ff502b82 */ /* 0x000e220000000a00 */
[-CC-:B------:R-:W-:Y:S01]  /*2870*/  @P1 FFMA.FTZ R83, R3, R87.reuse, R86.reuse ;  /* 0x0000005703531223 */ /* 0x180fe20000010056 */
[----:B-----5:R-:W-:Y:S01]  /*2880*/  MOV R82, R16 ;  /* 0x0000001000527202 */ /* 0x020fe20000000f00 */
[----:B------:R-:W-:Y:S01]  /*2890*/  @P1 FFMA.FTZ R90, R8, R87, R86 ;  /* 0x00000057085a1223 */ /* 0x000fe20000010056 */
[----:B------:R-:W-:Y:S01]  /*28a0*/  @P2 LOP3.LUT P0, RZ, R96, 0xff, RZ, 0xc0, !PT ;  /* 0x000000ff60ff2812 */ /* 0x000fe2000780c0ff */
[----:B------:R-:W-:Y:S01]  /*28b0*/  @P1 FADD.FTZ R83, R6, -R83 ;  /* 0x8000005306531221 */ /* 0x000fe20000010000 */
[----:B------:R-:W-:Y:S01]  /*28c0*/  @P2 LOP3.LUT P4, RZ, R96, 0xff00, RZ, 0xc0, !PT ;  /* 0x0000ff0060ff2812 */ /* 0x000fe2000788c0ff */
[----:B------:R-:W-:Y:S01]  /*28d0*/  @P1 FADD.FTZ R124, R7, -R90 ;  /* 0x8000005a077c1221 */ /* 0x000fe20000010000 */
[----:B------:R-:W-:Y:S01]  /*28e0*/  MOV R90, R17 ;  /* 0x00000011005a7202 */ /* 0x000fe20000000f00 */
[----:B------:R-:W-:Y:S01]  /*28f0*/  @P1 FFMA.FTZ R82, R119, R83, R16 ;  /* 0x0000005377521223 */ /* 0x000fe20000010010 */
[----:B------:R-:W-:Y:S01]  /*2900*/  @P1 FFMA.FTZ R91, R9, R87, R86 ;  /* 0x00000057095b1223 */ /* 0x000fe20000010056 */
[----:B------:R-:W-:Y:S01]  /*2910*/  @P1 FFMA.FTZ R90, R119, R124, R17 ;  /* 0x0000007c775a1223 */ /* 0x000fe20000010011 */
[----:B------:R-:W-:-:S02]  /*2920*/  MOV R124, R19 ;  /* 0x00000013007c7202 */ /* 0x000fc40000000f00 */
[----:B------:R-:W-:Y:S01]  /*2930*/  @P1 FADD.FTZ R91, R10, -R91 ;  /* 0x8000005b0a5b1221 */ /* 0x000fe20000010000 */
[----:B0-----:R-:W-:Y:S02]  /*2940*/  @P2 FMUL.FTZ R81, R82, R81 ;  /* 0x0000005152512220 */ /* 0x001fe40000410000 */
[----:B------:R-:W0:Y:S02]  /*2950*/  @P2 LDC.64 R82, c[0x0][0x408] ;  /* 0x00010200ff522b82 */ /* 0x000e240000000a00 */
[----:B------:R-:W-:-:S05]  /*2960*/  @P2 FMUL.FTZ R80, R81, R80 ;  /* 0x0000005051502220 */ /* 0x000fca0000410000 */
[----:B------:R-:W-:Y:S02]  /*2970*/  @P2 FSEL R80, R80, RZ, P0 ;  /* 0x000000ff50502208 */ /* 0x000fe40000000000 */
[----:B------:R-:W-:Y:S01]  /*2980*/  @P2 LOP3.LUT P0, RZ, R96, 0xff0000, RZ, 0xc0, !PT ;  /* 0x00ff000060ff2812 */ /* 0x000fe2000780c0ff */
[----:B0-----:R-:W-:Y:S01]  /*2990*/  @P2 FMUL.FTZ R83, R90, R83 ;  /* 0x000000535a532220 */ /* 0x001fe20000410000 */
[----:B------:R-:W-:Y:S01]  /*29a0*/  MOV R90, R18 ;  /* 0x00000012005a7202 */ /* 0x000fe20000000f00 */
[----:B------:R-:W-:Y:S02]  /*29b0*/  @P1 FFMA.FTZ R90, R119, R91, R18 ;  /* 0x0000005b775a1223 */ /* 0x000fe40000010012 */
[----:B------:R-:W-:-:S05]  /*29c0*/  @P2 FMUL.FTZ R82, R83, R82 ;  /* 0x0000005253522220 */ /* 0x000fca0000410000 */
[----:B------:R-:W-:Y:S02]  /*29d0*/  @P2 FSEL R81, R82, RZ, P4 ;  /* 0x000000ff52512208 */ /* 0x000fe40002000000 */
[----:B------:R-:W-:Y:S02]  /*29e0*/  @P2 F2FP.F16.F32.PACK_AB R82, RZ, R80 ;  /* 0x00000050ff52223e */ /* 0x000fe400000000ff */
[----:B------:R-:W-:Y:S02]  /*29f0*/  @P2 F2FP.F16.F32.PACK_AB R83, RZ, R81 ;  /* 0x00000051ff53223e */ /* 0x000fe400000000ff */
[----:B------:R-:W0:Y:S01]  /*2a00*/  @P2 LDC.64 R80, c[0x0][0x408] ;  /* 0x00010200ff502b82 */ /* 0x000e220000000a00 */
[----:B------:R-:W-:Y:S01]  /*2a10*/  @P2 PRMT R68, R82, 0x7610, R68 ;  /* 0x0000761052442816 */ /* 0x000fe20000000044 */
[----:B------:R-:W-:Y:S01]  /*2a20*/  @P1 FFMA.FTZ R82, R92, R87, R86 ;  /* 0x000000575c521223 */ /* 0x000fe20000010056 */
[----:B------:R-:W-:Y:S02]  /*2a30*/  @P2 LOP3.LUT P4, RZ, R96, 0xff000000, RZ, 0xc0, !PT ;  /* 0xff00000060ff2812 */ /* 0x000fe4000788c0ff */
[----:B------:R-:W-:Y:S01]  /*2a40*/  @P2 PRMT R68, R68, 0x5410, R83 ;  /* 0x0000541044442816 */ /* 0x000fe20000000053 */
[----:B------:R-:W-:-:S04]  /*2a50*/  @P1 FADD.FTZ R82, R11, -R82 ;  /* 0x800000520b521221 */ /* 0x000fc80000010000 */
[----:B------:R-:W-:Y:S02]  /*2a60*/  @P1 FFMA.FTZ R124, R119, R82, R19 ;  /* 0x00000052777c1223 */ /* 0x000fe40000010013 */
[----:B------:R-:W1:Y:S01]  /*2a70*/  @P2 LDC.64 R82, c[0x0][0x408] ;  /* 0x00010200ff522b82 */ /* 0x000e620000000a00 */
[----:B0-----:R-:W-:Y:S01]  /*2a80*/  @P2 FMUL.FTZ R81, R90, R81 ;  /* 0x000000515a512220 */ /* 0x001fe20000410000 */
[----:B------:R-:W-:-:S03]  /*2a90*/  MOV R90, R12 ;  /* 0x0000000c005a7202 */ /* 0x000fc60000000f00 */
[----:B------:R-:W-:Y:S01]  /*2aa0*/  @P2 FMUL.FTZ R91, R81, R80 ;  /* 0x00000050515b2220 */ /* 0x000fe20000410000 */
[----:B------:R-:W-:-:S04]  /*2ab0*/  @P1 FFMA.FTZ R81, R93, R87, R86 ;  /* 0x000000575d511223 */ /* 0x000fc80000010056 */
[----:B------:R-:W-:Y:S01]  /*2ac0*/  @P1 FADD.FTZ R81, R94, -R81 ;  /* 0x800000515e511221 */ /* 0x000fe20000010000 */
[----:B------:R-:W-:Y:S01]  /*2ad0*/  @P2 FSEL R91, R91, RZ, P0 ;  /* 0x000000ff5b5b2208 */ /* 0x000fe20000000000 */
[----:B-1----:R-:W-:Y:S02]  /*2ae0*/  @P2 FMUL.FTZ R83, R124, R83 ;  /* 0x000000537c532220 */ /* 0x002fe40000410000 */
[----:B------:R-:W-:Y:S01]  /*2af0*/  @P1 FFMA.FTZ R90, R119, R81, R12 ;  /* 0x00000051775a1223 */ /* 0x000fe2000001000c */
[----:B------:R-:W-:Y:S01]  /*2b00*/  MOV R124, R13 ;  /* 0x0000000d007c7202 */ /* 0x000fe20000000f00 */
[----:B------:R-:W0:Y:S01]  /*2b10*/  @P2 LDC.64 R80, c[0x0][0x408] ;  /* 0x00010200ff502b82 */ /* 0x000e220000000a00 */
[----:B------:R-:W-:Y:S01]  /*2b20*/  @P2 FMUL.FTZ R82, R83, R82 ;  /* 0x0000005253522220 */ /* 0x000fe20000410000 */
[----:B------:R-:W-:-:S04]  /*2b30*/  @P2 LOP3.LUT P0, RZ, R97, 0xff, RZ, 0xc0, !PT ;  /* 0x000000ff61ff2812 */ /* 0x000fc8000780c0ff */
[----:B------:R-:W-:Y:S02]  /*2b40*/  @P2 FSEL R83, R82, RZ, P4 ;  /* 0x000000ff52532208 */ /* 0x000fe40002000000 */
[----:B------:R-:W-:Y:S02]  /*2b50*/  @P2 LOP3.LUT P4, RZ, R97, 0xff00, RZ, 0xc0, !PT ;  /* 0x0000ff0061ff2812 */ /* 0x000fe4000788c0ff */
[----:B------:R-:W-:Y:S02]  /*2b60*/  @P2 F2FP.F16.F32.PACK_AB R82, RZ, R91 ;  /* 0x0000005bff52223e */ /* 0x000fe400000000ff */
[----:B------:R-:W-:Y:S02]  /*2b70*/  @P2 F2FP.F16.F32.PACK_AB R83, RZ, R83 ;  /* 0x00000053ff53223e */ /* 0x000fe400000000ff */
[----:B------:R-:W-:-:S04]  /*2b80*/  @P2 PRMT R69, R82, 0x7610, R69 ;  /* 0x0000761052452816 */ /* 0x000fc80000000045 */
[----:B------:R-:W-:Y:S01]  /*2b90*/  @P2 PRMT R69, R69, 0x5410, R83 ;  /* 0x0000541045452816 */ /* 0x000fe20000000053 */
[----:B0-----:R-:W-:-:S04]  /*2ba0*/  @P2 FMUL.FTZ R81, R90, R81 ;  /* 0x000000515a512220 */ /* 0x001fc80000410000 */
[----:B------:R-:W-:Y:S01]  /*2bb0*/  @P2 FMUL.FTZ R90, R81, R80 ;  /* 0x00000050515a2220 */ /* 0x000fe20000410000 */
[----:B------:R-:W-:-:S04]  /*2bc0*/  @P1 FFMA.FTZ R80, R100, R87, R86 ;  /* 0x0000005764501223 */ /* 0x000fc80000010056 */
[----:B------:R-:W-:Y:S01]  /*2bd0*/  @P1 FADD.FTZ R80, R111, -R80 ;  /* 0x800000506f501221 */ /* 0x000fe20000010000 */
[----:B------:R-:W-:Y:S02]  /*2be0*/  @P2 FSEL R90, R90, RZ, P0 ;  /* 0x000000ff5a5a2208 */ /* 0x000fe40000000000 */
[----:B------:R-:W-:Y:S01]  /*2bf0*/  @P2 LOP3.LUT P0, RZ, R97, 0xff0000, RZ, 0xc0, !PT ;  /* 0x00ff000061ff2812 */ /* 0x000fe2000780c0ff */
[----:B------:R-:W-:Y:S01]  /*2c00*/  @P1 FFMA.FTZ R124, R119, R80, R13 ;  /* 0x00000050777c1223 */ /* 0x000fe2000001000d */
[----:B------:R-:W-:Y:S01]  /*2c10*/  @P2 F2FP.F16.F32.PACK_AB R90, RZ, R90 ;  /* 0x0000005aff5a223e */ /* 0x000fe200000000ff */
[----:B------:R-:W0:Y:S03]  /*2c20*/  @P2 LDC.64 R80, c[0x0][0x408] ;  /* 0x00010200ff502b82 */ /* 0x000e260000000a00 */
[----:B------:R-:W-:Y:S01]  /*2c30*/  @P2 PRMT R70, R90, 0x7610, R70 ;  /* 0x000076105a462816 */ /* 0x000fe20000000046 */
[----:B0-----:R-:W-:Y:S01]  /*2c40*/  @P2 FMUL.FTZ R81, R124, R81 ;  /* 0x000000517c512220 */ /* 0x001fe20000410000 */
[----:B------:R-:W-:-:S03]  /*2c50*/  @P1 FFMA.FTZ R124, R109, R87, R86 ;  /* 0x000000576d7c1223 */ /* 0x000fc60000010056 */
[----:B------:R-:W-:Y:S01]  /*2c60*/  @P2 FMUL.FTZ R80, R81, R80 ;  /* 0x0000005051502220 */ /* 0x000fe20000410000 */
[----:B------:R-:W-:Y:S01]  /*2c70*/  @P1 FADD.FTZ R81, R107, -R124 ;  /* 0x8000007c6b511221 */ /* 0x000fe20000010000 */
[----:B------:R-:W-:-:S03]  /*2c80*/  MOV R124, R14 ;  /* 0x0000000e007c7202 */ /* 0x000fc60000000f00 */
[----:B------:R-:W-:Y:S01]  /*2c90*/  @P1 FFMA.FTZ R124, R119, R81, R14 ;  /* 0x00000051777c1223 */ /* 0x000fe2000001000e */
[----:B------:R-:W-:Y:S02]  /*2ca0*/  @P2 FSEL R91, R80, RZ, P4 ;  /* 0x000000ff505b2208 */ /* 0x000fe40002000000 */
[----:B------:R-:W0:Y:S02]  /*2cb0*/  @P2 LDC.64 R80, c[0x0][0x408] ;  /* 0x00010200ff502b82 */ /* 0x000e240000000a00 */
        /* <DEDUP_REMOVED lines=9> */
[----:B------:R-:W-:-:S03]  /*2d50*/  ISETP.GE.U32.AND P0, PT, R96, RZ, PT ;  /* 0x000000ff6000720c */ /* 0x000fc60003f06070 */
[----:B------:R-:W-:Y:S01]  /*2d60*/  @P1 FADD.FTZ R82, R117, -R80 ;  /* 0x8000005075521221 */ /* 0x000fe20000010000 */
[----:B------:R-:W-:Y:S02]  /*2d70*/  MOV R80, R15 ;  /* 0x0000000f00507202 */ /* 0x000fe40000000f00 */
[----:B------:R-:W-:Y:S01]  /*2d80*/  ISETP.GE.U32.AND.EX P0, PT, R97, 0x1000000, PT, P0 ;  /* 0x010000006100780c */ /* 0x000fe20003f06100 */
[----:B------:R-:W-:-:S04]  /*2d90*/  @P1 FFMA.FTZ R80, R119, R82, R15 ;  /* 0x0000005277501223 */ /* 0x000fc8000001000f */
[----:B------:R-:W-:-:S04]  /*2da0*/  FMUL.FTZ R80, R80, UR13 ;  /* 0x0000000d50507c20 */ /* 0x000fc80008410000 */
[----:B------:R-:W-:-:S05]  /*2db0*/  FMUL.FTZ R80, R80, UR12 ;  /* 0x0000000c50507c20 */ /* 0x000fca0008410000 */
[----:B------:R-:W-:-:S04]  /*2dc0*/  FSEL R80, R80, RZ, P0 ;  /* 0x000000ff50507208 */ /* 0x000fc80000000000 */
[----:B------:R-:W-:-:S04]  /*2dd0*/  F2FP.F16.F32.PACK_AB R80, RZ, R80 ;  /* 0x00000050ff50723e */ /* 0x000fc800000000ff */
[----:B------:R-:W-:Y:S01]  /*2de0*/  PRMT R71, R71, 0x5410, R80 ;  /* 0x0000541047477816 */ /* 0x000fe20000000050 */
[----:B------:R-:W-:Y:S06]  /*2df0*/  BRA `(.L_x_6840) ;  /* 0x0000000400647947 */ /* 0x000fec0003800000 */
.L_x_6855:
[-CC-:B------:R-:W-:Y:S01]  /*2e00*/  @P1 FFMA.FTZ R73, R9, R87.reuse, R86.reuse ;  /* 0x0000005709491223 */ /* 0x180fe20000010056 */
[----:B------:R-:W-:Y:S01]  /*2e10*/  @P1 FFMA.FTZ R72, R92, R87, R86 ;  /* 0x000000575c481223 */ /* 0x000fe20000010056 */
[----:B-----5:R-:W-:Y:S01]  /*2e20*/  MOV R74, R18 ;  /* 0x00000012004a7202 */ /* 0x020fe20000000f00 */
[----:B------:R-:W0:Y:S01]  /*2e30*/  @P2 LDC.64 R78, c[0x0][0x408] ;  /* 0x00010200ff4e2b82 */ /* 0x000e220000000a00 */
[----:B------:R-:W-:Y:S01]  /*2e40*/  @P1 FADD.FTZ R73, R10, -R73 ;  /* 0x800000490a491221 */ /* 0x000fe20000010000 */
[----:B------:R-:W-:Y:S01]  /*2e50*/  @P1 FADD.FTZ R72, R11, -R72 ;  /* 0x800000480b481221 */ /* 0x000fe20000010000 */
[----:B------:R-:W-:Y:S01]  /*2e60*/  MOV R75, R19 ;  /* 0x00000013004b7202 */ /* 0x000fe20000000f00 */
[----:B------:R-:W-:Y:S01]  /*2e70*/  @P1 FFMA.FTZ R77, R93, R87, R86 ;  /* 0x000000575d4d1223 */ /* 0x000fe20000010056 */
[C---:B------:R-:W-:Y:S01]  /*2e80*/  @P1 FFMA.FTZ R74, R119.reuse, R73, R18 ;  /* 0x00000049774a1223 */ /* 0x040fe20000010012 */
[----:B------:R-:W-:Y:S01]  /*2e90*/  @P1 FFMA.FTZ R75, R119, R72, R19 ;  /* 0x00000048774b1223 */ /* 0x000fe20000010013 */
[-C--:B------:R-:W-:Y:S01]  /*2ea0*/  @P1 FFMA.FTZ R90, R100, R87.reuse, R86 ;  /* 0x00000057645a1223 */ /* 0x080fe20000010056 */
[----:B------:R-:W1:Y:S01]  /*2eb0*/  @P2 LDC.64 R72, c[0x0][0x408] ;  /* 0x00010200ff482b82 */ /* 0x000e620000000a00 */
[----:B------:R-:W-:Y:S01]  /*2ec0*/  @P1 FADD.FTZ R77, R94, -R77 ;  /* 0x8000004d5e4d1221 */ /* 0x000fe20000010000 */
[----:B------:R-:W-:Y:S01]  /*2ed0*/  MOV R76, R12 ;  /* 0x0000000c004c7202 */ /* 0x000fe20000000f00 */
[----:B------:R-:W-:Y:S01]  /*2ee0*/  @P1 FADD.FTZ R90, R111, -R90 ;  /* 0x8000005a6f5a1221 */ /* 0x000fe20000010000 */
[----:B------:R-:W-:Y:S01]  /*2ef0*/  @P1 FFMA.FTZ R124, R118, R87, R86 ;  /* 0x00000057767c1223 */ /* 0x000fe20000010056 */
[C---:B------:R-:W-:Y:S01]  /*2f00*/  @P1 FFMA.FTZ R76, R119.reuse, R77, R12 ;  /* 0x0000004d774c1223 */ /* 0x040fe2000001000c */
[----:B------:R-:W-:Y:S01]  /*2f10*/  MOV R77, R13 ;  /* 0x0000000d004d7202 */ /* 0x000fe20000000f00 */
[----:B------:R-:W-:Y:S01]  /*2f20*/  @P1 FFMA.FTZ R77, R119, R90, R13 ;  /* 0x0000005a774d1223 */ /* 0x000fe2000001000d */
[----:B------:R-:W2:Y:S01]  /*2f30*/  @P2 LDC.64 R82, c[0x0][0x408] ;  /* 0x00010200ff522b82 */ /* 0x000ea20000000a00 */
[----:B------:R-:W-:Y:S01]  /*2f40*/  @P1 FADD.FTZ R124, R117, -R124 ;  /* 0x8000007c757c1221 */ /* 0x000fe20000010000 */
[----:B------:R-:W-:-:S02]  /*2f50*/  @P2 LOP3.LUT P0, RZ, R96, 0xff0000, RZ, 0xc0, !PT ;  /* 0x00ff000060ff2812 */ /* 0x000fc4000780c0ff */
[----:B------:R-:W-:Y:S01]  /*2f60*/  @P2 LOP3.LUT P4, RZ, R96, 0xff000000, RZ, 0xc0, !PT ;  /* 0xff00000060ff2812 */ /* 0x000fe2000788c0ff */
[----:B0-----:R-:W-:-:S03]  /*2f70*/  @P2 FMUL.FTZ R79, R75, R79 ;  /* 0x0000004f4b4f2220 */ /* 0x001fc60000410000 */
[----:B------:R-:W0:Y:S01]  /*2f80*/  @P2 LDC.64 R80, c[0x0][0x408] ;  /* 0x00010200ff502b82 */ /* 0x000e220000000a00 */
[----:B------:R-:W-:Y:S01]  /*2f90*/  @P2 FMUL.FTZ R91, R79, R78 ;  /* 0x0000004e4f5b2220 */ /* 0x000fe20000410000 */
[----:B------:R-:W-:Y:S01]  /*2fa0*/  @P1 FFMA.FTZ R78, R109, R87, R86 ;  /* 0x000000576d4e1223 */ /* 0x000fe20000010056 */
[----:B-1----:R-:W-:-:S03]  /*2fb0*/  @P2 FMUL.FTZ R73, R74, R73 ;  /* 0x000000494a492220 */ /* 0x002fc60000410000 */
[----:B------:R-:W-:Y:S01]  /*2fc0*/  @P1 FADD.FTZ R79, R107, -R78 ;  /* 0x8000004e6b4f1221 */ /* 0x000fe20000010000 */
[----:B------:R-:W-:Y:S01]  /*2fd0*/  MOV R78, R14 ;  /* 0x0000000e004e7202 */ /* 0x000fe20000000f00 */
[----:B------:R-:W-:Y:S02]  /*2fe0*/  @P2 FMUL.FTZ R90, R73, R72 ;  /* 0x00000048495a2220 */ /* 0x000fe40000410000 */
[----:B------:R-:W-:Y:S01]  /*2ff0*/  @P1 FFMA.FTZ R78, R119, R79, R14 ;  /* 0x0000004f774e1223 */ /* 0x000fe2000001000e */
[----:B------:R-:W1:Y:S01]  /*3000*/  @P2 LDC.64 R72, c[0x0][0x408] ;  /* 0x00010200ff482b82 */ /* 0x000e620000000a00 */
[----:B------:R-:W-:Y:S01]  /*3010*/  MOV R79, R15 ;  /* 0x0000000f004f7202 */ /* 0x000fe20000000f00 */
[----:B--2---:R-:W-:Y:S01]  /*3020*/  @P2 FMUL.FTZ R83, R77, R83 ;  /* 0x000000534d532220 */ /* 0x004fe20000410000 */
[----:B------:R-:W-:Y:S01]  /*3030*/  @P1 FFMA.FTZ R79, R119, R124, R15 ;  /* 0x0000007c774f1223 */ /* 0x000fe2000001000f */
[----:B------:R-:W-:Y:S02]  /*3040*/  @P2 FSEL R91, R91, RZ, P4 ;  /* 0x000000ff5b5b2208 */ /* 0x000fe40002000000 */
[----:B------:R-:W-:Y:S01]  /*3050*/  @P2 FMUL.FTZ R82, R83, R82 ;  /* 0x0000005253522220 */ /* 0x000fe20000410000 */
[----:B------:R-:W-:-:S02]  /*3060*/  @P2 LOP3.LUT P4, RZ, R97, 0xff0000, RZ, 0xc0, !PT ;  /* 0x00ff000061ff2812 */ /* 0x000fc4000788c0ff */
[----:B------:R-:W-:Y:S01]  /*3070*/  @P2 F2FP.F16.F32.PACK_AB R91, RZ, R91 ;  /* 0x0000005bff5b223e */ /* 0x000fe200000000ff */
[----:B0-----:R-:W-:-:S04]  /*3080*/  @P2 FMUL.FTZ R81, R76, R81 ;  /* 0x000000514c512220 */ /* 0x001fc80000410000 */
[----:B------:R-:W-:Y:S01]  /*3090*/  @P2 FMUL.FTZ R80, R81, R80 ;  /* 0x0000005051502220 */ /* 0x000fe20000410000 */
[----:B------:R-:W-:-:S04]  /*30a0*/  @P1 FFMA.FTZ R81, R3, R87, R86 ;  /* 0x0000005703511223 */ /* 0x000fc80000010056 */
[----:B------:R-:W-:Y:S01]  /*30b0*/  @P1 FADD.FTZ R81, R6, -R81 ;  /* 0x8000005106511221 */ /* 0x000fe20000010000 */
[----:B-1----:R-:W-:-:S04]  /*30c0*/  @P2 FMUL.FTZ R73, R78, R73 ;  /* 0x000000494e492220 */ /* 0x002fc80000410000 */
[----:B------:R-:W-:Y:S02]  /*30d0*/  @P2 FMUL.FTZ R83, R73, R72 ;  /* 0x0000004849532220 */ /* 0x000fe40000410000 */
[----:B------:R-:W0:Y:S02]  /*30e0*/  @P2 LDC.64 R72, c[0x0][0x408] ;  /* 0x00010200ff482b82 */ /* 0x000e240000000a00 */
[----:B0-----:R-:W-:-:S04]  /*30f0*/  @P2 FMUL.FTZ R73, R79, R73 ;  /* 0x000000494f492220 */ /* 0x001fc80000410000 */
[----:B------:R-:W-:Y:S01]  /*3100*/  @P2 FMUL.FTZ R123, R73, R72 ;  /* 0x00000048497b2220 */ /* 0x000fe20000410000 */
[----:B------:R-:W-:Y:S02]  /*3110*/  @P2 FSEL R73, R90, RZ, P0 ;  /* 0x000000ff5a492208 */ /* 0x000fe40000000000 */
[----:B------:R-:W-:Y:S02]  /*3120*/  @P2 LOP3.LUT P0, RZ, R97, 0xff, RZ, 0xc0, !PT ;  /* 0x000000ff61ff2812 */ /* 0x000fe4000780c0ff */
[----:B------:R-:W-:Y:S01]  /*3130*/  MOV R72, R16 ;  /* 0x0000001000487202 */ /* 0x000fe20000000f00 */
[----:B------:R-:W-:Y:S01]  /*3140*/  @P1 FFMA.FTZ R72, R119, R81, R16 ;  /* 0x0000005177481223 */ /* 0x000fe20000010010 */
[----:B------:R-:W-:Y:S02]  /*3150*/  @P2 FSEL R90, R80, RZ, P0 ;  /* 0x000000ff505a2208 */ /* 0x000fe40000000000 */
[----:B------:R-:W0:Y:S01]  /*3160*/  @P2 LDC.64 R80, c[0x0][0x408] ;  /* 0x00010200ff502b82 */ /* 0x000e220000000a00 */
[----:B------:R-:W-:-:S02]  /*3170*/  @P2 F2FP.F16.F32.PACK_AB R73, RZ, R73 ;  /* 0x00000049ff49223e */ /* 0x000fc400000000ff */
[----:B------:R-:W-:Y:S02]  /*3180*/  @P2 LOP3.LUT P0, RZ, R97, 0xff00, RZ, 0xc0, !PT ;  /* 0x0000ff0061ff2812 */ /* 0x000fe4000780c0ff */
[----:B------:R-:W-:Y:S02]  /*3190*/  @P2 PRMT R69, R73, 0x7610, R69 ;  /* 0x0000761049452816 */ /* 0x000fe40000000045 */
[----:B------:R-:W-:Y:S02]  /*31a0*/  @P2 FSEL R82, R82, RZ, P0 ;  /* 0x000000ff52522208 */ /* 0x000fe40000000000 */
[----:B------:R-:W-:Y:S02]  /*31b0*/  @P2 FSEL R73, R83, RZ, P4 ;  /* 0x000000ff53492208 */ /* 0x000fe40002000000 */
[----:B------:R-:W-:Y:S02]  /*31c0*/  @P2 F2FP.F16.F32.PACK_AB R83, RZ, R82 ;  /* 0x00000052ff53223e */ /* 0x000fe400000000ff */
[----:B------:R-:W-:-:S02]  /*31d0*/  @P2 F2FP.F16.F32.PACK_AB R82, RZ, R73 ;  /* 0x00000049ff52223e */ /* 0x000fc400000000ff */
[----:B------:R-:W-:Y:S02]  /*31e0*/  MOV R73, R17 ;  /* 0x0000001100497202 */ /* 0x000fe40000000f00 */
[C---:B------:R-:W-:Y:S02]  /*31f0*/  @P2 ISETP.GE.U32.AND P0, PT, R96.reuse, RZ, PT ;  /* 0x000000ff6000220c */ /* 0x040fe40003f06070 */
[----:B------:R-:W-:Y:S02]  /*3200*/  @P2 LOP3.LUT P4, RZ, R96, 0xff00, RZ, 0xc0, !PT ;  /* 0x0000ff0060ff2812 */ /* 0x000fe4000788c0ff */
[----:B------:R-:W-:Y:S02]  /*3210*/  @P2 ISETP.GE.U32.AND.EX P0, PT, R97, 0x1000000, PT, P0 ;  /* 0x010000006100280c */ /* 0x000fe40003f06100 */
[----:B------:R-:W-:Y:S01]  /*3220*/  @P2 F2FP.F16.F32.PACK_AB R90, RZ, R90 ;  /* 0x0000005aff5a223e */ /* 0x000fe200000000ff */
[----:B0-----:R-:W-:Y:S01]  /*3230*/  @P2 FMUL.FTZ R81, R72, R81 ;  /* 0x0000005148512220 */ /* 0x001fe20000410000 */
[----:B------:R-:W-:-:S02]  /*3240*/  @P2 FSEL R123, R123, RZ, P0 ;  /* 0x000000ff7b7b2208 */ /* 0x000fc40000000000 */
[----:B------:R-:W-:Y:S01]  /*3250*/  @P2 LOP3.LUT P0, RZ, R96, 0xff, RZ, 0xc0, !PT ;  /* 0x000000ff60ff2812 */ /* 0x000fe2000780c0ff */
[----:B------:R-:W-:Y:S01]  /*3260*/  @P2 FMUL.FTZ R124, R81, R80 ;  /* 0x00000050517c2220 */ /* 0x000fe20000410000 */
[----:B------:R-:W-:Y:S01]  /*3270*/  @P1 FFMA.FTZ R80, R8, R87, R86 ;  /* 0x0000005708501223 */ /* 0x000fe20000010056 */
[----:B------:R-:W-:Y:S02]  /*3280*/  @P2 F2FP.F16.F32.PACK_AB R123, RZ, R123 ;  /* 0x0000007bff7b223e */ /* 0x000fe400000000ff */
[----:B------:R-:W-:Y:S01]  /*3290*/  @P2 PRMT R70, R90, 0x7610, R70 ;  /* 0x000076105a462816 */ /* 0x000fe20000000046 */
[----:B------:R-:W-:Y:S01]  /*32a0*/  @P1 FADD.FTZ R80, R7, -R80 ;  /* 0x8000005007501221 */ /* 0x000fe20000010000 */
[----:B------:R-:W-:Y:S02]  /*32b0*/  @P2 FSEL R124, R124, RZ, P0 ;  /* 0x000000ff7c7c2208 */ /* 0x000fe40000000000 */
[----:B------:R-:W-:Y:S01]  /*32c0*/  @P2 PRMT R71, R82, 0x7610, R71 ;  /* 0x0000761052472816 */ /* 0x000fe20000000047 */
[----:B------:R-:W-:Y:S01]  /*32d0*/  @P1 FFMA.FTZ R73, R119, R80, R17 ;  /* 0x0000005077491223 */ /* 0x000fe20000010011 */
[----:B------:R-:W-:Y:S01]  /*32e0*/  @P2 F2FP.F16.F32.PACK_AB R124, RZ, R124 ;  /* 0x0000007cff7c223e */ /* 0x000fe200000000ff */
[----:B------:R-:W0:Y:S01]  /*32f0*/  @P2 LDC.64 R80, c[0x0][0x408] ;  /* 0x00010200ff502b82 */ /* 0x000e220000000a00 */
[----:B------:R-:W-:-:S02]  /*3300*/  @P2 PRMT R69, R69, 0x5410, R91 ;  /* 0x0000541045452816 */ /* 0x000fc4000000005b */
[----:B------:R-:W-:Y:S02]  /*3310*/  @P2 PRMT R68, R124, 0x7610, R68 ;  /* 0x000076107c442816 */ /* 0x000fe40000000044 */
[----:B------:R-:W-:Y:S02]  /*3320*/  @P2 PRMT R70, R70, 0x5410, R83 ;  /* 0x0000541046462816 */ /* 0x000fe40000000053 */
[----:B------:R-:W-:Y:S01]  /*3330*/  @P2 PRMT R71, R71, 0x5410, R123 ;  /* 0x0000541047472816 */ /* 0x000fe2000000007b */
[----:B0-----:R-:W-:-:S04]  /*3340*/  @P2 FMUL.FTZ R81, R73, R81 ;  /* 0x0000005149512220 */ /* 0x001fc80000410000 */
[----:B------:R-:W-:-:S05]  /*3350*/  @P2 FMUL.FTZ R80, R81, R80 ;  /* 0x0000005051502220 */ /* 0x000fca0000410000 */
[----:B------:R-:W-:-:S04]  /*3360*/  @P2 FSEL R80, R80, RZ, P4 ;  /* 0x000000ff50502208 */ /* 0x000fc80002000000 */
[----:B------:R-:W-:-:S04]  /*3370*/  @P2 F2FP.F16.F32.PACK_AB R80, RZ, R80 ;  /* 0x00000050ff50223e */ /* 0x000fc800000000ff */
[----:B------:R-:W-:-:S07]  /*3380*/  @P2 PRMT R68, R68, 0x5410, R80 ;  /* 0x0000541044442816 */ /* 0x000fce0000000050 */
.L_x_6840:
[----:B------:R-:W-:Y:S05]  /*3390*/  BSYNC.RECONVERGENT B1 ;  /* 0x0000000000017941 */ /* 0x000fea0003800200 */
.L_x_6823:
        /* <DEDUP_REMOVED lines=11> */
.L_x_6822:
[----:B------:R-:W-:Y:S05]  /*3450*/  BSYNC.RECONVERGENT B2 ;  /* 0x0000000000027941 */ /* 0x000fea0003800200 */
.L_x_6821:
        /* <DEDUP_REMOVED lines=12> */
[-CC-:B------:R-:W-:Y:S01]  /*3520*/  @P1 FFMA.FTZ R80, R88, R87.reuse, R86.reuse ;  /* 0x0000005758501223 */ /* 0x180fe20000010056 */
[----:B-----5:R-:W-:Y:S01]  /*3530*/  MOV R72, R60 ;  /* 0x0000003c00487202 */ /* 0x020fe20000000f00 */
[-C--:B------:R-:W-:Y:S01]  /*3540*/  @P1 FFMA.FTZ R78, R108, R87.reuse, R86 ;  /* 0x000000576c4e1223 */ /* 0x080fe20000010056 */
[----:B------:R-:W-:Y:S01]  /*3550*/  @P1 FADD.FTZ R73, R102, -R73 ;  /* 0x8000004966491221 */ /* 0x000fe20000010000 */
[----:B------:R-:W-:Y:S01]  /*3560*/  @P1 FADD.FTZ R80, R101, -R80 ;  /* 0x8000005065501221 */ /* 0x000fe20000010000 */
[----:B------:R-:W-:Y:S01]  /*3570*/  @P1 FFMA.FTZ R82, R116, R87, R86 ;  /* 0x0000005774521223 */ /* 0x000fe20000010056 */
[----:B------:R-:W2:Y:S01]  /*3580*/  @P2 LDC.64 R76, c[0x0][0x408] ;  /* 0x00010200ff4c2b82 */ /* 0x000ea20000000a00 */
[C---:B------:R-:W-:Y:S01]  /*3590*/  @P1 FFMA.FTZ R72, R119.reuse, R73, R60 ;  /* 0x0000004977481223 */ /* 0x040fe2000001003c */
[----:B------:R-:W-:Y:S01]  /*35a0*/  MOV R73, R61 ;  /* 0x0000003d00497202 */ /* 0x000fe20000000f00 */
[----:B------:R-:W-:Y:S01]  /*35b0*/  @P1 FFMA.FTZ R73, R119, R80, R61 ;  /* 0x0000005077491223 */ /* 0x000fe2000001003d */
[----:B------:R-:W-:Y:S01]  /*35c0*/  @P1 FADD.FTZ R78, R105, -R78 ;  /* 0x8000004e694e1221 */ /* 0x000fe20000010000 */
[-CC-:B------:R-:W-:Y:S01]  /*35d0*/  @P1 FFMA.FTZ R81, R114, R87.reuse, R86.reuse ;  /* 0x0000005772511223 */ /* 0x180fe20000010056 */
[-CC-:B------:R-:W-:Y:S01]  /*35e0*/  @P1 FFMA.FTZ R85, R103, R87.reuse, R86.reuse ;  /* 0x0000005767551223 */ /* 0x180fe20000010056 */
[-C--:B0-----:R-:W-:Y:S01]  /*35f0*/  @P1 FFMA.FTZ R83, R89, R87.reuse, R86 ;  /* 0x0000005759531223 */ /* 0x081fe20000010056 */
[----:B------:R-:W-:Y:S01]  /*3600*/  @P1 FADD.FTZ R82, R115, -R82 ;  /* 0x8000005273521221 */ /* 0x000fe20000010000 */
[----:B------:R-:W-:Y:S01]  /*3610*/  @P1 FFMA.FTZ R87, R113, R87, R86 ;  /* 0x0000005771571223 */ /* 0x000fe20000010056 */
[----:B------:R-:W-:Y:S01]  /*3620*/  @P2 LOP3.LUT P0, RZ, R98, 0xff, RZ, 0xc0, !PT ;  /* 0x000000ff62ff2812 */ /* 0x000fe2000780c0ff */
[----:B------:R-:W-:Y:S01]  /*3630*/  @P1 FADD.FTZ R85, R104, -R85 ;  /* 0x8000005568551221 */ /* 0x000fe20000010000 */
[----:B------:R-:W-:Y:S01]  /*3640*/  @P2 LOP3.LUT P4, RZ, R98, 0xff00, RZ, 0xc0, !PT ;  /* 0x0000ff0062ff2812 */ /* 0x000fe2000788c0ff */
[----:B------:R-:W-:Y:S01]  /*3650*/  @P1 FADD.FTZ R83, R106, -R83 ;  /* 0x800000536a531221 */ /* 0x000fe20000010000 */
[----:B------:R-:W-:Y:S01]  /*3660*/  MOV R79, R67 ;  /* 0x00000043004f7202 */ /* 0x000fe20000000f00 */
[----:B------:R-:W-:Y:S01]  /*3670*/  @P1 FFMA.FTZ R79, R119, R82, R67 ;  /* 0x00000052774f1223 */ /* 0x000fe20000010043 */
[----:B-1----:R-:W-:Y:S01]  /*3680*/  @P2 FMUL.FTZ R75, R72, R75 ;  /* 0x0000004b484b2220 */ /* 0x002fe20000410000 */
[----:B------:R-:W-:Y:S01]  /*3690*/  @P1 FADD.FTZ R87, R110, -R87 ;  /* 0x800000576e571221 */ /* 0x000fe20000010000 */
[----:B------:R-:W0:Y:S02]  /*36a0*/  @P2 LDC.64 R90, c[0x0][0x408] ;  /* 0x00010200ff5a2b82 */ /* 0x000e240000000a00 */
[----:B------:R-:W-:Y:S01]  /*36b0*/  @P2 FMUL.FTZ R80, R75, R74 ;  /* 0x0000004a4b502220 */ /* 0x000fe20000410000 */
[----:B------:R-:W-:Y:S01]  /*36c0*/  MOV R75, R63 ;  /* 0x0000003f004b7202 */ /* 0x000fe20000000f00 */
[----:B------:R-:W-:Y:S01]  /*36d0*/  @P1 FFMA.FTZ R75, R119, R78, R63 ;  /* 0x0000004e774b1223 */ /* 0x000fe2000001003f */
[----:B------:R-:W-:Y:S01]  /*36e0*/  @P1 FADD.FTZ R78, R112, -R81 ;  /* 0x80000051704e1221 */ /* 0x000fe20000010000 */
[----:B--2---:R-:W-:Y:S01]  /*36f0*/  @P2 FMUL.FTZ R77, R73, R77 ;  /* 0x0000004d494d2220 */ /* 0x004fe20000410000 */
[----:B------:R-:W-:-:S02]  /*3700*/  @P2 FSEL R82, R80, RZ, P0 ;  /* 0x000000ff50522208 */ /* 0x000fc40000000000 */
[----:B------:R-:W1:Y:S01]  /*3710*/  @P2 LDC.64 R80, c[0x0][0x408] ;  /* 0x00010200ff502b82 */ /* 0x000e620000000a00 */
[----:B------:R-:W-:Y:S01]  /*3720*/  @P2 FMUL.FTZ R84, R77, R76 ;  /* 0x0000004c4d542220 */ /* 0x000fe20000410000 */
[----:B------:R-:W-:Y:S01]  /*3730*/  MOV R77, R65 ;  /* 0x00000041004d7202 */ /* 0x000fe20000000f00 */
[C---:B------:R-:W-:Y:S01]  /*3740*/  @P1 FFMA.FTZ R77, R119.reuse, R78, R65 ;  /* 0x0000004e774d1223 */ /* 0x040fe20000010041 */
[----:B------:R-:W-:Y:S01]  /*3750*/  MOV R74, R62 ;  /* 0x0000003e004a7202 */ /* 0x000fe20000000f00 */
[C---:B------:R-:W-:Y:S01]  /*3760*/  @P1 FFMA.FTZ R74, R119.reuse, R85, R62 ;  /* 0x00000055774a1223 */ /* 0x040fe2000001003e */
[----:B------:R-:W-:Y:S02]  /*3770*/  @P2 FSEL R84, R84, RZ, P4 ;  /* 0x000000ff54542208 */ /* 0x000fe40002000000 */
[----:B------:R-:W-:Y:S01]  /*3780*/  MOV R76, R64 ;  /* 0x00000040004c7202 */ /* 0x000fe20000000f00 */
[C---:B------:R-:W-:Y:S01]  /*3790*/  @P1 FFMA.FTZ R76, R119.reuse, R83, R64 ;  /* 0x00000053774c1223 */ /* 0x040fe20000010040 */
[----:B------:R-:W-:Y:S01]  /*37a0*/  MOV R78, R66 ;  /* 0x00000042004e7202 */ /* 0x000fe20000000f00 */
[----:B------:R-:W-:Y:S01]  /*37b0*/  @P1 FFMA.FTZ R78, R119, R87, R66 ;  /* 0x00000057774e1223 */ /* 0x000fe20000010042 */
[----:B------:R-:W-:Y:S01]  /*37c0*/  @P2 F2FP.F16.F32.PACK_AB R119, RZ, R82 ;  /* 0x00000052ff77223e */ /* 0x000fe200000000ff */
[----:B------:R-:W2:Y:S01]  /*37d0*/  @P2 LDC.64 R86, c[0x0][0x408] ;  /* 0x00010200ff562b82 */ /* 0x000ea20000000a00 */
[----:B------:R-:W-:Y:S01]  /*37e0*/  @P2 F2FP.F16.F32.PACK_AB R122, RZ, R84 ;  /* 0x00000054ff7a223e */ /* 0x000fe200000000ff */
[----:B0-----:R-:W-:Y:S01]  /*37f0*/  @P2 FMUL.FTZ R91, R78, R91 ;  /* 0x0000005b4e5b2220 */ /* 0x001fe20000410000 */
[----:B------:R-:W-:-:S02]  /*3800*/  @P2 LOP3.LUT P0, RZ, R98, 0xff0000, RZ, 0xc0, !PT ;  /* 0x00ff000062ff2812 */ /* 0x000fc4000780c0ff */
[----:B------:R-:W-:Y:S01]  /*3810*/  @P2 LOP3.LUT P1, RZ, R98, 0xff000000, RZ, 0xc0, !PT ;  /* 0xff00000062ff2812 */ /* 0x000fe2000782c0ff */
[----:B------:R-:W-:Y:S01]  /*3820*/  @P2 FMUL.FTZ R90, R91, R90 ;  /* 0x0000005a5b5a2220 */ /* 0x000fe20000410000 */
[----:B------:R-:W-:Y:S01]  /*3830*/  @P2 LOP3.LUT P4, RZ, R99, 0xff0000, RZ, 0xc0, !PT ;  /* 0x00ff000063ff2812 */ /* 0x000fe2000788c0ff */
[----:B------:R-:W0:Y:S01]  /*3840*/  @P2 LDC.64 R82, c[0x0][0x408] ;  /* 0x00010200ff522b82 */ /* 0x000e220000000a00 */
[----:B------:R-:W-:Y:S01]  /*3850*/  @P2 PRMT R68, R119, 0x7610, R68 ;  /* 0x0000761077442816 */ /* 0x000fe20000000044 */
[----:B-1----:R-:W-:Y:S01]  /*3860*/  @P2 FMUL.FTZ R81, R74, R81 ;  /* 0x000000514a512220 */ /* 0x002fe20000410000 */
[----:B------:R-:W-:Y:S02]  /*3870*/  @P2 FSEL R90, R90, RZ, P4 ;  /* 0x000000ff5a5a2208 */ /* 0x000fe40002000000 */
[----:B------:R-:W-:Y:S01]  /*3880*/  @P2 PRMT R68, R68, 0x5410, R122 ;  /* 0x0000541044442816 */ /* 0x000fe2000000007a */
[----:B------:R-:W-:Y:S02]  /*3890*/  @P2 FMUL.FTZ R80, R81, R80 ;  /* 0x0000005051502220 */ /* 0x000fe40000410000 */
[----:B------:R-:W1:Y:S01]  /*38a0*/  @P2 LDC.64 R84, c[0x0][0x408] ;  /* 0x00010200ff542b82 */ /* 0x000e620000000a00 */
[----:B------:R-:W-:-:S02]  /*38b0*/  @P2 F2FP.F16.F32.PACK_AB R90, RZ, R90 ;  /* 0x0000005aff5a223e */ /* 0x000fc400000000ff */
[----:B------:R-:W-:Y:S02]  /*38c0*/  @P2 FSEL R80, R80, RZ, P0 ;  /* 0x000000ff50502208 */ /* 0x000fe40000000000 */
[----:B------:R-:W-:Y:S01]  /*38d0*/  @P2 LOP3.LUT P0, RZ, R99, 0xff, RZ, 0xc0, !PT ;  /* 0x000000ff63ff2812 */ /* 0x000fe2000780c0ff */
[----:B--2---:R-:W-:Y:S01]  /*38e0*/  @P2 FMUL.FTZ R87, R77, R87 ;  /* 0x000000574d572220 */ /* 0x004fe20000410000 */
[----:B------:R-:W-:Y:S02]  /*38f0*/  @P2 F2FP.F16.F32.PACK_AB R80, RZ, R80 ;  /* 0x00000050ff50223e */ /* 0x000fe400000000ff */
[----:B------:R-:W-:Y:S01]  /*3900*/  @P2 PRMT R71, R90, 0x7610, R71 ;  /* 0x000076105a472816 */ /* 0x000fe20000000047 */
[----:B------:R-:W-:Y:S01]  /*3910*/  @P2 FMUL.FTZ R86, R87, R86 ;  /* 0x0000005657562220 */ /* 0x000fe20000410000 */
[----:B------:R-:W-:Y:S01]  /*3920*/  @P2 PRMT R69, R80, 0x7610, R69 ;  /* 0x0000761050452816 */ /* 0x000fe20000000045 */
[----:B0-----:R-:W-:-:S04]  /*3930*/  @P2 FMUL.FTZ R83, R75, R83 ;  /* 0x000000534b532220 */ /* 0x001fc80000410000 */
[----:B------:R-:W-:Y:S01]  /*3940*/  @P2 FMUL.FTZ R82, R83, R82 ;  /* 0x0000005253522220 */ /* 0x000fe20000410000 */
[----:B-1----:R-:W-:-:S04]  /*3950*/  @P2 FMUL.FTZ R85, R76, R85 ;  /* 0x000000554c552220 */ /* 0x002fc80000410000 */
[----:B------:R-:W-:Y:S02]  /*3960*/  @P2 FSEL R82, R82, RZ, P1 ;  /* 0x000000ff52522208 */ /* 0x000fe40000800000 */
[----:B------:R-:W-:Y:S01]  /*3970*/  @P2 LOP3.LUT P1, RZ, R99, 0xff00, RZ, 0xc0, !PT ;  /* 0x0000ff0063ff2812 */ /* 0x000fe2000782c0ff */
[----:B------:R-:W-:Y:S01]  /*3980*/  @P2 FMUL.FTZ R84, R85, R84 ;  /* 0x0000005455542220 */ /* 0x000fe20000410000 */
[----:B------:R-:W-:Y:S02]  /*3990*/  @P2 F2FP.F16.F32.PACK_AB R82, RZ, R82 ;  /* 0x00000052ff52223e */ /* 0x000fe400000000ff */
[----:B------:R-:W-:Y:S02]  /*39a0*/  @P2 FSEL R86, R86, RZ, P1 ;  /* 0x000000ff56562208 */ /* 0x000fe40000800000 */
[----:B------:R-:W-:Y:S02]  /*39b0*/  @P2 FSEL R84, R84, RZ, P0 ;  /* 0x000000ff54542208 */ /* 0x000fe40000000000 */
[----:B------:R-:W-:-:S02]  /*39c0*/  @P2 F2FP.F16.F32.PACK_AB R86, RZ, R86 ;  /* 0x00000056ff56223e */ /* 0x000fc400000000ff */
[----:B------:R-:W-:Y:S02]  /*39d0*/  @P2 F2FP.F16.F32.PACK_AB R84, RZ, R84 ;  /* 0x00000054ff54223e */ /* 0x000fe400000000ff */
[----:B------:R-:W-:Y:S02]  /*39e0*/  @P2 PRMT R69, R69, 0x5410, R82 ;  /* 0x0000541045452816 */ /* 0x000fe40000000052 */
[----:B------:R-:W-:-:S04]  /*39f0*/  @P2 PRMT R70, R84, 0x7610, R70 ;  /* 0x0000761054462816 */ /* 0x000fc80000000046 */
        /* <DEDUP_REMOVED lines=10> */
.L_x_6860:
[-CC-:B-1----:R-:W-:Y:S01]  /*3aa0*/  @P1 FFMA.FTZ R81, R95, R87.reuse, R86.reuse ;  /* 0x000000575f511223 */ /* 0x182fe20000010056 */
[----:B0-----:R-:W0:Y:S01]  /*3ab0*/  @P2 LDC.64 R82, c[0x0][0x408] ;  /* 0x00010200ff522b82 */ /* 0x001e220000000a00 */
[----:B------:R-:W-:Y:S01]  /*3ac0*/  @P1 FFMA.FTZ R90, R88, R87, R86 ;  /* 0x00000057585a1223 */ /* 0x000fe20000010056 */
[----:B-----5:R-:W-:Y:S01]  /*3ad0*/  MOV R84, R60 ;  /* 0x0000003c00547202 */ /* 0x020fe20000000f00 */
[----:B------:R-:W-:Y:S01]  /*3ae0*/  @P1 FADD.FTZ R85, R102, -R81 ;  /* 0x8000005166551221 */ /* 0x000fe20000010000 */
[C---:B------:R-:W-:Y:S01]  /*3af0*/  @P2 LOP3.LUT P0, RZ, R98.reuse, 0xff, RZ, 0xc0, !PT ;  /* 0x000000ff62ff2812 */ /* 0x040fe2000780c0ff */
[----:B------:R-:W-:Y:S01]  /*3b00*/  @P1 FADD.FTZ R122, R101, -R90 ;  /* 0x8000005a657a1221 */ /* 0x000fe20000010000 */
[----:B------:R-:W-:Y:S01]  /*3b10*/  MOV R90, R61 ;  /* 0x0000003d005a7202 */ /* 0x000fe20000000f00 */
[C---:B------:R-:W-:Y:S01]  /*3b20*/  @P1 FFMA.FTZ R84, R119.reuse, R85, R60 ;  /* 0x0000005577541223 */ /* 0x040fe2000001003c */
[----:B------:R-:W1:Y:S01]  /*3b30*/  @P2 LDC.64 R80, c[0x0][0x408] ;  /* 0x00010200ff502b82 */ /* 0x000e620000000a00 */
[----:B------:R-:W-:Y:S01]  /*3b40*/  @P1 FFMA.FTZ R90, R119, R122, R61 ;  /* 0x0000007a775a1223 */ /* 0x000fe2000001003d */
[----:B------:R-:W-:Y:S01]  /*3b50*/  @P2 LOP3.LUT P4, RZ, R98, 0xff00, RZ, 0xc0, !PT ;  /* 0x0000ff0062ff2812 */ /* 0x000fe2000788c0ff */
[----:B------:R-:W-:Y:S01]  /*3b60*/  @P1 FFMA.FTZ R85, R103, R87, R86 ;  /* 0x0000005767551223 */ /* 0x000fe20000010056 */
[----:B------:R-:W-:-:S02]  /*3b70*/  MOV R122, R63 ;  /* 0x0000003f007a7202 */ /* 0x000fc40000000f00 */
[----:B------:R-:W-:Y:S01]  /*3b80*/  @P2 LOP3.LUT P5, RZ, R99, 0xff0000, RZ, 0xc0, !PT ;  /* 0x00ff000063ff2812 */ /* 0x000fe200078ac0ff */
[----:B------:R-:W-:Y:S01]  /*3b90*/  @P1 FADD.FTZ R85, R104, -R85 ;  /* 0x8000005568551221 */ /* 0x000fe20000010000 */
[----:B0-----:R-:W-:Y:S01]  /*3ba0*/  @P2 FMUL.FTZ R83, R90, R83 ;  /* 0x000000535a532220 */ /* 0x001fe20000410000 */
[----:B------:R-:W-:Y:S02]  /*3bb0*/  MOV R90, R62 ;  /* 0x0000003e005a7202 */ /* 0x000fe40000000f00 */
[----:B------:R-:W-:Y:S01]  /*3bc0*/  @P1 FFMA.FTZ R90, R119, R85, R62 ;  /* 0x00000055775a1223 */ /* 0x000fe2000001003e */
[----:B------:R-:W-:Y:S01]  /*3bd0*/  @P2 FMUL.FTZ R82, R83, R82 ;  /* 0x0000005253522220 */ /* 0x000fe20000410000 */
[----:B-1----:R-:W-:-:S04]  /*3be0*/  @P2 FMUL.FTZ R81, R84, R81 ;  /* 0x0000005154512220 */ /* 0x002fc80000410000 */
[----:B------:R-:W-:Y:S01]  /*3bf0*/  @P2 FSEL R82, R82, RZ, P4 ;  /* 0x000000ff52522208 */ /* 0x000fe20002000000 */
[-CC-:B------:R-:W-:Y:S01]  /*3c00*/  @P1 FFMA.FTZ R84, R108, R87.reuse, R86.reuse ;  /* 0x000000576c541223 */ /* 0x180fe20000010056 */
[----:B------:R-:W-:Y:S01]  /*3c10*/  @P2 LOP3.LUT P4, RZ, R98, 0xff000000, RZ, 0xc0, !PT ;  /* 0xff00000062ff2812 */ /* 0x000fe2000788c0ff */
[----:B------:R-:W-:Y:S01]  /*3c20*/  @P2 FMUL.FTZ R80, R81, R80 ;  /* 0x0000005051502220 */ /* 0x000fe20000410000 */
[----:B------:R-:W-:Y:S01]  /*3c30*/  @P1 FFMA.FTZ R81, R89, R87, R86 ;  /* 0x0000005759511223 */ /* 0x000fe20000010056 */
[----:B------:R-:W-:Y:S01]  /*3c40*/  @P2 F2FP.F16.F32.PACK_AB R82, RZ, R82 ;  /* 0x00000052ff52223e */ /* 0x000fe200000000ff */
[----:B------:R-:W-:Y:S02]  /*3c50*/  @P1 FADD.FTZ R124, R105, -R84 ;  /* 0x80000054697c1221 */ /* 0x000fe40000010000 */
[----:B------:R-:W-:Y:S01]  /*3c60*/  @P2 FSEL R80, R80, RZ, P0 ;  /* 0x000000ff50502208 */ /* 0x000fe20000000000 */
[----:B------:R-:W-:Y:S01]  /*3c70*/  @P1 FADD.FTZ R81, R106, -R81 ;  /* 0x800000516a511221 */ /* 0x000fe20000010000 */
[C---:B------:R-:W-:Y:S01]  /*3c80*/  @P1 FFMA.FTZ R122, R119.reuse, R124, R63 ;  /* 0x0000007c777a1223 */ /* 0x040fe2000001003f */
[----:B------:R-:W-:Y:S01]  /*3c90*/  MOV R124, R64 ;  /* 0x00000040007c7202 */ /* 0x000fe20000000f00 */
[----:B------:R-:W0:Y:S01]  /*3ca0*/  @P2 LDC.64 R84, c[0x0][0x408] ;  /* 0x00010200ff542b82 */ /* 0x000e220000000a00 */
[----:B------:R-:W-:Y:S01]  /*3cb0*/  @P2 F2FP.F16.F32.PACK_AB R80, RZ, R80 ;  /* 0x00000050ff50223e */ /* 0x000fe200000000ff */
[----:B------:R-:W-:Y:S01]  /*3cc0*/  @P1 FFMA.FTZ R124, R119, R81, R64 ;  /* 0x00000051777c1223 */ /* 0x000fe20000010040 */
[----:B------:R-:W-:-:S02]  /*3cd0*/  @P2 LOP3.LUT P0, RZ, R98, 0xff0000, RZ, 0xc0, !PT ;  /* 0x00ff000062ff2812 */ /* 0x000fc4000780c0ff */
[----:B------:R-:W-:-:S03]  /*3ce0*/  @P2 PRMT R68, R80, 0x7610, R68 ;  /* 0x0000761050442816 */ /* 0x000fc60000000044 */
[----:B------:R-:W1:Y:S01]  /*3cf0*/  @P2 LDC.64 R80, c[0x0][0x408] ;  /* 0x00010200ff502b82 */ /* 0x000e620000000a00 */
[----:B------:R-:W-:-:S07]  /*3d00*/  @P2 PRMT R68, R68, 0x5410, R82 ;  /* 0x0000541044442816 */ /* 0x000fce0000000052 */
[----:B------:R-:W2:Y:S01]  /*3d10*/  @P2 LDC.64 R82, c[0x0][0x408] ;  /* 0x00010200ff522b82 */ /* 0x000ea20000000a00 */
[----:B0-----:R-:W-:-:S04]  /*3d20*/  @P2 FMUL.FTZ R85, R90, R85 ;  /* 0x000000555a552220 */ /* 0x001fc80000410000 */
[----:B------:R-:W-:Y:S01]  /*3d30*/  @P2 FMUL.FTZ R90, R85, R84 ;  /* 0x00000054555a2220 */ /* 0x000fe20000410000 */
[----:B------:R-:W-:Y:S01]  /*3d40*/  @P1 FFMA.FTZ R85, R114, R87, R86 ;  /* 0x0000005772551223 */ /* 0x000fe20000010056 */
[----:B-1----:R-:W-:-:S03]  /*3d50*/  @P2 FMUL.FTZ R81, R124, R81 ;  /* 0x000000517c512220 */ /* 0x002fc60000410000 */
[----:B------:R-:W-:Y:S01]  /*3d60*/  @P1 FADD.FTZ R84, R112, -R85 ;  /* 0x8000005570541221 */ /* 0x000fe20000010000 */
[----:B------:R-:W-:Y:S02]  /*3d70*/  MOV R124, R66 ;  /* 0x00000042007c7202 */ /* 0x000fe40000000f00 */
[----:B------:R-:W-:Y:S02]  /*3d80*/  @P2 FSEL R90, R90, RZ, P0 ;  /* 0x000000ff5a5a2208 */ /* 0x000fe40000000000 */
[----:B------:R-:W-:Y:S01]  /*3d90*/  @P2 LOP3.LUT P0, RZ, R99, 0xff, RZ, 0xc0, !PT ;  /* 0x000000ff63ff2812 */ /* 0x000fe2000780c0ff */
[----:B--2---:R-:W-:Y:S01]  /*3da0*/  @P2 FMUL.FTZ R83, R122, R83 ;  /* 0x000000537a532220 */ /* 0x004fe20000410000 */
[----:B------:R-:W-:Y:S01]  /*3db0*/  MOV R122, R65 ;  /* 0x00000041007a7202 */ /* 0x000fe20000000f00 */
[----:B------:R-:W-:Y:S01]  /*3dc0*/  @P1 FFMA.FTZ R122, R119, R84, R65 ;  /* 0x00000054777a1223 */ /* 0x000fe20000010041 */
[----:B------:R-:W-:Y:S01]  /*3dd0*/  @P2 F2FP.F16.F32.PACK_AB R90, RZ, R90 ;  /* 0x0000005aff5a223e */ /* 0x000fe200000000ff */
[----:B------:R-:W-:Y:S01]  /*3de0*/  @P2 FMUL.FTZ R83, R83, R82 ;  /* 0x0000005253532220 */ /* 0x000fe20000410000 */
[----:B------:R-:W-:Y:S01]  /*3df0*/  @P2 FMUL.FTZ R82, R81, R80 ;  /* 0x0000005051522220 */ /* 0x000fe20000410000 */
[----:B------:R-:W-:Y:S01]  /*3e00*/  @P1 FFMA.FTZ R81, R113, R87, R86 ;  /* 0x0000005771511223 */ /* 0x000fe20000010056 */
[----:B------:R-:W0:Y:S01]  /*3e10*/  @P2 LDC.64 R84, c[0x0][0x408] ;  /* 0x00010200ff542b82 */ /* 0x000e220000000a00 */
[----:B------:R-:W-:-:S02]  /*3e20*/  @P2 PRMT R69, R90, 0x7610, R69 ;  /* 0x000076105a452816 */ /* 0x000fc40000000045 */
[----:B------:R-:W-:Y:S01]  /*3e30*/  @P1 FADD.FTZ R81, R110, -R81 ;  /* 0x800000516e511221 */ /* 0x000fe20000010000 */
[----:B------:R-:W-:Y:S02]  /*3e40*/  @P2 FSEL R83, R83, RZ, P4 ;  /* 0x000000ff53532208 */ /* 0x000fe40002000000 */
[----:B------:R-:W-:Y:S01]  /*3e50*/  @P2 LOP3.LUT P4, RZ, R99, 0xff00, RZ, 0xc0, !PT ;  /* 0x0000ff0063ff2812 */ /* 0x000fe2000788c0ff */
[----:B------:R-:W-:Y:S01]  /*3e60*/  @P1 FFMA.FTZ R124, R119, R81, R66 ;  /* 0x00000051777c1223 */ /* 0x000fe20000010042 */
[----:B------:R-:W-:Y:S01]  /*3e70*/  @P2 FSEL R82, R82, RZ, P0 ;  /* 0x000000ff52522208 */ /* 0x000fe20000000000 */
[----:B------:R-:W1:Y:S01]  /*3e80*/  @P2 LDC.64 R80, c[0x0][0x408] ;  /* 0x00010200ff502b82 */ /* 0x000e620000000a00 */
[----:B------:R-:W-:Y:S02]  /*3e90*/  @P2 F2FP.F16.F32.PACK_AB R83, RZ, R83 ;  /* 0x00000053ff53223e */ /* 0x000fe400000000ff */
[----:B------:R-:W-:Y:S02]  /*3ea0*/  @P2 F2FP.F16.F32.PACK_AB R82, RZ, R82 ;  /* 0x00000052ff52223e */ /* 0x000fe400000000ff */
[----:B------:R-:W-:-:S02]  /*3eb0*/  @P2 PRMT R69, R69, 0x5410, R83 ;  /* 0x0000541045452816 */ /* 0x000fc40000000053 */
[----:B------:R-:W-:Y:S01]  /*3ec0*/  @P2 PRMT R70, R82, 0x7610, R70 ;  /* 0x0000761052462816 */ /* 0x000fe20000000046 */
[----:B0-----:R-:W-:-:S04]  /*3ed0*/  @P2 FMUL.FTZ R85, R122, R85 ;  /* 0x000000557a552220 */ /* 0x001fc80000410000 */
[----:B------:R-:W-:Y:S01]  /*3ee0*/  @P2 FMUL.FTZ R84, R85, R84 ;  /* 0x0000005455542220 */ /* 0x000fe20000410000 */
[----:B-1----:R-:W-:-:S04]  /*3ef0*/  @P2 FMUL.FTZ R81, R124, R81 ;  /* 0x000000517c512220 */ /* 0x002fc80000410000 */
[----:B------:R-:W-:Y:S01]  /*3f00*/  @P2 FSEL R84, R84, RZ, P4 ;  /* 0x000000ff54542208 */ /* 0x000fe20002000000 */
[----:B------:R-:W-:-:S03]  /*3f10*/  @P2 FMUL.FTZ R80, R81, R80 ;  /* 0x0000005051502220 */ /* 0x000fc60000410000 */
[----:B------:R-:W-:Y:S02]  /*3f20*/  @P2 F2FP.F16.F32.PACK_AB R84, RZ, R84 ;  /* 0x00000054ff54223e */ /* 0x000fe400000000ff */
[----:B------:R-:W-:Y:S02]  /*3f30*/  @P2 FSEL R80, R80, RZ, P5 ;  /* 0x000000ff50502208 */ /* 0x000fe40002800000 */
[----:B------:R-:W-:Y:S02]  /*3f40*/  @P2 PRMT R70, R70, 0x5410, R84 ;  /* 0x0000541046462816 */ /* 0x000fe40000000054 */
[----:B------:R-:W-:-:S04]  /*3f50*/  @P2 F2FP.F16.F32.PACK_AB R80, RZ, R80 ;  /* 0x00000050ff50223e */ /* 0x000fc800000000ff */
        /* <DEDUP_REMOVED lines=14> */
.L_x_6859:
[----:B------:R-:W-:-:S04]  /*4040*/  UISETP.NE.U32.AND UP0, UPT, UR20, URZ, UPT ;  /* 0x000000ff1400728c */ /* 0x000fc8000bf05070 */
[----:B------:R-:W-:-:S06]  /*4050*/  UISETP.NE.AND.EX UP0, UPT, UR21, URZ, UPT, UP0 ;  /* 0x000000ff1500728c */ /* 0x000fcc000bf05300 */
[----:B------:R-:W-:-:S13]  /*4060*/  PLOP3.LUT P3, PT, PT, PT, UP0, 0x80, 0x8 ;  /* 0x000000000008781c */ /* 0x000fda0003f6f008 */
[----:B------:R-:W-:Y:S05]  /*4070*/  @!P3 BRA `(.L_x_6862) ;  /* 0x000000080030b947 */ /* 0x000fea0003800000 */
[----:B------:R-:W-:Y:S01]  /*4080*/  BSSY.RECONVERGENT B3, `(.L_x_6863) ;  /* 0x000000f000037945 */ /* 0x000fe20003800200 */
[----:B------:R-:W-:Y:S01]  /*4090*/  ISETP.GT.AND P0, PT, R122, RZ, PT ;  /* 0x000000ff7a00720c */ /* 0x000fe20003f04270 */
[----:B-1----:R-:W-:Y:S02]  /*40a0*/  FFMA.FTZ R72, R116, R87, R86 ;  /* 0x0000005774487223 */ /* 0x002fe40000010056 */
[----:B------:R-:W-:Y:S10]  /*40b0*/  @!P2 BRA `(.L_x_6864) ;  /* 0x00000000002ca947 */ /* 0x000ff40003800000 */
        /* <DEDUP_REMOVED lines=11> */
.L_x_6864:
[----:B------:R-:W-:Y:S05]  /*4170*/  BSYNC.RECONVERGENT B3 ;  /* 0x0000000000037941 */ /* 0x000fea0003800200 */
.L_x_6863:
        /* <DEDUP_REMOVED lines=13> */
.L_x_6866:
[----:B------:R-:W-:Y:S05]  /*4250*/  BSYNC.RECONVERGENT B3 ;  /* 0x0000000000037941 */ /* 0x000fea0003800200 */
.L_x_6865:
        /* <DEDUP_REMOVED lines=13> */
.L_x_6868:
[----:B------:R-:W-:Y:S05]  /*4330*/  BSYNC.RECONVERGENT B3 ;  /* 0x0000000000037941 */ /* 0x000fea0003800200 */
.L_x_6867:
        /* <DEDUP_REMOVED lines=13> */
.L_x_6870:
[----:B------:R-:W-:Y:S05]  /*4410*/  BSYNC.RECONVERGENT B3 ;  /* 0x0000000000037941 */ /* 0x000fea0003800200 */
.L_x_6869:
        /* <DEDUP_REMOVED lines=13> */
.L_x_6872:
[----:B------:R-:W-:Y:S05]  /*44f0*/  BSYNC.RECONVERGENT B3 ;  /* 0x0000000000037941 */ /* 0x000fea0003800200 */
.L_x_6871:
        /* <DEDUP_REMOVED lines=13> */
.L_x_6874:
[----:B------:R-:W-:Y:S05]  /*45d0*/  BSYNC.RECONVERGENT B3 ;  /* 0x0000000000037941 */ /* 0x000fea0003800200 */
.L_x_6873:
        /* <DEDUP_REMOVED lines=13> */
.L_x_6876:
[----:B------:R-:W-:Y:S05]  /*46b0*/  BSYNC.RECONVERGENT B3 ;  /* 0x0000000000037941 */ /* 0x000fea0003800200 */
.L_x_6875:
        /* <DEDUP_REMOVED lines=40> */
.L_x_6862:
[----:B-1----:R-:W1:Y:S01]  /*4940*/  @P2 LDC.64 R80, c[0x0][0x408] ;  /* 0x00010200ff502b82 */ /* 0x002e620000000a00 */
[----:B------:R-:W-:Y:S04]  /*4950*/  BSSY.RECONVERGENT B3, `(.L_x_6877) ;  /* 0x000000d000037945 */ /* 0x000fe80003800200 */
[----:B------:R-:W-:Y:S05]  /*4960*/  @!P2 BRA `(.L_x_6878) ;  /* 0x00000000002ca947 */ /* 0x000fea0003800000 */
[----:B0-----:R-:W-:Y:S01]  /*4970*/  FFMA.FTZ R83, R95, R87, R86 ;  /* 0x000000575f537223 */ /* 0x001fe20000010056 */
        /* <DEDUP_REMOVED lines=10> */
.L_x_6878:
[----:B------:R-:W-:Y:S05]  /*4a20*/  BSYNC.RECONVERGENT B3 ;  /* 0x0000000000037941 */ /* 0x000fea0003800200 */
.L_x_6877:
        /* <DEDUP_REMOVED lines=13> */
.L_x_6880:
[----:B------:R-:W-:Y:S05]  /*4b00*/  BSYNC.RECONVERGENT B3 ;  /* 0x0000000000037941 */ /* 0x000fea0003800200 */
.L_x_6879:
        /* <DEDUP_REMOVED lines=13> */
.L_x_6882:
[----:B------:R-:W-:Y:S05]  /*4be0*/  BSYNC.RECONVERGENT B3 ;  /* 0x0000000000037941 */ /* 0x000fea0003800200 */
.L_x_6881:
        /* <DEDUP_REMOVED lines=13> */
.L_x_6884:
[----:B------:R-:W-:Y:S05]  /*4cc0*/  BSYNC.RECONVERGENT B3 ;  /* 0x0000000000037941 */ /* 0x000fea0003800200 */
.L_x_6883:
        /* <DEDUP_REMOVED lines=13> */
.L_x_6886:
[----:B------:R-:W-:Y:S05]  /*4da0*/  BSYNC.RECONVERGENT B3 ;  /* 0x0000000000037941 */ /* 0x000fea0003800200 */
.L_x_6885:
        /* <DEDUP_REMOVED lines=13> */
.L_x_6888:
[----:B------:R-:W-:Y:S05]  /*4e80*/  BSYNC.RECONVERGENT B3 ;  /* 0x0000000000037941 */ /* 0x000fea0003800200 */
.L_x_6887:
[----:B------:R-:W-:Y:S01]  /*4e90*/  BSSY.RECONVERGENT B3, `(.L_x_6889) ;  /* 0x000000e000037945 */ /* 0x000fe20003800200 */
[----:B0-----:R-:W-:-:S03]  /*4ea0*/  FFMA.FTZ R84, R116, R87, R86 ;  /* 0x0000005774547223 */ /* 0x001fc60000010056 */
        /* <DEDUP_REMOVED lines=12> */
.L_x_6890:
[----:B------:R-:W-:Y:S05]  /*4f70*/  BSYNC.RECONVERGENT B3 ;  /* 0x0000000000037941 */ /* 0x000fea0003800200 */
.L_x_6889:
[----:B------:R-:W-:Y:S01]  /*4f80*/  FADD.FTZ R84, R115, -R84 ;  /* 0x8000005473547221 */ /* 0x000fe20000010000 */
[----:B------:R-:W-:-:S03]  /*4f90*/  ISETP.GT.AND P0, PT, R122, RZ, PT ;  /* 0x000000ff7a00720c */ /* 0x000fc60003f04270 */
[----:B------:R-:W-:-:S05]  /*4fa0*/  FMUL.FTZ R84, R119, R84 ;  /* 0x0000005477547220 */ /* 0x000fca0000410000 */
[----:B------:R-:W-:Y:S02]  /*4fb0*/  FSEL R84, R84, RZ, P0 ;  /* 0x000000ff54547208 */ /* 0x000fe40000000000 */
[----:B-----5:R-:W-:-:S03]  /*4fc0*/  @P2 ISETP.GE.U32.AND P0, PT, R98, RZ, PT ;  /* 0x000000ff6200220c */ /* 0x020fc60003f06070 */
[----:B-1----:R-:W-:Y:S01]  /*4fd0*/  @P2 FMUL.FTZ R81, R84, R81 ;  /* 0x0000005154512220 */ /* 0x002fe20000410000 */
[----:B------:R-:W-:-:S03]  /*4fe0*/  @P2 ISETP.GE.U32.AND.EX P0, PT, R99, 0x1000000, PT, P0 ;  /* 0x010000006300280c */ /* 0x000fc60003f06100 */
[----:B------:R-:W-:-:S05]  /*4ff0*/  @P2 FMUL.FTZ R80, R81, R80 ;  /* 0x0000005051502220 */ /* 0x000fca0000410000 */
[----:B------:R-:W-:-:S04]  /*5000*/  @P2 FSEL R80, R80, RZ, P0 ;  /* 0x000000ff50502208 */ /* 0x000fc80000000000 */
[----:B------:R-:W-:-:S04]  /*5010*/  @P2 F2FP.F16.F32.PACK_AB R80, RZ, R80 ;  /* 0x00000050ff50223e */ /* 0x000fc800000000ff */
[----:B------:R-:W-:-:S07]  /*5020*/  @P2 PRMT R71, R71, 0x5410, R80 ;  /* 0x0000541047472816 */ /* 0x000fce0000000050 */
.L_x_6861:
[----:B------:R-:W-:Y:S05]  /*5030*/  BSYNC.RECONVERGENT B1 ;  /* 0x0000000000017941 */ /* 0x000fea0003800200 */
.L_x_6858:
[----:B------:R-:W0:Y:S08]  /*5040*/  @P3 LDC.64 R82, c[0x0][0x478] ;  /* 0x00011e00ff523b82 */ /* 0x000e300000000a00 */
[----:B------:R-:W1:Y:S01]  /*5050*/  @P2 LDC.64 R80, c[0x0][0x468] ;  /* 0x00011a00ff502b82 */ /* 0x000e620000000a00 */
[----:B0-----:R-:W-:-:S05]  /*5060*/  @P3 IMAD.WIDE.U32 R82, R121, 0x20, R82 ;  /* 0x0000002079523825 */ /* 0x001fca00078e0052 */
[----:B------:R2:W-:Y:S01]  /*5070*/  @P3 STG.E.128 desc[UR6][R82.64], R72 ;  /* 0x0000004852003986 */ /* 0x0005e2000c101d06 */
[----:B-1----:R-:W-:-:S03]  /*5080*/  @P2 IMAD.WIDE.U32 R80, R120, 0x10, R80 ;  /* 0x0000001078502825 */ /* 0x002fc600078e0050 */
[----:B------:R2:W-:Y:S04]  /*5090*/  @P3 STG.E.128 desc[UR6][R82.64+0x10], R76 ;  /* 0x0000104c52003986 */ /* 0x0005e8000c101d06 */
[----:B------:R2:W-:Y:S02]  /*50a0*/  @P2 STG.E.128 desc[UR6][R80.64], R68 ;  /* 0x0000004450002986 */ /* 0x0005e4000c101d06 */
.L_x_6857:
[----:B------:R-:W-:Y:S05]  /*50b0*/  BSYNC.RECONVERGENT B2 ;  /* 0x0000000000027941 */ /* 0x000fea0003800200 */
.L_x_6856:
[----:B-12---:R-:W1:Y:S02]  /*50c0*/  LDC.64 R80, c[0x0][0x380] ;  /* 0x0000e000ff507b82 */ /* 0x006e640000000a00 */
[----:B-1----:R-:W-:-:S04]  /*50d0*/  LEA R5, R80, R5, 0x2 ;  /* 0x0000000550057211 */ /* 0x002fc800078e10ff */
[----:B------:R-:W-:-:S13]  /*50e0*/  ISETP.GE.AND P0, PT, R5, R81, PT ;  /* 0x000000510500720c */ /* 0x000fda0003f06270 */
[----:B------:R-:W-:Y:S05]  /*50f0*/  @!P0 BRA `(.L_x_6891) ;  /* 0xffffffb000c48947 */ /* 0x000fea000383ffff */
.L_x_6811:
[----:B------:R-:W-:Y:S05]  /*5100*/  BSYNC B0 ;  /* 0x0000000000007941 */ /* 0x000fea0003800000 */
.L_x_6810:
        /* <DEDUP_REMOVED lines=17> */
[----:B--2---:R-:W-:Y:S01]  /*5220*/  IMAD R31, R2, UR4, RZ ;  /* 0x00000004021f7c24 */ /* 0x004fe2000f8e02ff */
[----:B------:R-:W-:-:S04]  /*5230*/  LOP3.LUT R29, R0, 0x7f, RZ, 0x3c, !PT ;  /* 0x0000007f001d7812 */ /* 0x000fc800078e3cff */
[----:B-----5:R-:W-:Y:S02]  /*5240*/  IADD3 R18, P3, PT, R31, R0, RZ ;  /* 0x000000001f127210 */ /* 0x020fe40007f7e0ff */
[----:B------:R-:W-:Y:S02]  /*5250*/  IADD3 R2, PT, PT, R29, R2, RZ ;  /* 0x000000021d027210 */ /* 0x000fe40007ffe0ff */
[----:B-1----:R-:W-:Y:S02]  /*5260*/  SHF.L.U32 R22, R18, 0x2, RZ ;  /* 0x0000000212167819 */ /* 0x002fe400000006ff */
[----:B------:R-:W-:Y:S02]  /*5270*/  ISETP.GE.U32.AND P2, PT, R2, 0x80, PT ;  /* 0x000000800200780c */ /* 0x000fe40003f46070 */
[C---:B---3--:R-:W-:Y:S02]  /*5280*/  IADD3 R24, P4, PT, R22.reuse, UR18, RZ ;  /* 0x0000001216187c10 */ /* 0x048fe4000ff9e0ff */
[----:B------:R-:W-:-:S02]  /*5290*/  IADD3 R22, P5, PT, R22, UR16, RZ ;  /* 0x0000001016167c10 */ /* 0x000fc4000ffbe0ff */
[C---:B------:R-:W-:Y:S02]  /*52a0*/  ISETP.GE.U32.AND P1, PT, R2.reuse, 0x100, PT ;  /* 0x000001000200780c */ /* 0x040fe40003f26070 */
[----:B------:R-:W-:Y:S01]  /*52b0*/  ISETP.GE.U32.AND P0, PT, R2, 0x180, PT ;  /* 0x000001800200780c */ /* 0x000fe20003f06070 */
        /* <DEDUP_REMOVED lines=38> */
[----:B-1----:R-:W-:Y:S02]  /*5520*/  IADD3.X R43, PT, PT, RZ, RZ, RZ, P3, !PT ;  /* 0x000000ffff2b7210 */ /* 0x002fe40001ffe4ff */
[----:B------:R-:W-:Y:S02]  /*5530*/  ISETP.GE.U32.AND P3, PT, R2, 0x200, PT ;  /* 0x000002000200780c */ /* 0x000fe40003f66070 */
[----:B------:R-:W-:Y:S02]  /*5540*/  SHF.L.U64.HI R43, R18, 0x2, R43 ;  /* 0x00000002122b7819 */ /* 0x000fe4000001022b */
[----:B------:R-:W-:Y:S02]  /*5550*/  @P2 MOV R2, R24 ;  /* 0x0000001800022202 */ /* 0x000fe40000000f00 */
[----:B------:R-:W-:-:S02]  /*5560*/  IADD3.X R45, PT, PT, R43, UR19, RZ, P4, !PT ;  /* 0x000000132b2d7c10 */ /* 0x000fc4000a7fe4ff */
        /* <DEDUP_REMOVED lines=70> */
.L_x_6820:
[----:B----4-:R-:W-:Y:S01]  /*59d0*/  HFMA2 R82, -RZ, RZ, 0, 5.9604644775390625e-08 ;  /* 0x00000001ff527431 */ /* 0x010fe200000001ff */
[----:B------:R-:W-:Y:S01]  /*59e0*/  BSSY B1, `(.L_x_6892) ;  /* 0x0000006000017945 */ /* 0x000fe20003800000 */
[----:B01----:R-:W-:Y:S02]  /*59f0*/  MOV R81, 0x1f ;  /* 0x0000001f00517802 */ /* 0x003fe40000000f00 */
[----:B------:R-:W-:-:S07]  /*5a00*/  MOV R80, 0xffffffff ;  /* 0xffffffff00507802 */ /* 0x000fce0000000f00 */
[----:B-----5:R-:W-:Y:S05]  /*5a10*/  WARPSYNC.COLLECTIVE R80, `(.L_x_6893) ;  /* 0x0000000050087348 */ /* 0x020fea0003c00000 */
[----:B------:R0:W1:Y:S02]  /*5a20*/  SHFL.BFLY P0, R125, R127, R82, R81 ;  /* 0x0c0000527f7d7389 */ /* 0x0000640000000051 */
[----:B01---5:R-:W-:Y:S05]  /*5a30*/  ENDCOLLECTIVE ;  /* 0x000000000000791b */ /* 0x023fea0003800000 */
.L_x_6893:
[----:B------:R-:W-:Y:S05]  /*5a40*/  BSYNC B1 ;  /* 0x0000000000017941 */ /* 0x000fea0003800000 */
.L_x_6892:
        /* <DEDUP_REMOVED lines=9> */
.L_x_6894:
[----:B------:R-:W-:Y:S01]  /*5ae0*/  HFMA2 R82, -RZ, RZ, 0, 1.1920928955078125e-07 ;  /* 0x00000002ff527431 */ /* 0x000fe200000001ff */
[----:B------:R-:W-:Y:S02]  /*5af0*/  MOV R127, R84 ;  /* 0x00000054007f7202 */ /* 0x000fe40000000f00 */
[----:B------:R-:W-:-:S07]  /*5b00*/  MOV R83, R125 ;  /* 0x0000007d00537202 */ /* 0x000fce0000000f00 */
[----:B------:R-:W-:Y:S05]  /*5b10*/  WARPSYNC.COLLECTIVE R80, `(.L_x_6895) ;  /* 0x0000000050087348 */ /* 0x000fea0003c00000 */
[----:B------:R0:W1:Y:S02]  /*5b20*/  SHFL.BFLY P0, R125, R127, R82, R81 ;  /* 0x0c0000527f7d7389 */ /* 0x0000640000000051 */
[----:B01----:R-:W-:Y:S05]  /*5b30*/  ENDCOLLECTIVE ;  /* 0x000000000000791b */ /* 0x003fea0003800000 */
.L_x_6895:
[----:B------:R-:W-:-:S05]  /*5b40*/  FADD.FTZ R85, R83, R128 ;  /* 0x0000008053557221 */ /* 0x000fca0000010000 */
[----:B------:R-:W-:Y:S02]  /*5b50*/  MOV R127, R85 ;  /* 0x00000055007f7202 */ /* 0x000fe40000000f00 */
[----:B------:R-:W-:-:S07]  /*5b60*/  MOV R83, R125 ;  /* 0x0000007d00537202 */ /* 0x000fce0000000f00 */
[----:B------:R-:W-:Y:S05]  /*5b70*/  WARPSYNC.COLLECTIVE R80, `(.L_x_6896) ;  /* 0x0000000050087348 */ /* 0x000fea0003c00000 */
[----:B------:R0:W1:Y:S02]  /*5b80*/  SHFL.BFLY P0, R125, R127, R82, R81 ;  /* 0x0c0000527f7d7389 */ /* 0x0000640000000051 */
[----:B01----:R-:W-:Y:S05]  /*5b90*/  ENDCOLLECTIVE ;  /* 0x000000000000791b */ /* 0x003fea0003800000 */
.L_x_6896:
[----:B------:R-:W-:Y:S01]  /*5ba0*/  FADD.FTZ R87, R84, R83 ;  /* 0x0000005354577221 */ /* 0x000fe20000010000 */
[----:B------:R-:W-:-:S04]  /*5bb0*/  HFMA2 R82, -RZ, RZ, 0, 2.384185791015625e-07 ;  /* 0x00000004ff527431 */ /* 0x000fc800000001ff */
[----:B------:R-:W-:Y:S02]  /*5bc0*/  MOV R127, R87 ;  /* 0x00000057007f7202 */ /* 0x000fe40000000f00 */
[----:B------:R-:W-:-:S07]  /*5bd0*/  MOV R86, R125 ;  /* 0x0000007d00567202 */ /* 0x000fce0000000f00 */
[----:B------:R-:W-:Y:S05]  /*5be0*/  WARPSYNC.COLLECTIVE R80, `(.L_x_6897) ;  /* 0x0000000050087348 */ /* 0x000fea0003c00000 */
[----:B------:R0:W1:Y:S02]  /*5bf0*/  SHFL.BFLY P0, R125, R127, R82, R81 ;  /* 0x0c0000527f7d7389 */ /* 0x0000640000000051 */
[----:B01----:R-:W-:Y:S05]  /*5c00*/  ENDCOLLECTIVE ;  /* 0x000000000000791b */ /* 0x003fea0003800000 */
.L_x_6897:
[----:B------:R-:W-:-:S05]  /*5c10*/  FADD.FTZ R90, R85, R86 ;  /* 0x00000056555a7221 */ /* 0x000fca0000010000 */
[----:B------:R-:W-:Y:S02]  /*5c20*/  MOV R127, R90 ;  /* 0x0000005a007f7202 */ /* 0x000fe40000000f00 */
[----:B------:R-:W-:-:S07]  /*5c30*/  MOV R86, R125 ;  /* 0x0000007d00567202 */ /* 0x000fce0000000f00 */
[----:B------:R-:W-:Y:S05]  /*5c40*/  WARPSYNC.COLLECTIVE R80, `(.L_x_6898) ;  /* 0x0000000050087348 */ /* 0x000fea0003c00000 */
[----:B------:R0:W1:Y:S02]  /*5c50*/  SHFL.BFLY P0, R125, R127, R82, R81 ;  /* 0x0c0000527f7d7389 */ /* 0x0000640000000051 */
[----:B01----:R-:W-:Y:S05]  /*5c60*/  ENDCOLLECTIVE ;  /* 0x000000000000791b */ /* 0x003fea0003800000 */
.L_x_6898:
[----:B------:R-:W-:Y:S01]  /*5c70*/  FADD.FTZ R91, R87, R86 ;  /* 0x00000056575b7221 */ /* 0x000fe20000010000 */
[----:B------:R-:W-:-:S04]  /*5c80*/  HFMA2 R82, -RZ, RZ, 0, 4.76837158203125e-07 ;  /* 0x00000008ff527431 */ /* 0x000fc800000001ff */
[----:B------:R-:W-:Y:S02]  /*5c90*/  MOV R127, R91 ;  /* 0x0000005b007f7202 */ /* 0x000fe40000000f00 */
[----:B------:R-:W-:-:S07]  /*5ca0*/  MOV R83, R125 ;  /* 0x0000007d00537202 */ /* 0x000fce0000000f00 */
[----:B------:R-:W-:Y:S05]  /*5cb0*/  WARPSYNC.COLLECTIVE R80, `(.L_x_6899) ;  /* 0x0000000050087348 */ /* 0x000fea0003c00000 */
[----:B------:R0:W1:Y:S02]  /*5cc0*/  SHFL.BFLY P0, R125, R127, R82, R81 ;  /* 0x0c0000527f7d7389 */ /* 0x0000640000000051 */
[----:B01----:R-:W-:Y:S05]  /*5cd0*/  ENDCOLLECTIVE ;  /* 0x000000000000791b */ /* 0x003fea0003800000 */
.L_x_6899:
[----:B------:R-:W-:-:S05]  /*5ce0*/  FADD.FTZ R120, R90, R83 ;  /* 0x000000535a787221 */ /* 0x000fca0000010000 */
[----:B------:R-:W-:Y:S02]  /*5cf0*/  MOV R127, R120 ;  /* 0x00000078007f7202 */ /* 0x000fe40000000f00 */
[----:B------:R-:W-:-:S07]  /*5d00*/  MOV R86, R125 ;  /* 0x0000007d00567202 */ /* 0x000fce0000000f00 */
[----:B------:R-:W-:Y:S05]  /*5d10*/  WARPSYNC.COLLECTIVE R80, `(.L_x_6900) ;  /* 0x0000000050087348 */ /* 0x000fea0003c00000 */
[----:B------:R0:W1:Y:S02]  /*5d20*/  SHFL.BFLY P0, R125, R127, R82, R81 ;  /* 0x0c0000527f7d7389 */ /* 0x0000640000000051 */
[----:B01----:R-:W-:Y:S05]  /*5d30*/  ENDCOLLECTIVE ;  /* 0x000000000000791b */ /* 0x003fea0003800000 */
.L_x_6900:
[----:B------:R-:W-:Y:S01]  /*5d40*/  FADD.FTZ R83, R91, R86 ;  /* 0x000000565b537221 */ /* 0x000fe20000010000 */
[----:B------:R-:W-:-:S04]  /*5d50*/  HFMA2 R82, -RZ, RZ, 0, 9.5367431640625e-07 ;  /* 0x00000010ff527431 */ /* 0x000fc800000001ff */
[----:B------:R-:W-:Y:S01]  /*5d60*/  MOV R127, R83 ;  /* 0x00000053007f7202 */ /* 0x000fe20000000f00 */
[----:B------:R-:W-:-:S07]  /*5d70*/  FADD.FTZ R84, R120, R125 ;  /* 0x0000007d78547221 */ /* 0x000fce0000010000 */
[----:B------:R-:W-:Y:S05]  /*5d80*/  WARPSYNC.COLLECTIVE R80, `(.L_x_6901) ;  /* 0x0000000050087348 */ /* 0x000fea0003c00000 */
[----:B------:R0:W1:Y:S02]  /*5d90*/  SHFL.BFLY P0, R125, R127, R82, R81 ;  /* 0x0c0000527f7d7389 */ /* 0x0000640000000051 */
[----:B01----:R-:W-:Y:S05]  /*5da0*/  ENDCOLLECTIVE ;  /* 0x000000000000791b */ /* 0x003fea0003800000 */
.L_x_6901:
[----:B------:R-:W-:Y:S02]  /*5db0*/  MOV R127, R84 ;  /* 0x00000054007f7202 */ /* 0x000fe40000000f00 */
[----:B------:R-:W-:-:S07]  /*5dc0*/  MOV R86, R125 ;  /* 0x0000007d00567202 */ /* 0x000fce0000000f00 */
[----:B------:R-:W-:Y:S05]  /*5dd0*/  WARPSYNC.COLLECTIVE R80, `(.L_x_6902) ;  /* 0x0000000050087348 */ /* 0x000fea0003c00000 */
[----:B------:R0:W1:Y:S02]  /*5de0*/  SHFL.BFLY P0, R125, R127, R82, R81 ;  /* 0x0c0000527f7d7389 */ /* 0x0000640000000051 */
[----:B01----:R-:W-:Y:S05]  /*5df0*/  ENDCOLLECTIVE ;  /* 0x000000000000791b */ /* 0x003fea0003800000 */
.L_x_6902:
[----:B------:R-:W-:Y:S01]  /*5e00*/  MOV R85, R125 ;  /* 0x0000007d00557202 */ /* 0x000fe20000000f00 */
[----:B------:R-:W-:Y:S06]  /*5e10*/  BRA `(.L_x_6903) ;  /* 0xffffffb8002c7947 */ /* 0x000fec000383ffff */
.L_x_6904:
        /* <DEDUP_REMOVED lines=14> */
.L_x_11279:


//--------------------- .text._ZN10layer_norm22ln_bwd_finalize_kernelINS_22Kernel_traits_finalizeILj512E6__halfS2_fS2_fjLb0ELj1024ELj4ENS_18Kernel_traits_baseILj512ES2_S2_fS2_fjLj1024EEEEELb0ELb1EEEvNS_9BwdParamsE --------------------------
	.section	.text._ZN10layer_norm22ln_bwd_finalize_kernelINS_22Kernel_traits_finalizeILj512E6__halfS2_fS2_fjLb0ELj1024ELj4ENS_18Kernel_traits_baseILj512ES2_S2_fS2_fjLj1024EEEEELb0ELb1EEEvNS_9BwdParamsE,"ax",@progbits
	.align	128
        .global         _ZN10layer_norm22ln_bwd_finalize_kernelINS_22Kernel_traits_finalizeILj512E6__halfS2_fS2_fjLb0ELj1024ELj4ENS_18Kernel_traits_baseILj512ES2_S2_fS2_fjLj1024EEEEELb0ELb1EEEvNS_9BwdParamsE
        .type           _ZN10layer_norm22ln_bwd_finalize_kernelINS_22Kernel_traits_finalizeILj512E6__halfS2_fS2_fjLb0ELj1024ELj4ENS_18Kernel_traits_baseILj512ES2_S2_fS2_fjLj1024EEEEELb0ELb1EEEvNS_9BwdParamsE,@function
        .size           _ZN10layer_norm22ln_bwd_finalize_kernelINS_22Kernel_traits_finalizeILj512E6__halfS2_fS2_fjLb0ELj1024ELj4ENS_18Kernel_traits_baseILj512ES2_S2_fS2_fjLj1024EEEEELb0ELb1EEEvNS_9BwdParamsE,(.L_x_11280 - _ZN10layer_norm22ln_bwd_finalize_kernelINS_22Kernel_traits_finalizeILj512E6__halfS2_fS2_fjLb0ELj1024ELj4ENS_18Kernel_traits_baseILj512ES2_S2_fS2_fjLj1024EEEEELb0ELb1EEEvNS_9BwdParamsE)
        .other          _ZN10layer_norm22ln_bwd_finalize_kernelINS_22Kernel_traits_finalizeILj512E6__halfS2_fS2_fjLb0ELj1024ELj4ENS_18Kernel_traits_baseILj512ES2_S2_fS2_fjLj1024EEEEELb0ELb1EEEvNS_9BwdParamsE,@"STO_CUDA_ENTRY STV_DEFAULT"
_ZN10layer_norm22ln_bwd_finalize_kernelINS_22Kernel_traits_finalizeILj512E6__halfS2_fS2_fjLb0ELj1024ELj4ENS_18Kernel_traits_baseILj512ES2_S2_fS2_fjLj1024EEEEELb0ELb1EEEvNS_9BwdParamsE:
.text._ZN10layer_norm22ln_bwd_finalize_kernelINS_22Kernel_traits_finalizeILj512E6__halfS2_fS2_fjLb0ELj1024ELj4ENS_18Kernel_traits_baseILj512ES2_S2_fS2_fjLj1024EEEEELb0ELb1EEEvNS_9BwdParamsE:
        /* <DEDUP_REMOVED lines=77> */
.L_x_6909:
        /* <DEDUP_REMOVED lines=118> */
.L_x_6908:
[----:B------:R-:W-:Y:S05]  /*0c30*/  BSYNC.RECONVERGENT B1 ;  /* 0x0000000000017941 */ /* 0x000fea0003800200 */
.L_x_6907:
        /* <DEDUP_REMOVED lines=69> */
.L_x_6911:
[----:B------:R-:W-:Y:S05]  /*1090*/  BSYNC.RECONVERGENT B1 ;  /* 0x0000000000017941 */ /* 0x000fea0003800200 */
.L_x_6910:
        /* <DEDUP_REMOVED lines=38> */
.L_x_6913:
[----:B------:R-:W-:Y:S05]  /*1300*/  BSYNC.RECONVERGENT B1 ;  /* 0x0000000000017941 */ /* 0x000fea0003800200 */
.L_x_6912:
[----:B------:R-:W-:Y:S05]  /*1310*/  @!P1 BRA `(.L_x_6906) ;  /* 0x0000000000409947 */ /* 0x000fea0003800000 */
[----:B------:R-:W0:Y:S01]  /*1320*/  LDC R12, c[0x0][0x388] ;  /* 0x0000e200ff0c7b82 */ /* 0x000e220000000800 */
[----:B------:R-:W-:-:S07]  /*1330*/  IADD3 R0, PT, PT, -R0, RZ, RZ ;  /* 0x000000ff00007210 */ /* 0x000fce0007ffe1ff */
[----:B------:R-:W1:Y:S08]  /*1340*/  LDC.64 R8, c[0x0][0x440] ;  /* 0x00011000ff087b82 */ /* 0x000e700000000a00 */
[----:B------:R-:W2:Y:S01]  /*1350*/  LDC.64 R10, c[0x0][0x448] ;  /* 0x00011200ff0a7b82 */ /* 0x000ea20000000a00 */
[----:B0-----:R-:W-:-:S05]  /*1360*/  IMAD R2, R2, R12, R5 ;  /* 0x0000000c02027224 */ /* 0x001fca00078e0205 */
[----:B------:R-:W-:-:S07]  /*1370*/  IADD3 R13, PT, PT, R57, R2, RZ ;  /* 0x00000002390d7210 */ /* 0x000fce0007ffe0ff */
.L_x_6914:
        /* <DEDUP_REMOVED lines=10> */
.L_x_6906:
[----:B------:R-:W-:Y:S05]  /*1420*/  BSYNC.RECONVERGENT B0 ;  /* 0x0000000000007941 */ /* 0x000fea0003800200 */
.L_x_6905:
        /* <DEDUP_REMOVED lines=59> */
.L_x_6915:
        /* <DEDUP_REMOVED lines=10> */
.L_x_11280:


//--------------------- .text._ZN10layer_norm13ln_bwd_kernelINS_13Kernel_traitsI6__halfS2_fS2_fjLj512ELj1ELj4ELj1ELj16ENS_18Kernel_traits_baseILj512ES2_S2_fS2_fjLj128EEEEELb1ELb0ELb1ELb1EEEvNS_9BwdParamsE --------------------------
	.section	.text._ZN10layer_norm13ln_bwd_kernelINS_13Kernel_traitsI6__halfS2_fS2_fjLj512ELj1ELj4ELj1ELj16ENS_18Kernel_traits_baseILj512ES2_S2_fS2_fjLj128EEEEELb1ELb0ELb1ELb1EEEvNS_9BwdParamsE,"ax",@progbits
	.align	128
        .global         _ZN10layer_norm13ln_bwd_kernelINS_13Kernel_traitsI6__halfS2_fS2_fjLj512ELj1ELj4ELj1ELj16ENS_18Kernel_traits_baseILj512ES2_S2_fS2_fjLj128EEEEELb1ELb0ELb1ELb1EEEvNS_9BwdParamsE
        .type           _ZN10layer_norm13ln_bwd_kernelINS_13Kernel_traitsI6__halfS2_fS2_fjLj512ELj1ELj4ELj1ELj16ENS_18Kernel_traits_baseILj512ES2_S2_fS2_fjLj128EEEEELb1ELb0ELb1ELb1EEEvNS_9BwdParamsE,@function
        .size           _ZN10layer_norm13ln_bwd_kernelINS_13Kernel_traitsI6__halfS2_fS2_fjLj512ELj1ELj4ELj1ELj16ENS_18Kernel_traits_baseILj512ES2_S2_fS2_fjLj128EEEEELb1ELb0ELb1ELb1EEEvNS_9BwdParamsE,(.L_x_11281 - _ZN10layer_norm13ln_bwd_kernelINS_13Kernel_traitsI6__halfS2_fS2_fjLj512ELj1ELj4ELj1ELj16ENS_18Kernel_traits_baseILj512ES2_S2_fS2_fjLj128EEEEELb1ELb0ELb1ELb1EEEvNS_9BwdParamsE)
        .other          _ZN10layer_norm13ln_bwd_kernelINS_13Kernel_traitsI6__halfS2_fS2_fjLj512ELj1ELj4ELj1ELj16ENS_18Kernel_traits_baseILj512ES2_S2_fS2_fjLj128EEEEELb1ELb0ELb1ELb1EEEvNS_9BwdParamsE,@"STO_CUDA_ENTRY STV_DEFAULT"
_ZN10layer_norm13ln_bwd_kernelINS_13Kernel_traitsI6__halfS2_fS2_fjLj512ELj1ELj4ELj1ELj16ENS_18Kernel_traits_baseILj512ES2_S2_fS2_fjLj128EEEEELb1ELb0ELb1ELb1EEEvNS_9BwdParamsE:
.text._ZN10layer_norm13ln_bwd_kernelINS_13Kernel_traitsI6__halfS2_fS2_fjLj512ELj1ELj4ELj1ELj16ENS_18Kernel_traits_baseILj512ES2_S2_fS2_fjLj128EEEEELb1ELb0ELb1ELb1EEEvNS_9BwdParamsE:
        /* <DEDUP_REMOVED lines=39> */
.L_x_6988:
        /* <DEDUP_REMOVED lines=18> */
[----:B0-----:R-:W0:Y:S01]  /*0390*/  LDC.64 R2, c[0x0][0x428] ;  /* 0x00010a00ff027b82 */ /* 0x001e220000000a00 */
[----:B------:R-:W-:Y:S01]  /*03a0*/  IMAD R6, R5, UR8, RZ ;  /* 0x0000000805067c24 */ /* 0x000fe2000f8e02ff */
[----:B------:R-:W-:Y:S01]  /*03b0*/  SHF.R.S32.HI R5, RZ, 0x1f, R4 ;  /* 0x0000001fff057819 */ /* 0x000fe20000011404 */
[----:B------:R-:W3:Y:S03]  /*03c0*/  LDG.E R97, desc[UR6][R86.64] ;  /* 0x0000000656617981 */ /* 0x000ee6000c1e1900 */
[----:B------:R-:W-:Y:S02]  /*03d0*/  LEA.HI R4, R5, R4, RZ, 0x3 ;  /* 0x0000000405047211 */ /* 0x000fe400078f18ff */
[----:B------:R-:W-:-:S04]  /*03e0*/  SHF.R.S32.HI R5, RZ, 0x1f, R6 ;  /* 0x0000001fff057819 */ /* 0x000fc80000011406 */
[----:B------:R-:W-:Y:S02]  /*03f0*/  LEA.HI R6, R5, R6, RZ, 0x3 ;  /* 0x0000000605067211 */ /* 0x000fe400078f18ff */
[----:B-1----:R-:W-:-:S04]  /*0400*/  LOP3.LUT R101, R101, 0x1f, RZ, 0xc0, !PT ;  /* 0x0000001f65657812 */ /* 0x002fc800078ec0ff */
[-C--:B------:R-:W-:Y:S02]  /*0410*/  LEA.HI.SX32 R103, R4, R101.reuse, 0x1d ;  /* 0x0000006504677211 */ /* 0x080fe400078feaff */
[----:B------:R-:W-:Y:S02]  /*0420*/  LEA.HI.SX32 R85, R6, R101, 0x1d ;  /* 0x0000006506557211 */ /* 0x000fe400078feaff */
[C---:B------:R-:W-:Y:S01]  /*0430*/  IADD3 R109, PT, PT, R103.reuse, 0x20, RZ ;  /* 0x00000020676d7810 */ /* 0x040fe20007ffe0ff */
[----:B--2---:R-:W-:-:S04]  /*0440*/  IMAD.WIDE.U32 R104, R103, 0x20, R110 ;  /* 0x0000002067687825 */ /* 0x004fc800078e006e */
[C---:B0-----:R-:W-:Y:S01]  /*0450*/  IMAD.WIDE.U32 R8, R85.reuse, 0x10, R2 ;  /* 0x0000001055087825 */ /* 0x041fe200078e0002 */
[----:B------:R-:W2:Y:S01]  /*0460*/  LDG.E.128 R12, desc[UR6][R104.64+0x10] ;  /* 0x00001006680c7981 */ /* 0x000ea2000c1e1d00 */
[----:B------:R-:W-:Y:S02]  /*0470*/  IADD3 R85, PT, PT, R85, 0x20, RZ ;  /* 0x0000002055557810 */ /* 0x000fe40007ffe0ff */
[----:B------:R-:W-:Y:S01]  /*0480*/  IMAD.WIDE.U32 R110, R109, 0x20, R110 ;  /* 0x000000206d6e7825 */ /* 0x000fe200078e006e */
[----:B------:R-:W4:Y:S04]  /*0490*/  LDG.E.128 R4, desc[UR6][R104.64] ;  /* 0x0000000668047981 */ /* 0x000f28000c1e1d00 */
[----:B------:R-:W4:Y:S01]  /*04a0*/  LDG.E.128 R8, desc[UR6][R8.64] ;  /* 0x0000000608087981 */ /* 0x000f22000c1e1d00 */
[----:B------:R-:W-:Y:S01]  /*04b0*/  IMAD.WIDE.U32 R84, R85, 0x10, R2 ;  /* 0x0000001055547825 */ /* 0x000fe200078e0002 */
[C---:B-----5:R-:W-:Y:S01]  /*04c0*/  ISETP.GE.AND P2, PT, R96.reuse, 0x1, PT ;  /* 0x000000016000780c */ /* 0x060fe20003f46270 */
[----:B------:R-:W0:Y:S01]  /*04d0*/  LDC.64 R2, c[0x0][0x3b0] ;  /* 0x0000ec00ff027b82 */ /* 0x000e220000000a00 */
[----:B------:R-:W4:Y:S04]  /*04e0*/  LDG.E.128 R88, desc[UR6][R110.64] ;  /* 0x000000066e587981 */ /* 0x000f28000c1e1d00 */
[----:B------:R1:W4:Y:S04]  /*04f0*/  LDG.E.128 R92, desc[UR6][R110.64+0x10] ;  /* 0x000010066e5c7981 */ /* 0x000328000c1e1d00 */
[----:B------:R-:W4:Y:S03]  /*0500*/  LDG.E.128 R84, desc[UR6][R84.64] ;  /* 0x0000000654547981 */ /* 0x000f26000c1e1d00 */
[----:B------:R-:W-:-:S05]  /*0510*/  @P2 IADD3 R108, PT, PT, R96, -0x1, RZ ;  /* 0xffffffff606c2810 */ /* 0x000fca0007ffe0ff */
[----:B------:R-:W-:-:S05]  /*0520*/  @P2 IMAD R108, R108, UR8, RZ ;  /* 0x000000086c6c2c24 */ /* 0x000fca000f8e02ff */
[----:B-1----:R-:W-:-:S04]  /*0530*/  @P2 SHF.R.S32.HI R111, RZ, 0x1f, R108 ;  /* 0x0000001fff6f2819 */ /* 0x002fc8000001146c */
        /* <DEDUP_REMOVED lines=16> */
[----:B-1----:R-:W-:-:S03]  /*0640*/  @P0 IMAD.WIDE.U32 R104, R109, 0x20, R104 ;  /* 0x000000206d680825 */ /* 0x002fc600078e0068 */
[----:B------:R0:W5:Y:S04]  /*0650*/  @P0 LDG.E.128 R24, desc[UR6][R106.64+0x10] ;  /* 0x000010066a180981 */ /* 0x000168000c1e1d00 */
[----:B------:R-:W5:Y:S04]  /*0660*/  @P0 LDG.E.128 R20, desc[UR6][R104.64] ;  /* 0x0000000668140981 */ /* 0x000f68000c1e1d00 */
[----:B------:R1:W5:Y:S01]  /*0670*/  @P0 LDG.E.128 R16, desc[UR6][R104.64+0x10] ;  /* 0x0000100668100981 */ /* 0x000362000c1e1d00 */
[----:B------:R-:W-:Y:S01]  /*0680*/  ISETP.NE.AND P0, PT, RZ, UR9, PT ;  /* 0x00000009ff007c0c */ /* 0x000fe2000bf05270 */
[----:B------:R-:W-:-:S03]  /*0690*/  HADD2.F32 R114, -RZ, R39.H0_H0 ;  /* 0x20000027ff727230 */ /* 0x000fc60000004100 */
[----:B---3--:R-:W-:-:S05]  /*06a0*/  FSEL R97, R97, RZ, !P0 ;  /* 0x000000ff61617208 */ /* 0x008fca0004000000 */
[C---:B--2---:R-:W-:Y:S01]  /*06b0*/  FADD.FTZ R125, -R97.reuse, R15 ;  /* 0x0000000f617d7221 */ /* 0x044fe20000010100 */
[C---:B------:R-:W-:Y:S01]  /*06c0*/  FADD.FTZ R13, -R97.reuse, R13 ;  /* 0x0000000d610d7221 */ /* 0x040fe20000010100 */
[----:B------:R-:W-:Y:S02]  /*06d0*/  HADD2.F32 R15, -RZ, R34.H1_H1 ;  /* 0x30000022ff0f7230 */ /* 0x000fe40000004100 */
[C---:B------:R-:W-:Y:S01]  /*06e0*/  FADD.FTZ R14, -R97.reuse, R14 ;  /* 0x0000000e610e7221 */ /* 0x040fe20000010100 */
[C---:B----4-:R-:W-:Y:S01]  /*06f0*/  FADD.FTZ R5, -R97.reuse, R5 ;  /* 0x0000000561057221 */ /* 0x050fe20000010100 */
[C---:B------:R-:W-:Y:S01]  /*0700*/  FADD.FTZ R110, -R97.reuse, R6 ;  /* 0x00000006616e7221 */ /* 0x040fe20000010100 */
[----:B0-----:R-:W-:Y:S02]  /*0710*/  HADD2.F32 R106, -RZ, R10.H1_H1 ;  /* 0x3000000aff6a7230 */ /* 0x001fe40000004100 */
[----:B------:R-:W-:Y:S01]  /*0720*/  FADD.FTZ R6, -R97, R7 ;  /* 0x0000000761067221 */ /* 0x000fe20000010100 */
[----:B------:R-:W-:-:S02]  /*0730*/  HADD2.F32 R103, -RZ, R11.H0_H0 ;  /* 0x2000000bff677230 */ /* 0x000fc40000004100 */
[----:B-1----:R-:W-:Y:S02]  /*0740*/  HADD2.F32 R104, -RZ, R11.H1_H1 ;  /* 0x3000000bff687230 */ /* 0x002fe40000004100 */
[C---:B------:R-:W-:Y:S01]  /*0750*/  FADD.FTZ R11, -R97.reuse, R12 ;  /* 0x0000000c610b7221 */ /* 0x040fe20000010100 */
[--C-:B------:R-:W-:Y:S02]  /*0760*/  HADD2.F32 R7, -RZ, R8.reuse.H0_H0 ;  /* 0x20000008ff077230 */ /* 0x100fe40000004100 */
[----:B------:R-:W-:Y:S01]  /*0770*/  FADD.FTZ R117, -R97, R88 ;  /* 0x0000005861757221 */ /* 0x000fe20000010100 */
[--C-:B------:R-:W-:Y:S02]  /*0780*/  HADD2.F32 R121, -RZ, R9.reuse.H0_H0 ;  /* 0x20000009ff797230 */ /* 0x100fe40000004100 */
[----:B------:R-:W-:Y:S01]  /*0790*/  FMUL.FTZ R12, R102, R13 ;  /* 0x0000000d660c7220 */ /* 0x000fe20000410000 */
[----:B------:R-:W-:Y:S02]  /*07a0*/  HADD2.F32 R108, -RZ, R9.H1_H1 ;  /* 0x30000009ff6c7230 */ /* 0x000fe40000004100 */
[----:B------:R-:W-:Y:S01]  /*07b0*/  FMUL.FTZ R13, R15, R106 ;  /* 0x0000006a0f0d7220 */ /* 0x000fe20000410000 */
[----:B------:R-:W-:-:S02]  /*07c0*/  HADD2.F32 R8, -RZ, R8.H1_H1 ;  /* 0x30000008ff087230 */ /* 0x000fc40000004100 */
[C---:B------:R-:W-:Y:S01]  /*07d0*/  FMUL.FTZ R2, R102.reuse, R5 ;  /* 0x0000000566027220 */ /* 0x040fe20000410000 */
[----:B------:R-:W-:Y:S02]  /*07e0*/  HADD2.F32 R109, -RZ, R10.H0_H0 ;  /* 0x2000000aff6d7230 */ /* 0x000fe40000004100 */
[----:B------:R-:W-:Y:S01]  /*07f0*/  FMUL.FTZ R15, R102, R14 ;  /* 0x0000000e660f7220 */ /* 0x000fe20000410000 */
[--C-:B------:R-:W-:Y:S02]  /*0800*/  HADD2.F32 R9, -RZ, R32.reuse.H1_H1 ;  /* 0x30000020ff097230 */ /* 0x100fe40000004100 */
[----:B------:R-:W-:Y:S02]  /*0810*/  HADD2.F32 R88, -RZ, R35.H0_H0 ;  /* 0x20000023ff587230 */ /* 0x000fe40000004100 */
[C---:B------:R-:W-:Y:S01]  /*0820*/  FADD.FTZ R3, -R97.reuse, R4 ;  /* 0x0000000461037221 */ /* 0x040fe20000010100 */
[----:B------:R-:W-:Y:S02]  /*0830*/  HADD2.F32 R10, -RZ, R33.H0_H0 ;  /* 0x20000021ff0a7230 */ /* 0x000fe40000004100 */
[C---:B------:R-:W-:Y:S01]  /*0840*/  FADD.FTZ R113, -R97.reuse, R89 ;  /* 0x0000005961717221 */ /* 0x040fe20000010100 */
[C---:B------:R-:W-:Y:S01]  /*0850*/  FADD.FTZ R115, -R97.reuse, R90 ;  /* 0x0000005a61737221 */ /* 0x040fe20000010100 */
[----:B------:R-:W-:Y:S01]  /*0860*/  FADD.FTZ R107, -R97, R91 ;  /* 0x0000005b616b7221 */ /* 0x000fe20000010100 */
[----:B------:R-:W-:-:S02]  /*0870*/  HADD2.F32 R4, -RZ, R32.H0_H0 ;  /* 0x20000020ff047230 */ /* 0x000fc40000004100 */
[C---:B------:R-:W-:Y:S01]  /*0880*/  FADD.FTZ R105, -R97.reuse, R92 ;  /* 0x0000005c61697221 */ /* 0x040fe20000010100 */
[C---:B------:R-:W-:Y:S01]  /*0890*/  FADD.FTZ R101, -R97.reuse, R93 ;  /* 0x0000005d61657221 */ /* 0x040fe20000010100 */
[C---:B------:R-:W-:Y:S01]  /*08a0*/  FADD.FTZ R111, -R97.reuse, R94 ;  /* 0x0000005e616f7221 */ /* 0x040fe20000010100 */
[----:B------:R-:W-:Y:S01]  /*08b0*/  FADD.FTZ R97, -R97, R95 ;  /* 0x0000005f61617221 */ /* 0x000fe20000010100 */
[-C--:B------:R-:W-:Y:S01]  /*08c0*/  FMUL.FTZ R5, R9, R8.reuse ;  /* 0x0000000809057220 */ /* 0x080fe20000410000 */
[----:B------:R-:W-:Y:S01]  /*08d0*/  FFMA.FTZ R41, R2, R8, R41 ;  /* 0x0000000802297223 */ /* 0x000fe20000010029 */
[----:B------:R-:W-:Y:S01]  /*08e0*/  FADD.FTZ R61, R61, R8 ;  /* 0x000000083d3d7221 */ /* 0x000fe20000010000 */
[-C--:B------:R-:W-:Y:S01]  /*08f0*/  FMUL.FTZ R14, R88, R103.reuse ;  /* 0x00000067580e7220 */ /* 0x080fe20000410000 */
[----:B------:R-:W-:Y:S01]  /*0900*/  FADD.FTZ R58, R58, R103 ;  /* 0x000000673a3a7221 */ /* 0x000fe20000010000 */
[----:B------:R-:W-:Y:S01]  /*0910*/  FFMA.FTZ R46, R15, R103, R46 ;  /* 0x000000670f2e7223 */ /* 0x000fe2000001002e */
[----:B------:R-:W-:-:S02]  /*0920*/  HADD2.F32 R90, -RZ, R36.H0_H0 ;  /* 0x20000024ff5a7230 */ /* 0x000fc40000004100 */
[----:B------:R-:W-:Y:S01]  /*0930*/  FMUL.FTZ R8, R10, R121 ;  /* 0x000000790a087220 */ /* 0x000fe20000410000 */
[----:B------:R-:W-:Y:S02]  /*0940*/  HADD2.F32 R93, -RZ, R84.H0_H0 ;  /* 0x20000054ff5d7230 */ /* 0x000fe40000004100 */
[C---:B------:R-:W-:Y:S01]  /*0950*/  FMUL.FTZ R91, R102.reuse, R117 ;  /* 0x00000075665b7220 */ /* 0x040fe20000410000 */
[----:B------:R-:W-:Y:S02]  /*0960*/  HADD2.F32 R95, -RZ, R36.H1_H1 ;  /* 0x30000024ff5f7230 */ /* 0x000fe40000004100 */
[----:B------:R-:W-:Y:S02]  /*0970*/  HADD2.F32 R92, -RZ, R84.H1_H1 ;  /* 0x30000054ff5c7230 */ /* 0x000fe40000004100 */
[----:B------:R-:W-:Y:S01]  /*0980*/  FMUL.FTZ R84, R102, R113 ;  /* 0x0000007166547220 */ /* 0x000fe20000410000 */
[----:B------:R-:W-:Y:S02]  /*0990*/  HADD2.F32 R94, -RZ, R37.H0_H0 ;  /* 0x20000025ff5e7230 */ /* 0x000fe40000004100 */
[----:B------:R-:W-:-:S02]  /*09a0*/  HADD2.F32 R103, -RZ, R85.H0_H0 ;  /* 0x20000055ff677230 */ /* 0x000fc40000004100 */
[----:B------:R-:W-:Y:S01]  /*09b0*/  FMUL.FTZ R4, R4, R7 ;  /* 0x0000000704047220 */ /* 0x000fe20000410000 */
[----:B------:R-:W-:Y:S02]  /*09c0*/  HADD2.F32 R10, -RZ, R34.H0_H0 ;  /* 0x20000022ff0a7230 */ /* 0x000fe40000004100 */
[C---:B------:R-:W-:Y:S01]  /*09d0*/  FMUL.FTZ R11, R102.reuse, R11 ;  /* 0x0000000b660b7220 */ /* 0x040fe20000410000 */
[----:B------:R-:W-:Y:S01]  /*09e0*/  FMUL.FTZ R3, R102, R3 ;  /* 0x0000000366037220 */ /* 0x000fe20000410000 */
[-C--:B------:R-:W-:Y:S01]  /*09f0*/  FMUL.FTZ R90, R90, R93.reuse ;  /* 0x0000005d5a5a7220 */ /* 0x080fe20000410000 */
[----:B------:R-:W-:Y:S01]  /*0a00*/  FFMA.FTZ R68, R91, R93, R68 ;  /* 0x0000005d5b447223 */ /* 0x000fe20000010044 */
[----:B------:R-:W-:Y:S01]  /*0a10*/  FADD.FTZ R52, R52, R93 ;  /* 0x0000005d34347221 */ /* 0x000fe20000010000 */
[-C--:B------:R-:W-:Y:S01]  /*0a20*/  FMUL.FTZ R95, R95, R92.reuse ;  /* 0x0000005c5f5f7220 */ /* 0x080fe20000410000 */
[----:B------:R-:W-:Y:S01]  /*0a30*/  FFMA.FTZ R69, R84, R92, R69 ;  /* 0x0000005c54457223 */ /* 0x000fe20000010045 */
[----:B------:R-:W-:Y:S01]  /*0a40*/  FADD.FTZ R53, R53, R92 ;  /* 0x0000005c35357221 */ /* 0x000fe20000010000 */
[----:B------:R-:W-:Y:S01]  /*0a50*/  FMUL.FTZ R93, R102, R115 ;  /* 0x00000073665d7220 */ /* 0x000fe20000410000 */
[----:B------:R-:W-:Y:S01]  /*0a60*/  FMUL.FTZ R92, R94, R103 ;  /* 0x000000675e5c7220 */ /* 0x000fe20000410000 */
[-C--:B------:R-:W-:Y:S01]  /*0a70*/  FMUL.FTZ R10, R10, R109.reuse ;  /* 0x0000006d0a0a7220 */ /* 0x080fe20000410000 */
[----:B------:R-:W-:Y:S01]  /*0a80*/  FADD.FTZ R56, R56, R109 ;  /* 0x0000006d38387221 */ /* 0x000fe20000010000 */
[----:B------:R-:W-:Y:S01]  /*0a90*/  FFMA.FTZ R44, R11, R109, R44 ;  /* 0x0000006d0b2c7223 */ /* 0x000fe2000001002c */
[----:B------:R-:W-:Y:S01]  /*0aa0*/  FADD.FTZ R94, RZ, R4 ;  /* 0x00000004ff5e7221 */ /* 0x000fe20000010000 */
[----:B------:R-:W-:Y:S01]  /*0ab0*/  FFMA.FTZ R109, R3, R4, RZ ;  /* 0x00000004036d7223 */ /* 0x000fe200000100ff */
[----:B------:R-:W-:-:S02]  /*0ac0*/  HADD2.F32 R89, -RZ, R35.H1_H1 ;  /* 0x30000023ff597230 */ /* 0x000fc40000004100 */
[----:B------:R-:W-:Y:S01]  /*0ad0*/  FMUL.FTZ R88, R102, R125 ;  /* 0x0000007d66587220 */ /* 0x000fe20000410000 */
[----:B------:R-:W-:Y:S02]  /*0ae0*/  HADD2.F32 R9, -RZ, R33.H1_H1 ;  /* 0x30000021ff097230 */ /* 0x000fe40000004100 */
[----:B------:R-:W-:Y:S01]  /*0af0*/  FFMA.FTZ R70, R93, R103, R70 ;  /* 0x000000675d467223 */ /* 0x000fe20000010046 */
[----:B------:R-:W-:Y:S01]  /*0b00*/  FADD.FTZ R54, R54, R103 ;  /* 0x0000006736367221 */ /* 0x000fe20000010000 */
[----:B------:R-:W-:Y:S01]  /*0b10*/  FFMA.FTZ R40, R3, R7, R40 ;  /* 0x0000000703287223 */ /* 0x000fe20000010028 */
[----:B------:R-:W-:Y:S01]  /*0b20*/  FADD.FTZ R60, R60, R7 ;  /* 0x000000073c3c7221 */ /* 0x000fe20000010000 */
[----:B------:R-:W-:Y:S01]  /*0b30*/  FADD.FTZ R57, R57, R106 ;  /* 0x0000006a39397221 */ /* 0x000fe20000010000 */
[----:B------:R-:W-:Y:S01]  /*0b40*/  FFMA.FTZ R45, R12, R106, R45 ;  /* 0x0000006a0c2d7223 */ /* 0x000fe2000001002d */
[----:B------:R-:W-:Y:S01]  /*0b50*/  FADD.FTZ R103, R5, R94 ;  /* 0x0000005e05677221 */ /* 0x000fe20000010000 */
[----:B------:R-:W-:Y:S01]  /*0b60*/  FMUL.FTZ R7, R102, R110 ;  /* 0x0000006e66077220 */ /* 0x000fe20000410000 */
[----:B------:R-:W-:Y:S01]  /*0b70*/  FFMA.FTZ R106, R2, R5, R109 ;  /* 0x00000005026a7223 */ /* 0x000fe2000001006d */
[-C--:B------:R-:W-:Y:S01]  /*0b80*/  FMUL.FTZ R89, R89, R104.reuse ;  /* 0x0000006859597220 */ /* 0x080fe20000410000 */
[----:B------:R-:W-:Y:S01]  /*0b90*/  FADD.FTZ R59, R59, R104 ;  /* 0x000000683b3b7221 */ /* 0x000fe20000010000 */
[----:B------:R-:W-:Y:S01]  /*0ba0*/  FFMA.FTZ R47, R88, R104, R47 ;  /* 0x00000068582f7223 */ /* 0x000fe2000001002f */
[----:B------:R-:W-:Y:S01]  /*0bb0*/  FMUL.FTZ R9, R9, R108 ;  /* 0x0000006c09097220 */ /* 0x000fe20000410000 */
[----:B------:R-:W-:Y:S01]  /*0bc0*/  FMUL.FTZ R104, R102, R107 ;  /* 0x0000006b66687220 */ /* 0x000fe20000410000 */
[----:B------:R-:W-:Y:S01]  /*0bd0*/  FADD.FTZ R94, R8, R103 ;  /* 0x00000067085e7221 */ /* 0x000fe20000010000 */
[----:B------:R-:W-:Y:S01]  /*0be0*/  FMUL.FTZ R6, R102, R6 ;  /* 0x0000000666067220 */ /* 0x000fe20000410000 */
[----:B------:R-:W-:-:S02]  /*0bf0*/  FFMA.FTZ R107, R7, R8, R106 ;  /* 0x00000008076b7223 */ /* 0x000fc4000001006a */
[----:B------:R-:W-:Y:S01]  /*0c00*/  FADD.FTZ R103, R9, R94 ;  /* 0x0000005e09677221 */ /* 0x000fe20000010000 */
[C---:B------:R-:W-:Y:S01]  /*0c10*/  FFMA.FTZ R43, R6.reuse, R108, R43 ;  /* 0x0000006c062b7223 */ /* 0x040fe2000001002b */
[----:B------:R-:W-:Y:S01]  /*0c20*/  FFMA.FTZ R94, R6, R9, R107 ;  /* 0x00000009065e7223 */ /* 0x000fe2000001006b */
[----:B------:R-:W-:Y:S01]  /*0c30*/  FADD.FTZ R63, R63, R108 ;  /* 0x0000006c3f3f7221 */ /* 0x000fe20000010000 */
[----:B------:R-:W-:Y:S02]  /*0c40*/  HADD2.F32 R108, -RZ, R37.H1_H1 ;  /* 0x30000025ff6c7230 */ /* 0x000fe40000004100 */
[----:B------:R-:W-:Y:S01]  /*0c50*/  FADD.FTZ R106, R10, R103 ;  /* 0x000000670a6a7221 */ /* 0x000fe20000010000 */
[----:B------:R-:W-:Y:S02]  /*0c60*/  HADD2.F32 R109, -RZ, R85.H1_H1 ;  /* 0x30000055ff6d7230 */ /* 0x000fe40000004100 */
[----:B------:R-:W-:Y:S01]  /*0c70*/  FFMA.FTZ R107, R11, R10, R94 ;  /* 0x0000000a0b6b7223 */ /* 0x000fe2000001005e */
[----:B------:R-:W-:-:S02]  /*0c80*/  FADD.FTZ R103, R13, R106 ;  /* 0x0000006a0d677221 */ /* 0x000fc40000010000 */
[----:B------:R-:W-:Y:S01]  /*0c90*/  FMUL.FTZ R85, R108, R109 ;  /* 0x0000006d6c557220 */ /* 0x000fe20000410000 */
[----:B------:R-:W-:Y:S01]  /*0ca0*/  FFMA.FTZ R108, R12, R13, R107 ;  /* 0x0000000d0c6c7223 */ /* 0x000fe2000001006b */
[----:B------:R-:W-:Y:S01]  /*0cb0*/  FADD.FTZ R106, R14, R103 ;  /* 0x000000670e6a7221 */ /* 0x000fe20000010000 */
[----:B------:R-:W-:Y:S02]  /*0cc0*/  HADD2.F32 R110, -RZ, R38.H0_H0 ;  /* 0x20000026ff6e7230 */ /* 0x000fe40000004100 */
[----:B------:R-:W-:Y:S01]  /*0cd0*/  FMUL.FTZ R105, R102, R105 ;  /* 0x0000006966697220 */ /* 0x000fe20000410000 */
[----:B------:R-:W-:Y:S02]  /*0ce0*/  HADD2.F32 R113, -RZ, R86.H0_H0 ;  /* 0x20000056ff717230 */ /* 0x000fe40000004100 */
[----:B------:R-:W-:Y:S01]  /*0cf0*/  FFMA.FTZ R107, R15, R14, R108 ;  /* 0x0000000e0f6b7223 */ /* 0x000fe2000001006c */
[----:B------:R-:W-:Y:S01]  /*0d00*/  FADD.FTZ R103, R89, R106 ;  /* 0x0000006a59677221 */ /* 0x000fe20000010000 */
[----:B------:R-:W-:-:S02]  /*0d10*/  FFMA.FTZ R71, R104, R109, R71 ;  /* 0x0000006d68477223 */ /* 0x000fc40000010047 */
[----:B------:R-:W-:Y:S01]  /*0d20*/  FFMA.FTZ R108, R88, R89, R107 ;  /* 0x00000059586c7223 */ /* 0x000fe2000001006b */
[-C--:B------:R-:W-:Y:S01]  /*0d30*/  FMUL.FTZ R94, R110, R113.reuse ;  /* 0x000000716e5e7220 */ /* 0x080fe20000410000 */
[----:B------:R-:W-:Y:S01]  /*0d40*/  FFMA.FTZ R64, R105, R113, R64 ;  /* 0x0000007169407223 */ /* 0x000fe20000010040 */
[----:B------:R-:W-:Y:S01]  /*0d50*/  FADD.FTZ R48, R48, R113 ;  /* 0x0000007130307221 */ /* 0x000fe20000010000 */
[----:B------:R-:W-:Y:S01]  /*0d60*/  FADD.FTZ R55, R55, R109 ;  /* 0x0000006d37377221 */ /* 0x000fe20000010000 */
[----:B------:R-:W-:Y:S02]  /*0d70*/  HADD2.F32 R113, -RZ, R86.H1_H1 ;  /* 0x30000056ff717230 */ /* 0x000fe40000004100 */
[----:B------:R-:W-:Y:S01]  /*0d80*/  FADD.FTZ R106, R90, R103 ;  /* 0x000000675a6a7221 */ /* 0x000fe20000010000 */
[--C-:B------:R-:W-:Y:S02]  /*0d90*/  HADD2.F32 R109, -RZ, R87.reuse.H0_H0 ;  /* 0x20000057ff6d7230 */ /* 0x100fe40000004100 */
[----:B------:R-:W-:-:S02]  /*0da0*/  HADD2.F32 R86, -RZ, R87.H1_H1 ;  /* 0x30000057ff567230 */ /* 0x000fc40000004100 */
[----:B------:R-:W-:Y:S01]  /*0db0*/  FFMA.FTZ R87, R91, R90, R108 ;  /* 0x0000005a5b577223 */ /* 0x000fe2000001006c */
[----:B------:R-:W-:Y:S01]  /*0dc0*/  FMUL.FTZ R112, R102, R101 ;  /* 0x0000006566707220 */ /* 0x000fe20000410000 */
[----:B------:R-:W-:Y:S02]  /*0dd0*/  FADD.FTZ R101, R106, R95 ;  /* 0x0000005f6a657221 */ /* 0x000fe40000010000 */
[----:B------:R-:W-:Y:S02]  /*0de0*/  FFMA.FTZ R106, R84, R95, R87 ;  /* 0x0000005f546a7223 */ /* 0x000fe40000010057 */
[----:B------:R-:W-:Y:S02]  /*0df0*/  FADD.FTZ R108, R101, R92 ;  /* 0x0000005c656c7221 */ /* 0x000fe40000010000 */
        /* <DEDUP_REMOVED lines=10> */
[----:B------:R-:W-:-:S02]  /*0ea0*/  HADD2.F32 R107, -RZ, R39.H1_H1 ;  /* 0x30000027ff6b7230 */ /* 0x000fc40000004100 */
[----:B------:R-:W-:Y:S01]  /*0eb0*/  FMUL.FTZ R109, R114, R109 ;  /* 0x0000006d726d7220 */ /* 0x000fe20000410000 */
        /* <DEDUP_REMOVED lines=15> */
.L_x_6919:
        /* <DEDUP_REMOVED lines=24> */
[----:B-----5:R-:W2:Y:S01]  /*1130*/  LDC.64 R118, c[0x0][0x3b0] ;  /* 0x0000ec00ff767b82 */ /* 0x020ea20000000a00 */
[----:B------:R-:W-:Y:S01]  /*1140*/  IMAD R16, R0, UR8, RZ ;  /* 0x0000000800107c24 */ /* 0x000fe2000f8e02ff */
[----:B------:R-:W-:-:S04]  /*1150*/  IADD3 R19, PT, PT, R103, 0x20, RZ ;  /* 0x0000002067137810 */ /* 0x000fc80007ffe0ff */
[----:B------:R-:W-:Y:S02]  /*1160*/  SHF.R.S32.HI R17, RZ, 0x1f, R16 ;  /* 0x0000001fff117819 */ /* 0x000fe40000011410 */
[----:B------:R-:W3:Y:S02]  /*1170*/  LDC.64 R86, c[0x0][0x438] ;  /* 0x00010e00ff567b82 */ /* 0x000ee40000000a00 */
        /* <DEDUP_REMOVED lines=14> */
.L_x_6920:
[----:B------:R-:W-:Y:S05]  /*1260*/  BSYNC.RECONVERGENT B1 ;  /* 0x0000000000017941 */ /* 0x000fea0003800200 */
.L_x_6918:
        /* <DEDUP_REMOVED lines=20> */
.L_x_7000:
[----:B------:R-:W4:Y:S01]  /*13b0*/  S2R R113, SR_TID.X ;  /* 0x0000000000717919 */ /* 0x000f220000002100 */
[----:B------:R-:W-:Y:S01]  /*13c0*/  @P2 IADD3 R96, PT, PT, R96, -0x1, RZ ;  /* 0xffffffff60602810 */ /* 0x000fe20007ffe0ff */
[----:B--2---:R-:W-:Y:S01]  /*13d0*/  FADD.FTZ R86, R97, R86 ;  /* 0x0000005661567221 */ /* 0x004fe20000010000 */
[----:B------:R-:W-:Y:S01]  /*13e0*/  ISETP.NE.U32.AND P0, PT, R100, RZ, PT ;  /* 0x000000ff6400720c */ /* 0x000fe20003f05070 */
[----:B------:R-:W-:Y:S02]  /*13f0*/  IMAD R87, R0, UR8, RZ ;  /* 0x0000000800577c24 */ /* 0x000fe4000f8e02ff */
[----:B---3--:R-:W-:Y:S01]  /*1400*/  FADD.FTZ R103, R101, R106 ;  /* 0x0000006a65677221 */ /* 0x008fe20000010000 */
[----:B-1----:R-:W-:Y:S01]  /*1410*/  @P2 IMAD R97, R96, UR8, RZ ;  /* 0x0000000860612c24 */ /* 0x002fe2000f8e02ff */
[----:B------:R-:W-:Y:S01]  /*1420*/  ISETP.NE.AND.EX P0, PT, R99, RZ, PT, P0 ;  /* 0x000000ff6300720c */ /* 0x000fe20003f05300 */
[----:B------:R-:W-:Y:S01]  /*1430*/  HFMA2 R114, -RZ, RZ, 0, 0 ;  /* 0x00000000ff727431 */ /* 0x000fe200000001ff */
[----:B------:R-:W-:Y:S01]  /*1440*/  SHF.R.S32.HI R96, RZ, 0x1f, R87 ;  /* 0x0000001fff607819 */ /* 0x000fe20000011457 */
[----:B------:R-:W-:Y:S01]  /*1450*/  FMUL.FTZ R116, R86, UR10 ;  /* 0x0000000a56747c20 */ /* 0x000fe20008410000 */
[----:B------:R-:W-:Y:S01]  /*1460*/  @P2 SHF.R.S32.HI R106, RZ, 0x1f, R97 ;  /* 0x0000001fff6a2819 */ /* 0x000fe20000011461 */
[----:B------:R-:W-:Y:S01]  /*1470*/  BSSY.RECONVERGENT B1, `(.L_x_6922) ;  /* 0x00001c4000017945 */ /* 0x000fe20003800200 */
[----:B------:R-:W-:Y:S01]  /*1480*/  LEA.HI R96, R96, R87, RZ, 0x3 ;  /* 0x0000005760607211 */ /* 0x000fe200078f18ff */
[----:B------:R-:W-:Y:S01]  /*1490*/  FMUL.FTZ R103, R103, UR10 ;  /* 0x0000000a67677c20 */ /* 0x000fe20008410000 */
[----:B------:R-:W-:-:S02]  /*14a0*/  @P2 LEA.HI R106, R106, R97, RZ, 0x3 ;  /* 0x000000616a6a2211 */ /* 0x000fc400078f18ff */
[----:B------:R-:W-:-:S04]  /*14b0*/  ISETP.NE.AND P3, PT, RZ, UR9, PT ;  /* 0x00000009ff007c0c */ /* 0x000fc8000bf65270 */
        /* <DEDUP_REMOVED lines=23> */
.L_x_6926:
[----:B------:R-:W-:Y:S05]  /*1630*/  BSYNC.RECONVERGENT B2 ;  /* 0x0000000000027941 */ /* 0x000fea0003800200 */
.L_x_6925:
        /* <DEDUP_REMOVED lines=13> */
.L_x_6928:
[----:B------:R-:W-:Y:S05]  /*1710*/  BSYNC.RECONVERGENT B2 ;  /* 0x0000000000027941 */ /* 0x000fea0003800200 */
.L_x_6927:
        /* <DEDUP_REMOVED lines=13> */
.L_x_6930:
[----:B------:R-:W-:Y:S05]  /*17f0*/  BSYNC.RECONVERGENT B2 ;  /* 0x0000000000027941 */ /* 0x000fea0003800200 */
.L_x_6929:
        /* <DEDUP_REMOVED lines=13> */
.L_x_6932:
[----:B------:R-:W-:Y:S05]  /*18d0*/  BSYNC.RECONVERGENT B2 ;  /* 0x0000000000027941 */ /* 0x000fea0003800200 */
.L_x_6931:
        /* <DEDUP_REMOVED lines=13> */
.L_x_6934:
[----:B------:R-:W-:Y:S05]  /*19b0*/  BSYNC.RECONVERGENT B2 ;  /* 0x0000000000027941 */ /* 0x000fea0003800200 */
.L_x_6933:
        /* <DEDUP_REMOVED lines=13> */
.L_x_6936:
[----:B------:R-:W-:Y:S05]  /*1a90*/  BSYNC.RECONVERGENT B2 ;  /* 0x0000000000027941 */ /* 0x000fea0003800200 */
.L_x_6935:
        /* <DEDUP_REMOVED lines=13> */
.L_x_6938:
[----:B------:R-:W-:Y:S05]  /*1b70*/  BSYNC.RECONVERGENT B2 ;  /* 0x0000000000027941 */ /* 0x000fea0003800200 */
.L_x_6937:
        /* <DEDUP_REMOVED lines=8> */
[----:B------:R-:W-:-:S04]  /*1c00*/  FMUL.FTZ R87, R87, UR13 ;  /* 0x0000000d57577c20 */ /* 0x000fc80008410000 */
[----:B------:R-:W-:-:S05]  /*1c10*/  FMUL.FTZ R87, R87, UR12 ;  /* 0x0000000c57577c20 */ /* 0x000fca0008410000 */
[----:B------:R-:W-:-:S04]  /*1c20*/  FSEL R87, R87, RZ, P0 ;  /* 0x000000ff57577208 */ /* 0x000fc80000000000 */
[----:B------:R-:W-:-:S04]  /*1c30*/  F2FP.F16.F32.PACK_AB R87, RZ, R87 ;  /* 0x00000057ff57723e */ /* 0x000fc800000000ff */
[----:B------:R-:W-:Y:S01]  /*1c40*/  PRMT R75, R75, 0x5410, R87 ;  /* 0x000054104b4b7816 */ /* 0x000fe20000000057 */
[----:B------:R-:W-:Y:S06]  /*1c50*/  BRA `(.L_x_6939) ;  /* 0x0000001400147947 */ /* 0x000fec0003800000 */
.L_x_6924:
        /* <DEDUP_REMOVED lines=45> */
.L_x_6941:
[----:B------:R-:W-:Y:S05]  /*1f30*/  BSYNC.RECONVERGENT B2 ;  /* 0x0000000000027941 */ /* 0x000fea0003800200 */
.L_x_6940:
        /* <DEDUP_REMOVED lines=13> */
.L_x_6943:
[----:B------:R-:W-:Y:S05]  /*2010*/  BSYNC.RECONVERGENT B2 ;  /* 0x0000000000027941 */ /* 0x000fea0003800200 */
.L_x_6942:
        /* <DEDUP_REMOVED lines=13> */
.L_x_6945:
[----:B------:R-:W-:Y:S05]  /*20f0*/  BSYNC.RECONVERGENT B2 ;  /* 0x0000000000027941 */ /* 0x000fea0003800200 */
.L_x_6944:
        /* <DEDUP_REMOVED lines=13> */
.L_x_6947:
[----:B------:R-:W-:Y:S05]  /*21d0*/  BSYNC.RECONVERGENT B2 ;  /* 0x0000000000027941 */ /* 0x000fea0003800200 */
.L_x_6946:
        /* <DEDUP_REMOVED lines=13> */
.L_x_6949:
[----:B------:R-:W-:Y:S05]  /*22b0*/  BSYNC.RECONVERGENT B2 ;  /* 0x0000000000027941 */ /* 0x000fea0003800200 */
.L_x_6948:
        /* <DEDUP_REMOVED lines=13> */
.L_x_6951:
[----:B------:R-:W-:Y:S05]  /*2390*/  BSYNC.RECONVERGENT B2 ;  /* 0x0000000000027941 */ /* 0x000fea0003800200 */
.L_x_6950:
        /* <DEDUP_REMOVED lines=13> */
.L_x_6953:
[----:B------:R-:W-:Y:S05]  /*2470*/  BSYNC.RECONVERGENT B2 ;  /* 0x0000000000027941 */ /* 0x000fea0003800200 */
.L_x_6952:
        /* <DEDUP_REMOVED lines=10> */
.L_x_6923:
        /* <DEDUP_REMOVED lines=8> */
[----:B-----5:R-:W-:Y:S01]  /*25a0*/  MOV R96, R28 ;  /* 0x0000001c00607202 */ /* 0x020fe20000000f00 */
[----:B------:R-:W-:Y:S01]  /*25b0*/  @P1 FFMA.FTZ R117, R7, R103, R116 ;  /* 0x0000006707751223 */ /* 0x000fe20000010074 */
[----:B------:R-:W-:Y:S01]  /*25c0*/  @P1 FADD.FTZ R97, R4, -R97 ;  /* 0x8000006104611221 */ /* 0x000fe20000010000 */
[C---:B------:R-:W-:Y:S02]  /*25d0*/  @P2 LOP3.LUT P0, RZ, R122.reuse, 0xff, RZ, 0xc0, !PT ;  /* 0x000000ff7aff2812 */ /* 0x040fe4000780c0ff */
[----:B------:R-:W-:Y:S01]  /*25e0*/  @P2 LOP3.LUT P3, RZ, R122, 0xff00, RZ, 0xc0, !PT ;  /* 0x0000ff007aff2812 */ /* 0x000fe2000786c0ff */
[----:B------:R-:W-:Y:S01]  /*25f0*/  @P1 FFMA.FTZ R96, R102, R97, R28 ;  /* 0x0000006166601223 */ /* 0x000fe2000001001c */
[----:B------:R-:W-:Y:S01]  /*2600*/  @P1 FADD.FTZ R97, R5, -R120 ;  /* 0x8000007805611221 */ /* 0x000fe20000010000 */
[----:B------:R-:W-:Y:S01]  /*2610*/  MOV R120, R29 ;  /* 0x0000001d00787202 */ /* 0x000fe20000000f00 */
[----:B------:R-:W-:Y:S01]  /*2620*/  @P1 FADD.FTZ R117, R8, -R117 ;  /* 0x8000007508751221 */ /* 0x000fe20000010000 */
[----:B------:R-:W-:Y:S01]  /*2630*/  MOV R124, R31 ;  /* 0x0000001f007c7202 */ /* 0x000fe20000000f00 */
[----:B------:R-:W-:Y:S01]  /*2640*/  @P1 FFMA.FTZ R120, R102, R97, R29 ;  /* 0x0000006166781223 */ /* 0x000fe2000001001d */
[----:B-1----:R-:W-:-:S02]  /*2650*/  @P2 FMUL.FTZ R87, R96, R87 ;  /* 0x0000005760572220 */ /* 0x002fc40000410000 */
[----:B------:R-:W1:Y:S02]  /*2660*/  @P2 LDC.64 R96, c[0x0][0x408] ;  /* 0x00010200ff602b82 */ /* 0x000e640000000a00 */
[----:B------:R-:W-:-:S05]  /*2670*/  @P2 FMUL.FTZ R86, R87, R86 ;  /* 0x0000005657562220 */ /* 0x000fca0000410000 */
[----:B------:R-:W-:Y:S02]  /*2680*/  @P2 FSEL R86, R86, RZ, P0 ;  /* 0x000000ff56562208 */ /* 0x000fe40000000000 */
[----:B------:R-:W-:Y:S01]  /*2690*/  @P2 LOP3.LUT P0, RZ, R122, 0xff0000, RZ, 0xc0, !PT ;  /* 0x00ff00007aff2812 */ /* 0x000fe2000780c0ff */
[----:B-1----:R-:W-:Y:S01]  /*26a0*/  @P2 FMUL.FTZ R97, R120, R97 ;  /* 0x0000006178612220 */ /* 0x002fe20000410000 */
[----:B------:R-:W-:Y:S01]  /*26b0*/  MOV R120, R30 ;  /* 0x0000001e00787202 */ /* 0x000fe20000000f00 */
[----:B------:R-:W-:Y:S02]  /*26c0*/  @P1 FFMA.FTZ R120, R102, R117, R30 ;  /* 0x0000007566781223 */ /* 0x000fe4000001001e */
[----:B------:R-:W-:-:S05]  /*26d0*/  @P2 FMUL.FTZ R96, R97, R96 ;  /* 0x0000006061602220 */ /* 0x000fca0000410000 */
[----:B------:R-:W-:Y:S02]  /*26e0*/  @P2 FSEL R87, R96, RZ, P3 ;  /* 0x000000ff60572208 */ /* 0x000fe40001800000 */
[----:B------:R-:W-:Y:S02]  /*26f0*/  @P2 F2FP.F16.F32.PACK_AB R96, RZ, R86 ;  /* 0x00000056ff60223e */ /* 0x000fe400000000ff */
[----:B------:R-:W-:Y:S02]  /*2700*/  @P2 F2FP.F16.F32.PACK_AB R97, RZ, R87 ;  /* 0x00000057ff61223e */ /* 0x000fe400000000ff */
[----:B------:R-:W1:Y:S01]  /*2710*/  @P2 LDC.64 R86, c[0x0][0x408] ;  /* 0x00010200ff562b82 */ /* 0x000e620000000a00 */
[----:B------:R-:W-:Y:S01]  /*2720*/  @P2 PRMT R72, R96, 0x7610, R72 ;  /* 0x0000761060482816 */ /* 0x000fe20000000048 */
[----:B------:R-:W-:Y:S01]  /*2730*/  @P1 FFMA.FTZ R96, R6, R103, R116 ;  /* 0x0000006706601223 */ /* 0x000fe20000010074 */
[----:B------:R-:W-:Y:S02]  /*2740*/  @P2 LOP3.LUT P3, RZ, R122, 0xff000000, RZ, 0xc0, !PT ;  /* 0xff0000007aff2812 */ /* 0x000fe4000786c0ff */
[----:B------:R-:W-:Y:S01]  /*2750*/  @P2 PRMT R72, R72, 0x5410, R97 ;  /* 0x0000541048482816 */ /* 0x000fe20000000061 */
[----:B------:R-:W-:-:S04]  /*2760*/  @P1 FADD.FTZ R96, R9, -R96 ;  /* 0x8000006009601221 */ /* 0x000fc80000010000 */
[----:B------:R-:W-:Y:S02]  /*2770*/  @P1 FFMA.FTZ R124, R102, R96, R31 ;  /* 0x00000060667c1223 */ /* 0x000fe4000001001f */
[----:B------:R-:W2:Y:S01]  /*2780*/  @P2 LDC.64 R96, c[0x0][0x408] ;  /* 0x00010200ff602b82 */ /* 0x000ea20000000a00 */
[----:B-1----:R-:W-:-:S04]  /*2790*/  @P2 FMUL.FTZ R87, R120, R87 ;  /* 0x0000005778572220 */ /* 0x002fc80000410000 */
[----:B------:R-:W-:Y:S01]  /*27a0*/  @P2 FMUL.FTZ R120, R87, R86 ;  /* 0x0000005657782220 */ /* 0x000fe20000410000 */
[----:B------:R-:W-:-:S04]  /*27b0*/  @P1 FFMA.FTZ R87, R11, R103, R116 ;  /* 0x000000670b571223 */ /* 0x000fc80000010074 */
[----:B------:R-:W-:Y:S01]  /*27c0*/  @P1 FADD.FTZ R87, R10, -R87 ;  /* 0x800000570a571221 */ /* 0x000fe20000010000 */
[----:B------:R-:W-:Y:S01]  /*27d0*/  @P2 FSEL R120, R120, RZ, P0 ;  /* 0x000000ff78782208 */ /* 0x000fe20000000000 */
[----:B--2---:R-:W-:Y:S01]  /*27e0*/  @P2 FMUL.FTZ R97, R124, R97 ;  /* 0x000000617c612220 */ /* 0x004fe20000410000 */
[----:B------:R-:W-:Y:S01]  /*27f0*/  MOV R124, R24 ;  /* 0x00000018007c7202 */ /* 0x000fe20000000f00 */
[----:B------:R-:W-:Y:S01]  /*2800*/  @P1 FFMA.FTZ R124, R102, R87, R24 ;  /* 0x00000057667c1223 */ /* 0x000fe20000010018 */
[----:B------:R-:W-:Y:S01]  /*2810*/  @P2 LOP3.LUT P0, RZ, R123, 0xff, RZ, 0xc0, !PT ;  /* 0x000000ff7bff2812 */ /* 0x000fe2000780c0ff */
[----:B------:R-:W1:Y:S01]  /*2820*/  @P2 LDC.64 R86, c[0x0][0x408] ;  /* 0x00010200ff562b82 */ /* 0x000e620000000a00 */
[----:B------:R-:W-:-:S05]  /*2830*/  @P2 FMUL.FTZ R96, R97, R96 ;  /* 0x0000006061602220 */ /* 0x000fca0000410000 */
[----:B------:R-:W-:Y:S02]  /*2840*/  @P2 FSEL R97, R96, RZ, P3 ;  /* 0x000000ff60612208 */ /* 0x000fe40001800000 */
[----:B------:R-:W-:Y:S02]  /*2850*/  @P2 LOP3.LUT P3, RZ, R123, 0xff00, RZ, 0xc0, !PT ;  /* 0x0000ff007bff2812 */ /* 0x000fe4000786c0ff */
[----:B------:R-:W-:Y:S02]  /*2860*/  @P2 F2FP.F16.F32.PACK_AB R96, RZ, R120 ;  /* 0x00000078ff60223e */ /* 0x000fe400000000ff */
[----:B------:R-:W-:Y:S02]  /*2870*/  MOV R120, R26 ;  /* 0x0000001a00787202 */ /* 0x000fe40000000f00 */
[----:B------:R-:W-:Y:S02]  /*2880*/  @P2 F2FP.F16.F32.PACK_AB R97, RZ, R97 ;  /* 0x00000061ff61223e */ /* 0x000fe400000000ff */
[----:B------:R-:W-:-:S04]  /*2890*/  @P2 PRMT R73, R96, 0x7610, R73 ;  /* 0x0000761060492816 */ /* 0x000fc80000000049 */
[----:B------:R-:W-:Y:S01]  /*28a0*/  @P2 PRMT R73, R73, 0x5410, R97 ;  /* 0x0000541049492816 */ /* 0x000fe20000000061 */
[----:B-1----:R-:W-:Y:S01]  /*28b0*/  @P2 FMUL.FTZ R87, R124, R87 ;  /* 0x000000577c572220 */ /* 0x002fe20000410000 */
[----:B------:R-:W-:-:S03]  /*28c0*/  MOV R124, R25 ;  /* 0x00000019007c7202 */ /* 0x000fc60000000f00 */
[----:B------:R-:W-:Y:S01]  /*28d0*/  @P2 FMUL.FTZ R117, R87, R86 ;  /* 0x0000005657752220 */ /* 0x000fe20000410000 */
[----:B------:R-:W-:-:S04]  /*28e0*/  @P1 FFMA.FTZ R86, R12, R103, R116 ;  /* 0x000000670c561223 */ /* 0x000fc80000010074 */
[----:B------:R-:W-:Y:S01]  /*28f0*/  @P1 FADD.FTZ R86, R13, -R86 ;  /* 0x800000560d561221 */ /* 0x000fe20000010000 */
[----:B------:R-:W-:Y:S02]  /*2900*/  @P2 FSEL R117, R117, RZ, P0 ;  /* 0x000000ff75752208 */ /* 0x000fe40000000000 */
[----:B------:R-:W-:Y:S01]  /*2910*/  @P2 LOP3.LUT P0, RZ, R123, 0xff0000, RZ, 0xc0, !PT ;  /* 0x00ff00007bff2812 */ /* 0x000fe2000780c0ff */
[----:B------:R-:W-:Y:S01]  /*2920*/  @P1 FFMA.FTZ R124, R102, R86, R25 ;  /* 0x00000056667c1223 */ /* 0x000fe20000010019 */
[----:B------:R-:W-:Y:S01]  /*2930*/  @P2 F2FP.F16.F32.PACK_AB R117, RZ, R117 ;  /* 0x00000075ff75223e */ /* 0x000fe200000000ff */
[----:B------:R-:W1:Y:S03]  /*2940*/  @P2 LDC.64 R86, c[0x0][0x408] ;  /* 0x00010200ff562b82 */ /* 0x000e660000000a00 */
[----:B------:R-:W-:Y:S01]  /*2950*/  @P2 PRMT R74, R117, 0x7610, R74 ;  /* 0x00007610754a2816 */ /* 0x000fe2000000004a */
[----:B-1----:R-:W-:-:S04]  /*2960*/  @P2 FMUL.FTZ R87, R124, R87 ;  /* 0x000000577c572220 */ /* 0x002fc80000410000 */
[----:B------:R-:W-:Y:S01]  /*2970*/  @P2 FMUL.FTZ R86, R87, R86 ;  /* 0x0000005657562220 */ /* 0x000fe20000410000 */
[----:B------:R-:W-:-:S04]  /*2980*/  @P1 FFMA.FTZ R87, R15, R103, R116 ;  /* 0x000000670f571223 */ /* 0x000fc80000010074 */
[----:B------:R-:W-:Y:S01]  /*2990*/  @P1 FADD.FTZ R87, R14, -R87 ;  /* 0x800000570e571221 */ /* 0x000fe20000010000 */
[----:B------:R-:W-:-:S03]  /*29a0*/  @P2 FSEL R121, R86, RZ, P3 ;  /* 0x000000ff56792208 */ /* 0x000fc60001800000 */
[----:B------:R-:W-:Y:S01]  /*29b0*/  @P1 FFMA.FTZ R120, R102, R87, R26 ;  /* 0x0000005766781223 */ /* 0x000fe2000001001a */
[----:B------:R-:W-:Y:S01]  /*29c0*/  @P2 F2FP.F16.F32.PACK_AB R121, RZ, R121 ;  /* 0x00000079ff79223e */ /* 0x000fe200000000ff */
[----:B------:R-:W1:Y:S03]  /*29d0*/  @P2 LDC.64 R86, c[0x0][0x408] ;  /* 0x00010200ff562b82 */ /* 0x000e660000000a00 */
[----:B------:R-:W-:Y:S01]  /*29e0*/  @P2 PRMT R74, R74, 0x5410, R121 ;  /* 0x000054104a4a2816 */ /* 0x000fe20000000079 */
[----:B-1----:R-:W-:-:S04]  /*29f0*/  @P2 FMUL.FTZ R87, R120, R87 ;  /* 0x0000005778572220 */ /* 0x002fc80000410000 */
        /* <DEDUP_REMOVED lines=17> */
.L_x_6954:
[----:B------:R-:W1:Y:S01]  /*2b10*/  @P2 LDC.64 R82, c[0x0][0x408] ;  /* 0x00010200ff522b82 */ /* 0x000e620000000a00 */
[-CC-:B------:R-:W-:Y:S01]  /*2b20*/  @P1 FFMA.FTZ R77, R3, R103.reuse, R116.reuse ;  /* 0x00000067034d1223 */ /* 0x180fe20000010074 */
[-CC-:B------:R-:W-:Y:S01]  /*2b30*/  @P1 FFMA.FTZ R78, R2, R103.reuse, R116.reuse ;  /* 0x00000067024e1223 */ /* 0x180fe20000010074 */
[----:B-----5:R-:W-:Y:S01]  /*2b40*/  MOV R76, R28 ;  /* 0x0000001c004c7202 */ /* 0x020fe20000000f00 */
[----:B------:R-:W-:Y:S01]  /*2b50*/  @P1 FFMA.FTZ R79, R7, R103, R116 ;  /* 0x00000067074f1223 */ /* 0x000fe20000010074 */
[----:B------:R-:W-:Y:S01]  /*2b60*/  @P1 FADD.FTZ R77, R4, -R77 ;  /* 0x8000004d044d1221 */ /* 0x000fe20000010000 */
[----:B------:R-:W-:Y:S01]  /*2b70*/  @P1 FADD.FTZ R78, R5, -R78 ;  /* 0x8000004e054e1221 */ /* 0x000fe20000010000 */
[----:B------:R-:W-:Y:S01]  /*2b80*/  @P2 LOP3.LUT P0, RZ, R122, 0xff, RZ, 0xc0, !PT ;  /* 0x000000ff7aff2812 */ /* 0x000fe2000780c0ff */
[----:B------:R-:W2:Y:S01]  /*2b90*/  @P2 LDC.64 R80, c[0x0][0x408] ;  /* 0x00010200ff502b82 */ /* 0x000ea20000000a00 */
[C---:B------:R-:W-:Y:S01]  /*2ba0*/  @P1 FFMA.FTZ R76, R102.reuse, R77, R28 ;  /* 0x0000004d664c1223 */ /* 0x040fe2000001001c */
[----:B------:R-:W-:Y:S01]  /*2bb0*/  MOV R77, R29 ;  /* 0x0000001d004d7202 */ /* 0x000fe20000000f00 */
[----:B------:R-:W-:Y:S01]  /*2bc0*/  @P1 FFMA.FTZ R77, R102, R78, R29 ;  /* 0x0000004e664d1223 */ /* 0x000fe2000001001d */
[----:B------:R-:W-:Y:S01]  /*2bd0*/  @P1 FADD.FTZ R79, R8, -R79 ;  /* 0x8000004f084f1221 */ /* 0x000fe20000010000 */
[----:B------:R-:W-:-:S02]  /*2be0*/  MOV R78, R30 ;  /* 0x0000001e004e7202 */ /* 0x000fc40000000f00 */
[----:B------:R-:W-:Y:S01]  /*2bf0*/  @P2 LOP3.LUT P3, RZ, R122, 0xff00, RZ, 0xc0, !PT ;  /* 0x0000ff007aff2812 */ /* 0x000fe2000786c0ff */
[----:B------:R-:W3:Y:S01]  /*2c00*/  @P2 LDC.64 R96, c[0x0][0x408] ;  /* 0x00010200ff602b82 */ /* 0x000ee20000000a00 */
[----:B------:R-:W-:Y:S01]  /*2c10*/  @P1 FFMA.FTZ R78, R102, R79, R30 ;  /* 0x0000004f664e1223 */ /* 0x000fe2000001001e */
[----:B------:R-:W-:Y:S02]  /*2c20*/  MOV R79, R31 ;  /* 0x0000001f004f7202 */ /* 0x000fe40000000f00 */
[----:B------:R-:W-:Y:S02]  /*2c30*/  @P2 LOP3.LUT P6, RZ, R122, 0xff000000, RZ, 0xc0, !PT ;  /* 0xff0000007aff2812 */ /* 0x000fe400078cc0ff */
[----:B------:R-:W-:Y:S01]  /*2c40*/  @P2 LOP3.LUT P5, RZ, R123, 0xff, RZ, 0xc0, !PT ;  /* 0x000000ff7bff2812 */ /* 0x000fe200078ac0ff */
[----:B-1----:R-:W-:Y:S01]  /*2c50*/  @P2 FMUL.FTZ R83, R77, R83 ;  /* 0x000000534d532220 */ /* 0x002fe20000410000 */
[----:B------:R-:W1:Y:S01]  /*2c60*/  @P2 LDC.64 R86, c[0x0][0x408] ;  /* 0x00010200ff562b82 */ /* 0x000e620000000a00 */
[----:B------:R-:W-:-:S02]  /*2c70*/  @P2 LOP3.LUT P4, RZ, R123, 0xff00, RZ, 0xc0, !PT ;  /* 0x0000ff007bff2812 */ /* 0x000fc4000788c0ff */
[----:B------:R-:W-:Y:S01]  /*2c80*/  @P2 FMUL.FTZ R121, R83, R82 ;  /* 0x0000005253792220 */ /* 0x000fe20000410000 */
[----:B--2---:R-:W-:-:S04]  /*2c90*/  @P2 FMUL.FTZ R81, R76, R81 ;  /* 0x000000514c512220 */ /* 0x004fc80000410000 */
[----:B------:R-:W2:Y:S01]  /*2ca0*/  @P2 LDC.64 R82, c[0x0][0x408] ;  /* 0x00010200ff522b82 */ /* 0x000ea20000000a00 */
[----:B------:R-:W-:Y:S01]  /*2cb0*/  @P2 FSEL R121, R121, RZ, P3 ;  /* 0x000000ff79792208 */ /* 0x000fe20001800000 */
[----:B------:R-:W-:Y:S01]  /*2cc0*/  @P2 FMUL.FTZ R117, R81, R80 ;  /* 0x0000005051752220 */ /* 0x000fe20000410000 */
[-CC-:B------:R-:W-:Y:S01]  /*2cd0*/  @P1 FFMA.FTZ R80, R6, R103.reuse, R116.reuse ;  /* 0x0000006706501223 */ /* 0x180fe20000010074 */
[----:B------:R-:W-:Y:S01]  /*2ce0*/  @P1 FFMA.FTZ R81, R11, R103, R116 ;  /* 0x000000670b511223 */ /* 0x000fe20000010074 */
[----:B------:R-:W-:Y:S02]  /*2cf0*/  @P2 LOP3.LUT P3, RZ, R122, 0xff0000, RZ, 0xc0, !PT ;  /* 0x00ff00007aff2812 */ /* 0x000fe4000786c0ff */
[----:B------:R-:W-:Y:S01]  /*2d00*/  @P1 FADD.FTZ R80, R9, -R80 ;  /* 0x8000005009501221 */ /* 0x000fe20000010000 */
[----:B------:R-:W-:Y:S01]  /*2d10*/  @P1 FADD.FTZ R81, R10, -R81 ;  /* 0x800000510a511221 */ /* 0x000fe20000010000 */
[----:B------:R-:W-:Y:S02]  /*2d20*/  @P2 FSEL R117, R117, RZ, P0 ;  /* 0x000000ff75752208 */ /* 0x000fe40000000000 */
[C---:B------:R-:W-:Y:S01]  /*2d30*/  @P1 FFMA.FTZ R79, R102.reuse, R80, R31 ;  /* 0x00000050664f1223 */ /* 0x040fe2000001001f */
[----:B------:R-:W-:Y:S01]  /*2d40*/  MOV R80, R24 ;  /* 0x0000001800507202 */ /* 0x000fe20000000f00 */
[----:B------:R-:W-:Y:S01]  /*2d50*/  @P1 FFMA.FTZ R80, R102, R81, R24 ;  /* 0x0000005166501223 */ /* 0x000fe20000010018 */
[----:B------:R-:W-:Y:S01]  /*2d60*/  @P2 F2FP.F16.F32.PACK_AB R117, RZ, R117 ;  /* 0x00000075ff75223e */ /* 0x000fe200000000ff */
[----:B-1----:R-:W-:Y:S01]  /*2d70*/  @P2 FMUL.FTZ R87, R79, R87 ;  /* 0x000000574f572220 */ /* 0x002fe20000410000 */
[----:B------:R-:W-:Y:S01]  /*2d80*/  @P2 ISETP.GE.U32.AND P0, PT, R122, RZ, PT ;  /* 0x000000ff7a00220c */ /* 0x000fe20003f06070 */
[----:B---3--:R-:W-:Y:S01]  /*2d90*/  @P2 FMUL.FTZ R81, R80, R97 ;  /* 0x0000006150512220 */ /* 0x008fe20000410000 */
[-CC-:B------:R-:W-:Y:S01]  /*2da0*/  @P1 FFMA.FTZ R122, R88, R103.reuse, R116.reuse ;  /* 0x00000067587a1223 */ /* 0x180fe20000010074 */
[----:B------:R-:W-:Y:S01]  /*2db0*/  @P2 FMUL.FTZ R97, R87, R86 ;  /* 0x0000005657612220 */ /* 0x000fe20000410000 */
[----:B------:R-:W-:Y:S01]  /*2dc0*/  @P1 FFMA.FTZ R87, R15, R103, R116 ;  /* 0x000000670f571223 */ /* 0x000fe20000010074 */
[----:B------:R-:W-:Y:S01]  /*2dd0*/  @P2 FMUL.FTZ R96, R81, R96 ;  /* 0x0000006051602220 */ /* 0x000fe20000410000 */
[----:B------:R-:W-:Y:S01]  /*2de0*/  MOV R81, R25 ;  /* 0x0000001900517202 */ /* 0x000fe20000000f00 */
[----:B--2---:R-:W-:Y:S01]  /*2df0*/  @P2 FMUL.FTZ R83, R78, R83 ;  /* 0x000000534e532220 */ /* 0x004fe20000410000 */
[----:B------:R-:W-:Y:S01]  /*2e00*/  @P1 FADD.FTZ R87, R14, -R87 ;  /* 0x800000570e571221 */ /* 0x000fe20000010000 */
[----:B------:R-:W-:Y:S01]  /*2e10*/  @P2 PRMT R72, R117, 0x7610, R72 ;  /* 0x0000761075482816 */ /* 0x000fe20000000048 */
[----:B------:R-:W-:Y:S01]  /*2e20*/  @P1 FADD.FTZ R117, R89, -R122 ;  /* 0x8000007a59751221 */ /* 0x000fe20000010000 */
[----:B------:R-:W-:Y:S01]  /*2e30*/  @P2 FMUL.FTZ R120, R83, R82 ;  /* 0x0000005253782220 */ /* 0x000fe20000410000 */
[----:B------:R-:W-:Y:S01]  /*2e40*/  @P1 FFMA.FTZ R82, R12, R103, R116 ;  /* 0x000000670c521223 */ /* 0x000fe20000010074 */
[----:B------:R-:W-:Y:S01]  /*2e50*/  MOV R122, R27 ;  /* 0x0000001b007a7202 */ /* 0x000fe20000000f00 */
[----:B------:R-:W-:Y:S01]  /*2e60*/  @P1 FFMA.FTZ R122, R102, R117, R27 ;  /* 0x00000075667a1223 */ /* 0x000fe2000001001b */
[----:B------:R-:W-:Y:S01]  /*2e70*/  @P2 ISETP.GE.U32.AND.EX P0, PT, R123, 0x1000000, PT, P0 ;  /* 0x010000007b00280c */ /* 0x000fe20003f06100 */
[----:B------:R-:W-:Y:S01]  /*2e80*/  @P1 FADD.FTZ R82, R13, -R82 ;  /* 0x800000520d521221 */ /* 0x000fe20000010000 */
[----:B------:R-:W-:-:S02]  /*2e90*/  @P2 FSEL R120, R120, RZ, P3 ;  /* 0x000000ff78782208 */ /* 0x000fc40001800000 */
[----:B------:R-:W-:Y:S01]  /*2ea0*/  @P2 LOP3.LUT P3, RZ, R123, 0xff0000, RZ, 0xc0, !PT ;  /* 0x00ff00007bff2812 */ /* 0x000fe2000786c0ff */
[----:B------:R-:W-:Y:S01]  /*2eb0*/  @P1 FFMA.FTZ R81, R102, R82, R25 ;  /* 0x0000005266511223 */ /* 0x000fe20000010019 */
[----:B------:R-:W-:Y:S01]  /*2ec0*/  @P2 FSEL R96, R96, RZ, P5 ;  /* 0x000000ff60602208 */ /* 0x000fe20002800000 */
[----:B------:R-:W1:Y:S01]  /*2ed0*/  @P2 LDC.64 R82, c[0x0][0x408] ;  /* 0x00010200ff522b82 */ /* 0x000e620000000a00 */
[----:B------:R-:W-:Y:S02]  /*2ee0*/  @P2 F2FP.F16.F32.PACK_AB R120, RZ, R120 ;  /* 0x00000078ff78223e */ /* 0x000fe400000000ff */
[----:B------:R-:W-:Y:S02]  /*2ef0*/  @P2 F2FP.F16.F32.PACK_AB R96, RZ, R96 ;  /* 0x00000060ff60223e */ /* 0x000fe400000000ff */
[----:B------:R-:W-:Y:S02]  /*2f00*/  @P2 F2FP.F16.F32.PACK_AB R121, RZ, R121 ;  /* 0x00000079ff79223e */ /* 0x000fe400000000ff */
[----:B------:R-:W-:-:S02]  /*2f10*/  @P2 PRMT R73, R120, 0x7610, R73 ;  /* 0x0000761078492816 */ /* 0x000fc40000000049 */
[----:B------:R-:W-:Y:S02]  /*2f20*/  @P2 PRMT R74, R96, 0x7610, R74 ;  /* 0x00007610604a2816 */ /* 0x000fe4000000004a */
[----:B------:R-:W-:Y:S01]  /*2f30*/  @P2 PRMT R72, R72, 0x5410, R121 ;  /* 0x0000541048482816 */ /* 0x000fe20000000079 */
[----:B-1----:R-:W-:-:S04]  /*2f40*/  @P2 FMUL.FTZ R83, R81, R83 ;  /* 0x0000005351532220 */ /* 0x002fc80000410000 */
[----:B------:R-:W-:Y:S01]  /*2f50*/  @P2 FMUL.FTZ R83, R83, R82 ;  /* 0x0000005253532220 */ /* 0x000fe20000410000 */
[----:B------:R-:W-:Y:S01]  /*2f60*/  MOV R82, R26 ;  /* 0x0000001a00527202 */ /* 0x000fe20000000f00 */
[----:B------:R-:W-:Y:S02]  /*2f70*/  @P1 FFMA.FTZ R82, R102, R87, R26 ;  /* 0x0000005766521223 */ /* 0x000fe4000001001a */
[----:B------:R-:W1:Y:S01]  /*2f80*/  @P2 LDC.64 R86, c[0x0][0x408] ;  /* 0x00010200ff562b82 */ /* 0x000e620000000a00 */
[----:B------:R-:W-:Y:S01]  /*2f90*/  @P2 FSEL R83, R83, RZ, P4 ;  /* 0x000000ff53532208 */ /* 0x000fe20002000000 */
[----:B-1----:R-:W-:-:S04]  /*2fa0*/  @P2 FMUL.FTZ R87, R82, R87 ;  /* 0x0000005752572220 */ /* 0x002fc80000410000 */
[----:B------:R-:W-:Y:S02]  /*2fb0*/  @P2 FMUL.FTZ R117, R87, R86 ;  /* 0x0000005657752220 */ /* 0x000fe40000410000 */
[----:B------:R-:W1:Y:S03]  /*2fc0*/  @P2 LDC.64 R86, c[0x0][0x408] ;  /* 0x00010200ff562b82 */ /* 0x000e660000000a00 */
[----:B------:R-:W-:-:S04]  /*2fd0*/  @P2 FSEL R117, R117, RZ, P3 ;  /* 0x000000ff75752208 */ /* 0x000fc80001800000 */
[----:B------:R-:W-:-:S04]  /*2fe0*/  @P2 F2FP.F16.F32.PACK_AB R117, RZ, R117 ;  /* 0x00000075ff75223e */ /* 0x000fc800000000ff */
[----:B------:R-:W-:Y:S01]  /*2ff0*/  @P2 PRMT R75, R117, 0x7610, R75 ;  /* 0x00007610754b2816 */ /* 0x000fe2000000004b */
[----:B-1----:R-:W-:-:S04]  /*3000*/  @P2 FMUL.FTZ R87, R122, R87 ;  /* 0x000000577a572220 */ /* 0x002fc80000410000 */
[----:B------:R-:W-:Y:S01]  /*3010*/  @P2 FMUL.FTZ R86, R87, R86 ;  /* 0x0000005657562220 */ /* 0x000fe20000410000 */
[----:B------:R-:W-:Y:S02]  /*3020*/  @P2 FSEL R87, R97, RZ, P6 ;  /* 0x000000ff61572208 */ /* 0x000fe40003000000 */
[----:B------:R-:W-:Y:S02]  /*3030*/  @P2 F2FP.F16.F32.PACK_AB R97, RZ, R83 ;  /* 0x00000053ff61223e */ /* 0x000fe400000000ff */
[----:B------:R-:W-:Y:S02]  /*3040*/  @P2 FSEL R86, R86, RZ, P0 ;  /* 0x000000ff56562208 */ /* 0x000fe40000000000 */
[----:B------:R-:W-:Y:S02]  /*3050*/  @P2 F2FP.F16.F32.PACK_AB R87, RZ, R87 ;  /* 0x00000057ff57223e */ /* 0x000fe400000000ff */
[----:B------:R-:W-:Y:S02]  /*3060*/  @P2 F2FP.F16.F32.PACK_AB R86, RZ, R86 ;  /* 0x00000056ff56223e */ /* 0x000fe400000000ff */
[----:B------:R-:W-:-:S02]  /*3070*/  MOV R83, R122 ;  /* 0x0000007a00537202 */ /* 0x000fc40000000f00 */
[----:B------:R-:W-:Y:S02]  /*3080*/  @P2 PRMT R73, R73, 0x5410, R87 ;  /* 0x0000541049492816 */ /* 0x000fe40000000057 */
[----:B------:R-:W-:Y:S02]  /*3090*/  @P2 PRMT R74, R74, 0x5410, R97 ;  /* 0x000054104a4a2816 */ /* 0x000fe40000000061 */
[----:B------:R-:W-:-:S07]  /*30a0*/  @P2 PRMT R75, R75, 0x5410, R86 ;  /* 0x000054104b4b2816 */ /* 0x000fce0000000056 */
.L_x_6939:
[----:B------:R-:W-:Y:S05]  /*30b0*/  BSYNC.RECONVERGENT B1 ;  /* 0x0000000000017941 */ /* 0x000fea0003800200 */
.L_x_6922:
        /* <DEDUP_REMOVED lines=15> */
[-CC-:B------:R-:W-:Y:S01]  /*31b0*/  @P1 FFMA.FTZ R77, R91, R103.reuse, R116.reuse ;  /* 0x000000675b4d1223 */ /* 0x180fe20000010074 */
[-CC-:B------:R-:W-:Y:S01]  /*31c0*/  @P1 FFMA.FTZ R78, R84, R103.reuse, R116.reuse ;  /* 0x00000067544e1223 */ /* 0x180fe20000010074 */
[-CC-:B------:R-:W-:Y:S01]  /*31d0*/  @P1 FFMA.FTZ R96, R108, R103.reuse, R116.reuse ;  /* 0x000000676c601223 */ /* 0x180fe20000010074 */
[-CC-:B------:R-:W-:Y:S01]  /*31e0*/  @P1 FFMA.FTZ R99, R93, R103.reuse, R116.reuse ;  /* 0x000000675d631223 */ /* 0x180fe20000010074 */
[----:B------:R-:W-:Y:S01]  /*31f0*/  @P1 FFMA.FTZ R86, R104, R103, R116 ;  /* 0x0000006768561223 */ /* 0x000fe20000010074 */
[----:B------:R-:W-:Y:S01]  /*3200*/  @P1 FADD.FTZ R79, R90, -R77 ;  /* 0x8000004d5a4f1221 */ /* 0x000fe20000010000 */
[----:B------:R-:W-:Y:S01]  /*3210*/  @P1 FADD.FTZ R78, R95, -R78 ;  /* 0x8000004e5f4e1221 */ /* 0x000fe20000010000 */
[----:B------:R-:W2:Y:S01]  /*3220*/  @P2 LDC.64 R82, c[0x0][0x408] ;  /* 0x00010200ff522b82 */ /* 0x000ea20000000a00 */
[----:B-----5:R-:W-:Y:S01]  /*3230*/  MOV R76, R20 ;  /* 0x00000014004c7202 */ /* 0x020fe20000000f00 */
[----:B------:R-:W-:Y:S01]  /*3240*/  @P1 FADD.FTZ R96, R107, -R96 ;  /* 0x800000606b601221 */ /* 0x000fe20000010000 */
[----:B------:R-:W-:Y:S01]  /*3250*/  MOV R77, R21 ;  /* 0x00000015004d7202 */ /* 0x000fe20000000f00 */
[-CC-:B------:R-:W-:Y:S01]  /*3260*/  @P1 FFMA.FTZ R87, R105, R103.reuse, R116.reuse ;  /* 0x0000006769571223 */ /* 0x180fe20000010074 */
[----:B------:R-:W-:Y:S01]  /*3270*/  @P1 FFMA.FTZ R97, R112, R103, R116 ;  /* 0x0000006770611223 */ /* 0x000fe20000010074 */
[C---:B------:R-:W-:Y:S01]  /*3280*/  @P1 FFMA.FTZ R76, R102.reuse, R79, R20 ;  /* 0x0000004f664c1223 */ /* 0x040fe20000010014 */
[----:B------:R-:W-:Y:S01]  /*3290*/  @P1 FFMA.FTZ R77, R102, R78, R21 ;  /* 0x0000004e664d1223 */ /* 0x000fe20000010015 */
[----:B------:R-:W-:Y:S01]  /*32a0*/  @P1 FADD.FTZ R99, R92, -R99 ;  /* 0x800000635c631221 */ /* 0x000fe20000010000 */
[----:B------:R-:W-:Y:S01]  /*32b0*/  @P1 FADD.FTZ R86, R85, -R86 ;  /* 0x8000005655561221 */ /* 0x000fe20000010000 */
[----:B------:R-:W-:Y:S01]  /*32c0*/  @P1 FFMA.FTZ R116, R111, R103, R116 ;  /* 0x000000676f741223 */ /* 0x000fe20000010074 */
[----:B------:R-:W-:Y:S01]  /*32d0*/  MOV R115, R19 ;  /* 0x0000001300737202 */ /* 0x000fe20000000f00 */
[C---:B------:R-:W-:Y:S01]  /*32e0*/  @P1 FFMA.FTZ R115, R102.reuse, R96, R19 ;  /* 0x0000006066731223 */ /* 0x040fe20000010013 */
[----:B------:R-:W-:Y:S01]  /*32f0*/  MOV R78, R22 ;  /* 0x00000016004e7202 */ /* 0x000fe20000000f00 */
[----:B------:R-:W-:Y:S01]  /*3300*/  @P1 FFMA.FTZ R78, R102, R99, R22 ;  /* 0x00000063664e1223 */ /* 0x000fe20000010016 */
[----:B------:R-:W-:Y:S01]  /*3310*/  MOV R79, R23 ;  /* 0x00000017004f7202 */ /* 0x000fe20000000f00 */
[----:B-1----:R-:W-:Y:S01]  /*3320*/  @P2 FMUL.FTZ R81, R76, R81 ;  /* 0x000000514c512220 */ /* 0x002fe20000410000 */
[----:B------:R-:W-:Y:S01]  /*3330*/  @P1 FADD.FTZ R96, R110, -R97 ;  /* 0x800000616e601221 */ /* 0x000fe20000010000 */
[----:B------:R-:W-:Y:S01]  /*3340*/  @P1 FFMA.FTZ R79, R102, R86, R23 ;  /* 0x00000056664f1223 */ /* 0x000fe20000010017 */
[----:B------:R-:W-:Y:S01]  /*3350*/  @P1 FADD.FTZ R99, R94, -R87 ;  /* 0x800000575e631221 */ /* 0x000fe20000010000 */
[----:B------:R-:W-:Y:S01]  /*3360*/  @P1 FADD.FTZ R97, R109, -R116 ;  /* 0x800000746d611221 */ /* 0x000fe20000010000 */
[----:B------:R-:W1:Y:S01]  /*3370*/  @P2 LDC.64 R86, c[0x0][0x408] ;  /* 0x00010200ff562b82 */ /* 0x000e620000000a00 */
[----:B------:R-:W-:Y:S01]  /*3380*/  @P2 FMUL.FTZ R100, R81, R80 ;  /* 0x0000005051642220 */ /* 0x000fe20000410000 */
[----:B------:R-:W-:Y:S01]  /*3390*/  MOV R80, R16 ;  /* 0x0000001000507202 */ /* 0x000fe20000000f00 */
[----:B--2---:R-:W-:Y:S01]  /*33a0*/  @P2 FMUL.FTZ R83, R77, R83 ;  /* 0x000000534d532220 */ /* 0x004fe20000410000 */
[----:B------:R-:W-:Y:S01]  /*33b0*/  MOV R81, R17 ;  /* 0x0000001100517202 */ /* 0x000fe20000000f00 */
[C---:B------:R-:W-:Y:S01]  /*33c0*/  @P1 FFMA.FTZ R80, R102.reuse, R99, R16 ;  /* 0x0000006366501223 */ /* 0x040fe20000010010 */
[C---:B------:R-:W-:Y:S01]  /*33d0*/  @P1 FFMA.FTZ R81, R102.reuse, R96, R17 ;  /* 0x0000006066511223 */ /* 0x040fe20000010011 */
[----:B------:R-:W-:Y:S01]  /*33e0*/  @P2 FMUL.FTZ R83, R83, R82 ;  /* 0x0000005253532220 */ /* 0x000fe20000410000 */
[----:B------:R-:W-:Y:S01]  /*33f0*/  MOV R82, R18 ;  /* 0x0000001200527202 */ /* 0x000fe20000000f00 */
[----:B------:R-:W-:Y:S01]  /*3400*/  @P1 FFMA.FTZ R82, R102, R97, R18 ;  /* 0x0000006166521223 */ /* 0x000fe20000010012 */
[C---:B------:R-:W-:Y:S01]  /*3410*/  @P2 LOP3.LUT P1, RZ, R118.reuse, 0xff, RZ, 0xc0, !PT ;  /* 0x000000ff76ff2812 */ /* 0x040fe2000782c0ff */
[----:B------:R-:W2:Y:S01]  /*3420*/  @P2 LDC.64 R96, c[0x0][0x408] ;  /* 0x00010200ff602b82 */ /* 0x000ea20000000a00 */
[----:B------:R-:W-:-:S02]  /*3430*/  @P2 LOP3.LUT P3, RZ, R118, 0xff00, RZ, 0xc0, !PT ;  /* 0x0000ff0076ff2812 */ /* 0x000fc4000786c0ff */
[----:B------:R-:W-:Y:S02]  /*3440*/  @P2 FSEL R116, R100, RZ, P1 ;  /* 0x000000ff64742208 */ /* 0x000fe40000800000 */
[----:B------:R-:W-:Y:S02]  /*3450*/  @P2 LOP3.LUT P1, RZ, R118, 0xff0000, RZ, 0xc0, !PT ;  /* 0x00ff000076ff2812 */ /* 0x000fe4000782c0ff */
[----:B------:R-:W-:Y:S01]  /*3460*/  @P2 FSEL R83, R83, RZ, P3 ;  /* 0x000000ff53532208 */ /* 0x000fe20001800000 */
[----:B------:R-:W3:Y:S01]  /*3470*/  @P2 LDC.64 R98, c[0x0][0x408] ;  /* 0x00010200ff622b82 */ /* 0x000ee20000000a00 */
[C---:B------:R-:W-:Y:S02]  /*3480*/  @P2 LOP3.LUT P3, RZ, R119.reuse, 0xff, RZ, 0xc0, !PT ;  /* 0x000000ff77ff2812 */ /* 0x040fe4000786c0ff */
[----:B------:R-:W-:Y:S01]  /*3490*/  @P2 LOP3.LUT P4, RZ, R119, 0xff0000, RZ, 0xc0, !PT ;  /* 0x00ff000077ff2812 */ /* 0x000fe2000788c0ff */
[----:B-1----:R-:W-:Y:S01]  /*34a0*/  @P2 FMUL.FTZ R87, R78, R87 ;  /* 0x000000574e572220 */ /* 0x002fe20000410000 */
[----:B------:R-:W-:-:S03]  /*34b0*/  @P2 F2FP.F16.F32.PACK_AB R116, RZ, R116 ;  /* 0x00000074ff74223e */ /* 0x000fc600000000ff */
[----:B------:R-:W1:Y:S01]  /*34c0*/  @P2 LDC.64 R100, c[0x0][0x408] ;  /* 0x00010200ff642b82 */ /* 0x000e620000000a00 */
[----:B------:R-:W-:Y:S01]  /*34d0*/  @P2 FMUL.FTZ R86, R87, R86 ;  /* 0x0000005657562220 */ /* 0x000fe20000410000 */
[----:B------:R-:W-:Y:S02]  /*34e0*/  @P2 F2FP.F16.F32.PACK_AB R83, RZ, R83 ;  /* 0x00000053ff53223e */ /* 0x000fe400000000ff */
[----:B------:R-:W-:Y:S02]  /*34f0*/  @P2 PRMT R72, R116, 0x7610, R72 ;  /* 0x0000761074482816 */ /* 0x000fe40000000048 */
[----:B------:R-:W-:Y:S02]  /*3500*/  @P2 FSEL R86, R86, RZ, P1 ;  /* 0x000000ff56562208 */ /* 0x000fe40000800000 */
[----:B------:R-:W4:Y:S01]  /*3510*/  @P2 LDC.64 R102, c[0x0][0x408] ;  /* 0x00010200ff662b82 */ /* 0x000f220000000a00 */
[----:B--2---:R-:W-:Y:S01]  /*3520*/  @P2 FMUL.FTZ R97, R79, R97 ;  /* 0x000000614f612220 */ /* 0x004fe20000410000 */
[----:B------:R-:W-:-:S02]  /*3530*/  @P2 LOP3.LUT P1, RZ, R118, 0xff000000, RZ, 0xc0, !PT ;  /* 0xff00000076ff2812 */ /* 0x000fc4000782c0ff */
[----:B------:R-:W-:Y:S01]  /*3540*/  @P2 F2FP.F16.F32.PACK_AB R86, RZ, R86 ;  /* 0x00000056ff56223e */ /* 0x000fe200000000ff */
[----:B------:R-:W-:Y:S01]  /*3550*/  @P2 FMUL.FTZ R96, R97, R96 ;  /* 0x0000006061602220 */ /* 0x000fe20000410000 */
[----:B------:R-:W-:Y:S01]  /*3560*/  @P2 PRMT R72, R72, 0x5410, R83 ;  /* 0x0000541048482816 */ /* 0x000fe20000000053 */
[----:B---3--:R-:W-:Y:S01]  /*3570*/  @P2 FMUL.FTZ R99, R80, R99 ;  /* 0x0000006350632220 */ /* 0x008fe20000410000 */
[----:B------:R-:W-:Y:S02]  /*3580*/  @P2 PRMT R73, R86, 0x7610, R73 ;  /* 0x0000761056492816 */ /* 0x000fe40000000049 */
[----:B------:R-:W-:Y:S01]  /*3590*/  @P2 FSEL R96, R96, RZ, P1 ;  /* 0x000000ff60602208 */ /* 0x000fe20000800000 */
[----:B------:R-:W-:Y:S01]  /*35a0*/  @P2 FMUL.FTZ R98, R99, R98 ;  /* 0x0000006263622220 */ /* 0x000fe20000410000 */
[----:B------:R-:W-:Y:S02]  /*35b0*/  @P2 LOP3.LUT P1, RZ, R119, 0xff00, RZ, 0xc0, !PT ;  /* 0x0000ff0077ff2812 */ /* 0x000fe4000782c0ff */
[----:B------:R-:W-:Y:S01]  /*35c0*/  @P2 F2FP.F16.F32.PACK_AB R96, RZ, R96 ;  /* 0x00000060ff60223e */ /* 0x000fe200000000ff */
[----:B-1----:R-:W-:Y:S01]  /*35d0*/  @P2 FMUL.FTZ R101, R81, R101 ;  /* 0x0000006551652220 */ /* 0x002fe20000410000 */
[----:B------:R-:W-:-:S02]  /*35e0*/  @P2 FSEL R98, R98, RZ, P3 ;  /* 0x000000ff62622208 */ /* 0x000fc40001800000 */
[----:B------:R-:W-:Y:S01]  /*35f0*/  @P2 PRMT R73, R73, 0x5410, R96 ;  /* 0x0000541049492816 */ /* 0x000fe20000000060 */
[----:B------:R-:W-:Y:S01]  /*3600*/  @P2 FMUL.FTZ R100, R101, R100 ;  /* 0x0000006465642220 */ /* 0x000fe20000410000 */
[----:B------:R-:W-:Y:S02]  /*3610*/  @P2 F2FP.F16.F32.PACK_AB R98, RZ, R98 ;  /* 0x00000062ff62223e */ /* 0x000fe400000000ff */
[----:B------:R-:W-:Y:S01]  /*3620*/  MOV R83, R115 ;  /* 0x0000007300537202 */ /* 0x000fe20000000f00 */
[----:B----4-:R-:W-:Y:S01]  /*3630*/  @P2 FMUL.FTZ R103, R82, R103 ;  /* 0x0000006752672220 */ /* 0x010fe20000410000 */
        /* <DEDUP_REMOVED lines=17> */
.L_x_6957:
[-CC-:B-1----:R-:W-:Y:S01]  /*3750*/  @P1 FFMA.FTZ R97, R93, R103.reuse, R116.reuse ;  /* 0x000000675d611223 */ /* 0x182fe20000010074 */
[----:B-----5:R-:W-:Y:S01]  /*3760*/  MOV R100, R22 ;  /* 0x0000001600647202 */ /* 0x020fe20000000f00 */
[-CC-:B------:R-:W-:Y:S01]  /*3770*/  @P1 FFMA.FTZ R87, R91, R103.reuse, R116.reuse ;  /* 0x000000675b571223 */ /* 0x180fe20000010074 */
[----:B------:R-:W-:Y:S01]  /*3780*/  @P1 FFMA.FTZ R86, R84, R103, R116 ;  /* 0x0000006754561223 */ /* 0x000fe20000010074 */
[----:B------:R-:W-:Y:S01]  /*3790*/  @P1 FADD.FTZ R97, R92, -R97 ;  /* 0x800000615c611221 */ /* 0x000fe20000010000 */
[----:B------:R-:W-:Y:S01]  /*37a0*/  MOV R122, R20 ;  /* 0x00000014007a7202 */ /* 0x000fe20000000f00 */
[----:B------:R-:W-:Y:S01]  /*37b0*/  @P1 FADD.FTZ R87, R90, -R87 ;  /* 0x800000575a571221 */ /* 0x000fe20000010000 */
[----:B------:R-:W-:Y:S01]  /*37c0*/  @P1 FADD.FTZ R86, R95, -R86 ;  /* 0x800000565f561221 */ /* 0x000fe20000010000 */
[C---:B------:R-:W-:Y:S01]  /*37d0*/  @P1 FFMA.FTZ R100, R102.reuse, R97, R22 ;  /* 0x0000006166641223 */ /* 0x040fe20000010016 */
[----:B------:R-:W-:Y:S01]  /*37e0*/  MOV R124, R21 ;  /* 0x00000015007c7202 */ /* 0x000fe20000000f00 */
[----:B------:R-:W1:Y:S01]  /*37f0*/  @P2 LDC.64 R96, c[0x0][0x408] ;  /* 0x00010200ff602b82 */ /* 0x000e620000000a00 */
[C---:B------:R-:W-:Y:S01]  /*3800*/  @P1 FFMA.FTZ R122, R102.reuse, R87, R20 ;  /* 0x00000057667a1223 */ /* 0x040fe20000010014 */
[----:B------:R-:W-:Y:S01]  /*3810*/  @P1 FFMA.FTZ R124, R102, R86, R21 ;  /* 0x00000056667c1223 */ /* 0x000fe20000010015 */
[----:B------:R-:W-:Y:S01]  /*3820*/  @P1 FFMA.FTZ R98, R104, R103, R116 ;  /* 0x0000006768621223 */ /* 0x000fe20000010074 */
[----:B------:R-:W-:-:S02]  /*3830*/  MOV R120, R16 ;  /* 0x0000001000787202 */ /* 0x000fc40000000f00 */
[----:B------:R-:W-:Y:S01]  /*3840*/  @P2 LOP3.LUT P3, RZ, R118, 0xff, RZ, 0xc0, !PT ;  /* 0x000000ff76ff2812 */ /* 0x000fe2000786c0ff */
[----:B------:R-:W-:Y:S01]  /*3850*/  @P1 FADD.FTZ R99, R85, -R98 ;  /* 0x8000006255631221 */ /* 0x000fe20000010000 */
[----:B------:R-:W2:Y:S01]  /*3860*/  @P2 LDC.64 R86, c[0x0][0x408] ;  /* 0x00010200ff562b82 */ /* 0x000ea20000000a00 */
[----:B------:R-:W-:Y:S02]  /*3870*/  MOV R98, R23 ;  /* 0x0000001700627202 */ /* 0x000fe40000000f00 */
[----:B------:R-:W-:Y:S01]  /*3880*/  @P1 FFMA.FTZ R98, R102, R99, R23 ;  /* 0x0000006366621223 */ /* 0x000fe20000010017 */
[----:B------:R-:W-:Y:S01]  /*3890*/  @P1 FFMA.FTZ R99, R105, R103, R116 ;  /* 0x0000006769631223 */ /* 0x000fe20000010074 */
[----:B------:R-:W-:Y:S02]  /*38a0*/  @P2 LOP3.LUT P4, RZ, R118, 0xff00, RZ, 0xc0, !PT ;  /* 0x0000ff0076ff2812 */ /* 0x000fe4000788c0ff */
[----:B------:R-:W-:Y:S01]  /*38b0*/  @P2 LOP3.LUT P5, RZ, R119, 0xff0000, RZ, 0xc0, !PT ;  /* 0x00ff000077ff2812 */ /* 0x000fe200078ac0ff */
[----:B------:R-:W-:-:S04]  /*38c0*/  @P1 FADD.FTZ R99, R94, -R99 ;  /* 0x800000635e631221 */ /* 0x000fc80000010000 */
[----:B------:R-:W-:Y:S01]  /*38d0*/  @P1 FFMA.FTZ R120, R102, R99, R16 ;  /* 0x0000006366781223 */ /* 0x000fe20000010010 */
[----:B------:R-:W-:Y:S01]  /*38e0*/  @P1 FFMA.FTZ R99, R112, R103, R116 ;  /* 0x0000006770631223 */ /* 0x000fe20000010074 */
[----:B-1----:R-:W-:-:S03]  /*38f0*/  @P2 FMUL.FTZ R97, R124, R97 ;  /* 0x000000617c612220 */ /* 0x002fc60000410000 */
[----:B------:R-:W-:Y:S01]  /*3900*/  @P1 FADD.FTZ R99, R110, -R99 ;  /* 0x800000636e631221 */ /* 0x000fe20000010000 */
[----:B------:R-:W-:Y:S01]  /*3910*/  @P1 FFMA.FTZ R124, R111, R103, R116 ;  /* 0x000000676f7c1223 */ /* 0x000fe20000010074 */
[----:B------:R-:W-:Y:S02]  /*3920*/  @P2 FMUL.FTZ R101, R97, R96 ;  /* 0x0000006061652220 */ /* 0x000fe40000410000 */
[----:B------:R-:W1:Y:S01]  /*3930*/  @P2 LDC.64 R96, c[0x0][0x408] ;  /* 0x00010200ff602b82 */ /* 0x000e620000000a00 */
[----:B------:R-:W-:Y:S01]  /*3940*/  @P1 FADD.FTZ R115, R109, -R124 ;  /* 0x8000007c6d731221 */ /* 0x000fe20000010000 */
[----:B--2---:R-:W-:Y:S01]  /*3950*/  @P2 FMUL.FTZ R87, R122, R87 ;  /* 0x000000577a572220 */ /* 0x004fe20000410000 */
[----:B------:R-:W-:Y:S01]  /*3960*/  MOV R122, R17 ;  /* 0x00000011007a7202 */ /* 0x000fe20000000f00 */
[C---:B------:R-:W-:Y:S01]  /*3970*/  @P1 FFMA.FTZ R122, R102.reuse, R99, R17 ;  /* 0x00000063667a1223 */ /* 0x040fe20000010011 */
[----:B------:R-:W-:Y:S01]  /*3980*/  @P2 FSEL R101, R101, RZ, P4 ;  /* 0x000000ff65652208 */ /* 0x000fe20002000000 */
[----:B------:R-:W-:Y:S01]  /*3990*/  @P2 FMUL.FTZ R99, R87, R86 ;  /* 0x0000005657632220 */ /* 0x000fe20000410000 */
[----:B------:R-:W-:Y:S01]  /*39a0*/  MOV R124, R18 ;  /* 0x00000012007c7202 */ /* 0x000fe20000000f00 */
[----:B------:R-:W2:Y:S01]  /*39b0*/  @P2 LDC.64 R86, c[0x0][0x408] ;  /* 0x00010200ff562b82 */ /* 0x000ea20000000a00 */
[----:B------:R-:W-:Y:S01]  /*39c0*/  @P2 F2FP.F16.F32.PACK_AB R101, RZ, R101 ;  /* 0x00000065ff65223e */ /* 0x000fe200000000ff */
[----:B------:R-:W-:Y:S01]  /*39d0*/  @P1 FFMA.FTZ R124, R102, R115, R18 ;  /* 0x00000073667c1223 */ /* 0x000fe20000010012 */
[----:B------:R-:W-:-:S02]  /*39e0*/  @P2 FSEL R99, R99, RZ, P3 ;  /* 0x000000ff63632208 */ /* 0x000fc40001800000 */
[C---:B------:R-:W-:Y:S02]  /*39f0*/  @P2 LOP3.LUT P3, RZ, R118.reuse, 0xff0000, RZ, 0xc0, !PT ;  /* 0x00ff000076ff2812 */ /* 0x040fe4000786c0ff */
[----:B------:R-:W-:Y:S02]  /*3a00*/  @P2 F2FP.F16.F32.PACK_AB R99, RZ, R99 ;  /* 0x00000063ff63223e */ /* 0x000fe400000000ff */
[----:B------:R-:W-:Y:S02]  /*3a10*/  @P2 LOP3.LUT P4, RZ, R118, 0xff000000, RZ, 0xc0, !PT ;  /* 0xff00000076ff2812 */ /* 0x000fe4000788c0ff */
[----:B------:R-:W-:-:S04]  /*3a20*/  @P2 PRMT R72, R99, 0x7610, R72 ;  /* 0x0000761063482816 */ /* 0x000fc80000000048 */
[----:B------:R-:W-:Y:S01]  /*3a30*/  @P2 PRMT R72, R72, 0x5410, R101 ;  /* 0x0000541048482816 */ /* 0x000fe20000000065 */
[----:B-1----:R-:W-:Y:S02]  /*3a40*/  @P2 FMUL.FTZ R97, R100, R97 ;  /* 0x0000006164612220 */ /* 0x002fe40000410000 */
[----:B------:R-:W1:Y:S02]  /*3a50*/  @P2 LDC.64 R100, c[0x0][0x408] ;  /* 0x00010200ff642b82 */ /* 0x000e640000000a00 */
[----:B------:R-:W-:Y:S01]  /*3a60*/  @P2 FMUL.FTZ R115, R97, R96 ;  /* 0x0000006061732220 */ /* 0x000fe20000410000 */
[----:B--2---:R-:W-:-:S04]  /*3a70*/  @P2 FMUL.FTZ R87, R98, R87 ;  /* 0x0000005762572220 */ /* 0x004fc80000410000 */
[----:B------:R-:W-:Y:S01]  /*3a80*/  @P2 FSEL R115, R115, RZ, P3 ;  /* 0x000000ff73732208 */ /* 0x000fe20001800000 */
[----:B------:R-:W2:Y:S01]  /*3a90*/  @P2 LDC.64 R96, c[0x0][0x408] ;  /* 0x00010200ff602b82 */ /* 0x000ea20000000a00 */
[----:B------:R-:W-:Y:S01]  /*3aa0*/  @P2 LOP3.LUT P3, RZ, R119, 0xff, RZ, 0xc0, !PT ;  /* 0x000000ff77ff2812 */ /* 0x000fe2000786c0ff */
[----:B------:R-:W-:Y:S01]  /*3ab0*/  @P2 FMUL.FTZ R86, R87, R86 ;  /* 0x0000005657562220 */ /* 0x000fe20000410000 */
[----:B------:R-:W-:-:S04]  /*3ac0*/  @P2 F2FP.F16.F32.PACK_AB R115, RZ, R115 ;  /* 0x00000073ff73223e */ /* 0x000fc800000000ff */
[----:B------:R-:W-:Y:S01]  /*3ad0*/  @P2 FSEL R86, R86, RZ, P4 ;  /* 0x000000ff56562208 */ /* 0x000fe20002000000 */
[----:B------:R-:W3:Y:S01]  /*3ae0*/  @P2 LDC.64 R98, c[0x0][0x408] ;  /* 0x00010200ff622b82 */ /* 0x000ee20000000a00 */
[----:B------:R-:W-:Y:S02]  /*3af0*/  @P2 LOP3.LUT P4, RZ, R119, 0xff00, RZ, 0xc0, !PT ;  /* 0x0000ff0077ff2812 */ /* 0x000fe4000788c0ff */
[----:B------:R-:W-:Y:S02]  /*3b00*/  @P2 F2FP.F16.F32.PACK_AB R86, RZ, R86 ;  /* 0x00000056ff56223e */ /* 0x000fe400000000ff */
[----:B------:R-:W-:Y:S01]  /*3b10*/  @P2 PRMT R73, R115, 0x7610, R73 ;  /* 0x0000761073492816 */ /* 0x000fe20000000049 */
[----:B-1----:R-:W-:-:S03]  /*3b20*/  @P2 FMUL.FTZ R101, R124, R101 ;  /* 0x000000657c652220 */ /* 0x002fc60000410000 */
[----:B------:R-:W-:Y:S01]  /*3b30*/  @P2 PRMT R73, R73, 0x5410, R86 ;  /* 0x0000541049492816 */ /* 0x000fe20000000056 */
[----:B------:R-:W-:Y:S01]  /*3b40*/  @P2 FMUL.FTZ R100, R101, R100 ;  /* 0x0000006465642220 */ /* 0x000fe20000410000 */
[----:B--2---:R-:W-:-:S04]  /*3b50*/  @P2 FMUL.FTZ R97, R120, R97 ;  /* 0x0000006178612220 */ /* 0x004fc80000410000 */
[----:B------:R-:W-:Y:S01]  /*3b60*/  @P2 FSEL R100, R100, RZ, P5 ;  /* 0x000000ff64642208 */ /* 0x000fe20002800000 */
[----:B------:R-:W-:-:S03]  /*3b70*/  @P2 FMUL.FTZ R96, R97, R96 ;  /* 0x0000006061602220 */ /* 0x000fc60000410000 */
[----:B------:R-:W-:Y:S01]  /*3b80*/  @P2 F2FP.F16.F32.PACK_AB R100, RZ, R100 ;  /* 0x00000064ff64223e */ /* 0x000fe200000000ff */
[----:B---3--:R-:W-:Y:S01]  /*3b90*/  @P2 FMUL.FTZ R99, R122, R99 ;  /* 0x000000637a632220 */ /* 0x008fe20000410000 */
        /* <DEDUP_REMOVED lines=21> */
.L_x_6956:
        /* <DEDUP_REMOVED lines=39> */
.L_x_6961:
[----:B------:R-:W-:Y:S05]  /*3f60*/  BSYNC.RECONVERGENT B2 ;  /* 0x0000000000027941 */ /* 0x000fea0003800200 */
.L_x_6960:
        /* <DEDUP_REMOVED lines=13> */
.L_x_6963:
[----:B------:R-:W-:Y:S05]  /*4040*/  BSYNC.RECONVERGENT B2 ;  /* 0x0000000000027941 */ /* 0x000fea0003800200 */
.L_x_6962:
        /* <DEDUP_REMOVED lines=13> */
.L_x_6965:
[----:B------:R-:W-:Y:S05]  /*4120*/  BSYNC.RECONVERGENT B2 ;  /* 0x0000000000027941 */ /* 0x000fea0003800200 */
.L_x_6964:
        /* <DEDUP_REMOVED lines=13> */
.L_x_6967:
[----:B------:R-:W-:Y:S05]  /*4200*/  BSYNC.RECONVERGENT B2 ;  /* 0x0000000000027941 */ /* 0x000fea0003800200 */
.L_x_6966:
        /* <DEDUP_REMOVED lines=13> */
.L_x_6969:
[----:B------:R-:W-:Y:S05]  /*42e0*/  BSYNC.RECONVERGENT B2 ;  /* 0x0000000000027941 */ /* 0x000fea0003800200 */
.L_x_6968:
        /* <DEDUP_REMOVED lines=13> */
.L_x_6971:
[----:B------:R-:W-:Y:S05]  /*43c0*/  BSYNC.RECONVERGENT B2 ;  /* 0x0000000000027941 */ /* 0x000fea0003800200 */
.L_x_6970:
        /* <DEDUP_REMOVED lines=13> */
.L_x_6973:
[----:B------:R-:W-:Y:S05]  /*44a0*/  BSYNC.RECONVERGENT B2 ;  /* 0x0000000000027941 */ /* 0x000fea0003800200 */
.L_x_6972:
        /* <DEDUP_REMOVED lines=18> */
.L_x_6959:
        /* <DEDUP_REMOVED lines=24> */
.L_x_6975:
[----:B------:R-:W-:Y:S05]  /*4750*/  BSYNC.RECONVERGENT B2 ;  /* 0x0000000000027941 */ /* 0x000fea0003800200 */
.L_x_6974:
        /* <DEDUP_REMOVED lines=13> */
.L_x_6977:
[----:B------:R-:W-:Y:S05]  /*4830*/  BSYNC.RECONVERGENT B2 ;  /* 0x0000000000027941 */ /* 0x000fea0003800200 */
.L_x_6976:
        /* <DEDUP_REMOVED lines=13> */
.L_x_6979:
[----:B------:R-:W-:Y:S05]  /*4910*/  BSYNC.RECONVERGENT B2 ;  /* 0x0000000000027941 */ /* 0x000fea0003800200 */
.L_x_6978:
        /* <DEDUP_REMOVED lines=13> */
.L_x_6981:
[----:B------:R-:W-:Y:S05]  /*49f0*/  BSYNC.RECONVERGENT B2 ;  /* 0x0000000000027941 */ /* 0x000fea0003800200 */
.L_x_6980:
        /* <DEDUP_REMOVED lines=13> */
.L_x_6983:
[----:B------:R-:W-:Y:S05]  /*4ad0*/  BSYNC.RECONVERGENT B2 ;  /* 0x0000000000027941 */ /* 0x000fea0003800200 */
.L_x_6982:
        /* <DEDUP_REMOVED lines=13> */
.L_x_6985:
[----:B------:R-:W-:Y:S05]  /*4bb0*/  BSYNC.RECONVERGENT B2 ;  /* 0x0000000000027941 */ /* 0x000fea0003800200 */
.L_x_6984:
        /* <DEDUP_REMOVED lines=13> */
.L_x_6987:
[----:B------:R-:W-:Y:S05]  /*4c90*/  BSYNC.RECONVERGENT B2 ;  /* 0x0000000000027941 */ /* 0x000fea0003800200 */
.L_x_6986:
[----:B------:R-:W-:-:S04]  /*4ca0*/  @P2 F2FP.F16.F32.PACK_AB R86, RZ, R86 ;  /* 0x00000056ff56223e */ /* 0x000fc800000000ff */
[----:B------:R-:W-:-:S07]  /*4cb0*/  @P2 PRMT R75, R75, 0x5410, R86 ;  /* 0x000054104b4b2816 */ /* 0x000fce0000000056 */
.L_x_6958:
[----:B------:R-:W-:Y:S05]  /*4cc0*/  BSYNC.RECONVERGENT B1 ;  /* 0x0000000000017941 */ /* 0x000fea0003800200 */
.L_x_6955:
        /* <DEDUP_REMOVED lines=13> */
.L_x_6917:
[----:B------:R-:W-:Y:S05]  /*4da0*/  BSYNC B0 ;  /* 0x0000000000007941 */ /* 0x000fea0003800000 */
.L_x_6916:
        /* <DEDUP_REMOVED lines=12> */
[----:B------:R-:W-:Y:S01]  /*4e70*/  LEA R4, R113, R4, 0x2 ;  /* 0x0000000471047211 */ /* 0x000fe200078e10ff */
[----:B0-----:R-:W-:Y:S02]  /*4e80*/  IMAD R34, R34, UR4, RZ ;  /* 0x0000000422227c24 */ /* 0x001fe4000f8e02ff */
        /* <DEDUP_REMOVED lines=21> */
[----:B-----5:R-:W3:Y:S01]  /*4fe0*/  LDS R16, [R4+0x1a00] ;  /* 0x001a000004107984 */ /* 0x020ee20000000800 */
        /* <DEDUP_REMOVED lines=17> */
[----:B----4-:R-:W-:Y:S01]  /*5100*/  FADD.FTZ R9, R5, R18 ;  /* 0x0000001205097221 */ /* 0x010fe20000010000 */
[----:B------:R-:W-:Y:S02]  /*5110*/  IADD3 R5, P0, PT, R34, R113, RZ ;  /* 0x0000007122057210 */ /* 0x000fe40007f1e0ff */
[----:B------:R-:W-:Y:S01]  /*5120*/  STS.128 [R0+0x410], R64 ;  /* 0x0004104000007388 */ /* 0x000fe20000000c00 */
[----:B--2---:R-:W-:Y:S01]  /*5130*/  FADD.FTZ R17, R6, R17 ;  /* 0x0000001106117221 */ /* 0x004fe20000010000 */
[----:B------:R-:W-:Y:S01]  /*5140*/  IADD3.X R2, PT, PT, RZ, RZ, RZ, P0, !PT ;  /* 0x000000ffff027210 */ /* 0x000fe200007fe4ff */
        /* <DEDUP_REMOVED lines=48> */
.L_x_6921:
[----:B------:R-:W-:Y:S01]  /*5450*/  HFMA2 R117, -RZ, RZ, 0, 5.9604644775390625e-08 ;  /* 0x00000001ff757431 */ /* 0x000fe200000001ff */
[----:B------:R-:W-:Y:S01]  /*5460*/  BSSY B1, `(.L_x_6989) ;  /* 0x0000007000017945 */ /* 0x000fe20003800000 */
[----:B------:R-:W-:Y:S02]  /*5470*/  MOV R120, R97 ;  /* 0x0000006100787202 */ /* 0x000fe40000000f00 */
[----:B------:R-:W-:Y:S02]  /*5480*/  MOV R124, 0x1f ;  /* 0x0000001f007c7802 */ /* 0x000fe40000000f00 */
[----:B------:R-:W-:-:S07]  /*5490*/  MOV R113, 0xffffffff ;  /* 0xffffffff00717802 */ /* 0x000fce0000000f00 */
[----:B01---5:R-:W-:Y:S05]  /*54a0*/  WARPSYNC.COLLECTIVE R113, `(.L_x_6990) ;  /* 0x0000000071087348 */ /* 0x023fea0003c00000 */
[----:B-1----:R1:W2:Y:S02]  /*54b0*/  SHFL.BFLY P0, R115, R120, R117, R124 ;  /* 0x0c00007578737389 */ /* 0x0022a4000000007c */
[----:B012--5:R-:W-:Y:S05]  /*54c0*/  ENDCOLLECTIVE ;  /* 0x000000000000791b */ /* 0x027fea0003800000 */
.L_x_6990:
[----:B------:R-:W-:Y:S05]  /*54d0*/  BSYNC B1 ;  /* 0x0000000000017941 */ /* 0x000fea0003800000 */
.L_x_6989:
        /* <DEDUP_REMOVED lines=8> */
.L_x_6991:
[----:B------:R-:W-:Y:S01]  /*5560*/  FADD.FTZ R86, R86, R97 ;  /* 0x0000006156567221 */ /* 0x000fe20000010000 */
[----:B------:R-:W-:-:S04]  /*5570*/  HFMA2 R117, -RZ, RZ, 0, 1.1920928955078125e-07 ;  /* 0x00000002ff757431 */ /* 0x000fc800000001ff */
[----:B------:R-:W-:Y:S02]  /*5580*/  MOV R120, R86 ;  /* 0x0000005600787202 */ /* 0x000fe40000000f00 */
[----:B------:R-:W-:-:S07]  /*5590*/  MOV R106, R115 ;  /* 0x00000073006a7202 */ /* 0x000fce0000000f00 */
[----:B------:R-:W-:Y:S05]  /*55a0*/  WARPSYNC.COLLECTIVE R113, `(.L_x_6992) ;  /* 0x0000000071087348 */ /* 0x000fea0003c00000 */
[----:B------:R0:W1:Y:S02]  /*55b0*/  SHFL.BFLY P0, R115, R120, R117, R124 ;  /* 0x0c00007578737389 */ /* 0x000064000000007c */
[----:B01----:R-:W-:Y:S05]  /*55c0*/  ENDCOLLECTIVE ;  /* 0x000000000000791b */ /* 0x003fea0003800000 */
.L_x_6992:
[----:B------:R-:W-:-:S05]  /*55d0*/  FADD.FTZ R106, R106, R101 ;  /* 0x000000656a6a7221 */ /* 0x000fca0000010000 */
[----:B------:R-:W-:Y:S02]  /*55e0*/  MOV R120, R106 ;  /* 0x0000006a00787202 */ /* 0x000fe40000000f00 */
[----:B------:R-:W-:-:S07]  /*55f0*/  MOV R87, R115 ;  /* 0x0000007300577202 */ /* 0x000fce0000000f00 */
[----:B------:R-:W-:Y:S05]  /*5600*/  WARPSYNC.COLLECTIVE R113, `(.L_x_6993) ;  /* 0x0000000071087348 */ /* 0x000fea0003c00000 */
[----:B------:R0:W1:Y:S02]  /*5610*/  SHFL.BFLY P0, R115, R120, R117, R124 ;  /* 0x0c00007578737389 */ /* 0x000064000000007c */
[----:B01----:R-:W-:Y:S05]  /*5620*/  ENDCOLLECTIVE ;  /* 0x000000000000791b */ /* 0x003fea0003800000 */
.L_x_6993:
[----:B------:R-:W-:Y:S01]  /*5630*/  FADD.FTZ R87, R86, R87 ;  /* 0x0000005756577221 */ /* 0x000fe20000010000 */
[----:B------:R-:W-:-:S04]  /*5640*/  HFMA2 R117, -RZ, RZ, 0, 2.384185791015625e-07 ;  /* 0x00000004ff757431 */ /* 0x000fc800000001ff */
[----:B------:R-:W-:Y:S02]  /*5650*/  MOV R120, R87 ;  /* 0x0000005700787202 */ /* 0x000fe40000000f00 */
[----:B------:R-:W-:-:S07]  /*5660*/  MOV R103, R115 ;  /* 0x0000007300677202 */ /* 0x000fce0000000f00 */
[----:B------:R-:W-:Y:S05]  /*5670*/  WARPSYNC.COLLECTIVE R113, `(.L_x_6994) ;  /* 0x0000000071087348 */ /* 0x000fea0003c00000 */
[----:B------:R0:W1:Y:S02]  /*5680*/  SHFL.BFLY P0, R115, R120, R117, R124 ;  /* 0x0c00007578737389 */ /* 0x000064000000007c */
[----:B01----:R-:W-:Y:S05]  /*5690*/  ENDCOLLECTIVE ;  /* 0x000000000000791b */ /* 0x003fea0003800000 */
.L_x_6994:
[----:B------:R-:W-:-:S05]  /*56a0*/  FADD.FTZ R103, R106, R103 ;  /* 0x000000676a677221 */ /* 0x000fca0000010000 */
[----:B------:R-:W-:Y:S02]  /*56b0*/  MOV R120, R103 ;  /* 0x0000006700787202 */ /* 0x000fe40000000f00 */
[----:B------:R-:W-:-:S07]  /*56c0*/  MOV R114, R115 ;  /* 0x0000007300727202 */ /* 0x000fce0000000f00 */
[----:B------:R-:W-:Y:S05]  /*56d0*/  WARPSYNC.COLLECTIVE R113, `(.L_x_6995) ;  /* 0x0000000071087348 */ /* 0x000fea0003c00000 */
[----:B------:R0:W1:Y:S02]  /*56e0*/  SHFL.BFLY P0, R115, R120, R117, R124 ;  /* 0x0c00007578737389 */ /* 0x000064000000007c */
[----:B01----:R-:W-:Y:S05]  /*56f0*/  ENDCOLLECTIVE ;  /* 0x000000000000791b */ /* 0x003fea0003800000 */
.L_x_6995:
[----:B------:R-:W-:Y:S01]  /*5700*/  FADD.FTZ R114, R87, R114 ;  /* 0x0000007257727221 */ /* 0x000fe20000010000 */
[----:B------:R-:W-:-:S04]  /*5710*/  HFMA2 R117, -RZ, RZ, 0, 4.76837158203125e-07 ;  /* 0x00000008ff757431 */ /* 0x000fc800000001ff */
[----:B------:R-:W-:Y:S02]  /*5720*/  MOV R120, R114 ;  /* 0x0000007200787202 */ /* 0x000fe40000000f00 */
[----:B------:R-:W-:-:S07]  /*5730*/  MOV R116, R115 ;  /* 0x0000007300747202 */ /* 0x000fce0000000f00 */
[----:B------:R-:W-:Y:S05]  /*5740*/  WARPSYNC.COLLECTIVE R113, `(.L_x_6996) ;  /* 0x0000000071087348 */ /* 0x000fea0003c00000 */
[----:B------:R0:W1:Y:S02]  /*5750*/  SHFL.BFLY P0, R115, R120, R117, R124 ;  /* 0x0c00007578737389 */ /* 0x000064000000007c */
[----:B01----:R-:W-:Y:S05]  /*5760*/  ENDCOLLECTIVE ;  /* 0x000000000000791b */ /* 0x003fea0003800000 */
.L_x_6996:
[----:B------:R-:W-:-:S05]  /*5770*/  FADD.FTZ R116, R103, R116 ;  /* 0x0000007467747221 */ /* 0x000fca0000010000 */
[----:B------:R-:W-:Y:S02]  /*5780*/  MOV R120, R116 ;  /* 0x0000007400787202 */ /* 0x000fe40000000f00 */
[----:B------:R-:W-:-:S07]  /*5790*/  MOV R97, R115 ;  /* 0x0000007300617202 */ /* 0x000fce0000000f00 */
[----:B------:R-:W-:Y:S05]  /*57a0*/  WARPSYNC.COLLECTIVE R113, `(.L_x_6997) ;  /* 0x0000000071087348 */ /* 0x000fea0003c00000 */
[----:B------:R0:W1:Y:S02]  /*57b0*/  SHFL.BFLY P0, R115, R120, R117, R124 ;  /* 0x0c00007578737389 */ /* 0x000064000000007c */
[----:B01----:R-:W-:Y:S05]  /*57c0*/  ENDCOLLECTIVE ;  /* 0x000000000000791b */ /* 0x003fea0003800000 */
.L_x_6997:
[----:B------:R-:W-:Y:S01]  /*57d0*/  FADD.FTZ R97, R114, R97 ;  /* 0x0000006172617221 */ /* 0x000fe20000010000 */
[----:B------:R-:W-:-:S04]  /*57e0*/  HFMA2 R117, -RZ, RZ, 0, 9.5367431640625e-07 ;  /* 0x00000010ff757431 */ /* 0x000fc800000001ff */
[----:B------:R-:W-:Y:S02]  /*57f0*/  MOV R120, R97 ;  /* 0x0000006100787202 */ /* 0x000fe40000000f00 */
[----:B------:R-:W-:-:S07]  /*5800*/  MOV R101, R115 ;  /* 0x0000007300657202 */ /* 0x000fce0000000f00 */
[----:B------:R-:W-:Y:S05]  /*5810*/  WARPSYNC.COLLECTIVE R113, `(.L_x_6998) ;  /* 0x0000000071087348 */ /* 0x000fea0003c00000 */
[----:B------:R0:W1:Y:S02]  /*5820*/  SHFL.BFLY P0, R115, R120, R117, R124 ;  /* 0x0c00007578737389 */ /* 0x000064000000007c */
[----:B01----:R-:W-:Y:S05]  /*5830*/  ENDCOLLECTIVE ;  /* 0x000000000000791b */ /* 0x003fea0003800000 */
.L_x_6998:
[----:B------:R-:W-:-:S05]  /*5840*/  FADD.FTZ R101, R116, R101 ;  /* 0x0000006574657221 */ /* 0x000fca0000010000 */
[----:B------:R-:W-:Y:S02]  /*5850*/  MOV R120, R101 ;  /* 0x0000006500787202 */ /* 0x000fe40000000f00 */
[----:B------:R-:W-:-:S07]  /*5860*/  MOV R86, R115 ;  /* 0x0000007300567202 */ /* 0x000fce0000000f00 */
[----:B------:R-:W-:Y:S05]  /*5870*/  WARPSYNC.COLLECTIVE R113, `(.L_x_6999) ;  /* 0x0000000071087348 */ /* 0x000fea0003c00000 */
[----:B------:R0:W1:Y:S02]  /*5880*/  SHFL.BFLY P0, R115, R120, R117, R124 ;  /* 0x0c00007578737389 */ /* 0x000064000000007c */
[----:B01----:R-:W-:Y:S05]  /*5890*/  ENDCOLLECTIVE ;  /* 0x000000000000791b */ /* 0x003fea0003800000 */
.L_x_6999:
[----:B------:R-:W-:Y:S01]  /*58a0*/  MOV R106, R115 ;  /* 0x00000073006a7202 */ /* 0x000fe20000000f00 */
[----:B------:R-:W-:Y:S06]  /*58b0*/  BRA `(.L_x_7000) ;  /* 0xffffffb800bc7947 */ /* 0x000fec000383ffff */
.L_x_7001:
        /* <DEDUP_REMOVED lines=12> */
.L_x_11281:


//--------------------- .text._ZN10layer_norm13ln_bwd_kernelINS_13Kernel_traitsI6__halfS2_fS2_fjLj512ELj1ELj4ELj1ELj16ENS_18Kernel_traits_baseILj512ES2_S2_fS2_fjLj128EEEEELb1ELb1ELb0ELb0EEEvNS_9BwdParamsE --------------------------
	.section	.text._ZN10layer_norm13ln_bwd_kernelINS_13Kernel_traitsI6__halfS2_fS2_fjLj512ELj1ELj4ELj1ELj16ENS_18Kernel_traits_baseILj512ES2_S2_fS2_fjLj128EEEEELb1ELb1ELb0ELb0EEEvNS_9BwdParamsE,"ax",@progbits
	.align	128
        .global         _ZN10layer_norm13ln_bwd_kernelINS_13Kernel_traitsI6__halfS2_fS2_fjLj512ELj1ELj4ELj1ELj16ENS_18Kernel_traits_baseILj512ES2_S2_fS2_fjLj128EEEEELb1ELb1ELb0ELb0EEEvNS_9BwdParamsE
        .type           _ZN10layer_norm13ln_bwd_kernelINS_13Kernel_traitsI6__halfS2_fS2_fjLj512ELj1ELj4ELj1ELj16ENS_18Kernel_traits_baseILj512ES2_S2_fS2_fjLj128EEEEELb1ELb1ELb0ELb0EEEvNS_9BwdParamsE,@function
        .size           _ZN10layer_norm13ln_bwd_kernelINS_13Kernel_traitsI6__halfS2_fS2_fjLj512ELj1ELj4ELj1ELj16ENS_18Kernel_traits_baseILj512ES2_S2_fS2_fjLj128EEEEELb1ELb1ELb0ELb0EEEvNS_9BwdParamsE,(.L_x_11282 - _ZN10layer_norm13ln_bwd_kernelINS_13Kernel_traitsI6__halfS2_fS2_fjLj512ELj1ELj4ELj1ELj16ENS_18Kernel_traits_baseILj512ES2_S2_fS2_fjLj128EEEEELb1ELb1ELb0ELb0EEEvNS_9BwdParamsE)
        .other          _ZN10layer_norm13ln_bwd_kernelINS_13Kernel_traitsI6__halfS2_fS2_fjLj512ELj1ELj4ELj1ELj16ENS_18Kernel_traits_baseILj512ES2_S2_fS2_fjLj128EEEEELb1ELb1ELb0ELb0EEEvNS_9BwdParamsE,@"STO_CUDA_ENTRY STV_DEFAULT"
_ZN10layer_norm13ln_bwd_kernelINS_13Kernel_traitsI6__halfS2_fS2_fjLj512ELj1ELj4ELj1ELj16ENS_18Kernel_traits_baseILj512ES2_S2_fS2_fjLj128EEEEELb1ELb1ELb0ELb0EEEvNS_9BwdParamsE:
.text._ZN10layer_norm13ln_bwd_kernelINS_13Kernel_traitsI6__halfS2_fS2_fjLj512ELj1ELj4ELj1ELj16ENS_18Kernel_traits_baseILj512ES2_S2_fS2_fjLj128EEEEELb1ELb1ELb0ELb0EEEvNS_9BwdParamsE:
        /* <DEDUP_REMOVED lines=89> */
.L_x_7023:
[----:B012---:R-:W0:Y:S08]  /*0590*/  LDC.64 R106, c[0x0][0x3c0] ;  /* 0x0000f000ff6a7b82 */ /* 0x007e300000000a00 */
        /* <DEDUP_REMOVED lines=8> */
[C---:B------:R-:W-:Y:S02]  /*0620*/  IMAD R4, R5.reuse, R2, RZ ;  /* 0x0000000205047224 */ /* 0x040fe400078e02ff */
[----:B--2---:R-:W-:Y:S01]  /*0630*/  IMAD.WIDE R6, R5, 0x4, R104 ;  /* 0x0000000405067825 */ /* 0x004fe200078e0268 */
[----:B------:R-:W-:Y:S01]  /*0640*/  ISETP.NE.U32.AND P1, PT, RZ, UR10, PT ;  /* 0x0000000aff007c0c */ /* 0x000fe2000bf25070 */
[----:B------:R-:W-:Y:S01]  /*0650*/  BSSY.RECONVERGENT B0, `(.L_x_7003) ;  /* 0x0000068000007945 */ /* 0x000fe20003800200 */
[----:B------:R-:W-:Y:S01]  /*0660*/  SHF.R.S32.HI R105, RZ, 0x1f, R4 ;  /* 0x0000001fff697819 */ /* 0x000fe20000011404 */
[----:B-----5:R-:W5:Y:S03]  /*0670*/  @P0 LDG.E.U16 R136, desc[UR6][R136.64] ;  /* 0x0000000688880981 */ /* 0x020f66000c1e1500 */
[----:B------:R-:W-:Y:S01]  /*0680*/  LEA.HI R4, R105, R4, RZ, 0x3 ;  /* 0x0000000469047211 */ /* 0x000fe200078f18ff */
[----:B------:R1:W5:Y:S01]  /*0690*/  LDG.E R6, desc[UR6][R6.64] ;  /* 0x0000000606067981 */ /* 0x000362000c1e1900 */
[----:B------:R-:W-:-:S02]  /*06a0*/  ISETP.NE.AND P5, PT, RZ, UR8, PT ;  /* 0x00000008ff007c0c */ /* 0x000fc4000bfa5270 */
[----:B------:R-:W-:Y:S02]  /*06b0*/  CS2R R138, SRZ ;  /* 0x00000000008a7805 */ /* 0x000fe4000001ff00 */
[----:B------:R-:W-:Y:S02]  /*06c0*/  ISETP.GE.U32.AND P3, PT, R3, 0x40, PT ;  /* 0x000000400300780c */ /* 0x000fe40003f66070 */
[----:B------:R-:W-:Y:S01]  /*06d0*/  ISETP.NE.AND.EX P1, PT, RZ, UR11, PT, P1 ;  /* 0x0000000bff007c0c */ /* 0x000fe2000bf25310 */
[----:B-1----:R-:W-:Y:S01]  /*06e0*/  HFMA2 R7, -RZ, RZ, 1.875, 0 ;  /* 0x3f800000ff077431 */ /* 0x002fe200000001ff */
        /* <DEDUP_REMOVED lines=20> */
[----:B------:R0:W5:Y:S02]  /*0830*/  @P2 LDG.E.128 R16, desc[UR6][R128.64+0x10] ;  /* 0x0000100680102981 */ /* 0x000164000c1e1d00 */
[--C-:B0-----:R-:W-:Y:S02]  /*0840*/  HADD2.F32 R129, -RZ, R84.reuse.H0_H0 ;  /* 0x20000054ff817230 */ /* 0x101fe40000004100 */
[----:B------:R-:W-:Y:S02]  /*0850*/  HADD2.F32 R128, -RZ, R84.H1_H1 ;  /* 0x30000054ff807230 */ /* 0x000fe40000004100 */
[----:B------:R-:W-:-:S02]  /*0860*/  HADD2.F32 R145, -RZ, R87.H1_H1 ;  /* 0x30000057ff917230 */ /* 0x000fc40000004100 */
[C---:B---3--:R-:W-:Y:S01]  /*0870*/  FADD.FTZ R125, -R137.reuse, R8 ;  /* 0x00000008897d7221 */ /* 0x048fe20000010100 */
[C---:B------:R-:W-:Y:S01]  /*0880*/  FADD.FTZ R127, -R137.reuse, R10 ;  /* 0x0000000a897f7221 */ /* 0x040fe20000010100 */
[C---:B------:R-:W-:Y:S02]  /*0890*/  FADD.FTZ R11, -R137.reuse, R11 ;  /* 0x0000000b890b7221 */ /* 0x040fe40000010100 */
[----:B-----5:R-:W-:Y:S01]  /*08a0*/  FMUL.FTZ R131, R6, R125 ;  /* 0x0000007d06837220 */ /* 0x020fe20000410000 */
[--C-:B----4-:R-:W-:Y:S02]  /*08b0*/  HADD2.F32 R8, -RZ, R12.reuse.H0_H0 ;  /* 0x2000000cff087230 */ /* 0x110fe40000004100 */
[--C-:B------:R-:W-:Y:S02]  /*08c0*/  HADD2.F32 R10, -RZ, R13.reuse.H0_H0 ;  /* 0x2000000dff0a7230 */ /* 0x100fe40000004100 */
[----:B------:R-:W-:Y:S02]  /*08d0*/  HADD2.F32 R116, -RZ, R13.H1_H1 ;  /* 0x3000000dff747230 */ /* 0x000fe40000004100 */
[----:B------:R-:W-:Y:S01]  /*08e0*/  FADD.FTZ R13, -R137, R104 ;  /* 0x00000068890d7221 */ /* 0x000fe20000010100 */
[----:B------:R-:W-:-:S02]  /*08f0*/  HADD2.F32 R12, -RZ, R12.H1_H1 ;  /* 0x3000000cff0c7230 */ /* 0x000fc40000004100 */
[-C--:B------:R-:W-:Y:S01]  /*0900*/  FMUL.FTZ R129, R129, R8.reuse ;  /* 0x0000000881817220 */ /* 0x080fe20000410000 */
[----:B------:R-:W-:Y:S01]  /*0910*/  FADD.FTZ R9, -R137, R9 ;  /* 0x0000000989097221 */ /* 0x000fe20000010100 */
[----:B------:R-:W-:Y:S01]  /*0920*/  FADD.FTZ R52, R52, R8 ;  /* 0x0000000834347221 */ /* 0x000fe20000010000 */
[----:B------:R-:W-:Y:S01]  /*0930*/  FFMA.FTZ R68, R131, R8, R68 ;  /* 0x0000000883447223 */ /* 0x000fe20000010044 */
[C---:B------:R-:W-:Y:S01]  /*0940*/  FMUL.FTZ R8, R6.reuse, R11 ;  /* 0x0000000b06087220 */ /* 0x040fe20000410000 */
[----:B------:R-:W-:Y:S02]  /*0950*/  HADD2.F32 R125, -RZ, R85.H0_H0 ;  /* 0x20000055ff7d7230 */ /* 0x000fe40000004100 */
[----:B------:R-:W-:Y:S01]  /*0960*/  FMUL.FTZ R11, R6, R13 ;  /* 0x0000000d060b7220 */ /* 0x000fe20000410000 */
[--C-:B------:R-:W-:Y:S02]  /*0970*/  HADD2.F32 R139, -RZ, R15.reuse.H0_H0 ;  /* 0x2000000fff8b7230 */ /* 0x100fe40000004100 */
[----:B------:R-:W-:Y:S01]  /*0980*/  FMUL.FTZ R128, R128, R12 ;  /* 0x0000000c80807220 */ /* 0x000fe20000410000 */
[----:B------:R-:W-:-:S02]  /*0990*/  HADD2.F32 R138, -RZ, R15.H1_H1 ;  /* 0x3000000fff8a7230 */ /* 0x000fc40000004100 */
[----:B------:R-:W-:Y:S01]  /*09a0*/  FADD.FTZ R13, RZ, R129 ;  /* 0x00000081ff0d7221 */ /* 0x000fe20000010000 */
[C---:B------:R-:W-:Y:S01]  /*09b0*/  FMUL.FTZ R130, R6.reuse, R9 ;  /* 0x0000000906827220 */ /* 0x040fe20000410000 */
[----:B------:R-:W-:Y:S01]  /*09c0*/  FFMA.FTZ R15, R131, R129, RZ ;  /* 0x00000081830f7223 */ /* 0x000fe200000100ff */
[----:B------:R-:W-:Y:S01]  /*09d0*/  FMUL.FTZ R127, R6, R127 ;  /* 0x0000007f067f7220 */ /* 0x000fe20000410000 */
[----:B------:R-:W-:Y:S02]  /*09e0*/  HADD2.F32 R9, -RZ, R85.H1_H1 ;  /* 0x30000055ff097230 */ /* 0x000fe40000004100 */
[----:B------:R-:W-:Y:S01]  /*09f0*/  FADD.FTZ R143, -R137, R106 ;  /* 0x0000006a898f7221 */ /* 0x000fe20000010100 */
[----:B------:R-:W-:Y:S01]  /*0a00*/  FMUL.FTZ R125, R125, R10 ;  /* 0x0000000a7d7d7220 */ /* 0x000fe20000410000 */
[----:B------:R-:W-:Y:S01]  /*0a10*/  FADD.FTZ R104, R13, R128 ;  /* 0x000000800d687221 */ /* 0x000fe20000010000 */
[----:B------:R-:W-:Y:S01]  /*0a20*/  FFMA.FTZ R106, R130, R128, R15 ;  /* 0x00000080826a7223 */ /* 0x000fe2000001000f */
[----:B------:R-:W-:Y:S01]  /*0a30*/  FADD.FTZ R105, -R137, R105 ;  /* 0x0000006989697221 */ /* 0x000fe20000010100 */
[----:B------:R-:W-:Y:S01]  /*0a40*/  FADD.FTZ R54, R54, R10 ;  /* 0x0000000a36367221 */ /* 0x000fe20000010000 */
[----:B------:R-:W-:Y:S01]  /*0a50*/  FFMA.FTZ R70, R127, R10, R70 ;  /* 0x0000000a7f467223 */ /* 0x000fe20000010046 */
[----:B------:R-:W-:-:S02]  /*0a60*/  HADD2.F32 R141, -RZ, R14.H0_H0 ;  /* 0x2000000eff8d7230 */ /* 0x000fc40000004100 */
[----:B------:R-:W-:Y:S01]  /*0a70*/  FMUL.FTZ R9, R9, R116 ;  /* 0x0000007409097220 */ /* 0x000fe20000410000 */
[----:B------:R-:W-:Y:S02]  /*0a80*/  HADD2.F32 R10, -RZ, R86.H0_H0 ;  /* 0x20000056ff0a7230 */ /* 0x000fe40000004100 */
[----:B------:R-:W-:Y:S01]  /*0a90*/  FADD.FTZ R104, R104, R125 ;  /* 0x0000007d68687221 */ /* 0x000fe20000010000 */
[----:B------:R-:W-:Y:S01]  /*0aa0*/  FFMA.FTZ R15, R127, R125, R106 ;  /* 0x0000007d7f0f7223 */ /* 0x000fe2000001006a */
[----:B------:R-:W-:Y:S02]  /*0ab0*/  HADD2.F32 R118, -RZ, R14.H1_H1 ;  /* 0x3000000eff767230 */ /* 0x000fe40000004100 */
[----:B------:R-:W-:Y:S01]  /*0ac0*/  FADD.FTZ R53, R53, R12 ;  /* 0x0000000c35357221 */ /* 0x000fe20000010000 */
[----:B------:R-:W-:Y:S01]  /*0ad0*/  FFMA.FTZ R69, R130, R12, R69 ;  /* 0x0000000c82457223 */ /* 0x000fe20000010045 */
[----:B------:R-:W-:Y:S01]  /*0ae0*/  FMUL.FTZ R14, R6, R105 ;  /* 0x00000069060e7220 */ /* 0x000fe20000410000 */
[----:B------:R-:W-:-:S02]  /*0af0*/  HADD2.F32 R12, -RZ, R86.H1_H1 ;  /* 0x30000056ff0c7230 */ /* 0x000fc40000004100 */
[----:B------:R-:W-:Y:S01]  /*0b00*/  FADD.FTZ R105, R104, R9 ;  /* 0x0000000968697221 */ /* 0x000fe20000010000 */
[----:B------:R-:W-:Y:S01]  /*0b10*/  FMUL.FTZ R10, R10, R141 ;  /* 0x0000008d0a0a7220 */ /* 0x000fe20000410000 */
[C---:B------:R-:W-:Y:S01]  /*0b20*/  FFMA.FTZ R104, R8.reuse, R9, R15 ;  /* 0x0000000908687223 */ /* 0x040fe2000001000f */
[----:B------:R-:W-:Y:S01]  /*0b30*/  FADD.FTZ R55, R55, R116 ;  /* 0x0000007437377221 */ /* 0x000fe20000010000 */
[----:B------:R-:W-:Y:S01]  /*0b40*/  FFMA.FTZ R71, R8, R116, R71 ;  /* 0x0000007408477223 */ /* 0x000fe20000010047 */
[----:B------:R-:W-:Y:S01]  /*0b50*/  FADD.FTZ R48, R48, R141 ;  /* 0x0000008d30307221 */ /* 0x000fe20000010000 */
[----:B------:R-:W-:Y:S01]  /*0b60*/  FFMA.FTZ R64, R11, R141, R64 ;  /* 0x0000008d0b407223 */ /* 0x000fe20000010040 */
[----:B------:R-:W-:Y:S02]  /*0b70*/  HADD2.F32 R116, -RZ, R87.H0_H0 ;  /* 0x20000057ff747230 */ /* 0x000fe40000004100 */
[----:B------:R-:W-:Y:S01]  /*0b80*/  FMUL.FTZ R12, R12, R118 ;  /* 0x000000760c0c7220 */ /* 0x000fe20000410000 */
[----:B------:R-:W-:Y:S01]  /*0b90*/  FADD.FTZ R105, R105, R10 ;  /* 0x0000000a69697221 */ /* 0x000fe20000010000 */
[----:B------:R-:W-:Y:S01]  /*0ba0*/  FFMA.FTZ R141, R11, R10, R104 ;  /* 0x0000000a0b8d7223 */ /* 0x000fe20000010068 */
[----:B------:R-:W-:Y:S01]  /*0bb0*/  FADD.FTZ R107, -R137, R107 ;  /* 0x0000006b896b7221 */ /* 0x000fe20000010100 */
        /* <DEDUP_REMOVED lines=17> */
.L_x_7004:
[----:B------:R-:W-:Y:S05]  /*0cd0*/  BSYNC.RECONVERGENT B0 ;  /* 0x0000000000007941 */ /* 0x000fea0003800200 */
.L_x_7003:
        /* <DEDUP_REMOVED lines=18> */
[----:B------:R-:W-:Y:S02]  /*0e00*/  HADD2.F32 R126, -RZ, R79.H0_H0 ;  /* 0x2000004fff7e7230 */ /* 0x000fe40000004100 */
[C---:B---3--:R-:W-:Y:S01]  /*0e10*/  FADD.FTZ R119, -R137.reuse, R105 ;  /* 0x0000006989777221 */ /* 0x048fe20000010100 */
[C---:B------:R-:W-:Y:S01]  /*0e20*/  FADD.FTZ R117, -R137.reuse, R104 ;  /* 0x0000006889757221 */ /* 0x040fe20000010100 */
[C---:B------:R-:W-:Y:S01]  /*0e30*/  FADD.FTZ R141, -R137.reuse, R106 ;  /* 0x0000006a898d7221 */ /* 0x040fe20000010100 */
[C---:B------:R-:W-:Y:S01]  /*0e40*/  FADD.FTZ R143, -R137.reuse, R107 ;  /* 0x0000006b898f7221 */ /* 0x040fe20000010100 */
[C---:B----4-:R-:W-:Y:S01]  /*0e50*/  FADD.FTZ R145, -R137.reuse, R108 ;  /* 0x0000006c89917221 */ /* 0x050fe20000010100 */
[C---:B------:R-:W-:Y:S01]  /*0e60*/  FADD.FTZ R149, -R137.reuse, R109 ;  /* 0x0000006d89957221 */ /* 0x040fe20000010100 */
[C---:B------:R-:W-:Y:S01]  /*0e70*/  FADD.FTZ R121, -R137.reuse, R110 ;  /* 0x0000006e89797221 */ /* 0x040fe20000010100 */
[----:B------:R-:W-:Y:S01]  /*0e80*/  FADD.FTZ R137, -R137, R111 ;  /* 0x0000006f89897221 */ /* 0x000fe20000010100 */
[----:B------:R-:W-:-:S02]  /*0e90*/  HADD2.F32 R111, -RZ, R76.H1_H1 ;  /* 0x3000004cff6f7230 */ /* 0x000fc40000004100 */
[--C-:B------:R-:W-:Y:S02]  /*0ea0*/  HADD2.F32 R107, -RZ, R112.reuse.H0_H0 ;  /* 0x20000070ff6b7230 */ /* 0x100fe40000004100 */
[----:B-----5:R-:W-:Y:S01]  /*0eb0*/  FMUL.FTZ R110, R6, R119 ;  /* 0x00000077066e7220 */ /* 0x020fe20000410000 */
[----:B------:R-:W-:Y:S02]  /*0ec0*/  HADD2.F32 R112, -RZ, R112.H1_H1 ;  /* 0x30000070ff707230 */ /* 0x000fe40000004100 */
[----:B0-----:R-:W-:Y:S02]  /*0ed0*/  HADD2.F32 R123, -RZ, R113.H0_H0 ;  /* 0x20000071ff7b7230 */ /* 0x001fe40000004100 */
[----:B------:R-:W-:Y:S02]  /*0ee0*/  HADD2.F32 R106, -RZ, R77.H0_H0 ;  /* 0x2000004dff6a7230 */ /* 0x000fe40000004100 */
[----:B------:R-:W-:Y:S01]  /*0ef0*/  FMUL.FTZ R111, R111, R112 ;  /* 0x000000706f6f7220 */ /* 0x000fe20000410000 */
[----:B------:R-:W-:-:S02]  /*0f00*/  HADD2.F32 R108, -RZ, R76.H0_H0 ;  /* 0x2000004cff6c7230 */ /* 0x000fc40000004100 */
[----:B------:R-:W-:Y:S01]  /*0f10*/  FADD.FTZ R45, R45, R112 ;  /* 0x000000702d2d7221 */ /* 0x000fe20000010000 */
[--C-:B------:R-:W-:Y:S02]  /*0f20*/  HADD2.F32 R105, -RZ, R115.reuse.H0_H0 ;  /* 0x20000073ff697230 */ /* 0x100fe40000004100 */
[----:B------:R-:W-:Y:S01]  /*0f30*/  FFMA.FTZ R61, R110, R112, R61 ;  /* 0x000000706e3d7223 */ /* 0x000fe2000001003d */
[----:B------:R-:W-:Y:S02]  /*0f40*/  HADD2.F32 R104, -RZ, R115.H1_H1 ;  /* 0x30000073ff687230 */ /* 0x000fe40000004100 */
[----:B------:R-:W-:Y:S01]  /*0f50*/  FMUL.FTZ R112, R106, R123 ;  /* 0x0000007b6a707220 */ /* 0x000fe20000410000 */
[----:B------:R-:W-:Y:S02]  /*0f60*/  HADD2.F32 R120, -RZ, R113.H1_H1 ;  /* 0x30000071ff787230 */ /* 0x000fe40000004100 */
[--C-:B------:R-:W-:Y:S02]  /*0f70*/  HADD2.F32 R147, -RZ, R114.reuse.H0_H0 ;  /* 0x20000072ff937230 */ /* 0x100fe40000004100 */
[----:B------:R-:W-:-:S02]  /*0f80*/  HADD2.F32 R124, -RZ, R114.H1_H1 ;  /* 0x30000072ff7c7230 */ /* 0x000fc40000004100 */
[C---:B------:R-:W-:Y:S01]  /*0f90*/  FMUL.FTZ R114, R6.reuse, R143 ;  /* 0x0000008f06727220 */ /* 0x040fe20000410000 */
[----:B------:R-:W-:Y:S02]  /*0fa0*/  HADD2.F32 R115, -RZ, R77.H1_H1 ;  /* 0x3000004dff737230 */ /* 0x000fe40000004100 */
[--C-:B------:R-:W-:Y:S02]  /*0fb0*/  HADD2.F32 R106, -RZ, R78.reuse.H0_H0 ;  /* 0x2000004eff6a7230 */ /* 0x100fe40000004100 */
[----:B------:R-:W-:Y:S01]  /*0fc0*/  FMUL.FTZ R109, R6, R117 ;  /* 0x00000075066d7220 */ /* 0x000fe20000410000 */
        /* <DEDUP_REMOVED lines=10> */
[----:B------:R-:W-:-:S02]  /*1070*/  HADD2.F32 R119, -RZ, R78.H1_H1 ;  /* 0x3000004eff777230 */ /* 0x000fc40000004100 */
        /* <DEDUP_REMOVED lines=31> */
[----:B------:R-:W-:-:S07]  /*1270*/  FFMA.FTZ R138, R126, R123, R106 ;  /* 0x0000007b7e8a7223 */ /* 0x000fce000001006a */
.L_x_7006:
[----:B------:R-:W-:Y:S05]  /*1280*/  BSYNC.RECONVERGENT B0 ;  /* 0x0000000000007941 */ /* 0x000fea0003800200 */
.L_x_7005:
        /* <DEDUP_REMOVED lines=21> */
.L_x_7041:
        /* <DEDUP_REMOVED lines=16> */
[C---:B------:R-:W-:Y:S01]  /*14e0*/  LOP3.LUT P2, RZ, R134.reuse, 0xff, RZ, 0xc0, !PT ;  /* 0x000000ff86ff7812 */ /* 0x040fe2000784c0ff */
[----:B------:R-:W-:Y:S01]  /*14f0*/  HFMA2 R141, -RZ, RZ, 0, 0 ;  /* 0x00000000ff8d7431 */ /* 0x000fe200000001ff */
[----:B------:R-:W-:Y:S01]  /*1500*/  LOP3.LUT P4, RZ, R134, 0xff00, RZ, 0xc0, !PT ;  /* 0x0000ff0086ff7812 */ /* 0x000fe2000788c0ff */
[----:B------:R-:W-:Y:S01]  /*1510*/  FADD.FTZ R139, R129, -R138 ;  /* 0x8000008a818b7221 */ /* 0x000fe20000010000 */
[-CC-:B------:R-:W-:Y:S01]  /*1520*/  FFMA.FTZ R148, R8, R136.reuse, R137.reuse ;  /* 0x0000008808947223 */ /* 0x180fe20000010089 */
[----:B------:R-:W-:Y:S01]  /*1530*/  LOP3.LUT P5, RZ, R134, 0xff000000, RZ, 0xc0, !PT ;  /* 0xff00000086ff7812 */ /* 0x000fe200078ac0ff */
[----:B------:R-:W-:Y:S02]  /*1540*/  HFMA2 R143, -RZ, RZ, 0, 0 ;  /* 0x00000000ff8f7431 */ /* 0x000fe400000001ff */
[----:B------:R-:W-:Y:S01]  /*1550*/  FMUL.FTZ R138, R6, R139 ;  /* 0x0000008b068a7220 */ /* 0x000fe20000410000 */
[----:B------:R-:W-:Y:S01]  /*1560*/  FFMA.FTZ R149, R11, R136, R137 ;  /* 0x000000880b957223 */ /* 0x000fe20000010089 */
[----:B------:R-:W-:-:S02]  /*1570*/  MOV R147, RZ ;  /* 0x000000ff00937202 */ /* 0x000fc40000000f00 */
[----:B------:R-:W-:Y:S01]  /*1580*/  FMUL.FTZ R138, R138, R7 ;  /* 0x000000078a8a7220 */ /* 0x000fe20000410000 */
[----:B------:R-:W-:Y:S01]  /*1590*/  FADD.FTZ R149, R10, -R149 ;  /* 0x800000950a957221 */ /* 0x000fe20000010000 */
[----:B-----5:R-:W-:Y:S02]  /*15a0*/  @P2 HADD2.F32 R139, -RZ, R104.H0_H0 ;  /* 0x20000068ff8b2230 */ /* 0x020fe40000004100 */
[----:B------:R-:W-:Y:S01]  /*15b0*/  FMUL.FTZ R142, R138, UR14 ;  /* 0x0000000e8a8e7c20 */ /* 0x000fe20008410000 */
[----:B------:R-:W-:Y:S01]  /*15c0*/  @P2 HADD2.F32 R140, -RZ, R80.H0_H0 ;  /* 0x20000050ff8c2230 */ /* 0x000fe20000004100 */
[----:B------:R-:W-:Y:S01]  /*15d0*/  MOV R138, RZ ;  /* 0x000000ff008a7202 */ /* 0x000fe20000000f00 */
[----:B------:R-:W-:Y:S02]  /*15e0*/  @P4 HADD2.F32 R104, -RZ, R104.H1_H1 ;  /* 0x30000068ff684230 */ /* 0x000fe40000004100 */
[----:B------:R-:W-:Y:S01]  /*15f0*/  @P2 FMUL.FTZ R141, R142, R139 ;  /* 0x0000008b8e8d2220 */ /* 0x000fe20000410000 */
[--C-:B------:R-:W-:Y:S01]  /*1600*/  FFMA.FTZ R139, R130, R136, R137.reuse ;  /* 0x00000088828b7223 */ /* 0x100fe20000010089 */
[----:B------:R-:W-:Y:S01]  /*1610*/  @P2 FMUL.FTZ R138, R142, R140 ;  /* 0x0000008c8e8a2220 */ /* 0x000fe20000410000 */
[----:B------:R-:W-:Y:S01]  /*1620*/  FFMA.FTZ R142, R127, R136, R137 ;  /* 0x000000887f8e7223 */ /* 0x000fe20000010089 */
[----:B------:R-:W-:Y:S01]  /*1630*/  LOP3.LUT P2, RZ, R134, 0xff0000, RZ, 0xc0, !PT ;  /* 0x00ff000086ff7812 */ /* 0x000fe2000784c0ff */
[----:B------:R-:W-:Y:S01]  /*1640*/  FADD.FTZ R139, R128, -R139 ;  /* 0x8000008b808b7221 */ /* 0x000fe20000010000 */
[----:B------:R-:W-:-:S02]  /*1650*/  HFMA2 R140, -RZ, RZ, 0, 0 ;  /* 0x00000000ff8c7431 */ /* 0x000fc400000001ff */
[----:B------:R-:W-:Y:S01]  /*1660*/  FADD.FTZ R145, R125, -R142 ;  /* 0x8000008e7d917221 */ /* 0x000fe20000010000 */
[----:B------:R-:W-:Y:S02]  /*1670*/  @P4 HADD2.F32 R144, -RZ, R80.H1_H1 ;  /* 0x30000050ff904230 */ /* 0x000fe40000004100 */
[C---:B------:R-:W-:Y:S01]  /*1680*/  FMUL.FTZ R142, R6.reuse, R139 ;  /* 0x0000008b068e7220 */ /* 0x040fe20000410000 */
[----:B------:R-:W-:Y:S01]  /*1690*/  MOV R139, RZ ;  /* 0x000000ff008b7202 */ /* 0x000fe20000000f00 */
[----:B------:R-:W-:Y:S01]  /*16a0*/  FMUL.FTZ R146, R6, R145 ;  /* 0x0000009106927220 */ /* 0x000fe20000410000 */
[----:B------:R-:W-:Y:S01]  /*16b0*/  FADD.FTZ R36, R36, R141 ;  /* 0x0000008d24247221 */ /* 0x000fe20000010000 */
[-C--:B------:R-:W-:Y:S02]  /*16c0*/  FMUL.FTZ R142, R142, R7.reuse ;  /* 0x000000078e8e7220 */ /* 0x080fe40000410000 */
[----:B------:R-:W-:Y:S02]  /*16d0*/  FMUL.FTZ R146, R146, R7 ;  /* 0x0000000792927220 */ /* 0x000fe40000410000 */
[----:B------:R-:W-:Y:S01]  /*16e0*/  FMUL.FTZ R145, R142, UR14 ;  /* 0x0000000e8e917c20 */ /* 0x000fe20008410000 */
[----:B------:R-:W-:-:S02]  /*16f0*/  @P2 HADD2.F32 R142, -RZ, R105.H0_H0 ;  /* 0x20000069ff8e2230 */ /* 0x000fc40000004100 */
[----:B------:R-:W-:Y:S01]  /*1700*/  FMUL.FTZ R150, R146, UR14 ;  /* 0x0000000e92967c20 */ /* 0x000fe20008410000 */
[----:B------:R-:W-:Y:S02]  /*1710*/  @P5 HADD2.F32 R146, -RZ, R81.H1_H1 ;  /* 0x30000051ff925230 */ /* 0x000fe40000004100 */
[C---:B------:R-:W-:Y:S01]  /*1720*/  @P4 FMUL.FTZ R140, R145.reuse, R104 ;  /* 0x00000068918c4220 */ /* 0x040fe20000410000 */
[----:B------:R-:W-:Y:S01]  /*1730*/  @P4 FMUL.FTZ R139, R145, R144 ;  /* 0x00000090918b4220 */ /* 0x000fe20000410000 */
[----:B------:R-:W-:Y:S01]  /*1740*/  FADD.FTZ R145, R9, -R148 ;  /* 0x8000009409917221 */ /* 0x000fe20000010000 */
[----:B------:R-:W-:Y:S01]  /*1750*/  @P2 FMUL.FTZ R143, R150, R142 ;  /* 0x0000008e968f2220 */ /* 0x000fe20000410000 */
[----:B------:R-:W-:Y:S01]  /*1760*/  HFMA2 R142, -RZ, RZ, 0, 0 ;  /* 0x00000000ff8e7431 */ /* 0x000fe200000001ff */
[----:B------:R-:W-:Y:S01]  /*1770*/  LOP3.LUT P4, RZ, R135, 0xff, RZ, 0xc0, !PT ;  /* 0x000000ff87ff7812 */ /* 0x000fe2000788c0ff */
[----:B------:R-:W-:Y:S01]  /*1780*/  FMUL.FTZ R144, R6, R145 ;  /* 0x0000009106907220 */ /* 0x000fe20000410000 */
[----:B------:R-:W-:Y:S01]  /*1790*/  @P5 HADD2.F32 R145, -RZ, R105.H1_H1 ;  /* 0x30000069ff915230 */ /* 0x000fe20000004100 */
[----:B------:R-:W-:Y:S01]  /*17a0*/  MOV R104, RZ ;  /* 0x000000ff00687202 */ /* 0x000fe20000000f00 */
[----:B------:R-:W-:-:S02]  /*17b0*/  @P2 HADD2.F32 R105, -RZ, R81.H0_H0 ;  /* 0x20000051ff692230 */ /* 0x000fc40000004100 */
[----:B------:R-:W-:Y:S01]  /*17c0*/  FMUL.FTZ R144, R144, R7 ;  /* 0x0000000790907220 */ /* 0x000fe20000410000 */
[----:B------:R-:W-:Y:S01]  /*17d0*/  FADD.FTZ R38, R38, R143 ;  /* 0x0000008f26267221 */ /* 0x000fe20000010000 */
[----:B------:R-:W-:Y:S02]  /*17e0*/  FADD.FTZ R37, R37, R140 ;  /* 0x0000008c25257221 */ /* 0x000fe40000010000 */
[----:B------:R-:W-:Y:S01]  /*17f0*/  FMUL.FTZ R144, R144, UR14 ;  /* 0x0000000e90907c20 */ /* 0x000fe20008410000 */
[----:B------:R-:W-:Y:S01]  /*1800*/  @P2 FMUL.FTZ R104, R150, R105 ;  /* 0x0000006996682220 */ /* 0x000fe20000410000 */
[----:B------:R-:W-:Y:S02]  /*1810*/  LOP3.LUT P2, RZ, R135, 0xff00, RZ, 0xc0, !PT ;  /* 0x0000ff0087ff7812 */ /* 0x000fe4000784c0ff */
[C---:B------:R-:W-:Y:S01]  /*1820*/  @P5 FMUL.FTZ R142, R144.reuse, R145 ;  /* 0x00000091908e5220 */ /* 0x040fe20000410000 */
[----:B------:R-:W-:Y:S01]  /*1830*/  @P5 FMUL.FTZ R147, R144, R146 ;  /* 0x0000009290935220 */ /* 0x000fe20000410000 */
[----:B------:R-:W-:Y:S01]  /*1840*/  FMUL.FTZ R144, R6, R149 ;  /* 0x0000009506907220 */ /* 0x000fe20000410000 */
[----:B------:R-:W-:Y:S01]  /*1850*/  FFMA.FTZ R149, R14, R136, R137 ;  /* 0x000000880e957223 */ /* 0x000fe20000010089 */
[----:B------:R-:W-:-:S02]  /*1860*/  HFMA2 R145, -RZ, RZ, 0, 0 ;  /* 0x00000000ff917431 */ /* 0x000fc400000001ff */
[----:B------:R-:W-:Y:S02]  /*1870*/  @P4 HADD2.F32 R148, -RZ, R82.H0_H0 ;  /* 0x20000052ff944230 */ /* 0x000fe40000004100 */
[----:B------:R-:W-:Y:S01]  /*1880*/  FMUL.FTZ R144, R144, R7 ;  /* 0x0000000790907220 */ /* 0x000fe20000410000 */
[--C-:B------:R-:W-:Y:S02]  /*1890*/  @P4 HADD2.F32 R146, -RZ, R106.reuse.H0_H0 ;  /* 0x2000006aff924230 */ /* 0x100fe40000004100 */
[----:B------:R-:W-:Y:S01]  /*18a0*/  FADD.FTZ R149, R12, -R149 ;  /* 0x800000950c957221 */ /* 0x000fe20000010000 */
[----:B------:R-:W-:Y:S01]  /*18b0*/  MOV R105, RZ ;  /* 0x000000ff00697202 */ /* 0x000fe20000000f00 */
[----:B------:R-:W-:Y:S01]  /*18c0*/  FMUL.FTZ R151, R144, UR14 ;  /* 0x0000000e90977c20 */ /* 0x000fe20008410000 */
[----:B------:R-:W-:Y:S02]  /*18d0*/  HFMA2 R144, -RZ, RZ, 0, 0 ;  /* 0x00000000ff907431 */ /* 0x000fe400000001ff */
[----:B------:R-:W-:-:S02]  /*18e0*/  @P2 HADD2.F32 R106, -RZ, R106.H1_H1 ;  /* 0x3000006aff6a2230 */ /* 0x000fc40000004100 */
[----:B------:R-:W-:Y:S01]  /*18f0*/  FADD.FTZ R39, R39, R142 ;  /* 0x0000008e27277221 */ /* 0x000fe20000010000 */
[C---:B------:R-:W-:Y:S01]  /*1900*/  @P4 FMUL.FTZ R105, R151.reuse, R148 ;  /* 0x0000009497694220 */ /* 0x040fe20000410000 */
[----:B------:R-:W-:Y:S01]  /*1910*/  @P4 FMUL.FTZ R145, R151, R146 ;  /* 0x0000009297914220 */ /* 0x000fe20000410000 */
[----:B------:R-:W-:Y:S01]  /*1920*/  FFMA.FTZ R148, R15, R136, R137 ;  /* 0x000000880f947223 */ /* 0x000fe20000010089 */
[----:B------:R-:W-:Y:S01]  /*1930*/  FMUL.FTZ R146, R6, R149 ;  /* 0x0000009506927220 */ /* 0x000fe20000410000 */
[----:B------:R-:W-:Y:S01]  /*1940*/  LOP3.LUT P4, RZ, R135, 0xff0000, RZ, 0xc0, !PT ;  /* 0x00ff000087ff7812 */ /* 0x000fe2000788c0ff */
[----:B------:R-:W-:Y:S01]  /*1950*/  FADD.FTZ R142, R32, R145 ;  /* 0x00000091208e7221 */ /* 0x000fe20000010000 */
[----:B------:R-:W-:Y:S01]  /*1960*/  FADD.FTZ R149, R13, -R148 ;  /* 0x800000940d957221 */ /* 0x000fe20000010000 */
[----:B------:R-:W-:Y:S01]  /*1970*/  FMUL.FTZ R148, R146, R7 ;  /* 0x0000000792947220 */ /* 0x000fe20000410000 */
[----:B------:R-:W-:Y:S02]  /*1980*/  MOV R146, RZ ;  /* 0x000000ff00927202 */ /* 0x000fe40000000f00 */
[----:B------:R-:W-:Y:S01]  /*1990*/  FMUL.FTZ R150, R6, R149 ;  /* 0x0000009506967220 */ /* 0x000fe20000410000 */
[----:B------:R-:W-:Y:S01]  /*19a0*/  FMUL.FTZ R149, R148, UR14 ;  /* 0x0000000e94957c20 */ /* 0x000fe20008410000 */
[----:B------:R-:W-:-:S02]  /*19b0*/  @P2 HADD2.F32 R148, -RZ, R82.H1_H1 ;  /* 0x30000052ff942230 */ /* 0x000fc40000004100 */
[----:B------:R-:W-:Y:S01]  /*19c0*/  FMUL.FTZ R150, R150, R7 ;  /* 0x0000000796967220 */ /* 0x000fe20000410000 */
[C---:B------:R-:W-:Y:S02]  /*19d0*/  @P2 FMUL.FTZ R144, R149.reuse, R106 ;  /* 0x0000006a95902220 */ /* 0x040fe40000410000 */
[----:B------:R-:W-:Y:S01]  /*19e0*/  @P2 FMUL.FTZ R146, R149, R148 ;  /* 0x0000009495922220 */ /* 0x000fe20000410000 */
[----:B------:R-:W-:Y:S02]  /*19f0*/  HFMA2 R149, -RZ, RZ, 0, 0 ;  /* 0x00000000ff957431 */ /* 0x000fe400000001ff */
[----:B------:R-:W-:Y:S02]  /*1a00*/  @P4 HADD2.F32 R106, -RZ, R107.H0_H0 ;  /* 0x2000006bff6a4230 */ /* 0x000fe40000004100 */
[----:B------:R-:W-:Y:S01]  /*1a10*/  FMUL.FTZ R151, R150, UR14 ;  /* 0x0000000e96977c20 */ /* 0x000fe20008410000 */
[----:B------:R-:W-:Y:S01]  /*1a20*/  @P4 HADD2.F32 R148, -RZ, R83.H0_H0 ;  /* 0x20000053ff944230 */ /* 0x000fe20000004100 */
[----:B------:R-:W-:Y:S01]  /*1a30*/  ISETP.GE.U32.AND P2, PT, R134, RZ, PT ;  /* 0x000000ff8600720c */ /* 0x000fe20003f46070 */
[----:B------:R-:W-:-:S02]  /*1a40*/  HFMA2 R150, -RZ, RZ, 0, 0 ;  /* 0x00000000ff967431 */ /* 0x000fc400000001ff */
[C---:B------:R-:W-:Y:S01]  /*1a50*/  @P4 FMUL.FTZ R149, R151.reuse, R106 ;  /* 0x0000006a97954220 */ /* 0x040fe20000410000 */
[----:B------:R-:W-:Y:S01]  /*1a60*/  MOV R106, RZ ;  /* 0x000000ff006a7202 */ /* 0x000fe20000000f00 */
[----:B------:R-:W-:Y:S01]  /*1a70*/  @P4 FMUL.FTZ R106, R151, R148 ;  /* 0x00000094976a4220 */ /* 0x000fe20000410000 */
[----:B------:R-:W-:Y:S01]  /*1a80*/  FFMA.FTZ R151, R118, R136, R137 ;  /* 0x0000008876977223 */ /* 0x000fe20000010089 */
[----:B------:R-:W-:Y:S01]  /*1a90*/  ISETP.GE.U32.AND.EX P2, PT, R135, 0x1000000, PT, P2 ;  /* 0x010000008700780c */ /* 0x000fe20003f46120 */
[----:B------:R-:W-:Y:S01]  /*1aa0*/  FADD.FTZ R143, R33, R144 ;  /* 0x00000090218f7221 */ /* 0x000fe20000010000 */
[----:B------:R-:W-:Y:S01]  /*1ab0*/  FADD.FTZ R144, R34, R149 ;  /* 0x0000009522907221 */ /* 0x000fe20000010000 */
[----:B------:R-:W-:-:S04]  /*1ac0*/  FADD.FTZ R151, R116, -R151 ;  /* 0x8000009774977221 */ /* 0x000fc80000010000 */
[----:B------:R-:W-:-:S04]  /*1ad0*/  FMUL.FTZ R148, R6, R151 ;  /* 0x0000009706947220 */ /* 0x000fc80000410000 */
[----:B------:R-:W-:Y:S02]  /*1ae0*/  FMUL.FTZ R148, R148, R7 ;  /* 0x0000000794947220 */ /* 0x000fe40000410000 */
[----:B------:R-:W-:Y:S02]  /*1af0*/  @P2 HADD2.F32 R107, -RZ, R107.H1_H1 ;  /* 0x3000006bff6b2230 */ /* 0x000fe40000004100 */
[----:B------:R-:W-:Y:S01]  /*1b00*/  FMUL.FTZ R151, R148, UR14 ;  /* 0x0000000e94977c20 */ /* 0x000fe20008410000 */
[----:B------:R-:W-:-:S03]  /*1b10*/  @P2 HADD2.F32 R148, -RZ, R83.H1_H1 ;  /* 0x30000053ff942230 */ /* 0x000fc60000004100 */
[C---:B------:R-:W-:Y:S01]  /*1b20*/  @P2 FMUL.FTZ R150, R151.reuse, R107 ;  /* 0x0000006b97962220 */ /* 0x040fe20000410000 */
[----:B------:R-:W-:Y:S01]  /*1b30*/  MOV R107, RZ ;  /* 0x000000ff006b7202 */ /* 0x000fe20000000f00 */
[----:B------:R-:W-:Y:S02]  /*1b40*/  @P2 FMUL.FTZ R107, R151, R148 ;  /* 0x00000094976b2220 */ /* 0x000fe40000410000 */
[----:B------:R-:W-:-:S03]  /*1b50*/  FADD.FTZ R145, R35, R150 ;  /* 0x0000009623917221 */ /* 0x000fc60000010000 */
[----:B------:R-:W-:Y:S02]  /*1b60*/  F2FP.F16.F32.PACK_AB R107, R107, R106 ;  /* 0x0000006a6b6b723e */ /* 0x000fe400000000ff */
[----:B------:R-:W-:Y:S02]  /*1b70*/  F2FP.F16.F32.PACK_AB R106, R146, R105 ;  /* 0x00000069926a723e */ /* 0x000fe400000000ff */
[----:B------:R-:W-:Y:S02]  /*1b80*/  F2FP.F16.F32.PACK_AB R105, R147, R104 ;  /* 0x000000689369723e */ /* 0x000fe400000000ff */
[----:B------:R-:W-:Y:S01]  /*1b90*/  F2FP.F16.F32.PACK_AB R104, R139, R138 ;  /* 0x0000008a8b68723e */ /* 0x000fe200000000ff */
[----:B------:R-:W-:Y:S06]  /*1ba0*/  BRA `(.L_x_7013) ;  /* 0x0000000800347947 */ /* 0x000fec0003800000 */
.L_x_7012:
[----:B------:R-:W-:Y:S01]  /*1bb0*/  LOP3.LUT P4, RZ, R134, 0xff00, RZ, 0xc0, !PT ;  /* 0x0000ff0086ff7812 */ /* 0x000fe2000788c0ff */
[-CC-:B------:R-:W-:Y:S01]  /*1bc0*/  FFMA.FTZ R97, R130, R136.reuse, R137.reuse ;  /* 0x0000008882617223 */ /* 0x180fe20000010089 */
[C---:B------:R-:W-:Y:S01]  /*1bd0*/  LOP3.LUT P6, RZ, R134.reuse, 0xff0000, RZ, 0xc0, !PT ;  /* 0x00ff000086ff7812 */ /* 0x040fe200078cc0ff */
[-C--:B------:R-:W-:Y:S01]  /*1be0*/  FFMA.FTZ R98, R127, R136.reuse, R137 ;  /* 0x000000887f627223 */ /* 0x080fe20000010089 */
[----:B------:R-:W-:Y:S01]  /*1bf0*/  LOP3.LUT P2, RZ, R134, 0xff000000, RZ, 0xc0, !PT ;  /* 0xff00000086ff7812 */ /* 0x000fe2000784c0ff */
[----:B------:R-:W-:Y:S01]  /*1c00*/  FADD.FTZ R97, R128, -R97 ;  /* 0x8000006180617221 */ /* 0x000fe20000010000 */
[----:B------:R-:W-:Y:S01]  /*1c10*/  LOP3.LUT P5, RZ, R135, 0xff, RZ, 0xc0, !PT ;  /* 0x000000ff87ff7812 */ /* 0x000fe200078ac0ff */
[----:B0-----:R-:W-:Y:S02]  /*1c20*/  FFMA.FTZ R138, R8, R136, R137 ;  /* 0x00000088088a7223 */ /* 0x001fe40000010089 */
[----:B------:R-:W-:-:S04]  /*1c30*/  FMUL.FTZ R101, R6, R97 ;  /* 0x0000006106657220 */ /* 0x000fc80000410000 */
[----:B------:R-:W0:Y:S01]  /*1c40*/  @P4 LDC R99, c[0x0][0x408] ;  /* 0x00010200ff634b82 */ /* 0x000e220000000800 */
[----:B------:R-:W-:Y:S01]  /*1c50*/  @P4 FMUL.FTZ R96, R101, R7 ;  /* 0x0000000765604220 */ /* 0x000fe20000410000 */
[----:B-----5:R-:W-:-:S06]  /*1c60*/  @P6 HADD2.F32 R141, -RZ, R105.H0_H0 ;  /* 0x20000069ff8d6230 */ /* 0x020fcc0000004100 */
[----:B------:R-:W1:Y:S08]  /*1c70*/  @P4 LDC R103, c[0x0][0x408] ;  /* 0x00010200ff674b82 */ /* 0x000e700000000800 */
[----:B------:R-:W2:Y:S01]  /*1c80*/  @P6 LDC R100, c[0x0][0x408] ;  /* 0x00010200ff646b82 */ /* 0x000ea20000000800 */
[----:B0-----:R-:W-:Y:S01]  /*1c90*/  @P4 FMUL.FTZ R97, R96, R99 ;  /* 0x0000006360614220 */ /* 0x001fe20000410000 */
[----:B------:R-:W-:-:S02]  /*1ca0*/  HFMA2 R96, -RZ, RZ, 0, 0 ;  /* 0x00000000ff607431 */ /* 0x000fc400000001ff */
[----:B------:R-:W-:Y:S01]  /*1cb0*/  FADD.FTZ R99, R125, -R98 ;  /* 0x800000627d637221 */ /* 0x000fe20000010000 */
[----:B------:R-:W-:-:S03]  /*1cc0*/  @P4 HADD2.F32 R98, -RZ, R104.H1_H1 ;  /* 0x30000068ff624230 */ /* 0x000fc60000004100 */
[----:B------:R-:W0:Y:S01]  /*1cd0*/  @P2 LDC R140, c[0x0][0x408] ;  /* 0x00010200ff8c2b82 */ /* 0x000e220000000800 */
[----:B------:R-:W-:Y:S01]  /*1ce0*/  FMUL.FTZ R102, R6, R99 ;  /* 0x0000006306667220 */ /* 0x000fe20000410000 */
[----:B------:R-:W-:Y:S01]  /*1cf0*/  @P4 FMUL.FTZ R96, R97, R98 ;  /* 0x0000006261604220 */ /* 0x000fe20000410000 */
[-C--:B------:R-:W-:Y:S02]  /*1d00*/  @P4 FMUL.FTZ R98, R101, R7.reuse ;  /* 0x0000000765624220 */ /* 0x080fe40000410000 */
[----:B------:R-:W-:-:S03]  /*1d10*/  @P6 FMUL.FTZ R97, R102, R7 ;  /* 0x0000000766616220 */ /* 0x000fc60000410000 */
[----:B------:R-:W3:Y:S01]  /*1d20*/  @P6 LDC R143, c[0x0][0x408] ;  /* 0x00010200ff8f6b82 */ /* 0x000ee20000000800 */
[----:B-1----:R-:W-:Y:S01]  /*1d30*/  @P4 FMUL.FTZ R139, R98, R103 ;  /* 0x00000067628b4220 */ /* 0x002fe20000410000 */
[----:B------:R-:W-:Y:S01]  /*1d40*/  FADD.FTZ R103, R9, -R138 ;  /* 0x8000008a09677221 */ /* 0x000fe20000010000 */
[----:B------:R-:W-:Y:S01]  /*1d50*/  MOV R138, RZ ;  /* 0x000000ff008a7202 */ /* 0x000fe20000000f00 */
[----:B--2---:R-:W-:Y:S01]  /*1d60*/  @P6 FMUL.FTZ R98, R97, R100 ;  /* 0x0000006461626220 */ /* 0x004fe20000410000 */
[----:B------:R-:W-:Y:S02]  /*1d70*/  @P4 HADD2.F32 R100, -RZ, R80.H1_H1 ;  /* 0x30000050ff644230 */ /* 0x000fe40000004100 */
[----:B------:R-:W-:Y:S02]  /*1d80*/  HFMA2 R97, -RZ, RZ, 0, 0 ;  /* 0x00000000ff617431 */ /* 0x000fe400000001ff */
[----:B------:R-:W-:Y:S01]  /*1d90*/  FMUL.FTZ R103, R6, R103 ;  /* 0x0000006706677220 */ /* 0x000fe20000410000 */
[----:B------:R-:W1:Y:S01]  /*1da0*/  @P5 LDC R144, c[0x0][0x408] ;  /* 0x00010200ff905b82 */ /* 0x000e620000000800 */
[----:B------:R-:W-:Y:S01]  /*1db0*/  FADD.FTZ R37, R37, R96 ;  /* 0x0000006025257221 */ /* 0x000fe20000010000 */
[----:B------:R-:W-:Y:S01]  /*1dc0*/  @P4 FMUL.FTZ R138, R139, R100 ;  /* 0x000000648b8a4220 */ /* 0x000fe20000410000 */
[----:B------:R-:W-:Y:S01]  /*1dd0*/  LOP3.LUT P4, RZ, R135, 0xff00, RZ, 0xc0, !PT ;  /* 0x0000ff0087ff7812 */ /* 0x000fe2000788c0ff */
[----:B------:R-:W-:Y:S01]  /*1de0*/  @P6 FMUL.FTZ R97, R98, R141 ;  /* 0x0000008d62616220 */ /* 0x000fe20000410000 */
[----:B------:R-:W-:Y:S01]  /*1df0*/  FFMA.FTZ R141, R11, R136, R137 ;  /* 0x000000880b8d7223 */ /* 0x000fe20000010089 */
[-C--:B------:R-:W-:Y:S01]  /*1e00*/  @P2 FMUL.FTZ R99, R103, R7.reuse ;  /* 0x0000000767632220 */ /* 0x080fe20000410000 */
[----:B------:R-:W-:Y:S01]  /*1e10*/  @P6 FMUL.FTZ R96, R102, R7 ;  /* 0x0000000766606220 */ /* 0x000fe20000410000 */
[----:B------:R-:W2:Y:S01]  /*1e20*/  @P2 LDC R142, c[0x0][0x408] ;  /* 0x00010200ff8e2b82 */ /* 0x000ea20000000800 */
[----:B------:R-:W-:Y:S01]  /*1e30*/  FADD.FTZ R141, R10, -R141 ;  /* 0x8000008d0a8d7221 */ /* 0x000fe20000010000 */
[----:B0-----:R-:W-:Y:S01]  /*1e40*/  @P2 FMUL.FTZ R99, R99, R140 ;  /* 0x0000008c63632220 */ /* 0x001fe20000410000 */
[----:B------:R-:W-:-:S02]  /*1e50*/  HFMA2 R98, -RZ, RZ, 0, 0 ;  /* 0x00000000ff627431 */ /* 0x000fc400000001ff */
[----:B------:R-:W-:Y:S02]  /*1e60*/  @P2 HADD2.F32 R140, -RZ, R105.H1_H1 ;  /* 0x30000069ff8c2230 */ /* 0x000fe40000004100 */
[----:B------:R-:W-:Y:S01]  /*1e70*/  FADD.FTZ R38, R38, R97 ;  /* 0x0000006126267221 */ /* 0x000fe20000010000 */
[----:B------:R-:W-:Y:S01]  /*1e80*/  @P6 HADD2.F32 R100, -RZ, R81.H0_H0 ;  /* 0x20000051ff646230 */ /* 0x000fe20000004100 */
[----:B------:R-:W-:Y:S01]  /*1e90*/  MOV R139, RZ ;  /* 0x000000ff008b7202 */ /* 0x000fe20000000f00 */
[----:B---3--:R-:W-:Y:S01]  /*1ea0*/  @P6 FMUL.FTZ R143, R96, R143 ;  /* 0x0000008f608f6220 */ /* 0x008fe20000410000 */
[----:B------:R-:W-:Y:S01]  /*1eb0*/  FMUL.FTZ R96, R6, R141 ;  /* 0x0000008d06607220 */ /* 0x000fe20000410000 */
[----:B------:R-:W0:Y:S01]  /*1ec0*/  @P5 LDC R145, c[0x0][0x408] ;  /* 0x00010200ff915b82 */ /* 0x000e220000000800 */
[----:B------:R-:W-:Y:S01]  /*1ed0*/  @P2 FMUL.FTZ R98, R99, R140 ;  /* 0x0000008c63622220 */ /* 0x000fe20000410000 */
[-C--:B------:R-:W-:Y:S01]  /*1ee0*/  @P2 FMUL.FTZ R99, R103, R7.reuse ;  /* 0x0000000767632220 */ /* 0x080fe20000410000 */
[----:B------:R-:W-:Y:S01]  /*1ef0*/  @P5 FMUL.FTZ R97, R96, R7 ;  /* 0x0000000760615220 */ /* 0x000fe20000410000 */
[----:B------:R-:W-:-:S02]  /*1f00*/  @P5 HADD2.F32 R105, -RZ, R106.H0_H0 ;  /* 0x2000006aff695230 */ /* 0x000fc40000004100 */
[----:B------:R-:W-:Y:S01]  /*1f10*/  FADD.FTZ R39, R39, R98 ;  /* 0x0000006227277221 */ /* 0x000fe20000010000 */
[----:B------:R-:W-:Y:S01]  /*1f20*/  @P6 FMUL.FTZ R139, R143, R100 ;  /* 0x000000648f8b6220 */ /* 0x000fe20000410000 */
[----:B-1----:R-:W-:Y:S01]  /*1f30*/  @P5 FMUL.FTZ R98, R97, R144 ;  /* 0x0000009061625220 */ /* 0x002fe20000410000 */
[----:B------:R-:W1:Y:S01]  /*1f40*/  @P4 LDC R146, c[0x0][0x408] ;  /* 0x00010200ff924b82 */ /* 0x000e620000000800 */
[----:B------:R-:W-:Y:S02]  /*1f50*/  HFMA2 R140, -RZ, RZ, 0, 0 ;  /* 0x00000000ff8c7431 */ /* 0x000fe400000001ff */
[----:B------:R-:W-:Y:S01]  /*1f60*/  FFMA.FTZ R141, R14, R136, R137 ;  /* 0x000000880e8d7223 */ /* 0x000fe20000010089 */
[----:B------:R-:W-:Y:S01]  /*1f70*/  LOP3.LUT P6, RZ, R135, 0xff0000, RZ, 0xc0, !PT ;  /* 0x00ff000087ff7812 */ /* 0x000fe200078cc0ff */
[----:B------:R-:W-:Y:S01]  /*1f80*/  @P4 HADD2.F32 R106, -RZ, R106.H1_H1 ;  /* 0x3000006aff6a4230 */ /* 0x000fe20000004100 */
[----:B------:R-:W-:Y:S01]  /*1f90*/  MOV R97, RZ ;  /* 0x000000ff00617202 */ /* 0x000fe20000000f00 */
[----:B--2---:R-:W-:Y:S01]  /*1fa0*/  @P2 FMUL.FTZ R142, R99, R142 ;  /* 0x0000008e638e2220 */ /* 0x004fe20000410000 */
[----:B------:R-:W-:-:S02]  /*1fb0*/  @P2 HADD2.F32 R99, -RZ, R81.H1_H1 ;  /* 0x30000051ff632230 */ /* 0x000fc40000004100 */
[----:B------:R-:W-:Y:S01]  /*1fc0*/  @P5 FMUL.FTZ R97, R98, R105 ;  /* 0x0000006962615220 */ /* 0x000fe20000410000 */
[----:B------:R-:W-:Y:S01]  /*1fd0*/  FADD.FTZ R141, R12, -R141 ;  /* 0x8000008d0c8d7221 */ /* 0x000fe20000010000 */
[----:B------:R-:W2:Y:S01]  /*1fe0*/  @P4 LDC R144, c[0x0][0x408] ;  /* 0x00010200ff904b82 */ /* 0x000ea20000000800 */
[----:B------:R-:W-:Y:S01]  /*1ff0*/  @P5 FMUL.FTZ R98, R96, R7 ;  /* 0x0000000760625220 */ /* 0x000fe20000410000 */
[----:B------:R-:W-:Y:S01]  /*2000*/  @P2 FMUL.FTZ R140, R142, R99 ;  /* 0x000000638e8c2220 */ /* 0x000fe20000410000 */
[----:B------:R-:W-:Y:S01]  /*2010*/  FADD.FTZ R142, R32, R97 ;  /* 0x00000061208e7221 */ /* 0x000fe20000010000 */
[----:B------:R-:W-:Y:S01]  /*2020*/  FMUL.FTZ R97, R6, R141 ;  /* 0x0000008d06617220 */ /* 0x000fe20000410000 */
[----:B------:R-:W-:Y:S01]  /*2030*/  ISETP.GE.U32.AND P2, PT, R134, RZ, PT ;  /* 0x000000ff8600720c */ /* 0x000fe20003f46070 */
[----:B0-----:R-:W-:Y:S01]  /*2040*/  @P5 FMUL.FTZ R145, R98, R145 ;  /* 0x0000009162915220 */ /* 0x001fe20000410000 */
[----:B------:R-:W-:Y:S02]  /*2050*/  HFMA2 R98, -RZ, RZ, 0, 0 ;  /* 0x00000000ff627431 */ /* 0x000fe400000001ff */
[----:B------:R-:W-:Y:S01]  /*2060*/  @P4 FMUL.FTZ R99, R97, R7 ;  /* 0x0000000761634220 */ /* 0x000fe20000410000 */
[----:B------:R-:W0:Y:S01]  /*2070*/  @P6 LDC R148, c[0x0][0x408] ;  /* 0x00010200ff946b82 */ /* 0x000e220000000800 */
[----:B------:R-:W-:Y:S01]  /*2080*/  ISETP.GE.U32.AND.EX P2, PT, R135, 0x1000000, PT, P2 ;  /* 0x010000008700780c */ /* 0x000fe20003f46120 */
[----:B------:R-:W-:Y:S01]  /*2090*/  @P5 HADD2.F32 R100, -RZ, R82.H0_H0 ;  /* 0x20000052ff645230 */ /* 0x000fe20000004100 */
[----:B------:R-:W-:Y:S01]  /*20a0*/  MOV R32, RZ ;  /* 0x000000ff00207202 */ /* 0x000fe20000000f00 */
[----:B-1----:R-:W-:Y:S01]  /*20b0*/  @P4 FMUL.FTZ R99, R99, R146 ;  /* 0x0000009263634220 */ /* 0x002fe20000410000 */
[----:B------:R-:W-:-:S02]  /*20c0*/  FFMA.FTZ R146, R15, R136, R137 ;  /* 0x000000880f927223 */ /* 0x000fc40000010089 */
[----:B------:R-:W-:Y:S01]  /*20d0*/  @P5 FMUL.FTZ R32, R145, R100 ;  /* 0x0000006491205220 */ /* 0x000fe20000410000 */
[----:B------:R-:W-:Y:S01]  /*20e0*/  LOP3.LUT P5, RZ, R134, 0xff, RZ, 0xc0, !PT ;  /* 0x000000ff86ff7812 */ /* 0x000fe200078ac0ff */
[----:B------:R-:W-:Y:S01]  /*20f0*/  @P4 FMUL.FTZ R98, R99, R106 ;  /* 0x0000006a63624220 */ /* 0x000fe20000410000 */
[----:B------:R-:W-:Y:S01]  /*2100*/  FADD.FTZ R105, R13, -R146 ;  /* 0x800000920d697221 */ /* 0x000fe20000010000 */
[----:B------:R-:W-:Y:S01]  /*2110*/  @P4 FMUL.FTZ R99, R97, R7 ;  /* 0x0000000761634220 */ /* 0x000fe20000410000 */
[----:B------:R-:W1:Y:S01]  /*2120*/  @P6 LDC R146, c[0x0][0x408] ;  /* 0x00010200ff926b82 */ /* 0x000e620000000800 */
[----:B------:R-:W-:Y:S01]  /*2130*/  FADD.FTZ R143, R33, R98 ;  /* 0x00000062218f7221 */ /* 0x000fe20000010000 */
[----:B------:R-:W-:Y:S01]  /*2140*/  FMUL.FTZ R98, R6, R105 ;  /* 0x0000006906627220 */ /* 0x000fe20000410000 */
[----:B------:R-:W-:Y:S02]  /*2150*/  @P4 HADD2.F32 R100, -RZ, R82.H1_H1 ;  /* 0x30000052ff644230 */ /* 0x000fe40000004100 */
[----:B--2---:R-:W-:Y:S01]  /*2160*/  @P4 FMUL.FTZ R105, R99, R144 ;  /* 0x0000009063694220 */ /* 0x004fe20000410000 */
[----:B------:R-:W-:Y:S01]  /*2170*/  MOV R33, RZ ;  /* 0x000000ff00217202 */ /* 0x000fe20000000f00 */
[----:B------:R-:W-:Y:S01]  /*2180*/  @P6 FMUL.FTZ R99, R98, R7 ;  /* 0x0000000762636220 */ /* 0x000fe20000410000 */
[----:B------:R-:W-:Y:S01]  /*2190*/  HFMA2 R145, -RZ, RZ, 0, 0 ;  /* 0x00000000ff917431 */ /* 0x000fe200000001ff */
[----:B------:R-:W2:Y:S01]  /*21a0*/  @P2 LDC R153, c[0x0][0x408] ;  /* 0x00010200ff992b82 */ /* 0x000ea20000000800 */
[----:B------:R-:W-:Y:S01]  /*21b0*/  @P4 FMUL.FTZ R33, R105, R100 ;  /* 0x0000006469214220 */ /* 0x000fe20000410000 */
[----:B------:R-:W-:Y:S01]  /*21c0*/  FFMA.FTZ R105, R118, R136, R137 ;  /* 0x0000008876697223 */ /* 0x000fe20000010089 */
[----:B------:R-:W-:-:S02]  /*21d0*/  @P6 HADD2.F32 R106, -RZ, R107.H0_H0 ;  /* 0x2000006bff6a6230 */ /* 0x000fc40000004100 */
[----:B0-----:R-:W-:Y:S01]  /*21e0*/  @P6 FMUL.FTZ R99, R99, R148 ;  /* 0x0000009463636220 */ /* 0x001fe20000410000 */
[----:B------:R-:W-:Y:S01]  /*21f0*/  FFMA.FTZ R100, R131, R136, R137 ;  /* 0x0000008883647223 */ /* 0x000fe20000010089 */
[----:B------:R-:W-:Y:S01]  /*2200*/  FADD.FTZ R151, R116, -R105 ;  /* 0x8000006974977221 */ /* 0x000fe20000010000 */
[----:B------:R-:W-:Y:S01]  /*2210*/  MOV R141, RZ ;  /* 0x000000ff008d7202 */ /* 0x000fe20000000f00 */
[----:B------:R-:W0:Y:S01]  /*2220*/  @P2 LDC R155, c[0x0][0x408] ;  /* 0x00010200ff9b2b82 */ /* 0x000e220000000800 */
[----:B------:R-:W-:Y:S01]  /*2230*/  @P6 FMUL.FTZ R145, R99, R106 ;  /* 0x0000006a63916220 */ /* 0x000fe20000410000 */
[----:B------:R-:W-:Y:S01]  /*2240*/  @P6 FMUL.FTZ R99, R98, R7 ;  /* 0x0000000762636220 */ /* 0x000fe20000410000 */
[----:B------:R-:W-:Y:S02]  /*2250*/  @P6 HADD2.F32 R106, -RZ, R83.H0_H0 ;  /* 0x20000053ff6a6230 */ /* 0x000fe40000004100 */
[----:B------:R-:W-:Y:S01]  /*2260*/  FADD.FTZ R144, R34, R145 ;  /* 0x0000009122907221 */ /* 0x000fe20000010000 */
[----:B------:R-:W-:-:S02]  /*2270*/  FADD.FTZ R145, R129, -R100 ;  /* 0x8000006481917221 */ /* 0x000fc40000010000 */
[----:B------:R-:W3:Y:S01]  /*2280*/  @P5 LDC R147, c[0x0][0x408] ;  /* 0x00010200ff935b82 */ /* 0x000ee20000000800 */
[----:B-1----:R-:W-:Y:S01]  /*2290*/  @P6 FMUL.FTZ R149, R99, R146 ;  /* 0x0000009263956220 */ /* 0x002fe20000410000 */
[C---:B------:R-:W-:Y:S01]  /*22a0*/  FMUL.FTZ R99, R6.reuse, R151 ;  /* 0x0000009706637220 */ /* 0x040fe20000410000 */
[----:B------:R-:W-:Y:S01]  /*22b0*/  FMUL.FTZ R100, R6, R145 ;  /* 0x0000009106647220 */ /* 0x000fe20000410000 */
[----:B------:R-:W-:Y:S02]  /*22c0*/  @P2 HADD2.F32 R146, -RZ, R107.H1_H1 ;  /* 0x3000006bff922230 */ /* 0x000fe40000004100 */
[----:B------:R-:W-:Y:S01]  /*22d0*/  @P6 FMUL.FTZ R141, R149, R106 ;  /* 0x0000006a958d6220 */ /* 0x000fe20000410000 */
[CC--:B------:R-:W-:Y:S01]  /*22e0*/  @P2 FMUL.FTZ R34, R99.reuse, R7.reuse ;  /* 0x0000000763222220 */ /* 0x0c0fe20000410000 */
[----:B------:R-:W-:Y:S01]  /*22f0*/  HFMA2 R106, -RZ, RZ, 0, 0 ;  /* 0x00000000ff6a7431 */ /* 0x000fe200000001ff */
[----:B------:R-:W1:Y:S01]  /*2300*/  @P5 LDC R105, c[0x0][0x408] ;  /* 0x00010200ff695b82 */ /* 0x000e620000000800 */
[----:B------:R-:W-:Y:S01]  /*2310*/  @P2 FMUL.FTZ R148, R99, R7 ;  /* 0x0000000763942220 */ /* 0x000fe20000410000 */
[----:B--2---:R-:W-:Y:S01]  /*2320*/  @P2 FMUL.FTZ R107, R34, R153 ;  /* 0x00000099226b2220 */ /* 0x004fe20000410000 */
[----:B------:R-:W-:Y:S01]  /*2330*/  @P5 FMUL.FTZ R34, R100, R7 ;  /* 0x0000000764225220 */ /* 0x000fe20000410000 */
[----:B------:R-:W-:Y:S01]  /*2340*/  @P5 HADD2.F32 R145, -RZ, R104.H0_H0 ;  /* 0x20000068ff915230 */ /* 0x000fe20000004100 */
[----:B------:R-:W-:Y:S01]  /*2350*/  MOV R104, RZ ;  /* 0x000000ff00687202 */ /* 0x000fe20000000f00 */
[----:B------:R-:W-:Y:S01]  /*2360*/  @P2 FMUL.FTZ R106, R107, R146 ;  /* 0x000000926b6a2220 */ /* 0x000fe20000410000 */
[----:B------:R-:W-:-:S02]  /*2370*/  HFMA2 R107, -RZ, RZ, 0, 0 ;  /* 0x00000000ff6b7431 */ /* 0x000fc400000001ff */
[----:B0-----:R-:W-:Y:S01]  /*2380*/  @P2 FMUL.FTZ R150, R148, R155 ;  /* 0x0000009b94962220 */ /* 0x001fe20000410000 */
[----:B------:R-:W-:Y:S01]  /*2390*/  @P5 FMUL.FTZ R148, R100, R7 ;  /* 0x0000000764945220 */ /* 0x000fe20000410000 */
[----:B------:R-:W-:Y:S02]  /*23a0*/  @P2 HADD2.F32 R149, -RZ, R83.H1_H1 ;  /* 0x30000053ff952230 */ /* 0x000fe40000004100 */
[----:B------:R-:W-:-:S03]  /*23b0*/  @P5 HADD2.F32 R146, -RZ, R80.H0_H0 ;  /* 0x20000050ff925230 */ /* 0x000fc60000004100 */
[----:B------:R-:W-:Y:S01]  /*23c0*/  @P2 FMUL.FTZ R104, R150, R149 ;  /* 0x0000009596682220 */ /* 0x000fe20000410000 */
[----:B---3--:R-:W-:Y:S01]  /*23d0*/  @P5 FMUL.FTZ R34, R34, R147 ;  /* 0x0000009322225220 */ /* 0x008fe20000410000 */
[----:B------:R-:W-:-:S03]  /*23e0*/  MOV R147, RZ ;  /* 0x000000ff00937202 */ /* 0x000fc60000000f00 */
[----:B------:R-:W-:Y:S01]  /*23f0*/  @P5 FMUL.FTZ R107, R34, R145 ;  /* 0x00000091226b5220 */ /* 0x000fe20000410000 */
[----:B------:R-:W-:Y:S01]  /*2400*/  FADD.FTZ R145, R35, R106 ;  /* 0x0000006a23917221 */ /* 0x000fe20000010000 */
[----:B------:R-:W-:Y:S01]  /*2410*/  F2FP.F16.F32.PACK_AB R106, R33, R32 ;  /* 0x00000020216a723e */ /* 0x000fe200000000ff */
[----:B-1----:R-:W-:Y:S01]  /*2420*/  @P5 FMUL.FTZ R105, R148, R105 ;  /* 0x0000006994695220 */ /* 0x002fe20000410000 */
[----:B------:R-:W-:Y:S01]  /*2430*/  FADD.FTZ R36, R36, R107 ;  /* 0x0000006b24247221 */ /* 0x000fe20000010000 */
[----:B------:R-:W-:Y:S02]  /*2440*/  F2FP.F16.F32.PACK_AB R107, R104, R141 ;  /* 0x0000008d686b723e */ /* 0x000fe400000000ff */
[----:B------:R-:W-:Y:S01]  /*2450*/  @P5 FMUL.FTZ R147, R105, R146 ;  /* 0x0000009269935220 */ /* 0x000fe20000410000 */
[----:B------:R-:W-:-:S04]  /*2460*/  F2FP.F16.F32.PACK_AB R105, R140, R139 ;  /* 0x0000008b8c69723e */ /* 0x000fc800000000ff */
[----:B------:R-:W-:-:S07]  /*2470*/  F2FP.F16.F32.PACK_AB R104, R138, R147 ;  /* 0x000000938a68723e */ /* 0x000fce00000000ff */
.L_x_7013:
        /* <DEDUP_REMOVED lines=12> */
.L_x_7011:
[----:B------:R-:W-:Y:S05]  /*2540*/  BSYNC.RECONVERGENT B1 ;  /* 0x0000000000017941 */ /* 0x000fea0003800200 */
.L_x_7010:
[----:B------:R-:W-:Y:S05]  /*2550*/  @!P3 BRA `(.L_x_7014) ;  /* 0x000000300044b947 */ /* 0x000fea0003800000 */
[----:B--2---:R-:W1:Y:S02]  /*2560*/  LDC.64 R104, c[0x0][0x390] ;  /* 0x0000e400ff687b82 */ /* 0x004e640000000a00 */
[----:B-1----:R-:W-:-:S06]  /*2570*/  IMAD.WIDE.U32 R104, R4, 0x10, R104 ;  /* 0x0000001004687825 */ /* 0x002fcc00078e0068 */
[----:B------:R-:W5:Y:S01]  /*2580*/  LDG.E.128 R104, desc[UR6][R104.64] ;  /* 0x0000000668687981 */ /* 0x000f62000c1e1d00 */
[----:B------:R-:W-:-:S04]  /*2590*/  ISETP.NE.U32.AND P1, PT, RZ, UR12, PT ;  /* 0x0000000cff007c0c */ /* 0x000fc8000bf25070 */
[----:B------:R-:W-:-:S13]  /*25a0*/  ISETP.NE.AND.EX P1, PT, RZ, UR13, PT, P1 ;  /* 0x0000000dff007c0c */ /* 0x000fda000bf25310 */
[----:B------:R-:W-:Y:S05]  /*25b0*/  @!P1 BRA `(.L_x_7015) ;  /* 0x0000000800209947 */ /* 0x000fea0003800000 */
[C---:B------:R-:W-:Y:S01]  /*25c0*/  LOP3.LUT P2, RZ, R132.reuse, 0xff00, RZ, 0xc0, !PT ;  /* 0x0000ff0084ff7812 */ /* 0x040fe2000784c0ff */
[-CC-:B------:R-:W-:Y:S01]  /*25d0*/  FFMA.FTZ R97, R109, R136.reuse, R137.reuse ;  /* 0x000000886d617223 */ /* 0x180fe20000010089 */
[----:B------:R-:W-:Y:S01]  /*25e0*/  LOP3.LUT P6, RZ, R132, 0xff0000, RZ, 0xc0, !PT ;  /* 0x00ff000084ff7812 */ /* 0x000fe200078cc0ff */
[-C--:B------:R-:W-:Y:S01]  /*25f0*/  FFMA.FTZ R102, R110, R136.reuse, R137 ;  /* 0x000000886e667223 */ /* 0x080fe20000010089 */
[----:B------:R-:W-:Y:S01]  /*2600*/  LOP3.LUT P3, RZ, R132, 0xff, RZ, 0xc0, !PT ;  /* 0x000000ff84ff7812 */ /* 0x000fe2000786c0ff */
[----:B------:R-:W-:Y:S01]  /*2610*/  FADD.FTZ R97, R108, -R97 ;  /* 0x800000616c617221 */ /* 0x000fe20000010000 */
[----:B------:R-:W-:Y:S01]  /*2620*/  LOP3.LUT P5, RZ, R132, 0xff000000, RZ, 0xc0, !PT ;  /* 0xff00000084ff7812 */ /* 0x000fe200078ac0ff */
[----:B------:R-:W-:Y:S01]  /*2630*/  FFMA.FTZ R103, R113, R136, R137 ;  /* 0x0000008871677223 */ /* 0x000fe20000010089 */
[----:B------:R-:W-:Y:S01]  /*2640*/  FADD.FTZ R101, R111, -R102 ;  /* 0x800000666f657221 */ /* 0x000fe20000010000 */
[----:B------:R-:W-:Y:S01]  /*2650*/  FMUL.FTZ R100, R6, R97 ;  /* 0x0000006106647220 */ /* 0x000fe20000410000 */
[----:B------:R-:W-:-:S02]  /*2660*/  HFMA2 R97, -RZ, RZ, 0, 0 ;  /* 0x00000000ff617431 */ /* 0x000fc400000001ff */
[----:B------:R-:W-:Y:S01]  /*2670*/  FADD.FTZ R103, R112, -R103 ;  /* 0x8000006770677221 */ /* 0x000fe20000010000 */
[----:B------:R-:W-:Y:S01]  /*2680*/  FMUL.FTZ R101, R6, R101 ;  /* 0x0000006506657220 */ /* 0x000fe20000410000 */
[----:B------:R-:W1:Y:S01]  /*2690*/  @P2 LDC R140, c[0x0][0x408] ;  /* 0x00010200ff8c2b82 */ /* 0x000e620000000800 */
[-CC-:B0-----:R-:W-:Y:S01]  /*26a0*/  FFMA.FTZ R138, R114, R136.reuse, R137.reuse ;  /* 0x00000088728a7223 */ /* 0x181fe20000010089 */
[-CC-:B------:R-:W-:Y:S01]  /*26b0*/  FFMA.FTZ R141, R117, R136.reuse, R137.reuse ;  /* 0x00000088758d7223 */ /* 0x180fe20000010089 */
[-CC-:B------:R-:W-:Y:S01]  /*26c0*/  FFMA.FTZ R98, R122, R136.reuse, R137.reuse ;  /* 0x000000887a627223 */ /* 0x180fe20000010089 */
[-C--:B------:R-:W-:Y:S01]  /*26d0*/  @P3 FMUL.FTZ R96, R100, R7.reuse ;  /* 0x0000000764603220 */ /* 0x080fe20000410000 */
[--C-:B-----5:R-:W-:Y:S02]  /*26e0*/  @P3 HADD2.F32 R99, -RZ, R104.reuse.H0_H0 ;  /* 0x20000068ff633230 */ /* 0x120fe40000004100 */
[-CC-:B------:R-:W-:Y:S01]  /*26f0*/  FFMA.FTZ R139, R121, R136.reuse, R137.reuse ;  /* 0x00000088798b7223 */ /* 0x180fe20000010089 */
[----:B------:R-:W-:Y:S01]  /*2700*/  @P2 HADD2.F32 R104, -RZ, R104.H1_H1 ;  /* 0x30000068ff682230 */ /* 0x000fe20000004100 */
[----:B------:R-:W0:Y:S01]  /*2710*/  @P2 LDC R143, c[0x0][0x408] ;  /* 0x00010200ff8f2b82 */ /* 0x000e220000000800 */
[----:B------:R-:W-:Y:S01]  /*2720*/  @P3 FMUL.FTZ R102, R96, UR14 ;  /* 0x0000000e60663c20 */ /* 0x000fe20008410000 */
[----:B------:R-:W-:Y:S01]  /*2730*/  FFMA.FTZ R96, R126, R136, R137 ;  /* 0x000000887e607223 */ /* 0x000fe20000010089 */
[----:B------:R-:W-:Y:S01]  /*2740*/  @P2 FMUL.FTZ R136, R101, R7 ;  /* 0x0000000765882220 */ /* 0x000fe20000410000 */
[----:B------:R-:W-:Y:S01]  /*2750*/  MOV R142, RZ ;  /* 0x000000ff008e7202 */ /* 0x000fe20000000f00 */
[----:B------:R-:W-:Y:S01]  /*2760*/  @P3 FMUL.FTZ R97, R99, R102 ;  /* 0x0000006663613220 */ /* 0x000fe20000410000 */
[----:B------:R-:W-:Y:S01]  /*2770*/  FMUL.FTZ R102, R6, R103 ;  /* 0x0000006706667220 */ /* 0x000fe20000410000 */
[-C--:B------:R-:W-:Y:S01]  /*2780*/  @P2 FMUL.FTZ R99, R101, R7.reuse ;  /* 0x0000000765632220 */ /* 0x080fe20000410000 */
[----:B------:R-:W2:Y:S01]  /*2790*/  @P6 LDC R146, c[0x0][0x408] ;  /* 0x00010200ff926b82 */ /* 0x000ea20000000800 */
[----:B------:R-:W-:Y:S01]  /*27a0*/  LOP3.LUT P4, RZ, R133, 0xff, RZ, 0xc0, !PT ;  /* 0x000000ff85ff7812 */ /* 0x000fe2000788c0ff */
[CC--:B------:R-:W-:Y:S01]  /*27b0*/  @P6 FMUL.FTZ R103, R102.reuse, R7.reuse ;  /* 0x0000000766676220 */ /* 0x0c0fe20000410000 */
[----:B------:R-:W-:Y:S01]  /*27c0*/  @P6 FMUL.FTZ R137, R102, R7 ;  /* 0x0000000766896220 */ /* 0x000fe20000410000 */
[----:B------:R-:W-:Y:S01]  /*27d0*/  FADD.FTZ R141, R120, -R141 ;  /* 0x8000008d788d7221 */ /* 0x000fe20000010000 */
[----:B------:R-:W-:Y:S01]  /*27e0*/  FADD.FTZ R28, R28, R97 ;  /* 0x000000611c1c7221 */ /* 0x000fe20000010000 */
[----:B------:R-:W-:-:S02]  /*27f0*/  FADD.FTZ R97, R119, -R98 ;  /* 0x8000006277617221 */ /* 0x000fc40000010000 */
[----:B------:R-:W3:Y:S01]  /*2800*/  @P6 LDC R148, c[0x0][0x408] ;  /* 0x00010200ff946b82 */ /* 0x000ee20000000800 */
[----:B-1----:R-:W-:Y:S01]  /*2810*/  @P2 FMUL.FTZ R99, R99, R140 ;  /* 0x0000008c63632220 */ /* 0x002fe20000410000 */
[----:B------:R-:W-:Y:S02]  /*2820*/  @P6 HADD2.F32 R140, -RZ, R73.H0_H0 ;  /* 0x20000049ff8c6230 */ /* 0x000fe40000004100 */
[----:B------:R-:W-:Y:S01]  /*2830*/  FMUL.FTZ R97, R6, R97 ;  /* 0x0000006106617220 */ /* 0x000fe20000410000 */
[----:B------:R-:W-:Y:S01]  /*2840*/  @P2 FMUL.FTZ R142, R104, R99 ;  /* 0x00000063688e2220 */ /* 0x000fe20000410000 */
[----:B------:R-:W-:Y:S02]  /*2850*/  HFMA2 R104, -RZ, RZ, 0, 0 ;  /* 0x00000000ff687431 */ /* 0x000fe400000001ff */
[----:B------:R-:W-:Y:S01]  /*2860*/  @P2 HADD2.F32 R99, -RZ, R72.H1_H1 ;  /* 0x30000048ff632230 */ /* 0x000fe20000004100 */
[----:B------:R-:W1:Y:S01]  /*2870*/  @P5 LDC R150, c[0x0][0x408] ;  /* 0x00010200ff965b82 */ /* 0x000e620000000800 */
[----:B0-----:R-:W-:Y:S01]  /*2880*/  @P2 FMUL.FTZ R144, R136, R143 ;  /* 0x0000008f88902220 */ /* 0x001fe20000410000 */
[----:B------:R-:W-:-:S02]  /*2890*/  @P4 HADD2.F32 R98, -RZ, R106.H0_H0 ;  /* 0x2000006aff624230 */ /* 0x000fc40000004100 */
[----:B------:R-:W-:Y:S01]  /*28a0*/  FADD.FTZ R29, R29, R142 ;  /* 0x0000008e1d1d7221 */ /* 0x000fe20000010000 */
[----:B------:R-:W-:Y:S01]  /*28b0*/  @P2 FMUL.FTZ R104, R144, R99 ;  /* 0x0000006390682220 */ /* 0x000fe20000410000 */
[----:B------:R-:W-:Y:S01]  /*28c0*/  ISETP.GE.U32.AND P2, PT, R132, RZ, PT ;  /* 0x000000ff8400720c */ /* 0x000fe20003f46070 */
[----:B--2---:R-:W-:Y:S01]  /*28d0*/  @P6 FMUL.FTZ R143, R103, R146 ;  /* 0x00000092678f6220 */ /* 0x004fe20000410000 */
[----:B------:R-:W0:Y:S01]  /*28e0*/  @P5 LDC R147, c[0x0][0x408] ;  /* 0x00010200ff935b82 */ /* 0x000e220000000800 */
[----:B------:R-:W-:Y:S01]  /*28f0*/  FADD.FTZ R103, R115, -R138 ;  /* 0x8000008a73677221 */ /* 0x000fe20000010000 */
[--C-:B------:R-:W-:Y:S01]  /*2900*/  @P6 HADD2.F32 R138, -RZ, R105.reuse.H0_H0 ;  /* 0x20000069ff8a6230 */ /* 0x100fe20000004100 */
[----:B------:R-:W-:Y:S01]  /*2910*/  ISETP.GE.U32.AND.EX P2, PT, R133, 0x1000000, PT, P2 ;  /* 0x010000008500780c */ /* 0x000fe20003f46120 */
[----:B------:R-:W-:Y:S02]  /*2920*/  @P5 HADD2.F32 R105, -RZ, R105.H1_H1 ;  /* 0x30000069ff695230 */ /* 0x000fe40000004100 */
[----:B------:R-:W-:Y:S01]  /*2930*/  FMUL.FTZ R103, R6, R103 ;  /* 0x0000006706677220 */ /* 0x000fe20000410000 */
[----:B------:R-:W-:Y:S01]  /*2940*/  MOV R144, RZ ;  /* 0x000000ff00907202 */ /* 0x000fe20000000f00 */
[----:B---3--:R-:W-:Y:S01]  /*2950*/  @P6 FMUL.FTZ R145, R137, R148 ;  /* 0x0000009489916220 */ /* 0x008fe20000410000 */
[----:B------:R-:W-:Y:S01]  /*2960*/  CS2R R136, SRZ ;  /* 0x0000000000887805 */ /* 0x000fe2000001ff00 */
[----:B------:R-:W-:Y:S01]  /*2970*/  @P5 FMUL.FTZ R99, R103, R7 ;  /* 0x0000000767635220 */ /* 0x000fe20000410000 */
[----:B------:R-:W-:Y:S01]  /*2980*/  @P6 FMUL.FTZ R137, R138, R143 ;  /* 0x0000008f8a896220 */ /* 0x000fe20000410000 */
[----:B------:R-:W-:Y:S01]  /*2990*/  @P6 FMUL.FTZ R136, R145, R140 ;  /* 0x0000008c91886220 */ /* 0x000fe20000410000 */
[----:B------:R-:W-:Y:S01]  /*29a0*/  LOP3.LUT P6, RZ, R133, 0xff00, RZ, 0xc0, !PT ;  /* 0x0000ff0085ff7812 */ /* 0x000fe200078cc0ff */
[----:B------:R-:W2:Y:S01]  /*29b0*/  @P4 LDC R148, c[0x0][0x408] ;  /* 0x00010200ff944b82 */ /* 0x000ea20000000800 */
[----:B------:R-:W-:Y:S01]  /*29c0*/  MOV R138, RZ ;  /* 0x000000ff008a7202 */ /* 0x000fe20000000f00 */
[----:B-1----:R-:W-:Y:S01]  /*29d0*/  @P5 FMUL.FTZ R140, R99, R150 ;  /* 0x00000096638c5220 */ /* 0x002fe20000410000 */
[----:B------:R-:W-:Y:S01]  /*29e0*/  FADD.FTZ R99, R123, -R96 ;  /* 0x800000607b637221 */ /* 0x000fe20000010000 */
[----:B------:R-:W-:Y:S01]  /*29f0*/  @P5 FMUL.FTZ R96, R103, R7 ;  /* 0x0000000767605220 */ /* 0x000fe20000410000 */
[----:B------:R-:W-:-:S02]  /*2a00*/  @P2 HADD2.F32 R145, -RZ, R107.H1_H1 ;  /* 0x3000006bff912230 */ /* 0x000fc40000004100 */
[----:B------:R-:W-:Y:S01]  /*2a10*/  @P5 FMUL.FTZ R138, R105, R140 ;  /* 0x0000008c698a5220 */ /* 0x000fe20000410000 */
[----:B------:R-:W-:Y:S01]  /*2a20*/  FMUL.FTZ R99, R6, R99 ;  /* 0x0000006306637220 */ /* 0x000fe20000410000 */
[----:B------:R-:W-:Y:S02]  /*2a30*/  HFMA2 R105, -RZ, RZ, 0, 0 ;  /* 0x00000000ff697431 */ /* 0x000fe400000001ff */
[----:B------:R-:W-:Y:S02]  /*2a40*/  @P2 HADD2.F32 R146, -RZ, R75.H1_H1 ;  /* 0x3000004bff922230 */ /* 0x000fe40000004100 */
[----:B------:R-:W-:Y:S02]  /*2a50*/  HFMA2 R140, -RZ, RZ, 0, 0 ;  /* 0x00000000ff8c7431 */ /* 0x000fe400000001ff */
[----:B------:R-:W-:Y:S01]  /*2a60*/  FMUL.FTZ R143, R99, R7 ;  /* 0x00000007638f7220 */ /* 0x000fe20000410000 */
[----:B0-----:R-:W-:Y:S01]  /*2a70*/  @P5 FMUL.FTZ R149, R96, R147 ;  /* 0x0000009360955220 */ /* 0x001fe20000410000 */
[----:B------:R-:W-:Y:S01]  /*2a80*/  @P5 HADD2.F32 R96, -RZ, R73.H1_H1 ;  /* 0x30000049ff605230 */ /* 0x000fe20000004100 */
[----:B------:R-:W0:Y:S01]  /*2a90*/  @P4 LDC R150, c[0x0][0x408] ;  /* 0x00010200ff964b82 */ /* 0x000e220000000800 */
[----:B------:R-:W-:Y:S01]  /*2aa0*/  FMUL.FTZ R147, R143, UR14 ;  /* 0x0000000e8f937c20 */ /* 0x000fe20008410000 */
[----:B------:R-:W-:Y:S01]  /*2ab0*/  FADD.FTZ R31, R31, R138 ;  /* 0x0000008a1f1f7221 */ /* 0x000fe20000010000 */
[----:B------:R-:W-:-:S02]  /*2ac0*/  @P6 HADD2.F32 R106, -RZ, R106.H1_H1 ;  /* 0x3000006aff6a6230 */ /* 0x000fc40000004100 */
[----:B------:R-:W-:Y:S01]  /*2ad0*/  @P5 FMUL.FTZ R105, R149, R96 ;  /* 0x0000006095695220 */ /* 0x000fe20000410000 */
[----:B------:R-:W-:Y:S01]  /*2ae0*/  FMUL.FTZ R96, R6, R141 ;  /* 0x0000008d06607220 */ /* 0x000fe20000410000 */
[----:B------:R-:W-:Y:S01]  /*2af0*/  LOP3.LUT P5, RZ, R133, 0xff0000, RZ, 0xc0, !PT ;  /* 0x00ff000085ff7812 */ /* 0x000fe200078ac0ff */
[C---:B------:R-:W-:Y:S01]  /*2b00*/  @P2 FMUL.FTZ R144, R147.reuse, R145 ;  /* 0x0000009193902220 */ /* 0x040fe20000410000 */
[----:B------:R-:W1:Y:S01]  /*2b10*/  @P6 LDC R143, c[0x0][0x408] ;  /* 0x00010200ff8f6b82 */ /* 0x000e620000000800 */
[-C--:B------:R-:W-:Y:S01]  /*2b20*/  @P4 FMUL.FTZ R141, R96, R7.reuse ;  /* 0x00000007608d4220 */ /* 0x080fe20000410000 */
[----:B------:R-:W-:Y:S01]  /*2b30*/  @P2 FMUL.FTZ R140, R147, R146 ;  /* 0x00000092938c2220 */ /* 0x000fe20000410000 */
[----:B------:R-:W-:Y:S01]  /*2b40*/  MOV R145, RZ ;  /* 0x000000ff00917202 */ /* 0x000fe20000000f00 */
[----:B------:R-:W-:Y:S01]  /*2b50*/  FADD.FTZ R27, R27, R144 ;  /* 0x000000901b1b7221 */ /* 0x000fe20000010000 */
[----:B--2---:R-:W-:Y:S01]  /*2b60*/  @P4 FMUL.FTZ R147, R141, R148 ;  /* 0x000000948d934220 */ /* 0x004fe20000410000 */
[----:B------:R-:W-:Y:S01]  /*2b70*/  @P6 FMUL.FTZ R148, R97, R7 ;  /* 0x0000000761946220 */ /* 0x000fe20000410000 */
[----:B------:R-:W-:Y:S01]  /*2b80*/  HFMA2 R146, -RZ, RZ, 0, 0 ;  /* 0x00000000ff927431 */ /* 0x000fe200000001ff */
[----:B------:R-:W2:Y:S01]  /*2b90*/  @P6 LDC R144, c[0x0][0x408] ;  /* 0x00010200ff906b82 */ /* 0x000ea20000000800 */
[----:B------:R-:W-:Y:S01]  /*2ba0*/  @P4 FMUL.FTZ R145, R98, R147 ;  /* 0x0000009362914220 */ /* 0x000fe20000410000 */
[----:B------:R-:W-:Y:S01]  /*2bb0*/  FADD.FTZ R30, R30, R137 ;  /* 0x000000891e1e7221 */ /* 0x000fe20000010000 */
[----:B------:R-:W-:Y:S01]  /*2bc0*/  FADD.FTZ R137, R124, -R139 ;  /* 0x8000008b7c897221 */ /* 0x000fe20000010000 */
[----:B------:R-:W-:Y:S01]  /*2bd0*/  F2FP.F16.F32.PACK_AB R105, R105, R136 ;  /* 0x000000886969723e */ /* 0x000fe200000000ff */
[----:B------:R-:W-:Y:S01]  /*2be0*/  FADD.FTZ R138, R24, R145 ;  /* 0x00000091188a7221 */ /* 0x000fe20000010000 */
[----:B------:R-:W-:-:S02]  /*2bf0*/  @P5 HADD2.F32 R24, -RZ, R107.H0_H0 ;  /* 0x2000006bff185230 */ /* 0x000fc40000004100 */
[----:B------:R-:W-:Y:S01]  /*2c00*/  FMUL.FTZ R98, R6, R137 ;  /* 0x0000008906627220 */ /* 0x000fe20000410000 */
[----:B------:R-:W3:Y:S01]  /*2c10*/  @P5 LDC R141, c[0x0][0x408] ;  /* 0x00010200ff8d5b82 */ /* 0x000ee20000000800 */
[----:B------:R-:W-:Y:S02]  /*2c20*/  @P4 HADD2.F32 R6, -RZ, R74.H0_H0 ;  /* 0x2000004aff064230 */ /* 0x000fe40000004100 */
[----:B------:R-:W-:-:S05]  /*2c30*/  @P6 FMUL.FTZ R137, R97, R7 ;  /* 0x0000000761896220 */ /* 0x000fca0000410000 */
[----:B------:R-:W4:Y:S01]  /*2c40*/  @P5 LDC R142, c[0x0][0x408] ;  /* 0x00010200ff8e5b82 */ /* 0x000f220000000800 */
[----:B-1----:R-:W-:Y:S01]  /*2c50*/  @P6 FMUL.FTZ R143, R148, R143 ;  /* 0x0000008f948f6220 */ /* 0x002fe20000410000 */
[----:B------:R-:W-:-:S03]  /*2c60*/  @P5 FMUL.FTZ R148, R98, R7 ;  /* 0x0000000762945220 */ /* 0x000fc60000410000 */
[----:B------:R-:W-:Y:S01]  /*2c70*/  @P6 FMUL.FTZ R146, R106, R143 ;  /* 0x0000008f6a926220 */ /* 0x000fe20000410000 */
[----:B------:R-:W-:Y:S02]  /*2c80*/  MOV R106, RZ ;  /* 0x000000ff006a7202 */ /* 0x000fe40000000f00 */
[----:B------:R-:W1:Y:S01]  /*2c90*/  @P3 LDC R145, c[0x0][0x408] ;  /* 0x00010200ff913b82 */ /* 0x000e620000000800 */
[----:B------:R-:W-:Y:S01]  /*2ca0*/  FADD.FTZ R139, R25, R146 ;  /* 0x00000092198b7221 */ /* 0x000fe20000010000 */
[-C--:B------:R-:W-:Y:S01]  /*2cb0*/  @P4 FMUL.FTZ R25, R96, R7.reuse ;  /* 0x0000000760194220 */ /* 0x080fe20000410000 */
[----:B--2---:R-:W-:Y:S01]  /*2cc0*/  @P6 FMUL.FTZ R146, R137, R144 ;  /* 0x0000009089926220 */ /* 0x004fe20000410000 */
[-C--:B------:R-:W-:Y:S01]  /*2cd0*/  @P3 FMUL.FTZ R144, R100, R7.reuse ;  /* 0x0000000764903220 */ /* 0x080fe20000410000 */
[----:B------:R-:W-:Y:S01]  /*2ce0*/  MOV R137, RZ ;  /* 0x000000ff00897202 */ /* 0x000fe20000000f00 */
[----:B0-----:R-:W-:Y:S01]  /*2cf0*/  @P4 FMUL.FTZ R107, R25, R150 ;  /* 0x00000096196b4220 */ /* 0x001fe20000410000 */
[----:B------:R-:W-:Y:S01]  /*2d00*/  @P5 FMUL.FTZ R25, R98, R7 ;  /* 0x0000000762195220 */ /* 0x000fe20000410000 */
[----:B---3--:R-:W-:Y:S01]  /*2d10*/  @P5 FMUL.FTZ R147, R148, R141 ;  /* 0x0000008d94935220 */ /* 0x008fe20000410000 */
[----:B------:R-:W-:-:S02]  /*2d20*/  HFMA2 R141, -RZ, RZ, 0, 0 ;  /* 0x00000000ff8d7431 */ /* 0x000fc400000001ff */
[----:B------:R-:W-:Y:S01]  /*2d30*/  @P4 FMUL.FTZ R106, R107, R6 ;  /* 0x000000066b6a4220 */ /* 0x000fe20000410000 */
[----:B------:R-:W-:Y:S02]  /*2d40*/  HFMA2 R107, -RZ, RZ, 0, 0 ;  /* 0x00000000ff6b7431 */ /* 0x000fe400000001ff */
[----:B------:R-:W-:Y:S02]  /*2d50*/  @P6 HADD2.F32 R7, -RZ, R74.H1_H1 ;  /* 0x3000004aff076230 */ /* 0x000fe40000004100 */
[----:B------:R-:W-:Y:S02]  /*2d60*/  @P3 HADD2.F32 R6, -RZ, R72.H0_H0 ;  /* 0x20000048ff063230 */ /* 0x000fe40000004100 */
[----:B----4-:R-:W-:Y:S01]  /*2d70*/  @P5 FMUL.FTZ R143, R25, R142 ;  /* 0x0000008e198f5220 */ /* 0x010fe20000410000 */
[----:B------:R-:W-:Y:S01]  /*2d80*/  @P5 HADD2.F32 R142, -RZ, R75.H0_H0 ;  /* 0x2000004bff8e5230 */ /* 0x000fe20000004100 */
[----:B------:R-:W-:Y:S01]  /*2d90*/  MOV R25, RZ ;  /* 0x000000ff00197202 */ /* 0x000fe20000000f00 */
[----:B------:R-:W-:Y:S01]  /*2da0*/  @P6 FMUL.FTZ R107, R146, R7 ;  /* 0x00000007926b6220 */ /* 0x000fe20000410000 */
[----:B------:R-:W-:-:S02]  /*2db0*/  @P5 FMUL.FTZ R137, R24, R143 ;  /* 0x0000008f18895220 */ /* 0x000fc40000410000 */
[----:B------:R-:W-:Y:S01]  /*2dc0*/  @P5 FMUL.FTZ R141, R147, R142 ;  /* 0x0000008e938d5220 */ /* 0x000fe20000410000 */
[----:B-1----:R-:W-:Y:S01]  /*2dd0*/  @P3 FMUL.FTZ R145, R144, R145 ;  /* 0x0000009190913220 */ /* 0x002fe20000410000 */
[----:B------:R-:W-:Y:S01]  /*2de0*/  F2FP.F16.F32.PACK_AB R106, R107, R106 ;  /* 0x0000006a6b6a723e */ /* 0x000fe200000000ff */
[----:B------:R-:W-:Y:S02]  /*2df0*/  FADD.FTZ R26, R26, R137 ;  /* 0x000000891a1a7221 */ /* 0x000fe40000010000 */
[----:B------:R-:W-:Y:S01]  /*2e00*/  F2FP.F16.F32.PACK_AB R107, R140, R141 ;  /* 0x0000008d8c6b723e */ /* 0x000fe200000000ff */
[----:B------:R-:W-:-:S05]  /*2e10*/  @P3 FMUL.FTZ R25, R145, R6 ;  /* 0x0000000691193220 */ /* 0x000fca0000410000 */
[----:B------:R-:W-:Y:S01]  /*2e20*/  F2FP.F16.F32.PACK_AB R104, R104, R25 ;  /* 0x000000196868723e */ /* 0x000fe200000000ff */
[----:B------:R-:W-:Y:S06]  /*2e30*/  BRA `(.L_x_7016) ;  /* 0x0000000400a47947 */ /* 0x000fec0003800000 */
.L_x_7015:
        /* <DEDUP_REMOVED lines=10> */
[----:B------:R-:W-:Y:S01]  /*2ee0*/  LOP3.LUT P3, RZ, R132, 0xff00, RZ, 0xc0, !PT ;  /* 0x0000ff0084ff7812 */ /* 0x000fe2000786c0ff */
[----:B------:R-:W-:Y:S01]  /*2ef0*/  FADD.FTZ R137, R111, -R138 ;  /* 0x8000008a6f897221 */ /* 0x000fe20000010000 */
[----:B------:R-:W-:Y:S01]  /*2f00*/  FADD.FTZ R141, R112, -R141 ;  /* 0x8000008d708d7221 */ /* 0x000fe20000010000 */
[----:B------:R-:W-:Y:S01]  /*2f10*/  FADD.FTZ R143, R115, -R140 ;  /* 0x8000008c738f7221 */ /* 0x000fe20000010000 */
[----:B------:R-:W-:Y:S01]  /*2f20*/  FADD.FTZ R145, R120, -R145 ;  /* 0x8000009178917221 */ /* 0x000fe20000010000 */
[----:B------:R-:W-:Y:S01]  /*2f30*/  FADD.FTZ R147, R119, -R142 ;  /* 0x8000008e77937221 */ /* 0x000fe20000010000 */
[----:B------:R-:W-:Y:S01]  /*2f40*/  FADD.FTZ R149, R124, -R149 ;  /* 0x800000957c957221 */ /* 0x000fe20000010000 */
[----:B------:R-:W-:Y:S01]  /*2f50*/  FADD.FTZ R151, R123, -R136 ;  /* 0x800000887b977221 */ /* 0x000fe20000010000 */
[----:B------:R-:W-:Y:S01]  /*2f60*/  LOP3.LUT P4, RZ, R132, 0xff0000, RZ, 0xc0, !PT ;  /* 0x00ff000084ff7812 */ /* 0x000fe2000788c0ff */
        /* <DEDUP_REMOVED lines=16> */
[----:B------:R-:W-:-:S02]  /*3070*/  HFMA2 R6, -RZ, RZ, 0, 0 ;  /* 0x00000000ff067431 */ /* 0x000fc400000001ff */
[----:B-----5:R-:W-:Y:S02]  /*3080*/  @P2 HADD2.F32 R7, -RZ, R104.H0_H0 ;  /* 0x20000068ff072230 */ /* 0x020fe40000004100 */
[----:B------:R-:W-:Y:S01]  /*3090*/  FMUL.FTZ R140, R140, UR14 ;  /* 0x0000000e8c8c7c20 */ /* 0x000fe20008410000 */
[----:B------:R-:W-:Y:S02]  /*30a0*/  @P2 HADD2.F32 R147, -RZ, R72.H0_H0 ;  /* 0x20000048ff932230 */ /* 0x000fe40000004100 */
[----:B------:R-:W-:Y:S01]  /*30b0*/  FMUL.FTZ R146, R141, UR14 ;  /* 0x0000000e8d927c20 */ /* 0x000fe20008410000 */
[----:B------:R-:W-:Y:S02]  /*30c0*/  @P3 HADD2.F32 R149, -RZ, R104.H1_H1 ;  /* 0x30000068ff953230 */ /* 0x000fe40000004100 */
[----:B------:R-:W-:Y:S01]  /*30d0*/  HFMA2 R104, -RZ, RZ, 0, 0 ;  /* 0x00000000ff687431 */ /* 0x000fe200000001ff */
[----:B------:R-:W-:Y:S02]  /*30e0*/  CS2R R136, SRZ ;  /* 0x0000000000887805 */ /* 0x000fe4000001ff00 */
[----:B------:R-:W-:Y:S01]  /*30f0*/  LOP3.LUT P5, RZ, R133, 0xff, RZ, 0xc0, !PT ;  /* 0x000000ff85ff7812 */ /* 0x000fe200078ac0ff */
[----:B------:R-:W-:-:S02]  /*3100*/  @P4 HADD2.F32 R148, -RZ, R105.H0_H0 ;  /* 0x20000069ff944230 */ /* 0x000fc40000004100 */
[----:B------:R-:W-:Y:S01]  /*3110*/  FMUL.FTZ R143, R143, UR14 ;  /* 0x0000000e8f8f7c20 */ /* 0x000fe20008410000 */
[----:B------:R-:W-:Y:S02]  /*3120*/  @P4 HADD2.F32 R150, -RZ, R73.H0_H0 ;  /* 0x20000049ff964230 */ /* 0x000fe40000004100 */
[-C--:B------:R-:W-:Y:S01]  /*3130*/  @P2 FMUL.FTZ R137, R7, R140.reuse ;  /* 0x0000008c07892220 */ /* 0x080fe20000410000 */
[----:B------:R-:W-:Y:S01]  /*3140*/  @P2 FMUL.FTZ R6, R147, R140 ;  /* 0x0000008c93062220 */ /* 0x000fe20000410000 */
[-C--:B------:R-:W-:Y:S01]  /*3150*/  @P3 FMUL.FTZ R136, R149, R146.reuse ;  /* 0x0000009295883220 */ /* 0x080fe20000410000 */
[----:B------:R-:W-:Y:S02]  /*3160*/  LOP3.LUT P6, RZ, R132, 0xff000000, RZ, 0xc0, !PT ;  /* 0xff00000084ff7812 */ /* 0x000fe400078cc0ff */
[----:B------:R-:W-:Y:S01]  /*3170*/  CS2R R140, SRZ ;  /* 0x00000000008c7805 */ /* 0x000fe2000001ff00 */
[----:B------:R-:W-:Y:S02]  /*3180*/  @P3 HADD2.F32 R149, -RZ, R72.H1_H1 ;  /* 0x30000048ff953230 */ /* 0x000fe40000004100 */
[-C--:B------:R-:W-:Y:S01]  /*3190*/  @P4 FMUL.FTZ R141, R148, R143.reuse ;  /* 0x0000008f948d4220 */ /* 0x080fe20000410000 */
[----:B------:R-:W-:Y:S01]  /*31a0*/  @P4 FMUL.FTZ R104, R150, R143 ;  /* 0x0000008f96684220 */ /* 0x000fe20000410000 */
[----:B------:R-:W-:Y:S01]  /*31b0*/  LOP3.LUT P4, RZ, R133, 0xff00, RZ, 0xc0, !PT ;  /* 0x0000ff0085ff7812 */ /* 0x000fe2000788c0ff */
[----:B------:R-:W-:Y:S01]  /*31c0*/  FMUL.FTZ R147, R145, UR14 ;  /* 0x0000000e91937c20 */ /* 0x000fe20008410000 */
[----:B------:R-:W-:Y:S01]  /*31d0*/  MOV R7, RZ ;  /* 0x000000ff00077202 */ /* 0x000fe20000000f00 */
[----:B------:R-:W-:Y:S01]  /*31e0*/  @P3 FMUL.FTZ R7, R149, R146 ;  /* 0x0000009295073220 */ /* 0x000fe20000410000 */
[----:B------:R-:W-:Y:S01]  /*31f0*/  ISETP.GE.U32.AND P2, PT, R132, RZ, PT ;  /* 0x000000ff8400720c */ /* 0x000fe20003f46070 */
[----:B------:R-:W-:Y:S01]  /*3200*/  HFMA2 R145, -RZ, RZ, 0, 0 ;  /* 0x00000000ff917431 */ /* 0x000fe200000001ff */
[C---:B------:R-:W-:Y:S01]  /*3210*/  LOP3.LUT P3, RZ, R133.reuse, 0xff0000, RZ, 0xc0, !PT ;  /* 0x00ff000085ff7812 */ /* 0x040fe2000786c0ff */
[----:B------:R-:W-:Y:S01]  /*3220*/  @P5 HADD2.F32 R149, -RZ, R106.H0_H0 ;  /* 0x2000006aff955230 */ /* 0x000fe20000004100 */
[----:B------:R-:W-:Y:S01]  /*3230*/  ISETP.GE.U32.AND.EX P2, PT, R133, 0x1000000, PT, P2 ;  /* 0x010000008500780c */ /* 0x000fe20003f46120 */
[----:B------:R-:W-:Y:S01]  /*3240*/  FMUL.FTZ R144, R144, UR14 ;  /* 0x0000000e90907c20 */ /* 0x000fe20008410000 */
[----:B------:R-:W-:Y:S01]  /*3250*/  @P6 HADD2.F32 R152, -RZ, R105.H1_H1 ;  /* 0x30000069ff986230 */ /* 0x000fe20000004100 */
[----:B------:R-:W-:Y:S01]  /*3260*/  MOV R105, RZ ;  /* 0x000000ff00697202 */ /* 0x000fe20000000f00 */
[----:B------:R-:W-:-:S02]  /*3270*/  @P6 HADD2.F32 R146, -RZ, R73.H1_H1 ;  /* 0x30000049ff926230 */ /* 0x000fc40000004100 */
[-C--:B------:R-:W-:Y:S01]  /*3280*/  @P5 FMUL.FTZ R145, R149, R144.reuse ;  /* 0x0000009095915220 */ /* 0x080fe20000410000 */
[----:B------:R-:W-:Y:S01]  /*3290*/  @P5 HADD2.F32 R151, -RZ, R74.H0_H0 ;  /* 0x2000004aff975230 */ /* 0x000fe20000004100 */
[----:B------:R-:W-:Y:S01]  /*32a0*/  MOV R143, RZ ;  /* 0x000000ff008f7202 */ /* 0x000fe20000000f00 */
[----:B------:R-:W-:Y:S02]  /*32b0*/  @P4 HADD2.F32 R149, -RZ, R106.H1_H1 ;  /* 0x3000006aff954230 */ /* 0x000fe40000004100 */
[----:B------:R-:W-:Y:S01]  /*32c0*/  FMUL.FTZ R142, R142, UR14 ;  /* 0x0000000e8e8e7c20 */ /* 0x000fe20008410000 */
[-C--:B------:R-:W-:Y:S01]  /*32d0*/  @P6 FMUL.FTZ R140, R152, R147.reuse ;  /* 0x00000093988c6220 */ /* 0x080fe20000410000 */
[----:B------:R-:W-:Y:S01]  /*32e0*/  @P6 FMUL.FTZ R105, R146, R147 ;  /* 0x0000009392696220 */ /* 0x000fe20000410000 */
[----:B------:R-:W-:Y:S01]  /*32f0*/  @P5 FMUL.FTZ R143, R151, R144 ;  /* 0x00000090978f5220 */ /* 0x000fe20000410000 */
[----:B------:R-:W-:Y:S01]  /*3300*/  CS2R R146, SRZ ;  /* 0x0000000000927805 */ /* 0x000fe2000001ff00 */
[----:B------:R-:W-:-:S02]  /*3310*/  HFMA2 R144, -RZ, RZ, 0, 0 ;  /* 0x00000000ff907431 */ /* 0x000fc400000001ff */
[--C-:B------:R-:W-:Y:S02]  /*3320*/  @P3 HADD2.F32 R106, -RZ, R107.reuse.H0_H0 ;  /* 0x2000006bff6a3230 */ /* 0x100fe40000004100 */
[----:B------:R-:W-:Y:S01]  /*3330*/  FMUL.FTZ R139, R139, UR14 ;  /* 0x0000000e8b8b7c20 */ /* 0x000fe20008410000 */
[----:B------:R-:W-:Y:S02]  /*3340*/  @P4 HADD2.F32 R151, -RZ, R74.H1_H1 ;  /* 0x3000004aff974230 */ /* 0x000fe40000004100 */
[----:B------:R-:W-:Y:S01]  /*3350*/  @P4 FMUL.FTZ R146, R149, R142 ;  /* 0x0000008e95924220 */ /* 0x000fe20000410000 */
[----:B------:R-:W-:Y:S02]  /*3360*/  @P2 HADD2.F32 R153, -RZ, R107.H1_H1 ;  /* 0x3000006bff992230 */ /* 0x000fe40000004100 */
[----:B------:R-:W-:Y:S01]  /*3370*/  FMUL.FTZ R138, R138, UR14 ;  /* 0x0000000e8a8a7c20 */ /* 0x000fe20008410000 */
[--C-:B------:R-:W-:Y:S02]  /*3380*/  @P3 HADD2.F32 R148, -RZ, R75.reuse.H0_H0 ;  /* 0x2000004bff943230 */ /* 0x100fe40000004100 */
[----:B------:R-:W-:Y:S01]  /*3390*/  @P3 FMUL.FTZ R147, R106, R139 ;  /* 0x0000008b6a933220 */ /* 0x000fe20000410000 */
[----:B------:R-:W-:-:S02]  /*33a0*/  @P2 HADD2.F32 R149, -RZ, R75.H1_H1 ;  /* 0x3000004bff952230 */ /* 0x000fc40000004100 */
[----:B------:R-:W-:Y:S01]  /*33b0*/  @P4 FMUL.FTZ R144, R151, R142 ;  /* 0x0000008e97904220 */ /* 0x000fe20000410000 */
[----:B------:R-:W-:Y:S02]  /*33c0*/  CS2R R106, SRZ ;  /* 0x00000000006a7805 */ /* 0x000fe4000001ff00 */
[----:B------:R-:W-:Y:S01]  /*33d0*/  MOV R142, RZ ;  /* 0x000000ff008e7202 */ /* 0x000fe20000000f00 */
[----:B------:R-:W-:Y:S01]  /*33e0*/  @P3 FMUL.FTZ R107, R148, R139 ;  /* 0x0000008b946b3220 */ /* 0x000fe20000410000 */
[-C--:B------:R-:W-:Y:S01]  /*33f0*/  @P2 FMUL.FTZ R106, R153, R138.reuse ;  /* 0x0000008a996a2220 */ /* 0x080fe20000410000 */
[----:B------:R-:W-:Y:S01]  /*3400*/  @P2 FMUL.FTZ R142, R149, R138 ;  /* 0x0000008a958e2220 */ /* 0x000fe20000410000 */
[----:B------:R-:W-:Y:S01]  /*3410*/  F2FP.F16.F32.PACK_AB R105, R105, R104 ;  /* 0x000000686969723e */ /* 0x000fe200000000ff */
        /* <DEDUP_REMOVED lines=11> */
.L_x_7016:
[----:B------:R-:W0:Y:S08]  /*34d0*/  @P1 LDC.64 R24, c[0x0][0x478] ;  /* 0x00011e00ff181b82 */ /* 0x000e300000000a00 */
[----:B------:R-:W1:Y:S01]  /*34e0*/  LDC.64 R6, c[0x0][0x468] ;  /* 0x00011a00ff067b82 */ /* 0x000e620000000a00 */
[----:B0-----:R-:W-:Y:S01]  /*34f0*/  @P1 IMAD.WIDE.U32 R136, R4, 0x20, R24 ;  /* 0x0000002004881825 */ /* 0x001fe200078e0018 */
[----:B------:R-:W-:-:S02]  /*3500*/  MOV R24, R138 ;  /* 0x0000008a00187202 */ /* 0x000fc40000000f00 */
[----:B------:R-:W-:Y:S02]  /*3510*/  MOV R25, R139 ;  /* 0x0000008b00197202 */ /* 0x000fe40000000f00 */
[----:B------:R3:W-:Y:S01]  /*3520*/  @P1 STG.E.128 desc[UR6][R136.64], R100 ;  /* 0x0000006488001986 */ /* 0x0007e2000c101d06 */
[----:B-1----:R-:W-:-:S03]  /*3530*/  IMAD.WIDE.U32 R6, R4, 0x10, R6 ;  /* 0x0000001004067825 */ /* 0x002fc600078e0006 */
[----:B------:R3:W-:Y:S04]  /*3540*/  @P1 STG.E.128 desc[UR6][R136.64+0x10], R96 ;  /* 0x0000106088001986 */ /* 0x0007e8000c101d06 */
[----:B------:R3:W-:Y:S01]  /*3550*/  STG.E.128 desc[UR6][R6.64], R104 ;  /* 0x0000006806007986 */ /* 0x0007e2000c101d06 */
[----:B------:R-:W-:Y:S05]  /*3560*/  BRA `(.L_x_7014) ;  /* 0x0000002000407947 */ /* 0x000fea0003800000 */
.L_x_7009:
        /* <DEDUP_REMOVED lines=8> */
[-CC-:B0-----:R-:W-:Y:S01]  /*35f0*/  FFMA.FTZ R138, R131, R136.reuse, R137.reuse ;  /* 0x00000088838a7223 */ /* 0x181fe20000010089 */
[C---:B------:R-:W-:Y:S01]  /*3600*/  LOP3.LUT P1, RZ, R134.reuse, 0xff, RZ, 0xc0, !PT ;  /* 0x000000ff86ff7812 */ /* 0x040fe2000782c0ff */
[----:B------:R-:W-:Y:S02]  /*3610*/  HFMA2 R145, -RZ, RZ, 0, 0 ;  /* 0x00000000ff917431 */ /* 0x000fe400000001ff */
[-CC-:B------:R-:W-:Y:S01]  /*3620*/  FFMA.FTZ R142, R127, R136.reuse, R137.reuse ;  /* 0x000000887f8e7223 */ /* 0x180fe20000010089 */
[----:B------:R-:W-:Y:S01]  /*3630*/  FADD.FTZ R139, R129, -R138 ;  /* 0x8000008a818b7221 */ /* 0x000fe20000010000 */
[C---:B------:R-:W-:Y:S01]  /*3640*/  LOP3.LUT P2, RZ, R134.reuse, 0xff00, RZ, 0xc0, !PT ;  /* 0x0000ff0086ff7812 */ /* 0x040fe2000784c0ff */
[----:B------:R-:W-:Y:S01]  /*3650*/  FFMA.FTZ R151, R11, R136, R137 ;  /* 0x000000880b977223 */ /* 0x000fe20000010089 */
[----:B------:R-:W-:Y:S01]  /*3660*/  LOP3.LUT P4, RZ, R134, 0xff000000, RZ, 0xc0, !PT ;  /* 0xff00000086ff7812 */ /* 0x000fe2000788c0ff */
[----:B------:R-:W-:Y:S01]  /*3670*/  FFMA.FTZ R138, R6, R139, R20 ;  /* 0x0000008b068a7223 */ /* 0x000fe20000010014 */
[----:B------:R-:W-:-:S02]  /*3680*/  HFMA2 R143, -RZ, RZ, 0, 0 ;  /* 0x00000000ff8f7431 */ /* 0x000fc400000001ff */
[----:B------:R-:W-:Y:S01]  /*3690*/  FADD.FTZ R151, R10, -R151 ;  /* 0x800000970a977221 */ /* 0x000fe20000010000 */
[----:B------:R-:W-:Y:S01]  /*36a0*/  FMUL.FTZ R138, R138, R7 ;  /* 0x000000078a8a7220 */ /* 0x000fe20000410000 */
[----:B-----5:R-:W-:-:S03]  /*36b0*/  @P1 HADD2.F32 R139, -RZ, R104.H0_H0 ;  /* 0x20000068ff8b1230 */ /* 0x020fc60000004100 */
[----:B------:R-:W-:Y:S01]  /*36c0*/  FMUL.FTZ R140, R138, UR14 ;  /* 0x0000000e8a8c7c20 */ /* 0x000fe20008410000 */
[----:B------:R-:W-:Y:S01]  /*36d0*/  @P1 HADD2.F32 R141, -RZ, R80.H0_H0 ;  /* 0x20000050ff8d1230 */ /* 0x000fe20000004100 */
[----:B------:R-:W-:Y:S01]  /*36e0*/  MOV R138, RZ ;  /* 0x000000ff008a7202 */ /* 0x000fe20000000f00 */
[----:B------:R-:W-:Y:S02]  /*36f0*/  @P2 HADD2.F32 R104, -RZ, R104.H1_H1 ;  /* 0x30000068ff682230 */ /* 0x000fe40000004100 */
[----:B------:R-:W-:Y:S01]  /*3700*/  @P1 FMUL.FTZ R145, R140, R139 ;  /* 0x0000008b8c911220 */ /* 0x000fe20000410000 */
[----:B------:R-:W-:Y:S01]  /*3710*/  FFMA.FTZ R139, R130, R136, R137 ;  /* 0x00000088828b7223 */ /* 0x000fe20000010089 */
[----:B------:R-:W-:Y:S01]  /*3720*/  @P1 FMUL.FTZ R138, R141, R140 ;  /* 0x0000008c8d8a1220 */ /* 0x000fe20000410000 */
[----:B------:R-:W-:Y:S01]  /*3730*/  FADD.FTZ R141, R125, -R142 ;  /* 0x8000008e7d8d7221 */ /* 0x000fe20000010000 */
[----:B------:R-:W-:Y:S01]  /*3740*/  LOP3.LUT P1, RZ, R134, 0xff0000, RZ, 0xc0, !PT ;  /* 0x00ff000086ff7812 */ /* 0x000fe2000782c0ff */
[----:B------:R-:W-:Y:S01]  /*3750*/  FADD.FTZ R139, R128, -R139 ;  /* 0x8000008b808b7221 */ /* 0x000fe20000010000 */
[----:B------:R-:W-:-:S02]  /*3760*/  HFMA2 R140, -RZ, RZ, 0, 0 ;  /* 0x00000000ff8c7431 */ /* 0x000fc400000001ff */
[C---:B------:R-:W-:Y:S01]  /*3770*/  FFMA.FTZ R144, R6.reuse, R141, R22 ;  /* 0x0000008d06907223 */ /* 0x040fe20000010016 */
[----:B------:R-:W-:Y:S02]  /*3780*/  @P2 HADD2.F32 R148, -RZ, R80.H1_H1 ;  /* 0x30000050ff942230 */ /* 0x000fe40000004100 */
[----:B------:R-:W-:Y:S01]  /*3790*/  FFMA.FTZ R142, R6, R139, R21 ;  /* 0x0000008b068e7223 */ /* 0x000fe20000010015 */
[----:B------:R-:W-:Y:S01]  /*37a0*/  MOV R139, RZ ;  /* 0x000000ff008b7202 */ /* 0x000fe20000000f00 */
[-C--:B------:R-:W-:Y:S01]  /*37b0*/  FMUL.FTZ R144, R144, R7.reuse ;  /* 0x0000000790907220 */ /* 0x080fe20000410000 */
[----:B------:R-:W-:Y:S02]  /*37c0*/  @P4 HADD2.F32 R149, -RZ, R81.H1_H1 ;  /* 0x30000051ff954230 */ /* 0x000fe40000004100 */
[----:B------:R-:W-:Y:S01]  /*37d0*/  FMUL.FTZ R142, R142, R7 ;  /* 0x000000078e8e7220 */ /* 0x000fe20000410000 */
[----:B------:R-:W-:Y:S01]  /*37e0*/  FADD.FTZ R36, R36, R145 ;  /* 0x0000009124247221 */ /* 0x000fe20000010000 */
[----:B------:R-:W-:-:S02]  /*37f0*/  FMUL.FTZ R146, R144, UR14 ;  /* 0x0000000e90927c20 */ /* 0x000fc40008410000 */
[----:B------:R-:W-:Y:S01]  /*3800*/  FMUL.FTZ R147, R142, UR14 ;  /* 0x0000000e8e937c20 */ /* 0x000fe20008410000 */
[----:B------:R-:W-:Y:S01]  /*3810*/  FFMA.FTZ R142, R8, R136, R137 ;  /* 0x00000088088e7223 */ /* 0x000fe20000010089 */
[--C-:B------:R-:W-:Y:S02]  /*3820*/  @P1 HADD2.F32 R141, -RZ, R105.reuse.H0_H0 ;  /* 0x20000069ff8d1230 */ /* 0x100fe40000004100 */
[----:B------:R-:W-:Y:S01]  /*3830*/  @P2 FMUL.FTZ R140, R147, R104 ;  /* 0x00000068938c2220 */ /* 0x000fe20000410000 */
[----:B------:R-:W-:Y:S01]  /*3840*/  FADD.FTZ R142, R9, -R142 ;  /* 0x8000008e098e7221 */ /* 0x000fe20000010000 */
[----:B------:R-:W-:Y:S01]  /*3850*/  @P2 FMUL.FTZ R139, R148, R147 ;  /* 0x00000093948b2220 */ /* 0x000fe20000410000 */
[----:B------:R-:W-:Y:S01]  /*3860*/  LOP3.LUT P2, RZ, R135, 0xff, RZ, 0xc0, !PT ;  /* 0x000000ff87ff7812 */ /* 0x000fe2000784c0ff */
[----:B------:R-:W-:Y:S02]  /*3870*/  @P4 HADD2.F32 R105, -RZ, R105.H1_H1 ;  /* 0x30000069ff694230 */ /* 0x000fe40000004100 */
[----:B------:R-:W-:Y:S01]  /*3880*/  FFMA.FTZ R144, R6, R142, R23 ;  /* 0x0000008e06907223 */ /* 0x000fe20000010017 */
[----:B------:R-:W-:Y:S01]  /*3890*/  HFMA2 R142, -RZ, RZ, 0, 0 ;  /* 0x00000000ff8e7431 */ /* 0x000fe200000001ff */
[----:B------:R-:W-:Y:S01]  /*38a0*/  MOV R104, RZ ;  /* 0x000000ff00687202 */ /* 0x000fe20000000f00 */
[----:B------:R-:W-:-:S02]  /*38b0*/  @P1 HADD2.F32 R147, -RZ, R81.H0_H0 ;  /* 0x20000051ff931230 */ /* 0x000fc40000004100 */
[----:B------:R-:W-:Y:S01]  /*38c0*/  FMUL.FTZ R144, R144, R7 ;  /* 0x0000000790907220 */ /* 0x000fe20000410000 */
[----:B------:R-:W-:Y:S01]  /*38d0*/  @P1 FMUL.FTZ R143, R146, R141 ;  /* 0x0000008d928f1220 */ /* 0x000fe20000410000 */
[----:B------:R-:W-:Y:S01]  /*38e0*/  MOV R141, RZ ;  /* 0x000000ff008d7202 */ /* 0x000fe20000000f00 */
[----:B------:R-:W-:Y:S01]  /*38f0*/  FADD.FTZ R37, R37, R140 ;  /* 0x0000008c25257221 */ /* 0x000fe20000010000 */
[----:B------:R-:W-:Y:S01]  /*3900*/  FMUL.FTZ R144, R144, UR14 ;  /* 0x0000000e90907c20 */ /* 0x000fe20008410000 */
[----:B------:R-:W-:Y:S01]  /*3910*/  @P1 FMUL.FTZ R141, R147, R146 ;  /* 0x00000092938d1220 */ /* 0x000fe20000410000 */
[----:B------:R-:W-:Y:S01]  /*3920*/  LOP3.LUT P1, RZ, R135, 0xff00, RZ, 0xc0, !PT ;  /* 0x0000ff0087ff7812 */ /* 0x000fe2000782c0ff */
[----:B------:R-:W-:Y:S02]  /*3930*/  @P2 HADD2.F32 R148, -RZ, R82.H0_H0 ;  /* 0x20000052ff942230 */ /* 0x000fe40000004100 */
[----:B------:R-:W-:Y:S01]  /*3940*/  @P4 FMUL.FTZ R142, R144, R105 ;  /* 0x00000069908e4220 */ /* 0x000fe20000410000 */
[----:B------:R-:W-:Y:S01]  /*3950*/  @P4 FMUL.FTZ R104, R149, R144 ;  /* 0x0000009095684220 */ /* 0x000fe20000410000 */
[----:B------:R-:W-:Y:S01]  /*3960*/  FFMA.FTZ R144, R6, R151, R16 ;  /* 0x0000009706907223 */ /* 0x000fe20000010010 */
[----:B------:R-:W-:Y:S01]  /*3970*/  FFMA.FTZ R151, R14, R136, R137 ;  /* 0x000000880e977223 */ /* 0x000fe20000010089 */
[----:B------:R-:W-:Y:S01]  /*3980*/  HFMA2 R147, -RZ, RZ, 0, 0 ;  /* 0x00000000ff937431 */ /* 0x000fe200000001ff */
[----:B------:R-:W-:Y:S01]  /*3990*/  MOV R105, RZ ;  /* 0x000000ff00697202 */ /* 0x000fe20000000f00 */
[----:B------:R-:W-:Y:S01]  /*39a0*/  FMUL.FTZ R144, R144, R7 ;  /* 0x0000000790907220 */ /* 0x000fe20000410000 */
[----:B------:R-:W-:-:S02]  /*39b0*/  @P2 HADD2.F32 R146, -RZ, R106.H0_H0 ;  /* 0x2000006aff922230 */ /* 0x000fc40000004100 */
[----:B------:R-:W-:Y:S01]  /*39c0*/  FADD.FTZ R38, R38, R143 ;  /* 0x0000008f26267221 */ /* 0x000fe20000010000 */
[----:B------:R-:W-:Y:S01]  /*39d0*/  FADD.FTZ R39, R39, R142 ;  /* 0x0000008e27277221 */ /* 0x000fe20000010000 */
[----:B------:R-:W-:Y:S01]  /*39e0*/  FMUL.FTZ R149, R144, UR14 ;  /* 0x0000000e90957c20 */ /* 0x000fe20008410000 */
[----:B------:R-:W-:Y:S01]  /*39f0*/  FADD.FTZ R144, R12, -R151 ;  /* 0x800000970c907221 */ /* 0x000fe20000010000 */
[----:B------:R-:W-:Y:S02]  /*3a00*/  @P1 HADD2.F32 R106, -RZ, R106.H1_H1 ;  /* 0x3000006aff6a1230 */ /* 0x000fe40000004100 */
[----:B------:R-:W-:Y:S01]  /*3a10*/  @P2 FMUL.FTZ R105, R148, R149 ;  /* 0x0000009594692220 */ /* 0x000fe20000410000 */
[----:B------:R-:W-:Y:S01]  /*3a20*/  FFMA.FTZ R148, R15, R136, R137 ;  /* 0x000000880f947223 */ /* 0x000fe20000010089 */
[----:B------:R-:W-:Y:S01]  /*3a30*/  FFMA.FTZ R144, R6, R144, R17 ;  /* 0x0000009006907223 */ /* 0x000fe20000010011 */
[----:B------:R-:W-:Y:S01]  /*3a40*/  @P2 FMUL.FTZ R147, R149, R146 ;  /* 0x0000009295932220 */ /* 0x000fe20000410000 */
[----:B------:R-:W-:Y:S01]  /*3a50*/  LOP3.LUT P2, RZ, R135, 0xff0000, RZ, 0xc0, !PT ;  /* 0x00ff000087ff7812 */ /* 0x000fe2000784c0ff */
[----:B------:R-:W-:Y:S01]  /*3a60*/  FADD.FTZ R149, R13, -R148 ;  /* 0x800000940d957221 */ /* 0x000fe20000010000 */
[----:B------:R-:W-:Y:S01]  /*3a70*/  FMUL.FTZ R148, R144, R7 ;  /* 0x0000000790947220 */ /* 0x000fe20000410000 */
[----:B------:R-:W-:Y:S01]  /*3a80*/  HFMA2 R146, -RZ, RZ, 0, 0 ;  /* 0x00000000ff927431 */ /* 0x000fe200000001ff */
[----:B------:R-:W-:Y:S01]  /*3a90*/  MOV R144, RZ ;  /* 0x000000ff00907202 */ /* 0x000fe20000000f00 */
[----:B------:R-:W-:Y:S01]  /*3aa0*/  FFMA.FTZ R150, R6, R149, R18 ;  /* 0x0000009506967223 */ /* 0x000fe20000010012 */
[----:B------:R-:W-:Y:S01]  /*3ab0*/  FMUL.FTZ R149, R148, UR14 ;  /* 0x0000000e94957c20 */ /* 0x000fe20008410000 */
[----:B------:R-:W-:-:S02]  /*3ac0*/  @P1 HADD2.F32 R148, -RZ, R82.H1_H1 ;  /* 0x30000052ff941230 */ /* 0x000fc40000004100 */
[----:B------:R-:W-:Y:S01]  /*3ad0*/  FADD.FTZ R32, R32, R147 ;  /* 0x0000009320207221 */ /* 0x000fe20000010000 */
[----:B------:R-:W-:Y:S01]  /*3ae0*/  FMUL.FTZ R150, R150, R7 ;  /* 0x0000000796967220 */ /* 0x000fe20000410000 */
[----:B------:R-:W-:Y:S01]  /*3af0*/  @P1 FMUL.FTZ R146, R149, R106 ;  /* 0x0000006a95921220 */ /* 0x000fe20000410000 */
[----:B------:R-:W-:Y:S01]  /*3b00*/  @P1 FMUL.FTZ R144, R148, R149 ;  /* 0x0000009594901220 */ /* 0x000fe20000410000 */
[----:B------:R-:W-:Y:S02]  /*3b10*/  HFMA2 R149, -RZ, RZ, 0, 0 ;  /* 0x00000000ff957431 */ /* 0x000fe400000001ff */
[----:B------:R-:W-:Y:S02]  /*3b20*/  @P2 HADD2.F32 R106, -RZ, R107.H0_H0 ;  /* 0x2000006bff6a2230 */ /* 0x000fe40000004100 */
[----:B------:R-:W-:Y:S01]  /*3b30*/  FMUL.FTZ R151, R150, UR14 ;  /* 0x0000000e96977c20 */ /* 0x000fe20008410000 */
[----:B------:R-:W-:Y:S01]  /*3b40*/  @P2 HADD2.F32 R148, -RZ, R83.H0_H0 ;  /* 0x20000053ff942230 */ /* 0x000fe20000004100 */
[----:B------:R-:W-:Y:S01]  /*3b50*/  ISETP.GE.U32.AND P1, PT, R134, RZ, PT ;  /* 0x000000ff8600720c */ /* 0x000fe20003f26070 */
[----:B------:R-:W-:-:S02]  /*3b60*/  HFMA2 R150, -RZ, RZ, 0, 0 ;  /* 0x00000000ff967431 */ /* 0x000fc400000001ff */
[----:B------:R-:W-:Y:S01]  /*3b70*/  @P2 FMUL.FTZ R149, R151, R106 ;  /* 0x0000006a97952220 */ /* 0x000fe20000410000 */
[----:B------:R-:W-:Y:S01]  /*3b80*/  MOV R106, RZ ;  /* 0x000000ff006a7202 */ /* 0x000fe20000000f00 */
[----:B------:R-:W-:Y:S01]  /*3b90*/  @P2 FMUL.FTZ R106, R148, R151 ;  /* 0x00000097946a2220 */ /* 0x000fe20000410000 */
[----:B------:R-:W-:Y:S01]  /*3ba0*/  FFMA.FTZ R151, R118, R136, R137 ;  /* 0x0000008876977223 */ /* 0x000fe20000010089 */
[----:B------:R-:W-:Y:S01]  /*3bb0*/  ISETP.GE.U32.AND.EX P1, PT, R135, 0x1000000, PT, P1 ;  /* 0x010000008700780c */ /* 0x000fe20003f26110 */
[----:B------:R-:W-:Y:S01]  /*3bc0*/  FADD.FTZ R33, R33, R146 ;  /* 0x0000009221217221 */ /* 0x000fe20000010000 */
[----:B------:R-:W-:Y:S01]  /*3bd0*/  FADD.FTZ R34, R34, R149 ;  /* 0x0000009522227221 */ /* 0x000fe20000010000 */
[----:B------:R-:W-:-:S04]  /*3be0*/  FADD.FTZ R148, R116, -R151 ;  /* 0x8000009774947221 */ /* 0x000fc80000010000 */
[----:B------:R-:W-:-:S04]  /*3bf0*/  FFMA.FTZ R148, R6, R148, R19 ;  /* 0x0000009406947223 */ /* 0x000fc80000010013 */
[----:B------:R-:W-:Y:S02]  /*3c00*/  FMUL.FTZ R148, R148, R7 ;  /* 0x0000000794947220 */ /* 0x000fe40000410000 */
[----:B------:R-:W-:Y:S02]  /*3c10*/  @P1 HADD2.F32 R107, -RZ, R107.H1_H1 ;  /* 0x3000006bff6b1230 */ /* 0x000fe40000004100 */
[----:B------:R-:W-:Y:S01]  /*3c20*/  FMUL.FTZ R148, R148, UR14 ;  /* 0x0000000e94947c20 */ /* 0x000fe20008410000 */
[----:B------:R-:W-:-:S03]  /*3c30*/  @P1 HADD2.F32 R151, -RZ, R83.H1_H1 ;  /* 0x30000053ff971230 */ /* 0x000fc60000004100 */
[----:B------:R-:W-:Y:S01]  /*3c40*/  @P1 FMUL.FTZ R150, R148, R107 ;  /* 0x0000006b94961220 */ /* 0x000fe20000410000 */
        /* <DEDUP_REMOVED lines=8> */
.L_x_7019:
        /* <DEDUP_REMOVED lines=8> */
[----:B------:R-:W-:-:S04]  /*3d50*/  FFMA.FTZ R101, R6, R97, R21 ;  /* 0x0000006106657223 */ /* 0x000fc80000010015 */
        /* <DEDUP_REMOVED lines=10> */
[----:B------:R-:W-:Y:S01]  /*3e00*/  FFMA.FTZ R102, R6, R99, R22 ;  /* 0x0000006306667223 */ /* 0x000fe20000010016 */
        /* <DEDUP_REMOVED lines=10> */
[----:B------:R-:W-:Y:S01]  /*3eb0*/  FFMA.FTZ R103, R6, R103, R23 ;  /* 0x0000006706677223 */ /* 0x000fe20000010017 */
        /* <DEDUP_REMOVED lines=14> */
[--C-:B------:R-:W-:Y:S01]  /*3fa0*/  @P5 HADD2.F32 R100, -RZ, R81.reuse.H0_H0 ;  /* 0x20000051ff645230 */ /* 0x100fe20000004100 */
[----:B------:R-:W-:Y:S01]  /*3fb0*/  MOV R139, RZ ;  /* 0x000000ff008b7202 */ /* 0x000fe20000000f00 */
[----:B------:R-:W0:Y:S01]  /*3fc0*/  @P2 LDC R145, c[0x0][0x408] ;  /* 0x00010200ff912b82 */ /* 0x000e220000000800 */
[----:B---3--:R-:W-:Y:S01]  /*3fd0*/  @P5 FMUL.FTZ R143, R96, R143 ;  /* 0x0000008f608f5220 */ /* 0x008fe20000410000 */
[----:B------:R-:W-:Y:S01]  /*3fe0*/  FFMA.FTZ R96, R6, R141, R16 ;  /* 0x0000008d06607223 */ /* 0x000fe20000010010 */
[----:B------:R-:W-:Y:S01]  /*3ff0*/  @P1 FMUL.FTZ R98, R140, R99 ;  /* 0x000000638c621220 */ /* 0x000fe20000410000 */
[----:B------:R-:W-:Y:S02]  /*4000*/  @P2 HADD2.F32 R105, -RZ, R106.H0_H0 ;  /* 0x2000006aff692230 */ /* 0x000fe40000004100 */
[----:B------:R-:W-:Y:S01]  /*4010*/  @P5 FMUL.FTZ R139, R100, R143 ;  /* 0x0000008f648b5220 */ /* 0x000fe20000410000 */
[-C--:B------:R-:W-:Y:S01]  /*4020*/  @P2 FMUL.FTZ R97, R96, R7.reuse ;  /* 0x0000000760612220 */ /* 0x080fe20000410000 */
[----:B------:R-:W-:Y:S01]  /*4030*/  LOP3.LUT P5, RZ, R135, 0xff0000, RZ, 0xc0, !PT ;  /* 0x00ff000087ff7812 */ /* 0x000fe200078ac0ff */
[----:B------:R-:W3:Y:S01]  /*4040*/  @P4 LDC R146, c[0x0][0x408] ;  /* 0x00010200ff924b82 */ /* 0x000ee20000000800 */
[----:B------:R-:W-:Y:S01]  /*4050*/  FADD.FTZ R39, R39, R98 ;  /* 0x0000006227277221 */ /* 0x000fe20000010000 */
[----:B-1----:R-:W-:Y:S01]  /*4060*/  @P2 FMUL.FTZ R98, R97, R144 ;  /* 0x0000009061622220 */ /* 0x002fe20000410000 */
[----:B------:R-:W-:Y:S01]  /*4070*/  @P1 FMUL.FTZ R99, R103, R7 ;  /* 0x0000000767631220 */ /* 0x000fe20000410000 */
[----:B------:R-:W-:Y:S01]  /*4080*/  FFMA.FTZ R141, R14, R136, R137 ;  /* 0x000000880e8d7223 */ /* 0x000fe20000010089 */
[----:B------:R-:W-:Y:S01]  /*4090*/  MOV R97, RZ ;  /* 0x000000ff00617202 */ /* 0x000fe20000000f00 */
[----:B------:R-:W-:Y:S01]  /*40a0*/  @P2 FMUL.FTZ R97, R105, R98 ;  /* 0x0000006269612220 */ /* 0x000fe20000410000 */
[----:B------:R-:W-:Y:S01]  /*40b0*/  HFMA2 R140, -RZ, RZ, 0, 0 ;  /* 0x00000000ff8c7431 */ /* 0x000fe200000001ff */
[----:B------:R-:W1:Y:S01]  /*40c0*/  @P4 LDC R144, c[0x0][0x408] ;  /* 0x00010200ff904b82 */ /* 0x000e620000000800 */
[----:B--2---:R-:W-:Y:S01]  /*40d0*/  @P1 FMUL.FTZ R142, R99, R142 ;  /* 0x0000008e638e1220 */ /* 0x004fe20000410000 */
[----:B------:R-:W-:Y:S01]  /*40e0*/  FADD.FTZ R141, R12, -R141 ;  /* 0x8000008d0c8d7221 */ /* 0x000fe20000010000 */
[----:B------:R-:W-:-:S02]  /*40f0*/  @P1 HADD2.F32 R99, -RZ, R81.H1_H1 ;  /* 0x30000051ff631230 */ /* 0x000fc40000004100 */
[----:B------:R-:W-:Y:S01]  /*4100*/  FADD.FTZ R32, R32, R97 ;  /* 0x0000006120207221 */ /* 0x000fe20000010000 */
[----:B------:R-:W-:Y:S01]  /*4110*/  @P2 FMUL.FTZ R98, R96, R7 ;  /* 0x0000000760622220 */ /* 0x000fe20000410000 */
[----:B------:R-:W-:Y:S01]  /*4120*/  FFMA.FTZ R97, R6, R141, R17 ;  /* 0x0000008d06617223 */ /* 0x000fe20000010011 */
[----:B------:R-:W-:Y:S02]  /*4130*/  @P2 HADD2.F32 R100, -RZ, R82.H0_H0 ;  /* 0x20000052ff642230 */ /* 0x000fe40000004100 */
[----:B------:R-:W-:Y:S01]  /*4140*/  @P1 FMUL.FTZ R140, R99, R142 ;  /* 0x0000008e638c1220 */ /* 0x000fe20000410000 */
[----:B------:R-:W2:Y:S01]  /*4150*/  @P5 LDC R148, c[0x0][0x408] ;  /* 0x00010200ff945b82 */ /* 0x000ea20000000800 */
[----:B------:R-:W-:Y:S01]  /*4160*/  ISETP.GE.U32.AND P1, PT, R134, RZ, PT ;  /* 0x000000ff8600720c */ /* 0x000fe20003f26070 */
[----:B------:R-:W-:Y:S01]  /*4170*/  @P4 FMUL.FTZ R99, R97, R7 ;  /* 0x0000000761634220 */ /* 0x000fe20000410000 */
[----:B0-----:R-:W-:Y:S01]  /*4180*/  @P2 FMUL.FTZ R145, R98, R145 ;  /* 0x0000009162912220 */ /* 0x001fe20000410000 */
[----:B------:R-:W-:-:S02]  /*4190*/  HFMA2 R98, -RZ, RZ, 0, 0 ;  /* 0x00000000ff627431 */ /* 0x000fc400000001ff */
[----:B------:R-:W-:Y:S01]  /*41a0*/  @P4 HADD2.F32 R106, -RZ, R106.H1_H1 ;  /* 0x3000006aff6a4230 */ /* 0x000fe20000004100 */
[----:B------:R-:W-:Y:S01]  /*41b0*/  ISETP.GE.U32.AND.EX P1, PT, R135, 0x1000000, PT, P1 ;  /* 0x010000008700780c */ /* 0x000fe20003f26110 */
[----:B---3--:R-:W-:Y:S01]  /*41c0*/  @P4 FMUL.FTZ R99, R99, R146 ;  /* 0x0000009263634220 */ /* 0x008fe20000410000 */
[----:B------:R-:W-:Y:S01]  /*41d0*/  FFMA.FTZ R142, R15, R136, R137 ;  /* 0x000000880f8e7223 */ /* 0x000fe20000010089 */
[----:B------:R-:W-:Y:S01]  /*41e0*/  MOV R141, RZ ;  /* 0x000000ff008d7202 */ /* 0x000fe20000000f00 */
[----:B------:R-:W0:Y:S01]  /*41f0*/  @P5 LDC R150, c[0x0][0x408] ;  /* 0x00010200ff965b82 */ /* 0x000e220000000800 */
[----:B------:R-:W-:Y:S01]  /*4200*/  @P2 FMUL.FTZ R141, R100, R145 ;  /* 0x00000091648d2220 */ /* 0x000fe20000410000 */
[----:B------:R-:W-:Y:S01]  /*4210*/  @P4 FMUL.FTZ R98, R106, R99 ;  /* 0x000000636a624220 */ /* 0x000fe20000410000 */
[----:B------:R-:W-:Y:S01]  /*4220*/  FADD.FTZ R105, R13, -R142 ;  /* 0x8000008e0d697221 */ /* 0x000fe20000010000 */
[----:B------:R-:W-:Y:S01]  /*4230*/  LOP3.LUT P2, RZ, R134, 0xff, RZ, 0xc0, !PT ;  /* 0x000000ff86ff7812 */ /* 0x000fe2000784c0ff */
[----:B------:R-:W-:Y:S01]  /*4240*/  @P4 FMUL.FTZ R99, R97, R7 ;  /* 0x0000000761634220 */ /* 0x000fe20000410000 */
[----:B------:R-:W-:Y:S01]  /*4250*/  FADD.FTZ R33, R33, R98 ;  /* 0x0000006221217221 */ /* 0x000fe20000010000 */
[----:B------:R-:W-:Y:S01]  /*4260*/  FFMA.FTZ R98, R6, R105, R18 ;  /* 0x0000006906627223 */ /* 0x000fe20000010012 */
[----:B------:R-:W-:-:S02]  /*4270*/  @P4 HADD2.F32 R100, -RZ, R82.H1_H1 ;  /* 0x30000052ff644230 */ /* 0x000fc40000004100 */
[----:B-1----:R-:W-:Y:S01]  /*4280*/  @P4 FMUL.FTZ R105, R99, R144 ;  /* 0x0000009063694220 */ /* 0x002fe20000410000 */
[----:B------:R-:W1:Y:S01]  /*4290*/  @P1 LDC R152, c[0x0][0x408] ;  /* 0x00010200ff981b82 */ /* 0x000e620000000800 */
[----:B------:R-:W-:Y:S01]  /*42a0*/  MOV R106, RZ ;  /* 0x000000ff006a7202 */ /* 0x000fe20000000f00 */
[----:B------:R-:W-:Y:S01]  /*42b0*/  @P5 FMUL.FTZ R99, R98, R7 ;  /* 0x0000000762635220 */ /* 0x000fe20000410000 */
[----:B------:R-:W-:Y:S01]  /*42c0*/  @P4 FMUL.FTZ R106, R100, R105 ;  /* 0x00000069646a4220 */ /* 0x000fe20000410000 */
[----:B------:R-:W-:Y:S01]  /*42d0*/  FFMA.FTZ R105, R118, R136, R137 ;  /* 0x0000008876697223 */ /* 0x000fe20000010089 */
[----:B------:R-:W-:Y:S02]  /*42e0*/  HFMA2 R143, -RZ, RZ, 0, 0 ;  /* 0x00000000ff8f7431 */ /* 0x000fe400000001ff */
[----:B------:R-:W-:Y:S02]  /*42f0*/  @P5 HADD2.F32 R142, -RZ, R107.H0_H0 ;  /* 0x2000006bff8e5230 */ /* 0x000fe40000004100 */
[----:B--2---:R-:W-:Y:S01]  /*4300*/  @P5 FMUL.FTZ R99, R99, R148 ;  /* 0x0000009463635220 */ /* 0x004fe20000410000 */
[----:B------:R-:W2:Y:S01]  /*4310*/  @P2 LDC R146, c[0x0][0x408] ;  /* 0x00010200ff922b82 */ /* 0x000ea20000000800 */
[----:B------:R-:W-:Y:S01]  /*4320*/  FADD.FTZ R145, R116, -R105 ;  /* 0x8000006974917221 */ /* 0x000fe20000010000 */
[----:B------:R-:W-:Y:S01]  /*4330*/  FFMA.FTZ R100, R131, R136, R137 ;  /* 0x0000008883647223 */ /* 0x000fe20000010089 */
[----:B------:R-:W-:Y:S01]  /*4340*/  @P5 FMUL.FTZ R143, R142, R99 ;  /* 0x000000638e8f5220 */ /* 0x000fe20000410000 */
[----:B------:R-:W-:Y:S01]  /*4350*/  @P5 FMUL.FTZ R99, R98, R7 ;  /* 0x0000000762635220 */ /* 0x000fe20000410000 */
[----:B------:R-:W-:Y:S01]  /*4360*/  @P5 HADD2.F32 R144, -RZ, R83.H0_H0 ;  /* 0x20000053ff905230 */ /* 0x000fe20000004100 */
[----:B------:R-:W-:Y:S01]  /*4370*/  MOV R142, RZ ;  /* 0x000000ff008e7202 */ /* 0x000fe20000000f00 */
[----:B------:R-:W-:Y:S01]  /*4380*/  FADD.FTZ R34, R34, R143 ;  /* 0x0000008f22227221 */ /* 0x000fe20000010000 */
[----:B------:R-:W3:Y:S01]  /*4390*/  @P1 LDC R154, c[0x0][0x408] ;  /* 0x00010200ff9a1b82 */ /* 0x000ee20000000800 */
[----:B0-----:R-:W-:Y:S01]  /*43a0*/  @P5 FMUL.FTZ R147, R99, R150 ;  /* 0x0000009663935220 */ /* 0x001fe20000410000 */
[----:B------:R-:W-:Y:S01]  /*43b0*/  FFMA.FTZ R99, R6, R145, R19 ;  /* 0x0000009106637223 */ /* 0x000fe20000010013 */
[----:B------:R-:W-:Y:S01]  /*43c0*/  FADD.FTZ R145, R129, -R100 ;  /* 0x8000006481917221 */ /* 0x000fe20000010000 */
[----:B------:R-:W-:-:S02]  /*43d0*/  @P1 HADD2.F32 R148, -RZ, R107.H1_H1 ;  /* 0x3000006bff941230 */ /* 0x000fc40000004100 */
[----:B------:R-:W-:Y:S01]  /*43e0*/  @P5 FMUL.FTZ R142, R144, R147 ;  /* 0x00000093908e5220 */ /* 0x000fe20000410000 */
[----:B------:R-:W-:Y:S01]  /*43f0*/  @P1 FMUL.FTZ R143, R99, R7 ;  /* 0x00000007638f1220 */ /* 0x000fe20000410000 */
[----:B------:R-:W-:Y:S01]  /*4400*/  HFMA2 R144, -RZ, RZ, 0, 0 ;  /* 0x00000000ff907431 */ /* 0x000fe200000001ff */
[----:B------:R-:W0:Y:S01]  /*4410*/  @P2 LDC R105, c[0x0][0x408] ;  /* 0x00010200ff692b82 */ /* 0x000e220000000800 */
[----:B------:R-:W-:Y:S01]  /*4420*/  FFMA.FTZ R100, R6, R145, R20 ;  /* 0x0000009106647223 */ /* 0x000fe20000010014 */
[----:B-1----:R-:W-:Y:S01]  /*4430*/  @P1 FMUL.FTZ R143, R143, R152 ;  /* 0x000000988f8f1220 */ /* 0x002fe20000410000 */
[-C--:B------:R-:W-:Y:S01]  /*4440*/  @P1 FMUL.FTZ R145, R99, R7.reuse ;  /* 0x0000000763911220 */ /* 0x080fe20000410000 */
[----:B------:R-:W-:Y:S02]  /*4450*/  @P2 HADD2.F32 R147, -RZ, R104.H0_H0 ;  /* 0x20000068ff932230 */ /* 0x000fe40000004100 */
[----:B------:R-:W-:Y:S01]  /*4460*/  @P2 FMUL.FTZ R107, R100, R7 ;  /* 0x00000007646b2220 */ /* 0x000fe20000410000 */
[----:B------:R-:W-:Y:S01]  /*4470*/  @P1 FMUL.FTZ R144, R148, R143 ;  /* 0x0000008f94901220 */ /* 0x000fe20000410000 */
[----:B------:R-:W-:Y:S01]  /*4480*/  @P2 FMUL.FTZ R148, R100, R7 ;  /* 0x0000000764942220 */ /* 0x000fe20000410000 */
[----:B------:R-:W-:-:S02]  /*4490*/  @P1 HADD2.F32 R149, -RZ, R83.H1_H1 ;  /* 0x30000053ff951230 */ /* 0x000fc40000004100 */
[----:B--2---:R-:W-:Y:S01]  /*44a0*/  @P2 FMUL.FTZ R104, R107, R146 ;  /* 0x000000926b682220 */ /* 0x004fe20000410000 */
[----:B------:R-:W-:Y:S02]  /*44b0*/  HFMA2 R107, -RZ, RZ, 0, 0 ;  /* 0x00000000ff6b7431 */ /* 0x000fe400000001ff */
[----:B------:R-:W-:Y:S01]  /*44c0*/  @P2 HADD2.F32 R146, -RZ, R80.H0_H0 ;  /* 0x20000050ff922230 */ /* 0x000fe20000004100 */
[----:B------:R-:W-:Y:S01]  /*44d0*/  MOV R143, RZ ;  /* 0x000000ff008f7202 */ /* 0x000fe20000000f00 */
[----:B------:R-:W-:Y:S01]  /*44e0*/  FADD.FTZ R35, R35, R144 ;  /* 0x0000009023237221 */ /* 0x000fe20000010000 */
[----:B------:R-:W-:Y:S01]  /*44f0*/  F2FP.F16.F32.PACK_AB R106, R106, R141 ;  /* 0x0000008d6a6a723e */ /* 0x000fe200000000ff */
[----:B---3--:R-:W-:Y:S01]  /*4500*/  @P1 FMUL.FTZ R154, R145, R154 ;  /* 0x0000009a919a1220 */ /* 0x008fe20000410000 */
[----:B------:R-:W-:Y:S01]  /*4510*/  MOV R145, RZ ;  /* 0x000000ff00917202 */ /* 0x000fe20000000f00 */
[----:B------:R-:W-:Y:S02]  /*4520*/  @P2 FMUL.FTZ R107, R147, R104 ;  /* 0x00000068936b2220 */ /* 0x000fe40000410000 */
[----:B------:R-:W-:-:S02]  /*4530*/  @P1 FMUL.FTZ R145, R149, R154 ;  /* 0x0000009a95911220 */ /* 0x000fc40000410000 */
[----:B------:R-:W-:Y:S01]  /*4540*/  FADD.FTZ R36, R36, R107 ;  /* 0x0000006b24247221 */ /* 0x000fe20000010000 */
[----:B0-----:R-:W-:Y:S02]  /*4550*/  @P2 FMUL.FTZ R105, R148, R105 ;  /* 0x0000006994692220 */ /* 0x001fe40000410000 */
[----:B------:R-:W-:Y:S02]  /*4560*/  F2FP.F16.F32.PACK_AB R107, R145, R142 ;  /* 0x0000008e916b723e */ /* 0x000fe400000000ff */
[----:B------:R-:W-:Y:S01]  /*4570*/  @P2 FMUL.FTZ R143, R146, R105 ;  /* 0x00000069928f2220 */ /* 0x000fe20000410000 */
[----:B------:R-:W-:-:S04]  /*4580*/  F2FP.F16.F32.PACK_AB R105, R140, R139 ;  /* 0x0000008b8c69723e */ /* 0x000fc800000000ff */
[----:B------:R-:W-:-:S07]  /*4590*/  F2FP.F16.F32.PACK_AB R104, R138, R143 ;  /* 0x0000008f8a68723e */ /* 0x000fce00000000ff */
.L_x_7020:
        /* <DEDUP_REMOVED lines=10> */
.L_x_7018:
[----:B------:R-:W-:Y:S05]  /*4640*/  BSYNC.RECONVERGENT B1 ;  /* 0x0000000000017941 */ /* 0x000fea0003800200 */
.L_x_7017:
[----:B------:R-:W-:Y:S05]  /*4650*/  @!P3 BRA `(.L_x_7014) ;  /* 0x000000100004b947 */ /* 0x000fea0003800000 */
[----:B-1----:R-:W1:Y:S02]  /*4660*/  LDC.64 R104, c[0x0][0x390] ;  /* 0x0000e400ff687b82 */ /* 0x002e640000000a00 */
        /* <DEDUP_REMOVED lines=12> */
[----:B------:R-:W-:Y:S01]  /*4730*/  FADD.FTZ R101, R111, -R102 ;  /* 0x800000666f657221 */ /* 0x000fe20000010000 */
[----:B------:R-:W-:Y:S01]  /*4740*/  FFMA.FTZ R103, R113, R136, R137 ;  /* 0x0000008871677223 */ /* 0x000fe20000010089 */
[----:B------:R-:W-:Y:S01]  /*4750*/  FFMA.FTZ R100, R6, R97, R88 ;  /* 0x0000006106647223 */ /* 0x000fe20000010058 */
[----:B------:R-:W-:-:S02]  /*4760*/  HFMA2 R97, -RZ, RZ, 0, 0 ;  /* 0x00000000ff617431 */ /* 0x000fc400000001ff */
[----:B------:R-:W-:Y:S01]  /*4770*/  FFMA.FTZ R101, R6, R101, R89 ;  /* 0x0000006506657223 */ /* 0x000fe20000010059 */
[----:B------:R-:W-:Y:S01]  /*4780*/  FADD.FTZ R103, R112, -R103 ;  /* 0x8000006770677221 */ /* 0x000fe20000010000 */
[----:B0-----:R-:W0:Y:S01]  /*4790*/  @P2 LDC R138, c[0x0][0x408] ;  /* 0x00010200ff8a2b82 */ /* 0x001e220000000800 */
[-CC-:B------:R-:W-:Y:S01]  /*47a0*/  FFMA.FTZ R148, R114, R136.reuse, R137.reuse ;  /* 0x0000008872947223 */ /* 0x180fe20000010089 */
[-CC-:B------:R-:W-:Y:S01]  /*47b0*/  FFMA.FTZ R143, R117, R136.reuse, R137.reuse ;  /* 0x00000088758f7223 */ /* 0x180fe20000010089 */
[-CC-:B------:R-:W-:Y:S01]  /*47c0*/  FFMA.FTZ R98, R122, R136.reuse, R137.reuse ;  /* 0x000000887a627223 */ /* 0x180fe20000010089 */
[-C--:B------:R-:W-:Y:S01]  /*47d0*/  @P3 FMUL.FTZ R96, R100, R7.reuse ;  /* 0x0000000764603220 */ /* 0x080fe20000410000 */
[--C-:B-----5:R-:W-:Y:S02]  /*47e0*/  @P3 HADD2.F32 R99, -RZ, R104.reuse.H0_H0 ;  /* 0x20000068ff633230 */ /* 0x120fe40000004100 */
[-CC-:B------:R-:W-:Y:S01]  /*47f0*/  FFMA.FTZ R139, R121, R136.reuse, R137.reuse ;  /* 0x00000088798b7223 */ /* 0x180fe20000010089 */
[----:B------:R-:W-:Y:S01]  /*4800*/  @P2 HADD2.F32 R104, -RZ, R104.H1_H1 ;  /* 0x30000068ff682230 */ /* 0x000fe20000004100 */
[----:B------:R-:W1:Y:S01]  /*4810*/  @P6 LDC R146, c[0x0][0x408] ;  /* 0x00010200ff926b82 */ /* 0x000e620000000800 */
[----:B------:R-:W-:Y:S01]  /*4820*/  @P3 FMUL.FTZ R102, R96, UR14 ;  /* 0x0000000e60663c20 */ /* 0x000fe20008410000 */
[----:B------:R-:W-:Y:S01]  /*4830*/  FFMA.FTZ R96, R126, R136, R137 ;  /* 0x000000887e607223 */ /* 0x000fe20000010089 */
[----:B------:R-:W-:Y:S01]  /*4840*/  MOV R140, RZ ;  /* 0x000000ff008c7202 */ /* 0x000fe20000000f00 */
[-C--:B------:R-:W-:Y:S01]  /*4850*/  @P2 FMUL.FTZ R136, R101, R7.reuse ;  /* 0x0000000765882220 */ /* 0x080fe20000410000 */
[----:B------:R-:W-:Y:S01]  /*4860*/  @P3 FMUL.FTZ R97, R99, R102 ;  /* 0x0000006663613220 */ /* 0x000fe20000410000 */
[----:B------:R-:W-:Y:S01]  /*4870*/  @P2 FMUL.FTZ R99, R101, R7 ;  /* 0x0000000765632220 */ /* 0x000fe20000410000 */
[----:B------:R-:W-:Y:S01]  /*4880*/  FFMA.FTZ R102, R6, R103, R90 ;  /* 0x0000006706667223 */ /* 0x000fe2000001005a */
[----:B------:R-:W2:Y:S01]  /*4890*/  @P2 LDC R141, c[0x0][0x408] ;  /* 0x00010200ff8d2b82 */ /* 0x000ea20000000800 */
[----:B------:R-:W-:Y:S01]  /*48a0*/  FADD.FTZ R148, R115, -R148 ;  /* 0x8000009473947221 */ /* 0x000fe20000010000 */
[----:B------:R-:W-:Y:S01]  /*48b0*/  LOP3.LUT P4, RZ, R133, 0xff, RZ, 0xc0, !PT ;  /* 0x000000ff85ff7812 */ /* 0x000fe2000788c0ff */
[CC--:B------:R-:W-:Y:S01]  /*48c0*/  @P6 FMUL.FTZ R137, R102.reuse, R7.reuse ;  /* 0x0000000766896220 */ /* 0x0c0fe20000410000 */
[----:B------:R-:W-:Y:S01]  /*48d0*/  @P6 FMUL.FTZ R103, R102, R7 ;  /* 0x0000000766676220 */ /* 0x000fe20000410000 */
[----:B------:R-:W-:Y:S01]  /*48e0*/  FADD.FTZ R143, R120, -R143 ;  /* 0x8000008f788f7221 */ /* 0x000fe20000010000 */
[----:B------:R-:W-:Y:S01]  /*48f0*/  FADD.FTZ R98, R119, -R98 ;  /* 0x8000006277627221 */ /* 0x000fe20000010000 */
[----:B------:R-:W-:Y:S01]  /*4900*/  FADD.FTZ R28, R28, R97 ;  /* 0x000000611c1c7221 */ /* 0x000fe20000010000 */
[----:B------:R-:W3:Y:S01]  /*4910*/  @P6 LDC R144, c[0x0][0x408] ;  /* 0x00010200ff906b82 */ /* 0x000ee20000000800 */
[----:B0-----:R-:W-:Y:S01]  /*4920*/  @P2 FMUL.FTZ R99, R99, R138 ;  /* 0x0000008a63632220 */ /* 0x001fe20000410000 */
[----:B------:R-:W-:-:S03]  /*4930*/  FFMA.FTZ R97, R6, R98, R93 ;  /* 0x0000006206617223 */ /* 0x000fc6000001005d */
[----:B------:R-:W-:Y:S01]  /*4940*/  @P2 FMUL.FTZ R140, R104, R99 ;  /* 0x00000063688c2220 */ /* 0x000fe20000410000 */
[----:B------:R-:W-:Y:S02]  /*4950*/  HFMA2 R104, -RZ, RZ, 0, 0 ;  /* 0x00000000ff687431 */ /* 0x000fe400000001ff */
[--C-:B------:R-:W-:Y:S01]  /*4960*/  @P6 HADD2.F32 R99, -RZ, R105.reuse.H0_H0 ;  /* 0x20000069ff636230 */ /* 0x100fe20000004100 */
[----:B------:R-:W0:Y:S01]  /*4970*/  @P5 LDC R150, c[0x0][0x408] ;  /* 0x00010200ff965b82 */ /* 0x000e220000000800 */
[----:B-1----:R-:W-:Y:S01]  /*4980*/  @P6 FMUL.FTZ R145, R137, R146 ;  /* 0x0000009289916220 */ /* 0x002fe20000410000 */
[----:B------:R-:W-:Y:S02]  /*4990*/  @P2 HADD2.F32 R137, -RZ, R72.H1_H1 ;  /* 0x30000048ff892230 */ /* 0x000fe40000004100 */
[----:B------:R-:W-:Y:S01]  /*49a0*/  FADD.FTZ R29, R29, R140 ;  /* 0x0000008c1d1d7221 */ /* 0x000fe20000010000 */
[----:B------:R-:W-:Y:S02]  /*49b0*/  @P5 HADD2.F32 R105, -RZ, R105.H1_H1 ;  /* 0x30000069ff695230 */ /* 0x000fe40000004100 */
[----:B------:R-:W-:Y:S01]  /*49c0*/  @P4 HADD2.F32 R98, -RZ, R106.H0_H0 ;  /* 0x2000006aff624230 */ /* 0x000fe20000004100 */
[----:B------:R-:W1:Y:S01]  /*49d0*/  @P5 LDC R147, c[0x0][0x408] ;  /* 0x00010200ff935b82 */ /* 0x000e620000000800 */
[----:B--2---:R-:W-:Y:S01]  /*49e0*/  @P2 FMUL.FTZ R142, R136, R141 ;  /* 0x0000008d888e2220 */ /* 0x004fe20000410000 */
[----:B------:R-:W-:Y:S01]  /*49f0*/  MOV R141, RZ ;  /* 0x000000ff008d7202 */ /* 0x000fe20000000f00 */
[----:B------:R-:W-:-:S02]  /*4a00*/  HFMA2 R136, -RZ, RZ, 0, 0 ;  /* 0x00000000ff887431 */ /* 0x000fc400000001ff */
[----:B------:R-:W-:Y:S01]  /*4a10*/  @P2 FMUL.FTZ R104, R137, R142 ;  /* 0x0000008e89682220 */ /* 0x000fe20000410000 */
[----:B------:R-:W-:Y:S01]  /*4a20*/  ISETP.GE.U32.AND P2, PT, R132, RZ, PT ;  /* 0x000000ff8400720c */ /* 0x000fe20003f46070 */
[----:B---3--:R-:W-:Y:S01]  /*4a30*/  @P6 FMUL.FTZ R138, R103, R144 ;  /* 0x00000090678a6220 */ /* 0x008fe20000410000 */
[C---:B------:R-:W-:Y:S01]  /*4a40*/  FFMA.FTZ R103, R6.reuse, R148, R91 ;  /* 0x0000009406677223 */ /* 0x040fe2000001005b */
[----:B------:R-:W-:Y:S01]  /*4a50*/  @P6 HADD2.F32 R144, -RZ, R73.H0_H0 ;  /* 0x20000049ff906230 */ /* 0x000fe20000004100 */
[----:B------:R-:W-:Y:S01]  /*4a60*/  ISETP.GE.U32.AND.EX P2, PT, R133, 0x1000000, PT, P2 ;  /* 0x010000008500780c */ /* 0x000fe20003f46120 */
[----:B------:R-:W-:Y:S01]  /*4a70*/  @P6 FMUL.FTZ R141, R99, R138 ;  /* 0x0000008a638d6220 */ /* 0x000fe20000410000 */
[-C--:B------:R-:W-:Y:S01]  /*4a80*/  @P5 FMUL.FTZ R137, R103, R7.reuse ;  /* 0x0000000767895220 */ /* 0x080fe20000410000 */
[----:B------:R-:W-:Y:S01]  /*4a90*/  FADD.FTZ R99, R123, -R96 ;  /* 0x800000607b637221 */ /* 0x000fe20000010000 */
[----:B------:R-:W-:Y:S01]  /*4aa0*/  @P5 FMUL.FTZ R96, R103, R7 ;  /* 0x0000000767605220 */ /* 0x000fe20000410000 */
[----:B------:R-:W-:Y:S01]  /*4ab0*/  MOV R138, RZ ;  /* 0x000000ff008a7202 */ /* 0x000fe20000000f00 */
[----:B0-----:R-:W-:Y:S01]  /*4ac0*/  @P5 FMUL.FTZ R142, R137, R150 ;  /* 0x00000096898e5220 */ /* 0x001fe20000410000 */
[----:B------:R-:W-:Y:S01]  /*4ad0*/  FFMA.FTZ R99, R6, R99, R95 ;  /* 0x0000006306637223 */ /* 0x000fe2000001005f */
[----:B------:R-:W0:Y:S01]  /*4ae0*/  @P4 LDC R150, c[0x0][0x408] ;  /* 0x00010200ff964b82 */ /* 0x000e220000000800 */
[----:B------:R-:W-:Y:S01]  /*4af0*/  @P6 FMUL.FTZ R136, R144, R145 ;  /* 0x0000009190886220 */ /* 0x000fe20000410000 */
[----:B------:R-:W-:Y:S01]  /*4b00*/  @P5 FMUL.FTZ R138, R105, R142 ;  /* 0x0000008e698a5220 */ /* 0x000fe20000410000 */
[----:B------:R-:W-:Y:S01]  /*4b10*/  LOP3.LUT P6, RZ, R133, 0xff00, RZ, 0xc0, !PT ;  /* 0x0000ff0085ff7812 */ /* 0x000fe200078cc0ff */
[----:B------:R-:W-:-:S02]  /*4b20*/  HFMA2 R105, -RZ, RZ, 0, 0 ;  /* 0x00000000ff697431 */ /* 0x000fc400000001ff */
[----:B-1----:R-:W-:Y:S01]  /*4b30*/  @P5 FMUL.FTZ R148, R96, R147 ;  /* 0x0000009360945220 */ /* 0x002fe20000410000 */
[----:B------:R-:W-:Y:S02]  /*4b40*/  @P5 HADD2.F32 R147, -RZ, R73.H1_H1 ;  /* 0x30000049ff935230 */ /* 0x000fe40000004100 */
[----:B------:R-:W-:Y:S01]  /*4b50*/  FMUL.FTZ R96, R99, R7 ;  /* 0x0000000763607220 */ /* 0x000fe20000410000 */
[----:B------:R-:W-:Y:S01]  /*4b60*/  @P2 HADD2.F32 R145, -RZ, R107.H1_H1 ;  /* 0x3000006bff912230 */ /* 0x000fe20000004100 */
[----:B------:R-:W-:Y:S01]  /*4b70*/  MOV R144, RZ ;  /* 0x000000ff00907202 */ /* 0x000fe20000000f00 */
[----:B------:R-:W-:Y:S01]  /*4b80*/  FADD.FTZ R31, R31, R138 ;  /* 0x0000008a1f1f7221 */ /* 0x000fe20000010000 */
[----:B------:R-:W-:Y:S01]  /*4b90*/  FMUL.FTZ R146, R96, UR14 ;  /* 0x0000000e60927c20 */ /* 0x000fe20008410000 */
[----:B------:R-:W-:Y:S01]  /*4ba0*/  @P5 FMUL.FTZ R105, R147, R148 ;  /* 0x0000009493695220 */ /* 0x000fe20000410000 */
[----:B------:R-:W-:Y:S01]  /*4bb0*/  FFMA.FTZ R96, R6, R143, R92 ;  /* 0x0000008f06607223 */ /* 0x000fe2000001005c */
[----:B------:R-:W-:Y:S01]  /*4bc0*/  LOP3.LUT P5, RZ, R133, 0xff0000, RZ, 0xc0, !PT ;  /* 0x00ff000085ff7812 */ /* 0x000fe200078ac0ff */
[----:B------:R-:W-:Y:S01]  /*4bd0*/  @P2 FMUL.FTZ R144, R146, R145 ;  /* 0x0000009192902220 */ /* 0x000fe20000410000 */
[----:B------:R-:W1:Y:S01]  /*4be0*/  @P6 LDC R142, c[0x0][0x408] ;  /* 0x00010200ff8e6b82 */ /* 0x000e620000000800 */
[----:B------:R-:W-:Y:S01]  /*4bf0*/  @P4 FMUL.FTZ R143, R96, R7 ;  /* 0x00000007608f4220 */ /* 0x000fe20000410000 */
[----:B------:R-:W-:Y:S01]  /*4c00*/  MOV R145, RZ ;  /* 0x000000ff00917202 */ /* 0x000fe20000000f00 */
[----:B------:R-:W-:Y:S01]  /*4c10*/  FADD.FTZ R27, R27, R144 ;  /* 0x000000901b1b7221 */ /* 0x000fe20000010000 */
[----:B------:R-:W-:-:S02]  /*4c20*/  HFMA2 R137, -RZ, RZ, 0, 0 ;  /* 0x00000000ff897431 */ /* 0x000fc400000001ff */
[----:B------:R-:W-:Y:S02]  /*4c30*/  @P2 HADD2.F32 R149, -RZ, R75.H1_H1 ;  /* 0x3000004bff952230 */ /* 0x000fe40000004100 */
[----:B------:R-:W-:Y:S01]  /*4c40*/  FADD.FTZ R30, R30, R141 ;  /* 0x0000008d1e1e7221 */ /* 0x000fe20000010000 */
[----:B------:R-:W-:Y:S01]  /*4c50*/  FADD.FTZ R141, R124, -R139 ;  /* 0x8000008b7c8d7221 */ /* 0x000fe20000010000 */
[----:B0-----:R-:W-:Y:S01]  /*4c60*/  @P4 FMUL.FTZ R147, R143, R150 ;  /* 0x000000968f934220 */ /* 0x001fe20000410000 */
[----:B------:R-:W0:Y:S01]  /*4c70*/  @P4 LDC R148, c[0x0][0x408] ;  /* 0x00010200ff944b82 */ /* 0x000e220000000800 */
[----:B------:R-:W-:Y:S01]  /*4c80*/  @P2 FMUL.FTZ R137, R149, R146 ;  /* 0x0000009295892220 */ /* 0x000fe20000410000 */
[----:B------:R-:W-:Y:S01]  /*4c90*/  @P6 FMUL.FTZ R149, R97, R7 ;  /* 0x0000000761956220 */ /* 0x000fe20000410000 */
[----:B------:R-:W-:Y:S01]  /*4ca0*/  @P4 FMUL.FTZ R145, R98, R147 ;  /* 0x0000009362914220 */ /* 0x000fe20000410000 */
[----:B------:R-:W-:Y:S02]  /*4cb0*/  HFMA2 R146, -RZ, RZ, 0, 0 ;  /* 0x00000000ff927431 */ /* 0x000fe400000001ff */
[----:B------:R-:W-:-:S02]  /*4cc0*/  @P6 HADD2.F32 R106, -RZ, R106.H1_H1 ;  /* 0x3000006aff6a6230 */ /* 0x000fc40000004100 */
[----:B------:R-:W-:Y:S01]  /*4cd0*/  FFMA.FTZ R98, R6, R141, R94 ;  /* 0x0000008d06627223 */ /* 0x000fe2000001005e */
[----:B------:R-:W-:Y:S01]  /*4ce0*/  FADD.FTZ R138, R24, R145 ;  /* 0x00000091188a7221 */ /* 0x000fe20000010000 */
[----:B------:R-:W2:Y:S01]  /*4cf0*/  @P5 LDC R140, c[0x0][0x408] ;  /* 0x00010200ff8c5b82 */ /* 0x000ea20000000800 */
[----:B------:R-:W-:Y:S02]  /*4d00*/  @P5 HADD2.F32 R24, -RZ, R107.H0_H0 ;  /* 0x2000006bff185230 */ /* 0x000fe40000004100 */
[-C--:B------:R-:W-:Y:S01]  /*4d10*/  @P4 FMUL.FTZ R107, R96, R7.reuse ;  /* 0x00000007606b4220 */ /* 0x080fe20000410000 */
[CC--:B------:R-:W-:Y:S01]  /*4d20*/  @P5 FMUL.FTZ R141, R98.reuse, R7.reuse ;  /* 0x00000007628d5220 */ /* 0x0c0fe20000410000 */
[----:B------:R-:W-:Y:S01]  /*4d30*/  @P5 FMUL.FTZ R6, R98, R7 ;  /* 0x0000000762065220 */ /* 0x000fe20000410000 */
[----:B------:R-:W-:Y:S01]  /*4d40*/  F2FP.F16.F32.PACK_AB R105, R105, R136 ;  /* 0x000000886969723e */ /* 0x000fe200000000ff */
[----:B-1----:R-:W-:Y:S01]  /*4d50*/  @P6 FMUL.FTZ R149, R149, R142 ;  /* 0x0000008e95956220 */ /* 0x002fe20000410000 */
[----:B------:R-:W1:Y:S01]  /*4d60*/  @P6 LDC R144, c[0x0][0x408] ;  /* 0x00010200ff906b82 */ /* 0x000e620000000800 */
[----:B------:R-:W-:-:S02]  /*4d70*/  @P6 HADD2.F32 R142, -RZ, R74.H1_H1 ;  /* 0x3000004aff8e6230 */ /* 0x000fc40000004100 */
[----:B------:R-:W-:Y:S01]  /*4d80*/  @P6 FMUL.FTZ R146, R106, R149 ;  /* 0x000000956a926220 */ /* 0x000fe20000410000 */
[----:B------:R-:W-:-:S03]  /*4d90*/  MOV R106, RZ ;  /* 0x000000ff006a7202 */ /* 0x000fc60000000f00 */
[----:B------:R-:W-:Y:S01]  /*4da0*/  FADD.FTZ R139, R25, R146 ;  /* 0x00000092198b7221 */ /* 0x000fe20000010000 */
[----:B------:R-:W3:Y:S01]  /*4db0*/  @P5 LDC R143, c[0x0][0x408] ;  /* 0x00010200ff8f5b82 */ /* 0x000ee20000000800 */
[----:B0-----:R-:W-:Y:S01]  /*4dc0*/  @P4 FMUL.FTZ R148, R107, R148 ;  /* 0x000000946b944220 */ /* 0x001fe20000410000 */
[----:B------:R-:W-:Y:S01]  /*4dd0*/  @P6 FMUL.FTZ R107, R97, R7 ;  /* 0x00000007616b6220 */ /* 0x000fe20000410000 */
[----:B------:R-:W-:-:S05]  /*4de0*/  @P4 HADD2.F32 R25, -RZ, R74.H0_H0 ;  /* 0x2000004aff194230 */ /* 0x000fca0000004100 */
[----:B------:R-:W0:Y:S01]  /*4df0*/  @P3 LDC R145, c[0x0][0x408] ;  /* 0x00010200ff913b82 */ /* 0x000e220000000800 */
[----:B--2---:R-:W-:Y:S01]  /*4e00*/  @P5 FMUL.FTZ R149, R141, R140 ;  /* 0x0000008c8d955220 */ /* 0x004fe20000410000 */
[----:B------:R-:W-:Y:S01]  /*4e10*/  @P3 FMUL.FTZ R140, R100, R7 ;  /* 0x00000007648c3220 */ /* 0x000fe20000410000 */
[----:B------:R-:W-:Y:S02]  /*4e20*/  @P3 HADD2.F32 R7, -RZ, R72.H0_H0 ;  /* 0x20000048ff073230 */ /* 0x000fe40000004100 */
[----:B------:R-:W-:Y:S01]  /*4e30*/  @P4 FMUL.FTZ R106, R25, R148 ;  /* 0x00000094196a4220 */ /* 0x000fe20000410000 */
[----:B------:R-:W-:Y:S02]  /*4e40*/  MOV R25, RZ ;  /* 0x000000ff00197202 */ /* 0x000fe40000000f00 */
[----:B------:R-:W-:Y:S01]  /*4e50*/  MOV R141, RZ ;  /* 0x000000ff008d7202 */ /* 0x000fe20000000f00 */
[----:B-1----:R-:W-:Y:S01]  /*4e60*/  @P6 FMUL.FTZ R147, R107, R144 ;  /* 0x000000906b936220 */ /* 0x002fe20000410000 */
[----:B------:R-:W-:-:S02]  /*4e70*/  HFMA2 R107, -RZ, RZ, 0, 0 ;  /* 0x00000000ff6b7431 */ /* 0x000fc400000001ff */
[----:B------:R-:W-:Y:S02]  /*4e80*/  @P5 HADD2.F32 R144, -RZ, R75.H0_H0 ;  /* 0x2000004bff905230 */ /* 0x000fe40000004100 */
[----:B------:R-:W-:Y:S01]  /*4e90*/  @P6 FMUL.FTZ R107, R142, R147 ;  /* 0x000000938e6b6220 */ /* 0x000fe20000410000 */
[----:B---3--:R-:W-:Y:S01]  /*4ea0*/  @P5 FMUL.FTZ R143, R6, R143 ;  /* 0x0000008f068f5220 */ /* 0x008fe20000410000 */
[----:B------:R-:W-:-:S03]  /*4eb0*/  HFMA2 R6, -RZ, RZ, 0, 0 ;  /* 0x00000000ff067431 */ /* 0x000fc600000001ff */
[----:B------:R-:W-:Y:S01]  /*4ec0*/  @P5 FMUL.FTZ R141, R24, R143 ;  /* 0x0000008f188d5220 */ /* 0x000fe20000410000 */
[----:B------:R-:W-:Y:S01]  /*4ed0*/  F2FP.F16.F32.PACK_AB R106, R107, R106 ;  /* 0x0000006a6b6a723e */ /* 0x000fe200000000ff */
[----:B------:R-:W-:Y:S01]  /*4ee0*/  @P5 FMUL.FTZ R6, R144, R149 ;  /* 0x0000009590065220 */ /* 0x000fe20000410000 */
[----:B0-----:R-:W-:Y:S01]  /*4ef0*/  @P3 FMUL.FTZ R140, R140, R145 ;  /* 0x000000918c8c3220 */ /* 0x001fe20000410000 */
[----:B------:R-:W-:-:S03]  /*4f00*/  FADD.FTZ R26, R26, R141 ;  /* 0x0000008d1a1a7221 */ /* 0x000fc60000010000 */
[----:B------:R-:W-:Y:S01]  /*4f10*/  @P3 FMUL.FTZ R25, R7, R140 ;  /* 0x0000008c07193220 */ /* 0x000fe20000410000 */
[----:B------:R-:W-:-:S04]  /*4f20*/  F2FP.F16.F32.PACK_AB R107, R137, R6 ;  /* 0x00000006896b723e */ /* 0x000fc800000000ff */
[----:B------:R-:W-:Y:S01]  /*4f30*/  F2FP.F16.F32.PACK_AB R104, R104, R25 ;  /* 0x000000196868723e */ /* 0x000fe200000000ff */
[----:B------:R-:W-:Y:S06]  /*4f40*/  BRA `(.L_x_7022) ;  /* 0x0000000400a47947 */ /* 0x000fec0003800000 */
.L_x_7021:
        /* <DEDUP_REMOVED lines=10> */
[C---:B------:R-:W-:Y:S01]  /*4ff0*/  LOP3.LUT P3, RZ, R132.reuse, 0xff00, RZ, 0xc0, !PT ;  /* 0x0000ff0084ff7812 */ /* 0x040fe2000786c0ff */
[----:B------:R-:W-:Y:S01]  /*5000*/  FADD.FTZ R138, R111, -R138 ;  /* 0x8000008a6f8a7221 */ /* 0x000fe20000010000 */
[----:B------:R-:W-:Y:S01]  /*5010*/  FADD.FTZ R142, R115, -R140 ;  /* 0x8000008c738e7221 */ /* 0x000fe20000010000 */
[----:B------:R-:W-:Y:S01]  /*5020*/  LOP3.LUT P4, RZ, R132, 0xff0000, RZ, 0xc0, !PT ;  /* 0x00ff000084ff7812 */ /* 0x000fe2000788c0ff */
[----:B------:R-:W-:Y:S01]  /*5030*/  FADD.FTZ R141, R112, -R141 ;  /* 0x8000008d708d7221 */ /* 0x000fe20000010000 */
        /* <DEDUP_REMOVED lines=90> */
.L_x_7022:
        /* <DEDUP_REMOVED lines=8> */
[----:B------:R4:W-:Y:S02]  /*5660*/  STG.E.128 desc[UR6][R6.64], R104 ;  /* 0x0000006806007986 */ /* 0x0009e4000c101d06 */
.L_x_7014:
[----:B------:R-:W-:Y:S05]  /*5670*/  BSYNC.RECONVERGENT B0 ;  /* 0x0000000000007941 */ /* 0x000fea0003800200 */
.L_x_7008:
[----:B---34-:R-:W3:Y:S02]  /*5680*/  LDC.64 R6, c[0x0][0x380] ;  /* 0x0000e000ff067b82 */ /* 0x018ee40000000a00 */
[----:B---3--:R-:W-:-:S04]  /*5690*/  LEA R5, R6, R5, 0x2 ;  /* 0x0000000506057211 */ /* 0x008fc800078e10ff */
[----:B------:R-:W-:-:S13]  /*56a0*/  ISETP.GE.AND P1, PT, R5, R7, PT ;  /* 0x000000070500720c */ /* 0x000fda0003f26270 */
[----:B------:R-:W-:Y:S05]  /*56b0*/  @!P1 BRA `(.L_x_7023) ;  /* 0xffffffac00b49947 */ /* 0x000fea000383ffff */
.L_x_7002:
[----:B------:R-:W3:Y:S01]  /*56c0*/  S2R R6, SR_CgaCtaId ;  /* 0x0000000000067919 */ /* 0x000ee20000008800 */
[C---:B------:R-:W-:Y:S01]  /*56d0*/  SHF.L.U32 R4, R0.reuse, 0x6, RZ ;  /* 0x0000000600047819 */ /* 0x040fe200000006ff */
[----:B------:R-:W-:Y:S05]  /*56e0*/  WARPSYNC.ALL ;  /* 0x0000000000007948 */ /* 0x000fea0003800000 */
[----:B------:R-:W-:Y:S01]  /*56f0*/  SHF.L.U32 R3, R0, 0x5, RZ ;  /* 0x0000000500037819 */ /* 0x000fe200000006ff */
[----:B------:R-:W4:Y:S01]  /*5700*/  S2UR UR4, SR_CTAID.X ;  /* 0x00000000000479c3 */ /* 0x000f220000002500 */
[----:B------:R-:W-:Y:S01]  /*5710*/  MOV R5, 0x400 ;  /* 0x0000040000057802 */ /* 0x000fe20000000f00 */
[----:B------:R-:W0:Y:S01]  /*5720*/  LDCU.128 UR16, c[0x0][0x440] ;  /* 0x00008800ff1077ac */ /* 0x000e220008000c00 */
        /* <DEDUP_REMOVED lines=9> */
[----:B---3--:R-:W-:Y:S01]  /*57c0*/  LEA R5, R6, R5, 0x18 ;  /* 0x0000000506057211 */ /* 0x008fe200078ec0ff */
[----:B----4-:R-:W-:Y:S01]  /*57d0*/  IMAD R9, R2, UR4, RZ ;  /* 0x0000000402097c24 */ /* 0x010fe2000f8e02ff */
[----:B------:R-:W3:Y:S02]  /*57e0*/  LDCU.64 UR4, c[0x0][0x460] ;  /* 0x00008c00ff0477ac */ /* 0x000ee40008000a00 */
        /* <DEDUP_REMOVED lines=8> */
[----:B----4-:R-:W-:-:S02]  /*5870*/  IADD3.X R47, PT, PT, RZ, RZ, RZ, P4, !PT ;  /* 0x000000ffff2f7210 */ /* 0x010fc400027fe4ff */
[C---:B------:R-:W-:Y:S02]  /*5880*/  SHF.L.U32 R44, R8.reuse, 0x2, RZ ;  /* 0x00000002082c7819 */ /* 0x040fe400000006ff */
[----:B------:R-:W-:Y:S02]  /*5890*/  SHF.L.U64.HI R46, R8, 0x2, R47 ;  /* 0x00000002082e7819 */ /* 0x000fe4000001022f */
[C---:B0-----:R-:W-:Y:S02]  /*58a0*/  IADD3 R42, P4, PT, R44.reuse, UR18, RZ ;  /* 0x000000122c2a7c10 */ /* 0x041fe4000ff9e0ff */
[----:B------:R-:W-:Y:S02]  /*58b0*/  IADD3 R40, P5, PT, R44, UR16, RZ ;  /* 0x000000102c287c10 */ /* 0x000fe4000ffbe0ff */
[----:B-----5:R-:W-:Y:S01]  /*58c0*/  IADD3.X R73, PT, PT, R46, UR19, RZ, P4, !PT ;  /* 0x000000132e497c10 */ /* 0x020fe2000a7fe4ff */
[----:B------:R-:W0:Y:S04]  /*58d0*/  LDS R0, [R5] ;  /* 0x0000000005007984 */ /* 0x000e280000000800 */
[----:B------:R-:W4:Y:S04]  /*58e0*/  LDS R7, [R5+0x800] ;  /* 0x0008000005077984 */ /* 0x000f280000000800 */
[----:B------:R-:W1:Y:S04]  /*58f0*/  LDS R2, [R5+0x200] ;  /* 0x0002000005027984 */ /* 0x000e680000000800 */
[----:B------:R-:W2:Y:S04]  /*5900*/  LDS R9, [R5+0xa00] ;  /* 0x000a000005097984 */ /* 0x000ea80000000800 */
        /* <DEDUP_REMOVED lines=9> */
[----:B----4-:R-:W-:-:S03]  /*59a0*/  FADD.FTZ R0, R0, R7 ;  /* 0x0000000700007221 */ /* 0x010fc60000010000 */
[----:B------:R-:W4:Y:S01]  /*59b0*/  LDS R23, [R5+0x1800] ;  /* 0x0018000005177984 */ /* 0x000f220000000800 */
[----:B-1----:R-:W-:-:S03]  /*59c0*/  FADD.FTZ R2, RZ, R2 ;  /* 0x00000002ff027221 */ /* 0x002fc60000010000 */
[----:B------:R-:W1:Y:S01]  /*59d0*/  LDS R41, [R5+0x1a00] ;  /* 0x001a000005297984 */ /* 0x000e620000000800 */
[----:B--2---:R-:W-:-:S03]  /*59e0*/  FADD.FTZ R2, R2, R9 ;  /* 0x0000000902027221 */ /* 0x004fc60000010000 */
[----:B------:R-:W2:Y:S01]  /*59f0*/  LDS R43, [R5+0x1c00] ;  /* 0x001c0000052b7984 */ /* 0x000ea20000000800 */
        /* <DEDUP_REMOVED lines=13> */
[----:B-1----:R-:W-:-:S03]  /*5ad0*/  FADD.FTZ R41, R2, R41 ;  /* 0x0000002902297221 */ /* 0x002fc60000010000 */
[----:B------:R-:W-:Y:S01]  /*5ae0*/  STS.128 [R3+0x400], R60 ;  /* 0x0004003c03007388 */ /* 0x000fe20000000c00 */
[----:B--2---:R-:W-:-:S03]  /*5af0*/  FADD.FTZ R43, R4, R43 ;  /* 0x0000002b042b7221 */ /* 0x004fc60000010000 */
[----:B------:R-:W-:Y:S01]  /*5b00*/  STS.128 [R3+0x410], R56 ;  /* 0x0004103803007388 */ /* 0x000fe20000000c00 */
[----:B---3--:R-:W-:Y:S01]  /*5b10*/  FADD.FTZ R45, R6, R45 ;  /* 0x0000002d062d7221 */ /* 0x008fe20000010000 */
[----:B------:R-:W-:Y:S01]  /*5b20*/  BAR.SYNC.DEFER_BLOCKING 0x0 ;  /* 0x0000000000007b1d */ /* 0x000fe20000010000 */
[----:B0-----:R-:W-:-:S05]  /*5b30*/  IADD3.X R71, PT, PT, R46, UR17, RZ, P5, !PT ;  /* 0x000000112e477c10 */ /* 0x001fca000affe4ff */
        /* <DEDUP_REMOVED lines=85> */
.L_x_7025:
[----:B------:R-:W-:Y:S05]  /*6090*/  BSYNC.RECONVERGENT B0 ;  /* 0x0000000000007941 */ /* 0x000fea0003800200 */
.L_x_7024:
        /* <DEDUP_REMOVED lines=18> */
.L_x_7027:
[----:B------:R-:W-:Y:S05]  /*61c0*/  BSYNC.RECONVERGENT B0 ;  /* 0x0000000000007941 */ /* 0x000fea0003800200 */
.L_x_7026:
        /* <DEDUP_REMOVED lines=18> */
.L_x_7029:
[----:B------:R-:W-:Y:S05]  /*62f0*/  BSYNC.RECONVERGENT B0 ;  /* 0x0000000000007941 */ /* 0x000fea0003800200 */
.L_x_7028:
        /* <DEDUP_REMOVED lines=12> */
.L_x_7007:
        /* <DEDUP_REMOVED lines=8> */
.L_x_7031:
[----:B------:R-:W-:Y:S05]  /*6440*/  BSYNC B0 ;  /* 0x0000000000007941 */ /* 0x000fea0003800000 */
.L_x_7030:
        /* <DEDUP_REMOVED lines=8> */
.L_x_7032:
[----:B------:R-:W-:Y:S01]  /*64d0*/  FADD.FTZ R104, R104, R139 ;  /* 0x0000008b68687221 */ /* 0x000fe20000010000 */
[----:B------:R-:W-:-:S04]  /*64e0*/  HFMA2 R142, -RZ, RZ, 0, 1.1920928955078125e-07 ;  /* 0x00000002ff8e7431 */ /* 0x000fc800000001ff */
[----:B------:R-:W-:Y:S02]  /*64f0*/  MOV R143, R104 ;  /* 0x00000068008f7202 */ /* 0x000fe40000000f00 */
[----:B------:R-:W-:-:S07]  /*6500*/  MOV R105, R141 ;  /* 0x0000008d00697202 */ /* 0x000fce0000000f00 */
[----:B------:R-:W-:Y:S05]  /*6510*/  WARPSYNC.COLLECTIVE R140, `(.L_x_7033) ;  /* 0x000000008c087348 */ /* 0x000fea0003c00000 */
[----:B------:R0:W1:Y:S02]  /*6520*/  SHFL.BFLY P2, R141, R143, R142, R145 ;  /* 0x0c00008e8f8d7389 */ /* 0x0000640000040091 */
[----:B01----:R-:W-:Y:S05]  /*6530*/  ENDCOLLECTIVE ;  /* 0x000000000000791b */ /* 0x003fea0003800000 */
.L_x_7033:
[----:B------:R-:W-:-:S05]  /*6540*/  FADD.FTZ R105, R105, R138 ;  /* 0x0000008a69697221 */ /* 0x000fca0000010000 */
[----:B------:R-:W-:Y:S02]  /*6550*/  MOV R143, R105 ;  /* 0x00000069008f7202 */ /* 0x000fe40000000f00 */
[----:B------:R-:W-:-:S07]  /*6560*/  MOV R107, R141 ;  /* 0x0000008d006b7202 */ /* 0x000fce0000000f00 */
[----:B------:R-:W-:Y:S05]  /*6570*/  WARPSYNC.COLLECTIVE R140, `(.L_x_7034) ;  /* 0x000000008c087348 */ /* 0x000fea0003c00000 */
[----:B------:R0:W1:Y:S02]  /*6580*/  SHFL.BFLY P2, R141, R143, R142, R145 ;  /* 0x0c00008e8f8d7389 */ /* 0x0000640000040091 */
[----:B01----:R-:W-:Y:S05]  /*6590*/  ENDCOLLECTIVE ;  /* 0x000000000000791b */ /* 0x003fea0003800000 */
.L_x_7034:
[----:B------:R-:W-:Y:S01]  /*65a0*/  FADD.FTZ R107, R104, R107 ;  /* 0x0000006b686b7221 */ /* 0x000fe20000010000 */
[----:B------:R-:W-:-:S04]  /*65b0*/  HFMA2 R142, -RZ, RZ, 0, 2.384185791015625e-07 ;  /* 0x00000004ff8e7431 */ /* 0x000fc800000001ff */
[----:B------:R-:W-:Y:S02]  /*65c0*/  MOV R143, R107 ;  /* 0x0000006b008f7202 */ /* 0x000fe40000000f00 */
[----:B------:R-:W-:-:S07]  /*65d0*/  MOV R106, R141 ;  /* 0x0000008d006a7202 */ /* 0x000fce0000000f00 */
[----:B------:R-:W-:Y:S05]  /*65e0*/  WARPSYNC.COLLECTIVE R140, `(.L_x_7035) ;  /* 0x000000008c087348 */ /* 0x000fea0003c00000 */
[----:B------:R0:W1:Y:S02]  /*65f0*/  SHFL.BFLY P2, R141, R143, R142, R145 ;  /* 0x0c00008e8f8d7389 */ /* 0x0000640000040091 */
[----:B01----:R-:W-:Y:S05]  /*6600*/  ENDCOLLECTIVE ;  /* 0x000000000000791b */ /* 0x003fea0003800000 */
.L_x_7035:
[----:B------:R-:W-:-:S05]  /*6610*/  FADD.FTZ R106, R105, R106 ;  /* 0x0000006a696a7221 */ /* 0x000fca0000010000 */
[----:B------:R-:W-:Y:S02]  /*6620*/  MOV R143, R106 ;  /* 0x0000006a008f7202 */ /* 0x000fe40000000f00 */
[----:B------:R-:W-:-:S07]  /*6630*/  MOV R136, R141 ;  /* 0x0000008d00887202 */ /* 0x000fce0000000f00 */
[----:B------:R-:W-:Y:S05]  /*6640*/  WARPSYNC.COLLECTIVE R140, `(.L_x_7036) ;  /* 0x000000008c087348 */ /* 0x000fea0003c00000 */
[----:B------:R0:W1:Y:S02]  /*6650*/  SHFL.BFLY P2, R141, R143, R142, R145 ;  /* 0x0c00008e8f8d7389 */ /* 0x0000640000040091 */
[----:B01----:R-:W-:Y:S05]  /*6660*/  ENDCOLLECTIVE ;  /* 0x000000000000791b */ /* 0x003fea0003800000 */
.L_x_7036:
[----:B------:R-:W-:Y:S01]  /*6670*/  FADD.FTZ R136, R107, R136 ;  /* 0x000000886b887221 */ /* 0x000fe20000010000 */
[----:B------:R-:W-:-:S04]  /*6680*/  HFMA2 R142, -RZ, RZ, 0, 4.76837158203125e-07 ;  /* 0x00000008ff8e7431 */ /* 0x000fc800000001ff */
[----:B------:R-:W-:Y:S02]  /*6690*/  MOV R143, R136 ;  /* 0x00000088008f7202 */ /* 0x000fe40000000f00 */
[----:B------:R-:W-:-:S07]  /*66a0*/  MOV R137, R141 ;  /* 0x0000008d00897202 */ /* 0x000fce0000000f00 */
[----:B------:R-:W-:Y:S05]  /*66b0*/  WARPSYNC.COLLECTIVE R140, `(.L_x_7037) ;  /* 0x000000008c087348 */ /* 0x000fea0003c00000 */
[----:B------:R0:W1:Y:S02]  /*66c0*/  SHFL.BFLY P2, R141, R143, R142, R145 ;  /* 0x0c00008e8f8d7389 */ /* 0x0000640000040091 */
[----:B01----:R-:W-:Y:S05]  /*66d0*/  ENDCOLLECTIVE ;  /* 0x000000000000791b */ /* 0x003fea0003800000 */
.L_x_7037:
[----:B------:R-:W-:-:S05]  /*66e0*/  FADD.FTZ R137, R106, R137 ;  /* 0x000000896a897221 */ /* 0x000fca0000010000 */
[----:B------:R-:W-:Y:S02]  /*66f0*/  MOV R143, R137 ;  /* 0x00000089008f7202 */ /* 0x000fe40000000f00 */
[----:B------:R-:W-:-:S07]  /*6700*/  MOV R139, R141 ;  /* 0x0000008d008b7202 */ /* 0x000fce0000000f00 */
[----:B------:R-:W-:Y:S05]  /*6710*/  WARPSYNC.COLLECTIVE R140, `(.L_x_7038) ;  /* 0x000000008c087348 */ /* 0x000fea0003c00000 */
[----:B------:R0:W1:Y:S02]  /*6720*/  SHFL.BFLY P2, R141, R143, R142, R145 ;  /* 0x0c00008e8f8d7389 */ /* 0x0000640000040091 */
[----:B01----:R-:W-:Y:S05]  /*6730*/  ENDCOLLECTIVE ;  /* 0x000000000000791b */ /* 0x003fea0003800000 */
.L_x_7038:
[----:B------:R-:W-:Y:S01]  /*6740*/  FADD.FTZ R139, R136, R139 ;  /* 0x0000008b888b7221 */ /* 0x000fe20000010000 */
[----:B------:R-:W-:-:S04]  /*6750*/  HFMA2 R142, -RZ, RZ, 0, 9.5367431640625e-07 ;  /* 0x00000010ff8e7431 */ /* 0x000fc800000001ff */
[----:B------:R-:W-:Y:S02]  /*6760*/  MOV R143, R139 ;  /* 0x0000008b008f7202 */ /* 0x000fe40000000f00 */
[----:B------:R-:W-:-:S07]  /*6770*/  MOV R138, R141 ;  /* 0x0000008d008a7202 */ /* 0x000fce0000000f00 */
[----:B------:R-:W-:Y:S05]  /*6780*/  WARPSYNC.COLLECTIVE R140, `(.L_x_7039) ;  /* 0x000000008c087348 */ /* 0x000fea0003c00000 */
[----:B------:R0:W1:Y:S02]  /*6790*/  SHFL.BFLY P2, R141, R143, R142, R145 ;  /* 0x0c00008e8f8d7389 */ /* 0x0000640000040091 */
[----:B01----:R-:W-:Y:S05]  /*67a0*/  ENDCOLLECTIVE ;  /* 0x000000000000791b */ /* 0x003fea0003800000 */
.L_x_7039:
[----:B------:R-:W-:-:S05]  /*67b0*/  FADD.FTZ R138, R137, R138 ;  /* 0x0000008a898a7221 */ /* 0x000fca0000010000 */
[----:B------:R-:W-:Y:S02]  /*67c0*/  MOV R143, R138 ;  /* 0x0000008a008f7202 */ /* 0x000fe40000000f00 */
[----:B------:R-:W-:-:S07]  /*67d0*/  MOV R104, R141 ;  /* 0x0000008d00687202 */ /* 0x000fce0000000f00 */
[----:B------:R-:W-:Y:S05]  /*67e0*/  WARPSYNC.COLLECTIVE R140, `(.L_x_7040) ;  /* 0x000000008c087348 */ /* 0x000fea0003c00000 */
[----:B------:R0:W1:Y:S02]  /*67f0*/  SHFL.BFLY P2, R141, R143, R142, R145 ;  /* 0x0c00008e8f8d7389 */ /* 0x0000640000040091 */
[----:B01----:R-:W-:Y:S05]  /*6800*/  ENDCOLLECTIVE ;  /* 0x000000000000791b */ /* 0x003fea0003800000 */
.L_x_7040:
[----:B------:R-:W-:Y:S01]  /*6810*/  MOV R105, R141 ;  /* 0x0000008d00697202 */ /* 0x000fe20000000f00 */
[----:B------:R-:W-:Y:S06]  /*6820*/  BRA `(.L_x_7041) ;  /* 0xffffffa800ec7947 */ /* 0x000fec000383ffff */
.L_x_7042:
        /* <DEDUP_REMOVED lines=13> */
.L_x_11282:


//--------------------- .text._ZN10layer_norm13ln_bwd_kernelINS_13Kernel_traitsI6__halfS2_fS2_fjLj512ELj1ELj4ELj1ELj16ENS_18Kernel_traits_baseILj512ES2_S2_fS2_fjLj128EEEEELb1ELb1ELb0ELb1EEEvNS_9BwdParamsE --------------------------
	.section	.text._ZN10layer_norm13ln_bwd_kernelINS_13Kernel_traitsI6__halfS2_fS2_fjLj512ELj1ELj4ELj1ELj16ENS_18Kernel_traits_baseILj512ES2_S2_fS2_fjLj128EEEEELb1ELb1ELb0ELb1EEEvNS_9BwdParamsE,"ax",@progbits
	.align	128
        .global         _ZN10layer_norm13ln_bwd_kernelINS_13Kernel_traitsI6__halfS2_fS2_fjLj512ELj1ELj4ELj1ELj16ENS_18Kernel_traits_baseILj512ES2_S2_fS2_fjLj128EEEEELb1ELb1ELb0ELb1EEEvNS_9BwdParamsE
        .type           _ZN10layer_norm13ln_bwd_kernelINS_13Kernel_traitsI6__halfS2_fS2_fjLj512ELj1ELj4ELj1ELj16ENS_18Kernel_traits_baseILj512ES2_S2_fS2_fjLj128EEEEELb1ELb1ELb0ELb1EEEvNS_9BwdParamsE,@function
        .size           _ZN10layer_norm13ln_bwd_kernelINS_13Kernel_traitsI6__halfS2_fS2_fjLj512ELj1ELj4ELj1ELj16ENS_18Kernel_traits_baseILj512ES2_S2_fS2_fjLj128EEEEELb1ELb1ELb0ELb1EEEvNS_9BwdParamsE,(.L_x_11283 - _ZN10layer_norm13ln_bwd_kernelINS_13Kernel_traitsI6__halfS2_fS2_fjLj512ELj1ELj4ELj1ELj16ENS_18Kernel_traits_baseILj512ES2_S2_fS2_fjLj128EEEEELb1ELb1ELb0ELb1EEEvNS_9BwdParamsE)
        .other          _ZN10layer_norm13ln_bwd_kernelINS_13Kernel_traitsI6__halfS2_fS2_fjLj512ELj1ELj4ELj1ELj16ENS_18Kernel_traits_baseILj512ES2_S2_fS2_fjLj128EEEEELb1ELb1ELb0ELb1EEEvNS_9BwdParamsE,@"STO_CUDA_ENTRY STV_DEFAULT"
_ZN10layer_norm13ln_bwd_kernelINS_13Kernel_traitsI6__halfS2_fS2_fjLj512ELj1ELj4ELj1ELj16ENS_18Kernel_traits_baseILj512ES2_S2_fS2_fjLj128EEEEELb1ELb1ELb0ELb1EEEvNS_9BwdParamsE:
.text._ZN10layer_norm13ln_bwd_kernelINS_13Kernel_traitsI6__halfS2_fS2_fjLj512ELj1ELj4ELj1ELj16ENS_18Kernel_traits_baseILj512ES2_S2_fS2_fjLj128EEEEELb1ELb1ELb0ELb1EEEvNS_9BwdParamsE:
        /* <DEDUP_REMOVED lines=47> */
[----:B------:R-:W4:Y:S01]  /*02f0*/  LDG.E.128 R8, desc[UR6][R2.64+0x200] ;  /* 0x0002000602087981 */ /* 0x000f22000c1e1d00 */
        /* <DEDUP_REMOVED lines=26> */
[----:B0-----:R-:W-:Y:S02]  /*04a0*/  CS2R R4, SRZ ;  /* 0x0000000000047805 */ /* 0x001fe4000001ff00 */
[----:B------:R-:W-:Y:S02]  /*04b0*/  CS2R R2, SRZ ;  /* 0x0000000000027805 */ /* 0x000fe4000001ff00 */
[----:B------:R-:W-:Y:S01]  /*04c0*/  MOV R0, RZ ;  /* 0x000000ff00007202 */ /* 0x000fe20000000f00 */
[----:B---3--:R-:W-:-:S02]  /*04d0*/  HADD2.F32 R126, -RZ, R116.H0_H0 ;  /* 0x20000074ff7e7230 */ /* 0x008fc40000004100 */
[----:B------:R-:W-:Y:S02]  /*04e0*/  HADD2.F32 R125, -RZ, R116.H1_H1 ;  /* 0x30000074ff7d7230 */ /* 0x000fe40000004100 */
[--C-:B------:R-:W-:Y:S02]  /*04f0*/  HADD2.F32 R124, -RZ, R117.reuse.H0_H0 ;  /* 0x20000075ff7c7230 */ /* 0x100fe40000004100 */
[----:B------:R-:W-:Y:S02]  /*0500*/  HADD2.F32 R123, -RZ, R117.H1_H1 ;  /* 0x30000075ff7b7230 */ /* 0x000fe40000004100 */
[--C-:B------:R-:W-:Y:S02]  /*0510*/  HADD2.F32 R122, -RZ, R118.reuse.H0_H0 ;  /* 0x20000076ff7a7230 */ /* 0x100fe40000004100 */
[----:B------:R-:W-:Y:S02]  /*0520*/  HADD2.F32 R121, -RZ, R118.H1_H1 ;  /* 0x30000076ff797230 */ /* 0x000fe40000004100 */
[----:B------:R-:W-:-:S02]  /*0530*/  HADD2.F32 R120, -RZ, R119.H0_H0 ;  /* 0x20000077ff787230 */ /* 0x000fc40000004100 */
[--C-:B----4-:R-:W-:Y:S02]  /*0540*/  HADD2.F32 R118, -RZ, R8.reuse.H0_H0 ;  /* 0x20000008ff767230 */ /* 0x110fe40000004100 */
[----:B------:R-:W-:Y:S02]  /*0550*/  HADD2.F32 R117, -RZ, R8.H1_H1 ;  /* 0x30000008ff757230 */ /* 0x000fe40000004100 */
[--C-:B------:R-:W-:Y:S02]  /*0560*/  HADD2.F32 R116, -RZ, R9.reuse.H0_H0 ;  /* 0x20000009ff747230 */ /* 0x100fe40000004100 */
[----:B------:R-:W-:Y:S01]  /*0570*/  HADD2.F32 R115, -RZ, R9.H1_H1 ;  /* 0x30000009ff737230 */ /* 0x000fe20000004100 */
[----:B------:R-:W-:Y:S01]  /*0580*/  CS2R R8, SRZ ;  /* 0x0000000000087805 */ /* 0x000fe2000001ff00 */
[--C-:B------:R-:W-:Y:S02]  /*0590*/  HADD2.F32 R114, -RZ, R10.reuse.H0_H0 ;  /* 0x2000000aff727230 */ /* 0x100fe40000004100 */
[----:B------:R-:W-:-:S02]  /*05a0*/  HADD2.F32 R113, -RZ, R10.H1_H1 ;  /* 0x3000000aff717230 */ /* 0x000fc40000004100 */
[--C-:B------:R-:W-:Y:S02]  /*05b0*/  HADD2.F32 R112, -RZ, R11.reuse.H0_H0 ;  /* 0x2000000bff707230 */ /* 0x100fe40000004100 */
[----:B------:R-:W-:Y:S01]  /*05c0*/  HADD2.F32 R111, -RZ, R11.H1_H1 ;  /* 0x3000000bff6f7230 */ /* 0x000fe20000004100 */
[----:B------:R-:W-:Y:S01]  /*05d0*/  CS2R R10, SRZ ;  /* 0x00000000000a7805 */ /* 0x000fe2000001ff00 */
[----:B------:R-:W-:-:S07]  /*05e0*/  HADD2.F32 R119, -RZ, R119.H1_H1 ;  /* 0x30000077ff777230 */ /* 0x000fce0000004100 */
.L_x_7057:
        /* <DEDUP_REMOVED lines=13> */
[----:B--2---:R-:W-:-:S04]  /*06c0*/  IMAD.WIDE.U32 R136, R131, 0x20, R108 ;  /* 0x0000002083887825 */ /* 0x004fc800078e006c */
[C---:B---3--:R-:W-:Y:S01]  /*06d0*/  IMAD.WIDE.U32 R64, R131.reuse, 0x10, R80 ;  /* 0x0000001083407825 */ /* 0x048fe200078e0050 */
[----:B------:R-:W2:Y:S03]  /*06e0*/  LDG.E.128 R60, desc[UR6][R136.64] ;  /* 0x00000006883c7981 */ /* 0x000ea6000c1e1d00 */
[----:B----4-:R-:W-:Y:S01]  /*06f0*/  IMAD.WIDE R128, R110, 0x4, R98 ;  /* 0x000000046e807825 */ /* 0x010fe200078e0262 */
[----:B------:R-:W-:Y:S01]  /*0700*/  IADD3 R127, PT, PT, R131, 0x20, RZ ;  /* 0x00000020837f7810 */ /* 0x000fe20007ffe0ff */
[----:B------:R-:W3:Y:S01]  /*0710*/  LDG.E.128 R64, desc[UR6][R64.64] ;  /* 0x0000000640407981 */ /* 0x000ee2000c1e1d00 */
[----:B------:R-:W1:Y:S03]  /*0720*/  LDC.64 R98, c[0x0][0x3b0] ;  /* 0x0000ec00ff627b82 */ /* 0x000e660000000a00 */
[----:B------:R-:W4:Y:S01]  /*0730*/  LDG.E R129, desc[UR6][R128.64] ;  /* 0x0000000680817981 */ /* 0x000f22000c1e1900 */
[----:B------:R-:W-:-:S03]  /*0740*/  IMAD.WIDE.U32 R108, R127, 0x20, R108 ;  /* 0x000000207f6c7825 */ /* 0x000fc600078e006c */
[----:B------:R-:W4:Y:S01]  /*0750*/  LDG.E.128 R68, desc[UR6][R136.64+0x10] ;  /* 0x0000100688447981 */ /* 0x000f22000c1e1d00 */
[----:B0-----:R-:W-:-:S03]  /*0760*/  @P0 IMAD.WIDE R82, R110, 0x2, R82 ;  /* 0x000000026e520825 */ /* 0x001fc600078e0252 */
[----:B------:R-:W4:Y:S01]  /*0770*/  LDG.E.128 R72, desc[UR6][R108.64] ;  /* 0x000000066c487981 */ /* 0x000f22000c1e1d00 */
[----:B------:R-:W-:-:S03]  /*0780*/  IMAD.WIDE.U32 R80, R127, 0x10, R80 ;  /* 0x000000107f507825 */ /* 0x000fc600078e0050 */
[----:B------:R1:W4:Y:S04]  /*0790*/  LDG.E.128 R76, desc[UR6][R108.64+0x10] ;  /* 0x000010066c4c7981 */ /* 0x000328000c1e1d00 */
[----:B------:R-:W4:Y:S04]  /*07a0*/  @P0 LDG.E.U16 R130, desc[UR6][R82.64] ;  /* 0x0000000652820981 */ /* 0x000f28000c1e1500 */
[----:B------:R-:W4:Y:S01]  /*07b0*/  LDG.E.128 R80, desc[UR6][R80.64] ;  /* 0x0000000650507981 */ /* 0x000f22000c1e1d00 */
[----:B-1----:R-:W-:-:S04]  /*07c0*/  IMAD.WIDE.U32 R108, R131, 0x8, R98 ;  /* 0x00000008836c7825 */ /* 0x002fc800078e0062 */
[----:B------:R-:W-:Y:S02]  /*07d0*/  IMAD.WIDE.U32 R98, R127, 0x8, R98 ;  /* 0x000000087f627825 */ /* 0x000fe400078e0062 */
[----:B-----5:R-:W5:Y:S04]  /*07e0*/  LDG.E.64 R108, desc[UR6][R108.64] ;  /* 0x000000066c6c7981 */ /* 0x020f68000c1e1b00 */
[----:B------:R-:W5:Y:S01]  /*07f0*/  LDG.E.64 R98, desc[UR6][R98.64] ;  /* 0x0000000662627981 */ /* 0x000f62000c1e1b00 */
[----:B------:R-:W-:-:S04]  /*0800*/  ISETP.NE.U32.AND P1, PT, RZ, UR12, PT ;  /* 0x0000000cff007c0c */ /* 0x000fc8000bf25070 */
[----:B------:R-:W-:Y:S02]  /*0810*/  ISETP.NE.AND.EX P1, PT, RZ, UR13, PT, P1 ;  /* 0x0000000dff007c0c */ /* 0x000fe4000bf25310 */
[----:B------:R-:W-:-:S11]  /*0820*/  ISETP.NE.AND P2, PT, RZ, UR10, PT ;  /* 0x0000000aff007c0c */ /* 0x000fd6000bf45270 */
[----:B------:R-:W0:Y:S08]  /*0830*/  @P1 LDC.64 R134, c[0x0][0x438] ;  /* 0x00010e00ff861b82 */ /* 0x000e300000000a00 */
        /* <DEDUP_REMOVED lines=13> */
[----:B---3--:R-:W-:Y:S02]  /*0910*/  HADD2.F32 R143, -RZ, R64.H0_H0 ;  /* 0x20000040ff8f7230 */ /* 0x008fe40000004100 */
[--C-:B------:R-:W-:Y:S02]  /*0920*/  HADD2.F32 R138, -RZ, R66.reuse.H0_H0 ;  /* 0x20000042ff8a7230 */ /* 0x100fe40000004100 */
[----:B------:R-:W-:Y:S02]  /*0930*/  HADD2.F32 R137, -RZ, R66.H1_H1 ;  /* 0x30000042ff897230 */ /* 0x000fe40000004100 */
[----:B----4-:R-:W-:Y:S01]  /*0940*/  FMUL.FTZ R66, R129, R140 ;  /* 0x0000008c81427220 */ /* 0x010fe20000410000 */
[--C-:B------:R-:W-:Y:S02]  /*0950*/  HADD2.F32 R141, -RZ, R65.reuse.H0_H0 ;  /* 0x20000041ff8d7230 */ /* 0x100fe40000004100 */
[----:B------:R-:W-:Y:S01]  /*0960*/  FADD.FTZ R162, -R144, R70 ;  /* 0x0000004690a27221 */ /* 0x000fe20000010100 */
[----:B------:R-:W-:-:S02]  /*0970*/  HADD2.F32 R145, -RZ, R65.H1_H1 ;  /* 0x30000041ff917230 */ /* 0x000fc40000004100 */
[----:B------:R-:W-:Y:S01]  /*0980*/  FADD.FTZ R68, -R144, R68 ;  /* 0x0000004490447221 */ /* 0x000fe20000010100 */
[----:B------:R-:W-:Y:S02]  /*0990*/  HADD2.F32 R139, -RZ, R64.H1_H1 ;  /* 0x30000040ff8b7230 */ /* 0x000fe40000004100 */
[----:B------:R-:W-:Y:S01]  /*09a0*/  FADD.FTZ R17, R143, R17 ;  /* 0x000000118f117221 */ /* 0x000fe20000010000 */
[----:B------:R-:W-:Y:S02]  /*09b0*/  HADD2.F32 R65, -RZ, R67.H0_H0 ;  /* 0x20000043ff417230 */ /* 0x000fe40000004100 */
[-C--:B------:R-:W-:Y:S01]  /*09c0*/  FFMA.FTZ R0, R66, R143.reuse, R0 ;  /* 0x0000008f42007223 */ /* 0x080fe20000010000 */
[----:B------:R-:W-:Y:S01]  /*09d0*/  FMUL.FTZ R143, R126, R143 ;  /* 0x0000008f7e8f7220 */ /* 0x000fe20000410000 */
[C---:B------:R-:W-:Y:S01]  /*09e0*/  FMUL.FTZ R140, R129.reuse, R162 ;  /* 0x000000a2818c7220 */ /* 0x040fe20000410000 */
        /* <DEDUP_REMOVED lines=11> */
[C---:B0-----:R-:W-:Y:S01]  /*0aa0*/  FADD.FTZ R134, -R144.reuse, R78 ;  /* 0x0000004e90867221 */ /* 0x041fe20000010100 */
[----:B------:R-:W-:Y:S01]  /*0ab0*/  FADD.FTZ R60, -R144, R79 ;  /* 0x0000004f903c7221 */ /* 0x000fe20000010100 */
[----:B------:R-:W-:Y:S01]  /*0ac0*/  FMUL.FTZ R144, R129, R68 ;  /* 0x0000004481907220 */ /* 0x000fe20000410000 */
[----:B------:R-:W-:Y:S01]  /*0ad0*/  FMUL.FTZ R71, R125, R139 ;  /* 0x0000008b7d477220 */ /* 0x000fe20000410000 */
[----:B------:R-:W-:Y:S01]  /*0ae0*/  FADD.FTZ R23, R65, R23 ;  /* 0x0000001741177221 */ /* 0x000fe20000010000 */
[-C--:B------:R-:W-:Y:S01]  /*0af0*/  FFMA.FTZ R7, R140, R65.reuse, R7 ;  /* 0x000000418c077223 */ /* 0x080fe20000010007 */
[----:B------:R-:W-:Y:S01]  /*0b00*/  FMUL.FTZ R68, R120, R65 ;  /* 0x0000004178447220 */ /* 0x000fe20000410000 */
[----:B------:R-:W-:Y:S01]  /*0b10*/  FADD.FTZ R78, RZ, R143 ;  /* 0x0000008fff4e7221 */ /* 0x000fe20000010000 */
[----:B------:R-:W-:Y:S01]  /*0b20*/  FMUL.FTZ R70, R129, R142 ;  /* 0x0000008e81467220 */ /* 0x000fe20000410000 */
[----:B------:R-:W-:Y:S01]  /*0b30*/  FFMA.FTZ R65, R66, R143, RZ ;  /* 0x0000008f42417223 */ /* 0x000fe200000100ff */
[----:B------:R-:W-:-:S02]  /*0b40*/  @P0 HADD2.F32 R128, -RZ, R130.H0_H0 ;  /* 0x20000082ff800230 */ /* 0x000fc40000004100 */
[----:B------:R-:W-:Y:S01]  /*0b50*/  FMUL.FTZ R148, R129, R148 ;  /* 0x0000009481947220 */ /* 0x000fe20000410000 */
[--C-:B------:R-:W-:Y:S02]  /*0b60*/  HADD2.F32 R62, -RZ, R81.reuse.H0_H0 ;  /* 0x20000051ff3e7230 */ /* 0x100fe40000004100 */
[----:B------:R-:W-:Y:S01]  /*0b70*/  FMUL.FTZ R72, R124, R141 ;  /* 0x0000008d7c487220 */ /* 0x000fe20000410000 */
[----:B------:R-:W-:Y:S02]  /*0b80*/  HADD2.F32 R130, -RZ, R81.H1_H1 ;  /* 0x30000051ff827230 */ /* 0x000fe40000004100 */
[----:B------:R-:W-:Y:S01]  /*0b90*/  FADD.FTZ R81, R78, R71 ;  /* 0x000000474e517221 */ /* 0x000fe20000010000 */
[----:B------:R-:W-:Y:S01]  /*0ba0*/  FFMA.FTZ R65, R70, R71, R65 ;  /* 0x0000004746417223 */ /* 0x000fe20000010041 */
[--C-:B-1----:R-:W-:Y:S02]  /*0bb0*/  HADD2.F32 R133, -RZ, R82.reuse.H0_H0 ;  /* 0x20000052ff857230 */ /* 0x102fe40000004100 */
[----:B------:R-:W-:Y:S01]  /*0bc0*/  FADD.FTZ R19, R141, R19 ;  /* 0x000000138d137221 */ /* 0x000fe20000010000 */
[----:B------:R-:W-:-:S02]  /*0bd0*/  HADD2.F32 R132, -RZ, R82.H1_H1 ;  /* 0x30000052ff847230 */ /* 0x000fc40000004100 */
[C---:B------:R-:W-:Y:S01]  /*0be0*/  FFMA.FTZ R3, R148.reuse, R141, R3 ;  /* 0x0000008d94037223 */ /* 0x040fe20000010003 */
[----:B------:R-:W-:Y:S01]  /*0bf0*/  FMUL.FTZ R141, R123, R145 ;  /* 0x000000917b8d7220 */ /* 0x000fe20000410000 */
[----:B------:R-:W-:Y:S01]  /*0c00*/  FADD.FTZ R82, R81, R72 ;  /* 0x0000004851527221 */ /* 0x000fe20000010000 */
[----:B------:R-:W-:Y:S01]  /*0c10*/  FMUL.FTZ R146, R129, R146 ;  /* 0x0000009281927220 */ /* 0x000fe20000410000 */
        /* <DEDUP_REMOVED lines=8> */
[----:B------:R-:W-:-:S02]  /*0ca0*/  HADD2.F32 R67, -RZ, R67.H1_H1 ;  /* 0x30000043ff437230 */ /* 0x000fc40000004100 */
[----:B------:R-:W-:Y:S01]  /*0cb0*/  FADD.FTZ R21, R138, R21 ;  /* 0x000000158a157221 */ /* 0x000fe20000010000 */
[--C-:B------:R-:W-:Y:S02]  /*0cc0*/  HADD2.F32 R64, -RZ, R80.reuse.H0_H0 ;  /* 0x20000050ff407230 */ /* 0x100fe40000004100 */
[----:B------:R-:W-:Y:S01]  /*0cd0*/  FFMA.FTZ R5, R144, R138, R5 ;  /* 0x0000008a90057223 */ /* 0x000fe20000010005 */
[--C-:B------:R-:W-:Y:S02]  /*0ce0*/  HADD2.F32 R135, -RZ, R83.reuse.H0_H0 ;  /* 0x20000053ff877230 */ /* 0x100fe40000004100 */
[C---:B------:R-:W-:Y:S01]  /*0cf0*/  FMUL.FTZ R138, R129.reuse, R164 ;  /* 0x000000a4818a7220 */ /* 0x040fe20000410000 */
[----:B------:R-:W-:Y:S02]  /*0d00*/  HADD2.F32 R61, -RZ, R83.H1_H1 ;  /* 0x30000053ff3d7230 */ /* 0x000fe40000004100 */
[----:B------:R-:W-:Y:S01]  /*0d10*/  FMUL.FTZ R74, R129, R152 ;  /* 0x00000098814a7220 */ /* 0x000fe20000410000 */
[----:B------:R-:W-:Y:S01]  /*0d20*/  FADD.FTZ R83, R82, R69 ;  /* 0x0000004552537221 */ /* 0x000fe20000010000 */
[----:B------:R-:W-:Y:S01]  /*0d30*/  FFMA.FTZ R65, R142, R69, R65 ;  /* 0x000000458e417223 */ /* 0x000fe20000010041 */
[----:B------:R-:W-:Y:S01]  /*0d40*/  FADD.FTZ R24, R67, R24 ;  /* 0x0000001843187221 */ /* 0x000fe20000010000 */
[-C--:B------:R-:W-:Y:S01]  /*0d50*/  FFMA.FTZ R8, R138, R67.reuse, R8 ;  /* 0x000000438a087223 */ /* 0x080fe20000010008 */
[----:B------:R-:W-:Y:S01]  /*0d60*/  FADD.FTZ R25, R64, R25 ;  /* 0x0000001940197221 */ /* 0x000fe20000010000 */
[-C--:B------:R-:W-:Y:S01]  /*0d70*/  FFMA.FTZ R9, R74, R64.reuse, R9 ;  /* 0x000000404a097223 */ /* 0x080fe20000010009 */
[----:B------:R-:W-:Y:S01]  /*0d80*/  FMUL.FTZ R81, R118, R64 ;  /* 0x0000004076517220 */ /* 0x000fe20000410000 */
[----:B------:R-:W-:Y:S01]  /*0d90*/  FMUL.FTZ R67, R119, R67 ;  /* 0x0000004377437220 */ /* 0x000fe20000410000 */
[----:B------:R-:W-:Y:S01]  /*0da0*/  FADD.FTZ R64, R83, R68 ;  /* 0x0000004453407221 */ /* 0x000fe20000010000 */
[----:B------:R-:W-:Y:S01]  /*0db0*/  FFMA.FTZ R65, R140, R68, R65 ;  /* 0x000000448c417223 */ /* 0x000fe20000010041 */
[----:B------:R-:W-:-:S02]  /*0dc0*/  HADD2.F32 R63, -RZ, R80.H1_H1 ;  /* 0x30000050ff3f7230 */ /* 0x000fc40000004100 */
        /* <DEDUP_REMOVED lines=71> */
.L_x_7069:
        /* <DEDUP_REMOVED lines=22> */
[----:B------:R-:W-:Y:S01]  /*13a0*/  LOP3.LUT P4, RZ, R108, 0xff0000, RZ, 0xc0, !PT ;  /* 0x00ff00006cff7812 */ /* 0x000fe2000788c0ff */
[----:B------:R-:W-:Y:S01]  /*13b0*/  UMOV UR4, UR5 ;  /* 0x0000000500047c82 */ /* 0x000fe20008000000 */
[-C--:B------:R-:W-:Y:S01]  /*13c0*/  FMUL.FTZ R71, R71, R128.reuse ;  /* 0x0000008047477220 */ /* 0x080fe20000410000 */
[----:B------:R-:W-:Y:S01]  /*13d0*/  FMUL.FTZ R145, R145, R128 ;  /* 0x0000008091917220 */ /* 0x000fe20000410000 */
[----:B------:R-:W-:-:S02]  /*13e0*/  HFMA2 R66, -RZ, RZ, 0, 0 ;  /* 0x00000000ff427431 */ /* 0x000fc400000001ff */
[----:B------:R-:W-:Y:S02]  /*13f0*/  @P2 HADD2.F32 R72, -RZ, R60.H0_H0 ;  /* 0x2000003cff482230 */ /* 0x000fe40000004100 */
[----:B------:R-:W-:Y:S01]  /*1400*/  FMUL.FTZ R147, R71, UR4 ;  /* 0x0000000447937c20 */ /* 0x000fe20008410000 */
[----:B------:R-:W-:Y:S02]  /*1410*/  @P2 HADD2.F32 R143, -RZ, R28.H0_H0 ;  /* 0x2000001cff8f2230 */ /* 0x000fe40000004100 */
[----:B------:R-:W-:Y:S01]  /*1420*/  FMUL.FTZ R149, R145, UR4 ;  /* 0x0000000491957c20 */ /* 0x000fe20008410000 */
[----:B------:R-:W-:Y:S01]  /*1430*/  FMUL.FTZ R145, R129, R150 ;  /* 0x0000009681917220 */ /* 0x000fe20000410000 */
[----:B------:R-:W-:Y:S01]  /*1440*/  CS2R R70, SRZ ;  /* 0x0000000000467805 */ /* 0x000fe2000001ff00 */
[----:B------:R-:W-:Y:S01]  /*1450*/  FFMA.FTZ R146, R146, R136, R139 ;  /* 0x0000008892927223 */ /* 0x000fe2000001008b */
[C---:B------:R-:W-:Y:S01]  /*1460*/  @P2 FMUL.FTZ R70, R147.reuse, R72 ;  /* 0x0000004893462220 */ /* 0x040fe20000410000 */
[----:B------:R-:W-:Y:S01]  /*1470*/  @P2 FMUL.FTZ R66, R147, R143 ;  /* 0x0000008f93422220 */ /* 0x000fe20000410000 */
[----:B------:R-:W-:Y:S01]  /*1480*/  FMUL.FTZ R147, R145, R128 ;  /* 0x0000008091937220 */ /* 0x000fe20000410000 */
[----:B------:R-:W-:-:S02]  /*1490*/  @P3 HADD2.F32 R60, -RZ, R60.H1_H1 ;  /* 0x3000003cff3c3230 */ /* 0x000fc40000004100 */
[----:B------:R-:W-:Y:S01]  /*14a0*/  HFMA2 R72, -RZ, RZ, 0, 0 ;  /* 0x00000000ff487431 */ /* 0x000fe200000001ff */
[----:B------:R-:W-:Y:S01]  /*14b0*/  LOP3.LUT P6, RZ, R108, 0xff000000, RZ, 0xc0, !PT ;  /* 0xff0000006cff7812 */ /* 0x000fe200078cc0ff */
[----:B------:R-:W-:Y:S01]  /*14c0*/  FMUL.FTZ R150, R147, UR4 ;  /* 0x0000000493967c20 */ /* 0x000fe20008410000 */
[----:B------:R-:W-:Y:S02]  /*14d0*/  @P3 HADD2.F32 R145, -RZ, R28.H1_H1 ;  /* 0x3000001cff913230 */ /* 0x000fe40000004100 */
[--C-:B------:R-:W-:Y:S01]  /*14e0*/  FFMA.FTZ R144, R144, R136, R139.reuse ;  /* 0x0000008890907223 */ /* 0x100fe2000001008b */
[----:B------:R-:W-:Y:S02]  /*14f0*/  @P4 HADD2.F32 R148, -RZ, R61.H0_H0 ;  /* 0x2000003dff944230 */ /* 0x000fe40000004100 */
[----:B------:R-:W-:Y:S01]  /*1500*/  FADD.FTZ R146, R141, -R146 ;  /* 0x800000928d927221 */ /* 0x000fe20000010000 */
[----:B------:R-:W-:Y:S01]  /*1510*/  @P4 HADD2.F32 R147, -RZ, R29.H0_H0 ;  /* 0x2000001dff934230 */ /* 0x000fe20000004100 */
[----:B------:R-:W-:Y:S01]  /*1520*/  ISETP.GE.U32.AND P2, PT, R108, RZ, PT ;  /* 0x000000ff6c00720c */ /* 0x000fe20003f46070 */
[----:B------:R-:W-:Y:S01]  /*1530*/  @P3 FMUL.FTZ R71, R149, R60 ;  /* 0x0000003c95473220 */ /* 0x000fe20000410000 */
[----:B------:R-:W-:Y:S01]  /*1540*/  MOV R143, RZ ;  /* 0x000000ff008f7202 */ /* 0x000fe20000000f00 */
[----:B------:R-:W-:Y:S01]  /*1550*/  FADD.FTZ R144, R73, -R144 ;  /* 0x8000009049907221 */ /* 0x000fe20000010000 */
[----:B------:R-:W-:Y:S01]  /*1560*/  MOV R60, RZ ;  /* 0x000000ff003c7202 */ /* 0x000fe20000000f00 */
[--C-:B------:R-:W-:Y:S01]  /*1570*/  FFMA.FTZ R138, R138, R136, R139.reuse ;  /* 0x000000888a8a7223 */ /* 0x100fe2000001008b */
[----:B------:R-:W-:Y:S01]  /*1580*/  @P3 FMUL.FTZ R143, R149, R145 ;  /* 0x00000091958f3220 */ /* 0x000fe20000410000 */
[C---:B------:R-:W-:Y:S01]  /*1590*/  @P4 FMUL.FTZ R72, R150.reuse, R148 ;  /* 0x0000009496484220 */ /* 0x040fe20000410000 */
[----:B------:R-:W-:Y:S01]  /*15a0*/  @P4 FMUL.FTZ R60, R150, R147 ;  /* 0x00000093963c4220 */ /* 0x000fe20000410000 */
[----:B------:R-:W-:Y:S01]  /*15b0*/  FMUL.FTZ R73, R129, R146 ;  /* 0x0000009281497220 */ /* 0x000fe20000410000 */
[C---:B------:R-:W-:Y:S01]  /*15c0*/  LOP3.LUT P5, RZ, R109.reuse, 0xff, RZ, 0xc0, !PT ;  /* 0x000000ff6dff7812 */ /* 0x040fe200078ac0ff */
[--C-:B------:R-:W-:Y:S01]  /*15d0*/  FFMA.FTZ R142, R142, R136, R139.reuse ;  /* 0x000000888e8e7223 */ /* 0x100fe2000001008b */
[----:B------:R-:W-:Y:S01]  /*15e0*/  LOP3.LUT P4, RZ, R109, 0xff00, RZ, 0xc0, !PT ;  /* 0x0000ff006dff7812 */ /* 0x000fe2000788c0ff */
[----:B------:R-:W-:Y:S01]  /*15f0*/  FADD.FTZ R148, R67, -R138 ;  /* 0x8000008a43947221 */ /* 0x000fe20000010000 */
[----:B------:R-:W-:Y:S01]  /*1600*/  LOP3.LUT P3, RZ, R109, 0xff0000, RZ, 0xc0, !PT ;  /* 0x00ff00006dff7812 */ /* 0x000fe2000786c0ff */
[----:B------:R-:W-:Y:S01]  /*1610*/  FMUL.FTZ R67, R73, R128 ;  /* 0x0000008049437220 */ /* 0x000fe20000410000 */
[----:B------:R-:W-:Y:S01]  /*1620*/  ISETP.GE.U32.AND.EX P2, PT, R109, 0x1000000, PT, P2 ;  /* 0x010000006d00780c */ /* 0x000fe20003f46120 */
[----:B------:R-:W-:Y:S01]  /*1630*/  FFMA.FTZ R109, R140, R136, R139 ;  /* 0x000000888c6d7223 */ /* 0x000fe2000001008b */
[----:B------:R-:W-:-:S02]  /*1640*/  HFMA2 R73, -RZ, RZ, 0, 0 ;  /* 0x00000000ff497431 */ /* 0x000fc400000001ff */
[----:B------:R-:W-:Y:S01]  /*1650*/  FADD.FTZ R142, R69, -R142 ;  /* 0x8000008e458e7221 */ /* 0x000fe20000010000 */
[----:B------:R-:W-:Y:S01]  /*1660*/  FMUL.FTZ R147, R67, UR4 ;  /* 0x0000000443937c20 */ /* 0x000fe20008410000 */
[----:B------:R-:W-:Y:S01]  /*1670*/  FADD.FTZ R146, R68, -R109 ;  /* 0x8000006d44927221 */ /* 0x000fe20000010000 */
[----:B------:R-:W-:Y:S02]  /*1680*/  @P6 HADD2.F32 R68, -RZ, R61.H1_H1 ;  /* 0x3000003dff446230 */ /* 0x000fe40000004100 */
[C---:B------:R-:W-:Y:S01]  /*1690*/  FMUL.FTZ R67, R129.reuse, R144 ;  /* 0x0000009081437220 */ /* 0x040fe20000410000 */
[----:B------:R-:W-:Y:S01]  /*16a0*/  FMUL.FTZ R141, R129, R142 ;  /* 0x0000008e818d7220 */ /* 0x000fe20000410000 */
[--C-:B------:R-:W-:Y:S01]  /*16b0*/  @P5 HADD2.F32 R69, -RZ, R62.reuse.H0_H0 ;  /* 0x2000003eff455230 */ /* 0x100fe20000004100 */
[----:B------:R-:W-:Y:S01]  /*16c0*/  CS2R R108, SRZ ;  /* 0x00000000006c7805 */ /* 0x000fe2000001ff00 */
[----:B------:R-:W-:Y:S01]  /*16d0*/  @P6 FMUL.FTZ R73, R147, R68 ;  /* 0x0000004493496220 */ /* 0x000fe20000410000 */
[-C--:B------:R-:W-:Y:S01]  /*16e0*/  FMUL.FTZ R68, R67, R128.reuse ;  /* 0x0000008043447220 */ /* 0x080fe20000410000 */
[----:B------:R-:W-:Y:S01]  /*16f0*/  FMUL.FTZ R141, R141, R128 ;  /* 0x000000808d8d7220 */ /* 0x000fe20000410000 */
[----:B------:R-:W-:-:S02]  /*1700*/  @P4 HADD2.F32 R145, -RZ, R62.H1_H1 ;  /* 0x3000003eff914230 */ /* 0x000fc40000004100 */
[----:B------:R-:W-:Y:S02]  /*1710*/  HFMA2 R140, -RZ, RZ, 0, 0 ;  /* 0x00000000ff8c7431 */ /* 0x000fe400000001ff */
[----:B------:R-:W-:Y:S01]  /*1720*/  FMUL.FTZ R68, R68, UR4 ;  /* 0x0000000444447c20 */ /* 0x000fe20008410000 */
[----:B------:R-:W-:Y:S01]  /*1730*/  FMUL.FTZ R149, R141, UR4 ;  /* 0x000000048d957c20 */ /* 0x000fe20008410000 */
[----:B------:R-:W-:Y:S02]  /*1740*/  @P5 HADD2.F32 R138, -RZ, R30.H0_H0 ;  /* 0x2000001eff8a5230 */ /* 0x000fe40000004100 */
[----:B------:R-:W-:Y:S02]  /*1750*/  HFMA2 R141, -RZ, RZ, 0, 0 ;  /* 0x00000000ff8d7431 */ /* 0x000fe400000001ff */
[----:B------:R-:W-:Y:S01]  /*1760*/  @P5 FMUL.FTZ R109, R68, R69 ;  /* 0x00000045446d5220 */ /* 0x000fe20000410000 */
[----:B------:R-:W-:Y:S01]  /*1770*/  FMUL.FTZ R69, R129, R146 ;  /* 0x0000009281457220 */ /* 0x000fe20000410000 */
[----:B------:R-:W-:Y:S01]  /*1780*/  @P4 FMUL.FTZ R108, R149, R145 ;  /* 0x00000091956c4220 */ /* 0x000fe20000410000 */
[----:B------:R-:W-:Y:S01]  /*1790*/  FMUL.FTZ R145, R129, R148 ;  /* 0x0000009481917220 */ /* 0x000fe20000410000 */
[----:B------:R-:W-:-:S02]  /*17a0*/  @P6 HADD2.F32 R67, -RZ, R29.H1_H1 ;  /* 0x3000001dff436230 */ /* 0x000fc40000004100 */
[----:B------:R-:W-:Y:S01]  /*17b0*/  FMUL.FTZ R69, R69, R128 ;  /* 0x0000008045457220 */ /* 0x000fe20000410000 */
[----:B------:R-:W-:Y:S01]  /*17c0*/  @P5 FMUL.FTZ R140, R68, R138 ;  /* 0x0000008a448c5220 */ /* 0x000fe20000410000 */
[----:B------:R-:W-:Y:S01]  /*17d0*/  FMUL.FTZ R145, R145, R128 ;  /* 0x0000008091917220 */ /* 0x000fe20000410000 */
[----:B------:R-:W-:Y:S02]  /*17e0*/  @P4 HADD2.F32 R68, -RZ, R30.H1_H1 ;  /* 0x3000001eff444230 */ /* 0x000fe40000004100 */
[----:B------:R-:W-:Y:S01]  /*17f0*/  FMUL.FTZ R146, R69, UR4 ;  /* 0x0000000445927c20 */ /* 0x000fe20008410000 */
[--C-:B------:R-:W-:Y:S02]  /*1800*/  @P3 HADD2.F32 R144, -RZ, R31.reuse.H0_H0 ;  /* 0x2000001fff903230 */ /* 0x100fe40000004100 */
[----:B------:R-:W-:Y:S01]  /*1810*/  FMUL.FTZ R145, R145, UR4 ;  /* 0x0000000491917c20 */ /* 0x000fe20008410000 */
[----:B------:R-:W-:Y:S02]  /*1820*/  @P2 HADD2.F32 R69, -RZ, R31.H1_H1 ;  /* 0x3000001fff452230 */ /* 0x000fe40000004100 */
[----:B------:R-:W-:-:S02]  /*1830*/  HFMA2 R138, -RZ, RZ, 0, 0 ;  /* 0x00000000ff8a7431 */ /* 0x000fc400000001ff */
[--C-:B------:R-:W-:Y:S01]  /*1840*/  @P3 HADD2.F32 R61, -RZ, R63.reuse.H0_H0 ;  /* 0x2000003fff3d3230 */ /* 0x100fe20000004100 */
[----:B------:R-:W-:Y:S01]  /*1850*/  MOV R142, RZ ;  /* 0x000000ff008e7202 */ /* 0x000fe20000000f00 */
[----:B------:R-:W-:Y:S01]  /*1860*/  @P2 HADD2.F32 R62, -RZ, R63.H1_H1 ;  /* 0x3000003fff3e2230 */ /* 0x000fe20000004100 */
[----:B------:R-:W-:Y:S01]  /*1870*/  MOV R63, RZ ;  /* 0x000000ff003f7202 */ /* 0x000fe20000000f00 */
[----:B------:R-:W-:Y:S01]  /*1880*/  @P6 FMUL.FTZ R63, R147, R67 ;  /* 0x00000043933f6220 */ /* 0x000fe20000410000 */
[----:B------:R-:W-:Y:S01]  /*1890*/  MOV R67, RZ ;  /* 0x000000ff00437202 */ /* 0x000fe20000000f00 */
[----:B------:R-:W-:Y:S01]  /*18a0*/  @P4 FMUL.FTZ R67, R149, R68 ;  /* 0x0000004495434220 */ /* 0x000fe20000410000 */
[----:B------:R-:W-:Y:S01]  /*18b0*/  MOV R147, RZ ;  /* 0x000000ff00937202 */ /* 0x000fe20000000f00 */
[C---:B------:R-:W-:Y:S01]  /*18c0*/  @P3 FMUL.FTZ R142, R146.reuse, R144 ;  /* 0x00000090928e3220 */ /* 0x040fe20000410000 */
[C---:B------:R-:W-:Y:S01]  /*18d0*/  @P2 FMUL.FTZ R147, R145.reuse, R69 ;  /* 0x0000004591932220 */ /* 0x040fe20000410000 */
[----:B------:R-:W-:Y:S01]  /*18e0*/  @P3 FMUL.FTZ R141, R146, R61 ;  /* 0x0000003d928d3220 */ /* 0x000fe20000410000 */
[----:B------:R-:W-:Y:S01]  /*18f0*/  @P2 FMUL.FTZ R138, R145, R62 ;  /* 0x0000003e918a2220 */ /* 0x000fe20000410000 */
[----:B------:R-:W-:-:S02]  /*1900*/  F2FP.F16.F32.PACK_AB R61, R63, R60 ;  /* 0x0000003c3f3d723e */ /* 0x000fc400000000ff */
[----:B------:R-:W-:Y:S02]  /*1910*/  F2FP.F16.F32.PACK_AB R62, R67, R140 ;  /* 0x0000008c433e723e */ /* 0x000fe400000000ff */
[----:B------:R-:W-:Y:S02]  /*1920*/  F2FP.F16.F32.PACK_AB R60, R143, R66 ;  /* 0x000000428f3c723e */ /* 0x000fe400000000ff */
[----:B------:R-:W-:Y:S01]  /*1930*/  F2FP.F16.F32.PACK_AB R63, R147, R142 ;  /* 0x0000008e933f723e */ /* 0x000fe200000000ff */
[----:B------:R-:W-:Y:S06]  /*1940*/  BRA `(.L_x_7049) ;  /* 0x0000000400907947 */ /* 0x000fec0003800000 */
.L_x_7048:
[-CC-:B------:R-:W-:Y:S01]  /*1950*/  FFMA.FTZ R66, R66, R136.reuse, R139.reuse ;  /* 0x0000008842427223 */ /* 0x180fe2000001008b */
[----:B-----5:R-:W-:Y:S01]  /*1960*/  LOP3.LUT P2, RZ, R108, 0xff, RZ, 0xc0, !PT ;  /* 0x000000ff6cff7812 */ /* 0x020fe2000784c0ff */
[-CC-:B------:R-:W-:Y:S01]  /*1970*/  FFMA.FTZ R56, R70, R136.reuse, R139.reuse ;  /* 0x0000008846387223 */ /* 0x180fe2000001008b */
[----:B------:R-:W-:Y:S01]  /*1980*/  FFMA.FTZ R55, R148, R136, R139 ;  /* 0x0000008894377223 */ /* 0x000fe2000001008b */
[----:B------:R-:W-:Y:S01]  /*1990*/  FADD.FTZ R66, R143, -R66 ;  /* 0x800000428f427221 */ /* 0x000fe20000010000 */
[----:B------:R-:W-:Y:S01]  /*19a0*/  UMOV UR4, UR5 ;  /* 0x0000000500047c82 */ /* 0x000fe20008000000 */
[C---:B------:R-:W-:Y:S01]  /*19b0*/  LOP3.LUT P3, RZ, R108.reuse, 0xff00, RZ, 0xc0, !PT ;  /* 0x0000ff006cff7812 */ /* 0x040fe2000786c0ff */
[----:B------:R-:W-:Y:S02]  /*19c0*/  HFMA2 R70, -RZ, RZ, 0, 0 ;  /* 0x00000000ff467431 */ /* 0x000fe400000001ff */
[----:B------:R-:W-:Y:S01]  /*19d0*/  FMUL.FTZ R52, R129, R66 ;  /* 0x0000004281347220 */ /* 0x000fe20000410000 */
[----:B------:R-:W-:Y:S01]  /*19e0*/  LOP3.LUT P4, RZ, R108, 0xff0000, RZ, 0xc0, !PT ;  /* 0x00ff00006cff7812 */ /* 0x000fe2000788c0ff */
[----:B------:R-:W-:Y:S01]  /*19f0*/  FADD.FTZ R56, R71, -R56 ;  /* 0x8000003847387221 */ /* 0x000fe20000010000 */
[----:B------:R-:W-:Y:S01]  /*1a00*/  FADD.FTZ R58, R72, -R55 ;  /* 0x80000037483a7221 */ /* 0x000fe20000010000 */
[----:B------:R-:W-:Y:S01]  /*1a10*/  FMUL.FTZ R53, R52, R128 ;  /* 0x0000008034357220 */ /* 0x000fe20000410000 */
[----:B------:R-:W-:Y:S01]  /*1a20*/  FFMA.FTZ R146, R146, R136, R139 ;  /* 0x0000008892927223 */ /* 0x000fe2000001008b */
[----:B------:R-:W-:-:S02]  /*1a30*/  @P2 HADD2.F32 R54, -RZ, R60.H0_H0 ;  /* 0x2000003cff362230 */ /* 0x000fc40000004100 */
[----:B------:R-:W-:Y:S02]  /*1a40*/  HFMA2 R71, -RZ, RZ, 0, 0 ;  /* 0x00000000ff477431 */ /* 0x000fe400000001ff */
[----:B------:R-:W-:Y:S01]  /*1a50*/  FMUL.FTZ R57, R53, UR4 ;  /* 0x0000000435397c20 */ /* 0x000fe20008410000 */
[----:B------:R-:W-:Y:S01]  /*1a60*/  FMUL.FTZ R53, R129, R56 ;  /* 0x0000003881357220 */ /* 0x000fe20000410000 */
[----:B------:R-:W-:Y:S02]  /*1a70*/  HFMA2 R72, -RZ, RZ, 0, 0 ;  /* 0x00000000ff487431 */ /* 0x000fe400000001ff */
[----:B------:R-:W-:Y:S02]  /*1a80*/  @P3 HADD2.F32 R60, -RZ, R60.H1_H1 ;  /* 0x3000003cff3c3230 */ /* 0x000fe40000004100 */
[----:B------:R-:W-:Y:S01]  /*1a90*/  @P2 FMUL.FTZ R70, R57, R54 ;  /* 0x0000003639462220 */ /* 0x000fe20000410000 */
[----:B------:R-:W-:Y:S01]  /*1aa0*/  FMUL.FTZ R54, R129, R58 ;  /* 0x0000003a81367220 */ /* 0x000fe20000410000 */
[-C--:B------:R-:W-:Y:S01]  /*1ab0*/  FMUL.FTZ R55, R53, R128.reuse ;  /* 0x0000008035377220 */ /* 0x080fe20000410000 */
[--C-:B------:R-:W-:Y:S01]  /*1ac0*/  @P2 HADD2.F32 R58, -RZ, R28.reuse.H0_H0 ;  /* 0x2000001cff3a2230 */ /* 0x100fe20000004100 */
[----:B------:R-:W-:Y:S01]  /*1ad0*/  LOP3.LUT P6, RZ, R108, 0xff000000, RZ, 0xc0, !PT ;  /* 0xff0000006cff7812 */ /* 0x000fe200078cc0ff */
[----:B------:R-:W-:Y:S01]  /*1ae0*/  FMUL.FTZ R56, R54, R128 ;  /* 0x0000008036387220 */ /* 0x000fe20000410000 */
[----:B------:R-:W-:-:S02]  /*1af0*/  @P3 HADD2.F32 R148, -RZ, R28.H1_H1 ;  /* 0x3000001cff943230 */ /* 0x000fc40000004100 */
[----:B------:R-:W-:Y:S01]  /*1b00*/  FMUL.FTZ R55, R55, UR4 ;  /* 0x0000000437377c20 */ /* 0x000fe20008410000 */
[----:B------:R-:W-:Y:S01]  /*1b10*/  @P4 HADD2.F32 R59, -RZ, R61.H0_H0 ;  /* 0x2000003dff3b4230 */ /* 0x000fe20000004100 */
[----:B------:R-:W-:Y:S01]  /*1b20*/  MOV R66, RZ ;  /* 0x000000ff00427202 */ /* 0x000fe20000000f00 */
[----:B------:R-:W-:Y:S02]  /*1b30*/  @P4 HADD2.F32 R147, -RZ, R29.H0_H0 ;  /* 0x2000001dff934230 */ /* 0x000fe40000004100 */
[----:B------:R-:W-:Y:S01]  /*1b40*/  FMUL.FTZ R56, R56, UR4 ;  /* 0x0000000438387c20 */ /* 0x000fe20008410000 */
[----:B------:R-:W-:Y:S01]  /*1b50*/  FADD.FTZ R146, R141, -R146 ;  /* 0x800000928d927221 */ /* 0x000fe20000010000 */
[----:B------:R-:W-:Y:S01]  /*1b60*/  @P2 FMUL.FTZ R66, R57, R58 ;  /* 0x0000003a39422220 */ /* 0x000fe20000410000 */
[----:B------:R-:W-:Y:S01]  /*1b70*/  MOV R143, RZ ;  /* 0x000000ff008f7202 */ /* 0x000fe20000000f00 */
[C---:B------:R-:W-:Y:S01]  /*1b80*/  @P3 FMUL.FTZ R71, R55.reuse, R60 ;  /* 0x0000003c37473220 */ /* 0x040fe20000410000 */
[----:B------:R-:W-:Y:S01]  /*1b90*/  ISETP.GE.U32.AND P2, PT, R108, RZ, PT ;  /* 0x000000ff6c00720c */ /* 0x000fe20003f46070 */
[----:B------:R-:W-:Y:S01]  /*1ba0*/  @P3 FMUL.FTZ R143, R55, R148 ;  /* 0x00000094378f3220 */ /* 0x000fe20000410000 */
[----:B------:R-:W-:Y:S01]  /*1bb0*/  MOV R145, RZ ;  /* 0x000000ff00917202 */ /* 0x000fe20000000f00 */
[C---:B------:R-:W-:Y:S01]  /*1bc0*/  @P4 FMUL.FTZ R72, R56.reuse, R59 ;  /* 0x0000003b38484220 */ /* 0x040fe20000410000 */
[----:B------:R-:W-:Y:S01]  /*1bd0*/  @P4 FMUL.FTZ R145, R56, R147 ;  /* 0x0000009338914220 */ /* 0x000fe20000410000 */
[----:B------:R-:W-:Y:S01]  /*1be0*/  FMUL.FTZ R55, R129, R146 ;  /* 0x0000009281377220 */ /* 0x000fe20000410000 */
[-CC-:B------:R-:W-:Y:S01]  /*1bf0*/  FFMA.FTZ R144, R144, R136.reuse, R139.reuse ;  /* 0x0000008890907223 */ /* 0x180fe2000001008b */
[C---:B------:R-:W-:Y:S01]  /*1c00*/  LOP3.LUT P5, RZ, R109.reuse, 0xff, RZ, 0xc0, !PT ;  /* 0x000000ff6dff7812 */ /* 0x040fe200078ac0ff */
[----:B------:R-:W-:Y:S01]  /*1c10*/  FFMA.FTZ R142, R142, R136, R139 ;  /* 0x000000888e8e7223 */ /* 0x000fe2000001008b */
[----:B------:R-:W-:Y:S01]  /*1c20*/  LOP3.LUT P4, RZ, R109, 0xff00, RZ, 0xc0, !PT ;  /* 0x0000ff006dff7812 */ /* 0x000fe2000788c0ff */
[----:B------:R-:W-:Y:S01]  /*1c30*/  FMUL.FTZ R56, R55, R128 ;  /* 0x0000008037387220 */ /* 0x000fe20000410000 */
[----:B------:R-:W-:Y:S01]  /*1c40*/  LOP3.LUT P3, RZ, R109, 0xff0000, RZ, 0xc0, !PT ;  /* 0x00ff00006dff7812 */ /* 0x000fe2000786c0ff */
[----:B------:R-:W-:Y:S01]  /*1c50*/  FADD.FTZ R144, R73, -R144 ;  /* 0x8000009049907221 */ /* 0x000fe20000010000 */
[----:B------:R-:W-:Y:S01]  /*1c60*/  ISETP.GE.U32.AND.EX P2, PT, R109, 0x1000000, PT, P2 ;  /* 0x010000006d00780c */ /* 0x000fe20003f46120 */
[----:B------:R-:W-:-:S02]  /*1c70*/  HFMA2 R73, -RZ, RZ, 0, 0 ;  /* 0x00000000ff497431 */ /* 0x000fc400000001ff */
[----:B------:R-:W-:Y:S02]  /*1c80*/  @P6 HADD2.F32 R58, -RZ, R61.H1_H1 ;  /* 0x3000003dff3a6230 */ /* 0x000fe40000004100 */
[-CC-:B------:R-:W-:Y:S01]  /*1c90*/  FFMA.FTZ R57, R140, R136.reuse, R139.reuse ;  /* 0x000000888c397223 */ /* 0x180fe2000001008b */
[----:B------:R-:W-:Y:S01]  /*1ca0*/  FMUL.FTZ R61, R56, UR4 ;  /* 0x00000004383d7c20 */ /* 0x000fe20008410000 */
[----:B------:R-:W-:Y:S01]  /*1cb0*/  FFMA.FTZ R138, R138, R136, R139 ;  /* 0x000000888a8a7223 */ /* 0x000fe2000001008b */
[----:B------:R-:W-:Y:S01]  /*1cc0*/  FADD.FTZ R142, R69, -R142 ;  /* 0x8000008e458e7221 */ /* 0x000fe20000010000 */
[----:B------:R-:W-:Y:S01]  /*1cd0*/  FMUL.FTZ R56, R129, R144 ;  /* 0x0000009081387220 */ /* 0x000fe20000410000 */
[----:B------:R-:W-:Y:S01]  /*1ce0*/  FADD.FTZ R140, R68, -R57 ;  /* 0x80000039448c7221 */ /* 0x000fe20000010000 */
[----:B------:R-:W-:Y:S01]  /*1cf0*/  @P6 FMUL.FTZ R73, R61, R58 ;  /* 0x0000003a3d496220 */ /* 0x000fe20000410000 */
[----:B------:R-:W-:Y:S01]  /*1d00*/  FADD.FTZ R148, R67, -R138 ;  /* 0x8000008a43947221 */ /* 0x000fe20000010000 */
[----:B------:R-:W-:Y:S01]  /*1d10*/  FMUL.FTZ R57, R129, R142 ;  /* 0x0000008e81397220 */ /* 0x000fe20000410000 */
[----:B------:R-:W-:Y:S01]  /*1d20*/  FMUL.FTZ R58, R56, R128 ;  /* 0x00000080383a7220 */ /* 0x000fe20000410000 */
[--C-:B------:R-:W-:Y:S01]  /*1d30*/  @P5 HADD2.F32 R67, -RZ, R62.reuse.H0_H0 ;  /* 0x2000003eff435230 */ /* 0x100fe20000004100 */
[----:B------:R-:W-:Y:S01]  /*1d40*/  CS2R R108, SRZ ;  /* 0x00000000006c7805 */ /* 0x000fe2000001ff00 */
[----:B------:R-:W-:-:S02]  /*1d50*/  @P4 HADD2.F32 R138, -RZ, R62.H1_H1 ;  /* 0x3000003eff8a4230 */ /* 0x000fc40000004100 */
[----:B------:R-:W-:Y:S02]  /*1d60*/  HFMA2 R62, -RZ, RZ, 0, 0 ;  /* 0x00000000ff3e7431 */ /* 0x000fe400000001ff */
[--C-:B------:R-:W-:Y:S02]  /*1d70*/  @P3 HADD2.F32 R146, -RZ, R63.reuse.H0_H0 ;  /* 0x2000003fff923230 */ /* 0x100fe40000004100 */
[----:B------:R-:W-:Y:S01]  /*1d80*/  FMUL.FTZ R59, R57, R128 ;  /* 0x00000080393b7220 */ /* 0x000fe20000410000 */
[----:B------:R-:W-:Y:S02]  /*1d90*/  @P2 HADD2.F32 R147, -RZ, R63.H1_H1 ;  /* 0x3000003fff932230 */ /* 0x000fe40000004100 */
[----:B------:R-:W-:Y:S01]  /*1da0*/  FMUL.FTZ R58, R58, UR4 ;  /* 0x000000043a3a7c20 */ /* 0x000fe20008410000 */
[----:B------:R-:W-:Y:S02]  /*1db0*/  @P5 HADD2.F32 R63, -RZ, R30.H0_H0 ;  /* 0x2000001eff3f5230 */ /* 0x000fe40000004100 */
[----:B------:R-:W-:Y:S01]  /*1dc0*/  FMUL.FTZ R69, R59, UR4 ;  /* 0x000000043b457c20 */ /* 0x000fe20008410000 */
[----:B------:R-:W-:-:S02]  /*1dd0*/  @P6 HADD2.F32 R68, -RZ, R29.H1_H1 ;  /* 0x3000001dff446230 */ /* 0x000fc40000004100 */
[C---:B------:R-:W-:Y:S01]  /*1de0*/  @P5 FMUL.FTZ R109, R58.reuse, R67 ;  /* 0x000000433a6d5220 */ /* 0x040fe20000410000 */
[C---:B------:R-:W-:Y:S01]  /*1df0*/  FMUL.FTZ R59, R129.reuse, R148 ;  /* 0x00000094813b7220 */ /* 0x040fe20000410000 */
[----:B------:R-:W-:Y:S01]  /*1e00*/  @P5 FMUL.FTZ R62, R58, R63 ;  /* 0x0000003f3a3e5220 */ /* 0x000fe20000410000 */
[----:B------:R-:W-:Y:S01]  /*1e10*/  FMUL.FTZ R58, R129, R140 ;  /* 0x0000008c813a7220 */ /* 0x000fe20000410000 */
[----:B------:R-:W-:Y:S01]  /*1e20*/  MOV R60, RZ ;  /* 0x000000ff003c7202 */ /* 0x000fe20000000f00 */
[----:B------:R-:W-:Y:S01]  /*1e30*/  @P6 FMUL.FTZ R60, R61, R68 ;  /* 0x000000443d3c6220 */ /* 0x000fe20000410000 */
[-C--:B------:R-:W-:Y:S01]  /*1e40*/  FMUL.FTZ R68, R59, R128.reuse ;  /* 0x000000803b447220 */ /* 0x080fe20000410000 */
[----:B------:R-:W-:Y:S01]  /*1e50*/  FMUL.FTZ R63, R58, R128 ;  /* 0x000000803a3f7220 */ /* 0x000fe20000410000 */
[----:B------:R-:W-:Y:S02]  /*1e60*/  @P4 HADD2.F32 R142, -RZ, R30.H1_H1 ;  /* 0x3000001eff8e4230 */ /* 0x000fe40000004100 */
[----:B------:R-:W-:-:S02]  /*1e70*/  HFMA2 R67, -RZ, RZ, 0, 0 ;  /* 0x00000000ff437431 */ /* 0x000fc400000001ff */
[--C-:B------:R-:W-:Y:S02]  /*1e80*/  @P3 HADD2.F32 R144, -RZ, R31.reuse.H0_H0 ;  /* 0x2000001fff903230 */ /* 0x100fe40000004100 */
[----:B------:R-:W-:Y:S01]  /*1e90*/  FMUL.FTZ R63, R63, UR4 ;  /* 0x000000043f3f7c20 */ /* 0x000fe20008410000 */
[----:B------:R-:W-:Y:S02]  /*1ea0*/  @P2 HADD2.F32 R149, -RZ, R31.H1_H1 ;  /* 0x3000001fff952230 */ /* 0x000fe40000004100 */
[----:B------:R-:W-:Y:S01]  /*1eb0*/  FMUL.FTZ R68, R68, UR4 ;  /* 0x0000000444447c20 */ /* 0x000fe20008410000 */
[----:B------:R-:W-:Y:S02]  /*1ec0*/  MOV R61, RZ ;  /* 0x000000ff003d7202 */ /* 0x000fe40000000f00 */
[----:B------:R-:W-:Y:S01]  /*1ed0*/  CS2R R140, SRZ ;  /* 0x00000000008c7805 */ /* 0x000fe2000001ff00 */
[----:B------:R-:W-:Y:S01]  /*1ee0*/  @P4 FMUL.FTZ R61, R69, R142 ;  /* 0x0000008e453d4220 */ /* 0x000fe20000410000 */
[----:B------:R-:W-:Y:S01]  /*1ef0*/  @P3 FMUL.FTZ R67, R63, R144 ;  /* 0x000000903f433220 */ /* 0x000fe20000410000 */
[C---:B------:R-:W-:Y:S01]  /*1f00*/  @P2 FMUL.FTZ R140, R68.reuse, R149 ;  /* 0x00000095448c2220 */ /* 0x040fe20000410000 */
[----:B------:R-:W-:Y:S01]  /*1f10*/  @P4 FMUL.FTZ R108, R69, R138 ;  /* 0x0000008a456c4220 */ /* 0x000fe20000410000 */
[----:B------:R-:W-:Y:S01]  /*1f20*/  MOV R138, RZ ;  /* 0x000000ff008a7202 */ /* 0x000fe20000000f00 */
[----:B------:R-:W-:Y:S01]  /*1f30*/  @P3 FMUL.FTZ R141, R63, R146 ;  /* 0x000000923f8d3220 */ /* 0x000fe20000410000 */
[----:B------:R-:W-:Y:S01]  /*1f40*/  F2FP.F16.F32.PACK_AB R62, R61, R62 ;  /* 0x0000003e3d3e723e */ /* 0x000fe200000000ff */
[----:B------:R-:W-:Y:S01]  /*1f50*/  @P2 FMUL.FTZ R138, R68, R147 ;  /* 0x00000093448a2220 */ /* 0x000fe20000410000 */
[----:B------:R-:W-:-:S02]  /*1f60*/  F2FP.F16.F32.PACK_AB R61, R60, R145 ;  /* 0x000000913c3d723e */ /* 0x000fc400000000ff */
[----:B------:R-:W-:Y:S02]  /*1f70*/  F2FP.F16.F32.PACK_AB R60, R143, R66 ;  /* 0x000000428f3c723e */ /* 0x000fe400000000ff */
[----:B------:R-:W-:-:S07]  /*1f80*/  F2FP.F16.F32.PACK_AB R63, R140, R67 ;  /* 0x000000438c3f723e */ /* 0x000fce00000000ff */
.L_x_7049:
        /* <DEDUP_REMOVED lines=11> */
[C---:B------:R-:W-:Y:S01]  /*2040*/  LOP3.LUT P2, RZ, R98.reuse, 0xff, RZ, 0xc0, !PT ;  /* 0x000000ff62ff7812 */ /* 0x040fe2000784c0ff */
[-CC-:B------:R-:W-:Y:S01]  /*2050*/  FFMA.FTZ R75, R75, R136.reuse, R139.reuse ;  /* 0x000000884b4b7223 */ /* 0x180fe2000001008b */
[----:B------:R-:W-:Y:S01]  /*2060*/  LOP3.LUT P4, RZ, R98, 0xff00, RZ, 0xc0, !PT ;  /* 0x0000ff0062ff7812 */ /* 0x000fe2000788c0ff */
[----:B------:R-:W-:Y:S01]  /*2070*/  FADD.FTZ R74, R81, -R74 ;  /* 0x8000004a514a7221 */ /* 0x000fe20000010000 */
[----:B------:R-:W-:Y:S01]  /*2080*/  FFMA.FTZ R76, R76, R136, R139 ;  /* 0x000000884c4c7223 */ /* 0x000fe2000001008b */
[----:B------:R-:W-:Y:S01]  /*2090*/  FADD.FTZ R82, R82, -R75 ;  /* 0x8000004b52527221 */ /* 0x000fe20000010000 */
[----:B0-----:R-:W-:Y:S01]  /*20a0*/  CS2R R60, SRZ ;  /* 0x00000000003c7805 */ /* 0x001fe2000001ff00 */
[----:B------:R-:W-:Y:S01]  /*20b0*/  FMUL.FTZ R52, R129, R74 ;  /* 0x0000004a81347220 */ /* 0x000fe20000410000 */
[----:B------:R-:W-:Y:S01]  /*20c0*/  LOP3.LUT P3, RZ, R98, 0xff0000, RZ, 0xc0, !PT ;  /* 0x00ff000062ff7812 */ /* 0x000fe2000786c0ff */
[----:B------:R-:W-:Y:S01]  /*20d0*/  FADD.FTZ R76, R83, -R76 ;  /* 0x8000004c534c7221 */ /* 0x000fe20000010000 */
[----:B------:R-:W-:Y:S01]  /*20e0*/  CS2R R74, SRZ ;  /* 0x00000000004a7805 */ /* 0x000fe2000001ff00 */
[----:B------:R-:W-:Y:S01]  /*20f0*/  FMUL.FTZ R53, R52, R128 ;  /* 0x0000008034357220 */ /* 0x000fe20000410000 */
[----:B------:R-:W-:-:S02]  /*2100*/  HFMA2 R63, -RZ, RZ, 0, 0 ;  /* 0x00000000ff3f7431 */ /* 0x000fc400000001ff */
[----:B------:R-:W-:Y:S02]  /*2110*/  @P2 HADD2.F32 R55, -RZ, R32.H0_H0 ;  /* 0x20000020ff372230 */ /* 0x000fe40000004100 */
[----:B------:R-:W-:Y:S01]  /*2120*/  FFMA.FTZ R77, R77, R136, R139 ;  /* 0x000000884d4d7223 */ /* 0x000fe2000001008b */
[----:B------:R-:W-:Y:S01]  /*2130*/  FMUL.FTZ R56, R53, UR4 ;  /* 0x0000000435387c20 */ /* 0x000fe20008410000 */
[----:B------:R-:W-:Y:S01]  /*2140*/  FMUL.FTZ R53, R129, R82 ;  /* 0x0000005281357220 */ /* 0x000fe20000410000 */
[----:B-----5:R-:W-:Y:S02]  /*2150*/  @P2 HADD2.F32 R54, -RZ, R64.H0_H0 ;  /* 0x20000040ff362230 */ /* 0x020fe40000004100 */
[----:B------:R-:W-:Y:S01]  /*2160*/  FADD.FTZ R130, R130, -R77 ;  /* 0x8000004d82827221 */ /* 0x000fe20000010000 */
[----:B------:R-:W-:Y:S01]  /*2170*/  @P2 FMUL.FTZ R60, R56, R55 ;  /* 0x00000037383c2220 */ /* 0x000fe20000410000 */
[----:B------:R-:W-:Y:S01]  /*2180*/  FMUL.FTZ R55, R53, R128 ;  /* 0x0000008035377220 */ /* 0x000fe20000410000 */
[----:B------:R-:W-:-:S02]  /*2190*/  @P3 HADD2.F32 R57, -RZ, R65.H0_H0 ;  /* 0x20000041ff393230 */ /* 0x000fc40000004100 */
[----:B------:R-:W-:Y:S01]  /*21a0*/  @P2 FMUL.FTZ R75, R56, R54 ;  /* 0x00000036384b2220 */ /* 0x000fe20000410000 */
[----:B------:R-:W-:Y:S01]  /*21b0*/  FMUL.FTZ R54, R129, R76 ;  /* 0x0000004c81367220 */ /* 0x000fe20000410000 */
[----:B------:R-:W-:Y:S01]  /*21c0*/  FMUL.FTZ R58, R55, UR4 ;  /* 0x00000004373a7c20 */ /* 0x000fe20008410000 */
[----:B------:R-:W-:Y:S01]  /*21d0*/  @P4 HADD2.F32 R55, -RZ, R32.H1_H1 ;  /* 0x30000020ff374230 */ /* 0x000fe20000004100 */
[----:B------:R-:W-:Y:S01]  /*21e0*/  LOP3.LUT P6, RZ, R98, 0xff000000, RZ, 0xc0, !PT ;  /* 0xff00000062ff7812 */ /* 0x000fe200078cc0ff */
[----:B------:R-:W-:Y:S01]  /*21f0*/  FMUL.FTZ R56, R54, R128 ;  /* 0x0000008036387220 */ /* 0x000fe20000410000 */
[----:B------:R-:W-:Y:S02]  /*2200*/  @P4 HADD2.F32 R64, -RZ, R64.H1_H1 ;  /* 0x30000040ff404230 */ /* 0x000fe40000004100 */
[----:B------:R-:W-:Y:S01]  /*2210*/  FFMA.FTZ R78, R78, R136, R139 ;  /* 0x000000884e4e7223 */ /* 0x000fe2000001008b */
[----:B------:R-:W-:Y:S01]  /*2220*/  @P4 FMUL.FTZ R63, R58, R55 ;  /* 0x000000373a3f4220 */ /* 0x000fe20000410000 */
[----:B------:R-:W-:-:S02]  /*2230*/  @P3 HADD2.F32 R55, -RZ, R33.H0_H0 ;  /* 0x20000021ff373230 */ /* 0x000fc40000004100 */
[----:B------:R-:W-:Y:S01]  /*2240*/  FMUL.FTZ R56, R56, UR4 ;  /* 0x0000000438387c20 */ /* 0x000fe20008410000 */
[----:B------:R-:W-:Y:S02]  /*2250*/  CS2R R76, SRZ ;  /* 0x00000000004c7805 */ /* 0x000fe4000001ff00 */
[----:B------:R-:W-:Y:S01]  /*2260*/  ISETP.GE.U32.AND P2, PT, R98, RZ, PT ;  /* 0x000000ff6200720c */ /* 0x000fe20003f46070 */
[----:B------:R-:W-:Y:S01]  /*2270*/  @P4 FMUL.FTZ R74, R58, R64 ;  /* 0x000000403a4a4220 */ /* 0x000fe20000410000 */
[C---:B------:R-:W-:Y:S01]  /*2280*/  @P3 FMUL.FTZ R61, R56.reuse, R55 ;  /* 0x00000037383d3220 */ /* 0x040fe20000410000 */
[----:B------:R-:W-:Y:S01]  /*2290*/  FMUL.FTZ R55, R129, R130 ;  /* 0x0000008281377220 */ /* 0x000fe20000410000 */
[----:B------:R-:W-:Y:S01]  /*22a0*/  @P3 FMUL.FTZ R77, R56, R57 ;  /* 0x00000039384d3220 */ /* 0x000fe20000410000 */
[----:B------:R-:W-:Y:S01]  /*22b0*/  LOP3.LUT P5, RZ, R99, 0xff, RZ, 0xc0, !PT ;  /* 0x000000ff63ff7812 */ /* 0x000fe200078ac0ff */
[----:B------:R-:W-:Y:S01]  /*22c0*/  FADD.FTZ R78, R133, -R78 ;  /* 0x8000004e854e7221 */ /* 0x000fe20000010000 */
[----:B------:R-:W-:Y:S01]  /*22d0*/  FMUL.FTZ R56, R55, R128 ;  /* 0x0000008037387220 */ /* 0x000fe20000410000 */
[----:B------:R-:W-:Y:S01]  /*22e0*/  LOP3.LUT P4, RZ, R99, 0xff00, RZ, 0xc0, !PT ;  /* 0x0000ff0063ff7812 */ /* 0x000fe2000788c0ff */
[----:B------:R-:W-:Y:S01]  /*22f0*/  FFMA.FTZ R79, R79, R136, R139 ;  /* 0x000000884f4f7223 */ /* 0x000fe2000001008b */
[C---:B------:R-:W-:Y:S01]  /*2300*/  LOP3.LUT P3, RZ, R99.reuse, 0xff0000, RZ, 0xc0, !PT ;  /* 0x00ff000063ff7812 */ /* 0x040fe2000786c0ff */
[----:B------:R-:W-:Y:S01]  /*2310*/  FMUL.FTZ R81, R56, UR4 ;  /* 0x0000000438517c20 */ /* 0x000fe20008410000 */
[----:B------:R-:W-:Y:S01]  /*2320*/  ISETP.GE.U32.AND.EX P2, PT, R99, 0x1000000, PT, P2 ;  /* 0x010000006300780c */ /* 0x000fe20003f46120 */
[----:B------:R-:W-:Y:S01]  /*2330*/  FMUL.FTZ R56, R129, R78 ;  /* 0x0000004e81387220 */ /* 0x000fe20000410000 */
[----:B------:R-:W-:-:S02]  /*2340*/  @P6 HADD2.F32 R65, -RZ, R65.H1_H1 ;  /* 0x30000041ff416230 */ /* 0x000fc40000004100 */
[----:B------:R-:W-:Y:S01]  /*2350*/  FFMA.FTZ R80, R80, R136, R139 ;  /* 0x0000008850507223 */ /* 0x000fe2000001008b */
[----:B------:R-:W-:Y:S01]  /*2360*/  FADD.FTZ R132, R132, -R79 ;  /* 0x8000004f84847221 */ /* 0x000fe20000010000 */
[----:B------:R-:W-:Y:S01]  /*2370*/  FMUL.FTZ R59, R56, R128 ;  /* 0x00000080383b7220 */ /* 0x000fe20000410000 */
[----:B------:R-:W-:Y:S01]  /*2380*/  FFMA.FTZ R137, R137, R136, R139 ;  /* 0x0000008889897223 */ /* 0x000fe2000001008b */
[----:B------:R-:W-:Y:S02]  /*2390*/  @P6 HADD2.F32 R58, -RZ, R33.H1_H1 ;  /* 0x30000021ff3a6230 */ /* 0x000fe40000004100 */
[----:B------:R-:W-:Y:S01]  /*23a0*/  FADD.FTZ R82, R135, -R80 ;  /* 0x8000005087527221 */ /* 0x000fe20000010000 */
[----:B------:R-:W-:Y:S02]  /*23b0*/  @P5 HADD2.F32 R62, -RZ, R66.H0_H0 ;  /* 0x20000042ff3e5230 */ /* 0x000fe40000004100 */
[----:B------:R-:W-:Y:S01]  /*23c0*/  @P6 FMUL.FTZ R76, R81, R65 ;  /* 0x00000041514c6220 */ /* 0x000fe20000410000 */
[----:B------:R-:W-:Y:S01]  /*23d0*/  FMUL.FTZ R57, R129, R132 ;  /* 0x0000008481397220 */ /* 0x000fe20000410000 */
[----:B------:R-:W-:Y:S01]  /*23e0*/  @P5 HADD2.F32 R78, -RZ, R34.H0_H0 ;  /* 0x20000022ff4e5230 */ /* 0x000fe20000004100 */
[----:B------:R-:W-:Y:S01]  /*23f0*/  CS2R R64, SRZ ;  /* 0x0000000000407805 */ /* 0x000fe2000001ff00 */
[----:B------:R-:W-:Y:S01]  /*2400*/  FMUL.FTZ R59, R59, UR4 ;  /* 0x000000043b3b7c20 */ /* 0x000fe20008410000 */
[----:B------:R-:W-:Y:S01]  /*2410*/  FADD.FTZ R134, R134, -R137 ;  /* 0x8000008986867221 */ /* 0x000fe20000010000 */
[----:B------:R-:W-:-:S02]  /*2420*/  @P4 HADD2.F32 R80, -RZ, R66.H1_H1 ;  /* 0x30000042ff504230 */ /* 0x000fc40000004100 */
[----:B------:R-:W-:Y:S01]  /*2430*/  @P6 FMUL.FTZ R64, R81, R58 ;  /* 0x0000003a51406220 */ /* 0x000fe20000410000 */
[--C-:B------:R-:W-:Y:S02]  /*2440*/  @P3 HADD2.F32 R83, -RZ, R67.reuse.H0_H0 ;  /* 0x20000043ff533230 */ /* 0x100fe40000004100 */
[----:B------:R-:W-:Y:S01]  /*2450*/  FMUL.FTZ R79, R57, R128 ;  /* 0x00000080394f7220 */ /* 0x000fe20000410000 */
[----:B------:R-:W-:Y:S01]  /*2460*/  @P2 HADD2.F32 R99, -RZ, R67.H1_H1 ;  /* 0x30000043ff632230 */ /* 0x000fe20000004100 */
[----:B------:R-:W-:Y:S01]  /*2470*/  CS2R R66, SRZ ;  /* 0x0000000000427805 */ /* 0x000fe2000001ff00 */
[----:B------:R-:W-:Y:S01]  /*2480*/  FMUL.FTZ R58, R129, R82 ;  /* 0x00000052813a7220 */ /* 0x000fe20000410000 */
[C---:B------:R-:W-:Y:S01]  /*2490*/  @P5 FMUL.FTZ R67, R59.reuse, R62 ;  /* 0x0000003e3b435220 */ /* 0x040fe20000410000 */
[----:B------:R-:W-:Y:S01]  /*24a0*/  @P5 FMUL.FTZ R65, R59, R78 ;  /* 0x0000004e3b415220 */ /* 0x000fe20000410000 */
[----:B------:R-:W-:Y:S01]  /*24b0*/  FMUL.FTZ R59, R129, R134 ;  /* 0x00000086813b7220 */ /* 0x000fe20000410000 */
[----:B------:R-:W-:Y:S01]  /*24c0*/  FMUL.FTZ R131, R79, UR4 ;  /* 0x000000044f837c20 */ /* 0x000fe20008410000 */
[----:B------:R-:W-:Y:S01]  /*24d0*/  FMUL.FTZ R81, R58, R128 ;  /* 0x000000803a517220 */ /* 0x000fe20000410000 */
[----:B------:R-:W-:-:S02]  /*24e0*/  HFMA2 R82, -RZ, RZ, 0, 0 ;  /* 0x00000000ff527431 */ /* 0x000fc400000001ff */
[----:B------:R-:W-:Y:S01]  /*24f0*/  FMUL.FTZ R128, R59, R128 ;  /* 0x000000803b807220 */ /* 0x000fe20000410000 */
[----:B------:R-:W-:Y:S01]  /*2500*/  @P4 FMUL.FTZ R66, R131, R80 ;  /* 0x0000005083424220 */ /* 0x000fe20000410000 */
[----:B------:R-:W-:Y:S01]  /*2510*/  FMUL.FTZ R130, R81, UR4 ;  /* 0x0000000451827c20 */ /* 0x000fe20008410000 */
[----:B------:R-:W-:Y:S02]  /*2520*/  @P4 HADD2.F32 R80, -RZ, R34.H1_H1 ;  /* 0x30000022ff504230 */ /* 0x000fe40000004100 */
[----:B------:R-:W-:Y:S01]  /*2530*/  FMUL.FTZ R128, R128, UR4 ;  /* 0x0000000480807c20 */ /* 0x000fe20008410000 */
[--C-:B------:R-:W-:Y:S01]  /*2540*/  @P3 HADD2.F32 R98, -RZ, R35.reuse.H0_H0 ;  /* 0x20000023ff623230 */ /* 0x100fe20000004100 */
[----:B------:R-:W-:Y:S01]  /*2550*/  MOV R62, RZ ;  /* 0x000000ff003e7202 */ /* 0x000fe20000000f00 */
[----:B------:R-:W-:Y:S01]  /*2560*/  @P2 HADD2.F32 R81, -RZ, R35.H1_H1 ;  /* 0x30000023ff512230 */ /* 0x000fe20000004100 */
[----:B------:R-:W-:Y:S01]  /*2570*/  MOV R129, RZ ;  /* 0x000000ff00817202 */ /* 0x000fe20000000f00 */
[----:B------:R-:W-:Y:S01]  /*2580*/  @P4 FMUL.FTZ R62, R131, R80 ;  /* 0x00000050833e4220 */ /* 0x000fe20000410000 */
[----:B------:R-:W-:Y:S01]  /*2590*/  @P3 FMUL.FTZ R82, R130, R98 ;  /* 0x0000006282523220 */ /* 0x000fe20000410000 */
[----:B------:R-:W-:Y:S01]  /*25a0*/  CS2R R78, SRZ ;  /* 0x00000000004e7805 */ /* 0x000fe2000001ff00 */
[----:B------:R-:W-:Y:S01]  /*25b0*/  @P2 FMUL.FTZ R129, R128, R81 ;  /* 0x0000005180812220 */ /* 0x000fe20000410000 */
[----:B------:R-:W-:Y:S01]  /*25c0*/  F2FP.F16.F32.PACK_AB R60, R63, R60 ;  /* 0x0000003c3f3c723e */ /* 0x000fe200000000ff */
[----:B------:R-:W-:Y:S01]  /*25d0*/  @P3 FMUL.FTZ R79, R130, R83 ;  /* 0x00000053824f3220 */ /* 0x000fe20000410000 */
[----:B------:R-:W-:Y:S01]  /*25e0*/  @P2 FMUL.FTZ R78, R128, R99 ;  /* 0x00000063804e2220 */ /* 0x000fe20000410000 */
[----:B------:R-:W-:-:S02]  /*25f0*/  F2FP.F16.F32.PACK_AB R62, R62, R65 ;  /* 0x000000413e3e723e */ /* 0x000fc400000000ff */
[----:B------:R-:W-:Y:S02]  /*2600*/  F2FP.F16.F32.PACK_AB R61, R64, R61 ;  /* 0x0000003d403d723e */ /* 0x000fe400000000ff */
[----:B------:R-:W-:Y:S01]  /*2610*/  F2FP.F16.F32.PACK_AB R63, R129, R82 ;  /* 0x00000052813f723e */ /* 0x000fe200000000ff */
[----:B------:R-:W-:Y:S06]  /*2620*/  BRA `(.L_x_7051) ;  /* 0x0000000400847947 */ /* 0x000fec0003800000 */
.L_x_7050:
[-CC-:B------:R-:W-:Y:S01]  /*2630*/  FFMA.FTZ R74, R74, R136.reuse, R139.reuse ;  /* 0x000000884a4a7223 */ /* 0x180fe2000001008b */
[C---:B------:R-:W-:Y:S01]  /*2640*/  LOP3.LUT P2, RZ, R98.reuse, 0xff, RZ, 0xc0, !PT ;  /* 0x000000ff62ff7812 */ /* 0x040fe2000784c0ff */
[-CC-:B0-----:R-:W-:Y:S01]  /*2650*/  FFMA.FTZ R63, R75, R136.reuse, R139.reuse ;  /* 0x000000884b3f7223 */ /* 0x181fe2000001008b */
[----:B------:R-:W-:Y:S01]  /*2660*/  LOP3.LUT P3, RZ, R98, 0xff00, RZ, 0xc0, !PT ;  /* 0x0000ff0062ff7812 */ /* 0x000fe2000786c0ff */
[----:B------:R-:W-:Y:S01]  /*2670*/  FADD.FTZ R74, R81, -R74 ;  /* 0x8000004a514a7221 */ /* 0x000fe20000010000 */
[----:B------:R-:W-:Y:S01]  /*2680*/  FFMA.FTZ R62, R76, R136, R139 ;  /* 0x000000884c3e7223 */ /* 0x000fe2000001008b */
[----:B------:R-:W-:Y:S01]  /*2690*/  LOP3.LUT P4, RZ, R98, 0xff0000, RZ, 0xc0, !PT ;  /* 0x00ff000062ff7812 */ /* 0x000fe2000788c0ff */
[----:B------:R-:W-:Y:S01]  /*26a0*/  FADD.FTZ R82, R82, -R63 ;  /* 0x8000003f52527221 */ /* 0x000fe20000010000 */
[----:B------:R-:W-:Y:S01]  /*26b0*/  FMUL.FTZ R61, R129, R74 ;  /* 0x0000004a813d7220 */ /* 0x000fe20000410000 */
[----:B------:R-:W-:Y:S01]  /*26c0*/  FADD.FTZ R62, R83, -R62 ;  /* 0x8000003e533e7221 */ /* 0x000fe20000010000 */
[----:B------:R-:W-:Y:S01]  /*26d0*/  FFMA.FTZ R145, R79, R136, R139 ;  /* 0x000000884f917223 */ /* 0x000fe2000001008b */
[C---:B------:R-:W-:Y:S01]  /*26e0*/  FMUL.FTZ R81, R129.reuse, R82 ;  /* 0x0000005281517220 */ /* 0x040fe20000410000 */
[----:B------:R-:W-:Y:S01]  /*26f0*/  FMUL.FTZ R60, R128, R61 ;  /* 0x0000003d803c7220 */ /* 0x000fe20000410000 */
[----:B------:R-:W-:Y:S01]  /*2700*/  FMUL.FTZ R131, R129, R62 ;  /* 0x0000003e81837220 */ /* 0x000fe20000410000 */
[----:B------:R-:W-:-:S02]  /*2710*/  HFMA2 R63, -RZ, RZ, 0, 0 ;  /* 0x00000000ff3f7431 */ /* 0x000fc400000001ff */
[--C-:B-----5:R-:W-:Y:S02]  /*2720*/  @P2 HADD2.F32 R61, -RZ, R64.reuse.H0_H0 ;  /* 0x20000040ff3d2230 */ /* 0x120fe40000004100 */
[----:B------:R-:W-:Y:S01]  /*2730*/  FMUL.FTZ R76, R60, UR4 ;  /* 0x000000043c4c7c20 */ /* 0x000fe20008410000 */
[----:B------:R-:W-:Y:S02]  /*2740*/  @P3 HADD2.F32 R83, -RZ, R64.H1_H1 ;  /* 0x30000040ff533230 */ /* 0x000fe40000004100 */
[C---:B------:R-:W-:Y:S01]  /*2750*/  FMUL.FTZ R62, R128.reuse, R81 ;  /* 0x00000051803e7220 */ /* 0x040fe20000410000 */
[--C-:B------:R-:W-:Y:S02]  /*2760*/  @P2 HADD2.F32 R79, -RZ, R32.reuse.H0_H0 ;  /* 0x20000020ff4f2230 */ /* 0x100fe40000004100 */
[----:B------:R-:W-:Y:S01]  /*2770*/  FMUL.FTZ R64, R128, R131 ;  /* 0x0000008380407220 */ /* 0x000fe20000410000 */
[-CC-:B------:R-:W-:Y:S01]  /*2780*/  FFMA.FTZ R143, R77, R136.reuse, R139.reuse ;  /* 0x000000884d8f7223 */ /* 0x180fe2000001008b */
[-CC-:B------:R-:W-:Y:S01]  /*2790*/  FFMA.FTZ R78, R78, R136.reuse, R139.reuse ;  /* 0x000000884e4e7223 */ /* 0x180fe2000001008b */
[-CC-:B------:R-:W-:Y:S01]  /*27a0*/  FFMA.FTZ R80, R80, R136.reuse, R139.reuse ;  /* 0x0000008850507223 */ /* 0x180fe2000001008b */
[----:B------:R-:W-:Y:S01]  /*27b0*/  CS2R R74, SRZ ;  /* 0x00000000004a7805 */ /* 0x000fe2000001ff00 */
[----:B------:R-:W-:Y:S01]  /*27c0*/  FFMA.FTZ R139, R137, R136, R139 ;  /* 0x00000088898b7223 */ /* 0x000fe2000001008b */
[----:B------:R-:W-:Y:S01]  /*27d0*/  @P3 HADD2.F32 R81, -RZ, R32.H1_H1 ;  /* 0x30000020ff513230 */ /* 0x000fe20000004100 */
[----:B------:R-:W-:Y:S01]  /*27e0*/  LOP3.LUT P6, RZ, R98, 0xff000000, RZ, 0xc0, !PT ;  /* 0xff00000062ff7812 */ /* 0x000fe200078cc0ff */
[----:B------:R-:W-:-:S02]  /*27f0*/  @P4 HADD2.F32 R131, -RZ, R65.H0_H0 ;  /* 0x20000041ff834230 */ /* 0x000fc40000004100 */
[-C--:B------:R-:W-:Y:S01]  /*2800*/  @P2 FMUL.FTZ R75, R61, R76.reuse ;  /* 0x0000004c3d4b2220 */ /* 0x080fe20000410000 */
[----:B------:R-:W-:Y:S02]  /*2810*/  @P4 HADD2.F32 R137, -RZ, R33.H0_H0 ;  /* 0x20000021ff894230 */ /* 0x000fe40000004100 */
[----:B------:R-:W-:Y:S01]  /*2820*/  FMUL.FTZ R62, R62, UR4 ;  /* 0x000000043e3e7c20 */ /* 0x000fe20008410000 */
[----:B------:R-:W-:Y:S01]  /*2830*/  FMUL.FTZ R64, R64, UR4 ;  /* 0x0000000440407c20 */ /* 0x000fe20008410000 */
[----:B------:R-:W-:Y:S01]  /*2840*/  @P2 FMUL.FTZ R63, R79, R76 ;  /* 0x0000004c4f3f2220 */ /* 0x000fe20000410000 */
[----:B------:R-:W-:Y:S02]  /*2850*/  ISETP.GE.U32.AND P2, PT, R98, RZ, PT ;  /* 0x000000ff6200720c */ /* 0x000fe40003f46070 */
[----:B------:R-:W-:Y:S02]  /*2860*/  CS2R R60, SRZ ;  /* 0x00000000003c7805 */ /* 0x000fe4000001ff00 */
[----:B------:R-:W-:Y:S01]  /*2870*/  MOV R77, RZ ;  /* 0x000000ff004d7202 */ /* 0x000fe20000000f00 */
[-C--:B------:R-:W-:Y:S01]  /*2880*/  @P3 FMUL.FTZ R74, R83, R62.reuse ;  /* 0x0000003e534a3220 */ /* 0x080fe20000410000 */
[----:B------:R-:W-:Y:S01]  /*2890*/  LOP3.LUT P5, RZ, R99, 0xff, RZ, 0xc0, !PT ;  /* 0x000000ff63ff7812 */ /* 0x000fe200078ac0ff */
[----:B------:R-:W-:Y:S01]  /*28a0*/  @P3 FMUL.FTZ R60, R81, R62 ;  /* 0x0000003e513c3220 */ /* 0x000fe20000410000 */
[-C--:B------:R-:W-:Y:S01]  /*28b0*/  @P4 FMUL.FTZ R77, R131, R64.reuse ;  /* 0x00000040834d4220 */ /* 0x080fe20000410000 */
[----:B------:R-:W-:Y:S01]  /*28c0*/  @P4 FMUL.FTZ R61, R137, R64 ;  /* 0x00000040893d4220 */ /* 0x000fe20000410000 */
[----:B------:R-:W-:Y:S01]  /*28d0*/  LOP3.LUT P4, RZ, R99, 0xff00, RZ, 0xc0, !PT ;  /* 0x0000ff0063ff7812 */ /* 0x000fe2000788c0ff */
[----:B------:R-:W-:Y:S01]  /*28e0*/  FADD.FTZ R78, R133, -R78 ;  /* 0x8000004e854e7221 */ /* 0x000fe20000010000 */
[C---:B------:R-:W-:Y:S01]  /*28f0*/  LOP3.LUT P3, RZ, R99.reuse, 0xff0000, RZ, 0xc0, !PT ;  /* 0x00ff000063ff7812 */ /* 0x040fe2000786c0ff */
[----:B------:R-:W-:Y:S01]  /*2900*/  FADD.FTZ R130, R130, -R143 ;  /* 0x8000008f82827221 */ /* 0x000fe20000010000 */
[----:B------:R-:W-:Y:S01]  /*2910*/  ISETP.GE.U32.AND.EX P2, PT, R99, 0x1000000, PT, P2 ;  /* 0x010000006300780c */ /* 0x000fe20003f46120 */
[----:B------:R-:W-:Y:S01]  /*2920*/  FMUL.FTZ R81, R129, R78 ;  /* 0x0000004e81517220 */ /* 0x000fe20000410000 */
[----:B------:R-:W-:Y:S01]  /*2930*/  FADD.FTZ R132, R132, -R145 ;  /* 0x8000009184847221 */ /* 0x000fe20000010000 */
[----:B------:R-:W-:Y:S01]  /*2940*/  FADD.FTZ R80, R135, -R80 ;  /* 0x8000005087507221 */ /* 0x000fe20000010000 */
[----:B------:R-:W-:Y:S01]  /*2950*/  FMUL.FTZ R79, R129, R130 ;  /* 0x00000082814f7220 */ /* 0x000fe20000410000 */
[----:B------:R-:W-:Y:S01]  /*2960*/  FADD.FTZ R134, R134, -R139 ;  /* 0x8000008b86867221 */ /* 0x000fe20000010000 */
[----:B------:R-:W-:-:S02]  /*2970*/  @P6 HADD2.F32 R64, -RZ, R65.H1_H1 ;  /* 0x30000041ff406230 */ /* 0x000fc40000004100 */
[C---:B------:R-:W-:Y:S01]  /*2980*/  FMUL.FTZ R65, R128.reuse, R81 ;  /* 0x0000005180417220 */ /* 0x040fe20000410000 */
[C---:B------:R-:W-:Y:S01]  /*2990*/  FMUL.FTZ R83, R129.reuse, R132 ;  /* 0x0000008481537220 */ /* 0x040fe20000410000 */
[C---:B------:R-:W-:Y:S01]  /*29a0*/  FMUL.FTZ R99, R129.reuse, R80 ;  /* 0x0000005081637220 */ /* 0x040fe20000410000 */
[----:B------:R-:W-:Y:S01]  /*29b0*/  FMUL.FTZ R62, R128, R79 ;  /* 0x0000004f803e7220 */ /* 0x000fe20000410000 */
[----:B------:R-:W-:Y:S01]  /*29c0*/  FMUL.FTZ R131, R129, R134 ;  /* 0x0000008681837220 */ /* 0x000fe20000410000 */
[--C-:B------:R-:W-:Y:S02]  /*29d0*/  @P5 HADD2.F32 R98, -RZ, R66.reuse.H0_H0 ;  /* 0x20000042ff625230 */ /* 0x100fe40000004100 */
[----:B------:R-:W-:Y:S02]  /*29e0*/  HFMA2 R76, -RZ, RZ, 0, 0 ;  /* 0x00000000ff4c7431 */ /* 0x000fe400000001ff */
[----:B------:R-:W-:Y:S01]  /*29f0*/  FMUL.FTZ R65, R65, UR4 ;  /* 0x0000000441417c20 */ /* 0x000fe20008410000 */
[----:B------:R-:W-:-:S02]  /*2a00*/  @P4 HADD2.F32 R132, -RZ, R66.H1_H1 ;  /* 0x30000042ff844230 */ /* 0x000fc40000004100 */
[----:B------:R-:W-:Y:S01]  /*2a10*/  FMUL.FTZ R79, R62, UR4 ;  /* 0x000000043e4f7c20 */ /* 0x000fe20008410000 */
[--C-:B------:R-:W-:Y:S02]  /*2a20*/  @P3 HADD2.F32 R129, -RZ, R67.reuse.H0_H0 ;  /* 0x20000043ff813230 */ /* 0x100fe40000004100 */
[C---:B------:R-:W-:Y:S01]  /*2a30*/  FMUL.FTZ R78, R128.reuse, R83 ;  /* 0x00000053804e7220 */ /* 0x040fe20000410000 */
[----:B------:R-:W-:Y:S02]  /*2a40*/  @P2 HADD2.F32 R133, -RZ, R67.H1_H1 ;  /* 0x30000043ff852230 */ /* 0x000fe40000004100 */
[C---:B------:R-:W-:Y:S01]  /*2a50*/  FMUL.FTZ R80, R128.reuse, R99 ;  /* 0x0000006380507220 */ /* 0x040fe20000410000 */
[----:B------:R-:W-:Y:S01]  /*2a60*/  FMUL.FTZ R128, R128, R131 ;  /* 0x0000008380807220 */ /* 0x000fe20000410000 */
[----:B------:R-:W-:Y:S01]  /*2a70*/  CS2R R66, SRZ ;  /* 0x0000000000427805 */ /* 0x000fe2000001ff00 */
[----:B------:R-:W-:Y:S02]  /*2a80*/  HFMA2 R62, -RZ, RZ, 0, 0 ;  /* 0x00000000ff3e7431 */ /* 0x000fe400000001ff */
[----:B------:R-:W-:-:S02]  /*2a90*/  @P6 HADD2.F32 R82, -RZ, R33.H1_H1 ;  /* 0x30000021ff526230 */ /* 0x000fc40000004100 */
[----:B------:R-:W-:Y:S01]  /*2aa0*/  @P5 FMUL.FTZ R67, R98, R65 ;  /* 0x0000004162435220 */ /* 0x000fe20000410000 */
[--C-:B------:R-:W-:Y:S02]  /*2ab0*/  @P5 HADD2.F32 R130, -RZ, R34.reuse.H0_H0 ;  /* 0x20000022ff825230 */ /* 0x100fe40000004100 */
[----:B------:R-:W-:Y:S02]  /*2ac0*/  HFMA2 R81, -RZ, RZ, 0, 0 ;  /* 0x00000000ff517431 */ /* 0x000fe400000001ff */
[----:B------:R-:W-:Y:S02]  /*2ad0*/  @P4 HADD2.F32 R98, -RZ, R34.H1_H1 ;  /* 0x30000022ff624230 */ /* 0x000fe40000004100 */
[----:B------:R-:W-:Y:S01]  /*2ae0*/  @P6 FMUL.FTZ R76, R64, R79 ;  /* 0x0000004f404c6220 */ /* 0x000fe20000410000 */
[--C-:B------:R-:W-:Y:S02]  /*2af0*/  @P3 HADD2.F32 R99, -RZ, R35.reuse.H0_H0 ;  /* 0x20000023ff633230 */ /* 0x100fe40000004100 */
[----:B------:R-:W-:Y:S01]  /*2b00*/  FMUL.FTZ R83, R78, UR4 ;  /* 0x000000044e537c20 */ /* 0x000fe20008410000 */
[----:B------:R-:W-:-:S02]  /*2b10*/  @P2 HADD2.F32 R131, -RZ, R35.H1_H1 ;  /* 0x30000023ff832230 */ /* 0x000fc40000004100 */
[----:B------:R-:W-:Y:S01]  /*2b20*/  FMUL.FTZ R80, R80, UR4 ;  /* 0x0000000450507c20 */ /* 0x000fe20008410000 */
[----:B------:R-:W-:Y:S01]  /*2b30*/  FMUL.FTZ R128, R128, UR4 ;  /* 0x0000000480807c20 */ /* 0x000fe20008410000 */
[----:B------:R-:W-:Y:S01]  /*2b40*/  MOV R64, RZ ;  /* 0x000000ff00407202 */ /* 0x000fe20000000f00 */
[----:B------:R-:W-:Y:S01]  /*2b50*/  @P6 FMUL.FTZ R64, R82, R79 ;  /* 0x0000004f52406220 */ /* 0x000fe20000410000 */
[----:B------:R-:W-:Y:S01]  /*2b60*/  @P5 FMUL.FTZ R62, R130, R65 ;  /* 0x00000041823e5220 */ /* 0x000fe20000410000 */
[----:B------:R-:W-:Y:S01]  /*2b70*/  MOV R65, RZ ;  /* 0x000000ff00417202 */ /* 0x000fe20000000f00 */
[----:B------:R-:W-:Y:S01]  /*2b80*/  @P4 FMUL.FTZ R65, R98, R83 ;  /* 0x0000005362414220 */ /* 0x000fe20000410000 */
[----:B------:R-:W-:Y:S01]  /*2b90*/  MOV R82, RZ ;  /* 0x000000ff00527202 */ /* 0x000fe20000000f00 */
[----:B------:R-:W-:Y:S01]  /*2ba0*/  @P3 FMUL.FTZ R81, R99, R80 ;  /* 0x0000005063513220 */ /* 0x000fe20000410000 */
[----:B------:R-:W-:Y:S01]  /*2bb0*/  @P2 FMUL.FTZ R82, R131, R128 ;  /* 0x0000008083522220 */ /* 0x000fe20000410000 */
[----:B------:R-:W-:-:S02]  /*2bc0*/  CS2R R78, SRZ ;  /* 0x00000000004e7805 */ /* 0x000fc4000001ff00 */
[----:B------:R-:W-:Y:S01]  /*2bd0*/  F2FP.F16.F32.PACK_AB R60, R60, R63 ;  /* 0x0000003f3c3c723e */ /* 0x000fe200000000ff */
[----:B------:R-:W-:Y:S01]  /*2be0*/  @P4 FMUL.FTZ R66, R132, R83 ;  /* 0x0000005384424220 */ /* 0x000fe20000410000 */
[----:B------:R-:W-:Y:S01]  /*2bf0*/  @P3 FMUL.FTZ R79, R129, R80 ;  /* 0x00000050814f3220 */ /* 0x000fe20000410000 */
[----:B------:R-:W-:Y:S01]  /*2c00*/  @P2 FMUL.FTZ R78, R133, R128 ;  /* 0x00000080854e2220 */ /* 0x000fe20000410000 */
[----:B------:R-:W-:Y:S02]  /*2c10*/  F2FP.F16.F32.PACK_AB R62, R65, R62 ;  /* 0x0000003e413e723e */ /* 0x000fe400000000ff */
[----:B------:R-:W-:Y:S02]  /*2c20*/  F2FP.F16.F32.PACK_AB R61, R64, R61 ;  /* 0x0000003d403d723e */ /* 0x000fe400000000ff */
[----:B------:R-:W-:-:S07]  /*2c30*/  F2FP.F16.F32.PACK_AB R63, R82, R81 ;  /* 0x00000051523f723e */ /* 0x000fce00000000ff */
.L_x_7051:
[----:B------:R-:W0:Y:S01]  /*2c40*/  @P1 LDC.64 R64, c[0x0][0x478] ;  /* 0x00011e00ff401b82 */ /* 0x000e220000000a00 */
[----:B------:R-:W-:-:S04]  /*2c50*/  IMAD.WIDE.U32 R68, R127, 0x10, R68 ;  /* 0x000000107f447825 */ /* 0x000fc800078e0044 */
[----:B0-----:R-:W-:-:S05]  /*2c60*/  @P1 IMAD.WIDE.U32 R64, R127, 0x20, R64 ;  /* 0x000000207f401825 */ /* 0x001fca00078e0040 */
[----:B------:R1:W-:Y:S04]  /*2c70*/  @P1 STG.E.128 desc[UR6][R64.64], R52 ;  /* 0x0000003440001986 */ /* 0x0003e8000c101d06 */
[----:B------:R1:W-:Y:S04]  /*2c80*/  @P1 STG.E.128 desc[UR6][R64.64+0x10], R56 ;  /* 0x0000103840001986 */ /* 0x0003e8000c101d06 */
[----:B------:R1:W-:Y:S01]  /*2c90*/  STG.E.128 desc[UR6][R68.64], R60 ;  /* 0x0000003c44007986 */ /* 0x0003e2000c101d06 */
[----:B------:R-:W-:Y:S05]  /*2ca0*/  BRA `(.L_x_7052) ;  /* 0x0000001800787947 */ /* 0x000fea0003800000 */
.L_x_7047:
[----:B0-----:R-:W0:Y:S02]  /*2cb0*/  LDC.64 R64, c[0x0][0x390] ;  /* 0x0000e400ff407b82 */ /* 0x001e240000000a00 */
[----:B0-----:R-:W-:-:S06]  /*2cc0*/  IMAD.WIDE.U32 R60, R131, 0x10, R64 ;  /* 0x00000010833c7825 */ /* 0x001fcc00078e0040 */
[----:B------:R-:W5:Y:S01]  /*2cd0*/  LDG.E.128 R60, desc[UR6][R60.64] ;  /* 0x000000063c3c7981 */ /* 0x000f62000c1e1d00 */
[----:B------:R-:W-:-:S04]  /*2ce0*/  UISETP.NE.U32.AND UP0, UPT, UR16, URZ, UPT ;  /* 0x000000ff1000728c */ /* 0x000fc8000bf05070 */
[----:B------:R-:W-:-:S09]  /*2cf0*/  UISETP.NE.AND.EX UP0, UPT, UR17, URZ, UPT, UP0 ;  /* 0x000000ff1100728c */ /* 0x000fd2000bf05300 */
[----:B------:R-:W-:Y:S05]  /*2d00*/  BRA.U UP0, `(.L_x_7053) ;  /* 0x00000005008c7547 */ /* 0x000fea000b800000 */
[-CC-:B------:R-:W-:Y:S01]  /*2d10*/  FFMA.FTZ R66, R66, R136.reuse, R139.reuse ;  /* 0x0000008842427223 */ /* 0x180fe2000001008b */
[----:B-----5:R-:W-:Y:S01]  /*2d20*/  LOP3.LUT P1, RZ, R108, 0xff, RZ, 0xc0, !PT ;  /* 0x000000ff6cff7812 */ /* 0x020fe2000782c0ff */
[-CC-:B------:R-:W-:Y:S01]  /*2d30*/  FFMA.FTZ R70, R70, R136.reuse, R139.reuse ;  /* 0x0000008846467223 */ /* 0x180fe2000001008b */
[C---:B------:R-:W-:Y:S01]  /*2d40*/  LOP3.LUT P2, RZ, R108.reuse, 0xff00, RZ, 0xc0, !PT ;  /* 0x0000ff006cff7812 */ /* 0x040fe2000784c0ff */
[----:B------:R-:W-:Y:S01]  /*2d50*/  FADD.FTZ R143, R143, -R66 ;  /* 0x800000428f8f7221 */ /* 0x000fe20000010000 */
[----:B------:R-:W-:Y:S01]  /*2d60*/  UMOV UR4, UR5 ;  /* 0x0000000500047c82 */ /* 0x000fe20008000000 */
[----:B------:R-:W-:Y:S01]  /*2d70*/  FADD.FTZ R150, R71, -R70 ;  /* 0x8000004647967221 */ /* 0x000fe20000010000 */
[----:B------:R-:W-:Y:S01]  /*2d80*/  CS2R R70, SRZ ;  /* 0x0000000000467805 */ /* 0x000fe2000001ff00 */
[----:B------:R-:W-:Y:S01]  /*2d90*/  FFMA.FTZ R143, R129, R143, R36 ;  /* 0x0000008f818f7223 */ /* 0x000fe20000010024 */
[----:B------:R-:W-:Y:S01]  /*2da0*/  LOP3.LUT P6, RZ, R108, 0xff0000, RZ, 0xc0, !PT ;  /* 0x00ff00006cff7812 */ /* 0x000fe200078cc0ff */
[----:B------:R-:W-:Y:S01]  /*2db0*/  FFMA.FTZ R142, R142, R136, R139 ;  /* 0x000000888e8e7223 */ /* 0x000fe2000001008b */
[----:B------:R-:W-:Y:S01]  /*2dc0*/  LOP3.LUT P5, RZ, R108, 0xff000000, RZ, 0xc0, !PT ;  /* 0xff0000006cff7812 */ /* 0x000fe200078ac0ff */
[----:B------:R-:W-:Y:S01]  /*2dd0*/  FMUL.FTZ R143, R143, R128 ;  /* 0x000000808f8f7220 */ /* 0x000fe20000410000 */
[C---:B------:R-:W-:Y:S01]  /*2de0*/  LOP3.LUT P4, RZ, R109.reuse, 0xff, RZ, 0xc0, !PT ;  /* 0x000000ff6dff7812 */ /* 0x040fe2000788c0ff */
[----:B------:R-:W-:Y:S01]  /*2df0*/  @P1 HADD2.F32 R66, -RZ, R60.H0_H0 ;  /* 0x2000003cff421230 */ /* 0x000fe20000004100 */
[----:B------:R-:W-:Y:S01]  /*2e00*/  LOP3.LUT P3, RZ, R109, 0xff00, RZ, 0xc0, !PT ;  /* 0x0000ff006dff7812 */ /* 0x000fe2000786c0ff */
[----:B------:R-:W-:Y:S01]  /*2e10*/  FMUL.FTZ R147, R143, UR4 ;  /* 0x000000048f937c20 */ /* 0x000fe20008410000 */
[----:B------:R-:W-:Y:S01]  /*2e20*/  FFMA.FTZ R143, R129, R150, R37 ;  /* 0x00000096818f7223 */ /* 0x000fe20000010025 */
[----:B------:R-:W-:-:S02]  /*2e30*/  @P1 HADD2.F32 R150, -RZ, R28.H0_H0 ;  /* 0x2000001cff961230 */ /* 0x000fc40000004100 */
[--C-:B------:R-:W-:Y:S01]  /*2e40*/  FFMA.FTZ R146, R146, R136, R139.reuse ;  /* 0x0000008892927223 */ /* 0x100fe2000001008b */
[----:B------:R-:W-:Y:S01]  /*2e50*/  @P1 FMUL.FTZ R70, R147, R66 ;  /* 0x0000004293461220 */ /* 0x000fe20000410000 */
[----:B------:R-:W-:Y:S02]  /*2e60*/  HFMA2 R66, -RZ, RZ, 0, 0 ;  /* 0x00000000ff427431 */ /* 0x000fe400000001ff */
[----:B------:R-:W-:Y:S01]  /*2e70*/  FMUL.FTZ R145, R143, R128 ;  /* 0x000000808f917220 */ /* 0x000fe20000410000 */
[----:B------:R-:W-:Y:S01]  /*2e80*/  @P2 HADD2.F32 R60, -RZ, R60.H1_H1 ;  /* 0x3000003cff3c2230 */ /* 0x000fe20000004100 */
[----:B------:R-:W-:Y:S01]  /*2e90*/  MOV R143, RZ ;  /* 0x000000ff008f7202 */ /* 0x000fe20000000f00 */
[----:B------:R-:W-:Y:S02]  /*2ea0*/  @P2 HADD2.F32 R152, -RZ, R28.H1_H1 ;  /* 0x3000001cff982230 */ /* 0x000fe40000004100 */
[----:B------:R-:W-:Y:S01]  /*2eb0*/  FMUL.FTZ R145, R145, UR4 ;  /* 0x0000000491917c20 */ /* 0x000fe20008410000 */
[----:B------:R-:W-:Y:S01]  /*2ec0*/  @P1 FMUL.FTZ R66, R150, R147 ;  /* 0x0000009396421220 */ /* 0x000fe20000410000 */
[----:B------:R-:W-:Y:S01]  /*2ed0*/  ISETP.GE.U32.AND P1, PT, R108, RZ, PT ;  /* 0x000000ff6c00720c */ /* 0x000fe20003f26070 */
[--C-:B------:R-:W-:Y:S01]  /*2ee0*/  FFMA.FTZ R138, R138, R136, R139.reuse ;  /* 0x000000888a8a7223 */ /* 0x100fe2000001008b */
[----:B------:R-:W-:Y:S01]  /*2ef0*/  @P2 FMUL.FTZ R71, R145, R60 ;  /* 0x0000003c91472220 */ /* 0x000fe20000410000 */
[----:B------:R-:W-:Y:S01]  /*2f00*/  @P2 FMUL.FTZ R143, R152, R145 ;  /* 0x00000091988f2220 */ /* 0x000fe20000410000 */
[-CC-:B------:R-:W-:Y:S01]  /*2f10*/  FFMA.FTZ R145, R148, R136.reuse, R139.reuse ;  /* 0x0000008894917223 */ /* 0x180fe2000001008b */
[----:B------:R-:W-:Y:S01]  /*2f20*/  LOP3.LUT P2, RZ, R109, 0xff0000, RZ, 0xc0, !PT ;  /* 0x00ff00006dff7812 */ /* 0x000fe2000784c0ff */
[----:B------:R-:W-:Y:S01]  /*2f30*/  FADD.FTZ R148, R69, -R142 ;  /* 0x8000008e45947221 */ /* 0x000fe20000010000 */
[----:B------:R-:W-:Y:S01]  /*2f40*/  ISETP.GE.U32.AND.EX P1, PT, R109, 0x1000000, PT, P1 ;  /* 0x010000006d00780c */ /* 0x000fe20003f26110 */
[-C--:B------:R-:W-:Y:S01]  /*2f50*/  FFMA.FTZ R109, R140, R136.reuse, R139 ;  /* 0x000000888c6d7223 */ /* 0x080fe2000001008b */
[----:B------:R-:W-:Y:S01]  /*2f60*/  FADD.FTZ R145, R72, -R145 ;  /* 0x8000009148917221 */ /* 0x000fe20000010000 */
[----:B------:R-:W-:Y:S01]  /*2f70*/  FADD.FTZ R146, R141, -R146 ;  /* 0x800000928d927221 */ /* 0x000fe20000010000 */
[----:B------:R-:W-:Y:S01]  /*2f80*/  FFMA.FTZ R144, R144, R136, R139 ;  /* 0x0000008890907223 */ /* 0x000fe2000001008b */
[----:B------:R-:W-:Y:S01]  /*2f90*/  FADD.FTZ R69, R68, -R109 ;  /* 0x8000006d44457221 */ /* 0x000fe20000010000 */
[----:B------:R-:W-:Y:S01]  /*2fa0*/  FADD.FTZ R68, R67, -R138 ;  /* 0x8000008a43447221 */ /* 0x000fe20000010000 */
[----:B------:R-:W-:Y:S01]  /*2fb0*/  FFMA.FTZ R67, R129, R145, R38 ;  /* 0x0000009181437223 */ /* 0x000fe20000010026 */
[----:B------:R-:W-:-:S02]  /*2fc0*/  @P6 HADD2.F32 R108, -RZ, R61.H0_H0 ;  /* 0x2000003dff6c6230 */ /* 0x000fc40000004100 */
[----:B------:R-:W-:Y:S01]  /*2fd0*/  FADD.FTZ R141, R73, -R144 ;  /* 0x80000090498d7221 */ /* 0x000fe20000010000 */
[----:B------:R-:W-:Y:S02]  /*2fe0*/  @P5 HADD2.F32 R109, -RZ, R61.H1_H1 ;  /* 0x3000003dff6d5230 */ /* 0x000fe40000004100 */
[----:B------:R-:W-:Y:S01]  /*2ff0*/  FFMA.FTZ R61, R129, R146, R39 ;  /* 0x00000092813d7223 */ /* 0x000fe20000010027 */
[-C--:B------:R-:W-:Y:S01]  /*3000*/  FMUL.FTZ R67, R67, R128.reuse ;  /* 0x0000008043437220 */ /* 0x080fe20000410000 */
[--C-:B------:R-:W-:Y:S02]  /*3010*/  @P4 HADD2.F32 R138, -RZ, R62.reuse.H0_H0 ;  /* 0x2000003eff8a4230 */ /* 0x100fe40000004100 */
[----:B------:R-:W-:Y:S02]  /*3020*/  HFMA2 R60, -RZ, RZ, 0, 0 ;  /* 0x00000000ff3c7431 */ /* 0x000fe400000001ff */
[----:B------:R-:W-:Y:S02]  /*3030*/  @P3 HADD2.F32 R140, -RZ, R62.H1_H1 ;  /* 0x3000003eff8c3230 */ /* 0x000fe40000004100 */
[----:B------:R-:W-:Y:S01]  /*3040*/  FMUL.FTZ R62, R61, R128 ;  /* 0x000000803d3e7220 */ /* 0x000fe20000410000 */
[----:B------:R-:W-:-:S02]  /*3050*/  @P6 HADD2.F32 R144, -RZ, R29.H0_H0 ;  /* 0x2000001dff906230 */ /* 0x000fc40000004100 */
[----:B------:R-:W-:Y:S01]  /*3060*/  FMUL.FTZ R67, R67, UR4 ;  /* 0x0000000443437c20 */ /* 0x000fe20008410000 */
[----:B------:R-:W-:Y:S01]  /*3070*/  FFMA.FTZ R141, R129, R141, R40 ;  /* 0x0000008d818d7223 */ /* 0x000fe20000010028 */
[----:B------:R-:W-:Y:S01]  /*3080*/  @P5 HADD2.F32 R147, -RZ, R29.H1_H1 ;  /* 0x3000001dff935230 */ /* 0x000fe20000004100 */
[----:B------:R-:W-:Y:S01]  /*3090*/  CS2R R72, SRZ ;  /* 0x0000000000487805 */ /* 0x000fe2000001ff00 */
[----:B------:R-:W-:Y:S01]  /*30a0*/  FMUL.FTZ R142, R62, UR4 ;  /* 0x000000043e8e7c20 */ /* 0x000fe20008410000 */
[----:B------:R-:W-:Y:S01]  /*30b0*/  @P6 FMUL.FTZ R72, R67, R108 ;  /* 0x0000006c43486220 */ /* 0x000fe20000410000 */
[----:B------:R-:W-:Y:S01]  /*30c0*/  @P6 FMUL.FTZ R60, R144, R67 ;  /* 0x00000043903c6220 */ /* 0x000fe20000410000 */
[----:B------:R-:W-:Y:S01]  /*30d0*/  FFMA.FTZ R145, R129, R148, R41 ;  /* 0x0000009481917223 */ /* 0x000fe20000010029 */
[----:B------:R-:W-:Y:S01]  /*30e0*/  MOV R67, RZ ;  /* 0x000000ff00437202 */ /* 0x000fe20000000f00 */
[----:B------:R-:W-:Y:S01]  /*30f0*/  FMUL.FTZ R141, R141, R128 ;  /* 0x000000808d8d7220 */ /* 0x000fe20000410000 */
[----:B------:R-:W-:Y:S01]  /*3100*/  FFMA.FTZ R69, R129, R69, R42 ;  /* 0x0000004581457223 */ /* 0x000fe2000001002a */
[----:B------:R-:W-:Y:S01]  /*3110*/  @P5 FMUL.FTZ R67, R147, R142 ;  /* 0x0000008e93435220 */ /* 0x000fe20000410000 */
[----:B------:R-:W-:-:S02]  /*3120*/  HFMA2 R62, -RZ, RZ, 0, 0 ;  /* 0x00000000ff3e7431 */ /* 0x000fc400000001ff */
[----:B------:R-:W-:Y:S01]  /*3130*/  FFMA.FTZ R147, R129, R68, R43 ;  /* 0x0000004481937223 */ /* 0x000fe2000001002b */
[-C--:B------:R-:W-:Y:S01]  /*3140*/  FMUL.FTZ R145, R145, R128.reuse ;  /* 0x0000008091917220 */ /* 0x080fe20000410000 */
[--C-:B------:R-:W-:Y:S02]  /*3150*/  @P4 HADD2.F32 R144, -RZ, R30.reuse.H0_H0 ;  /* 0x2000001eff904230 */ /* 0x100fe40000004100 */
[----:B------:R-:W-:Y:S01]  /*3160*/  FMUL.FTZ R141, R141, UR4 ;  /* 0x000000048d8d7c20 */ /* 0x000fe20008410000 */
[-C--:B------:R-:W-:Y:S01]  /*3170*/  FMUL.FTZ R69, R69, R128.reuse ;  /* 0x0000008045457220 */ /* 0x080fe20000410000 */
[----:B------:R-:W-:Y:S01]  /*3180*/  FMUL.FTZ R147, R147, R128 ;  /* 0x0000008093937220 */ /* 0x000fe20000410000 */
[----:B------:R-:W-:Y:S01]  /*3190*/  FMUL.FTZ R151, R145, UR4 ;  /* 0x0000000491977c20 */ /* 0x000fe20008410000 */
[----:B------:R-:W-:Y:S01]  /*31a0*/  @P5 FMUL.FTZ R73, R142, R109 ;  /* 0x0000006d8e495220 */ /* 0x000fe20000410000 */
[----:B------:R-:W-:Y:S01]  /*31b0*/  @P4 FMUL.FTZ R62, R144, R141 ;  /* 0x0000008d903e4220 */ /* 0x000fe20000410000 */
[----:B------:R-:W-:Y:S01]  /*31c0*/  FMUL.FTZ R68, R69, UR4 ;  /* 0x0000000445447c20 */ /* 0x000fe20008410000 */
[----:B------:R-:W-:Y:S01]  /*31d0*/  CS2R R108, SRZ ;  /* 0x00000000006c7805 */ /* 0x000fe2000001ff00 */
[----:B------:R-:W-:-:S02]  /*31e0*/  @P3 HADD2.F32 R144, -RZ, R30.H1_H1 ;  /* 0x3000001eff903230 */ /* 0x000fc40000004100 */
[----:B------:R-:W-:Y:S01]  /*31f0*/  FMUL.FTZ R142, R147, UR4 ;  /* 0x00000004938e7c20 */ /* 0x000fe20008410000 */
[--C-:B------:R-:W-:Y:S02]  /*3200*/  @P2 HADD2.F32 R153, -RZ, R31.reuse.H0_H0 ;  /* 0x2000001fff992230 */ /* 0x100fe40000004100 */
[----:B------:R-:W-:Y:S01]  /*3210*/  @P4 FMUL.FTZ R109, R141, R138 ;  /* 0x0000008a8d6d4220 */ /* 0x000fe20000410000 */
[----:B------:R-:W-:Y:S02]  /*3220*/  @P1 HADD2.F32 R69, -RZ, R31.H1_H1 ;  /* 0x3000001fff451230 */ /* 0x000fe40000004100 */
[----:B------:R-:W-:Y:S01]  /*3230*/  @P3 FMUL.FTZ R108, R151, R140 ;  /* 0x0000008c976c3220 */ /* 0x000fe20000410000 */
[--C-:B------:R-:W-:Y:S01]  /*3240*/  @P2 HADD2.F32 R61, -RZ, R63.reuse.H0_H0 ;  /* 0x2000003fff3d2230 */ /* 0x100fe20000004100 */
[----:B------:R-:W-:Y:S01]  /*3250*/  CS2R R140, SRZ ;  /* 0x00000000008c7805 */ /* 0x000fe2000001ff00 */
[----:B------:R-:W-:Y:S02]  /*3260*/  HFMA2 R138, -RZ, RZ, 0, 0 ;  /* 0x00000000ff8a7431 */ /* 0x000fe400000001ff */
[----:B------:R-:W-:Y:S01]  /*3270*/  @P1 HADD2.F32 R63, -RZ, R63.H1_H1 ;  /* 0x3000003fff3f1230 */ /* 0x000fe20000004100 */
[----:B------:R-:W-:Y:S01]  /*3280*/  MOV R145, RZ ;  /* 0x000000ff00917202 */ /* 0x000fe20000000f00 */
[----:B------:R-:W-:Y:S01]  /*3290*/  @P3 FMUL.FTZ R145, R144, R151 ;  /* 0x0000009790913220 */ /* 0x000fe20000410000 */
[----:B------:R-:W-:Y:S01]  /*32a0*/  MOV R149, RZ ;  /* 0x000000ff00957202 */ /* 0x000fe20000000f00 */
        /* <DEDUP_REMOVED lines=9> */
.L_x_7053:
[-CC-:B------:R-:W-:Y:S01]  /*3340*/  FFMA.FTZ R70, R70, R136.reuse, R139.reuse ;  /* 0x0000008846467223 */ /* 0x180fe2000001008b */
[----:B-----5:R-:W-:Y:S01]  /*3350*/  LOP3.LUT P1, RZ, R108, 0xff, RZ, 0xc0, !PT ;  /* 0x000000ff6cff7812 */ /* 0x020fe2000782c0ff */
[----:B------:R-:W-:Y:S01]  /*3360*/  FFMA.FTZ R66, R66, R136, R139 ;  /* 0x0000008842427223 */ /* 0x000fe2000001008b */
[C---:B------:R-:W-:Y:S01]  /*3370*/  LOP3.LUT P2, RZ, R108.reuse, 0xff00, RZ, 0xc0, !PT ;  /* 0x0000ff006cff7812 */ /* 0x040fe2000784c0ff */
[----:B------:R-:W-:Y:S01]  /*3380*/  FADD.FTZ R54, R71, -R70 ;  /* 0x8000004647367221 */ /* 0x000fe20000010000 */
[----:B------:R-:W-:Y:S01]  /*3390*/  UMOV UR4, UR5 ;  /* 0x0000000500047c82 */ /* 0x000fe20008000000 */
[----:B------:R-:W-:Y:S01]  /*33a0*/  FADD.FTZ R66, R143, -R66 ;  /* 0x800000428f427221 */ /* 0x000fe20000010000 */
[----:B------:R-:W-:Y:S02]  /*33b0*/  HFMA2 R143, -RZ, RZ, 0, 0 ;  /* 0x00000000ff8f7431 */ /* 0x000fe400000001ff */
[C---:B------:R-:W-:Y:S01]  /*33c0*/  FFMA.FTZ R53, R129.reuse, R54, R37 ;  /* 0x0000003681357223 */ /* 0x040fe20000010025 */
[----:B------:R-:W-:Y:S01]  /*33d0*/  CS2R R70, SRZ ;  /* 0x0000000000467805 */ /* 0x000fe2000001ff00 */
[----:B------:R-:W-:Y:S01]  /*33e0*/  FFMA.FTZ R52, R129, R66, R36 ;  /* 0x0000004281347223 */ /* 0x000fe20000010024 */
[----:B------:R-:W-:Y:S01]  /*33f0*/  MOV R66, RZ ;  /* 0x000000ff00427202 */ /* 0x000fe20000000f00 */
[----:B------:R-:W-:Y:S01]  /*3400*/  FMUL.FTZ R55, R53, R128 ;  /* 0x0000008035377220 */ /* 0x000fe20000410000 */
[----:B------:R-:W-:Y:S01]  /*3410*/  LOP3.LUT P6, RZ, R108, 0xff0000, RZ, 0xc0, !PT ;  /* 0x00ff00006cff7812 */ /* 0x000fe200078cc0ff */
[----:B------:R-:W-:-:S02]  /*3420*/  @P1 HADD2.F32 R57, -RZ, R60.H0_H0 ;  /* 0x2000003cff391230 */ /* 0x000fc40000004100 */
[----:B------:R-:W-:Y:S01]  /*3430*/  FMUL.FTZ R54, R52, R128 ;  /* 0x0000008034367220 */ /* 0x000fe20000410000 */
[----:B------:R-:W-:Y:S02]  /*3440*/  @P2 HADD2.F32 R60, -RZ, R60.H1_H1 ;  /* 0x3000003cff3c2230 */ /* 0x000fe40000004100 */
[----:B------:R-:W-:Y:S01]  /*3450*/  FMUL.FTZ R55, R55, UR4 ;  /* 0x0000000437377c20 */ /* 0x000fe20008410000 */
[--C-:B------:R-:W-:Y:S02]  /*3460*/  @P2 HADD2.F32 R56, -RZ, R28.reuse.H1_H1 ;  /* 0x3000001cff382230 */ /* 0x100fe40000004100 */
[----:B------:R-:W-:Y:S01]  /*3470*/  FMUL.FTZ R54, R54, UR4 ;  /* 0x0000000436367c20 */ /* 0x000fe20008410000 */
[----:B------:R-:W-:Y:S02]  /*3480*/  @P1 HADD2.F32 R59, -RZ, R28.H0_H0 ;  /* 0x2000001cff3b1230 */ /* 0x000fe40000004100 */
[-C--:B------:R-:W-:Y:S01]  /*3490*/  @P2 FMUL.FTZ R71, R60, R55.reuse ;  /* 0x000000373c472220 */ /* 0x080fe20000410000 */
[-CC-:B------:R-:W-:Y:S01]  /*34a0*/  FFMA.FTZ R146, R146, R136.reuse, R139.reuse ;  /* 0x0000008892927223 */ /* 0x180fe2000001008b */
[----:B------:R-:W-:Y:S01]  /*34b0*/  @P2 FMUL.FTZ R66, R56, R55 ;  /* 0x0000003738422220 */ /* 0x000fe20000410000 */
[--C-:B------:R-:W-:Y:S01]  /*34c0*/  FFMA.FTZ R55, R148, R136, R139.reuse ;  /* 0x0000008894377223 */ /* 0x100fe2000001008b */
[-C--:B------:R-:W-:Y:S01]  /*34d0*/  @P1 FMUL.FTZ R70, R57, R54.reuse ;  /* 0x0000003639461220 */ /* 0x080fe20000410000 */
[----:B------:R-:W-:Y:S01]  /*34e0*/  @P1 FMUL.FTZ R143, R59, R54 ;  /* 0x000000363b8f1220 */ /* 0x000fe20000410000 */
[-C--:B------:R-:W-:Y:S01]  /*34f0*/  FFMA.FTZ R54, R138, R136.reuse, R139 ;  /* 0x000000888a367223 */ /* 0x080fe2000001008b */
[----:B------:R-:W-:Y:S01]  /*3500*/  FADD.FTZ R55, R72, -R55 ;  /* 0x8000003748377221 */ /* 0x000fe20000010000 */
[----:B------:R-:W-:Y:S01]  /*3510*/  FADD.FTZ R146, R141, -R146 ;  /* 0x800000928d927221 */ /* 0x000fe20000010000 */
[----:B------:R-:W-:Y:S01]  /*3520*/  LOP3.LUT P5, RZ, R108, 0xff000000, RZ, 0xc0, !PT ;  /* 0xff0000006cff7812 */ /* 0x000fe200078ac0ff */
[----:B------:R-:W-:Y:S01]  /*3530*/  FADD.FTZ R148, R67, -R54 ;  /* 0x8000003643947221 */ /* 0x000fe20000010000 */
[----:B------:R-:W-:Y:S01]  /*3540*/  FFMA.FTZ R54, R129, R55, R38 ;  /* 0x0000003781367223 */ /* 0x000fe20000010026 */
[C---:B------:R-:W-:Y:S01]  /*3550*/  LOP3.LUT P4, RZ, R109.reuse, 0xff, RZ, 0xc0, !PT ;  /* 0x000000ff6dff7812 */ /* 0x040fe2000788c0ff */
[----:B------:R-:W-:Y:S01]  /*3560*/  FFMA.FTZ R144, R144, R136, R139 ;  /* 0x0000008890907223 */ /* 0x000fe2000001008b */
[----:B------:R-:W-:Y:S01]  /*3570*/  LOP3.LUT P3, RZ, R109, 0xff00, RZ, 0xc0, !PT ;  /* 0x0000ff006dff7812 */ /* 0x000fe2000786c0ff */
[----:B------:R-:W-:Y:S01]  /*3580*/  FMUL.FTZ R56, R54, R128 ;  /* 0x0000008036387220 */ /* 0x000fe20000410000 */
[----:B------:R-:W-:-:S02]  /*3590*/  HFMA2 R60, -RZ, RZ, 0, 0 ;  /* 0x00000000ff3c7431 */ /* 0x000fc400000001ff */
[----:B------:R-:W-:Y:S01]  /*35a0*/  FFMA.FTZ R57, R140, R136, R139 ;  /* 0x000000888c397223 */ /* 0x000fe2000001008b */
[----:B------:R-:W-:Y:S02]  /*35b0*/  @P6 HADD2.F32 R59, -RZ, R61.H0_H0 ;  /* 0x2000003dff3b6230 */ /* 0x000fe40000004100 */
[----:B------:R-:W-:Y:S01]  /*35c0*/  FFMA.FTZ R55, R129, R146, R39 ;  /* 0x0000009281377223 */ /* 0x000fe20000010027 */
[----:B------:R-:W-:Y:S02]  /*35d0*/  @P6 HADD2.F32 R67, -RZ, R29.H0_H0 ;  /* 0x2000001dff436230 */ /* 0x000fe40000004100 */
[----:B------:R-:W-:Y:S01]  /*35e0*/  FMUL.FTZ R56, R56, UR4 ;  /* 0x0000000438387c20 */ /* 0x000fe20008410000 */
[----:B------:R-:W-:Y:S01]  /*35f0*/  FFMA.FTZ R142, R142, R136, R139 ;  /* 0x000000888e8e7223 */ /* 0x000fe2000001008b */
[----:B------:R-:W-:Y:S01]  /*3600*/  FADD.FTZ R144, R73, -R144 ;  /* 0x8000009049907221 */ /* 0x000fe20000010000 */
[----:B------:R-:W-:Y:S01]  /*3610*/  CS2R R72, SRZ ;  /* 0x0000000000487805 */ /* 0x000fe2000001ff00 */
[----:B------:R-:W-:Y:S01]  /*3620*/  FADD.FTZ R138, R68, -R57 ;  /* 0x80000039448a7221 */ /* 0x000fe20000010000 */
[----:B------:R-:W-:Y:S01]  /*3630*/  FMUL.FTZ R57, R55, R128 ;  /* 0x0000008037397220 */ /* 0x000fe20000410000 */
[-C--:B------:R-:W-:Y:S01]  /*3640*/  @P6 FMUL.FTZ R72, R59, R56.reuse ;  /* 0x000000383b486220 */ /* 0x080fe20000410000 */
[----:B------:R-:W-:Y:S01]  /*3650*/  @P6 FMUL.FTZ R60, R67, R56 ;  /* 0x00000038433c6220 */ /* 0x000fe20000410000 */
[----:B------:R-:W-:Y:S01]  /*3660*/  FADD.FTZ R142, R69, -R142 ;  /* 0x8000008e458e7221 */ /* 0x000fe20000010000 */
[----:B------:R-:W-:Y:S01]  /*3670*/  FFMA.FTZ R56, R129, R144, R40 ;  /* 0x0000009081387223 */ /* 0x000fe20000010028 */
[----:B------:R-:W-:Y:S01]  /*3680*/  ISETP.GE.U32.AND P1, PT, R108, RZ, PT ;  /* 0x000000ff6c00720c */ /* 0x000fe20003f26070 */
[----:B------:R-:W-:Y:S01]  /*3690*/  FMUL.FTZ R68, R57, UR4 ;  /* 0x0000000439447c20 */ /* 0x000fe20008410000 */
[----:B------:R-:W-:Y:S01]  /*36a0*/  FFMA.FTZ R57, R129, R142, R41 ;  /* 0x0000008e81397223 */ /* 0x000fe20000010029 */
[----:B------:R-:W-:Y:S01]  /*36b0*/  FMUL.FTZ R58, R56, R128 ;  /* 0x00000080383a7220 */ /* 0x000fe20000410000 */
[----:B------:R-:W-:Y:S01]  /*36c0*/  @P5 HADD2.F32 R69, -RZ, R61.H1_H1 ;  /* 0x3000003dff455230 */ /* 0x000fe20000004100 */
[C---:B------:R-:W-:Y:S01]  /*36d0*/  LOP3.LUT P2, RZ, R109.reuse, 0xff0000, RZ, 0xc0, !PT ;  /* 0x00ff00006dff7812 */ /* 0x040fe2000784c0ff */
[--C-:B------:R-:W-:Y:S01]  /*36e0*/  @P4 HADD2.F32 R141, -RZ, R62.reuse.H0_H0 ;  /* 0x2000003eff8d4230 */ /* 0x100fe20000004100 */
[----:B------:R-:W-:Y:S01]  /*36f0*/  ISETP.GE.U32.AND.EX P1, PT, R109, 0x1000000, PT, P1 ;  /* 0x010000006d00780c */ /* 0x000fe20003f26110 */
[----:B------:R-:W-:-:S02]  /*3700*/  @P3 HADD2.F32 R147, -RZ, R62.H1_H1 ;  /* 0x3000003eff933230 */ /* 0x000fc40000004100 */
[----:B------:R-:W-:Y:S02]  /*3710*/  HFMA2 R62, -RZ, RZ, 0, 0 ;  /* 0x00000000ff3e7431 */ /* 0x000fe400000001ff */
[--C-:B------:R-:W-:Y:S02]  /*3720*/  @P4 HADD2.F32 R145, -RZ, R30.reuse.H0_H0 ;  /* 0x2000001eff914230 */ /* 0x100fe40000004100 */
[----:B------:R-:W-:Y:S01]  /*3730*/  FMUL.FTZ R59, R57, R128 ;  /* 0x00000080393b7220 */ /* 0x000fe20000410000 */
[----:B------:R-:W-:Y:S01]  /*3740*/  FMUL.FTZ R58, R58, UR4 ;  /* 0x000000043a3a7c20 */ /* 0x000fe20008410000 */
[----:B------:R-:W-:Y:S01]  /*3750*/  @P5 FMUL.FTZ R73, R69, R68 ;  /* 0x0000004445495220 */ /* 0x000fe20000410000 */
[----:B------:R-:W-:Y:S01]  /*3760*/  CS2R R108, SRZ ;  /* 0x00000000006c7805 */ /* 0x000fe2000001ff00 */
[----:B------:R-:W-:Y:S02]  /*3770*/  @P5 HADD2.F32 R69, -RZ, R29.H1_H1 ;  /* 0x3000001dff455230 */ /* 0x000fe40000004100 */
[----:B------:R-:W-:Y:S01]  /*3780*/  FMUL.FTZ R144, R59, UR4 ;  /* 0x000000043b907c20 */ /* 0x000fe20008410000 */
[-C--:B------:R-:W-:Y:S01]  /*3790*/  @P4 FMUL.FTZ R109, R141, R58.reuse ;  /* 0x0000003a8d6d4220 */ /* 0x080fe20000410000 */
[----:B------:R-:W-:Y:S01]  /*37a0*/  @P4 FMUL.FTZ R62, R145, R58 ;  /* 0x0000003a913e4220 */ /* 0x000fe20000410000 */
[C---:B------:R-:W-:Y:S01]  /*37b0*/  FFMA.FTZ R58, R129.reuse, R138, R42 ;  /* 0x0000008a813a7223 */ /* 0x040fe2000001002a */
[----:B------:R-:W-:Y:S01]  /*37c0*/  FFMA.FTZ R59, R129, R148, R43 ;  /* 0x00000094813b7223 */ /* 0x000fe2000001002b */
[----:B------:R-:W-:Y:S01]  /*37d0*/  MOV R67, RZ ;  /* 0x000000ff00437202 */ /* 0x000fe20000000f00 */
[----:B------:R-:W-:Y:S01]  /*37e0*/  @P5 FMUL.FTZ R67, R69, R68 ;  /* 0x0000004445435220 */ /* 0x000fe20000410000 */
        /* <DEDUP_REMOVED lines=8> */
[----:B------:R-:W-:Y:S01]  /*3870*/  CS2R R140, SRZ ;  /* 0x00000000008c7805 */ /* 0x000fe2000001ff00 */
[--C-:B------:R-:W-:Y:S02]  /*3880*/  @P2 HADD2.F32 R61, -RZ, R63.reuse.H0_H0 ;  /* 0x2000003fff3d2230 */ /* 0x100fe40000004100 */
        /* <DEDUP_REMOVED lines=12> */
[----:B------:R-:W-:-:S07]  /*3950*/  F2FP.F16.F32.PACK_AB R63, R145, R140 ;  /* 0x0000008c913f723e */ /* 0x000fce00000000ff */
.L_x_7054:
        /* <DEDUP_REMOVED lines=19> */
[----:B------:R-:W-:Y:S01]  /*3a90*/  LOP3.LUT P3, RZ, R98, 0xff0000, RZ, 0xc0, !PT ;  /* 0x00ff000062ff7812 */ /* 0x000fe2000786c0ff */
[----:B0-----:R-:W-:Y:S01]  /*3aa0*/  FFMA.FTZ R52, R129, R74, R44 ;  /* 0x0000004a81347223 */ /* 0x001fe2000001002c */
[----:B------:R-:W-:Y:S02]  /*3ab0*/  CS2R R74, SRZ ;  /* 0x00000000004a7805 */ /* 0x000fe4000001ff00 */
[----:B------:R-:W-:Y:S01]  /*3ac0*/  CS2R R60, SRZ ;  /* 0x00000000003c7805 */ /* 0x000fe2000001ff00 */
[----:B------:R-:W-:Y:S01]  /*3ad0*/  FADD.FTZ R76, R83, -R76 ;  /* 0x8000004c534c7221 */ /* 0x000fe20000010000 */
[----:B------:R-:W-:Y:S01]  /*3ae0*/  FMUL.FTZ R53, R52, R128 ;  /* 0x0000008034357220 */ /* 0x000fe20000410000 */
[----:B------:R-:W-:Y:S01]  /*3af0*/  CS2R R62, SRZ ;  /* 0x00000000003e7805 */ /* 0x000fe2000001ff00 */
[----:B-----5:R-:W-:-:S02]  /*3b00*/  @P2 HADD2.F32 R54, -RZ, R64.H0_H0 ;  /* 0x20000040ff362230 */ /* 0x020fc40000004100 */
[----:B------:R-:W-:Y:S01]  /*3b10*/  FFMA.FTZ R77, R77, R136, R139 ;  /* 0x000000884d4d7223 */ /* 0x000fe2000001008b */
[--C-:B------:R-:W-:Y:S02]  /*3b20*/  @P2 HADD2.F32 R56, -RZ, R32.reuse.H0_H0 ;  /* 0x20000020ff382230 */ /* 0x100fe40000004100 */
[----:B------:R-:W-:Y:S01]  /*3b30*/  FMUL.FTZ R55, R53, UR4 ;  /* 0x0000000435377c20 */ /* 0x000fe20008410000 */
[----:B------:R-:W-:Y:S01]  /*3b40*/  FFMA.FTZ R53, R129, R82, R45 ;  /* 0x0000005281357223 */ /* 0x000fe2000001002d */
[----:B------:R-:W-:Y:S02]  /*3b50*/  @P4 HADD2.F32 R58, -RZ, R32.H1_H1 ;  /* 0x30000020ff3a4230 */ /* 0x000fe40000004100 */
[----:B------:R-:W-:Y:S01]  /*3b60*/  FADD.FTZ R130, R130, -R77 ;  /* 0x8000004d82827221 */ /* 0x000fe20000010000 */
[----:B------:R-:W-:Y:S01]  /*3b70*/  @P2 FMUL.FTZ R75, R55, R54 ;  /* 0x00000036374b2220 */ /* 0x000fe20000410000 */
[----:B------:R-:W-:Y:S01]  /*3b80*/  @P2 FMUL.FTZ R60, R56, R55 ;  /* 0x00000037383c2220 */ /* 0x000fe20000410000 */
[----:B------:R-:W-:Y:S01]  /*3b90*/  FMUL.FTZ R55, R53, R128 ;  /* 0x0000008035377220 */ /* 0x000fe20000410000 */
[----:B------:R-:W-:Y:S01]  /*3ba0*/  FFMA.FTZ R54, R129, R76, R46 ;  /* 0x0000004c81367223 */ /* 0x000fe2000001002e */
[----:B------:R-:W-:Y:S01]  /*3bb0*/  @P3 HADD2.F32 R56, -RZ, R65.H0_H0 ;  /* 0x20000041ff383230 */ /* 0x000fe20000004100 */
[----:B------:R-:W-:Y:S01]  /*3bc0*/  CS2R R76, SRZ ;  /* 0x00000000004c7805 */ /* 0x000fe2000001ff00 */
[----:B------:R-:W-:Y:S01]  /*3bd0*/  FMUL.FTZ R57, R55, UR4 ;  /* 0x0000000437397c20 */ /* 0x000fe20008410000 */
[----:B------:R-:W-:Y:S01]  /*3be0*/  FMUL.FTZ R55, R54, R128 ;  /* 0x0000008036377220 */ /* 0x000fe20000410000 */
[----:B------:R-:W-:-:S02]  /*3bf0*/  @P4 HADD2.F32 R64, -RZ, R64.H1_H1 ;  /* 0x30000040ff404230 */ /* 0x000fc40000004100 */
[-CC-:B------:R-:W-:Y:S01]  /*3c00*/  FFMA.FTZ R78, R78, R136.reuse, R139.reuse ;  /* 0x000000884e4e7223 */ /* 0x180fe2000001008b */
[----:B------:R-:W-:Y:S01]  /*3c10*/  @P4 FMUL.FTZ R63, R58, R57 ;  /* 0x000000393a3f4220 */ /* 0x000fe20000410000 */
[----:B------:R-:W-:Y:S02]  /*3c20*/  @P3 HADD2.F32 R58, -RZ, R33.H0_H0 ;  /* 0x20000021ff3a3230 */ /* 0x000fe40000004100 */
[----:B------:R-:W-:Y:S01]  /*3c30*/  FMUL.FTZ R55, R55, UR4 ;  /* 0x0000000437377c20 */ /* 0x000fe20008410000 */
[----:B------:R-:W-:Y:S01]  /*3c40*/  ISETP.GE.U32.AND P2, PT, R98, RZ, PT ;  /* 0x000000ff6200720c */ /* 0x000fe20003f46070 */
[----:B------:R-:W-:Y:S01]  /*3c50*/  FFMA.FTZ R80, R80, R136, R139 ;  /* 0x0000008850507223 */ /* 0x000fe2000001008b */
[----:B------:R-:W-:Y:S01]  /*3c60*/  LOP3.LUT P5, RZ, R99, 0xff, RZ, 0xc0, !PT ;  /* 0x000000ff63ff7812 */ /* 0x000fe200078ac0ff */
[----:B------:R-:W-:Y:S01]  /*3c70*/  @P3 FMUL.FTZ R77, R55, R56 ;  /* 0x00000038374d3220 */ /* 0x000fe20000410000 */
[----:B------:R-:W-:Y:S01]  /*3c80*/  @P3 FMUL.FTZ R61, R58, R55 ;  /* 0x000000373a3d3220 */ /* 0x000fe20000410000 */
[----:B------:R-:W-:Y:S01]  /*3c90*/  FFMA.FTZ R55, R129, R130, R47 ;  /* 0x0000008281377223 */ /* 0x000fe2000001002f */
[----:B------:R-:W-:Y:S01]  /*3ca0*/  @P4 FMUL.FTZ R74, R57, R64 ;  /* 0x00000040394a4220 */ /* 0x000fe20000410000 */
[----:B------:R-:W-:Y:S01]  /*3cb0*/  LOP3.LUT P4, RZ, R99, 0xff00, RZ, 0xc0, !PT ;  /* 0x0000ff0063ff7812 */ /* 0x000fe2000788c0ff */
[----:B------:R-:W-:Y:S01]  /*3cc0*/  FADD.FTZ R133, R133, -R78 ;  /* 0x8000004e85857221 */ /* 0x000fe20000010000 */
[----:B------:R-:W-:Y:S01]  /*3cd0*/  FMUL.FTZ R56, R55, R128 ;  /* 0x0000008037387220 */ /* 0x000fe20000410000 */
[----:B------:R-:W-:Y:S01]  /*3ce0*/  LOP3.LUT P3, RZ, R99, 0xff0000, RZ, 0xc0, !PT ;  /* 0x00ff000063ff7812 */ /* 0x000fe2000786c0ff */
[----:B------:R-:W-:Y:S01]  /*3cf0*/  FADD.FTZ R135, R135, -R80 ;  /* 0x8000005087877221 */ /* 0x000fe20000010000 */
[----:B------:R-:W-:Y:S01]  /*3d00*/  ISETP.GE.U32.AND.EX P2, PT, R99, 0x1000000, PT, P2 ;  /* 0x010000006300780c */ /* 0x000fe20003f46120 */
[----:B------:R-:W-:Y:S01]  /*3d10*/  FMUL.FTZ R80, R56, UR4 ;  /* 0x0000000438507c20 */ /* 0x000fe20008410000 */
[----:B------:R-:W-:Y:S01]  /*3d20*/  LOP3.LUT P6, RZ, R98, 0xff000000, RZ, 0xc0, !PT ;  /* 0xff00000062ff7812 */ /* 0x000fe200078cc0ff */
[----:B------:R-:W-:Y:S01]  /*3d30*/  FFMA.FTZ R56, R129, R133, R48 ;  /* 0x0000008581387223 */ /* 0x000fe20000010030 */
[-CC-:B------:R-:W-:Y:S01]  /*3d40*/  FFMA.FTZ R79, R79, R136.reuse, R139.reuse ;  /* 0x000000884f4f7223 */ /* 0x180fe2000001008b */
[----:B------:R-:W-:Y:S01]  /*3d50*/  FFMA.FTZ R137, R137, R136, R139 ;  /* 0x0000008889897223 */ /* 0x000fe2000001008b */
[----:B------:R-:W-:-:S02]  /*3d60*/  @P5 HADD2.F32 R59, -RZ, R66.H0_H0 ;  /* 0x20000042ff3b5230 */ /* 0x000fc40000004100 */
[----:B------:R-:W-:Y:S01]  /*3d70*/  FMUL.FTZ R58, R56, R128 ;  /* 0x00000080383a7220 */ /* 0x000fe20000410000 */
[----:B------:R-:W-:Y:S02]  /*3d80*/  @P5 HADD2.F32 R99, -RZ, R34.H0_H0 ;  /* 0x20000022ff635230 */ /* 0x000fe40000004100 */
[----:B------:R-:W-:Y:S01]  /*3d90*/  FADD.FTZ R132, R132, -R79 ;  /* 0x8000004f84847221 */ /* 0x000fe20000010000 */
[----:B------:R-:W-:Y:S02]  /*3da0*/  @P4 HADD2.F32 R78, -RZ, R66.H1_H1 ;  /* 0x30000042ff4e4230 */ /* 0x000fe40000004100 */
[----:B------:R-:W-:Y:S01]  /*3db0*/  FMUL.FTZ R58, R58, UR4 ;  /* 0x000000043a3a7c20 */ /* 0x000fe20008410000 */
[--C-:B------:R-:W-:Y:S02]  /*3dc0*/  @P3 HADD2.F32 R81, -RZ, R67.reuse.H0_H0 ;  /* 0x20000043ff513230 */ /* 0x100fe40000004100 */
[----:B------:R-:W-:Y:S01]  /*3dd0*/  FADD.FTZ R134, R134, -R137 ;  /* 0x8000008986867221 */ /* 0x000fe20000010000 */
[----:B------:R-:W-:-:S02]  /*3de0*/  @P2 HADD2.F32 R83, -RZ, R67.H1_H1 ;  /* 0x30000043ff532230 */ /* 0x000fc40000004100 */
[----:B------:R-:W-:Y:S01]  /*3df0*/  HFMA2 R64, -RZ, RZ, 0, 0 ;  /* 0x00000000ff407431 */ /* 0x000fe200000001ff */
[----:B------:R-:W-:Y:S01]  /*3e00*/  CS2R R66, SRZ ;  /* 0x0000000000427805 */ /* 0x000fe2000001ff00 */
[----:B------:R-:W-:Y:S02]  /*3e10*/  @P6 HADD2.F32 R65, -RZ, R65.H1_H1 ;  /* 0x30000041ff416230 */ /* 0x000fe40000004100 */
[----:B------:R-:W-:Y:S01]  /*3e20*/  @P5 FMUL.FTZ R67, R58, R59 ;  /* 0x0000003b3a435220 */ /* 0x000fe20000410000 */
[----:B------:R-:W-:Y:S02]  /*3e30*/  @P6 HADD2.F32 R79, -RZ, R33.H1_H1 ;  /* 0x30000021ff4f6230 */ /* 0x000fe40000004100 */
[----:B------:R-:W-:Y:S01]  /*3e40*/  @P5 FMUL.FTZ R62, R99, R58 ;  /* 0x0000003a633e5220 */ /* 0x000fe20000410000 */
[C---:B------:R-:W-:Y:S01]  /*3e50*/  FFMA.FTZ R57, R129.reuse, R132, R49 ;  /* 0x0000008481397223 */ /* 0x040fe20000010031 */
[C---:B------:R-:W-:Y:S01]  /*3e60*/  FFMA.FTZ R58, R129.reuse, R135, R50 ;  /* 0x00000087813a7223 */ /* 0x040fe20000010032 */
[----:B------:R-:W-:Y:S01]  /*3e70*/  FFMA.FTZ R59, R129, R134, R51 ;  /* 0x00000086813b7223 */ /* 0x000fe20000010033 */
[----:B------:R-:W-:Y:S01]  /*3e80*/  @P6 FMUL.FTZ R76, R80, R65 ;  /* 0x00000041504c6220 */ /* 0x000fe20000410000 */
[----:B------:R-:W-:Y:S01]  /*3e90*/  @P6 FMUL.FTZ R64, R79, R80 ;  /* 0x000000504f406220 */ /* 0x000fe20000410000 */
[-C--:B------:R-:W-:Y:S01]  /*3ea0*/  FMUL.FTZ R65, R57, R128.reuse ;  /* 0x0000008039417220 */ /* 0x080fe20000410000 */
[-C--:B------:R-:W-:Y:S01]  /*3eb0*/  FMUL.FTZ R80, R58, R128.reuse ;  /* 0x000000803a507220 */ /* 0x080fe20000410000 */
[----:B------:R-:W-:Y:S01]  /*3ec0*/  FMUL.FTZ R128, R59, R128 ;  /* 0x000000803b807220 */ /* 0x000fe20000410000 */
[----:B------:R-:W-:-:S02]  /*3ed0*/  HFMA2 R82, -RZ, RZ, 0, 0 ;  /* 0x00000000ff527431 */ /* 0x000fc400000001ff */
[----:B------:R-:W-:Y:S02]  /*3ee0*/  @P4 HADD2.F32 R98, -RZ, R34.H1_H1 ;  /* 0x30000022ff624230 */ /* 0x000fe40000004100 */
[----:B------:R-:W-:Y:S01]  /*3ef0*/  FMUL.FTZ R131, R65, UR4 ;  /* 0x0000000441837c20 */ /* 0x000fe20008410000 */
[--C-:B------:R-:W-:Y:S02]  /*3f00*/  @P3 HADD2.F32 R129, -RZ, R35.reuse.H0_H0 ;  /* 0x20000023ff813230 */ /* 0x100fe40000004100 */
[----:B------:R-:W-:Y:S01]  /*3f10*/  FMUL.FTZ R80, R80, UR4 ;  /* 0x0000000450507c20 */ /* 0x000fe20008410000 */
[----:B------:R-:W-:Y:S02]  /*3f20*/  @P2 HADD2.F32 R133, -RZ, R35.H1_H1 ;  /* 0x30000023ff852230 */ /* 0x000fe40000004100 */
[----:B------:R-:W-:Y:S01]  /*3f30*/  FMUL.FTZ R128, R128, UR4 ;  /* 0x0000000480807c20 */ /* 0x000fe20008410000 */
[----:B------:R-:W-:Y:S01]  /*3f40*/  MOV R65, RZ ;  /* 0x000000ff00417202 */ /* 0x000fe20000000f00 */
[----:B------:R-:W-:Y:S01]  /*3f50*/  @P4 FMUL.FTZ R65, R98, R131 ;  /* 0x0000008362414220 */ /* 0x000fe20000410000 */
[----:B------:R-:W-:Y:S01]  /*3f60*/  MOV R99, RZ ;  /* 0x000000ff00637202 */ /* 0x000fe20000000f00 */
[----:B------:R-:W-:Y:S01]  /*3f70*/  @P3 FMUL.FTZ R82, R129, R80 ;  /* 0x0000005081523220 */ /* 0x000fe20000410000 */
[----:B------:R-:W-:Y:S01]  /*3f80*/  @P2 FMUL.FTZ R99, R133, R128 ;  /* 0x0000008085632220 */ /* 0x000fe20000410000 */
[----:B------:R-:W-:Y:S01]  /*3f90*/  @P4 FMUL.FTZ R66, R131, R78 ;  /* 0x0000004e83424220 */ /* 0x000fe20000410000 */
[----:B------:R-:W-:-:S02]  /*3fa0*/  CS2R R78, SRZ ;  /* 0x00000000004e7805 */ /* 0x000fc4000001ff00 */
[----:B------:R-:W-:Y:S01]  /*3fb0*/  F2FP.F16.F32.PACK_AB R60, R63, R60 ;  /* 0x0000003c3f3c723e */ /* 0x000fe200000000ff */
[----:B------:R-:W-:Y:S01]  /*3fc0*/  @P3 FMUL.FTZ R79, R80, R81 ;  /* 0x00000051504f3220 */ /* 0x000fe20000410000 */
[----:B------:R-:W-:Y:S01]  /*3fd0*/  @P2 FMUL.FTZ R78, R128, R83 ;  /* 0x00000053804e2220 */ /* 0x000fe20000410000 */
[----:B------:R-:W-:Y:S02]  /*3fe0*/  F2FP.F16.F32.PACK_AB R62, R65, R62 ;  /* 0x0000003e413e723e */ /* 0x000fe400000000ff */
[----:B------:R-:W-:Y:S02]  /*3ff0*/  F2FP.F16.F32.PACK_AB R61, R64, R61 ;  /* 0x0000003d403d723e */ /* 0x000fe400000000ff */
[----:B------:R-:W-:Y:S01]  /*4000*/  F2FP.F16.F32.PACK_AB R63, R99, R82 ;  /* 0x00000052633f723e */ /* 0x000fe200000000ff */
[----:B------:R-:W-:Y:S06]  /*4010*/  BRA `(.L_x_7056) ;  /* 0x0000000400847947 */ /* 0x000fec0003800000 */
.L_x_7055:
[-CC-:B------:R-:W-:Y:S01]  /*4020*/  FFMA.FTZ R74, R74, R136.reuse, R139.reuse ;  /* 0x000000884a4a7223 */ /* 0x180fe2000001008b */
[C---:B------:R-:W-:Y:S01]  /*4030*/  LOP3.LUT P2, RZ, R98.reuse, 0xff, RZ, 0xc0, !PT ;  /* 0x000000ff62ff7812 */ /* 0x040fe2000784c0ff */
[-CC-:B0-----:R-:W-:Y:S01]  /*4040*/  FFMA.FTZ R63, R75, R136.reuse, R139.reuse ;  /* 0x000000884b3f7223 */ /* 0x181fe2000001008b */
[----:B------:R-:W-:Y:S01]  /*4050*/  LOP3.LUT P3, RZ, R98, 0xff00, RZ, 0xc0, !PT ;  /* 0x0000ff0062ff7812 */ /* 0x000fe2000786c0ff */
[----:B------:R-:W-:Y:S01]  /*4060*/  FADD.FTZ R74, R81, -R74 ;  /* 0x8000004a514a7221 */ /* 0x000fe20000010000 */
[-CC-:B------:R-:W-:Y:S01]  /*4070*/  FFMA.FTZ R62, R76, R136.reuse, R139.reuse ;  /* 0x000000884c3e7223 */ /* 0x180fe2000001008b */
[----:B------:R-:W-:Y:S01]  /*4080*/  LOP3.LUT P4, RZ, R98, 0xff0000, RZ, 0xc0, !PT ;  /* 0x00ff000062ff7812 */ /* 0x000fe2000788c0ff */
[----:B------:R-:W-:Y:S01]  /*4090*/  FFMA.FTZ R145, R79, R136, R139 ;  /* 0x000000884f917223 */ /* 0x000fe2000001008b */
[----:B------:R-:W-:Y:S01]  /*40a0*/  FFMA.FTZ R61, R129, R74, R44 ;  /* 0x0000004a813d7223 */ /* 0x000fe2000001002c */
[----:B------:R-:W-:Y:S01]  /*40b0*/  FADD.FTZ R82, R82, -R63 ;  /* 0x8000003f52527221 */ /* 0x000fe20000010000 */
[----:B------:R-:W-:Y:S01]  /*40c0*/  FADD.FTZ R79, R83, -R62 ;  /* 0x8000003e534f7221 */ /* 0x000fe20000010000 */
[----:B------:R-:W-:-:S02]  /*40d0*/  HFMA2 R63, -RZ, RZ, 0, 0 ;  /* 0x00000000ff3f7431 */ /* 0x000fc400000001ff */
[----:B------:R-:W-:Y:S01]  /*40e0*/  FMUL.FTZ R60, R128, R61 ;  /* 0x0000003d803c7220 */ /* 0x000fe20000410000 */
[C---:B------:R-:W-:Y:S01]  /*40f0*/  FFMA.FTZ R81, R129.reuse, R82, R45 ;  /* 0x0000005281517223 */ /* 0x040fe2000001002d */
[----:B------:R-:W-:Y:S01]  /*4100*/  FFMA.FTZ R131, R129, R79, R46 ;  /* 0x0000004f81837223 */ /* 0x000fe2000001002e */
        /* <DEDUP_REMOVED lines=32> */
[----:B------:R-:W-:Y:S01]  /*4310*/  FFMA.FTZ R133, R129, R133, R48 ;  /* 0x0000008581857223 */ /* 0x000fe20000010030 */
[----:B------:R-:W-:Y:S01]  /*4320*/  FADD.FTZ R132, R132, -R145 ;  /* 0x8000009184847221 */ /* 0x000fe20000010000 */
[----:B------:R-:W-:Y:S01]  /*4330*/  FADD.FTZ R135, R135, -R80 ;  /* 0x8000005087877221 */ /* 0x000fe20000010000 */
[----:B------:R-:W-:Y:S01]  /*4340*/  FFMA.FTZ R79, R129, R130, R47 ;  /* 0x00000082814f7223 */ /* 0x000fe2000001002f */
[----:B------:R-:W-:Y:S01]  /*4350*/  FADD.FTZ R134, R134, -R139 ;  /* 0x8000008b86867221 */ /* 0x000fe20000010000 */
[----:B------:R-:W-:-:S02]  /*4360*/  @P6 HADD2.F32 R64, -RZ, R65.H1_H1 ;  /* 0x30000041ff406230 */ /* 0x000fc40000004100 */
[C---:B------:R-:W-:Y:S01]  /*4370*/  FMUL.FTZ R65, R128.reuse, R133 ;  /* 0x0000008580417220 */ /* 0x040fe20000410000 */
[C---:B------:R-:W-:Y:S01]  /*4380*/  FFMA.FTZ R81, R129.reuse, R132, R49 ;  /* 0x0000008481517223 */ /* 0x040fe20000010031 */
[C---:B------:R-:W-:Y:S01]  /*4390*/  FFMA.FTZ R135, R129.reuse, R135, R50 ;  /* 0x0000008781877223 */ /* 0x040fe20000010032 */
[----:B------:R-:W-:Y:S01]  /*43a0*/  FMUL.FTZ R62, R128, R79 ;  /* 0x0000004f803e7220 */ /* 0x000fe20000410000 */
[----:B------:R-:W-:Y:S01]  /*43b0*/  FFMA.FTZ R129, R129, R134, R51 ;  /* 0x0000008681817223 */ /* 0x000fe20000010033 */
        /* <DEDUP_REMOVED lines=39> */
.L_x_7056:
[----:B------:R-:W0:Y:S01]  /*4630*/  @P1 LDC.64 R64, c[0x0][0x478] ;  /* 0x00011e00ff401b82 */ /* 0x000e220000000a00 */
[----:B------:R-:W-:-:S04]  /*4640*/  IMAD.WIDE.U32 R68, R127, 0x10, R68 ;  /* 0x000000107f447825 */ /* 0x000fc800078e0044 */
[----:B0-----:R-:W-:-:S05]  /*4650*/  @P1 IMAD.WIDE.U32 R64, R127, 0x20, R64 ;  /* 0x000000207f401825 */ /* 0x001fca00078e0040 */
[----:B------:R0:W-:Y:S04]  /*4660*/  @P1 STG.E.128 desc[UR6][R64.64], R52 ;  /* 0x0000003440001986 */ /* 0x0001e8000c101d06 */
[----:B------:R0:W-:Y:S04]  /*4670*/  @P1 STG.E.128 desc[UR6][R64.64+0x10], R56 ;  /* 0x0000103840001986 */ /* 0x0001e8000c101d06 */
[----:B------:R0:W-:Y:S02]  /*4680*/  STG.E.128 desc[UR6][R68.64], R60 ;  /* 0x0000003c44007986 */ /* 0x0001e4000c101d06 */
.L_x_7052:
        /* <DEDUP_REMOVED lines=21> */
.L_x_7045:
        /* <DEDUP_REMOVED lines=48> */
.L_x_7044:
[----:B------:R-:W-:Y:S05]  /*4ae0*/  BSYNC B0 ;  /* 0x0000000000007941 */ /* 0x000fea0003800000 */
.L_x_7043:
        /* <DEDUP_REMOVED lines=34> */
[----:B------:R-:W-:Y:S01]  /*4d10*/  LDS R26, [R16+0x1a00] ;  /* 0x001a0000101a7984 */ /* 0x000fe20000000800 */
        /* <DEDUP_REMOVED lines=15> */
[----:B------:R-:W-:Y:S04]  /*4e10*/  STS.128 [R0+0x10], R4 ;  /* 0x0000100400007388 */ /* 0x000fe80000000c00 */
[----:B------:R1:W-:Y:S01]  /*4e20*/  STS.128 [R0+0x400], R8 ;  /* 0x0004000800007388 */ /* 0x0003e20000000c00 */
[----:B--2---:R-:W-:-:S03]  /*4e30*/  FADD.FTZ R17, R17, R48 ;  /* 0x0000003011117221 */ /* 0x004fc60000010000 */
[----:B------:R-:W-:Y:S01]  /*4e40*/  STS.128 [R0+0x410], R12 ;  /* 0x0004100c00007388 */ /* 0x000fe20000000c00 */
[----:B---3--:R-:W-:Y:S01]  /*4e50*/  FADD.FTZ R49, R18, R49 ;  /* 0x0000003112317221 */ /* 0x008fe20000010000 */
[----:B------:R-:W-:Y:S01]  /*4e60*/  BAR.SYNC.DEFER_BLOCKING 0x0 ;  /* 0x0000000000007b1d */ /* 0x000fe20000010000 */
[----:B-1----:R-:W-:Y:S01]  /*4e70*/  FADD.FTZ R9, R3, R26 ;  /* 0x0000001a03097221 */ /* 0x002fe20000010000 */
        /* <DEDUP_REMOVED lines=94> */
.L_x_7046:
        /* <DEDUP_REMOVED lines=8> */
.L_x_7059:
[----:B------:R-:W-:Y:S05]  /*54e0*/  BSYNC B2 ;  /* 0x0000000000027941 */ /* 0x000fea0003800000 */
.L_x_7058:
        /* <DEDUP_REMOVED lines=8> */
.L_x_7060:
[----:B------:R-:W-:Y:S01]  /*5570*/  FADD.FTZ R60, R65, R60 ;  /* 0x0000003c413c7221 */ /* 0x000fe20000010000 */
[----:B------:R-:W-:-:S04]  /*5580*/  HFMA2 R149, -RZ, RZ, 0, 1.1920928955078125e-07 ;  /* 0x00000002ff957431 */ /* 0x000fc800000001ff */
[----:B------:R-:W-:Y:S02]  /*5590*/  MOV R150, R60 ;  /* 0x0000003c00967202 */ /* 0x000fe40000000f00 */
[----:B------:R-:W-:-:S07]  /*55a0*/  MOV R62, R147 ;  /* 0x00000093003e7202 */ /* 0x000fce0000000f00 */
[----:B------:R-:W-:Y:S05]  /*55b0*/  WARPSYNC.COLLECTIVE R145, `(.L_x_7061) ;  /* 0x0000000091087348 */ /* 0x000fea0003c00000 */
[----:B------:R0:W1:Y:S02]  /*55c0*/  SHFL.BFLY P3, R147, R150, R149, R152 ;  /* 0x0c00009596937389 */ /* 0x0000640000060098 */
[----:B01----:R-:W-:Y:S05]  /*55d0*/  ENDCOLLECTIVE ;  /* 0x000000000000791b */ /* 0x003fea0003800000 */
.L_x_7061:
[----:B------:R-:W-:-:S05]  /*55e0*/  FADD.FTZ R62, R63, R62 ;  /* 0x0000003e3f3e7221 */ /* 0x000fca0000010000 */
[----:B------:R-:W-:Y:S02]  /*55f0*/  MOV R150, R62 ;  /* 0x0000003e00967202 */ /* 0x000fe40000000f00 */
[----:B------:R-:W-:-:S07]  /*5600*/  MOV R61, R147 ;  /* 0x00000093003d7202 */ /* 0x000fce0000000f00 */
[----:B------:R-:W-:Y:S05]  /*5610*/  WARPSYNC.COLLECTIVE R145, `(.L_x_7062) ;  /* 0x0000000091087348 */ /* 0x000fea0003c00000 */
[----:B------:R0:W1:Y:S02]  /*5620*/  SHFL.BFLY P3, R147, R150, R149, R152 ;  /* 0x0c00009596937389 */ /* 0x0000640000060098 */
[----:B01----:R-:W-:Y:S05]  /*5630*/  ENDCOLLECTIVE ;  /* 0x000000000000791b */ /* 0x003fea0003800000 */
.L_x_7062:
[----:B------:R-:W-:Y:S01]  /*5640*/  FADD.FTZ R61, R60, R61 ;  /* 0x0000003d3c3d7221 */ /* 0x000fe20000010000 */
[----:B------:R-:W-:-:S04]  /*5650*/  HFMA2 R149, -RZ, RZ, 0, 2.384185791015625e-07 ;  /* 0x00000004ff957431 */ /* 0x000fc800000001ff */
[----:B------:R-:W-:Y:S02]  /*5660*/  MOV R150, R61 ;  /* 0x0000003d00967202 */ /* 0x000fe40000000f00 */
[----:B------:R-:W-:-:S07]  /*5670*/  MOV R139, R147 ;  /* 0x00000093008b7202 */ /* 0x000fce0000000f00 */
[----:B------:R-:W-:Y:S05]  /*5680*/  WARPSYNC.COLLECTIVE R145, `(.L_x_7063) ;  /* 0x0000000091087348 */ /* 0x000fea0003c00000 */
[----:B------:R0:W1:Y:S02]  /*5690*/  SHFL.BFLY P3, R147, R150, R149, R152 ;  /* 0x0c00009596937389 */ /* 0x0000640000060098 */
[----:B01----:R-:W-:Y:S05]  /*56a0*/  ENDCOLLECTIVE ;  /* 0x000000000000791b */ /* 0x003fea0003800000 */
.L_x_7063:
[----:B------:R-:W-:-:S05]  /*56b0*/  FADD.FTZ R139, R62, R139 ;  /* 0x0000008b3e8b7221 */ /* 0x000fca0000010000 */
[----:B------:R-:W-:Y:S02]  /*56c0*/  MOV R150, R139 ;  /* 0x0000008b00967202 */ /* 0x000fe40000000f00 */
[----:B------:R-:W-:-:S07]  /*56d0*/  MOV R64, R147 ;  /* 0x0000009300407202 */ /* 0x000fce0000000f00 */
[----:B------:R-:W-:Y:S05]  /*56e0*/  WARPSYNC.COLLECTIVE R145, `(.L_x_7064) ;  /* 0x0000000091087348 */ /* 0x000fea0003c00000 */
[----:B------:R0:W1:Y:S02]  /*56f0*/  SHFL.BFLY P3, R147, R150, R149, R152 ;  /* 0x0c00009596937389 */ /* 0x0000640000060098 */
[----:B01----:R-:W-:Y:S05]  /*5700*/  ENDCOLLECTIVE ;  /* 0x000000000000791b */ /* 0x003fea0003800000 */
.L_x_7064:
[----:B------:R-:W-:Y:S01]  /*5710*/  FADD.FTZ R64, R61, R64 ;  /* 0x000000403d407221 */ /* 0x000fe20000010000 */
[----:B------:R-:W-:-:S04]  /*5720*/  HFMA2 R149, -RZ, RZ, 0, 4.76837158203125e-07 ;  /* 0x00000008ff957431 */ /* 0x000fc800000001ff */
[----:B------:R-:W-:Y:S02]  /*5730*/  MOV R150, R64 ;  /* 0x0000004000967202 */ /* 0x000fe40000000f00 */
[----:B------:R-:W-:-:S07]  /*5740*/  MOV R136, R147 ;  /* 0x0000009300887202 */ /* 0x000fce0000000f00 */
[----:B------:R-:W-:Y:S05]  /*5750*/  WARPSYNC.COLLECTIVE R145, `(.L_x_7065) ;  /* 0x0000000091087348 */ /* 0x000fea0003c00000 */
[----:B------:R0:W1:Y:S02]  /*5760*/  SHFL.BFLY P3, R147, R150, R149, R152 ;  /* 0x0c00009596937389 */ /* 0x0000640000060098 */
[----:B01----:R-:W-:Y:S05]  /*5770*/  ENDCOLLECTIVE ;  /* 0x000000000000791b */ /* 0x003fea0003800000 */
.L_x_7065:
[----:B------:R-:W-:-:S05]  /*5780*/  FADD.FTZ R136, R139, R136 ;  /* 0x000000888b887221 */ /* 0x000fca0000010000 */
[----:B------:R-:W-:Y:S02]  /*5790*/  MOV R150, R136 ;  /* 0x0000008800967202 */ /* 0x000fe40000000f00 */
[----:B------:R-:W-:-:S07]  /*57a0*/  MOV R63, R147 ;  /* 0x00000093003f7202 */ /* 0x000fce0000000f00 */
[----:B------:R-:W-:Y:S05]  /*57b0*/  WARPSYNC.COLLECTIVE R145, `(.L_x_7066) ;  /* 0x0000000091087348 */ /* 0x000fea0003c00000 */
[----:B------:R0:W1:Y:S02]  /*57c0*/  SHFL.BFLY P3, R147, R150, R149, R152 ;  /* 0x0c00009596937389 */ /* 0x0000640000060098 */
[----:B01----:R-:W-:Y:S05]  /*57d0*/  ENDCOLLECTIVE ;  /* 0x000000000000791b */ /* 0x003fea0003800000 */
.L_x_7066:
[----:B------:R-:W-:Y:S01]  /*57e0*/  FADD.FTZ R63, R64, R63 ;  /* 0x0000003f403f7221 */ /* 0x000fe20000010000 */
[----:B------:R-:W-:-:S04]  /*57f0*/  HFMA2 R149, -RZ, RZ, 0, 9.5367431640625e-07 ;  /* 0x00000010ff957431 */ /* 0x000fc800000001ff */
[----:B------:R-:W-:Y:S02]  /*5800*/  MOV R150, R63 ;  /* 0x0000003f00967202 */ /* 0x000fe40000000f00 */
[----:B------:R-:W-:-:S07]  /*5810*/  MOV R65, R147 ;  /* 0x0000009300417202 */ /* 0x000fce0000000f00 */
[----:B------:R-:W-:Y:S05]  /*5820*/  WARPSYNC.COLLECTIVE R145, `(.L_x_7067) ;  /* 0x0000000091087348 */ /* 0x000fea0003c00000 */
[----:B------:R0:W1:Y:S02]  /*5830*/  SHFL.BFLY P3, R147, R150, R149, R152 ;  /* 0x0c00009596937389 */ /* 0x0000640000060098 */
[----:B01----:R-:W-:Y:S05]  /*5840*/  ENDCOLLECTIVE ;  /* 0x000000000000791b */ /* 0x003fea0003800000 */
.L_x_7067:
[----:B------:R-:W-:-:S05]  /*5850*/  FADD.FTZ R65, R136, R65 ;  /* 0x0000004188417221 */ /* 0x000fca0000010000 */
[----:B------:R-:W-:Y:S02]  /*5860*/  MOV R150, R65 ;  /* 0x0000004100967202 */ /* 0x000fe40000000f00 */
[----:B------:R-:W-:-:S07]  /*5870*/  MOV R60, R147 ;  /* 0x00000093003c7202 */ /* 0x000fce0000000f00 */
[----:B------:R-:W-:Y:S05]  /*5880*/  WARPSYNC.COLLECTIVE R145, `(.L_x_7068) ;  /* 0x0000000091087348 */ /* 0x000fea0003c00000 */
[----:B------:R0:W1:Y:S02]  /*5890*/  SHFL.BFLY P3, R147, R150, R149, R152 ;  /* 0x0c00009596937389 */ /* 0x0000640000060098 */
[----:B01----:R-:W-:Y:S05]  /*58a0*/  ENDCOLLECTIVE ;  /* 0x000000000000791b */ /* 0x003fea0003800000 */
.L_x_7068:
[----:B------:R-:W-:Y:S01]  /*58b0*/  MOV R62, R147 ;  /* 0x00000093003e7202 */ /* 0x000fe20000000f00 */
[----:B------:R-:W-:Y:S06]  /*58c0*/  BRA `(.L_x_7069) ;  /* 0xffffffb8005c7947 */ /* 0x000fec000383ffff */
.L_x_7070:
        /* <DEDUP_REMOVED lines=11> */
.L_x_11283:


//--------------------- .text._ZN10layer_norm22ln_bwd_finalize_kernelINS_22Kernel_traits_finalizeILj512E6__halfS2_fS2_fjLb1ELj1024ELj4ENS_18Kernel_traits_baseILj512ES2_S2_fS2_fjLj1024EEEEELb1ELb0EEEvNS_9BwdParamsE --------------------------
	.section	.text._ZN10layer_norm22ln_bwd_finalize_kernelINS_22Kernel_traits_finalizeILj512E6__halfS2_fS2_fjLb1ELj1024ELj4ENS_18Kernel_traits_baseILj512ES2_S2_fS2_fjLj1024EEEEELb1ELb0EEEvNS_9BwdParamsE,"ax",@progbits
	.align	128
        .global         _ZN10layer_norm22ln_bwd_finalize_kernelINS_22Kernel_traits_finalizeILj512E6__halfS2_fS2_fjLb1ELj1024ELj4ENS_18Kernel_traits_baseILj512ES2_S2_fS2_fjLj1024EEEEELb1ELb0EEEvNS_9BwdParamsE
        .type           _ZN10layer_norm22ln_bwd_finalize_kernelINS_22Kernel_traits_finalizeILj512E6__halfS2_fS2_fjLb1ELj1024ELj4ENS_18Kernel_traits_baseILj512ES2_S2_fS2_fjLj1024EEEEELb1ELb0EEEvNS_9BwdParamsE,@function
        .size           _ZN10layer_norm22ln_bwd_finalize_kernelINS_22Kernel_traits_finalizeILj512E6__halfS2_fS2_fjLb1ELj1024ELj4ENS_18Kernel_traits_baseILj512ES2_S2_fS2_fjLj1024EEEEELb1ELb0EEEvNS_9BwdParamsE,(.L_x_11284 - _ZN10layer_norm22ln_bwd_finalize_kernelINS_22Kernel_traits_finalizeILj512E6__halfS2_fS2_fjLb1ELj1024ELj4ENS_18Kernel_traits_baseILj512ES2_S2_fS2_fjLj1024EEEEELb1ELb0EEEvNS_9BwdParamsE)
        .other          _ZN10layer_norm22ln_bwd_finalize_kernelINS_22Kernel_traits_finalizeILj512E6__halfS2_fS2_fjLb1ELj1024ELj4ENS_18Kernel_traits_baseILj512ES2_S2_fS2_fjLj1024EEEEELb1ELb0EEEvNS_9BwdParamsE,@"STO_CUDA_ENTRY STV_DEFAULT"
_ZN10layer_norm22ln_bwd_finalize_kernelINS_22Kernel_traits_finalizeILj512E6__halfS2_fS2_fjLb1ELj1024ELj4ENS_18Kernel_traits_baseILj512ES2_S2_fS2_fjLj1024EEEEELb1ELb0EEEvNS_9BwdParamsE:
.text._ZN10layer_norm22ln_bwd_finalize_kernelINS_22Kernel_traits_finalizeILj512E6__halfS2_fS2_fjLb1ELj1024ELj4ENS_18Kernel_traits_baseILj512ES2_S2_fS2_fjLj1024EEEEELb1ELb0EEEvNS_9BwdParamsE:
        /* <DEDUP_REMOVED lines=57> */
.L_x_7075:
        /* <DEDUP_REMOVED lines=87> */
.L_x_7074:
[----:B------:R-:W-:Y:S05]  /*0900*/  BSYNC.RECONVERGENT B1 ;  /* 0x0000000000017941 */ /* 0x000fea0003800200 */
.L_x_7073:
        /* <DEDUP_REMOVED lines=50> */
.L_x_7077:
[----:B------:R-:W-:Y:S05]  /*0c30*/  BSYNC.RECONVERGENT B1 ;  /* 0x0000000000017941 */ /* 0x000fea0003800200 */
.L_x_7076:
        /* <DEDUP_REMOVED lines=29> */
.L_x_7079:
[----:B------:R-:W-:Y:S05]  /*0e10*/  BSYNC.RECONVERGENT B1 ;  /* 0x0000000000017941 */ /* 0x000fea0003800200 */
.L_x_7078:
        /* <DEDUP_REMOVED lines=14> */
.L_x_7072:
[----:B------:R-:W-:Y:S05]  /*0f00*/  BSYNC.RECONVERGENT B0 ;  /* 0x0000000000007941 */ /* 0x000fea0003800200 */
.L_x_7071:
        /* <DEDUP_REMOVED lines=78> */
.L_x_7080:
        /* <DEDUP_REMOVED lines=9> */
.L_x_11284:


//--------------------- .text._ZN10layer_norm13ln_bwd_kernelINS_13Kernel_traitsI6__halfS2_fS2_fjLj512ELj1ELj4ELj1ELj16ENS_18Kernel_traits_baseILj512ES2_S2_fS2_fjLj128EEEEELb1ELb1ELb1ELb0EEEvNS_9BwdParamsE --------------------------
	.section	.text._ZN10layer_norm13ln_bwd_kernelINS_13Kernel_traitsI6__halfS2_fS2_fjLj512ELj1ELj4ELj1ELj16ENS_18Kernel_traits_baseILj512ES2_S2_fS2_fjLj128EEEEELb1ELb1ELb1ELb0EEEvNS_9BwdParamsE,"ax",@progbits
	.align	128
        .global         _ZN10layer_norm13ln_bwd_kernelINS_13Kernel_traitsI6__halfS2_fS2_fjLj512ELj1ELj4ELj1ELj16ENS_18Kernel_traits_baseILj512ES2_S2_fS2_fjLj128EEEEELb1ELb1ELb1ELb0EEEvNS_9BwdParamsE
        .type           _ZN10layer_norm13ln_bwd_kernelINS_13Kernel_traitsI6__halfS2_fS2_fjLj512ELj1ELj4ELj1ELj16ENS_18Kernel_traits_baseILj512ES2_S2_fS2_fjLj128EEEEELb1ELb1ELb1ELb0EEEvNS_9BwdParamsE,@function
        .size           _ZN10layer_norm13ln_bwd_kernelINS_13Kernel_traitsI6__halfS2_fS2_fjLj512ELj1ELj4ELj1ELj16ENS_18Kernel_traits_baseILj512ES2_S2_fS2_fjLj128EEEEELb1ELb1ELb1ELb0EEEvNS_9BwdParamsE,(.L_x_11285 - _ZN10layer_norm13ln_bwd_kernelINS_13Kernel_traitsI6__halfS2_fS2_fjLj512ELj1ELj4ELj1ELj16ENS_18Kernel_traits_baseILj512ES2_S2_fS2_fjLj128EEEEELb1ELb1ELb1ELb0EEEvNS_9BwdParamsE)
        .other          _ZN10layer_norm13ln_bwd_kernelINS_13Kernel_traitsI6__halfS2_fS2_fjLj512ELj1ELj4ELj1ELj16ENS_18Kernel_traits_baseILj512ES2_S2_fS2_fjLj128EEEEELb1ELb1ELb1ELb0EEEvNS_9BwdParamsE,@"STO_CUDA_ENTRY STV_DEFAULT"
_ZN10layer_norm13ln_bwd_kernelINS_13Kernel_traitsI6__halfS2_fS2_fjLj512ELj1ELj4ELj1ELj16ENS_18Kernel_traits_baseILj512ES2_S2_fS2_fjLj128EEEEELb1ELb1ELb1ELb0EEEvNS_9BwdParamsE:
.text._ZN10layer_norm13ln_bwd_kernelINS_13Kernel_traitsI6__halfS2_fS2_fjLj512ELj1ELj4ELj1ELj16ENS_18Kernel_traits_baseILj512ES2_S2_fS2_fjLj128EEEEELb1ELb1ELb1ELb0EEEvNS_9BwdParamsE:
        /* <DEDUP_REMOVED lines=86> */
.L_x_7337:
[----:B0-----:R-:W0:Y:S08]  /*0560*/  LDC.64 R120, c[0x0][0x3f8] ;  /* 0x0000fe00ff787b82 */ /* 0x001e300000000a00 */
[----:B-12---:R-:W1:Y:S08]  /*0570*/  LDC.64 R142, c[0x0][0x3c8] ;  /* 0x0000f200ff8e7b82 */ /* 0x006e700000000a00 */
        /* <DEDUP_REMOVED lines=17> */
[----:B------:R-:W-:Y:S01]  /*0690*/  ISETP.GE.U32.AND P4, PT, R3, 0x20, PT ;  /* 0x000000200300780c */ /* 0x000fe20003f86070 */
        /* <DEDUP_REMOVED lines=16> */
[-C--:B------:R-:W-:Y:S02]  /*07a0*/  @P2 LEA.HI.SX32 R147, R143, R144.reuse, 0x1d ;  /* 0x000000908f932211 */ /* 0x080fe400078feaff */
[-C--:B------:R-:W-:Y:S02]  /*07b0*/  LEA.HI.SX32 R143, R121, R144.reuse, 0x1d ;  /* 0x00000090798f7211 */ /* 0x080fe400078feaff */
[----:B------:R-:W-:Y:S02]  /*07c0*/  LEA.HI.SX32 R149, R123, R144, 0x1d ;  /* 0x000000907b957211 */ /* 0x000fe400078feaff */
[----:B------:R-:W-:Y:S02]  /*07d0*/  MOV R148, R143 ;  /* 0x0000008f00947202 */ /* 0x000fe40000000f00 */
[----:B--2---:R-:W-:Y:S01]  /*07e0*/  FSEL R145, R145, RZ, !P0 ;  /* 0x000000ff91917208 */ /* 0x004fe20004000000 */
        /* <DEDUP_REMOVED lines=10> */
[----:B------:R-:W-:-:S13]  /*0890*/  ISETP.NE.AND.EX P0, PT, RZ, UR11, PT, P0 ;  /* 0x0000000bff007c0c */ /* 0x000fda000bf05300 */
[----:B------:R-:W0:Y:S01]  /*08a0*/  @P0 LDC.64 R128, c[0x0][0x438] ;  /* 0x00010e00ff800b82 */ /* 0x000e220000000a00 */
[----:B--2---:R-:W-:-:S04]  /*08b0*/  IMAD.WIDE.U32 R6, R147, 0x8, R6 ;  /* 0x0000000893067825 */ /* 0x004fc800078e0006 */
[--C-:B------:R-:W-:Y:S02]  /*08c0*/  HADD2.F32 R137, -RZ, R84.reuse.H0_H0 ;  /* 0x20000054ff897230 */ /* 0x100fe40000004100 */
[----:B0-----:R-:W-:Y:S02]  /*08d0*/  @P0 IMAD.WIDE.U32 R150, R148, 0x20, R128 ;  /* 0x0000002094960825 */ /* 0x001fe400078e0080 */
[----:B------:R0:W5:Y:S04]  /*08e0*/  LDG.E.64 R128, desc[UR6][R6.64] ;  /* 0x0000000606807981 */ /* 0x000168000c1e1b00 */
[----:B------:R-:W5:Y:S04]  /*08f0*/  @P0 LDG.E.128 R20, desc[UR6][R150.64] ;  /* 0x0000000696140981 */ /* 0x000f68000c1e1d00 */
[----:B------:R1:W5:Y:S01]  /*0900*/  @P0 LDG.E.128 R16, desc[UR6][R150.64+0x10] ;  /* 0x0000100696100981 */ /* 0x000362000c1e1d00 */
[----:B0-----:R-:W-:Y:S01]  /*0910*/  HADD2.F32 R6, -RZ, R84.H1_H1 ;  /* 0x30000054ff067230 */ /* 0x001fe20000004100 */
[----:B------:R-:W-:-:S02]  /*0920*/  IADD3 R149, PT, PT, R149, 0x20, RZ ;  /* 0x0000002095957810 */ /* 0x000fc40007ffe0ff */
[----:B------:R-:W-:Y:S02]  /*0930*/  IADD3 R147, PT, PT, R147, 0x20, RZ ;  /* 0x0000002093937810 */ /* 0x000fe40007ffe0ff */
[----:B------:R-:W-:Y:S01]  /*0940*/  IADD3 R148, PT, PT, R148, 0x20, RZ ;  /* 0x0000002094947810 */ /* 0x000fe20007ffe0ff */
[C---:B---3--:R-:W-:Y:S01]  /*0950*/  FADD.FTZ R139, -R145.reuse, R8 ;  /* 0x00000008918b7221 */ /* 0x048fe20000010100 */
[C---:B------:R-:W-:Y:S01]  /*0960*/  FADD.FTZ R9, -R145.reuse, R9 ;  /* 0x0000000991097221 */ /* 0x040fe20000010100 */
[C---:B------:R-:W-:Y:S01]  /*0970*/  FADD.FTZ R153, -R145.reuse, R10 ;  /* 0x0000000a91997221 */ /* 0x040fe20000010100 */
[----:B------:R-:W-:Y:S01]  /*0980*/  FADD.FTZ R155, -R145, R11 ;  /* 0x0000000b919b7221 */ /* 0x000fe20000010100 */
[C---:B------:R-:W-:Y:S01]  /*0990*/  FMUL.FTZ R139, R142.reuse, R139 ;  /* 0x0000008b8e8b7220 */ /* 0x040fe20000410000 */
[----:B------:R-:W-:Y:S02]  /*09a0*/  HADD2.F32 R8, -RZ, R85.H0_H0 ;  /* 0x20000055ff087230 */ /* 0x000fe40000004100 */
[----:B------:R-:W-:Y:S01]  /*09b0*/  FMUL.FTZ R140, R142, R9 ;  /* 0x000000098e8c7220 */ /* 0x000fe20000410000 */
[----:B----4-:R-:W-:-:S02]  /*09c0*/  HADD2.F32 R4, -RZ, R12.H0_H0 ;  /* 0x2000000cff047230 */ /* 0x010fc40000004100 */
[----:B------:R-:W-:Y:S02]  /*09d0*/  HADD2.F32 R12, -RZ, R12.H1_H1 ;  /* 0x3000000cff0c7230 */ /* 0x000fe40000004100 */
[--C-:B------:R-:W-:Y:S02]  /*09e0*/  HADD2.F32 R11, -RZ, R13.reuse.H0_H0 ;  /* 0x2000000dff0b7230 */ /* 0x100fe40000004100 */
[----:B------:R-:W-:Y:S01]  /*09f0*/  FMUL.FTZ R7, R142, R153 ;  /* 0x000000998e077220 */ /* 0x000fe20000410000 */
[----:B------:R-:W-:Y:S01]  /*0a00*/  FADD.FTZ R157, -R145, R120 ;  /* 0x00000078919d7221 */ /* 0x000fe20000010100 */
[-C--:B------:R-:W-:Y:S01]  /*0a10*/  FMUL.FTZ R137, R137, R4.reuse ;  /* 0x0000000489897220 */ /* 0x080fe20000410000 */
[----:B------:R-:W-:Y:S01]  /*0a20*/  FADD.FTZ R52, R52, R4 ;  /* 0x0000000434347221 */ /* 0x000fe20000010000 */
[----:B------:R-:W-:Y:S01]  /*0a30*/  FFMA.FTZ R68, R139, R4, R68 ;  /* 0x000000048b447223 */ /* 0x000fe20000010044 */
[----:B------:R-:W-:Y:S01]  /*0a40*/  FMUL.FTZ R4, R6, R12 ;  /* 0x0000000c06047220 */ /* 0x000fe20000410000 */
[----:B------:R-:W-:-:S02]  /*0a50*/  HADD2.F32 R10, -RZ, R13.H1_H1 ;  /* 0x3000000dff0a7230 */ /* 0x000fc40000004100 */
[----:B------:R-:W-:Y:S01]  /*0a60*/  FADD.FTZ R53, R53, R12 ;  /* 0x0000000c35357221 */ /* 0x000fe20000010000 */
[----:B------:R-:W-:Y:S01]  /*0a70*/  FFMA.FTZ R69, R140, R12, R69 ;  /* 0x0000000c8c457223 */ /* 0x000fe20000010045 */
[----:B------:R-:W-:Y:S02]  /*0a80*/  HADD2.F32 R9, -RZ, R85.H1_H1 ;  /* 0x30000055ff097230 */ /* 0x000fe40000004100 */
[-C--:B------:R-:W-:Y:S01]  /*0a90*/  FMUL.FTZ R6, R8, R11.reuse ;  /* 0x0000000b08067220 */ /* 0x080fe20000410000 */
[----:B------:R-:W-:Y:S02]  /*0aa0*/  HADD2.F32 R13, -RZ, R14.H0_H0 ;  /* 0x2000000eff0d7230 */ /* 0x000fe40000004100 */
[----:B------:R-:W-:Y:S01]  /*0ab0*/  FADD.FTZ R54, R54, R11 ;  /* 0x0000000b36367221 */ /* 0x000fe20000010000 */
[----:B------:R-:W-:Y:S01]  /*0ac0*/  FFMA.FTZ R70, R7, R11, R70 ;  /* 0x0000000b07467223 */ /* 0x000fe20000010046 */
[----:B------:R-:W-:Y:S01]  /*0ad0*/  FMUL.FTZ R8, R142, R155 ;  /* 0x0000009b8e087220 */ /* 0x000fe20000410000 */
[----:B------:R-:W-:-:S02]  /*0ae0*/  HADD2.F32 R12, -RZ, R86.H0_H0 ;  /* 0x20000056ff0c7230 */ /* 0x000fc40000004100 */
[----:B------:R-:W-:Y:S01]  /*0af0*/  FADD.FTZ R121, -R145, R121 ;  /* 0x0000007991797221 */ /* 0x000fe20000010100 */
[----:B------:R-:W-:Y:S01]  /*0b00*/  FMUL.FTZ R11, R142, R157 ;  /* 0x0000009d8e0b7220 */ /* 0x000fe20000410000 */
[----:B------:R-:W-:Y:S02]  /*0b10*/  HADD2.F32 R124, -RZ, R14.H1_H1 ;  /* 0x3000000eff7c7230 */ /* 0x000fe40000004100 */
[-C--:B------:R-:W-:Y:S01]  /*0b20*/  FMUL.FTZ R9, R9, R10.reuse ;  /* 0x0000000a09097220 */ /* 0x080fe20000410000 */
[----:B------:R-:W-:Y:S01]  /*0b30*/  FADD.FTZ R55, R55, R10 ;  /* 0x0000000a37377221 */ /* 0x000fe20000010000 */
[----:B------:R-:W-:Y:S01]  /*0b40*/  FFMA.FTZ R71, R8, R10, R71 ;  /* 0x0000000a08477223 */ /* 0x000fe20000010047 */
[----:B------:R-:W-:Y:S02]  /*0b50*/  HADD2.F32 R153, -RZ, R86.H1_H1 ;  /* 0x30000056ff997230 */ /* 0x000fe40000004100 */
[-C--:B------:R-:W-:Y:S01]  /*0b60*/  FMUL.FTZ R10, R12, R13.reuse ;  /* 0x0000000d0c0a7220 */ /* 0x080fe20000410000 */
[----:B------:R-:W-:Y:S01]  /*0b70*/  FADD.FTZ R48, R48, R13 ;  /* 0x0000000d30307221 */ /* 0x000fe20000010000 */
[----:B------:R-:W-:Y:S01]  /*0b80*/  FFMA.FTZ R64, R11, R13, R64 ;  /* 0x0000000d0b407223 */ /* 0x000fe20000010040 */
[----:B------:R-:W-:Y:S01]  /*0b90*/  FMUL.FTZ R14, R142, R121 ;  /* 0x000000798e0e7220 */ /* 0x000fe20000410000 */
[----:B-1----:R-:W-:-:S02]  /*0ba0*/  HADD2.F32 R151, -RZ, R15.H0_H0 ;  /* 0x2000000fff977230 */ /* 0x002fc40000004100 */
[----:B------:R-:W-:Y:S01]  /*0bb0*/  FADD.FTZ R13, RZ, R137 ;  /* 0x00000089ff0d7221 */ /* 0x000fe20000010000 */
[----:B------:R-:W-:Y:S02]  /*0bc0*/  HADD2.F32 R150, -RZ, R15.H1_H1 ;  /* 0x3000000fff967230 */ /* 0x000fe40000004100 */
[----:B------:R-:W-:Y:S01]  /*0bd0*/  FFMA.FTZ R121, R139, R137, RZ ;  /* 0x000000898b797223 */ /* 0x000fe200000100ff */
[----:B------:R-:W-:Y:S01]  /*0be0*/  FADD.FTZ R15, -R145, R122 ;  /* 0x0000007a910f7221 */ /* 0x000fe20000010100 */
[----:B------:R-:W-:Y:S02]  /*0bf0*/  HADD2.F32 R122, -RZ, R87.H0_H0 ;  /* 0x20000057ff7a7230 */ /* 0x000fe40000004100 */
[----:B------:R-:W-:Y:S01]  /*0c00*/  FMUL.FTZ R12, R153, R124 ;  /* 0x0000007c990c7220 */ /* 0x000fe20000410000 */
[----:B------:R-:W-:Y:S01]  /*0c10*/  FADD.FTZ R153, R13, R4 ;  /* 0x000000040d997221 */ /* 0x000fe20000010000 */
[----:B------:R-:W-:Y:S01]  /*0c20*/  FFMA.FTZ R120, R140, R4, R121 ;  /* 0x000000048c787223 */ /* 0x000fe20000010079 */
[----:B------:R-:W-:-:S02]  /*0c30*/  FMUL.FTZ R13, R122, R151 ;  /* 0x000000977a0d7220 */ /* 0x000fc40000410000 */
        /* <DEDUP_REMOVED lines=8> */
[----:B------:R-:W-:Y:S01]  /*0cc0*/  FMUL.FTZ R15, R142, R15 ;  /* 0x0000000f8e0f7220 */ /* 0x000fe20000410000 */
[----:B------:R-:W-:Y:S01]  /*0cd0*/  FADD.FTZ R120, R153, R12 ;  /* 0x0000000c99787221 */ /* 0x000fe20000010000 */
[C---:B------:R-:W-:Y:S01]  /*0ce0*/  FFMA.FTZ R122, R14.reuse, R12, R121 ;  /* 0x0000000c0e7a7223 */ /* 0x040fe20000010079 */
[----:B------:R-:W-:Y:S01]  /*0cf0*/  FADD.FTZ R49, R49, R124 ;  /* 0x0000007c31317221 */ /* 0x000fe20000010000 */
[----:B------:R-:W-:Y:S01]  /*0d00*/  FFMA.FTZ R65, R14, R124, R65 ;  /* 0x0000007c0e417223 */ /* 0x000fe20000010041 */
[-C--:B------:R-:W-:Y:S01]  /*0d10*/  FMUL.FTZ R124, R155, R150.reuse ;  /* 0x000000969b7c7220 */ /* 0x080fe20000410000 */
        /* <DEDUP_REMOVED lines=9> */
.L_x_7085:
[----:B------:R-:W-:Y:S05]  /*0db0*/  BSYNC.RECONVERGENT B1 ;  /* 0x0000000000017941 */ /* 0x000fea0003800200 */
.L_x_7084:
        /* <DEDUP_REMOVED lines=16> */
[----:B------:R0:W5:Y:S02]  /*0ec0*/  @P0 LDG.E.128 R92, desc[UR6][R132.64+0x10] ;  /* 0x00001006845c0981 */ /* 0x000164000c1e1d00 */
[----:B0-----:R-:W-:Y:S02]  /*0ed0*/  HADD2.F32 R133, -RZ, R78.H0_H0 ;  /* 0x2000004eff857230 */ /* 0x001fe40000004100 */
[C---:B---3--:R-:W-:Y:S01]  /*0ee0*/  FADD.FTZ R125, -R145.reuse, R112 ;  /* 0x00000070917d7221 */ /* 0x048fe20000010100 */
[C---:B------:R-:W-:Y:S01]  /*0ef0*/  FADD.FTZ R147, -R145.reuse, R113 ;  /* 0x0000007191937221 */ /* 0x040fe20000010100 */
[----:B------:R-:W-:Y:S01]  /*0f00*/  FADD.FTZ R151, -R145, R115 ;  /* 0x0000007391977221 */ /* 0x000fe20000010100 */
[----:B------:R-:W-:-:S02]  /*0f10*/  HADD2.F32 R112, -RZ, R76.H0_H0 ;  /* 0x2000004cff707230 */ /* 0x000fc40000004100 */
[C---:B----4-:R-:W-:Y:S01]  /*0f20*/  FADD.FTZ R155, -R145.reuse, R116 ;  /* 0x00000074919b7221 */ /* 0x050fe20000010100 */
[C---:B------:R-:W-:Y:S01]  /*0f30*/  FADD.FTZ R127, -R145.reuse, R117 ;  /* 0x00000075917f7221 */ /* 0x040fe20000010100 */
[C---:B------:R-:W-:Y:S01]  /*0f40*/  FADD.FTZ R149, -R145.reuse, R114 ;  /* 0x0000007291957221 */ /* 0x040fe20000010100 */
[C---:B------:R-:W-:Y:S01]  /*0f50*/  FADD.FTZ R135, -R145.reuse, R118 ;  /* 0x0000007691877221 */ /* 0x040fe20000010100 */
[C---:B------:R-:W-:Y:S01]  /*0f60*/  FMUL.FTZ R113, R142.reuse, R125 ;  /* 0x0000007d8e717220 */ /* 0x040fe20000410000 */
[--C-:B------:R-:W-:Y:S02]  /*0f70*/  HADD2.F32 R115, -RZ, R120.reuse.H0_H0 ;  /* 0x20000078ff737230 */ /* 0x100fe40000004100 */
[----:B------:R-:W-:Y:S01]  /*0f80*/  FADD.FTZ R145, -R145, R119 ;  /* 0x0000007791917221 */ /* 0x000fe20000010100 */
[----:B------:R-:W-:Y:S02]  /*0f90*/  HADD2.F32 R117, -RZ, R120.H1_H1 ;  /* 0x30000078ff757230 */ /* 0x000fe40000004100 */
[----:B------:R-:W-:Y:S01]  /*0fa0*/  FMUL.FTZ R114, R142, R147 ;  /* 0x000000938e727220 */ /* 0x000fe20000410000 */
[----:B------:R-:W-:-:S02]  /*0fb0*/  HADD2.F32 R116, -RZ, R76.H1_H1 ;  /* 0x3000004cff747230 */ /* 0x000fc40000004100 */
[----:B------:R-:W-:Y:S02]  /*0fc0*/  HADD2.F32 R119, -RZ, R121.H0_H0 ;  /* 0x20000079ff777230 */ /* 0x000fe40000004100 */
[----:B------:R-:W-:Y:S02]  /*0fd0*/  HADD2.F32 R118, -RZ, R77.H0_H0 ;  /* 0x2000004dff767230 */ /* 0x000fe40000004100 */
[-C--:B------:R-:W-:Y:S01]  /*0fe0*/  FMUL.FTZ R112, R112, R115.reuse ;  /* 0x0000007370707220 */ /* 0x080fe20000410000 */
[----:B------:R-:W-:Y:S02]  /*0ff0*/  HADD2.F32 R132, -RZ, R121.H1_H1 ;  /* 0x30000079ff847230 */ /* 0x000fe40000004100 */
[----:B------:R-:W-:Y:S01]  /*1000*/  FADD.FTZ R44, R44, R115 ;  /* 0x000000732c2c7221 */ /* 0x000fe20000010000 */
[----:B------:R-:W-:Y:S01]  /*1010*/  FFMA.FTZ R60, R113, R115, R60 ;  /* 0x00000073713c7223 */ /* 0x000fe2000001003c */
[--C-:B------:R-:W-:Y:S02]  /*1020*/  HADD2.F32 R121, -RZ, R123.reuse.H0_H0 ;  /* 0x2000007bff797230 */ /* 0x100fe40000004100 */
[----:B------:R-:W-:Y:S01]  /*1030*/  FMUL.FTZ R115, R116, R117 ;  /* 0x0000007574737220 */ /* 0x000fe20000410000 */
[----:B------:R-:W-:-:S02]  /*1040*/  HADD2.F32 R120, -RZ, R123.H1_H1 ;  /* 0x3000007bff787230 */ /* 0x000fc40000004100 */
[----:B------:R-:W-:Y:S01]  /*1050*/  FADD.FTZ R45, R45, R117 ;  /* 0x000000752d2d7221 */ /* 0x000fe20000010000 */
[----:B------:R-:W-:Y:S01]  /*1060*/  FFMA.FTZ R61, R114, R117, R61 ;  /* 0x00000075723d7223 */ /* 0x000fe2000001003d */
[----:B------:R-:W-:Y:S01]  /*1070*/  FMUL.FTZ R117, R142, R149 ;  /* 0x000000958e757220 */ /* 0x000fe20000410000 */
[----:B------:R-:W-:Y:S02]  /*1080*/  HADD2.F32 R123, -RZ, R77.H1_H1 ;  /* 0x3000004dff7b7230 */ /* 0x000fe40000004100 */
[----:B------:R-:W-:Y:S01]  /*1090*/  FMUL.FTZ R116, R118, R119 ;  /* 0x0000007776747220 */ /* 0x000fe20000410000 */
[--C-:B------:R-:W-:Y:S02]  /*10a0*/  HADD2.F32 R134, -RZ, R122.reuse.H0_H0 ;  /* 0x2000007aff867230 */ /* 0x100fe40000004100 */
[C---:B------:R-:W-:Y:S01]  /*10b0*/  FMUL.FTZ R118, R142.reuse, R151 ;  /* 0x000000978e767220 */ /* 0x040fe20000410000 */
[----:B------:R-:W-:Y:S01]  /*10c0*/  FMUL.FTZ R125, R142, R155 ;  /* 0x0000009b8e7d7220 */ /* 0x000fe20000410000 */
[----:B------:R-:W-:Y:S01]  /*10d0*/  FADD.FTZ R46, R46, R119 ;  /* 0x000000772e2e7221 */ /* 0x000fe20000010000 */
[----:B------:R-:W-:Y:S01]  /*10e0*/  FFMA.FTZ R62, R117, R119, R62 ;  /* 0x00000077753e7223 */ /* 0x000fe2000001003e */
[-C--:B------:R-:W-:Y:S01]  /*10f0*/  FMUL.FTZ R119, R123, R132.reuse ;  /* 0x000000847b777220 */ /* 0x080fe20000410000 */
[----:B------:R-:W-:Y:S01]  /*1100*/  FADD.FTZ R136, R153, R112 ;  /* 0x0000007099887221 */ /* 0x000fe20000010000 */
[----:B------:R-:W-:Y:S01]  /*1110*/  FADD.FTZ R47, R47, R132 ;  /* 0x000000842f2f7221 */ /* 0x000fe20000010000 */
[----:B------:R-:W-:Y:S01]  /*1120*/  FFMA.FTZ R63, R118, R132, R63 ;  /* 0x00000084763f7223 */ /* 0x000fe2000001003f */
[----:B------:R-:W-:Y:S01]  /*1130*/  FFMA.FTZ R123, R113, R112, R152 ;  /* 0x00000070717b7223 */ /* 0x000fe20000010098 */
[----:B------:R-:W-:-:S02]  /*1140*/  HADD2.F32 R122, -RZ, R122.H1_H1 ;  /* 0x3000007aff7a7230 */ /* 0x000fc40000004100 */
[-C--:B------:R-:W-:Y:S01]  /*1150*/  FMUL.FTZ R132, R133, R134.reuse ;  /* 0x0000008685847220 */ /* 0x080fe20000410000 */
[----:B------:R-:W-:Y:S02]  /*1160*/  HADD2.F32 R147, -RZ, R78.H1_H1 ;  /* 0x3000004eff937230 */ /* 0x000fe40000004100 */
        /* <DEDUP_REMOVED lines=12> */
[--C-:B------:R-:W-:Y:S02]  /*1230*/  HADD2.F32 R136, -RZ, R79.reuse.H0_H0 ;  /* 0x2000004fff887230 */ /* 0x100fe40000004100 */
        /* <DEDUP_REMOVED lines=18> */
.L_x_7083:
        /* <DEDUP_REMOVED lines=26> */
.L_x_7089:
[----:B------:R-:W-:Y:S05]  /*1500*/  BSYNC.RECONVERGENT B1 ;  /* 0x0000000000017941 */ /* 0x000fea0003800200 */
.L_x_7088:
[----:B------:R-:W-:Y:S01]  /*1510*/  CS2R R152, SRZ ;  /* 0x0000000000987805 */ /* 0x000fe2000001ff00 */
[----:B------:R-:W-:Y:S06]  /*1520*/  @!P3 BRA `(.L_x_7086) ;  /* 0x00000000005cb947 */ /* 0x000fec0003800000 */
[----:B0-----:R-:W0:Y:S02]  /*1530*/  LDC.64 R120, c[0x0][0x3b0] ;  /* 0x0000ec00ff787b82 */ /* 0x001e240000000a00 */
[----:B0-----:R-:W-:-:S05]  /*1540*/  IMAD.WIDE.U32 R120, R147, 0x8, R120 ;  /* 0x0000000893787825 */ /* 0x001fca00078e0078 */
[----:B------:R1:W5:Y:S01]  /*1550*/  LDG.E.64 R130, desc[UR6][R120.64] ;  /* 0x0000000678827981 */ /* 0x000362000c1e1b00 */
[----:B------:R-:W-:Y:S05]  /*1560*/  BRA `(.L_x_7086) ;  /* 0x00000000004c7947 */ /* 0x000fea0003800000 */
.L_x_7087:
        /* <DEDUP_REMOVED lines=19> */
.L_x_7086:
[----:B------:R-:W-:Y:S05]  /*16a0*/  BSYNC.RECONVERGENT B0 ;  /* 0x0000000000007941 */ /* 0x000fea0003800200 */
.L_x_7082:
        /* <DEDUP_REMOVED lines=20> */
.L_x_7355:
[----:B------:R-:W-:Y:S01]  /*17f0*/  @P2 IADD3 R123, PT, PT, R146, -0x1, RZ ;  /* 0xffffffff927b2810 */ /* 0x000fe20007ffe0ff */
[----:B-1----:R-:W-:Y:S01]  /*1800*/  FADD.FTZ R122, R147, R120 ;  /* 0x00000078937a7221 */ /* 0x002fe20000010000 */
[----:B------:R-:W-:Y:S01]  /*1810*/  HFMA2 R120, -RZ, RZ, 0, 0 ;  /* 0x00000000ff787431 */ /* 0x000fe200000001ff */
[----:B------:R-:W-:Y:S01]  /*1820*/  ISETP.NE.AND P0, PT, RZ, UR8, PT ;  /* 0x00000008ff007c0c */ /* 0x000fe2000bf05270 */
[----:B------:R-:W-:Y:S01]  /*1830*/  BSSY.RECONVERGENT B1, `(.L_x_7091) ;  /* 0x000039d000017945 */ /* 0x000fe20003800200 */
[----:B------:R-:W-:Y:S02]  /*1840*/  @P2 IMAD R145, R123, R2, RZ ;  /* 0x000000027b912224 */ /* 0x000fe400078e02ff */
[----:B------:R-:W-:Y:S01]  /*1850*/  FMUL.FTZ R122, R122, UR9 ;  /* 0x000000097a7a7c20 */ /* 0x000fe20008410000 */
[----:B--2---:R-:W-:Y:S01]  /*1860*/  FADD.FTZ R123, R150, R121 ;  /* 0x00000079967b7221 */ /* 0x004fe20000010000 */
[----:B------:R-:W-:Y:S02]  /*1870*/  MOV R121, R143 ;  /* 0x0000008f00797202 */ /* 0x000fe40000000f00 */
[----:B------:R-:W-:Y:S01]  /*1880*/  @P2 SHF.R.S32.HI R146, RZ, 0x1f, R145 ;  /* 0x0000001fff922819 */ /* 0x000fe20000011491 */
[----:B------:R-:W-:Y:S01]  /*1890*/  FMUL.FTZ R123, R123, UR9 ;  /* 0x000000097b7b7c20 */ /* 0x000fe20008410000 */
[----:B------:R-:W-:-:S02]  /*18a0*/  FSEL R122, R122, RZ, !P0 ;  /* 0x000000ff7a7a7208 */ /* 0x000fc40004000000 */
        /* <DEDUP_REMOVED lines=8> */
.L_x_7094:
[----:B------:R-:W-:Y:S05]  /*1930*/  BSYNC.RECONVERGENT B0 ;  /* 0x0000000000007941 */ /* 0x000fea0003800200 */
.L_x_7093:
        /* <DEDUP_REMOVED lines=21> */
[----:B------:R-:W-:-:S03]  /*1a90*/  HADD2.F32 R145, -RZ, R96.H0_H0 ;  /* 0x20000060ff917230 */ /* 0x000fc60000004100 */
[----:B------:R-:W-:-:S04]  /*1aa0*/  FMUL.FTZ R146, R146, UR12 ;  /* 0x0000000c92927c20 */ /* 0x000fc80008410000 */
[----:B------:R-:W-:-:S07]  /*1ab0*/  FMUL.FTZ R145, R145, R146 ;  /* 0x0000009291917220 */ /* 0x000fce0000410000 */
.L_x_7101:
[----:B------:R-:W-:Y:S05]  /*1ac0*/  BSYNC.RECONVERGENT B3 ;  /* 0x0000000000037941 */ /* 0x000fea0003800200 */
.L_x_7100:
        /* <DEDUP_REMOVED lines=13> */
.L_x_7103:
[----:B------:R-:W-:Y:S05]  /*1ba0*/  BSYNC.RECONVERGENT B3 ;  /* 0x0000000000037941 */ /* 0x000fea0003800200 */
.L_x_7102:
[----:B------:R-:W-:-:S04]  /*1bb0*/  F2FP.F16.F32.PACK_AB R145, RZ, R145 ;  /* 0x00000091ff91723e */ /* 0x000fc800000000ff */
[----:B------:R-:W-:-:S07]  /*1bc0*/  PRMT R100, R145, 0x7610, R100 ;  /* 0x0000761091647816 */ /* 0x000fce0000000064 */
.L_x_7099:
[----:B------:R-:W-:Y:S05]  /*1bd0*/  BSYNC.RECONVERGENT B2 ;  /* 0x0000000000027941 */ /* 0x000fea0003800200 */
.L_x_7098:
[----:B------:R-:W-:Y:S04]  /*1be0*/  BSSY.RECONVERGENT B2, `(.L_x_7104) ;  /* 0x0000020000027945 */ /* 0x000fe80003800200 */
[----:B------:R-:W-:Y:S05]  /*1bf0*/  @!P2 BRA `(.L_x_7105) ;  /* 0x000000000078a947 */ /* 0x000fea0003800000 */
[----:B-----5:R-:W-:Y:S01]  /*1c00*/  LOP3.LUT P0, RZ, R128, 0xff00, RZ, 0xc0, !PT ;  /* 0x0000ff0080ff7812 */ /* 0x020fe2000780c0ff */
[----:B------:R-:W-:Y:S01]  /*1c10*/  BSSY.RECONVERGENT B3, `(.L_x_7106) ;  /* 0x000000c000037945 */ /* 0x000fe20003800200 */
[----:B------:R-:W-:-:S11]  /*1c20*/  HFMA2 R146, -RZ, RZ, 0, 0 ;  /* 0x00000000ff927431 */ /* 0x000fd600000001ff */
        /* <DEDUP_REMOVED lines=8> */
[----:B------:R-:W-:-:S04]  /*1cb0*/  FMUL.FTZ R145, R145, UR12 ;  /* 0x0000000c91917c20 */ /* 0x000fc80008410000 */
[----:B------:R-:W-:-:S07]  /*1cc0*/  FMUL.FTZ R146, R146, R145 ;  /* 0x0000009192927220 */ /* 0x000fce0000410000 */
.L_x_7107:
[----:B------:R-:W-:Y:S05]  /*1cd0*/  BSYNC.RECONVERGENT B3 ;  /* 0x0000000000037941 */ /* 0x000fea0003800200 */
.L_x_7106:
        /* <DEDUP_REMOVED lines=10> */
[----:B------:R-:W-:-:S03]  /*1d80*/  HADD2.F32 R145, -RZ, R80.H1_H1 ;  /* 0x30000050ff917230 */ /* 0x000fc60000004100 */
[----:B------:R-:W-:-:S04]  /*1d90*/  FMUL.FTZ R146, R146, UR12 ;  /* 0x0000000c92927c20 */ /* 0x000fc80008410000 */
[----:B------:R-:W-:-:S07]  /*1da0*/  FMUL.FTZ R145, R146, R145 ;  /* 0x0000009192917220 */ /* 0x000fce0000410000 */
.L_x_7109:
[----:B------:R-:W-:Y:S05]  /*1db0*/  BSYNC.RECONVERGENT B3 ;  /* 0x0000000000037941 */ /* 0x000fea0003800200 */
.L_x_7108:
[----:B------:R-:W-:-:S04]  /*1dc0*/  F2FP.F16.F32.PACK_AB R145, RZ, R145 ;  /* 0x00000091ff91723e */ /* 0x000fc800000000ff */
[----:B------:R-:W-:-:S07]  /*1dd0*/  PRMT R100, R100, 0x5410, R145 ;  /* 0x0000541064647816 */ /* 0x000fce0000000091 */
.L_x_7105:
[----:B------:R-:W-:Y:S05]  /*1de0*/  BSYNC.RECONVERGENT B2 ;  /* 0x0000000000027941 */ /* 0x000fea0003800200 */
.L_x_7104:
        /* <DEDUP_REMOVED lines=15> */
.L_x_7113:
[----:B------:R-:W-:Y:S05]  /*1ee0*/  BSYNC.RECONVERGENT B3 ;  /* 0x0000000000037941 */ /* 0x000fea0003800200 */
.L_x_7112:
        /* <DEDUP_REMOVED lines=13> */
.L_x_7115:
[----:B------:R-:W-:Y:S05]  /*1fc0*/  BSYNC.RECONVERGENT B3 ;  /* 0x0000000000037941 */ /* 0x000fea0003800200 */
.L_x_7114:
[----:B------:R-:W-:-:S04]  /*1fd0*/  F2FP.F16.F32.PACK_AB R145, RZ, R145 ;  /* 0x00000091ff91723e */ /* 0x000fc800000000ff */
[----:B------:R-:W-:-:S07]  /*1fe0*/  PRMT R101, R145, 0x7610, R101 ;  /* 0x0000761091657816 */ /* 0x000fce0000000065 */
.L_x_7111:
[----:B------:R-:W-:Y:S05]  /*1ff0*/  BSYNC.RECONVERGENT B2 ;  /* 0x0000000000027941 */ /* 0x000fea0003800200 */
.L_x_7110:
        /* <DEDUP_REMOVED lines=8> */
[----:B------:R-:W-:Y:S01]  /*2080*/  FADD.FTZ R145, R9, -R146 ;  /* 0x8000009209917221 */ /* 0x000fe20000010000 */
[----:B------:R-:W-:-:S03]  /*2090*/  HADD2.F32 R146, -RZ, R97.H1_H1 ;  /* 0x30000061ff927230 */ /* 0x000fc60000004100 */
[----:B------:R-:W-:-:S05]  /*20a0*/  FMUL.FTZ R145, R142, R145 ;  /* 0x000000918e917220 */ /* 0x000fca0000410000 */
[----:B------:R-:W-:-:S05]  /*20b0*/  FSEL R145, R145, RZ, P4 ;  /* 0x000000ff91917208 */ /* 0x000fca0002000000 */
[----:B------:R-:W-:-:S04]  /*20c0*/  FMUL.FTZ R145, R145, UR13 ;  /* 0x0000000d91917c20 */ /* 0x000fc80008410000 */
[----:B------:R-:W-:-:S04]  /*20d0*/  FMUL.FTZ R145, R145, UR12 ;  /* 0x0000000c91917c20 */ /* 0x000fc80008410000 */
[----:B------:R-:W-:-:S07]  /*20e0*/  FMUL.FTZ R146, R146, R145 ;  /* 0x0000009192927220 */ /* 0x000fce0000410000 */
.L_x_7119:
[----:B------:R-:W-:Y:S05]  /*20f0*/  BSYNC.RECONVERGENT B3 ;  /* 0x0000000000037941 */ /* 0x000fea0003800200 */
.L_x_7118:
        /* <DEDUP_REMOVED lines=13> */
.L_x_7121:
[----:B------:R-:W-:Y:S05]  /*21d0*/  BSYNC.RECONVERGENT B3 ;  /* 0x0000000000037941 */ /* 0x000fea0003800200 */
.L_x_7120:
[----:B------:R-:W-:-:S04]  /*21e0*/  F2FP.F16.F32.PACK_AB R145, RZ, R145 ;  /* 0x00000091ff91723e */ /* 0x000fc800000000ff */
[----:B------:R-:W-:-:S07]  /*21f0*/  PRMT R101, R101, 0x5410, R145 ;  /* 0x0000541065657816 */ /* 0x000fce0000000091 */
.L_x_7117:
[----:B------:R-:W-:Y:S05]  /*2200*/  BSYNC.RECONVERGENT B2 ;  /* 0x0000000000027941 */ /* 0x000fea0003800200 */
.L_x_7116:
        /* <DEDUP_REMOVED lines=15> */
.L_x_7125:
[----:B------:R-:W-:Y:S05]  /*2300*/  BSYNC.RECONVERGENT B3 ;  /* 0x0000000000037941 */ /* 0x000fea0003800200 */
.L_x_7124:
        /* <DEDUP_REMOVED lines=13> */
.L_x_7127:
[----:B------:R-:W-:Y:S05]  /*23e0*/  BSYNC.RECONVERGENT B3 ;  /* 0x0000000000037941 */ /* 0x000fea0003800200 */
.L_x_7126:
[----:B------:R-:W-:-:S04]  /*23f0*/  F2FP.F16.F32.PACK_AB R145, RZ, R145 ;  /* 0x00000091ff91723e */ /* 0x000fc800000000ff */
[----:B------:R-:W-:-:S07]  /*2400*/  PRMT R102, R145, 0x7610, R102 ;  /* 0x0000761091667816 */ /* 0x000fce0000000066 */
.L_x_7123:
[----:B------:R-:W-:Y:S05]  /*2410*/  BSYNC.RECONVERGENT B2 ;  /* 0x0000000000027941 */ /* 0x000fea0003800200 */
.L_x_7122:
        /* <DEDUP_REMOVED lines=15> */
.L_x_7131:
[----:B------:R-:W-:Y:S05]  /*2510*/  BSYNC.RECONVERGENT B3 ;  /* 0x0000000000037941 */ /* 0x000fea0003800200 */
.L_x_7130:
        /* <DEDUP_REMOVED lines=13> */
.L_x_7133:
[----:B------:R-:W-:Y:S05]  /*25f0*/  BSYNC.RECONVERGENT B3 ;  /* 0x0000000000037941 */ /* 0x000fea0003800200 */
.L_x_7132:
[----:B------:R-:W-:-:S04]  /*2600*/  F2FP.F16.F32.PACK_AB R145, RZ, R145 ;  /* 0x00000091ff91723e */ /* 0x000fc800000000ff */
[----:B------:R-:W-:-:S07]  /*2610*/  PRMT R102, R102, 0x5410, R145 ;  /* 0x0000541066667816 */ /* 0x000fce0000000091 */
.L_x_7129:
[----:B------:R-:W-:Y:S05]  /*2620*/  BSYNC.RECONVERGENT B2 ;  /* 0x0000000000027941 */ /* 0x000fea0003800200 */
.L_x_7128:
        /* <DEDUP_REMOVED lines=15> */
.L_x_7137:
[----:B------:R-:W-:Y:S05]  /*2720*/  BSYNC.RECONVERGENT B3 ;  /* 0x0000000000037941 */ /* 0x000fea0003800200 */
.L_x_7136:
        /* <DEDUP_REMOVED lines=13> */
.L_x_7139:
[----:B------:R-:W-:Y:S05]  /*2800*/  BSYNC.RECONVERGENT B3 ;  /* 0x0000000000037941 */ /* 0x000fea0003800200 */
.L_x_7138:
[----:B------:R-:W-:-:S04]  /*2810*/  F2FP.F16.F32.PACK_AB R145, RZ, R145 ;  /* 0x00000091ff91723e */ /* 0x000fc800000000ff */
[----:B------:R-:W-:-:S07]  /*2820*/  PRMT R103, R145, 0x7610, R103 ;  /* 0x0000761091677816 */ /* 0x000fce0000000067 */
.L_x_7135:
[----:B------:R-:W-:Y:S05]  /*2830*/  BSYNC.RECONVERGENT B2 ;  /* 0x0000000000027941 */ /* 0x000fea0003800200 */
.L_x_7134:
[----:B------:R-:W-:Y:S05]  /*2840*/  @!P2 BRA `(.L_x_7140) ;  /* 0x00000028003ca947 */ /* 0x000fea0003800000 */
[----:B-----5:R-:W-:Y:S01]  /*2850*/  ISETP.GE.U32.AND P0, PT, R128, RZ, PT ;  /* 0x000000ff8000720c */ /* 0x020fe20003f06070 */
[----:B------:R-:W-:Y:S01]  /*2860*/  BSSY.RECONVERGENT B2, `(.L_x_7141) ;  /* 0x000000d000027945 */ /* 0x000fe20003800200 */
[----:B------:R-:W-:Y:S02]  /*2870*/  HFMA2 R146, -RZ, RZ, 0, 0 ;  /* 0x00000000ff927431 */ /* 0x000fe400000001ff */
[----:B------:R-:W-:-:S13]  /*2880*/  ISETP.GE.U32.AND.EX P0, PT, R129, 0x1000000, PT, P0 ;  /* 0x010000008100780c */ /* 0x000fda0003f06100 */
        /* <DEDUP_REMOVED lines=10> */
.L_x_7142:
[----:B------:R-:W-:Y:S05]  /*2930*/  BSYNC.RECONVERGENT B2 ;  /* 0x0000000000027941 */ /* 0x000fea0003800200 */
.L_x_7141:
        /* <DEDUP_REMOVED lines=13> */
.L_x_7144:
[----:B------:R-:W-:Y:S05]  /*2a10*/  BSYNC.RECONVERGENT B2 ;  /* 0x0000000000027941 */ /* 0x000fea0003800200 */
.L_x_7143:
[----:B------:R-:W-:Y:S02]  /*2a20*/  F2FP.F16.F32.PACK_AB R145, RZ, R35 ;  /* 0x00000023ff91723e */ /* 0x000fe400000000ff */
[----:B------:R-:W-:Y:S02]  /*2a30*/  MOV R35, R146 ;  /* 0x0000009200237202 */ /* 0x000fe40000000f00 */
[----:B------:R-:W-:Y:S01]  /*2a40*/  PRMT R103, R103, 0x5410, R145 ;  /* 0x0000541067677816 */ /* 0x000fe20000000091 */
[----:B------:R-:W-:Y:S06]  /*2a50*/  BRA `(.L_x_7140) ;  /* 0x0000002400b87947 */ /* 0x000fec0003800000 */
.L_x_7097:
        /* <DEDUP_REMOVED lines=15> */
.L_x_7148:
[----:B------:R-:W-:Y:S05]  /*2b50*/  BSYNC.RECONVERGENT B3 ;  /* 0x0000000000037941 */ /* 0x000fea0003800200 */
.L_x_7147:
[----:B------:R-:W-:Y:S01]  /*2b60*/  BSSY.RECONVERGENT B3, `(.L_x_7149) ;  /* 0x000000d000037945 */ /* 0x000fe20003800200 */
[----:B------:R-:W-:Y:S01]  /*2b70*/  FADD.FTZ R36, R36, R105 ;  /* 0x0000006924247221 */ /* 0x000fe20000010000 */
[----:B------:R-:W-:Y:S02]  /*2b80*/  MOV R104, RZ ;  /* 0x000000ff00687202 */ /* 0x000fe40000000f00 */
[----:B------:R-:W-:Y:S05]  /*2b90*/  @!P0 BRA `(.L_x_7150) ;  /* 0x0000000000248947 */ /* 0x000fea0003800000 */
[----:B------:R-:W-:Y:S01]  /*2ba0*/  FFMA.FTZ R104, R139, R123, R122 ;  /* 0x0000007b8b687223 */ /* 0x000fe2000001007a */
[----:B------:R-:W-:-:S03]  /*2bb0*/  ISETP.GT.AND P0, PT, R141, RZ, PT ;  /* 0x000000ff8d00720c */ /* 0x000fc60003f04270 */
[----:B------:R-:W-:Y:S01]  /*2bc0*/  FADD.FTZ R105, R137, -R104 ;  /* 0x8000006889697221 */ /* 0x000fe20000010000 */
[----:B------:R-:W-:-:S03]  /*2bd0*/  HADD2.F32 R104, -RZ, R80.H0_H0 ;  /* 0x20000050ff687230 */ /* 0x000fc60000004100 */
[----:B------:R-:W-:-:S05]  /*2be0*/  FMUL.FTZ R105, R142, R105 ;  /* 0x000000698e697220 */ /* 0x000fca0000410000 */
[----:B------:R-:W-:-:S05]  /*2bf0*/  FSEL R105, R105, RZ, P0 ;  /* 0x000000ff69697208 */ /* 0x000fca0000000000 */
[----:B------:R-:W-:-:S04]  /*2c00*/  FMUL.FTZ R105, R105, UR13 ;  /* 0x0000000d69697c20 */ /* 0x000fc80008410000 */
[----:B------:R-:W-:-:S04]  /*2c10*/  FMUL.FTZ R105, R105, UR12 ;  /* 0x0000000c69697c20 */ /* 0x000fc80008410000 */
[----:B------:R-:W-:-:S07]  /*2c20*/  FMUL.FTZ R104, R105, R104 ;  /* 0x0000006869687220 */ /* 0x000fce0000410000 */
.L_x_7150:
[----:B------:R-:W-:Y:S05]  /*2c30*/  BSYNC.RECONVERGENT B3 ;  /* 0x0000000000037941 */ /* 0x000fea0003800200 */
.L_x_7149:
[----:B------:R-:W-:-:S04]  /*2c40*/  F2FP.F16.F32.PACK_AB R104, RZ, R104 ;  /* 0x00000068ff68723e */ /* 0x000fc800000000ff */
[----:B------:R-:W-:-:S07]  /*2c50*/  PRMT R100, R104, 0x7610, R100 ;  /* 0x0000761068647816 */ /* 0x000fce0000000064 */
.L_x_7146:
[----:B------:R-:W-:Y:S05]  /*2c60*/  BSYNC.RECONVERGENT B2 ;  /* 0x0000000000027941 */ /* 0x000fea0003800200 */
.L_x_7145:
        /* <DEDUP_REMOVED lines=15> */
.L_x_7154:
[----:B------:R-:W-:Y:S05]  /*2d60*/  BSYNC.RECONVERGENT B3 ;  /* 0x0000000000037941 */ /* 0x000fea0003800200 */
.L_x_7153:
[----:B------:R-:W-:Y:S01]  /*2d70*/  BSSY.RECONVERGENT B3, `(.L_x_7155) ;  /* 0x000000d000037945 */ /* 0x000fe20003800200 */
[----:B------:R-:W-:Y:S01]  /*2d80*/  FADD.FTZ R37, R37, R104 ;  /* 0x0000006825257221 */ /* 0x000fe20000010000 */
[----:B------:R-:W-:Y:S02]  /*2d90*/  MOV R104, RZ ;  /* 0x000000ff00687202 */ /* 0x000fe40000000f00 */
        /* <DEDUP_REMOVED lines=10> */
.L_x_7156:
[----:B------:R-:W-:Y:S05]  /*2e40*/  BSYNC.RECONVERGENT B3 ;  /* 0x0000000000037941 */ /* 0x000fea0003800200 */
.L_x_7155:
[----:B------:R-:W-:-:S04]  /*2e50*/  F2FP.F16.F32.PACK_AB R104, RZ, R104 ;  /* 0x00000068ff68723e */ /* 0x000fc800000000ff */
[----:B------:R-:W-:-:S07]  /*2e60*/  PRMT R100, R100, 0x5410, R104 ;  /* 0x0000541064647816 */ /* 0x000fce0000000068 */
.L_x_7152:
[----:B------:R-:W-:Y:S05]  /*2e70*/  BSYNC.RECONVERGENT B2 ;  /* 0x0000000000027941 */ /* 0x000fea0003800200 */
.L_x_7151:
        /* <DEDUP_REMOVED lines=15> */
.L_x_7160:
[----:B------:R-:W-:Y:S05]  /*2f70*/  BSYNC.RECONVERGENT B3 ;  /* 0x0000000000037941 */ /* 0x000fea0003800200 */
.L_x_7159:
[----:B------:R-:W-:Y:S01]  /*2f80*/  BSSY.RECONVERGENT B3, `(.L_x_7161) ;  /* 0x000000d000037945 */ /* 0x000fe20003800200 */
[----:B------:R-:W-:Y:S01]  /*2f90*/  FADD.FTZ R38, R38, R105 ;  /* 0x0000006926267221 */ /* 0x000fe20000010000 */
[----:B------:R-:W-:Y:S02]  /*2fa0*/  MOV R104, RZ ;  /* 0x000000ff00687202 */ /* 0x000fe40000000f00 */
        /* <DEDUP_REMOVED lines=8> */
[----:B------:R-:W-:-:S04]  /*3030*/  FMUL.FTZ R105, R105, UR12 ;  /* 0x0000000c69697c20 */ /* 0x000fc80008410000 */
[----:B------:R-:W-:-:S07]  /*3040*/  FMUL.FTZ R104, R105, R104 ;  /* 0x0000006869687220 */ /* 0x000fce0000410000 */
.L_x_7162:
[----:B------:R-:W-:Y:S05]  /*3050*/  BSYNC.RECONVERGENT B3 ;  /* 0x0000000000037941 */ /* 0x000fea0003800200 */
.L_x_7161:
[----:B------:R-:W-:-:S04]  /*3060*/  F2FP.F16.F32.PACK_AB R104, RZ, R104 ;  /* 0x00000068ff68723e */ /* 0x000fc800000000ff */
[----:B------:R-:W-:-:S07]  /*3070*/  PRMT R101, R104, 0x7610, R101 ;  /* 0x0000761068657816 */ /* 0x000fce0000000065 */
.L_x_7158:
[----:B------:R-:W-:Y:S05]  /*3080*/  BSYNC.RECONVERGENT B2 ;  /* 0x0000000000027941 */ /* 0x000fea0003800200 */
.L_x_7157:
        /* <DEDUP_REMOVED lines=15> */
.L_x_7166:
[----:B------:R-:W-:Y:S05]  /*3180*/  BSYNC.RECONVERGENT B3 ;  /* 0x0000000000037941 */ /* 0x000fea0003800200 */
.L_x_7165:
[----:B------:R-:W-:Y:S01]  /*3190*/  BSSY.RECONVERGENT B3, `(.L_x_7167) ;  /* 0x000000d000037945 */ /* 0x000fe20003800200 */
[----:B------:R-:W-:Y:S01]  /*31a0*/  FADD.FTZ R39, R39, R104 ;  /* 0x0000006827277221 */ /* 0x000fe20000010000 */
[----:B------:R-:W-:Y:S02]  /*31b0*/  MOV R104, RZ ;  /* 0x000000ff00687202 */ /* 0x000fe40000000f00 */
        /* <DEDUP_REMOVED lines=10> */
.L_x_7168:
[----:B------:R-:W-:Y:S05]  /*3260*/  BSYNC.RECONVERGENT B3 ;  /* 0x0000000000037941 */ /* 0x000fea0003800200 */
.L_x_7167:
[----:B------:R-:W-:-:S04]  /*3270*/  F2FP.F16.F32.PACK_AB R104, RZ, R104 ;  /* 0x00000068ff68723e */ /* 0x000fc800000000ff */
[----:B------:R-:W-:-:S07]  /*3280*/  PRMT R101, R101, 0x5410, R104 ;  /* 0x0000541065657816 */ /* 0x000fce0000000068 */
.L_x_7164:
[----:B------:R-:W-:Y:S05]  /*3290*/  BSYNC.RECONVERGENT B2 ;  /* 0x0000000000027941 */ /* 0x000fea0003800200 */
.L_x_7163:
        /* <DEDUP_REMOVED lines=15> */
.L_x_7172:
[----:B------:R-:W-:Y:S05]  /*3390*/  BSYNC.RECONVERGENT B3 ;  /* 0x0000000000037941 */ /* 0x000fea0003800200 */
.L_x_7171:
        /* <DEDUP_REMOVED lines=13> */
.L_x_7174:
[----:B------:R-:W-:Y:S05]  /*3470*/  BSYNC.RECONVERGENT B3 ;  /* 0x0000000000037941 */ /* 0x000fea0003800200 */
.L_x_7173:
[----:B------:R-:W-:-:S04]  /*3480*/  F2FP.F16.F32.PACK_AB R104, RZ, R104 ;  /* 0x00000068ff68723e */ /* 0x000fc800000000ff */
[----:B------:R-:W-:-:S07]  /*3490*/  PRMT R102, R104, 0x7610, R102 ;  /* 0x0000761068667816 */ /* 0x000fce0000000066 */
.L_x_7170:
[----:B------:R-:W-:Y:S05]  /*34a0*/  BSYNC.RECONVERGENT B2 ;  /* 0x0000000000027941 */ /* 0x000fea0003800200 */
.L_x_7169:
        /* <DEDUP_REMOVED lines=15> */
.L_x_7178:
[----:B------:R-:W-:Y:S05]  /*35a0*/  BSYNC.RECONVERGENT B3 ;  /* 0x0000000000037941 */ /* 0x000fea0003800200 */
.L_x_7177:
        /* <DEDUP_REMOVED lines=13> */
.L_x_7180:
[----:B------:R-:W-:Y:S05]  /*3680*/  BSYNC.RECONVERGENT B3 ;  /* 0x0000000000037941 */ /* 0x000fea0003800200 */
.L_x_7179:
[----:B------:R-:W-:-:S04]  /*3690*/  F2FP.F16.F32.PACK_AB R104, RZ, R104 ;  /* 0x00000068ff68723e */ /* 0x000fc800000000ff */
[----:B------:R-:W-:-:S07]  /*36a0*/  PRMT R102, R102, 0x5410, R104 ;  /* 0x0000541066667816 */ /* 0x000fce0000000068 */
.L_x_7176:
[----:B------:R-:W-:Y:S05]  /*36b0*/  BSYNC.RECONVERGENT B2 ;  /* 0x0000000000027941 */ /* 0x000fea0003800200 */
.L_x_7175:
        /* <DEDUP_REMOVED lines=15> */
.L_x_7184:
[----:B------:R-:W-:Y:S05]  /*37b0*/  BSYNC.RECONVERGENT B3 ;  /* 0x0000000000037941 */ /* 0x000fea0003800200 */
.L_x_7183:
        /* <DEDUP_REMOVED lines=13> */
.L_x_7186:
[----:B------:R-:W-:Y:S05]  /*3890*/  BSYNC.RECONVERGENT B3 ;  /* 0x0000000000037941 */ /* 0x000fea0003800200 */
.L_x_7185:
[----:B------:R-:W-:-:S04]  /*38a0*/  F2FP.F16.F32.PACK_AB R104, RZ, R104 ;  /* 0x00000068ff68723e */ /* 0x000fc800000000ff */
[----:B------:R-:W-:-:S07]  /*38b0*/  PRMT R103, R104, 0x7610, R103 ;  /* 0x0000761068677816 */ /* 0x000fce0000000067 */
.L_x_7182:
[----:B------:R-:W-:Y:S05]  /*38c0*/  BSYNC.RECONVERGENT B2 ;  /* 0x0000000000027941 */ /* 0x000fea0003800200 */
.L_x_7181:
        /* <DEDUP_REMOVED lines=38> */
[----:B-----5:R-:W-:-:S04]  /*3b30*/  ISETP.GE.U32.AND P0, PT, R128, RZ, PT ;  /* 0x000000ff8000720c */ /* 0x020fc80003f06070 */
[----:B------:R-:W-:-:S13]  /*3b40*/  ISETP.GE.U32.AND.EX P0, PT, R129, 0x1000000, PT, P0 ;  /* 0x010000008100780c */ /* 0x000fda0003f06100 */
[----:B------:R-:W0:Y:S08]  /*3b50*/  @P0 LDC.64 R106, c[0x0][0x408] ;  /* 0x00010200ff6a0b82 */ /* 0x000e300000000a00 */
[----:B------:R-:W1:Y:S01]  /*3b60*/  @P0 LDC.64 R104, c[0x0][0x408] ;  /* 0x00010200ff680b82 */ /* 0x000e620000000a00 */
[----:B0-----:R-:W-:Y:S01]  /*3b70*/  @P0 FMUL.FTZ R149, R111, R107 ;  /* 0x0000006b6f950220 */ /* 0x001fe20000410000 */
[----:B------:R-:W-:-:S03]  /*3b80*/  HFMA2 R107, -RZ, RZ, 0, 0 ;  /* 0x00000000ff6b7431 */ /* 0x000fc600000001ff */
[----:B------:R-:W-:Y:S01]  /*3b90*/  @P0 FMUL.FTZ R150, R149, R106 ;  /* 0x0000006a95960220 */ /* 0x000fe20000410000 */
[----:B------:R-:W-:Y:S02]  /*3ba0*/  @P0 HADD2.F32 R149, -RZ, R83.H1_H1 ;  /* 0x30000053ff950230 */ /* 0x000fe40000004100 */
[----:B------:R-:W-:Y:S02]  /*3bb0*/  @P0 HADD2.F32 R106, -RZ, R99.H1_H1 ;  /* 0x30000063ff6a0230 */ /* 0x000fe40000004100 */
[----:B-1----:R-:W-:Y:S01]  /*3bc0*/  @P0 FMUL.FTZ R105, R111, R105 ;  /* 0x000000696f690220 */ /* 0x002fe20000410000 */
[----:B------:R-:W-:-:S03]  /*3bd0*/  @P0 FMUL.FTZ R107, R149, R150 ;  /* 0x00000096956b0220 */ /* 0x000fc60000410000 */
[----:B------:R-:W-:Y:S01]  /*3be0*/  @P0 FMUL.FTZ R105, R105, R104 ;  /* 0x0000006869690220 */ /* 0x000fe20000410000 */
[----:B------:R-:W-:Y:S02]  /*3bf0*/  MOV R104, RZ ;  /* 0x000000ff00687202 */ /* 0x000fe40000000f00 */
[----:B------:R-:W-:Y:S01]  /*3c00*/  F2FP.F16.F32.PACK_AB R149, RZ, R107 ;  /* 0x0000006bff95723e */ /* 0x000fe200000000ff */
[----:B------:R-:W-:Y:S01]  /*3c10*/  @P0 FMUL.FTZ R104, R106, R105 ;  /* 0x000000696a680220 */ /* 0x000fe20000410000 */
[----:B------:R-:W-:Y:S02]  /*3c20*/  MOV R105, R147 ;  /* 0x0000009300697202 */ /* 0x000fe40000000f00 */
[----:B------:R-:W-:Y:S01]  /*3c30*/  MOV R106, R146 ;  /* 0x00000092006a7202 */ /* 0x000fe20000000f00 */
[----:B------:R-:W-:Y:S01]  /*3c40*/  FADD.FTZ R35, R35, R104 ;  /* 0x0000006823237221 */ /* 0x000fe20000010000 */
[----:B------:R-:W-:Y:S02]  /*3c50*/  MOV R104, R148 ;  /* 0x0000009400687202 */ /* 0x000fe40000000f00 */
[----:B------:R-:W-:-:S02]  /*3c60*/  MOV R107, R145 ;  /* 0x00000091006b7202 */ /* 0x000fc40000000f00 */
[----:B------:R-:W-:Y:S01]  /*3c70*/  PRMT R103, R103, 0x5410, R149 ;  /* 0x0000541067677816 */ /* 0x000fe20000000095 */
[----:B------:R-:W-:Y:S06]  /*3c80*/  BRA `(.L_x_7140) ;  /* 0x00000014002c7947 */ /* 0x000fec0003800000 */
.L_x_7096:
        /* <DEDUP_REMOVED lines=10> */
[----:B0-----:R-:W-:-:S04]  /*3d30*/  @P1 FADD.FTZ R147, R137, -R146 ;  /* 0x8000009289931221 */ /* 0x001fc80000010000 */
[----:B------:R-:W-:Y:S01]  /*3d40*/  @P1 FFMA.FTZ R145, R142, R147, R20 ;  /* 0x000000938e911223 */ /* 0x000fe20000010014 */
[----:B------:R-:W-:-:S03]  /*3d50*/  CS2R R146, SRZ ;  /* 0x0000000000927805 */ /* 0x000fc6000001ff00 */
[----:B------:R-:W-:Y:S02]  /*3d60*/  FMUL.FTZ R145, R145, UR13 ;  /* 0x0000000d91917c20 */ /* 0x000fe40008410000 */
[----:B------:R-:W-:Y:S02]  /*3d70*/  @P0 HADD2.F32 R150, -RZ, R80.H0_H0 ;  /* 0x20000050ff960230 */ /* 0x000fe40000004100 */
[----:B------:R-:W-:Y:S01]  /*3d80*/  FMUL.FTZ R145, R145, UR12 ;  /* 0x0000000c91917c20 */ /* 0x000fe20008410000 */
[----:B------:R-:W-:-:S03]  /*3d90*/  @P0 HADD2.F32 R148, -RZ, R96.H0_H0 ;  /* 0x20000060ff940230 */ /* 0x000fc60000004100 */
[-C--:B------:R-:W-:Y:S02]  /*3da0*/  @P0 FMUL.FTZ R146, R150, R145.reuse ;  /* 0x0000009196920220 */ /* 0x080fe40000410000 */
[----:B------:R-:W-:-:S03]  /*3db0*/  @P0 FMUL.FTZ R147, R148, R145 ;  /* 0x0000009194930220 */ /* 0x000fc60000410000 */
[----:B------:R-:W-:Y:S01]  /*3dc0*/  F2FP.F16.F32.PACK_AB R146, RZ, R146 ;  /* 0x00000092ff92723e */ /* 0x000fe200000000ff */
[----:B------:R-:W-:-:S03]  /*3dd0*/  FADD.FTZ R36, R36, R147 ;  /* 0x0000009324247221 */ /* 0x000fc60000010000 */
[----:B------:R-:W-:-:S07]  /*3de0*/  PRMT R100, R146, 0x7610, R100 ;  /* 0x0000761092647816 */ /* 0x000fce0000000064 */
.L_x_7189:
[----:B------:R-:W-:Y:S05]  /*3df0*/  BSYNC.RECONVERGENT B2 ;  /* 0x0000000000027941 */ /* 0x000fea0003800200 */
.L_x_7188:
[----:B------:R-:W-:Y:S04]  /*3e00*/  BSSY.RECONVERGENT B2, `(.L_x_7190) ;  /* 0x0000011000027945 */ /* 0x000fe80003800200 */
[----:B------:R-:W-:Y:S05]  /*3e10*/  @!P2 BRA `(.L_x_7191) ;  /* 0x00000000003ca947 */ /* 0x000fea0003800000 */
[----:B0-----:R-:W-:Y:S01]  /*3e20*/  @P1 FFMA.FTZ R147, R140, R123, R122 ;  /* 0x0000007b8c931223 */ /* 0x001fe2000001007a */
[----:B-----5:R-:W-:Y:S02]  /*3e30*/  LOP3.LUT P0, RZ, R128, 0xff00, RZ, 0xc0, !PT ;  /* 0x0000ff0080ff7812 */ /* 0x020fe4000780c0ff */
[----:B------:R-:W-:Y:S01]  /*3e40*/  MOV R145, R21 ;  /* 0x0000001500917202 */ /* 0x000fe20000000f00 */
[----:B------:R-:W-:-:S04]  /*3e50*/  @P1 FADD.FTZ R147, R4, -R147 ;  /* 0x8000009304931221 */ /* 0x000fc80000010000 */
[----:B------:R-:W-:Y:S01]  /*3e60*/  @P1 FFMA.FTZ R145, R142, R147, R21 ;  /* 0x000000938e911223 */ /* 0x000fe20000010015 */
[----:B------:R-:W-:-:S03]  /*3e70*/  CS2R R146, SRZ ;  /* 0x0000000000927805 */ /* 0x000fc6000001ff00 */
[----:B------:R-:W-:Y:S02]  /*3e80*/  FMUL.FTZ R145, R145, UR13 ;  /* 0x0000000d91917c20 */ /* 0x000fe40008410000 */
[----:B------:R-:W-:Y:S02]  /*3e90*/  @P0 HADD2.F32 R150, -RZ, R80.H1_H1 ;  /* 0x30000050ff960230 */ /* 0x000fe40000004100 */
[----:B------:R-:W-:Y:S01]  /*3ea0*/  FMUL.FTZ R145, R145, UR12 ;  /* 0x0000000c91917c20 */ /* 0x000fe20008410000 */
[----:B------:R-:W-:-:S03]  /*3eb0*/  @P0 HADD2.F32 R148, -RZ, R96.H1_H1 ;  /* 0x30000060ff940230 */ /* 0x000fc60000004100 */
[-C--:B------:R-:W-:Y:S02]  /*3ec0*/  @P0 FMUL.FTZ R147, R150, R145.reuse ;  /* 0x0000009196930220 */ /* 0x080fe40000410000 */
[----:B------:R-:W-:-:S03]  /*3ed0*/  @P0 FMUL.FTZ R146, R148, R145 ;  /* 0x0000009194920220 */ /* 0x000fc60000410000 */
[----:B------:R-:W-:Y:S01]  /*3ee0*/  F2FP.F16.F32.PACK_AB R147, RZ, R147 ;  /* 0x00000093ff93723e */ /* 0x000fe200000000ff */
[----:B------:R-:W-:-:S03]  /*3ef0*/  FADD.FTZ R37, R37, R146 ;  /* 0x0000009225257221 */ /* 0x000fc60000010000 */
[----:B------:R-:W-:-:S07]  /*3f00*/  PRMT R100, R100, 0x5410, R147 ;  /* 0x0000541064647816 */ /* 0x000fce0000000093 */
.L_x_7191:
[----:B------:R-:W-:Y:S05]  /*3f10*/  BSYNC.RECONVERGENT B2 ;  /* 0x0000000000027941 */ /* 0x000fea0003800200 */
.L_x_7190:
        /* <DEDUP_REMOVED lines=17> */
.L_x_7193:
[----:B------:R-:W-:Y:S05]  /*4030*/  BSYNC.RECONVERGENT B2 ;  /* 0x0000000000027941 */ /* 0x000fea0003800200 */
.L_x_7192:
[----:B------:R-:W-:Y:S04]  /*4040*/  BSSY.RECONVERGENT B2, `(.L_x_7194) ;  /* 0x0000011000027945 */ /* 0x000fe80003800200 */
[----:B------:R-:W-:Y:S05]  /*4050*/  @!P2 BRA `(.L_x_7195) ;  /* 0x00000000003ca947 */ /* 0x000fea0003800000 */
[----:B------:R-:W-:Y:S01]  /*4060*/  @P1 FFMA.FTZ R146, R8, R123, R122 ;  /* 0x0000007b08921223 */ /* 0x000fe2000001007a */
[----:B-----5:R-:W-:Y:S02]  /*4070*/  LOP3.LUT P0, RZ, R128, 0xff000000, RZ, 0xc0, !PT ;  /* 0xff00000080ff7812 */ /* 0x020fe4000780c0ff */
[----:B------:R-:W-:Y:S01]  /*4080*/  MOV R145, R23 ;  /* 0x0000001700917202 */ /* 0x000fe20000000f00 */
[----:B------:R-:W-:-:S04]  /*4090*/  @P1 FADD.FTZ R146, R9, -R146 ;  /* 0x8000009209921221 */ /* 0x000fc80000010000 */
[----:B------:R-:W-:Y:S01]  /*40a0*/  @P1 FFMA.FTZ R145, R142, R146, R23 ;  /* 0x000000928e911223 */ /* 0x000fe20000010017 */
[----:B0-----:R-:W-:-:S03]  /*40b0*/  CS2R R146, SRZ ;  /* 0x0000000000927805 */ /* 0x001fc6000001ff00 */
        /* <DEDUP_REMOVED lines=9> */
.L_x_7195:
[----:B------:R-:W-:Y:S05]  /*4150*/  BSYNC.RECONVERGENT B2 ;  /* 0x0000000000027941 */ /* 0x000fea0003800200 */
.L_x_7194:
        /* <DEDUP_REMOVED lines=17> */
.L_x_7197:
[----:B------:R-:W-:Y:S05]  /*4270*/  BSYNC.RECONVERGENT B2 ;  /* 0x0000000000027941 */ /* 0x000fea0003800200 */
.L_x_7196:
        /* <DEDUP_REMOVED lines=17> */
.L_x_7199:
[----:B------:R-:W-:Y:S05]  /*4390*/  BSYNC.RECONVERGENT B2 ;  /* 0x0000000000027941 */ /* 0x000fea0003800200 */
.L_x_7198:
        /* <DEDUP_REMOVED lines=17> */
.L_x_7201:
[----:B------:R-:W-:Y:S05]  /*44b0*/  BSYNC.RECONVERGENT B2 ;  /* 0x0000000000027941 */ /* 0x000fea0003800200 */
.L_x_7200:
[----:B------:R-:W-:Y:S05]  /*44c0*/  @!P2 BRA `(.L_x_7140) ;  /* 0x0000000c001ca947 */ /* 0x000fea0003800000 */
[----:B-----5:R-:W-:Y:S01]  /*44d0*/  ISETP.GE.U32.AND P0, PT, R128, RZ, PT ;  /* 0x000000ff8000720c */ /* 0x020fe20003f06070 */
[----:B0-----:R-:W-:Y:S01]  /*44e0*/  @P1 FFMA.FTZ R147, R126, R123, R122 ;  /* 0x0000007b7e931223 */ /* 0x001fe2000001007a */
[----:B------:R-:W-:Y:S02]  /*44f0*/  MOV R145, R19 ;  /* 0x0000001300917202 */ /* 0x000fe40000000f00 */
[----:B------:R-:W-:Y:S01]  /*4500*/  ISETP.GE.U32.AND.EX P0, PT, R129, 0x1000000, PT, P0 ;  /* 0x010000008100780c */ /* 0x000fe20003f06100 */
[----:B------:R-:W-:-:S04]  /*4510*/  @P1 FADD.FTZ R147, R124, -R147 ;  /* 0x800000937c931221 */ /* 0x000fc80000010000 */
[----:B------:R-:W-:Y:S01]  /*4520*/  @P1 FFMA.FTZ R145, R142, R147, R19 ;  /* 0x000000938e911223 */ /* 0x000fe20000010013 */
[----:B------:R-:W-:-:S03]  /*4530*/  CS2R R146, SRZ ;  /* 0x0000000000927805 */ /* 0x000fc6000001ff00 */
[----:B------:R-:W-:-:S04]  /*4540*/  FMUL.FTZ R145, R145, UR13 ;  /* 0x0000000d91917c20 */ /* 0x000fc80008410000 */
[----:B------:R-:W-:Y:S02]  /*4550*/  @P0 HADD2.F32 R150, -RZ, R83.H1_H1 ;  /* 0x30000053ff960230 */ /* 0x000fe40000004100 */
        /* <DEDUP_REMOVED lines=8> */
.L_x_7187:
[--C-:B------:R-:W-:Y:S01]  /*45e0*/  @P1 FFMA.FTZ R105, R140, R123, R122.reuse ;  /* 0x0000007b8c691223 */ /* 0x100fe2000001007a */
[----:B-----5:R-:W-:Y:S01]  /*45f0*/  MOV R148, R21 ;  /* 0x0000001500947202 */ /* 0x020fe20000000f00 */
[-CC-:B------:R-:W-:Y:S01]  /*4600*/  @P1 FFMA.FTZ R107, R7, R123.reuse, R122.reuse ;  /* 0x0000007b076b1223 */ /* 0x180fe2000001007a */
[----:B------:R-:W-:Y:S01]  /*4610*/  @P1 FFMA.FTZ R104, R8, R123, R122 ;  /* 0x0000007b08681223 */ /* 0x000fe2000001007a */
[----:B------:R-:W-:Y:S01]  /*4620*/  @P1 FADD.FTZ R105, R4, -R105 ;  /* 0x8000006904691221 */ /* 0x000fe20000010000 */
[----:B------:R-:W-:Y:S01]  /*4630*/  MOV R108, R16 ;  /* 0x00000010006c7202 */ /* 0x000fe20000000f00 */
[----:B------:R-:W-:Y:S01]  /*4640*/  @P1 FADD.FTZ R107, R6, -R107 ;  /* 0x8000006b066b1221 */ /* 0x000fe20000010000 */
[----:B------:R-:W-:Y:S01]  /*4650*/  @P1 FADD.FTZ R104, R9, -R104 ;  /* 0x8000006809681221 */ /* 0x000fe20000010000 */
[----:B------:R-:W-:Y:S01]  /*4660*/  @P1 FFMA.FTZ R148, R142, R105, R21 ;  /* 0x000000698e941223 */ /* 0x000fe20000010015 */
[-CC-:B------:R-:W-:Y:S01]  /*4670*/  @P1 FFMA.FTZ R105, R11, R123.reuse, R122.reuse ;  /* 0x0000007b0b691223 */ /* 0x180fe2000001007a */
[----:B0-----:R-:W-:Y:S01]  /*4680*/  MOV R150, R22 ;  /* 0x0000001600967202 */ /* 0x001fe20000000f00 */
[----:B------:R-:W-:Y:S01]  /*4690*/  @P1 FFMA.FTZ R106, R15, R123, R122 ;  /* 0x0000007b0f6a1223 */ /* 0x000fe2000001007a */
[----:B------:R-:W-:Y:S01]  /*46a0*/  MOV R152, R23 ;  /* 0x0000001700987202 */ /* 0x000fe20000000f00 */
[----:B------:R-:W-:Y:S01]  /*46b0*/  @P1 FADD.FTZ R105, R10, -R105 ;  /* 0x800000690a691221 */ /* 0x000fe20000010000 */
[C---:B------:R-:W-:Y:S01]  /*46c0*/  @P1 FFMA.FTZ R150, R142.reuse, R107, R22 ;  /* 0x0000006b8e961223 */ /* 0x040fe20000010016 */
[C---:B------:R-:W-:Y:S01]  /*46d0*/  @P1 FFMA.FTZ R152, R142.reuse, R104, R23 ;  /* 0x000000688e981223 */ /* 0x040fe20000010017 */
[----:B------:R-:W-:Y:S01]  /*46e0*/  @P1 FFMA.FTZ R104, R139, R123, R122 ;  /* 0x0000007b8b681223 */ /* 0x000fe2000001007a */
[----:B------:R-:W-:Y:S01]  /*46f0*/  @P1 FFMA.FTZ R108, R142, R105, R16 ;  /* 0x000000698e6c1223 */ /* 0x000fe20000010010 */
[-CC-:B------:R-:W-:Y:S01]  /*4700*/  @P1 FFMA.FTZ R105, R14, R123.reuse, R122.reuse ;  /* 0x0000007b0e691223 */ /* 0x180fe2000001007a */
[----:B------:R-:W-:Y:S01]  /*4710*/  @P1 FFMA.FTZ R107, R126, R123, R122 ;  /* 0x0000007b7e6b1223 */ /* 0x000fe2000001007a */
[----:B------:R-:W-:Y:S01]  /*4720*/  @P1 FADD.FTZ R109, R13, -R106 ;  /* 0x8000006a0d6d1221 */ /* 0x000fe20000010000 */
[----:B------:R-:W-:Y:S01]  /*4730*/  MOV R110, R18 ;  /* 0x00000012006e7202 */ /* 0x000fe20000000f00 */
[----:B------:R-:W-:Y:S01]  /*4740*/  @P1 FADD.FTZ R106, R12, -R105 ;  /* 0x800000690c6a1221 */ /* 0x000fe20000010000 */
[----:B------:R-:W-:Y:S01]  /*4750*/  @P1 FADD.FTZ R154, R124, -R107 ;  /* 0x8000006b7c9a1221 */ /* 0x000fe20000010000 */
        /* <DEDUP_REMOVED lines=10> */
[----:B------:R-:W-:-:S13]  /*4800*/  LOP3.LUT P0, RZ, R128, 0xff, RZ, 0xc0, !PT ;  /* 0x000000ff80ff7812 */ /* 0x000fda000780c0ff */
[----:B------:R-:W0:Y:S08]  /*4810*/  @P0 LDC.64 R104, c[0x0][0x408] ;  /* 0x00010200ff680b82 */ /* 0x000e300000000a00 */
[----:B------:R-:W1:Y:S01]  /*4820*/  @P0 LDC.64 R106, c[0x0][0x408] ;  /* 0x00010200ff6a0b82 */ /* 0x000e620000000a00 */
[----:B0-----:R-:W-:-:S04]  /*4830*/  @P0 FMUL.FTZ R105, R146, R105 ;  /* 0x0000006992690220 */ /* 0x001fc80000410000 */
[----:B------:R-:W-:Y:S01]  /*4840*/  @P0 FMUL.FTZ R154, R105, R104 ;  /* 0x00000068699a0220 */ /* 0x000fe20000410000 */
[----:B------:R-:W-:Y:S02]  /*4850*/  HFMA2 R104, -RZ, RZ, 0, 0 ;  /* 0x00000000ff687431 */ /* 0x000fe400000001ff */
[----:B------:R-:W-:Y:S02]  /*4860*/  @P0 HADD2.F32 R105, -RZ, R80.H0_H0 ;  /* 0x20000050ff690230 */ /* 0x000fe40000004100 */
[----:B-1----:R-:W-:-:S03]  /*4870*/  @P0 FMUL.FTZ R107, R146, R107 ;  /* 0x0000006b926b0220 */ /* 0x002fc60000410000 */
[----:B------:R-:W-:Y:S01]  /*4880*/  @P0 FMUL.FTZ R104, R105, R154 ;  /* 0x0000009a69680220 */ /* 0x000fe20000410000 */
[----:B------:R-:W-:Y:S01]  /*4890*/  @P0 FMUL.FTZ R106, R107, R106 ;  /* 0x0000006a6b6a0220 */ /* 0x000fe20000410000 */
[----:B------:R-:W-:Y:S01]  /*48a0*/  @P0 HADD2.F32 R107, -RZ, R96.H0_H0 ;  /* 0x20000060ff6b0230 */ /* 0x000fe20000004100 */
[----:B------:R-:W-:Y:S02]  /*48b0*/  MOV R105, RZ ;  /* 0x000000ff00697202 */ /* 0x000fe40000000f00 */
[----:B------:R-:W-:Y:S02]  /*48c0*/  F2FP.F16.F32.PACK_AB R104, RZ, R104 ;  /* 0x00000068ff68723e */ /* 0x000fe400000000ff */
[----:B------:R-:W-:Y:S02]  /*48d0*/  @P0 FMUL.FTZ R105, R107, R106 ;  /* 0x0000006a6b690220 */ /* 0x000fe40000410000 */
[----:B------:R-:W-:Y:S02]  /*48e0*/  PRMT R100, R104, 0x7610, R100 ;  /* 0x0000761068647816 */ /* 0x000fe40000000064 */
[----:B------:R-:W-:-:S07]  /*48f0*/  FADD.FTZ R36, R36, R105 ;  /* 0x0000006924247221 */ /* 0x000fce0000010000 */
.L_x_7203:
[----:B------:R-:W-:Y:S05]  /*4900*/  BSYNC.RECONVERGENT B2 ;  /* 0x0000000000027941 */ /* 0x000fea0003800200 */
.L_x_7202:
[----:B------:R-:W-:Y:S04]  /*4910*/  BSSY.RECONVERGENT B2, `(.L_x_7204) ;  /* 0x0000012000027945 */ /* 0x000fe80003800200 */
[----:B------:R-:W-:Y:S05]  /*4920*/  @!P2 BRA `(.L_x_7205) ;  /* 0x000000000040a947 */ /* 0x000fea0003800000 */
[----:B------:R-:W-:-:S13]  /*4930*/  LOP3.LUT P0, RZ, R128, 0xff00, RZ, 0xc0, !PT ;  /* 0x0000ff0080ff7812 */ /* 0x000fda000780c0ff */
[----:B------:R-:W0:Y:S08]  /*4940*/  @P0 LDC.64 R104, c[0x0][0x408] ;  /* 0x00010200ff680b82 */ /* 0x000e300000000a00 */
[----:B------:R-:W1:Y:S01]  /*4950*/  @P0 LDC.64 R106, c[0x0][0x408] ;  /* 0x00010200ff6a0b82 */ /* 0x000e620000000a00 */
[----:B0-----:R-:W-:-:S04]  /*4960*/  @P0 FMUL.FTZ R105, R148, R105 ;  /* 0x0000006994690220 */ /* 0x001fc80000410000 */
[----:B------:R-:W-:Y:S01]  /*4970*/  @P0 FMUL.FTZ R145, R105, R104 ;  /* 0x0000006869910220 */ /* 0x000fe20000410000 */
[----:B------:R-:W-:Y:S02]  /*4980*/  HFMA2 R105, -RZ, RZ, 0, 0 ;  /* 0x00000000ff697431 */ /* 0x000fe400000001ff */
[----:B------:R-:W-:Y:S02]  /*4990*/  @P0 HADD2.F32 R104, -RZ, R80.H1_H1 ;  /* 0x30000050ff680230 */ /* 0x000fe40000004100 */
[----:B-1----:R-:W-:-:S03]  /*49a0*/  @P0 FMUL.FTZ R107, R148, R107 ;  /* 0x0000006b946b0220 */ /* 0x002fc60000410000 */
[----:B------:R-:W-:Y:S01]  /*49b0*/  @P0 FMUL.FTZ R105, R104, R145 ;  /* 0x0000009168690220 */ /* 0x000fe20000410000 */
[----:B------:R-:W-:Y:S01]  /*49c0*/  @P0 FMUL.FTZ R106, R107, R106 ;  /* 0x0000006a6b6a0220 */ /* 0x000fe20000410000 */
[----:B------:R-:W-:Y:S01]  /*49d0*/  @P0 HADD2.F32 R107, -RZ, R96.H1_H1 ;  /* 0x30000060ff6b0230 */ /* 0x000fe20000004100 */
[----:B------:R-:W-:Y:S02]  /*49e0*/  MOV R104, RZ ;  /* 0x000000ff00687202 */ /* 0x000fe40000000f00 */
[----:B------:R-:W-:Y:S02]  /*49f0*/  F2FP.F16.F32.PACK_AB R105, RZ, R105 ;  /* 0x00000069ff69723e */ /* 0x000fe400000000ff */
[----:B------:R-:W-:Y:S02]  /*4a00*/  @P0 FMUL.FTZ R104, R107, R106 ;  /* 0x0000006a6b680220 */ /* 0x000fe40000410000 */
[----:B------:R-:W-:Y:S02]  /*4a10*/  PRMT R100, R100, 0x5410, R105 ;  /* 0x0000541064647816 */ /* 0x000fe40000000069 */
[----:B------:R-:W-:-:S07]  /*4a20*/  FADD.FTZ R37, R37, R104 ;  /* 0x0000006825257221 */ /* 0x000fce0000010000 */
.L_x_7205:
[----:B------:R-:W-:Y:S05]  /*4a30*/  BSYNC.RECONVERGENT B2 ;  /* 0x0000000000027941 */ /* 0x000fea0003800200 */
.L_x_7204:
        /* <DEDUP_REMOVED lines=18> */
.L_x_7207:
[----:B------:R-:W-:Y:S05]  /*4b60*/  BSYNC.RECONVERGENT B2 ;  /* 0x0000000000027941 */ /* 0x000fea0003800200 */
.L_x_7206:
        /* <DEDUP_REMOVED lines=18> */
.L_x_7209:
[----:B------:R-:W-:Y:S05]  /*4c90*/  BSYNC.RECONVERGENT B2 ;  /* 0x0000000000027941 */ /* 0x000fea0003800200 */
.L_x_7208:
        /* <DEDUP_REMOVED lines=18> */
.L_x_7211:
[----:B------:R-:W-:Y:S05]  /*4dc0*/  BSYNC.RECONVERGENT B2 ;  /* 0x0000000000027941 */ /* 0x000fea0003800200 */
.L_x_7210:
        /* <DEDUP_REMOVED lines=18> */
.L_x_7213:
[----:B------:R-:W-:Y:S05]  /*4ef0*/  BSYNC.RECONVERGENT B2 ;  /* 0x0000000000027941 */ /* 0x000fea0003800200 */
.L_x_7212:
[----:B------:R-:W-:Y:S04]  /*4f00*/  BSSY.RECONVERGENT B2, `(.L_x_7214) ;  /* 0x0000012000027945 */ /* 0x000fe80003800200 */
[----:B------:R-:W-:Y:S05]  /*4f10*/  @!P2 BRA `(.L_x_7215) ;  /* 0x000000000040a947 */ /* 0x000fea0003800000 */
[----:B------:R-:W-:-:S13]  /*4f20*/  LOP3.LUT P0, RZ, R129, 0xff0000, RZ, 0xc0, !PT ;  /* 0x00ff000081ff7812 */ /* 0x000fda000780c0ff */
[----:B------:R-:W0:Y:S08]  /*4f30*/  @P0 LDC.64 R106, c[0x0][0x408] ;  /* 0x00010200ff6a0b82 */ /* 0x000e300000000a00 */
[----:B------:R-:W1:Y:S01]  /*4f40*/  @P0 LDC.64 R104, c[0x0][0x408] ;  /* 0x00010200ff680b82 */ /* 0x000e620000000a00 */
[----:B0-----:R-:W-:Y:S01]  /*4f50*/  @P0 FMUL.FTZ R145, R110, R107 ;  /* 0x0000006b6e910220 */ /* 0x001fe20000410000 */
[----:B------:R-:W-:-:S03]  /*4f60*/  HFMA2 R107, -RZ, RZ, 0, 0 ;  /* 0x00000000ff6b7431 */ /* 0x000fc600000001ff */
[----:B------:R-:W-:Y:S01]  /*4f70*/  @P0 FMUL.FTZ R147, R145, R106 ;  /* 0x0000006a91930220 */ /* 0x000fe20000410000 */
[----:B------:R-:W-:Y:S02]  /*4f80*/  @P0 HADD2.F32 R106, -RZ, R83.H0_H0 ;  /* 0x20000053ff6a0230 */ /* 0x000fe40000004100 */
[----:B------:R-:W-:Y:S02]  /*4f90*/  @P0 HADD2.F32 R145, -RZ, R99.H0_H0 ;  /* 0x20000063ff910230 */ /* 0x000fe40000004100 */
[----:B-1----:R-:W-:Y:S01]  /*4fa0*/  @P0 FMUL.FTZ R105, R110, R105 ;  /* 0x000000696e690220 */ /* 0x002fe20000410000 */
[----:B------:R-:W-:-:S03]  /*4fb0*/  @P0 FMUL.FTZ R107, R106, R147 ;  /* 0x000000936a6b0220 */ /* 0x000fc60000410000 */
[----:B------:R-:W-:Y:S01]  /*4fc0*/  @P0 FMUL.FTZ R104, R105, R104 ;  /* 0x0000006869680220 */ /* 0x000fe20000410000 */
[----:B------:R-:W-:Y:S02]  /*4fd0*/  MOV R105, RZ ;  /* 0x000000ff00697202 */ /* 0x000fe40000000f00 */
[----:B------:R-:W-:Y:S01]  /*4fe0*/  F2FP.F16.F32.PACK_AB R107, RZ, R107 ;  /* 0x0000006bff6b723e */ /* 0x000fe200000000ff */
[----:B------:R-:W-:-:S03]  /*4ff0*/  @P0 FMUL.FTZ R105, R145, R104 ;  /* 0x0000006891690220 */ /* 0x000fc60000410000 */
[----:B------:R-:W-:Y:S01]  /*5000*/  PRMT R103, R107, 0x7610, R103 ;  /* 0x000076106b677816 */ /* 0x000fe20000000067 */
[----:B------:R-:W-:-:S07]  /*5010*/  FADD.FTZ R34, R34, R105 ;  /* 0x0000006922227221 */ /* 0x000fce0000010000 */
.L_x_7215:
[----:B------:R-:W-:Y:S05]  /*5020*/  BSYNC.RECONVERGENT B2 ;  /* 0x0000000000027941 */ /* 0x000fea0003800200 */
.L_x_7214:
[----:B------:R-:W-:Y:S02]  /*5030*/  MOV R107, R152 ;  /* 0x00000098006b7202 */ /* 0x000fe40000000f00 */
[----:B------:R-:W-:Y:S02]  /*5040*/  MOV R106, R150 ;  /* 0x00000096006a7202 */ /* 0x000fe40000000f00 */
[----:B------:R-:W-:Y:S02]  /*5050*/  MOV R105, R148 ;  /* 0x0000009400697202 */ /* 0x000fe40000000f00 */
[----:B------:R-:W-:Y:S01]  /*5060*/  MOV R104, R146 ;  /* 0x0000009200687202 */ /* 0x000fe20000000f00 */
        /* <DEDUP_REMOVED lines=13> */
.L_x_7140:
[----:B------:R-:W-:Y:S05]  /*5140*/  BSYNC.RECONVERGENT B0 ;  /* 0x0000000000007941 */ /* 0x000fea0003800200 */
.L_x_7095:
[----:B------:R-:W-:Y:S02]  /*5150*/  ISETP.NE.U32.AND P0, PT, R144, RZ, PT ;  /* 0x000000ff9000720c */ /* 0x000fe40003f05070 */
[----:B------:R-:W1:Y:S02]  /*5160*/  @P2 LDC.64 R144, c[0x0][0x468] ;  /* 0x00011a00ff902b82 */ /* 0x000e640000000a00 */
[----:B------:R-:W-:-:S13]  /*5170*/  ISETP.NE.AND.EX P0, PT, R143, RZ, PT, P0 ;  /* 0x000000ff8f00720c */ /* 0x000fda0003f05300 */
[----:B0-----:R-:W0:Y:S01]  /*5180*/  @P0 LDC.64 R146, c[0x0][0x478] ;  /* 0x00011e00ff920b82 */ /* 0x001e220000000a00 */
[C---:B-1----:R-:W-:Y:S01]  /*5190*/  @P2 IMAD.WIDE.U32 R144, R120.reuse, 0x10, R144 ;  /* 0x0000001078902825 */ /* 0x042fe200078e0090 */
[----:B------:R-:W-:-:S03]  /*51a0*/  IADD3 R120, PT, PT, R120, 0x20, RZ ;  /* 0x0000002078787810 */ /* 0x000fc60007ffe0ff */
[C---:B0-----:R-:W-:Y:S01]  /*51b0*/  @P0 IMAD.WIDE.U32 R146, R121.reuse, 0x20, R146 ;  /* 0x0000002079920825 */ /* 0x041fe200078e0092 */
[----:B------:R-:W-:-:S04]  /*51c0*/  IADD3 R121, PT, PT, R121, 0x20, RZ ;  /* 0x0000002079797810 */ /* 0x000fc80007ffe0ff */
[----:B------:R1:W-:Y:S04]  /*51d0*/  @P0 STG.E.128 desc[UR6][R146.64], R104 ;  /* 0x0000006892000986 */ /* 0x0003e8000c101d06 */
[----:B------:R1:W-:Y:S04]  /*51e0*/  @P0 STG.E.128 desc[UR6][R146.64+0x10], R108 ;  /* 0x0000106c92000986 */ /* 0x0003e8000c101d06 */
[----:B------:R1:W-:Y:S02]  /*51f0*/  @P2 STG.E.128 desc[UR6][R144.64], R100 ;  /* 0x0000006490002986 */ /* 0x0003e4000c101d06 */
.L_x_7092:
[----:B------:R-:W-:Y:S05]  /*5200*/  BSYNC.RECONVERGENT B1 ;  /* 0x0000000000017941 */ /* 0x000fea0003800200 */
.L_x_7091:
[----:B------:R-:W-:Y:S04]  /*5210*/  BSSY.RECONVERGENT B1, `(.L_x_7216) ;  /* 0x0000377000017945 */ /* 0x000fe80003800200 */
[----:B------:R-:W-:Y:S05]  /*5220*/  @!P3 BRA `(.L_x_7217) ;  /* 0x0000003400d4b947 */ /* 0x000fea0003800000 */
[----:B------:R-:W-:Y:S04]  /*5230*/  BSSY.RECONVERGENT B0, `(.L_x_7218) ;  /* 0x0000005000007945 */ /* 0x000fe80003800200 */
[----:B------:R-:W-:Y:S05]  /*5240*/  @!P2 BRA `(.L_x_7219) ;  /* 0x00000000000ca947 */ /* 0x000fea0003800000 */
[----:B-----5:R-:W2:Y:S02]  /*5250*/  LDC.64 R96, c[0x0][0x390] ;  /* 0x0000e400ff607b82 */ /* 0x020ea40000000a00 */
[----:B--2---:R-:W-:-:S06]  /*5260*/  IMAD.WIDE.U32 R96, R120, 0x10, R96 ;  /* 0x0000001078607825 */ /* 0x004fcc00078e0060 */
[----:B------:R-:W5:Y:S02]  /*5270*/  LDG.E.128 R96, desc[UR6][R96.64] ;  /* 0x0000000660607981 */ /* 0x000f64000c1e1d00 */
.L_x_7219:
[----:B------:R-:W-:Y:S05]  /*5280*/  BSYNC.RECONVERGENT B0 ;  /* 0x0000000000007941 */ /* 0x000fea0003800200 */
.L_x_7218:
        /* <DEDUP_REMOVED lines=13> */
[-C--:B------:R-:W-:Y:S01]  /*5360*/  @P1 FFMA.FTZ R106, R118, R123.reuse, R122 ;  /* 0x0000007b766a1223 */ /* 0x080fe2000001007a */
[----:B------:R-:W-:Y:S01]  /*5370*/  @P1 FADD.FTZ R104, R115, -R104 ;  /* 0x8000006873681221 */ /* 0x000fe20000010000 */
[-CC-:B0-----:R-:W-:Y:S01]  /*5380*/  @P1 FFMA.FTZ R150, R134, R123.reuse, R122.reuse ;  /* 0x0000007b86961223 */ /* 0x181fe2000001007a */
[----:B------:R-:W-:Y:S01]  /*5390*/  @P1 FFMA.FTZ R122, R138, R123, R122 ;  /* 0x0000007b8a7a1223 */ /* 0x000fe2000001007a */
[----:B-----5:R-:W-:Y:S01]  /*53a0*/  MOV R144, R89 ;  /* 0x0000005900907202 */ /* 0x020fe20000000f00 */
[----:B------:R-:W-:Y:S01]  /*53b0*/  @P1 FADD.FTZ R109, R132, -R109 ;  /* 0x8000006d846d1221 */ /* 0x000fe20000010000 */
[----:B------:R-:W-:Y:S01]  /*53c0*/  @P1 FADD.FTZ R111, R136, -R111 ;  /* 0x8000006f886f1221 */ /* 0x000fe20000010000 */
        /* <DEDUP_REMOVED lines=25> */
[----:B------:R-:W-:-:S07]  /*5560*/  @P0 HADD2.F32 R141, -RZ, R96.H0_H0 ;  /* 0x20000060ff8d0230 */ /* 0x000fce0000004100 */
[----:B------:R-:W1:Y:S01]  /*5570*/  @P0 LDC.64 R106, c[0x0][0x408] ;  /* 0x00010200ff6a0b82 */ /* 0x000e620000000a00 */
[----:B0-----:R-:W-:-:S04]  /*5580*/  @P0 FMUL.FTZ R105, R122, R105 ;  /* 0x000000697a690220 */ /* 0x001fc80000410000 */
[----:B------:R-:W-:Y:S01]  /*5590*/  @P0 FMUL.FTZ R143, R105, R104 ;  /* 0x00000068698f0220 */ /* 0x000fe20000410000 */
[----:B------:R-:W-:Y:S01]  /*55a0*/  @P0 HADD2.F32 R104, -RZ, R72.H0_H0 ;  /* 0x20000048ff680230 */ /* 0x000fe20000004100 */
[----:B------:R-:W-:Y:S01]  /*55b0*/  MOV R105, RZ ;  /* 0x000000ff00697202 */ /* 0x000fe20000000f00 */
[----:B-1----:R-:W-:-:S03]  /*55c0*/  @P0 FMUL.FTZ R107, R122, R107 ;  /* 0x0000006b7a6b0220 */ /* 0x002fc60000410000 */
[----:B------:R-:W-:Y:S01]  /*55d0*/  @P0 FMUL.FTZ R123, R143, R104 ;  /* 0x000000688f7b0220 */ /* 0x000fe20000410000 */
[----:B------:R-:W-:-:S04]  /*55e0*/  @P0 FMUL.FTZ R106, R107, R106 ;  /* 0x0000006a6b6a0220 */ /* 0x000fc80000410000 */
[----:B------:R-:W-:Y:S01]  /*55f0*/  F2FP.F16.F32.PACK_AB R123, RZ, R123 ;  /* 0x0000007bff7b723e */ /* 0x000fe200000000ff */
[----:B------:R-:W-:-:S03]  /*5600*/  @P0 FMUL.FTZ R105, R141, R106 ;  /* 0x0000006a8d690220 */ /* 0x000fc60000410000 */
[----:B------:R-:W-:Y:S01]  /*5610*/  PRMT R100, R123, 0x7610, R100 ;  /* 0x000076107b647816 */ /* 0x000fe20000000064 */
[----:B------:R-:W-:-:S07]  /*5620*/  FADD.FTZ R28, R28, R105 ;  /* 0x000000691c1c7221 */ /* 0x000fce0000010000 */
.L_x_7224:
[----:B------:R-:W-:Y:S05]  /*5630*/  BSYNC.RECONVERGENT B2 ;  /* 0x0000000000027941 */ /* 0x000fea0003800200 */
.L_x_7223:
[----:B------:R-:W-:Y:S04]  /*5640*/  BSSY.RECONVERGENT B2, `(.L_x_7225) ;  /* 0x0000011000027945 */ /* 0x000fe80003800200 */
[----:B------:R-:W-:Y:S05]  /*5650*/  @!P2 BRA `(.L_x_7226) ;  /* 0x00000000003ca947 */ /* 0x000fea0003800000 */
[----:B------:R-:W-:-:S13]  /*5660*/  LOP3.LUT P0, RZ, R130, 0xff00, RZ, 0xc0, !PT ;  /* 0x0000ff0082ff7812 */ /* 0x000fda000780c0ff */
[----:B------:R-:W0:Y:S01]  /*5670*/  @P0 LDC.64 R104, c[0x0][0x408] ;  /* 0x00010200ff680b82 */ /* 0x000e220000000a00 */
[----:B------:R-:W-:-:S07]  /*5680*/  @P0 HADD2.F32 R141, -RZ, R96.H1_H1 ;  /* 0x30000060ff8d0230 */ /* 0x000fce0000004100 */
[----:B------:R-:W1:Y:S01]  /*5690*/  @P0 LDC.64 R106, c[0x0][0x408] ;  /* 0x00010200ff6a0b82 */ /* 0x000e620000000a00 */
[----:B0-----:R-:W-:-:S04]  /*56a0*/  @P0 FMUL.FTZ R123, R144, R105 ;  /* 0x00000069907b0220 */ /* 0x001fc80000410000 */
[----:B------:R-:W-:Y:S01]  /*56b0*/  @P0 FMUL.FTZ R142, R123, R104 ;  /* 0x000000687b8e0220 */ /* 0x000fe20000410000 */
[----:B------:R-:W-:Y:S01]  /*56c0*/  @P0 HADD2.F32 R123, -RZ, R72.H1_H1 ;  /* 0x30000048ff7b0230 */ /* 0x000fe20000004100 */
[----:B------:R-:W-:Y:S01]  /*56d0*/  CS2R R104, SRZ ;  /* 0x0000000000687805 */ /* 0x000fe2000001ff00 */
[----:B-1----:R-:W-:-:S03]  /*56e0*/  @P0 FMUL.FTZ R107, R144, R107 ;  /* 0x0000006b906b0220 */ /* 0x002fc60000410000 */
[----:B------:R-:W-:Y:S01]  /*56f0*/  @P0 FMUL.FTZ R105, R142, R123 ;  /* 0x0000007b8e690220 */ /* 0x000fe20000410000 */
[----:B------:R-:W-:-:S04]  /*5700*/  @P0 FMUL.FTZ R106, R107, R106 ;  /* 0x0000006a6b6a0220 */ /* 0x000fc80000410000 */
[----:B------:R-:W-:Y:S01]  /*5710*/  F2FP.F16.F32.PACK_AB R105, RZ, R105 ;  /* 0x00000069ff69723e */ /* 0x000fe200000000ff */
[----:B------:R-:W-:-:S03]  /*5720*/  @P0 FMUL.FTZ R104, R141, R106 ;  /* 0x0000006a8d680220 */ /* 0x000fc60000410000 */
[----:B------:R-:W-:Y:S01]  /*5730*/  PRMT R100, R100, 0x5410, R105 ;  /* 0x0000541064647816 */ /* 0x000fe20000000069 */
[----:B------:R-:W-:-:S07]  /*5740*/  FADD.FTZ R29, R29, R104 ;  /* 0x000000681d1d7221 */ /* 0x000fce0000010000 */
.L_x_7226:
[----:B------:R-:W-:Y:S05]  /*5750*/  BSYNC.RECONVERGENT B2 ;  /* 0x0000000000027941 */ /* 0x000fea0003800200 */
.L_x_7225:
[----:B------:R-:W-:Y:S04]  /*5760*/  BSSY.RECONVERGENT B2, `(.L_x_7227) ;  /* 0x0000012000027945 */ /* 0x000fe80003800200 */
[----:B------:R-:W-:Y:S05]  /*5770*/  @!P2 BRA `(.L_x_7228) ;  /* 0x000000000040a947 */ /* 0x000fea0003800000 */
        /* <DEDUP_REMOVED lines=16> */
.L_x_7228:
[----:B------:R-:W-:Y:S05]  /*5880*/  BSYNC.RECONVERGENT B2 ;  /* 0x0000000000027941 */ /* 0x000fea0003800200 */
.L_x_7227:
        /* <DEDUP_REMOVED lines=17> */
.L_x_7230:
[----:B------:R-:W-:Y:S05]  /*59a0*/  BSYNC.RECONVERGENT B2 ;  /* 0x0000000000027941 */ /* 0x000fea0003800200 */
.L_x_7229:
        /* <DEDUP_REMOVED lines=18> */
.L_x_7232:
[----:B------:R-:W-:Y:S05]  /*5ad0*/  BSYNC.RECONVERGENT B2 ;  /* 0x0000000000027941 */ /* 0x000fea0003800200 */
.L_x_7231:
        /* <DEDUP_REMOVED lines=17> */
.L_x_7234:
[----:B------:R-:W-:Y:S05]  /*5bf0*/  BSYNC.RECONVERGENT B2 ;  /* 0x0000000000027941 */ /* 0x000fea0003800200 */
.L_x_7233:
        /* <DEDUP_REMOVED lines=18> */
.L_x_7236:
[----:B------:R-:W-:Y:S05]  /*5d20*/  BSYNC.RECONVERGENT B2 ;  /* 0x0000000000027941 */ /* 0x000fea0003800200 */
.L_x_7235:
        /* <DEDUP_REMOVED lines=18> */
.L_x_7222:
[----:B------:R-:W-:Y:S04]  /*5e50*/  BSSY.RECONVERGENT B2, `(.L_x_7238) ;  /* 0x0000012000027945 */ /* 0x000fe80003800200 */
[----:B------:R-:W-:Y:S05]  /*5e60*/  @!P2 BRA `(.L_x_7239) ;  /* 0x000000000040a947 */ /* 0x000fea0003800000 */
[----:B------:R-:W-:Y:S01]  /*5e70*/  @P1 FFMA.FTZ R143, R113, R123, R122 ;  /* 0x0000007b718f1223 */ /* 0x000fe2000001007a */
[----:B-----5:R-:W-:Y:S02]  /*5e80*/  LOP3.LUT P0, RZ, R130, 0xff, RZ, 0xc0, !PT ;  /* 0x000000ff82ff7812 */ /* 0x020fe4000780c0ff */
[----:B------:R-:W-:Y:S01]  /*5e90*/  MOV R141, R88 ;  /* 0x00000058008d7202 */ /* 0x000fe20000000f00 */
[----:B------:R-:W-:Y:S01]  /*5ea0*/  @P1 FADD.FTZ R143, R112, -R143 ;  /* 0x8000008f708f1221 */ /* 0x000fe20000010000 */
[----:B-1----:R-:W-:-:S03]  /*5eb0*/  MOV R144, RZ ;  /* 0x000000ff00907202 */ /* 0x002fc60000000f00 */
[----:B------:R-:W-:Y:S01]  /*5ec0*/  @P1 FFMA.FTZ R141, R142, R143, R88 ;  /* 0x0000008f8e8d1223 */ /* 0x000fe20000010058 */
[----:B------:R-:W-:-:S03]  /*5ed0*/  HFMA2 R143, -RZ, RZ, 0, 0 ;  /* 0x00000000ff8f7431 */ /* 0x000fc600000001ff */
        /* <DEDUP_REMOVED lines=9> */
.L_x_7239:
[----:B------:R-:W-:Y:S05]  /*5f70*/  BSYNC.RECONVERGENT B2 ;  /* 0x0000000000027941 */ /* 0x000fea0003800200 */
.L_x_7238:
[----:B------:R-:W-:Y:S04]  /*5f80*/  BSSY.RECONVERGENT B2, `(.L_x_7240) ;  /* 0x0000012000027945 */ /* 0x000fe80003800200 */
[----:B------:R-:W-:Y:S05]  /*5f90*/  @!P2 BRA `(.L_x_7241) ;  /* 0x000000000040a947 */ /* 0x000fea0003800000 */
[----:B-1----:R-:W-:Y:S01]  /*5fa0*/  @P1 FFMA.FTZ R144, R114, R123, R122 ;  /* 0x0000007b72901223 */ /* 0x002fe2000001007a */
[----:B-----5:R-:W-:Y:S02]  /*5fb0*/  LOP3.LUT P0, RZ, R130, 0xff00, RZ, 0xc0, !PT ;  /* 0x0000ff0082ff7812 */ /* 0x020fe4000780c0ff */
[----:B------:R-:W-:Y:S01]  /*5fc0*/  MOV R141, R89 ;  /* 0x00000059008d7202 */ /* 0x000fe20000000f00 */
[----:B------:R-:W-:Y:S01]  /*5fd0*/  @P1 FADD.FTZ R144, R115, -R144 ;  /* 0x8000009073901221 */ /* 0x000fe20000010000 */
[----:B------:R-:W-:-:S03]  /*5fe0*/  MOV R143, RZ ;  /* 0x000000ff008f7202 */ /* 0x000fc60000000f00 */
[----:B------:R-:W-:Y:S01]  /*5ff0*/  @P1 FFMA.FTZ R141, R142, R144, R89 ;  /* 0x000000908e8d1223 */ /* 0x000fe20000010059 */
[----:B------:R-:W-:-:S03]  /*6000*/  HFMA2 R144, -RZ, RZ, 0, 0 ;  /* 0x00000000ff907431 */ /* 0x000fc600000001ff */
        /* <DEDUP_REMOVED lines=9> */
.L_x_7241:
[----:B------:R-:W-:Y:S05]  /*60a0*/  BSYNC.RECONVERGENT B2 ;  /* 0x0000000000027941 */ /* 0x000fea0003800200 */
.L_x_7240:
        /* <DEDUP_REMOVED lines=18> */
.L_x_7243:
[----:B------:R-:W-:Y:S05]  /*61d0*/  BSYNC.RECONVERGENT B2 ;  /* 0x0000000000027941 */ /* 0x000fea0003800200 */
.L_x_7242:
        /* <DEDUP_REMOVED lines=18> */
.L_x_7245:
[----:B------:R-:W-:Y:S05]  /*6300*/  BSYNC.RECONVERGENT B2 ;  /* 0x0000000000027941 */ /* 0x000fea0003800200 */
.L_x_7244:
        /* <DEDUP_REMOVED lines=18> */
.L_x_7247:
[----:B------:R-:W-:Y:S05]  /*6430*/  BSYNC.RECONVERGENT B2 ;  /* 0x0000000000027941 */ /* 0x000fea0003800200 */
.L_x_7246:
        /* <DEDUP_REMOVED lines=18> */
.L_x_7249:
[----:B------:R-:W-:Y:S05]  /*6560*/  BSYNC.RECONVERGENT B2 ;  /* 0x0000000000027941 */ /* 0x000fea0003800200 */
.L_x_7248:
        /* <DEDUP_REMOVED lines=18> */
.L_x_7251:
[----:B------:R-:W-:Y:S05]  /*6690*/  BSYNC.RECONVERGENT B2 ;  /* 0x0000000000027941 */ /* 0x000fea0003800200 */
.L_x_7250:
[----:B------:R-:W-:Y:S05]  /*66a0*/  @!P2 BRA `(.L_x_7237) ;  /* 0x000000200094a947 */ /* 0x000fea0003800000 */
[----:B-----5:R-:W-:Y:S01]  /*66b0*/  ISETP.GE.U32.AND P0, PT, R130, RZ, PT ;  /* 0x000000ff8200720c */ /* 0x020fe20003f06070 */
[----:B-1----:R-:W-:Y:S01]  /*66c0*/  @P1 FFMA.FTZ R144, R138, R123, R122 ;  /* 0x0000007b8a901223 */ /* 0x002fe2000001007a */
[----:B------:R-:W-:Y:S02]  /*66d0*/  MOV R122, R95 ;  /* 0x0000005f007a7202 */ /* 0x000fe40000000f00 */
[----:B------:R-:W-:Y:S01]  /*66e0*/  ISETP.GE.U32.AND.EX P0, PT, R131, 0x1000000, PT, P0 ;  /* 0x010000008300780c */ /* 0x000fe20003f06100 */
[----:B------:R-:W-:-:S04]  /*66f0*/  @P1 FADD.FTZ R144, R135, -R144 ;  /* 0x8000009087901221 */ /* 0x000fc80000010000 */
[----:B------:R-:W-:-:S04]  /*6700*/  @P1 FFMA.FTZ R122, R142, R144, R95 ;  /* 0x000000908e7a1223 */ /* 0x000fc8000001005f */
[----:B------:R-:W-:-:S04]  /*6710*/  FMUL.FTZ R122, R122, UR13 ;  /* 0x0000000d7a7a7c20 */ /* 0x000fc80008410000 */
[----:B------:R-:W-:Y:S02]  /*6720*/  @P0 HADD2.F32 R144, -RZ, R75.H1_H1 ;  /* 0x3000004bff900230 */ /* 0x000fe40000004100 */
[----:B------:R-:W-:Y:S01]  /*6730*/  FMUL.FTZ R141, R122, UR12 ;  /* 0x0000000c7a8d7c20 */ /* 0x000fe20008410000 */
[----:B------:R-:W-:Y:S01]  /*6740*/  CS2R R122, SRZ ;  /* 0x00000000007a7805 */ /* 0x000fe2000001ff00 */
[----:B------:R-:W-:Y:S02]  /*6750*/  @P0 HADD2.F32 R142, -RZ, R99.H1_H1 ;  /* 0x30000063ff8e0230 */ /* 0x000fe40000004100 */
[----:B------:R-:W-:-:S03]  /*6760*/  @P0 FMUL.FTZ R123, R144, R141 ;  /* 0x0000008d907b0220 */ /* 0x000fc60000410000 */
[----:B------:R-:W-:Y:S02]  /*6770*/  @P0 FMUL.FTZ R122, R142, R141 ;  /* 0x0000008d8e7a0220 */ /* 0x000fe40000410000 */
[----:B------:R-:W-:Y:S02]  /*6780*/  F2FP.F16.F32.PACK_AB R123, RZ, R123 ;  /* 0x0000007bff7b723e */ /* 0x000fe400000000ff */
[----:B------:R-:W-:Y:S02]  /*6790*/  FADD.FTZ R27, R27, R122 ;  /* 0x0000007a1b1b7221 */ /* 0x000fe40000010000 */
[----:B------:R-:W-:Y:S01]  /*67a0*/  PRMT R103, R103, 0x5410, R123 ;  /* 0x0000541067677816 */ /* 0x000fe2000000007b */
[----:B------:R-:W-:Y:S06]  /*67b0*/  BRA `(.L_x_7237) ;  /* 0x0000002000507947 */ /* 0x000fec0003800000 */
.L_x_7221:
        /* <DEDUP_REMOVED lines=14> */
[----:B------:R-:W-:-:S04]  /*68a0*/  HADD2.F32 R105, -RZ, R96.H0_H0 ;  /* 0x20000060ff697230 */ /* 0x000fc80000004100 */
[----:B------:R-:W-:-:S05]  /*68b0*/  FSEL R104, R104, RZ, P1 ;  /* 0x000000ff68687208 */ /* 0x000fca0000800000 */
[----:B------:R-:W-:-:S04]  /*68c0*/  FMUL.FTZ R104, R104, UR13 ;  /* 0x0000000d68687c20 */ /* 0x000fc80008410000 */
[----:B------:R-:W-:-:S04]  /*68d0*/  FMUL.FTZ R104, R104, UR12 ;  /* 0x0000000c68687c20 */ /* 0x000fc80008410000 */
[----:B------:R-:W-:-:S07]  /*68e0*/  FMUL.FTZ R105, R105, R104 ;  /* 0x0000006869697220 */ /* 0x000fce0000410000 */
.L_x_7256:
[----:B------:R-:W-:Y:S05]  /*68f0*/  BSYNC.RECONVERGENT B3 ;  /* 0x0000000000037941 */ /* 0x000fea0003800200 */
.L_x_7255:
        /* <DEDUP_REMOVED lines=13> */
.L_x_7258:
[----:B------:R-:W-:Y:S05]  /*69d0*/  BSYNC.RECONVERGENT B3 ;  /* 0x0000000000037941 */ /* 0x000fea0003800200 */
.L_x_7257:
[----:B------:R-:W-:-:S04]  /*69e0*/  F2FP.F16.F32.PACK_AB R104, RZ, R104 ;  /* 0x00000068ff68723e */ /* 0x000fc800000000ff */
[----:B------:R-:W-:-:S07]  /*69f0*/  PRMT R100, R104, 0x7610, R100 ;  /* 0x0000761068647816 */ /* 0x000fce0000000064 */
.L_x_7254:
[----:B------:R-:W-:Y:S05]  /*6a00*/  BSYNC.RECONVERGENT B2 ;  /* 0x0000000000027941 */ /* 0x000fea0003800200 */
.L_x_7253:
        /* <DEDUP_REMOVED lines=10> */
[----:B------:R-:W-:-:S04]  /*6ab0*/  HADD2.F32 R105, -RZ, R96.H1_H1 ;  /* 0x30000060ff697230 */ /* 0x000fc80000004100 */
[----:B------:R-:W-:-:S05]  /*6ac0*/  FSEL R104, R104, RZ, P1 ;  /* 0x000000ff68687208 */ /* 0x000fca0000800000 */
[----:B------:R-:W-:-:S04]  /*6ad0*/  FMUL.FTZ R104, R104, UR13 ;  /* 0x0000000d68687c20 */ /* 0x000fc80008410000 */
[----:B------:R-:W-:-:S04]  /*6ae0*/  FMUL.FTZ R104, R104, UR12 ;  /* 0x0000000c68687c20 */ /* 0x000fc80008410000 */
[----:B------:R-:W-:-:S07]  /*6af0*/  FMUL.FTZ R104, R105, R104 ;  /* 0x0000006869687220 */ /* 0x000fce0000410000 */
.L_x_7262:
[----:B------:R-:W-:Y:S05]  /*6b00*/  BSYNC.RECONVERGENT B3 ;  /* 0x0000000000037941 */ /* 0x000fea0003800200 */
.L_x_7261:
        /* <DEDUP_REMOVED lines=13> */
.L_x_7264:
[----:B------:R-:W-:Y:S05]  /*6be0*/  BSYNC.RECONVERGENT B3 ;  /* 0x0000000000037941 */ /* 0x000fea0003800200 */
.L_x_7263:
[----:B------:R-:W-:-:S04]  /*6bf0*/  F2FP.F16.F32.PACK_AB R104, RZ, R104 ;  /* 0x00000068ff68723e */ /* 0x000fc800000000ff */
[----:B------:R-:W-:-:S07]  /*6c00*/  PRMT R100, R100, 0x5410, R104 ;  /* 0x0000541064647816 */ /* 0x000fce0000000068 */
.L_x_7260:
[----:B------:R-:W-:Y:S05]  /*6c10*/  BSYNC.RECONVERGENT B2 ;  /* 0x0000000000027941 */ /* 0x000fea0003800200 */
.L_x_7259:
        /* <DEDUP_REMOVED lines=15> */
.L_x_7268:
[----:B------:R-:W-:Y:S05]  /*6d10*/  BSYNC.RECONVERGENT B3 ;  /* 0x0000000000037941 */ /* 0x000fea0003800200 */
.L_x_7267:
        /* <DEDUP_REMOVED lines=13> */
.L_x_7270:
[----:B------:R-:W-:Y:S05]  /*6df0*/  BSYNC.RECONVERGENT B3 ;  /* 0x0000000000037941 */ /* 0x000fea0003800200 */
.L_x_7269:
[----:B------:R-:W-:-:S04]  /*6e00*/  F2FP.F16.F32.PACK_AB R104, RZ, R104 ;  /* 0x00000068ff68723e */ /* 0x000fc800000000ff */
[----:B------:R-:W-:-:S07]  /*6e10*/  PRMT R101, R104, 0x7610, R101 ;  /* 0x0000761068657816 */ /* 0x000fce0000000065 */
.L_x_7266:
[----:B------:R-:W-:Y:S05]  /*6e20*/  BSYNC.RECONVERGENT B2 ;  /* 0x0000000000027941 */ /* 0x000fea0003800200 */
.L_x_7265:
        /* <DEDUP_REMOVED lines=15> */
.L_x_7274:
[----:B------:R-:W-:Y:S05]  /*6f20*/  BSYNC.RECONVERGENT B3 ;  /* 0x0000000000037941 */ /* 0x000fea0003800200 */
.L_x_7273:
        /* <DEDUP_REMOVED lines=13> */
.L_x_7276:
[----:B------:R-:W-:Y:S05]  /*7000*/  BSYNC.RECONVERGENT B3 ;  /* 0x0000000000037941 */ /* 0x000fea0003800200 */
.L_x_7275:
[----:B------:R-:W-:-:S04]  /*7010*/  F2FP.F16.F32.PACK_AB R104, RZ, R104 ;  /* 0x00000068ff68723e */ /* 0x000fc800000000ff */
[----:B------:R-:W-:-:S07]  /*7020*/  PRMT R101, R101, 0x5410, R104 ;  /* 0x0000541065657816 */ /* 0x000fce0000000068 */
.L_x_7272:
[----:B------:R-:W-:Y:S05]  /*7030*/  BSYNC.RECONVERGENT B2 ;  /* 0x0000000000027941 */ /* 0x000fea0003800200 */
.L_x_7271:
        /* <DEDUP_REMOVED lines=15> */
.L_x_7280:
[----:B------:R-:W-:Y:S05]  /*7130*/  BSYNC.RECONVERGENT B3 ;  /* 0x0000000000037941 */ /* 0x000fea0003800200 */
.L_x_7279:
        /* <DEDUP_REMOVED lines=13> */
.L_x_7282:
[----:B------:R-:W-:Y:S05]  /*7210*/  BSYNC.RECONVERGENT B3 ;  /* 0x0000000000037941 */ /* 0x000fea0003800200 */
.L_x_7281:
[----:B------:R-:W-:-:S04]  /*7220*/  F2FP.F16.F32.PACK_AB R104, RZ, R104 ;  /* 0x00000068ff68723e */ /* 0x000fc800000000ff */
[----:B------:R-:W-:-:S07]  /*7230*/  PRMT R102, R104, 0x7610, R102 ;  /* 0x0000761068667816 */ /* 0x000fce0000000066 */
.L_x_7278:
[----:B------:R-:W-:Y:S05]  /*7240*/  BSYNC.RECONVERGENT B2 ;  /* 0x0000000000027941 */ /* 0x000fea0003800200 */
.L_x_7277:
        /* <DEDUP_REMOVED lines=15> */
.L_x_7286:
[----:B------:R-:W-:Y:S05]  /*7340*/  BSYNC.RECONVERGENT B3 ;  /* 0x0000000000037941 */ /* 0x000fea0003800200 */
.L_x_7285:
        /* <DEDUP_REMOVED lines=13> */
.L_x_7288:
[----:B------:R-:W-:Y:S05]  /*7420*/  BSYNC.RECONVERGENT B3 ;  /* 0x0000000000037941 */ /* 0x000fea0003800200 */
.L_x_7287:
[----:B------:R-:W-:-:S04]  /*7430*/  F2FP.F16.F32.PACK_AB R104, RZ, R104 ;  /* 0x00000068ff68723e */ /* 0x000fc800000000ff */
[----:B------:R-:W-:-:S07]  /*7440*/  PRMT R102, R102, 0x5410, R104 ;  /* 0x0000541066667816 */ /* 0x000fce0000000068 */
.L_x_7284:
[----:B------:R-:W-:Y:S05]  /*7450*/  BSYNC.RECONVERGENT B2 ;  /* 0x0000000000027941 */ /* 0x000fea0003800200 */
.L_x_7283:
        /* <DEDUP_REMOVED lines=15> */
.L_x_7292:
[----:B------:R-:W-:Y:S05]  /*7550*/  BSYNC.RECONVERGENT B3 ;  /* 0x0000000000037941 */ /* 0x000fea0003800200 */
.L_x_7291:
        /* <DEDUP_REMOVED lines=13> */
.L_x_7294:
[----:B------:R-:W-:Y:S05]  /*7630*/  BSYNC.RECONVERGENT B3 ;  /* 0x0000000000037941 */ /* 0x000fea0003800200 */
.L_x_7293:
[----:B------:R-:W-:-:S04]  /*7640*/  F2FP.F16.F32.PACK_AB R104, RZ, R104 ;  /* 0x00000068ff68723e */ /* 0x000fc800000000ff */
[----:B------:R-:W-:-:S07]  /*7650*/  PRMT R103, R104, 0x7610, R103 ;  /* 0x0000761068677816 */ /* 0x000fce0000000067 */
.L_x_7290:
[----:B------:R-:W-:Y:S05]  /*7660*/  BSYNC.RECONVERGENT B2 ;  /* 0x0000000000027941 */ /* 0x000fea0003800200 */
.L_x_7289:
[-CC-:B-1----:R-:W-:Y:S01]  /*7670*/  FFMA.FTZ R104, R134, R123.reuse, R122.reuse ;  /* 0x0000007b86687223 */ /* 0x182fe2000001007a */
[----:B------:R-:W-:Y:S01]  /*7680*/  ISETP.GT.AND P0, PT, R141, RZ, PT ;  /* 0x000000ff8d00720c */ /* 0x000fe20003f04270 */
        /* <DEDUP_REMOVED lines=45> */
.L_x_7252:
        /* <DEDUP_REMOVED lines=12> */
[----:B------:R-:W-:-:S03]  /*7a20*/  HADD2.F32 R143, -RZ, R96.H0_H0 ;  /* 0x20000060ff8f7230 */ /* 0x000fc60000004100 */
[----:B------:R-:W-:-:S04]  /*7a30*/  FMUL.FTZ R144, R144, UR12 ;  /* 0x0000000c90907c20 */ /* 0x000fc80008410000 */
[----:B------:R-:W-:-:S07]  /*7a40*/  FMUL.FTZ R143, R143, R144 ;  /* 0x000000908f8f7220 */ /* 0x000fce0000410000 */
.L_x_7298:
[----:B------:R-:W-:Y:S05]  /*7a50*/  BSYNC.RECONVERGENT B3 ;  /* 0x0000000000037941 */ /* 0x000fea0003800200 */
.L_x_7297:
        /* <DEDUP_REMOVED lines=13> */
.L_x_7300:
[----:B------:R-:W-:Y:S05]  /*7b30*/  BSYNC.RECONVERGENT B3 ;  /* 0x0000000000037941 */ /* 0x000fea0003800200 */
.L_x_7299:
[----:B------:R-:W-:-:S04]  /*7b40*/  F2FP.F16.F32.PACK_AB R143, RZ, R143 ;  /* 0x0000008fff8f723e */ /* 0x000fc800000000ff */
[----:B-1----:R-:W-:-:S07]  /*7b50*/  PRMT R100, R143, 0x7610, R100 ;  /* 0x000076108f647816 */ /* 0x002fce0000000064 */
.L_x_7296:
[----:B------:R-:W-:Y:S05]  /*7b60*/  BSYNC.RECONVERGENT B2 ;  /* 0x0000000000027941 */ /* 0x000fea0003800200 */
.L_x_7295:
        /* <DEDUP_REMOVED lines=15> */
.L_x_7304:
[----:B------:R-:W-:Y:S05]  /*7c60*/  BSYNC.RECONVERGENT B3 ;  /* 0x0000000000037941 */ /* 0x000fea0003800200 */
.L_x_7303:
        /* <DEDUP_REMOVED lines=13> */
.L_x_7306:
[----:B------:R-:W-:Y:S05]  /*7d40*/  BSYNC.RECONVERGENT B3 ;  /* 0x0000000000037941 */ /* 0x000fea0003800200 */
.L_x_7305:
[----:B------:R-:W-:-:S04]  /*7d50*/  F2FP.F16.F32.PACK_AB R143, RZ, R143 ;  /* 0x0000008fff8f723e */ /* 0x000fc800000000ff */
[----:B------:R-:W-:-:S07]  /*7d60*/  PRMT R100, R100, 0x5410, R143 ;  /* 0x0000541064647816 */ /* 0x000fce000000008f */
.L_x_7302:
[----:B------:R-:W-:Y:S05]  /*7d70*/  BSYNC.RECONVERGENT B2 ;  /* 0x0000000000027941 */ /* 0x000fea0003800200 */
.L_x_7301:
        /* <DEDUP_REMOVED lines=15> */
.L_x_7310:
[----:B------:R-:W-:Y:S05]  /*7e70*/  BSYNC.RECONVERGENT B3 ;  /* 0x0000000000037941 */ /* 0x000fea0003800200 */
.L_x_7309:
        /* <DEDUP_REMOVED lines=13> */
.L_x_7312:
[----:B------:R-:W-:Y:S05]  /*7f50*/  BSYNC.RECONVERGENT B3 ;  /* 0x0000000000037941 */ /* 0x000fea0003800200 */
.L_x_7311:
[----:B------:R-:W-:-:S04]  /*7f60*/  F2FP.F16.F32.PACK_AB R143, RZ, R143 ;  /* 0x0000008fff8f723e */ /* 0x000fc800000000ff */
[----:B-1----:R-:W-:-:S07]  /*7f70*/  PRMT R101, R143, 0x7610, R101 ;  /* 0x000076108f657816 */ /* 0x002fce0000000065 */
.L_x_7308:
[----:B------:R-:W-:Y:S05]  /*7f80*/  BSYNC.RECONVERGENT B2 ;  /* 0x0000000000027941 */ /* 0x000fea0003800200 */
.L_x_7307:
        /* <DEDUP_REMOVED lines=15> */
.L_x_7316:
[----:B------:R-:W-:Y:S05]  /*8080*/  BSYNC.RECONVERGENT B3 ;  /* 0x0000000000037941 */ /* 0x000fea0003800200 */
.L_x_7315:
        /* <DEDUP_REMOVED lines=13> */
.L_x_7318:
[----:B------:R-:W-:Y:S05]  /*8160*/  BSYNC.RECONVERGENT B3 ;  /* 0x0000000000037941 */ /* 0x000fea0003800200 */
.L_x_7317:
[----:B------:R-:W-:-:S04]  /*8170*/  F2FP.F16.F32.PACK_AB R143, RZ, R143 ;  /* 0x0000008fff8f723e */ /* 0x000fc800000000ff */
[----:B------:R-:W-:-:S07]  /*8180*/  PRMT R101, R101, 0x5410, R143 ;  /* 0x0000541065657816 */ /* 0x000fce000000008f */
.L_x_7314:
[----:B------:R-:W-:Y:S05]  /*8190*/  BSYNC.RECONVERGENT B2 ;  /* 0x0000000000027941 */ /* 0x000fea0003800200 */
.L_x_7313:
        /* <DEDUP_REMOVED lines=15> */
.L_x_7322:
[----:B------:R-:W-:Y:S05]  /*8290*/  BSYNC.RECONVERGENT B3 ;  /* 0x0000000000037941 */ /* 0x000fea0003800200 */
.L_x_7321:
        /* <DEDUP_REMOVED lines=13> */
.L_x_7324:
[----:B------:R-:W-:Y:S05]  /*8370*/  BSYNC.RECONVERGENT B3 ;  /* 0x0000000000037941 */ /* 0x000fea0003800200 */
.L_x_7323:
[----:B------:R-:W-:-:S04]  /*8380*/  F2FP.F16.F32.PACK_AB R143, RZ, R143 ;  /* 0x0000008fff8f723e */ /* 0x000fc800000000ff */
[----:B-1----:R-:W-:-:S07]  /*8390*/  PRMT R102, R143, 0x7610, R102 ;  /* 0x000076108f667816 */ /* 0x002fce0000000066 */
.L_x_7320:
[----:B------:R-:W-:Y:S05]  /*83a0*/  BSYNC.RECONVERGENT B2 ;  /* 0x0000000000027941 */ /* 0x000fea0003800200 */
.L_x_7319:
        /* <DEDUP_REMOVED lines=15> */
.L_x_7328:
[----:B------:R-:W-:Y:S05]  /*84a0*/  BSYNC.RECONVERGENT B3 ;  /* 0x0000000000037941 */ /* 0x000fea0003800200 */
.L_x_7327:
        /* <DEDUP_REMOVED lines=13> */
.L_x_7330:
[----:B------:R-:W-:Y:S05]  /*8580*/  BSYNC.RECONVERGENT B3 ;  /* 0x0000000000037941 */ /* 0x000fea0003800200 */
.L_x_7329:
[----:B------:R-:W-:-:S04]  /*8590*/  F2FP.F16.F32.PACK_AB R143, RZ, R143 ;  /* 0x0000008fff8f723e */ /* 0x000fc800000000ff */
[----:B------:R-:W-:-:S07]  /*85a0*/  PRMT R102, R102, 0x5410, R143 ;  /* 0x0000541066667816 */ /* 0x000fce000000008f */
.L_x_7326:
[----:B------:R-:W-:Y:S05]  /*85b0*/  BSYNC.RECONVERGENT B2 ;  /* 0x0000000000027941 */ /* 0x000fea0003800200 */
.L_x_7325:
        /* <DEDUP_REMOVED lines=15> */
.L_x_7334:
[----:B------:R-:W-:Y:S05]  /*86b0*/  BSYNC.RECONVERGENT B3 ;  /* 0x0000000000037941 */ /* 0x000fea0003800200 */
.L_x_7333:
        /* <DEDUP_REMOVED lines=13> */
.L_x_7336:
[----:B------:R-:W-:Y:S05]  /*8790*/  BSYNC.RECONVERGENT B3 ;  /* 0x0000000000037941 */ /* 0x000fea0003800200 */
.L_x_7335:
[----:B------:R-:W-:-:S04]  /*87a0*/  F2FP.F16.F32.PACK_AB R143, RZ, R143 ;  /* 0x0000008fff8f723e */ /* 0x000fc800000000ff */
[----:B-1----:R-:W-:-:S07]  /*87b0*/  PRMT R103, R143, 0x7610, R103 ;  /* 0x000076108f677816 */ /* 0x002fce0000000067 */
.L_x_7332:
[----:B------:R-:W-:Y:S05]  /*87c0*/  BSYNC.RECONVERGENT B2 ;  /* 0x0000000000027941 */ /* 0x000fea0003800200 */
.L_x_7331:
[----:B------:R-:W-:Y:S05]  /*87d0*/  @!P2 BRA `(.L_x_7237) ;  /* 0x000000000048a947 */ /* 0x000fea0003800000 */
[----:B------:R-:W-:Y:S01]  /*87e0*/  FFMA.FTZ R122, R138, R123, R122 ;  /* 0x0000007b8a7a7223 */ /* 0x000fe2000001007a */
[----:B-----5:R-:W-:Y:S02]  /*87f0*/  ISETP.GE.U32.AND P0, PT, R130, RZ, PT ;  /* 0x000000ff8200720c */ /* 0x020fe40003f06070 */
[----:B------:R-:W-:Y:S01]  /*8800*/  ISETP.GT.AND P1, PT, R141, RZ, PT ;  /* 0x000000ff8d00720c */ /* 0x000fe20003f24270 */
[----:B------:R-:W-:Y:S01]  /*8810*/  FADD.FTZ R123, R135, -R122 ;  /* 0x8000007a877b7221 */ /* 0x000fe20000010000 */
[----:B------:R-:W-:-:S03]  /*8820*/  ISETP.GE.U32.AND.EX P0, PT, R131, 0x1000000, PT, P0 ;  /* 0x010000008300780c */ /* 0x000fc60003f06100 */
[----:B------:R-:W-:Y:S01]  /*8830*/  FMUL.FTZ R123, R142, R123 ;  /* 0x0000007b8e7b7220 */ /* 0x000fe20000410000 */
[----:B------:R-:W-:-:S04]  /*8840*/  HFMA2 R142, -RZ, RZ, 0, 0 ;  /* 0x00000000ff8e7431 */ /* 0x000fc800000001ff */
[----:B------:R-:W-:Y:S02]  /*8850*/  FSEL R122, R123, RZ, P1 ;  /* 0x000000ff7b7a7208 */ /* 0x000fe40000800000 */
[----:B------:R-:W-:-:S03]  /*8860*/  MOV R123, RZ ;  /* 0x000000ff007b7202 */ /* 0x000fc60000000f00 */
[----:B------:R-:W-:Y:S01]  /*8870*/  FMUL.FTZ R122, R122, UR13 ;  /* 0x0000000d7a7a7c20 */ /* 0x000fe20008410000 */
[----:B------:R-:W-:Y:S02]  /*8880*/  @P0 HADD2.F32 R143, -RZ, R75.H1_H1 ;  /* 0x3000004bff8f0230 */ /* 0x000fe40000004100 */
[----:B------:R-:W-:Y:S02]  /*8890*/  @P0 HADD2.F32 R141, -RZ, R99.H1_H1 ;  /* 0x30000063ff8d0230 */ /* 0x000fe40000004100 */
[----:B------:R-:W-:-:S04]  /*88a0*/  FMUL.FTZ R122, R122, UR12 ;  /* 0x0000000c7a7a7c20 */ /* 0x000fc80008410000 */
[-C--:B------:R-:W-:Y:S01]  /*88b0*/  @P0 FMUL.FTZ R123, R143, R122.reuse ;  /* 0x0000007a8f7b0220 */ /* 0x080fe20000410000 */
[----:B------:R-:W-:-:S04]  /*88c0*/  @P0 FMUL.FTZ R142, R141, R122 ;  /* 0x0000007a8d8e0220 */ /* 0x000fc80000410000 */
[----:B------:R-:W-:Y:S01]  /*88d0*/  F2FP.F16.F32.PACK_AB R123, RZ, R123 ;  /* 0x0000007bff7b723e */ /* 0x000fe200000000ff */
[----:B------:R-:W-:-:S03]  /*88e0*/  FADD.FTZ R27, R27, R142 ;  /* 0x0000008e1b1b7221 */ /* 0x000fc60000010000 */
[----:B-1----:R-:W-:-:S07]  /*88f0*/  PRMT R103, R103, 0x5410, R123 ;  /* 0x0000541067677816 */ /* 0x002fce000000007b */
.L_x_7237:
[----:B------:R-:W-:Y:S05]  /*8900*/  BSYNC.RECONVERGENT B0 ;  /* 0x0000000000007941 */ /* 0x000fea0003800200 */
.L_x_7220:
[----:B------:R-:W2:Y:S08]  /*8910*/  @P3 LDC.64 R142, c[0x0][0x478] ;  /* 0x00011e00ff8e3b82 */ /* 0x000eb00000000a00 */
[----:B------:R-:W3:Y:S01]  /*8920*/  @P2 LDC.64 R122, c[0x0][0x468] ;  /* 0x00011a00ff7a2b82 */ /* 0x000ee20000000a00 */
[----:B--2---:R-:W-:-:S05]  /*8930*/  @P3 IMAD.WIDE.U32 R142, R121, 0x20, R142 ;  /* 0x00000020798e3825 */ /* 0x004fca00078e008e */
[----:B------:R2:W-:Y:S01]  /*8940*/  @P3 STG.E.128 desc[UR6][R142.64], R104 ;  /* 0x000000688e003986 */ /* 0x0005e2000c101d06 */
[----:B---3--:R-:W-:-:S03]  /*8950*/  @P2 IMAD.WIDE.U32 R122, R120, 0x10, R122 ;  /* 0x00000010787a2825 */ /* 0x008fc600078e007a */
[----:B------:R2:W-:Y:S04]  /*8960*/  @P3 STG.E.128 desc[UR6][R142.64+0x10], R108 ;  /* 0x0000106c8e003986 */ /* 0x0005e8000c101d06 */
[----:B------:R2:W-:Y:S02]  /*8970*/  @P2 STG.E.128 desc[UR6][R122.64], R100 ;  /* 0x000000647a002986 */ /* 0x0005e4000c101d06 */
.L_x_7217:
[----:B------:R-:W-:Y:S05]  /*8980*/  BSYNC.RECONVERGENT B1 ;  /* 0x0000000000017941 */ /* 0x000fea0003800200 */
.L_x_7216:
[----:B------:R-:W3:Y:S02]  /*8990*/  LDC.64 R120, c[0x0][0x380] ;  /* 0x0000e000ff787b82 */ /* 0x000ee40000000a00 */
[----:B---3--:R-:W-:-:S04]  /*89a0*/  LEA R5, R120, R5, 0x2 ;  /* 0x0000000578057211 */ /* 0x008fc800078e10ff */
[----:B------:R-:W-:-:S13]  /*89b0*/  ISETP.GE.AND P0, PT, R5, R121, PT ;  /* 0x000000790500720c */ /* 0x000fda0003f06270 */
[----:B------:R-:W-:Y:S05]  /*89c0*/  @!P0 BRA `(.L_x_7337) ;  /* 0xffffff7800e48947 */ /* 0x000fea000383ffff */
.L_x_7081:
        /* <DEDUP_REMOVED lines=157> */
.L_x_7339:
[----:B------:R-:W-:Y:S05]  /*93a0*/  BSYNC.RECONVERGENT B0 ;  /* 0x0000000000007941 */ /* 0x000fea0003800200 */
.L_x_7338:
        /* <DEDUP_REMOVED lines=18> */
.L_x_7341:
[----:B------:R-:W-:Y:S05]  /*94d0*/  BSYNC.RECONVERGENT B0 ;  /* 0x0000000000007941 */ /* 0x000fea0003800200 */
.L_x_7340:
        /* <DEDUP_REMOVED lines=18> */
.L_x_7343:
[----:B------:R-:W-:Y:S05]  /*9600*/  BSYNC.RECONVERGENT B0 ;  /* 0x0000000000007941 */ /* 0x000fea0003800200 */
.L_x_7342:
        /* <DEDUP_REMOVED lines=12> */
.L_x_7090:
[----:B------:R-:W-:Y:S01]  /*96d0*/  HFMA2 R155, -RZ, RZ, 0, 5.9604644775390625e-08 ;  /* 0x00000001ff9b7431 */ /* 0x000fe200000001ff */
[----:B------:R-:W-:Y:S01]  /*96e0*/  BSSY B0, `(.L_x_7344) ;  /* 0x0000007000007945 */ /* 0x000fe20003800000 */
[----:B------:R-:W-:Y:S02]  /*96f0*/  MOV R154, R153 ;  /* 0x00000099009a7202 */ /* 0x000fe40000000f00 */
[----:B------:R-:W-:Y:S02]  /*9700*/  MOV R156, 0x1f ;  /* 0x0000001f009c7802 */ /* 0x000fe40000000f00 */
[----:B----4-:R-:W-:-:S07]  /*9710*/  MOV R149, 0xffffffff ;  /* 0xffffffff00957802 */ /* 0x010fce0000000f00 */
[----:B01---5:R-:W-:Y:S05]  /*9720*/  WARPSYNC.COLLECTIVE R149, `(.L_x_7345) ;  /* 0x0000000095087348 */ /* 0x023fea0003c00000 */
[----:B------:R2:W3:Y:S02]  /*9730*/  SHFL.BFLY P0, R151, R154, R155, R156 ;  /* 0x0c00009b9a977389 */ /* 0x0004e4000000009c */
[----:B0123-5:R-:W-:Y:S05]  /*9740*/  ENDCOLLECTIVE ;  /* 0x000000000000791b */ /* 0x02ffea0003800000 */
.L_x_7345:
[----:B------:R-:W-:Y:S05]  /*9750*/  BSYNC B0 ;  /* 0x0000000000007941 */ /* 0x000fea0003800000 */
.L_x_7344:
        /* <DEDUP_REMOVED lines=8> */
.L_x_7346:
[----:B------:R-:W-:Y:S01]  /*97e0*/  FADD.FTZ R120, R120, R153 ;  /* 0x0000009978787221 */ /* 0x000fe20000010000 */
[----:B------:R-:W-:-:S04]  /*97f0*/  HFMA2 R155, -RZ, RZ, 0, 1.1920928955078125e-07 ;  /* 0x00000002ff9b7431 */ /* 0x000fc800000001ff */
[----:B------:R-:W-:Y:S02]  /*9800*/  MOV R154, R120 ;  /* 0x00000078009a7202 */ /* 0x000fe40000000f00 */
[----:B------:R-:W-:-:S07]  /*9810*/  MOV R121, R151 ;  /* 0x0000009700797202 */ /* 0x000fce0000000f00 */
[----:B------:R-:W-:Y:S05]  /*9820*/  WARPSYNC.COLLECTIVE R149, `(.L_x_7347) ;  /* 0x0000000095087348 */ /* 0x000fea0003c00000 */
[----:B------:R0:W1:Y:S02]  /*9830*/  SHFL.BFLY P0, R151, R154, R155, R156 ;  /* 0x0c00009b9a977389 */ /* 0x000064000000009c */
[----:B01----:R-:W-:Y:S05]  /*9840*/  ENDCOLLECTIVE ;  /* 0x000000000000791b */ /* 0x003fea0003800000 */
.L_x_7347:
[----:B------:R-:W-:-:S05]  /*9850*/  FADD.FTZ R121, R121, R152 ;  /* 0x0000009879797221 */ /* 0x000fca0000010000 */
[----:B------:R-:W-:Y:S02]  /*9860*/  MOV R154, R121 ;  /* 0x00000079009a7202 */ /* 0x000fe40000000f00 */
[----:B------:R-:W-:-:S07]  /*9870*/  MOV R123, R151 ;  /* 0x00000097007b7202 */ /* 0x000fce0000000f00 */
[----:B------:R-:W-:Y:S05]  /*9880*/  WARPSYNC.COLLECTIVE R149, `(.L_x_7348) ;  /* 0x0000000095087348 */ /* 0x000fea0003c00000 */
[----:B------:R0:W1:Y:S02]  /*9890*/  SHFL.BFLY P0, R151, R154, R155, R156 ;  /* 0x0c00009b9a977389 */ /* 0x000064000000009c */
[----:B01----:R-:W-:Y:S05]  /*98a0*/  ENDCOLLECTIVE ;  /* 0x000000000000791b */ /* 0x003fea0003800000 */
.L_x_7348:
[----:B------:R-:W-:Y:S01]  /*98b0*/  FADD.FTZ R123, R120, R123 ;  /* 0x0000007b787b7221 */ /* 0x000fe20000010000 */
[----:B------:R-:W-:-:S04]  /*98c0*/  HFMA2 R155, -RZ, RZ, 0, 2.384185791015625e-07 ;  /* 0x00000004ff9b7431 */ /* 0x000fc800000001ff */
[----:B------:R-:W-:Y:S02]  /*98d0*/  MOV R154, R123 ;  /* 0x0000007b009a7202 */ /* 0x000fe40000000f00 */
[----:B------:R-:W-:-:S07]  /*98e0*/  MOV R122, R151 ;  /* 0x00000097007a7202 */ /* 0x000fce0000000f00 */
[----:B------:R-:W-:Y:S05]  /*98f0*/  WARPSYNC.COLLECTIVE R149, `(.L_x_7349) ;  /* 0x0000000095087348 */ /* 0x000fea0003c00000 */
[----:B------:R0:W1:Y:S02]  /*9900*/  SHFL.BFLY P0, R151, R154, R155, R156 ;  /* 0x0c00009b9a977389 */ /* 0x000064000000009c */
[----:B01----:R-:W-:Y:S05]  /*9910*/  ENDCOLLECTIVE ;  /* 0x000000000000791b */ /* 0x003fea0003800000 */
.L_x_7349:
[----:B------:R-:W-:-:S05]  /*9920*/  FADD.FTZ R122, R121, R122 ;  /* 0x0000007a797a7221 */ /* 0x000fca0000010000 */
[----:B------:R-:W-:Y:S02]  /*9930*/  MOV R154, R122 ;  /* 0x0000007a009a7202 */ /* 0x000fe40000000f00 */
[----:B------:R-:W-:-:S07]  /*9940*/  MOV R148, R151 ;  /* 0x0000009700947202 */ /* 0x000fce0000000f00 */
[----:B------:R-:W-:Y:S05]  /*9950*/  WARPSYNC.COLLECTIVE R149, `(.L_x_7350) ;  /* 0x0000000095087348 */ /* 0x000fea0003c00000 */
[----:B------:R0:W1:Y:S02]  /*9960*/  SHFL.BFLY P0, R151, R154, R155, R156 ;  /* 0x0c00009b9a977389 */ /* 0x000064000000009c */
[----:B01----:R-:W-:Y:S05]  /*9970*/  ENDCOLLECTIVE ;  /* 0x000000000000791b */ /* 0x003fea0003800000 */
.L_x_7350:
[----:B------:R-:W-:Y:S01]  /*9980*/  FADD.FTZ R148, R123, R148 ;  /* 0x000000947b947221 */ /* 0x000fe20000010000 */
[----:B------:R-:W-:-:S04]  /*9990*/  HFMA2 R155, -RZ, RZ, 0, 4.76837158203125e-07 ;  /* 0x00000008ff9b7431 */ /* 0x000fc800000001ff */
[----:B------:R-:W-:Y:S02]  /*99a0*/  MOV R154, R148 ;  /* 0x00000094009a7202 */ /* 0x000fe40000000f00 */
[----:B------:R-:W-:-:S07]  /*99b0*/  MOV R145, R151 ;  /* 0x0000009700917202 */ /* 0x000fce0000000f00 */
[----:B------:R-:W-:Y:S05]  /*99c0*/  WARPSYNC.COLLECTIVE R149, `(.L_x_7351) ;  /* 0x0000000095087348 */ /* 0x000fea0003c00000 */
[----:B------:R0:W1:Y:S02]  /*99d0*/  SHFL.BFLY P0, R151, R154, R155, R156 ;  /* 0x0c00009b9a977389 */ /* 0x000064000000009c */
[----:B01----:R-:W-:Y:S05]  /*99e0*/  ENDCOLLECTIVE ;  /* 0x000000000000791b */ /* 0x003fea0003800000 */
.L_x_7351:
[----:B------:R-:W-:-:S05]  /*99f0*/  FADD.FTZ R145, R122, R145 ;  /* 0x000000917a917221 */ /* 0x000fca0000010000 */
[----:B------:R-:W-:Y:S02]  /*9a00*/  MOV R154, R145 ;  /* 0x00000091009a7202 */ /* 0x000fe40000000f00 */
[----:B------:R-:W-:-:S07]  /*9a10*/  MOV R147, R151 ;  /* 0x0000009700937202 */ /* 0x000fce0000000f00 */
[----:B------:R-:W-:Y:S05]  /*9a20*/  WARPSYNC.COLLECTIVE R149, `(.L_x_7352) ;  /* 0x0000000095087348 */ /* 0x000fea0003c00000 */
[----:B------:R0:W1:Y:S02]  /*9a30*/  SHFL.BFLY P0, R151, R154, R155, R156 ;  /* 0x0c00009b9a977389 */ /* 0x000064000000009c */
[----:B01----:R-:W-:Y:S05]  /*9a40*/  ENDCOLLECTIVE ;  /* 0x000000000000791b */ /* 0x003fea0003800000 */
.L_x_7352:
[----:B------:R-:W-:Y:S01]  /*9a50*/  FADD.FTZ R147, R148, R147 ;  /* 0x0000009394937221 */ /* 0x000fe20000010000 */
[----:B------:R-:W-:-:S04]  /*9a60*/  HFMA2 R155, -RZ, RZ, 0, 9.5367431640625e-07 ;  /* 0x00000010ff9b7431 */ /* 0x000fc800000001ff */
[----:B------:R-:W-:Y:S02]  /*9a70*/  MOV R154, R147 ;  /* 0x00000093009a7202 */ /* 0x000fe40000000f00 */
[----:B------:R-:W-:-:S07]  /*9a80*/  MOV R150, R151 ;  /* 0x0000009700967202 */ /* 0x000fce0000000f00 */
[----:B------:R-:W-:Y:S05]  /*9a90*/  WARPSYNC.COLLECTIVE R149, `(.L_x_7353) ;  /* 0x0000000095087348 */ /* 0x000fea0003c00000 */
[----:B------:R0:W1:Y:S02]  /*9aa0*/  SHFL.BFLY P0, R151, R154, R155, R156 ;  /* 0x0c00009b9a977389 */ /* 0x000064000000009c */
[----:B01----:R-:W-:Y:S05]  /*9ab0*/  ENDCOLLECTIVE ;  /* 0x000000000000791b */ /* 0x003fea0003800000 */
.L_x_7353:
[----:B------:R-:W-:-:S05]  /*9ac0*/  FADD.FTZ R150, R145, R150 ;  /* 0x0000009691967221 */ /* 0x000fca0000010000 */
[----:B------:R-:W-:Y:S02]  /*9ad0*/  MOV R154, R150 ;  /* 0x00000096009a7202 */ /* 0x000fe40000000f00 */
[----:B------:R-:W-:-:S07]  /*9ae0*/  MOV R120, R151 ;  /* 0x0000009700787202 */ /* 0x000fce0000000f00 */
[----:B------:R-:W-:Y:S05]  /*9af0*/  WARPSYNC.COLLECTIVE R149, `(.L_x_7354) ;  /* 0x0000000095087348 */ /* 0x000fea0003c00000 */
[----:B------:R0:W1:Y:S02]  /*9b00*/  SHFL.BFLY P0, R151, R154, R155, R156 ;  /* 0x0c00009b9a977389 */ /* 0x000064000000009c */
[----:B01----:R-:W-:Y:S05]  /*9b10*/  ENDCOLLECTIVE ;  /* 0x000000000000791b */ /* 0x003fea0003800000 */
.L_x_7354:
[----:B------:R-:W-:Y:S01]  /*9b20*/  MOV R121, R151 ;  /* 0x0000009700797202 */ /* 0x000fe20000000f00 */
[----:B------:R-:W-:Y:S06]  /*9b30*/  BRA `(.L_x_7355) ;  /* 0xffffff7c002c7947 */ /* 0x000fec000383ffff */
.L_x_7356:
        /* <DEDUP_REMOVED lines=12> */
.L_x_11285:


//--------------------- .text._ZN10layer_norm22ln_bwd_finalize_kernelINS_22Kernel_traits_finalizeILj512E6__halfS2_fS2_fjLb1ELj1024ELj4ENS_18Kernel_traits_baseILj512ES2_S2_fS2_fjLj1024EEEEELb1ELb1EEEvNS_9BwdParamsE --------------------------
	.section	.text._ZN10layer_norm22ln_bwd_finalize_kernelINS_22Kernel_traits_finalizeILj512E6__halfS2_fS2_fjLb1ELj1024ELj4ENS_18Kernel_traits_baseILj512ES2_S2_fS2_fjLj1024EEEEELb1ELb1EEEvNS_9BwdParamsE,"ax",@progbits
	.align	128
        .global         _ZN10layer_norm22ln_bwd_finalize_kernelINS_22Kernel_traits_finalizeILj512E6__halfS2_fS2_fjLb1ELj1024ELj4ENS_18Kernel_traits_baseILj512ES2_S2_fS2_fjLj1024EEEEELb1ELb1EEEvNS_9BwdParamsE
        .type           _ZN10layer_norm22ln_bwd_finalize_kernelINS_22Kernel_traits_finalizeILj512E6__halfS2_fS2_fjLb1ELj1024ELj4ENS_18Kernel_traits_baseILj512ES2_S2_fS2_fjLj1024EEEEELb1ELb1EEEvNS_9BwdParamsE,@function
        .size           _ZN10layer_norm22ln_bwd_finalize_kernelINS_22Kernel_traits_finalizeILj512E6__halfS2_fS2_fjLb1ELj1024ELj4ENS_18Kernel_traits_baseILj512ES2_S2_fS2_fjLj1024EEEEELb1ELb1EEEvNS_9BwdParamsE,(.L_x_11286 - _ZN10layer_norm22ln_bwd_finalize_kernelINS_22Kernel_traits_finalizeILj512E6__halfS2_fS2_fjLb1ELj1024ELj4ENS_18Kernel_traits_baseILj512ES2_S2_fS2_fjLj1024EEEEELb1ELb1EEEvNS_9BwdParamsE)
        .other          _ZN10layer_norm22ln_bwd_finalize_kernelINS_22Kernel_traits_finalizeILj512E6__halfS2_fS2_fjLb1ELj1024ELj4ENS_18Kernel_traits_baseILj512ES2_S2_fS2_fjLj1024EEEEELb1ELb1EEEvNS_9BwdParamsE,@"STO_CUDA_ENTRY STV_DEFAULT"
_ZN10layer_norm22ln_bwd_finalize_kernelINS_22Kernel_traits_finalizeILj512E6__halfS2_fS2_fjLb1ELj1024ELj4ENS_18Kernel_traits_baseILj512ES2_S2_fS2_fjLj1024EEEEELb1ELb1EEEvNS_9BwdParamsE:
.text._ZN10layer_norm22ln_bwd_finalize_kernelINS_22Kernel_traits_finalizeILj512E6__halfS2_fS2_fjLb1ELj1024ELj4ENS_18Kernel_traits_baseILj512ES2_S2_fS2_fjLj1024EEEEELb1ELb1EEEvNS_9BwdParamsE:
        /* <DEDUP_REMOVED lines=56> */
.L_x_7361:
        /* <DEDUP_REMOVED lines=87> */
.L_x_7360:
[----:B------:R-:W-:Y:S05]  /*08f0*/  BSYNC.RECONVERGENT B1 ;  /* 0x0000000000017941 */ /* 0x000fea0003800200 */
.L_x_7359:
        /* <DEDUP_REMOVED lines=51> */
.L_x_7363:
[----:B------:R-:W-:Y:S05]  /*0c30*/  BSYNC.RECONVERGENT B1 ;  /* 0x0000000000017941 */ /* 0x000fea0003800200 */
.L_x_7362:
        /* <DEDUP_REMOVED lines=30> */
.L_x_7365:
[----:B------:R-:W-:Y:S05]  /*0e20*/  BSYNC.RECONVERGENT B1 ;  /* 0x0000000000017941 */ /* 0x000fea0003800200 */
.L_x_7364:
        /* <DEDUP_REMOVED lines=15> */
.L_x_7358:
[----:B------:R-:W-:Y:S05]  /*0f20*/  BSYNC.RECONVERGENT B0 ;  /* 0x0000000000007941 */ /* 0x000fea0003800200 */
.L_x_7357:
        /* <DEDUP_REMOVED lines=75> */
.L_x_7366:
        /* <DEDUP_REMOVED lines=10> */
.L_x_11286:


//--------------------- .text._ZN10layer_norm13ln_bwd_kernelINS_13Kernel_traitsI6__halfS2_fS2_fjLj512ELj1ELj4ELj1ELj16ENS_18Kernel_traits_baseILj512ES2_S2_fS2_fjLj128EEEEELb1ELb1ELb1ELb1EEEvNS_9BwdParamsE --------------------------
	.section	.text._ZN10layer_norm13ln_bwd_kernelINS_13Kernel_traitsI6__halfS2_fS2_fjLj512ELj1ELj4ELj1ELj16ENS_18Kernel_traits_baseILj512ES2_S2_fS2_fjLj128EEEEELb1ELb1ELb1ELb1EEEvNS_9BwdParamsE,"ax",@progbits
	.align	128
        .global         _ZN10layer_norm13ln_bwd_kernelINS_13Kernel_traitsI6__halfS2_fS2_fjLj512ELj1ELj4ELj1ELj16ENS_18Kernel_traits_baseILj512ES2_S2_fS2_fjLj128EEEEELb1ELb1ELb1ELb1EEEvNS_9BwdParamsE
        .type           _ZN10layer_norm13ln_bwd_kernelINS_13Kernel_traitsI6__halfS2_fS2_fjLj512ELj1ELj4ELj1ELj16ENS_18Kernel_traits_baseILj512ES2_S2_fS2_fjLj128EEEEELb1ELb1ELb1ELb1EEEvNS_9BwdParamsE,@function
        .size           _ZN10layer_norm13ln_bwd_kernelINS_13Kernel_traitsI6__halfS2_fS2_fjLj512ELj1ELj4ELj1ELj16ENS_18Kernel_traits_baseILj512ES2_S2_fS2_fjLj128EEEEELb1ELb1ELb1ELb1EEEvNS_9BwdParamsE,(.L_x_11287 - _ZN10layer_norm13ln_bwd_kernelINS_13Kernel_traitsI6__halfS2_fS2_fjLj512ELj1ELj4ELj1ELj16ENS_18Kernel_traits_baseILj512ES2_S2_fS2_fjLj128EEEEELb1ELb1ELb1ELb1EEEvNS_9BwdParamsE)
        .other          _ZN10layer_norm13ln_bwd_kernelINS_13Kernel_traitsI6__halfS2_fS2_fjLj512ELj1ELj4ELj1ELj16ENS_18Kernel_traits_baseILj512ES2_S2_fS2_fjLj128EEEEELb1ELb1ELb1ELb1EEEvNS_9BwdParamsE,@"STO_CUDA_ENTRY STV_DEFAULT"
_ZN10layer_norm13ln_bwd_kernelINS_13Kernel_traitsI6__halfS2_fS2_fjLj512ELj1ELj4ELj1ELj16ENS_18Kernel_traits_baseILj512ES2_S2_fS2_fjLj128EEEEELb1ELb1ELb1ELb1EEEvNS_9BwdParamsE:
.text._ZN10layer_norm13ln_bwd_kernelINS_13Kernel_traitsI6__halfS2_fS2_fjLj512ELj1ELj4ELj1ELj16ENS_18Kernel_traits_baseILj512ES2_S2_fS2_fjLj128EEEEELb1ELb1ELb1ELb1EEEvNS_9BwdParamsE:
        /* <DEDUP_REMOVED lines=49> */
[----:B------:R0:W5:Y:S01]  /*0310*/  LDG.E.128 R36, desc[UR6][R6.64] ;  /* 0x0000000606247981 */ /* 0x000162000c1e1d00 */
[----:B------:R-:W-:-:S07]  /*0320*/  HFMA2 R96, -RZ, RZ, 0, 0 ;  /* 0x00000000ff607431 */ /* 0x000fce00000001ff */
.L_x_7613:
        /* <DEDUP_REMOVED lines=12> */
[----:B012---:R-:W-:Y:S05]  /*03f0*/  @!P1 BRA `(.L_x_7370) ;  /* 0x0000000c001c9947 */ /* 0x007fea0003800000 */
[----:B------:R-:W1:Y:S01]  /*0400*/  S2R R8, SR_TID.X ;  /* 0x0000000000087919 */ /* 0x000e620000002100 */
[----:B------:R-:W2:Y:S01]  /*0410*/  LDC.64 R126, c[0x0][0x3a8] ;  /* 0x0000ea00ff7e7b82 */ /* 0x000ea20000000a00 */
[----:B------:R-:W-:Y:S01]  /*0420*/  IADD3 R3, PT, PT, R134, -0x1, RZ ;  /* 0xffffffff86037810 */ /* 0x000fe20007ffe0ff */
[C---:B------:R-:W-:Y:S02]  /*0430*/  IMAD R0, R2.reuse, UR8, RZ ;  /* 0x0000000802007c24 */ /* 0x040fe4000f8e02ff */
[----:B------:R-:W-:-:S04]  /*0440*/  IMAD.WIDE R138, R2, 0x4, R138 ;  /* 0x00000004028a7825 */ /* 0x000fc800078e028a */
[----:B0-----:R-:W0:Y:S01]  /*0450*/  LDC.64 R4, c[0x0][0x428] ;  /* 0x00010a00ff047b82 */ /* 0x001e220000000a00 */
[----:B------:R-:W-:Y:S01]  /*0460*/  IMAD R6, R3, UR8, RZ ;  /* 0x0000000803067c24 */ /* 0x000fe2000f8e02ff */
[----:B------:R-:W-:-:S04]  /*0470*/  SHF.R.S32.HI R3, RZ, 0x1f, R0 ;  /* 0x0000001fff037819 */ /* 0x000fc80000011400 */
[----:B------:R-:W-:Y:S02]  /*0480*/  SHF.R.S32.HI R7, RZ, 0x1f, R6 ;  /* 0x0000001fff077819 */ /* 0x000fe40000011406 */
[----:B------:R-:W-:Y:S01]  /*0490*/  LEA.HI R3, R3, R0, RZ, 0x3 ;  /* 0x0000000003037211 */ /* 0x000fe200078f18ff */
[----:B------:R-:W3:Y:S01]  /*04a0*/  LDC.64 R150, c[0x0][0x3b0] ;  /* 0x0000ec00ff967b82 */ /* 0x000ee20000000a00 */
[----:B------:R-:W-:Y:S01]  /*04b0*/  LEA.HI R7, R7, R6, RZ, 0x3 ;  /* 0x0000000607077211 */ /* 0x000fe200078f18ff */
[----:B------:R-:W4:Y:S01]  /*04c0*/  LDG.E R0, desc[UR6][R138.64] ;  /* 0x000000068a007981 */ /* 0x000f22000c1e1900 */
        /* <DEDUP_REMOVED lines=14> */
[----:B------:R-:W2:Y:S01]  /*05b0*/  LDG.E.128 R4, desc[UR6][R4.64] ;  /* 0x0000000604047981 */ /* 0x000ea2000c1e1d00 */
[----:B-----5:R-:W-:-:S13]  /*05c0*/  ISETP.GE.AND P2, PT, R131, 0x1, PT ;  /* 0x000000018300780c */ /* 0x020fda0003f46270 */
[----:B------:R-:W-:-:S05]  /*05d0*/  @P2 IADD3 R3, PT, PT, R131, -0x1, RZ ;  /* 0xffffffff83032810 */ /* 0x000fca0007ffe0ff */
[----:B------:R-:W-:-:S05]  /*05e0*/  @P2 IMAD R3, R3, UR8, RZ ;  /* 0x0000000803032c24 */ /* 0x000fca000f8e02ff */
[----:B0-----:R-:W-:-:S04]  /*05f0*/  @P2 SHF.R.S32.HI R126, RZ, 0x1f, R3 ;  /* 0x0000001fff7e2819 */ /* 0x001fc80000011403 */
[----:B------:R-:W-:Y:S02]  /*0600*/  @P2 LEA.HI R126, R126, R3, RZ, 0x3 ;  /* 0x000000037e7e2211 */ /* 0x000fe400078f18ff */
[----:B------:R-:W-:Y:S02]  /*0610*/  MOV R153, RZ ;  /* 0x000000ff00997202 */ /* 0x000fe40000000f00 */
[----:B------:R-:W-:-:S04]  /*0620*/  @P2 LEA.HI.SX32 R153, R126, R130, 0x1d ;  /* 0x000000827e992211 */ /* 0x000fc800078feaff */
[C---:B------:R-:W-:Y:S01]  /*0630*/  IADD3 R3, PT, PT, R153.reuse, 0x20, RZ ;  /* 0x0000002099037810 */ /* 0x040fe20007ffe0ff */
[----:B---3--:R-:W-:-:S04]  /*0640*/  IMAD.WIDE.U32 R152, R153, 0x8, R150 ;  /* 0x0000000899987825 */ /* 0x008fc800078e0096 */
        /* <DEDUP_REMOVED lines=17> */
[----:B----4-:R-:W-:-:S05]  /*0760*/  FSEL R129, R0, RZ, !P0 ;  /* 0x000000ff00817208 */ /* 0x010fca0004000000 */
[C---:B--2---:R-:W-:Y:S01]  /*0770*/  FADD.FTZ R145, -R129.reuse, R122 ;  /* 0x0000007a81917221 */ /* 0x044fe20000010100 */
[C---:B------:R-:W-:Y:S01]  /*0780*/  FADD.FTZ R165, -R129.reuse, R121 ;  /* 0x0000007981a57221 */ /* 0x040fe20000010100 */
[C---:B------:R-:W-:Y:S01]  /*0790*/  FADD.FTZ R155, -R129.reuse, R123 ;  /* 0x0000007b819b7221 */ /* 0x040fe20000010100 */
[--C-:B------:R-:W-:Y:S02]  /*07a0*/  HADD2.F32 R163, -RZ, R116.reuse.H0_H0 ;  /* 0x20000074ffa37230 */ /* 0x100fe40000004100 */
[----:B------:R-:W-:Y:S02]  /*07b0*/  HADD2.F32 R122, -RZ, R116.H1_H1 ;  /* 0x30000074ff7a7230 */ /* 0x000fe40000004100 */
[--C-:B------:R-:W-:Y:S02]  /*07c0*/  HADD2.F32 R143, -RZ, R117.reuse.H0_H0 ;  /* 0x20000075ff8f7230 */ /* 0x100fe40000004100 */
[----:B------:R-:W-:Y:S01]  /*07d0*/  FADD.FTZ R159, -R129, R16 ;  /* 0x00000010819f7221 */ /* 0x000fe20000010100 */
[----:B------:R-:W-:-:S02]  /*07e0*/  HADD2.F32 R116, -RZ, R117.H1_H1 ;  /* 0x30000075ff747230 */ /* 0x000fc40000004100 */
[C---:B------:R-:W-:Y:S01]  /*07f0*/  FADD.FTZ R157, -R129.reuse, R17 ;  /* 0x00000011819d7221 */ /* 0x040fe20000010100 */
[--C-:B------:R-:W-:Y:S02]  /*0800*/  HADD2.F32 R117, -RZ, R119.reuse.H0_H0 ;  /* 0x20000077ff757230 */ /* 0x100fe40000004100 */
        /* <DEDUP_REMOVED lines=10> */
[----:B-1----:R-:W-:Y:S01]  /*08b0*/  FADD.FTZ R127, -R129, R10 ;  /* 0x0000000a817f7221 */ /* 0x002fe20000010100 */
[----:B------:R-:W-:-:S02]  /*08c0*/  HADD2.F32 R135, -RZ, R118.H0_H0 ;  /* 0x20000076ff877230 */ /* 0x000fc40000004100 */
[----:B------:R-:W-:Y:S01]  /*08d0*/  FADD.FTZ R129, -R129, R11 ;  /* 0x0000000b81817221 */ /* 0x000fe20000010100 */
[----:B------:R-:W-:Y:S02]  /*08e0*/  HADD2.F32 R12, -RZ, R46.H0_H0 ;  /* 0x2000002eff0c7230 */ /* 0x000fe40000004100 */
[----:B------:R-:W-:Y:S01]  /*08f0*/  FMUL.FTZ R11, R136, R159 ;  /* 0x0000009f880b7220 */ /* 0x000fe20000410000 */
[----:B------:R-:W-:Y:S02]  /*0900*/  HADD2.F32 R8, -RZ, R44.H0_H0 ;  /* 0x2000002cff087230 */ /* 0x000fe40000004100 */
[----:B------:R-:W-:Y:S01]  /*0910*/  FADD.FTZ R92, R92, R135 ;  /* 0x000000875c5c7221 */ /* 0x000fe20000010000 */
[--C-:B------:R-:W-:Y:S02]  /*0920*/  HADD2.F32 R137, -RZ, R6.reuse.H0_H0 ;  /* 0x20000006ff897230 */ /* 0x100fe40000004100 */
[----:B------:R-:W-:Y:S01]  /*0930*/  FMUL.FTZ R12, R12, R135 ;  /* 0x000000870c0c7220 */ /* 0x000fe20000410000 */
[----:B------:R-:W-:-:S02]  /*0940*/  HADD2.F32 R128, -RZ, R6.H1_H1 ;  /* 0x30000006ff807230 */ /* 0x000fc40000004100 */
[----:B------:R-:W-:Y:S01]  /*0950*/  FFMA.FTZ R56, R11, R135, R56 ;  /* 0x000000870b387223 */ /* 0x000fe20000010038 */
[--C-:B------:R-:W-:Y:S02]  /*0960*/  HADD2.F32 R147, -RZ, R5.reuse.H0_H0 ;  /* 0x20000005ff937230 */ /* 0x100fe40000004100 */
[----:B------:R-:W-:Y:S01]  /*0970*/  FMUL.FTZ R6, R8, R163 ;  /* 0x000000a308067220 */ /* 0x000fe20000410000 */
[----:B------:R-:W-:Y:S02]  /*0980*/  HADD2.F32 R124, -RZ, R5.H1_H1 ;  /* 0x30000005ff7c7230 */ /* 0x000fe40000004100 */
[C---:B------:R-:W-:Y:S01]  /*0990*/  FMUL.FTZ R8, R136.reuse, R155 ;  /* 0x0000009b88087220 */ /* 0x040fe20000410000 */
[----:B------:R-:W-:Y:S02]  /*09a0*/  HADD2.F32 R9, -RZ, R45.H1_H1 ;  /* 0x3000002dff097230 */ /* 0x000fe40000004100 */
[----:B------:R-:W-:Y:S01]  /*09b0*/  FMUL.FTZ R18, R136, R17 ;  /* 0x0000001188127220 */ /* 0x000fe20000410000 */
[----:B------:R-:W-:-:S02]  /*09c0*/  HADD2.F32 R135, -RZ, R47.H1_H1 ;  /* 0x3000002fff877230 */ /* 0x000fc40000004100 */
[----:B------:R-:W-:Y:S02]  /*09d0*/  HADD2.F32 R5, -RZ, R44.H1_H1 ;  /* 0x3000002cff057230 */ /* 0x000fe40000004100 */
[----:B------:R-:W-:Y:S01]  /*09e0*/  FMUL.FTZ R3, R136, R3 ;  /* 0x0000000388037220 */ /* 0x000fe20000410000 */
[--C-:B------:R-:W-:Y:S02]  /*09f0*/  HADD2.F32 R161, -RZ, R4.reuse.H0_H0 ;  /* 0x20000004ffa17230 */ /* 0x100fe40000004100 */
[-C--:B------:R-:W-:Y:S01]  /*0a00*/  FMUL.FTZ R9, R9, R116.reuse ;  /* 0x0000007409097220 */ /* 0x080fe20000410000 */
[----:B------:R-:W-:Y:S02]  /*0a10*/  HADD2.F32 R120, -RZ, R4.H1_H1 ;  /* 0x30000004ff787230 */ /* 0x000fe40000004100 */
[----:B------:R-:W-:Y:S01]  /*0a20*/  FFMA.FTZ R55, R8, R116, R55 ;  /* 0x0000007408377223 */ /* 0x000fe20000010037 */
[----:B------:R-:W-:Y:S02]  /*0a30*/  HADD2.F32 R10, -RZ, R45.H0_H0 ;  /* 0x2000002dff0a7230 */ /* 0x000fe40000004100 */
[----:B------:R-:W-:Y:S01]  /*0a40*/  FADD.FTZ R99, R99, R116 ;  /* 0x0000007463637221 */ /* 0x000fe20000010000 */
[-C--:B------:R-:W-:Y:S01]  /*0a50*/  FMUL.FTZ R17, R135, R0.reuse ;  /* 0x0000000087117220 */ /* 0x080fe20000410000 */
[----:B------:R-:W-:Y:S01]  /*0a60*/  FADD.FTZ R95, R95, R0 ;  /* 0x000000005f5f7221 */ /* 0x000fe20000010000 */
[----:B------:R-:W-:Y:S01]  /*0a70*/  FFMA.FTZ R59, R18, R0, R59 ;  /* 0x00000000123b7223 */ /* 0x000fe2000001003b */
[C---:B------:R-:W-:Y:S01]  /*0a80*/  FMUL.FTZ R4, R136.reuse, R165 ;  /* 0x000000a588047220 */ /* 0x040fe20000410000 */
[----:B------:R-:W-:Y:S01]  /*0a90*/  FMUL.FTZ R5, R5, R122 ;  /* 0x0000007a05057220 */ /* 0x000fe20000410000 */
[----:B------:R-:W-:Y:S01]  /*0aa0*/  FMUL.FTZ R116, R136, R141 ;  /* 0x0000008d88747220 */ /* 0x000fe20000410000 */
[----:B------:R-:W-:Y:S01]  /*0ab0*/  FADD.FTZ R0, RZ, R6 ;  /* 0x00000006ff007221 */ /* 0x000fe20000010000 */
[----:B------:R-:W-:Y:S01]  /*0ac0*/  FFMA.FTZ R141, R3, R6, RZ ;  /* 0x00000006038d7223 */ /* 0x000fe200000100ff */
[----:B------:R-:W-:-:S02]  /*0ad0*/  HADD2.F32 R133, -RZ, R7.H0_H0 ;  /* 0x20000007ff857230 */ /* 0x000fc40000004100 */
[----:B------:R-:W-:Y:S01]  /*0ae0*/  FFMA.FTZ R53, R4, R122, R53 ;  /* 0x0000007a04357223 */ /* 0x000fe20000010035 */
[----:B------:R-:W-:Y:S02]  /*0af0*/  HADD2.F32 R132, -RZ, R7.H1_H1 ;  /* 0x30000007ff847230 */ /* 0x000fe40000004100 */
[----:B------:R-:W-:Y:S01]  /*0b00*/  FADD.FTZ R97, R97, R122 ;  /* 0x0000007a61617221 */ /* 0x000fe20000010000 */
[----:B------:R-:W-:Y:S01]  /*0b10*/  FMUL.FTZ R10, R10, R143 ;  /* 0x0000008f0a0a7220 */ /* 0x000fe20000410000 */
[----:B------:R-:W-:Y:S01]  /*0b20*/  FADD.FTZ R135, R5, R0 ;  /* 0x0000000005877221 */ /* 0x000fe20000010000 */
[----:B------:R-:W-:Y:S01]  /*0b30*/  FMUL.FTZ R7, R136, R145 ;  /* 0x0000009188077220 */ /* 0x000fe20000410000 */
[----:B------:R-:W-:Y:S02]  /*0b40*/  FFMA.FTZ R122, R4, R5, R141 ;  /* 0x00000005047a7223 */ /* 0x000fe4000001008d */
[----:B------:R-:W-:Y:S02]  /*0b50*/  FADD.FTZ R0, R10, R135 ;  /* 0x000000870a007221 */ /* 0x000fe40000010000 */
[----:B------:R-:W-:Y:S01]  /*0b60*/  FFMA.FTZ R141, R7, R10, R122 ;  /* 0x0000000a078d7223 */ /* 0x000fe2000001007a */
[----:B------:R-:W-:-:S02]  /*0b70*/  HADD2.F32 R118, -RZ, R118.H1_H1 ;  /* 0x30000076ff767230 */ /* 0x000fc40000004100 */
[----:B------:R-:W-:Y:S01]  /*0b80*/  FADD.FTZ R135, R9, R0 ;  /* 0x0000000009877221 */ /* 0x000fe20000010000 */
[----:B------:R-:W-:Y:S02]  /*0b90*/  HADD2.F32 R13, -RZ, R46.H1_H1 ;  /* 0x3000002eff0d7230 */ /* 0x000fe40000004100 */
[----:B------:R-:W-:Y:S01]  /*0ba0*/  FFMA.FTZ R126, R8, R9, R141 ;  /* 0x00000009087e7223 */ /* 0x000fe2000001008d */
[----:B------:R-:W-:Y:S01]  /*0bb0*/  FFMA.FTZ R54, R7, R143, R54 ;  /* 0x0000008f07367223 */ /* 0x000fe20000010036 */
[----:B------:R-:W-:Y:S01]  /*0bc0*/  FADD.FTZ R98, R98, R143 ;  /* 0x0000008f62627221 */ /* 0x000fe20000010000 */
[----:B------:R-:W-:Y:S02]  /*0bd0*/  HADD2.F32 R16, -RZ, R47.H0_H0 ;  /* 0x2000002fff107230 */ /* 0x000fe40000004100 */
[----:B------:R-:W-:Y:S01]  /*0be0*/  FMUL.FTZ R13, R13, R118 ;  /* 0x000000760d0d7220 */ /* 0x000fe20000410000 */
[----:B------:R-:W-:Y:S02]  /*0bf0*/  HADD2.F32 R143, -RZ, R49.H1_H1 ;  /* 0x30000031ff8f7230 */ /* 0x000fe40000004100 */
        /* <DEDUP_REMOVED lines=13> */
[----:B------:R-:W-:-:S02]  /*0cd0*/  HADD2.F32 R118, -RZ, R48.H0_H0 ;  /* 0x20000030ff767230 */ /* 0x000fc40000004100 */
[----:B------:R-:W-:Y:S01]  /*0ce0*/  FADD.FTZ R0, R16, R135 ;  /* 0x0000008710007221 */ /* 0x000fe20000010000 */
[----:B------:R-:W-:Y:S02]  /*0cf0*/  HADD2.F32 R126, -RZ, R50.H0_H0 ;  /* 0x20000032ff7e7230 */ /* 0x000fe40000004100 */
[----:B------:R-:W-:Y:S01]  /*0d00*/  FADD.FTZ R94, R94, R117 ;  /* 0x000000755e5e7221 */ /* 0x000fe20000010000 */
[C---:B------:R-:W-:Y:S01]  /*0d10*/  FFMA.FTZ R58, R15.reuse, R117, R58 ;  /* 0x000000750f3a7223 */ /* 0x040fe2000001003a */
[----:B------:R-:W-:Y:S01]  /*0d20*/  FFMA.FTZ R141, R15, R16, R124 ;  /* 0x000000100f8d7223 */ /* 0x000fe2000001007c */
[----:B------:R-:W-:Y:S02]  /*0d30*/  HADD2.F32 R117, -RZ, R48.H1_H1 ;  /* 0x30000030ff757230 */ /* 0x000fe40000004100 */
[----:B------:R-:W-:Y:S01]  /*0d40*/  FMUL.FTZ R118, R118, R161 ;  /* 0x000000a176767220 */ /* 0x000fe20000410000 */
[----:B------:R-:W-:Y:S01]  /*0d50*/  FMUL.FTZ R124, R126, R137 ;  /* 0x000000897e7c7220 */ /* 0x000fe20000410000 */
[----:B------:R-:W-:Y:S01]  /*0d60*/  FADD.FTZ R135, R17, R0 ;  /* 0x0000000011877221 */ /* 0x000fe20000010000 */
[----:B------:R-:W-:Y:S01]  /*0d70*/  FMUL.FTZ R19, R136, R19 ;  /* 0x0000001388137220 */ /* 0x000fe20000410000 */
[----:B------:R-:W-:Y:S01]  /*0d80*/  FFMA.FTZ R126, R18, R17, R141 ;  /* 0x00000011127e7223 */ /* 0x000fe2000001008d */
[-C--:B------:R-:W-:Y:S01]  /*0d90*/  FMUL.FTZ R117, R117, R120.reuse ;  /* 0x0000007875757220 */ /* 0x080fe20000410000 */
[----:B------:R-:W-:Y:S01]  /*0da0*/  FFMA.FTZ R61, R116, R120, R61 ;  /* 0x00000078743d7223 */ /* 0x000fe2000001003d */
[----:B------:R-:W-:Y:S01]  /*0db0*/  FADD.FTZ R89, R89, R120 ;  /* 0x0000007859597221 */ /* 0x000fe20000010000 */
[----:B------:R-:W-:Y:S01]  /*0dc0*/  FMUL.FTZ R123, R136, R123 ;  /* 0x0000007b887b7220 */ /* 0x000fe20000410000 */
[----:B------:R-:W-:-:S02]  /*0dd0*/  HADD2.F32 R120, -RZ, R49.H0_H0 ;  /* 0x20000031ff787230 */ /* 0x000fc40000004100 */
[----:B------:R-:W-:Y:S01]  /*0de0*/  FADD.FTZ R0, R118, R135 ;  /* 0x0000008776007221 */ /* 0x000fe20000010000 */
[----:B------:R-:W-:Y:S01]  /*0df0*/  FFMA.FTZ R135, R19, R118, R126 ;  /* 0x0000007613877223 */ /* 0x000fe2000001007e */
[----:B------:R-:W-:Y:S02]  /*0e00*/  HADD2.F32 R143, -RZ, R50.H1_H1 ;  /* 0x30000032ff8f7230 */ /* 0x000fe40000004100 */
[----:B------:R-:W-:Y:S01]  /*0e10*/  FFMA.FTZ R64, R123, R137, R64 ;  /* 0x000000897b407223 */ /* 0x000fe20000010040 */
[----:B------:R-:W-:Y:S01]  /*0e20*/  FADD.FTZ R84, R84, R137 ;  /* 0x0000008954547221 */ /* 0x000fe20000010000 */
[----:B------:R-:W-:Y:S01]  /*0e30*/  FMUL.FTZ R126, R136, R125 ;  /* 0x0000007d887e7220 */ /* 0x000fe20000410000 */
[----:B------:R-:W-:Y:S01]  /*0e40*/  FADD.FTZ R137, R0, R117 ;  /* 0x0000007500897221 */ /* 0x000fe20000010000 */
[----:B------:R-:W-:Y:S01]  /*0e50*/  FMUL.FTZ R119, R136, R119 ;  /* 0x0000007788777220 */ /* 0x000fe20000410000 */
[----:B------:R-:W-:Y:S01]  /*0e60*/  FMUL.FTZ R120, R120, R147 ;  /* 0x0000009378787220 */ /* 0x000fe20000410000 */
[----:B------:R-:W-:Y:S01]  /*0e70*/  FFMA.FTZ R0, R116, R117, R135 ;  /* 0x0000007574007223 */ /* 0x000fe20000010087 */
[-C--:B------:R-:W-:Y:S01]  /*0e80*/  FMUL.FTZ R125, R143, R128.reuse ;  /* 0x000000808f7d7220 */ /* 0x080fe20000410000 */
[----:B------:R-:W-:Y:S01]  /*0e90*/  FFMA.FTZ R65, R126, R128, R65 ;  /* 0x000000807e417223 */ /* 0x000fe20000010041 */
[----:B------:R-:W-:Y:S01]  /*0ea0*/  FADD.FTZ R85, R85, R128 ;  /* 0x0000008055557221 */ /* 0x000fe20000010000 */
        /* <DEDUP_REMOVED lines=8> */
[----:B------:R-:W-:Y:S02]  /*0f30*/  HADD2.F32 R141, -RZ, R51.H1_H1 ;  /* 0x30000033ff8d7230 */ /* 0x000fe40000004100 */
        /* <DEDUP_REMOVED lines=19> */
.L_x_7370:
        /* <DEDUP_REMOVED lines=43> */
.L_x_7371:
[----:B------:R-:W-:Y:S05]  /*1320*/  BSYNC.RECONVERGENT B1 ;  /* 0x0000000000017941 */ /* 0x000fea0003800200 */
.L_x_7369:
        /* <DEDUP_REMOVED lines=20> */
.L_x_7625:
[----:B------:R-:W4:Y:S01]  /*1470*/  S2R R0, SR_TID.X ;  /* 0x0000000000007919 */ /* 0x000f220000002100 */
[----:B------:R-:W-:Y:S01]  /*1480*/  @P2 IADD3 R131, PT, PT, R131, -0x1, RZ ;  /* 0xffffffff83832810 */ /* 0x000fe20007ffe0ff */
[----:B------:R-:W0:Y:S04]  /*1490*/  @P2 LDC.64 R132, c[0x0][0x390] ;  /* 0x0000e400ff842b82 */ /* 0x000e280000000a00 */
[----:B------:R-:W-:-:S05]  /*14a0*/  @P2 IMAD R131, R131, UR8, RZ ;  /* 0x0000000883832c24 */ /* 0x000fca000f8e02ff */
[----:B------:R-:W-:Y:S02]  /*14b0*/  @P2 SHF.R.S32.HI R140, RZ, 0x1f, R131 ;  /* 0x0000001fff8c2819 */ /* 0x000fe40000011483 */
[----:B------:R-:W-:Y:S02]  /*14c0*/  ISETP.NE.U32.AND P0, PT, R139, RZ, PT ;  /* 0x000000ff8b00720c */ /* 0x000fe40003f05070 */
[----:B------:R-:W-:Y:S01]  /*14d0*/  @P2 LEA.HI R131, R140, R131, RZ, 0x3 ;  /* 0x000000838c832211 */ /* 0x000fe200078f18ff */
[----:B------:R-:W-:Y:S01]  /*14e0*/  HFMA2 R140, -RZ, RZ, 0, 0 ;  /* 0x00000000ff8c7431 */ /* 0x000fe200000001ff */
[----:B------:R-:W-:Y:S01]  /*14f0*/  ISETP.NE.AND.EX P0, PT, R138, RZ, PT, P0 ;  /* 0x000000ff8a00720c */ /* 0x000fe20003f05300 */
[----:B-12---:R-:W-:Y:S01]  /*1500*/  FADD.FTZ R135, R135, R144 ;  /* 0x0000009087877221 */ /* 0x006fe20000010000 */
[----:B----4-:R-:W-:-:S04]  /*1510*/  LOP3.LUT R148, R0, 0x1f, RZ, 0xc0, !PT ;  /* 0x0000001f00947812 */ /* 0x010fc800078ec0ff */
[-C--:B------:R-:W-:Y:S01]  /*1520*/  @P2 LEA.HI.SX32 R140, R131, R148.reuse, 0x1d ;  /* 0x00000094838c2211 */ /* 0x080fe200078feaff */
[----:B------:R-:W-:Y:S02]  /*1530*/  IMAD R131, R2, UR8, RZ ;  /* 0x0000000802837c24 */ /* 0x000fe4000f8e02ff */
[----:B------:R-:W-:Y:S01]  /*1540*/  FMUL.FTZ R135, R135, UR10 ;  /* 0x0000000a87877c20 */ /* 0x000fe20008410000 */
[----:B---3--:R-:W-:Y:S01]  /*1550*/  FADD.FTZ R146, R143, R146 ;  /* 0x000000928f927221 */ /* 0x008fe20000010000 */
[----:B0-----:R-:W-:Y:S01]  /*1560*/  @P2 IMAD.WIDE.U32 R132, R140, 0x10, R132 ;  /* 0x000000108c842825 */ /* 0x001fe200078e0084 */
        /* <DEDUP_REMOVED lines=29> */
.L_x_7379:
[----:B------:R-:W-:Y:S05]  /*1740*/  BSYNC.RECONVERGENT B3 ;  /* 0x0000000000037941 */ /* 0x000fea0003800200 */
.L_x_7378:
        /* <DEDUP_REMOVED lines=13> */
.L_x_7381:
[----:B------:R-:W-:Y:S05]  /*1820*/  BSYNC.RECONVERGENT B3 ;  /* 0x0000000000037941 */ /* 0x000fea0003800200 */
.L_x_7380:
[----:B------:R-:W-:-:S04]  /*1830*/  F2FP.F16.F32.PACK_AB R141, RZ, R141 ;  /* 0x0000008dff8d723e */ /* 0x000fc800000000ff */
[----:B------:R-:W-:-:S07]  /*1840*/  PRMT R104, R141, 0x7610, R104 ;  /* 0x000076108d687816 */ /* 0x000fce0000000068 */
.L_x_7377:
[----:B------:R-:W-:Y:S05]  /*1850*/  BSYNC.RECONVERGENT B2 ;  /* 0x0000000000027941 */ /* 0x000fea0003800200 */
.L_x_7376:
        /* <DEDUP_REMOVED lines=15> */
.L_x_7385:
[----:B------:R-:W-:Y:S05]  /*1950*/  BSYNC.RECONVERGENT B3 ;  /* 0x0000000000037941 */ /* 0x000fea0003800200 */
.L_x_7384:
        /* <DEDUP_REMOVED lines=13> */
.L_x_7387:
[----:B------:R-:W-:Y:S05]  /*1a30*/  BSYNC.RECONVERGENT B3 ;  /* 0x0000000000037941 */ /* 0x000fea0003800200 */
.L_x_7386:
[----:B------:R-:W-:-:S04]  /*1a40*/  F2FP.F16.F32.PACK_AB R141, RZ, R141 ;  /* 0x0000008dff8d723e */ /* 0x000fc800000000ff */
[----:B------:R-:W-:-:S07]  /*1a50*/  PRMT R104, R104, 0x5410, R141 ;  /* 0x0000541068687816 */ /* 0x000fce000000008d */
.L_x_7383:
[----:B------:R-:W-:Y:S05]  /*1a60*/  BSYNC.RECONVERGENT B2 ;  /* 0x0000000000027941 */ /* 0x000fea0003800200 */
.L_x_7382:
        /* <DEDUP_REMOVED lines=15> */
.L_x_7391:
[----:B------:R-:W-:Y:S05]  /*1b60*/  BSYNC.RECONVERGENT B3 ;  /* 0x0000000000037941 */ /* 0x000fea0003800200 */
.L_x_7390:
        /* <DEDUP_REMOVED lines=13> */
.L_x_7393:
[----:B------:R-:W-:Y:S05]  /*1c40*/  BSYNC.RECONVERGENT B3 ;  /* 0x0000000000037941 */ /* 0x000fea0003800200 */
.L_x_7392:
[----:B------:R-:W-:-:S04]  /*1c50*/  F2FP.F16.F32.PACK_AB R141, RZ, R141 ;  /* 0x0000008dff8d723e */ /* 0x000fc800000000ff */
[----:B------:R-:W-:-:S07]  /*1c60*/  PRMT R105, R141, 0x7610, R105 ;  /* 0x000076108d697816 */ /* 0x000fce0000000069 */
.L_x_7389:
[----:B------:R-:W-:Y:S05]  /*1c70*/  BSYNC.RECONVERGENT B2 ;  /* 0x0000000000027941 */ /* 0x000fea0003800200 */
.L_x_7388:
        /* <DEDUP_REMOVED lines=15> */
.L_x_7397:
[----:B------:R-:W-:Y:S05]  /*1d70*/  BSYNC.RECONVERGENT B3 ;  /* 0x0000000000037941 */ /* 0x000fea0003800200 */
.L_x_7396:
        /* <DEDUP_REMOVED lines=13> */
.L_x_7399:
[----:B------:R-:W-:Y:S05]  /*1e50*/  BSYNC.RECONVERGENT B3 ;  /* 0x0000000000037941 */ /* 0x000fea0003800200 */
.L_x_7398:
[----:B------:R-:W-:-:S04]  /*1e60*/  F2FP.F16.F32.PACK_AB R141, RZ, R141 ;  /* 0x0000008dff8d723e */ /* 0x000fc800000000ff */
[----:B------:R-:W-:-:S07]  /*1e70*/  PRMT R105, R105, 0x5410, R141 ;  /* 0x0000541069697816 */ /* 0x000fce000000008d */
.L_x_7395:
[----:B------:R-:W-:Y:S05]  /*1e80*/  BSYNC.RECONVERGENT B2 ;  /* 0x0000000000027941 */ /* 0x000fea0003800200 */
.L_x_7394:
        /* <DEDUP_REMOVED lines=15> */
.L_x_7403:
[----:B------:R-:W-:Y:S05]  /*1f80*/  BSYNC.RECONVERGENT B3 ;  /* 0x0000000000037941 */ /* 0x000fea0003800200 */
.L_x_7402:
        /* <DEDUP_REMOVED lines=13> */
.L_x_7405:
[----:B------:R-:W-:Y:S05]  /*2060*/  BSYNC.RECONVERGENT B3 ;  /* 0x0000000000037941 */ /* 0x000fea0003800200 */
.L_x_7404:
[----:B------:R-:W-:-:S04]  /*2070*/  F2FP.F16.F32.PACK_AB R141, RZ, R141 ;  /* 0x0000008dff8d723e */ /* 0x000fc800000000ff */
[----:B------:R-:W-:-:S07]  /*2080*/  PRMT R106, R141, 0x7610, R106 ;  /* 0x000076108d6a7816 */ /* 0x000fce000000006a */
.L_x_7401:
[----:B------:R-:W-:Y:S05]  /*2090*/  BSYNC.RECONVERGENT B2 ;  /* 0x0000000000027941 */ /* 0x000fea0003800200 */
.L_x_7400:
        /* <DEDUP_REMOVED lines=15> */
.L_x_7409:
[----:B------:R-:W-:Y:S05]  /*2190*/  BSYNC.RECONVERGENT B3 ;  /* 0x0000000000037941 */ /* 0x000fea0003800200 */
.L_x_7408:
        /* <DEDUP_REMOVED lines=13> */
.L_x_7411:
[----:B------:R-:W-:Y:S05]  /*2270*/  BSYNC.RECONVERGENT B3 ;  /* 0x0000000000037941 */ /* 0x000fea0003800200 */
.L_x_7410:
[----:B------:R-:W-:-:S04]  /*2280*/  F2FP.F16.F32.PACK_AB R141, RZ, R141 ;  /* 0x0000008dff8d723e */ /* 0x000fc800000000ff */
[----:B------:R-:W-:-:S07]  /*2290*/  PRMT R106, R106, 0x5410, R141 ;  /* 0x000054106a6a7816 */ /* 0x000fce000000008d */
.L_x_7407:
[----:B------:R-:W-:Y:S05]  /*22a0*/  BSYNC.RECONVERGENT B2 ;  /* 0x0000000000027941 */ /* 0x000fea0003800200 */
.L_x_7406:
        /* <DEDUP_REMOVED lines=15> */
.L_x_7415:
[----:B------:R-:W-:Y:S05]  /*23a0*/  BSYNC.RECONVERGENT B3 ;  /* 0x0000000000037941 */ /* 0x000fea0003800200 */
.L_x_7414:
        /* <DEDUP_REMOVED lines=13> */
.L_x_7417:
[----:B------:R-:W-:Y:S05]  /*2480*/  BSYNC.RECONVERGENT B3 ;  /* 0x0000000000037941 */ /* 0x000fea0003800200 */
.L_x_7416:
[----:B------:R-:W-:-:S04]  /*2490*/  F2FP.F16.F32.PACK_AB R141, RZ, R141 ;  /* 0x0000008dff8d723e */ /* 0x000fc800000000ff */
[----:B------:R-:W-:-:S07]  /*24a0*/  PRMT R107, R141, 0x7610, R107 ;  /* 0x000076108d6b7816 */ /* 0x000fce000000006b */
.L_x_7413:
[----:B------:R-:W-:Y:S05]  /*24b0*/  BSYNC.RECONVERGENT B2 ;  /* 0x0000000000027941 */ /* 0x000fea0003800200 */
.L_x_7412:
        /* <DEDUP_REMOVED lines=15> */
.L_x_7420:
[----:B------:R-:W-:Y:S05]  /*25b0*/  BSYNC.RECONVERGENT B2 ;  /* 0x0000000000027941 */ /* 0x000fea0003800200 */
.L_x_7419:
        /* <DEDUP_REMOVED lines=13> */
.L_x_7422:
[----:B------:R-:W-:Y:S05]  /*2690*/  BSYNC.RECONVERGENT B2 ;  /* 0x0000000000027941 */ /* 0x000fea0003800200 */
.L_x_7421:
[----:B------:R-:W-:Y:S02]  /*26a0*/  F2FP.F16.F32.PACK_AB R141, RZ, R79 ;  /* 0x0000004fff8d723e */ /* 0x000fe400000000ff */
[----:B------:R-:W-:Y:S02]  /*26b0*/  MOV R79, R142 ;  /* 0x0000008e004f7202 */ /* 0x000fe40000000f00 */
[----:B------:R-:W-:Y:S01]  /*26c0*/  PRMT R107, R107, 0x5410, R141 ;  /* 0x000054106b6b7816 */ /* 0x000fe2000000008d */
[----:B------:R-:W-:Y:S06]  /*26d0*/  BRA `(.L_x_7418) ;  /* 0x0000002400b47947 */ /* 0x000fec0003800000 */
.L_x_7375:
        /* <DEDUP_REMOVED lines=15> */
.L_x_7426:
[----:B------:R-:W-:Y:S05]  /*27d0*/  BSYNC.RECONVERGENT B3 ;  /* 0x0000000000037941 */ /* 0x000fea0003800200 */
.L_x_7425:
        /* <DEDUP_REMOVED lines=13> */
.L_x_7428:
[----:B------:R-:W-:Y:S05]  /*28b0*/  BSYNC.RECONVERGENT B3 ;  /* 0x0000000000037941 */ /* 0x000fea0003800200 */
.L_x_7427:
[----:B------:R-:W-:-:S04]  /*28c0*/  F2FP.F16.F32.PACK_AB R108, RZ, R108 ;  /* 0x0000006cff6c723e */ /* 0x000fc800000000ff */
[----:B------:R-:W-:-:S07]  /*28d0*/  PRMT R104, R108, 0x7610, R104 ;  /* 0x000076106c687816 */ /* 0x000fce0000000068 */
.L_x_7424:
[----:B------:R-:W-:Y:S05]  /*28e0*/  BSYNC.RECONVERGENT B2 ;  /* 0x0000000000027941 */ /* 0x000fea0003800200 */
.L_x_7423:
        /* <DEDUP_REMOVED lines=15> */
.L_x_7432:
[----:B------:R-:W-:Y:S05]  /*29e0*/  BSYNC.RECONVERGENT B3 ;  /* 0x0000000000037941 */ /* 0x000fea0003800200 */
.L_x_7431:
        /* <DEDUP_REMOVED lines=13> */
.L_x_7434:
[----:B------:R-:W-:Y:S05]  /*2ac0*/  BSYNC.RECONVERGENT B3 ;  /* 0x0000000000037941 */ /* 0x000fea0003800200 */
.L_x_7433:
[----:B------:R-:W-:-:S04]  /*2ad0*/  F2FP.F16.F32.PACK_AB R108, RZ, R108 ;  /* 0x0000006cff6c723e */ /* 0x000fc800000000ff */
[----:B------:R-:W-:-:S07]  /*2ae0*/  PRMT R104, R104, 0x5410, R108 ;  /* 0x0000541068687816 */ /* 0x000fce000000006c */
.L_x_7430:
[----:B------:R-:W-:Y:S05]  /*2af0*/  BSYNC.RECONVERGENT B2 ;  /* 0x0000000000027941 */ /* 0x000fea0003800200 */
.L_x_7429:
        /* <DEDUP_REMOVED lines=15> */
.L_x_7438:
[----:B------:R-:W-:Y:S05]  /*2bf0*/  BSYNC.RECONVERGENT B3 ;  /* 0x0000000000037941 */ /* 0x000fea0003800200 */
.L_x_7437:
        /* <DEDUP_REMOVED lines=13> */
.L_x_7440:
[----:B------:R-:W-:Y:S05]  /*2cd0*/  BSYNC.RECONVERGENT B3 ;  /* 0x0000000000037941 */ /* 0x000fea0003800200 */
.L_x_7439:
[----:B------:R-:W-:-:S04]  /*2ce0*/  F2FP.F16.F32.PACK_AB R108, RZ, R108 ;  /* 0x0000006cff6c723e */ /* 0x000fc800000000ff */
[----:B------:R-:W-:-:S07]  /*2cf0*/  PRMT R105, R108, 0x7610, R105 ;  /* 0x000076106c697816 */ /* 0x000fce0000000069 */
.L_x_7436:
[----:B------:R-:W-:Y:S05]  /*2d00*/  BSYNC.RECONVERGENT B2 ;  /* 0x0000000000027941 */ /* 0x000fea0003800200 */
.L_x_7435:
        /* <DEDUP_REMOVED lines=15> */
.L_x_7444:
[----:B------:R-:W-:Y:S05]  /*2e00*/  BSYNC.RECONVERGENT B3 ;  /* 0x0000000000037941 */ /* 0x000fea0003800200 */
.L_x_7443:
        /* <DEDUP_REMOVED lines=13> */
.L_x_7446:
[----:B------:R-:W-:Y:S05]  /*2ee0*/  BSYNC.RECONVERGENT B3 ;  /* 0x0000000000037941 */ /* 0x000fea0003800200 */
.L_x_7445:
[----:B------:R-:W-:-:S04]  /*2ef0*/  F2FP.F16.F32.PACK_AB R108, RZ, R108 ;  /* 0x0000006cff6c723e */ /* 0x000fc800000000ff */
[----:B------:R-:W-:-:S07]  /*2f00*/  PRMT R105, R105, 0x5410, R108 ;  /* 0x0000541069697816 */ /* 0x000fce000000006c */
.L_x_7442:
[----:B------:R-:W-:Y:S05]  /*2f10*/  BSYNC.RECONVERGENT B2 ;  /* 0x0000000000027941 */ /* 0x000fea0003800200 */
.L_x_7441:
        /* <DEDUP_REMOVED lines=15> */
.L_x_7450:
[----:B------:R-:W-:Y:S05]  /*3010*/  BSYNC.RECONVERGENT B3 ;  /* 0x0000000000037941 */ /* 0x000fea0003800200 */
.L_x_7449:
        /* <DEDUP_REMOVED lines=13> */
.L_x_7452:
[----:B------:R-:W-:Y:S05]  /*30f0*/  BSYNC.RECONVERGENT B3 ;  /* 0x0000000000037941 */ /* 0x000fea0003800200 */
.L_x_7451:
[----:B------:R-:W-:-:S04]  /*3100*/  F2FP.F16.F32.PACK_AB R108, RZ, R108 ;  /* 0x0000006cff6c723e */ /* 0x000fc800000000ff */
[----:B------:R-:W-:-:S07]  /*3110*/  PRMT R106, R108, 0x7610, R106 ;  /* 0x000076106c6a7816 */ /* 0x000fce000000006a */
.L_x_7448:
[----:B------:R-:W-:Y:S05]  /*3120*/  BSYNC.RECONVERGENT B2 ;  /* 0x0000000000027941 */ /* 0x000fea0003800200 */
.L_x_7447:
        /* <DEDUP_REMOVED lines=15> */
.L_x_7456:
[----:B------:R-:W-:Y:S05]  /*3220*/  BSYNC.RECONVERGENT B3 ;  /* 0x0000000000037941 */ /* 0x000fea0003800200 */
.L_x_7455:
        /* <DEDUP_REMOVED lines=13> */
.L_x_7458:
[----:B------:R-:W-:Y:S05]  /*3300*/  BSYNC.RECONVERGENT B3 ;  /* 0x0000000000037941 */ /* 0x000fea0003800200 */
.L_x_7457:
[----:B------:R-:W-:-:S04]  /*3310*/  F2FP.F16.F32.PACK_AB R108, RZ, R108 ;  /* 0x0000006cff6c723e */ /* 0x000fc800000000ff */
[----:B------:R-:W-:-:S07]  /*3320*/  PRMT R106, R106, 0x5410, R108 ;  /* 0x000054106a6a7816 */ /* 0x000fce000000006c */
.L_x_7454:
[----:B------:R-:W-:Y:S05]  /*3330*/  BSYNC.RECONVERGENT B2 ;  /* 0x0000000000027941 */ /* 0x000fea0003800200 */
.L_x_7453:
        /* <DEDUP_REMOVED lines=15> */
.L_x_7462:
[----:B------:R-:W-:Y:S05]  /*3430*/  BSYNC.RECONVERGENT B3 ;  /* 0x0000000000037941 */ /* 0x000fea0003800200 */
.L_x_7461:
        /* <DEDUP_REMOVED lines=13> */
.L_x_7464:
[----:B------:R-:W-:Y:S05]  /*3510*/  BSYNC.RECONVERGENT B3 ;  /* 0x0000000000037941 */ /* 0x000fea0003800200 */
.L_x_7463:
[----:B------:R-:W-:-:S04]  /*3520*/  F2FP.F16.F32.PACK_AB R108, RZ, R108 ;  /* 0x0000006cff6c723e */ /* 0x000fc800000000ff */
[----:B------:R-:W-:-:S07]  /*3530*/  PRMT R107, R108, 0x7610, R107 ;  /* 0x000076106c6b7816 */ /* 0x000fce000000006b */
.L_x_7460:
[----:B------:R-:W-:Y:S05]  /*3540*/  BSYNC.RECONVERGENT B2 ;  /* 0x0000000000027941 */ /* 0x000fea0003800200 */
.L_x_7459:
        /* <DEDUP_REMOVED lines=40> */
[----:B------:R-:W0:Y:S01]  /*37d0*/  @P0 LDC.64 R108, c[0x0][0x408] ;  /* 0x00010200ff6c0b82 */ /* 0x000e220000000a00 */
[----:B------:R-:W-:-:S07]  /*37e0*/  @P0 HADD2.F32 R146, -RZ, R39.H1_H1 ;  /* 0x30000027ff920230 */ /* 0x000fce0000004100 */
[----:B------:R-:W1:Y:S01]  /*37f0*/  @P0 LDC.64 R110, c[0x0][0x408] ;  /* 0x00010200ff6e0b82 */ /* 0x000e620000000a00 */
[----:B0-----:R-:W-:-:S04]  /*3800*/  @P0 FMUL.FTZ R145, R115, R109 ;  /* 0x0000006d73910220 */ /* 0x001fc80000410000 */
[----:B------:R-:W-:Y:S01]  /*3810*/  @P0 FMUL.FTZ R147, R145, R108 ;  /* 0x0000006c91930220 */ /* 0x000fe20000410000 */
[----:B------:R-:W-:Y:S01]  /*3820*/  CS2R R108, SRZ ;  /* 0x00000000006c7805 */ /* 0x000fe2000001ff00 */
[----:B------:R-:W-:Y:S02]  /*3830*/  @P0 HADD2.F32 R145, -RZ, R103.H1_H1 ;  /* 0x30000067ff910230 */ /* 0x000fe40000004100 */
[----:B-1----:R-:W-:Y:S01]  /*3840*/  @P0 FMUL.FTZ R111, R115, R111 ;  /* 0x0000006f736f0220 */ /* 0x002fe20000410000 */
[----:B------:R-:W-:-:S03]  /*3850*/  @P0 FMUL.FTZ R109, R146, R147 ;  /* 0x00000093926d0220 */ /* 0x000fc60000410000 */
[----:B------:R-:W-:Y:S01]  /*3860*/  @P0 FMUL.FTZ R110, R111, R110 ;  /* 0x0000006e6f6e0220 */ /* 0x000fe20000410000 */
[----:B------:R-:W-:-:S03]  /*3870*/  MOV R111, R141 ;  /* 0x0000008d006f7202 */ /* 0x000fc60000000f00 */
[----:B------:R-:W-:Y:S01]  /*3880*/  @P0 FMUL.FTZ R108, R145, R110 ;  /* 0x0000006e916c0220 */ /* 0x000fe20000410000 */
[----:B------:R-:W-:Y:S02]  /*3890*/  F2FP.F16.F32.PACK_AB R145, RZ, R109 ;  /* 0x0000006dff91723e */ /* 0x000fe400000000ff */
[----:B------:R-:W-:Y:S01]  /*38a0*/  MOV R109, R143 ;  /* 0x0000008f006d7202 */ /* 0x000fe20000000f00 */
[----:B------:R-:W-:Y:S01]  /*38b0*/  FADD.FTZ R79, R79, R108 ;  /* 0x0000006c4f4f7221 */ /* 0x000fe20000010000 */
[----:B------:R-:W-:Y:S02]  /*38c0*/  MOV R110, R142 ;  /* 0x0000008e006e7202 */ /* 0x000fe40000000f00 */
[----:B------:R-:W-:Y:S02]  /*38d0*/  MOV R108, R144 ;  /* 0x00000090006c7202 */ /* 0x000fe40000000f00 */
[----:B------:R-:W-:Y:S01]  /*38e0*/  PRMT R107, R107, 0x5410, R145 ;  /* 0x000054106b6b7816 */ /* 0x000fe20000000091 */
[----:B------:R-:W-:Y:S06]  /*38f0*/  BRA `(.L_x_7418) ;  /* 0x00000014002c7947 */ /* 0x000fec0003800000 */
.L_x_7374:
        /* <DEDUP_REMOVED lines=22> */
.L_x_7467:
[----:B------:R-:W-:Y:S05]  /*3a60*/  BSYNC.RECONVERGENT B2 ;  /* 0x0000000000027941 */ /* 0x000fea0003800200 */
.L_x_7466:
        /* <DEDUP_REMOVED lines=17> */
.L_x_7469:
[----:B------:R-:W-:Y:S05]  /*3b80*/  BSYNC.RECONVERGENT B2 ;  /* 0x0000000000027941 */ /* 0x000fea0003800200 */
.L_x_7468:
        /* <DEDUP_REMOVED lines=17> */
.L_x_7471:
[----:B------:R-:W-:Y:S05]  /*3ca0*/  BSYNC.RECONVERGENT B2 ;  /* 0x0000000000027941 */ /* 0x000fea0003800200 */
.L_x_7470:
        /* <DEDUP_REMOVED lines=17> */
.L_x_7473:
[----:B------:R-:W-:Y:S05]  /*3dc0*/  BSYNC.RECONVERGENT B2 ;  /* 0x0000000000027941 */ /* 0x000fea0003800200 */
.L_x_7472:
        /* <DEDUP_REMOVED lines=17> */
.L_x_7475:
[----:B------:R-:W-:Y:S05]  /*3ee0*/  BSYNC.RECONVERGENT B2 ;  /* 0x0000000000027941 */ /* 0x000fea0003800200 */
.L_x_7474:
        /* <DEDUP_REMOVED lines=17> */
.L_x_7477:
[----:B------:R-:W-:Y:S05]  /*4000*/  BSYNC.RECONVERGENT B2 ;  /* 0x0000000000027941 */ /* 0x000fea0003800200 */
.L_x_7476:
        /* <DEDUP_REMOVED lines=17> */
.L_x_7479:
[----:B------:R-:W-:Y:S05]  /*4120*/  BSYNC.RECONVERGENT B2 ;  /* 0x0000000000027941 */ /* 0x000fea0003800200 */
.L_x_7478:
[----:B------:R-:W-:Y:S05]  /*4130*/  @!P2 BRA `(.L_x_7418) ;  /* 0x0000000c001ca947 */ /* 0x000fea0003800000 */
[----:B-----5:R-:W-:Y:S01]  /*4140*/  ISETP.GE.U32.AND P0, PT, R152, RZ, PT ;  /* 0x000000ff9800720c */ /* 0x020fe20003f06070 */
[----:B------:R-:W-:Y:S01]  /*4150*/  @P1 FFMA.FTZ R142, R18, R132, R133 ;  /* 0x00000084128e1223 */ /* 0x000fe20000010085 */
        /* <DEDUP_REMOVED lines=15> */
.L_x_7465:
        /* <DEDUP_REMOVED lines=50> */
.L_x_7481:
[----:B------:R-:W-:Y:S05]  /*4570*/  BSYNC.RECONVERGENT B2 ;  /* 0x0000000000027941 */ /* 0x000fea0003800200 */
.L_x_7480:
        /* <DEDUP_REMOVED lines=18> */
.L_x_7483:
[----:B------:R-:W-:Y:S05]  /*46a0*/  BSYNC.RECONVERGENT B2 ;  /* 0x0000000000027941 */ /* 0x000fea0003800200 */
.L_x_7482:
        /* <DEDUP_REMOVED lines=18> */
.L_x_7485:
[----:B------:R-:W-:Y:S05]  /*47d0*/  BSYNC.RECONVERGENT B2 ;  /* 0x0000000000027941 */ /* 0x000fea0003800200 */
.L_x_7484:
        /* <DEDUP_REMOVED lines=18> */
.L_x_7487:
[----:B------:R-:W-:Y:S05]  /*4900*/  BSYNC.RECONVERGENT B2 ;  /* 0x0000000000027941 */ /* 0x000fea0003800200 */
.L_x_7486:
        /* <DEDUP_REMOVED lines=18> */
.L_x_7489:
[----:B------:R-:W-:Y:S05]  /*4a30*/  BSYNC.RECONVERGENT B2 ;  /* 0x0000000000027941 */ /* 0x000fea0003800200 */
.L_x_7488:
        /* <DEDUP_REMOVED lines=18> */
.L_x_7491:
[----:B------:R-:W-:Y:S05]  /*4b60*/  BSYNC.RECONVERGENT B2 ;  /* 0x0000000000027941 */ /* 0x000fea0003800200 */
.L_x_7490:
        /* <DEDUP_REMOVED lines=18> */
.L_x_7493:
[----:B------:R-:W-:Y:S05]  /*4c90*/  BSYNC.RECONVERGENT B2 ;  /* 0x0000000000027941 */ /* 0x000fea0003800200 */
.L_x_7492:
        /* <DEDUP_REMOVED lines=17> */
.L_x_7418:
[----:B------:R-:W-:Y:S05]  /*4db0*/  BSYNC.RECONVERGENT B1 ;  /* 0x0000000000017941 */ /* 0x000fea0003800200 */
.L_x_7373:
        /* <DEDUP_REMOVED lines=17> */
.L_x_7495:
[----:B------:R-:W-:Y:S05]  /*4ed0*/  BSYNC.RECONVERGENT B1 ;  /* 0x0000000000017941 */ /* 0x000fea0003800200 */
.L_x_7494:
        /* <DEDUP_REMOVED lines=9> */
[----:B------:R-:W-:Y:S01]  /*4f70*/  @P1 FADD.FTZ R108, R117, -R108 ;  /* 0x8000006c756c1221 */ /* 0x000fe20000010000 */
[-CC-:B------:R-:W-:Y:S01]  /*4f80*/  @P1 FFMA.FTZ R144, R126, R132.reuse, R133.reuse ;  /* 0x000000847e901223 */ /* 0x180fe20000010085 */
        /* <DEDUP_REMOVED lines=42> */
.L_x_7500:
[----:B------:R-:W-:Y:S05]  /*5230*/  BSYNC.RECONVERGENT B2 ;  /* 0x0000000000027941 */ /* 0x000fea0003800200 */
.L_x_7499:
        /* <DEDUP_REMOVED lines=17> */
.L_x_7502:
[----:B------:R-:W-:Y:S05]  /*5350*/  BSYNC.RECONVERGENT B2 ;  /* 0x0000000000027941 */ /* 0x000fea0003800200 */
.L_x_7501:
        /* <DEDUP_REMOVED lines=18> */
.L_x_7504:
[----:B------:R-:W-:Y:S05]  /*5480*/  BSYNC.RECONVERGENT B2 ;  /* 0x0000000000027941 */ /* 0x000fea0003800200 */
.L_x_7503:
        /* <DEDUP_REMOVED lines=17> */
.L_x_7506:
[----:B------:R-:W-:Y:S05]  /*55a0*/  BSYNC.RECONVERGENT B2 ;  /* 0x0000000000027941 */ /* 0x000fea0003800200 */
.L_x_7505:
        /* <DEDUP_REMOVED lines=18> */
.L_x_7508:
[----:B------:R-:W-:Y:S05]  /*56d0*/  BSYNC.RECONVERGENT B2 ;  /* 0x0000000000027941 */ /* 0x000fea0003800200 */
.L_x_7507:
        /* <DEDUP_REMOVED lines=17> */
.L_x_7510:
[----:B------:R-:W-:Y:S05]  /*57f0*/  BSYNC.RECONVERGENT B2 ;  /* 0x0000000000027941 */ /* 0x000fea0003800200 */
.L_x_7509:
        /* <DEDUP_REMOVED lines=18> */
.L_x_7512:
[----:B------:R-:W-:Y:S05]  /*5920*/  BSYNC.RECONVERGENT B2 ;  /* 0x0000000000027941 */ /* 0x000fea0003800200 */
.L_x_7511:
        /* <DEDUP_REMOVED lines=18> */
.L_x_7498:
        /* <DEDUP_REMOVED lines=17> */
[----:B0-----:R-:W-:-:S07]  /*5b60*/  PRMT R104, R137, 0x7610, R104 ;  /* 0x0000761089687816 */ /* 0x001fce0000000068 */
.L_x_7515:
[----:B------:R-:W-:Y:S05]  /*5b70*/  BSYNC.RECONVERGENT B2 ;  /* 0x0000000000027941 */ /* 0x000fea0003800200 */
.L_x_7514:
        /* <DEDUP_REMOVED lines=17> */
[----:B0-----:R-:W-:-:S07]  /*5c90*/  PRMT R104, R104, 0x5410, R135 ;  /* 0x0000541068687816 */ /* 0x001fce0000000087 */
.L_x_7517:
[----:B------:R-:W-:Y:S05]  /*5ca0*/  BSYNC.RECONVERGENT B2 ;  /* 0x0000000000027941 */ /* 0x000fea0003800200 */
.L_x_7516:
        /* <DEDUP_REMOVED lines=18> */
.L_x_7519:
[----:B------:R-:W-:Y:S05]  /*5dd0*/  BSYNC.RECONVERGENT B2 ;  /* 0x0000000000027941 */ /* 0x000fea0003800200 */
.L_x_7518:
        /* <DEDUP_REMOVED lines=18> */
.L_x_7521:
[----:B------:R-:W-:Y:S05]  /*5f00*/  BSYNC.RECONVERGENT B2 ;  /* 0x0000000000027941 */ /* 0x000fea0003800200 */
.L_x_7520:
        /* <DEDUP_REMOVED lines=18> */
.L_x_7523:
[----:B------:R-:W-:Y:S05]  /*6030*/  BSYNC.RECONVERGENT B2 ;  /* 0x0000000000027941 */ /* 0x000fea0003800200 */
.L_x_7522:
        /* <DEDUP_REMOVED lines=18> */
.L_x_7525:
[----:B------:R-:W-:Y:S05]  /*6160*/  BSYNC.RECONVERGENT B2 ;  /* 0x0000000000027941 */ /* 0x000fea0003800200 */
.L_x_7524:
        /* <DEDUP_REMOVED lines=18> */
.L_x_7527:
[----:B------:R-:W-:Y:S05]  /*6290*/  BSYNC.RECONVERGENT B2 ;  /* 0x0000000000027941 */ /* 0x000fea0003800200 */
.L_x_7526:
[----:B------:R-:W-:Y:S05]  /*62a0*/  @!P2 BRA `(.L_x_7513) ;  /* 0x000000200088a947 */ /* 0x000fea0003800000 */
[----:B-----5:R-:W-:Y:S01]  /*62b0*/  ISETP.GE.U32.AND P3, PT, R150, RZ, PT ;  /* 0x000000ff9600720c */ /* 0x020fe20003f66070 */
[----:B------:R-:W-:Y:S01]  /*62c0*/  @P1 FFMA.FTZ R134, R130, R132, R133 ;  /* 0x0000008482861223 */ /* 0x000fe20000010085 */
        /* <DEDUP_REMOVED lines=13> */
[----:B0-----:R-:W-:Y:S01]  /*63a0*/  PRMT R107, R107, 0x5410, R133 ;  /* 0x000054106b6b7816 */ /* 0x001fe20000000085 */
[----:B------:R-:W-:Y:S06]  /*63b0*/  BRA `(.L_x_7513) ;  /* 0x0000002000447947 */ /* 0x000fec0003800000 */
.L_x_7497:
[----:B------:R-:W-:Y:S05]  /*63c0*/  @!P0 BRA `(.L_x_7528) ;  /* 0x0000001000588947 */ /* 0x000fea0003800000 */
[----:B------:R-:W-:Y:S04]  /*63d0*/  BSSY.RECONVERGENT B2, `(.L_x_7529) ;  /* 0x0000020000027945 */ /* 0x000fe80003800200 */
[----:B------:R-:W-:Y:S05]  /*63e0*/  @!P2 BRA `(.L_x_7530) ;  /* 0x000000000078a947 */ /* 0x000fea0003800000 */
[----:B-----5:R-:W-:Y:S01]  /*63f0*/  LOP3.LUT P1, RZ, R150, 0xff, RZ, 0xc0, !PT ;  /* 0x000000ff96ff7812 */ /* 0x020fe2000782c0ff */
[----:B------:R-:W-:Y:S01]  /*6400*/  BSSY.RECONVERGENT B3, `(.L_x_7531) ;  /* 0x000000c000037945 */ /* 0x000fe20003800200 */
[----:B0-----:R-:W-:-:S11]  /*6410*/  HFMA2 R109, -RZ, RZ, 0, 0 ;  /* 0x00000000ff6d7431 */ /* 0x001fd600000001ff */
        /* <DEDUP_REMOVED lines=10> */
.L_x_7532:
[----:B------:R-:W-:Y:S05]  /*64c0*/  BSYNC.RECONVERGENT B3 ;  /* 0x0000000000037941 */ /* 0x000fea0003800200 */
.L_x_7531:
        /* <DEDUP_REMOVED lines=13> */
.L_x_7534:
[----:B------:R-:W-:Y:S05]  /*65a0*/  BSYNC.RECONVERGENT B3 ;  /* 0x0000000000037941 */ /* 0x000fea0003800200 */
.L_x_7533:
[----:B------:R-:W-:-:S04]  /*65b0*/  F2FP.F16.F32.PACK_AB R108, RZ, R108 ;  /* 0x0000006cff6c723e */ /* 0x000fc800000000ff */
[----:B------:R-:W-:-:S07]  /*65c0*/  PRMT R104, R108, 0x7610, R104 ;  /* 0x000076106c687816 */ /* 0x000fce0000000068 */
.L_x_7530:
[----:B------:R-:W-:Y:S05]  /*65d0*/  BSYNC.RECONVERGENT B2 ;  /* 0x0000000000027941 */ /* 0x000fea0003800200 */
.L_x_7529:
        /* <DEDUP_REMOVED lines=15> */
.L_x_7538:
[----:B------:R-:W-:Y:S05]  /*66d0*/  BSYNC.RECONVERGENT B3 ;  /* 0x0000000000037941 */ /* 0x000fea0003800200 */
.L_x_7537:
        /* <DEDUP_REMOVED lines=13> */
.L_x_7540:
[----:B------:R-:W-:Y:S05]  /*67b0*/  BSYNC.RECONVERGENT B3 ;  /* 0x0000000000037941 */ /* 0x000fea0003800200 */
.L_x_7539:
[----:B------:R-:W-:-:S04]  /*67c0*/  F2FP.F16.F32.PACK_AB R108, RZ, R108 ;  /* 0x0000006cff6c723e */ /* 0x000fc800000000ff */
[----:B------:R-:W-:-:S07]  /*67d0*/  PRMT R104, R104, 0x5410, R108 ;  /* 0x0000541068687816 */ /* 0x000fce000000006c */
.L_x_7536:
[----:B------:R-:W-:Y:S05]  /*67e0*/  BSYNC.RECONVERGENT B2 ;  /* 0x0000000000027941 */ /* 0x000fea0003800200 */
.L_x_7535:
        /* <DEDUP_REMOVED lines=15> */
.L_x_7544:
[----:B------:R-:W-:Y:S05]  /*68e0*/  BSYNC.RECONVERGENT B3 ;  /* 0x0000000000037941 */ /* 0x000fea0003800200 */
.L_x_7543:
        /* <DEDUP_REMOVED lines=13> */
.L_x_7546:
[----:B------:R-:W-:Y:S05]  /*69c0*/  BSYNC.RECONVERGENT B3 ;  /* 0x0000000000037941 */ /* 0x000fea0003800200 */
.L_x_7545:
[----:B------:R-:W-:-:S04]  /*69d0*/  F2FP.F16.F32.PACK_AB R108, RZ, R108 ;  /* 0x0000006cff6c723e */ /* 0x000fc800000000ff */
[----:B------:R-:W-:-:S07]  /*69e0*/  PRMT R105, R108, 0x7610, R105 ;  /* 0x000076106c697816 */ /* 0x000fce0000000069 */
.L_x_7542:
[----:B------:R-:W-:Y:S05]  /*69f0*/  BSYNC.RECONVERGENT B2 ;  /* 0x0000000000027941 */ /* 0x000fea0003800200 */
.L_x_7541:
        /* <DEDUP_REMOVED lines=15> */
.L_x_7550:
[----:B------:R-:W-:Y:S05]  /*6af0*/  BSYNC.RECONVERGENT B3 ;  /* 0x0000000000037941 */ /* 0x000fea0003800200 */
.L_x_7549:
        /* <DEDUP_REMOVED lines=13> */
.L_x_7552:
[----:B------:R-:W-:Y:S05]  /*6bd0*/  BSYNC.RECONVERGENT B3 ;  /* 0x0000000000037941 */ /* 0x000fea0003800200 */
.L_x_7551:
[----:B------:R-:W-:-:S04]  /*6be0*/  F2FP.F16.F32.PACK_AB R108, RZ, R108 ;  /* 0x0000006cff6c723e */ /* 0x000fc800000000ff */
[----:B------:R-:W-:-:S07]  /*6bf0*/  PRMT R105, R105, 0x5410, R108 ;  /* 0x0000541069697816 */ /* 0x000fce000000006c */
.L_x_7548:
[----:B------:R-:W-:Y:S05]  /*6c00*/  BSYNC.RECONVERGENT B2 ;  /* 0x0000000000027941 */ /* 0x000fea0003800200 */
.L_x_7547:
        /* <DEDUP_REMOVED lines=15> */
.L_x_7556:
[----:B------:R-:W-:Y:S05]  /*6d00*/  BSYNC.RECONVERGENT B3 ;  /* 0x0000000000037941 */ /* 0x000fea0003800200 */
.L_x_7555:
        /* <DEDUP_REMOVED lines=13> */
.L_x_7558:
[----:B------:R-:W-:Y:S05]  /*6de0*/  BSYNC.RECONVERGENT B3 ;  /* 0x0000000000037941 */ /* 0x000fea0003800200 */
.L_x_7557:
[----:B------:R-:W-:-:S04]  /*6df0*/  F2FP.F16.F32.PACK_AB R108, RZ, R108 ;  /* 0x0000006cff6c723e */ /* 0x000fc800000000ff */
[----:B------:R-:W-:-:S07]  /*6e00*/  PRMT R106, R108, 0x7610, R106 ;  /* 0x000076106c6a7816 */ /* 0x000fce000000006a */
.L_x_7554:
[----:B------:R-:W-:Y:S05]  /*6e10*/  BSYNC.RECONVERGENT B2 ;  /* 0x0000000000027941 */ /* 0x000fea0003800200 */
.L_x_7553:
        /* <DEDUP_REMOVED lines=15> */
.L_x_7562:
[----:B------:R-:W-:Y:S05]  /*6f10*/  BSYNC.RECONVERGENT B3 ;  /* 0x0000000000037941 */ /* 0x000fea0003800200 */
.L_x_7561:
        /* <DEDUP_REMOVED lines=13> */
.L_x_7564:
[----:B------:R-:W-:Y:S05]  /*6ff0*/  BSYNC.RECONVERGENT B3 ;  /* 0x0000000000037941 */ /* 0x000fea0003800200 */
.L_x_7563:
[----:B------:R-:W-:-:S04]  /*7000*/  F2FP.F16.F32.PACK_AB R108, RZ, R108 ;  /* 0x0000006cff6c723e */ /* 0x000fc800000000ff */
[----:B------:R-:W-:-:S07]  /*7010*/  PRMT R106, R106, 0x5410, R108 ;  /* 0x000054106a6a7816 */ /* 0x000fce000000006c */
.L_x_7560:
[----:B------:R-:W-:Y:S05]  /*7020*/  BSYNC.RECONVERGENT B2 ;  /* 0x0000000000027941 */ /* 0x000fea0003800200 */
.L_x_7559:
        /* <DEDUP_REMOVED lines=15> */
.L_x_7568:
[----:B------:R-:W-:Y:S05]  /*7120*/  BSYNC.RECONVERGENT B3 ;  /* 0x0000000000037941 */ /* 0x000fea0003800200 */
.L_x_7567:
        /* <DEDUP_REMOVED lines=13> */
.L_x_7570:
[----:B------:R-:W-:Y:S05]  /*7200*/  BSYNC.RECONVERGENT B3 ;  /* 0x0000000000037941 */ /* 0x000fea0003800200 */
.L_x_7569:
[----:B------:R-:W-:-:S04]  /*7210*/  F2FP.F16.F32.PACK_AB R108, RZ, R108 ;  /* 0x0000006cff6c723e */ /* 0x000fc800000000ff */
[----:B------:R-:W-:-:S07]  /*7220*/  PRMT R107, R108, 0x7610, R107 ;  /* 0x000076106c6b7816 */ /* 0x000fce000000006b */
.L_x_7566:
[----:B------:R-:W-:Y:S05]  /*7230*/  BSYNC.RECONVERGENT B2 ;  /* 0x0000000000027941 */ /* 0x000fea0003800200 */
.L_x_7565:
        /* <DEDUP_REMOVED lines=47> */
.L_x_7528:
        /* <DEDUP_REMOVED lines=15> */
.L_x_7574:
[----:B------:R-:W-:Y:S05]  /*7620*/  BSYNC.RECONVERGENT B3 ;  /* 0x0000000000037941 */ /* 0x000fea0003800200 */
.L_x_7573:
        /* <DEDUP_REMOVED lines=13> */
.L_x_7576:
[----:B------:R-:W-:Y:S05]  /*7700*/  BSYNC.RECONVERGENT B3 ;  /* 0x0000000000037941 */ /* 0x000fea0003800200 */
.L_x_7575:
[----:B------:R-:W-:-:S04]  /*7710*/  F2FP.F16.F32.PACK_AB R135, RZ, R135 ;  /* 0x00000087ff87723e */ /* 0x000fc800000000ff */
[----:B0-----:R-:W-:-:S07]  /*7720*/  PRMT R104, R135, 0x7610, R104 ;  /* 0x0000761087687816 */ /* 0x001fce0000000068 */
.L_x_7572:
[----:B------:R-:W-:Y:S05]  /*7730*/  BSYNC.RECONVERGENT B2 ;  /* 0x0000000000027941 */ /* 0x000fea0003800200 */
.L_x_7571:
        /* <DEDUP_REMOVED lines=15> */
.L_x_7580:
[----:B------:R-:W-:Y:S05]  /*7830*/  BSYNC.RECONVERGENT B3 ;  /* 0x0000000000037941 */ /* 0x000fea0003800200 */
.L_x_7579:
        /* <DEDUP_REMOVED lines=13> */
.L_x_7582:
[----:B------:R-:W-:Y:S05]  /*7910*/  BSYNC.RECONVERGENT B3 ;  /* 0x0000000000037941 */ /* 0x000fea0003800200 */
.L_x_7581:
[----:B------:R-:W-:-:S04]  /*7920*/  F2FP.F16.F32.PACK_AB R135, RZ, R135 ;  /* 0x00000087ff87723e */ /* 0x000fc800000000ff */
[----:B0-----:R-:W-:-:S07]  /*7930*/  PRMT R104, R104, 0x5410, R135 ;  /* 0x0000541068687816 */ /* 0x001fce0000000087 */
.L_x_7578:
[----:B------:R-:W-:Y:S05]  /*7940*/  BSYNC.RECONVERGENT B2 ;  /* 0x0000000000027941 */ /* 0x000fea0003800200 */
.L_x_7577:
        /* <DEDUP_REMOVED lines=15> */
.L_x_7586:
[----:B------:R-:W-:Y:S05]  /*7a40*/  BSYNC.RECONVERGENT B3 ;  /* 0x0000000000037941 */ /* 0x000fea0003800200 */
.L_x_7585:
        /* <DEDUP_REMOVED lines=13> */
.L_x_7588:
[----:B------:R-:W-:Y:S05]  /*7b20*/  BSYNC.RECONVERGENT B3 ;  /* 0x0000000000037941 */ /* 0x000fea0003800200 */
.L_x_7587:
[----:B------:R-:W-:-:S04]  /*7b30*/  F2FP.F16.F32.PACK_AB R135, RZ, R135 ;  /* 0x00000087ff87723e */ /* 0x000fc800000000ff */
[----:B0-----:R-:W-:-:S07]  /*7b40*/  PRMT R105, R135, 0x7610, R105 ;  /* 0x0000761087697816 */ /* 0x001fce0000000069 */
.L_x_7584:
[----:B------:R-:W-:Y:S05]  /*7b50*/  BSYNC.RECONVERGENT B2 ;  /* 0x0000000000027941 */ /* 0x000fea0003800200 */
.L_x_7583:
        /* <DEDUP_REMOVED lines=15> */
.L_x_7592:
[----:B------:R-:W-:Y:S05]  /*7c50*/  BSYNC.RECONVERGENT B3 ;  /* 0x0000000000037941 */ /* 0x000fea0003800200 */
.L_x_7591:
        /* <DEDUP_REMOVED lines=13> */
.L_x_7594:
[----:B------:R-:W-:Y:S05]  /*7d30*/  BSYNC.RECONVERGENT B3 ;  /* 0x0000000000037941 */ /* 0x000fea0003800200 */
.L_x_7593:
[----:B------:R-:W-:-:S04]  /*7d40*/  F2FP.F16.F32.PACK_AB R135, RZ, R135 ;  /* 0x00000087ff87723e */ /* 0x000fc800000000ff */
[----:B0-----:R-:W-:-:S07]  /*7d50*/  PRMT R105, R105, 0x5410, R135 ;  /* 0x0000541069697816 */ /* 0x001fce0000000087 */
.L_x_7590:
[----:B------:R-:W-:Y:S05]  /*7d60*/  BSYNC.RECONVERGENT B2 ;  /* 0x0000000000027941 */ /* 0x000fea0003800200 */
.L_x_7589:
        /* <DEDUP_REMOVED lines=15> */
.L_x_7598:
[----:B------:R-:W-:Y:S05]  /*7e60*/  BSYNC.RECONVERGENT B3 ;  /* 0x0000000000037941 */ /* 0x000fea0003800200 */
.L_x_7597:
        /* <DEDUP_REMOVED lines=13> */
.L_x_7600:
[----:B------:R-:W-:Y:S05]  /*7f40*/  BSYNC.RECONVERGENT B3 ;  /* 0x0000000000037941 */ /* 0x000fea0003800200 */
.L_x_7599:
[----:B------:R-:W-:-:S04]  /*7f50*/  F2FP.F16.F32.PACK_AB R135, RZ, R135 ;  /* 0x00000087ff87723e */ /* 0x000fc800000000ff */
[----:B0-----:R-:W-:-:S07]  /*7f60*/  PRMT R106, R135, 0x7610, R106 ;  /* 0x00007610876a7816 */ /* 0x001fce000000006a */
.L_x_7596:
[----:B------:R-:W-:Y:S05]  /*7f70*/  BSYNC.RECONVERGENT B2 ;  /* 0x0000000000027941 */ /* 0x000fea0003800200 */
.L_x_7595:
        /* <DEDUP_REMOVED lines=15> */
.L_x_7604:
[----:B------:R-:W-:Y:S05]  /*8070*/  BSYNC.RECONVERGENT B3 ;  /* 0x0000000000037941 */ /* 0x000fea0003800200 */
.L_x_7603:
        /* <DEDUP_REMOVED lines=13> */
.L_x_7606:
[----:B------:R-:W-:Y:S05]  /*8150*/  BSYNC.RECONVERGENT B3 ;  /* 0x0000000000037941 */ /* 0x000fea0003800200 */
.L_x_7605:
[----:B------:R-:W-:-:S04]  /*8160*/  F2FP.F16.F32.PACK_AB R135, RZ, R135 ;  /* 0x00000087ff87723e */ /* 0x000fc800000000ff */
[----:B0-----:R-:W-:-:S07]  /*8170*/  PRMT R106, R106, 0x5410, R135 ;  /* 0x000054106a6a7816 */ /* 0x001fce0000000087 */
.L_x_7602:
[----:B------:R-:W-:Y:S05]  /*8180*/  BSYNC.RECONVERGENT B2 ;  /* 0x0000000000027941 */ /* 0x000fea0003800200 */
.L_x_7601:
        /* <DEDUP_REMOVED lines=15> */
.L_x_7610:
[----:B------:R-:W-:Y:S05]  /*8280*/  BSYNC.RECONVERGENT B3 ;  /* 0x0000000000037941 */ /* 0x000fea0003800200 */
.L_x_7609:
        /* <DEDUP_REMOVED lines=13> */
.L_x_7612:
[----:B------:R-:W-:Y:S05]  /*8360*/  BSYNC.RECONVERGENT B3 ;  /* 0x0000000000037941 */ /* 0x000fea0003800200 */
.L_x_7611:
[----:B------:R-:W-:-:S04]  /*8370*/  F2FP.F16.F32.PACK_AB R135, RZ, R135 ;  /* 0x00000087ff87723e */ /* 0x000fc800000000ff */
[----:B0-----:R-:W-:-:S07]  /*8380*/  PRMT R107, R135, 0x7610, R107 ;  /* 0x00007610876b7816 */ /* 0x001fce000000006b */
.L_x_7608:
[----:B------:R-:W-:Y:S05]  /*8390*/  BSYNC.RECONVERGENT B2 ;  /* 0x0000000000027941 */ /* 0x000fea0003800200 */
.L_x_7607:
        /* <DEDUP_REMOVED lines=18> */
[----:B0-----:R-:W-:-:S07]  /*84c0*/  PRMT R107, R107, 0x5410, R133 ;  /* 0x000054106b6b7816 */ /* 0x001fce0000000085 */
.L_x_7513:
[----:B------:R-:W-:Y:S05]  /*84d0*/  BSYNC.RECONVERGENT B1 ;  /* 0x0000000000017941 */ /* 0x000fea0003800200 */
.L_x_7496:
        /* <DEDUP_REMOVED lines=12> */
.L_x_7368:
[----:B------:R-:W-:Y:S05]  /*85a0*/  BSYNC B0 ;  /* 0x0000000000007941 */ /* 0x000fea0003800000 */
.L_x_7367:
[----:B------:R-:W1:Y:S01]  /*85b0*/  S2R R5, SR_CgaCtaId ;  /* 0x0000000000057919 */ /* 0x000e620000008800 */
[C---:B------:R-:W-:Y:S01]  /*85c0*/  SHF.L.U32 R3, R0.reuse, 0x6, RZ ;  /* 0x0000000600037819 */ /* 0x040fe200000006ff */
[----:B------:R-:W-:Y:S05]  /*85d0*/  WARPSYNC.ALL ;  /* 0x0000000000007948 */ /* 0x000fea0003800000 */
[----:B------:R-:W-:Y:S01]  /*85e0*/  SHF.L.U32 R2, R0, 0x5, RZ ;  /* 0x0000000500027819 */ /* 0x000fe200000006ff */
[----:B-----5:R-:W2:Y:S01]  /*85f0*/  LDC R28, c[0x0][0x388] ;  /* 0x0000e200ff1c7b82 */ /* 0x020ea20000000800 */
[----:B------:R-:W-:Y:S01]  /*8600*/  MOV R4, 0x400 ;  /* 0x0000040000047802 */ /* 0x000fe20000000f00 */
[----:B------:R-:W3:Y:S01]  /*8610*/  LDCU.128 UR16, c[0x0][0x440] ;  /* 0x00008800ff1077ac */ /* 0x000ee20008000c00 */
[----:B------:R-:W-:-:S04]  /*8620*/  LOP3.LUT R3, R3, 0x1800, RZ, 0xc0, !PT ;  /* 0x0000180003037812 */ /* 0x000fc800078ec0ff */
[----:B------:R-:W-:Y:S01]  /*8630*/  LOP3.LUT R2, R3, 0x3e0, R2, 0xf8, !PT ;  /* 0x000003e003027812 */ /* 0x000fe200078ef802 */
[----:B------:R-:W2:Y:S01]  /*8640*/  S2UR UR4, SR_CTAID.X ;  /* 0x00000000000479c3 */ /* 0x000ea20000002500 */
[----:B-1----:R-:W-:-:S04]  /*8650*/  LEA R5, R5, R4, 0x18 ;  /* 0x0000000405057211 */ /* 0x002fc800078ec0ff */
[-C--:B------:R-:W-:Y:S02]  /*8660*/  IADD3 R2, PT, PT, R2, R5.reuse, RZ ;  /* 0x0000000502027210 */ /* 0x080fe40007ffe0ff */
[----:B------:R-:W-:Y:S01]  /*8670*/  LEA R5, R0, R5, 0x2 ;  /* 0x0000000500057211 */ /* 0x000fe200078e10ff */
[----:B--2---:R-:W-:Y:S02]  /*8680*/  IMAD R39, R28, UR4, RZ ;  /* 0x000000041c277c24 */ /* 0x004fe4000f8e02ff */
[----:B------:R-:W-:Y:S01]  /*8690*/  STS.128 [R2], R96 ;  /* 0x0000006002007388 */ /* 0x000fe20000000c00 */
[----:B------:R-:W1:Y:S03]  /*86a0*/  LDCU.64 UR4, c[0x0][0x460] ;  /* 0x00008c00ff0477ac */ /* 0x000e660008000a00 */
[----:B------:R-:W-:Y:S01]  /*86b0*/  STS.128 [R2+0x10], R92 ;  /* 0x0000105c02007388 */ /* 0x000fe20000000c00 */
[----:B------:R-:W-:-:S03]  /*86c0*/  IADD3 R0, P0, PT, R39, R0, RZ ;  /* 0x0000000027007210 */ /* 0x000fc60007f1e0ff */
[----:B------:R-:W-:Y:S01]  /*86d0*/  STS.128 [R2+0x400], R88 ;  /* 0x0004005802007388 */ /* 0x000fe20000000c00 */
[----:B------:R-:W-:-:S03]  /*86e0*/  IADD3.X R39, PT, PT, RZ, RZ, RZ, P0, !PT ;  /* 0x000000ffff277210 */ /* 0x000fc600007fe4ff */
[----:B------:R-:W-:Y:S01]  /*86f0*/  STS.128 [R2+0x410], R84 ;  /* 0x0004105402007388 */ /* 0x000fe20000000c00 */
[----:B------:R-:W-:Y:S06]  /*8700*/  BAR.SYNC.DEFER_BLOCKING 0x0 ;  /* 0x0000000000007b1d */ /* 0x000fec0000010000 */
[----:B------:R-:W2:Y:S04]  /*8710*/  LDS R3, [R5] ;  /* 0x0000000005037984 */ /* 0x000ea80000000800 */
[----:B------:R-:W4:Y:S04]  /*8720*/  LDS R4, [R5+0x200] ;  /* 0x0002000005047984 */ /* 0x000f280000000800 */
[----:B------:R-:W0:Y:S04]  /*8730*/  LDS R8, [R5+0x800] ;  /* 0x0008000005087984 */ /* 0x000e280000000800 */
[----:B------:R-:W3:Y:S04]  /*8740*/  LDS R9, [R5+0xa00] ;  /* 0x000a000005097984 */ /* 0x000ee80000000800 */
        /* <DEDUP_REMOVED lines=9> */
[----:B----4-:R-:W-:-:S03]  /*87e0*/  FADD.FTZ R4, RZ, R4 ;  /* 0x00000004ff047221 */ /* 0x010fc60000010000 */
[----:B------:R-:W4:Y:S01]  /*87f0*/  LDS R16, [R5+0x1800] ;  /* 0x0018000005107984 */ /* 0x000f220000000800 */
[----:B0-----:R-:W-:-:S03]  /*8800*/  FADD.FTZ R3, R3, R8 ;  /* 0x0000000803037221 */ /* 0x001fc60000010000 */
[----:B------:R-:W0:Y:S01]  /*8810*/  LDS R17, [R5+0x1a00] ;  /* 0x001a000005117984 */ /* 0x000e220000000800 */
[----:B---3--:R-:W-:-:S03]  /*8820*/  FADD.FTZ R4, R4, R9 ;  /* 0x0000000904047221 */ /* 0x008fc60000010000 */
[----:B------:R-:W3:Y:S01]  /*8830*/  LDS R19, [R5+0x1c00] ;  /* 0x001c000005137984 */ /* 0x000ee20000000800 */
        /* <DEDUP_REMOVED lines=9> */
[----:B--2---:R-:W-:Y:S01]  /*88d0*/  FADD.FTZ R7, R7, R14 ;  /* 0x0000000e07077221 */ /* 0x004fe20000010000 */
[----:B------:R-:W-:Y:S01]  /*88e0*/  STS.128 [R2], R52 ;  /* 0x0000003402007388 */ /* 0x000fe20000000c00 */
[----:B----4-:R-:W-:-:S03]  /*88f0*/  FADD.FTZ R9, R3, R16 ;  /* 0x0000001003097221 */ /* 0x010fc60000010000 */
[----:B------:R-:W-:Y:S01]  /*8900*/  STS.128 [R2+0x10], R56 ;  /* 0x0000103802007388 */ /* 0x000fe20000000c00 */
[----:B0-----:R-:W-:-:S03]  /*8910*/  FADD.FTZ R17, R4, R17 ;  /* 0x0000001104117221 */ /* 0x001fc60000010000 */
[----:B------:R-:W-:Y:S01]  /*8920*/  STS.128 [R2+0x400], R60 ;  /* 0x0004003c02007388 */ /* 0x000fe20000000c00 */
[----:B---3--:R-:W-:-:S03]  /*8930*/  FADD.FTZ R19, R6, R19 ;  /* 0x0000001306137221 */ /* 0x008fc60000010000 */
        /* <DEDUP_REMOVED lines=36> */
[----:B------:R-:W-:Y:S02]  /*8b80*/  SHF.L.U32 R8, R0, 0x2, RZ ;  /* 0x0000000200087819 */ /* 0x000fe400000006ff */
[----:B------:R-:W-:Y:S01]  /*8b90*/  STS.128 [R2+0x400], R72 ;  /* 0x0004004802007388 */ /* 0x000fe20000000c00 */
[----:B---3--:R-:W-:Y:S01]  /*8ba0*/  FADD.FTZ R35, R10, R35 ;  /* 0x000000230a237221 */ /* 0x008fe20000010000 */
[----:B------:R-:W-:Y:S02]  /*8bb0*/  SHF.L.U64.HI R10, R0, 0x2, R39 ;  /* 0x00000002000a7819 */ /* 0x000fe40000010227 */
[----:B------:R0:W-:Y:S01]  /*8bc0*/  STS.128 [R2+0x410], R68 ;  /* 0x0004104402007388 */ /* 0x0001e20000000c00 */
[----:B----4-:R-:W-:Y:S01]  /*8bd0*/  FADD.FTZ R15, R15, R12 ;  /* 0x0000000c0f0f7221 */ /* 0x010fe20000010000 */
[----:B------:R-:W-:Y:S01]  /*8be0*/  BAR.SYNC.DEFER_BLOCKING 0x0 ;  /* 0x0000000000007b1d */ /* 0x000fe20000010000 */
[----:B0-----:R-:W-:-:S05]  /*8bf0*/  IADD3 R2, P0, PT, R8, UR18, RZ ;  /* 0x0000001208027c10 */ /* 0x001fca000ff1e0ff */
        /* <DEDUP_REMOVED lines=15> */
[----:B--2---:R-:W-:Y:S01]  /*8cf0*/  FADD.FTZ R0, R3, R4 ;  /* 0x0000000403007221 */ /* 0x004fe20000010000 */
[----:B------:R-:W-:Y:S02]  /*8d00*/  IADD3 R4, P1, PT, R8, UR16, RZ ;  /* 0x0000001008047c10 */ /* 0x000fe4000ff3e0ff */
[----:B------:R-:W2:Y:S01]  /*8d10*/  LDS R18, [R5+0x1600] ;  /* 0x0016000005127984 */ /* 0x000ea20000000800 */
[----:B---3--:R-:W-:Y:S01]  /*8d20*/  FADD.FTZ R37, R0, R37 ;  /* 0x0000002500257221 */ /* 0x008fe20000010000 */
[----:B------:R-:W-:Y:S02]  /*8d30*/  IADD3.X R3, PT, PT, R10, UR19, RZ, P0, !PT ;  /* 0x000000130a037c10 */ /* 0x000fe400087fe4ff */
[----:B------:R-:W3:Y:S01]  /*8d40*/  LDS R21, [R5+0x1c00] ;  /* 0x001c000005157984 */ /* 0x000ee20000000800 */
[----:B----4-:R-:W-:Y:S01]  /*8d50*/  FADD.FTZ R0, RZ, R6 ;  /* 0x00000006ff007221 */ /* 0x010fe20000010000 */
[----:B------:R-:W-:-:S02]  /*8d60*/  IADD3 R6, P0, PT, R8, UR4, RZ ;  /* 0x0000000408067c10 */ /* 0x000fc4000ff1e0ff */
[----:B------:R4:W3:Y:S01]  /*8d70*/  LDS R22, [R5+0x1e00] ;  /* 0x001e000005167984 */ /* 0x0008e20000000800 */
[----:B------:R-:W-:Y:S01]  /*8d80*/  FADD.FTZ R14, RZ, R14 ;  /* 0x0000000eff0e7221 */ /* 0x000fe20000010000 */
[----:B------:R-:W-:Y:S01]  /*8d90*/  FADD.FTZ R0, R0, R7 ;  /* 0x0000000700007221 */ /* 0x000fe20000010000 */
[C---:B------:R-:W-:Y:S01]  /*8da0*/  IADD3.X R7, PT, PT, R10.reuse, UR5, RZ, P0, !PT ;  /* 0x000000050a077c10 */ /* 0x040fe200087fe4ff */
[----:B------:R-:W-:Y:S01]  /*8db0*/  STG.E desc[UR6][R2.64], R31 ;  /* 0x0000001f02007986 */ /* 0x000fe2000c101906 */
[----:B------:R-:W-:Y:S01]  /*8dc0*/  FADD.FTZ R16, RZ, R16 ;  /* 0x00000010ff107221 */ /* 0x000fe20000010000 */
[----:B----4-:R-:W-:Y:S01]  /*8dd0*/  IADD3.X R5, PT, PT, R10, UR17, RZ, P1, !PT ;  /* 0x000000110a057c10 */ /* 0x010fe20008ffe4ff */
        /* <DEDUP_REMOVED lines=20> */
.L_x_7372:
        /* <DEDUP_REMOVED lines=8> */
.L_x_7615:
[----:B------:R-:W-:Y:S05]  /*8fa0*/  BSYNC B1 ;  /* 0x0000000000017941 */ /* 0x000fea0003800000 */
.L_x_7614:
        /* <DEDUP_REMOVED lines=8> */
.L_x_7616:
[----:B------:R-:W-:Y:S01]  /*9030*/  FADD.FTZ R132, R132, R135 ;  /* 0x0000008784847221 */ /* 0x000fe20000010000 */
[----:B------:R-:W-:-:S04]  /*9040*/  HFMA2 R147, -RZ, RZ, 0, 1.1920928955078125e-07 ;  /* 0x00000002ff937431 */ /* 0x000fc800000001ff */
[----:B------:R-:W-:Y:S02]  /*9050*/  MOV R148, R132 ;  /* 0x0000008400947202 */ /* 0x000fe40000000f00 */
[----:B------:R-:W-:-:S07]  /*9060*/  MOV R133, R146 ;  /* 0x0000009200857202 */ /* 0x000fce0000000f00 */
[----:B------:R-:W-:Y:S05]  /*9070*/  WARPSYNC.COLLECTIVE R145, `(.L_x_7617) ;  /* 0x0000000091087348 */ /* 0x000fea0003c00000 */
[----:B------:R0:W1:Y:S02]  /*9080*/  SHFL.BFLY P0, R146, R148, R147, R154 ;  /* 0x0c00009394927389 */ /* 0x000064000000009a */
[----:B01----:R-:W-:Y:S05]  /*9090*/  ENDCOLLECTIVE ;  /* 0x000000000000791b */ /* 0x003fea0003800000 */
.L_x_7617:
[----:B------:R-:W-:-:S05]  /*90a0*/  FADD.FTZ R133, R133, R0 ;  /* 0x0000000085857221 */ /* 0x000fca0000010000 */
[----:B------:R-:W-:Y:S02]  /*90b0*/  MOV R148, R133 ;  /* 0x0000008500947202 */ /* 0x000fe40000000f00 */
[----:B------:R-:W-:-:S07]  /*90c0*/  MOV R137, R146 ;  /* 0x0000009200897202 */ /* 0x000fce0000000f00 */
[----:B------:R-:W-:Y:S05]  /*90d0*/  WARPSYNC.COLLECTIVE R145, `(.L_x_7618) ;  /* 0x0000000091087348 */ /* 0x000fea0003c00000 */
[----:B------:R0:W1:Y:S02]  /*90e0*/  SHFL.BFLY P0, R146, R148, R147, R154 ;  /* 0x0c00009394927389 */ /* 0x000064000000009a */
[----:B01----:R-:W-:Y:S05]  /*90f0*/  ENDCOLLECTIVE ;  /* 0x000000000000791b */ /* 0x003fea0003800000 */
.L_x_7618:
[----:B------:R-:W-:Y:S01]  /*9100*/  FADD.FTZ R137, R132, R137 ;  /* 0x0000008984897221 */ /* 0x000fe20000010000 */
[----:B------:R-:W-:-:S04]  /*9110*/  HFMA2 R147, -RZ, RZ, 0, 2.384185791015625e-07 ;  /* 0x00000004ff937431 */ /* 0x000fc800000001ff */
[----:B------:R-:W-:Y:S02]  /*9120*/  MOV R148, R137 ;  /* 0x0000008900947202 */ /* 0x000fe40000000f00 */
[----:B------:R-:W-:-:S07]  /*9130*/  MOV R140, R146 ;  /* 0x00000092008c7202 */ /* 0x000fce0000000f00 */
[----:B------:R-:W-:Y:S05]  /*9140*/  WARPSYNC.COLLECTIVE R145, `(.L_x_7619) ;  /* 0x0000000091087348 */ /* 0x000fea0003c00000 */
[----:B------:R0:W1:Y:S02]  /*9150*/  SHFL.BFLY P0, R146, R148, R147, R154 ;  /* 0x0c00009394927389 */ /* 0x000064000000009a */
[----:B01----:R-:W-:Y:S05]  /*9160*/  ENDCOLLECTIVE ;  /* 0x000000000000791b */ /* 0x003fea0003800000 */
.L_x_7619:
[----:B------:R-:W-:-:S05]  /*9170*/  FADD.FTZ R140, R133, R140 ;  /* 0x0000008c858c7221 */ /* 0x000fca0000010000 */
[----:B------:R-:W-:Y:S02]  /*9180*/  MOV R148, R140 ;  /* 0x0000008c00947202 */ /* 0x000fe40000000f00 */
[----:B------:R-:W-:-:S07]  /*9190*/  MOV R142, R146 ;  /* 0x00000092008e7202 */ /* 0x000fce0000000f00 */
[----:B------:R-:W-:Y:S05]  /*91a0*/  WARPSYNC.COLLECTIVE R145, `(.L_x_7620) ;  /* 0x0000000091087348 */ /* 0x000fea0003c00000 */
[----:B------:R0:W1:Y:S02]  /*91b0*/  SHFL.BFLY P0, R146, R148, R147, R154 ;  /* 0x0c00009394927389 */ /* 0x000064000000009a */
[----:B01----:R-:W-:Y:S05]  /*91c0*/  ENDCOLLECTIVE ;  /* 0x000000000000791b */ /* 0x003fea0003800000 */
.L_x_7620:
[----:B------:R-:W-:Y:S01]  /*91d0*/  FADD.FTZ R142, R137, R142 ;  /* 0x0000008e898e7221 */ /* 0x000fe20000010000 */
[----:B------:R-:W-:-:S04]  /*91e0*/  HFMA2 R147, -RZ, RZ, 0, 4.76837158203125e-07 ;  /* 0x00000008ff937431 */ /* 0x000fc800000001ff */
[----:B------:R-:W-:Y:S02]  /*91f0*/  MOV R148, R142 ;  /* 0x0000008e00947202 */ /* 0x000fe40000000f00 */
[----:B------:R-:W-:-:S07]  /*9200*/  MOV R141, R146 ;  /* 0x00000092008d7202 */ /* 0x000fce0000000f00 */
[----:B------:R-:W-:Y:S05]  /*9210*/  WARPSYNC.COLLECTIVE R145, `(.L_x_7621) ;  /* 0x0000000091087348 */ /* 0x000fea0003c00000 */
[----:B------:R0:W1:Y:S02]  /*9220*/  SHFL.BFLY P0, R146, R148, R147, R154 ;  /* 0x0c00009394927389 */ /* 0x000064000000009a */
[----:B01----:R-:W-:Y:S05]  /*9230*/  ENDCOLLECTIVE ;  /* 0x000000000000791b */ /* 0x003fea0003800000 */
.L_x_7621:
[----:B------:R-:W-:-:S05]  /*9240*/  FADD.FTZ R141, R140, R141 ;  /* 0x0000008d8c8d7221 */ /* 0x000fca0000010000 */
[----:B------:R-:W-:Y:S02]  /*9250*/  MOV R148, R141 ;  /* 0x0000008d00947202 */ /* 0x000fe40000000f00 */
[----:B------:R-:W-:-:S07]  /*9260*/  MOV R135, R146 ;  /* 0x0000009200877202 */ /* 0x000fce0000000f00 */
[----:B------:R-:W-:Y:S05]  /*9270*/  WARPSYNC.COLLECTIVE R145, `(.L_x_7622) ;  /* 0x0000000091087348 */ /* 0x000fea0003c00000 */
[----:B------:R0:W1:Y:S02]  /*9280*/  SHFL.BFLY P0, R146, R148, R147, R154 ;  /* 0x0c00009394927389 */ /* 0x000064000000009a */
[----:B01----:R-:W-:Y:S05]  /*9290*/  ENDCOLLECTIVE ;  /* 0x000000000000791b */ /* 0x003fea0003800000 */
.L_x_7622:
[----:B------:R-:W-:Y:S01]  /*92a0*/  FADD.FTZ R135, R142, R135 ;  /* 0x000000878e877221 */ /* 0x000fe20000010000 */
[----:B------:R-:W-:-:S04]  /*92b0*/  HFMA2 R147, -RZ, RZ, 0, 9.5367431640625e-07 ;  /* 0x00000010ff937431 */ /* 0x000fc800000001ff */
[----:B------:R-:W-:Y:S02]  /*92c0*/  MOV R148, R135 ;  /* 0x0000008700947202 */ /* 0x000fe40000000f00 */
[----:B------:R-:W-:-:S07]  /*92d0*/  MOV R0, R146 ;  /* 0x0000009200007202 */ /* 0x000fce0000000f00 */
[----:B------:R-:W-:Y:S05]  /*92e0*/  WARPSYNC.COLLECTIVE R145, `(.L_x_7623) ;  /* 0x0000000091087348 */ /* 0x000fea0003c00000 */
[----:B------:R0:W1:Y:S02]  /*92f0*/  SHFL.BFLY P0, R146, R148, R147, R154 ;  /* 0x0c00009394927389 */ /* 0x000064000000009a */
[----:B01----:R-:W-:Y:S05]  /*9300*/  ENDCOLLECTIVE ;  /* 0x000000000000791b */ /* 0x003fea0003800000 */
.L_x_7623:
[----:B------:R-:W-:-:S05]  /*9310*/  FADD.FTZ R143, R141, R0 ;  /* 0x000000008d8f7221 */ /* 0x000fca0000010000 */
[----:B------:R-:W-:Y:S02]  /*9320*/  MOV R148, R143 ;  /* 0x0000008f00947202 */ /* 0x000fe40000000f00 */
[----:B------:R-:W-:-:S07]  /*9330*/  MOV R144, R146 ;  /* 0x0000009200907202 */ /* 0x000fce0000000f00 */
[----:B------:R-:W-:Y:S05]  /*9340*/  WARPSYNC.COLLECTIVE R145, `(.L_x_7624) ;  /* 0x0000000091087348 */ /* 0x000fea0003c00000 */
[----:B------:R0:W1:Y:S02]  /*9350*/  SHFL.BFLY P0, R146, R148, R147, R154 ;  /* 0x0c00009394927389 */ /* 0x000064000000009a */
[----:B01----:R-:W-:Y:S05]  /*9360*/  ENDCOLLECTIVE ;  /* 0x000000000000791b */ /* 0x003fea0003800000 */
.L_x_7624:
[----:B------:R-:W-:Y:S05]  /*9370*/  BRA `(.L_x_7625) ;  /* 0xffffff80003c7947 */ /* 0x000fea000383ffff */
.L_x_7626:
        /* <DEDUP_REMOVED lines=16> */
.L_x_11287:


//--------------------- .text._ZN10layer_norm13ln_bwd_kernelINS_13Kernel_traitsIf6__halffS2_fjLj512ELj1ELj4ELj1ELj16ENS_18Kernel_traits_baseILj512EfS2_fS2_fjLj128EEEEELb0ELb0ELb0ELb0EEEvNS_9BwdParamsE --------------------------
	.section	.text._ZN10layer_norm13ln_bwd_kernelINS_13Kernel_traitsIf6__halffS2_fjLj512ELj1ELj4ELj1ELj16ENS_18Kernel_traits_baseILj512EfS2_fS2_fjLj128EEEEELb0ELb0ELb0ELb0EEEvNS_9BwdParamsE,"ax",@progbits
	.align	128
        .global         _ZN10layer_norm13ln_bwd_kernelINS_13Kernel_traitsIf6__halffS2_fjLj512ELj1ELj4ELj1ELj16ENS_18Kernel_traits_baseILj512EfS2_fS2_fjLj128EEEEELb0ELb0ELb0ELb0EEEvNS_9BwdParamsE
        .type           _ZN10layer_norm13ln_bwd_kernelINS_13Kernel_traitsIf6__halffS2_fjLj512ELj1ELj4ELj1ELj16ENS_18Kernel_traits_baseILj512EfS2_fS2_fjLj128EEEEELb0ELb0ELb0ELb0EEEvNS_9BwdParamsE,@function
        .size           _ZN10layer_norm13ln_bwd_kernelINS_13Kernel_traitsIf6__halffS2_fjLj512ELj1ELj4ELj1ELj16ENS_18Kernel_traits_baseILj512EfS2_fS2_fjLj128EEEEELb0ELb0ELb0ELb0EEEvNS_9BwdParamsE,(.L_x_11288 - _ZN10layer_norm13ln_bwd_kernelINS_13Kernel_traitsIf6__halffS2_fjLj512ELj1ELj4ELj1ELj16ENS_18Kernel_traits_baseILj512EfS2_fS2_fjLj128EEEEELb0ELb0ELb0ELb0EEEvNS_9BwdParamsE)
        .other          _ZN10layer_norm13ln_bwd_kernelINS_13Kernel_traitsIf6__halffS2_fjLj512ELj1ELj4ELj1ELj16ENS_18Kernel_traits_baseILj512EfS2_fS2_fjLj128EEEEELb0ELb0ELb0ELb0EEEvNS_9BwdParamsE,@"STO_CUDA_ENTRY STV_DEFAULT"
_ZN10layer_norm13ln_bwd_kernelINS_13Kernel_traitsIf6__halffS2_fjLj512ELj1ELj4ELj1ELj16ENS_18Kernel_traits_baseILj512EfS2_fS2_fjLj128EEEEELb0ELb0ELb0ELb0EEEvNS_9BwdParamsE:
.text._ZN10layer_norm13ln_bwd_kernelINS_13Kernel_traitsIf6__halffS2_fjLj512ELj1ELj4ELj1ELj16ENS_18Kernel_traits_baseILj512EfS2_fS2_fjLj128EEEEELb0ELb0ELb0ELb0EEEvNS_9BwdParamsE:
        /* <DEDUP_REMOVED lines=69> */
.L_x_7648:
        /* <DEDUP_REMOVED lines=24> */
[----:B0-----:R-:W-:Y:S01]  /*05d0*/  MOV R117, R103 ;  /* 0x0000006700757202 */ /* 0x001fe20000000f00 */
        /* <DEDUP_REMOVED lines=19> */
[----:B---3--:R-:W-:Y:S01]  /*0710*/  FADD.FTZ R106, -R116, R92 ;  /* 0x0000005c746a7221 */ /* 0x008fe20000010100 */
[----:B-----5:R-:W-:Y:S01]  /*0720*/  FMUL.FTZ R113, R115, R110 ;  /* 0x0000006e73717220 */ /* 0x020fe20000410000 */
[----:B----4-:R-:W-:-:S02]  /*0730*/  HADD2.F32 R111, -RZ, R88.H0_H0 ;  /* 0x20000058ff6f7230 */ /* 0x010fc40000004100 */
[----:B------:R-:W-:Y:S01]  /*0740*/  FADD.FTZ R86, -R116, R95 ;  /* 0x0000005f74567221 */ /* 0x000fe20000010100 */
[----:B------:R-:W-:Y:S02]  /*0750*/  HADD2.F32 R87, -RZ, R90.H0_H0 ;  /* 0x2000005aff577230 */ /* 0x000fe40000004100 */
[----:B------:R-:W-:Y:S01]  /*0760*/  FMUL.FTZ R95, R115, R106 ;  /* 0x0000006a735f7220 */ /* 0x000fe20000410000 */
[----:B------:R-:W-:Y:S02]  /*0770*/  HADD2.F32 R120, -RZ, R88.H1_H1 ;  /* 0x30000058ff787230 */ /* 0x000fe40000004100 */
[----:B------:R-:W-:Y:S01]  /*0780*/  FADD.FTZ R40, R40, R111 ;  /* 0x0000006f28287221 */ /* 0x000fe20000010000 */
[-C--:B------:R-:W-:Y:S01]  /*0790*/  FFMA.FTZ R56, R113, R111.reuse, R56 ;  /* 0x0000006f71387223 */ /* 0x080fe20000010038 */
[----:B------:R-:W-:Y:S01]  /*07a0*/  FADD.FTZ R112, -R116, R85 ;  /* 0x0000005574707221 */ /* 0x000fe20000010100 */
[----:B------:R-:W-:Y:S01]  /*07b0*/  FMUL.FTZ R111, R72, R111 ;  /* 0x0000006f486f7220 */ /* 0x000fe20000410000 */
[----:B------:R-:W-:-:S02]  /*07c0*/  HADD2.F32 R118, -RZ, R89.H1_H1 ;  /* 0x30000059ff767230 */ /* 0x000fc40000004100 */
[----:B------:R-:W-:Y:S01]  /*07d0*/  FADD.FTZ R92, -R116, R93 ;  /* 0x0000005d745c7221 */ /* 0x000fe20000010100 */
[----:B------:R-:W-:Y:S02]  /*07e0*/  HADD2.F32 R117, -RZ, R89.H0_H0 ;  /* 0x20000059ff757230 */ /* 0x000fe40000004100 */
[----:B------:R-:W-:Y:S01]  /*07f0*/  FMUL.FTZ R108, R115, R124 ;  /* 0x0000007c736c7220 */ /* 0x000fe20000410000 */
[----:B------:R-:W-:Y:S01]  /*0800*/  FADD.FTZ R36, R36, R87 ;  /* 0x0000005724247221 */ /* 0x000fe20000010000 */
[-C--:B------:R-:W-:Y:S01]  /*0810*/  FFMA.FTZ R52, R95, R87.reuse, R52 ;  /* 0x000000575f347223 */ /* 0x080fe20000010034 */
[----:B------:R-:W-:Y:S01]  /*0820*/  FMUL.FTZ R93, R68, R87 ;  /* 0x00000057445d7220 */ /* 0x000fe20000410000 */
        /* <DEDUP_REMOVED lines=9> */
[----:B------:R-:W-:Y:S01]  /*08c0*/  FMUL.FTZ R107, R74, R117 ;  /* 0x000000754a6b7220 */ /* 0x000fe20000410000 */
[----:B------:R-:W-:Y:S01]  /*08d0*/  FADD.FTZ R118, R87, R110 ;  /* 0x0000006e57767221 */ /* 0x000fe20000010000 */
[----:B------:R-:W-:Y:S01]  /*08e0*/  FMUL.FTZ R109, R115, R122 ;  /* 0x0000007a736d7220 */ /* 0x000fe20000410000 */
[----:B------:R-:W-:Y:S01]  /*08f0*/  FFMA.FTZ R120, R112, R110, R89 ;  /* 0x0000006e70787223 */ /* 0x000fe20000010059 */
[----:B------:R-:W-:-:S02]  /*0900*/  HADD2.F32 R90, -RZ, R90.H1_H1 ;  /* 0x3000005aff5a7230 */ /* 0x000fc40000004100 */
[----:B------:R-:W-:Y:S01]  /*0910*/  FADD.FTZ R88, -R116, R94 ;  /* 0x0000005e74587221 */ /* 0x000fe20000010100 */
        /* <DEDUP_REMOVED lines=29> */
.L_x_7630:
[----:B------:R-:W-:Y:S05]  /*0af0*/  BSYNC.RECONVERGENT B1 ;  /* 0x0000000000017941 */ /* 0x000fea0003800200 */
.L_x_7629:
        /* <DEDUP_REMOVED lines=17> */
[C---:B---3--:R-:W-:Y:S01]  /*0c10*/  FADD.FTZ R4, -R116.reuse, R4 ;  /* 0x0000000474047221 */ /* 0x048fe20000010100 */
[C---:B------:R-:W-:Y:S01]  /*0c20*/  FADD.FTZ R120, -R116.reuse, R7 ;  /* 0x0000000774787221 */ /* 0x040fe20000010100 */
[----:B------:R-:W-:Y:S01]  /*0c30*/  FADD.FTZ R124, -R116, R10 ;  /* 0x0000000a747c7221 */ /* 0x000fe20000010100 */
[----:B----4-:R-:W-:-:S02]  /*0c40*/  HADD2.F32 R11, -RZ, R84.H0_H0 ;  /* 0x20000054ff0b7230 */ /* 0x010fc40000004100 */
[----:B------:R-:W-:Y:S01]  /*0c50*/  FADD.FTZ R98, -R116, R5 ;  /* 0x0000000574627221 */ /* 0x000fe20000010100 */
[----:B------:R-:W-:Y:S02]  /*0c60*/  HADD2.F32 R10, -RZ, R84.H1_H1 ;  /* 0x30000054ff0a7230 */ /* 0x000fe40000004100 */
[C---:B0----5:R-:W-:Y:S01]  /*0c70*/  FMUL.FTZ R3, R115.reuse, R4 ;  /* 0x0000000473037220 */ /* 0x061fe20000410000 */
[C---:B------:R-:W-:Y:S01]  /*0c80*/  FMUL.FTZ R7, R115.reuse, R8 ;  /* 0x0000000873077220 */ /* 0x040fe20000410000 */
[-C--:B------:R-:W-:Y:S01]  /*0c90*/  FMUL.FTZ R8, R64, R11.reuse ;  /* 0x0000000b40087220 */ /* 0x080fe20000410000 */
[--C-:B------:R-:W-:Y:S02]  /*0ca0*/  HADD2.F32 R97, -RZ, R85.reuse.H0_H0 ;  /* 0x20000055ff617230 */ /* 0x100fe40000004100 */
[----:B------:R-:W-:Y:S01]  /*0cb0*/  FMUL.FTZ R2, R115, R98 ;  /* 0x0000006273027220 */ /* 0x000fe20000410000 */
[----:B------:R-:W-:Y:S02]  /*0cc0*/  HADD2.F32 R96, -RZ, R85.H1_H1 ;  /* 0x30000055ff607230 */ /* 0x000fe40000004100 */
[----:B------:R-:W-:Y:S01]  /*0cd0*/  FADD.FTZ R32, R32, R11 ;  /* 0x0000000b20207221 */ /* 0x000fe20000010000 */
[----:B------:R-:W-:Y:S01]  /*0ce0*/  FFMA.FTZ R48, R3, R11, R48 ;  /* 0x0000000b03307223 */ /* 0x000fe20000010030 */
[----:B------:R-:W-:Y:S01]  /*0cf0*/  FADD.FTZ R6, -R116, R6 ;  /* 0x0000000674067221 */ /* 0x000fe20000010100 */
[----:B------:R-:W-:-:S02]  /*0d00*/  HADD2.F32 R85, -RZ, R87.H0_H0 ;  /* 0x20000057ff557230 */ /* 0x000fc40000004100 */
[----:B------:R-:W-:Y:S01]  /*0d10*/  FMUL.FTZ R11, R65, R10 ;  /* 0x0000000a410b7220 */ /* 0x000fe20000410000 */
[----:B------:R-:W-:Y:S02]  /*0d20*/  HADD2.F32 R84, -RZ, R87.H1_H1 ;  /* 0x30000057ff547230 */ /* 0x000fe40000004100 */
[----:B------:R-:W-:Y:S01]  /*0d30*/  FADD.FTZ R98, R119, R8 ;  /* 0x0000000877627221 */ /* 0x000fe20000010000 */
[----:B------:R-:W-:Y:S01]  /*0d40*/  FFMA.FTZ R87, R3, R8, R118 ;  /* 0x0000000803577223 */ /* 0x000fe20000010076 */
[----:B------:R-:W-:Y:S01]  /*0d50*/  FADD.FTZ R122, -R116, R9 ;  /* 0x00000009747a7221 */ /* 0x000fe20000010100 */
[----:B------:R-:W-:Y:S01]  /*0d60*/  FMUL.FTZ R5, R115, R6 ;  /* 0x0000000673057220 */ /* 0x000fe20000410000 */
[----:B------:R-:W-:Y:S01]  /*0d70*/  FADD.FTZ R33, R33, R10 ;  /* 0x0000000a21217221 */ /* 0x000fe20000010000 */
[----:B------:R-:W-:Y:S01]  /*0d80*/  FFMA.FTZ R49, R2, R10, R49 ;  /* 0x0000000a02317223 */ /* 0x000fe20000010031 */
[----:B------:R-:W-:Y:S01]  /*0d90*/  FADD.FTZ R101, R98, R11 ;  /* 0x0000000b62657221 */ /* 0x000fe20000010000 */
[----:B------:R-:W-:Y:S01]  /*0da0*/  FMUL.FTZ R10, R66, R97 ;  /* 0x00000061420a7220 */ /* 0x000fe20000410000 */
[----:B------:R-:W-:Y:S01]  /*0db0*/  FFMA.FTZ R98, R2, R11, R87 ;  /* 0x0000000b02627223 */ /* 0x000fe20000010057 */
[----:B------:R-:W-:-:S02]  /*0dc0*/  HADD2.F32 R99, -RZ, R86.H0_H0 ;  /* 0x20000056ff637230 */ /* 0x000fc40000004100 */
[C---:B------:R-:W-:Y:S01]  /*0dd0*/  FMUL.FTZ R4, R115.reuse, R120 ;  /* 0x0000007873047220 */ /* 0x040fe20000410000 */
[----:B------:R-:W-:Y:S02]  /*0de0*/  HADD2.F32 R86, -RZ, R86.H1_H1 ;  /* 0x30000056ff567230 */ /* 0x000fe40000004100 */
        /* <DEDUP_REMOVED lines=32> */
.L_x_7632:
[----:B------:R-:W-:Y:S05]  /*0ff0*/  BSYNC.RECONVERGENT B1 ;  /* 0x0000000000017941 */ /* 0x000fea0003800200 */
.L_x_7631:
        /* <DEDUP_REMOVED lines=20> */
.L_x_7660:
        /* <DEDUP_REMOVED lines=30> */
[----:B------:R-:W-:Y:S01]  /*1320*/  F2FP.F16.F32.PACK_AB R84, R87, R84 ;  /* 0x000000545754723e */ /* 0x000fe200000000ff */
        /* <DEDUP_REMOVED lines=14> */
[----:B------:R-:W-:Y:S02]  /*1410*/  F2FP.F16.F32.PACK_AB R85, R86, R85 ;  /* 0x000000555655723e */ /* 0x000fe400000000ff */
[----:B------:R-:W-:Y:S02]  /*1420*/  F2FP.F16.F32.PACK_AB R86, R118, R119 ;  /* 0x000000777656723e */ /* 0x000fe400000000ff */
[----:B------:R-:W-:Y:S01]  /*1430*/  F2FP.F16.F32.PACK_AB R87, R120, R87 ;  /* 0x000000577857723e */ /* 0x000fe200000000ff */
[----:B------:R-:W-:Y:S06]  /*1440*/  BRA `(.L_x_7639) ;  /* 0x0000000000907947 */ /* 0x000fec0003800000 */
.L_x_7638:
        /* <DEDUP_REMOVED lines=18> */
[----:B------:R-:W-:-:S02]  /*1570*/  F2FP.F16.F32.PACK_AB R87, R82, R87 ;  /* 0x000000575257723e */ /* 0x000fc400000000ff */
[----:B------:R-:W-:Y:S01]  /*1580*/  F2FP.F16.F32.PACK_AB R86, R81, R86 ;  /* 0x000000565156723e */ /* 0x000fe200000000ff */
        /* <DEDUP_REMOVED lines=14> */
[----:B------:R-:W-:-:S03]  /*1670*/  F2FP.F16.F32.PACK_AB R85, R118, R85 ;  /* 0x000000557655723e */ /* 0x000fc600000000ff */
[----:B------:R-:W-:-:S07]  /*1680*/  F2FP.F16.F32.PACK_AB R84, R119, R84 ;  /* 0x000000547754723e */ /* 0x000fce00000000ff */
.L_x_7639:
        /* <DEDUP_REMOVED lines=8> */
.L_x_7637:
[----:B------:R-:W-:Y:S05]  /*1710*/  BSYNC.RECONVERGENT B2 ;  /* 0x0000000000027941 */ /* 0x000fea0003800200 */
.L_x_7636:
        /* <DEDUP_REMOVED lines=30> */
[----:B------:R-:W-:Y:S01]  /*1900*/  F2FP.F16.F32.PACK_AB R84, R85, R84 ;  /* 0x000000545554723e */ /* 0x000fe200000000ff */
        /* <DEDUP_REMOVED lines=8> */
[----:B------:R-:W-:Y:S01]  /*1990*/  F2FP.F16.F32.PACK_AB R87, R114, R115 ;  /* 0x000000737257723e */ /* 0x000fe200000000ff */
[----:B------:R-:W-:Y:S06]  /*19a0*/  BRA `(.L_x_7642) ;  /* 0x0000000000907947 */ /* 0x000fec0003800000 */
.L_x_7641:
        /* <DEDUP_REMOVED lines=36> */
.L_x_7642:
        /* <DEDUP_REMOVED lines=8> */
.L_x_7635:
        /* <DEDUP_REMOVED lines=25> */
[----:B------:R-:W-:Y:S01]  /*1e00*/  F2FP.F16.F32.PACK_AB R85, R86, R85 ;  /* 0x000000555655723e */ /* 0x000fe200000000ff */
[--C-:B------:R-:W-:Y:S01]  /*1e10*/  FFMA.FTZ R86, R95, R116, R117.reuse ;  /* 0x000000745f567223 */ /* 0x100fe20000010075 */
[----:B------:R-:W-:Y:S01]  /*1e20*/  F2FP.F16.F32.PACK_AB R84, R87, R84 ;  /* 0x000000545754723e */ /* 0x000fe200000000ff */
        /* <DEDUP_REMOVED lines=13> */
[----:B------:R-:W-:Y:S01]  /*1f00*/  F2FP.F16.F32.PACK_AB R86, R121, R86 ;  /* 0x000000567956723e */ /* 0x000fe200000000ff */
[C---:B0-----:R-:W-:Y:S01]  /*1f10*/  IMAD.WIDE.U32 R118, R103.reuse, 0x10, R118 ;  /* 0x0000001067767825 */ /* 0x041fe200078e0076 */
[----:B------:R-:W-:Y:S02]  /*1f20*/  F2FP.F16.F32.PACK_AB R87, R120, R87 ;  /* 0x000000577857723e */ /* 0x000fe400000000ff */
[----:B------:R-:W-:-:S03]  /*1f30*/  IADD3 R103, PT, PT, R103, 0x20, RZ ;  /* 0x0000002067677810 */ /* 0x000fc60007ffe0ff */
[----:B------:R1:W-:Y:S04]  /*1f40*/  STG.E.128 desc[UR6][R118.64], R84 ;  /* 0x0000005476007986 */ /* 0x0003e8000c101d06 */
.L_x_7645:
[----:B------:R-:W-:Y:S05]  /*1f50*/  BSYNC.RECONVERGENT B2 ;  /* 0x0000000000027941 */ /* 0x000fea0003800200 */
.L_x_7644:
        /* <DEDUP_REMOVED lines=41> */
.L_x_7643:
        /* <DEDUP_REMOVED lines=35> */
[----:B------:R-:W-:Y:S01]  /*2420*/  F2FP.F16.F32.PACK_AB R87, R120, R87 ;  /* 0x000000577857723e */ /* 0x000fe200000000ff */
[----:B------:R-:W-:Y:S01]  /*2430*/  FMUL.FTZ R120, R80, R114 ;  /* 0x0000007250787220 */ /* 0x000fe20000410000 */
[----:B------:R-:W-:Y:S01]  /*2440*/  F2FP.F16.F32.PACK_AB R86, R121, R86 ;  /* 0x000000567956723e */ /* 0x000fe200000000ff */
[----:B------:R-:W-:Y:S01]  /*2450*/  FMUL.FTZ R121, R81, R114 ;  /* 0x0000007251797220 */ /* 0x000fe20000410000 */
[----:B------:R-:W-:Y:S01]  /*2460*/  STG.E.128 desc[UR6][R84.64], R80 ;  /* 0x0000005054007986 */ /* 0x000fe2000c101d06 */
[C---:B0-----:R-:W-:Y:S01]  /*2470*/  IMAD.WIDE.U32 R118, R103.reuse, 0x10, R118 ;  /* 0x0000001067767825 */ /* 0x041fe200078e0076 */
[----:B------:R-:W-:Y:S02]  /*2480*/  IADD3 R103, PT, PT, R103, 0x20, RZ ;  /* 0x0000002067677810 */ /* 0x000fe40007ffe0ff */
[----:B------:R0:W-:Y:S02]  /*2490*/  STG.E.128 desc[UR6][R84.64+0x10], R76 ;  /* 0x0000104c54007986 */ /* 0x0001e4000c101d06 */
[----:B0-----:R-:W-:-:S02]  /*24a0*/  F2FP.F16.F32.PACK_AB R85, R123, R122 ;  /* 0x0000007a7b55723e */ /* 0x001fc400000000ff */
[----:B------:R-:W-:-:S05]  /*24b0*/  F2FP.F16.F32.PACK_AB R84, R121, R120 ;  /* 0x000000787954723e */ /* 0x000fca00000000ff */
[----:B------:R1:W-:Y:S02]  /*24c0*/  STG.E.128 desc[UR6][R118.64], R84 ;  /* 0x0000005476007986 */ /* 0x0003e4000c101d06 */
.L_x_7647:
[----:B------:R-:W-:Y:S05]  /*24d0*/  BSYNC.RECONVERGENT B2 ;  /* 0x0000000000027941 */ /* 0x000fea0003800200 */
.L_x_7646:
        /* <DEDUP_REMOVED lines=39> */
[----:B------:R-:W-:Y:S01]  /*2750*/  F2FP.F16.F32.PACK_AB R87, R114, R115 ;  /* 0x000000737257723e */ /* 0x000fe200000000ff */
[----:B-1----:R-:W-:-:S05]  /*2760*/  IMAD.WIDE.U32 R116, R103, 0x20, R116 ;  /* 0x0000002067747825 */ /* 0x002fca00078e0074 */
[----:B------:R0:W-:Y:S04]  /*2770*/  STG.E.128 desc[UR6][R116.64], R80 ;  /* 0x0000005074007986 */ /* 0x0001e8000c101d06 */
[----:B------:R0:W-:Y:S04]  /*2780*/  STG.E.128 desc[UR6][R116.64+0x10], R76 ;  /* 0x0000104c74007986 */ /* 0x0001e8000c101d06 */
[----:B------:R0:W-:Y:S02]  /*2790*/  STG.E.128 desc[UR6][R118.64], R84 ;  /* 0x0000005476007986 */ /* 0x0001e4000c101d06 */
.L_x_7640:
[----:B------:R-:W-:Y:S05]  /*27a0*/  BSYNC.RECONVERGENT B1 ;  /* 0x0000000000017941 */ /* 0x000fea0003800200 */
.L_x_7634:
[----:B01234-:R-:W0:Y:S02]  /*27b0*/  LDC.64 R84, c[0x0][0x380] ;  /* 0x0000e000ff547b82 */ /* 0x01fe240000000a00 */
[----:B0-----:R-:W-:-:S04]  /*27c0*/  LEA R105, R84, R105, 0x2 ;  /* 0x0000006954697211 */ /* 0x001fc800078e10ff */
[----:B------:R-:W-:-:S13]  /*27d0*/  ISETP.GE.AND P1, PT, R105, R85, PT ;  /* 0x000000556900720c */ /* 0x000fda0003f26270 */
[----:B------:R-:W-:Y:S05]  /*27e0*/  @!P1 BRA `(.L_x_7648) ;  /* 0xffffffdc00189947 */ /* 0x000fea000383ffff */
.L_x_7628:
[----:B------:R-:W-:Y:S05]  /*27f0*/  BSYNC B0 ;  /* 0x0000000000007941 */ /* 0x000fea0003800000 */
.L_x_7627:
        /* <DEDUP_REMOVED lines=140> */
.L_x_7633:
        /* <DEDUP_REMOVED lines=8> */
.L_x_7650:
[----:B------:R-:W-:Y:S05]  /*3140*/  BSYNC B1 ;  /* 0x0000000000017941 */ /* 0x000fea0003800000 */
.L_x_7649:
        /* <DEDUP_REMOVED lines=9> */
.L_x_7651:
[----:B------:R-:W-:Y:S01]  /*31e0*/  HFMA2 R84, -RZ, RZ, 0, 1.1920928955078125e-07 ;  /* 0x00000002ff547431 */ /* 0x000fe200000001ff */
[----:B------:R-:W-:Y:S02]  /*31f0*/  MOV R125, R116 ;  /* 0x00000074007d7202 */ /* 0x000fe40000000f00 */
[----:B------:R-:W-:-:S07]  /*3200*/  MOV R87, R123 ;  /* 0x0000007b00577202 */ /* 0x000fce0000000f00 */
[----:B------:R-:W-:Y:S05]  /*3210*/  WARPSYNC.COLLECTIVE R86, `(.L_x_7652) ;  /* 0x0000000056087348 */ /* 0x000fea0003c00000 */
[----:B------:R0:W1:Y:S02]  /*3220*/  SHFL.BFLY P2, R123, R125, R84, R85 ;  /* 0x0c0000547d7b7389 */ /* 0x0000640000040055 */
[----:B01----:R-:W-:Y:S05]  /*3230*/  ENDCOLLECTIVE ;  /* 0x000000000000791b */ /* 0x003fea0003800000 */
.L_x_7652:
[----:B------:R-:W-:-:S05]  /*3240*/  FADD.FTZ R87, R87, R118 ;  /* 0x0000007657577221 */ /* 0x000fca0000010000 */
[----:B------:R-:W-:Y:S02]  /*3250*/  MOV R125, R87 ;  /* 0x00000057007d7202 */ /* 0x000fe40000000f00 */
[----:B------:R-:W-:-:S07]  /*3260*/  MOV R117, R123 ;  /* 0x0000007b00757202 */ /* 0x000fce0000000f00 */
[----:B------:R-:W-:Y:S05]  /*3270*/  WARPSYNC.COLLECTIVE R86, `(.L_x_7653) ;  /* 0x0000000056087348 */ /* 0x000fea0003c00000 */
[----:B------:R0:W1:Y:S02]  /*3280*/  SHFL.BFLY P2, R123, R125, R84, R85 ;  /* 0x0c0000547d7b7389 */ /* 0x0000640000040055 */
[----:B01----:R-:W-:Y:S05]  /*3290*/  ENDCOLLECTIVE ;  /* 0x000000000000791b */ /* 0x003fea0003800000 */
.L_x_7653:
[----:B------:R-:W-:Y:S01]  /*32a0*/  FADD.FTZ R117, R116, R117 ;  /* 0x0000007574757221 */ /* 0x000fe20000010000 */
[----:B------:R-:W-:-:S04]  /*32b0*/  HFMA2 R84, -RZ, RZ, 0, 2.384185791015625e-07 ;  /* 0x00000004ff547431 */ /* 0x000fc800000001ff */
[----:B------:R-:W-:Y:S02]  /*32c0*/  MOV R125, R117 ;  /* 0x00000075007d7202 */ /* 0x000fe40000000f00 */
[----:B------:R-:W-:-:S07]  /*32d0*/  MOV R120, R123 ;  /* 0x0000007b00787202 */ /* 0x000fce0000000f00 */
[----:B------:R-:W-:Y:S05]  /*32e0*/  WARPSYNC.COLLECTIVE R86, `(.L_x_7654) ;  /* 0x0000000056087348 */ /* 0x000fea0003c00000 */
[----:B------:R0:W1:Y:S02]  /*32f0*/  SHFL.BFLY P2, R123, R125, R84, R85 ;  /* 0x0c0000547d7b7389 */ /* 0x0000640000040055 */
[----:B01----:R-:W-:Y:S05]  /*3300*/  ENDCOLLECTIVE ;  /* 0x000000000000791b */ /* 0x003fea0003800000 */
.L_x_7654:
[----:B------:R-:W-:-:S05]  /*3310*/  FADD.FTZ R120, R87, R120 ;  /* 0x0000007857787221 */ /* 0x000fca0000010000 */
[----:B------:R-:W-:Y:S02]  /*3320*/  MOV R125, R120 ;  /* 0x00000078007d7202 */ /* 0x000fe40000000f00 */
[----:B------:R-:W-:-:S07]  /*3330*/  MOV R122, R123 ;  /* 0x0000007b007a7202 */ /* 0x000fce0000000f00 */
[----:B------:R-:W-:Y:S05]  /*3340*/  WARPSYNC.COLLECTIVE R86, `(.L_x_7655) ;  /* 0x0000000056087348 */ /* 0x000fea0003c00000 */
[----:B------:R0:W1:Y:S02]  /*3350*/  SHFL.BFLY P2, R123, R125, R84, R85 ;  /* 0x0c0000547d7b7389 */ /* 0x0000640000040055 */
[----:B01----:R-:W-:Y:S05]  /*3360*/  ENDCOLLECTIVE ;  /* 0x000000000000791b */ /* 0x003fea0003800000 */
.L_x_7655:
[----:B------:R-:W-:Y:S01]  /*3370*/  FADD.FTZ R122, R117, R122 ;  /* 0x0000007a757a7221 */ /* 0x000fe20000010000 */
[----:B------:R-:W-:-:S04]  /*3380*/  HFMA2 R84, -RZ, RZ, 0, 4.76837158203125e-07 ;  /* 0x00000008ff547431 */ /* 0x000fc800000001ff */
[----:B------:R-:W-:Y:S02]  /*3390*/  MOV R125, R122 ;  /* 0x0000007a007d7202 */ /* 0x000fe40000000f00 */
[----:B------:R-:W-:-:S07]  /*33a0*/  MOV R121, R123 ;  /* 0x0000007b00797202 */ /* 0x000fce0000000f00 */
[----:B------:R-:W-:Y:S05]  /*33b0*/  WARPSYNC.COLLECTIVE R86, `(.L_x_7656) ;  /* 0x0000000056087348 */ /* 0x000fea0003c00000 */
[----:B------:R0:W1:Y:S02]  /*33c0*/  SHFL.BFLY P2, R123, R125, R84, R85 ;  /* 0x0c0000547d7b7389 */ /* 0x0000640000040055 */
[----:B01----:R-:W-:Y:S05]  /*33d0*/  ENDCOLLECTIVE ;  /* 0x000000000000791b */ /* 0x003fea0003800000 */
.L_x_7656:
[----:B------:R-:W-:-:S05]  /*33e0*/  FADD.FTZ R121, R120, R121 ;  /* 0x0000007978797221 */ /* 0x000fca0000010000 */
[----:B------:R-:W-:Y:S02]  /*33f0*/  MOV R125, R121 ;  /* 0x00000079007d7202 */ /* 0x000fe40000000f00 */
[----:B------:R-:W-:-:S07]  /*3400*/  MOV R119, R123 ;  /* 0x0000007b00777202 */ /* 0x000fce0000000f00 */
[----:B------:R-:W-:Y:S05]  /*3410*/  WARPSYNC.COLLECTIVE R86, `(.L_x_7657) ;  /* 0x0000000056087348 */ /* 0x000fea0003c00000 */
[----:B------:R0:W1:Y:S02]  /*3420*/  SHFL.BFLY P2, R123, R125, R84, R85 ;  /* 0x0c0000547d7b7389 */ /* 0x0000640000040055 */
[----:B01----:R-:W-:Y:S05]  /*3430*/  ENDCOLLECTIVE ;  /* 0x000000000000791b */ /* 0x003fea0003800000 */
.L_x_7657:
[----:B------:R-:W-:Y:S01]  /*3440*/  FADD.FTZ R119, R122, R119 ;  /* 0x000000777a777221 */ /* 0x000fe20000010000 */
[----:B------:R-:W-:-:S04]  /*3450*/  HFMA2 R84, -RZ, RZ, 0, 9.5367431640625e-07 ;  /* 0x00000010ff547431 */ /* 0x000fc800000001ff */
[----:B------:R-:W-:Y:S02]  /*3460*/  MOV R125, R119 ;  /* 0x00000077007d7202 */ /* 0x000fe40000000f00 */
[----:B------:R-:W-:-:S07]  /*3470*/  MOV R118, R123 ;  /* 0x0000007b00767202 */ /* 0x000fce0000000f00 */
[----:B------:R-:W-:Y:S05]  /*3480*/  WARPSYNC.COLLECTIVE R86, `(.L_x_7658) ;  /* 0x0000000056087348 */ /* 0x000fea0003c00000 */
[----:B------:R0:W1:Y:S02]  /*3490*/  SHFL.BFLY P2, R123, R125, R84, R85 ;  /* 0x0c0000547d7b7389 */ /* 0x0000640000040055 */
[----:B01----:R-:W-:Y:S05]  /*34a0*/  ENDCOLLECTIVE ;  /* 0x000000000000791b */ /* 0x003fea0003800000 */
.L_x_7658:
[----:B------:R-:W-:-:S05]  /*34b0*/  FADD.FTZ R118, R121, R118 ;  /* 0x0000007679767221 */ /* 0x000fca0000010000 */
[----:B------:R-:W-:Y:S02]  /*34c0*/  MOV R125, R118 ;  /* 0x00000076007d7202 */ /* 0x000fe40000000f00 */
[----:B------:R-:W-:-:S07]  /*34d0*/  MOV R116, R123 ;  /* 0x0000007b00747202 */ /* 0x000fce0000000f00 */
[----:B------:R-:W-:Y:S05]  /*34e0*/  WARPSYNC.COLLECTIVE R86, `(.L_x_7659) ;  /* 0x0000000056087348 */ /* 0x000fea0003c00000 */
[----:B------:R0:W1:Y:S02]  /*34f0*/  SHFL.BFLY P2, R123, R125, R84, R85 ;  /* 0x0c0000547d7b7389 */ /* 0x0000640000040055 */
[----:B01----:R-:W-:Y:S05]  /*3500*/  ENDCOLLECTIVE ;  /* 0x000000000000791b */ /* 0x003fea0003800000 */
.L_x_7659:
[----:B------:R-:W-:Y:S01]  /*3510*/  MOV R87, R123 ;  /* 0x0000007b00577202 */ /* 0x000fe20000000f00 */
[----:B------:R-:W-:Y:S06]  /*3520*/  BRA `(.L_x_7660) ;  /* 0xffffffdc00047947 */ /* 0x000fec000383ffff */
.L_x_7661:
        /* <DEDUP_REMOVED lines=13> */
.L_x_11288:


//--------------------- .text._ZN10layer_norm13ln_bwd_kernelINS_13Kernel_traitsIf6__halffS2_fjLj512ELj1ELj4ELj1ELj16ENS_18Kernel_traits_baseILj512EfS2_fS2_fjLj128EEEEELb0ELb0ELb0ELb1EEEvNS_9BwdParamsE --------------------------
	.section	.text._ZN10layer_norm13ln_bwd_kernelINS_13Kernel_traitsIf6__halffS2_fjLj512ELj1ELj4ELj1ELj16ENS_18Kernel_traits_baseILj512EfS2_fS2_fjLj128EEEEELb0ELb0ELb0ELb1EEEvNS_9BwdParamsE,"ax",@progbits
	.align	128
        .global         _ZN10layer_norm13ln_bwd_kernelINS_13Kernel_traitsIf6__halffS2_fjLj512ELj1ELj4ELj1ELj16ENS_18Kernel_traits_baseILj512EfS2_fS2_fjLj128EEEEELb0ELb0ELb0ELb1EEEvNS_9BwdParamsE
        .type           _ZN10layer_norm13ln_bwd_kernelINS_13Kernel_traitsIf6__halffS2_fjLj512ELj1ELj4ELj1ELj16ENS_18Kernel_traits_baseILj512EfS2_fS2_fjLj128EEEEELb0ELb0ELb0ELb1EEEvNS_9BwdParamsE,@function
        .size           _ZN10layer_norm13ln_bwd_kernelINS_13Kernel_traitsIf6__halffS2_fjLj512ELj1ELj4ELj1ELj16ENS_18Kernel_traits_baseILj512EfS2_fS2_fjLj128EEEEELb0ELb0ELb0ELb1EEEvNS_9BwdParamsE,(.L_x_11289 - _ZN10layer_norm13ln_bwd_kernelINS_13Kernel_traitsIf6__halffS2_fjLj512ELj1ELj4ELj1ELj16ENS_18Kernel_traits_baseILj512EfS2_fS2_fjLj128EEEEELb0ELb0ELb0ELb1EEEvNS_9BwdParamsE)
        .other          _ZN10layer_norm13ln_bwd_kernelINS_13Kernel_traitsIf6__halffS2_fjLj512ELj1ELj4ELj1ELj16ENS_18Kernel_traits_baseILj512EfS2_fS2_fjLj128EEEEELb0ELb0ELb0ELb1EEEvNS_9BwdParamsE,@"STO_CUDA_ENTRY STV_DEFAULT"
_ZN10layer_norm13ln_bwd_kernelINS_13Kernel_traitsIf6__halffS2_fjLj512ELj1ELj4ELj1ELj16ENS_18Kernel_traits_baseILj512EfS2_fS2_fjLj128EEEEELb0ELb0ELb0ELb1EEEvNS_9BwdParamsE:
.text._ZN10layer_norm13ln_bwd_kernelINS_13Kernel_traitsIf6__halffS2_fjLj512ELj1ELj4ELj1ELj16ENS_18Kernel_traits_baseILj512EfS2_fS2_fjLj128EEEEELb0ELb0ELb0ELb1EEEvNS_9BwdParamsE:
        /* <DEDUP_REMOVED lines=60> */
.L_x_7673:
        /* <DEDUP_REMOVED lines=18> */
[C---:B---3--:R-:W-:Y:S02]  /*04e0*/  @P0 IMAD.WIDE R116, R99.reuse, 0x2, R56 ;  /* 0x0000000263740825 */ /* 0x048fe400078e0238 */
[----:B------:R1:W3:Y:S04]  /*04f0*/  LDG.E.128 R56, desc[UR6][R108.64] ;  /* 0x000000066c387981 */ /* 0x0002e8000c1e1d00 */
[----:B------:R-:W3:Y:S01]  /*0500*/  @P0 LDG.E.U16 R116, desc[UR6][R116.64] ;  /* 0x0000000674740981 */ /* 0x000ee2000c1e1500 */
[----:B0-----:R-:W-:-:S03]  /*0510*/  IMAD.WIDE R112, R99, 0x4, R104 ;  /* 0x0000000463707825 */ /* 0x001fc600078e0268 */
[----:B------:R-:W3:Y:S04]  /*0520*/  LDG.E.128 R68, desc[UR6][R114.64] ;  /* 0x0000000672447981 */ /* 0x000ee8000c1e1d00 */
[----:B------:R-:W3:Y:S01]  /*0530*/  LDG.E.128 R72, desc[UR6][R114.64+0x10] ;  /* 0x0000100672487981 */ /* 0x000ee2000c1e1d00 */
[----:B------:R-:W-:-:S03]  /*0540*/  IMAD.WIDE.U32 R76, R101, 0x10, R76 ;  /* 0x00000010654c7825 */ /* 0x000fc600078e004c */
[----:B------:R0:W3:Y:S04]  /*0550*/  LDG.E R103, desc[UR6][R112.64] ;  /* 0x0000000670677981 */ /* 0x0000e8000c1e1900 */
        /* <DEDUP_REMOVED lines=19> */
[--C-:B0-----:R-:W-:Y:S02]  /*0690*/  HADD2.F32 R108, -RZ, R60.reuse.H1_H1 ;  /* 0x3000003cff6c7230 */ /* 0x101fe40000004100 */
[C---:B---3--:R-:W-:Y:S01]  /*06a0*/  FADD.FTZ R106, -R122.reuse, R59 ;  /* 0x0000003b7a6a7221 */ /* 0x048fe20000010100 */
[C---:B------:R-:W-:Y:S01]  /*06b0*/  FADD.FTZ R104, -R122.reuse, R56 ;  /* 0x000000387a687221 */ /* 0x040fe20000010100 */
[----:B------:R-:W-:Y:S02]  /*06c0*/  HADD2.F32 R59, -RZ, R60.H0_H0 ;  /* 0x2000003cff3b7230 */ /* 0x000fe40000004100 */
[----:B------:R-:W-:Y:S01]  /*06d0*/  FADD.FTZ R56, -R122, R57 ;  /* 0x000000397a387221 */ /* 0x000fe20000010100 */
[----:B------:R-:W-:-:S02]  /*06e0*/  @P0 HADD2.F32 R100, -RZ, R116.H0_H0 ;  /* 0x20000074ff640230 */ /* 0x000fc40000004100 */
[C---:B------:R-:W-:Y:S01]  /*06f0*/  FADD.FTZ R58, -R122.reuse, R58 ;  /* 0x0000003a7a3a7221 */ /* 0x040fe20000010100 */
[--C-:B------:R-:W-:Y:S02]  /*0700*/  HADD2.F32 R60, -RZ, R61.reuse.H0_H0 ;  /* 0x2000003dff3c7230 */ /* 0x100fe40000004100 */
[----:B------:R-:W-:Y:S02]  /*0710*/  HADD2.F32 R105, -RZ, R61.H1_H1 ;  /* 0x3000003dff697230 */ /* 0x000fe40000004100 */
        /* <DEDUP_REMOVED lines=9> */
[C---:B------:R-:W-:Y:S01]  /*07b0*/  FMUL.FTZ R57, R103.reuse, R104 ;  /* 0x0000006867397220 */ /* 0x040fe20000410000 */
[----:B------:R-:W-:Y:S01]  /*07c0*/  FMUL.FTZ R75, R103, R64 ;  /* 0x00000040674b7220 */ /* 0x000fe20000410000 */
[-C--:B------:R-:W-:Y:S01]  /*07d0*/  FMUL.FTZ R104, R28, R59.reuse ;  /* 0x0000003b1c687220 */ /* 0x080fe20000410000 */
[----:B------:R-:W-:Y:S01]  /*07e0*/  FADD.FTZ R96, R59, R96 ;  /* 0x000000603b607221 */ /* 0x000fe20000010000 */
[----:B------:R-:W-:Y:S01]  /*07f0*/  FFMA.FTZ R98, R57, R59, R98 ;  /* 0x0000003b39627223 */ /* 0x000fe20000010062 */
[----:B------:R-:W-:Y:S01]  /*0800*/  FADD.FTZ R13, R61, R13 ;  /* 0x0000000d3d0d7221 */ /* 0x000fe20000010000 */
[-C--:B------:R-:W-:Y:S01]  /*0810*/  FFMA.FTZ R90, R75, R61.reuse, R90 ;  /* 0x0000003d4b5a7223 */ /* 0x080fe2000001005a */
[----:B------:R-:W-:Y:S01]  /*0820*/  FMUL.FTZ R64, R24, R61 ;  /* 0x0000003d18407220 */ /* 0x000fe20000410000 */
[----:B------:R-:W-:Y:S01]  /*0830*/  FMUL.FTZ R56, R103, R56 ;  /* 0x0000003867387220 */ /* 0x000fe20000410000 */
[----:B------:R-:W-:Y:S01]  /*0840*/  FMUL.FTZ R59, R29, R108 ;  /* 0x0000006c1d3b7220 */ /* 0x000fe20000410000 */
[----:B------:R-:W-:Y:S01]  /*0850*/  FMUL.FTZ R61, R103, R66 ;  /* 0x00000042673d7220 */ /* 0x000fe20000410000 */
[----:B-1----:R-:W-:Y:S01]  /*0860*/  FFMA.FTZ R111, R57, R104, RZ ;  /* 0x00000068396f7223 */ /* 0x002fe200000100ff */
[----:B------:R-:W-:Y:S01]  /*0870*/  FADD.FTZ R66, RZ, R104 ;  /* 0x00000068ff427221 */ /* 0x000fe20000010000 */
[----:B------:R-:W-:-:S02]  /*0880*/  HADD2.F32 R65, -RZ, R77.H0_H0 ;  /* 0x2000004dff417230 */ /* 0x000fc40000004100 */
[C---:B------:R-:W-:Y:S01]  /*0890*/  FMUL.FTZ R58, R103.reuse, R58 ;  /* 0x0000003a673a7220 */ /* 0x040fe20000410000 */
[----:B------:R-:W-:Y:S02]  /*08a0*/  HADD2.F32 R124, -RZ, R77.H1_H1 ;  /* 0x3000004dff7c7230 */ /* 0x000fe40000004100 */
[----:B------:R-:W-:Y:S01]  /*08b0*/  FMUL.FTZ R73, R30, R60 ;  /* 0x0000003c1e497220 */ /* 0x000fe20000410000 */
[----:B------:R-:W-:Y:S01]  /*08c0*/  FMUL.FTZ R77, R103, R68 ;  /* 0x00000044674d7220 */ /* 0x000fe20000410000 */
[----:B------:R-:W-:Y:S01]  /*08d0*/  FFMA.FTZ R113, R56, R59, R111 ;  /* 0x0000003b38717223 */ /* 0x000fe2000001006f */
[----:B------:R-:W-:Y:S01]  /*08e0*/  FADD.FTZ R68, R59, R66 ;  /* 0x000000423b447221 */ /* 0x000fe20000010000 */
[----:B------:R-:W-:Y:S01]  /*08f0*/  FADD.FTZ R91, R60, R91 ;  /* 0x0000005b3c5b7221 */ /* 0x000fe20000010000 */
[C---:B------:R-:W-:Y:S01]  /*0900*/  FFMA.FTZ R93, R58.reuse, R60, R93 ;  /* 0x0000003c3a5d7223 */ /* 0x040fe2000001005d */
[----:B------:R-:W-:Y:S01]  /*0910*/  FMUL.FTZ R71, R103, R106 ;  /* 0x0000006a67477220 */ /* 0x000fe20000410000 */
[----:B------:R-:W-:Y:S01]  /*0920*/  FMUL.FTZ R60, R31, R105 ;  /* 0x000000691f3c7220 */ /* 0x000fe20000410000 */
[----:B------:R-:W-:Y:S01]  /*0930*/  FFMA.FTZ R66, R58, R73, R113 ;  /* 0x000000493a427223 */ /* 0x000fe20000010071 */
[----:B------:R-:W-:-:S02]  /*0940*/  HADD2.F32 R62, -RZ, R62.H1_H1 ;  /* 0x3000003eff3e7230 */ /* 0x000fc40000004100 */
[----:B------:R-:W-:Y:S01]  /*0950*/  FADD.FTZ R115, R73, R68 ;  /* 0x0000004449737221 */ /* 0x000fe20000010000 */
[--C-:B------:R-:W-:Y:S02]  /*0960*/  HADD2.F32 R107, -RZ, R63.reuse.H0_H0 ;  /* 0x2000003fff6b7230 */ /* 0x100fe40000004100 */
[----:B------:R-:W-:Y:S01]  /*0970*/  FMUL.FTZ R112, R103, R112 ;  /* 0x0000007067707220 */ /* 0x000fe20000410000 */
[----:B------:R-:W-:Y:S02]  /*0980*/  HADD2.F32 R110, -RZ, R63.H1_H1 ;  /* 0x3000003fff6e7230 */ /* 0x000fe40000004100 */
[----:B------:R-:W-:Y:S02]  /*0990*/  HADD2.F32 R63, -RZ, R76.H0_H0 ;  /* 0x2000004cff3f7230 */ /* 0x000fe40000004100 */
[----:B------:R-:W-:Y:S01]  /*09a0*/  FFMA.FTZ R68, R71, R60, R66 ;  /* 0x0000003c47447223 */ /* 0x000fe20000010042 */
[----:B------:R-:W-:Y:S01]  /*09b0*/  FADD.FTZ R14, R105, R14 ;  /* 0x0000000e690e7221 */ /* 0x000fe20000010000 */
[----:B------:R-:W-:Y:S01]  /*09c0*/  FFMA.FTZ R92, R71, R105, R92 ;  /* 0x00000069475c7223 */ /* 0x000fe2000001005c */
[----:B------:R-:W-:Y:S01]  /*09d0*/  FADD.FTZ R115, R60, R115 ;  /* 0x000000733c737221 */ /* 0x000fe20000010000 */
[----:B------:R-:W-:Y:S01]  /*09e0*/  FADD.FTZ R12, R62, R12 ;  /* 0x0000000c3e0c7221 */ /* 0x000fe20000010000 */
[-C--:B------:R-:W-:Y:S01]  /*09f0*/  FFMA.FTZ R89, R112, R62.reuse, R89 ;  /* 0x0000003e70597223 */ /* 0x080fe20000010059 */
[----:B------:R-:W-:Y:S01]  /*0a00*/  FMUL.FTZ R105, R25, R62 ;  /* 0x0000003e19697220 */ /* 0x000fe20000410000 */
[----:B------:R-:W-:Y:S01]  /*0a10*/  FADD.FTZ R11, R107, R11 ;  /* 0x0000000b6b0b7221 */ /* 0x000fe20000010000 */
[-C--:B------:R-:W-:Y:S01]  /*0a20*/  FFMA.FTZ R88, R61, R107.reuse, R88 ;  /* 0x0000006b3d587223 */ /* 0x080fe20000010058 */
[----:B------:R-:W-:Y:S01]  /*0a30*/  FMUL.FTZ R62, R26, R107 ;  /* 0x0000006b1a3e7220 */ /* 0x000fe20000410000 */
[----:B------:R-:W-:Y:S01]  /*0a40*/  FADD.FTZ R9, R63, R9 ;  /* 0x000000093f097221 */ /* 0x000fe20000010000 */
[-C--:B------:R-:W-:Y:S01]  /*0a50*/  FFMA.FTZ R86, R77, R63.reuse, R86 ;  /* 0x0000003f4d567223 */ /* 0x080fe20000010056 */
[----:B------:R-:W-:Y:S01]  /*0a60*/  FMUL.FTZ R66, R20, R63 ;  /* 0x0000003f14427220 */ /* 0x000fe20000410000 */
[----:B------:R-:W-:Y:S01]  /*0a70*/  FMUL.FTZ R107, R103, R70 ;  /* 0x00000046676b7220 */ /* 0x000fe20000410000 */
[----:B------:R-:W-:Y:S01]  /*0a80*/  FFMA.FTZ R63, R75, R64, R68 ;  /* 0x000000404b3f7223 */ /* 0x000fe20000010044 */
[----:B------:R-:W-:-:S03]  /*0a90*/  FADD.FTZ R70, R64, R115 ;  /* 0x0000007340467221 */ /* 0x000fc60000010000 */
[----:B------:R-:W-:Y:S01]  /*0aa0*/  FFMA.FTZ R68, R112, R105, R63 ;  /* 0x0000006970447223 */ /* 0x000fe2000001003f */
[----:B------:R-:W-:Y:S01]  /*0ab0*/  FADD.FTZ R117, R105, R70 ;  /* 0x0000004669757221 */ /* 0x000fe20000010000 */
[----:B------:R-:W-:Y:S01]  /*0ac0*/  FMUL.FTZ R114, R103, R114 ;  /* 0x0000007267727220 */ /* 0x000fe20000410000 */
[----:B------:R-:W-:Y:S01]  /*0ad0*/  FMUL.FTZ R109, R27, R110 ;  /* 0x0000006e1b6d7220 */ /* 0x000fe20000410000 */
[----:B------:R-:W-:Y:S01]  /*0ae0*/  FFMA.FTZ R115, R61, R62, R68 ;  /* 0x0000003e3d737223 */ /* 0x000fe20000010044 */
[----:B------:R-:W-:Y:S01]  /*0af0*/  FADD.FTZ R68, R62, R117 ;  /* 0x000000753e447221 */ /* 0x000fe20000010000 */
[----:B------:R-:W-:Y:S02]  /*0b00*/  HADD2.F32 R76, -RZ, R76.H1_H1 ;  /* 0x3000004cff4c7230 */ /* 0x000fe40000004100 */
[----:B------:R-:W-:Y:S01]  /*0b10*/  FMUL.FTZ R111, R103, R72 ;  /* 0x00000048676f7220 */ /* 0x000fe20000410000 */
        /* <DEDUP_REMOVED lines=9> */
[----:B------:R-:W-:-:S02]  /*0bb0*/  HADD2.F32 R67, -RZ, R78.H0_H0 ;  /* 0x2000004eff437230 */ /* 0x000fc40000004100 */
        /* <DEDUP_REMOVED lines=8> */
[----:B------:R-:W-:Y:S01]  /*0c40*/  FADD.FTZ R72, R65, R70 ;  /* 0x0000004641487221 */ /* 0x000fe20000010000 */
[----:B------:R-:W-:Y:S01]  /*0c50*/  FMUL.FTZ R113, R103, R74 ;  /* 0x0000004a67717220 */ /* 0x000fe20000410000 */
[----:B------:R-:W-:-:S02]  /*0c60*/  HADD2.F32 R78, -RZ, R78.H1_H1 ;  /* 0x3000004eff4e7230 */ /* 0x000fc40000004100 */
[----:B------:R-:W-:Y:S01]  /*0c70*/  FFMA.FTZ R74, R118, R115, R67 ;  /* 0x00000073764a7223 */ /* 0x000fe20000010043 */
[----:B------:R-:W-:Y:S01]  /*0c80*/  FADD.FTZ R67, R72, R115 ;  /* 0x0000007348437221 */ /* 0x000fe20000010000 */
[--C-:B------:R-:W-:Y:S02]  /*0c90*/  HADD2.F32 R69, -RZ, R79.reuse.H0_H0 ;  /* 0x2000004fff457230 */ /* 0x100fe40000004100 */
[----:B------:R-:W-:Y:S01]  /*0ca0*/  FMUL.FTZ R120, R103, R120 ;  /* 0x0000007867787220 */ /* 0x000fe20000410000 */
[----:B------:R-:W-:Y:S01]  /*0cb0*/  FFMA.FTZ R117, R111, R68, R74 ;  /* 0x000000446f757223 */ /* 0x000fe2000001004a */
[----:B------:R-:W-:Y:S01]  /*0cc0*/  FMUL.FTZ R65, R17, R78 ;  /* 0x0000004e11417220 */ /* 0x000fe20000410000 */
[----:B------:R-:W-:Y:S01]  /*0cd0*/  FADD.FTZ R74, R67, R68 ;  /* 0x00000044434a7221 */ /* 0x000fe20000010000 */
[----:B------:R-:W-:Y:S02]  /*0ce0*/  HADD2.F32 R79, -RZ, R79.H1_H1 ;  /* 0x3000004fff4f7230 */ /* 0x000fe40000004100 */
[----:B------:R-:W-:Y:S01]  /*0cf0*/  FADD.FTZ R8, R76, R8 ;  /* 0x000000084c087221 */ /* 0x000fe20000010000 */
[----:B------:R-:W-:Y:S01]  /*0d00*/  FFMA.FTZ R85, R116, R76, R85 ;  /* 0x0000004c74557223 */ /* 0x000fe20000010055 */
[----:B------:R-:W-:Y:S01]  /*0d10*/  FADD.FTZ R3, R69, R3 ;  /* 0x0000000345037221 */ /* 0x000fe20000010000 */
[-C--:B------:R-:W-:Y:S01]  /*0d20*/  FFMA.FTZ R80, R113, R69.reuse, R80 ;  /* 0x0000004571507223 */ /* 0x080fe20000010050 */
[----:B------:R-:W-:Y:S01]  /*0d30*/  FMUL.FTZ R72, R18, R69 ;  /* 0x0000004512487220 */ /* 0x000fe20000410000 */
[----:B------:R-:W-:Y:S01]  /*0d40*/  FFMA.FTZ R76, R120, R65, R117 ;  /* 0x00000041784c7223 */ /* 0x000fe20000010075 */
[----:B------:R-:W-:Y:S01]  /*0d50*/  FADD.FTZ R69, R74, R65 ;  /* 0x000000414a457221 */ /* 0x000fe20000010000 */
[----:B------:R-:W-:Y:S01]  /*0d60*/  FMUL.FTZ R122, R103, R122 ;  /* 0x0000007a677a7220 */ /* 0x000fe20000410000 */
[-C--:B------:R-:W-:Y:S01]  /*0d70*/  FMUL.FTZ R67, R19, R79.reuse ;  /* 0x0000004f13437220 */ /* 0x080fe20000410000 */
        /* <DEDUP_REMOVED lines=33> */
.L_x_7685:
[----:B-1----:R-:W-:Y:S01]  /*0f90*/  FADD.FTZ R74, R79, R74 ;  /* 0x0000004a4f4a7221 */ /* 0x002fe20000010000 */
[----:B--2---:R-:W-:-:S03]  /*0fa0*/  FADD.FTZ R69, R76, R69 ;  /* 0x000000454c457221 */ /* 0x004fc60000010000 */
[----:B------:R-:W-:Y:S01]  /*0fb0*/  FMUL.FTZ R74, R74, UR13 ;  /* 0x0000000d4a4a7c20 */ /* 0x000fe20008410000 */
[----:B------:R-:W-:-:S04]  /*0fc0*/  FMUL.FTZ R69, R69, UR13 ;  /* 0x0000000d45457c20 */ /* 0x000fc80008410000 */
[----:B0-----:R-:W-:Y:S01]  /*0fd0*/  FSEL R76, R74, RZ, !P2 ;  /* 0x000000ff4a4c7208 */ /* 0x001fe20005000000 */
        /* <DEDUP_REMOVED lines=82> */
.L_x_7667:
        /* <DEDUP_REMOVED lines=9> */
[-C--:B------:R-:W-:Y:S01]  /*1590*/  FFMA.FTZ R114, R114, R69.reuse, R76 ;  /* 0x0000004572727223 */ /* 0x080fe2000001004c */
[----:B------:R-:W-:Y:S01]  /*15a0*/  FADD.FTZ R73, R73, -R58 ;  /* 0x8000003a49497221 */ /* 0x000fe20000010000 */
[----:B------:R-:W-:Y:S01]  /*15b0*/  FADD.FTZ R50, R59, -R56 ;  /* 0x800000383b327221 */ /* 0x000fe20000010000 */
        /* <DEDUP_REMOVED lines=11> */
[-CC-:B------:R-:W-:Y:S01]  /*1670*/  FFMA.FTZ R120, R120, R69.reuse, R76.reuse ;  /* 0x0000004578787223 */ /* 0x180fe2000001004c */
[-CC-:B------:R-:W-:Y:S01]  /*1680*/  FFMA.FTZ R113, R113, R69.reuse, R76.reuse ;  /* 0x0000004571717223 */ /* 0x180fe2000001004c */
[C---:B-----5:R-:W-:Y:S01]  /*1690*/  FFMA.FTZ R57, R103.reuse, R58, R37 ;  /* 0x0000003a67397223 */ /* 0x060fe20000010025 */
[----:B------:R-:W-:Y:S01]  /*16a0*/  FFMA.FTZ R76, R122, R69, R76 ;  /* 0x000000457a4c7223 */ /* 0x000fe2000001004c */
[----:B------:R-:W-:Y:S01]  /*16b0*/  FADD.FTZ R107, R70, -R107 ;  /* 0x8000006b466b7221 */ /* 0x000fe20000010000 */
[C---:B------:R-:W-:Y:S01]  /*16c0*/  FFMA.FTZ R49, R103.reuse, R50, R33 ;  /* 0x0000003267317223 */ /* 0x040fe20000010021 */
[----:B------:R-:W-:Y:S01]  /*16d0*/  FFMA.FTZ R58, R103, R59, R38 ;  /* 0x0000003b673a7223 */ /* 0x000fe20000010026 */
[----:B0-----:R-:W-:-:S04]  /*16e0*/  IMAD.WIDE.U32 R70, R102, 0x20, R52 ;  /* 0x0000002066467825 */ /* 0x001fc800078e0034 */
        /* <DEDUP_REMOVED lines=17> */
[-C--:B------:R-:W-:Y:S01]  /*1800*/  FMUL.FTZ R67, R57, R100.reuse ;  /* 0x0000006439437220 */ /* 0x080fe20000410000 */
[----:B------:R0:W-:Y:S01]  /*1810*/  STG.E.128 desc[UR6][R70.64], R48 ;  /* 0x0000003046007986 */ /* 0x0001e2000c101d06 */
[-C--:B------:R-:W-:Y:S01]  /*1820*/  FMUL.FTZ R60, R48, R100.reuse ;  /* 0x00000064303c7220 */ /* 0x080fe20000410000 */
[----:B------:R-:W-:Y:S01]  /*1830*/  FMUL.FTZ R65, R49, R100 ;  /* 0x0000006431417220 */ /* 0x000fe20000410000 */
[----:B------:R-:W-:-:S04]  /*1840*/  IMAD.WIDE.U32 R68, R101, 0x20, R52 ;  /* 0x0000002065447825 */ /* 0x000fc800078e0034 */
[C---:B------:R-:W-:Y:S01]  /*1850*/  FFMA.FTZ R52, R103.reuse, R111, R44 ;  /* 0x0000006f67347223 */ /* 0x040fe2000001002c */
[----:B------:R-:W-:Y:S01]  /*1860*/  FFMA.FTZ R53, R103, R120, R45 ;  /* 0x0000007867357223 */ /* 0x000fe2000001002d */
[----:B------:R-:W-:Y:S01]  /*1870*/  F2FP.F16.F32.PACK_AB R63, R66, R63 ;  /* 0x0000003f423f723e */ /* 0x000fe200000000ff */
[----:B-1----:R-:W-:Y:S01]  /*1880*/  IMAD.WIDE.U32 R72, R102, 0x10, R54 ;  /* 0x0000001066487825 */ /* 0x002fe200078e0036 */
[----:B------:R-:W-:-:S03]  /*1890*/  F2FP.F16.F32.PACK_AB R62, R67, R62 ;  /* 0x0000003e433e723e */ /* 0x000fc600000000ff */
[----:B------:R-:W-:Y:S01]  /*18a0*/  FMUL.FTZ R79, R53, R100 ;  /* 0x00000064354f7220 */ /* 0x000fe20000410000 */
[----:B------:R-:W-:Y:S01]  /*18b0*/  F2FP.F16.F32.PACK_AB R61, R64, R61 ;  /* 0x0000003d403d723e */ /* 0x000fe200000000ff */
[----:B------:R-:W-:-:S04]  /*18c0*/  IMAD.WIDE.U32 R74, R101, 0x10, R54 ;  /* 0x00000010654a7825 */ /* 0x000fc800078e0036 */
[C---:B------:R-:W-:Y:S01]  /*18d0*/  FFMA.FTZ R54, R103.reuse, R113, R46 ;  /* 0x0000007167367223 */ /* 0x040fe2000001002e */
[----:B------:R-:W-:Y:S01]  /*18e0*/  FFMA.FTZ R55, R103, R76, R47 ;  /* 0x0000004c67377223 */ /* 0x000fe2000001002f */
[----:B------:R-:W-:Y:S01]  /*18f0*/  FMUL.FTZ R76, R52, R100 ;  /* 0x00000064344c7220 */ /* 0x000fe20000410000 */
[----:B------:R-:W-:Y:S01]  /*1900*/  F2FP.F16.F32.PACK_AB R60, R65, R60 ;  /* 0x0000003c413c723e */ /* 0x000fe200000000ff */
[-C--:B------:R-:W-:Y:S01]  /*1910*/  FMUL.FTZ R78, R54, R100.reuse ;  /* 0x00000064364e7220 */ /* 0x080fe20000410000 */
[----:B------:R-:W-:Y:S01]  /*1920*/  FMUL.FTZ R101, R55, R100 ;  /* 0x0000006437657220 */ /* 0x000fe20000410000 */
[C---:B0-----:R-:W-:Y:S01]  /*1930*/  FFMA.FTZ R48, R103.reuse, R77, R40 ;  /* 0x0000004d67307223 */ /* 0x041fe20000010028 */
[C---:B------:R-:W-:Y:S01]  /*1940*/  FFMA.FTZ R49, R103.reuse, R116, R41 ;  /* 0x0000007467317223 */ /* 0x040fe20000010029 */
[C---:B------:R-:W-:Y:S01]  /*1950*/  FFMA.FTZ R50, R103.reuse, R107, R42 ;  /* 0x0000006b67327223 */ /* 0x040fe2000001002a */
[----:B------:R-:W-:Y:S01]  /*1960*/  FFMA.FTZ R51, R103, R118, R43 ;  /* 0x0000007667337223 */ /* 0x000fe2000001002b */
[-C--:B------:R-:W-:Y:S01]  /*1970*/  FMUL.FTZ R64, R48, R100.reuse ;  /* 0x0000006430407220 */ /* 0x080fe20000410000 */
[-C--:B------:R-:W-:Y:S01]  /*1980*/  FMUL.FTZ R67, R49, R100.reuse ;  /* 0x0000006431437220 */ /* 0x080fe20000410000 */
[-C--:B------:R-:W-:Y:S01]  /*1990*/  FMUL.FTZ R66, R50, R100.reuse ;  /* 0x0000006432427220 */ /* 0x080fe20000410000 */
[----:B------:R-:W-:Y:S01]  /*19a0*/  FMUL.FTZ R77, R51, R100 ;  /* 0x00000064334d7220 */ /* 0x000fe20000410000 */
[----:B------:R2:W-:Y:S02]  /*19b0*/  STG.E.128 desc[UR6][R70.64+0x10], R56 ;  /* 0x0000103846007986 */ /* 0x0005e4000c101d06 */
[----:B------:R-:W-:-:S02]  /*19c0*/  F2FP.F16.F32.PACK_AB R64, R67, R64 ;  /* 0x000000404340723e */ /* 0x000fc400000000ff */
        /* <DEDUP_REMOVED lines=8> */
.L_x_7666:
        /* <DEDUP_REMOVED lines=40> */
.L_x_7669:
        /* <DEDUP_REMOVED lines=36> */
.L_x_7670:
        /* <DEDUP_REMOVED lines=45> */
.L_x_7671:
        /* <DEDUP_REMOVED lines=36> */
.L_x_7672:
[----:B------:R-:W0:Y:S01]  /*2420*/  @P1 LDC.64 R62, c[0x0][0x478] ;  /* 0x00011e00ff3e1b82 */ /* 0x000e220000000a00 */
[----:B------:R-:W-:-:S04]  /*2430*/  IMAD.WIDE.U32 R60, R101, 0x10, R60 ;  /* 0x00000010653c7825 */ /* 0x000fc800078e003c */
[----:B0-----:R-:W-:-:S05]  /*2440*/  @P1 IMAD.WIDE.U32 R62, R101, 0x20, R62 ;  /* 0x00000020653e1825 */ /* 0x001fca00078e003e */
[----:B------:R0:W-:Y:S04]  /*2450*/  @P1 STG.E.128 desc[UR6][R62.64], R48 ;  /* 0x000000303e001986 */ /* 0x0001e8000c101d06 */
[----:B------:R0:W-:Y:S04]  /*2460*/  @P1 STG.E.128 desc[UR6][R62.64+0x10], R52 ;  /* 0x000010343e001986 */ /* 0x0001e8000c101d06 */
[----:B------:R0:W-:Y:S02]  /*2470*/  STG.E.128 desc[UR6][R60.64], R56 ;  /* 0x000000383c007986 */ /* 0x0001e4000c101d06 */
.L_x_7668:
[----:B012---:R-:W0:Y:S02]  /*2480*/  LDC.64 R56, c[0x0][0x380] ;  /* 0x0000e000ff387b82 */ /* 0x007e240000000a00 */
[----:B0-----:R-:W-:-:S04]  /*2490*/  LEA R99, R56, R99, 0x2 ;  /* 0x0000006338637211 */ /* 0x001fc800078e10ff */
[----:B------:R-:W-:-:S13]  /*24a0*/  ISETP.GE.AND P1, PT, R99, R57, PT ;  /* 0x000000396300720c */ /* 0x000fda0003f26270 */
[----:B------:R-:W-:Y:S05]  /*24b0*/  @!P1 BRA `(.L_x_7673) ;  /* 0xffffffdc00c09947 */ /* 0x000fea000383ffff */
[----:B------:R-:W-:Y:S05]  /*24c0*/  BSYNC B1 ;  /* 0x0000000000017941 */ /* 0x000fea0003800000 */
.L_x_7664:
        /* <DEDUP_REMOVED lines=31> */
.L_x_7663:
[----:B------:R-:W-:Y:S05]  /*26c0*/  BSYNC B0 ;  /* 0x0000000000007941 */ /* 0x000fea0003800000 */
.L_x_7662:
        /* <DEDUP_REMOVED lines=105> */
.L_x_7665:
        /* <DEDUP_REMOVED lines=8> */
.L_x_7675:
[----:B------:R-:W-:Y:S05]  /*2de0*/  BSYNC B2 ;  /* 0x0000000000027941 */ /* 0x000fea0003800000 */
.L_x_7674:
        /* <DEDUP_REMOVED lines=8> */
.L_x_7676:
[----:B------:R-:W-:Y:S01]  /*2e70*/  FADD.FTZ R69, R74, R69 ;  /* 0x000000454a457221 */ /* 0x000fe20000010000 */
[----:B------:R-:W-:-:S04]  /*2e80*/  HFMA2 R78, -RZ, RZ, 0, 1.1920928955078125e-07 ;  /* 0x00000002ff4e7431 */ /* 0x000fc800000001ff */
[----:B------:R-:W-:Y:S02]  /*2e90*/  MOV R125, R69 ;  /* 0x00000045007d7202 */ /* 0x000fe40000000f00 */
[----:B------:R-:W-:-:S07]  /*2ea0*/  MOV R79, R123 ;  /* 0x0000007b004f7202 */ /* 0x000fce0000000f00 */
[----:B------:R-:W-:Y:S05]  /*2eb0*/  WARPSYNC.COLLECTIVE R106, `(.L_x_7677) ;  /* 0x000000006a087348 */ /* 0x000fea0003c00000 */
[----:B------:R0:W1:Y:S02]  /*2ec0*/  SHFL.BFLY P3, R123, R125, R78, R117 ;  /* 0x0c00004e7d7b7389 */ /* 0x0000640000060075 */
[----:B01----:R-:W-:Y:S05]  /*2ed0*/  ENDCOLLECTIVE ;  /* 0x000000000000791b */ /* 0x003fea0003800000 */
.L_x_7677:
[----:B------:R-:W-:-:S05]  /*2ee0*/  FADD.FTZ R108, R76, R79 ;  /* 0x0000004f4c6c7221 */ /* 0x000fca0000010000 */
[----:B------:R-:W-:Y:S02]  /*2ef0*/  MOV R125, R108 ;  /* 0x0000006c007d7202 */ /* 0x000fe40000000f00 */
[----:B------:R-:W-:-:S07]  /*2f00*/  MOV R110, R123 ;  /* 0x0000007b006e7202 */ /* 0x000fce0000000f00 */
[----:B------:R-:W-:Y:S05]  /*2f10*/  WARPSYNC.COLLECTIVE R106, `(.L_x_7678) ;  /* 0x000000006a087348 */ /* 0x000fea0003c00000 */
[----:B------:R0:W1:Y:S02]  /*2f20*/  SHFL.BFLY P3, R123, R125, R78, R117 ;  /* 0x0c00004e7d7b7389 */ /* 0x0000640000060075 */
[----:B01----:R-:W-:Y:S05]  /*2f30*/  ENDCOLLECTIVE ;  /* 0x000000000000791b */ /* 0x003fea0003800000 */
.L_x_7678:
[----:B------:R-:W-:Y:S01]  /*2f40*/  FADD.FTZ R110, R69, R110 ;  /* 0x0000006e456e7221 */ /* 0x000fe20000010000 */
[----:B------:R-:W-:-:S04]  /*2f50*/  HFMA2 R78, -RZ, RZ, 0, 2.384185791015625e-07 ;  /* 0x00000004ff4e7431 */ /* 0x000fc800000001ff */
[----:B------:R-:W-:Y:S02]  /*2f60*/  MOV R125, R110 ;  /* 0x0000006e007d7202 */ /* 0x000fe40000000f00 */
[----:B------:R-:W-:-:S07]  /*2f70*/  MOV R79, R123 ;  /* 0x0000007b004f7202 */ /* 0x000fce0000000f00 */
[----:B------:R-:W-:Y:S05]  /*2f80*/  WARPSYNC.COLLECTIVE R106, `(.L_x_7679) ;  /* 0x000000006a087348 */ /* 0x000fea0003c00000 */
[----:B------:R0:W1:Y:S02]  /*2f90*/  SHFL.BFLY P3, R123, R125, R78, R117 ;  /* 0x0c00004e7d7b7389 */ /* 0x0000640000060075 */
[----:B01----:R-:W-:Y:S05]  /*2fa0*/  ENDCOLLECTIVE ;  /* 0x000000000000791b */ /* 0x003fea0003800000 */
.L_x_7679:
[----:B------:R-:W-:-:S05]  /*2fb0*/  FADD.FTZ R119, R108, R79 ;  /* 0x0000004f6c777221 */ /* 0x000fca0000010000 */
[----:B------:R-:W-:Y:S02]  /*2fc0*/  MOV R125, R119 ;  /* 0x00000077007d7202 */ /* 0x000fe40000000f00 */
[----:B------:R-:W-:-:S07]  /*2fd0*/  MOV R79, R123 ;  /* 0x0000007b004f7202 */ /* 0x000fce0000000f00 */
[----:B------:R-:W-:Y:S05]  /*2fe0*/  WARPSYNC.COLLECTIVE R106, `(.L_x_7680) ;  /* 0x000000006a087348 */ /* 0x000fea0003c00000 */
[----:B------:R0:W1:Y:S02]  /*2ff0*/  SHFL.BFLY P3, R123, R125, R78, R117 ;  /* 0x0c00004e7d7b7389 */ /* 0x0000640000060075 */
[----:B01----:R-:W-:Y:S05]  /*3000*/  ENDCOLLECTIVE ;  /* 0x000000000000791b */ /* 0x003fea0003800000 */
.L_x_7680:
[----:B------:R-:W-:Y:S01]  /*3010*/  FADD.FTZ R121, R110, R79 ;  /* 0x0000004f6e797221 */ /* 0x000fe20000010000 */
[----:B------:R-:W-:-:S04]  /*3020*/  HFMA2 R78, -RZ, RZ, 0, 4.76837158203125e-07 ;  /* 0x00000008ff4e7431 */ /* 0x000fc800000001ff */
[----:B------:R-:W-:Y:S02]  /*3030*/  MOV R125, R121 ;  /* 0x00000079007d7202 */ /* 0x000fe40000000f00 */
[----:B------:R-:W-:-:S07]  /*3040*/  MOV R124, R123 ;  /* 0x0000007b007c7202 */ /* 0x000fce0000000f00 */
[----:B------:R-:W-:Y:S05]  /*3050*/  WARPSYNC.COLLECTIVE R106, `(.L_x_7681) ;  /* 0x000000006a087348 */ /* 0x000fea0003c00000 */
[----:B------:R0:W1:Y:S02]  /*3060*/  SHFL.BFLY P3, R123, R125, R78, R117 ;  /* 0x0c00004e7d7b7389 */ /* 0x0000640000060075 */
[----:B01----:R-:W-:Y:S05]  /*3070*/  ENDCOLLECTIVE ;  /* 0x000000000000791b */ /* 0x003fea0003800000 */
.L_x_7681:
[----:B------:R-:W-:-:S05]  /*3080*/  FADD.FTZ R124, R119, R124 ;  /* 0x0000007c777c7221 */ /* 0x000fca0000010000 */
[----:B------:R-:W-:Y:S02]  /*3090*/  MOV R125, R124 ;  /* 0x0000007c007d7202 */ /* 0x000fe40000000f00 */
[----:B------:R-:W-:-:S07]  /*30a0*/  MOV R74, R123 ;  /* 0x0000007b004a7202 */ /* 0x000fce0000000f00 */
[----:B------:R-:W-:Y:S05]  /*30b0*/  WARPSYNC.COLLECTIVE R106, `(.L_x_7682) ;  /* 0x000000006a087348 */ /* 0x000fea0003c00000 */
[----:B------:R0:W1:Y:S02]  /*30c0*/  SHFL.BFLY P3, R123, R125, R78, R117 ;  /* 0x0c00004e7d7b7389 */ /* 0x0000640000060075 */
[----:B01----:R-:W-:Y:S05]  /*30d0*/  ENDCOLLECTIVE ;  /* 0x000000000000791b */ /* 0x003fea0003800000 */
.L_x_7682:
[----:B------:R-:W-:Y:S01]  /*30e0*/  FADD.FTZ R79, R121, R74 ;  /* 0x0000004a794f7221 */ /* 0x000fe20000010000 */
[----:B------:R-:W-:-:S04]  /*30f0*/  HFMA2 R78, -RZ, RZ, 0, 9.5367431640625e-07 ;  /* 0x00000010ff4e7431 */ /* 0x000fc800000001ff */
[----:B------:R-:W-:Y:S01]  /*3100*/  MOV R125, R79 ;  /* 0x0000004f007d7202 */ /* 0x000fe20000000f00 */
[----:B------:R-:W-:-:S07]  /*3110*/  FADD.FTZ R76, R124, R123 ;  /* 0x0000007b7c4c7221 */ /* 0x000fce0000010000 */
[----:B------:R-:W-:Y:S05]  /*3120*/  WARPSYNC.COLLECTIVE R106, `(.L_x_7683) ;  /* 0x000000006a087348 */ /* 0x000fea0003c00000 */
[----:B------:R0:W1:Y:S02]  /*3130*/  SHFL.BFLY P3, R123, R125, R78, R117 ;  /* 0x0c00004e7d7b7389 */ /* 0x0000640000060075 */
[----:B01----:R-:W-:Y:S05]  /*3140*/  ENDCOLLECTIVE ;  /* 0x000000000000791b */ /* 0x003fea0003800000 */
.L_x_7683:
[----:B------:R-:W-:Y:S02]  /*3150*/  MOV R125, R76 ;  /* 0x0000004c007d7202 */ /* 0x000fe40000000f00 */
[----:B------:R-:W-:-:S07]  /*3160*/  MOV R74, R123 ;  /* 0x0000007b004a7202 */ /* 0x000fce0000000f00 */
[----:B------:R-:W-:Y:S05]  /*3170*/  WARPSYNC.COLLECTIVE R106, `(.L_x_7684) ;  /* 0x000000006a087348 */ /* 0x000fea0003c00000 */
[----:B------:R0:W1:Y:S02]  /*3180*/  SHFL.BFLY P3, R123, R125, R78, R117 ;  /* 0x0c00004e7d7b7389 */ /* 0x0000640000060075 */
[----:B01----:R-:W-:Y:S05]  /*3190*/  ENDCOLLECTIVE ;  /* 0x000000000000791b */ /* 0x003fea0003800000 */
.L_x_7684:
[----:B------:R-:W-:Y:S01]  /*31a0*/  MOV R69, R123 ;  /* 0x0000007b00457202 */ /* 0x000fe20000000f00 */
[----:B------:R-:W-:Y:S06]  /*31b0*/  BRA `(.L_x_7685) ;  /* 0xffffffdc00747947 */ /* 0x000fec000383ffff */
.L_x_7686:
        /* <DEDUP_REMOVED lines=12> */
.L_x_11289:


//--------------------- .text._ZN10layer_norm13ln_bwd_kernelINS_13Kernel_traitsIf6__halffS2_fjLj512ELj1ELj4ELj1ELj16ENS_18Kernel_traits_baseILj512EfS2_fS2_fjLj128EEEEELb0ELb0ELb1ELb0EEEvNS_9BwdParamsE --------------------------
	.section	.text._ZN10layer_norm13ln_bwd_kernelINS_13Kernel_traitsIf6__halffS2_fjLj512ELj1ELj4ELj1ELj16ENS_18Kernel_traits_baseILj512EfS2_fS2_fjLj128EEEEELb0ELb0ELb1ELb0EEEvNS_9BwdParamsE,"ax",@progbits
	.align	128
        .global         _ZN10layer_norm13ln_bwd_kernelINS_13Kernel_traitsIf6__halffS2_fjLj512ELj1ELj4ELj1ELj16ENS_18Kernel_traits_baseILj512EfS2_fS2_fjLj128EEEEELb0ELb0ELb1ELb0EEEvNS_9BwdParamsE
        .type           _ZN10layer_norm13ln_bwd_kernelINS_13Kernel_traitsIf6__halffS2_fjLj512ELj1ELj4ELj1ELj16ENS_18Kernel_traits_baseILj512EfS2_fS2_fjLj128EEEEELb0ELb0ELb1ELb0EEEvNS_9BwdParamsE,@function
        .size           _ZN10layer_norm13ln_bwd_kernelINS_13Kernel_traitsIf6__halffS2_fjLj512ELj1ELj4ELj1ELj16ENS_18Kernel_traits_baseILj512EfS2_fS2_fjLj128EEEEELb0ELb0ELb1ELb0EEEvNS_9BwdParamsE,(.L_x_11290 - _ZN10layer_norm13ln_bwd_kernelINS_13Kernel_traitsIf6__halffS2_fjLj512ELj1ELj4ELj1ELj16ENS_18Kernel_traits_baseILj512EfS2_fS2_fjLj128EEEEELb0ELb0ELb1ELb0EEEvNS_9BwdParamsE)
        .other          _ZN10layer_norm13ln_bwd_kernelINS_13Kernel_traitsIf6__halffS2_fjLj512ELj1ELj4ELj1ELj16ENS_18Kernel_traits_baseILj512EfS2_fS2_fjLj128EEEEELb0ELb0ELb1ELb0EEEvNS_9BwdParamsE,@"STO_CUDA_ENTRY STV_DEFAULT"
_ZN10layer_norm13ln_bwd_kernelINS_13Kernel_traitsIf6__halffS2_fjLj512ELj1ELj4ELj1ELj16ENS_18Kernel_traits_baseILj512EfS2_fS2_fjLj128EEEEELb0ELb0ELb1ELb0EEEvNS_9BwdParamsE:
.text._ZN10layer_norm13ln_bwd_kernelINS_13Kernel_traitsIf6__halffS2_fjLj512ELj1ELj4ELj1ELj16ENS_18Kernel_traits_baseILj512EfS2_fS2_fjLj128EEEEELb0ELb0ELb1ELb0EEEvNS_9BwdParamsE:
        /* <DEDUP_REMOVED lines=68> */
.L_x_7737:
        /* <DEDUP_REMOVED lines=54> */
[----:B--2---:R-:W-:-:S04]  /*07a0*/  FADD.FTZ R133, -R2, R88 ;  /* 0x0000005802857221 */ /* 0x004fc80000010100 */
[----:B-----5:R-:W-:Y:S01]  /*07b0*/  FMUL.FTZ R133, R6, R133 ;  /* 0x0000008506857220 */ /* 0x020fe20000410000 */
[--C-:B----4-:R-:W-:Y:S02]  /*07c0*/  HADD2.F32 R131, -RZ, R92.reuse.H0_H0 ;  /* 0x2000005cff837230 */ /* 0x110fe40000004100 */
[C---:B------:R-:W-:Y:S01]  /*07d0*/  FADD.FTZ R129, -R2.reuse, R90 ;  /* 0x0000005a02817221 */ /* 0x040fe20000010100 */
[C---:B------:R-:W-:Y:S01]  /*07e0*/  FADD.FTZ R91, -R2.reuse, R91 ;  /* 0x0000005b025b7221 */ /* 0x040fe20000010100 */
[----:B------:R-:W-:Y:S02]  /*07f0*/  HADD2.F32 R92, -RZ, R92.H1_H1 ;  /* 0x3000005cff5c7230 */ /* 0x000fe40000004100 */
[----:B------:R-:W-:Y:S01]  /*0800*/  FADD.FTZ R103, -R2, R89 ;  /* 0x0000005902677221 */ /* 0x000fe20000010100 */
[----:B------:R-:W-:Y:S01]  /*0810*/  FADD.FTZ R44, R44, R131 ;  /* 0x000000832c2c7221 */ /* 0x000fe20000010000 */
[-C--:B------:R-:W-:Y:S01]  /*0820*/  FFMA.FTZ R36, R133, R131.reuse, R36 ;  /* 0x0000008385247223 */ /* 0x080fe20000010024 */
[----:B------:R-:W-:Y:S01]  /*0830*/  FMUL.FTZ R131, R20, R131 ;  /* 0x0000008314837220 */ /* 0x000fe20000410000 */
[----:B------:R-:W-:-:S02]  /*0840*/  HADD2.F32 R127, -RZ, R93.H0_H0 ;  /* 0x2000005dff7f7230 */ /* 0x000fc40000004100 */
[C---:B------:R-:W-:Y:S01]  /*0850*/  FMUL.FTZ R129, R6.reuse, R129 ;  /* 0x0000008106817220 */ /* 0x040fe20000410000 */
[C---:B------:R-:W-:Y:S01]  /*0860*/  FMUL.FTZ R126, R6.reuse, R91 ;  /* 0x0000005b067e7220 */ /* 0x040fe20000410000 */
[----:B------:R-:W-:Y:S02]  /*0870*/  HADD2.F32 R124, -RZ, R93.H1_H1 ;  /* 0x3000005dff7c7230 */ /* 0x000fe40000004100 */
[----:B------:R-:W-:Y:S01]  /*0880*/  FMUL.FTZ R130, R6, R103 ;  /* 0x0000006706827220 */ /* 0x000fe20000410000 */
[-C--:B------:R-:W-:Y:S01]  /*0890*/  FMUL.FTZ R128, R21, R92.reuse ;  /* 0x0000005c15807220 */ /* 0x080fe20000410000 */
[----:B------:R-:W-:Y:S01]  /*08a0*/  FADD.FTZ R91, RZ, R131 ;  /* 0x00000083ff5b7221 */ /* 0x000fe20000010000 */
[----:B------:R-:W-:Y:S01]  /*08b0*/  FFMA.FTZ R93, R133, R131, RZ ;  /* 0x00000083855d7223 */ /* 0x000fe200000100ff */
[----:B---3--:R-:W-:Y:S01]  /*08c0*/  FADD.FTZ R125, -R2, R96 ;  /* 0x00000060027d7221 */ /* 0x008fe20000010100 */
[----:B------:R-:W-:Y:S01]  /*08d0*/  FADD.FTZ R46, R46, R127 ;  /* 0x0000007f2e2e7221 */ /* 0x000fe20000010000 */
[-C--:B------:R-:W-:Y:S01]  /*08e0*/  FFMA.FTZ R38, R129, R127.reuse, R38 ;  /* 0x0000007f81267223 */ /* 0x080fe20000010026 */
        /* <DEDUP_REMOVED lines=8> */
[-C--:B------:R-:W-:Y:S01]  /*0970*/  FFMA.FTZ R39, R126, R124.reuse, R39 ;  /* 0x0000007c7e277223 */ /* 0x080fe20000010027 */
[----:B0-----:R-:W-:Y:S01]  /*0980*/  FADD.FTZ R105, -R2, R98 ;  /* 0x0000006202697221 */ /* 0x001fe20000010100 */
[----:B------:R-:W-:Y:S01]  /*0990*/  FMUL.FTZ R124, R23, R124 ;  /* 0x0000007c177c7220 */ /* 0x000fe20000410000 */
[----:B------:R-:W-:Y:S01]  /*09a0*/  FADD.FTZ R91, R90, R127 ;  /* 0x0000007f5a5b7221 */ /* 0x000fe20000010000 */
[----:B------:R-:W-:Y:S01]  /*09b0*/  FFMA.FTZ R93, R129, R127, R92 ;  /* 0x0000007f815d7223 */ /* 0x000fe2000001005c */
[----:B------:R-:W-:Y:S02]  /*09c0*/  HADD2.F32 R94, -RZ, R94.H1_H1 ;  /* 0x3000005eff5e7230 */ /* 0x000fe40000004100 */
[----:B------:R-:W-:Y:S01]  /*09d0*/  FADD.FTZ R48, R48, R101 ;  /* 0x0000006530307221 */ /* 0x000fe20000010000 */
[----:B------:R-:W-:-:S02]  /*09e0*/  HADD2.F32 R89, -RZ, R95.H0_H0 ;  /* 0x2000005fff597230 */ /* 0x000fc40000004100 */
[-C--:B------:R-:W-:Y:S01]  /*09f0*/  FFMA.FTZ R40, R125, R101.reuse, R40 ;  /* 0x000000657d287223 */ /* 0x080fe20000010028 */
[----:B------:R-:W-:Y:S01]  /*0a00*/  FMUL.FTZ R101, R24, R101 ;  /* 0x0000006518657220 */ /* 0x000fe20000410000 */
[----:B------:R-:W-:Y:S01]  /*0a10*/  FMUL.FTZ R105, R6, R105 ;  /* 0x0000006906697220 */ /* 0x000fe20000410000 */
[----:B------:R-:W-:Y:S01]  /*0a20*/  FADD.FTZ R90, R91, R124 ;  /* 0x0000007c5b5a7221 */ /* 0x000fe20000010000 */
[----:B------:R-:W-:Y:S01]  /*0a30*/  FADD.FTZ R97, -R2, R97 ;  /* 0x0000006102617221 */ /* 0x000fe20000010100 */
[----:B------:R-:W-:Y:S01]  /*0a40*/  FFMA.FTZ R92, R126, R124, R93 ;  /* 0x0000007c7e5c7223 */ /* 0x000fe2000001005d */
        /* <DEDUP_REMOVED lines=21> */
.L_x_7692:
[----:B------:R-:W-:Y:S05]  /*0ba0*/  BSYNC.RECONVERGENT B2 ;  /* 0x0000000000027941 */ /* 0x000fea0003800200 */
.L_x_7691:
[----:B------:R-:W-:Y:S05]  /*0bb0*/  @!P3 BRA `(.L_x_7693) ;  /* 0x000000040090b947 */ /* 0x000fea0003800000 */
[----:B------:R-:W0:Y:S08]  /*0bc0*/  LDC.64 R112, c[0x0][0x3a8] ;  /* 0x0000ea00ff707b82 */ /* 0x000e300000000a00 */
[----:B------:R-:W1:Y:S01]  /*0bd0*/  LDC.64 R96, c[0x0][0x428] ;  /* 0x00010a00ff607b82 */ /* 0x000e620000000a00 */
[----:B------:R-:W-:-:S04]  /*0be0*/  ISETP.NE.U32.AND P0, PT, RZ, UR12, PT ;  /* 0x0000000cff007c0c */ /* 0x000fc8000bf05070 */
[----:B------:R-:W-:Y:S01]  /*0bf0*/  ISETP.NE.AND.EX P0, PT, RZ, UR13, PT, P0 ;  /* 0x0000000dff007c0c */ /* 0x000fe2000bf05300 */
[----:B0-----:R-:W-:-:S12]  /*0c00*/  IMAD.WIDE.U32 R112, R0, 0x20, R112 ;  /* 0x0000002000707825 */ /* 0x001fd800078e0070 */
[----:B------:R-:W0:Y:S01]  /*0c10*/  @P0 LDC.64 R108, c[0x0][0x438] ;  /* 0x00010e00ff6c0b82 */ /* 0x000e220000000a00 */
[----:B------:R-:W2:Y:S01]  /*0c20*/  LDG.E.128 R92, desc[UR6][R112.64+0x10] ;  /* 0x00001006705c7981 */ /* 0x000ea2000c1e1d00 */
[----:B-1----:R-:W-:-:S03]  /*0c30*/  IMAD.WIDE.U32 R96, R100, 0x10, R96 ;  /* 0x0000001064607825 */ /* 0x002fc600078e0060 */
[----:B------:R-:W3:Y:S04]  /*0c40*/  LDG.E.128 R88, desc[UR6][R112.64] ;  /* 0x0000000670587981 */ /* 0x000ee8000c1e1d00 */
[----:B------:R-:W4:Y:S01]  /*0c50*/  LDG.E.128 R96, desc[UR6][R96.64] ;  /* 0x0000000660607981 */ /* 0x000f22000c1e1d00 */
[----:B0-----:R-:W-:-:S05]  /*0c60*/  @P0 IMAD.WIDE.U32 R136, R0, 0x20, R108 ;  /* 0x0000002000880825 */ /* 0x001fca00078e006c */
[----:B------:R0:W5:Y:S04]  /*0c70*/  @P0 LDG.E.128 R16, desc[UR6][R136.64] ;  /* 0x0000000688100981 */ /* 0x000168000c1e1d00 */
[----:B------:R0:W5:Y:S01]  /*0c80*/  @P0 LDG.E.128 R12, desc[UR6][R136.64+0x10] ;  /* 0x00001006880c0981 */ /* 0x000162000c1e1d00 */
[C---:B--2---:R-:W-:Y:S01]  /*0c90*/  FADD.FTZ R123, -R2.reuse, R95 ;  /* 0x0000005f027b7221 */ /* 0x044fe20000010100 */
[C---:B------:R-:W-:Y:S01]  /*0ca0*/  FADD.FTZ R115, -R2.reuse, R92 ;  /* 0x0000005c02737221 */ /* 0x040fe20000010100 */
[C---:B------:R-:W-:Y:S01]  /*0cb0*/  FADD.FTZ R117, -R2.reuse, R93 ;  /* 0x0000005d02757221 */ /* 0x040fe20000010100 */
[C---:B---3--:R-:W-:Y:S01]  /*0cc0*/  FADD.FTZ R113, -R2.reuse, R91 ;  /* 0x0000005b02717221 */ /* 0x048fe20000010100 */
[C---:B------:R-:W-:Y:S01]  /*0cd0*/  FADD.FTZ R111, -R2.reuse, R90 ;  /* 0x0000005a026f7221 */ /* 0x040fe20000010100 */
[C---:B------:R-:W-:Y:S01]  /*0ce0*/  FADD.FTZ R109, -R2.reuse, R88 ;  /* 0x00000058026d7221 */ /* 0x040fe20000010100 */
[----:B------:R-:W-:Y:S01]  /*0cf0*/  FADD.FTZ R121, -R2, R89 ;  /* 0x0000005902797221 */ /* 0x000fe20000010100 */
[----:B----4-:R-:W-:-:S02]  /*0d00*/  HADD2.F32 R95, -RZ, R96.H0_H0 ;  /* 0x20000060ff5f7230 */ /* 0x010fc40000004100 */
[----:B------:R-:W-:Y:S01]  /*0d10*/  FADD.FTZ R119, -R2, R94 ;  /* 0x0000005e02777221 */ /* 0x000fe20000010100 */
[--C-:B------:R-:W-:Y:S02]  /*0d20*/  HADD2.F32 R2, -RZ, R97.reuse.H1_H1 ;  /* 0x30000061ff027230 */ /* 0x100fe40000004100 */
[C---:B-----5:R-:W-:Y:S01]  /*0d30*/  FMUL.FTZ R110, R6.reuse, R113 ;  /* 0x00000071066e7220 */ /* 0x060fe20000410000 */
[----:B------:R-:W-:Y:S02]  /*0d40*/  HADD2.F32 R96, -RZ, R96.H1_H1 ;  /* 0x30000060ff607230 */ /* 0x000fe40000004100 */
[----:B------:R-:W-:Y:S01]  /*0d50*/  FMUL.FTZ R111, R6, R111 ;  /* 0x0000006f066f7220 */ /* 0x000fe20000410000 */
[----:B------:R-:W-:Y:S02]  /*0d60*/  HADD2.F32 R93, -RZ, R97.H0_H0 ;  /* 0x20000061ff5d7230 */ /* 0x000fe40000004100 */
[----:B------:R-:W-:Y:S01]  /*0d70*/  FMUL.FTZ R116, R28, R95 ;  /* 0x0000005f1c747220 */ /* 0x000fe20000410000 */
[C---:B------:R-:W-:Y:S01]  /*0d80*/  FMUL.FTZ R109, R6.reuse, R109 ;  /* 0x0000006d066d7220 */ /* 0x040fe20000410000 */
[C---:B------:R-:W-:Y:S01]  /*0d90*/  FMUL.FTZ R113, R6.reuse, R115 ;  /* 0x0000007306717220 */ /* 0x040fe20000410000 */
[C---:B------:R-:W-:Y:S01]  /*0da0*/  FMUL.FTZ R115, R6.reuse, R119 ;  /* 0x0000007706737220 */ /* 0x040fe20000410000 */
        /* <DEDUP_REMOVED lines=11> */
[----:B------:R-:W-:-:S02]  /*0e60*/  HADD2.F32 R91, -RZ, R98.H0_H0 ;  /* 0x20000062ff5b7230 */ /* 0x000fc40000004100 */
        /* <DEDUP_REMOVED lines=9> */
[----:B------:R-:W-:Y:S02]  /*0f00*/  HADD2.F32 R98, -RZ, R98.H1_H1 ;  /* 0x30000062ff627230 */ /* 0x000fe40000004100 */
        /* <DEDUP_REMOVED lines=24> */
[----:B0-----:R-:W-:Y:S06]  /*1090*/  BRA `(.L_x_7693) ;  /* 0x0000000000587947 */ /* 0x001fec0003800000 */
.L_x_7690:
        /* <DEDUP_REMOVED lines=22> */
.L_x_7693:
[----:B------:R-:W-:Y:S05]  /*1200*/  BSYNC.RECONVERGENT B1 ;  /* 0x0000000000017941 */ /* 0x000fea0003800200 */
.L_x_7689:
        /* <DEDUP_REMOVED lines=21> */
.L_x_7749:
        /* <DEDUP_REMOVED lines=35> */
.L_x_7701:
[----:B------:R-:W-:Y:S05]  /*1590*/  BSYNC.RECONVERGENT B3 ;  /* 0x0000000000037941 */ /* 0x000fea0003800200 */
.L_x_7700:
        /* <DEDUP_REMOVED lines=10> */
.L_x_7703:
[----:B------:R-:W-:Y:S05]  /*1640*/  BSYNC.RECONVERGENT B3 ;  /* 0x0000000000037941 */ /* 0x000fea0003800200 */
.L_x_7702:
        /* <DEDUP_REMOVED lines=10> */
.L_x_7705:
[----:B------:R-:W-:Y:S05]  /*16f0*/  BSYNC.RECONVERGENT B3 ;  /* 0x0000000000037941 */ /* 0x000fea0003800200 */
.L_x_7704:
        /* <DEDUP_REMOVED lines=10> */
.L_x_7707:
[----:B------:R-:W-:Y:S05]  /*17a0*/  BSYNC.RECONVERGENT B3 ;  /* 0x0000000000037941 */ /* 0x000fea0003800200 */
.L_x_7706:
        /* <DEDUP_REMOVED lines=10> */
.L_x_7709:
[----:B------:R-:W-:Y:S05]  /*1850*/  BSYNC.RECONVERGENT B3 ;  /* 0x0000000000037941 */ /* 0x000fea0003800200 */
.L_x_7708:
        /* <DEDUP_REMOVED lines=10> */
.L_x_7711:
[----:B------:R-:W-:Y:S05]  /*1900*/  BSYNC.RECONVERGENT B3 ;  /* 0x0000000000037941 */ /* 0x000fea0003800200 */
.L_x_7710:
        /* <DEDUP_REMOVED lines=10> */
.L_x_7713:
[----:B------:R-:W-:Y:S05]  /*19b0*/  BSYNC.RECONVERGENT B3 ;  /* 0x0000000000037941 */ /* 0x000fea0003800200 */
.L_x_7712:
        /* <DEDUP_REMOVED lines=10> */
.L_x_7699:
        /* <DEDUP_REMOVED lines=18> */
[----:B------:R-:W-:Y:S01]  /*1b80*/  FMUL.FTZ R95, R6, R95 ;  /* 0x0000005f065f7220 */ /* 0x000fe20000410000 */
[----:B0-----:R-:W-:-:S04]  /*1b90*/  @P2 FMUL.FTZ R3, R73, R4 ;  /* 0x0000000449032220 */ /* 0x001fc80000410000 */
[----:B------:R-:W0:Y:S01]  /*1ba0*/  @P2 LDC R77, c[0x0][0x40c] ;  /* 0x00010300ff4d2b82 */ /* 0x000e220000000800 */
[----:B------:R-:W-:Y:S02]  /*1bb0*/  FSEL R76, R95, RZ, P0 ;  /* 0x000000ff5f4c7208 */ /* 0x000fe40000000000 */
[----:B------:R-:W-:Y:S01]  /*1bc0*/  @P2 F2FP.F16.F32.PACK_AB R3, RZ, R3 ;  /* 0x00000003ff03223e */ /* 0x000fe200000000ff */
[----:B-1----:R-:W-:-:S04]  /*1bd0*/  @P2 FMUL.FTZ R2, R72, R75 ;  /* 0x0000004b48022220 */ /* 0x002fc80000410000 */
[----:B------:R-:W1:Y:S01]  /*1be0*/  @P2 LDC R4, c[0x0][0x40c] ;  /* 0x00010300ff042b82 */ /* 0x000e620000000800 */
[----:B------:R-:W-:Y:S01]  /*1bf0*/  FADD.FTZ R75, R127, -R74 ;  /* 0x8000004a7f4b7221 */ /* 0x000fe20000010000 */
[----:B------:R-:W-:-:S03]  /*1c00*/  @P2 F2FP.F16.F32.PACK_AB R2, RZ, R2 ;  /* 0x00000002ff02223e */ /* 0x000fc600000000ff */
        /* <DEDUP_REMOVED lines=9> */
[----:B------:R-:W-:Y:S02]  /*1ca0*/  @P2 F2FP.F16.F32.PACK_AB R79, RZ, R79 ;  /* 0x0000004fff4f223e */ /* 0x000fe400000000ff */
[----:B------:R-:W-:Y:S01]  /*1cb0*/  @P2 F2FP.F16.F32.PACK_AB R77, RZ, R77 ;  /* 0x0000004dff4d223e */ /* 0x000fe200000000ff */
[----:B-1----:R-:W-:Y:S01]  /*1cc0*/  @P2 FMUL.FTZ R4, R75, R4 ;  /* 0x000000044b042220 */ /* 0x002fe20000410000 */
[----:B------:R-:W-:Y:S01]  /*1cd0*/  @P2 PRMT R85, R79, 0x7610, R85 ;  /* 0x000076104f552816 */ /* 0x000fe20000000055 */
[----:B------:R-:W-:Y:S01]  /*1ce0*/  FFMA.FTZ R79, R105, R0, R91 ;  /* 0x00000000694f7223 */ /* 0x000fe2000001005b */
[----:B------:R-:W-:Y:S02]  /*1cf0*/  @P2 PRMT R86, R77, 0x7610, R86 ;  /* 0x000076104d562816 */ /* 0x000fe40000000056 */
[----:B------:R-:W-:Y:S01]  /*1d00*/  @P2 F2FP.F16.F32.PACK_AB R4, RZ, R4 ;  /* 0x00000004ff04223e */ /* 0x000fe200000000ff */
        /* <DEDUP_REMOVED lines=12> */
[----:B------:R-:W-:Y:S02]  /*1dd0*/  @P2 F2FP.F16.F32.PACK_AB R3, RZ, R3 ;  /* 0x00000003ff03223e */ /* 0x000fe400000000ff */
[----:B---3--:R-:W-:Y:S01]  /*1de0*/  @P2 FMUL.FTZ R2, R77, R2 ;  /* 0x000000024d022220 */ /* 0x008fe20000410000 */
[----:B------:R-:W-:Y:S02]  /*1df0*/  FSEL R79, R79, RZ, P0 ;  /* 0x000000ff4f4f7208 */ /* 0x000fe40000000000 */
        /* <DEDUP_REMOVED lines=8> */
.L_x_7698:
        /* <DEDUP_REMOVED lines=12> */
[----:B------:R-:W-:Y:S01]  /*1f40*/  @P2 F2FP.F16.F32.PACK_AB R2, RZ, R2 ;  /* 0x00000002ff02223e */ /* 0x000fe200000000ff */
[----:B------:R-:W-:-:S03]  /*1f50*/  @P1 FADD.FTZ R3, R128, -R3 ;  /* 0x8000000380031221 */ /* 0x000fc60000010000 */
[----:B------:R-:W-:Y:S02]  /*1f60*/  @P2 PRMT R84, R2, 0x7610, R84 ;  /* 0x0000761002542816 */ /* 0x000fe40000000054 */
[----:B------:R-:W-:Y:S01]  /*1f70*/  MOV R2, R65 ;  /* 0x0000004100027202 */ /* 0x000fe20000000f00 */
[----:B------:R-:W-:Y:S02]  /*1f80*/  @P1 FFMA.FTZ R2, R6, R3, R65 ;  /* 0x0000000306021223 */ /* 0x000fe40000010041 */
[----:B------:R-:W0:Y:S02]  /*1f90*/  @P2 LDC R3, c[0x0][0x40c] ;  /* 0x00010300ff032b82 */ /* 0x000e240000000800 */
[----:B0-----:R-:W-:-:S05]  /*1fa0*/  @P2 FMUL.FTZ R2, R2, R3 ;  /* 0x0000000302022220 */ /* 0x001fca0000410000 */
[----:B------:R-:W-:-:S04]  /*1fb0*/  @P2 F2FP.F16.F32.PACK_AB R2, RZ, R2 ;  /* 0x00000002ff02223e */ /* 0x000fc800000000ff */
        /* <DEDUP_REMOVED lines=41> */
[----:B------:R-:W-:Y:S06]  /*2250*/  @!P2 BRA `(.L_x_7714) ;  /* 0x000000040020a947 */ /* 0x000fec0003800000 */
[----:B------:R-:W-:-:S04]  /*2260*/  @P1 FFMA.FTZ R2, R106, R0, R91 ;  /* 0x000000006a021223 */ /* 0x000fc8000001005b */
[----:B------:R-:W-:Y:S01]  /*2270*/  @P1 FADD.FTZ R3, R107, -R2 ;  /* 0x800000026b031221 */ /* 0x000fe20000010000 */
[----:B------:R-:W-:-:S03]  /*2280*/  MOV R2, R71 ;  /* 0x0000004700027202 */ /* 0x000fc60000000f00 */
[----:B------:R-:W-:-:S04]  /*2290*/  @P1 FFMA.FTZ R2, R6, R3, R71 ;  /* 0x0000000306021223 */ /* 0x000fc80000010047 */
[----:B------:R-:W-:-:S05]  /*22a0*/  FMUL.FTZ R2, R2, UR14 ;  /* 0x0000000e02027c20 */ /* 0x000fca0008410000 */
[----:B------:R-:W-:-:S04]  /*22b0*/  F2FP.F16.F32.PACK_AB R2, RZ, R2 ;  /* 0x00000002ff02723e */ /* 0x000fc800000000ff */
[----:B------:R-:W-:Y:S01]  /*22c0*/  PRMT R87, R87, 0x5410, R2 ;  /* 0x0000541057577816 */ /* 0x000fe20000000002 */
[----:B------:R-:W-:Y:S06]  /*22d0*/  BRA `(.L_x_7714) ;  /* 0x0000000400007947 */ /* 0x000fec0003800000 */
.L_x_7715:
        /* <DEDUP_REMOVED lines=20> */
[----:B------:R-:W-:Y:S01]  /*2420*/  @P1 FFMA.FTZ R73, R6, R2, R65 ;  /* 0x0000000206491223 */ /* 0x000fe20000010041 */
[----:B------:R-:W-:Y:S01]  /*2430*/  @P1 FFMA.FTZ R2, R129, R0, R91 ;  /* 0x0000000081021223 */ /* 0x000fe2000001005b */
[----:B------:R-:W-:Y:S01]  /*2440*/  @P2 F2FP.F16.F32.PACK_AB R4, RZ, R4 ;  /* 0x00000004ff04223e */ /* 0x000fe200000000ff */
[----:B-1----:R-:W-:Y:S01]  /*2450*/  @P2 FMUL.FTZ R3, R79, R74 ;  /* 0x0000004a4f032220 */ /* 0x002fe20000410000 */
[----:B------:R-:W-:Y:S01]  /*2460*/  MOV R74, R66 ;  /* 0x00000042004a7202 */ /* 0x000fe20000000f00 */
[----:B------:R-:W-:Y:S01]  /*2470*/  @P1 FADD.FTZ R77, R127, -R2 ;  /* 0x800000027f4d1221 */ /* 0x000fe20000010000 */
[----:B------:R-:W-:-:S02]  /*2480*/  @P2 PRMT R87, R4, 0x7610, R87 ;  /* 0x0000761004572816 */ /* 0x000fc40000000057 */
[----:B------:R-:W-:Y:S01]  /*2490*/  @P2 F2FP.F16.F32.PACK_AB R3, RZ, R3 ;  /* 0x00000003ff03223e */ /* 0x000fe200000000ff */
[----:B------:R-:W-:Y:S01]  /*24a0*/  @P1 FFMA.FTZ R74, R6, R77, R66 ;  /* 0x0000004d064a1223 */ /* 0x000fe20000010042 */
[----:B--2---:R-:W-:Y:S02]  /*24b0*/  @P2 FMUL.FTZ R76, R73, R76 ;  /* 0x0000004c494c2220 */ /* 0x004fe40000410000 */
[----:B------:R-:W-:Y:S02]  /*24c0*/  @P2 PRMT R87, R87, 0x5410, R3 ;  /* 0x0000541057572816 */ /* 0x000fe40000000003 */
[----:B------:R-:W1:Y:S01]  /*24d0*/  @P2 LDC R3, c[0x0][0x40c] ;  /* 0x00010300ff032b82 */ /* 0x000e620000000800 */
[----:B------:R-:W-:Y:S01]  /*24e0*/  @P2 F2FP.F16.F32.PACK_AB R76, RZ, R76 ;  /* 0x0000004cff4c223e */ /* 0x000fe200000000ff */
[----:B0-----:R-:W-:Y:S01]  /*24f0*/  @P2 FMUL.FTZ R2, R72, R75 ;  /* 0x0000004b48022220 */ /* 0x001fe20000410000 */
[----:B------:R-:W-:-:S04]  /*2500*/  @P1 FFMA.FTZ R75, R126, R0, R91 ;  /* 0x000000007e4b1223 */ /* 0x000fc8000001005b */
[----:B------:R-:W-:Y:S01]  /*2510*/  @P1 FADD.FTZ R4, R124, -R75 ;  /* 0x8000004b7c041221 */ /* 0x000fe20000010000 */
[----:B------:R-:W-:Y:S02]  /*2520*/  MOV R75, R67 ;  /* 0x00000043004b7202 */ /* 0x000fe40000000f00 */
[----:B------:R-:W-:Y:S01]  /*2530*/  @P2 F2FP.F16.F32.PACK_AB R2, RZ, R2 ;  /* 0x00000002ff02223e */ /* 0x000fe200000000ff */
[----:B------:R-:W-:Y:S02]  /*2540*/  @P1 FFMA.FTZ R75, R6, R4, R67 ;  /* 0x00000004064b1223 */ /* 0x000fe40000010043 */
[----:B------:R-:W0:Y:S01]  /*2550*/  @P2 LDC R4, c[0x0][0x40c] ;  /* 0x00010300ff042b82 */ /* 0x000e220000000800 */
[----:B------:R-:W-:-:S04]  /*2560*/  @P2 PRMT R84, R2, 0x7610, R84 ;  /* 0x0000761002542816 */ /* 0x000fc80000000054 */
[----:B------:R-:W-:Y:S01]  /*2570*/  @P2 PRMT R84, R84, 0x5410, R76 ;  /* 0x0000541054542816 */ /* 0x000fe2000000004c */
[----:B-1----:R-:W-:Y:S01]  /*2580*/  @P2 FMUL.FTZ R3, R74, R3 ;  /* 0x000000034a032220 */ /* 0x002fe20000410000 */
[----:B------:R-:W-:-:S04]  /*2590*/  MOV R76, R68 ;  /* 0x00000044004c7202 */ /* 0x000fc80000000f00 */
[----:B------:R-:W-:-:S04]  /*25a0*/  @P2 F2FP.F16.F32.PACK_AB R2, RZ, R3 ;  /* 0x00000003ff02223e */ /* 0x000fc800000000ff */
[----:B------:R-:W-:Y:S01]  /*25b0*/  @P2 PRMT R85, R2, 0x7610, R85 ;  /* 0x0000761002552816 */ /* 0x000fe20000000055 */
[----:B------:R-:W-:-:S04]  /*25c0*/  @P1 FFMA.FTZ R2, R102, R0, R91 ;  /* 0x0000000066021223 */ /* 0x000fc8000001005b */
[----:B------:R-:W-:Y:S01]  /*25d0*/  @P1 FADD.FTZ R2, R103, -R2 ;  /* 0x8000000267021221 */ /* 0x000fe20000010000 */
[----:B0-----:R-:W-:-:S05]  /*25e0*/  @P2 FMUL.FTZ R4, R75, R4 ;  /* 0x000000044b042220 */ /* 0x001fca0000410000 */
[----:B------:R-:W-:Y:S01]  /*25f0*/  @P2 F2FP.F16.F32.PACK_AB R3, RZ, R4 ;  /* 0x00000004ff03223e */ /* 0x000fe200000000ff */
[----:B------:R-:W-:-:S03]  /*2600*/  @P1 FFMA.FTZ R4, R125, R0, R91 ;  /* 0x000000007d041223 */ /* 0x000fc6000001005b */
[----:B------:R-:W-:Y:S01]  /*2610*/  @P2 PRMT R85, R85, 0x5410, R3 ;  /* 0x0000541055552816 */ /* 0x000fe20000000003 */
[----:B------:R-:W-:-:S04]  /*2620*/  @P1 FADD.FTZ R77, R101, -R4 ;  /* 0x80000004654d1221 */ /* 0x000fc80000010000 */
[----:B------:R-:W-:Y:S02]  /*2630*/  @P1 FFMA.FTZ R76, R6, R77, R68 ;  /* 0x0000004d064c1223 */ /* 0x000fe40000010044 */
[----:B------:R-:W0:Y:S02]  /*2640*/  @P2 LDC R77, c[0x0][0x40c] ;  /* 0x00010300ff4d2b82 */ /* 0x000e240000000800 */
[----:B0-----:R-:W-:Y:S01]  /*2650*/  @P2 FMUL.FTZ R4, R76, R77 ;  /* 0x0000004d4c042220 */ /* 0x001fe20000410000 */
[----:B------:R-:W-:Y:S01]  /*2660*/  MOV R77, R69 ;  /* 0x00000045004d7202 */ /* 0x000fe20000000f00 */
[----:B------:R-:W-:-:S04]  /*2670*/  @P1 FFMA.FTZ R77, R6, R2, R69 ;  /* 0x00000002064d1223 */ /* 0x000fc80000010045 */
[----:B------:R-:W0:Y:S01]  /*2680*/  @P2 LDC R2, c[0x0][0x40c] ;  /* 0x00010300ff022b82 */ /* 0x000e220000000800 */
[----:B------:R-:W-:-:S04]  /*2690*/  @P2 F2FP.F16.F32.PACK_AB R4, RZ, R4 ;  /* 0x00000004ff04223e */ /* 0x000fc800000000ff */
[----:B------:R-:W-:Y:S01]  /*26a0*/  @P2 PRMT R86, R4, 0x7610, R86 ;  /* 0x0000761004562816 */ /* 0x000fe20000000056 */
[----:B0-----:R-:W-:-:S05]  /*26b0*/  @P2 FMUL.FTZ R2, R77, R2 ;  /* 0x000000024d022220 */ /* 0x001fca0000410000 */
[----:B------:R-:W-:-:S04]  /*26c0*/  @P2 F2FP.F16.F32.PACK_AB R2, RZ, R2 ;  /* 0x00000002ff02223e */ /* 0x000fc800000000ff */
[----:B------:R-:W-:-:S07]  /*26d0*/  @P2 PRMT R86, R86, 0x5410, R2 ;  /* 0x0000541056562816 */ /* 0x000fce0000000002 */
.L_x_7714:
[----:B------:R-:W-:Y:S05]  /*26e0*/  BSYNC.RECONVERGENT B1 ;  /* 0x0000000000017941 */ /* 0x000fea0003800200 */
.L_x_7697:
        /* <DEDUP_REMOVED lines=11> */
.L_x_7696:
[----:B------:R-:W-:Y:S05]  /*27a0*/  BSYNC.RECONVERGENT B2 ;  /* 0x0000000000027941 */ /* 0x000fea0003800200 */
.L_x_7695:
        /* <DEDUP_REMOVED lines=48> */
[----:B------:R-:W-:Y:S01]  /*2ab0*/  @P2 F2FP.F16.F32.PACK_AB R2, RZ, R0 ;  /* 0x00000000ff02223e */ /* 0x000fe200000000ff */
[----:B-1----:R-:W-:-:S03]  /*2ac0*/  @P2 FMUL.FTZ R3, R73, R4 ;  /* 0x0000000449032220 */ /* 0x002fc60000410000 */
[----:B------:R-:W-:Y:S02]  /*2ad0*/  @P2 PRMT R84, R2, 0x7610, R84 ;  /* 0x0000761002542816 */ /* 0x000fe40000000054 */
[----:B------:R-:W-:Y:S01]  /*2ae0*/  @P2 F2FP.F16.F32.PACK_AB R4, RZ, R3 ;  /* 0x00000003ff04223e */ /* 0x000fe200000000ff */
[----:B------:R-:W1:Y:S03]  /*2af0*/  @P2 LDC R88, c[0x0][0x40c] ;  /* 0x00010300ff582b82 */ /* 0x000e660000000800 */
[----:B------:R-:W-:Y:S01]  /*2b00*/  @P2 PRMT R84, R84, 0x5410, R4 ;  /* 0x0000541054542816 */ /* 0x000fe20000000004 */
[----:B--2---:R-:W-:-:S04]  /*2b10*/  @P2 FMUL.FTZ R4, R76, R91 ;  /* 0x0000005b4c042220 */ /* 0x004fc80000410000 */
[----:B------:R-:W2:Y:S01]  /*2b20*/  @P2 LDC R0, c[0x0][0x40c] ;  /* 0x00010300ff002b82 */ /* 0x000ea20000000800 */
[----:B------:R-:W-:Y:S01]  /*2b30*/  @P2 F2FP.F16.F32.PACK_AB R4, RZ, R4 ;  /* 0x00000004ff04223e */ /* 0x000fe200000000ff */
[----:B0-----:R-:W-:-:S06]  /*2b40*/  @P2 FMUL.FTZ R6, R74, R7 ;  /* 0x000000074a062220 */ /* 0x001fcc0000410000 */
[----:B------:R-:W0:Y:S01]  /*2b50*/  @P2 LDC R3, c[0x0][0x40c] ;  /* 0x00010300ff032b82 */ /* 0x000e220000000800 */
[----:B------:R-:W-:Y:S02]  /*2b60*/  @P2 PRMT R86, R4, 0x7610, R86 ;  /* 0x0000761004562816 */ /* 0x000fe40000000056 */
        /* <DEDUP_REMOVED lines=16> */
.L_x_7720:
        /* <DEDUP_REMOVED lines=16> */
[----:B------:R-:W-:Y:S01]  /*2d70*/  @P2 F2FP.F16.F32.PACK_AB R4, RZ, R4 ;  /* 0x00000004ff04223e */ /* 0x000fe200000000ff */
[----:B------:R-:W-:Y:S01]  /*2d80*/  @P1 FADD.FTZ R7, R118, -R7 ;  /* 0x8000000776071221 */ /* 0x000fe20000010000 */
[----:B-1----:R-:W-:Y:S01]  /*2d90*/  @P2 FMUL.FTZ R3, R2, R3 ;  /* 0x0000000302032220 */ /* 0x002fe20000410000 */
[----:B------:R-:W-:Y:S02]  /*2da0*/  MOV R2, R18 ;  /* 0x0000001200027202 */ /* 0x000fe40000000f00 */
[C---:B------:R-:W-:Y:S01]  /*2db0*/  @P1 FFMA.FTZ R2, R6.reuse, R7, R18 ;  /* 0x0000000706021223 */ /* 0x040fe20000010012 */
[----:B------:R-:W-:Y:S01]  /*2dc0*/  MOV R7, R19 ;  /* 0x0000001300077202 */ /* 0x000fe20000000f00 */
[----:B------:R-:W-:Y:S01]  /*2dd0*/  @P1 FFMA.FTZ R7, R6, R88, R19 ;  /* 0x0000005806071223 */ /* 0x000fe20000010013 */
[----:B------:R-:W-:Y:S01]  /*2de0*/  @P2 F2FP.F16.F32.PACK_AB R3, RZ, R3 ;  /* 0x00000003ff03223e */ /* 0x000fe200000000ff */
[----:B------:R-:W-:-:S03]  /*2df0*/  @P1 FFMA.FTZ R88, R112, R0, R91 ;  /* 0x0000000070581223 */ /* 0x000fc6000001005b */
[----:B------:R-:W-:Y:S01]  /*2e00*/  @P2 PRMT R84, R3, 0x7610, R84 ;  /* 0x0000761003542816 */ /* 0x000fe20000000054 */
[----:B------:R-:W-:Y:S01]  /*2e10*/  @P1 FADD.FTZ R88, R121, -R88 ;  /* 0x8000005879581221 */ /* 0x000fe20000010000 */
[----:B------:R-:W0:Y:S02]  /*2e20*/  @P2 LDC R3, c[0x0][0x40c] ;  /* 0x00010300ff032b82 */ /* 0x000e240000000800 */
[----:B------:R-:W-:-:S06]  /*2e30*/  @P2 PRMT R84, R84, 0x5410, R4 ;  /* 0x0000541054542816 */ /* 0x000fcc0000000004 */
[----:B------:R-:W1:Y:S01]  /*2e40*/  @P2 LDC R4, c[0x0][0x40c] ;  /* 0x00010300ff042b82 */ /* 0x000e620000000800 */
[----:B0-----:R-:W-:-:S05]  /*2e50*/  @P2 FMUL.FTZ R2, R2, R3 ;  /* 0x0000000302022220 */ /* 0x001fca0000410000 */
[----:B------:R-:W-:Y:S01]  /*2e60*/  @P2 F2FP.F16.F32.PACK_AB R2, RZ, R2 ;  /* 0x00000002ff02223e */ /* 0x000fe200000000ff */
[----:B-1----:R-:W-:Y:S01]  /*2e70*/  @P2 FMUL.FTZ R3, R7, R4 ;  /* 0x0000000407032220 */ /* 0x002fe20000410000 */
[----:B------:R-:W-:Y:S01]  /*2e80*/  @P1 FFMA.FTZ R7, R113, R0, R91 ;  /* 0x0000000071071223 */ /* 0x000fe2000001005b */
[----:B------:R-:W-:Y:S02]  /*2e90*/  MOV R4, R12 ;  /* 0x0000000c00047202 */ /* 0x000fe40000000f00 */
[----:B------:R-:W-:Y:S01]  /*2ea0*/  @P2 PRMT R85, R2, 0x7610, R85 ;  /* 0x0000761002552816 */ /* 0x000fe20000000055 */
[----:B------:R-:W-:Y:S01]  /*2eb0*/  @P1 FADD.FTZ R7, R120, -R7 ;  /* 0x8000000778071221 */ /* 0x000fe20000010000 */
[----:B------:R-:W-:-:S03]  /*2ec0*/  @P2 F2FP.F16.F32.PACK_AB R3, RZ, R3 ;  /* 0x00000003ff03223e */ /* 0x000fc600000000ff */
[----:B------:R-:W-:Y:S01]  /*2ed0*/  @P1 FFMA.FTZ R4, R6, R7, R12 ;  /* 0x0000000706041223 */ /* 0x000fe2000001000c */
[----:B------:R-:W-:Y:S01]  /*2ee0*/  @P2 PRMT R85, R85, 0x5410, R3 ;  /* 0x0000541055552816 */ /* 0x000fe20000000003 */
[----:B------:R-:W0:Y:S02]  /*2ef0*/  @P2 LDC R7, c[0x0][0x40c] ;  /* 0x00010300ff072b82 */ /* 0x000e240000000800 */
[----:B0-----:R-:W-:Y:S01]  /*2f00*/  @P2 FMUL.FTZ R4, R4, R7 ;  /* 0x0000000704042220 */ /* 0x001fe20000410000 */
[----:B------:R-:W-:Y:S01]  /*2f10*/  MOV R7, R13 ;  /* 0x0000000d00077202 */ /* 0x000fe20000000f00 */
[----:B------:R-:W-:-:S04]  /*2f20*/  @P1 FFMA.FTZ R7, R6, R88, R13 ;  /* 0x0000005806071223 */ /* 0x000fc8000001000d */
[----:B------:R-:W0:Y:S01]  /*2f30*/  @P2 LDC R88, c[0x0][0x40c] ;  /* 0x00010300ff582b82 */ /* 0x000e220000000800 */
[----:B------:R-:W-:-:S04]  /*2f40*/  @P2 F2FP.F16.F32.PACK_AB R4, RZ, R4 ;  /* 0x00000004ff04223e */ /* 0x000fc800000000ff */
[----:B------:R-:W-:Y:S01]  /*2f50*/  @P2 PRMT R86, R4, 0x7610, R86 ;  /* 0x0000761004562816 */ /* 0x000fe20000000056 */
[----:B0-----:R-:W-:Y:S01]  /*2f60*/  @P2 FMUL.FTZ R7, R7, R88 ;  /* 0x0000005807072220 */ /* 0x001fe20000410000 */
[----:B------:R-:W-:Y:S01]  /*2f70*/  MOV R88, R14 ;  /* 0x0000000e00587202 */ /* 0x000fe20000000f00 */
[----:B------:R-:W-:Y:S02]  /*2f80*/  @P1 FFMA.FTZ R88, R6, R93, R14 ;  /* 0x0000005d06581223 */ /* 0x000fe4000001000e */
[----:B------:R-:W0:Y:S01]  /*2f90*/  @P2 LDC R93, c[0x0][0x40c] ;  /* 0x00010300ff5d2b82 */ /* 0x000e220000000800 */
[----:B------:R-:W-:-:S04]  /*2fa0*/  @P2 F2FP.F16.F32.PACK_AB R7, RZ, R7 ;  /* 0x00000007ff07223e */ /* 0x000fc800000000ff */
[----:B------:R-:W-:Y:S01]  /*2fb0*/  @P2 PRMT R86, R86, 0x5410, R7 ;  /* 0x0000541056562816 */ /* 0x000fe20000000007 */
        /* <DEDUP_REMOVED lines=12> */
.L_x_7719:
        /* <DEDUP_REMOVED lines=43> */
[----:B------:R-:W-:Y:S02]  /*3330*/  @P2 F2FP.F16.F32.PACK_AB R88, RZ, R88 ;  /* 0x00000058ff58223e */ /* 0x000fe400000000ff */
[----:B------:R-:W-:Y:S02]  /*3340*/  FSEL R6, R6, RZ, P1 ;  /* 0x000000ff06067208 */ /* 0x000fe40000800000 */
[----:B------:R-:W-:Y:S01]  /*3350*/  @P2 F2FP.F16.F32.PACK_AB R3, RZ, R3 ;  /* 0x00000003ff03223e */ /* 0x000fe200000000ff */
[----:B------:R-:W1:Y:S01]  /*3360*/  @P2 LDC R2, c[0x0][0x40c] ;  /* 0x00010300ff022b82 */ /* 0x000e620000000800 */
[----:B--2---:R-:W-:Y:S01]  /*3370*/  @P2 FMUL.FTZ R7, R74, R7 ;  /* 0x000000074a072220 */ /* 0x004fe20000410000 */
[----:B------:R-:W-:-:S02]  /*3380*/  @P2 PRMT R84, R88, 0x7610, R84 ;  /* 0x0000761058542816 */ /* 0x000fc40000000054 */
[----:B------:R-:W-:Y:S02]  /*3390*/  @P2 PRMT R86, R3, 0x7610, R86 ;  /* 0x0000761003562816 */ /* 0x000fe40000000056 */
[----:B------:R-:W-:Y:S02]  /*33a0*/  @P2 F2FP.F16.F32.PACK_AB R7, RZ, R7 ;  /* 0x00000007ff07223e */ /* 0x000fe400000000ff */
[----:B------:R-:W2:Y:S01]  /*33b0*/  @P2 LDC R4, c[0x0][0x40c] ;  /* 0x00010300ff042b82 */ /* 0x000ea20000000800 */
[----:B0-----:R-:W-:Y:S01]  /*33c0*/  @P2 FMUL.FTZ R79, R78, R79 ;  /* 0x0000004f4e4f2220 */ /* 0x001fe20000410000 */
[----:B------:R-:W-:-:S04]  /*33d0*/  @P2 PRMT R85, R7, 0x7610, R85 ;  /* 0x0000761007552816 */ /* 0x000fc80000000055 */
[----:B------:R-:W-:Y:S01]  /*33e0*/  @P2 F2FP.F16.F32.PACK_AB R79, RZ, R79 ;  /* 0x0000004fff4f223e */ /* 0x000fe200000000ff */
[----:B---3--:R-:W-:-:S03]  /*33f0*/  @P2 FMUL.FTZ R0, R73, R0 ;  /* 0x0000000049002220 */ /* 0x008fc60000410000 */
[----:B------:R-:W-:Y:S02]  /*3400*/  @P2 PRMT R87, R79, 0x7610, R87 ;  /* 0x000076104f572816 */ /* 0x000fe40000000057 */
[----:B------:R-:W-:Y:S02]  /*3410*/  MOV R79, R6 ;  /* 0x00000006004f7202 */ /* 0x000fe40000000f00 */
        /* <DEDUP_REMOVED lines=13> */
.L_x_7722:
        /* <DEDUP_REMOVED lines=11> */
.L_x_7724:
[----:B------:R-:W-:Y:S05]  /*35a0*/  BSYNC.RECONVERGENT B3 ;  /* 0x0000000000037941 */ /* 0x000fea0003800200 */
.L_x_7723:
        /* <DEDUP_REMOVED lines=10> */
.L_x_7726:
[----:B------:R-:W-:Y:S05]  /*3650*/  BSYNC.RECONVERGENT B3 ;  /* 0x0000000000037941 */ /* 0x000fea0003800200 */
.L_x_7725:
        /* <DEDUP_REMOVED lines=10> */
.L_x_7728:
[----:B------:R-:W-:Y:S05]  /*3700*/  BSYNC.RECONVERGENT B3 ;  /* 0x0000000000037941 */ /* 0x000fea0003800200 */
.L_x_7727:
        /* <DEDUP_REMOVED lines=10> */
.L_x_7730:
[----:B------:R-:W-:Y:S05]  /*37b0*/  BSYNC.RECONVERGENT B3 ;  /* 0x0000000000037941 */ /* 0x000fea0003800200 */
.L_x_7729:
        /* <DEDUP_REMOVED lines=10> */
.L_x_7732:
[----:B------:R-:W-:Y:S05]  /*3860*/  BSYNC.RECONVERGENT B3 ;  /* 0x0000000000037941 */ /* 0x000fea0003800200 */
.L_x_7731:
        /* <DEDUP_REMOVED lines=10> */
.L_x_7734:
[----:B------:R-:W-:Y:S05]  /*3910*/  BSYNC.RECONVERGENT B3 ;  /* 0x0000000000037941 */ /* 0x000fea0003800200 */
.L_x_7733:
        /* <DEDUP_REMOVED lines=11> */
.L_x_7736:
[----:B------:R-:W-:Y:S05]  /*39d0*/  BSYNC.RECONVERGENT B3 ;  /* 0x0000000000037941 */ /* 0x000fea0003800200 */
.L_x_7735:
[----:B------:R-:W-:Y:S01]  /*39e0*/  FADD.FTZ R3, R123, -R4 ;  /* 0x800000047b037221 */ /* 0x000fe20000010000 */
[----:B------:R-:W-:-:S03]  /*39f0*/  ISETP.GT.AND P1, PT, R7, RZ, PT ;  /* 0x000000ff0700720c */ /* 0x000fc60003f24270 */
[----:B------:R-:W-:-:S05]  /*3a00*/  FMUL.FTZ R3, R6, R3 ;  /* 0x0000000306037220 */ /* 0x000fca0000410000 */
[----:B------:R-:W-:-:S05]  /*3a10*/  FSEL R3, R3, RZ, P1 ;  /* 0x000000ff03037208 */ /* 0x000fca0000800000 */
[----:B0-----:R-:W-:-:S05]  /*3a20*/  @P2 FMUL.FTZ R2, R3, R2 ;  /* 0x0000000203022220 */ /* 0x001fca0000410000 */
[----:B------:R-:W-:-:S04]  /*3a30*/  @P2 F2FP.F16.F32.PACK_AB R2, RZ, R2 ;  /* 0x00000002ff02223e */ /* 0x000fc800000000ff */
[----:B------:R-:W-:-:S07]  /*3a40*/  @P2 PRMT R87, R87, 0x5410, R2 ;  /* 0x0000541057572816 */ /* 0x000fce0000000002 */
.L_x_7721:
[----:B------:R-:W-:Y:S05]  /*3a50*/  BSYNC.RECONVERGENT B1 ;  /* 0x0000000000017941 */ /* 0x000fea0003800200 */
.L_x_7718:
[----:B------:R-:W0:Y:S08]  /*3a60*/  @P0 LDC.64 R6, c[0x0][0x478] ;  /* 0x00011e00ff060b82 */ /* 0x000e300000000a00 */
[----:B------:R-:W1:Y:S01]  /*3a70*/  @P2 LDC.64 R2, c[0x0][0x468] ;  /* 0x00011a00ff022b82 */ /* 0x000e620000000a00 */
[----:B0-----:R-:W-:-:S05]  /*3a80*/  @P0 IMAD.WIDE.U32 R6, R89, 0x20, R6 ;  /* 0x0000002059060825 */ /* 0x001fca00078e0006 */
[----:B------:R0:W-:Y:S01]  /*3a90*/  @P0 STG.E.128 desc[UR6][R6.64], R72 ;  /* 0x0000004806000986 */ /* 0x0001e2000c101d06 */
[----:B-1----:R-:W-:-:S03]  /*3aa0*/  @P2 IMAD.WIDE.U32 R2, R5, 0x10, R2 ;  /* 0x0000001005022825 */ /* 0x002fc600078e0002 */
[----:B------:R0:W-:Y:S04]  /*3ab0*/  @P0 STG.E.128 desc[UR6][R6.64+0x10], R76 ;  /* 0x0000104c06000986 */ /* 0x0001e8000c101d06 */
[----:B------:R0:W-:Y:S02]  /*3ac0*/  @P2 STG.E.128 desc[UR6][R2.64], R84 ;  /* 0x0000005402002986 */ /* 0x0001e4000c101d06 */
.L_x_7717:
[----:B------:R-:W-:Y:S05]  /*3ad0*/  BSYNC.RECONVERGENT B2 ;  /* 0x0000000000027941 */ /* 0x000fea0003800200 */
.L_x_7716:
[----:B01----:R-:W0:Y:S02]  /*3ae0*/  LDC.64 R2, c[0x0][0x380] ;  /* 0x0000e000ff027b82 */ /* 0x003e240000000a00 */
[----:B0-----:R-:W-:-:S04]  /*3af0*/  LEA R8, R2, R8, 0x2 ;  /* 0x0000000802087211 */ /* 0x001fc800078e10ff */
[----:B------:R-:W-:-:S13]  /*3b00*/  ISETP.GE.AND P0, PT, R8, R3, PT ;  /* 0x000000030800720c */ /* 0x000fda0003f06270 */
[----:B------:R-:W-:Y:S05]  /*3b10*/  @!P0 BRA `(.L_x_7737) ;  /* 0xffffffc800488947 */ /* 0x000fea000383ffff */
.L_x_7688:
[----:B------:R-:W-:Y:S05]  /*3b20*/  BSYNC B0 ;  /* 0x0000000000007941 */ /* 0x000fea0003800000 */
.L_x_7687:
        /* <DEDUP_REMOVED lines=140> */
.L_x_7694:
[----:B-1----:R-:W-:Y:S01]  /*43f0*/  HFMA2 R88, -RZ, RZ, 0, 5.9604644775390625e-08 ;  /* 0x00000001ff587431 */ /* 0x002fe200000001ff */
[----:B------:R-:W-:Y:S01]  /*4400*/  BSSY B1, `(.L_x_7738) ;  /* 0x0000006000017945 */ /* 0x000fe20003800000 */
[----:B------:R-:W-:Y:S02]  /*4410*/  MOV R89, 0x1f ;  /* 0x0000001f00597802 */ /* 0x000fe40000000f00 */
[----:B------:R-:W-:-:S07]  /*4420*/  MOV R2, 0xffffffff ;  /* 0xffffffff00027802 */ /* 0x000fce0000000f00 */
[----:B------:R-:W-:Y:S05]  /*4430*/  WARPSYNC.COLLECTIVE R2, `(.L_x_7739) ;  /* 0x0000000002087348 */ /* 0x000fea0003c00000 */
[----:B------:R0:W1:Y:S02]  /*4440*/  SHFL.BFLY P0, R90, R135, R88, R89 ;  /* 0x0c000058875a7389 */ /* 0x0000640000000059 */
[----:B01----:R-:W-:Y:S05]  /*4450*/  ENDCOLLECTIVE ;  /* 0x000000000000791b */ /* 0x003fea0003800000 */
.L_x_7739:
[----:B------:R-:W-:Y:S05]  /*4460*/  BSYNC B1 ;  /* 0x0000000000017941 */ /* 0x000fea0003800000 */
.L_x_7738:
        /* <DEDUP_REMOVED lines=8> */
.L_x_7740:
[----:B------:R-:W-:Y:S01]  /*44f0*/  HFMA2 R88, -RZ, RZ, 0, 1.1920928955078125e-07 ;  /* 0x00000002ff587431 */ /* 0x000fe200000001ff */
[----:B------:R-:W-:Y:S02]  /*4500*/  MOV R135, R0 ;  /* 0x0000000000877202 */ /* 0x000fe40000000f00 */
[----:B------:R-:W-:-:S07]  /*4510*/  MOV R91, R90 ;  /* 0x0000005a005b7202 */ /* 0x000fce0000000f00 */
[----:B------:R-:W-:Y:S05]  /*4520*/  WARPSYNC.COLLECTIVE R2, `(.L_x_7741) ;  /* 0x0000000002087348 */ /* 0x000fea0003c00000 */
[----:B------:R0:W1:Y:S02]  /*4530*/  SHFL.BFLY P0, R90, R135, R88, R89 ;  /* 0x0c000058875a7389 */ /* 0x0000640000000059 */
[----:B01----:R-:W-:Y:S05]  /*4540*/  ENDCOLLECTIVE ;  /* 0x000000000000791b */ /* 0x003fea0003800000 */
.L_x_7741:
[----:B------:R-:W-:-:S05]  /*4550*/  FADD.FTZ R92, R91, R132 ;  /* 0x000000845b5c7221 */ /* 0x000fca0000010000 */
[----:B------:R-:W-:Y:S01]  /*4560*/  MOV R135, R92 ;  /* 0x0000005c00877202 */ /* 0x000fe20000000f00 */
[----:B------:R-:W-:-:S07]  /*4570*/  FADD.FTZ R93, R0, R90 ;  /* 0x0000005a005d7221 */ /* 0x000fce0000010000 */
[----:B------:R-:W-:Y:S05]  /*4580*/  WARPSYNC.COLLECTIVE R2, `(.L_x_7742) ;  /* 0x0000000002087348 */ /* 0x000fea0003c00000 */
[----:B------:R0:W1:Y:S02]  /*4590*/  SHFL.BFLY P0, R90, R135, R88, R89 ;  /* 0x0c000058875a7389 */ /* 0x0000640000000059 */
[----:B01----:R-:W-:Y:S05]  /*45a0*/  ENDCOLLECTIVE ;  /* 0x000000000000791b */ /* 0x003fea0003800000 */
.L_x_7742:
[----:B------:R-:W-:Y:S01]  /*45b0*/  HFMA2 R88, -RZ, RZ, 0, 2.384185791015625e-07 ;  /* 0x00000004ff587431 */ /* 0x000fe200000001ff */
[----:B------:R-:W-:Y:S02]  /*45c0*/  MOV R135, R93 ;  /* 0x0000005d00877202 */ /* 0x000fe40000000f00 */
[----:B------:R-:W-:-:S07]  /*45d0*/  MOV R91, R90 ;  /* 0x0000005a005b7202 */ /* 0x000fce0000000f00 */
[----:B------:R-:W-:Y:S05]  /*45e0*/  WARPSYNC.COLLECTIVE R2, `(.L_x_7743) ;  /* 0x0000000002087348 */ /* 0x000fea0003c00000 */
[----:B------:R0:W1:Y:S02]  /*45f0*/  SHFL.BFLY P0, R90, R135, R88, R89 ;  /* 0x0c000058875a7389 */ /* 0x0000640000000059 */
[----:B01----:R-:W-:Y:S05]  /*4600*/  ENDCOLLECTIVE ;  /* 0x000000000000791b */ /* 0x003fea0003800000 */
.L_x_7743:
[----:B------:R-:W-:-:S05]  /*4610*/  FADD.FTZ R94, R92, R91 ;  /* 0x0000005b5c5e7221 */ /* 0x000fca0000010000 */
[----:B------:R-:W-:Y:S01]  /*4620*/  MOV R135, R94 ;  /* 0x0000005e00877202 */ /* 0x000fe20000000f00 */
[----:B------:R-:W-:-:S07]  /*4630*/  FADD.FTZ R95, R93, R90 ;  /* 0x0000005a5d5f7221 */ /* 0x000fce0000010000 */
[----:B------:R-:W-:Y:S05]  /*4640*/  WARPSYNC.COLLECTIVE R2, `(.L_x_7744) ;  /* 0x0000000002087348 */ /* 0x000fea0003c00000 */
[----:B------:R0:W1:Y:S02]  /*4650*/  SHFL.BFLY P0, R90, R135, R88, R89 ;  /* 0x0c000058875a7389 */ /* 0x0000640000000059 */
[----:B01----:R-:W-:Y:S05]  /*4660*/  ENDCOLLECTIVE ;  /* 0x000000000000791b */ /* 0x003fea0003800000 */
.L_x_7744:
[----:B------:R-:W-:Y:S01]  /*4670*/  HFMA2 R88, -RZ, RZ, 0, 4.76837158203125e-07 ;  /* 0x00000008ff587431 */ /* 0x000fe200000001ff */
[----:B------:R-:W-:Y:S02]  /*4680*/  MOV R135, R95 ;  /* 0x0000005f00877202 */ /* 0x000fe40000000f00 */
[----:B------:R-:W-:-:S07]  /*4690*/  MOV R91, R90 ;  /* 0x0000005a005b7202 */ /* 0x000fce0000000f00 */
[----:B------:R-:W-:Y:S05]  /*46a0*/  WARPSYNC.COLLECTIVE R2, `(.L_x_7745) ;  /* 0x0000000002087348 */ /* 0x000fea0003c00000 */
[----:B------:R0:W1:Y:S02]  /*46b0*/  SHFL.BFLY P0, R90, R135, R88, R89 ;  /* 0x0c000058875a7389 */ /* 0x0000640000000059 */
[----:B01----:R-:W-:Y:S05]  /*46c0*/  ENDCOLLECTIVE ;  /* 0x000000000000791b */ /* 0x003fea0003800000 */
.L_x_7745:
[----:B------:R-:W-:-:S05]  /*46d0*/  FADD.FTZ R96, R94, R91 ;  /* 0x0000005b5e607221 */ /* 0x000fca0000010000 */
[----:B------:R-:W-:Y:S01]  /*46e0*/  MOV R135, R96 ;  /* 0x0000006000877202 */ /* 0x000fe20000000f00 */
[----:B------:R-:W-:-:S07]  /*46f0*/  FADD.FTZ R91, R95, R90 ;  /* 0x0000005a5f5b7221 */ /* 0x000fce0000010000 */
[----:B------:R-:W-:Y:S05]  /*4700*/  WARPSYNC.COLLECTIVE R2, `(.L_x_7746) ;  /* 0x0000000002087348 */ /* 0x000fea0003c00000 */
[----:B------:R0:W1:Y:S02]  /*4710*/  SHFL.BFLY P0, R90, R135, R88, R89 ;  /* 0x0c000058875a7389 */ /* 0x0000640000000059 */
[----:B01----:R-:W-:Y:S05]  /*4720*/  ENDCOLLECTIVE ;  /* 0x000000000000791b */ /* 0x003fea0003800000 */
.L_x_7746:
[----:B------:R-:W-:Y:S01]  /*4730*/  HFMA2 R88, -RZ, RZ, 0, 9.5367431640625e-07 ;  /* 0x00000010ff587431 */ /* 0x000fe200000001ff */
[----:B------:R-:W-:Y:S02]  /*4740*/  MOV R135, R91 ;  /* 0x0000005b00877202 */ /* 0x000fe40000000f00 */
[----:B------:R-:W-:-:S07]  /*4750*/  MOV R97, R90 ;  /* 0x0000005a00617202 */ /* 0x000fce0000000f00 */
[----:B------:R-:W-:Y:S05]  /*4760*/  WARPSYNC.COLLECTIVE R2, `(.L_x_7747) ;  /* 0x0000000002087348 */ /* 0x000fea0003c00000 */
[----:B------:R0:W1:Y:S02]  /*4770*/  SHFL.BFLY P0, R90, R135, R88, R89 ;  /* 0x0c000058875a7389 */ /* 0x0000640000000059 */
[----:B01----:R-:W-:Y:S05]  /*4780*/  ENDCOLLECTIVE ;  /* 0x000000000000791b */ /* 0x003fea0003800000 */
.L_x_7747:
[----:B------:R-:W-:-:S05]  /*4790*/  FADD.FTZ R0, R96, R97 ;  /* 0x0000006160007221 */ /* 0x000fca0000010000 */
[----:B------:R-:W-:Y:S02]  /*47a0*/  MOV R135, R0 ;  /* 0x0000000000877202 */ /* 0x000fe40000000f00 */
[----:B------:R-:W-:-:S07]  /*47b0*/  MOV R92, R90 ;  /* 0x0000005a005c7202 */ /* 0x000fce0000000f00 */
[----:B------:R-:W-:Y:S05]  /*47c0*/  WARPSYNC.COLLECTIVE R2, `(.L_x_7748) ;  /* 0x0000000002087348 */ /* 0x000fea0003c00000 */
[----:B------:R0:W1:Y:S02]  /*47d0*/  SHFL.BFLY P0, R90, R135, R88, R89 ;  /* 0x0c000058875a7389 */ /* 0x0000640000000059 */
[----:B01----:R-:W-:Y:S05]  /*47e0*/  ENDCOLLECTIVE ;  /* 0x000000000000791b */ /* 0x003fea0003800000 */
.L_x_7748:
[----:B------:R-:W-:Y:S05]  /*47f0*/  BRA `(.L_x_7749) ;  /* 0xffffffc800d87947 */ /* 0x000fea000383ffff */
.L_x_7750:
        /* <DEDUP_REMOVED lines=16> */
.L_x_11290:


//--------------------- .text._ZN10layer_norm13ln_bwd_kernelINS_13Kernel_traitsIf6__halffS2_fjLj512ELj1ELj4ELj1ELj16ENS_18Kernel_traits_baseILj512EfS2_fS2_fjLj128EEEEELb0ELb0ELb1ELb1EEEvNS_9BwdParamsE --------------------------
	.section	.text._ZN10layer_norm13ln_bwd_kernelINS_13Kernel_traitsIf6__halffS2_fjLj512ELj1ELj4ELj1ELj16ENS_18Kernel_traits_baseILj512EfS2_fS2_fjLj128EEEEELb0ELb0ELb1ELb1EEEvNS_9BwdParamsE,"ax",@progbits
	.align	128
        .global         _ZN10layer_norm13ln_bwd_kernelINS_13Kernel_traitsIf6__halffS2_fjLj512ELj1ELj4ELj1ELj16ENS_18Kernel_traits_baseILj512EfS2_fS2_fjLj128EEEEELb0ELb0ELb1ELb1EEEvNS_9BwdParamsE
        .type           _ZN10layer_norm13ln_bwd_kernelINS_13Kernel_traitsIf6__halffS2_fjLj512ELj1ELj4ELj1ELj16ENS_18Kernel_traits_baseILj512EfS2_fS2_fjLj128EEEEELb0ELb0ELb1ELb1EEEvNS_9BwdParamsE,@function
        .size           _ZN10layer_norm13ln_bwd_kernelINS_13Kernel_traitsIf6__halffS2_fjLj512ELj1ELj4ELj1ELj16ENS_18Kernel_traits_baseILj512EfS2_fS2_fjLj128EEEEELb0ELb0ELb1ELb1EEEvNS_9BwdParamsE,(.L_x_11291 - _ZN10layer_norm13ln_bwd_kernelINS_13Kernel_traitsIf6__halffS2_fjLj512ELj1ELj4ELj1ELj16ENS_18Kernel_traits_baseILj512EfS2_fS2_fjLj128EEEEELb0ELb0ELb1ELb1EEEvNS_9BwdParamsE)
        .other          _ZN10layer_norm13ln_bwd_kernelINS_13Kernel_traitsIf6__halffS2_fjLj512ELj1ELj4ELj1ELj16ENS_18Kernel_traits_baseILj512EfS2_fS2_fjLj128EEEEELb0ELb0ELb1ELb1EEEvNS_9BwdParamsE,@"STO_CUDA_ENTRY STV_DEFAULT"
_ZN10layer_norm13ln_bwd_kernelINS_13Kernel_traitsIf6__halffS2_fjLj512ELj1ELj4ELj1ELj16ENS_18Kernel_traits_baseILj512EfS2_fS2_fjLj128EEEEELb0ELb0ELb1ELb1EEEvNS_9BwdParamsE:
.text._ZN10layer_norm13ln_bwd_kernelINS_13Kernel_traitsIf6__halffS2_fjLj512ELj1ELj4ELj1ELj16ENS_18Kernel_traits_baseILj512EfS2_fS2_fjLj128EEEEELb0ELb0ELb1ELb1EEEvNS_9BwdParamsE:
        /* <DEDUP_REMOVED lines=42> */
.L_x_7795:
        /* <DEDUP_REMOVED lines=38> */
[----:B------:R-:W4:Y:S04]  /*0500*/  LDG.E.128 R96, desc[UR6][R112.64] ;  /* 0x0000000670607981 */ /* 0x000f28000c1e1d00 */
        /* <DEDUP_REMOVED lines=20> */
[C---:B------:R-:W-:Y:S01]  /*0650*/  FADD.FTZ R111, -R3.reuse, R86 ;  /* 0x00000056036f7221 */ /* 0x040fe20000010100 */
[--C-:B----4-:R-:W-:Y:S02]  /*0660*/  HADD2.F32 R87, -RZ, R88.reuse.H0_H0 ;  /* 0x20000058ff577230 */ /* 0x110fe40000004100 */
[C---:B------:R-:W-:Y:S01]  /*0670*/  FADD.FTZ R85, -R3.reuse, R85 ;  /* 0x0000005503557221 */ /* 0x040fe20000010100 */
[----:B------:R-:W-:Y:S02]  /*0680*/  HADD2.F32 R88, -RZ, R88.H1_H1 ;  /* 0x30000058ff587230 */ /* 0x000fe40000004100 */
[--C-:B0-----:R-:W-:Y:S02]  /*0690*/  HADD2.F32 R117, -RZ, R91.reuse.H0_H0 ;  /* 0x2000005bff757230 */ /* 0x101fe40000004100 */
[----:B------:R-:W-:Y:S01]  /*06a0*/  FADD.FTZ R93, -R3, R93 ;  /* 0x0000005d035d7221 */ /* 0x000fe20000010100 */
[----:B------:R-:W-:-:S02]  /*06b0*/  HADD2.F32 R86, -RZ, R91.H1_H1 ;  /* 0x3000005bff567230 */ /* 0x000fc40000004100 */
        /* <DEDUP_REMOVED lines=13> */
[----:B-1----:R-:W-:-:S02]  /*0790*/  HADD2.F32 R115, -RZ, R89.H0_H0 ;  /* 0x20000059ff737230 */ /* 0x002fc40000004100 */
[C---:B------:R-:W-:Y:S01]  /*07a0*/  FMUL.FTZ R108, R4.reuse, R85 ;  /* 0x00000055046c7220 */ /* 0x040fe20000410000 */
[----:B------:R-:W-:Y:S01]  /*07b0*/  FMUL.FTZ R114, R4, R95 ;  /* 0x0000005f04727220 */ /* 0x000fe20000410000 */
[----:B------:R-:W-:Y:S01]  /*07c0*/  FMUL.FTZ R85, R57, R88 ;  /* 0x0000005839557220 */ /* 0x000fe20000410000 */
[----:B------:R-:W-:Y:S01]  /*07d0*/  FADD.FTZ R122, RZ, R116 ;  /* 0x00000074ff7a7221 */ /* 0x000fe20000010000 */
[----:B------:R-:W-:Y:S01]  /*07e0*/  FFMA.FTZ R95, R3, R116, RZ ;  /* 0x00000074035f7223 */ /* 0x000fe200000100ff */
[----:B------:R-:W-:Y:S02]  /*07f0*/  HADD2.F32 R84, -RZ, R89.H1_H1 ;  /* 0x30000059ff547230 */ /* 0x000fe40000004100 */
[----:B------:R-:W-:Y:S01]  /*0800*/  FFMA.FTZ R73, R108, R88, R73 ;  /* 0x000000586c497223 */ /* 0x000fe20000010049 */
[----:B------:R-:W-:Y:S01]  /*0810*/  FADD.FTZ R53, R53, R88 ;  /* 0x0000005835357221 */ /* 0x000fe20000010000 */
[----:B------:R-:W-:Y:S01]  /*0820*/  FMUL.FTZ R118, R4, R99 ;  /* 0x0000006304767220 */ /* 0x000fe20000410000 */
[----:B------:R-:W-:Y:S01]  /*0830*/  FMUL.FTZ R88, R58, R115 ;  /* 0x000000733a587220 */ /* 0x000fe20000410000 */
[----:B------:R-:W-:Y:S01]  /*0840*/  FADD.FTZ R99, R122, R85 ;  /* 0x000000557a637221 */ /* 0x000fe20000010000 */
[----:B------:R-:W-:Y:S01]  /*0850*/  FMUL.FTZ R111, R4, R111 ;  /* 0x0000006f046f7220 */ /* 0x000fe20000410000 */
[----:B------:R-:W-:Y:S01]  /*0860*/  FFMA.FTZ R122, R108, R85, R95 ;  /* 0x000000556c7a7223 */ /* 0x000fe2000001005f */
[----:B------:R-:W-:-:S02]  /*0870*/  HADD2.F32 R89, -RZ, R90.H0_H0 ;  /* 0x2000005aff597230 */ /* 0x000fc40000004100 */
[----:B------:R-:W-:Y:S01]  /*0880*/  FMUL.FTZ R110, R4, R113 ;  /* 0x00000071046e7220 */ /* 0x000fe20000410000 */
[----:B------:R-:W-:Y:S01]  /*0890*/  FFMA.FTZ R72, R3, R87, R72 ;  /* 0x0000005703487223 */ /* 0x000fe20000010048 */
[----:B------:R-:W-:Y:S01]  /*08a0*/  FADD.FTZ R52, R52, R87 ;  /* 0x0000005734347221 */ /* 0x000fe20000010000 */
[----:B------:R-:W-:Y:S01]  /*08b0*/  FMUL.FTZ R87, R59, R84 ;  /* 0x000000543b577220 */ /* 0x000fe20000410000 */
[----:B------:R-:W-:Y:S01]  /*08c0*/  FADD.FTZ R124, R99, R88 ;  /* 0x00000058637c7221 */ /* 0x000fe20000010000 */
[----:B------:R-:W-:Y:S01]  /*08d0*/  FFMA.FTZ R95, R111, R88, R122 ;  /* 0x000000586f5f7223 */ /* 0x000fe2000001007a */
[----:B------:R-:W-:Y:S02]  /*08e0*/  HADD2.F32 R90, -RZ, R90.H1_H1 ;  /* 0x3000005aff5a7230 */ /* 0x000fe40000004100 */
[----:B------:R-:W-:Y:S01]  /*08f0*/  FMUL.FTZ R91, R4, R91 ;  /* 0x0000005b045b7220 */ /* 0x000fe20000410000 */
[----:B------:R-:W-:Y:S01]  /*0900*/  FFMA.FTZ R75, R110, R84, R75 ;  /* 0x000000546e4b7223 */ /* 0x000fe2000001004b */
[----:B------:R-:W-:Y:S01]  /*0910*/  FADD.FTZ R55, R55, R84 ;  /* 0x0000005437377221 */ /* 0x000fe20000010000 */
[----:B------:R-:W-:Y:S01]  /*0920*/  FMUL.FTZ R84, R60, R89 ;  /* 0x000000593c547220 */ /* 0x000fe20000410000 */
[----:B------:R-:W-:Y:S01]  /*0930*/  FADD.FTZ R99, R124, R87 ;  /* 0x000000577c637221 */ /* 0x000fe20000010000 */
[----:B------:R-:W-:Y:S01]  /*0940*/  FFMA.FTZ R122, R110, R87, R95 ;  /* 0x000000576e7a7223 */ /* 0x000fe2000001005f */
        /* <DEDUP_REMOVED lines=16> */
[-C--:B------:R-:W-:Y:S01]  /*0a50*/  FFMA.FTZ R45, R86, R104.reuse, R45 ;  /* 0x00000068562d7223 */ /* 0x080fe2000001002d */
[----:B------:R-:W-:Y:S01]  /*0a60*/  FADD.FTZ R49, R49, R104 ;  /* 0x0000006831317221 */ /* 0x000fe20000010000 */
[----:B------:R-:W-:Y:S01]  /*0a70*/  FMUL.FTZ R99, R65, R104 ;  /* 0x0000006841637220 */ /* 0x000fe20000410000 */
[----:B------:R-:W-:Y:S01]  /*0a80*/  FADD.FTZ R101, R124, R89 ;  /* 0x000000597c657221 */ /* 0x000fe20000010000 */
[----:B------:R-:W-:Y:S01]  /*0a90*/  FMUL.FTZ R119, R4, R119 ;  /* 0x0000007704777220 */ /* 0x000fe20000410000 */
[----:B------:R-:W-:Y:S01]  /*0aa0*/  FFMA.FTZ R104, R112, R89, R95 ;  /* 0x0000005970687223 */ /* 0x000fe2000001005f */
[----:B------:R-:W-:Y:S01]  /*0ab0*/  FMUL.FTZ R121, R4, R121 ;  /* 0x0000007904797220 */ /* 0x000fe20000410000 */
[----:B------:R-:W-:Y:S01]  /*0ac0*/  FADD.FTZ R122, R101, R90 ;  /* 0x0000005a657a7221 */ /* 0x000fe20000010000 */
[----:B------:R-:W-:-:S02]  /*0ad0*/  HADD2.F32 R94, -RZ, R105.H0_H0 ;  /* 0x20000069ff5e7230 */ /* 0x000fc40000004100 */
[----:B------:R-:W-:Y:S01]  /*0ae0*/  FFMA.FTZ R95, R119, R90, R104 ;  /* 0x0000005a775f7223 */ /* 0x000fe20000010068 */
[C---:B------:R-:W-:Y:S01]  /*0af0*/  FMUL.FTZ R97, R4.reuse, R102 ;  /* 0x0000006604617220 */ /* 0x040fe20000410000 */
[C---:B------:R-:W-:Y:S01]  /*0b00*/  FMUL.FTZ R123, R4.reuse, R123 ;  /* 0x0000007b047b7220 */ /* 0x040fe20000410000 */
        /* <DEDUP_REMOVED lines=11> */
[----:B------:R-:W-:-:S02]  /*0bc0*/  HADD2.F32 R96, -RZ, R105.H1_H1 ;  /* 0x30000069ff607230 */ /* 0x000fc40000004100 */
[----:B------:R-:W-:Y:S01]  /*0bd0*/  FADD.FTZ R103, R94, R99 ;  /* 0x000000635e677221 */ /* 0x000fe20000010000 */
[----:B------:R-:W-:Y:S01]  /*0be0*/  FFMA.FTZ R94, R86, R99, R95 ;  /* 0x00000063565e7223 */ /* 0x000fe2000001005f */
[--C-:B------:R-:W-:Y:S02]  /*0bf0*/  HADD2.F32 R105, -RZ, R106.reuse.H0_H0 ;  /* 0x2000006aff697230 */ /* 0x100fe40000004100 */
[----:B------:R-:W-:Y:S01]  /*0c00*/  FMUL.FTZ R125, R4, R125 ;  /* 0x0000007d047d7220 */ /* 0x000fe20000410000 */
[----:B------:R-:W-:Y:S01]  /*0c10*/  FMUL.FTZ R101, R67, R96 ;  /* 0x0000006043657220 */ /* 0x000fe20000410000 */
[----:B------:R-:W-:Y:S01]  /*0c20*/  FADD.FTZ R122, R103, R104 ;  /* 0x00000068677a7221 */ /* 0x000fe20000010000 */
[----:B------:R-:W-:Y:S01]  /*0c30*/  FFMA.FTZ R95, R123, R104, R94 ;  /* 0x000000687b5f7223 */ /* 0x000fe2000001005e */
[----:B------:R-:W-:Y:S02]  /*0c40*/  HADD2.F32 R106, -RZ, R106.H1_H1 ;  /* 0x3000006aff6a7230 */ /* 0x000fe40000004100 */
[----:B------:R-:W-:Y:S01]  /*0c50*/  FFMA.FTZ R47, R118, R96, R47 ;  /* 0x00000060762f7223 */ /* 0x000fe2000001002f */
[----:B------:R-:W-:Y:S01]  /*0c60*/  FADD.FTZ R51, R51, R96 ;  /* 0x0000006033337221 */ /* 0x000fe20000010000 */
[-C--:B------:R-:W-:Y:S01]  /*0c70*/  FFMA.FTZ R36, R125, R105.reuse, R36 ;  /* 0x000000697d247223 */ /* 0x080fe20000010024 */
[----:B------:R-:W-:Y:S01]  /*0c80*/  FADD.FTZ R40, R40, R105 ;  /* 0x0000006928287221 */ /* 0x000fe20000010000 */
[----:B------:R-:W-:Y:S01]  /*0c90*/  FMUL.FTZ R96, R68, R105 ;  /* 0x0000006944607220 */ /* 0x000fe20000410000 */
[----:B------:R-:W-:Y:S01]  /*0ca0*/  FADD.FTZ R105, R122, R101 ;  /* 0x000000657a697221 */ /* 0x000fe20000010000 */
[----:B------:R-:W-:Y:S01]  /*0cb0*/  FFMA.FTZ R94, R118, R101, R95 ;  /* 0x00000065765e7223 */ /* 0x000fe2000001005f */
[----:B------:R-:W-:-:S02]  /*0cc0*/  HADD2.F32 R98, -RZ, R107.H0_H0 ;  /* 0x2000006bff627230 */ /* 0x000fc40000004100 */
[-C--:B------:R-:W-:Y:S01]  /*0cd0*/  FFMA.FTZ R37, R120, R106.reuse, R37 ;  /* 0x0000006a78257223 */ /* 0x080fe20000010025 */
[----:B------:R-:W-:Y:S01]  /*0ce0*/  FADD.FTZ R41, R41, R106 ;  /* 0x0000006a29297221 */ /* 0x000fe20000010000 */
[----:B------:R-:W-:Y:S01]  /*0cf0*/  FMUL.FTZ R103, R69, R106 ;  /* 0x0000006a45677220 */ /* 0x000fe20000410000 */
[----:B------:R-:W-:Y:S01]  /*0d00*/  FADD.FTZ R106, R105, R96 ;  /* 0x00000060696a7221 */ /* 0x000fe20000010000 */
[----:B------:R-:W-:Y:S01]  /*0d10*/  FFMA.FTZ R95, R125, R96, R94 ;  /* 0x000000607d5f7223 */ /* 0x000fe2000001005e */
[----:B------:R-:W-:Y:S02]  /*0d20*/  HADD2.F32 R100, -RZ, R107.H1_H1 ;  /* 0x3000006bff647230 */ /* 0x000fe40000004100 */
        /* <DEDUP_REMOVED lines=13> */
[----:B------:R-:W-:Y:S01]  /*0e00*/  FADD.FTZ R78, R78, R117 ;  /* 0x000000754e4e7221 */ /* 0x000fe20000010000 */
[----:B------:R-:W-:Y:S01]  /*0e10*/  FFMA.FTZ R30, R119, R117, R30 ;  /* 0x00000075771e7223 */ /* 0x000fe2000001001e */
[----:B------:R-:W-:Y:S01]  /*0e20*/  FFMA.FTZ R100, R102, R105, R95 ;  /* 0x0000006966647223 */ /* 0x000fe2000001005f */
[----:B------:R-:W-:Y:S06]  /*0e30*/  BRA `(.L_x_7755) ;  /* 0x00000000004c7947 */ /* 0x000fec0003800000 */
.L_x_7754:
        /* <DEDUP_REMOVED lines=19> */
.L_x_7755:
[----:B0-----:R-:W-:Y:S05]  /*0f70*/  BSYNC.RECONVERGENT B1 ;  /* 0x0000000000017941 */ /* 0x001fea0003800200 */
.L_x_7753:
        /* <DEDUP_REMOVED lines=21> */
.L_x_7807:
[----:B------:R-:W3:Y:S01]  /*10d0*/  S2R R100, SR_TID.X ;  /* 0x0000000000647919 */ /* 0x000ee20000002100 */
[----:B------:R-:W-:Y:S01]  /*10e0*/  ISETP.NE.U32.AND P1, PT, R6, RZ, PT ;  /* 0x000000ff0600720c */ /* 0x000fe20003f25070 */
[----:B01----:R-:W-:Y:S01]  /*10f0*/  FADD.FTZ R113, R113, R117 ;  /* 0x0000007571717221 */ /* 0x003fe20000010000 */
[----:B------:R-:W-:Y:S01]  /*1100*/  @P3 IADD3 R5, PT, PT, R5, -0x1, RZ ;  /* 0xffffffff05053810 */ /* 0x000fe20007ffe0ff */
[----:B--2---:R-:W-:Y:S01]  /*1110*/  FADD.FTZ R6, R115, R107 ;  /* 0x0000006b73067221 */ /* 0x004fe20000010000 */
[----:B------:R-:W-:Y:S01]  /*1120*/  ISETP.NE.AND.EX P1, PT, R7, RZ, PT, P1 ;  /* 0x000000ff0700720c */ /* 0x000fe20003f25310 */
[----:B------:R-:W-:Y:S02]  /*1130*/  IMAD R7, R0, UR9, RZ ;  /* 0x0000000900077c24 */ /* 0x000fe4000f8e02ff */
[----:B------:R-:W-:Y:S02]  /*1140*/  HFMA2 R107, -RZ, RZ, 0, 0 ;  /* 0x00000000ff6b7431 */ /* 0x000fe400000001ff */
[----:B------:R-:W-:-:S02]  /*1150*/  @P3 IMAD R5, R5, UR9, RZ ;  /* 0x0000000905053c24 */ /* 0x000fc4000f8e02ff */
[----:B------:R-:W-:Y:S01]  /*1160*/  FMUL.FTZ R106, R113, UR12 ;  /* 0x0000000c716a7c20 */ /* 0x000fe20008410000 */
[----:B------:R-:W-:Y:S01]  /*1170*/  ISETP.NE.AND P4, PT, RZ, UR8, PT ;  /* 0x00000008ff007c0c */ /* 0x000fe2000bf85270 */
[----:B------:R-:W-:Y:S01]  /*1180*/  BSSY.RECONVERGENT B1, `(.L_x_7757) ;  /* 0x000012f000017945 */ /* 0x000fe20003800200 */
[----:B------:R-:W-:Y:S02]  /*1190*/  SHF.R.S32.HI R94, RZ, 0x1f, R7 ;  /* 0x0000001fff5e7819 */ /* 0x000fe40000011407 */
[----:B------:R-:W-:Y:S02]  /*11a0*/  FSEL R106, R106, RZ, !P4 ;  /* 0x000000ff6a6a7208 */ /* 0x000fe40006000000 */
[----:B------:R-:W-:Y:S02]  /*11b0*/  LEA.HI R109, R94, R7, RZ, 0x3 ;  /* 0x000000075e6d7211 */ /* 0x000fe400078f18ff */
[----:B------:R-:W-:-:S04]  /*11c0*/  @P3 SHF.R.S32.HI R94, RZ, 0x1f, R5 ;  /* 0x0000001fff5e3819 */ /* 0x000fc80000011405 */
[----:B------:R-:W-:Y:S02]  /*11d0*/  @P3 LEA.HI R94, R94, R5, RZ, 0x3 ;  /* 0x000000055e5e3211 */ /* 0x000fe400078f18ff */
[----:B---3--:R-:W-:-:S04]  /*11e0*/  LOP3.LUT R5, R100, 0x1f, RZ, 0xc0, !PT ;  /* 0x0000001f64057812 */ /* 0x008fc800078ec0ff */
[-C--:B------:R-:W-:Y:S02]  /*11f0*/  @P3 LEA.HI.SX32 R107, R94, R5.reuse, 0x1d ;  /* 0x000000055e6b3211 */ /* 0x080fe400078feaff */
[----:B------:R-:W-:Y:S01]  /*1200*/  LEA.HI.SX32 R109, R109, R5, 0x1d ;  /* 0x000000056d6d7211 */ /* 0x000fe200078feaff */
[----:B------:R-:W-:Y:S01]  /*1210*/  FMUL.FTZ R5, R6, UR12 ;  /* 0x0000000c06057c20 */ /* 0x000fe20008410000 */
        /* <DEDUP_REMOVED lines=16> */
.L_x_7761:
[----:B------:R-:W-:Y:S05]  /*1320*/  BSYNC.RECONVERGENT B2 ;  /* 0x0000000000027941 */ /* 0x000fea0003800200 */
.L_x_7760:
        /* <DEDUP_REMOVED lines=10> */
.L_x_7763:
[----:B------:R-:W-:Y:S05]  /*13d0*/  BSYNC.RECONVERGENT B2 ;  /* 0x0000000000027941 */ /* 0x000fea0003800200 */
.L_x_7762:
        /* <DEDUP_REMOVED lines=10> */
.L_x_7765:
[----:B------:R-:W-:Y:S05]  /*1480*/  BSYNC.RECONVERGENT B2 ;  /* 0x0000000000027941 */ /* 0x000fea0003800200 */
.L_x_7764:
        /* <DEDUP_REMOVED lines=10> */
.L_x_7767:
[----:B------:R-:W-:Y:S05]  /*1530*/  BSYNC.RECONVERGENT B2 ;  /* 0x0000000000027941 */ /* 0x000fea0003800200 */
.L_x_7766:
        /* <DEDUP_REMOVED lines=10> */
.L_x_7769:
[----:B------:R-:W-:Y:S05]  /*15e0*/  BSYNC.RECONVERGENT B2 ;  /* 0x0000000000027941 */ /* 0x000fea0003800200 */
.L_x_7768:
        /* <DEDUP_REMOVED lines=10> */
.L_x_7771:
[----:B------:R-:W-:Y:S05]  /*1690*/  BSYNC.RECONVERGENT B2 ;  /* 0x0000000000027941 */ /* 0x000fea0003800200 */
.L_x_7770:
        /* <DEDUP_REMOVED lines=10> */
.L_x_7773:
[----:B------:R-:W-:Y:S05]  /*1740*/  BSYNC.RECONVERGENT B2 ;  /* 0x0000000000027941 */ /* 0x000fea0003800200 */
.L_x_7772:
        /* <DEDUP_REMOVED lines=10> */
.L_x_7759:
[----:B------:R-:W0:Y:S01]  /*17f0*/  @P3 LDC R33, c[0x0][0x40c] ;  /* 0x00010300ff213b82 */ /* 0x000e220000000800 */
        /* <DEDUP_REMOVED lines=23> */
[----:B------:R-:W-:Y:S01]  /*1970*/  @P3 F2FP.F16.F32.PACK_AB R33, RZ, R33 ;  /* 0x00000021ff21323e */ /* 0x000fe200000000ff */
[----:B------:R-:W-:Y:S01]  /*1980*/  FADD.FTZ R115, R90, -R115 ;  /* 0x800000735a737221 */ /* 0x000fe20000010000 */
[----:B-1----:R-:W-:Y:S01]  /*1990*/  @P3 FMUL.FTZ R7, R26, R7 ;  /* 0x000000071a073220 */ /* 0x002fe20000410000 */
[----:B------:R-:W0:Y:S01]  /*19a0*/  @P3 LDC R35, c[0x0][0x40c] ;  /* 0x00010300ff233b82 */ /* 0x000e220000000800 */
[----:B------:R-:W-:Y:S01]  /*19b0*/  @P3 PRMT R80, R33, 0x7610, R80 ;  /* 0x0000761021503816 */ /* 0x000fe20000000050 */
[----:B------:R-:W-:Y:S02]  /*19c0*/  FMUL.FTZ R115, R4, R115 ;  /* 0x0000007304737220 */ /* 0x000fe40000410000 */
[----:B------:R-:W-:Y:S01]  /*19d0*/  @P3 F2FP.F16.F32.PACK_AB R7, RZ, R7 ;  /* 0x00000007ff07323e */ /* 0x000fe200000000ff */
[----:B--2---:R-:W-:-:S03]  /*19e0*/  @P3 FMUL.FTZ R32, R25, R32 ;  /* 0x0000002019203220 */ /* 0x004fc60000410000 */
[----:B------:R-:W-:Y:S01]  /*19f0*/  @P3 PRMT R81, R7, 0x7610, R81 ;  /* 0x0000761007513816 */ /* 0x000fe20000000051 */
[-C--:B------:R-:W-:Y:S01]  /*1a00*/  FFMA.FTZ R7, R91, R5.reuse, R106 ;  /* 0x000000055b077223 */ /* 0x080fe2000001006a */
[----:B------:R-:W-:Y:S01]  /*1a10*/  FSEL R34, R115, RZ, P1 ;  /* 0x000000ff73227208 */ /* 0x000fe20000800000 */
[----:B------:R-:W-:Y:S01]  /*1a20*/  FADD.FTZ R115, R93, -R94 ;  /* 0x8000005e5d737221 */ /* 0x000fe20000010000 */
[----:B------:R-:W-:Y:S01]  /*1a30*/  @P3 F2FP.F16.F32.PACK_AB R32, RZ, R32 ;  /* 0x00000020ff20323e */ /* 0x000fe200000000ff */
[----:B------:R-:W-:Y:S01]  /*1a40*/  FADD.FTZ R7, R84, -R7 ;  /* 0x8000000754077221 */ /* 0x000fe20000010000 */
[----:B---3--:R-:W-:Y:S02]  /*1a50*/  @P3 FMUL.FTZ R6, R27, R6 ;  /* 0x000000061b063220 */ /* 0x008fe40000410000 */
[----:B------:R-:W-:Y:S01]  /*1a60*/  @P3 PRMT R80, R80, 0x5410, R32 ;  /* 0x0000541050503816 */ /* 0x000fe20000000020 */
[----:B------:R-:W-:Y:S01]  /*1a70*/  FFMA.FTZ R32, R112, R5, R106 ;  /* 0x0000000570207223 */ /* 0x000fe2000001006a */
[----:B------:R-:W-:Y:S01]  /*1a80*/  FMUL.FTZ R115, R4, R115 ;  /* 0x0000007304737220 */ /* 0x000fe20000410000 */
[----:B------:R-:W-:-:S02]  /*1a90*/  @P3 F2FP.F16.F32.PACK_AB R6, RZ, R6 ;  /* 0x00000006ff06323e */ /* 0x000fc400000000ff */
        /* <DEDUP_REMOVED lines=9> */
[----:B------:R-:W-:-:S04]  /*1b30*/  @P3 F2FP.F16.F32.PACK_AB R35, RZ, R35 ;  /* 0x00000023ff23323e */ /* 0x000fc800000000ff */
[----:B------:R-:W-:Y:S02]  /*1b40*/  @P3 PRMT R82, R35, 0x7610, R82 ;  /* 0x0000761023523816 */ /* 0x000fe40000000052 */
[----:B------:R-:W-:Y:S01]  /*1b50*/  FSEL R35, R115, RZ, P1 ;  /* 0x000000ff73237208 */ /* 0x000fe20000800000 */
[----:B-1----:R-:W-:-:S05]  /*1b60*/  @P3 FMUL.FTZ R7, R34, R7 ;  /* 0x0000000722073220 */ /* 0x002fca0000410000 */
        /* <DEDUP_REMOVED lines=10> */
.L_x_7758:
        /* <DEDUP_REMOVED lines=17> */
[----:B------:R-:W-:Y:S01]  /*1d20*/  @P3 F2FP.F16.F32.PACK_AB R7, RZ, R7 ;  /* 0x00000007ff07323e */ /* 0x000fe200000000ff */
        /* <DEDUP_REMOVED lines=9> */
[----:B------:R-:W-:-:S03]  /*1dc0*/  @P3 F2FP.F16.F32.PACK_AB R6, RZ, R6 ;  /* 0x00000006ff06323e */ /* 0x000fc600000000ff */
[----:B------:R-:W-:Y:S01]  /*1dd0*/  @P2 FFMA.FTZ R94, R4, R115, R22 ;  /* 0x00000073045e2223 */ /* 0x000fe20000010016 */
[----:B------:R-:W-:Y:S01]  /*1de0*/  @P3 PRMT R80, R80, 0x5410, R6 ;  /* 0x0000541050503816 */ /* 0x000fe20000000006 */
[----:B------:R-:W0:Y:S01]  /*1df0*/  @P3 LDC R115, c[0x0][0x40c] ;  /* 0x00010300ff733b82 */ /* 0x000e220000000800 */
[----:B------:R-:W-:Y:S01]  /*1e00*/  MOV R6, R16 ;  /* 0x0000001000067202 */ /* 0x000fe20000000f00 */
[----:B-1----:R-:W-:-:S05]  /*1e10*/  @P3 FMUL.FTZ R7, R7, R122 ;  /* 0x0000007a07073220 */ /* 0x002fca0000410000 */
[----:B------:R-:W-:Y:S01]  /*1e20*/  @P3 F2FP.F16.F32.PACK_AB R7, RZ, R7 ;  /* 0x00000007ff07323e */ /* 0x000fe200000000ff */
[----:B0-----:R-:W-:Y:S01]  /*1e30*/  @P3 FMUL.FTZ R94, R94, R115 ;  /* 0x000000735e5e3220 */ /* 0x001fe20000410000 */
[----:B------:R-:W-:-:S04]  /*1e40*/  @P2 FFMA.FTZ R115, R91, R5, R106 ;  /* 0x000000055b732223 */ /* 0x000fc8000001006a */
[----:B------:R-:W-:Y:S01]  /*1e50*/  @P3 F2FP.F16.F32.PACK_AB R94, RZ, R94 ;  /* 0x0000005eff5e323e */ /* 0x000fe200000000ff */
        /* <DEDUP_REMOVED lines=13> */
[----:B------:R-:W-:Y:S01]  /*1f30*/  @P3 F2FP.F16.F32.PACK_AB R6, RZ, R6 ;  /* 0x00000006ff06323e */ /* 0x000fe200000000ff */
[----:B-1----:R-:W-:Y:S01]  /*1f40*/  @P3 FMUL.FTZ R7, R7, R94 ;  /* 0x0000005e07073220 */ /* 0x002fe20000410000 */
[----:B------:R-:W-:Y:S01]  /*1f50*/  MOV R94, R18 ;  /* 0x00000012005e7202 */ /* 0x000fe20000000f00 */
[----:B------:R-:W-:Y:S01]  /*1f60*/  @P2 FFMA.FTZ R94, R4, R115, R18 ;  /* 0x00000073045e2223 */ /* 0x000fe20000010012 */
[----:B------:R-:W-:Y:S01]  /*1f70*/  @P3 PRMT R82, R6, 0x7610, R82 ;  /* 0x0000761006523816 */ /* 0x000fe20000000052 */
        /* <DEDUP_REMOVED lines=15> */
.L_x_7775:
        /* <DEDUP_REMOVED lines=10> */
[-CC-:B------:R-:W-:Y:S01]  /*2110*/  @P2 FFMA.FTZ R7, R3, R5.reuse, R106.reuse ;  /* 0x0000000503072223 */ /* 0x180fe2000001006a */
[----:B------:R-:W-:Y:S01]  /*2120*/  @P2 FFMA.FTZ R35, R4, R6, R19 ;  /* 0x0000000604232223 */ /* 0x000fe20000010013 */
[----:B------:R-:W-:Y:S01]  /*2130*/  MOV R24, R20 ;  /* 0x0000001400187202 */ /* 0x000fe20000000f00 */
[----:B------:R-:W-:Y:S01]  /*2140*/  @P2 FFMA.FTZ R115, R91, R5, R106 ;  /* 0x000000055b732223 */ /* 0x000fe2000001006a */
[----:B------:R-:W-:Y:S01]  /*2150*/  @P2 FADD.FTZ R25, R116, -R7 ;  /* 0x8000000774192221 */ /* 0x000fe20000010000 */
[----:B------:R-:W-:Y:S01]  /*2160*/  @P2 FADD.FTZ R32, R87, -R32 ;  /* 0x8000002057202221 */ /* 0x000fe20000010000 */
[----:B------:R-:W2:Y:S01]  /*2170*/  @P3 LDC R33, c[0x0][0x40c] ;  /* 0x00010300ff213b82 */ /* 0x000ea20000000800 */
[----:B------:R-:W-:Y:S01]  /*2180*/  @P2 FADD.FTZ R115, R84, -R115 ;  /* 0x8000007354732221 */ /* 0x000fe20000010000 */
[----:B------:R-:W-:Y:S01]  /*2190*/  @P2 FFMA.FTZ R24, R4, R25, R20 ;  /* 0x0000001904182223 */ /* 0x000fe20000010014 */
[----:B------:R-:W-:Y:S01]  /*21a0*/  MOV R25, R21 ;  /* 0x0000001500197202 */ /* 0x000fe20000000f00 */
[-CC-:B------:R-:W-:Y:S01]  /*21b0*/  @P2 FFMA.FTZ R122, R112, R5.reuse, R106.reuse ;  /* 0x00000005707a2223 */ /* 0x180fe2000001006a */
[----:B0-----:R-:W-:Y:S01]  /*21c0*/  @P3 FMUL.FTZ R7, R35, R26 ;  /* 0x0000001a23073220 */ /* 0x001fe20000410000 */
[----:B------:R-:W-:-:S02]  /*21d0*/  @P2 FFMA.FTZ R26, R108, R5, R106 ;  /* 0x000000056c1a2223 */ /* 0x000fc4000001006a */
[----:B------:R-:W-:Y:S01]  /*21e0*/  @P2 FADD.FTZ R122, R89, -R122 ;  /* 0x8000007a597a2221 */ /* 0x000fe20000010000 */
[----:B------:R-:W0:Y:S01]  /*21f0*/  @P3 LDC R94, c[0x0][0x40c] ;  /* 0x00010300ff5e3b82 */ /* 0x000e220000000800 */
[----:B------:R-:W-:Y:S01]  /*2200*/  @P2 FADD.FTZ R26, R85, -R26 ;  /* 0x8000001a551a2221 */ /* 0x000fe20000010000 */
[----:B------:R-:W-:Y:S01]  /*2210*/  @P3 F2FP.F16.F32.PACK_AB R7, RZ, R7 ;  /* 0x00000007ff07323e */ /* 0x000fe200000000ff */
[----:B-1----:R-:W-:Y:S01]  /*2220*/  @P3 FMUL.FTZ R6, R34, R27 ;  /* 0x0000001b22063220 */ /* 0x002fe20000410000 */
[----:B------:R-:W-:Y:S01]  /*2230*/  @P2 FFMA.FTZ R27, R111, R5, R106 ;  /* 0x000000056f1b2223 */ /* 0x000fe2000001006a */
[----:B------:R-:W-:Y:S01]  /*2240*/  @P2 FFMA.FTZ R25, R4, R26, R21 ;  /* 0x0000001a04192223 */ /* 0x000fe20000010015 */
[----:B------:R-:W-:Y:S02]  /*2250*/  MOV R26, R22 ;  /* 0x00000016001a7202 */ /* 0x000fe40000000f00 */
[----:B------:R-:W-:Y:S01]  /*2260*/  @P3 F2FP.F16.F32.PACK_AB R6, RZ, R6 ;  /* 0x00000006ff06323e */ /* 0x000fe200000000ff */
[----:B------:R-:W-:Y:S01]  /*2270*/  @P2 FADD.FTZ R27, R88, -R27 ;  /* 0x8000001b581b2221 */ /* 0x000fe20000010000 */
[----:B--2---:R-:W-:-:S02]  /*2280*/  @P3 FMUL.FTZ R33, R24, R33 ;  /* 0x0000002118213220 */ /* 0x004fc40000410000 */
[----:B------:R-:W-:Y:S01]  /*2290*/  @P3 PRMT R83, R6, 0x7610, R83 ;  /* 0x0000761006533816 */ /* 0x000fe20000000053 */
[C---:B------:R-:W-:Y:S01]  /*22a0*/  @P2 FFMA.FTZ R26, R4.reuse, R27, R22 ;  /* 0x0000001b041a2223 */ /* 0x040fe20000010016 */
[----:B------:R-:W-:Y:S01]  /*22b0*/  MOV R27, R23 ;  /* 0x00000017001b7202 */ /* 0x000fe20000000f00 */
[C---:B------:R-:W-:Y:S01]  /*22c0*/  @P2 FFMA.FTZ R27, R4.reuse, R32, R23 ;  /* 0x00000020041b2223 */ /* 0x040fe20000010017 */
[----:B------:R-:W-:Y:S01]  /*22d0*/  @P3 F2FP.F16.F32.PACK_AB R33, RZ, R33 ;  /* 0x00000021ff21323e */ /* 0x000fe200000000ff */
[----:B------:R-:W1:Y:S01]  /*22e0*/  @P3 LDC R6, c[0x0][0x40c] ;  /* 0x00010300ff063b82 */ /* 0x000e620000000800 */
[----:B------:R-:W-:Y:S01]  /*22f0*/  MOV R32, R16 ;  /* 0x0000001000207202 */ /* 0x000fe20000000f00 */
[C---:B------:R-:W-:Y:S01]  /*2300*/  @P2 FFMA.FTZ R32, R4.reuse, R115, R16 ;  /* 0x0000007304202223 */ /* 0x040fe20000010010 */
[----:B------:R-:W-:Y:S02]  /*2310*/  @P3 PRMT R83, R83, 0x5410, R7 ;  /* 0x0000541053533816 */ /* 0x000fe40000000007 */
[----:B------:R-:W-:Y:S01]  /*2320*/  @P3 PRMT R80, R33, 0x7610, R80 ;  /* 0x0000761021503816 */ /* 0x000fe20000000050 */
[----:B0-----:R-:W-:Y:S01]  /*2330*/  @P3 FMUL.FTZ R94, R27, R94 ;  /* 0x0000005e1b5e3220 */ /* 0x001fe20000410000 */
[----:B------:R-:W-:Y:S01]  /*2340*/  MOV R33, R17 ;  /* 0x0000001100217202 */ /* 0x000fe20000000f00 */
[----:B------:R-:W0:Y:S01]  /*2350*/  @P3 LDC R7, c[0x0][0x40c] ;  /* 0x00010300ff073b82 */ /* 0x000e220000000800 */
[----:B------:R-:W-:-:S02]  /*2360*/  @P2 FFMA.FTZ R33, R4, R122, R17 ;  /* 0x0000007a04212223 */ /* 0x000fc40000010011 */
[----:B------:R-:W-:-:S05]  /*2370*/  @P3 F2FP.F16.F32.PACK_AB R94, RZ, R94 ;  /* 0x0000005eff5e323e */ /* 0x000fca00000000ff */
[----:B------:R-:W2:Y:S08]  /*2380*/  @P3 LDC R115, c[0x0][0x40c] ;  /* 0x00010300ff733b82 */ /* 0x000eb00000000800 */
[----:B------:R-:W3:Y:S01]  /*2390*/  @P3 LDC R122, c[0x0][0x40c] ;  /* 0x00010300ff7a3b82 */ /* 0x000ee20000000800 */
[----:B-1----:R-:W-:-:S05]  /*23a0*/  @P3 FMUL.FTZ R6, R25, R6 ;  /* 0x0000000619063220 */ /* 0x002fca0000410000 */
[----:B------:R-:W-:Y:S01]  /*23b0*/  @P3 F2FP.F16.F32.PACK_AB R6, RZ, R6 ;  /* 0x00000006ff06323e */ /* 0x000fe200000000ff */
        /* <DEDUP_REMOVED lines=10> */
[----:B------:R-:W-:-:S07]  /*2460*/  @P3 PRMT R82, R82, 0x5410, R117 ;  /* 0x0000541052523816 */ /* 0x000fce0000000075 */
.L_x_7774:
[----:B------:R-:W-:Y:S05]  /*2470*/  BSYNC.RECONVERGENT B1 ;  /* 0x0000000000017941 */ /* 0x000fea0003800200 */
.L_x_7757:
        /* <DEDUP_REMOVED lines=21> */
[----:B------:R-:W-:Y:S01]  /*25d0*/  @P2 FADD.FTZ R25, R92, -R25 ;  /* 0x800000195c192221 */ /* 0x000fe20000010000 */
[----:B------:R-:W-:Y:S01]  /*25e0*/  @P2 FFMA.FTZ R106, R102, R5, R106 ;  /* 0x00000005666a2223 */ /* 0x000fe2000001006a */
[----:B------:R-:W-:Y:S01]  /*25f0*/  MOV R24, R12 ;  /* 0x0000000c00187202 */ /* 0x000fe20000000f00 */
[----:B------:R-:W-:Y:S01]  /*2600*/  @P2 FADD.FTZ R6, R99, -R6 ;  /* 0x8000000663062221 */ /* 0x000fe20000010000 */
[C---:B------:R-:W-:Y:S01]  /*2610*/  @P2 FFMA.FTZ R24, R4.reuse, R25, R12 ;  /* 0x0000001904182223 */ /* 0x040fe2000001000c */
[----:B------:R-:W-:Y:S01]  /*2620*/  @P2 FADD.FTZ R106, R105, -R106 ;  /* 0x8000006a696a2221 */ /* 0x000fe20000010000 */
[----:B------:R-:W-:Y:S01]  /*2630*/  MOV R25, R13 ;  /* 0x0000000d00197202 */ /* 0x000fe20000000f00 */
[----:B------:R-:W2:Y:S01]  /*2640*/  @P3 LDC R115, c[0x0][0x40c] ;  /* 0x00010300ff733b82 */ /* 0x000ea20000000800 */
[----:B------:R-:W-:Y:S01]  /*2650*/  @P2 FFMA.FTZ R25, R4, R6, R13 ;  /* 0x0000000604192223 */ /* 0x000fe2000001000d */
[----:B------:R-:W-:Y:S01]  /*2660*/  @P2 FADD.FTZ R27, R104, -R27 ;  /* 0x8000001b681b2221 */ /* 0x000fe20000010000 */
[----:B------:R-:W-:Y:S01]  /*2670*/  @P2 FADD.FTZ R32, R101, -R32 ;  /* 0x8000002065202221 */ /* 0x000fe20000010000 */
[----:B------:R-:W-:Y:S01]  /*2680*/  @P2 FADD.FTZ R33, R96, -R33 ;  /* 0x8000002160212221 */ /* 0x000fe20000010000 */
[----:B------:R-:W-:Y:S01]  /*2690*/  @P2 FADD.FTZ R2, R103, -R2 ;  /* 0x8000000267022221 */ /* 0x000fe20000010000 */
[----:B------:R-:W-:Y:S01]  /*26a0*/  @P2 FADD.FTZ R7, R98, -R7 ;  /* 0x8000000762072221 */ /* 0x000fe20000010000 */
[----:B------:R-:W-:Y:S01]  /*26b0*/  MOV R34, R10 ;  /* 0x0000000a00227202 */ /* 0x000fe20000000f00 */
[----:B------:R-:W3:Y:S01]  /*26c0*/  @P3 LDC R113, c[0x0][0x40c] ;  /* 0x00010300ff713b82 */ /* 0x000ee20000000800 */
[----:B0-----:R-:W-:Y:S01]  /*26d0*/  @P3 FMUL.FTZ R5, R24, R35 ;  /* 0x0000002318053220 */ /* 0x001fe20000410000 */
[----:B------:R-:W-:Y:S01]  /*26e0*/  MOV R35, R11 ;  /* 0x0000000b00237202 */ /* 0x000fe20000000f00 */
[C---:B------:R-:W-:Y:S01]  /*26f0*/  @P2 FFMA.FTZ R35, R4.reuse, R106, R11 ;  /* 0x0000006a04232223 */ /* 0x040fe2000001000b */
[----:B------:R-:W-:-:S02]  /*2700*/  @P2 FFMA.FTZ R34, R4, R7, R10 ;  /* 0x0000000704222223 */ /* 0x000fc4000001000a */
[----:B------:R-:W-:Y:S02]  /*2710*/  @P3 F2FP.F16.F32.PACK_AB R5, RZ, R5 ;  /* 0x00000005ff05323e */ /* 0x000fe400000000ff */
        /* <DEDUP_REMOVED lines=10> */
[----:B------:R-:W-:Y:S01]  /*27c0*/  @P2 FFMA.FTZ R33, R4, R2, R9 ;  /* 0x0000000204212223 */ /* 0x000fe20000010009 */
[----:B--2---:R-:W-:Y:S01]  /*27d0*/  @P3 FMUL.FTZ R2, R26, R115 ;  /* 0x000000731a023220 */ /* 0x004fe20000410000 */
[----:B------:R-:W-:-:S02]  /*27e0*/  @P3 F2FP.F16.F32.PACK_AB R6, RZ, R6 ;  /* 0x00000006ff06323e */ /* 0x000fc400000000ff */
[----:B------:R-:W-:Y:S02]  /*27f0*/  @P3 PRMT R80, R5, 0x7610, R80 ;  /* 0x0000761005503816 */ /* 0x000fe40000000050 */
[----:B------:R-:W2:Y:S01]  /*2800*/  @P3 LDC R95, c[0x0][0x40c] ;  /* 0x00010300ff5f3b82 */ /* 0x000ea20000000800 */
[----:B---3--:R-:W-:Y:S01]  /*2810*/  @P3 FMUL.FTZ R113, R32, R113 ;  /* 0x0000007120713220 */ /* 0x008fe20000410000 */
[----:B------:R-:W-:Y:S02]  /*2820*/  @P3 F2FP.F16.F32.PACK_AB R2, RZ, R2 ;  /* 0x00000002ff02323e */ /* 0x000fe400000000ff */
[----:B------:R-:W-:Y:S02]  /*2830*/  @P3 PRMT R80, R80, 0x5410, R6 ;  /* 0x0000541050503816 */ /* 0x000fe40000000006 */
[----:B------:R-:W-:Y:S01]  /*2840*/  @P3 F2FP.F16.F32.PACK_AB R113, RZ, R113 ;  /* 0x00000071ff71323e */ /* 0x000fe200000000ff */
[----:B0-----:R-:W-:Y:S01]  /*2850*/  @P3 FMUL.FTZ R4, R27, R106 ;  /* 0x0000006a1b043220 */ /* 0x001fe20000410000 */
[----:B------:R-:W-:-:S02]  /*2860*/  @P3 PRMT R81, R2, 0x7610, R81 ;  /* 0x0000761002513816 */ /* 0x000fc40000000051 */
        /* <DEDUP_REMOVED lines=14> */
.L_x_7778:
[----:B0-----:R-:W0:Y:S01]  /*2950*/  @P3 LDC R95, c[0x0][0x40c] ;  /* 0x00010300ff5f3b82 */ /* 0x001e220000000800 */
[-CC-:B------:R-:W-:Y:S01]  /*2960*/  @P2 FFMA.FTZ R7, R121, R5.reuse, R106.reuse ;  /* 0x0000000579072223 */ /* 0x180fe2000001006a */
[----:B------:R-:W-:Y:S01]  /*2970*/  @P2 FFMA.FTZ R6, R86, R5, R106 ;  /* 0x0000000556062223 */ /* 0x000fe2000001006a */
[----:B------:R-:W-:Y:S02]  /*2980*/  MOV R2, R12 ;  /* 0x0000000c00027202 */ /* 0x000fe40000000f00 */
[----:B------:R-:W-:Y:S01]  /*2990*/  @P2 FADD.FTZ R7, R92, -R7 ;  /* 0x800000075c072221 */ /* 0x000fe20000010000 */
[----:B------:R-:W-:Y:S02]  /*29a0*/  @P2 FADD.FTZ R6, R99, -R6 ;  /* 0x8000000663062221 */ /* 0x000fe40000010000 */
[----:B------:R-:W1:Y:S01]  /*29b0*/  @P3 LDC R94, c[0x0][0x40c] ;  /* 0x00010300ff5e3b82 */ /* 0x000e620000000800 */
[C---:B------:R-:W-:Y:S01]  /*29c0*/  @P2 FFMA.FTZ R2, R4.reuse, R7, R12 ;  /* 0x0000000704022223 */ /* 0x040fe2000001000c */
[----:B------:R-:W-:Y:S01]  /*29d0*/  MOV R7, R13 ;  /* 0x0000000d00077202 */ /* 0x000fe20000000f00 */
[----:B------:R-:W-:-:S05]  /*29e0*/  @P2 FFMA.FTZ R7, R4, R6, R13 ;  /* 0x0000000604072223 */ /* 0x000fca000001000d */
[----:B------:R-:W2:Y:S01]  /*29f0*/  @P3 LDC R115, c[0x0][0x40c] ;  /* 0x00010300ff733b82 */ /* 0x000ea20000000800 */
[----:B0-----:R-:W-:Y:S01]  /*2a00*/  @P3 FMUL.FTZ R6, R2, R95 ;  /* 0x0000005f02063220 */ /* 0x001fe20000410000 */
[----:B------:R-:W-:Y:S01]  /*2a10*/  @P2 FFMA.FTZ R95, R123, R5, R106 ;  /* 0x000000057b5f2223 */ /* 0x000fe2000001006a */
[----:B------:R-:W-:-:S03]  /*2a20*/  MOV R2, R14 ;  /* 0x0000000e00027202 */ /* 0x000fc60000000f00 */
[----:B------:R-:W-:Y:S01]  /*2a30*/  @P2 FADD.FTZ R95, R104, -R95 ;  /* 0x8000005f685f2221 */ /* 0x000fe20000010000 */
[----:B-1----:R-:W-:Y:S01]  /*2a40*/  @P3 FMUL.FTZ R7, R7, R94 ;  /* 0x0000005e07073220 */ /* 0x002fe20000410000 */
[----:B------:R-:W-:Y:S02]  /*2a50*/  @P3 F2FP.F16.F32.PACK_AB R94, RZ, R6 ;  /* 0x00000006ff5e323e */ /* 0x000fe400000000ff */
[----:B------:R-:W-:Y:S01]  /*2a60*/  @P2 FFMA.FTZ R2, R4, R95, R14 ;  /* 0x0000005f04022223 */ /* 0x000fe2000001000e */
[----:B------:R-:W-:Y:S01]  /*2a70*/  @P2 FFMA.FTZ R6, R118, R5, R106 ;  /* 0x0000000576062223 */ /* 0x000fe2000001006a */
[----:B------:R-:W-:Y:S02]  /*2a80*/  @P3 F2FP.F16.F32.PACK_AB R95, RZ, R7 ;  /* 0x00000007ff5f323e */ /* 0x000fe400000000ff */
[----:B------:R-:W-:Y:S01]  /*2a90*/  @P3 PRMT R80, R94, 0x7610, R80 ;  /* 0x000076105e503816 */ /* 0x000fe20000000050 */
[----:B------:R-:W0:Y:S01]  /*2aa0*/  @P3 LDC R7, c[0x0][0x40c] ;  /* 0x00010300ff073b82 */ /* 0x000e220000000800 */
[----:B------:R-:W-:Y:S01]  /*2ab0*/  @P2 FADD.FTZ R113, R101, -R6 ;  /* 0x8000000665712221 */ /* 0x000fe20000010000 */
[----:B------:R-:W-:-:S02]  /*2ac0*/  MOV R6, R15 ;  /* 0x0000000f00067202 */ /* 0x000fc40000000f00 */
[----:B------:R-:W-:Y:S01]  /*2ad0*/  @P3 PRMT R80, R80, 0x5410, R95 ;  /* 0x0000541050503816 */ /* 0x000fe2000000005f */
[----:B------:R-:W-:Y:S01]  /*2ae0*/  @P2 FFMA.FTZ R6, R4, R113, R15 ;  /* 0x0000007104062223 */ /* 0x000fe2000001000f */
[----:B------:R-:W-:Y:S01]  /*2af0*/  @P2 FFMA.FTZ R113, R125, R5, R106 ;  /* 0x000000057d712223 */ /* 0x000fe2000001006a */
[----:B------:R-:W-:Y:S01]  /*2b00*/  MOV R94, R8 ;  /* 0x00000008005e7202 */ /* 0x000fe20000000f00 */
[----:B------:R-:W1:Y:S02]  /*2b10*/  @P3 LDC R95, c[0x0][0x40c] ;  /* 0x00010300ff5f3b82 */ /* 0x000e640000000800 */
[----:B------:R-:W-:-:S04]  /*2b20*/  @P2 FADD.FTZ R113, R96, -R113 ;  /* 0x8000007160712221 */ /* 0x000fc80000010000 */
[----:B------:R-:W-:Y:S01]  /*2b30*/  @P2 FFMA.FTZ R94, R4, R113, R8 ;  /* 0x00000071045e2223 */ /* 0x000fe20000010008 */
[----:B------:R-:W-:Y:S01]  /*2b40*/  MOV R113, R9 ;  /* 0x0000000900717202 */ /* 0x000fe20000000f00 */
[----:B0-----:R-:W-:Y:S01]  /*2b50*/  @P3 FMUL.FTZ R7, R2, R7 ;  /* 0x0000000702073220 */ /* 0x001fe20000410000 */
[----:B------:R-:W-:-:S04]  /*2b60*/  @P2 FFMA.FTZ R2, R120, R5, R106 ;  /* 0x0000000578022223 */ /* 0x000fc8000001006a */
[----:B------:R-:W-:Y:S01]  /*2b70*/  @P2 FADD.FTZ R2, R103, -R2 ;  /* 0x8000000267022221 */ /* 0x000fe20000010000 */
[----:B------:R-:W-:Y:S01]  /*2b80*/  @P3 F2FP.F16.F32.PACK_AB R7, RZ, R7 ;  /* 0x00000007ff07323e */ /* 0x000fe200000000ff */
[----:B-1----:R-:W-:Y:S02]  /*2b90*/  @P3 FMUL.FTZ R95, R6, R95 ;  /* 0x0000005f065f3220 */ /* 0x002fe40000410000 */
[----:B------:R-:W-:Y:S01]  /*2ba0*/  @P2 FFMA.FTZ R113, R4, R2, R9 ;  /* 0x0000000204712223 */ /* 0x000fe20000010009 */
[----:B------:R-:W0:Y:S01]  /*2bb0*/  @P3 LDC R6, c[0x0][0x40c] ;  /* 0x00010300ff063b82 */ /* 0x000e220000000800 */
[----:B--2---:R-:W-:Y:S01]  /*2bc0*/  @P3 FMUL.FTZ R2, R94, R115 ;  /* 0x000000735e023220 */ /* 0x004fe20000410000 */
[----:B------:R-:W-:Y:S02]  /*2bd0*/  MOV R94, R10 ;  /* 0x0000000a005e7202 */ /* 0x000fe40000000f00 */
[----:B------:R-:W-:Y:S02]  /*2be0*/  @P3 F2FP.F16.F32.PACK_AB R95, RZ, R95 ;  /* 0x0000005fff5f323e */ /* 0x000fe400000000ff */
[----:B------:R-:W-:-:S02]  /*2bf0*/  @P3 F2FP.F16.F32.PACK_AB R2, RZ, R2 ;  /* 0x00000002ff02323e */ /* 0x000fc400000000ff */
[----:B------:R-:W-:Y:S02]  /*2c00*/  @P3 PRMT R81, R7, 0x7610, R81 ;  /* 0x0000761007513816 */ /* 0x000fe40000000051 */
[----:B------:R-:W-:Y:S02]  /*2c10*/  @P3 PRMT R82, R2, 0x7610, R82 ;  /* 0x0000761002523816 */ /* 0x000fe40000000052 */
[----:B------:R-:W-:Y:S01]  /*2c20*/  @P3 PRMT R81, R81, 0x5410, R95 ;  /* 0x0000541051513816 */ /* 0x000fe2000000005f */
[----:B0-----:R-:W-:Y:S01]  /*2c30*/  @P3 FMUL.FTZ R6, R113, R6 ;  /* 0x0000000671063220 */ /* 0x001fe20000410000 */
[----:B------:R-:W-:-:S04]  /*2c40*/  @P2 FFMA.FTZ R113, R97, R5, R106 ;  /* 0x0000000561712223 */ /* 0x000fc8000001006a */
[----:B------:R-:W-:Y:S01]  /*2c50*/  @P2 FADD.FTZ R113, R98, -R113 ;  /* 0x8000007162712221 */ /* 0x000fe20000010000 */
[----:B------:R-:W-:-:S03]  /*2c60*/  @P3 F2FP.F16.F32.PACK_AB R6, RZ, R6 ;  /* 0x00000006ff06323e */ /* 0x000fc600000000ff */
[----:B------:R-:W-:Y:S01]  /*2c70*/  @P2 FFMA.FTZ R94, R4, R113, R10 ;  /* 0x00000071045e2223 */ /* 0x000fe2000001000a */
[----:B------:R-:W-:Y:S01]  /*2c80*/  @P3 PRMT R82, R82, 0x5410, R6 ;  /* 0x0000541052523816 */ /* 0x000fe20000000006 */
[----:B------:R-:W0:Y:S02]  /*2c90*/  @P3 LDC R113, c[0x0][0x40c] ;  /* 0x00010300ff713b82 */ /* 0x000e240000000800 */
[----:B0-----:R-:W-:-:S05]  /*2ca0*/  @P3 FMUL.FTZ R94, R94, R113 ;  /* 0x000000715e5e3220 */ /* 0x001fca0000410000 */
        /* <DEDUP_REMOVED lines=11> */
.L_x_7777:
[----:B------:R-:W-:Y:S05]  /*2d60*/  @!P1 BRA `(.L_x_7780) ;  /* 0x0000000400089947 */ /* 0x000fea0003800000 */
[----:B0-----:R-:W0:Y:S01]  /*2d70*/  @P3 LDC R25, c[0x0][0x40c] ;  /* 0x00010300ff193b82 */ /* 0x001e220000000800 */
[-CC-:B------:R-:W-:Y:S01]  /*2d80*/  FFMA.FTZ R7, R121, R5.reuse, R106.reuse ;  /* 0x0000000579077223 */ /* 0x180fe2000001006a */
[----:B------:R-:W-:Y:S01]  /*2d90*/  ISETP.GT.AND P0, PT, R2, RZ, PT ;  /* 0x000000ff0200720c */ /* 0x000fe20003f04270 */
[-CC-:B------:R-:W-:Y:S01]  /*2da0*/  FFMA.FTZ R27, R125, R5.reuse, R106.reuse ;  /* 0x000000057d1b7223 */ /* 0x180fe2000001006a */
[-CC-:B------:R-:W-:Y:S01]  /*2db0*/  FFMA.FTZ R2, R86, R5.reuse, R106.reuse ;  /* 0x0000000556027223 */ /* 0x180fe2000001006a */
[----:B------:R-:W-:Y:S01]  /*2dc0*/  FADD.FTZ R7, R92, -R7 ;  /* 0x800000075c077221 */ /* 0x000fe20000010000 */
[--C-:B------:R-:W-:Y:S01]  /*2dd0*/  FFMA.FTZ R26, R118, R5, R106.reuse ;  /* 0x00000005761a7223 */ /* 0x100fe2000001006a */
        /* <DEDUP_REMOVED lines=22> */
[----:B------:R-:W-:Y:S01]  /*2f40*/  @P3 F2FP.F16.F32.PACK_AB R6, RZ, R6 ;  /* 0x00000006ff06323e */ /* 0x000fe200000000ff */
        /* <DEDUP_REMOVED lines=13> */
[----:B------:R-:W-:Y:S02]  /*3020*/  @P3 F2FP.F16.F32.PACK_AB R106, RZ, R106 ;  /* 0x0000006aff6a323e */ /* 0x000fe400000000ff */
[----:B------:R-:W1:Y:S01]  /*3030*/  @P3 LDC R7, c[0x0][0x40c] ;  /* 0x00010300ff073b82 */ /* 0x000e620000000800 */
[----:B0-----:R-:W-:Y:S01]  /*3040*/  @P3 FMUL.FTZ R5, R32, R5 ;  /* 0x0000000520053220 */ /* 0x001fe20000410000 */
[----:B------:R-:W-:-:S02]  /*3050*/  @P3 F2FP.F16.F32.PACK_AB R95, RZ, R95 ;  /* 0x0000005fff5f323e */ /* 0x000fc400000000ff */
[----:B------:R-:W-:Y:S02]  /*3060*/  @P3 PRMT R81, R106, 0x7610, R81 ;  /* 0x000076106a513816 */ /* 0x000fe40000000051 */
[----:B------:R-:W-:Y:S01]  /*3070*/  @P3 F2FP.F16.F32.PACK_AB R5, RZ, R5 ;  /* 0x00000005ff05323e */ /* 0x000fe200000000ff */
[----:B---3--:R-:W-:Y:S01]  /*3080*/  @P3 FMUL.FTZ R2, R27, R2 ;  /* 0x000000021b023220 */ /* 0x008fe20000410000 */
[----:B------:R-:W-:Y:S02]  /*3090*/  @P3 PRMT R80, R80, 0x5410, R95 ;  /* 0x0000541050503816 */ /* 0x000fe4000000005f */
[----:B------:R-:W-:Y:S02]  /*30a0*/  @P3 PRMT R82, R5, 0x7610, R82 ;  /* 0x0000761005523816 */ /* 0x000fe40000000052 */
[----:B------:R-:W-:Y:S02]  /*30b0*/  @P3 F2FP.F16.F32.PACK_AB R2, RZ, R2 ;  /* 0x00000002ff02323e */ /* 0x000fe400000000ff */
[----:B------:R-:W-:Y:S01]  /*30c0*/  FSEL R35, R4, RZ, P0 ;  /* 0x000000ff04237208 */ /* 0x000fe20000000000 */
[----:B--2---:R-:W-:Y:S01]  /*30d0*/  @P3 FMUL.FTZ R6, R33, R6 ;  /* 0x0000000621063220 */ /* 0x004fe20000410000 */
[----:B------:R-:W-:-:S04]  /*30e0*/  @P3 PRMT R81, R81, 0x5410, R2 ;  /* 0x0000541051513816 */ /* 0x000fc80000000002 */
[----:B------:R-:W-:Y:S01]  /*30f0*/  @P3 F2FP.F16.F32.PACK_AB R6, RZ, R6 ;  /* 0x00000006ff06323e */ /* 0x000fe200000000ff */
[----:B-1----:R-:W-:-:S03]  /*3100*/  @P3 FMUL.FTZ R7, R34, R7 ;  /* 0x0000000722073220 */ /* 0x002fc60000410000 */
        /* <DEDUP_REMOVED lines=8> */
.L_x_7780:
        /* <DEDUP_REMOVED lines=11> */
.L_x_7782:
[----:B------:R-:W-:Y:S05]  /*3240*/  BSYNC.RECONVERGENT B2 ;  /* 0x0000000000027941 */ /* 0x000fea0003800200 */
.L_x_7781:
        /* <DEDUP_REMOVED lines=10> */
.L_x_7784:
[----:B------:R-:W-:Y:S05]  /*32f0*/  BSYNC.RECONVERGENT B2 ;  /* 0x0000000000027941 */ /* 0x000fea0003800200 */
.L_x_7783:
        /* <DEDUP_REMOVED lines=10> */
.L_x_7786:
[----:B------:R-:W-:Y:S05]  /*33a0*/  BSYNC.RECONVERGENT B2 ;  /* 0x0000000000027941 */ /* 0x000fea0003800200 */
.L_x_7785:
        /* <DEDUP_REMOVED lines=10> */
.L_x_7788:
[----:B------:R-:W-:Y:S05]  /*3450*/  BSYNC.RECONVERGENT B2 ;  /* 0x0000000000027941 */ /* 0x000fea0003800200 */
.L_x_7787:
        /* <DEDUP_REMOVED lines=10> */
.L_x_7790:
[----:B------:R-:W-:Y:S05]  /*3500*/  BSYNC.RECONVERGENT B2 ;  /* 0x0000000000027941 */ /* 0x000fea0003800200 */
.L_x_7789:
        /* <DEDUP_REMOVED lines=10> */
.L_x_7792:
[----:B------:R-:W-:Y:S05]  /*35b0*/  BSYNC.RECONVERGENT B2 ;  /* 0x0000000000027941 */ /* 0x000fea0003800200 */
.L_x_7791:
        /* <DEDUP_REMOVED lines=11> */
.L_x_7794:
[----:B------:R-:W-:Y:S05]  /*3670*/  BSYNC.RECONVERGENT B2 ;  /* 0x0000000000027941 */ /* 0x000fea0003800200 */
.L_x_7793:
[----:B------:R-:W-:Y:S01]  /*3680*/  FADD.FTZ R5, R105, -R94 ;  /* 0x8000005e69057221 */ /* 0x000fe20000010000 */
[----:B------:R-:W-:-:S03]  /*3690*/  ISETP.GT.AND P0, PT, R2, RZ, PT ;  /* 0x000000ff0200720c */ /* 0x000fc60003f04270 */
[----:B------:R-:W-:-:S05]  /*36a0*/  FMUL.FTZ R5, R4, R5 ;  /* 0x0000000504057220 */ /* 0x000fca0000410000 */
[----:B------:R-:W-:-:S05]  /*36b0*/  FSEL R5, R5, RZ, P0 ;  /* 0x000000ff05057208 */ /* 0x000fca0000000000 */
[----:B0-----:R-:W-:-:S05]  /*36c0*/  @P3 FMUL.FTZ R6, R5, R6 ;  /* 0x0000000605063220 */ /* 0x001fca0000410000 */
[----:B------:R-:W-:-:S04]  /*36d0*/  @P3 F2FP.F16.F32.PACK_AB R6, RZ, R6 ;  /* 0x00000006ff06323e */ /* 0x000fc800000000ff */
[----:B------:R-:W-:-:S07]  /*36e0*/  @P3 PRMT R83, R83, 0x5410, R6 ;  /* 0x0000541053533816 */ /* 0x000fce0000000006 */
.L_x_7779:
[----:B------:R-:W-:Y:S05]  /*36f0*/  BSYNC.RECONVERGENT B1 ;  /* 0x0000000000017941 */ /* 0x000fea0003800200 */
.L_x_7776:
        /* <DEDUP_REMOVED lines=13> */
.L_x_7752:
[----:B0-----:R-:W-:Y:S05]  /*37d0*/  BSYNC B0 ;  /* 0x0000000000007941 */ /* 0x001fea0003800000 */
.L_x_7751:
        /* <DEDUP_REMOVED lines=106> */
.L_x_7756:
[----:B-1----:R-:W-:Y:S01]  /*3e80*/  HFMA2 R106, -RZ, RZ, 0, 5.9604644775390625e-08 ;  /* 0x00000001ff6a7431 */ /* 0x002fe200000001ff */
[----:B------:R-:W-:Y:S01]  /*3e90*/  BSSY B1, `(.L_x_7796) ;  /* 0x0000006000017945 */ /* 0x000fe20003800000 */
[----:B------:R-:W-:Y:S02]  /*3ea0*/  MOV R95, 0x1f ;  /* 0x0000001f005f7802 */ /* 0x000fe40000000f00 */
[----:B------:R-:W-:-:S07]  /*3eb0*/  MOV R94, 0xffffffff ;  /* 0xffffffff005e7802 */ /* 0x000fce0000000f00 */
[----:B------:R-:W-:Y:S05]  /*3ec0*/  WARPSYNC.COLLECTIVE R94, `(.L_x_7797) ;  /* 0x000000005e087348 */ /* 0x000fea0003c00000 */
[----:B------:R0:W1:Y:S02]  /*3ed0*/  SHFL.BFLY P1, R107, R109, R106, R95 ;  /* 0x0c00006a6d6b7389 */ /* 0x000064000002005f */
[----:B01----:R-:W-:Y:S05]  /*3ee0*/  ENDCOLLECTIVE ;  /* 0x000000000000791b */ /* 0x003fea0003800000 */
.L_x_7797:
[----:B------:R-:W-:Y:S05]  /*3ef0*/  BSYNC B1 ;  /* 0x0000000000017941 */ /* 0x000fea0003800000 */
.L_x_7796:
        /* <DEDUP_REMOVED lines=8> */
.L_x_7798:
[----:B------:R-:W-:Y:S01]  /*3f80*/  HFMA2 R106, -RZ, RZ, 0, 1.1920928955078125e-07 ;  /* 0x00000002ff6a7431 */ /* 0x000fe200000001ff */
[----:B------:R-:W-:Y:S02]  /*3f90*/  MOV R109, R115 ;  /* 0x00000073006d7202 */ /* 0x000fe40000000f00 */
[----:B------:R-:W-:-:S07]  /*3fa0*/  MOV R113, R107 ;  /* 0x0000006b00717202 */ /* 0x000fce0000000f00 */
[----:B------:R-:W-:Y:S05]  /*3fb0*/  WARPSYNC.COLLECTIVE R94, `(.L_x_7799) ;  /* 0x000000005e087348 */ /* 0x000fea0003c00000 */
[----:B------:R0:W1:Y:S02]  /*3fc0*/  SHFL.BFLY P1, R107, R109, R106, R95 ;  /* 0x0c00006a6d6b7389 */ /* 0x000064000002005f */
[----:B01----:R-:W-:Y:S05]  /*3fd0*/  ENDCOLLECTIVE ;  /* 0x000000000000791b */ /* 0x003fea0003800000 */
.L_x_7799:
[----:B------:R-:W-:-:S05]  /*3fe0*/  FADD.FTZ R117, R113, R100 ;  /* 0x0000006471757221 */ /* 0x000fca0000010000 */
[----:B------:R-:W-:Y:S01]  /*3ff0*/  MOV R109, R117 ;  /* 0x00000075006d7202 */ /* 0x000fe20000000f00 */
[----:B------:R-:W-:-:S07]  /*4000*/  FADD.FTZ R124, R115, R107 ;  /* 0x0000006b737c7221 */ /* 0x000fce0000010000 */
[----:B------:R-:W-:Y:S05]  /*4010*/  WARPSYNC.COLLECTIVE R94, `(.L_x_7800) ;  /* 0x000000005e087348 */ /* 0x000fea0003c00000 */
[----:B------:R0:W1:Y:S02]  /*4020*/  SHFL.BFLY P1, R107, R109, R106, R95 ;  /* 0x0c00006a6d6b7389 */ /* 0x000064000002005f */
[----:B01----:R-:W-:Y:S05]  /*4030*/  ENDCOLLECTIVE ;  /* 0x000000000000791b */ /* 0x003fea0003800000 */
.L_x_7800:
[----:B------:R-:W-:Y:S01]  /*4040*/  HFMA2 R106, -RZ, RZ, 0, 2.384185791015625e-07 ;  /* 0x00000004ff6a7431 */ /* 0x000fe200000001ff */
[----:B------:R-:W-:Y:S02]  /*4050*/  MOV R109, R124 ;  /* 0x0000007c006d7202 */ /* 0x000fe40000000f00 */
[----:B------:R-:W-:-:S07]  /*4060*/  MOV R122, R107 ;  /* 0x0000006b007a7202 */ /* 0x000fce0000000f00 */
[----:B------:R-:W-:Y:S05]  /*4070*/  WARPSYNC.COLLECTIVE R94, `(.L_x_7801) ;  /* 0x000000005e087348 */ /* 0x000fea0003c00000 */
[----:B------:R0:W1:Y:S02]  /*4080*/  SHFL.BFLY P1, R107, R109, R106, R95 ;  /* 0x0c00006a6d6b7389 */ /* 0x000064000002005f */
[----:B01----:R-:W-:Y:S05]  /*4090*/  ENDCOLLECTIVE ;  /* 0x000000000000791b */ /* 0x003fea0003800000 */
.L_x_7801:
[----:B------:R-:W-:-:S05]  /*40a0*/  FADD.FTZ R122, R117, R122 ;  /* 0x0000007a757a7221 */ /* 0x000fca0000010000 */
[----:B------:R-:W-:Y:S01]  /*40b0*/  MOV R109, R122 ;  /* 0x0000007a006d7202 */ /* 0x000fe20000000f00 */
[----:B------:R-:W-:-:S07]  /*40c0*/  FADD.FTZ R124, R124, R107 ;  /* 0x0000006b7c7c7221 */ /* 0x000fce0000010000 */
[----:B------:R-:W-:Y:S05]  /*40d0*/  WARPSYNC.COLLECTIVE R94, `(.L_x_7802) ;  /* 0x000000005e087348 */ /* 0x000fea0003c00000 */
[----:B------:R0:W1:Y:S02]  /*40e0*/  SHFL.BFLY P1, R107, R109, R106, R95 ;  /* 0x0c00006a6d6b7389 */ /* 0x000064000002005f */
[----:B01----:R-:W-:Y:S05]  /*40f0*/  ENDCOLLECTIVE ;  /* 0x000000000000791b */ /* 0x003fea0003800000 */
.L_x_7802:
[----:B------:R-:W-:Y:S01]  /*4100*/  HFMA2 R106, -RZ, RZ, 0, 4.76837158203125e-07 ;  /* 0x00000008ff6a7431 */ /* 0x000fe200000001ff */
[----:B------:R-:W-:Y:S02]  /*4110*/  MOV R109, R124 ;  /* 0x0000007c006d7202 */ /* 0x000fe40000000f00 */
[----:B------:R-:W-:-:S07]  /*4120*/  MOV R113, R107 ;  /* 0x0000006b00717202 */ /* 0x000fce0000000f00 */
[----:B------:R-:W-:Y:S05]  /*4130*/  WARPSYNC.COLLECTIVE R94, `(.L_x_7803) ;  /* 0x000000005e087348 */ /* 0x000fea0003c00000 */
[----:B------:R0:W1:Y:S02]  /*4140*/  SHFL.BFLY P1, R107, R109, R106, R95 ;  /* 0x0c00006a6d6b7389 */ /* 0x000064000002005f */
[----:B01----:R-:W-:Y:S05]  /*4150*/  ENDCOLLECTIVE ;  /* 0x000000000000791b */ /* 0x003fea0003800000 */
.L_x_7803:
[----:B------:R-:W-:-:S05]  /*4160*/  FADD.FTZ R122, R122, R113 ;  /* 0x000000717a7a7221 */ /* 0x000fca0000010000 */
[----:B------:R-:W-:Y:S01]  /*4170*/  MOV R109, R122 ;  /* 0x0000007a006d7202 */ /* 0x000fe20000000f00 */
[----:B------:R-:W-:-:S07]  /*4180*/  FADD.FTZ R113, R124, R107 ;  /* 0x0000006b7c717221 */ /* 0x000fce0000010000 */
[----:B------:R-:W-:Y:S05]  /*4190*/  WARPSYNC.COLLECTIVE R94, `(.L_x_7804) ;  /* 0x000000005e087348 */ /* 0x000fea0003c00000 */
[----:B------:R0:W1:Y:S02]  /*41a0*/  SHFL.BFLY P1, R107, R109, R106, R95 ;  /* 0x0c00006a6d6b7389 */ /* 0x000064000002005f */
[----:B01----:R-:W-:Y:S05]  /*41b0*/  ENDCOLLECTIVE ;  /* 0x000000000000791b */ /* 0x003fea0003800000 */
.L_x_7804:
[----:B------:R-:W-:Y:S01]  /*41c0*/  HFMA2 R106, -RZ, RZ, 0, 9.5367431640625e-07 ;  /* 0x00000010ff6a7431 */ /* 0x000fe200000001ff */
[----:B------:R-:W-:Y:S02]  /*41d0*/  MOV R109, R113 ;  /* 0x00000071006d7202 */ /* 0x000fe40000000f00 */
[----:B------:R-:W-:-:S07]  /*41e0*/  MOV R100, R107 ;  /* 0x0000006b00647202 */ /* 0x000fce0000000f00 */
[----:B------:R-:W-:Y:S05]  /*41f0*/  WARPSYNC.COLLECTIVE R94, `(.L_x_7805) ;  /* 0x000000005e087348 */ /* 0x000fea0003c00000 */
[----:B------:R0:W1:Y:S02]  /*4200*/  SHFL.BFLY P1, R107, R109, R106, R95 ;  /* 0x0c00006a6d6b7389 */ /* 0x000064000002005f */
[----:B01----:R-:W-:Y:S05]  /*4210*/  ENDCOLLECTIVE ;  /* 0x000000000000791b */ /* 0x003fea0003800000 */
.L_x_7805:
[----:B------:R-:W-:-:S05]  /*4220*/  FADD.FTZ R115, R122, R100 ;  /* 0x000000647a737221 */ /* 0x000fca0000010000 */
[----:B------:R-:W-:Y:S02]  /*4230*/  MOV R109, R115 ;  /* 0x00000073006d7202 */ /* 0x000fe40000000f00 */
[----:B------:R-:W-:-:S07]  /*4240*/  MOV R117, R107 ;  /* 0x0000006b00757202 */ /* 0x000fce0000000f00 */
[----:B------:R-:W-:Y:S05]  /*4250*/  WARPSYNC.COLLECTIVE R94, `(.L_x_7806) ;  /* 0x000000005e087348 */ /* 0x000fea0003c00000 */
[----:B------:R0:W1:Y:S02]  /*4260*/  SHFL.BFLY P1, R107, R109, R106, R95 ;  /* 0x0c00006a6d6b7389 */ /* 0x000064000002005f */
[----:B01----:R-:W-:Y:S05]  /*4270*/  ENDCOLLECTIVE ;  /* 0x000000000000791b */ /* 0x003fea0003800000 */
.L_x_7806:
[----:B------:R-:W-:Y:S05]  /*4280*/  BRA `(.L_x_7807) ;  /* 0xffffffcc00907947 */ /* 0x000fea000383ffff */
.L_x_7808:
        /* <DEDUP_REMOVED lines=15> */
.L_x_11291:


//--------------------- .text._ZN10layer_norm13ln_bwd_kernelINS_13Kernel_traitsIf6__halffS2_fjLj512ELj1ELj4ELj1ELj16ENS_18Kernel_traits_baseILj512EfS2_fS2_fjLj128EEEEELb0ELb1ELb0ELb0EEEvNS_9BwdParamsE --------------------------
	.section	.text._ZN10layer_norm13ln_bwd_kernelINS_13Kernel_traitsIf6__halffS2_fjLj512ELj1ELj4ELj1ELj16ENS_18Kernel_traits_baseILj512EfS2_fS2_fjLj128EEEEELb0ELb1ELb0ELb0EEEvNS_9BwdParamsE,"ax",@progbits
	.align	128
        .global         _ZN10layer_norm13ln_bwd_kernelINS_13Kernel_traitsIf6__halffS2_fjLj512ELj1ELj4ELj1ELj16ENS_18Kernel_traits_baseILj512EfS2_fS2_fjLj128EEEEELb0ELb1ELb0ELb0EEEvNS_9BwdParamsE
        .type           _ZN10layer_norm13ln_bwd_kernelINS_13Kernel_traitsIf6__halffS2_fjLj512ELj1ELj4ELj1ELj16ENS_18Kernel_traits_baseILj512EfS2_fS2_fjLj128EEEEELb0ELb1ELb0ELb0EEEvNS_9BwdParamsE,@function
        .size           _ZN10layer_norm13ln_bwd_kernelINS_13Kernel_traitsIf6__halffS2_fjLj512ELj1ELj4ELj1ELj16ENS_18Kernel_traits_baseILj512EfS2_fS2_fjLj128EEEEELb0ELb1ELb0ELb0EEEvNS_9BwdParamsE,(.L_x_11292 - _ZN10layer_norm13ln_bwd_kernelINS_13Kernel_traitsIf6__halffS2_fjLj512ELj1ELj4ELj1ELj16ENS_18Kernel_traits_baseILj512EfS2_fS2_fjLj128EEEEELb0ELb1ELb0ELb0EEEvNS_9BwdParamsE)
        .other          _ZN10layer_norm13ln_bwd_kernelINS_13Kernel_traitsIf6__halffS2_fjLj512ELj1ELj4ELj1ELj16ENS_18Kernel_traits_baseILj512EfS2_fS2_fjLj128EEEEELb0ELb1ELb0ELb0EEEvNS_9BwdParamsE,@"STO_CUDA_ENTRY STV_DEFAULT"
_ZN10layer_norm13ln_bwd_kernelINS_13Kernel_traitsIf6__halffS2_fjLj512ELj1ELj4ELj1ELj16ENS_18Kernel_traits_baseILj512EfS2_fS2_fjLj128EEEEELb0ELb1ELb0ELb0EEEvNS_9BwdParamsE:
.text._ZN10layer_norm13ln_bwd_kernelINS_13Kernel_traitsIf6__halffS2_fjLj512ELj1ELj4ELj1ELj16ENS_18Kernel_traits_baseILj512EfS2_fS2_fjLj128EEEEELb0ELb1ELb0ELb0EEEvNS_9BwdParamsE:
        /* <DEDUP_REMOVED lines=94> */
.L_x_7831:
        /* <DEDUP_REMOVED lines=18> */
[----:B------:R-:W-:Y:S02]  /*0700*/  LEA.HI.SX32 R135, R135, R138, 0x1d ;  /* 0x0000008a87877211 */ /* 0x000fe400078feaff */
[----:B------:R-:W-:Y:S02]  /*0710*/  ISETP.GE.U32.AND P3, PT, R136, 0x40, PT ;  /* 0x000000408800780c */ /* 0x000fe40003f66070 */
[----:B------:R-:W-:-:S02]  /*0720*/  ISETP.NE.AND.EX P1, PT, RZ, UR11, PT, P1 ;  /* 0x0000000bff007c0c */ /* 0x000fc4000bf25310 */
[----:B------:R-:W-:Y:S01]  /*0730*/  MOV R153, R135 ;  /* 0x0000008700997202 */ /* 0x000fe20000000f00 */
[----:B---3--:R-:W-:Y:S01]  /*0740*/  @P0 HADD2.F32 R139, -RZ, R150.H0_H0 ;  /* 0x20000096ff8b0230 */ /* 0x008fe20000004100 */
[----:B------:R-:W-:Y:S02]  /*0750*/  CS2R R150, SRZ ;  /* 0x0000000000967805 */ /* 0x000fe4000001ff00 */
        /* <DEDUP_REMOVED lines=15> */
[----:B------:R-:W-:Y:S01]  /*0850*/  IADD3 R153, PT, PT, R135, 0x20, RZ ;  /* 0x0000002087997810 */ /* 0x000fe20007ffe0ff */
[C---:B--2---:R-:W-:Y:S01]  /*0860*/  FADD.FTZ R140, -R148.reuse, R116 ;  /* 0x00000074948c7221 */ /* 0x044fe20000010100 */
[C---:B------:R-:W-:Y:S01]  /*0870*/  FADD.FTZ R150, -R148.reuse, R118 ;  /* 0x0000007694967221 */ /* 0x040fe20000010100 */
[----:B------:R-:W-:Y:S02]  /*0880*/  FADD.FTZ R152, -R148, R119 ;  /* 0x0000007794987221 */ /* 0x000fe40000010100 */
[----:B-----5:R-:W-:Y:S01]  /*0890*/  FMUL.FTZ R149, R141, R140 ;  /* 0x0000008c8d957220 */ /* 0x020fe20000410000 */
[----:B----4-:R-:W-:-:S02]  /*08a0*/  HADD2.F32 R147, -RZ, R120.H0_H0 ;  /* 0x20000078ff937230 */ /* 0x010fc40000004100 */
[----:B------:R-:W-:Y:S01]  /*08b0*/  FADD.FTZ R146, -R148, R117 ;  /* 0x0000007594927221 */ /* 0x000fe20000010100 */
[--C-:B------:R-:W-:Y:S02]  /*08c0*/  HADD2.F32 R119, -RZ, R121.reuse.H0_H0 ;  /* 0x20000079ff777230 */ /* 0x100fe40000004100 */
[----:B0-----:R-:W-:Y:S01]  /*08d0*/  FMUL.FTZ R145, R141, R150 ;  /* 0x000000968d917220 */ /* 0x001fe20000410000 */
[----:B------:R-:W-:Y:S02]  /*08e0*/  HADD2.F32 R120, -RZ, R120.H1_H1 ;  /* 0x30000078ff787230 */ /* 0x000fe40000004100 */
[----:B------:R-:W-:Y:S01]  /*08f0*/  FADD.FTZ R56, R56, R147 ;  /* 0x0000009338387221 */ /* 0x000fe20000010000 */
[-C--:B------:R-:W-:Y:S01]  /*0900*/  FFMA.FTZ R72, R149, R147.reuse, R72 ;  /* 0x0000009395487223 */ /* 0x080fe20000010048 */
[----:B------:R-:W-:Y:S01]  /*0910*/  FMUL.FTZ R147, R104, R147 ;  /* 0x0000009368937220 */ /* 0x000fe20000410000 */
[----:B------:R-:W-:Y:S01]  /*0920*/  FMUL.FTZ R146, R141, R146 ;  /* 0x000000928d927220 */ /* 0x000fe20000410000 */
[----:B------:R-:W-:Y:S01]  /*0930*/  FADD.FTZ R58, R58, R119 ;  /* 0x000000773a3a7221 */ /* 0x000fe20000010000 */
[-C--:B------:R-:W-:Y:S01]  /*0940*/  FFMA.FTZ R74, R145, R119.reuse, R74 ;  /* 0x00000077914a7223 */ /* 0x080fe2000001004a */
[----:B-1----:R-:W-:Y:S01]  /*0950*/  FMUL.FTZ R143, R106, R119 ;  /* 0x000000776a8f7220 */ /* 0x002fe20000410000 */
[----:B------:R-:W-:-:S02]  /*0960*/  HADD2.F32 R154, -RZ, R121.H1_H1 ;  /* 0x30000079ff9a7230 */ /* 0x000fc40000004100 */
[C---:B---3--:R-:W-:Y:S01]  /*0970*/  FADD.FTZ R124, -R148.reuse, R124 ;  /* 0x0000007c947c7221 */ /* 0x048fe20000010100 */
[-C--:B------:R-:W-:Y:S01]  /*0980*/  FMUL.FTZ R144, R105, R120.reuse ;  /* 0x0000007869907220 */ /* 0x080fe20000410000 */
[----:B------:R-:W-:Y:S01]  /*0990*/  FADD.FTZ R119, RZ, R147 ;  /* 0x00000093ff777221 */ /* 0x000fe20000010000 */
[----:B------:R-:W-:Y:S01]  /*09a0*/  FFMA.FTZ R121, R149, R147, RZ ;  /* 0x0000009395797223 */ /* 0x000fe200000100ff */
[--C-:B------:R-:W-:Y:S02]  /*09b0*/  HADD2.F32 R151, -RZ, R122.reuse.H0_H0 ;  /* 0x2000007aff977230 */ /* 0x100fe40000004100 */
[C---:B------:R-:W-:Y:S01]  /*09c0*/  FADD.FTZ R156, -R148.reuse, R125 ;  /* 0x0000007d949c7221 */ /* 0x040fe20000010100 */
[----:B------:R-:W-:Y:S02]  /*09d0*/  HADD2.F32 R118, -RZ, R122.H1_H1 ;  /* 0x3000007aff767230 */ /* 0x000fe40000004100 */
[----:B------:R-:W-:Y:S01]  /*09e0*/  FADD.FTZ R122, -R148, R127 ;  /* 0x0000007f947a7221 */ /* 0x000fe20000010100 */
[----:B------:R-:W-:Y:S01]  /*09f0*/  FADD.FTZ R57, R57, R120 ;  /* 0x0000007839397221 */ /* 0x000fe20000010000 */
[C---:B------:R-:W-:Y:S01]  /*0a00*/  FFMA.FTZ R73, R146.reuse, R120, R73 ;  /* 0x0000007892497223 */ /* 0x040fe20000010049 */
[----:B------:R-:W-:Y:S01]  /*0a10*/  FMUL.FTZ R127, R141, R124 ;  /* 0x0000007c8d7f7220 */ /* 0x000fe20000410000 */
[----:B------:R-:W-:Y:S01]  /*0a20*/  FADD.FTZ R120, R119, R144 ;  /* 0x0000009077787221 */ /* 0x000fe20000010000 */
[----:B------:R-:W-:Y:S01]  /*0a30*/  FFMA.FTZ R124, R146, R144, R121 ;  /* 0x00000090927c7223 */ /* 0x000fe20000010079 */
[----:B------:R-:W-:Y:S01]  /*0a40*/  FADD.FTZ R158, -R148, R126 ;  /* 0x0000007e949e7221 */ /* 0x000fe20000010100 */
        /* <DEDUP_REMOVED lines=12> */
[----:B------:R-:W-:Y:S01]  /*0b10*/  FADD.FTZ R52, R52, R151 ;  /* 0x0000009734347221 */ /* 0x000fe20000010000 */
[C---:B------:R-:W-:Y:S01]  /*0b20*/  FFMA.FTZ R68, R127.reuse, R151, R68 ;  /* 0x000000977f447223 */ /* 0x040fe20000010044 */
[----:B------:R-:W-:Y:S01]  /*0b30*/  FADD.FTZ R119, R118, R125 ;  /* 0x0000007d76777221 */ /* 0x000fe20000010000 */
[----:B------:R-:W-:Y:S01]  /*0b40*/  FFMA.FTZ R151, R127, R125, R120 ;  /* 0x0000007d7f977223 */ /* 0x000fe20000010078 */
[----:B------:R-:W-:Y:S02]  /*0b50*/  HADD2.F32 R116, -RZ, R123.H1_H1 ;  /* 0x3000007bff747230 */ /* 0x000fe40000004100 */
[-C--:B------:R-:W-:Y:S01]  /*0b60*/  FMUL.FTZ R120, R102, R117.reuse ;  /* 0x0000007566787220 */ /* 0x080fe20000410000 */
        /* <DEDUP_REMOVED lines=14> */
[----:B------:R-:W-:-:S07]  /*0c50*/  FFMA.FTZ R150, R122, R121, R118 ;  /* 0x000000797a967223 */ /* 0x000fce0000010076 */
.L_x_7812:
[----:B------:R-:W-:Y:S05]  /*0c60*/  BSYNC.RECONVERGENT B1 ;  /* 0x0000000000017941 */ /* 0x000fea0003800200 */
.L_x_7811:
        /* <DEDUP_REMOVED lines=25> */
[----:B------:R-:W-:Y:S01]  /*0e00*/  FMUL.FTZ R8, R88, R11 ;  /* 0x0000000b58087220 */ /* 0x000fe20000410000 */
[C---:B------:R-:W-:Y:S01]  /*0e10*/  FADD.FTZ R6, -R148.reuse, R6 ;  /* 0x0000000694067221 */ /* 0x040fe20000010100 */
[----:B------:R-:W-:Y:S01]  /*0e20*/  FADD.FTZ R152, -R148, R9 ;  /* 0x0000000994987221 */ /* 0x000fe20000010100 */
[--C-:B------:R-:W-:Y:S02]  /*0e30*/  HADD2.F32 R129, -RZ, R117.reuse.H0_H0 ;  /* 0x20000075ff817230 */ /* 0x100fe40000004100 */
[----:B------:R-:W-:Y:S01]  /*0e40*/  FMUL.FTZ R2, R141, R130 ;  /* 0x000000828d027220 */ /* 0x000fe20000410000 */
[----:B------:R-:W-:-:S02]  /*0e50*/  HADD2.F32 R148, -RZ, R117.H1_H1 ;  /* 0x30000075ff947230 */ /* 0x000fc40000004100 */
[----:B------:R-:W-:Y:S01]  /*0e60*/  FMUL.FTZ R4, R141, R128 ;  /* 0x000000808d047220 */ /* 0x000fe20000410000 */
[----:B------:R-:W-:Y:S01]  /*0e70*/  FADD.FTZ R48, R48, R11 ;  /* 0x0000000b30307221 */ /* 0x000fe20000010000 */
[----:B------:R-:W-:Y:S01]  /*0e80*/  FFMA.FTZ R64, R3, R11, R64 ;  /* 0x0000000b03407223 */ /* 0x000fe20000010040 */
[--C-:B------:R-:W-:Y:S02]  /*0e90*/  HADD2.F32 R117, -RZ, R119.reuse.H0_H0 ;  /* 0x20000077ff757230 */ /* 0x100fe40000004100 */
[----:B------:R-:W-:Y:S01]  /*0ea0*/  FMUL.FTZ R11, R89, R10 ;  /* 0x0000000a590b7220 */ /* 0x000fe20000410000 */
[----:B------:R-:W-:Y:S02]  /*0eb0*/  HADD2.F32 R116, -RZ, R119.H1_H1 ;  /* 0x30000077ff747230 */ /* 0x000fe40000004100 */
        /* <DEDUP_REMOVED lines=8> */
[----:B------:R-:W-:-:S02]  /*0f40*/  HADD2.F32 R133, -RZ, R118.H0_H0 ;  /* 0x20000076ff857230 */ /* 0x000fc40000004100 */
        /* <DEDUP_REMOVED lines=33> */
.L_x_7814:
[----:B------:R-:W-:Y:S05]  /*1160*/  BSYNC.RECONVERGENT B1 ;  /* 0x0000000000017941 */ /* 0x000fea0003800200 */
.L_x_7813:
        /* <DEDUP_REMOVED lines=20> */
.L_x_7849:
[----:B-1----:R-:W-:Y:S01]  /*12b0*/  FADD.FTZ R116, R151, R116 ;  /* 0x0000007497747221 */ /* 0x002fe20000010000 */
[----:B--2---:R-:W-:Y:S01]  /*12c0*/  FADD.FTZ R117, R150, R117 ;  /* 0x0000007596757221 */ /* 0x004fe20000010000 */
[----:B------:R-:W-:Y:S02]  /*12d0*/  BSSY.RECONVERGENT B1, `(.L_x_7816) ;  /* 0x0000238000017945 */ /* 0x000fe40003800200 */
[----:B------:R-:W-:Y:S01]  /*12e0*/  FMUL.FTZ R116, R116, UR12 ;  /* 0x0000000c74747c20 */ /* 0x000fe20008410000 */
[----:B0-----:R-:W-:-:S04]  /*12f0*/  FMUL.FTZ R151, R117, UR12 ;  /* 0x0000000c75977c20 */ /* 0x001fc80008410000 */
[----:B------:R-:W-:Y:S01]  /*1300*/  FSEL R148, R116, RZ, !P5 ;  /* 0x000000ff74947208 */ /* 0x000fe20006800000 */
        /* <DEDUP_REMOVED lines=11> */
[--C-:B-----5:R-:W-:Y:S02]  /*13c0*/  HADD2.F32 R154, -RZ, R119.reuse.H1_H1 ;  /* 0x30000077ff9a7230 */ /* 0x120fe40000004100 */
[----:B------:R-:W-:Y:S01]  /*13d0*/  FADD.FTZ R150, R120, -R153 ;  /* 0x8000009978967221 */ /* 0x000fe20000010000 */
[----:B------:R-:W-:Y:S01]  /*13e0*/  FADD.FTZ R152, R121, -R152 ;  /* 0x8000009879987221 */ /* 0x000fe20000010000 */
[----:B------:R-:W-:Y:S02]  /*13f0*/  HADD2.F32 R155, -RZ, R116.H0_H0 ;  /* 0x20000074ff9b7230 */ /* 0x000fe40000004100 */
[C---:B------:R-:W-:Y:S01]  /*1400*/  FMUL.FTZ R150, R141.reuse, R150 ;  /* 0x000000968d967220 */ /* 0x040fe20000410000 */
[----:B------:R-:W-:Y:S01]  /*1410*/  FMUL.FTZ R156, R141, R152 ;  /* 0x000000988d9c7220 */ /* 0x000fe20000410000 */
[----:B------:R-:W-:-:S02]  /*1420*/  HADD2.F32 R152, -RZ, R119.H0_H0 ;  /* 0x20000077ff987230 */ /* 0x000fc40000004100 */
[-C--:B------:R-:W-:Y:S01]  /*1430*/  FMUL.FTZ R119, R150, R139.reuse ;  /* 0x0000008b96777220 */ /* 0x080fe20000410000 */
[----:B------:R-:W-:Y:S01]  /*1440*/  FMUL.FTZ R156, R156, R139 ;  /* 0x0000008b9c9c7220 */ /* 0x000fe20000410000 */
[----:B------:R-:W-:Y:S02]  /*1450*/  HADD2.F32 R157, -RZ, R116.H1_H1 ;  /* 0x30000074ff9d7230 */ /* 0x000fe40000004100 */
[----:B------:R-:W-:Y:S01]  /*1460*/  FFMA.FTZ R152, R119, R152, R38 ;  /* 0x0000009877987223 */ /* 0x000fe20000010026 */
[-CC-:B------:R-:W-:Y:S01]  /*1470*/  FFMA.FTZ R38, R127, R151.reuse, R148.reuse ;  /* 0x000000977f267223 */ /* 0x180fe20000010094 */
[----:B------:R-:W-:Y:S01]  /*1480*/  FFMA.FTZ R154, R156, R154, R39 ;  /* 0x0000009a9c9a7223 */ /* 0x000fe20000010027 */
[----:B------:R-:W-:Y:S01]  /*1490*/  FFMA.FTZ R39, R126, R151, R148 ;  /* 0x000000977e277223 */ /* 0x000fe20000010094 */
[----:B------:R-:W-:Y:S01]  /*14a0*/  FMUL.FTZ R119, R94, R119 ;  /* 0x000000775e777220 */ /* 0x000fe20000410000 */
[----:B------:R-:W-:Y:S01]  /*14b0*/  FADD.FTZ R38, R125, -R38 ;  /* 0x800000267d267221 */ /* 0x000fe20000010000 */
[----:B------:R-:W-:Y:S01]  /*14c0*/  FMUL.FTZ R156, R95, R156 ;  /* 0x0000009c5f9c7220 */ /* 0x000fe20000410000 */
[----:B------:R-:W-:-:S02]  /*14d0*/  FADD.FTZ R150, R124, -R39 ;  /* 0x800000277c967221 */ /* 0x000fc40000010000 */
[C---:B------:R-:W-:Y:S02]  /*14e0*/  FMUL.FTZ R38, R141.reuse, R38 ;  /* 0x000000268d267220 */ /* 0x040fe40000410000 */
[----:B------:R-:W-:Y:S01]  /*14f0*/  FMUL.FTZ R158, R141, R150 ;  /* 0x000000968d9e7220 */ /* 0x000fe20000410000 */
[--C-:B------:R-:W-:Y:S02]  /*1500*/  HADD2.F32 R150, -RZ, R118.reuse.H0_H0 ;  /* 0x20000076ff967230 */ /* 0x100fe40000004100 */
[-C--:B------:R-:W-:Y:S01]  /*1510*/  FMUL.FTZ R39, R38, R139.reuse ;  /* 0x0000008b26277220 */ /* 0x080fe20000410000 */
[----:B------:R-:W-:Y:S02]  /*1520*/  HADD2.F32 R118, -RZ, R118.H1_H1 ;  /* 0x30000076ff767230 */ /* 0x000fe40000004100 */
[----:B------:R-:W-:Y:S01]  /*1530*/  FMUL.FTZ R38, R158, R139 ;  /* 0x0000008b9e267220 */ /* 0x000fe20000410000 */
[----:B------:R-:W-:Y:S01]  /*1540*/  F2FP.F16.F32.PACK_AB R119, R156, R119 ;  /* 0x000000779c77723e */ /* 0x000fe200000000ff */
[----:B------:R-:W-:Y:S01]  /*1550*/  FFMA.FTZ R150, R39, R150, R36 ;  /* 0x0000009627967223 */ /* 0x000fe20000010024 */
[-CC-:B------:R-:W-:Y:S01]  /*1560*/  FFMA.FTZ R36, R145, R151.reuse, R148.reuse ;  /* 0x0000009791247223 */ /* 0x180fe20000010094 */
[----:B------:R-:W-:Y:S01]  /*1570*/  FFMA.FTZ R153, R38, R118, R37 ;  /* 0x0000007626997223 */ /* 0x000fe20000010025 */
[----:B------:R-:W-:-:S02]  /*1580*/  FFMA.FTZ R37, R142, R151, R148 ;  /* 0x000000978e257223 */ /* 0x000fc40000010094 */
[----:B------:R-:W-:Y:S02]  /*1590*/  FADD.FTZ R36, R143, -R36 ;  /* 0x800000248f247221 */ /* 0x000fe40000010000 */
[----:B------:R-:W-:Y:S02]  /*15a0*/  FADD.FTZ R118, R140, -R37 ;  /* 0x800000258c767221 */ /* 0x000fe40000010000 */
[C---:B------:R-:W-:Y:S02]  /*15b0*/  FMUL.FTZ R36, R141.reuse, R36 ;  /* 0x000000248d247220 */ /* 0x040fe40000410000 */
[----:B------:R-:W-:Y:S01]  /*15c0*/  FMUL.FTZ R158, R141, R118 ;  /* 0x000000768d9e7220 */ /* 0x000fe20000410000 */
[--C-:B------:R-:W-:Y:S02]  /*15d0*/  HADD2.F32 R118, -RZ, R117.reuse.H0_H0 ;  /* 0x20000075ff767230 */ /* 0x100fe40000004100 */
[----:B------:R-:W-:Y:S01]  /*15e0*/  FMUL.FTZ R37, R36, R139 ;  /* 0x0000008b24257220 */ /* 0x000fe20000410000 */
[----:B------:R-:W-:-:S02]  /*15f0*/  HADD2.F32 R117, -RZ, R117.H1_H1 ;  /* 0x30000075ff757230 */ /* 0x000fc40000004100 */
[----:B------:R-:W-:Y:S01]  /*1600*/  FMUL.FTZ R36, R158, R139 ;  /* 0x0000008b9e247220 */ /* 0x000fe20000410000 */
[----:B------:R-:W-:Y:S01]  /*1610*/  FFMA.FTZ R42, R37, R118, R42 ;  /* 0x00000076252a7223 */ /* 0x000fe2000001002a */
[--C-:B------:R-:W-:Y:S02]  /*1620*/  FFMA.FTZ R118, R149, R151, R148.reuse ;  /* 0x0000009795767223 */ /* 0x100fe40000010094 */
[----:B------:R-:W-:Y:S01]  /*1630*/  FFMA.FTZ R43, R36, R117, R43 ;  /* 0x00000075242b7223 */ /* 0x000fe2000001002b */
[----:B------:R-:W-:Y:S01]  /*1640*/  FFMA.FTZ R117, R146, R151, R148 ;  /* 0x0000009792757223 */ /* 0x000fe20000010094 */
[----:B------:R-:W-:-:S03]  /*1650*/  FADD.FTZ R118, R147, -R118 ;  /* 0x8000007693767221 */ /* 0x000fc60000010000 */
[----:B------:R-:W-:Y:S01]  /*1660*/  FADD.FTZ R158, R144, -R117 ;  /* 0x80000075909e7221 */ /* 0x000fe20000010000 */
[----:B------:R-:W-:-:S03]  /*1670*/  FMUL.FTZ R118, R141, R118 ;  /* 0x000000768d767220 */ /* 0x000fc60000410000 */
[----:B------:R-:W-:Y:S01]  /*1680*/  FMUL.FTZ R158, R141, R158 ;  /* 0x0000009e8d9e7220 */ /* 0x000fe20000410000 */
[----:B------:R-:W-:Y:S01]  /*1690*/  FMUL.FTZ R117, R118, R139 ;  /* 0x0000008b76757220 */ /* 0x000fe20000410000 */
[----:B------:R-:W-:Y:S02]  /*16a0*/  FMUL.FTZ R118, R92, R39 ;  /* 0x000000275c767220 */ /* 0x000fe40000410000 */
        /* <DEDUP_REMOVED lines=8> */
[----:B------:R-:W-:-:S02]  /*1730*/  F2FP.F16.F32.PACK_AB R118, R155, R118 ;  /* 0x000000769b76723e */ /* 0x000fc400000000ff */
[----:B------:R-:W-:Y:S02]  /*1740*/  F2FP.F16.F32.PACK_AB R117, R39, R38 ;  /* 0x000000262775723e */ /* 0x000fe400000000ff */
[----:B------:R-:W-:Y:S01]  /*1750*/  F2FP.F16.F32.PACK_AB R116, R37, R36 ;  /* 0x000000242574723e */ /* 0x000fe200000000ff */
[----:B------:R-:W-:Y:S06]  /*1760*/  BRA `(.L_x_7821) ;  /* 0x0000000000f07947 */ /* 0x000fec0003800000 */
.L_x_7820:
[-CC-:B------:R-:W-:Y:S01]  /*1770*/  FFMA.FTZ R109, R146, R151.reuse, R148.reuse ;  /* 0x00000097926d7223 */ /* 0x180fe20000010094 */
[-CC-:B------:R-:W-:Y:S01]  /*1780*/  FFMA.FTZ R108, R149, R151.reuse, R148.reuse ;  /* 0x00000097956c7223 */ /* 0x180fe20000010094 */
[--C-:B-----5:R-:W-:Y:S02]  /*1790*/  HADD2.F32 R110, -RZ, R116.reuse.H0_H0 ;  /* 0x20000074ff6e7230 */ /* 0x120fe40000004100 */
[-C--:B------:R-:W-:Y:S01]  /*17a0*/  FFMA.FTZ R114, R145, R151.reuse, R148 ;  /* 0x0000009791727223 */ /* 0x080fe20000010094 */
[----:B------:R-:W-:Y:S01]  /*17b0*/  FADD.FTZ R112, R144, -R109 ;  /* 0x8000006d90707221 */ /* 0x000fe20000010000 */
[----:B------:R-:W-:Y:S01]  /*17c0*/  FADD.FTZ R108, R147, -R108 ;  /* 0x8000006c936c7221 */ /* 0x000fe20000010000 */
[----:B------:R-:W-:Y:S02]  /*17d0*/  HADD2.F32 R116, -RZ, R116.H1_H1 ;  /* 0x30000074ff747230 */ /* 0x000fe40000004100 */
[----:B------:R-:W-:Y:S01]  /*17e0*/  FFMA.FTZ R113, R142, R151, R148 ;  /* 0x000000978e717223 */ /* 0x000fe20000010094 */
[C---:B------:R-:W-:Y:S01]  /*17f0*/  FMUL.FTZ R109, R141.reuse, R112 ;  /* 0x000000708d6d7220 */ /* 0x040fe20000410000 */
[----:B------:R-:W-:Y:S01]  /*1800*/  FMUL.FTZ R108, R141, R108 ;  /* 0x0000006c8d6c7220 */ /* 0x000fe20000410000 */
[----:B------:R-:W-:Y:S01]  /*1810*/  FADD.FTZ R114, R143, -R114 ;  /* 0x800000728f727221 */ /* 0x000fe20000010000 */
[----:B------:R-:W-:Y:S01]  /*1820*/  FADD.FTZ R150, R140, -R113 ;  /* 0x800000718c967221 */ /* 0x000fe20000010000 */
[-C--:B------:R-:W-:Y:S01]  /*1830*/  FMUL.FTZ R112, R109, R139.reuse ;  /* 0x0000008b6d707220 */ /* 0x080fe20000410000 */
[----:B------:R-:W-:Y:S01]  /*1840*/  FMUL.FTZ R111, R108, R139 ;  /* 0x0000008b6c6f7220 */ /* 0x000fe20000410000 */
[----:B------:R-:W-:-:S02]  /*1850*/  HADD2.F32 R152, -RZ, R119.H0_H0 ;  /* 0x20000077ff987230 */ /* 0x000fc40000004100 */
[----:B------:R-:W-:Y:S01]  /*1860*/  FFMA.FTZ R41, R112, R116, R41 ;  /* 0x0000007470297223 */ /* 0x000fe20000010029 */
[----:B------:R-:W-:Y:S01]  /*1870*/  FFMA.FTZ R40, R111, R110, R40 ;  /* 0x0000006e6f287223 */ /* 0x000fe20000010028 */
[----:B------:R-:W-:Y:S01]  /*1880*/  FMUL.FTZ R116, R96, R111 ;  /* 0x0000006f60747220 */ /* 0x000fe20000410000 */
[----:B------:R-:W-:Y:S01]  /*1890*/  FMUL.FTZ R113, R97, R112 ;  /* 0x0000007061717220 */ /* 0x000fe20000410000 */
[----:B------:R-:W-:Y:S01]  /*18a0*/  FMUL.FTZ R110, R141, R114 ;  /* 0x000000728d6e7220 */ /* 0x000fe20000410000 */
[----:B------:R-:W-:Y:S01]  /*18b0*/  FFMA.FTZ R112, R127, R151, R148 ;  /* 0x000000977f707223 */ /* 0x000fe20000010094 */
[--C-:B------:R-:W-:Y:S02]  /*18c0*/  HADD2.F32 R114, -RZ, R117.reuse.H0_H0 ;  /* 0x20000075ff727230 */ /* 0x100fe40000004100 */
[----:B------:R-:W-:Y:S01]  /*18d0*/  FMUL.FTZ R111, R141, R150 ;  /* 0x000000968d6f7220 */ /* 0x000fe20000410000 */
[----:B------:R-:W-:Y:S01]  /*18e0*/  FMUL.FTZ R155, R110, R139 ;  /* 0x0000008b6e9b7220 */ /* 0x000fe20000410000 */
[----:B------:R-:W-:Y:S01]  /*18f0*/  F2FP.F16.F32.PACK_AB R116, R113, R116 ;  /* 0x000000747174723e */ /* 0x000fe200000000ff */
[----:B------:R-:W-:Y:S01]  /*1900*/  FADD.FTZ R112, R125, -R112 ;  /* 0x800000707d707221 */ /* 0x000fe20000010000 */
[----:B------:R-:W-:Y:S01]  /*1910*/  FFMA.FTZ R113, R126, R151, R148 ;  /* 0x000000977e717223 */ /* 0x000fe20000010094 */
[----:B------:R-:W-:-:S02]  /*1920*/  HADD2.F32 R117, -RZ, R117.H1_H1 ;  /* 0x30000075ff757230 */ /* 0x000fc40000004100 */
[----:B------:R-:W-:Y:S01]  /*1930*/  FMUL.FTZ R156, R111, R139 ;  /* 0x0000008b6f9c7220 */ /* 0x000fe20000410000 */
[----:B------:R-:W-:Y:S01]  /*1940*/  FFMA.FTZ R42, R155, R114, R42 ;  /* 0x000000729b2a7223 */ /* 0x000fe2000001002a */
[C---:B------:R-:W-:Y:S01]  /*1950*/  FMUL.FTZ R112, R141.reuse, R112 ;  /* 0x000000708d707220 */ /* 0x040fe20000410000 */
[----:B------:R-:W-:Y:S01]  /*1960*/  FADD.FTZ R114, R124, -R113 ;  /* 0x800000717c727221 */ /* 0x000fe20000010000 */
[----:B------:R-:W-:Y:S01]  /*1970*/  FFMA.FTZ R43, R156, R117, R43 ;  /* 0x000000759c2b7223 */ /* 0x000fe2000001002b */
[--C-:B------:R-:W-:Y:S02]  /*1980*/  HADD2.F32 R150, -RZ, R118.reuse.H0_H0 ;  /* 0x20000076ff967230 */ /* 0x100fe40000004100 */
[----:B------:R-:W-:Y:S01]  /*1990*/  FMUL.FTZ R117, R112, R139 ;  /* 0x0000008b70757220 */ /* 0x000fe20000410000 */
[----:B------:R-:W-:Y:S01]  /*19a0*/  FMUL.FTZ R113, R141, R114 ;  /* 0x000000728d717220 */ /* 0x000fe20000410000 */
[----:B------:R-:W-:Y:S02]  /*19b0*/  HADD2.F32 R118, -RZ, R118.H1_H1 ;  /* 0x30000076ff767230 */ /* 0x000fe40000004100 */
[----:B------:R-:W-:Y:S01]  /*19c0*/  FMUL.FTZ R155, R98, R155 ;  /* 0x0000009b629b7220 */ /* 0x000fe20000410000 */
[----:B------:R-:W-:Y:S01]  /*19d0*/  FFMA.FTZ R150, R117, R150, R36 ;  /* 0x0000009675967223 */ /* 0x000fe20000010024 */
[----:B------:R-:W-:Y:S01]  /*19e0*/  FMUL.FTZ R36, R113, R139 ;  /* 0x0000008b71247220 */ /* 0x000fe20000410000 */
[----:B------:R-:W-:-:S02]  /*19f0*/  HADD2.F32 R119, -RZ, R119.H1_H1 ;  /* 0x30000077ff777230 */ /* 0x000fc40000004100 */
[----:B------:R-:W-:Y:S01]  /*1a00*/  FMUL.FTZ R156, R99, R156 ;  /* 0x0000009c639c7220 */ /* 0x000fe20000410000 */
[----:B------:R-:W-:Y:S01]  /*1a10*/  FFMA.FTZ R153, R36, R118, R37 ;  /* 0x0000007624997223 */ /* 0x000fe20000010025 */
[-CC-:B------:R-:W-:Y:S01]  /*1a20*/  FFMA.FTZ R37, R123, R151.reuse, R148.reuse ;  /* 0x000000977b257223 */ /* 0x180fe20000010094 */
[----:B------:R-:W-:-:S03]  /*1a30*/  FFMA.FTZ R118, R122, R151, R148 ;  /* 0x000000977a767223 */ /* 0x000fc60000010094 */
[----:B------:R-:W-:Y:S01]  /*1a40*/  FADD.FTZ R114, R120, -R37 ;  /* 0x8000002578727221 */ /* 0x000fe20000010000 */
[----:B------:R-:W-:Y:S01]  /*1a50*/  FADD.FTZ R118, R121, -R118 ;  /* 0x8000007679767221 */ /* 0x000fe20000010000 */
[----:B------:R-:W-:Y:S02]  /*1a60*/  FMUL.FTZ R37, R93, R36 ;  /* 0x000000245d257220 */ /* 0x000fe40000410000 */
[C---:B------:R-:W-:Y:S01]  /*1a70*/  FMUL.FTZ R114, R141.reuse, R114 ;  /* 0x000000728d727220 */ /* 0x040fe20000410000 */
[----:B------:R-:W-:Y:S01]  /*1a80*/  FMUL.FTZ R115, R141, R118 ;  /* 0x000000768d737220 */ /* 0x000fe20000410000 */
[----:B------:R-:W-:Y:S01]  /*1a90*/  FMUL.FTZ R118, R92, R117 ;  /* 0x000000755c767220 */ /* 0x000fe20000410000 */
[----:B------:R-:W-:Y:S01]  /*1aa0*/  F2FP.F16.F32.PACK_AB R117, R156, R155 ;  /* 0x0000009b9c75723e */ /* 0x000fe200000000ff */
[----:B------:R-:W-:-:S03]  /*1ab0*/  FMUL.FTZ R157, R114, R139 ;  /* 0x0000008b729d7220 */ /* 0x000fc60000410000 */
[----:B------:R-:W-:Y:S01]  /*1ac0*/  F2FP.F16.F32.PACK_AB R118, R37, R118 ;  /* 0x000000762576723e */ /* 0x000fe200000000ff */
[----:B------:R-:W-:Y:S01]  /*1ad0*/  FFMA.FTZ R152, R157, R152, R38 ;  /* 0x000000989d987223 */ /* 0x000fe20000010026 */
[----:B------:R-:W-:-:S04]  /*1ae0*/  FMUL.FTZ R38, R115, R139 ;  /* 0x0000008b73267220 */ /* 0x000fc80000410000 */
[----:B------:R-:W-:Y:S01]  /*1af0*/  FFMA.FTZ R154, R38, R119, R39 ;  /* 0x00000077269a7223 */ /* 0x000fe20000010027 */
[----:B------:R-:W-:Y:S01]  /*1b00*/  FMUL.FTZ R119, R94, R157 ;  /* 0x0000009d5e777220 */ /* 0x000fe20000410000 */
[----:B------:R-:W-:-:S05]  /*1b10*/  FMUL.FTZ R38, R95, R38 ;  /* 0x000000265f267220 */ /* 0x000fca0000410000 */
[----:B------:R-:W-:-:S07]  /*1b20*/  F2FP.F16.F32.PACK_AB R119, R38, R119 ;  /* 0x000000772677723e */ /* 0x000fce00000000ff */
.L_x_7821:
        /* <DEDUP_REMOVED lines=12> */
.L_x_7819:
[----:B------:R-:W-:Y:S05]  /*1bf0*/  BSYNC.RECONVERGENT B2 ;  /* 0x0000000000027941 */ /* 0x000fea0003800200 */
.L_x_7818:
        /* <DEDUP_REMOVED lines=15> */
[C---:B-----5:R-:W-:Y:S01]  /*1cf0*/  FMUL.FTZ R108, R141.reuse, R108 ;  /* 0x0000006c8d6c7220 */ /* 0x060fe20000410000 */
[----:B------:R-:W-:Y:S01]  /*1d00*/  FMUL.FTZ R109, R141, R110 ;  /* 0x0000006e8d6d7220 */ /* 0x000fe20000410000 */
[-CC-:B------:R-:W-:Y:S01]  /*1d10*/  FFMA.FTZ R153, R9, R151.reuse, R148.reuse ;  /* 0x0000009709997223 */ /* 0x180fe20000010094 */
[----:B------:R-:W-:Y:S01]  /*1d20*/  FFMA.FTZ R152, R132, R151, R148 ;  /* 0x0000009784987223 */ /* 0x000fe20000010094 */
[----:B------:R-:W-:-:S02]  /*1d30*/  HADD2.F32 R110, -RZ, R116.H0_H0 ;  /* 0x20000074ff6e7230 */ /* 0x000fc40000004100 */
[-C--:B------:R-:W-:Y:S01]  /*1d40*/  FMUL.FTZ R151, R108, R139.reuse ;  /* 0x0000008b6c977220 */ /* 0x080fe20000410000 */
[----:B------:R-:W-:Y:S02]  /*1d50*/  HADD2.F32 R111, -RZ, R116.H1_H1 ;  /* 0x30000074ff6f7230 */ /* 0x000fe40000004100 */
[----:B------:R-:W-:Y:S01]  /*1d60*/  FMUL.FTZ R116, R109, R139 ;  /* 0x0000008b6d747220 */ /* 0x000fe20000410000 */
[----:B------:R-:W-:Y:S01]  /*1d70*/  FADD.FTZ R112, R129, -R112 ;  /* 0x8000007081707221 */ /* 0x000fe20000010000 */
[----:B------:R-:W-:Y:S01]  /*1d80*/  FFMA.FTZ R32, R151, R110, R32 ;  /* 0x0000006e97207223 */ /* 0x000fe20000010020 */
[----:B------:R-:W-:Y:S01]  /*1d90*/  FADD.FTZ R110, R10, -R113 ;  /* 0x800000710a6e7221 */ /* 0x000fe20000010000 */
[----:B------:R-:W-:Y:S01]  /*1da0*/  FADD.FTZ R114, R128, -R115 ;  /* 0x8000007380727221 */ /* 0x000fe20000010000 */
[----:B------:R-:W-:Y:S01]  /*1db0*/  FADD.FTZ R150, R131, -R150 ;  /* 0x8000009683967221 */ /* 0x000fe20000010000 */
[----:B------:R-:W-:Y:S01]  /*1dc0*/  FADD.FTZ R148, R130, -R153 ;  /* 0x8000009982947221 */ /* 0x000fe20000010000 */
[----:B------:R-:W-:Y:S01]  /*1dd0*/  FADD.FTZ R152, R133, -R152 ;  /* 0x8000009885987221 */ /* 0x000fe20000010000 */
[----:B------:R-:W-:Y:S01]  /*1de0*/  FFMA.FTZ R33, R116, R111, R33 ;  /* 0x0000006f74217223 */ /* 0x000fe20000010021 */
        /* <DEDUP_REMOVED lines=10> */
[-C--:B------:R-:W-:Y:S01]  /*1e90*/  FMUL.FTZ R150, R111, R139.reuse ;  /* 0x0000008b6f967220 */ /* 0x080fe20000410000 */
[----:B------:R-:W-:Y:S02]  /*1ea0*/  HADD2.F32 R154, -RZ, R119.H0_H0 ;  /* 0x20000077ff9a7230 */ /* 0x000fe40000004100 */
[----:B------:R-:W-:Y:S01]  /*1eb0*/  FMUL.FTZ R152, R115, R139 ;  /* 0x0000008b73987220 */ /* 0x000fe20000410000 */
[----:B------:R-:W-:Y:S01]  /*1ec0*/  FFMA.FTZ R34, R117, R141, R34 ;  /* 0x0000008d75227223 */ /* 0x000fe20000010022 */
[--C-:B------:R-:W-:Y:S02]  /*1ed0*/  HADD2.F32 R141, -RZ, R118.reuse.H0_H0 ;  /* 0x20000076ff8d7230 */ /* 0x100fe40000004100 */
[----:B------:R-:W-:Y:S01]  /*1ee0*/  FFMA.FTZ R35, R150, R148, R35 ;  /* 0x0000009496237223 */ /* 0x000fe20000010023 */
[----:B------:R-:W-:-:S02]  /*1ef0*/  HADD2.F32 R118, -RZ, R118.H1_H1 ;  /* 0x30000076ff767230 */ /* 0x000fc40000004100 */
[----:B------:R-:W-:Y:S01]  /*1f00*/  FMUL.FTZ R151, R80, R151 ;  /* 0x0000009750977220 */ /* 0x000fe20000410000 */
[----:B------:R-:W-:Y:S02]  /*1f10*/  HADD2.F32 R119, -RZ, R119.H1_H1 ;  /* 0x30000077ff777230 */ /* 0x000fe40000004100 */
[----:B------:R-:W-:Y:S01]  /*1f20*/  FFMA.FTZ R141, R153, R141, R28 ;  /* 0x0000008d998d7223 */ /* 0x000fe2000001001c */
[----:B------:R-:W-:Y:S01]  /*1f30*/  FMUL.FTZ R28, R113, R139 ;  /* 0x0000008b711c7220 */ /* 0x000fe20000410000 */
[----:B------:R-:W-:Y:S01]  /*1f40*/  FMUL.FTZ R117, R82, R117 ;  /* 0x0000007552757220 */ /* 0x000fe20000410000 */
[----:B------:R-:W-:Y:S01]  /*1f50*/  FMUL.FTZ R150, R83, R150 ;  /* 0x0000009653967220 */ /* 0x000fe20000410000 */
[----:B------:R-:W-:Y:S01]  /*1f60*/  FMUL.FTZ R116, R81, R116 ;  /* 0x0000007451747220 */ /* 0x000fe20000410000 */
[----:B------:R-:W-:Y:S01]  /*1f70*/  FFMA.FTZ R148, R28, R118, R29 ;  /* 0x000000761c947223 */ /* 0x000fe2000001001d */
[----:B------:R-:W-:Y:S01]  /*1f80*/  FMUL.FTZ R29, R114, R139 ;  /* 0x0000008b721d7220 */ /* 0x000fe20000410000 */
[----:B------:R-:W-:Y:S01]  /*1f90*/  FFMA.FTZ R139, R152, R119, R31 ;  /* 0x00000077988b7223 */ /* 0x000fe2000001001f */
[----:B------:R-:W-:Y:S01]  /*1fa0*/  FMUL.FTZ R118, R76, R153 ;  /* 0x000000994c767220 */ /* 0x000fe20000410000 */
[----:B------:R-:W-:Y:S01]  /*1fb0*/  FMUL.FTZ R152, R79, R152 ;  /* 0x000000984f987220 */ /* 0x000fe20000410000 */
[----:B------:R-:W-:Y:S01]  /*1fc0*/  FFMA.FTZ R154, R29, R154, R30 ;  /* 0x0000009a1d9a7223 */ /* 0x000fe2000001001e */
[----:B------:R-:W-:Y:S01]  /*1fd0*/  FMUL.FTZ R119, R78, R29 ;  /* 0x0000001d4e777220 */ /* 0x000fe20000410000 */
[----:B------:R-:W-:Y:S01]  /*1fe0*/  FMUL.FTZ R29, R77, R28 ;  /* 0x0000001c4d1d7220 */ /* 0x000fe20000410000 */
[----:B------:R-:W-:-:S02]  /*1ff0*/  F2FP.F16.F32.PACK_AB R117, R150, R117 ;  /* 0x000000759675723e */ /* 0x000fc400000000ff */
[----:B------:R-:W-:Y:S02]  /*2000*/  F2FP.F16.F32.PACK_AB R116, R116, R151 ;  /* 0x000000977474723e */ /* 0x000fe400000000ff */
[----:B------:R-:W-:Y:S02]  /*2010*/  F2FP.F16.F32.PACK_AB R119, R152, R119 ;  /* 0x000000779877723e */ /* 0x000fe400000000ff */
[----:B------:R-:W-:Y:S01]  /*2020*/  F2FP.F16.F32.PACK_AB R118, R29, R118 ;  /* 0x000000761d76723e */ /* 0x000fe200000000ff */
[----:B------:R-:W-:Y:S06]  /*2030*/  BRA `(.L_x_7824) ;  /* 0x0000000000f07947 */ /* 0x000fec0003800000 */
.L_x_7823:
        /* <DEDUP_REMOVED lines=32> */
[----:B------:R-:W-:-:S02]  /*2240*/  HADD2.F32 R139, -RZ, R116.H0_H0 ;  /* 0x20000074ff8b7230 */ /* 0x000fc40000004100 */
[----:B------:R-:W-:Y:S02]  /*2250*/  HADD2.F32 R141, -RZ, R118.H0_H0 ;  /* 0x20000076ff8d7230 */ /* 0x000fe40000004100 */
[----:B------:R-:W-:Y:S02]  /*2260*/  HADD2.F32 R154, -RZ, R119.H0_H0 ;  /* 0x20000077ff9a7230 */ /* 0x000fe40000004100 */
[----:B------:R-:W-:Y:S01]  /*2270*/  FFMA.FTZ R32, R151, R139, R32 ;  /* 0x0000008b97207223 */ /* 0x000fe20000010020 */
[--C-:B------:R-:W-:Y:S02]  /*2280*/  HADD2.F32 R139, -RZ, R117.reuse.H0_H0 ;  /* 0x20000075ff8b7230 */ /* 0x100fe40000004100 */
[----:B------:R-:W-:Y:S01]  /*2290*/  FFMA.FTZ R141, R155, R141, R28 ;  /* 0x0000008d9b8d7223 */ /* 0x000fe2000001001c */
[----:B------:R-:W-:Y:S02]  /*22a0*/  HADD2.F32 R116, -RZ, R116.H1_H1 ;  /* 0x30000074ff747230 */ /* 0x000fe40000004100 */
[----:B------:R-:W-:Y:S01]  /*22b0*/  FFMA.FTZ R154, R157, R154, R30 ;  /* 0x0000009a9d9a7223 */ /* 0x000fe2000001001e */
[----:B------:R-:W-:-:S02]  /*22c0*/  HADD2.F32 R117, -RZ, R117.H1_H1 ;  /* 0x30000075ff757230 */ /* 0x000fc40000004100 */
[----:B------:R-:W-:Y:S01]  /*22d0*/  FFMA.FTZ R34, R153, R139, R34 ;  /* 0x0000008b99227223 */ /* 0x000fe20000010022 */
[----:B------:R-:W-:Y:S02]  /*22e0*/  HADD2.F32 R118, -RZ, R118.H1_H1 ;  /* 0x30000076ff767230 */ /* 0x000fe40000004100 */
[----:B------:R-:W-:Y:S01]  /*22f0*/  FFMA.FTZ R33, R152, R116, R33 ;  /* 0x0000007498217223 */ /* 0x000fe20000010021 */
[----:B------:R-:W-:Y:S02]  /*2300*/  HADD2.F32 R119, -RZ, R119.H1_H1 ;  /* 0x30000077ff777230 */ /* 0x000fe40000004100 */
        /* <DEDUP_REMOVED lines=11> */
[----:B------:R-:W-:Y:S02]  /*23c0*/  F2FP.F16.F32.PACK_AB R119, R158, R119 ;  /* 0x000000779e77723e */ /* 0x000fe400000000ff */
[----:B------:R-:W-:Y:S02]  /*23d0*/  F2FP.F16.F32.PACK_AB R118, R31, R118 ;  /* 0x000000761f76723e */ /* 0x000fe400000000ff */
[----:B------:R-:W-:Y:S02]  /*23e0*/  F2FP.F16.F32.PACK_AB R117, R150, R117 ;  /* 0x000000759675723e */ /* 0x000fe400000000ff */
[----:B------:R-:W-:-:S07]  /*23f0*/  F2FP.F16.F32.PACK_AB R116, R29, R116 ;  /* 0x000000741d74723e */ /* 0x000fce00000000ff */
.L_x_7824:
        /* <DEDUP_REMOVED lines=12> */
.L_x_7817:
        /* <DEDUP_REMOVED lines=10> */
[--C-:B-----5:R-:W-:Y:S02]  /*2560*/  HADD2.F32 R154, -RZ, R119.reuse.H1_H1 ;  /* 0x30000077ff9a7230 */ /* 0x120fe40000004100 */
[----:B------:R-:W-:Y:S01]  /*2570*/  FADD.FTZ R150, R120, -R153 ;  /* 0x8000009978967221 */ /* 0x000fe20000010000 */
[----:B------:R-:W-:Y:S02]  /*2580*/  HADD2.F32 R153, -RZ, R119.H0_H0 ;  /* 0x20000077ff997230 */ /* 0x000fe40000004100 */
[----:B------:R-:W-:Y:S01]  /*2590*/  FADD.FTZ R152, R121, -R152 ;  /* 0x8000009879987221 */ /* 0x000fe20000010000 */
[----:B------:R-:W-:Y:S02]  /*25a0*/  HADD2.F32 R155, -RZ, R118.H1_H1 ;  /* 0x30000076ff9b7230 */ /* 0x000fe40000004100 */
[----:B------:R-:W-:Y:S01]  /*25b0*/  FFMA.FTZ R150, R141, R150, R22 ;  /* 0x000000968d967223 */ /* 0x000fe20000010016 */
[----:B------:R-:W-:-:S02]  /*25c0*/  HADD2.F32 R157, -RZ, R116.H1_H1 ;  /* 0x30000074ff9d7230 */ /* 0x000fc40000004100 */
[----:B------:R-:W-:Y:S01]  /*25d0*/  FFMA.FTZ R152, R141, R152, R23 ;  /* 0x000000988d987223 */ /* 0x000fe20000010017 */
[----:B------:R-:W-:Y:S01]  /*25e0*/  FMUL.FTZ R119, R150, R139 ;  /* 0x0000008b96777220 */ /* 0x000fe20000410000 */
[----:B------:R-:W-:Y:S02]  /*25f0*/  FFMA.FTZ R150, R127, R151, R148 ;  /* 0x000000977f967223 */ /* 0x000fe40000010094 */
[----:B------:R-:W-:Y:S01]  /*2600*/  FMUL.FTZ R152, R152, R139 ;  /* 0x0000008b98987220 */ /* 0x000fe20000410000 */
[----:B------:R-:W-:Y:S01]  /*2610*/  FFMA.FTZ R38, R119, R153, R38 ;  /* 0x0000009977267223 */ /* 0x000fe20000010026 */
[----:B------:R-:W-:Y:S01]  /*2620*/  FFMA.FTZ R153, R126, R151, R148 ;  /* 0x000000977e997223 */ /* 0x000fe20000010094 */
[----:B------:R-:W-:Y:S01]  /*2630*/  FADD.FTZ R150, R125, -R150 ;  /* 0x800000967d967221 */ /* 0x000fe20000010000 */
[----:B------:R-:W-:Y:S01]  /*2640*/  FFMA.FTZ R39, R152, R154, R39 ;  /* 0x0000009a98277223 */ /* 0x000fe20000010027 */
[----:B------:R-:W-:Y:S02]  /*2650*/  HADD2.F32 R154, -RZ, R118.H0_H0 ;  /* 0x20000076ff9a7230 */ /* 0x000fe40000004100 */
[----:B------:R-:W-:Y:S01]  /*2660*/  FADD.FTZ R156, R124, -R153 ;  /* 0x800000997c9c7221 */ /* 0x000fe20000010000 */
[----:B------:R-:W-:Y:S01]  /*2670*/  FFMA.FTZ R150, R141, R150, R20 ;  /* 0x000000968d967223 */ /* 0x000fe20000010014 */
[----:B------:R-:W-:Y:S01]  /*2680*/  FMUL.FTZ R119, R94, R119 ;  /* 0x000000775e777220 */ /* 0x000fe20000410000 */
[----:B------:R-:W-:Y:S01]  /*2690*/  FMUL.FTZ R152, R95, R152 ;  /* 0x000000985f987220 */ /* 0x000fe20000410000 */
[----:B------:R-:W-:Y:S01]  /*26a0*/  FFMA.FTZ R156, R141, R156, R21 ;  /* 0x0000009c8d9c7223 */ /* 0x000fe20000010015 */
[----:B------:R-:W-:-:S03]  /*26b0*/  FMUL.FTZ R153, R150, R139 ;  /* 0x0000008b96997220 */ /* 0x000fc60000410000 */
[----:B------:R-:W-:Y:S01]  /*26c0*/  FMUL.FTZ R118, R156, R139 ;  /* 0x0000008b9c767220 */ /* 0x000fe20000410000 */
[----:B------:R-:W-:Y:S01]  /*26d0*/  FFMA.FTZ R150, R153, R154, R36 ;  /* 0x0000009a99967223 */ /* 0x000fe20000010024 */
[--C-:B------:R-:W-:Y:S01]  /*26e0*/  FFMA.FTZ R36, R145, R151, R148.reuse ;  /* 0x0000009791247223 */ /* 0x100fe20000010094 */
[----:B------:R-:W-:Y:S01]  /*26f0*/  F2FP.F16.F32.PACK_AB R119, R152, R119 ;  /* 0x000000779877723e */ /* 0x000fe200000000ff */
[----:B------:R-:W-:Y:S01]  /*2700*/  FFMA.FTZ R154, R118, R155, R37 ;  /* 0x0000009b769a7223 */ /* 0x000fe20000010025 */
[----:B------:R-:W-:Y:S01]  /*2710*/  FFMA.FTZ R37, R142, R151, R148 ;  /* 0x000000978e257223 */ /* 0x000fe20000010094 */
[----:B------:R-:W-:Y:S01]  /*2720*/  FADD.FTZ R36, R143, -R36 ;  /* 0x800000248f247221 */ /* 0x000fe20000010000 */
[--C-:B------:R-:W-:Y:S02]  /*2730*/  HADD2.F32 R155, -RZ, R117.reuse.H0_H0 ;  /* 0x20000075ff9b7230 */ /* 0x100fe40000004100 */
[----:B------:R-:W-:Y:S01]  /*2740*/  FMUL.FTZ R118, R93, R118 ;  /* 0x000000765d767220 */ /* 0x000fe20000410000 */
[----:B------:R-:W-:Y:S01]  /*2750*/  FADD.FTZ R156, R140, -R37 ;  /* 0x800000258c9c7221 */ /* 0x000fe20000010000 */
[----:B------:R-:W-:Y:S01]  /*2760*/  FFMA.FTZ R36, R141, R36, R26 ;  /* 0x000000248d247223 */ /* 0x000fe2000001001a */
[----:B------:R-:W-:-:S02]  /*2770*/  HADD2.F32 R117, -RZ, R117.H1_H1 ;  /* 0x30000075ff757230 */ /* 0x000fc40000004100 */
[----:B------:R-:W-:Y:S01]  /*2780*/  FFMA.FTZ R156, R141, R156, R27 ;  /* 0x0000009c8d9c7223 */ /* 0x000fe2000001001b */
[----:B------:R-:W-:-:S03]  /*2790*/  FMUL.FTZ R37, R36, R139 ;  /* 0x0000008b24257220 */ /* 0x000fc60000410000 */
[----:B------:R-:W-:Y:S01]  /*27a0*/  FMUL.FTZ R36, R156, R139 ;  /* 0x0000008b9c247220 */ /* 0x000fe20000410000 */
[----:B------:R-:W-:Y:S01]  /*27b0*/  FFMA.FTZ R156, R149, R151, R148 ;  /* 0x00000097959c7223 */ /* 0x000fe20000010094 */
[----:B------:R-:W-:Y:S01]  /*27c0*/  FFMA.FTZ R42, R37, R155, R42 ;  /* 0x0000009b252a7223 */ /* 0x000fe2000001002a */
[----:B------:R-:W-:Y:S02]  /*27d0*/  HADD2.F32 R155, -RZ, R116.H0_H0 ;  /* 0x20000074ff9b7230 */ /* 0x000fe40000004100 */
[----:B------:R-:W-:Y:S01]  /*27e0*/  FFMA.FTZ R43, R36, R117, R43 ;  /* 0x00000075242b7223 */ /* 0x000fe2000001002b */
[----:B------:R-:W-:Y:S01]  /*27f0*/  FFMA.FTZ R117, R146, R151, R148 ;  /* 0x0000009792757223 */ /* 0x000fe20000010094 */
[----:B------:R-:W-:Y:S01]  /*2800*/  FADD.FTZ R156, R147, -R156 ;  /* 0x8000009c939c7221 */ /* 0x000fe20000010000 */
[----:B------:R-:W-:Y:S02]  /*2810*/  FMUL.FTZ R152, R98, R37 ;  /* 0x0000002562987220 */ /* 0x000fe40000410000 */
[----:B------:R-:W-:Y:S01]  /*2820*/  FADD.FTZ R158, R144, -R117 ;  /* 0x80000075909e7221 */ /* 0x000fe20000010000 */
[----:B------:R-:W-:-:S03]  /*2830*/  FFMA.FTZ R156, R141, R156, R24 ;  /* 0x0000009c8d9c7223 */ /* 0x000fc60000010018 */
[----:B------:R-:W-:Y:S01]  /*2840*/  FFMA.FTZ R158, R141, R158, R25 ;  /* 0x0000009e8d9e7223 */ /* 0x000fe20000010019 */
[----:B------:R-:W-:-:S03]  /*2850*/  FMUL.FTZ R117, R156, R139 ;  /* 0x0000008b9c757220 */ /* 0x000fc60000410000 */
[----:B------:R-:W-:Y:S01]  /*2860*/  FMUL.FTZ R116, R158, R139 ;  /* 0x0000008b9e747220 */ /* 0x000fe20000410000 */
[----:B------:R-:W-:Y:S01]  /*2870*/  FFMA.FTZ R40, R117, R155, R40 ;  /* 0x0000009b75287223 */ /* 0x000fe20000010028 */
[----:B------:R-:W-:Y:S01]  /*2880*/  FMUL.FTZ R155, R92, R153 ;  /* 0x000000995c9b7220 */ /* 0x000fe20000410000 */
[----:B------:R-:W-:Y:S01]  /*2890*/  FMUL.FTZ R153, R99, R36 ;  /* 0x0000002463997220 */ /* 0x000fe20000410000 */
[----:B------:R-:W-:Y:S01]  /*28a0*/  FMUL.FTZ R36, R96, R117 ;  /* 0x0000007560247220 */ /* 0x000fe20000410000 */
[----:B------:R-:W-:Y:S01]  /*28b0*/  FMUL.FTZ R37, R97, R116 ;  /* 0x0000007461257220 */ /* 0x000fe20000410000 */
[----:B------:R-:W-:Y:S01]  /*28c0*/  FFMA.FTZ R41, R116, R157, R41 ;  /* 0x0000009d74297223 */ /* 0x000fe20000010029 */
[----:B------:R-:W-:Y:S02]  /*28d0*/  F2FP.F16.F32.PACK_AB R118, R118, R155 ;  /* 0x0000009b7676723e */ /* 0x000fe400000000ff */
[----:B------:R-:W-:Y:S02]  /*28e0*/  F2FP.F16.F32.PACK_AB R117, R153, R152 ;  /* 0x000000989975723e */ /* 0x000fe400000000ff */
[----:B------:R-:W-:Y:S01]  /*28f0*/  F2FP.F16.F32.PACK_AB R116, R37, R36 ;  /* 0x000000242574723e */ /* 0x000fe200000000ff */
[----:B------:R-:W-:Y:S06]  /*2900*/  BRA `(.L_x_7828) ;  /* 0x0000000000f07947 */ /* 0x000fec0003800000 */
.L_x_7827:
        /* <DEDUP_REMOVED lines=8> */
[C---:B------:R-:W-:Y:S01]  /*2990*/  FFMA.FTZ R109, R141.reuse, R112, R25 ;  /* 0x000000708d6d7223 */ /* 0x040fe20000010019 */
[----:B------:R-:W-:Y:S01]  /*29a0*/  FFMA.FTZ R108, R141, R108, R24 ;  /* 0x0000006c8d6c7223 */ /* 0x000fe20000010018 */
[----:B------:R-:W-:Y:S01]  /*29b0*/  FADD.FTZ R114, R143, -R114 ;  /* 0x800000728f727221 */ /* 0x000fe20000010000 */
[----:B------:R-:W-:Y:S01]  /*29c0*/  FADD.FTZ R150, R140, -R113 ;  /* 0x800000718c967221 */ /* 0x000fe20000010000 */
[-C--:B------:R-:W-:Y:S01]  /*29d0*/  FMUL.FTZ R112, R109, R139.reuse ;  /* 0x0000008b6d707220 */ /* 0x080fe20000410000 */
[----:B------:R-:W-:-:S03]  /*29e0*/  FMUL.FTZ R111, R108, R139 ;  /* 0x0000008b6c6f7220 */ /* 0x000fc60000410000 */
[----:B------:R-:W-:Y:S01]  /*29f0*/  FFMA.FTZ R41, R112, R116, R41 ;  /* 0x0000007470297223 */ /* 0x000fe20000010029 */
[----:B------:R-:W-:Y:S01]  /*2a00*/  FFMA.FTZ R40, R111, R110, R40 ;  /* 0x0000006e6f287223 */ /* 0x000fe20000010028 */
[----:B------:R-:W-:Y:S01]  /*2a10*/  FMUL.FTZ R116, R96, R111 ;  /* 0x0000006f60747220 */ /* 0x000fe20000410000 */
[----:B------:R-:W-:Y:S01]  /*2a20*/  FMUL.FTZ R113, R97, R112 ;  /* 0x0000007061717220 */ /* 0x000fe20000410000 */
[----:B------:R-:W-:Y:S01]  /*2a30*/  FFMA.FTZ R110, R141, R114, R26 ;  /* 0x000000728d6e7223 */ /* 0x000fe2000001001a */
[----:B------:R-:W-:Y:S01]  /*2a40*/  FFMA.FTZ R112, R127, R151, R148 ;  /* 0x000000977f707223 */ /* 0x000fe20000010094 */
[--C-:B------:R-:W-:Y:S02]  /*2a50*/  HADD2.F32 R114, -RZ, R117.reuse.H0_H0 ;  /* 0x20000075ff727230 */ /* 0x100fe40000004100 */
[----:B------:R-:W-:Y:S01]  /*2a60*/  FFMA.FTZ R111, R141, R150, R27 ;  /* 0x000000968d6f7223 */ /* 0x000fe2000001001b */
[----:B------:R-:W-:Y:S01]  /*2a70*/  FMUL.FTZ R153, R110, R139 ;  /* 0x0000008b6e997220 */ /* 0x000fe20000410000 */
[----:B------:R-:W-:Y:S01]  /*2a80*/  F2FP.F16.F32.PACK_AB R116, R113, R116 ;  /* 0x000000747174723e */ /* 0x000fe200000000ff */
[----:B------:R-:W-:Y:S01]  /*2a90*/  FADD.FTZ R112, R125, -R112 ;  /* 0x800000707d707221 */ /* 0x000fe20000010000 */
[----:B------:R-:W-:Y:S01]  /*2aa0*/  FFMA.FTZ R113, R126, R151, R148 ;  /* 0x000000977e717223 */ /* 0x000fe20000010094 */
[----:B------:R-:W-:-:S02]  /*2ab0*/  HADD2.F32 R117, -RZ, R117.H1_H1 ;  /* 0x30000075ff757230 */ /* 0x000fc40000004100 */
[----:B------:R-:W-:Y:S01]  /*2ac0*/  FMUL.FTZ R152, R111, R139 ;  /* 0x0000008b6f987220 */ /* 0x000fe20000410000 */
[----:B------:R-:W-:Y:S01]  /*2ad0*/  FFMA.FTZ R42, R153, R114, R42 ;  /* 0x00000072992a7223 */ /* 0x000fe2000001002a */
[C---:B------:R-:W-:Y:S01]  /*2ae0*/  FFMA.FTZ R112, R141.reuse, R112, R20 ;  /* 0x000000708d707223 */ /* 0x040fe20000010014 */
[----:B------:R-:W-:Y:S01]  /*2af0*/  FADD.FTZ R114, R124, -R113 ;  /* 0x800000717c727221 */ /* 0x000fe20000010000 */
[----:B------:R-:W-:Y:S01]  /*2b00*/  FFMA.FTZ R43, R152, R117, R43 ;  /* 0x00000075982b7223 */ /* 0x000fe2000001002b */
[--C-:B------:R-:W-:Y:S02]  /*2b10*/  HADD2.F32 R150, -RZ, R118.reuse.H0_H0 ;  /* 0x20000076ff967230 */ /* 0x100fe40000004100 */
[----:B------:R-:W-:Y:S01]  /*2b20*/  FMUL.FTZ R117, R112, R139 ;  /* 0x0000008b70757220 */ /* 0x000fe20000410000 */
[----:B------:R-:W-:Y:S01]  /*2b30*/  FFMA.FTZ R113, R141, R114, R21 ;  /* 0x000000728d717223 */ /* 0x000fe20000010015 */
[----:B------:R-:W-:Y:S02]  /*2b40*/  HADD2.F32 R118, -RZ, R118.H1_H1 ;  /* 0x30000076ff767230 */ /* 0x000fe40000004100 */
[----:B------:R-:W-:Y:S01]  /*2b50*/  FMUL.FTZ R153, R98, R153 ;  /* 0x0000009962997220 */ /* 0x000fe20000410000 */
[----:B------:R-:W-:Y:S01]  /*2b60*/  FFMA.FTZ R150, R117, R150, R36 ;  /* 0x0000009675967223 */ /* 0x000fe20000010024 */
[----:B------:R-:W-:Y:S01]  /*2b70*/  FMUL.FTZ R36, R113, R139 ;  /* 0x0000008b71247220 */ /* 0x000fe20000410000 */
[----:B------:R-:W-:-:S03]  /*2b80*/  FMUL.FTZ R152, R99, R152 ;  /* 0x0000009863987220 */ /* 0x000fc60000410000 */
[----:B------:R-:W-:Y:S01]  /*2b90*/  FFMA.FTZ R154, R36, R118, R37 ;  /* 0x00000076249a7223 */ /* 0x000fe20000010025 */
[-CC-:B------:R-:W-:Y:S01]  /*2ba0*/  FFMA.FTZ R37, R123, R151.reuse, R148.reuse ;  /* 0x000000977b257223 */ /* 0x180fe20000010094 */
[----:B------:R-:W-:-:S03]  /*2bb0*/  FFMA.FTZ R118, R122, R151, R148 ;  /* 0x000000977a767223 */ /* 0x000fc60000010094 */
[----:B------:R-:W-:Y:S01]  /*2bc0*/  FADD.FTZ R37, R120, -R37 ;  /* 0x8000002578257221 */ /* 0x000fe20000010000 */
[----:B------:R-:W-:-:S03]  /*2bd0*/  FADD.FTZ R118, R121, -R118 ;  /* 0x8000007679767221 */ /* 0x000fc60000010000 */
[C---:B------:R-:W-:Y:S01]  /*2be0*/  FFMA.FTZ R114, R141.reuse, R37, R22 ;  /* 0x000000258d727223 */ /* 0x040fe20000010016 */
[----:B------:R-:W-:Y:S01]  /*2bf0*/  FFMA.FTZ R115, R141, R118, R23 ;  /* 0x000000768d737223 */ /* 0x000fe20000010017 */
[--C-:B------:R-:W-:Y:S02]  /*2c00*/  HADD2.F32 R37, -RZ, R119.reuse.H0_H0 ;  /* 0x20000077ff257230 */ /* 0x100fe40000004100 */
[----:B------:R-:W-:Y:S01]  /*2c10*/  FMUL.FTZ R118, R92, R117 ;  /* 0x000000755c767220 */ /* 0x000fe20000410000 */
[----:B------:R-:W-:Y:S02]  /*2c20*/  HADD2.F32 R119, -RZ, R119.H1_H1 ;  /* 0x30000077ff777230 */ /* 0x000fe40000004100 */
[-C--:B------:R-:W-:Y:S01]  /*2c30*/  FMUL.FTZ R155, R114, R139.reuse ;  /* 0x0000008b729b7220 */ /* 0x080fe20000410000 */
[----:B------:R-:W-:Y:S01]  /*2c40*/  FMUL.FTZ R156, R115, R139 ;  /* 0x0000008b739c7220 */ /* 0x000fe20000410000 */
[----:B------:R-:W-:Y:S02]  /*2c50*/  F2FP.F16.F32.PACK_AB R117, R152, R153 ;  /* 0x000000999875723e */ /* 0x000fe400000000ff */
[----:B------:R-:W-:Y:S01]  /*2c60*/  FFMA.FTZ R38, R155, R37, R38 ;  /* 0x000000259b267223 */ /* 0x000fe20000010026 */
[----:B------:R-:W-:Y:S01]  /*2c70*/  FFMA.FTZ R39, R156, R119, R39 ;  /* 0x000000779c277223 */ /* 0x000fe20000010027 */
[----:B------:R-:W-:Y:S01]  /*2c80*/  FMUL.FTZ R37, R93, R36 ;  /* 0x000000245d257220 */ /* 0x000fe20000410000 */
[----:B------:R-:W-:Y:S01]  /*2c90*/  FMUL.FTZ R119, R94, R155 ;  /* 0x0000009b5e777220 */ /* 0x000fe20000410000 */
[----:B------:R-:W-:-:S03]  /*2ca0*/  FMUL.FTZ R156, R95, R156 ;  /* 0x0000009c5f9c7220 */ /* 0x000fc60000410000 */
[----:B------:R-:W-:Y:S02]  /*2cb0*/  F2FP.F16.F32.PACK_AB R118, R37, R118 ;  /* 0x000000762576723e */ /* 0x000fe400000000ff */
[----:B------:R-:W-:-:S07]  /*2cc0*/  F2FP.F16.F32.PACK_AB R119, R156, R119 ;  /* 0x000000779c77723e */ /* 0x000fce00000000ff */
.L_x_7828:
        /* <DEDUP_REMOVED lines=12> */
.L_x_7826:
[----:B------:R-:W-:Y:S05]  /*2d90*/  BSYNC.RECONVERGENT B2 ;  /* 0x0000000000027941 */ /* 0x000fea0003800200 */
.L_x_7825:
        /* <DEDUP_REMOVED lines=19> */
[----:B------:R-:W-:-:S02]  /*2ed0*/  HADD2.F32 R110, -RZ, R116.H0_H0 ;  /* 0x20000074ff6e7230 */ /* 0x000fc40000004100 */
[-C--:B------:R-:W-:Y:S01]  /*2ee0*/  FMUL.FTZ R151, R108, R139.reuse ;  /* 0x0000008b6c977220 */ /* 0x080fe20000410000 */
[----:B------:R-:W-:Y:S02]  /*2ef0*/  HADD2.F32 R111, -RZ, R116.H1_H1 ;  /* 0x30000074ff6f7230 */ /* 0x000fe40000004100 */
[----:B------:R-:W-:Y:S01]  /*2f00*/  FMUL.FTZ R116, R109, R139 ;  /* 0x0000008b6d747220 */ /* 0x000fe20000410000 */
[----:B------:R-:W-:Y:S01]  /*2f10*/  FADD.FTZ R113, R10, -R113 ;  /* 0x800000710a717221 */ /* 0x000fe20000010000 */
[----:B------:R-:W-:Y:S01]  /*2f20*/  FADD.FTZ R112, R129, -R112 ;  /* 0x8000007081707221 */ /* 0x000fe20000010000 */
[----:B------:R-:W-:Y:S01]  /*2f30*/  FADD.FTZ R115, R128, -R115 ;  /* 0x8000007380737221 */ /* 0x000fe20000010000 */
[----:B------:R-:W-:Y:S01]  /*2f40*/  FADD.FTZ R114, R131, -R114 ;  /* 0x8000007283727221 */ /* 0x000fe20000010000 */
[----:B------:R-:W-:Y:S01]  /*2f50*/  FADD.FTZ R153, R130, -R153 ;  /* 0x8000009982997221 */ /* 0x000fe20000010000 */
[----:B------:R-:W-:Y:S01]  /*2f60*/  FADD.FTZ R148, R133, -R148 ;  /* 0x8000009485947221 */ /* 0x000fe20000010000 */
[----:B------:R-:W-:Y:S01]  /*2f70*/  FFMA.FTZ R32, R151, R110, R32 ;  /* 0x0000006e97207223 */ /* 0x000fe20000010020 */
[----:B------:R-:W-:Y:S01]  /*2f80*/  FFMA.FTZ R33, R116, R111, R33 ;  /* 0x0000006f74217223 */ /* 0x000fe20000010021 */
        /* <DEDUP_REMOVED lines=37> */
.L_x_7829:
        /* <DEDUP_REMOVED lines=60> */
.L_x_7830:
        /* <DEDUP_REMOVED lines=11> */
.L_x_7822:
[----:B------:R-:W-:Y:S05]  /*3650*/  BSYNC.RECONVERGENT B1 ;  /* 0x0000000000017941 */ /* 0x000fea0003800200 */
.L_x_7816:
[----:B0-23--:R-:W0:Y:S02]  /*3660*/  LDC.64 R116, c[0x0][0x380] ;  /* 0x0000e000ff747b82 */ /* 0x00de240000000a00 */
[----:B0-----:R-:W-:-:S04]  /*3670*/  LEA R137, R116, R137, 0x2 ;  /* 0x0000008974897211 */ /* 0x001fc800078e10ff */
[----:B------:R-:W-:-:S13]  /*3680*/  ISETP.GE.AND P1, PT, R137, R117, PT ;  /* 0x000000758900720c */ /* 0x000fda0003f26270 */
[----:B------:R-:W-:Y:S05]  /*3690*/  @!P1 BRA `(.L_x_7831) ;  /* 0xffffffcc00d09947 */ /* 0x000fea000383ffff */
.L_x_7810:
[----:B------:R-:W-:Y:S05]  /*36a0*/  BSYNC B0 ;  /* 0x0000000000007941 */ /* 0x000fea0003800000 */
.L_x_7809:
        /* <DEDUP_REMOVED lines=65> */
[----:B----4-:R-:W-:-:S03]  /*3ac0*/  FADD.FTZ R9, R5, R12 ;  /* 0x0000000c05097221 */ /* 0x010fc60000010000 */
[----:B------:R-:W-:Y:S01]  /*3ad0*/  STS.128 [R3+0x410], R60 ;  /* 0x0004103c03007388 */ /* 0x000fe20000000c00 */
        /* <DEDUP_REMOVED lines=89> */
.L_x_7833:
[----:B------:R-:W-:Y:S05]  /*4070*/  BSYNC.RECONVERGENT B0 ;  /* 0x0000000000007941 */ /* 0x000fea0003800200 */
.L_x_7832:
        /* <DEDUP_REMOVED lines=18> */
.L_x_7835:
[----:B------:R-:W-:Y:S05]  /*41a0*/  BSYNC.RECONVERGENT B0 ;  /* 0x0000000000007941 */ /* 0x000fea0003800200 */
.L_x_7834:
        /* <DEDUP_REMOVED lines=18> */
.L_x_7837:
[----:B------:R-:W-:Y:S05]  /*42d0*/  BSYNC.RECONVERGENT B0 ;  /* 0x0000000000007941 */ /* 0x000fea0003800200 */
.L_x_7836:
        /* <DEDUP_REMOVED lines=12> */
.L_x_7815:
        /* <DEDUP_REMOVED lines=8> */
.L_x_7839:
[----:B------:R-:W-:Y:S05]  /*4420*/  BSYNC B1 ;  /* 0x0000000000017941 */ /* 0x000fea0003800000 */
.L_x_7838:
        /* <DEDUP_REMOVED lines=8> */
.L_x_7840:
[----:B------:R-:W-:Y:S01]  /*44b0*/  FADD.FTZ R116, R116, R151 ;  /* 0x0000009774747221 */ /* 0x000fe20000010000 */
[----:B------:R-:W-:-:S04]  /*44c0*/  HFMA2 R156, -RZ, RZ, 0, 1.1920928955078125e-07 ;  /* 0x00000002ff9c7431 */ /* 0x000fc800000001ff */
[----:B------:R-:W-:Y:S02]  /*44d0*/  MOV R155, R116 ;  /* 0x00000074009b7202 */ /* 0x000fe40000000f00 */
[----:B------:R-:W-:-:S07]  /*44e0*/  MOV R117, R154 ;  /* 0x0000009a00757202 */ /* 0x000fce0000000f00 */
[----:B------:R-:W-:Y:S05]  /*44f0*/  WARPSYNC.COLLECTIVE R152, `(.L_x_7841) ;  /* 0x0000000098087348 */ /* 0x000fea0003c00000 */
[----:B------:R0:W1:Y:S02]  /*4500*/  SHFL.BFLY P2, R154, R155, R156, R157 ;  /* 0x0c00009c9b9a7389 */ /* 0x000064000004009d */
[----:B01----:R-:W-:Y:S05]  /*4510*/  ENDCOLLECTIVE ;  /* 0x000000000000791b */ /* 0x003fea0003800000 */
.L_x_7841:
[----:B------:R-:W-:-:S05]  /*4520*/  FADD.FTZ R117, R117, R150 ;  /* 0x0000009675757221 */ /* 0x000fca0000010000 */
[----:B------:R-:W-:Y:S02]  /*4530*/  MOV R155, R117 ;  /* 0x00000075009b7202 */ /* 0x000fe40000000f00 */
[----:B------:R-:W-:-:S07]  /*4540*/  MOV R119, R154 ;  /* 0x0000009a00777202 */ /* 0x000fce0000000f00 */
[----:B------:R-:W-:Y:S05]  /*4550*/  WARPSYNC.COLLECTIVE R152, `(.L_x_7842) ;  /* 0x0000000098087348 */ /* 0x000fea0003c00000 */
[----:B------:R0:W1:Y:S02]  /*4560*/  SHFL.BFLY P2, R154, R155, R156, R157 ;  /* 0x0c00009c9b9a7389 */ /* 0x000064000004009d */
[----:B01----:R-:W-:Y:S05]  /*4570*/  ENDCOLLECTIVE ;  /* 0x000000000000791b */ /* 0x003fea0003800000 */
.L_x_7842:
[----:B------:R-:W-:Y:S01]  /*4580*/  FADD.FTZ R119, R116, R119 ;  /* 0x0000007774777221 */ /* 0x000fe20000010000 */
[----:B------:R-:W-:-:S04]  /*4590*/  HFMA2 R156, -RZ, RZ, 0, 2.384185791015625e-07 ;  /* 0x00000004ff9c7431 */ /* 0x000fc800000001ff */
[----:B------:R-:W-:Y:S02]  /*45a0*/  MOV R155, R119 ;  /* 0x00000077009b7202 */ /* 0x000fe40000000f00 */
[----:B------:R-:W-:-:S07]  /*45b0*/  MOV R118, R154 ;  /* 0x0000009a00767202 */ /* 0x000fce0000000f00 */
[----:B------:R-:W-:Y:S05]  /*45c0*/  WARPSYNC.COLLECTIVE R152, `(.L_x_7843) ;  /* 0x0000000098087348 */ /* 0x000fea0003c00000 */
[----:B------:R0:W1:Y:S02]  /*45d0*/  SHFL.BFLY P2, R154, R155, R156, R157 ;  /* 0x0c00009c9b9a7389 */ /* 0x000064000004009d */
[----:B01----:R-:W-:Y:S05]  /*45e0*/  ENDCOLLECTIVE ;  /* 0x000000000000791b */ /* 0x003fea0003800000 */
.L_x_7843:
[----:B------:R-:W-:-:S05]  /*45f0*/  FADD.FTZ R118, R117, R118 ;  /* 0x0000007675767221 */ /* 0x000fca0000010000 */
[----:B------:R-:W-:Y:S02]  /*4600*/  MOV R155, R118 ;  /* 0x00000076009b7202 */ /* 0x000fe40000000f00 */
[----:B------:R-:W-:-:S07]  /*4610*/  MOV R148, R154 ;  /* 0x0000009a00947202 */ /* 0x000fce0000000f00 */
[----:B------:R-:W-:Y:S05]  /*4620*/  WARPSYNC.COLLECTIVE R152, `(.L_x_7844) ;  /* 0x0000000098087348 */ /* 0x000fea0003c00000 */
[----:B------:R0:W1:Y:S02]  /*4630*/  SHFL.BFLY P2, R154, R155, R156, R157 ;  /* 0x0c00009c9b9a7389 */ /* 0x000064000004009d */
[----:B01----:R-:W-:Y:S05]  /*4640*/  ENDCOLLECTIVE ;  /* 0x000000000000791b */ /* 0x003fea0003800000 */
.L_x_7844:
[----:B------:R-:W-:Y:S01]  /*4650*/  FADD.FTZ R148, R119, R148 ;  /* 0x0000009477947221 */ /* 0x000fe20000010000 */
[----:B------:R-:W-:-:S04]  /*4660*/  HFMA2 R156, -RZ, RZ, 0, 4.76837158203125e-07 ;  /* 0x00000008ff9c7431 */ /* 0x000fc800000001ff */
[----:B------:R-:W-:Y:S02]  /*4670*/  MOV R155, R148 ;  /* 0x00000094009b7202 */ /* 0x000fe40000000f00 */
[----:B------:R-:W-:-:S07]  /*4680*/  MOV R153, R154 ;  /* 0x0000009a00997202 */ /* 0x000fce0000000f00 */
[----:B------:R-:W-:Y:S05]  /*4690*/  WARPSYNC.COLLECTIVE R152, `(.L_x_7845) ;  /* 0x0000000098087348 */ /* 0x000fea0003c00000 */
[----:B------:R0:W1:Y:S02]  /*46a0*/  SHFL.BFLY P2, R154, R155, R156, R157 ;  /* 0x0c00009c9b9a7389 */ /* 0x000064000004009d */
[----:B01----:R-:W-:Y:S05]  /*46b0*/  ENDCOLLECTIVE ;  /* 0x000000000000791b */ /* 0x003fea0003800000 */
.L_x_7845:
[----:B------:R-:W-:-:S05]  /*46c0*/  FADD.FTZ R153, R118, R153 ;  /* 0x0000009976997221 */ /* 0x000fca0000010000 */
[----:B------:R-:W-:Y:S02]  /*46d0*/  MOV R155, R153 ;  /* 0x00000099009b7202 */ /* 0x000fe40000000f00 */
[----:B------:R-:W-:-:S07]  /*46e0*/  MOV R151, R154 ;  /* 0x0000009a00977202 */ /* 0x000fce0000000f00 */
[----:B------:R-:W-:Y:S05]  /*46f0*/  WARPSYNC.COLLECTIVE R152, `(.L_x_7846) ;  /* 0x0000000098087348 */ /* 0x000fea0003c00000 */
[----:B------:R0:W1:Y:S02]  /*4700*/  SHFL.BFLY P2, R154, R155, R156, R157 ;  /* 0x0c00009c9b9a7389 */ /* 0x000064000004009d */
[----:B01----:R-:W-:Y:S05]  /*4710*/  ENDCOLLECTIVE ;  /* 0x000000000000791b */ /* 0x003fea0003800000 */
.L_x_7846:
[----:B------:R-:W-:Y:S01]  /*4720*/  FADD.FTZ R151, R148, R151 ;  /* 0x0000009794977221 */ /* 0x000fe20000010000 */
[----:B------:R-:W-:-:S04]  /*4730*/  HFMA2 R156, -RZ, RZ, 0, 9.5367431640625e-07 ;  /* 0x00000010ff9c7431 */ /* 0x000fc800000001ff */
[----:B------:R-:W-:Y:S02]  /*4740*/  MOV R155, R151 ;  /* 0x00000097009b7202 */ /* 0x000fe40000000f00 */
[----:B------:R-:W-:-:S07]  /*4750*/  MOV R150, R154 ;  /* 0x0000009a00967202 */ /* 0x000fce0000000f00 */
[----:B------:R-:W-:Y:S05]  /*4760*/  WARPSYNC.COLLECTIVE R152, `(.L_x_7847) ;  /* 0x0000000098087348 */ /* 0x000fea0003c00000 */
[----:B------:R0:W1:Y:S02]  /*4770*/  SHFL.BFLY P2, R154, R155, R156, R157 ;  /* 0x0c00009c9b9a7389 */ /* 0x000064000004009d */
[----:B01----:R-:W-:Y:S05]  /*4780*/  ENDCOLLECTIVE ;  /* 0x000000000000791b */ /* 0x003fea0003800000 */
.L_x_7847:
[----:B------:R-:W-:-:S05]  /*4790*/  FADD.FTZ R150, R153, R150 ;  /* 0x0000009699967221 */ /* 0x000fca0000010000 */
[----:B------:R-:W-:Y:S02]  /*47a0*/  MOV R155, R150 ;  /* 0x00000096009b7202 */ /* 0x000fe40000000f00 */
[----:B------:R-:W-:-:S07]  /*47b0*/  MOV R116, R154 ;  /* 0x0000009a00747202 */ /* 0x000fce0000000f00 */
[----:B------:R-:W-:Y:S05]  /*47c0*/  WARPSYNC.COLLECTIVE R152, `(.L_x_7848) ;  /* 0x0000000098087348 */ /* 0x000fea0003c00000 */
[----:B------:R0:W1:Y:S02]  /*47d0*/  SHFL.BFLY P2, R154, R155, R156, R157 ;  /* 0x0c00009c9b9a7389 */ /* 0x000064000004009d */
[----:B01----:R-:W-:Y:S05]  /*47e0*/  ENDCOLLECTIVE ;  /* 0x000000000000791b */ /* 0x003fea0003800000 */
.L_x_7848:
[----:B------:R-:W-:Y:S01]  /*47f0*/  MOV R117, R154 ;  /* 0x0000009a00757202 */ /* 0x000fe20000000f00 */
[----:B------:R-:W-:Y:S06]  /*4800*/  BRA `(.L_x_7849) ;  /* 0xffffffc800a87947 */ /* 0x000fec000383ffff */
.L_x_7850:
        /* <DEDUP_REMOVED lines=15> */
.L_x_11292:


//--------------------- .text._ZN10layer_norm13ln_bwd_kernelINS_13Kernel_traitsIf6__halffS2_fjLj512ELj1ELj4ELj1ELj16ENS_18Kernel_traits_baseILj512EfS2_fS2_fjLj128EEEEELb0ELb1ELb0ELb1EEEvNS_9BwdParamsE --------------------------
	.section	.text._ZN10layer_norm13ln_bwd_kernelINS_13Kernel_traitsIf6__halffS2_fjLj512ELj1ELj4ELj1ELj16ENS_18Kernel_traits_baseILj512EfS2_fS2_fjLj128EEEEELb0ELb1ELb0ELb1EEEvNS_9BwdParamsE,"ax",@progbits
	.align	128
        .global         _ZN10layer_norm13ln_bwd_kernelINS_13Kernel_traitsIf6__halffS2_fjLj512ELj1ELj4ELj1ELj16ENS_18Kernel_traits_baseILj512EfS2_fS2_fjLj128EEEEELb0ELb1ELb0ELb1EEEvNS_9BwdParamsE
        .type           _ZN10layer_norm13ln_bwd_kernelINS_13Kernel_traitsIf6__halffS2_fjLj512ELj1ELj4ELj1ELj16ENS_18Kernel_traits_baseILj512EfS2_fS2_fjLj128EEEEELb0ELb1ELb0ELb1EEEvNS_9BwdParamsE,@function
        .size           _ZN10layer_norm13ln_bwd_kernelINS_13Kernel_traitsIf6__halffS2_fjLj512ELj1ELj4ELj1ELj16ENS_18Kernel_traits_baseILj512EfS2_fS2_fjLj128EEEEELb0ELb1ELb0ELb1EEEvNS_9BwdParamsE,(.L_x_11293 - _ZN10layer_norm13ln_bwd_kernelINS_13Kernel_traitsIf6__halffS2_fjLj512ELj1ELj4ELj1ELj16ENS_18Kernel_traits_baseILj512EfS2_fS2_fjLj128EEEEELb0ELb1ELb0ELb1EEEvNS_9BwdParamsE)
        .other          _ZN10layer_norm13ln_bwd_kernelINS_13Kernel_traitsIf6__halffS2_fjLj512ELj1ELj4ELj1ELj16ENS_18Kernel_traits_baseILj512EfS2_fS2_fjLj128EEEEELb0ELb1ELb0ELb1EEEvNS_9BwdParamsE,@"STO_CUDA_ENTRY STV_DEFAULT"
_ZN10layer_norm13ln_bwd_kernelINS_13Kernel_traitsIf6__halffS2_fjLj512ELj1ELj4ELj1ELj16ENS_18Kernel_traits_baseILj512EfS2_fS2_fjLj128EEEEELb0ELb1ELb0ELb1EEEvNS_9BwdParamsE:
.text._ZN10layer_norm13ln_bwd_kernelINS_13Kernel_traitsIf6__halffS2_fjLj512ELj1ELj4ELj1ELj16ENS_18Kernel_traits_baseILj512EfS2_fS2_fjLj128EEEEELb0ELb1ELb0ELb1EEEvNS_9BwdParamsE:
        /* <DEDUP_REMOVED lines=82> */
.L_x_7865:
        /* <DEDUP_REMOVED lines=11> */
[C---:B------:R-:W-:Y:S01]  /*05d0*/  IADD3 R129, PT, PT, R137.reuse, 0x20, RZ ;  /* 0x0000002089817810 */ /* 0x040fe20007ffe0ff */
[C---:B-1----:R-:W-:Y:S01]  /*05e0*/  IMAD.WIDE.U32 R84, R137.reuse, 0x10, R100 ;  /* 0x0000001089547825 */ /* 0x042fe200078e0064 */
[----:B------:R-:W4:Y:S03]  /*05f0*/  LDG.E R146, desc[UR6][R96.64] ;  /* 0x0000000660927981 */ /* 0x000f26000c1e1900 */
[--C-:B--2---:R-:W-:Y:S02]  /*0600*/  IMAD.WIDE.U32 R144, R137, 0x20, R142.reuse ;  /* 0x0000002089907825 */ /* 0x104fe400078e008e */
[----:B------:R-:W2:Y:S02]  /*0610*/  LDG.E.128 R84, desc[UR6][R84.64] ;  /* 0x0000000654547981 */ /* 0x000ea4000c1e1d00 */
[----:B------:R-:W-:-:S02]  /*0620*/  IMAD.WIDE.U32 R142, R129, 0x20, R142 ;  /* 0x00000020818e7825 */ /* 0x000fc400078e008e */
[----:B------:R-:W2:Y:S02]  /*0630*/  LDG.E.128 R80, desc[UR6][R144.64] ;  /* 0x0000000690507981 */ /* 0x000ea4000c1e1d00 */
[C---:B---3--:R-:W-:Y:S02]  /*0640*/  IMAD.WIDE R134, R132.reuse, 0x4, R134 ;  /* 0x0000000484867825 */ /* 0x048fe400078e0286 */
[----:B------:R-:W3:Y:S04]  /*0650*/  LDG.E.128 R88, desc[UR6][R144.64+0x10] ;  /* 0x0000100690587981 */ /* 0x000ee8000c1e1d00 */
[----:B------:R-:W3:Y:S01]  /*0660*/  LDG.E.128 R92, desc[UR6][R142.64] ;  /* 0x000000068e5c7981 */ /* 0x000ee2000c1e1d00 */
[----:B0-----:R-:W-:-:S03]  /*0670*/  @P0 IMAD.WIDE R102, R132, 0x2, R102 ;  /* 0x0000000284660825 */ /* 0x001fc600078e0266 */
[----:B------:R-:W3:Y:S04]  /*0680*/  LDG.E.128 R96, desc[UR6][R142.64+0x10] ;  /* 0x000010068e607981 */ /* 0x000ee8000c1e1d00 */
[----:B------:R4:W3:Y:S04]  /*0690*/  LDG.E R135, desc[UR6][R134.64] ;  /* 0x0000000686877981 */ /* 0x0008e8000c1e1900 */
[----:B------:R-:W3:Y:S01]  /*06a0*/  @P0 LDG.E.U16 R136, desc[UR6][R102.64] ;  /* 0x0000000666880981 */ /* 0x000ee2000c1e1500 */
[----:B------:R-:W-:-:S06]  /*06b0*/  IMAD.WIDE.U32 R100, R129, 0x10, R100 ;  /* 0x0000001081647825 */ /* 0x000fcc00078e0064 */
[----:B------:R-:W3:Y:S01]  /*06c0*/  LDG.E.128 R100, desc[UR6][R100.64] ;  /* 0x0000000664647981 */ /* 0x000ee2000c1e1d00 */
[----:B------:R-:W-:-:S04]  /*06d0*/  ISETP.NE.U32.AND P1, PT, RZ, UR10, PT ;  /* 0x0000000aff007c0c */ /* 0x000fc8000bf25070 */
[----:B------:R-:W-:-:S13]  /*06e0*/  ISETP.NE.AND.EX P1, PT, RZ, UR11, PT, P1 ;  /* 0x0000000bff007c0c */ /* 0x000fda000bf25310 */
[----:B------:R-:W0:Y:S01]  /*06f0*/  @P1 LDC.64 R138, c[0x0][0x438] ;  /* 0x00010e00ff8a1b82 */ /* 0x000e220000000a00 */
[----:B------:R-:W-:-:S07]  /*0700*/  ISETP.NE.AND P2, PT, R131, RZ, PT ;  /* 0x000000ff8300720c */ /* 0x000fce0003f45270 */
[----:B------:R-:W1:Y:S01]  /*0710*/  @P1 LDC.64 R140, c[0x0][0x438] ;  /* 0x00010e00ff8c1b82 */ /* 0x000e620000000a00 */
[----:B0-----:R-:W-:-:S05]  /*0720*/  @P1 IMAD.WIDE.U32 R138, R129, 0x20, R138 ;  /* 0x00000020818a1825 */ /* 0x001fca00078e008a */
[----:B-----5:R-:W5:Y:S04]  /*0730*/  @P1 LDG.E.128 R64, desc[UR6][R138.64] ;  /* 0x000000068a401981 */ /* 0x020f68000c1e1d00 */
[----:B------:R3:W5:Y:S01]  /*0740*/  @P1 LDG.E.128 R68, desc[UR6][R138.64+0x10] ;  /* 0x000010068a441981 */ /* 0x000762000c1e1d00 */
[----:B------:R-:W-:Y:S01]  /*0750*/  MOV R133, 0x3f800000 ;  /* 0x3f80000000857802 */ /* 0x000fe20000000f00 */
[----:B-1----:R-:W-:-:S05]  /*0760*/  @P1 IMAD.WIDE.U32 R140, R137, 0x20, R140 ;  /* 0x00000020898c1825 */ /* 0x002fca00078e008c */
[----:B------:R-:W5:Y:S04]  /*0770*/  @P1 LDG.E.128 R56, desc[UR6][R140.64] ;  /* 0x000000068c381981 */ /* 0x000f68000c1e1d00 */
[----:B------:R0:W5:Y:S01]  /*0780*/  @P1 LDG.E.128 R60, desc[UR6][R140.64+0x10] ;  /* 0x000010068c3c1981 */ /* 0x000162000c1e1d00 */
[----:B------:R-:W-:Y:S01]  /*0790*/  UMOV UR4, 0xffffffff ;  /* 0xffffffff00047882 */ /* 0x000fe20000000000 */
[----:B------:R-:W-:-:S04]  /*07a0*/  ISETP.NE.U32.AND P1, PT, RZ, UR10, PT ;  /* 0x0000000aff007c0c */ /* 0x000fc8000bf25070 */
[----:B------:R-:W-:Y:S02]  /*07b0*/  ISETP.NE.AND.EX P1, PT, RZ, UR11, PT, P1 ;  /* 0x0000000bff007c0c */ /* 0x000fe4000bf25310 */
[----:B----4-:R-:W-:Y:S01]  /*07c0*/  FSEL R134, R146, RZ, !P2 ;  /* 0x000000ff92867208 */ /* 0x010fe20005000000 */
[----:B--2---:R-:W-:-:S04]  /*07d0*/  HADD2.F32 R160, -RZ, R84.H0_H0 ;  /* 0x20000054ffa07230 */ /* 0x004fc80000004100 */
[C---:B------:R-:W-:Y:S01]  /*07e0*/  FADD.FTZ R164, -R134.reuse, R81 ;  /* 0x0000005186a47221 */ /* 0x040fe20000010100 */
[C---:B------:R-:W-:Y:S01]  /*07f0*/  FADD.FTZ R145, -R134.reuse, R80 ;  /* 0x0000005086917221 */ /* 0x040fe20000010100 */
[C---:B------:R-:W-:Y:S01]  /*0800*/  FADD.FTZ R143, -R134.reuse, R83 ;  /* 0x00000053868f7221 */ /* 0x040fe20000010100 */
[C---:B---3--:R-:W-:Y:S01]  /*0810*/  FADD.FTZ R139, -R134.reuse, R88 ;  /* 0x00000058868b7221 */ /* 0x048fe20000010100 */
[----:B------:R-:W-:Y:S02]  /*0820*/  HADD2.F32 R83, -RZ, R84.H1_H1 ;  /* 0x30000054ff537230 */ /* 0x000fe40000004100 */
[C---:B------:R-:W-:Y:S01]  /*0830*/  FADD.FTZ R88, -R134.reuse, R89 ;  /* 0x0000005986587221 */ /* 0x040fe20000010100 */
[----:B------:R-:W-:Y:S02]  /*0840*/  HADD2.F32 R84, -RZ, R86.H0_H0 ;  /* 0x20000056ff547230 */ /* 0x000fe40000004100 */
[----:B------:R-:W-:Y:S01]  /*0850*/  FADD.FTZ R150, -R134, R95 ;  /* 0x0000005f86967221 */ /* 0x000fe20000010100 */
[----:B------:R-:W-:-:S02]  /*0860*/  HADD2.F32 R142, -RZ, R87.H0_H0 ;  /* 0x20000057ff8e7230 */ /* 0x000fc40000004100 */
[----:B------:R-:W-:Y:S02]  /*0870*/  HADD2.F32 R144, -RZ, R87.H1_H1 ;  /* 0x30000057ff907230 */ /* 0x000fe40000004100 */
[----:B------:R-:W-:Y:S01]  /*0880*/  FADD.FTZ R152, -R134, R96 ;  /* 0x0000006086987221 */ /* 0x000fe20000010100 */
[----:B------:R-:W-:Y:S01]  /*0890*/  FMUL.FTZ R96, R52, R160 ;  /* 0x000000a034607220 */ /* 0x000fe20000410000 */
[C---:B------:R-:W-:Y:S01]  /*08a0*/  FADD.FTZ R146, -R134.reuse, R93 ;  /* 0x0000005d86927221 */ /* 0x040fe20000010100 */
[C---:B------:R-:W-:Y:S01]  /*08b0*/  FMUL.FTZ R157, R135.reuse, R164 ;  /* 0x000000a4879d7220 */ /* 0x040fe20000410000 */
[C---:B------:R-:W-:Y:S01]  /*08c0*/  FMUL.FTZ R95, R135.reuse, R139 ;  /* 0x0000008b875f7220 */ /* 0x040fe20000410000 */
[C---:B------:R-:W-:Y:S01]  /*08d0*/  FMUL.FTZ R87, R135.reuse, R145 ;  /* 0x0000009187577220 */ /* 0x040fe20000410000 */
[----:B------:R-:W-:Y:S01]  /*08e0*/  FADD.FTZ R148, -R134, R94 ;  /* 0x0000005e86947221 */ /* 0x000fe20000010100 */
[----:B------:R-:W-:Y:S01]  /*08f0*/  FMUL.FTZ R93, R135, R88 ;  /* 0x00000058875d7220 */ /* 0x000fe20000410000 */
[----:B------:R-:W-:-:S02]  /*0900*/  HADD2.F32 R156, -RZ, R85.H0_H0 ;  /* 0x20000055ff9c7230 */ /* 0x000fc40000004100 */
[----:B------:R-:W-:Y:S01]  /*0910*/  FADD.FTZ R20, R83, R20 ;  /* 0x0000001453147221 */ /* 0x000fe20000010000 */
[-C--:B------:R-:W-:Y:S01]  /*0920*/  FFMA.FTZ R116, R157, R83.reuse, R116 ;  /* 0x000000539d747223 */ /* 0x080fe20000010074 */
[----:B------:R-:W-:Y:S01]  /*0930*/  FMUL.FTZ R94, R53, R83 ;  /* 0x00000053355e7220 */ /* 0x000fe20000410000 */
[----:B------:R-:W-:Y:S01]  /*0940*/  FADD.FTZ R17, R84, R17 ;  /* 0x0000001154117221 */ /* 0x000fe20000010000 */
[-C--:B------:R-:W-:Y:S01]  /*0950*/  FFMA.FTZ R113, R95, R84.reuse, R113 ;  /* 0x000000545f717223 */ /* 0x080fe20000010071 */
[----:B------:R-:W-:Y:S01]  /*0960*/  FMUL.FTZ R88, R48, R84 ;  /* 0x0000005430587220 */ /* 0x000fe20000410000 */
[C---:B------:R-:W-:Y:S01]  /*0970*/  FADD.FTZ R155, -R134.reuse, R82 ;  /* 0x00000052869b7221 */ /* 0x040fe20000010100 */
[----:B------:R-:W-:Y:S01]  /*0980*/  FADD.FTZ R83, RZ, R96 ;  /* 0x00000060ff537221 */ /* 0x000fe20000010000 */
[----:B------:R-:W-:Y:S01]  /*0990*/  FFMA.FTZ R84, R87, R96, RZ ;  /* 0x0000006057547223 */ /* 0x000fe200000100ff */
[----:B------:R-:W-:Y:S02]  /*09a0*/  @P0 HADD2.F32 R133, -RZ, R136.H0_H0 ;  /* 0x20000088ff850230 */ /* 0x000fe40000004100 */
[----:B------:R-:W-:Y:S01]  /*09b0*/  FADD.FTZ R136, -R134, R92 ;  /* 0x0000005c86887221 */ /* 0x000fe20000010100 */
[----:B------:R-:W-:-:S02]  /*09c0*/  HADD2.F32 R85, -RZ, R85.H1_H1 ;  /* 0x30000055ff557230 */ /* 0x000fc40000004100 */
        /* <DEDUP_REMOVED lines=10> */
[----:B------:R-:W-:-:S02]  /*0a70*/  HADD2.F32 R86, -RZ, R86.H1_H1 ;  /* 0x30000056ff567230 */ /* 0x000fc40000004100 */
[----:B------:R-:W-:Y:S01]  /*0a80*/  FADD.FTZ R83, R83, R90 ;  /* 0x0000005a53537221 */ /* 0x000fe20000010000 */
[----:B------:R-:W-:Y:S01]  /*0a90*/  FFMA.FTZ R84, R97, R90, R84 ;  /* 0x0000005a61547223 */ /* 0x000fe20000010054 */
[----:B------:R-:W-:Y:S01]  /*0aa0*/  FADD.FTZ R158, -R134, R91 ;  /* 0x0000005b869e7221 */ /* 0x000fe20000010100 */
[----:B------:R-:W-:Y:S01]  /*0ab0*/  FADD.FTZ R16, R86, R16 ;  /* 0x0000001056107221 */ /* 0x000fe20000010000 */
[----:B------:R-:W-:Y:S01]  /*0ac0*/  FMUL.FTZ R91, R135, R162 ;  /* 0x000000a2875b7220 */ /* 0x000fe20000410000 */
[-C--:B------:R-:W-:Y:S01]  /*0ad0*/  FFMA.FTZ R112, R93, R86.reuse, R112 ;  /* 0x000000565d707223 */ /* 0x080fe20000010070 */
[----:B------:R-:W-:Y:S01]  /*0ae0*/  FMUL.FTZ R86, R49, R86 ;  /* 0x0000005631567220 */ /* 0x000fe20000410000 */
[----:B------:R-:W-:Y:S01]  /*0af0*/  FADD.FTZ R83, R83, R88 ;  /* 0x0000005853537221 */ /* 0x000fe20000010000 */
[----:B------:R-:W-:Y:S01]  /*0b00*/  FFMA.FTZ R84, R95, R88, R84 ;  /* 0x000000585f547223 */ /* 0x000fe20000010054 */
[----:B------:R-:W-:Y:S01]  /*0b10*/  FADD.FTZ R15, R142, R15 ;  /* 0x0000000f8e0f7221 */ /* 0x000fe20000010000 */
[----:B------:R-:W-:Y:S01]  /*0b20*/  FMUL.FTZ R89, R135, R158 ;  /* 0x0000009e87597220 */ /* 0x000fe20000410000 */
[-C--:B------:R-:W-:Y:S01]  /*0b30*/  FFMA.FTZ R111, R91, R142.reuse, R111 ;  /* 0x0000008e5b6f7223 */ /* 0x080fe2000001006f */
[----:B------:R-:W-:Y:S01]  /*0b40*/  FMUL.FTZ R142, R50, R142 ;  /* 0x0000008e328e7220 */ /* 0x000fe20000410000 */
[----:B------:R-:W-:Y:S01]  /*0b50*/  FADD.FTZ R83, R83, R86 ;  /* 0x0000005653537221 */ /* 0x000fe20000010000 */
[----:B------:R-:W-:Y:S01]  /*0b60*/  FFMA.FTZ R84, R93, R86, R84 ;  /* 0x000000565d547223 */ /* 0x000fe20000010054 */
[----:B0-----:R-:W-:-:S02]  /*0b70*/  HADD2.F32 R140, -RZ, R100.H0_H0 ;  /* 0x20000064ff8c7230 */ /* 0x001fc40000004100 */
[----:B------:R-:W-:Y:S01]  /*0b80*/  FADD.FTZ R98, -R134, R98 ;  /* 0x0000006286627221 */ /* 0x000fe20000010100 */
[----:B------:R-:W-:Y:S01]  /*0b90*/  FADD.FTZ R14, R144, R14 ;  /* 0x0000000e900e7221 */ /* 0x000fe20000010000 */
[----:B------:R-:W-:Y:S01]  /*0ba0*/  FFMA.FTZ R110, R89, R144, R110 ;  /* 0x00000090596e7223 */ /* 0x000fe2000001006e */
[----:B------:R-:W-:Y:S01]  /*0bb0*/  FMUL.FTZ R153, R135, R136 ;  /* 0x0000008887997220 */ /* 0x000fe20000410000 */
        /* <DEDUP_REMOVED lines=10> */
[----:B------:R-:W-:-:S02]  /*0c60*/  HADD2.F32 R138, -RZ, R101.H0_H0 ;  /* 0x20000065ff8a7230 */ /* 0x000fc40000004100 */
[C---:B------:R-:W-:Y:S01]  /*0c70*/  FMUL.FTZ R149, R135.reuse, R148 ;  /* 0x0000009487957220 */ /* 0x040fe20000410000 */
[----:B------:R-:W-:Y:S01]  /*0c80*/  FMUL.FTZ R151, R135, R146 ;  /* 0x0000009287977220 */ /* 0x000fe20000410000 */
        /* <DEDUP_REMOVED lines=9> */
[----:B------:R-:W-:Y:S01]  /*0d20*/  FADD.FTZ R80, -R134, R99 ;  /* 0x0000006386507221 */ /* 0x000fe20000010100 */
[----:B------:R-:W-:-:S02]  /*0d30*/  HADD2.F32 R134, -RZ, R102.H0_H0 ;  /* 0x20000066ff867230 */ /* 0x000fc40000004100 */
[C---:B------:R-:W-:Y:S01]  /*0d40*/  FMUL.FTZ R145, R135.reuse, R152 ;  /* 0x0000009887917220 */ /* 0x040fe20000410000 */
        /* <DEDUP_REMOVED lines=13> */
[----:B------:R-:W-:Y:S02]  /*0e20*/  HADD2.F32 R81, -RZ, R103.H1_H1 ;  /* 0x30000067ff517230 */ /* 0x000fe40000004100 */
        /* <DEDUP_REMOVED lines=46> */
.L_x_7877:
        /* <DEDUP_REMOVED lines=38> */
[--C-:B------:R-:W-:Y:S02]  /*1370*/  HADD2.F32 R92, -RZ, R81.reuse.H0_H0 ;  /* 0x20000051ff5c7230 */ /* 0x100fe40000004100 */
[-C--:B------:R-:W-:Y:S01]  /*1380*/  FMUL.FTZ R94, R94, R133.reuse ;  /* 0x000000855e5e7220 */ /* 0x080fe20000410000 */
[----:B------:R-:W-:Y:S02]  /*1390*/  HADD2.F32 R80, -RZ, R80.H1_H1 ;  /* 0x30000050ff507230 */ /* 0x000fe40000004100 */
[-C--:B------:R-:W-:Y:S01]  /*13a0*/  FMUL.FTZ R89, R146, R133.reuse ;  /* 0x0000008592597220 */ /* 0x080fe20000410000 */
[----:B------:R-:W-:Y:S02]  /*13b0*/  HADD2.F32 R81, -RZ, R81.H1_H1 ;  /* 0x30000051ff517230 */ /* 0x000fe40000004100 */
[----:B------:R-:W-:Y:S01]  /*13c0*/  FMUL.FTZ R148, R148, R133 ;  /* 0x0000008594947220 */ /* 0x000fe20000410000 */
[----:B------:R-:W-:-:S02]  /*13d0*/  HADD2.F32 R95, -RZ, R82.H0_H0 ;  /* 0x20000052ff5f7230 */ /* 0x000fc40000004100 */
[-C--:B------:R-:W-:Y:S01]  /*13e0*/  FMUL.FTZ R88, R88, R133.reuse ;  /* 0x0000008558587220 */ /* 0x080fe20000410000 */
[--C-:B------:R-:W-:Y:S02]  /*13f0*/  HADD2.F32 R97, -RZ, R83.reuse.H0_H0 ;  /* 0x20000053ff617230 */ /* 0x100fe40000004100 */
[-C--:B------:R-:W-:Y:S01]  /*1400*/  FMUL.FTZ R142, R142, R133.reuse ;  /* 0x000000858e8e7220 */ /* 0x080fe20000410000 */
[-C--:B------:R-:W-:Y:S01]  /*1410*/  FMUL.FTZ R86, R86, R133.reuse ;  /* 0x0000008556567220 */ /* 0x080fe20000410000 */
[----:B------:R-:W-:Y:S01]  /*1420*/  FMUL.FTZ R144, R144, R133 ;  /* 0x0000008590907220 */ /* 0x000fe20000410000 */
        /* <DEDUP_REMOVED lines=23> */
.L_x_7856:
        /* <DEDUP_REMOVED lines=34> */
[-C--:B------:R-:W-:Y:S01]  /*17c0*/  FMUL.FTZ R94, R76, R133.reuse ;  /* 0x000000854c5e7220 */ /* 0x080fe20000410000 */
[-C--:B------:R-:W-:Y:S01]  /*17d0*/  FMUL.FTZ R96, R77, R133.reuse ;  /* 0x000000854d607220 */ /* 0x080fe20000410000 */
[----:B------:R-:W-:Y:S01]  /*17e0*/  FMUL.FTZ R144, R79, R133 ;  /* 0x000000854f907220 */ /* 0x000fe20000410000 */
[--C-:B------:R-:W-:Y:S02]  /*17f0*/  HADD2.F32 R81, -RZ, R82.reuse.H0_H0 ;  /* 0x20000052ff517230 */ /* 0x100fe40000004100 */
[----:B------:R-:W-:Y:S01]  /*1800*/  FMUL.FTZ R90, R87, R152 ;  /* 0x00000098575a7220 */ /* 0x000fe20000410000 */
[----:B------:R-:W-:Y:S02]  /*1810*/  HADD2.F32 R82, -RZ, R82.H1_H1 ;  /* 0x30000052ff527230 */ /* 0x000fe40000004100 */
        /* <DEDUP_REMOVED lines=19> */
[----:B------:R-:W-:-:S07]  /*1950*/  F2FP.F16.F32.PACK_AB R83, R146, R157 ;  /* 0x0000009d9253723e */ /* 0x000fce00000000ff */
.L_x_7857:
        /* <DEDUP_REMOVED lines=25> */
[C---:B------:R-:W-:Y:S01]  /*1af0*/  FMUL.FTZ R72, R135.reuse, R72 ;  /* 0x0000004887487220 */ /* 0x040fe20000410000 */
[----:B------:R-:W-:Y:S01]  /*1b00*/  FADD.FTZ R100, R100, -R73 ;  /* 0x8000004964647221 */ /* 0x000fe20000010000 */
[C---:B------:R-:W-:Y:S01]  /*1b10*/  FMUL.FTZ R75, R135.reuse, R136 ;  /* 0x00000088874b7220 */ /* 0x040fe20000410000 */
[----:B------:R-:W-:Y:S01]  /*1b20*/  FMUL.FTZ R73, R135, R74 ;  /* 0x0000004a87497220 */ /* 0x000fe20000410000 */
[----:B-----5:R-:W-:-:S02]  /*1b30*/  HADD2.F32 R98, -RZ, R84.H0_H0 ;  /* 0x20000054ff627230 */ /* 0x020fc40000004100 */
[C---:B------:R-:W-:Y:S01]  /*1b40*/  FMUL.FTZ R74, R135.reuse, R138 ;  /* 0x0000008a874a7220 */ /* 0x040fe20000410000 */
[--C-:B------:R-:W-:Y:S02]  /*1b50*/  HADD2.F32 R99, -RZ, R85.reuse.H0_H0 ;  /* 0x20000055ff637230 */ /* 0x100fe40000004100 */
[C---:B------:R-:W-:Y:S01]  /*1b60*/  FMUL.FTZ R76, R135.reuse, R76 ;  /* 0x0000004c874c7220 */ /* 0x040fe20000410000 */
[C---:B------:R-:W-:Y:S01]  /*1b70*/  FMUL.FTZ R77, R135.reuse, R78 ;  /* 0x0000004e874d7220 */ /* 0x040fe20000410000 */
[----:B------:R-:W-:Y:S02]  /*1b80*/  HADD2.F32 R85, -RZ, R85.H1_H1 ;  /* 0x30000055ff557230 */ /* 0x000fe40000004100 */
[C---:B------:R-:W-:Y:S01]  /*1b90*/  FMUL.FTZ R78, R135.reuse, R102 ;  /* 0x00000066874e7220 */ /* 0x040fe20000410000 */
[-C--:B------:R-:W-:Y:S01]  /*1ba0*/  FMUL.FTZ R83, R72, R133.reuse ;  /* 0x0000008548537220 */ /* 0x080fe20000410000 */
[----:B------:R-:W-:Y:S01]  /*1bb0*/  FMUL.FTZ R79, R135, R100 ;  /* 0x00000064874f7220 */ /* 0x000fe20000410000 */
[----:B------:R-:W-:Y:S01]  /*1bc0*/  FMUL.FTZ R134, R75, R133 ;  /* 0x000000854b867220 */ /* 0x000fe20000410000 */
[----:B------:R-:W-:-:S02]  /*1bd0*/  HADD2.F32 R137, -RZ, R84.H1_H1 ;  /* 0x30000054ff897230 */ /* 0x000fc40000004100 */
[-C--:B------:R-:W-:Y:S01]  /*1be0*/  FMUL.FTZ R84, R73, R133.reuse ;  /* 0x0000008549547220 */ /* 0x080fe20000410000 */
[--C-:B------:R-:W-:Y:S02]  /*1bf0*/  HADD2.F32 R101, -RZ, R86.reuse.H0_H0 ;  /* 0x20000056ff657230 */ /* 0x100fe40000004100 */
[-C--:B------:R-:W-:Y:S01]  /*1c00*/  FMUL.FTZ R100, R74, R133.reuse ;  /* 0x000000854a647220 */ /* 0x080fe20000410000 */
[----:B------:R-:W-:Y:S02]  /*1c10*/  HADD2.F32 R82, -RZ, R86.H1_H1 ;  /* 0x30000056ff527230 */ /* 0x000fe40000004100 */
[-C--:B------:R-:W-:Y:S01]  /*1c20*/  FMUL.FTZ R103, R76, R133.reuse ;  /* 0x000000854c677220 */ /* 0x080fe20000410000 */
[--C-:B------:R-:W-:Y:S02]  /*1c30*/  HADD2.F32 R80, -RZ, R87.reuse.H0_H0 ;  /* 0x20000057ff507230 */ /* 0x100fe40000004100 */
[----:B------:R-:W-:Y:S01]  /*1c40*/  FMUL.FTZ R135, R77, R133 ;  /* 0x000000854d877220 */ /* 0x000fe20000410000 */
[----:B------:R-:W-:-:S02]  /*1c50*/  HADD2.F32 R81, -RZ, R87.H1_H1 ;  /* 0x30000057ff517230 */ /* 0x000fc40000004100 */
        /* <DEDUP_REMOVED lines=23> */
.L_x_7858:
        /* <DEDUP_REMOVED lines=24> */
[----:B0----5:R-:W-:-:S02]  /*1f50*/  HADD2.F32 R83, -RZ, R84.H0_H0 ;  /* 0x20000054ff537230 */ /* 0x021fc40000004100 */
        /* <DEDUP_REMOVED lines=35> */
.L_x_7859:
[----:B------:R-:W0:Y:S01]  /*2190*/  @P1 LDC.64 R84, c[0x0][0x478] ;  /* 0x00011e00ff541b82 */ /* 0x000e220000000a00 */
[----:B------:R-:W-:-:S04]  /*21a0*/  IMAD.WIDE.U32 R88, R129, 0x10, R88 ;  /* 0x0000001081587825 */ /* 0x000fc800078e0058 */
[----:B0-----:R-:W-:-:S05]  /*21b0*/  @P1 IMAD.WIDE.U32 R84, R129, 0x20, R84 ;  /* 0x0000002081541825 */ /* 0x001fca00078e0054 */
[----:B------:R1:W-:Y:S04]  /*21c0*/  @P1 STG.E.128 desc[UR6][R84.64], R72 ;  /* 0x0000004854001986 */ /* 0x0003e8000c101d06 */
[----:B------:R1:W-:Y:S04]  /*21d0*/  @P1 STG.E.128 desc[UR6][R84.64+0x10], R76 ;  /* 0x0000104c54001986 */ /* 0x0003e8000c101d06 */
[----:B------:R1:W-:Y:S01]  /*21e0*/  STG.E.128 desc[UR6][R88.64], R80 ;  /* 0x0000005058007986 */ /* 0x0003e2000c101d06 */
[----:B------:R-:W-:Y:S05]  /*21f0*/  BRA `(.L_x_7860) ;  /* 0x0000001000287947 */ /* 0x000fea0003800000 */
.L_x_7855:
        /* <DEDUP_REMOVED lines=67> */
.L_x_7861:
        /* <DEDUP_REMOVED lines=60> */
.L_x_7862:
        /* <DEDUP_REMOVED lines=27> */
[C---:B------:R-:W-:Y:S01]  /*2ba0*/  FFMA.FTZ R72, R135.reuse, R153, R64 ;  /* 0x0000009987487223 */ /* 0x040fe20000010040 */
[----:B------:R-:W-:Y:S01]  /*2bb0*/  FADD.FTZ R100, R100, -R73 ;  /* 0x8000004964647221 */ /* 0x000fe20000010000 */
[C---:B------:R-:W-:Y:S01]  /*2bc0*/  FFMA.FTZ R75, R135.reuse, R136, R67 ;  /* 0x00000088874b7223 */ /* 0x040fe20000010043 */
[----:B------:R-:W-:Y:S01]  /*2bd0*/  FFMA.FTZ R73, R135, R74, R65 ;  /* 0x0000004a87497223 */ /* 0x000fe20000010041 */
[----:B-----5:R-:W-:-:S02]  /*2be0*/  HADD2.F32 R98, -RZ, R84.H0_H0 ;  /* 0x20000054ff627230 */ /* 0x020fc40000004100 */
[C---:B------:R-:W-:Y:S01]  /*2bf0*/  FFMA.FTZ R74, R135.reuse, R149, R66 ;  /* 0x00000095874a7223 */ /* 0x040fe20000010042 */
[--C-:B------:R-:W-:Y:S02]  /*2c00*/  HADD2.F32 R99, -RZ, R85.reuse.H0_H0 ;  /* 0x20000055ff637230 */ /* 0x100fe40000004100 */
[C---:B------:R-:W-:Y:S01]  /*2c10*/  FFMA.FTZ R76, R135.reuse, R145, R68 ;  /* 0x00000091874c7223 */ /* 0x040fe20000010044 */
[C---:B------:R-:W-:Y:S01]  /*2c20*/  FFMA.FTZ R77, R135.reuse, R78, R69 ;  /* 0x0000004e874d7223 */ /* 0x040fe20000010045 */
[----:B------:R-:W-:Y:S02]  /*2c30*/  HADD2.F32 R85, -RZ, R85.H1_H1 ;  /* 0x30000055ff557230 */ /* 0x000fe40000004100 */
[C---:B------:R-:W-:Y:S01]  /*2c40*/  FFMA.FTZ R78, R135.reuse, R141, R70 ;  /* 0x0000008d874e7223 */ /* 0x040fe20000010046 */
[-C--:B------:R-:W-:Y:S01]  /*2c50*/  FMUL.FTZ R83, R72, R133.reuse ;  /* 0x0000008548537220 */ /* 0x080fe20000410000 */
[----:B------:R-:W-:Y:S01]  /*2c60*/  FFMA.FTZ R79, R135, R100, R71 ;  /* 0x00000064874f7223 */ /* 0x000fe20000010047 */
        /* <DEDUP_REMOVED lines=33> */
.L_x_7863:
        /* <DEDUP_REMOVED lines=10> */
[----:B-----5:R-:W-:-:S02]  /*2f20*/  HADD2.F32 R101, -RZ, R86.H0_H0 ;  /* 0x20000056ff657230 */ /* 0x020fc40000004100 */
[----:B------:R-:W-:Y:S01]  /*2f30*/  FADD.FTZ R149, R138, -R149 ;  /* 0x800000958a957221 */ /* 0x000fe20000010000 */
[----:B0-----:R-:W-:Y:S02]  /*2f40*/  HADD2.F32 R82, -RZ, R86.H1_H1 ;  /* 0x30000056ff527230 */ /* 0x001fe40000004100 */
[----:B------:R-:W-:Y:S01]  /*2f50*/  FADD.FTZ R136, R136, -R147 ;  /* 0x8000009388887221 */ /* 0x000fe20000010000 */
[----:B------:R-:W-:Y:S01]  /*2f60*/  FFMA.FTZ R86, R135, R153, R64 ;  /* 0x0000009987567223 */ /* 0x000fe20000010040 */
[----:B------:R-:W-:Y:S01]  /*2f70*/  FADD.FTZ R145, R134, -R145 ;  /* 0x8000009186917221 */ /* 0x000fe20000010000 */
[----:B------:R-:W-:Y:S01]  /*2f80*/  FADD.FTZ R141, R102, -R141 ;  /* 0x8000008d668d7221 */ /* 0x000fe20000010000 */
[----:B------:R-:W-:Y:S01]  /*2f90*/  FADD.FTZ R144, R103, -R144 ;  /* 0x8000009067907221 */ /* 0x000fe20000010000 */
[----:B------:R-:W-:Y:S01]  /*2fa0*/  FADD.FTZ R134, R100, -R137 ;  /* 0x8000008964867221 */ /* 0x000fe20000010000 */
[----:B------:R-:W-:Y:S01]  /*2fb0*/  FFMA.FTZ R142, R135, R142, R65 ;  /* 0x0000008e878e7223 */ /* 0x000fe20000010041 */
[----:B------:R-:W-:-:S02]  /*2fc0*/  HADD2.F32 R83, -RZ, R84.H0_H0 ;  /* 0x20000054ff537230 */ /* 0x000fc40000004100 */
[C---:B------:R-:W-:Y:S01]  /*2fd0*/  FFMA.FTZ R98, R135.reuse, R149, R66 ;  /* 0x0000009587627223 */ /* 0x040fe20000010042 */
[C---:B------:R-:W-:Y:S01]  /*2fe0*/  FFMA.FTZ R136, R135.reuse, R136, R67 ;  /* 0x0000008887887223 */ /* 0x040fe20000010043 */
[----:B------:R-:W-:Y:S01]  /*2ff0*/  FMUL.FTZ R86, R86, R133 ;  /* 0x0000008556567220 */ /* 0x000fe20000410000 */
[----:B------:R-:W-:Y:S02]  /*3000*/  HADD2.F32 R84, -RZ, R84.H1_H1 ;  /* 0x30000054ff547230 */ /* 0x000fe40000004100 */
[C---:B------:R-:W-:Y:S01]  /*3010*/  FFMA.FTZ R102, R135.reuse, R141, R70 ;  /* 0x0000008d87667223 */ /* 0x040fe20000010046 */
[--C-:B------:R-:W-:Y:S02]  /*3020*/  HADD2.F32 R99, -RZ, R85.reuse.H0_H0 ;  /* 0x20000055ff637230 */ /* 0x100fe40000004100 */
[C---:B------:R-:W-:Y:S01]  /*3030*/  FFMA.FTZ R100, R135.reuse, R145, R68 ;  /* 0x0000009187647223 */ /* 0x040fe20000010044 */
[C---:B------:R-:W-:Y:S01]  /*3040*/  FFMA.FTZ R144, R135.reuse, R144, R69 ;  /* 0x0000009087907223 */ /* 0x040fe20000010045 */
[----:B------:R-:W-:Y:S01]  /*3050*/  FFMA.FTZ R134, R135, R134, R71 ;  /* 0x0000008687867223 */ /* 0x000fe20000010047 */
[----:B------:R-:W-:Y:S01]  /*3060*/  FMUL.FTZ R142, R142, R133 ;  /* 0x000000858e8e7220 */ /* 0x000fe20000410000 */
[----:B------:R-:W-:-:S02]  /*3070*/  HADD2.F32 R85, -RZ, R85.H1_H1 ;  /* 0x30000055ff557230 */ /* 0x000fc40000004100 */
[-C--:B------:R-:W-:Y:S01]  /*3080*/  FMUL.FTZ R98, R98, R133.reuse ;  /* 0x0000008562627220 */ /* 0x080fe20000410000 */
[--C-:B------:R-:W-:Y:S02]  /*3090*/  HADD2.F32 R80, -RZ, R87.reuse.H0_H0 ;  /* 0x20000057ff507230 */ /* 0x100fe40000004100 */
[----:B------:R-:W-:Y:S01]  /*30a0*/  FMUL.FTZ R136, R136, R133 ;  /* 0x0000008588887220 */ /* 0x000fe20000410000 */
[----:B------:R-:W-:Y:S02]  /*30b0*/  HADD2.F32 R81, -RZ, R87.H1_H1 ;  /* 0x30000057ff517230 */ /* 0x000fe40000004100 */
[----:B------:R-:W-:Y:S01]  /*30c0*/  FMUL.FTZ R87, R86, R83 ;  /* 0x0000005356577220 */ /* 0x000fe20000410000 */
[-C--:B------:R-:W-:Y:S01]  /*30d0*/  FMUL.FTZ R137, R102, R133.reuse ;  /* 0x0000008566897220 */ /* 0x080fe20000410000 */
[----:B------:R-:W-:Y:S01]  /*30e0*/  FMUL.FTZ R83, R32, R86 ;  /* 0x0000005620537220 */ /* 0x000fe20000410000 */
        /* <DEDUP_REMOVED lines=21> */
.L_x_7864:
[----:B------:R-:W0:Y:S01]  /*3240*/  @P1 LDC.64 R84, c[0x0][0x478] ;  /* 0x00011e00ff541b82 */ /* 0x000e220000000a00 */
[----:B------:R-:W-:-:S04]  /*3250*/  IMAD.WIDE.U32 R88, R129, 0x10, R88 ;  /* 0x0000001081587825 */ /* 0x000fc800078e0058 */
[----:B0-----:R-:W-:-:S05]  /*3260*/  @P1 IMAD.WIDE.U32 R84, R129, 0x20, R84 ;  /* 0x0000002081541825 */ /* 0x001fca00078e0054 */
[----:B------:R0:W-:Y:S04]  /*3270*/  @P1 STG.E.128 desc[UR6][R84.64], R72 ;  /* 0x0000004854001986 */ /* 0x0001e8000c101d06 */
[----:B------:R0:W-:Y:S04]  /*3280*/  @P1 STG.E.128 desc[UR6][R84.64+0x10], R76 ;  /* 0x0000104c54001986 */ /* 0x0001e8000c101d06 */
[----:B------:R0:W-:Y:S02]  /*3290*/  STG.E.128 desc[UR6][R88.64], R80 ;  /* 0x0000005058007986 */ /* 0x0001e4000c101d06 */
.L_x_7860:
        /* <DEDUP_REMOVED lines=21> */
.L_x_7853:
        /* <DEDUP_REMOVED lines=48> */
.L_x_7852:
[----:B------:R-:W-:Y:S05]  /*36f0*/  BSYNC B0 ;  /* 0x0000000000007941 */ /* 0x000fea0003800000 */
.L_x_7851:
        /* <DEDUP_REMOVED lines=150> */
.L_x_7854:
        /* <DEDUP_REMOVED lines=8> */
.L_x_7867:
[----:B------:R-:W-:Y:S05]  /*40e0*/  BSYNC B2 ;  /* 0x0000000000027941 */ /* 0x000fea0003800000 */
.L_x_7866:
        /* <DEDUP_REMOVED lines=8> */
.L_x_7868:
[----:B------:R-:W-:Y:S01]  /*4170*/  FADD.FTZ R81, R83, R80 ;  /* 0x0000005053517221 */ /* 0x000fe20000010000 */
[----:B------:R-:W-:-:S04]  /*4180*/  HFMA2 R150, -RZ, RZ, 0, 1.1920928955078125e-07 ;  /* 0x00000002ff967431 */ /* 0x000fc800000001ff */
[----:B------:R-:W-:Y:S02]  /*4190*/  MOV R161, R81 ;  /* 0x0000005100a17202 */ /* 0x000fe40000000f00 */
[----:B------:R-:W-:-:S07]  /*41a0*/  MOV R82, R148 ;  /* 0x0000009400527202 */ /* 0x000fce0000000f00 */
[----:B------:R-:W-:Y:S05]  /*41b0*/  WARPSYNC.COLLECTIVE R146, `(.L_x_7869) ;  /* 0x0000000092087348 */ /* 0x000fea0003c00000 */
[----:B------:R0:W1:Y:S02]  /*41c0*/  SHFL.BFLY P3, R148, R161, R150, R163 ;  /* 0x0c000096a1947389 */ /* 0x00006400000600a3 */
[----:B01----:R-:W-:Y:S05]  /*41d0*/  ENDCOLLECTIVE ;  /* 0x000000000000791b */ /* 0x003fea0003800000 */
.L_x_7869:
[----:B------:R-:W-:-:S05]  /*41e0*/  FADD.FTZ R82, R85, R82 ;  /* 0x0000005255527221 */ /* 0x000fca0000010000 */
[----:B------:R-:W-:Y:S02]  /*41f0*/  MOV R161, R82 ;  /* 0x0000005200a17202 */ /* 0x000fe40000000f00 */
[----:B------:R-:W-:-:S07]  /*4200*/  MOV R80, R148 ;  /* 0x0000009400507202 */ /* 0x000fce0000000f00 */
[----:B------:R-:W-:Y:S05]  /*4210*/  WARPSYNC.COLLECTIVE R146, `(.L_x_7870) ;  /* 0x0000000092087348 */ /* 0x000fea0003c00000 */
[----:B------:R0:W1:Y:S02]  /*4220*/  SHFL.BFLY P3, R148, R161, R150, R163 ;  /* 0x0c000096a1947389 */ /* 0x00006400000600a3 */
[----:B01----:R-:W-:Y:S05]  /*4230*/  ENDCOLLECTIVE ;  /* 0x000000000000791b */ /* 0x003fea0003800000 */
.L_x_7870:
[----:B------:R-:W-:Y:S01]  /*4240*/  FADD.FTZ R84, R81, R80 ;  /* 0x0000005051547221 */ /* 0x000fe20000010000 */
[----:B------:R-:W-:-:S04]  /*4250*/  HFMA2 R150, -RZ, RZ, 0, 2.384185791015625e-07 ;  /* 0x00000004ff967431 */ /* 0x000fc800000001ff */
[----:B------:R-:W-:Y:S02]  /*4260*/  MOV R161, R84 ;  /* 0x0000005400a17202 */ /* 0x000fe40000000f00 */
[----:B------:R-:W-:-:S07]  /*4270*/  MOV R99, R148 ;  /* 0x0000009400637202 */ /* 0x000fce0000000f00 */
[----:B------:R-:W-:Y:S05]  /*4280*/  WARPSYNC.COLLECTIVE R146, `(.L_x_7871) ;  /* 0x0000000092087348 */ /* 0x000fea0003c00000 */
[----:B------:R0:W1:Y:S02]  /*4290*/  SHFL.BFLY P3, R148, R161, R150, R163 ;  /* 0x0c000096a1947389 */ /* 0x00006400000600a3 */
[----:B01----:R-:W-:Y:S05]  /*42a0*/  ENDCOLLECTIVE ;  /* 0x000000000000791b */ /* 0x003fea0003800000 */
.L_x_7871:
[----:B------:R-:W-:-:S05]  /*42b0*/  FADD.FTZ R99, R82, R99 ;  /* 0x0000006352637221 */ /* 0x000fca0000010000 */
[----:B------:R-:W-:Y:S02]  /*42c0*/  MOV R161, R99 ;  /* 0x0000006300a17202 */ /* 0x000fe40000000f00 */
[----:B------:R-:W-:-:S07]  /*42d0*/  MOV R159, R148 ;  /* 0x00000094009f7202 */ /* 0x000fce0000000f00 */
[----:B------:R-:W-:Y:S05]  /*42e0*/  WARPSYNC.COLLECTIVE R146, `(.L_x_7872) ;  /* 0x0000000092087348 */ /* 0x000fea0003c00000 */
[----:B------:R0:W1:Y:S02]  /*42f0*/  SHFL.BFLY P3, R148, R161, R150, R163 ;  /* 0x0c000096a1947389 */ /* 0x00006400000600a3 */
[----:B01----:R-:W-:Y:S05]  /*4300*/  ENDCOLLECTIVE ;  /* 0x000000000000791b */ /* 0x003fea0003800000 */
.L_x_7872:
[----:B------:R-:W-:Y:S01]  /*4310*/  FADD.FTZ R159, R84, R159 ;  /* 0x0000009f549f7221 */ /* 0x000fe20000010000 */
[----:B------:R-:W-:-:S04]  /*4320*/  HFMA2 R150, -RZ, RZ, 0, 4.76837158203125e-07 ;  /* 0x00000008ff967431 */ /* 0x000fc800000001ff */
[----:B------:R-:W-:Y:S02]  /*4330*/  MOV R161, R159 ;  /* 0x0000009f00a17202 */ /* 0x000fe40000000f00 */
[----:B------:R-:W-:-:S07]  /*4340*/  MOV R80, R148 ;  /* 0x0000009400507202 */ /* 0x000fce0000000f00 */
[----:B------:R-:W-:Y:S05]  /*4350*/  WARPSYNC.COLLECTIVE R146, `(.L_x_7873) ;  /* 0x0000000092087348 */ /* 0x000fea0003c00000 */
[----:B------:R0:W1:Y:S02]  /*4360*/  SHFL.BFLY P3, R148, R161, R150, R163 ;  /* 0x0c000096a1947389 */ /* 0x00006400000600a3 */
[----:B01----:R-:W-:Y:S05]  /*4370*/  ENDCOLLECTIVE ;  /* 0x000000000000791b */ /* 0x003fea0003800000 */
.L_x_7873:
[----:B------:R-:W-:-:S05]  /*4380*/  FADD.FTZ R98, R99, R80 ;  /* 0x0000005063627221 */ /* 0x000fca0000010000 */
[----:B------:R-:W-:Y:S02]  /*4390*/  MOV R161, R98 ;  /* 0x0000006200a17202 */ /* 0x000fe40000000f00 */
[----:B------:R-:W-:-:S07]  /*43a0*/  MOV R80, R148 ;  /* 0x0000009400507202 */ /* 0x000fce0000000f00 */
[----:B------:R-:W-:Y:S05]  /*43b0*/  WARPSYNC.COLLECTIVE R146, `(.L_x_7874) ;  /* 0x0000000092087348 */ /* 0x000fea0003c00000 */
[----:B------:R0:W1:Y:S02]  /*43c0*/  SHFL.BFLY P3, R148, R161, R150, R163 ;  /* 0x0c000096a1947389 */ /* 0x00006400000600a3 */
[----:B01----:R-:W-:Y:S05]  /*43d0*/  ENDCOLLECTIVE ;  /* 0x000000000000791b */ /* 0x003fea0003800000 */
.L_x_7874:
[----:B------:R-:W-:Y:S01]  /*43e0*/  FADD.FTZ R80, R159, R80 ;  /* 0x000000509f507221 */ /* 0x000fe20000010000 */
[----:B------:R-:W-:-:S04]  /*43f0*/  HFMA2 R150, -RZ, RZ, 0, 9.5367431640625e-07 ;  /* 0x00000010ff967431 */ /* 0x000fc800000001ff */
[----:B------:R-:W-:Y:S02]  /*4400*/  MOV R161, R80 ;  /* 0x0000005000a17202 */ /* 0x000fe40000000f00 */
[----:B------:R-:W-:-:S07]  /*4410*/  MOV R83, R148 ;  /* 0x0000009400537202 */ /* 0x000fce0000000f00 */
[----:B------:R-:W-:Y:S05]  /*4420*/  WARPSYNC.COLLECTIVE R146, `(.L_x_7875) ;  /* 0x0000000092087348 */ /* 0x000fea0003c00000 */
[----:B------:R0:W1:Y:S02]  /*4430*/  SHFL.BFLY P3, R148, R161, R150, R163 ;  /* 0x0c000096a1947389 */ /* 0x00006400000600a3 */
[----:B01----:R-:W-:Y:S05]  /*4440*/  ENDCOLLECTIVE ;  /* 0x000000000000791b */ /* 0x003fea0003800000 */
.L_x_7875:
[----:B------:R-:W-:-:S05]  /*4450*/  FADD.FTZ R81, R98, R83 ;  /* 0x0000005362517221 */ /* 0x000fca0000010000 */
[----:B------:R-:W-:Y:S02]  /*4460*/  MOV R161, R81 ;  /* 0x0000005100a17202 */ /* 0x000fe40000000f00 */
[----:B------:R-:W-:-:S07]  /*4470*/  MOV R83, R148 ;  /* 0x0000009400537202 */ /* 0x000fce0000000f00 */
[----:B------:R-:W-:Y:S05]  /*4480*/  WARPSYNC.COLLECTIVE R146, `(.L_x_7876) ;  /* 0x0000000092087348 */ /* 0x000fea0003c00000 */
[----:B------:R0:W1:Y:S02]  /*4490*/  SHFL.BFLY P3, R148, R161, R150, R163 ;  /* 0x0c000096a1947389 */ /* 0x00006400000600a3 */
[----:B01----:R-:W-:Y:S05]  /*44a0*/  ENDCOLLECTIVE ;  /* 0x000000000000791b */ /* 0x003fea0003800000 */
.L_x_7876:
[----:B------:R-:W-:Y:S01]  /*44b0*/  MOV R82, R148 ;  /* 0x0000009400527202 */ /* 0x000fe20000000f00 */
[----:B------:R-:W-:Y:S06]  /*44c0*/  BRA `(.L_x_7877) ;  /* 0xffffffcc00107947 */ /* 0x000fec000383ffff */
.L_x_7878:
        /* <DEDUP_REMOVED lines=11> */
.L_x_11293:


//--------------------- .text._ZN10layer_norm13ln_bwd_kernelINS_13Kernel_traitsIf6__halffS2_fjLj512ELj1ELj4ELj1ELj16ENS_18Kernel_traits_baseILj512EfS2_fS2_fjLj128EEEEELb0ELb1ELb1ELb0EEEvNS_9BwdParamsE --------------------------
	.section	.text._ZN10layer_norm13ln_bwd_kernelINS_13Kernel_traitsIf6__halffS2_fjLj512ELj1ELj4ELj1ELj16ENS_18Kernel_traits_baseILj512EfS2_fS2_fjLj128EEEEELb0ELb1ELb1ELb0EEEvNS_9BwdParamsE,"ax",@progbits
	.align	128
        .global         _ZN10layer_norm13ln_bwd_kernelINS_13Kernel_traitsIf6__halffS2_fjLj512ELj1ELj4ELj1ELj16ENS_18Kernel_traits_baseILj512EfS2_fS2_fjLj128EEEEELb0ELb1ELb1ELb0EEEvNS_9BwdParamsE
        .type           _ZN10layer_norm13ln_bwd_kernelINS_13Kernel_traitsIf6__halffS2_fjLj512ELj1ELj4ELj1ELj16ENS_18Kernel_traits_baseILj512EfS2_fS2_fjLj128EEEEELb0ELb1ELb1ELb0EEEvNS_9BwdParamsE,@function
        .size           _ZN10layer_norm13ln_bwd_kernelINS_13Kernel_traitsIf6__halffS2_fjLj512ELj1ELj4ELj1ELj16ENS_18Kernel_traits_baseILj512EfS2_fS2_fjLj128EEEEELb0ELb1ELb1ELb0EEEvNS_9BwdParamsE,(.L_x_11294 - _ZN10layer_norm13ln_bwd_kernelINS_13Kernel_traitsIf6__halffS2_fjLj512ELj1ELj4ELj1ELj16ENS_18Kernel_traits_baseILj512EfS2_fS2_fjLj128EEEEELb0ELb1ELb1ELb0EEEvNS_9BwdParamsE)
        .other          _ZN10layer_norm13ln_bwd_kernelINS_13Kernel_traitsIf6__halffS2_fjLj512ELj1ELj4ELj1ELj16ENS_18Kernel_traits_baseILj512EfS2_fS2_fjLj128EEEEELb0ELb1ELb1ELb0EEEvNS_9BwdParamsE,@"STO_CUDA_ENTRY STV_DEFAULT"
_ZN10layer_norm13ln_bwd_kernelINS_13Kernel_traitsIf6__halffS2_fjLj512ELj1ELj4ELj1ELj16ENS_18Kernel_traits_baseILj512EfS2_fS2_fjLj128EEEEELb0ELb1ELb1ELb0EEEvNS_9BwdParamsE:
.text._ZN10layer_norm13ln_bwd_kernelINS_13Kernel_traitsIf6__halffS2_fjLj512ELj1ELj4ELj1ELj16ENS_18Kernel_traits_baseILj512EfS2_fS2_fjLj128EEEEELb0ELb1ELb1ELb0EEEvNS_9BwdParamsE:
        /* <DEDUP_REMOVED lines=90> */
.L_x_7960:
        /* <DEDUP_REMOVED lines=56> */
[C---:B-----5:R-:W-:Y:S01]  /*0920*/  FMUL.FTZ R169, R6.reuse, R169 ;  /* 0x000000a906a97220 */ /* 0x060fe20000410000 */
[C---:B------:R-:W-:Y:S01]  /*0930*/  FADD.FTZ R141, -R3.reuse, R127 ;  /* 0x0000007f038d7221 */ /* 0x040fe20000010100 */
[----:B----4-:R-:W-:Y:S02]  /*0940*/  HADD2.F32 R167, -RZ, R128.H0_H0 ;  /* 0x20000080ffa77230 */ /* 0x010fe40000004100 */
[--C-:B------:R-:W-:Y:S02]  /*0950*/  HADD2.F32 R137, -RZ, R129.reuse.H0_H0 ;  /* 0x20000081ff897230 */ /* 0x100fe40000004100 */
[----:B------:R-:W-:Y:S02]  /*0960*/  HADD2.F32 R126, -RZ, R129.H1_H1 ;  /* 0x30000081ff7e7230 */ /* 0x000fe40000004100 */
[----:B---3--:R-:W-:Y:S01]  /*0970*/  FADD.FTZ R129, -R3, R132 ;  /* 0x0000008403817221 */ /* 0x008fe20000010100 */
[----:B------:R-:W-:Y:S02]  /*0980*/  HADD2.F32 R127, -RZ, R130.H0_H0 ;  /* 0x20000082ff7f7230 */ /* 0x000fe40000004100 */
[----:B------:R-:W-:Y:S01]  /*0990*/  FMUL.FTZ R166, R6, R139 ;  /* 0x0000008b06a67220 */ /* 0x000fe20000410000 */
[----:B------:R-:W-:-:S02]  /*09a0*/  HADD2.F32 R128, -RZ, R128.H1_H1 ;  /* 0x30000080ff807230 */ /* 0x000fc40000004100 */
[----:B------:R-:W-:Y:S01]  /*09b0*/  FADD.FTZ R64, R64, R167 ;  /* 0x000000a740407221 */ /* 0x000fe20000010000 */
[----:B------:R-:W-:Y:S01]  /*09c0*/  FFMA.FTZ R52, R169, R167, R52 ;  /* 0x000000a7a9347223 */ /* 0x000fe20000010034 */
[----:B------:R-:W-:Y:S01]  /*09d0*/  FMUL.FTZ R139, R6, R129 ;  /* 0x00000081068b7220 */ /* 0x000fe20000410000 */
[----:B------:R-:W-:Y:S01]  /*09e0*/  FMUL.FTZ R167, R20, R167 ;  /* 0x000000a714a77220 */ /* 0x000fe20000410000 */
[C---:B------:R-:W-:Y:S01]  /*09f0*/  FMUL.FTZ R165, R6.reuse, R165 ;  /* 0x000000a506a57220 */ /* 0x040fe20000410000 */
[----:B------:R-:W-:Y:S01]  /*0a00*/  FMUL.FTZ R138, R6, R141 ;  /* 0x0000008d068a7220 */ /* 0x000fe20000410000 */
[----:B------:R-:W-:Y:S01]  /*0a10*/  FADD.FTZ R68, R68, R127 ;  /* 0x0000007f44447221 */ /* 0x000fe20000010000 */
[-C--:B------:R-:W-:Y:S01]  /*0a20*/  FFMA.FTZ R56, R139, R127.reuse, R56 ;  /* 0x0000007f8b387223 */ /* 0x080fe20000010038 */
        /* <DEDUP_REMOVED lines=14> */
[----:B------:R-:W-:-:S02]  /*0b10*/  FADD.FTZ R145, -R3, R134 ;  /* 0x0000008603917221 */ /* 0x000fc40000010100 */
[----:B------:R-:W-:Y:S01]  /*0b20*/  FADD.FTZ R126, R126, R137 ;  /* 0x000000897e7e7221 */ /* 0x000fe20000010000 */
[----:B------:R-:W-:Y:S01]  /*0b30*/  FFMA.FTZ R127, R165, R137, R128 ;  /* 0x00000089a57f7223 */ /* 0x000fe20000010080 */
[--C-:B------:R-:W-:Y:S02]  /*0b40*/  HADD2.F32 R125, -RZ, R131.reuse.H0_H0 ;  /* 0x20000083ff7d7230 */ /* 0x100fe40000004100 */
[----:B------:R-:W-:Y:S01]  /*0b50*/  FMUL.FTZ R145, R6, R145 ;  /* 0x0000009106917220 */ /* 0x000fe20000410000 */
[----:B------:R-:W-:Y:S02]  /*0b60*/  HADD2.F32 R130, -RZ, R130.H1_H1 ;  /* 0x30000082ff827230 */ /* 0x000fe40000004100 */
[----:B------:R-:W-:Y:S01]  /*0b70*/  FADD.FTZ R129, R126, R141 ;  /* 0x0000008d7e817221 */ /* 0x000fe20000010000 */
[C---:B------:R-:W-:Y:S01]  /*0b80*/  FADD.FTZ R133, -R3.reuse, R133 ;  /* 0x0000008503857221 */ /* 0x040fe20000010100 */
[----:B------:R-:W-:Y:S01]  /*0b90*/  FFMA.FTZ R126, R138, R141, R127 ;  /* 0x0000008d8a7e7223 */ /* 0x000fe2000001007f */
[----:B------:R-:W-:Y:S01]  /*0ba0*/  FADD.FTZ R135, -R3, R135 ;  /* 0x0000008703877221 */ /* 0x000fe20000010100 */
[----:B------:R-:W-:Y:S01]  /*0bb0*/  FADD.FTZ R70, R70, R125 ;  /* 0x0000007d46467221 */ /* 0x000fe20000010000 */
[-C--:B------:R-:W-:Y:S01]  /*0bc0*/  FFMA.FTZ R58, R145, R125.reuse, R58 ;  /* 0x0000007d913a7223 */ /* 0x080fe2000001003a */
[----:B------:R-:W-:Y:S01]  /*0bd0*/  FMUL.FTZ R144, R26, R125 ;  /* 0x0000007d1a907220 */ /* 0x000fe20000410000 */
[----:B0-----:R-:W-:Y:S01]  /*0be0*/  FMUL.FTZ R142, R6, R133 ;  /* 0x00000085068e7220 */ /* 0x001fe20000410000 */
        /* <DEDUP_REMOVED lines=16> */
.L_x_7883:
[----:B------:R-:W-:Y:S05]  /*0cf0*/  BSYNC.RECONVERGENT B1 ;  /* 0x0000000000017941 */ /* 0x000fea0003800200 */
.L_x_7882:
        /* <DEDUP_REMOVED lines=18> */
[C---:B------:R-:W-:Y:S01]  /*0e20*/  FADD.FTZ R153, -R3.reuse, R126 ;  /* 0x0000007e03997221 */ /* 0x040fe20000010100 */
[----:B------:R-:W-:Y:S01]  /*0e30*/  FADD.FTZ R149, -R3, R124 ;  /* 0x0000007c03957221 */ /* 0x000fe20000010100 */
[----:B----4-:R-:W-:-:S02]  /*0e40*/  HADD2.F32 R131, -RZ, R132.H0_H0 ;  /* 0x20000084ff837230 */ /* 0x010fc40000004100 */
[C---:B------:R-:W-:Y:S01]  /*0e50*/  FADD.FTZ R157, -R3.reuse, R128 ;  /* 0x00000080039d7221 */ /* 0x040fe20000010100 */
[--C-:B------:R-:W-:Y:S02]  /*0e60*/  HADD2.F32 R124, -RZ, R133.reuse.H1_H1 ;  /* 0x30000085ff7c7230 */ /* 0x100fe40000004100 */
[C---:B-----5:R-:W-:Y:S01]  /*0e70*/  FMUL.FTZ R148, R6.reuse, R151 ;  /* 0x0000009706947220 */ /* 0x060fe20000410000 */
[----:B------:R-:W-:Y:S02]  /*0e80*/  HADD2.F32 R132, -RZ, R132.H1_H1 ;  /* 0x30000084ff847230 */ /* 0x000fe40000004100 */
[C---:B------:R-:W-:Y:S01]  /*0e90*/  FMUL.FTZ R150, R6.reuse, R155 ;  /* 0x0000009b06967220 */ /* 0x040fe20000410000 */
[----:B------:R-:W-:Y:S02]  /*0ea0*/  HADD2.F32 R127, -RZ, R133.H0_H0 ;  /* 0x20000085ff7f7230 */ /* 0x000fe40000004100 */
[----:B------:R-:W-:Y:S01]  /*0eb0*/  FMUL.FTZ R151, R6, R153 ;  /* 0x0000009906977220 */ /* 0x000fe20000410000 */
[----:B------:R-:W-:Y:S01]  /*0ec0*/  FMUL.FTZ R156, R36, R131 ;  /* 0x00000083249c7220 */ /* 0x000fe20000410000 */
[C---:B------:R-:W-:Y:S01]  /*0ed0*/  FMUL.FTZ R149, R6.reuse, R149 ;  /* 0x0000009506957220 */ /* 0x040fe20000410000 */
[C---:B------:R-:W-:Y:S01]  /*0ee0*/  FMUL.FTZ R155, R6.reuse, R159 ;  /* 0x0000009f069b7220 */ /* 0x040fe20000410000 */
[----:B------:R-:W-:Y:S01]  /*0ef0*/  FADD.FTZ R129, -R3, R129 ;  /* 0x0000008103817221 */ /* 0x000fe20000010100 */
        /* <DEDUP_REMOVED lines=10> */
[----:B------:R-:W-:-:S02]  /*0fa0*/  HADD2.F32 R125, -RZ, R134.H0_H0 ;  /* 0x20000086ff7d7230 */ /* 0x000fc40000004100 */
        /* <DEDUP_REMOVED lines=13> */
[----:B------:R-:W-:Y:S01]  /*1080*/  FMUL.FTZ R161, R41, R134 ;  /* 0x0000008629a17220 */ /* 0x000fe20000410000 */
[----:B------:R-:W-:Y:S01]  /*1090*/  FADD.FTZ R126, R127, R160 ;  /* 0x000000a07f7e7221 */ /* 0x000fe20000010000 */
[----:B------:R-:W-:Y:S01]  /*10a0*/  FFMA.FTZ R125, R153, R160, R124 ;  /* 0x000000a0997d7223 */ /* 0x000fe2000001007c */
[----:B------:R-:W-:Y:S02]  /*10b0*/  HADD2.F32 R0, -RZ, R135.H1_H1 ;  /* 0x30000087ff007230 */ /* 0x000fe40000004100 */
[----:B------:R-:W-:Y:S01]  /*10c0*/  FADD.FTZ R82, R82, R3 ;  /* 0x0000000352527221 */ /* 0x000fe20000010000 */
[-C--:B------:R-:W-:Y:S01]  /*10d0*/  FFMA.FTZ R78, R155, R3.reuse, R78 ;  /* 0x000000039b4e7223 */ /* 0x080fe2000001004e */
[----:B0-----:R-:W-:Y:S01]  /*10e0*/  FMUL.FTZ R162, R42, R3 ;  /* 0x000000032aa27220 */ /* 0x001fe20000410000 */
        /* <DEDUP_REMOVED lines=16> */
.L_x_7881:
        /* <DEDUP_REMOVED lines=22> */
.L_x_7884:
[----:B------:R-:W-:Y:S05]  /*1350*/  BSYNC.RECONVERGENT B0 ;  /* 0x0000000000007941 */ /* 0x000fea0003800200 */
.L_x_7880:
        /* <DEDUP_REMOVED lines=21> */
.L_x_7978:
        /* <DEDUP_REMOVED lines=21> */
.L_x_7889:
[----:B------:R-:W-:Y:S05]  /*1600*/  BSYNC.RECONVERGENT B1 ;  /* 0x0000000000017941 */ /* 0x000fea0003800200 */
.L_x_7888:
        /* <DEDUP_REMOVED lines=11> */
[----:B0-----:R-:W-:Y:S01]  /*16c0*/  FFMA.FTZ R2, R169, R0, R129 ;  /* 0x00000000a9027223 */ /* 0x001fe20000010081 */
[----:B------:R-:W-:-:S03]  /*16d0*/  ISETP.GT.AND P0, PT, R7, RZ, PT ;  /* 0x000000ff0700720c */ /* 0x000fc60003f04270 */
[----:B------:R-:W-:Y:S01]  /*16e0*/  FADD.FTZ R3, R167, -R2 ;  /* 0x80000002a7037221 */ /* 0x000fe20000010000 */
[----:B-----5:R-:W-:-:S03]  /*16f0*/  HADD2.F32 R2, -RZ, R116.H0_H0 ;  /* 0x20000074ff027230 */ /* 0x020fc60000004100 */
[----:B------:R-:W-:-:S05]  /*1700*/  FMUL.FTZ R3, R6, R3 ;  /* 0x0000000306037220 */ /* 0x000fca0000410000 */
[----:B------:R-:W-:-:S05]  /*1710*/  FSEL R3, R3, RZ, P0 ;  /* 0x000000ff03037208 */ /* 0x000fca0000000000 */
[----:B------:R-:W-:-:S04]  /*1720*/  FMUL.FTZ R3, R3, UR12 ;  /* 0x0000000c03037c20 */ /* 0x000fc80008410000 */
[----:B------:R-:W-:Y:S01]  /*1730*/  FFMA.FTZ R84, R3, R2, R84 ;  /* 0x0000000203547223 */ /* 0x000fe20000010054 */
[----:B------:R-:W-:-:S05]  /*1740*/  FMUL.FTZ R3, R28, R3 ;  /* 0x000000031c037220 */ /* 0x000fca0000410000 */
[----:B------:R-:W-:-:S04]  /*1750*/  F2FP.F16.F32.PACK_AB R3, RZ, R3 ;  /* 0x00000003ff03723e */ /* 0x000fc800000000ff */
[----:B------:R-:W-:-:S07]  /*1760*/  PRMT R120, R3, 0x7610, R120 ;  /* 0x0000761003787816 */ /* 0x000fce0000000078 */
.L_x_7894:
[----:B------:R-:W-:Y:S05]  /*1770*/  BSYNC.RECONVERGENT B2 ;  /* 0x0000000000027941 */ /* 0x000fea0003800200 */
.L_x_7893:
[----:B------:R-:W-:Y:S04]  /*1780*/  BSSY.RECONVERGENT B2, `(.L_x_7895) ;  /* 0x000000d000027945 */ /* 0x000fe80003800200 */
[----:B------:R-:W-:Y:S05]  /*1790*/  @!P2 BRA `(.L_x_7896) ;  /* 0x00000000002ca947 */ /* 0x000fea0003800000 */
[----:B0-----:R-:W-:Y:S01]  /*17a0*/  FFMA.FTZ R3, R166, R0, R129 ;  /* 0x00000000a6037223 */ /* 0x001fe20000010081 */
[----:B------:R-:W-:-:S03]  /*17b0*/  ISETP.GT.AND P0, PT, R7, RZ, PT ;  /* 0x000000ff0700720c */ /* 0x000fc60003f04270 */
[----:B------:R-:W-:-:S04]  /*17c0*/  FADD.FTZ R3, R164, -R3 ;  /* 0x80000003a4037221 */ /* 0x000fc80000010000 */
[----:B------:R-:W-:-:S05]  /*17d0*/  FMUL.FTZ R3, R6, R3 ;  /* 0x0000000306037220 */ /* 0x000fca0000410000 */
[----:B------:R-:W-:-:S05]  /*17e0*/  FSEL R3, R3, RZ, P0 ;  /* 0x000000ff03037208 */ /* 0x000fca0000000000 */
[----:B------:R-:W-:Y:S01]  /*17f0*/  FMUL.FTZ R2, R3, UR12 ;  /* 0x0000000c03027c20 */ /* 0x000fe20008410000 */
[----:B-----5:R-:W-:-:S05]  /*1800*/  HADD2.F32 R3, -RZ, R116.H1_H1 ;  /* 0x30000074ff037230 */ /* 0x020fca0000004100 */
[----:B------:R-:W-:Y:S01]  /*1810*/  FFMA.FTZ R85, R2, R3, R85 ;  /* 0x0000000302557223 */ /* 0x000fe20000010055 */
[----:B------:R-:W-:-:S05]  /*1820*/  FMUL.FTZ R2, R29, R2 ;  /* 0x000000021d027220 */ /* 0x000fca0000410000 */
[----:B------:R-:W-:-:S04]  /*1830*/  F2FP.F16.F32.PACK_AB R2, RZ, R2 ;  /* 0x00000002ff02723e */ /* 0x000fc800000000ff */
[----:B------:R-:W-:-:S07]  /*1840*/  PRMT R120, R120, 0x5410, R2 ;  /* 0x0000541078787816 */ /* 0x000fce0000000002 */
.L_x_7896:
[----:B------:R-:W-:Y:S05]  /*1850*/  BSYNC.RECONVERGENT B2 ;  /* 0x0000000000027941 */ /* 0x000fea0003800200 */
.L_x_7895:
        /* <DEDUP_REMOVED lines=13> */
.L_x_7898:
[----:B------:R-:W-:Y:S05]  /*1930*/  BSYNC.RECONVERGENT B2 ;  /* 0x0000000000027941 */ /* 0x000fea0003800200 */
.L_x_7897:
        /* <DEDUP_REMOVED lines=13> */
.L_x_7900:
[----:B------:R-:W-:Y:S05]  /*1a10*/  BSYNC.RECONVERGENT B2 ;  /* 0x0000000000027941 */ /* 0x000fea0003800200 */
.L_x_7899:
[----:B------:R-:W-:Y:S04]  /*1a20*/  BSSY.RECONVERGENT B2, `(.L_x_7901) ;  /* 0x000000d000027945 */ /* 0x000fe80003800200 */
[----:B------:R-:W-:Y:S05]  /*1a30*/  @!P2 BRA `(.L_x_7902) ;  /* 0x00000000002ca947 */ /* 0x000fea0003800000 */
[----:B0-----:R-:W-:Y:S01]  /*1a40*/  FFMA.FTZ R3, R139, R0, R129 ;  /* 0x000000008b037223 */ /* 0x001fe20000010081 */
[----:B------:R-:W-:Y:S01]  /*1a50*/  ISETP.GT.AND P0, PT, R7, RZ, PT ;  /* 0x000000ff0700720c */ /* 0x000fe20003f04270 */
[----:B-----5:R-:W-:Y:S02]  /*1a60*/  HADD2.F32 R2, -RZ, R118.H0_H0 ;  /* 0x20000076ff027230 */ /* 0x020fe40000004100 */
[----:B------:R-:W-:-:S04]  /*1a70*/  FADD.FTZ R3, R140, -R3 ;  /* 0x800000038c037221 */ /* 0x000fc80000010000 */
[----:B------:R-:W-:-:S05]  /*1a80*/  FMUL.FTZ R3, R6, R3 ;  /* 0x0000000306037220 */ /* 0x000fca0000410000 */
[----:B------:R-:W-:-:S05]  /*1a90*/  FSEL R3, R3, RZ, P0 ;  /* 0x000000ff03037208 */ /* 0x000fca0000000000 */
[----:B------:R-:W-:-:S04]  /*1aa0*/  FMUL.FTZ R3, R3, UR12 ;  /* 0x0000000c03037c20 */ /* 0x000fc80008410000 */
[----:B------:R-:W-:Y:S01]  /*1ab0*/  FFMA.FTZ R88, R3, R2, R88 ;  /* 0x0000000203587223 */ /* 0x000fe20000010058 */
[----:B------:R-:W-:-:S05]  /*1ac0*/  FMUL.FTZ R3, R32, R3 ;  /* 0x0000000320037220 */ /* 0x000fca0000410000 */
[----:B------:R-:W-:-:S04]  /*1ad0*/  F2FP.F16.F32.PACK_AB R3, RZ, R3 ;  /* 0x00000003ff03723e */ /* 0x000fc800000000ff */
[----:B------:R-:W-:-:S07]  /*1ae0*/  PRMT R122, R3, 0x7610, R122 ;  /* 0x00007610037a7816 */ /* 0x000fce000000007a */
.L_x_7902:
[----:B------:R-:W-:Y:S05]  /*1af0*/  BSYNC.RECONVERGENT B2 ;  /* 0x0000000000027941 */ /* 0x000fea0003800200 */
.L_x_7901:
        /* <DEDUP_REMOVED lines=13> */
.L_x_7904:
[----:B------:R-:W-:Y:S05]  /*1bd0*/  BSYNC.RECONVERGENT B2 ;  /* 0x0000000000027941 */ /* 0x000fea0003800200 */
.L_x_7903:
        /* <DEDUP_REMOVED lines=13> */
.L_x_7906:
[----:B------:R-:W-:Y:S05]  /*1cb0*/  BSYNC.RECONVERGENT B2 ;  /* 0x0000000000027941 */ /* 0x000fea0003800200 */
.L_x_7905:
        /* <DEDUP_REMOVED lines=11> */
[----:B------:R-:W-:Y:S01]  /*1d70*/  PRMT R123, R123, 0x5410, R2 ;  /* 0x000054107b7b7816 */ /* 0x000fe20000000002 */
[----:B------:R-:W-:Y:S06]  /*1d80*/  BRA `(.L_x_7907) ;  /* 0x0000001400047947 */ /* 0x000fec0003800000 */
.L_x_7892:
[-CC-:B0-----:R-:W-:Y:S01]  /*1d90*/  FFMA.FTZ R2, R142, R0.reuse, R129.reuse ;  /* 0x000000008e027223 */ /* 0x181fe20000010081 */
        /* <DEDUP_REMOVED lines=45> */
.L_x_7909:
[----:B------:R-:W-:Y:S05]  /*2070*/  BSYNC.RECONVERGENT B2 ;  /* 0x0000000000027941 */ /* 0x000fea0003800200 */
.L_x_7908:
        /* <DEDUP_REMOVED lines=13> */
.L_x_7911:
[----:B------:R-:W-:Y:S05]  /*2150*/  BSYNC.RECONVERGENT B2 ;  /* 0x0000000000027941 */ /* 0x000fea0003800200 */
.L_x_7910:
[----:B------:R-:W-:Y:S04]  /*2160*/  BSSY.RECONVERGENT B2, `(.L_x_7912) ;  /* 0x000000d000027945 */ /* 0x000fe80003800200 */
[----:B------:R-:W-:Y:S05]  /*2170*/  @!P2 BRA `(.L_x_7913) ;  /* 0x00000000002ca947 */ /* 0x000fea0003800000 */
        /* <DEDUP_REMOVED lines=11> */
.L_x_7913:
[----:B------:R-:W-:Y:S05]  /*2230*/  BSYNC.RECONVERGENT B2 ;  /* 0x0000000000027941 */ /* 0x000fea0003800200 */
.L_x_7912:
        /* <DEDUP_REMOVED lines=13> */
.L_x_7915:
[----:B------:R-:W-:Y:S05]  /*2310*/  BSYNC.RECONVERGENT B2 ;  /* 0x0000000000027941 */ /* 0x000fea0003800200 */
.L_x_7914:
[----:B------:R-:W-:Y:S04]  /*2320*/  BSSY.RECONVERGENT B2, `(.L_x_7916) ;  /* 0x000000d000027945 */ /* 0x000fe80003800200 */
[----:B------:R-:W-:Y:S05]  /*2330*/  @!P2 BRA `(.L_x_7917) ;  /* 0x00000000002ca947 */ /* 0x000fea0003800000 */
[----:B------:R-:W-:Y:S01]  /*2340*/  FFMA.FTZ R3, R139, R0, R129 ;  /* 0x000000008b037223 */ /* 0x000fe20000010081 */
        /* <DEDUP_REMOVED lines=10> */
.L_x_7917:
[----:B------:R-:W-:Y:S05]  /*23f0*/  BSYNC.RECONVERGENT B2 ;  /* 0x0000000000027941 */ /* 0x000fea0003800200 */
.L_x_7916:
        /* <DEDUP_REMOVED lines=13> */
.L_x_7919:
[----:B------:R-:W-:Y:S05]  /*24d0*/  BSYNC.RECONVERGENT B2 ;  /* 0x0000000000027941 */ /* 0x000fea0003800200 */
.L_x_7918:
        /* <DEDUP_REMOVED lines=13> */
.L_x_7921:
[----:B------:R-:W-:Y:S05]  /*25b0*/  BSYNC.RECONVERGENT B2 ;  /* 0x0000000000027941 */ /* 0x000fea0003800200 */
.L_x_7920:
[----:B------:R-:W-:Y:S05]  /*25c0*/  @!P2 BRA `(.L_x_7907) ;  /* 0x0000000800f4a947 */ /* 0x000fea0003800000 */
[----:B------:R-:W-:Y:S01]  /*25d0*/  FMUL.FTZ R2, R111, UR12 ;  /* 0x0000000c6f027c20 */ /* 0x000fe20008410000 */
[----:B-----5:R-:W-:-:S03]  /*25e0*/  HADD2.F32 R124, -RZ, R119.H1_H1 ;  /* 0x30000077ff7c7230 */ /* 0x020fc60000004100 */
[-C--:B------:R-:W-:Y:S02]  /*25f0*/  FMUL.FTZ R3, R35, R2.reuse ;  /* 0x0000000223037220 */ /* 0x080fe40000410000 */
[----:B------:R-:W-:-:S03]  /*2600*/  FFMA.FTZ R91, R124, R2, R91 ;  /* 0x000000027c5b7223 */ /* 0x000fc6000001005b */
[----:B------:R-:W-:-:S04]  /*2610*/  F2FP.F16.F32.PACK_AB R3, RZ, R3 ;  /* 0x00000003ff03723e */ /* 0x000fc800000000ff */
[----:B------:R-:W-:Y:S01]  /*2620*/  PRMT R123, R123, 0x5410, R3 ;  /* 0x000054107b7b7816 */ /* 0x000fe20000000003 */
[----:B------:R-:W-:Y:S06]  /*2630*/  BRA `(.L_x_7907) ;  /* 0x0000000800d87947 */ /* 0x000fec0003800000 */
.L_x_7891:
[----:B------:R-:W-:Y:S02]  /*2640*/  MOV R5, UR14 ;  /* 0x0000000e00057c02 */ /* 0x000fe40008000f00 */
[----:B------:R-:W-:Y:S02]  /*2650*/  MOV R4, UR15 ;  /* 0x0000000f00047c02 */ /* 0x000fe40008000f00 */
[----:B------:R-:W-:-:S04]  /*2660*/  ISETP.NE.U32.AND P0, PT, R5, RZ, PT ;  /* 0x000000ff0500720c */ /* 0x000fc80003f05070 */
[----:B------:R-:W-:-:S13]  /*2670*/  ISETP.NE.AND.EX P0, PT, R4, RZ, PT, P0 ;  /* 0x000000ff0400720c */ /* 0x000fda0003f05300 */
[----:B------:R-:W-:Y:S05]  /*2680*/  @P0 BRA `(.L_x_7922) ;  /* 0x0000000400640947 */ /* 0x000fea0003800000 */
[-CC-:B0-----:R-:W-:Y:S01]  /*2690*/  @P1 FFMA.FTZ R2, R169, R0.reuse, R129.reuse ;  /* 0x00000000a9021223 */ /* 0x181fe20000010081 */
[----:B------:R-:W-:Y:S01]  /*26a0*/  MOV R124, R101 ;  /* 0x00000065007c7202 */ /* 0x000fe20000000f00 */
[----:B------:R-:W0:Y:S01]  /*26b0*/  @P2 LDC R131, c[0x0][0x40c] ;  /* 0x00010300ff832b82 */ /* 0x000e220000000800 */
[--C-:B------:R-:W-:Y:S01]  /*26c0*/  @P1 FFMA.FTZ R126, R138, R0, R129.reuse ;  /* 0x000000008a7e1223 */ /* 0x100fe20000010081 */
[----:B------:R-:W-:Y:S01]  /*26d0*/  @P1 FADD.FTZ R3, R167, -R2 ;  /* 0x80000002a7031221 */ /* 0x000fe20000010000 */
[----:B------:R-:W-:Y:S01]  /*26e0*/  MOV R2, R100 ;  /* 0x0000006400027202 */ /* 0x000fe20000000f00 */
[----:B-----5:R-:W-:Y:S02]  /*26f0*/  @P2 HADD2.F32 R133, -RZ, R118.H0_H0 ;  /* 0x20000076ff852230 */ /* 0x020fe40000004100 */
[----:B------:R-:W-:Y:S01]  /*2700*/  @P1 FADD.FTZ R128, R141, -R126 ;  /* 0x8000007e8d801221 */ /* 0x000fe20000010000 */
[----:B------:R-:W-:Y:S01]  /*2710*/  @P1 FFMA.FTZ R2, R6, R3, R100 ;  /* 0x0000000306021223 */ /* 0x000fe20000010064 */
[----:B------:R-:W-:Y:S01]  /*2720*/  @P1 FFMA.FTZ R3, R166, R0, R129 ;  /* 0x00000000a6031223 */ /* 0x000fe20000010081 */
[----:B------:R-:W-:Y:S01]  /*2730*/  MOV R126, R103 ;  /* 0x00000067007e7202 */ /* 0x000fe20000000f00 */
[----:B------:R-:W-:Y:S01]  /*2740*/  @P1 FFMA.FTZ R126, R6, R128, R103 ;  /* 0x00000080067e1223 */ /* 0x000fe20000010067 */
[----:B------:R-:W-:Y:S01]  /*2750*/  MOV R128, R106 ;  /* 0x0000006a00807202 */ /* 0x000fe20000000f00 */
[----:B------:R-:W-:-:S04]  /*2760*/  @P1 FADD.FTZ R3, R164, -R3 ;  /* 0x80000003a4031221 */ /* 0x000fc80000010000 */
[----:B------:R-:W-:Y:S02]  /*2770*/  @P1 FFMA.FTZ R124, R6, R3, R101 ;  /* 0x00000003067c1223 */ /* 0x000fe40000010065 */
[----:B------:R-:W1:Y:S02]  /*2780*/  @P2 LDC R3, c[0x0][0x40c] ;  /* 0x00010300ff032b82 */ /* 0x000e640000000800 */
[----:B0-----:R-:W-:Y:S01]  /*2790*/  @P2 FMUL.FTZ R124, R124, R131 ;  /* 0x000000837c7c2220 */ /* 0x001fe20000410000 */
[--C-:B------:R-:W-:Y:S02]  /*27a0*/  @P2 HADD2.F32 R131, -RZ, R116.reuse.H0_H0 ;  /* 0x20000074ff832230 */ /* 0x100fe40000004100 */
[----:B-1----:R-:W-:Y:S01]  /*27b0*/  @P2 FMUL.FTZ R3, R2, R3 ;  /* 0x0000000302032220 */ /* 0x002fe20000410000 */
[----:B------:R-:W-:-:S03]  /*27c0*/  @P2 HADD2.F32 R2, -RZ, R116.H1_H1 ;  /* 0x30000074ff022230 */ /* 0x000fc60000004100 */
[-C--:B------:R-:W-:Y:S01]  /*27d0*/  @P2 FFMA.FTZ R84, R131, R3.reuse, R84 ;  /* 0x0000000383542223 */ /* 0x080fe20000010054 */
[----:B------:R-:W-:Y:S01]  /*27e0*/  @P2 FMUL.FTZ R3, R28, R3 ;  /* 0x000000031c032220 */ /* 0x000fe20000410000 */
[----:B------:R-:W-:Y:S01]  /*27f0*/  @P2 FFMA.FTZ R85, R2, R124, R85 ;  /* 0x0000007c02552223 */ /* 0x000fe20000010055 */
[----:B------:R-:W-:Y:S01]  /*2800*/  @P1 FFMA.FTZ R2, R165, R0, R129 ;  /* 0x00000000a5021223 */ /* 0x000fe20000010081 */
[----:B------:R-:W-:Y:S02]  /*2810*/  @P2 FMUL.FTZ R124, R29, R124 ;  /* 0x0000007c1d7c2220 */ /* 0x000fe40000410000 */
[----:B------:R-:W-:Y:S01]  /*2820*/  @P2 F2FP.F16.F32.PACK_AB R3, RZ, R3 ;  /* 0x00000003ff03223e */ /* 0x000fe200000000ff */
[----:B------:R-:W-:Y:S01]  /*2830*/  @P1 FADD.FTZ R131, R137, -R2 ;  /* 0x8000000289831221 */ /* 0x000fe20000010000 */
[----:B------:R-:W-:Y:S02]  /*2840*/  MOV R2, R102 ;  /* 0x0000006600027202 */ /* 0x000fe40000000f00 */
[----:B------:R-:W-:Y:S01]  /*2850*/  @P2 PRMT R120, R3, 0x7610, R120 ;  /* 0x0000761003782816 */ /* 0x000fe20000000078 */
[----:B------:R-:W-:Y:S01]  /*2860*/  @P1 FFMA.FTZ R2, R6, R131, R102 ;  /* 0x0000008306021223 */ /* 0x000fe20000010066 */
[----:B------:R-:W0:Y:S01]  /*2870*/  @P2 LDC R3, c[0x0][0x40c] ;  /* 0x00010300ff032b82 */ /* 0x000e220000000800 */
[----:B------:R-:W-:-:S04]  /*2880*/  @P2 F2FP.F16.F32.PACK_AB R124, RZ, R124 ;  /* 0x0000007cff7c223e */ /* 0x000fc800000000ff */
[----:B------:R-:W-:-:S03]  /*2890*/  @P2 PRMT R120, R120, 0x5410, R124 ;  /* 0x0000541078782816 */ /* 0x000fc6000000007c */
[----:B------:R-:W1:Y:S01]  /*28a0*/  @P2 LDC R131, c[0x0][0x40c] ;  /* 0x00010300ff832b82 */ /* 0x000e620000000800 */
[----:B0-----:R-:W-:Y:S01]  /*28b0*/  @P2 FMUL.FTZ R3, R2, R3 ;  /* 0x0000000302032220 */ /* 0x001fe20000410000 */
[--C-:B------:R-:W-:Y:S02]  /*28c0*/  @P2 HADD2.F32 R2, -RZ, R117.reuse.H1_H1 ;  /* 0x30000075ff022230 */ /* 0x100fe40000004100 */
[----:B-1----:R-:W-:Y:S01]  /*28d0*/  @P2 FMUL.FTZ R124, R126, R131 ;  /* 0x000000837e7c2220 */ /* 0x002fe20000410000 */
[----:B------:R-:W-:Y:S01]  /*28e0*/  @P2 HADD2.F32 R131, -RZ, R117.H0_H0 ;  /* 0x20000075ff832230 */ /* 0x000fe20000004100 */
[----:B------:R-:W-:Y:S02]  /*28f0*/  MOV R126, R104 ;  /* 0x00000068007e7202 */ /* 0x000fe40000000f00 */
[----:B------:R-:W-:Y:S01]  /*2900*/  @P2 FFMA.FTZ R87, R2, R124, R87 ;  /* 0x0000007c02572223 */ /* 0x000fe20000010057 */
[-C--:B------:R-:W-:Y:S01]  /*2910*/  @P2 FMUL.FTZ R2, R30, R3.reuse ;  /* 0x000000031e022220 */ /* 0x080fe20000410000 */
[----:B------:R-:W-:Y:S01]  /*2920*/  @P2 FFMA.FTZ R86, R131, R3, R86 ;  /* 0x0000000383562223 */ /* 0x000fe20000010056 */
[--C-:B------:R-:W-:Y:S01]  /*2930*/  @P1 FFMA.FTZ R131, R139, R0, R129.reuse ;  /* 0x000000008b831223 */ /* 0x100fe20000010081 */
[----:B------:R-:W-:Y:S01]  /*2940*/  @P2 FMUL.FTZ R3, R31, R124 ;  /* 0x0000007c1f032220 */ /* 0x000fe20000410000 */
[----:B------:R-:W-:Y:S01]  /*2950*/  @P1 FFMA.FTZ R124, R142, R0, R129 ;  /* 0x000000008e7c1223 */ /* 0x000fe20000010081 */
[----:B------:R-:W-:Y:S01]  /*2960*/  @P2 F2FP.F16.F32.PACK_AB R2, RZ, R2 ;  /* 0x00000002ff02223e */ /* 0x000fe200000000ff */
[----:B------:R-:W-:-:S02]  /*2970*/  @P1 FADD.FTZ R131, R140, -R131 ;  /* 0x800000838c831221 */ /* 0x000fc40000010000 */
[----:B------:R-:W-:Y:S02]  /*2980*/  @P2 F2FP.F16.F32.PACK_AB R3, RZ, R3 ;  /* 0x00000003ff03223e */ /* 0x000fe400000000ff */
        /* <DEDUP_REMOVED lines=11> */
[----:B------:R-:W-:Y:S02]  /*2a40*/  @P2 HADD2.F32 R124, -RZ, R118.H1_H1 ;  /* 0x30000076ff7c2230 */ /* 0x000fe40000004100 */
[----:B------:R-:W-:-:S03]  /*2a50*/  @P2 HADD2.F32 R133, -RZ, R119.H0_H0 ;  /* 0x20000077ff852230 */ /* 0x000fc60000004100 */
[----:B------:R-:W-:Y:S01]  /*2a60*/  @P2 FFMA.FTZ R89, R124, R126, R89 ;  /* 0x0000007e7c592223 */ /* 0x000fe20000010059 */
[----:B------:R-:W-:Y:S01]  /*2a70*/  @P2 FMUL.FTZ R124, R32, R131 ;  /* 0x00000083207c2220 */ /* 0x000fe20000410000 */
[----:B------:R-:W-:Y:S01]  /*2a80*/  @P1 FFMA.FTZ R131, R145, R0, R129 ;  /* 0x0000000091831223 */ /* 0x000fe20000010081 */
[----:B------:R-:W-:-:S03]  /*2a90*/  @P2 FMUL.FTZ R126, R33, R126 ;  /* 0x0000007e217e2220 */ /* 0x000fc60000410000 */
[----:B------:R-:W-:Y:S01]  /*2aa0*/  @P1 FADD.FTZ R131, R144, -R131 ;  /* 0x8000008390831221 */ /* 0x000fe20000010000 */
[----:B------:R-:W-:Y:S02]  /*2ab0*/  @P2 F2FP.F16.F32.PACK_AB R124, RZ, R124 ;  /* 0x0000007cff7c223e */ /* 0x000fe400000000ff */
[----:B------:R-:W-:Y:S01]  /*2ac0*/  @P2 F2FP.F16.F32.PACK_AB R126, RZ, R126 ;  /* 0x0000007eff7e223e */ /* 0x000fe200000000ff */
[----:B------:R-:W-:Y:S01]  /*2ad0*/  @P1 FFMA.FTZ R128, R6, R131, R106 ;  /* 0x0000008306801223 */ /* 0x000fe2000001006a */
[----:B------:R-:W-:Y:S01]  /*2ae0*/  @P2 PRMT R122, R124, 0x7610, R122 ;  /* 0x000076107c7a2816 */ /* 0x000fe2000000007a */
[----:B------:R-:W0:Y:S03]  /*2af0*/  @P2 LDC R131, c[0x0][0x40c] ;  /* 0x00010300ff832b82 */ /* 0x000e260000000800 */
[----:B------:R-:W-:Y:S01]  /*2b00*/  @P2 PRMT R122, R122, 0x5410, R126 ;  /* 0x000054107a7a2816 */ /* 0x000fe2000000007e */
[----:B0-----:R-:W-:-:S04]  /*2b10*/  @P2 FMUL.FTZ R131, R128, R131 ;  /* 0x0000008380832220 */ /* 0x001fc80000410000 */
[-C--:B------:R-:W-:Y:S01]  /*2b20*/  @P2 FFMA.FTZ R90, R133, R131.reuse, R90 ;  /* 0x00000083855a2223 */ /* 0x080fe2000001005a */
[----:B------:R-:W-:-:S05]  /*2b30*/  @P2 FMUL.FTZ R131, R34, R131 ;  /* 0x0000008322832220 */ /* 0x000fca0000410000 */
[----:B------:R-:W-:-:S04]  /*2b40*/  @P2 F2FP.F16.F32.PACK_AB R131, RZ, R131 ;  /* 0x00000083ff83223e */ /* 0x000fc800000000ff */
[----:B------:R-:W-:Y:S01]  /*2b50*/  @P2 PRMT R123, R131, 0x7610, R123 ;  /* 0x00007610837b2816 */ /* 0x000fe2000000007b */
[----:B------:R-:W-:Y:S06]  /*2b60*/  @!P2 BRA `(.L_x_7907) ;  /* 0x00000004008ca947 */ /* 0x000fec0003800000 */
[----:B------:R-:W-:Y:S01]  /*2b70*/  @P1 FFMA.FTZ R2, R146, R0, R129 ;  /* 0x0000000092021223 */ /* 0x000fe20000010081 */
[----:B------:R-:W-:-:S03]  /*2b80*/  HADD2.F32 R124, -RZ, R119.H1_H1 ;  /* 0x30000077ff7c7230 */ /* 0x000fc60000004100 */
[----:B------:R-:W-:Y:S01]  /*2b90*/  @P1 FADD.FTZ R3, R147, -R2 ;  /* 0x8000000293031221 */ /* 0x000fe20000010000 */
[----:B------:R-:W-:-:S03]  /*2ba0*/  MOV R2, R107 ;  /* 0x0000006b00027202 */ /* 0x000fc60000000f00 */
[----:B------:R-:W-:-:S04]  /*2bb0*/  @P1 FFMA.FTZ R2, R6, R3, R107 ;  /* 0x0000000306021223 */ /* 0x000fc8000001006b */
[----:B------:R-:W-:-:S04]  /*2bc0*/  FMUL.FTZ R2, R2, UR12 ;  /* 0x0000000c02027c20 */ /* 0x000fc80008410000 */
[-C--:B------:R-:W-:Y:S01]  /*2bd0*/  FFMA.FTZ R91, R124, R2.reuse, R91 ;  /* 0x000000027c5b7223 */ /* 0x080fe2000001005b */
[----:B------:R-:W-:-:S05]  /*2be0*/  FMUL.FTZ R2, R35, R2 ;  /* 0x0000000223027220 */ /* 0x000fca0000410000 */
[----:B------:R-:W-:-:S04]  /*2bf0*/  F2FP.F16.F32.PACK_AB R2, RZ, R2 ;  /* 0x00000002ff02723e */ /* 0x000fc800000000ff */
[----:B------:R-:W-:Y:S01]  /*2c00*/  PRMT R123, R123, 0x5410, R2 ;  /* 0x000054107b7b7816 */ /* 0x000fe20000000002 */
[----:B------:R-:W-:Y:S06]  /*2c10*/  BRA `(.L_x_7907) ;  /* 0x0000000400607947 */ /* 0x000fec0003800000 */
.L_x_7922:
[----:B------:R-:W1:Y:S01]  /*2c20*/  @P2 LDC R60, c[0x0][0x40c] ;  /* 0x00010300ff3c2b82 */ /* 0x000e620000000800 */
[-CC-:B0-----:R-:W-:Y:S01]  /*2c30*/  @P1 FFMA.FTZ R2, R146, R0.reuse, R129.reuse ;  /* 0x0000000092021223 */ /* 0x181fe20000010081 */
[----:B------:R-:W-:Y:S01]  /*2c40*/  @P1 FFMA.FTZ R3, R145, R0, R129 ;  /* 0x0000000091031223 */ /* 0x000fe20000010081 */
[----:B------:R-:W-:Y:S01]  /*2c50*/  MOV R111, R107 ;  /* 0x0000006b006f7202 */ /* 0x000fe20000000f00 */
[--C-:B-----5:R-:W-:Y:S02]  /*2c60*/  @P2 HADD2.F32 R131, -RZ, R116.reuse.H0_H0 ;  /* 0x20000074ff832230 */ /* 0x120fe40000004100 */
[----:B------:R-:W-:Y:S01]  /*2c70*/  @P1 FADD.FTZ R2, R147, -R2 ;  /* 0x8000000293021221 */ /* 0x000fe20000010000 */
[----:B------:R-:W-:Y:S01]  /*2c80*/  @P1 FADD.FTZ R3, R144, -R3 ;  /* 0x8000000390031221 */ /* 0x000fe20000010000 */
[----:B------:R-:W-:Y:S01]  /*2c90*/  MOV R110, R106 ;  /* 0x0000006a006e7202 */ /* 0x000fe20000000f00 */
[----:B------:R-:W0:Y:S01]  /*2ca0*/  @P2 LDC R61, c[0x0][0x40c] ;  /* 0x00010300ff3d2b82 */ /* 0x000e220000000800 */
[C---:B------:R-:W-:Y:S01]  /*2cb0*/  @P1 FFMA.FTZ R111, R6.reuse, R2, R107 ;  /* 0x00000002066f1223 */ /* 0x040fe2000001006b */
[----:B------:R-:W-:Y:S01]  /*2cc0*/  @P1 FFMA.FTZ R110, R6, R3, R106 ;  /* 0x00000003066e1223 */ /* 0x000fe2000001006a */
[----:B------:R-:W-:-:S02]  /*2cd0*/  @P2 HADD2.F32 R126, -RZ, R116.H1_H1 ;  /* 0x30000074ff7e2230 */ /* 0x000fc40000004100 */
[-CC-:B------:R-:W-:Y:S01]  /*2ce0*/  @P1 FFMA.FTZ R108, R138, R0.reuse, R129.reuse ;  /* 0x000000008a6c1223 */ /* 0x180fe20000010081 */
[----:B------:R-:W-:Y:S01]  /*2cf0*/  @P1 FFMA.FTZ R133, R139, R0, R129 ;  /* 0x000000008b851223 */ /* 0x000fe20000010081 */
[----:B------:R-:W-:Y:S01]  /*2d00*/  @P2 HADD2.F32 R130, -RZ, R118.H1_H1 ;  /* 0x30000076ff822230 */ /* 0x000fe20000004100 */
[----:B------:R-:W2:Y:S01]  /*2d10*/  @P2 LDC R109, c[0x0][0x40c] ;  /* 0x00010300ff6d2b82 */ /* 0x000ea20000000800 */
[----:B------:R-:W-:Y:S01]  /*2d20*/  @P1 FADD.FTZ R108, R141, -R108 ;  /* 0x8000006c8d6c1221 */ /* 0x000fe20000010000 */
[----:B------:R-:W-:Y:S01]  /*2d30*/  @P1 FADD.FTZ R133, R140, -R133 ;  /* 0x800000858c851221 */ /* 0x000fe20000010000 */
[----:B-1----:R-:W-:Y:S01]  /*2d40*/  @P2 FMUL.FTZ R2, R111, R60 ;  /* 0x0000003c6f022220 */ /* 0x002fe20000410000 */
[----:B------:R-:W-:-:S04]  /*2d50*/  @P2 HADD2.F32 R60, -RZ, R119.H1_H1 ;  /* 0x30000077ff3c2230 */ /* 0x000fc80000004100 */
[----:B------:R-:W1:Y:S01]  /*2d60*/  @P2 LDC R124, c[0x0][0x40c] ;  /* 0x00010300ff7c2b82 */ /* 0x000e620000000800 */
[----:B------:R-:W-:Y:S01]  /*2d70*/  @P2 FFMA.FTZ R91, R60, R2, R91 ;  /* 0x000000023c5b2223 */ /* 0x000fe2000001005b */
[--C-:B------:R-:W-:Y:S01]  /*2d80*/  @P1 FFMA.FTZ R60, R169, R0, R129.reuse ;  /* 0x00000000a93c1223 */ /* 0x100fe20000010081 */
[----:B0-----:R-:W-:Y:S01]  /*2d90*/  @P2 FMUL.FTZ R3, R110, R61 ;  /* 0x0000003d6e032220 */ /* 0x001fe20000410000 */
[----:B------:R-:W-:Y:S02]  /*2da0*/  @P2 HADD2.F32 R61, -RZ, R119.H0_H0 ;  /* 0x20000077ff3d2230 */ /* 0x000fe40000004100 */
[----:B------:R-:W-:Y:S02]  /*2db0*/  @P2 FMUL.FTZ R2, R35, R2 ;  /* 0x0000000223022220 */ /* 0x000fe40000410000 */
[----:B------:R-:W0:Y:S01]  /*2dc0*/  @P2 LDC R128, c[0x0][0x40c] ;  /* 0x00010300ff802b82 */ /* 0x000e220000000800 */
[-C--:B------:R-:W-:Y:S01]  /*2dd0*/  @P2 FFMA.FTZ R90, R61, R3.reuse, R90 ;  /* 0x000000033d5a2223 */ /* 0x080fe2000001005a */
[----:B------:R-:W-:Y:S01]  /*2de0*/  @P1 FADD.FTZ R61, R167, -R60 ;  /* 0x8000003ca73d1221 */ /* 0x000fe20000010000 */
[----:B------:R-:W-:Y:S01]  /*2df0*/  MOV R60, R100 ;  /* 0x00000064003c7202 */ /* 0x000fe20000000f00 */
[----:B------:R-:W-:Y:S01]  /*2e00*/  @P2 FMUL.FTZ R3, R34, R3 ;  /* 0x0000000322032220 */ /* 0x000fe20000410000 */
[----:B------:R-:W-:Y:S01]  /*2e10*/  @P2 F2FP.F16.F32.PACK_AB R2, RZ, R2 ;  /* 0x00000002ff02223e */ /* 0x000fe200000000ff */
[----:B------:R-:W-:Y:S01]  /*2e20*/  @P1 FFMA.FTZ R60, R6, R61, R100 ;  /* 0x0000003d063c1223 */ /* 0x000fe20000010064 */
[----:B------:R-:W-:-:S02]  /*2e30*/  @P1 FFMA.FTZ R61, R166, R0, R129 ;  /* 0x00000000a63d1223 */ /* 0x000fc40000010081 */
[----:B------:R-:W-:Y:S01]  /*2e40*/  @P2 F2FP.F16.F32.PACK_AB R3, RZ, R3 ;  /* 0x00000003ff03223e */ /* 0x000fe200000000ff */
[----:B--2---:R-:W-:Y:S01]  /*2e50*/  @P2 FMUL.FTZ R109, R60, R109 ;  /* 0x0000006d3c6d2220 */ /* 0x004fe20000410000 */
[----:B------:R-:W-:Y:S01]  /*2e60*/  @P1 FADD.FTZ R62, R164, -R61 ;  /* 0x8000003da43e1221 */ /* 0x000fe20000010000 */
[----:B------:R-:W-:Y:S02]  /*2e70*/  MOV R61, R101 ;  /* 0x00000065003d7202 */ /* 0x000fe40000000f00 */
[-C--:B------:R-:W-:Y:S01]  /*2e80*/  @P2 FFMA.FTZ R84, R131, R109.reuse, R84 ;  /* 0x0000006d83542223 */ /* 0x080fe20000010054 */
[----:B------:R-:W-:Y:S01]  /*2e90*/  @P1 FFMA.FTZ R61, R6, R62, R101 ;  /* 0x0000003e063d1223 */ /* 0x000fe20000010065 */
[----:B------:R-:W2:Y:S01]  /*2ea0*/  @P2 LDC R131, c[0x0][0x40c] ;  /* 0x00010300ff832b82 */ /* 0x000ea20000000800 */
[----:B------:R-:W-:Y:S01]  /*2eb0*/  @P1 FFMA.FTZ R62, R165, R0, R129 ;  /* 0x00000000a53e1223 */ /* 0x000fe20000010081 */
[----:B------:R-:W-:Y:S01]  /*2ec0*/  @P2 PRMT R123, R3, 0x7610, R123 ;  /* 0x00007610037b2816 */ /* 0x000fe2000000007b */
[----:B-1----:R-:W-:Y:S01]  /*2ed0*/  @P2 FMUL.FTZ R124, R61, R124 ;  /* 0x0000007c3d7c2220 */ /* 0x002fe20000410000 */
[----:B------:R-:W-:Y:S01]  /*2ee0*/  @P2 FMUL.FTZ R109, R28, R109 ;  /* 0x0000006d1c6d2220 */ /* 0x000fe20000410000 */
[----:B------:R-:W-:Y:S01]  /*2ef0*/  @P1 FADD.FTZ R63, R137, -R62 ;  /* 0x8000003e893f1221 */ /* 0x000fe20000010000 */
[----:B------:R-:W-:Y:S01]  /*2f00*/  MOV R62, R102 ;  /* 0x00000066003e7202 */ /* 0x000fe20000000f00 */
[-C--:B------:R-:W-:Y:S01]  /*2f10*/  @P2 FFMA.FTZ R85, R126, R124.reuse, R85 ;  /* 0x0000007c7e552223 */ /* 0x080fe20000010055 */
[----:B------:R-:W-:Y:S01]  /*2f20*/  @P2 FMUL.FTZ R124, R29, R124 ;  /* 0x0000007c1d7c2220 */ /* 0x000fe20000410000 */
[C---:B------:R-:W-:Y:S01]  /*2f30*/  @P1 FFMA.FTZ R62, R6.reuse, R63, R102 ;  /* 0x0000003f063e1223 */ /* 0x040fe20000010066 */
[----:B------:R-:W1:Y:S01]  /*2f40*/  @P2 LDC R126, c[0x0][0x40c] ;  /* 0x00010300ff7e2b82 */ /* 0x000e620000000800 */
[----:B------:R-:W-:Y:S01]  /*2f50*/  MOV R63, R103 ;  /* 0x00000067003f7202 */ /* 0x000fe20000000f00 */
[----:B------:R-:W-:Y:S01]  /*2f60*/  @P1 FFMA.FTZ R63, R6, R108, R103 ;  /* 0x0000006c063f1223 */ /* 0x000fe20000010067 */
[----:B------:R-:W-:-:S02]  /*2f70*/  @P2 PRMT R123, R123, 0x5410, R2 ;  /* 0x000054107b7b2816 */ /* 0x000fc40000000002 */
[----:B------:R-:W-:Y:S02]  /*2f80*/  @P2 F2FP.F16.F32.PACK_AB R2, RZ, R124 ;  /* 0x0000007cff02223e */ /* 0x000fe400000000ff */
[----:B------:R-:W-:Y:S02]  /*2f90*/  @P2 F2FP.F16.F32.PACK_AB R109, RZ, R109 ;  /* 0x0000006dff6d223e */ /* 0x000fe400000000ff */
[----:B------:R-:W-:Y:S01]  /*2fa0*/  MOV R108, R104 ;  /* 0x00000068006c7202 */ /* 0x000fe20000000f00 */
[----:B------:R-:W-:Y:S01]  /*2fb0*/  @P1 FFMA.FTZ R108, R6, R133, R104 ;  /* 0x00000085066c1223 */ /* 0x000fe20000010068 */
[----:B------:R-:W-:Y:S01]  /*2fc0*/  @P2 PRMT R120, R109, 0x7610, R120 ;  /* 0x000076106d782816 */ /* 0x000fe20000000078 */
[----:B------:R-:W-:Y:S02]  /*2fd0*/  @P2 HADD2.F32 R109, -RZ, R118.H0_H0 ;  /* 0x20000076ff6d2230 */ /* 0x000fe40000004100 */
[----:B--2---:R-:W-:Y:S01]  /*2fe0*/  @P2 FMUL.FTZ R3, R62, R131 ;  /* 0x000000833e032220 */ /* 0x004fe20000410000 */
[----:B------:R-:W-:Y:S01]  /*2ff0*/  @P2 HADD2.F32 R131, -RZ, R117.H0_H0 ;  /* 0x20000075ff832230 */ /* 0x000fe20000004100 */
[----:B------:R-:W-:-:S04]  /*3000*/  @P2 PRMT R120, R120, 0x5410, R2 ;  /* 0x0000541078782816 */ /* 0x000fc80000000002 */
[-C--:B------:R-:W-:Y:S01]  /*3010*/  @P2 FFMA.FTZ R86, R131, R3.reuse, R86 ;  /* 0x0000000383562223 */ /* 0x080fe20000010056 */
[----:B------:R-:W-:Y:S01]  /*3020*/  @P2 FMUL.FTZ R3, R30, R3 ;  /* 0x000000031e032220 */ /* 0x000fe20000410000 */
[----:B------:R-:W2:Y:S01]  /*3030*/  @P2 LDC R131, c[0x0][0x40c] ;  /* 0x00010300ff832b82 */ /* 0x000ea20000000800 */
[----:B-1----:R-:W-:Y:S01]  /*3040*/  @P2 FMUL.FTZ R124, R63, R126 ;  /* 0x0000007e3f7c2220 */ /* 0x002fe20000410000 */
[----:B------:R-:W-:Y:S02]  /*3050*/  @P2 HADD2.F32 R126, -RZ, R117.H1_H1 ;  /* 0x30000075ff7e2230 */ /* 0x000fe40000004100 */
[----:B------:R-:W-:-:S03]  /*3060*/  @P2 F2FP.F16.F32.PACK_AB R3, RZ, R3 ;  /* 0x00000003ff03223e */ /* 0x000fc600000000ff */
[----:B------:R-:W-:Y:S01]  /*3070*/  @P2 FFMA.FTZ R87, R126, R124, R87 ;  /* 0x0000007c7e572223 */ /* 0x000fe20000010057 */
[----:B------:R-:W-:Y:S01]  /*3080*/  @P1 FFMA.FTZ R126, R142, R0, R129 ;  /* 0x000000008e7e1223 */ /* 0x000fe20000010081 */
[----:B------:R-:W-:Y:S01]  /*3090*/  @P2 FMUL.FTZ R124, R31, R124 ;  /* 0x0000007c1f7c2220 */ /* 0x000fe20000410000 */
[----:B------:R-:W-:Y:S02]  /*30a0*/  @P2 PRMT R121, R3, 0x7610, R121 ;  /* 0x0000761003792816 */ /* 0x000fe40000000079 */
[----:B------:R-:W-:Y:S02]  /*30b0*/  @P1 FADD.FTZ R126, R143, -R126 ;  /* 0x8000007e8f7e1221 */ /* 0x000fe40000010000 */
[----:B------:R-:W-:-:S04]  /*30c0*/  @P2 F2FP.F16.F32.PACK_AB R124, RZ, R124 ;  /* 0x0000007cff7c223e */ /* 0x000fc800000000ff */
[----:B------:R-:W-:Y:S01]  /*30d0*/  @P2 PRMT R121, R121, 0x5410, R124 ;  /* 0x0000541079792816 */ /* 0x000fe2000000007c */
[----:B--2---:R-:W-:-:S04]  /*30e0*/  @P2 FMUL.FTZ R131, R108, R131 ;  /* 0x000000836c832220 */ /* 0x004fc80000410000 */
[----:B------:R-:W-:Y:S01]  /*30f0*/  @P2 FFMA.FTZ R88, R109, R131, R88 ;  /* 0x000000836d582223 */ /* 0x000fe20000010058 */
[----:B------:R-:W-:Y:S01]  /*3100*/  MOV R109, R105 ;  /* 0x00000069006d7202 */ /* 0x000fe20000000f00 */
[----:B------:R-:W-:Y:S01]  /*3110*/  @P1 FFMA.FTZ R109, R6, R126, R105 ;  /* 0x0000007e066d1223 */ /* 0x000fe20000010069 */
[----:B------:R-:W-:-:S03]  /*3120*/  @P2 FMUL.FTZ R126, R32, R131 ;  /* 0x00000083207e2220 */ /* 0x000fc60000410000 */
[----:B0-----:R-:W-:Y:S02]  /*3130*/  @P2 FMUL.FTZ R128, R109, R128 ;  /* 0x000000806d802220 */ /* 0x001fe40000410000 */
[----:B------:R-:W-:Y:S02]  /*3140*/  @P2 F2FP.F16.F32.PACK_AB R126, RZ, R126 ;  /* 0x0000007eff7e223e */ /* 0x000fe400000000ff */
[-C--:B------:R-:W-:Y:S01]  /*3150*/  @P2 FFMA.FTZ R89, R130, R128.reuse, R89 ;  /* 0x0000008082592223 */ /* 0x080fe20000010059 */
[----:B------:R-:W-:Y:S01]  /*3160*/  @P2 FMUL.FTZ R128, R33, R128 ;  /* 0x0000008021802220 */ /* 0x000fe20000410000 */
[----:B------:R-:W-:-:S04]  /*3170*/  @P2 PRMT R122, R126, 0x7610, R122 ;  /* 0x000076107e7a2816 */ /* 0x000fc8000000007a */
[----:B------:R-:W-:-:S04]  /*3180*/  @P2 F2FP.F16.F32.PACK_AB R128, RZ, R128 ;  /* 0x00000080ff80223e */ /* 0x000fc800000000ff */
[----:B------:R-:W-:-:S07]  /*3190*/  @P2 PRMT R122, R122, 0x5410, R128 ;  /* 0x000054107a7a2816 */ /* 0x000fce0000000080 */
.L_x_7907:
[----:B------:R-:W-:Y:S05]  /*31a0*/  BSYNC.RECONVERGENT B1 ;  /* 0x0000000000017941 */ /* 0x000fea0003800200 */
.L_x_7890:
[----:B------:R-:W-:Y:S01]  /*31b0*/  ISETP.NE.U32.AND P0, PT, R5, RZ, PT ;  /* 0x000000ff0500720c */ /* 0x000fe20003f05070 */
[----:B0-----:R-:W0:Y:S03]  /*31c0*/  @P2 LDC.64 R2, c[0x0][0x468] ;  /* 0x00011a00ff022b82 */ /* 0x001e260000000a00 */
        /* <DEDUP_REMOVED lines=9> */
.L_x_7887:
[----:B------:R-:W-:Y:S05]  /*3260*/  BSYNC.RECONVERGENT B0 ;  /* 0x0000000000007941 */ /* 0x000fea0003800200 */
.L_x_7886:
        /* <DEDUP_REMOVED lines=8> */
.L_x_7926:
[----:B------:R-:W-:Y:S05]  /*32f0*/  BSYNC.RECONVERGENT B1 ;  /* 0x0000000000017941 */ /* 0x000fea0003800200 */
.L_x_7925:
        /* <DEDUP_REMOVED lines=24> */
[----:B------:R-:W-:Y:S01]  /*3480*/  @P1 FADD.FTZ R7, R160, -R7 ;  /* 0x80000007a0071221 */ /* 0x000fe20000010000 */
[----:B------:R-:W-:Y:S01]  /*3490*/  MOV R63, R19 ;  /* 0x00000013003f7202 */ /* 0x000fe20000000f00 */
[----:B------:R-:W-:Y:S01]  /*34a0*/  @P1 FADD.FTZ R4, R157, -R4 ;  /* 0x800000049d041221 */ /* 0x000fe20000010000 */
[C---:B------:R-:W-:Y:S01]  /*34b0*/  @P1 FFMA.FTZ R63, R6.reuse, R108, R19 ;  /* 0x0000006c063f1223 */ /* 0x040fe20000010013 */
[----:B------:R-:W1:Y:S01]  /*34c0*/  @P2 LDC R0, c[0x0][0x40c] ;  /* 0x00010300ff002b82 */ /* 0x000e620000000800 */
[----:B------:R-:W-:Y:S01]  /*34d0*/  MOV R108, R12 ;  /* 0x0000000c006c7202 */ /* 0x000fe20000000f00 */
[----:B------:R-:W-:Y:S01]  /*34e0*/  @P1 FFMA.FTZ R108, R6, R7, R12 ;  /* 0x00000007066c1223 */ /* 0x000fe2000001000c */
[----:B------:R-:W-:Y:S01]  /*34f0*/  @P1 FADD.FTZ R5, R158, -R5 ;  /* 0x800000059e051221 */ /* 0x000fe20000010000 */
[----:B------:R-:W-:Y:S01]  /*3500*/  MOV R62, R18 ;  /* 0x00000012003e7202 */ /* 0x000fe20000000f00 */
[----:B------:R-:W-:Y:S01]  /*3510*/  @P1 FADD.FTZ R2, R161, -R2 ;  /* 0x80000002a1021221 */ /* 0x000fe20000010000 */
[----:B------:R-:W-:Y:S01]  /*3520*/  MOV R61, R17 ;  /* 0x00000011003d7202 */ /* 0x000fe20000000f00 */
[C---:B------:R-:W-:Y:S01]  /*3530*/  @P1 FFMA.FTZ R62, R6.reuse, R5, R18 ;  /* 0x00000005063e1223 */ /* 0x040fe20000010012 */
[----:B------:R-:W2:Y:S01]  /*3540*/  @P2 LDC R7, c[0x0][0x40c] ;  /* 0x00010300ff072b82 */ /* 0x000ea20000000800 */
[----:B------:R-:W-:Y:S01]  /*3550*/  @P1 FFMA.FTZ R61, R6, R4, R17 ;  /* 0x00000004063d1223 */ /* 0x000fe20000010011 */
[----:B------:R-:W-:Y:S01]  /*3560*/  @P1 FADD.FTZ R129, R162, -R129 ;  /* 0x80000081a2811221 */ /* 0x000fe20000010000 */
[--C-:B-----5:R-:W-:Y:S01]  /*3570*/  @P2 HADD2.F32 R5, -RZ, R116.reuse.H0_H0 ;  /* 0x20000074ff052230 */ /* 0x120fe20000004100 */
[----:B------:R-:W-:Y:S01]  /*3580*/  MOV R109, R13 ;  /* 0x0000000d006d7202 */ /* 0x000fe20000000f00 */
[----:B------:R-:W-:Y:S01]  /*3590*/  @P1 FFMA.FTZ R109, R6, R2, R13 ;  /* 0x00000002066d1223 */ /* 0x000fe2000001000d */
[----:B------:R-:W-:Y:S01]  /*35a0*/  MOV R110, R14 ;  /* 0x0000000e006e7202 */ /* 0x000fe20000000f00 */
[----:B------:R-:W-:Y:S01]  /*35b0*/  @P2 HADD2.F32 R2, -RZ, R116.H1_H1 ;  /* 0x30000074ff022230 */ /* 0x000fe20000004100 */
[----:B------:R-:W3:Y:S01]  /*35c0*/  @P2 LDC R4, c[0x0][0x40c] ;  /* 0x00010300ff042b82 */ /* 0x000ee20000000800 */
[----:B0-----:R-:W-:Y:S01]  /*35d0*/  @P2 FMUL.FTZ R3, R60, R3 ;  /* 0x000000033c032220 */ /* 0x001fe20000410000 */
[----:B------:R-:W-:Y:S01]  /*35e0*/  @P1 FFMA.FTZ R110, R6, R129, R14 ;  /* 0x00000081066e1223 */ /* 0x000fe2000001000e */
[----:B------:R-:W-:-:S02]  /*35f0*/  @P2 HADD2.F32 R6, -RZ, R117.H1_H1 ;  /* 0x30000075ff062230 */ /* 0x000fc40000004100 */
[-C--:B------:R-:W-:Y:S01]  /*3600*/  @P2 FFMA.FTZ R92, R5, R3.reuse, R92 ;  /* 0x00000003055c2223 */ /* 0x080fe2000001005c */
[----:B------:R-:W-:Y:S01]  /*3610*/  @P2 FMUL.FTZ R3, R44, R3 ;  /* 0x000000032c032220 */ /* 0x000fe20000410000 */
[----:B-1----:R-:W-:Y:S01]  /*3620*/  @P2 FMUL.FTZ R0, R61, R0 ;  /* 0x000000003d002220 */ /* 0x002fe20000410000 */
[----:B------:R-:W0:Y:S03]  /*3630*/  @P2 LDC R129, c[0x0][0x40c] ;  /* 0x00010300ff812b82 */ /* 0x000e260000000800 */
[-C--:B------:R-:W-:Y:S01]  /*3640*/  @P2 FFMA.FTZ R93, R2, R0.reuse, R93 ;  /* 0x00000000025d2223 */ /* 0x080fe2000001005d */
[----:B------:R-:W-:Y:S01]  /*3650*/  @P2 FMUL.FTZ R2, R45, R0 ;  /* 0x000000002d022220 */ /* 0x000fe20000410000 */
[----:B------:R-:W-:Y:S01]  /*3660*/  @P2 F2FP.F16.F32.PACK_AB R0, RZ, R3 ;  /* 0x00000003ff00223e */ /* 0x000fe200000000ff */
[----:B--2---:R-:W-:Y:S02]  /*3670*/  @P2 FMUL.FTZ R5, R62, R7 ;  /* 0x000000073e052220 */ /* 0x004fe40000410000 */
[----:B------:R-:W1:Y:S01]  /*3680*/  @P2 LDC R124, c[0x0][0x40c] ;  /* 0x00010300ff7c2b82 */ /* 0x000e620000000800 */
[----:B------:R-:W-:Y:S01]  /*3690*/  @P2 HADD2.F32 R7, -RZ, R117.H0_H0 ;  /* 0x20000075ff072230 */ /* 0x000fe20000004100 */
[----:B------:R-:W-:-:S02]  /*36a0*/  @P2 PRMT R120, R0, 0x7610, R120 ;  /* 0x0000761000782816 */ /* 0x000fc40000000078 */
[----:B------:R-:W-:Y:S02]  /*36b0*/  @P2 F2FP.F16.F32.PACK_AB R2, RZ, R2 ;  /* 0x00000002ff02223e */ /* 0x000fe400000000ff */
[-C--:B------:R-:W-:Y:S01]  /*36c0*/  @P2 FFMA.FTZ R94, R7, R5.reuse, R94 ;  /* 0x00000005075e2223 */ /* 0x080fe2000001005e */
[----:B------:R-:W-:Y:S01]  /*36d0*/  @P2 FMUL.FTZ R5, R46, R5 ;  /* 0x000000052e052220 */ /* 0x000fe20000410000 */
[----:B------:R-:W2:Y:S01]  /*36e0*/  @P2 LDC R3, c[0x0][0x40c] ;  /* 0x00010300ff032b82 */ /* 0x000ea20000000800 */
[----:B---3--:R-:W-:Y:S01]  /*36f0*/  @P2 FMUL.FTZ R4, R63, R4 ;  /* 0x000000043f042220 */ /* 0x008fe20000410000 */
[--C-:B------:R-:W-:Y:S01]  /*3700*/  @P2 HADD2.F32 R7, -RZ, R118.reuse.H0_H0 ;  /* 0x20000076ff072230 */ /* 0x100fe20000004100 */
[----:B------:R-:W-:Y:S02]  /*3710*/  @P2 PRMT R120, R120, 0x5410, R2 ;  /* 0x0000541078782816 */ /* 0x000fe40000000002 */
[-C--:B------:R-:W-:Y:S01]  /*3720*/  @P2 FFMA.FTZ R95, R6, R4.reuse, R95 ;  /* 0x00000004065f2223 */ /* 0x080fe2000001005f */
[----:B------:R-:W-:Y:S01]  /*3730*/  @P2 F2FP.F16.F32.PACK_AB R0, RZ, R5 ;  /* 0x00000005ff00223e */ /* 0x000fe200000000ff */
[----:B------:R-:W-:Y:S01]  /*3740*/  @P2 FMUL.FTZ R4, R47, R4 ;  /* 0x000000042f042220 */ /* 0x000fe20000410000 */
[----:B0-----:R-:W-:Y:S01]  /*3750*/  @P2 FMUL.FTZ R5, R108, R129 ;  /* 0x000000816c052220 */ /* 0x001fe20000410000 */
[----:B------:R-:W-:Y:S01]  /*3760*/  @P2 HADD2.F32 R6, -RZ, R118.H1_H1 ;  /* 0x30000076ff062230 */ /* 0x000fe20000004100 */
[----:B------:R-:W-:-:S02]  /*3770*/  @P2 PRMT R121, R0, 0x7610, R121 ;  /* 0x0000761000792816 */ /* 0x000fc40000000079 */
[-C--:B------:R-:W-:Y:S01]  /*3780*/  @P2 FFMA.FTZ R96, R7, R5.reuse, R96 ;  /* 0x0000000507602223 */ /* 0x080fe20000010060 */
[----:B------:R-:W-:Y:S01]  /*3790*/  @P2 F2FP.F16.F32.PACK_AB R2, RZ, R4 ;  /* 0x00000004ff02223e */ /* 0x000fe200000000ff */
[----:B------:R-:W-:Y:S02]  /*37a0*/  @P2 HADD2.F32 R7, -RZ, R119.H0_H0 ;  /* 0x20000077ff072230 */ /* 0x000fe40000004100 */
[----:B------:R-:W-:Y:S01]  /*37b0*/  @P2 FMUL.FTZ R5, R48, R5 ;  /* 0x0000000530052220 */ /* 0x000fe20000410000 */
[----:B-1----:R-:W-:Y:S01]  /*37c0*/  @P2 FMUL.FTZ R4, R109, R124 ;  /* 0x0000007c6d042220 */ /* 0x002fe20000410000 */
[----:B------:R-:W-:-:S03]  /*37d0*/  @P2 PRMT R121, R121, 0x5410, R2 ;  /* 0x0000541079792816 */ /* 0x000fc60000000002 */
[-C--:B------:R-:W-:Y:S01]  /*37e0*/  @P2 FFMA.FTZ R97, R6, R4.reuse, R97 ;  /* 0x0000000406612223 */ /* 0x080fe20000010061 */
[----:B------:R-:W-:Y:S01]  /*37f0*/  @P2 FMUL.FTZ R4, R49, R4 ;  /* 0x0000000431042220 */ /* 0x000fe20000410000 */
[----:B------:R-:W-:Y:S01]  /*3800*/  @P2 F2FP.F16.F32.PACK_AB R5, RZ, R5 ;  /* 0x00000005ff05223e */ /* 0x000fe200000000ff */
[----:B--2---:R-:W-:-:S03]  /*3810*/  @P2 FMUL.FTZ R3, R110, R3 ;  /* 0x000000036e032220 */ /* 0x004fc60000410000 */
[----:B------:R-:W-:Y:S01]  /*3820*/  @P2 F2FP.F16.F32.PACK_AB R4, RZ, R4 ;  /* 0x00000004ff04223e */ /* 0x000fe200000000ff */
[-C--:B------:R-:W-:Y:S01]  /*3830*/  @P2 FFMA.FTZ R98, R7, R3.reuse, R98 ;  /* 0x0000000307622223 */ /* 0x080fe20000010062 */
[----:B------:R-:W-:Y:S01]  /*3840*/  @P2 FMUL.FTZ R3, R50, R3 ;  /* 0x0000000332032220 */ /* 0x000fe20000410000 */
[----:B------:R-:W-:-:S04]  /*3850*/  @P2 PRMT R122, R5, 0x7610, R122 ;  /* 0x00007610057a2816 */ /* 0x000fc8000000007a */
[----:B------:R-:W-:Y:S02]  /*3860*/  @P2 F2FP.F16.F32.PACK_AB R3, RZ, R3 ;  /* 0x00000003ff03223e */ /* 0x000fe400000000ff */
[----:B------:R-:W-:Y:S02]  /*3870*/  @P2 PRMT R122, R122, 0x5410, R4 ;  /* 0x000054107a7a2816 */ /* 0x000fe40000000004 */
[----:B------:R-:W-:Y:S01]  /*3880*/  @P2 PRMT R123, R3, 0x7610, R123 ;  /* 0x00007610037b2816 */ /* 0x000fe2000000007b */
[----:B------:R-:W-:Y:S06]  /*3890*/  @!P2 BRA `(.L_x_7930) ;  /* 0x000000140074a947 */ /* 0x000fec0003800000 */
[----:B------:R-:W-:Y:S02]  /*38a0*/  HADD2.F32 R2, -RZ, R119.H1_H1 ;  /* 0x30000077ff027230 */ /* 0x000fe40000004100 */
[----:B------:R-:W-:-:S04]  /*38b0*/  FMUL.FTZ R0, R111, UR12 ;  /* 0x0000000c6f007c20 */ /* 0x000fc80008410000 */
[-C--:B------:R-:W-:Y:S01]  /*38c0*/  FFMA.FTZ R99, R2, R0.reuse, R99 ;  /* 0x0000000002637223 */ /* 0x080fe20000010063 */
[----:B------:R-:W-:-:S05]  /*38d0*/  FMUL.FTZ R0, R51, R0 ;  /* 0x0000000033007220 */ /* 0x000fca0000410000 */
[----:B------:R-:W-:-:S04]  /*38e0*/  F2FP.F16.F32.PACK_AB R0, RZ, R0 ;  /* 0x00000000ff00723e */ /* 0x000fc800000000ff */
[----:B------:R-:W-:Y:S01]  /*38f0*/  PRMT R123, R123, 0x5410, R0 ;  /* 0x000054107b7b7816 */ /* 0x000fe20000000000 */
[----:B------:R-:W-:Y:S06]  /*3900*/  BRA `(.L_x_7930) ;  /* 0x0000001400587947 */ /* 0x000fec0003800000 */
.L_x_7929:
[-CC-:B01----:R-:W-:Y:S01]  /*3910*/  @P1 FFMA.FTZ R3, R149, R0.reuse, R129.reuse ;  /* 0x0000000095031223 */ /* 0x183fe20000010081 */
[----:B------:R-:W0:Y:S01]  /*3920*/  @P2 LDC R124, c[0x0][0x40c] ;  /* 0x00010300ff7c2b82 */ /* 0x000e220000000800 */
        /* <DEDUP_REMOVED lines=8> */
[----:B------:R-:W1:Y:S01]  /*39b0*/  @P2 LDC R5, c[0x0][0x40c] ;  /* 0x00010300ff052b82 */ /* 0x000e620000000800 */
[C---:B------:R-:W-:Y:S01]  /*39c0*/  @P1 FFMA.FTZ R4, R6.reuse, R2, R17 ;  /* 0x0000000206041223 */ /* 0x040fe20000010011 */
[----:B------:R-:W-:Y:S01]  /*39d0*/  MOV R2, R18 ;  /* 0x0000001200027202 */ /* 0x000fe20000000f00 */
[----:B------:R-:W-:-:S05]  /*39e0*/  @P1 FFMA.FTZ R2, R6, R7, R18 ;  /* 0x0000000706021223 */ /* 0x000fca0000010012 */
[----:B------:R-:W2:Y:S01]  /*39f0*/  @P2 LDC R7, c[0x0][0x40c] ;  /* 0x00010300ff072b82 */ /* 0x000ea20000000800 */
[----:B0-----:R-:W-:-:S07]  /*3a00*/  @P2 FMUL.FTZ R3, R3, R124 ;  /* 0x0000007c03032220 */ /* 0x001fce0000410000 */
[----:B------:R-:W0:Y:S01]  /*3a10*/  @P2 LDC R133, c[0x0][0x40c] ;  /* 0x00010300ff852b82 */ /* 0x000e220000000800 */
[----:B------:R-:W-:Y:S01]  /*3a20*/  MOV R124, R19 ;  /* 0x00000013007c7202 */ /* 0x000fe20000000f00 */
[----:B-1----:R-:W-:Y:S01]  /*3a30*/  @P2 FMUL.FTZ R126, R4, R5 ;  /* 0x00000005047e2220 */ /* 0x002fe20000410000 */
[--C-:B-----5:R-:W-:Y:S02]  /*3a40*/  @P2 HADD2.F32 R4, -RZ, R116.reuse.H1_H1 ;  /* 0x30000074ff042230 */ /* 0x120fe40000004100 */
[----:B------:R-:W-:-:S03]  /*3a50*/  @P2 HADD2.F32 R5, -RZ, R116.H0_H0 ;  /* 0x20000074ff052230 */ /* 0x000fc60000004100 */
[----:B------:R-:W-:Y:S01]  /*3a60*/  @P2 FFMA.FTZ R93, R4, R126, R93 ;  /* 0x0000007e045d2223 */ /* 0x000fe2000001005d */
[--C-:B------:R-:W-:Y:S01]  /*3a70*/  @P1 FFMA.FTZ R4, R150, R0, R129.reuse ;  /* 0x0000000096041223 */ /* 0x100fe20000010081 */
[-C--:B------:R-:W-:Y:S01]  /*3a80*/  @P2 FFMA.FTZ R92, R5, R3.reuse, R92 ;  /* 0x00000003055c2223 */ /* 0x080fe2000001005c */
[----:B------:R-:W-:Y:S01]  /*3a90*/  @P2 FMUL.FTZ R5, R45, R126 ;  /* 0x0000007e2d052220 */ /* 0x000fe20000410000 */
[----:B------:R-:W-:Y:S02]  /*3aa0*/  @P2 HADD2.F32 R126, -RZ, R117.H1_H1 ;  /* 0x30000075ff7e2230 */ /* 0x000fe40000004100 */
[----:B------:R-:W-:Y:S01]  /*3ab0*/  @P1 FADD.FTZ R128, R159, -R4 ;  /* 0x800000049f801221 */ /* 0x000fe20000010000 */
[----:B------:R-:W-:Y:S01]  /*3ac0*/  @P2 FMUL.FTZ R4, R44, R3 ;  /* 0x000000032c042220 */ /* 0x000fe20000410000 */
[----:B------:R-:W-:Y:S01]  /*3ad0*/  @P1 FFMA.FTZ R3, R153, R0, R129 ;  /* 0x0000000099031223 */ /* 0x000fe20000010081 */
[----:B------:R-:W-:Y:S01]  /*3ae0*/  @P2 F2FP.F16.F32.PACK_AB R5, RZ, R5 ;  /* 0x00000005ff05223e */ /* 0x000fe200000000ff */
[----:B------:R-:W-:-:S02]  /*3af0*/  @P1 FFMA.FTZ R124, R6, R128, R19 ;  /* 0x00000080067c1223 */ /* 0x000fc40000010013 */
[----:B------:R-:W-:Y:S01]  /*3b00*/  @P1 FADD.FTZ R131, R160, -R3 ;  /* 0x80000003a0831221 */ /* 0x000fe20000010000 */
[----:B------:R-:W-:Y:S01]  /*3b10*/  MOV R3, R12 ;  /* 0x0000000c00037202 */ /* 0x000fe20000000f00 */
[----:B0-----:R-:W-:Y:S01]  /*3b20*/  @P2 FMUL.FTZ R124, R124, R133 ;  /* 0x000000857c7c2220 */ /* 0x001fe20000410000 */
[----:B------:R-:W-:Y:S01]  /*3b30*/  @P2 F2FP.F16.F32.PACK_AB R4, RZ, R4 ;  /* 0x00000004ff04223e */ /* 0x000fe200000000ff */
[----:B------:R-:W-:Y:S01]  /*3b40*/  @P1 FFMA.FTZ R3, R6, R131, R12 ;  /* 0x0000008306031223 */ /* 0x000fe2000001000c */
[----:B--2---:R-:W-:Y:S01]  /*3b50*/  @P2 FMUL.FTZ R131, R2, R7 ;  /* 0x0000000702832220 */ /* 0x004fe20000410000 */
[----:B------:R-:W-:Y:S01]  /*3b60*/  @P1 FFMA.FTZ R2, R152, R0, R129 ;  /* 0x0000000098021223 */ /* 0x000fe20000010081 */
[-C--:B------:R-:W-:Y:S01]  /*3b70*/  @P2 FFMA.FTZ R95, R126, R124.reuse, R95 ;  /* 0x0000007c7e5f2223 */ /* 0x080fe2000001005f */
[----:B------:R-:W-:Y:S01]  /*3b80*/  @P2 FMUL.FTZ R124, R47, R124 ;  /* 0x0000007c2f7c2220 */ /* 0x000fe20000410000 */
[----:B------:R-:W-:Y:S01]  /*3b90*/  @P2 PRMT R120, R4, 0x7610, R120 ;  /* 0x0000761004782816 */ /* 0x000fe20000000078 */
[----:B------:R-:W-:Y:S01]  /*3ba0*/  @P1 FADD.FTZ R7, R161, -R2 ;  /* 0x80000002a1071221 */ /* 0x000fe20000010000 */
[----:B------:R-:W-:Y:S01]  /*3bb0*/  MOV R2, R13 ;  /* 0x0000000d00027202 */ /* 0x000fe20000000f00 */
[----:B------:R-:W0:Y:S01]  /*3bc0*/  @P2 LDC R126, c[0x0][0x40c] ;  /* 0x00010300ff7e2b82 */ /* 0x000e220000000800 */
[----:B------:R-:W-:Y:S01]  /*3bd0*/  @P2 PRMT R120, R120, 0x5410, R5 ;  /* 0x0000541078782816 */ /* 0x000fe20000000005 */
[----:B------:R-:W-:Y:S01]  /*3be0*/  @P1 FFMA.FTZ R2, R6, R7, R13 ;  /* 0x0000000706021223 */ /* 0x000fe2000001000d */
[----:B------:R-:W-:Y:S01]  /*3bf0*/  @P2 HADD2.F32 R7, -RZ, R117.H0_H0 ;  /* 0x20000075ff072230 */ /* 0x000fe20000004100 */
[----:B------:R-:W-:-:S04]  /*3c00*/  @P2 F2FP.F16.F32.PACK_AB R5, RZ, R124 ;  /* 0x0000007cff05223e */ /* 0x000fc800000000ff */
[-C--:B------:R-:W-:Y:S01]  /*3c10*/  @P2 FFMA.FTZ R94, R7, R131.reuse, R94 ;  /* 0x00000083075e2223 */ /* 0x080fe2000001005e */
[----:B------:R-:W-:Y:S01]  /*3c20*/  @P2 FMUL.FTZ R131, R46, R131 ;  /* 0x000000832e832220 */ /* 0x000fe20000410000 */
[----:B------:R-:W1:Y:S01]  /*3c30*/  @P2 LDC R124, c[0x0][0x40c] ;  /* 0x00010300ff7c2b82 */ /* 0x000e620000000800 */
[----:B------:R-:W-:-:S03]  /*3c40*/  @P1 FFMA.FTZ R7, R155, R0, R129 ;  /* 0x000000009b071223 */ /* 0x000fc60000010081 */
[----:B------:R-:W-:Y:S01]  /*3c50*/  @P2 F2FP.F16.F32.PACK_AB R4, RZ, R131 ;  /* 0x00000083ff04223e */ /* 0x000fe200000000ff */
[----:B------:R-:W-:Y:S01]  /*3c60*/  @P1 FADD.FTZ R133, R162, -R7 ;  /* 0x80000007a2851221 */ /* 0x000fe20000010000 */
[----:B------:R-:W-:Y:S02]  /*3c70*/  MOV R7, R14 ;  /* 0x0000000e00077202 */ /* 0x000fe40000000f00 */
[----:B------:R-:W2:Y:S01]  /*3c80*/  @P2 LDC R131, c[0x0][0x40c] ;  /* 0x00010300ff832b82 */ /* 0x000ea20000000800 */
[----:B------:R-:W-:Y:S01]  /*3c90*/  @P1 FFMA.FTZ R7, R6, R133, R14 ;  /* 0x0000008506071223 */ /* 0x000fe2000001000e */
[----:B------:R-:W-:-:S03]  /*3ca0*/  @P2 PRMT R121, R4, 0x7610, R121 ;  /* 0x0000761004792816 */ /* 0x000fc60000000079 */
[----:B0-----:R-:W-:Y:S01]  /*3cb0*/  @P2 FMUL.FTZ R7, R7, R126 ;  /* 0x0000007e07072220 */ /* 0x001fe20000410000 */
[----:B------:R-:W-:Y:S01]  /*3cc0*/  @P2 PRMT R121, R121, 0x5410, R5 ;  /* 0x0000541079792816 */ /* 0x000fe20000000005 */
[----:B-1----:R-:W-:Y:S01]  /*3cd0*/  @P2 FMUL.FTZ R3, R3, R124 ;  /* 0x0000007c03032220 */ /* 0x002fe20000410000 */
[--C-:B------:R-:W-:Y:S02]  /*3ce0*/  @P2 HADD2.F32 R124, -RZ, R118.reuse.H1_H1 ;  /* 0x30000076ff7c2230 */ /* 0x100fe40000004100 */
[----:B--2---:R-:W-:Y:S01]  /*3cf0*/  @P2 FMUL.FTZ R2, R2, R131 ;  /* 0x0000008302022220 */ /* 0x004fe20000410000 */
[----:B------:R-:W-:-:S03]  /*3d00*/  @P2 HADD2.F32 R131, -RZ, R118.H0_H0 ;  /* 0x20000076ff832230 */ /* 0x000fc60000004100 */
[-C--:B------:R-:W-:Y:S01]  /*3d10*/  @P2 FFMA.FTZ R97, R124, R2.reuse, R97 ;  /* 0x000000027c612223 */ /* 0x080fe20000010061 */
[----:B------:R-:W-:Y:S01]  /*3d20*/  @P2 FMUL.FTZ R2, R49, R2 ;  /* 0x0000000231022220 */ /* 0x000fe20000410000 */
[-C--:B------:R-:W-:Y:S01]  /*3d30*/  @P2 FFMA.FTZ R96, R131, R3.reuse, R96 ;  /* 0x0000000383602223 */ /* 0x080fe20000010060 */
[----:B------:R-:W-:Y:S02]  /*3d40*/  @P2 HADD2.F32 R131, -RZ, R119.H0_H0 ;  /* 0x20000077ff832230 */ /* 0x000fe40000004100 */
[----:B------:R-:W-:Y:S01]  /*3d50*/  @P2 FMUL.FTZ R3, R48, R3 ;  /* 0x0000000330032220 */ /* 0x000fe20000410000 */
[----:B------:R-:W-:Y:S02]  /*3d60*/  @P2 F2FP.F16.F32.PACK_AB R2, RZ, R2 ;  /* 0x00000002ff02223e */ /* 0x000fe400000000ff */
[-C--:B------:R-:W-:Y:S01]  /*3d70*/  @P2 FFMA.FTZ R98, R131, R7.reuse, R98 ;  /* 0x0000000783622223 */ /* 0x080fe20000010062 */
[----:B------:R-:W-:Y:S01]  /*3d80*/  @P2 FMUL.FTZ R7, R50, R7 ;  /* 0x0000000732072220 */ /* 0x000fe20000410000 */
[----:B------:R-:W-:-:S04]  /*3d90*/  @P2 F2FP.F16.F32.PACK_AB R3, RZ, R3 ;  /* 0x00000003ff03223e */ /* 0x000fc800000000ff */
[----:B------:R-:W-:Y:S02]  /*3da0*/  @P2 F2FP.F16.F32.PACK_AB R7, RZ, R7 ;  /* 0x00000007ff07223e */ /* 0x000fe400000000ff */
[----:B------:R-:W-:Y:S02]  /*3db0*/  @P2 PRMT R122, R3, 0x7610, R122 ;  /* 0x00007610037a2816 */ /* 0x000fe4000000007a */
[----:B------:R-:W-:Y:S02]  /*3dc0*/  @P2 PRMT R123, R7, 0x7610, R123 ;  /* 0x00007610077b2816 */ /* 0x000fe4000000007b */
[----:B------:R-:W-:Y:S01]  /*3dd0*/  @P2 PRMT R122, R122, 0x5410, R2 ;  /* 0x000054107a7a2816 */ /* 0x000fe20000000002 */
[----:B------:R-:W-:Y:S06]  /*3de0*/  @!P2 BRA `(.L_x_7930) ;  /* 0x000000100020a947 */ /* 0x000fec0003800000 */
[----:B------:R-:W-:-:S04]  /*3df0*/  @P1 FFMA.FTZ R0, R154, R0, R129 ;  /* 0x000000009a001223 */ /* 0x000fc80000010081 */
[----:B------:R-:W-:Y:S01]  /*3e00*/  @P1 FADD.FTZ R2, R163, -R0 ;  /* 0x80000000a3021221 */ /* 0x000fe20000010000 */
[----:B------:R-:W-:-:S03]  /*3e10*/  MOV R0, R15 ;  /* 0x0000000f00007202 */ /* 0x000fc60000000f00 */
[----:B------:R-:W-:Y:S01]  /*3e20*/  @P1 FFMA.FTZ R0, R6, R2, R15 ;  /* 0x0000000206001223 */ /* 0x000fe2000001000f */
[----:B------:R-:W-:-:S03]  /*3e30*/  HADD2.F32 R2, -RZ, R119.H1_H1 ;  /* 0x30000077ff027230 */ /* 0x000fc60000004100 */
[----:B------:R-:W-:-:S04]  /*3e40*/  FMUL.FTZ R0, R0, UR12 ;  /* 0x0000000c00007c20 */ /* 0x000fc80008410000 */
[-C--:B------:R-:W-:Y:S01]  /*3e50*/  FFMA.FTZ R99, R2, R0.reuse, R99 ;  /* 0x0000000002637223 */ /* 0x080fe20000010063 */
[----:B------:R-:W-:-:S05]  /*3e60*/  FMUL.FTZ R0, R51, R0 ;  /* 0x0000000033007220 */ /* 0x000fca0000410000 */
[----:B------:R-:W-:-:S04]  /*3e70*/  F2FP.F16.F32.PACK_AB R0, RZ, R0 ;  /* 0x00000000ff00723e */ /* 0x000fc800000000ff */
[----:B------:R-:W-:Y:S01]  /*3e80*/  PRMT R123, R123, 0x5410, R0 ;  /* 0x000054107b7b7816 */ /* 0x000fe20000000000 */
[----:B------:R-:W-:Y:S06]  /*3e90*/  BRA `(.L_x_7930) ;  /* 0x0000000c00f47947 */ /* 0x000fec0003800000 */
.L_x_7928:
        /* <DEDUP_REMOVED lines=9> */
[----:B------:R-:W-:Y:S01]  /*3f30*/  ISETP.GT.AND P3, PT, R7, RZ, PT ;  /* 0x000000ff0700720c */ /* 0x000fe20003f64270 */
[----:B-----5:R-:W-:Y:S02]  /*3f40*/  HADD2.F32 R5, -RZ, R116.H0_H0 ;  /* 0x20000074ff057230 */ /* 0x020fe40000004100 */
        /* <DEDUP_REMOVED lines=8> */
.L_x_7933:
[----:B------:R-:W-:Y:S05]  /*3fd0*/  BSYNC.RECONVERGENT B2 ;  /* 0x0000000000027941 */ /* 0x000fea0003800200 */
.L_x_7932:
        /* <DEDUP_REMOVED lines=13> */
.L_x_7935:
[----:B------:R-:W-:Y:S05]  /*40b0*/  BSYNC.RECONVERGENT B2 ;  /* 0x0000000000027941 */ /* 0x000fea0003800200 */
.L_x_7934:
        /* <DEDUP_REMOVED lines=13> */
.L_x_7937:
[----:B------:R-:W-:Y:S05]  /*4190*/  BSYNC.RECONVERGENT B2 ;  /* 0x0000000000027941 */ /* 0x000fea0003800200 */
.L_x_7936:
        /* <DEDUP_REMOVED lines=13> */
.L_x_7939:
[----:B------:R-:W-:Y:S05]  /*4270*/  BSYNC.RECONVERGENT B2 ;  /* 0x0000000000027941 */ /* 0x000fea0003800200 */
.L_x_7938:
        /* <DEDUP_REMOVED lines=13> */
.L_x_7941:
[----:B------:R-:W-:Y:S05]  /*4350*/  BSYNC.RECONVERGENT B2 ;  /* 0x0000000000027941 */ /* 0x000fea0003800200 */
.L_x_7940:
        /* <DEDUP_REMOVED lines=13> */
.L_x_7943:
[----:B------:R-:W-:Y:S05]  /*4430*/  BSYNC.RECONVERGENT B2 ;  /* 0x0000000000027941 */ /* 0x000fea0003800200 */
.L_x_7942:
        /* <DEDUP_REMOVED lines=13> */
.L_x_7945:
[----:B------:R-:W-:Y:S05]  /*4510*/  BSYNC.RECONVERGENT B2 ;  /* 0x0000000000027941 */ /* 0x000fea0003800200 */
.L_x_7944:
        /* <DEDUP_REMOVED lines=32> */
[----:B-----5:R-:W-:Y:S02]  /*4720*/  HADD2.F32 R2, -RZ, R119.H1_H1 ;  /* 0x30000077ff027230 */ /* 0x020fe40000004100 */
[----:B------:R-:W-:-:S04]  /*4730*/  FMUL.FTZ R0, R111, UR12 ;  /* 0x0000000c6f007c20 */ /* 0x000fc80008410000 */
[-C--:B------:R-:W-:Y:S01]  /*4740*/  FFMA.FTZ R99, R2, R0.reuse, R99 ;  /* 0x0000000002637223 */ /* 0x080fe20000010063 */
[----:B------:R-:W-:-:S05]  /*4750*/  FMUL.FTZ R0, R51, R0 ;  /* 0x0000000033007220 */ /* 0x000fca0000410000 */
[----:B------:R-:W-:-:S04]  /*4760*/  F2FP.F16.F32.PACK_AB R0, RZ, R0 ;  /* 0x00000000ff00723e */ /* 0x000fc800000000ff */
[----:B------:R-:W-:Y:S01]  /*4770*/  PRMT R123, R123, 0x5410, R0 ;  /* 0x000054107b7b7816 */ /* 0x000fe20000000000 */
[----:B------:R-:W-:Y:S06]  /*4780*/  BRA `(.L_x_7930) ;  /* 0x0000000400b87947 */ /* 0x000fec0003800000 */
.L_x_7931:
[----:B01----:R-:W0:Y:S01]  /*4790*/  @P2 LDC R2, c[0x0][0x40c] ;  /* 0x00010300ff022b82 */ /* 0x003e220000000800 */
        /* <DEDUP_REMOVED lines=9> */
[-C--:B------:R-:W-:Y:S01]  /*4830*/  FFMA.FTZ R92, R5, R3.reuse, R92 ;  /* 0x00000003055c7223 */ /* 0x080fe2000001005c */
[----:B------:R-:W-:-:S05]  /*4840*/  FMUL.FTZ R3, R44, R3 ;  /* 0x000000032c037220 */ /* 0x000fca0000410000 */
[----:B------:R-:W-:-:S04]  /*4850*/  F2FP.F16.F32.PACK_AB R3, RZ, R3 ;  /* 0x00000003ff03723e */ /* 0x000fc800000000ff */
[----:B------:R-:W-:-:S07]  /*4860*/  PRMT R120, R3, 0x7610, R120 ;  /* 0x0000761003787816 */ /* 0x000fce0000000078 */
.L_x_7947:
[----:B------:R-:W-:Y:S05]  /*4870*/  BSYNC.RECONVERGENT B2 ;  /* 0x0000000000027941 */ /* 0x000fea0003800200 */
.L_x_7946:
        /* <DEDUP_REMOVED lines=13> */
.L_x_7949:
[----:B------:R-:W-:Y:S05]  /*4950*/  BSYNC.RECONVERGENT B2 ;  /* 0x0000000000027941 */ /* 0x000fea0003800200 */
.L_x_7948:
        /* <DEDUP_REMOVED lines=13> */
.L_x_7951:
[----:B------:R-:W-:Y:S05]  /*4a30*/  BSYNC.RECONVERGENT B2 ;  /* 0x0000000000027941 */ /* 0x000fea0003800200 */
.L_x_7950:
        /* <DEDUP_REMOVED lines=13> */
.L_x_7953:
[----:B------:R-:W-:Y:S05]  /*4b10*/  BSYNC.RECONVERGENT B2 ;  /* 0x0000000000027941 */ /* 0x000fea0003800200 */
.L_x_7952:
        /* <DEDUP_REMOVED lines=13> */
.L_x_7955:
[----:B------:R-:W-:Y:S05]  /*4bf0*/  BSYNC.RECONVERGENT B2 ;  /* 0x0000000000027941 */ /* 0x000fea0003800200 */
.L_x_7954:
        /* <DEDUP_REMOVED lines=13> */
.L_x_7957:
[----:B------:R-:W-:Y:S05]  /*4cd0*/  BSYNC.RECONVERGENT B2 ;  /* 0x0000000000027941 */ /* 0x000fea0003800200 */
.L_x_7956:
[----:B------:R-:W-:Y:S01]  /*4ce0*/  BSSY.RECONVERGENT B2, `(.L_x_7958) ;  /* 0x000000e000027945 */ /* 0x000fe20003800200 */
[----:B------:R-:W-:-:S03]  /*4cf0*/  FFMA.FTZ R4, R154, R0, R129 ;  /* 0x000000009a047223 */ /* 0x000fc60000010081 */
        /* <DEDUP_REMOVED lines=12> */
.L_x_7959:
[----:B------:R-:W-:Y:S05]  /*4dc0*/  BSYNC.RECONVERGENT B2 ;  /* 0x0000000000027941 */ /* 0x000fea0003800200 */
.L_x_7958:
[----:B------:R-:W-:Y:S01]  /*4dd0*/  FADD.FTZ R3, R163, -R4 ;  /* 0x80000004a3037221 */ /* 0x000fe20000010000 */
[----:B------:R-:W-:Y:S01]  /*4de0*/  ISETP.GT.AND P1, PT, R7, RZ, PT ;  /* 0x000000ff0700720c */ /* 0x000fe20003f24270 */
[----:B-----5:R-:W-:Y:S02]  /*4df0*/  @P2 HADD2.F32 R0, -RZ, R119.H1_H1 ;  /* 0x30000077ff002230 */ /* 0x020fe40000004100 */
[----:B------:R-:W-:-:S05]  /*4e00*/  FMUL.FTZ R3, R6, R3 ;  /* 0x0000000306037220 */ /* 0x000fca0000410000 */
[----:B------:R-:W-:-:S05]  /*4e10*/  FSEL R3, R3, RZ, P1 ;  /* 0x000000ff03037208 */ /* 0x000fca0000800000 */
[----:B0-----:R-:W-:-:S04]  /*4e20*/  @P2 FMUL.FTZ R2, R3, R2 ;  /* 0x0000000203022220 */ /* 0x001fc80000410000 */
[-C--:B------:R-:W-:Y:S01]  /*4e30*/  @P2 FFMA.FTZ R99, R0, R2.reuse, R99 ;  /* 0x0000000200632223 */ /* 0x080fe20000010063 */
[----:B------:R-:W-:-:S05]  /*4e40*/  @P2 FMUL.FTZ R2, R51, R2 ;  /* 0x0000000233022220 */ /* 0x000fca0000410000 */
[----:B------:R-:W-:-:S04]  /*4e50*/  @P2 F2FP.F16.F32.PACK_AB R2, RZ, R2 ;  /* 0x00000002ff02223e */ /* 0x000fc800000000ff */
[----:B------:R-:W-:-:S07]  /*4e60*/  @P2 PRMT R123, R123, 0x5410, R2 ;  /* 0x000054107b7b2816 */ /* 0x000fce0000000002 */
.L_x_7930:
[----:B------:R-:W-:Y:S05]  /*4e70*/  BSYNC.RECONVERGENT B1 ;  /* 0x0000000000017941 */ /* 0x000fea0003800200 */
.L_x_7927:
[----:B------:R-:W0:Y:S08]  /*4e80*/  @P0 LDC.64 R4, c[0x0][0x478] ;  /* 0x00011e00ff040b82 */ /* 0x000e300000000a00 */
[----:B------:R-:W1:Y:S01]  /*4e90*/  @P2 LDC.64 R2, c[0x0][0x468] ;  /* 0x00011a00ff022b82 */ /* 0x000e620000000a00 */
[----:B0-----:R-:W-:-:S05]  /*4ea0*/  @P0 IMAD.WIDE.U32 R4, R127, 0x20, R4 ;  /* 0x000000207f040825 */ /* 0x001fca00078e0004 */
[----:B------:R2:W-:Y:S01]  /*4eb0*/  @P0 STG.E.128 desc[UR6][R4.64], R60 ;  /* 0x0000003c04000986 */ /* 0x0005e2000c101d06 */
[----:B-1----:R-:W-:-:S03]  /*4ec0*/  @P2 IMAD.WIDE.U32 R2, R125, 0x10, R2 ;  /* 0x000000107d022825 */ /* 0x002fc600078e0002 */
[----:B------:R2:W-:Y:S04]  /*4ed0*/  @P0 STG.E.128 desc[UR6][R4.64+0x10], R108 ;  /* 0x0000106c04000986 */ /* 0x0005e8000c101d06 */
[----:B------:R2:W-:Y:S02]  /*4ee0*/  @P2 STG.E.128 desc[UR6][R2.64], R120 ;  /* 0x0000007802002986 */ /* 0x0005e4000c101d06 */
.L_x_7924:
[----:B------:R-:W-:Y:S05]  /*4ef0*/  BSYNC.RECONVERGENT B0 ;  /* 0x0000000000007941 */ /* 0x000fea0003800200 */
.L_x_7923:
[----:B0-2---:R-:W0:Y:S02]  /*4f00*/  LDC.64 R2, c[0x0][0x380] ;  /* 0x0000e000ff027b82 */ /* 0x005e240000000a00 */
[----:B0-----:R-:W-:-:S04]  /*4f10*/  LEA R8, R2, R8, 0x2 ;  /* 0x0000000802087211 */ /* 0x001fc800078e10ff */
[----:B------:R-:W-:-:S13]  /*4f20*/  ISETP.GE.AND P0, PT, R8, R3, PT ;  /* 0x000000030800720c */ /* 0x000fda0003f06270 */
[----:B------:R-:W-:Y:S05]  /*4f30*/  @!P0 BRA `(.L_x_7960) ;  /* 0xffffffb400988947 */ /* 0x000fea000383ffff */
.L_x_7879:
        /* <DEDUP_REMOVED lines=157> */
.L_x_7962:
[----:B------:R-:W-:Y:S05]  /*5910*/  BSYNC.RECONVERGENT B0 ;  /* 0x0000000000007941 */ /* 0x000fea0003800200 */
.L_x_7961:
        /* <DEDUP_REMOVED lines=18> */
.L_x_7964:
[----:B------:R-:W-:Y:S05]  /*5a40*/  BSYNC.RECONVERGENT B0 ;  /* 0x0000000000007941 */ /* 0x000fea0003800200 */
.L_x_7963:
        /* <DEDUP_REMOVED lines=18> */
.L_x_7966:
[----:B------:R-:W-:Y:S05]  /*5b70*/  BSYNC.RECONVERGENT B0 ;  /* 0x0000000000007941 */ /* 0x000fea0003800200 */
.L_x_7965:
        /* <DEDUP_REMOVED lines=12> */
.L_x_7885:
[----:B0-----:R-:W-:Y:S01]  /*5c40*/  HFMA2 R124, -RZ, RZ, 0, 5.9604644775390625e-08 ;  /* 0x00000001ff7c7431 */ /* 0x001fe200000001ff */
[----:B------:R-:W-:Y:S01]  /*5c50*/  BSSY B0, `(.L_x_7967) ;  /* 0x0000006000007945 */ /* 0x000fe20003800000 */
[----:B------:R-:W-:Y:S02]  /*5c60*/  MOV R3, 0x1f ;  /* 0x0000001f00037802 */ /* 0x000fe40000000f00 */
[----:B------:R-:W-:-:S07]  /*5c70*/  MOV R0, 0xffffffff ;  /* 0xffffffff00007802 */ /* 0x000fce0000000f00 */
[----:B------:R-:W-:Y:S05]  /*5c80*/  WARPSYNC.COLLECTIVE R0, `(.L_x_7968) ;  /* 0x0000000000087348 */ /* 0x000fea0003c00000 */
[----:B------:R0:W1:Y:S02]  /*5c90*/  SHFL.BFLY P0, R134, R171, R124, R3 ;  /* 0x0c00007cab867389 */ /* 0x0000640000000003 */
[----:B01----:R-:W-:Y:S05]  /*5ca0*/  ENDCOLLECTIVE ;  /* 0x000000000000791b */ /* 0x003fea0003800000 */
.L_x_7968:
[----:B------:R-:W-:Y:S05]  /*5cb0*/  BSYNC B0 ;  /* 0x0000000000007941 */ /* 0x000fea0003800000 */
.L_x_7967:
        /* <DEDUP_REMOVED lines=9> */
.L_x_7969:
[----:B------:R-:W-:Y:S01]  /*5d50*/  HFMA2 R124, -RZ, RZ, 0, 1.1920928955078125e-07 ;  /* 0x00000002ff7c7431 */ /* 0x000fe200000001ff */
[----:B------:R-:W-:Y:S02]  /*5d60*/  MOV R171, R127 ;  /* 0x0000007f00ab7202 */ /* 0x000fe40000000f00 */
[----:B------:R-:W-:-:S07]  /*5d70*/  MOV R125, R134 ;  /* 0x00000086007d7202 */ /* 0x000fce0000000f00 */
[----:B------:R-:W-:Y:S05]  /*5d80*/  WARPSYNC.COLLECTIVE R0, `(.L_x_7970) ;  /* 0x0000000000087348 */ /* 0x000fea0003c00000 */
[----:B------:R0:W1:Y:S02]  /*5d90*/  SHFL.BFLY P0, R134, R171, R124, R3 ;  /* 0x0c00007cab867389 */ /* 0x0000640000000003 */
[----:B01----:R-:W-:Y:S05]  /*5da0*/  ENDCOLLECTIVE ;  /* 0x000000000000791b */ /* 0x003fea0003800000 */
.L_x_7970:
[----:B------:R-:W-:-:S05]  /*5db0*/  FADD.FTZ R125, R125, R168 ;  /* 0x000000a87d7d7221 */ /* 0x000fca0000010000 */
[----:B------:R-:W-:Y:S02]  /*5dc0*/  MOV R171, R125 ;  /* 0x0000007d00ab7202 */ /* 0x000fe40000000f00 */
[----:B------:R-:W-:-:S07]  /*5dd0*/  MOV R126, R134 ;  /* 0x00000086007e7202 */ /* 0x000fce0000000f00 */
[----:B------:R-:W-:Y:S05]  /*5de0*/  WARPSYNC.COLLECTIVE R0, `(.L_x_7971) ;  /* 0x0000000000087348 */ /* 0x000fea0003c00000 */
[----:B------:R0:W1:Y:S02]  /*5df0*/  SHFL.BFLY P0, R134, R171, R124, R3 ;  /* 0x0c00007cab867389 */ /* 0x0000640000000003 */
[----:B01----:R-:W-:Y:S05]  /*5e00*/  ENDCOLLECTIVE ;  /* 0x000000000000791b */ /* 0x003fea0003800000 */
.L_x_7971:
[----:B------:R-:W-:Y:S01]  /*5e10*/  FADD.FTZ R130, R127, R126 ;  /* 0x0000007e7f827221 */ /* 0x000fe20000010000 */
[----:B------:R-:W-:-:S04]  /*5e20*/  HFMA2 R124, -RZ, RZ, 0, 2.384185791015625e-07 ;  /* 0x00000004ff7c7431 */ /* 0x000fc800000001ff */
[----:B------:R-:W-:Y:S02]  /*5e30*/  MOV R171, R130 ;  /* 0x0000008200ab7202 */ /* 0x000fe40000000f00 */
[----:B------:R-:W-:-:S07]  /*5e40*/  MOV R128, R134 ;  /* 0x0000008600807202 */ /* 0x000fce0000000f00 */
[----:B------:R-:W-:Y:S05]  /*5e50*/  WARPSYNC.COLLECTIVE R0, `(.L_x_7972) ;  /* 0x0000000000087348 */ /* 0x000fea0003c00000 */
[----:B------:R0:W1:Y:S02]  /*5e60*/  SHFL.BFLY P0, R134, R171, R124, R3 ;  /* 0x0c00007cab867389 */ /* 0x0000640000000003 */
[----:B01----:R-:W-:Y:S05]  /*5e70*/  ENDCOLLECTIVE ;  /* 0x000000000000791b */ /* 0x003fea0003800000 */
.L_x_7972:
[----:B------:R-:W-:-:S05]  /*5e80*/  FADD.FTZ R128, R125, R128 ;  /* 0x000000807d807221 */ /* 0x000fca0000010000 */
[----:B------:R-:W-:Y:S02]  /*5e90*/  MOV R171, R128 ;  /* 0x0000008000ab7202 */ /* 0x000fe40000000f00 */
[----:B------:R-:W-:-:S07]  /*5ea0*/  MOV R129, R134 ;  /* 0x0000008600817202 */ /* 0x000fce0000000f00 */
[----:B------:R-:W-:Y:S05]  /*5eb0*/  WARPSYNC.COLLECTIVE R0, `(.L_x_7973) ;  /* 0x0000000000087348 */ /* 0x000fea0003c00000 */
[----:B------:R0:W1:Y:S02]  /*5ec0*/  SHFL.BFLY P0, R134, R171, R124, R3 ;  /* 0x0c00007cab867389 */ /* 0x0000640000000003 */
[----:B01----:R-:W-:Y:S05]  /*5ed0*/  ENDCOLLECTIVE ;  /* 0x000000000000791b */ /* 0x003fea0003800000 */
.L_x_7973:
[----:B------:R-:W-:Y:S01]  /*5ee0*/  FADD.FTZ R132, R130, R129 ;  /* 0x0000008182847221 */ /* 0x000fe20000010000 */
[----:B------:R-:W-:-:S04]  /*5ef0*/  HFMA2 R124, -RZ, RZ, 0, 4.76837158203125e-07 ;  /* 0x00000008ff7c7431 */ /* 0x000fc800000001ff */
[----:B------:R-:W-:Y:S02]  /*5f00*/  MOV R171, R132 ;  /* 0x0000008400ab7202 */ /* 0x000fe40000000f00 */
[----:B------:R-:W-:-:S07]  /*5f10*/  MOV R131, R134 ;  /* 0x0000008600837202 */ /* 0x000fce0000000f00 */
[----:B------:R-:W-:Y:S05]  /*5f20*/  WARPSYNC.COLLECTIVE R0, `(.L_x_7974) ;  /* 0x0000000000087348 */ /* 0x000fea0003c00000 */
[----:B------:R0:W1:Y:S02]  /*5f30*/  SHFL.BFLY P0, R134, R171, R124, R3 ;  /* 0x0c00007cab867389 */ /* 0x0000640000000003 */
[----:B01----:R-:W-:Y:S05]  /*5f40*/  ENDCOLLECTIVE ;  /* 0x000000000000791b */ /* 0x003fea0003800000 */
.L_x_7974:
[----:B------:R-:W-:-:S05]  /*5f50*/  FADD.FTZ R131, R128, R131 ;  /* 0x0000008380837221 */ /* 0x000fca0000010000 */
[----:B------:R-:W-:Y:S02]  /*5f60*/  MOV R171, R131 ;  /* 0x0000008300ab7202 */ /* 0x000fe40000000f00 */
[----:B------:R-:W-:-:S07]  /*5f70*/  MOV R129, R134 ;  /* 0x0000008600817202 */ /* 0x000fce0000000f00 */
[----:B------:R-:W-:Y:S05]  /*5f80*/  WARPSYNC.COLLECTIVE R0, `(.L_x_7975) ;  /* 0x0000000000087348 */ /* 0x000fea0003c00000 */
[----:B------:R0:W1:Y:S02]  /*5f90*/  SHFL.BFLY P0, R134, R171, R124, R3 ;  /* 0x0c00007cab867389 */ /* 0x0000640000000003 */
[----:B01----:R-:W-:Y:S05]  /*5fa0*/  ENDCOLLECTIVE ;  /* 0x000000000000791b */ /* 0x003fea0003800000 */
.L_x_7975:
[----:B------:R-:W-:Y:S01]  /*5fb0*/  FADD.FTZ R126, R132, R129 ;  /* 0x00000081847e7221 */ /* 0x000fe20000010000 */
[----:B------:R-:W-:-:S04]  /*5fc0*/  HFMA2 R124, -RZ, RZ, 0, 9.5367431640625e-07 ;  /* 0x00000010ff7c7431 */ /* 0x000fc800000001ff */
[----:B------:R-:W-:Y:S01]  /*5fd0*/  MOV R171, R126 ;  /* 0x0000007e00ab7202 */ /* 0x000fe20000000f00 */
[----:B------:R-:W-:-:S07]  /*5fe0*/  FADD.FTZ R127, R131, R134 ;  /* 0x00000086837f7221 */ /* 0x000fce0000010000 */
[----:B------:R-:W-:Y:S05]  /*5ff0*/  WARPSYNC.COLLECTIVE R0, `(.L_x_7976) ;  /* 0x0000000000087348 */ /* 0x000fea0003c00000 */
[----:B------:R0:W1:Y:S02]  /*6000*/  SHFL.BFLY P0, R134, R171, R124, R3 ;  /* 0x0c00007cab867389 */ /* 0x0000640000000003 */
[----:B01----:R-:W-:Y:S05]  /*6010*/  ENDCOLLECTIVE ;  /* 0x000000000000791b */ /* 0x003fea0003800000 */
.L_x_7976:
[----:B------:R-:W-:Y:S02]  /*6020*/  MOV R171, R127 ;  /* 0x0000007f00ab7202 */ /* 0x000fe40000000f00 */
[----:B------:R-:W-:-:S07]  /*6030*/  MOV R129, R134 ;  /* 0x0000008600817202 */ /* 0x000fce0000000f00 */
[----:B------:R-:W-:Y:S05]  /*6040*/  WARPSYNC.COLLECTIVE R0, `(.L_x_7977) ;  /* 0x0000000000087348 */ /* 0x000fea0003c00000 */
[----:B------:R0:W1:Y:S02]  /*6050*/  SHFL.BFLY P0, R134, R171, R124, R3 ;  /* 0x0c00007cab867389 */ /* 0x0000640000000003 */
[----:B01----:R-:W-:Y:S05]  /*6060*/  ENDCOLLECTIVE ;  /* 0x000000000000791b */ /* 0x003fea0003800000 */
.L_x_7977:
[----:B------:R-:W-:Y:S05]  /*6070*/  BRA `(.L_x_7978) ;  /* 0xffffffb4000c7947 */ /* 0x000fea000383ffff */
.L_x_7979:
        /* <DEDUP_REMOVED lines=16> */
.L_x_11294:


//--------------------- .text._ZN10layer_norm13ln_bwd_kernelINS_13Kernel_traitsIf6__halffS2_fjLj512ELj1ELj4ELj1ELj16ENS_18Kernel_traits_baseILj512EfS2_fS2_fjLj128EEEEELb0ELb1ELb1ELb1EEEvNS_9BwdParamsE --------------------------
	.section	.text._ZN10layer_norm13ln_bwd_kernelINS_13Kernel_traitsIf6__halffS2_fjLj512ELj1ELj4ELj1ELj16ENS_18Kernel_traits_baseILj512EfS2_fS2_fjLj128EEEEELb0ELb1ELb1ELb1EEEvNS_9BwdParamsE,"ax",@progbits
	.align	128
        .global         _ZN10layer_norm13ln_bwd_kernelINS_13Kernel_traitsIf6__halffS2_fjLj512ELj1ELj4ELj1ELj16ENS_18Kernel_traits_baseILj512EfS2_fS2_fjLj128EEEEELb0ELb1ELb1ELb1EEEvNS_9BwdParamsE
        .type           _ZN10layer_norm13ln_bwd_kernelINS_13Kernel_traitsIf6__halffS2_fjLj512ELj1ELj4ELj1ELj16ENS_18Kernel_traits_baseILj512EfS2_fS2_fjLj128EEEEELb0ELb1ELb1ELb1EEEvNS_9BwdParamsE,@function
        .size           _ZN10layer_norm13ln_bwd_kernelINS_13Kernel_traitsIf6__halffS2_fjLj512ELj1ELj4ELj1ELj16ENS_18Kernel_traits_baseILj512EfS2_fS2_fjLj128EEEEELb0ELb1ELb1ELb1EEEvNS_9BwdParamsE,(.L_x_11295 - _ZN10layer_norm13ln_bwd_kernelINS_13Kernel_traitsIf6__halffS2_fjLj512ELj1ELj4ELj1ELj16ENS_18Kernel_traits_baseILj512EfS2_fS2_fjLj128EEEEELb0ELb1ELb1ELb1EEEvNS_9BwdParamsE)
        .other          _ZN10layer_norm13ln_bwd_kernelINS_13Kernel_traitsIf6__halffS2_fjLj512ELj1ELj4ELj1ELj16ENS_18Kernel_traits_baseILj512EfS2_fS2_fjLj128EEEEELb0ELb1ELb1ELb1EEEvNS_9BwdParamsE,@"STO_CUDA_ENTRY STV_DEFAULT"
_ZN10layer_norm13ln_bwd_kernelINS_13Kernel_traitsIf6__halffS2_fjLj512ELj1ELj4ELj1ELj16ENS_18Kernel_traits_baseILj512EfS2_fS2_fjLj128EEEEELb0ELb1ELb1ELb1EEEvNS_9BwdParamsE:
.text._ZN10layer_norm13ln_bwd_kernelINS_13Kernel_traitsIf6__halffS2_fjLj512ELj1ELj4ELj1ELj16ENS_18Kernel_traits_baseILj512EfS2_fS2_fjLj128EEEEELb0ELb1ELb1ELb1EEEvNS_9BwdParamsE:
        /* <DEDUP_REMOVED lines=56> */
.L_x_8054:
        /* <DEDUP_REMOVED lines=37> */
[----:B------:R2:W4:Y:S04]  /*05d0*/  LDG.E.128 R124, desc[UR6][R146.64+0x10] ;  /* 0x00001006927c7981 */ /* 0x000528000c1e1d00 */
[----:B------:R-:W4:Y:S01]  /*05e0*/  LDG.E.128 R120, desc[UR6][R120.64] ;  /* 0x0000000678787981 */ /* 0x000f22000c1e1d00 */
[----:B------:R-:W-:-:S03]  /*05f0*/  IMAD.WIDE.U32 R136, R137, 0x10, R6 ;  /* 0x0000001089887825 */ /* 0x000fc600078e0006 */
[----:B------:R-:W4:Y:S04]  /*0600*/  LDG.E.128 R132, desc[UR6][R152.64+0x10] ;  /* 0x0000100698847981 */ /* 0x000f28000c1e1d00 */
[----:B------:R0:W4:Y:S04]  /*0610*/  LDG.E.128 R128, desc[UR6][R152.64] ;  /* 0x0000000698807981 */ /* 0x000128000c1e1d00 */
[----:B------:R-:W4:Y:S01]  /*0620*/  LDG.E.128 R136, desc[UR6][R136.64] ;  /* 0x0000000688887981 */ /* 0x000f22000c1e1d00 */
[----:B------:R-:W-:Y:S02]  /*0630*/  MOV R6, UR14 ;  /* 0x0000000e00067c02 */ /* 0x000fe40008000f00 */
[----:B------:R-:W-:-:S02]  /*0640*/  MOV R7, UR15 ;  /* 0x0000000f00077c02 */ /* 0x000fc40008000f00 */
[----:B------:R-:W-:-:S04]  /*0650*/  ISETP.NE.U32.AND P0, PT, R6, RZ, PT ;  /* 0x000000ff0600720c */ /* 0x000fc80003f05070 */
[----:B------:R-:W-:-:S13]  /*0660*/  ISETP.NE.AND.EX P0, PT, R7, RZ, PT, P0 ;  /* 0x000000ff0700720c */ /* 0x000fda0003f05300 */
[----:B------:R-:W1:Y:S08]  /*0670*/  @P0 LDC.64 R148, c[0x0][0x438] ;  /* 0x00010e00ff940b82 */ /* 0x000e700000000a00 */
[----:B------:R-:W0:Y:S01]  /*0680*/  @P0 LDC.64 R150, c[0x0][0x438] ;  /* 0x00010e00ff960b82 */ /* 0x000e220000000a00 */
[----:B------:R-:W-:Y:S01]  /*0690*/  ISETP.NE.AND P1, PT, RZ, UR8, PT ;  /* 0x00000008ff007c0c */ /* 0x000fe2000bf25270 */
[----:B-1----:R-:W-:-:S05]  /*06a0*/  @P0 IMAD.WIDE.U32 R148, R144, 0x20, R148 ;  /* 0x0000002090940825 */ /* 0x002fca00078e0094 */
[----:B------:R-:W5:Y:S04]  /*06b0*/  @P0 LDG.E.128 R20, desc[UR6][R148.64] ;  /* 0x0000000694140981 */ /* 0x000f68000c1e1d00 */
[----:B------:R1:W5:Y:S01]  /*06c0*/  @P0 LDG.E.128 R16, desc[UR6][R148.64+0x10] ;  /* 0x0000100694100981 */ /* 0x000362000c1e1d00 */
[----:B0-----:R-:W-:-:S05]  /*06d0*/  @P0 IMAD.WIDE.U32 R150, R145, 0x20, R150 ;  /* 0x0000002091960825 */ /* 0x001fca00078e0096 */
[----:B------:R-:W5:Y:S04]  /*06e0*/  @P0 LDG.E.128 R12, desc[UR6][R150.64] ;  /* 0x00000006960c0981 */ /* 0x000f68000c1e1d00 */
[----:B------:R0:W5:Y:S01]  /*06f0*/  @P0 LDG.E.128 R8, desc[UR6][R150.64+0x10] ;  /* 0x0000100696080981 */ /* 0x000162000c1e1d00 */
[----:B---3--:R-:W-:-:S05]  /*0700*/  FSEL R3, R3, RZ, !P1 ;  /* 0x000000ff03037208 */ /* 0x008fca0004800000 */
[C---:B--2---:R-:W-:Y:S01]  /*0710*/  FADD.FTZ R146, -R3.reuse, R143 ;  /* 0x0000008f03927221 */ /* 0x044fe20000010100 */
[C---:B------:R-:W-:Y:S01]  /*0720*/  FADD.FTZ R144, -R3.reuse, R141 ;  /* 0x0000008d03907221 */ /* 0x040fe20000010100 */
[C---:B----4-:R-:W-:Y:S01]  /*0730*/  FADD.FTZ R124, -R3.reuse, R124 ;  /* 0x0000007c037c7221 */ /* 0x050fe20000010100 */
[C---:B------:R-:W-:Y:S01]  /*0740*/  FADD.FTZ R152, -R3.reuse, R125 ;  /* 0x0000007d03987221 */ /* 0x040fe20000010100 */
[C---:B------:R-:W-:Y:S01]  /*0750*/  FADD.FTZ R126, -R3.reuse, R126 ;  /* 0x0000007e037e7221 */ /* 0x040fe20000010100 */
[--C-:B------:R-:W-:Y:S02]  /*0760*/  HADD2.F32 R143, -RZ, R121.reuse.H0_H0 ;  /* 0x20000079ff8f7230 */ /* 0x100fe40000004100 */
[----:B-1----:R-:W-:Y:S02]  /*0770*/  HADD2.F32 R148, -RZ, R121.H1_H1 ;  /* 0x30000079ff947230 */ /* 0x002fe40000004100 */
[----:B------:R-:W-:Y:S02]  /*0780*/  HADD2.F32 R141, -RZ, R120.H0_H0 ;  /* 0x20000078ff8d7230 */ /* 0x000fe40000004100 */
[----:B------:R-:W-:Y:S01]  /*0790*/  FADD.FTZ R160, -R3, R133 ;  /* 0x0000008503a07221 */ /* 0x000fe20000010100 */
[----:B------:R-:W-:-:S02]  /*07a0*/  HADD2.F32 R121, -RZ, R122.H0_H0 ;  /* 0x2000007aff797230 */ /* 0x000fc40000004100 */
[----:B-----5:R-:W-:Y:S01]  /*07b0*/  FMUL.FTZ R133, R5, R124 ;  /* 0x0000007c05857220 */ /* 0x020fe20000410000 */
[----:B------:R-:W-:Y:S02]  /*07c0*/  HADD2.F32 R122, -RZ, R122.H1_H1 ;  /* 0x3000007aff7a7230 */ /* 0x000fe40000004100 */
[C---:B------:R-:W-:Y:S01]  /*07d0*/  FADD.FTZ R140, -R3.reuse, R140 ;  /* 0x0000008c038c7221 */ /* 0x040fe20000010100 */
[----:B------:R-:W-:Y:S02]  /*07e0*/  HADD2.F32 R145, -RZ, R123.H0_H0 ;  /* 0x2000007bff917230 */ /* 0x000fe40000004100 */
[----:B------:R-:W-:Y:S01]  /*07f0*/  FADD.FTZ R162, -R3, R135 ;  /* 0x0000008703a27221 */ /* 0x000fe20000010100 */
[C---:B------:R-:W-:Y:S01]  /*0800*/  FMUL.FTZ R152, R5.reuse, R152 ;  /* 0x0000009805987220 */ /* 0x040fe20000410000 */
        /* <DEDUP_REMOVED lines=19> */
[-C--:B------:R-:W-:Y:S01]  /*0940*/  FFMA.FTZ R50, R135, R145.reuse, R50 ;  /* 0x0000009187327223 */ /* 0x080fe20000010032 */
[----:B------:R-:W-:Y:S01]  /*0950*/  FMUL.FTZ R122, R78, R145 ;  /* 0x000000914e7a7220 */ /* 0x000fe20000410000 */
[----:B------:R-:W-:-:S02]  /*0960*/  HADD2.F32 R125, -RZ, R137.H0_H0 ;  /* 0x20000089ff7d7230 */ /* 0x000fc40000004100 */
[C---:B------:R-:W-:Y:S01]  /*0970*/  FMUL.FTZ R144, R5.reuse, R144 ;  /* 0x0000009005907220 */ /* 0x040fe20000410000 */
[----:B------:R-:W-:Y:S02]  /*0980*/  HADD2.F32 R164, -RZ, R137.H1_H1 ;  /* 0x30000089ffa47230 */ /* 0x000fe40000004100 */
[----:B------:R-:W-:Y:S01]  /*0990*/  FMUL.FTZ R145, R5, R128 ;  /* 0x0000008005917220 */ /* 0x000fe20000410000 */
[----:B------:R-:W-:Y:S01]  /*09a0*/  FMUL.FTZ R137, R73, R120 ;  /* 0x0000007849897220 */ /* 0x000fe20000410000 */
[----:B------:R-:W-:Y:S01]  /*09b0*/  FADD.FTZ R128, RZ, R124 ;  /* 0x0000007cff807221 */ /* 0x000fe20000010000 */
[----:B0-----:R-:W-:Y:S01]  /*09c0*/  FFMA.FTZ R151, R3, R124, RZ ;  /* 0x0000007c03977223 */ /* 0x001fe200000100ff */
[----:B------:R-:W-:Y:S01]  /*09d0*/  FFMA.FTZ R105, R144, R120, R105 ;  /* 0x0000007890697223 */ /* 0x000fe20000010069 */
[----:B------:R-:W-:Y:S01]  /*09e0*/  FADD.FTZ R69, R69, R120 ;  /* 0x0000007845457221 */ /* 0x000fe20000010000 */
[----:B------:R-:W-:Y:S01]  /*09f0*/  FMUL.FTZ R120, R74, R143 ;  /* 0x0000008f4a787220 */ /* 0x000fe20000410000 */
[----:B------:R-:W-:Y:S01]  /*0a00*/  FMUL.FTZ R147, R5, R130 ;  /* 0x0000008205937220 */ /* 0x000fe20000410000 */
[----:B------:R-:W-:Y:S01]  /*0a10*/  FADD.FTZ R153, R137, R128 ;  /* 0x0000008089997221 */ /* 0x000fe20000010000 */
[----:B------:R-:W-:Y:S01]  /*0a20*/  FMUL.FTZ R131, R5, R142 ;  /* 0x0000008e05837220 */ /* 0x000fe20000410000 */
[----:B------:R-:W-:Y:S01]  /*0a30*/  FFMA.FTZ R130, R144, R137, R151 ;  /* 0x0000008990827223 */ /* 0x000fe20000010097 */
[----:B------:R-:W-:Y:S01]  /*0a40*/  FFMA.FTZ R104, R3, R141, R104 ;  /* 0x0000008d03687223 */ /* 0x000fe20000010068 */
[----:B------:R-:W-:Y:S01]  /*0a50*/  FADD.FTZ R68, R68, R141 ;  /* 0x0000008d44447221 */ /* 0x000fe20000010000 */
[----:B------:R-:W-:Y:S01]  /*0a60*/  FMUL.FTZ R141, R75, R148 ;  /* 0x000000944b8d7220 */ /* 0x000fe20000410000 */
        /* <DEDUP_REMOVED lines=8> */
[----:B------:R-:W-:Y:S02]  /*0af0*/  HADD2.F32 R150, -RZ, R123.H1_H1 ;  /* 0x3000007bff967230 */ /* 0x000fe40000004100 */
[----:B------:R-:W-:Y:S01]  /*0b00*/  FADD.FTZ R153, R121, R128 ;  /* 0x0000008079997221 */ /* 0x000fe20000010000 */
[----:B------:R-:W-:Y:S01]  /*0b10*/  FFMA.FTZ R132, R152, R121, R155 ;  /* 0x0000007998847223 */ /* 0x000fe2000001009b */
[--C-:B------:R-:W-:Y:S02]  /*0b20*/  HADD2.F32 R123, -RZ, R136.reuse.H0_H0 ;  /* 0x20000088ff7b7230 */ /* 0x100fe40000004100 */
[----:B------:R-:W-:Y:S01]  /*0b30*/  FFMA.FTZ R106, R131, R143, R106 ;  /* 0x0000008f836a7223 */ /* 0x000fe2000001006a */
[----:B------:R-:W-:Y:S01]  /*0b40*/  FADD.FTZ R70, R70, R143 ;  /* 0x0000008f46467221 */ /* 0x000fe20000010000 */
[----:B------:R-:W-:Y:S01]  /*0b50*/  FMUL.FTZ R143, R79, R150 ;  /* 0x000000964f8f7220 */ /* 0x000fe20000410000 */
[----:B------:R-:W-:Y:S01]  /*0b60*/  FADD.FTZ R128, R122, R153 ;  /* 0x000000997a807221 */ /* 0x000fe20000010000 */
[----:B------:R-:W-:Y:S01]  /*0b70*/  FMUL.FTZ R154, R5, R154 ;  /* 0x0000009a059a7220 */ /* 0x000fe20000410000 */
[----:B------:R-:W-:Y:S01]  /*0b80*/  FFMA.FTZ R155, R135, R122, R132 ;  /* 0x0000007a879b7223 */ /* 0x000fe20000010084 */
[----:B------:R-:W-:-:S02]  /*0b90*/  HADD2.F32 R136, -RZ, R136.H1_H1 ;  /* 0x30000088ff887230 */ /* 0x000fc40000004100 */
[----:B------:R-:W-:Y:S01]  /*0ba0*/  FMUL.FTZ R151, R5, R134 ;  /* 0x0000008605977220 */ /* 0x000fe20000410000 */
[----:B------:R-:W-:Y:S01]  /*0bb0*/  FMUL.FTZ R130, R80, R123 ;  /* 0x0000007b50827220 */ /* 0x000fe20000410000 */
        /* <DEDUP_REMOVED lines=10> */
[C---:B------:R-:W-:Y:S01]  /*0c60*/  FFMA.FTZ R128, R156.reuse, R123, R153 ;  /* 0x0000007b9c807223 */ /* 0x040fe20000010099 */
[--C-:B------:R-:W-:Y:S02]  /*0c70*/  HADD2.F32 R127, -RZ, R138.reuse.H0_H0 ;  /* 0x2000008aff7f7230 */ /* 0x100fe40000004100 */
[----:B------:R-:W-:Y:S01]  /*0c80*/  FFMA.FTZ R61, R156, R136, R61 ;  /* 0x000000889c3d7223 */ /* 0x000fe2000001003d */
[----:B------:R-:W-:Y:S01]  /*0c90*/  FADD.FTZ R65, R65, R136 ;  /* 0x0000008841417221 */ /* 0x000fe20000010000 */
        /* <DEDUP_REMOVED lines=11> */
[--C-:B------:R-:W-:Y:S02]  /*0d50*/  HADD2.F32 R129, -RZ, R139.reuse.H0_H0 ;  /* 0x2000008bff817230 */ /* 0x100fe40000004100 */
[----:B------:R-:W-:Y:S01]  /*0d60*/  FFMA.FTZ R52, R149, R127, R52 ;  /* 0x0000007f95347223 */ /* 0x000fe20000010034 */
[----:B------:R-:W-:Y:S01]  /*0d70*/  FADD.FTZ R56, R56, R127 ;  /* 0x0000007f38387221 */ /* 0x000fe20000010000 */
[-C--:B------:R-:W-:Y:S01]  /*0d80*/  FFMA.FTZ R53, R160, R138.reuse, R53 ;  /* 0x0000008aa0357223 */ /* 0x080fe20000010035 */
[----:B------:R-:W-:Y:S01]  /*0d90*/  FADD.FTZ R57, R57, R138 ;  /* 0x0000008a39397221 */ /* 0x000fe20000010000 */
[----:B------:R-:W-:Y:S01]  /*0da0*/  FMUL.FTZ R127, R85, R138 ;  /* 0x0000008a557f7220 */ /* 0x000fe20000410000 */
[----:B------:R-:W-:Y:S01]  /*0db0*/  FADD.FTZ R138, R155, R134 ;  /* 0x000000869b8a7221 */ /* 0x000fe20000010000 */
[----:B------:R-:W-:Y:S01]  /*0dc0*/  FFMA.FTZ R153, R149, R134, R128 ;  /* 0x0000008695997223 */ /* 0x000fe20000010080 */
[----:B------:R-:W-:-:S02]  /*0dd0*/  HADD2.F32 R139, -RZ, R139.H1_H1 ;  /* 0x3000008bff8b7230 */ /* 0x000fc40000004100 */
[-C--:B------:R-:W-:Y:S01]  /*0de0*/  FFMA.FTZ R54, R151, R129.reuse, R54 ;  /* 0x0000008197367223 */ /* 0x080fe20000010036 */
[----:B------:R-:W-:Y:S01]  /*0df0*/  FADD.FTZ R58, R58, R129 ;  /* 0x000000813a3a7221 */ /* 0x000fe20000010000 */
[----:B------:R-:W-:Y:S01]  /*0e00*/  FMUL.FTZ R136, R86, R129 ;  /* 0x0000008156887220 */ /* 0x000fe20000410000 */
[----:B------:R-:W-:Y:S01]  /*0e10*/  FMUL.FTZ R162, R5, R162 ;  /* 0x000000a205a27220 */ /* 0x000fe20000410000 */
[----:B------:R-:W-:Y:S01]  /*0e20*/  FADD.FTZ R129, R138, R127 ;  /* 0x0000007f8a817221 */ /* 0x000fe20000010000 */
[----:B------:R-:W-:Y:S01]  /*0e30*/  FFMA.FTZ R128, R160, R127, R153 ;  /* 0x0000007fa0807223 */ /* 0x000fe20000010099 */
[----:B------:R-:W-:Y:S01]  /*0e40*/  FADD.FTZ R59, R59, R139 ;  /* 0x0000008b3b3b7221 */ /* 0x000fe20000010000 */
[-C--:B------:R-:W-:Y:S01]  /*0e50*/  FFMA.FTZ R55, R162, R139.reuse, R55 ;  /* 0x0000008ba2377223 */ /* 0x080fe20000010037 */
[----:B------:R-:W-:Y:S01]  /*0e60*/  FADD.FTZ R138, R129, R136 ;  /* 0x00000088818a7221 */ /* 0x000fe20000010000 */
[----:B------:R-:W-:Y:S01]  /*0e70*/  FMUL.FTZ R139, R87, R139 ;  /* 0x0000008b578b7220 */ /* 0x000fe20000410000 */
        /* <DEDUP_REMOVED lines=8> */
[----:B------:R-:W-:Y:S01]  /*0f00*/  FFMA.FTZ R140, R162, R139, R129 ;  /* 0x0000008ba28c7223 */ /* 0x000fe20000010081 */
[----:B------:R-:W-:Y:S06]  /*0f10*/  BRA `(.L_x_7984) ;  /* 0x00000000004c7947 */ /* 0x000fec0003800000 */
.L_x_7983:
        /* <DEDUP_REMOVED lines=19> */
.L_x_7984:
[----:B0-----:R-:W-:Y:S05]  /*1050*/  BSYNC.RECONVERGENT B1 ;  /* 0x0000000000017941 */ /* 0x001fea0003800200 */
.L_x_7982:
        /* <DEDUP_REMOVED lines=21> */
.L_x_8066:
        /* <DEDUP_REMOVED lines=19> */
[----:B------:R-:W-:-:S02]  /*12e0*/  ISETP.NE.AND P4, PT, RZ, UR8, PT ;  /* 0x00000008ff007c0c */ /* 0x000fc4000bf85270 */
[----:B------:R-:W-:Y:S02]  /*12f0*/  LEA.HI R7, R7, R6, RZ, 0x3 ;  /* 0x0000000607077211 */ /* 0x000fe400078f18ff */
[----:B------:R-:W-:Y:S02]  /*1300*/  FSEL R157, R157, RZ, !P4 ;  /* 0x000000ff9d9d7208 */ /* 0x000fe40006000000 */
[----:B------:R-:W-:Y:S01]  /*1310*/  LEA.HI.SX32 R153, R7, R4, 0x1d ;  /* 0x0000000407997211 */ /* 0x000fe200078feaff */
[----:B------:R-:W-:Y:S02]  /*1320*/  FMUL.FTZ R4, R142, UR12 ;  /* 0x0000000c8e047c20 */ /* 0x000fe40008410000 */
        /* <DEDUP_REMOVED lines=14> */
[----:B-----5:R-:W-:-:S05]  /*1410*/  HADD2.F32 R6, -RZ, R44.H0_H0 ;  /* 0x2000002cff067230 */ /* 0x020fca0000004100 */
[----:B------:R-:W-:Y:S01]  /*1420*/  FFMA.FTZ R24, R7, R6, R24 ;  /* 0x0000000607187223 */ /* 0x000fe20000010018 */
[----:B------:R-:W-:-:S05]  /*1430*/  FMUL.FTZ R7, R100, R7 ;  /* 0x0000000764077220 */ /* 0x000fca0000410000 */
[----:B------:R-:W-:-:S04]  /*1440*/  F2FP.F16.F32.PACK_AB R7, RZ, R7 ;  /* 0x00000007ff07723e */ /* 0x000fc800000000ff */
[----:B------:R-:W-:-:S07]  /*1450*/  PRMT R112, R7, 0x7610, R112 ;  /* 0x0000761007707816 */ /* 0x000fce0000000070 */
.L_x_7990:
[----:B------:R-:W-:Y:S05]  /*1460*/  BSYNC.RECONVERGENT B2 ;  /* 0x0000000000027941 */ /* 0x000fea0003800200 */
.L_x_7989:
        /* <DEDUP_REMOVED lines=13> */
.L_x_7992:
[----:B------:R-:W-:Y:S05]  /*1540*/  BSYNC.RECONVERGENT B2 ;  /* 0x0000000000027941 */ /* 0x000fea0003800200 */
.L_x_7991:
        /* <DEDUP_REMOVED lines=13> */
.L_x_7994:
[----:B------:R-:W-:Y:S05]  /*1620*/  BSYNC.RECONVERGENT B2 ;  /* 0x0000000000027941 */ /* 0x000fea0003800200 */
.L_x_7993:
        /* <DEDUP_REMOVED lines=13> */
.L_x_7996:
[----:B------:R-:W-:Y:S05]  /*1700*/  BSYNC.RECONVERGENT B2 ;  /* 0x0000000000027941 */ /* 0x000fea0003800200 */
.L_x_7995:
        /* <DEDUP_REMOVED lines=13> */
.L_x_7998:
[----:B------:R-:W-:Y:S05]  /*17e0*/  BSYNC.RECONVERGENT B2 ;  /* 0x0000000000027941 */ /* 0x000fea0003800200 */
.L_x_7997:
        /* <DEDUP_REMOVED lines=13> */
.L_x_8000:
[----:B------:R-:W-:Y:S05]  /*18c0*/  BSYNC.RECONVERGENT B2 ;  /* 0x0000000000027941 */ /* 0x000fea0003800200 */
.L_x_7999:
        /* <DEDUP_REMOVED lines=13> */
.L_x_8002:
[----:B------:R-:W-:Y:S05]  /*19a0*/  BSYNC.RECONVERGENT B2 ;  /* 0x0000000000027941 */ /* 0x000fea0003800200 */
.L_x_8001:
        /* <DEDUP_REMOVED lines=11> */
[----:B------:R-:W-:Y:S01]  /*1a60*/  PRMT R115, R115, 0x5410, R6 ;  /* 0x0000541073737816 */ /* 0x000fe20000000006 */
[----:B------:R-:W-:Y:S06]  /*1a70*/  BRA `(.L_x_8003) ;  /* 0x0000001400047947 */ /* 0x000fec0003800000 */
.L_x_7988:
        /* <DEDUP_REMOVED lines=46> */
.L_x_8005:
[----:B------:R-:W-:Y:S05]  /*1d60*/  BSYNC.RECONVERGENT B2 ;  /* 0x0000000000027941 */ /* 0x000fea0003800200 */
.L_x_8004:
        /* <DEDUP_REMOVED lines=13> */
.L_x_8007:
[----:B------:R-:W-:Y:S05]  /*1e40*/  BSYNC.RECONVERGENT B2 ;  /* 0x0000000000027941 */ /* 0x000fea0003800200 */
.L_x_8006:
        /* <DEDUP_REMOVED lines=13> */
.L_x_8009:
[----:B------:R-:W-:Y:S05]  /*1f20*/  BSYNC.RECONVERGENT B2 ;  /* 0x0000000000027941 */ /* 0x000fea0003800200 */
.L_x_8008:
        /* <DEDUP_REMOVED lines=13> */
.L_x_8011:
[----:B------:R-:W-:Y:S05]  /*2000*/  BSYNC.RECONVERGENT B2 ;  /* 0x0000000000027941 */ /* 0x000fea0003800200 */
.L_x_8010:
        /* <DEDUP_REMOVED lines=13> */
.L_x_8013:
[----:B------:R-:W-:Y:S05]  /*20e0*/  BSYNC.RECONVERGENT B2 ;  /* 0x0000000000027941 */ /* 0x000fea0003800200 */
.L_x_8012:
        /* <DEDUP_REMOVED lines=13> */
.L_x_8015:
[----:B------:R-:W-:Y:S05]  /*21c0*/  BSYNC.RECONVERGENT B2 ;  /* 0x0000000000027941 */ /* 0x000fea0003800200 */
.L_x_8014:
        /* <DEDUP_REMOVED lines=13> */
.L_x_8017:
[----:B------:R-:W-:Y:S05]  /*22a0*/  BSYNC.RECONVERGENT B2 ;  /* 0x0000000000027941 */ /* 0x000fea0003800200 */
.L_x_8016:
        /* <DEDUP_REMOVED lines=8> */
.L_x_7987:
[----:B------:R-:W-:Y:S02]  /*2330*/  MOV R129, UR20 ;  /* 0x0000001400817c02 */ /* 0x000fe40008000f00 */
[----:B------:R-:W-:Y:S02]  /*2340*/  MOV R140, UR21 ;  /* 0x00000015008c7c02 */ /* 0x000fe40008000f00 */
[----:B------:R-:W-:-:S04]  /*2350*/  ISETP.NE.U32.AND P1, PT, R129, RZ, PT ;  /* 0x000000ff8100720c */ /* 0x000fc80003f25070 */
[----:B------:R-:W-:-:S13]  /*2360*/  ISETP.NE.AND.EX P1, PT, R140, RZ, PT, P1 ;  /* 0x000000ff8c00720c */ /* 0x000fda0003f25310 */
[----:B------:R-:W-:Y:S05]  /*2370*/  @P1 BRA `(.L_x_8018) ;  /* 0x0000000400641947 */ /* 0x000fea0003800000 */
        /* <DEDUP_REMOVED lines=11> */
[----:B------:R-:W-:Y:S01]  /*2430*/  @P2 FADD.FTZ R150, R141, -R150 ;  /* 0x800000968d962221 */ /* 0x000fe20000010000 */
[----:B-----5:R-:W-:-:S04]  /*2440*/  @P3 HADD2.F32 R163, -RZ, R46.H0_H0 ;  /* 0x2000002effa33230 */ /* 0x020fc80000004100 */
[----:B------:R-:W2:Y:S01]  /*2450*/  @P3 LDC R148, c[0x0][0x40c] ;  /* 0x00010300ff943b82 */ /* 0x000ea20000000800 */
[----:B0-----:R-:W-:Y:S01]  /*2460*/  @P3 FMUL.FTZ R7, R6, R159 ;  /* 0x0000009f06073220 */ /* 0x001fe20000410000 */
[----:B------:R-:W-:-:S06]  /*2470*/  @P3 HADD2.F32 R6, -RZ, R44.H1_H1 ;  /* 0x3000002cff063230 */ /* 0x000fcc0000004100 */
[----:B------:R-:W0:Y:S01]  /*2480*/  @P3 LDC R165, c[0x0][0x40c] ;  /* 0x00010300ffa53b82 */ /* 0x000e220000000800 */
[----:B------:R-:W-:Y:S02]  /*2490*/  @P3 HADD2.F32 R159, -RZ, R44.H0_H0 ;  /* 0x2000002cff9f3230 */ /* 0x000fe40000004100 */
[----:B-1----:R-:W-:-:S03]  /*24a0*/  @P3 FMUL.FTZ R128, R128, R161 ;  /* 0x000000a180803220 */ /* 0x002fc60000410000 */
[-C--:B------:R-:W-:Y:S01]  /*24b0*/  @P3 FFMA.FTZ R24, R159, R7.reuse, R24 ;  /* 0x000000079f183223 */ /* 0x080fe20000010018 */
[-CC-:B------:R-:W-:Y:S01]  /*24c0*/  @P2 FFMA.FTZ R159, R131, R4.reuse, R157.reuse ;  /* 0x00000004839f2223 */ /* 0x180fe2000001009d */
[----:B------:R-:W-:Y:S01]  /*24d0*/  @P2 FFMA.FTZ R161, R133, R4, R157 ;  /* 0x0000000485a12223 */ /* 0x000fe2000001009d */
[-C--:B------:R-:W-:Y:S01]  /*24e0*/  @P3 FFMA.FTZ R25, R6, R128.reuse, R25 ;  /* 0x0000008006193223 */ /* 0x080fe20000010019 */
[----:B------:R-:W-:Y:S01]  /*24f0*/  @P3 FMUL.FTZ R128, R101, R128 ;  /* 0x0000008065803220 */ /* 0x000fe20000410000 */
[----:B------:R-:W-:Y:S01]  /*2500*/  @P3 FMUL.FTZ R6, R100, R7 ;  /* 0x0000000764063220 */ /* 0x000fe20000410000 */
[----:B------:R-:W-:Y:S01]  /*2510*/  @P2 FADD.FTZ R159, R120, -R159 ;  /* 0x8000009f789f2221 */ /* 0x000fe20000010000 */
[----:B------:R-:W-:Y:S01]  /*2520*/  MOV R7, R22 ;  /* 0x0000001600077202 */ /* 0x000fe20000000f00 */
[----:B------:R-:W-:Y:S01]  /*2530*/  @P2 FADD.FTZ R161, R126, -R161 ;  /* 0x800000a17ea12221 */ /* 0x000fe20000010000 */
[----:B------:R-:W-:Y:S01]  /*2540*/  @P3 F2FP.F16.F32.PACK_AB R142, RZ, R128 ;  /* 0x00000080ff8e323e */ /* 0x000fe200000000ff */
[----:B------:R-:W-:Y:S01]  /*2550*/  @P2 FFMA.FTZ R7, R5, R159, R22 ;  /* 0x0000009f05072223 */ /* 0x000fe20000010016 */
[----:B------:R-:W1:Y:S01]  /*2560*/  @P3 LDC R128, c[0x0][0x40c] ;  /* 0x00010300ff803b82 */ /* 0x000e620000000800 */
[----:B------:R-:W-:-:S02]  /*2570*/  @P3 F2FP.F16.F32.PACK_AB R6, RZ, R6 ;  /* 0x00000006ff06323e */ /* 0x000fc400000000ff */
[----:B------:R-:W-:Y:S01]  /*2580*/  MOV R159, R23 ;  /* 0x00000017009f7202 */ /* 0x000fe20000000f00 */
[----:B------:R-:W-:Y:S01]  /*2590*/  @P2 FFMA.FTZ R159, R5, R150, R23 ;  /* 0x00000096059f2223 */ /* 0x000fe20000010017 */
[----:B------:R-:W-:Y:S01]  /*25a0*/  @P3 PRMT R112, R6, 0x7610, R112 ;  /* 0x0000761006703816 */ /* 0x000fe20000000070 */
[----:B--2---:R-:W-:Y:S01]  /*25b0*/  @P3 FMUL.FTZ R7, R7, R148 ;  /* 0x0000009407073220 */ /* 0x004fe20000410000 */
[----:B------:R-:W-:Y:S01]  /*25c0*/  MOV R6, R16 ;  /* 0x0000001000067202 */ /* 0x000fe20000000f00 */
[----:B------:R-:W-:Y:S01]  /*25d0*/  @P2 FFMA.FTZ R6, R5, R161, R16 ;  /* 0x000000a105062223 */ /* 0x000fe20000010010 */
[----:B------:R-:W-:Y:S01]  /*25e0*/  @P3 PRMT R112, R112, 0x5410, R142 ;  /* 0x0000541070703816 */ /* 0x000fe2000000008e */
[----:B------:R-:W-:Y:S02]  /*25f0*/  @P3 HADD2.F32 R142, -RZ, R45.H1_H1 ;  /* 0x3000002dff8e3230 */ /* 0x000fe40000004100 */
[----:B------:R-:W-:-:S04]  /*2600*/  @P2 FFMA.FTZ R161, R135, R4, R157 ;  /* 0x0000000487a12223 */ /* 0x000fc8000001009d */
[----:B------:R-:W-:Y:S01]  /*2610*/  @P2 FADD.FTZ R161, R122, -R161 ;  /* 0x800000a17aa12221 */ /* 0x000fe20000010000 */
[----:B-1----:R-:W-:Y:S01]  /*2620*/  @P3 FMUL.FTZ R128, R159, R128 ;  /* 0x000000809f803220 */ /* 0x002fe20000410000 */
[----:B------:R-:W-:-:S03]  /*2630*/  @P3 HADD2.F32 R159, -RZ, R45.H0_H0 ;  /* 0x2000002dff9f3230 */ /* 0x000fc60000004100 */
[----:B------:R-:W-:Y:S01]  /*2640*/  @P3 FFMA.FTZ R27, R142, R128, R27 ;  /* 0x000000808e1b3223 */ /* 0x000fe2000001001b */
[----:B------:R-:W-:Y:S01]  /*2650*/  @P2 FFMA.FTZ R142, R152, R4, R157 ;  /* 0x00000004988e2223 */ /* 0x000fe2000001009d */
[-C--:B------:R-:W-:Y:S01]  /*2660*/  @P3 FFMA.FTZ R26, R159, R7.reuse, R26 ;  /* 0x000000079f1a3223 */ /* 0x080fe2000001001a */
[----:B------:R-:W-:Y:S01]  /*2670*/  @P3 FMUL.FTZ R7, R102, R7 ;  /* 0x0000000766073220 */ /* 0x000fe20000410000 */
[----:B------:R-:W1:Y:S01]  /*2680*/  @P3 LDC R159, c[0x0][0x40c] ;  /* 0x00010300ff9f3b82 */ /* 0x000e620000000800 */
[----:B------:R-:W-:Y:S01]  /*2690*/  @P2 FADD.FTZ R148, R121, -R142 ;  /* 0x8000008e79942221 */ /* 0x000fe20000010000 */
[----:B------:R-:W-:Y:S01]  /*26a0*/  MOV R142, R17 ;  /* 0x00000011008e7202 */ /* 0x000fe20000000f00 */
[----:B------:R-:W-:Y:S01]  /*26b0*/  @P3 FMUL.FTZ R128, R103, R128 ;  /* 0x0000008067803220 */ /* 0x000fe20000410000 */
[----:B------:R-:W-:Y:S01]  /*26c0*/  @P3 F2FP.F16.F32.PACK_AB R7, RZ, R7 ;  /* 0x00000007ff07323e */ /* 0x000fe200000000ff */
[C---:B------:R-:W-:Y:S01]  /*26d0*/  @P2 FFMA.FTZ R142, R5.reuse, R148, R17 ;  /* 0x00000094058e2223 */ /* 0x040fe20000010011 */
[----:B------:R-:W-:Y:S01]  /*26e0*/  MOV R148, R18 ;  /* 0x0000001200947202 */ /* 0x000fe20000000f00 */
[----:B------:R-:W-:Y:S01]  /*26f0*/  @P2 FFMA.FTZ R148, R5, R161, R18 ;  /* 0x000000a105942223 */ /* 0x000fe20000010012 */
[----:B------:R-:W-:Y:S01]  /*2700*/  @P3 F2FP.F16.F32.PACK_AB R128, RZ, R128 ;  /* 0x00000080ff80323e */ /* 0x000fe200000000ff */
[----:B------:R-:W2:Y:S01]  /*2710*/  @P3 LDC R161, c[0x0][0x40c] ;  /* 0x00010300ffa13b82 */ /* 0x000ea20000000800 */
[----:B------:R-:W-:-:S04]  /*2720*/  @P3 PRMT R113, R7, 0x7610, R113 ;  /* 0x0000761007713816 */ /* 0x000fc80000000071 */
[----:B------:R-:W-:Y:S01]  /*2730*/  @P3 PRMT R113, R113, 0x5410, R128 ;  /* 0x0000541071713816 */ /* 0x000fe20000000080 */
[----:B-1----:R-:W-:-:S04]  /*2740*/  @P3 FMUL.FTZ R159, R6, R159 ;  /* 0x0000009f069f3220 */ /* 0x002fc80000410000 */
[-C--:B------:R-:W-:Y:S01]  /*2750*/  @P3 FFMA.FTZ R28, R163, R159.reuse, R28 ;  /* 0x0000009fa31c3223 */ /* 0x080fe2000001001c */
[----:B------:R-:W-:Y:S02]  /*2760*/  @P3 HADD2.F32 R163, -RZ, R47.H0_H0 ;  /* 0x2000002fffa33230 */ /* 0x000fe40000004100 */
[----:B------:R-:W-:Y:S01]  /*2770*/  @P3 FMUL.FTZ R159, R96, R159 ;  /* 0x0000009f609f3220 */ /* 0x000fe20000410000 */
[----:B--2---:R-:W-:Y:S01]  /*2780*/  @P3 FMUL.FTZ R6, R142, R161 ;  /* 0x000000a18e063220 */ /* 0x004fe20000410000 */
[----:B------:R-:W-:Y:S02]  /*2790*/  @P3 HADD2.F32 R142, -RZ, R46.H1_H1 ;  /* 0x3000002eff8e3230 */ /* 0x000fe40000004100 */
[----:B0-----:R-:W-:Y:S01]  /*27a0*/  @P3 FMUL.FTZ R161, R148, R165 ;  /* 0x000000a594a13220 */ /* 0x001fe20000410000 */
[----:B------:R-:W-:Y:S02]  /*27b0*/  @P3 F2FP.F16.F32.PACK_AB R159, RZ, R159 ;  /* 0x0000009fff9f323e */ /* 0x000fe400000000ff */
[-C--:B------:R-:W-:Y:S01]  /*27c0*/  @P3 FFMA.FTZ R29, R142, R6.reuse, R29 ;  /* 0x000000068e1d3223 */ /* 0x080fe2000001001d */
[-C--:B------:R-:W-:Y:S01]  /*27d0*/  @P3 FFMA.FTZ R30, R163, R161.reuse, R30 ;  /* 0x000000a1a31e3223 */ /* 0x080fe2000001001e */
[----:B------:R-:W-:Y:S01]  /*27e0*/  @P3 FMUL.FTZ R6, R97, R6 ;  /* 0x0000000661063220 */ /* 0x000fe20000410000 */
[----:B------:R-:W-:Y:S01]  /*27f0*/  @P3 FMUL.FTZ R161, R98, R161 ;  /* 0x000000a162a13220 */ /* 0x000fe20000410000 */
[----:B------:R-:W-:-:S03]  /*2800*/  @P3 PRMT R114, R159, 0x7610, R114 ;  /* 0x000076109f723816 */ /* 0x000fc60000000072 */
[----:B------:R-:W-:Y:S02]  /*2810*/  @P3 F2FP.F16.F32.PACK_AB R6, RZ, R6 ;  /* 0x00000006ff06323e */ /* 0x000fe400000000ff */
[----:B------:R-:W-:Y:S02]  /*2820*/  @P3 F2FP.F16.F32.PACK_AB R161, RZ, R161 ;  /* 0x000000a1ffa1323e */ /* 0x000fe400000000ff */
        /* <DEDUP_REMOVED lines=14> */
.L_x_8018:
        /* <DEDUP_REMOVED lines=10> */
[----:B------:R-:W-:Y:S01]  /*29b0*/  MOV R118, R22 ;  /* 0x0000001600767202 */ /* 0x000fe20000000f00 */
[----:B------:R-:W-:Y:S01]  /*29c0*/  @P2 FFMA.FTZ R43, R5, R6, R19 ;  /* 0x00000006052b2223 */ /* 0x000fe20000010013 */
[----:B------:R-:W-:Y:S01]  /*29d0*/  MOV R117, R21 ;  /* 0x0000001500757202 */ /* 0x000fe20000000f00 */
[----:B------:R-:W-:Y:S01]  /*29e0*/  @P2 FFMA.FTZ R159, R133, R4, R157 ;  /* 0x00000004859f2223 */ /* 0x000fe2000001009d */
[----:B------:R-:W-:Y:S01]  /*29f0*/  MOV R119, R23 ;  /* 0x0000001700777202 */ /* 0x000fe20000000f00 */
[----:B-----5:R-:W-:Y:S01]  /*2a00*/  @P3 HADD2.F32 R150, -RZ, R44.H1_H1 ;  /* 0x3000002cff963230 */ /* 0x020fe20000004100 */
[----:B------:R-:W2:Y:S01]  /*2a10*/  @P3 LDC R148, c[0x0][0x40c] ;  /* 0x00010300ff943b82 */ /* 0x000ea20000000800 */
[----:B------:R-:W-:Y:S01]  /*2a20*/  @P2 FADD.FTZ R159, R126, -R159 ;  /* 0x8000009f7e9f2221 */ /* 0x000fe20000010000 */
[----:B------:R-:W-:-:S02]  /*2a30*/  @P3 HADD2.F32 R163, -RZ, R45.H0_H0 ;  /* 0x2000002dffa33230 */ /* 0x000fc40000004100 */
[----:B0-----:R-:W-:Y:S01]  /*2a40*/  @P3 FMUL.FTZ R7, R42, R41 ;  /* 0x000000292a073220 */ /* 0x001fe20000410000 */
[----:B------:R-:W-:-:S03]  /*2a50*/  @P3 HADD2.F32 R41, -RZ, R47.H0_H0 ;  /* 0x2000002fff293230 */ /* 0x000fc60000004100 */
[----:B------:R-:W0:Y:S02]  /*2a60*/  @P3 LDC R161, c[0x0][0x40c] ;  /* 0x00010300ffa13b82 */ /* 0x000e240000000800 */
[-C--:B------:R-:W-:Y:S01]  /*2a70*/  @P3 FFMA.FTZ R30, R41, R7.reuse, R30 ;  /* 0x00000007291e3223 */ /* 0x080fe2000001001e */
[----:B------:R-:W-:Y:S01]  /*2a80*/  @P2 FFMA.FTZ R41, R3, R4, R157 ;  /* 0x0000000403292223 */ /* 0x000fe2000001009d */
[----:B-1----:R-:W-:Y:S01]  /*2a90*/  @P3 FMUL.FTZ R6, R43, R40 ;  /* 0x000000282b063220 */ /* 0x002fe20000410000 */
[----:B------:R-:W-:Y:S02]  /*2aa0*/  @P3 HADD2.F32 R40, -RZ, R47.H1_H1 ;  /* 0x3000002fff283230 */ /* 0x000fe40000004100 */
[----:B------:R-:W-:Y:S01]  /*2ab0*/  @P3 FMUL.FTZ R7, R98, R7 ;  /* 0x0000000762073220 */ /* 0x000fe20000410000 */
[----:B------:R-:W-:Y:S01]  /*2ac0*/  @P2 FADD.FTZ R41, R124, -R41 ;  /* 0x800000297c292221 */ /* 0x000fe20000010000 */
[-C--:B------:R-:W-:Y:S01]  /*2ad0*/  @P3 FMUL.FTZ R128, R99, R6.reuse ;  /* 0x0000000663803220 */ /* 0x080fe20000410000 */
[----:B------:R-:W-:-:S02]  /*2ae0*/  @P3 FFMA.FTZ R31, R40, R6, R31 ;  /* 0x00000006281f3223 */ /* 0x000fc4000001001f */
[----:B------:R-:W-:Y:S01]  /*2af0*/  @P2 FFMA.FTZ R116, R5, R41, R20 ;  /* 0x0000002905742223 */ /* 0x000fe20000010014 */
[-CC-:B------:R-:W-:Y:S01]  /*2b00*/  @P2 FFMA.FTZ R41, R131, R4.reuse, R157.reuse ;  /* 0x0000000483292223 */ /* 0x180fe2000001009d */
[----:B------:R-:W-:Y:S01]  /*2b10*/  @P2 FFMA.FTZ R6, R144, R4, R157 ;  /* 0x0000000490062223 */ /* 0x000fe2000001009d */
[----:B------:R-:W-:Y:S01]  /*2b20*/  MOV R40, R16 ;  /* 0x0000001000287202 */ /* 0x000fe20000000f00 */
[----:B------:R-:W-:Y:S01]  /*2b30*/  @P2 FFMA.FTZ R40, R5, R159, R16 ;  /* 0x0000009f05282223 */ /* 0x000fe20000010010 */
[----:B------:R-:W-:Y:S01]  /*2b40*/  @P2 FADD.FTZ R41, R120, -R41 ;  /* 0x8000002978292221 */ /* 0x000fe20000010000 */
[----:B------:R-:W-:Y:S01]  /*2b50*/  @P2 FADD.FTZ R6, R137, -R6 ;  /* 0x8000000689062221 */ /* 0x000fe20000010000 */
[----:B------:R-:W-:Y:S01]  /*2b60*/  @P3 HADD2.F32 R159, -RZ, R44.H0_H0 ;  /* 0x2000002cff9f3230 */ /* 0x000fe20000004100 */
[----:B------:R-:W-:Y:S01]  /*2b70*/  @P3 F2FP.F16.F32.PACK_AB R7, RZ, R7 ;  /* 0x00000007ff07323e */ /* 0x000fe200000000ff */
[C---:B------:R-:W-:Y:S01]  /*2b80*/  @P2 FFMA.FTZ R118, R5.reuse, R41, R22 ;  /* 0x0000002905762223 */ /* 0x040fe20000010016 */
[----:B------:R-:W-:Y:S01]  /*2b90*/  @P2 FFMA.FTZ R117, R5, R6, R21 ;  /* 0x0000000605752223 */ /* 0x000fe20000010015 */
[----:B------:R-:W1:Y:S01]  /*2ba0*/  @P3 LDC R41, c[0x0][0x40c] ;  /* 0x00010300ff293b82 */ /* 0x000e620000000800 */
[----:B------:R-:W-:Y:S01]  /*2bb0*/  @P2 FFMA.FTZ R6, R146, R4, R157 ;  /* 0x0000000492062223 */ /* 0x000fe2000001009d */
[----:B------:R-:W-:Y:S01]  /*2bc0*/  @P3 F2FP.F16.F32.PACK_AB R128, RZ, R128 ;  /* 0x00000080ff80323e */ /* 0x000fe200000000ff */
[----:B--2---:R-:W-:Y:S01]  /*2bd0*/  @P3 FMUL.FTZ R148, R117, R148 ;  /* 0x0000009475943220 */ /* 0x004fe20000410000 */
[----:B------:R-:W-:Y:S01]  /*2be0*/  @P3 PRMT R115, R7, 0x7610, R115 ;  /* 0x0000761007733816 */ /* 0x000fe20000000073 */
[----:B------:R-:W-:Y:S01]  /*2bf0*/  @P2 FADD.FTZ R6, R141, -R6 ;  /* 0x800000068d062221 */ /* 0x000fe20000010000 */
[----:B0-----:R-:W-:Y:S01]  /*2c00*/  @P3 FMUL.FTZ R161, R118, R161 ;  /* 0x000000a176a13220 */ /* 0x001fe20000410000 */
[----:B------:R-:W-:Y:S01]  /*2c10*/  @P3 FFMA.FTZ R25, R150, R148, R25 ;  /* 0x0000009496193223 */ /* 0x000fe20000010019 */
[----:B------:R-:W-:Y:S01]  /*2c20*/  @P3 PRMT R115, R115, 0x5410, R128 ;  /* 0x0000541073733816 */ /* 0x000fe20000000080 */
[----:B------:R-:W-:Y:S01]  /*2c30*/  @P2 FFMA.FTZ R119, R5, R6, R23 ;  /* 0x0000000605772223 */ /* 0x000fe20000010017 */
[----:B------:R-:W-:Y:S01]  /*2c40*/  @P2 FFMA.FTZ R6, R152, R4, R157 ;  /* 0x0000000498062223 */ /* 0x000fe2000001009d */
[----:B------:R-:W0:Y:S01]  /*2c50*/  @P3 LDC R128, c[0x0][0x40c] ;  /* 0x00010300ff803b82 */ /* 0x000e220000000800 */
[----:B------:R-:W-:Y:S01]  /*2c60*/  @P3 FMUL.FTZ R7, R101, R148 ;  /* 0x0000009465073220 */ /* 0x000fe20000410000 */
[----:B------:R-:W-:-:S02]  /*2c70*/  @P3 HADD2.F32 R148, -RZ, R45.H1_H1 ;  /* 0x3000002dff943230 */ /* 0x000fc40000004100 */
[----:B------:R-:W-:Y:S01]  /*2c80*/  @P2 FADD.FTZ R142, R121, -R6 ;  /* 0x80000006798e2221 */ /* 0x000fe20000010000 */
[-C--:B------:R-:W-:Y:S01]  /*2c90*/  @P3 FFMA.FTZ R26, R163, R161.reuse, R26 ;  /* 0x000000a1a31a3223 */ /* 0x080fe2000001001a */
[----:B------:R-:W-:Y:S02]  /*2ca0*/  @P3 HADD2.F32 R163, -RZ, R46.H0_H0 ;  /* 0x2000002effa33230 */ /* 0x000fe40000004100 */
[----:B------:R-:W-:Y:S01]  /*2cb0*/  @P3 FMUL.FTZ R161, R102, R161 ;  /* 0x000000a166a13220 */ /* 0x000fe20000410000 */
[----:B------:R-:W-:-:S04]  /*2cc0*/  @P3 F2FP.F16.F32.PACK_AB R7, RZ, R7 ;  /* 0x00000007ff07323e */ /* 0x000fc800000000ff */
[----:B------:R-:W-:Y:S01]  /*2cd0*/  @P3 F2FP.F16.F32.PACK_AB R161, RZ, R161 ;  /* 0x000000a1ffa1323e */ /* 0x000fe200000000ff */
[----:B-1----:R-:W-:-:S03]  /*2ce0*/  @P3 FMUL.FTZ R41, R116, R41 ;  /* 0x0000002974293220 */ /* 0x002fc60000410000 */
[----:B------:R-:W-:Y:S01]  /*2cf0*/  @P3 PRMT R113, R161, 0x7610, R113 ;  /* 0x00007610a1713816 */ /* 0x000fe20000000071 */
[-C--:B------:R-:W-:Y:S01]  /*2d00*/  @P3 FFMA.FTZ R24, R159, R41.reuse, R24 ;  /* 0x000000299f183223 */ /* 0x080fe20000010018 */
[----:B------:R-:W-:Y:S01]  /*2d10*/  @P3 FMUL.FTZ R6, R100, R41 ;  /* 0x0000002964063220 */ /* 0x000fe20000410000 */
[----:B------:R-:W-:Y:S01]  /*2d20*/  MOV R41, R17 ;  /* 0x0000001100297202 */ /* 0x000fe20000000f00 */
[----:B------:R-:W-:Y:S01]  /*2d30*/  @P2 FFMA.FTZ R41, R5, R142, R17 ;  /* 0x0000008e05292223 */ /* 0x000fe20000010011 */
[----:B------:R-:W1:Y:S02]  /*2d40*/  @P3 LDC R159, c[0x0][0x40c] ;  /* 0x00010300ff9f3b82 */ /* 0x000e640000000800 */
[----:B------:R-:W-:Y:S01]  /*2d50*/  @P3 F2FP.F16.F32.PACK_AB R6, RZ, R6 ;  /* 0x00000006ff06323e */ /* 0x000fe200000000ff */
[----:B0-----:R-:W-:-:S03]  /*2d60*/  @P3 FMUL.FTZ R128, R41, R128 ;  /* 0x0000008029803220 */ /* 0x001fc60000410000 */
[----:B------:R-:W-:Y:S02]  /*2d70*/  @P3 PRMT R112, R6, 0x7610, R112 ;  /* 0x0000761006703816 */ /* 0x000fe40000000070 */
[----:B------:R-:W0:Y:S02]  /*2d80*/  @P3 LDC R142, c[0x0][0x40c] ;  /* 0x00010300ff8e3b82 */ /* 0x000e240000000800 */
[----:B------:R-:W-:Y:S01]  /*2d90*/  @P3 PRMT R112, R112, 0x5410, R7 ;  /* 0x0000541070703816 */ /* 0x000fe20000000007 */
[----:B-1----:R-:W-:-:S04]  /*2da0*/  @P3 FMUL.FTZ R159, R40, R159 ;  /* 0x0000009f289f3220 */ /* 0x002fc80000410000 */
[-C--:B------:R-:W-:Y:S01]  /*2db0*/  @P3 FFMA.FTZ R28, R163, R159.reuse, R28 ;  /* 0x0000009fa31c3223 */ /* 0x080fe2000001001c */
[----:B------:R-:W-:Y:S01]  /*2dc0*/  @P3 FMUL.FTZ R159, R96, R159 ;  /* 0x0000009f609f3220 */ /* 0x000fe20000410000 */
[----:B0-----:R-:W-:-:S04]  /*2dd0*/  @P3 FMUL.FTZ R142, R119, R142 ;  /* 0x0000008e778e3220 */ /* 0x001fc80000410000 */
[----:B------:R-:W-:Y:S01]  /*2de0*/  @P3 F2FP.F16.F32.PACK_AB R159, RZ, R159 ;  /* 0x0000009fff9f323e */ /* 0x000fe200000000ff */
[-C--:B------:R-:W-:Y:S01]  /*2df0*/  @P3 FFMA.FTZ R27, R148, R142.reuse, R27 ;  /* 0x0000008e941b3223 */ /* 0x080fe2000001001b */
[----:B------:R-:W-:Y:S02]  /*2e00*/  @P3 HADD2.F32 R148, -RZ, R46.H1_H1 ;  /* 0x3000002eff943230 */ /* 0x000fe40000004100 */
[----:B------:R-:W-:Y:S01]  /*2e10*/  @P3 FMUL.FTZ R142, R103, R142 ;  /* 0x0000008e678e3220 */ /* 0x000fe20000410000 */
[----:B------:R-:W-:Y:S02]  /*2e20*/  @P3 PRMT R114, R159, 0x7610, R114 ;  /* 0x000076109f723816 */ /* 0x000fe40000000072 */
[-C--:B------:R-:W-:Y:S01]  /*2e30*/  @P3 FFMA.FTZ R29, R148, R128.reuse, R29 ;  /* 0x00000080941d3223 */ /* 0x080fe2000001001d */
[----:B------:R-:W-:Y:S01]  /*2e40*/  @P3 FMUL.FTZ R128, R97, R128 ;  /* 0x0000008061803220 */ /* 0x000fe20000410000 */
[----:B------:R-:W-:-:S04]  /*2e50*/  @P3 F2FP.F16.F32.PACK_AB R142, RZ, R142 ;  /* 0x0000008eff8e323e */ /* 0x000fc800000000ff */
[----:B------:R-:W-:Y:S02]  /*2e60*/  @P3 F2FP.F16.F32.PACK_AB R128, RZ, R128 ;  /* 0x00000080ff80323e */ /* 0x000fe400000000ff */
[----:B------:R-:W-:Y:S02]  /*2e70*/  @P3 PRMT R113, R113, 0x5410, R142 ;  /* 0x0000541071713816 */ /* 0x000fe4000000008e */
[----:B------:R-:W-:-:S07]  /*2e80*/  @P3 PRMT R114, R114, 0x5410, R128 ;  /* 0x0000541072723816 */ /* 0x000fce0000000080 */
.L_x_8003:
[----:B------:R-:W-:Y:S05]  /*2e90*/  BSYNC.RECONVERGENT B1 ;  /* 0x0000000000017941 */ /* 0x000fea0003800200 */
.L_x_7986:
        /* <DEDUP_REMOVED lines=15> */
.L_x_8020:
[----:B------:R-:W-:Y:S05]  /*2f90*/  BSYNC.RECONVERGENT B1 ;  /* 0x0000000000017941 */ /* 0x000fea0003800200 */
.L_x_8019:
[----:B------:R-:W-:Y:S04]  /*2fa0*/  BSSY.RECONVERGENT B1, `(.L_x_8021) ;  /* 0x00001af000017945 */ /* 0x000fe80003800200 */
[----:B------:R-:W-:Y:S05]  /*2fb0*/  @!P0 BRA `(.L_x_8022) ;  /* 0x0000000800cc8947 */ /* 0x000fea0003800000 */
[----:B------:R-:W-:Y:S05]  /*2fc0*/  @!P1 BRA `(.L_x_8023) ;  /* 0x0000000400649947 */ /* 0x000fea0003800000 */
[--C-:B01----:R-:W-:Y:S01]  /*2fd0*/  @P2 FFMA.FTZ R7, R145, R4, R157.reuse ;  /* 0x0000000491072223 */ /* 0x103fe2000001009d */
[----:B------:R-:W-:Y:S01]  /*2fe0*/  MOV R116, R12 ;  /* 0x0000000c00747202 */ /* 0x000fe20000000f00 */
[-CC-:B------:R-:W-:Y:S01]  /*2ff0*/  @P2 FFMA.FTZ R41, R147, R4.reuse, R157.reuse ;  /* 0x0000000493292223 */ /* 0x180fe2000001009d */
[-C--:B------:R-:W-:Y:S01]  /*3000*/  @P2 FFMA.FTZ R2, R156, R4.reuse, R157 ;  /* 0x000000049c022223 */ /* 0x080fe2000001009d */
[----:B------:R-:W-:Y:S01]  /*3010*/  @P2 FADD.FTZ R7, R130, -R7 ;  /* 0x8000000782072221 */ /* 0x000fe20000010000 */
[-CC-:B------:R-:W-:Y:S01]  /*3020*/  @P2 FFMA.FTZ R40, R162, R4.reuse, R157.reuse ;  /* 0x00000004a2282223 */ /* 0x180fe2000001009d */
[-CC-:B------:R-:W-:Y:S01]  /*3030*/  @P2 FFMA.FTZ R42, R160, R4.reuse, R157.reuse ;  /* 0x00000004a02a2223 */ /* 0x180fe2000001009d */
[-CC-:B------:R-:W-:Y:S01]  /*3040*/  @P2 FFMA.FTZ R6, R158, R4.reuse, R157.reuse ;  /* 0x000000049e062223 */ /* 0x180fe2000001009d */
[----:B------:R-:W-:Y:S01]  /*3050*/  @P2 FFMA.FTZ R116, R5, R7, R12 ;  /* 0x0000000705742223 */ /* 0x000fe2000001000c */
[-CC-:B------:R-:W-:Y:S01]  /*3060*/  @P2 FFMA.FTZ R129, R149, R4.reuse, R157.reuse ;  /* 0x0000000495812223 */ /* 0x180fe2000001009d */
[----:B------:R-:W0:Y:S01]  /*3070*/  @P3 LDC R7, c[0x0][0x40c] ;  /* 0x00010300ff073b82 */ /* 0x000e220000000800 */
        /* <DEDUP_REMOVED lines=8> */
[----:B------:R-:W-:Y:S01]  /*3100*/  @P2 FADD.FTZ R129, R134, -R129 ;  /* 0x8000008186812221 */ /* 0x000fe20000010000 */
[----:B------:R-:W-:Y:S01]  /*3110*/  @P2 FADD.FTZ R157, R136, -R157 ;  /* 0x8000009d889d2221 */ /* 0x000fe20000010000 */
[----:B------:R-:W-:Y:S01]  /*3120*/  MOV R43, R11 ;  /* 0x0000000b002b7202 */ /* 0x000fe20000000f00 */
[C---:B------:R-:W-:Y:S01]  /*3130*/  @P2 FFMA.FTZ R43, R5.reuse, R40, R11 ;  /* 0x00000028052b2223 */ /* 0x040fe2000001000b */
[----:B------:R-:W-:Y:S01]  /*3140*/  MOV R117, R13 ;  /* 0x0000000d00757202 */ /* 0x000fe20000000f00 */
[C---:B------:R-:W-:Y:S01]  /*3150*/  @P2 FFMA.FTZ R117, R5.reuse, R2, R13 ;  /* 0x0000000205752223 */ /* 0x040fe2000001000d */
[----:B------:R-:W-:Y:S01]  /*3160*/  MOV R41, R9 ;  /* 0x0000000900297202 */ /* 0x000fe20000000f00 */
[C---:B------:R-:W-:Y:S01]  /*3170*/  @P2 FFMA.FTZ R41, R5.reuse, R42, R9 ;  /* 0x0000002a05292223 */ /* 0x040fe20000010009 */
[----:B------:R-:W-:Y:S01]  /*3180*/  MOV R119, R15 ;  /* 0x0000000f00777202 */ /* 0x000fe20000000f00 */
[----:B------:R-:W1:Y:S01]  /*3190*/  @P3 LDC R2, c[0x0][0x40c] ;  /* 0x00010300ff023b82 */ /* 0x000e620000000800 */
[----:B------:R-:W-:Y:S01]  /*31a0*/  MOV R40, R8 ;  /* 0x0000000800287202 */ /* 0x000fe20000000f00 */
[C---:B------:R-:W-:Y:S01]  /*31b0*/  @P2 FFMA.FTZ R119, R5.reuse, R6, R15 ;  /* 0x0000000605772223 */ /* 0x040fe2000001000f */
[----:B------:R-:W-:Y:S01]  /*31c0*/  MOV R42, R10 ;  /* 0x0000000a002a7202 */ /* 0x000fe20000000f00 */
[C---:B------:R-:W-:Y:S01]  /*31d0*/  @P2 FFMA.FTZ R40, R5.reuse, R129, R8 ;  /* 0x0000008105282223 */ /* 0x040fe20000010008 */
[----:B------:R-:W-:Y:S01]  /*31e0*/  @P2 FFMA.FTZ R42, R5, R157, R10 ;  /* 0x0000009d052a2223 */ /* 0x000fe2000001000a */
[----:B0-----:R-:W-:Y:S01]  /*31f0*/  @P3 FMUL.FTZ R5, R116, R7 ;  /* 0x0000000774053220 */ /* 0x001fe20000410000 */
[--C-:B-----5:R-:W-:Y:S01]  /*3200*/  @P3 HADD2.F32 R7, -RZ, R44.reuse.H0_H0 ;  /* 0x2000002cff073230 */ /* 0x120fe20000004100 */
[----:B------:R-:W0:Y:S01]  /*3210*/  @P3 LDC R129, c[0x0][0x40c] ;  /* 0x00010300ff813b82 */ /* 0x000e220000000800 */
[----:B------:R-:W-:-:S03]  /*3220*/  @P3 HADD2.F32 R6, -RZ, R44.H1_H1 ;  /* 0x3000002cff063230 */ /* 0x000fc60000004100 */
[-C--:B------:R-:W-:Y:S01]  /*3230*/  @P3 FFMA.FTZ R32, R7, R5.reuse, R32 ;  /* 0x0000000507203223 */ /* 0x080fe20000010020 */
[----:B------:R-:W-:-:S03]  /*3240*/  @P3 FMUL.FTZ R5, R92, R5 ;  /* 0x000000055c053220 */ /* 0x000fc60000410000 */
[----:B------:R-:W2:Y:S02]  /*3250*/  @P3 LDC R157, c[0x0][0x40c] ;  /* 0x00010300ff9d3b82 */ /* 0x000ea40000000800 */
[----:B------:R-:W-:-:S04]  /*3260*/  @P3 F2FP.F16.F32.PACK_AB R5, RZ, R5 ;  /* 0x00000005ff05323e */ /* 0x000fc800000000ff */
[----:B------:R-:W-:Y:S02]  /*3270*/  @P3 PRMT R112, R5, 0x7610, R112 ;  /* 0x0000761005703816 */ /* 0x000fe40000000070 */
[----:B------:R-:W3:Y:S01]  /*3280*/  @P3 LDC R128, c[0x0][0x40c] ;  /* 0x00010300ff803b82 */ /* 0x000ee20000000800 */
[----:B-1----:R-:W-:-:S04]  /*3290*/  @P3 FMUL.FTZ R2, R117, R2 ;  /* 0x0000000275023220 */ /* 0x002fc80000410000 */
[-C--:B------:R-:W-:Y:S01]  /*32a0*/  @P3 FMUL.FTZ R4, R93, R2.reuse ;  /* 0x000000025d043220 */ /* 0x080fe20000410000 */
[----:B------:R-:W-:Y:S01]  /*32b0*/  @P3 FFMA.FTZ R33, R6, R2, R33 ;  /* 0x0000000206213223 */ /* 0x000fe20000010021 */
[----:B------:R-:W-:Y:S01]  /*32c0*/  @P3 HADD2.F32 R6, -RZ, R46.H1_H1 ;  /* 0x3000002eff063230 */ /* 0x000fe20000004100 */
[----:B------:R-:W1:Y:S01]  /*32d0*/  @P3 LDC R140, c[0x0][0x40c] ;  /* 0x00010300ff8c3b82 */ /* 0x000e620000000800 */
[----:B0-----:R-:W-:Y:S01]  /*32e0*/  @P3 FMUL.FTZ R7, R118, R129 ;  /* 0x0000008176073220 */ /* 0x001fe20000410000 */
[----:B------:R-:W-:Y:S01]  /*32f0*/  @P3 HADD2.F32 R129, -RZ, R45.H0_H0 ;  /* 0x2000002dff813230 */ /* 0x000fe20000004100 */
[----:B------:R-:W-:-:S04]  /*3300*/  @P3 F2FP.F16.F32.PACK_AB R4, RZ, R4 ;  /* 0x00000004ff04323e */ /* 0x000fc800000000ff */
[----:B------:R-:W-:Y:S01]  /*3310*/  @P3 FFMA.FTZ R34, R129, R7, R34 ;  /* 0x0000000781223223 */ /* 0x000fe20000010022 */
[----:B------:R-:W0:Y:S01]  /*3320*/  @P3 LDC R5, c[0x0][0x40c] ;  /* 0x00010300ff053b82 */ /* 0x000e220000000800 */
[----:B--2---:R-:W-:Y:S01]  /*3330*/  @P3 FMUL.FTZ R129, R40, R157 ;  /* 0x0000009d28813220 */ /* 0x004fe20000410000 */
[----:B------:R-:W-:Y:S01]  /*3340*/  @P3 PRMT R112, R112, 0x5410, R4 ;  /* 0x0000541070703816 */ /* 0x000fe20000000004 */
[----:B------:R-:W-:Y:S02]  /*3350*/  @P3 HADD2.F32 R157, -RZ, R46.H0_H0 ;  /* 0x2000002eff9d3230 */ /* 0x000fe40000004100 */
[----:B------:R-:W-:Y:S01]  /*3360*/  @P3 FMUL.FTZ R7, R94, R7 ;  /* 0x000000075e073220 */ /* 0x000fe20000410000 */
[----:B------:R-:W-:Y:S02]  /*3370*/  @P3 HADD2.F32 R4, -RZ, R45.H1_H1 ;  /* 0x3000002dff043230 */ /* 0x000fe40000004100 */
[----:B---3--:R-:W-:Y:S01]  /*3380*/  @P3 FMUL.FTZ R2, R119, R128 ;  /* 0x0000008077023220 */ /* 0x008fe20000410000 */
[----:B------:R-:W-:Y:S01]  /*3390*/  @P3 FFMA.FTZ R36, R157, R129, R36 ;  /* 0x000000819d243223 */ /* 0x000fe20000010024 */
[----:B------:R-:W-:-:S02]  /*33a0*/  @P3 HADD2.F32 R157, -RZ, R47.H0_H0 ;  /* 0x2000002fff9d3230 */ /* 0x000fc40000004100 */
[----:B------:R-:W-:Y:S01]  /*33b0*/  @P3 FMUL.FTZ R129, R88, R129 ;  /* 0x0000008158813220 */ /* 0x000fe20000410000 */
[-C--:B------:R-:W-:Y:S01]  /*33c0*/  @P3 FFMA.FTZ R35, R4, R2.reuse, R35 ;  /* 0x0000000204233223 */ /* 0x080fe20000010023 */
[----:B------:R-:W-:Y:S01]  /*33d0*/  @P3 FMUL.FTZ R2, R95, R2 ;  /* 0x000000025f023220 */ /* 0x000fe20000410000 */
[----:B------:R-:W-:Y:S01]  /*33e0*/  @P3 F2FP.F16.F32.PACK_AB R7, RZ, R7 ;  /* 0x00000007ff07323e */ /* 0x000fe200000000ff */
[----:B-1----:R-:W-:Y:S01]  /*33f0*/  @P3 FMUL.FTZ R4, R41, R140 ;  /* 0x0000008c29043220 */ /* 0x002fe20000410000 */
[----:B------:R-:W-:Y:S02]  /*3400*/  @P3 F2FP.F16.F32.PACK_AB R129, RZ, R129 ;  /* 0x00000081ff81323e */ /* 0x000fe400000000ff */
[----:B------:R-:W-:Y:S01]  /*3410*/  @P3 F2FP.F16.F32.PACK_AB R2, RZ, R2 ;  /* 0x00000002ff02323e */ /* 0x000fe200000000ff */
[-C--:B------:R-:W-:Y:S01]  /*3420*/  @P3 FFMA.FTZ R37, R6, R4.reuse, R37 ;  /* 0x0000000406253223 */ /* 0x080fe20000010025 */
[----:B------:R-:W-:Y:S01]  /*3430*/  @P3 FMUL.FTZ R4, R89, R4 ;  /* 0x0000000459043220 */ /* 0x000fe20000410000 */
[----:B------:R-:W-:Y:S01]  /*3440*/  @P3 PRMT R113, R7, 0x7610, R113 ;  /* 0x0000761007713816 */ /* 0x000fe20000000071 */
[----:B0-----:R-:W-:Y:S01]  /*3450*/  @P3 FMUL.FTZ R5, R42, R5 ;  /* 0x000000052a053220 */ /* 0x001fe20000410000 */
[----:B------:R-:W-:-:S02]  /*3460*/  @P3 PRMT R114, R129, 0x7610, R114 ;  /* 0x0000761081723816 */ /* 0x000fc40000000072 */
[----:B------:R-:W-:Y:S01]  /*3470*/  @P3 F2FP.F16.F32.PACK_AB R4, RZ, R4 ;  /* 0x00000004ff04323e */ /* 0x000fe200000000ff */
[-C--:B------:R-:W-:Y:S01]  /*3480*/  @P3 FFMA.FTZ R38, R157, R5.reuse, R38 ;  /* 0x000000059d263223 */ /* 0x080fe20000010026 */
[----:B------:R-:W-:Y:S01]  /*3490*/  @P3 FMUL.FTZ R5, R90, R5 ;  /* 0x000000055a053220 */ /* 0x000fe20000410000 */
[----:B------:R-:W-:Y:S02]  /*34a0*/  @P3 PRMT R113, R113, 0x5410, R2 ;  /* 0x0000541071713816 */ /* 0x000fe40000000002 */
[----:B------:R-:W-:Y:S02]  /*34b0*/  @P3 PRMT R114, R114, 0x5410, R4 ;  /* 0x0000541072723816 */ /* 0x000fe40000000004 */
[----:B------:R-:W-:-:S04]  /*34c0*/  @P3 F2FP.F16.F32.PACK_AB R5, RZ, R5 ;  /* 0x00000005ff05323e */ /* 0x000fc800000000ff */
        /* <DEDUP_REMOVED lines=9> */
.L_x_8023:
[-CC-:B01----:R-:W-:Y:S01]  /*3560*/  @P2 FFMA.FTZ R7, R145, R4.reuse, R157.reuse ;  /* 0x0000000491072223 */ /* 0x183fe2000001009d */
[--C-:B------:R-:W-:Y:S01]  /*3570*/  @P2 FFMA.FTZ R2, R156, R4, R157.reuse ;  /* 0x000000049c022223 */ /* 0x100fe2000001009d */
[----:B------:R-:W-:Y:S01]  /*3580*/  MOV R6, R12 ;  /* 0x0000000c00067202 */ /* 0x000fe20000000f00 */
[-C--:B------:R-:W-:Y:S01]  /*3590*/  @P2 FFMA.FTZ R159, R149, R4.reuse, R157 ;  /* 0x00000004959f2223 */ /* 0x080fe2000001009d */
[----:B------:R-:W-:Y:S01]  /*35a0*/  @P2 FADD.FTZ R7, R130, -R7 ;  /* 0x8000000782072221 */ /* 0x000fe20000010000 */
[----:B------:R-:W-:Y:S01]  /*35b0*/  @P2 FADD.FTZ R2, R123, -R2 ;  /* 0x800000027b022221 */ /* 0x000fe20000010000 */
[----:B------:R-:W-:Y:S01]  /*35c0*/  MOV R129, R13 ;  /* 0x0000000d00817202 */ /* 0x000fe20000000f00 */
[----:B------:R-:W-:Y:S01]  /*35d0*/  @P2 FADD.FTZ R159, R134, -R159 ;  /* 0x8000009f869f2221 */ /* 0x000fe20000010000 */
[----:B------:R-:W-:Y:S01]  /*35e0*/  @P2 FFMA.FTZ R6, R5, R7, R12 ;  /* 0x0000000705062223 */ /* 0x000fe2000001000c */
[----:B------:R-:W-:Y:S01]  /*35f0*/  @P2 FFMA.FTZ R7, R147, R4, R157 ;  /* 0x0000000493072223 */ /* 0x000fe2000001009d */
[----:B------:R-:W-:Y:S01]  /*3600*/  @P2 FFMA.FTZ R129, R5, R2, R13 ;  /* 0x0000000205812223 */ /* 0x000fe2000001000d */
[----:B------:R-:W-:Y:S01]  /*3610*/  MOV R128, R15 ;  /* 0x0000000f00807202 */ /* 0x000fe20000000f00 */
[----:B------:R-:W0:Y:S01]  /*3620*/  @P3 LDC R142, c[0x0][0x40c] ;  /* 0x00010300ff8e3b82 */ /* 0x000e220000000800 */
[----:B------:R-:W-:Y:S01]  /*3630*/  @P2 FADD.FTZ R2, R132, -R7 ;  /* 0x8000000784022221 */ /* 0x000fe20000010000 */
[----:B------:R-:W-:-:S03]  /*3640*/  MOV R7, R14 ;  /* 0x0000000e00077202 */ /* 0x000fc60000000f00 */
[----:B------:R-:W-:Y:S01]  /*3650*/  @P2 FFMA.FTZ R7, R5, R2, R14 ;  /* 0x0000000205072223 */ /* 0x000fe2000001000e */
[----:B------:R-:W-:Y:S02]  /*3660*/  @P2 FFMA.FTZ R2, R158, R4, R157 ;  /* 0x000000049e022223 */ /* 0x000fe4000001009d */
[----:B------:R-:W1:Y:S02]  /*3670*/  @P3 LDC R148, c[0x0][0x40c] ;  /* 0x00010300ff943b82 */ /* 0x000e640000000800 */
[----:B------:R-:W-:-:S04]  /*3680*/  @P2 FADD.FTZ R2, R125, -R2 ;  /* 0x800000027d022221 */ /* 0x000fc80000010000 */
[C---:B------:R-:W-:Y:S01]  /*3690*/  @P2 FFMA.FTZ R128, R5.reuse, R2, R15 ;  /* 0x0000000205802223 */ /* 0x040fe2000001000f */
[----:B------:R-:W-:Y:S01]  /*36a0*/  MOV R2, R8 ;  /* 0x0000000800027202 */ /* 0x000fe20000000f00 */
[----:B------:R-:W-:Y:S01]  /*36b0*/  @P2 FFMA.FTZ R2, R5, R159, R8 ;  /* 0x0000009f05022223 */ /* 0x000fe20000010008 */
[----:B------:R-:W2:Y:S01]  /*36c0*/  @P3 LDC R161, c[0x0][0x40c] ;  /* 0x00010300ffa13b82 */ /* 0x000ea20000000800 */
[----:B0-----:R-:W-:-:S07]  /*36d0*/  @P3 FMUL.FTZ R142, R129, R142 ;  /* 0x0000008e818e3220 */ /* 0x001fce0000410000 */
[----:B------:R-:W0:Y:S01]  /*36e0*/  @P3 LDC R159, c[0x0][0x40c] ;  /* 0x00010300ff9f3b82 */ /* 0x000e220000000800 */
[--C-:B-----5:R-:W-:Y:S02]  /*36f0*/  @P3 HADD2.F32 R129, -RZ, R44.reuse.H0_H0 ;  /* 0x2000002cff813230 */ /* 0x120fe40000004100 */
[----:B-1----:R-:W-:Y:S01]  /*3700*/  @P3 FMUL.FTZ R7, R7, R148 ;  /* 0x0000009407073220 */ /* 0x002fe20000410000 */
[----:B--2---:R-:W-:Y:S01]  /*3710*/  @P3 FMUL.FTZ R161, R6, R161 ;  /* 0x000000a106a13220 */ /* 0x004fe20000410000 */
[----:B------:R-:W-:-:S03]  /*3720*/  @P3 HADD2.F32 R6, -RZ, R44.H1_H1 ;  /* 0x3000002cff063230 */ /* 0x000fc60000004100 */
[-C--:B------:R-:W-:Y:S01]  /*3730*/  @P3 FFMA.FTZ R32, R129, R161.reuse, R32 ;  /* 0x000000a181203223 */ /* 0x080fe20000010020 */
[----:B------:R-:W-:Y:S01]  /*3740*/  @P3 FMUL.FTZ R140, R92, R161 ;  /* 0x000000a15c8c3220 */ /* 0x000fe20000410000 */
[----:B------:R-:W-:Y:S01]  /*3750*/  @P3 FFMA.FTZ R33, R6, R142, R33 ;  /* 0x0000008e06213223 */ /* 0x000fe20000010021 */
[----:B------:R-:W1:Y:S01]  /*3760*/  @P3 LDC R161, c[0x0][0x40c] ;  /* 0x00010300ffa13b82 */ /* 0x000e620000000800 */
[----:B0-----:R-:W-:Y:S01]  /*3770*/  @P3 FMUL.FTZ R148, R128, R159 ;  /* 0x0000009f80943220 */ /* 0x001fe20000410000 */
[--C-:B------:R-:W-:Y:S02]  /*3780*/  @P3 HADD2.F32 R159, -RZ, R45.reuse.H0_H0 ;  /* 0x2000002dff9f3230 */ /* 0x100fe40000004100 */
[-CC-:B------:R-:W-:Y:S01]  /*3790*/  @P2 FFMA.FTZ R6, R160, R4.reuse, R157.reuse ;  /* 0x00000004a0062223 */ /* 0x180fe2000001009d */
[----:B------:R-:W-:Y:S02]  /*37a0*/  @P3 HADD2.F32 R128, -RZ, R45.H1_H1 ;  /* 0x3000002dff803230 */ /* 0x000fe40000004100 */
[----:B------:R-:W-:Y:S01]  /*37b0*/  @P2 FFMA.FTZ R129, R151, R4, R157 ;  /* 0x0000000497812223 */ /* 0x000fe2000001009d */
[----:B------:R-:W-:Y:S01]  /*37c0*/  @P3 FMUL.FTZ R142, R93, R142 ;  /* 0x0000008e5d8e3220 */ /* 0x000fe20000410000 */
[----:B------:R-:W-:Y:S01]  /*37d0*/  @P3 FFMA.FTZ R34, R159, R7, R34 ;  /* 0x000000079f223223 */ /* 0x000fe20000010022 */
[----:B------:R-:W-:Y:S01]  /*37e0*/  @P2 FADD.FTZ R150, R127, -R6 ;  /* 0x800000067f962221 */ /* 0x000fe20000010000 */
[----:B------:R-:W0:Y:S01]  /*37f0*/  @P3 LDC R159, c[0x0][0x40c] ;  /* 0x00010300ff9f3b82 */ /* 0x000e220000000800 */
[----:B------:R-:W-:Y:S01]  /*3800*/  @P3 FFMA.FTZ R35, R128, R148, R35 ;  /* 0x0000009480233223 */ /* 0x000fe20000010023 */
[----:B------:R-:W-:Y:S01]  /*3810*/  MOV R6, R9 ;  /* 0x0000000900067202 */ /* 0x000fe20000000f00 */
[C---:B------:R-:W-:Y:S01]  /*3820*/  @P2 FFMA.FTZ R6, R5.reuse, R150, R9 ;  /* 0x0000009605062223 */ /* 0x040fe20000010009 */
[----:B------:R-:W-:Y:S01]  /*3830*/  @P2 FADD.FTZ R150, R136, -R129 ;  /* 0x8000008188962221 */ /* 0x000fe20000010000 */
[----:B------:R-:W-:Y:S01]  /*3840*/  MOV R129, R10 ;  /* 0x0000000a00817202 */ /* 0x000fe20000000f00 */
[----:B------:R-:W-:Y:S01]  /*3850*/  @P3 FMUL.FTZ R7, R94, R7 ;  /* 0x000000075e073220 */ /* 0x000fe20000410000 */
[----:B------:R-:W-:Y:S01]  /*3860*/  @P3 F2FP.F16.F32.PACK_AB R140, RZ, R140 ;  /* 0x0000008cff8c323e */ /* 0x000fe200000000ff */
[----:B------:R-:W2:Y:S01]  /*3870*/  @P3 LDC R128, c[0x0][0x40c] ;  /* 0x00010300ff803b82 */ /* 0x000ea20000000800 */
[----:B------:R-:W-:Y:S01]  /*3880*/  @P2 FFMA.FTZ R129, R5, R150, R10 ;  /* 0x0000009605812223 */ /* 0x000fe2000001000a */
[----:B------:R-:W-:Y:S01]  /*3890*/  @P3 FMUL.FTZ R148, R95, R148 ;  /* 0x000000945f943220 */ /* 0x000fe20000410000 */
[----:B------:R-:W-:-:S02]  /*38a0*/  @P3 F2FP.F16.F32.PACK_AB R7, RZ, R7 ;  /* 0x00000007ff07323e */ /* 0x000fc400000000ff */
[----:B------:R-:W-:Y:S01]  /*38b0*/  @P3 PRMT R112, R140, 0x7610, R112 ;  /* 0x000076108c703816 */ /* 0x000fe20000000070 */
[----:B-1----:R-:W-:Y:S01]  /*38c0*/  @P3 FMUL.FTZ R161, R2, R161 ;  /* 0x000000a102a13220 */ /* 0x002fe20000410000 */
[----:B------:R-:W-:Y:S02]  /*38d0*/  @P3 F2FP.F16.F32.PACK_AB R142, RZ, R142 ;  /* 0x0000008eff8e323e */ /* 0x000fe400000000ff */
[----:B------:R-:W-:Y:S02]  /*38e0*/  @P3 F2FP.F16.F32.PACK_AB R140, RZ, R148 ;  /* 0x00000094ff8c323e */ /* 0x000fe400000000ff */
[----:B------:R-:W-:Y:S02]  /*38f0*/  @P3 PRMT R113, R7, 0x7610, R113 ;  /* 0x0000761007713816 */ /* 0x000fe40000000071 */
[----:B------:R-:W-:Y:S01]  /*3900*/  @P3 PRMT R112, R112, 0x5410, R142 ;  /* 0x0000541070703816 */ /* 0x000fe2000000008e */
[----:B0-----:R-:W-:Y:S01]  /*3910*/  @P3 FMUL.FTZ R2, R6, R159 ;  /* 0x0000009f06023220 */ /* 0x001fe20000410000 */
[--C-:B------:R-:W-:Y:S01]  /*3920*/  @P3 HADD2.F32 R159, -RZ, R46.reuse.H0_H0 ;  /* 0x2000002eff9f3230 */ /* 0x100fe20000004100 */
[----:B------:R-:W-:Y:S01]  /*3930*/  @P3 PRMT R113, R113, 0x5410, R140 ;  /* 0x0000541071713816 */ /* 0x000fe2000000008c */
[----:B------:R-:W-:-:S03]  /*3940*/  @P3 HADD2.F32 R6, -RZ, R46.H1_H1 ;  /* 0x3000002eff063230 */ /* 0x000fc60000004100 */
[-C--:B------:R-:W-:Y:S01]  /*3950*/  @P3 FFMA.FTZ R36, R159, R161.reuse, R36 ;  /* 0x000000a19f243223 */ /* 0x080fe20000010024 */
[----:B------:R-:W-:Y:S02]  /*3960*/  @P3 HADD2.F32 R159, -RZ, R47.H0_H0 ;  /* 0x2000002fff9f3230 */ /* 0x000fe40000004100 */
[----:B--2---:R-:W-:Y:S01]  /*3970*/  @P3 FMUL.FTZ R129, R129, R128 ;  /* 0x0000008081813220 */ /* 0x004fe20000410000 */
[----:B------:R-:W-:Y:S01]  /*3980*/  @P3 FMUL.FTZ R161, R88, R161 ;  /* 0x000000a158a13220 */ /* 0x000fe20000410000 */
[-C--:B------:R-:W-:Y:S01]  /*3990*/  @P3 FFMA.FTZ R37, R6, R2.reuse, R37 ;  /* 0x0000000206253223 */ /* 0x080fe20000010025 */
[----:B------:R-:W-:Y:S01]  /*39a0*/  @P3 FMUL.FTZ R2, R89, R2 ;  /* 0x0000000259023220 */ /* 0x000fe20000410000 */
[-C--:B------:R-:W-:Y:S01]  /*39b0*/  @P3 FFMA.FTZ R38, R159, R129.reuse, R38 ;  /* 0x000000819f263223 */ /* 0x080fe20000010026 */
[----:B------:R-:W-:Y:S01]  /*39c0*/  @P3 FMUL.FTZ R129, R90, R129 ;  /* 0x000000815a813220 */ /* 0x000fe20000410000 */
[----:B------:R-:W-:Y:S02]  /*39d0*/  @P3 F2FP.F16.F32.PACK_AB R161, RZ, R161 ;  /* 0x000000a1ffa1323e */ /* 0x000fe400000000ff */
[----:B------:R-:W-:-:S02]  /*39e0*/  @P3 F2FP.F16.F32.PACK_AB R2, RZ, R2 ;  /* 0x00000002ff02323e */ /* 0x000fc400000000ff */
[----:B------:R-:W-:Y:S02]  /*39f0*/  @P3 F2FP.F16.F32.PACK_AB R129, RZ, R129 ;  /* 0x00000081ff81323e */ /* 0x000fe400000000ff */
[----:B------:R-:W-:Y:S02]  /*3a00*/  @P3 PRMT R114, R161, 0x7610, R114 ;  /* 0x00007610a1723816 */ /* 0x000fe40000000072 */
[----:B------:R-:W-:Y:S02]  /*3a10*/  @P3 PRMT R115, R129, 0x7610, R115 ;  /* 0x0000761081733816 */ /* 0x000fe40000000073 */
[----:B------:R-:W-:Y:S01]  /*3a20*/  @P3 PRMT R114, R114, 0x5410, R2 ;  /* 0x0000541072723816 */ /* 0x000fe20000000002 */
[----:B------:R-:W-:Y:S06]  /*3a30*/  @!P3 BRA `(.L_x_8024) ;  /* 0x000000100014b947 */ /* 0x000fec0003800000 */
[----:B------:R-:W-:Y:S01]  /*3a40*/  @P2 FFMA.FTZ R4, R162, R4, R157 ;  /* 0x00000004a2042223 */ /* 0x000fe2000001009d */
[----:B------:R-:W-:Y:S01]  /*3a50*/  MOV R2, R11 ;  /* 0x0000000b00027202 */ /* 0x000fe20000000f00 */
        /* <DEDUP_REMOVED lines=9> */
.L_x_8022:
        /* <DEDUP_REMOVED lines=16> */
.L_x_8027:
[----:B------:R-:W-:Y:S05]  /*3bf0*/  BSYNC.RECONVERGENT B2 ;  /* 0x0000000000027941 */ /* 0x000fea0003800200 */
.L_x_8026:
        /* <DEDUP_REMOVED lines=13> */
.L_x_8029:
[----:B------:R-:W-:Y:S05]  /*3cd0*/  BSYNC.RECONVERGENT B2 ;  /* 0x0000000000027941 */ /* 0x000fea0003800200 */
.L_x_8028:
        /* <DEDUP_REMOVED lines=13> */
.L_x_8031:
[----:B------:R-:W-:Y:S05]  /*3db0*/  BSYNC.RECONVERGENT B2 ;  /* 0x0000000000027941 */ /* 0x000fea0003800200 */
.L_x_8030:
        /* <DEDUP_REMOVED lines=13> */
.L_x_8033:
[----:B------:R-:W-:Y:S05]  /*3e90*/  BSYNC.RECONVERGENT B2 ;  /* 0x0000000000027941 */ /* 0x000fea0003800200 */
.L_x_8032:
        /* <DEDUP_REMOVED lines=13> */
.L_x_8035:
[----:B------:R-:W-:Y:S05]  /*3f70*/  BSYNC.RECONVERGENT B2 ;  /* 0x0000000000027941 */ /* 0x000fea0003800200 */
.L_x_8034:
        /* <DEDUP_REMOVED lines=13> */
.L_x_8037:
[----:B------:R-:W-:Y:S05]  /*4050*/  BSYNC.RECONVERGENT B2 ;  /* 0x0000000000027941 */ /* 0x000fea0003800200 */
.L_x_8036:
        /* <DEDUP_REMOVED lines=13> */
.L_x_8039:
[----:B------:R-:W-:Y:S05]  /*4130*/  BSYNC.RECONVERGENT B2 ;  /* 0x0000000000027941 */ /* 0x000fea0003800200 */
.L_x_8038:
        /* <DEDUP_REMOVED lines=33> */
[----:B-----5:R-:W-:-:S03]  /*4350*/  HADD2.F32 R6, -RZ, R47.H1_H1 ;  /* 0x3000002fff067230 */ /* 0x020fc60000004100 */
[-C--:B------:R-:W-:Y:S02]  /*4360*/  FMUL.FTZ R4, R91, R2.reuse ;  /* 0x000000025b047220 */ /* 0x080fe40000410000 */
[----:B------:R-:W-:-:S03]  /*4370*/  FFMA.FTZ R39, R6, R2, R39 ;  /* 0x0000000206277223 */ /* 0x000fc60000010027 */
[----:B------:R-:W-:-:S04]  /*4380*/  F2FP.F16.F32.PACK_AB R4, RZ, R4 ;  /* 0x00000004ff04723e */ /* 0x000fc800000000ff */
[----:B------:R-:W-:Y:S01]  /*4390*/  PRMT R115, R115, 0x5410, R4 ;  /* 0x0000541073737816 */ /* 0x000fe20000000004 */
[----:B------:R-:W-:Y:S06]  /*43a0*/  BRA `(.L_x_8024) ;  /* 0x0000000400b87947 */ /* 0x000fec0003800000 */
.L_x_8025:
        /* <DEDUP_REMOVED lines=14> */
.L_x_8041:
[----:B------:R-:W-:Y:S05]  /*4490*/  BSYNC.RECONVERGENT B2 ;  /* 0x0000000000027941 */ /* 0x000fea0003800200 */
.L_x_8040:
        /* <DEDUP_REMOVED lines=13> */
.L_x_8043:
[----:B------:R-:W-:Y:S05]  /*4570*/  BSYNC.RECONVERGENT B2 ;  /* 0x0000000000027941 */ /* 0x000fea0003800200 */
.L_x_8042:
        /* <DEDUP_REMOVED lines=13> */
.L_x_8045:
[----:B------:R-:W-:Y:S05]  /*4650*/  BSYNC.RECONVERGENT B2 ;  /* 0x0000000000027941 */ /* 0x000fea0003800200 */
.L_x_8044:
        /* <DEDUP_REMOVED lines=13> */
.L_x_8047:
[----:B------:R-:W-:Y:S05]  /*4730*/  BSYNC.RECONVERGENT B2 ;  /* 0x0000000000027941 */ /* 0x000fea0003800200 */
.L_x_8046:
        /* <DEDUP_REMOVED lines=13> */
.L_x_8049:
[----:B------:R-:W-:Y:S05]  /*4810*/  BSYNC.RECONVERGENT B2 ;  /* 0x0000000000027941 */ /* 0x000fea0003800200 */
.L_x_8048:
        /* <DEDUP_REMOVED lines=13> */
.L_x_8051:
[----:B------:R-:W-:Y:S05]  /*48f0*/  BSYNC.RECONVERGENT B2 ;  /* 0x0000000000027941 */ /* 0x000fea0003800200 */
.L_x_8050:
        /* <DEDUP_REMOVED lines=14> */
.L_x_8053:
[----:B------:R-:W-:Y:S05]  /*49e0*/  BSYNC.RECONVERGENT B2 ;  /* 0x0000000000027941 */ /* 0x000fea0003800200 */
.L_x_8052:
[----:B------:R-:W-:Y:S01]  /*49f0*/  FADD.FTZ R128, R139, -R128 ;  /* 0x800000808b807221 */ /* 0x000fe20000010000 */
[----:B------:R-:W-:Y:S01]  /*4a00*/  ISETP.GT.AND P0, PT, R2, RZ, PT ;  /* 0x000000ff0200720c */ /* 0x000fe20003f04270 */
[----:B-----5:R-:W-:Y:S02]  /*4a10*/  @P3 HADD2.F32 R4, -RZ, R47.H1_H1 ;  /* 0x3000002fff043230 */ /* 0x020fe40000004100 */
[----:B------:R-:W-:-:S05]  /*4a20*/  FMUL.FTZ R128, R5, R128 ;  /* 0x0000008005807220 */ /* 0x000fca0000410000 */
[----:B------:R-:W-:-:S05]  /*4a30*/  FSEL R5, R128, RZ, P0 ;  /* 0x000000ff80057208 */ /* 0x000fca0000000000 */
[----:B0-----:R-:W-:-:S04]  /*4a40*/  @P3 FMUL.FTZ R6, R5, R6 ;  /* 0x0000000605063220 */ /* 0x001fc80000410000 */
[-C--:B------:R-:W-:Y:S01]  /*4a50*/  @P3 FMUL.FTZ R2, R91, R6.reuse ;  /* 0x000000065b023220 */ /* 0x080fe20000410000 */
[----:B------:R-:W-:-:S04]  /*4a60*/  @P3 FFMA.FTZ R39, R4, R6, R39 ;  /* 0x0000000604273223 */ /* 0x000fc80000010027 */
[----:B------:R-:W-:-:S04]  /*4a70*/  @P3 F2FP.F16.F32.PACK_AB R2, RZ, R2 ;  /* 0x00000002ff02323e */ /* 0x000fc800000000ff */
[----:B------:R-:W-:-:S07]  /*4a80*/  @P3 PRMT R115, R115, 0x5410, R2 ;  /* 0x0000541073733816 */ /* 0x000fce0000000002 */
.L_x_8024:
[----:B------:R-:W-:Y:S05]  /*4a90*/  BSYNC.RECONVERGENT B1 ;  /* 0x0000000000017941 */ /* 0x000fea0003800200 */
.L_x_8021:
        /* <DEDUP_REMOVED lines=12> */
.L_x_7981:
[----:B0-----:R-:W-:Y:S05]  /*4b60*/  BSYNC B0 ;  /* 0x0000000000007941 */ /* 0x001fea0003800000 */
.L_x_7980:
        /* <DEDUP_REMOVED lines=63> */
[----:B-----5:R-:W0:Y:S04]  /*4f60*/  LDS R45, [R5+0xe00] ;  /* 0x000e0000052d7984 */ /* 0x020e280000000800 */
        /* <DEDUP_REMOVED lines=87> */
.L_x_7985:
        /* <DEDUP_REMOVED lines=8> */
.L_x_8056:
[----:B------:R-:W-:Y:S05]  /*5560*/  BSYNC B1 ;  /* 0x0000000000017941 */ /* 0x000fea0003800000 */
.L_x_8055:
        /* <DEDUP_REMOVED lines=8> */
.L_x_8057:
[----:B------:R-:W-:Y:S01]  /*55f0*/  FADD.FTZ R129, R129, R138 ;  /* 0x0000008a81817221 */ /* 0x000fe20000010000 */
[----:B------:R-:W-:-:S04]  /*5600*/  HFMA2 R163, -RZ, RZ, 0, 1.1920928955078125e-07 ;  /* 0x00000002ffa37431 */ /* 0x000fc800000001ff */
[----:B------:R-:W-:Y:S02]  /*5610*/  MOV R161, R129 ;  /* 0x0000008100a17202 */ /* 0x000fe40000000f00 */
[----:B------:R-:W-:-:S07]  /*5620*/  MOV R153, R159 ;  /* 0x0000009f00997202 */ /* 0x000fce0000000f00 */
[----:B------:R-:W-:Y:S05]  /*5630*/  WARPSYNC.COLLECTIVE R150, `(.L_x_8058) ;  /* 0x0000000096087348 */ /* 0x000fea0003c00000 */
[----:B------:R0:W1:Y:S02]  /*5640*/  SHFL.BFLY P1, R159, R161, R163, R164 ;  /* 0x0c0000a3a19f7389 */ /* 0x00006400000200a4 */
[----:B01----:R-:W-:Y:S05]  /*5650*/  ENDCOLLECTIVE ;  /* 0x000000000000791b */ /* 0x003fea0003800000 */
.L_x_8058:
[----:B------:R-:W-:-:S05]  /*5660*/  FADD.FTZ R153, R153, R140 ;  /* 0x0000008c99997221 */ /* 0x000fca0000010000 */
[----:B------:R-:W-:Y:S02]  /*5670*/  MOV R161, R153 ;  /* 0x0000009900a17202 */ /* 0x000fe40000000f00 */
[----:B------:R-:W-:-:S07]  /*5680*/  MOV R128, R159 ;  /* 0x0000009f00807202 */ /* 0x000fce0000000f00 */
[----:B------:R-:W-:Y:S05]  /*5690*/  WARPSYNC.COLLECTIVE R150, `(.L_x_8059) ;  /* 0x0000000096087348 */ /* 0x000fea0003c00000 */
[----:B------:R0:W1:Y:S02]  /*56a0*/  SHFL.BFLY P1, R159, R161, R163, R164 ;  /* 0x0c0000a3a19f7389 */ /* 0x00006400000200a4 */
[----:B01----:R-:W-:Y:S05]  /*56b0*/  ENDCOLLECTIVE ;  /* 0x000000000000791b */ /* 0x003fea0003800000 */
.L_x_8059:
[----:B------:R-:W-:Y:S01]  /*56c0*/  FADD.FTZ R128, R129, R128 ;  /* 0x0000008081807221 */ /* 0x000fe20000010000 */
[----:B------:R-:W-:-:S04]  /*56d0*/  HFMA2 R163, -RZ, RZ, 0, 2.384185791015625e-07 ;  /* 0x00000004ffa37431 */ /* 0x000fc800000001ff */
[----:B------:R-:W-:Y:S02]  /*56e0*/  MOV R161, R128 ;  /* 0x0000008000a17202 */ /* 0x000fe40000000f00 */
[----:B------:R-:W-:-:S07]  /*56f0*/  MOV R142, R159 ;  /* 0x0000009f008e7202 */ /* 0x000fce0000000f00 */
[----:B------:R-:W-:Y:S05]  /*5700*/  WARPSYNC.COLLECTIVE R150, `(.L_x_8060) ;  /* 0x0000000096087348 */ /* 0x000fea0003c00000 */
[----:B------:R0:W1:Y:S02]  /*5710*/  SHFL.BFLY P1, R159, R161, R163, R164 ;  /* 0x0c0000a3a19f7389 */ /* 0x00006400000200a4 */
[----:B01----:R-:W-:Y:S05]  /*5720*/  ENDCOLLECTIVE ;  /* 0x000000000000791b */ /* 0x003fea0003800000 */
.L_x_8060:
[----:B------:R-:W-:-:S05]  /*5730*/  FADD.FTZ R148, R153, R142 ;  /* 0x0000008e99947221 */ /* 0x000fca0000010000 */
[----:B------:R-:W-:Y:S02]  /*5740*/  MOV R161, R148 ;  /* 0x0000009400a17202 */ /* 0x000fe40000000f00 */
[----:B------:R-:W-:-:S07]  /*5750*/  MOV R155, R159 ;  /* 0x0000009f009b7202 */ /* 0x000fce0000000f00 */
[----:B------:R-:W-:Y:S05]  /*5760*/  WARPSYNC.COLLECTIVE R150, `(.L_x_8061) ;  /* 0x0000000096087348 */ /* 0x000fea0003c00000 */
[----:B------:R0:W1:Y:S02]  /*5770*/  SHFL.BFLY P1, R159, R161, R163, R164 ;  /* 0x0c0000a3a19f7389 */ /* 0x00006400000200a4 */
[----:B01----:R-:W-:Y:S05]  /*5780*/  ENDCOLLECTIVE ;  /* 0x000000000000791b */ /* 0x003fea0003800000 */
.L_x_8061:
[----:B------:R-:W-:Y:S01]  /*5790*/  FADD.FTZ R155, R128, R155 ;  /* 0x0000009b809b7221 */ /* 0x000fe20000010000 */
[----:B------:R-:W-:-:S04]  /*57a0*/  HFMA2 R163, -RZ, RZ, 0, 4.76837158203125e-07 ;  /* 0x00000008ffa37431 */ /* 0x000fc800000001ff */
[----:B------:R-:W-:Y:S02]  /*57b0*/  MOV R161, R155 ;  /* 0x0000009b00a17202 */ /* 0x000fe40000000f00 */
[----:B------:R-:W-:-:S07]  /*57c0*/  MOV R157, R159 ;  /* 0x0000009f009d7202 */ /* 0x000fce0000000f00 */
[----:B------:R-:W-:Y:S05]  /*57d0*/  WARPSYNC.COLLECTIVE R150, `(.L_x_8062) ;  /* 0x0000000096087348 */ /* 0x000fea0003c00000 */
[----:B------:R0:W1:Y:S02]  /*57e0*/  SHFL.BFLY P1, R159, R161, R163, R164 ;  /* 0x0c0000a3a19f7389 */ /* 0x00006400000200a4 */
[----:B01----:R-:W-:Y:S05]  /*57f0*/  ENDCOLLECTIVE ;  /* 0x000000000000791b */ /* 0x003fea0003800000 */
.L_x_8062:
[----:B------:R-:W-:-:S05]  /*5800*/  FADD.FTZ R138, R148, R157 ;  /* 0x0000009d948a7221 */ /* 0x000fca0000010000 */
[----:B------:R-:W-:Y:S02]  /*5810*/  MOV R161, R138 ;  /* 0x0000008a00a17202 */ /* 0x000fe40000000f00 */
[----:B------:R-:W-:-:S07]  /*5820*/  MOV R140, R159 ;  /* 0x0000009f008c7202 */ /* 0x000fce0000000f00 */
[----:B------:R-:W-:Y:S05]  /*5830*/  WARPSYNC.COLLECTIVE R150, `(.L_x_8063) ;  /* 0x0000000096087348 */ /* 0x000fea0003c00000 */
[----:B------:R0:W1:Y:S02]  /*5840*/  SHFL.BFLY P1, R159, R161, R163, R164 ;  /* 0x0c0000a3a19f7389 */ /* 0x00006400000200a4 */
[----:B01----:R-:W-:Y:S05]  /*5850*/  ENDCOLLECTIVE ;  /* 0x000000000000791b */ /* 0x003fea0003800000 */
.L_x_8063:
[----:B------:R-:W-:Y:S01]  /*5860*/  FADD.FTZ R140, R155, R140 ;  /* 0x0000008c9b8c7221 */ /* 0x000fe20000010000 */
[----:B------:R-:W-:-:S04]  /*5870*/  HFMA2 R163, -RZ, RZ, 0, 9.5367431640625e-07 ;  /* 0x00000010ffa37431 */ /* 0x000fc800000001ff */
[----:B------:R-:W-:Y:S02]  /*5880*/  MOV R161, R140 ;  /* 0x0000008c00a17202 */ /* 0x000fe40000000f00 */
[----:B------:R-:W-:-:S07]  /*5890*/  MOV R157, R159 ;  /* 0x0000009f009d7202 */ /* 0x000fce0000000f00 */
[----:B------:R-:W-:Y:S05]  /*58a0*/  WARPSYNC.COLLECTIVE R150, `(.L_x_8064) ;  /* 0x0000000096087348 */ /* 0x000fea0003c00000 */
[----:B------:R0:W1:Y:S02]  /*58b0*/  SHFL.BFLY P1, R159, R161, R163, R164 ;  /* 0x0c0000a3a19f7389 */ /* 0x00006400000200a4 */
[----:B01----:R-:W-:Y:S05]  /*58c0*/  ENDCOLLECTIVE ;  /* 0x000000000000791b */ /* 0x003fea0003800000 */
.L_x_8064:
[----:B------:R-:W-:-:S05]  /*58d0*/  FADD.FTZ R142, R138, R157 ;  /* 0x0000009d8a8e7221 */ /* 0x000fca0000010000 */
[----:B------:R-:W-:Y:S02]  /*58e0*/  MOV R161, R142 ;  /* 0x0000008e00a17202 */ /* 0x000fe40000000f00 */
[----:B------:R-:W-:-:S07]  /*58f0*/  MOV R157, R159 ;  /* 0x0000009f009d7202 */ /* 0x000fce0000000f00 */
[----:B------:R-:W-:Y:S05]  /*5900*/  WARPSYNC.COLLECTIVE R150, `(.L_x_8065) ;  /* 0x0000000096087348 */ /* 0x000fea0003c00000 */
[----:B------:R0:W1:Y:S02]  /*5910*/  SHFL.BFLY P1, R159, R161, R163, R164 ;  /* 0x0c0000a3a19f7389 */ /* 0x00006400000200a4 */
[----:B01----:R-:W-:Y:S05]  /*5920*/  ENDCOLLECTIVE ;  /* 0x000000000000791b */ /* 0x003fea0003800000 */
.L_x_8065:
[----:B------:R-:W-:Y:S01]  /*5930*/  MOV R153, R159 ;  /* 0x0000009f00997202 */ /* 0x000fe20000000f00 */
[----:B------:R-:W-:Y:S06]  /*5940*/  BRA `(.L_x_8066) ;  /* 0xffffffb800187947 */ /* 0x000fec000383ffff */
.L_x_8067:
        /* <DEDUP_REMOVED lines=11> */
.L_x_11295:


//--------------------- .text._ZN10layer_norm13ln_bwd_kernelINS_13Kernel_traitsIf6__halffS2_fjLj512ELj1ELj4ELj1ELj16ENS_18Kernel_traits_baseILj512EfS2_fS2_fjLj128EEEEELb1ELb0ELb0ELb0EEEvNS_9BwdParamsE --------------------------
	.section	.text._ZN10layer_norm13ln_bwd_kernelINS_13Kernel_traitsIf6__halffS2_fjLj512ELj1ELj4ELj1ELj16ENS_18Kernel_traits_baseILj512EfS2_fS2_fjLj128EEEEELb1ELb0ELb0ELb0EEEvNS_9BwdParamsE,"ax",@progbits
	.align	128
        .global         _ZN10layer_norm13ln_bwd_kernelINS_13Kernel_traitsIf6__halffS2_fjLj512ELj1ELj4ELj1ELj16ENS_18Kernel_traits_baseILj512EfS2_fS2_fjLj128EEEEELb1ELb0ELb0ELb0EEEvNS_9BwdParamsE
        .type           _ZN10layer_norm13ln_bwd_kernelINS_13Kernel_traitsIf6__halffS2_fjLj512ELj1ELj4ELj1ELj16ENS_18Kernel_traits_baseILj512EfS2_fS2_fjLj128EEEEELb1ELb0ELb0ELb0EEEvNS_9BwdParamsE,@function
        .size           _ZN10layer_norm13ln_bwd_kernelINS_13Kernel_traitsIf6__halffS2_fjLj512ELj1ELj4ELj1ELj16ENS_18Kernel_traits_baseILj512EfS2_fS2_fjLj128EEEEELb1ELb0ELb0ELb0EEEvNS_9BwdParamsE,(.L_x_11296 - _ZN10layer_norm13ln_bwd_kernelINS_13Kernel_traitsIf6__halffS2_fjLj512ELj1ELj4ELj1ELj16ENS_18Kernel_traits_baseILj512EfS2_fS2_fjLj128EEEEELb1ELb0ELb0ELb0EEEvNS_9BwdParamsE)
        .other          _ZN10layer_norm13ln_bwd_kernelINS_13Kernel_traitsIf6__halffS2_fjLj512ELj1ELj4ELj1ELj16ENS_18Kernel_traits_baseILj512EfS2_fS2_fjLj128EEEEELb1ELb0ELb0ELb0EEEvNS_9BwdParamsE,@"STO_CUDA_ENTRY STV_DEFAULT"
_ZN10layer_norm13ln_bwd_kernelINS_13Kernel_traitsIf6__halffS2_fjLj512ELj1ELj4ELj1ELj16ENS_18Kernel_traits_baseILj512EfS2_fS2_fjLj128EEEEELb1ELb0ELb0ELb0EEEvNS_9BwdParamsE:
.text._ZN10layer_norm13ln_bwd_kernelINS_13Kernel_traitsIf6__halffS2_fjLj512ELj1ELj4ELj1ELj16ENS_18Kernel_traits_baseILj512EfS2_fS2_fjLj128EEEEELb1ELb0ELb0ELb0EEEvNS_9BwdParamsE:
        /* <DEDUP_REMOVED lines=70> */
.L_x_8089:
        /* <DEDUP_REMOVED lines=17> */
[----:B--2---:R-:W-:Y:S01]  /*0570*/  CS2R R118, SRZ ;  /* 0x0000000000767805 */ /* 0x004fe2000001ff00 */
[----:B----4-:R-:W-:Y:S01]  /*0580*/  @P0 HADD2.F32 R106, -RZ, R86.H0_H0 ;  /* 0x20000056ff6a0230 */ /* 0x010fe20000004100 */
        /* <DEDUP_REMOVED lines=23> */
[C---:B---3--:R-:W-:Y:S01]  /*0700*/  FADD.FTZ R124, -R114.reuse, R84 ;  /* 0x00000054727c7221 */ /* 0x048fe20000010100 */
[C---:B------:R-:W-:Y:S01]  /*0710*/  FADD.FTZ R108, -R114.reuse, R86 ;  /* 0x00000056726c7221 */ /* 0x040fe20000010100 */
[C---:B0-----:R-:W-:Y:S02]  /*0720*/  FADD.FTZ R112, -R114.reuse, R85 ;  /* 0x0000005572707221 */ /* 0x041fe40000010100 */
[----:B-----5:R-:W-:Y:S01]  /*0730*/  FMUL.FTZ R115, R117, R124 ;  /* 0x0000007c75737220 */ /* 0x020fe20000410000 */
[----:B------:R-:W-:Y:S01]  /*0740*/  FADD.FTZ R118, -R114, R87 ;  /* 0x0000005772767221 */ /* 0x000fe20000010100 */
[----:B----4-:R-:W-:-:S02]  /*0750*/  HADD2.F32 R113, -RZ, R88.H0_H0 ;  /* 0x20000058ff717230 */ /* 0x010fc40000004100 */
[--C-:B------:R-:W-:Y:S02]  /*0760*/  HADD2.F32 R109, -RZ, R89.reuse.H0_H0 ;  /* 0x20000059ff6d7230 */ /* 0x100fe40000004100 */
[----:B------:R-:W-:Y:S02]  /*0770*/  HADD2.F32 R86, -RZ, R89.H1_H1 ;  /* 0x30000059ff567230 */ /* 0x000fe40000004100 */
[C---:B------:R-:W-:Y:S01]  /*0780*/  FADD.FTZ R89, -R114.reuse, R92 ;  /* 0x0000005c72597221 */ /* 0x040fe20000010100 */
[----:B-1----:R-:W-:Y:S02]  /*0790*/  HADD2.F32 R110, -RZ, R88.H1_H1 ;  /* 0x30000058ff6e7230 */ /* 0x002fe40000004100 */
[----:B------:R-:W-:Y:S01]  /*07a0*/  FADD.FTZ R116, -R114, R95 ;  /* 0x0000005f72747221 */ /* 0x000fe20000010100 */
[--C-:B------:R-:W-:Y:S02]  /*07b0*/  HADD2.F32 R87, -RZ, R90.reuse.H0_H0 ;  /* 0x2000005aff577230 */ /* 0x100fe40000004100 */
[----:B------:R-:W-:Y:S01]  /*07c0*/  FMUL.FTZ R112, R117, R112 ;  /* 0x0000007075707220 */ /* 0x000fe20000410000 */
[----:B------:R-:W-:Y:S01]  /*07d0*/  FADD.FTZ R40, R40, R113 ;  /* 0x0000007128287221 */ /* 0x000fe20000010000 */
[----:B------:R-:W-:Y:S01]  /*07e0*/  FFMA.FTZ R56, R115, R113, R56 ;  /* 0x0000007173387223 */ /* 0x000fe20000010038 */
[C---:B------:R-:W-:Y:S01]  /*07f0*/  FMUL.FTZ R95, R117.reuse, R89 ;  /* 0x00000059755f7220 */ /* 0x040fe20000410000 */
[----:B------:R-:W-:Y:S01]  /*0800*/  FMUL.FTZ R113, R72, R113 ;  /* 0x0000007148717220 */ /* 0x000fe20000410000 */
[----:B------:R-:W-:Y:S01]  /*0810*/  FADD.FTZ R92, -R114, R93 ;  /* 0x0000005d725c7221 */ /* 0x000fe20000010100 */
[C---:B------:R-:W-:Y:S01]  /*0820*/  FMUL.FTZ R111, R117.reuse, R108 ;  /* 0x0000006c756f7220 */ /* 0x040fe20000410000 */
[----:B------:R-:W-:Y:S01]  /*0830*/  FMUL.FTZ R108, R117, R118 ;  /* 0x00000076756c7220 */ /* 0x000fe20000410000 */
[----:B------:R-:W-:Y:S01]  /*0840*/  FADD.FTZ R41, R41, R110 ;  /* 0x0000006e29297221 */ /* 0x000fe20000010000 */
[-C--:B------:R-:W-:Y:S01]  /*0850*/  FFMA.FTZ R57, R112, R110.reuse, R57 ;  /* 0x0000006e70397223 */ /* 0x080fe20000010039 */
        /* <DEDUP_REMOVED lines=15> */
[----:B------:R-:W-:Y:S01]  /*0950*/  FADD.FTZ R88, -R114, R94 ;  /* 0x0000005e72587221 */ /* 0x000fe20000010100 */
[----:B------:R-:W-:Y:S01]  /*0960*/  FMUL.FTZ R94, R117, R92 ;  /* 0x0000005c755e7220 */ /* 0x000fe20000410000 */
[----:B------:R-:W-:Y:S01]  /*0970*/  FADD.FTZ R86, R86, R109 ;  /* 0x0000006d56567221 */ /* 0x000fe20000010000 */
[----:B------:R-:W-:Y:S01]  /*0980*/  FFMA.FTZ R87, R111, R109, R118 ;  /* 0x0000006d6f577223 */ /* 0x000fe20000010076 */
[--C-:B------:R-:W-:Y:S02]  /*0990*/  HADD2.F32 R85, -RZ, R91.reuse.H0_H0 ;  /* 0x2000005bff557230 */ /* 0x100fe40000004100 */
        /* <DEDUP_REMOVED lines=20> */
[----:B------:R-:W-:Y:S02]  /*0ae0*/  IADD3 R116, PT, PT, R103, 0x20, RZ ;  /* 0x0000002067747810 */ /* 0x000fe40007ffe0ff */
[----:B------:R-:W-:Y:S01]  /*0af0*/  FADD.FTZ R119, R84, R89 ;  /* 0x0000005954777221 */ /* 0x000fe20000010000 */
[----:B------:R-:W-:-:S07]  /*0b00*/  FFMA.FTZ R118, R90, R89, R85 ;  /* 0x000000595a767223 */ /* 0x000fce0000010055 */
.L_x_8071:
[----:B------:R-:W-:Y:S05]  /*0b10*/  BSYNC.RECONVERGENT B1 ;  /* 0x0000000000017941 */ /* 0x000fea0003800200 */
.L_x_8070:
        /* <DEDUP_REMOVED lines=21> */
[C---:B----4-:R-:W-:Y:S01]  /*0c70*/  FADD.FTZ R116, -R114.reuse, R11 ;  /* 0x0000000b72747221 */ /* 0x050fe20000010100 */
[C---:B------:R-:W-:Y:S01]  /*0c80*/  FADD.FTZ R10, -R114.reuse, R10 ;  /* 0x0000000a720a7221 */ /* 0x040fe20000010100 */
[----:B------:R-:W-:Y:S01]  /*0c90*/  FADD.FTZ R2, -R114, R5 ;  /* 0x0000000572027221 */ /* 0x000fe20000010100 */
[----:B------:R-:W-:-:S02]  /*0ca0*/  HADD2.F32 R11, -RZ, R84.H0_H0 ;  /* 0x20000054ff0b7230 */ /* 0x000fc40000004100 */
[C---:B------:R-:W-:Y:S01]  /*0cb0*/  FADD.FTZ R8, -R114.reuse, R8 ;  /* 0x0000000872087221 */ /* 0x040fe20000010100 */
[--C-:B------:R-:W-:Y:S02]  /*0cc0*/  HADD2.F32 R97, -RZ, R85.reuse.H0_H0 ;  /* 0x20000055ff617230 */ /* 0x100fe40000004100 */
[----:B------:R-:W-:Y:S01]  /*0cd0*/  FADD.FTZ R100, -R114, R9 ;  /* 0x0000000972647221 */ /* 0x000fe20000010100 */
[----:B0-----:R-:W-:Y:S02]  /*0ce0*/  HADD2.F32 R98, -RZ, R85.H1_H1 ;  /* 0x30000055ff627230 */ /* 0x001fe40000004100 */
[C---:B-----5:R-:W-:Y:S01]  /*0cf0*/  FMUL.FTZ R3, R117.reuse, R4 ;  /* 0x0000000475037220 */ /* 0x060fe20000410000 */
        /* <DEDUP_REMOVED lines=52> */
.L_x_8073:
[----:B------:R-:W-:Y:S05]  /*1040*/  BSYNC.RECONVERGENT B1 ;  /* 0x0000000000017941 */ /* 0x000fea0003800200 */
.L_x_8072:
        /* <DEDUP_REMOVED lines=22> */
.L_x_8101:
        /* <DEDUP_REMOVED lines=45> */
[----:B------:R-:W-:Y:S01]  /*1480*/  F2FP.F16.F32.PACK_AB R87, R118, R125 ;  /* 0x0000007d7657723e */ /* 0x000fe200000000ff */
[C---:B------:R-:W-:Y:S01]  /*1490*/  FMUL.FTZ R125, R117.reuse, R116 ;  /* 0x00000074757d7220 */ /* 0x040fe20000410000 */
[----:B------:R-:W-:Y:S01]  /*14a0*/  F2FP.F16.F32.PACK_AB R86, R86, R85 ;  /* 0x000000555656723e */ /* 0x000fe200000000ff */
        /* <DEDUP_REMOVED lines=12> */
[----:B------:R-:W-:Y:S01]  /*1570*/  F2FP.F16.F32.PACK_AB R85, R84, R85 ;  /* 0x000000555455723e */ /* 0x000fe200000000ff */
        /* <DEDUP_REMOVED lines=11> */
[----:B------:R-:W-:Y:S01]  /*1630*/  F2FP.F16.F32.PACK_AB R84, R116, R84 ;  /* 0x000000547454723e */ /* 0x000fe200000000ff */
[----:B------:R-:W-:Y:S06]  /*1640*/  BRA `(.L_x_8080) ;  /* 0x0000000000f47947 */ /* 0x000fec0003800000 */
.L_x_8079:
        /* <DEDUP_REMOVED lines=21> */
[----:B------:R-:W-:Y:S01]  /*17a0*/  F2FP.F16.F32.PACK_AB R84, R79, R78 ;  /* 0x0000004e4f54723e */ /* 0x000fe200000000ff */
        /* <DEDUP_REMOVED lines=22> */
[----:B------:R-:W-:Y:S01]  /*1910*/  F2FP.F16.F32.PACK_AB R85, R83, R82 ;  /* 0x000000525355723e */ /* 0x000fe200000000ff */
[----:B------:R-:W-:Y:S01]  /*1920*/  FFMA.FTZ R83, R91, R114, R119 ;  /* 0x000000725b537223 */ /* 0x000fe20000010077 */
[----:B------:R-:W-:Y:S02]  /*1930*/  FSEL R87, R87, RZ, P6 ;  /* 0x000000ff57577208 */ /* 0x000fe40003000000 */
[----:B------:R-:W-:Y:S01]  /*1940*/  ISETP.GE.U32.AND P2, PT, R122, RZ, PT ;  /* 0x000000ff7a00720c */ /* 0x000fe20003f46070 */
[----:B------:R-:W-:Y:S01]  /*1950*/  FADD.FTZ R82, R88, -R83 ;  /* 0x8000005358527221 */ /* 0x000fe20000010000 */
[----:B------:R-:W-:Y:S01]  /*1960*/  FMUL.FTZ R83, R117, R116 ;  /* 0x0000007475537220 */ /* 0x000fe20000410000 */
[----:B------:R-:W-:-:S02]  /*1970*/  F2FP.F16.F32.PACK_AB R86, R87, R86 ;  /* 0x000000565756723e */ /* 0x000fc400000000ff */
        /* <DEDUP_REMOVED lines=9> */
[----:B------:R-:W-:-:S07]  /*1a10*/  F2FP.F16.F32.PACK_AB R87, R116, R87 ;  /* 0x000000577457723e */ /* 0x000fce00000000ff */
.L_x_8080:
        /* <DEDUP_REMOVED lines=8> */
.L_x_8078:
[----:B------:R-:W-:Y:S05]  /*1aa0*/  BSYNC.RECONVERGENT B2 ;  /* 0x0000000000027941 */ /* 0x000fea0003800200 */
.L_x_8077:
        /* <DEDUP_REMOVED lines=45> */
[----:B------:R-:W-:Y:S01]  /*1d80*/  F2FP.F16.F32.PACK_AB R85, R85, R84 ;  /* 0x000000545555723e */ /* 0x000fe200000000ff */
[----:B------:R-:W-:Y:S01]  /*1d90*/  FMUL.FTZ R84, R77, R106 ;  /* 0x0000006a4d547220 */ /* 0x000fe20000410000 */
[----:B------:R-:W-:Y:S01]  /*1da0*/  F2FP.F16.F32.PACK_AB R86, R87, R86 ;  /* 0x000000565756723e */ /* 0x000fe200000000ff */
        /* <DEDUP_REMOVED lines=18> */
.L_x_8082:
        /* <DEDUP_REMOVED lines=53> */
[----:B------:R-:W-:-:S02]  /*2220*/  F2FP.F16.F32.PACK_AB R87, R106, R87 ;  /* 0x000000576a57723e */ /* 0x000fc400000000ff */
[----:B------:R-:W-:Y:S02]  /*2230*/  F2FP.F16.F32.PACK_AB R86, R117, R86 ;  /* 0x000000567556723e */ /* 0x000fe400000000ff */
[----:B------:R-:W-:Y:S02]  /*2240*/  FSEL R106, R84, RZ, P5 ;  /* 0x000000ff546a7208 */ /* 0x000fe40002800000 */
[----:B------:R-:W-:Y:S02]  /*2250*/  FSEL R125, R125, RZ, P4 ;  /* 0x000000ff7d7d7208 */ /* 0x000fe40002000000 */
[----:B------:R-:W-:Y:S02]  /*2260*/  FSEL R84, R85, RZ, P2 ;  /* 0x000000ff55547208 */ /* 0x000fe40001000000 */
[----:B------:R-:W-:Y:S02]  /*2270*/  FSEL R117, R116, RZ, P3 ;  /* 0x000000ff74757208 */ /* 0x000fe40001800000 */
[----:B------:R-:W-:-:S02]  /*2280*/  F2FP.F16.F32.PACK_AB R85, R106, R125 ;  /* 0x0000007d6a55723e */ /* 0x000fc400000000ff */
[----:B------:R-:W-:-:S07]  /*2290*/  F2FP.F16.F32.PACK_AB R84, R117, R84 ;  /* 0x000000547554723e */ /* 0x000fce00000000ff */
.L_x_8083:
        /* <DEDUP_REMOVED lines=8> */
.L_x_8076:
        /* <DEDUP_REMOVED lines=36> */
[----:B------:R-:W-:Y:S01]  /*2560*/  F2FP.F16.F32.PACK_AB R87, R84, R125 ;  /* 0x0000007d5457723e */ /* 0x000fe200000000ff */
[----:B------:R-:W-:Y:S01]  /*2570*/  FFMA.FTZ R84, R111, R114, R119 ;  /* 0x000000726f547223 */ /* 0x000fe20000010077 */
[----:B------:R-:W-:Y:S01]  /*2580*/  FSEL R85, R85, RZ, P2 ;  /* 0x000000ff55557208 */ /* 0x000fe20001000000 */
[----:B------:R-:W-:Y:S01]  /*2590*/  FFMA.FTZ R125, R117, R116, R27 ;  /* 0x00000074757d7223 */ /* 0x000fe2000001001b */
[----:B------:R-:W-:Y:S01]  /*25a0*/  LOP3.LUT P1, RZ, R122, 0xff0000, RZ, 0xc0, !PT ;  /* 0x00ff00007aff7812 */ /* 0x000fe2000782c0ff */
[----:B------:R-:W-:Y:S01]  /*25b0*/  FADD.FTZ R84, R109, -R84 ;  /* 0x800000546d547221 */ /* 0x000fe20000010000 */
[----:B------:R-:W-:Y:S01]  /*25c0*/  F2FP.F16.F32.PACK_AB R86, R86, R85 ;  /* 0x000000555656723e */ /* 0x000fe200000000ff */
        /* <DEDUP_REMOVED lines=12> */
[----:B------:R-:W-:Y:S01]  /*2690*/  F2FP.F16.F32.PACK_AB R85, R84, R85 ;  /* 0x000000555455723e */ /* 0x000fe200000000ff */
        /* <DEDUP_REMOVED lines=11> */
[----:B------:R-:W-:Y:S01]  /*2750*/  F2FP.F16.F32.PACK_AB R84, R116, R84 ;  /* 0x000000547454723e */ /* 0x000fe200000000ff */
[C---:B0-----:R-:W-:Y:S01]  /*2760*/  IMAD.WIDE.U32 R124, R103.reuse, 0x10, R124 ;  /* 0x00000010677c7825 */ /* 0x041fe200078e007c */
[----:B------:R-:W-:-:S04]  /*2770*/  IADD3 R103, PT, PT, R103, 0x20, RZ ;  /* 0x0000002067677810 */ /* 0x000fc80007ffe0ff */
[----:B------:R1:W-:Y:S03]  /*2780*/  STG.E.128 desc[UR6][R124.64], R84 ;  /* 0x000000547c007986 */ /* 0x0003e6000c101d06 */
.L_x_8086:
[----:B------:R-:W-:Y:S05]  /*2790*/  BSYNC.RECONVERGENT B2 ;  /* 0x0000000000027941 */ /* 0x000fea0003800200 */
.L_x_8085:
        /* <DEDUP_REMOVED lines=55> */
[----:B------:R-:W-:Y:S02]  /*2b10*/  F2FP.F16.F32.PACK_AB R86, R85, R86 ;  /* 0x000000565556723e */ /* 0x000fe400000000ff */
[----:B------:R-:W-:-:S02]  /*2b20*/  FSEL R85, R118, RZ, P3 ;  /* 0x000000ff76557208 */ /* 0x000fc40001800000 */
[----:B------:R-:W-:Y:S01]  /*2b30*/  FSEL R114, R114, RZ, P4 ;  /* 0x000000ff72727208 */ /* 0x000fe20002000000 */
[----:B0-----:R-:W-:Y:S01]  /*2b40*/  IMAD.WIDE.U32 R116, R103, 0x10, R116 ;  /* 0x0000001067747825 */ /* 0x001fe200078e0074 */
[----:B------:R-:W-:Y:S02]  /*2b50*/  FSEL R84, R84, RZ, P1 ;  /* 0x000000ff54547208 */ /* 0x000fe40000800000 */
[----:B------:R-:W-:Y:S02]  /*2b60*/  FSEL R119, R119, RZ, P2 ;  /* 0x000000ff77777208 */ /* 0x000fe40001000000 */
[----:B------:R-:W-:Y:S02]  /*2b70*/  F2FP.F16.F32.PACK_AB R87, R106, R87 ;  /* 0x000000576a57723e */ /* 0x000fe400000000ff */
[----:B------:R-:W-:Y:S02]  /*2b80*/  F2FP.F16.F32.PACK_AB R85, R114, R85 ;  /* 0x000000557255723e */ /* 0x000fe400000000ff */
[----:B------:R-:W-:-:S05]  /*2b90*/  F2FP.F16.F32.PACK_AB R84, R119, R84 ;  /* 0x000000547754723e */ /* 0x000fca00000000ff */
[----:B------:R3:W-:Y:S01]  /*2ba0*/  STG.E.128 desc[UR6][R116.64], R84 ;  /* 0x0000005474007986 */ /* 0x0007e2000c101d06 */
[----:B------:R-:W-:Y:S05]  /*2bb0*/  BRA `(.L_x_8081) ;  /* 0x0000000800347947 */ /* 0x000fea0003800000 */
.L_x_8084:
        /* <DEDUP_REMOVED lines=47> */
[----:B------:R-:W-:Y:S01]  /*2eb0*/  F2FP.F16.F32.PACK_AB R85, R83, R82 ;  /* 0x000000525355723e */ /* 0x000fe200000000ff */
[-CC-:B------:R-:W-:Y:S01]  /*2ec0*/  FFMA.FTZ R83, R91, R114.reuse, R119.reuse ;  /* 0x000000725b537223 */ /* 0x180fe20000010077 */
[----:B------:R-:W-:Y:S01]  /*2ed0*/  FFMA.FTZ R82, R90, R114, R119 ;  /* 0x000000725a527223 */ /* 0x000fe20000010077 */
[----:B------:R-:W-:Y:S02]  /*2ee0*/  FSEL R87, R87, RZ, P5 ;  /* 0x000000ff57577208 */ /* 0x000fe40002800000 */
[----:B------:R-:W-:Y:S01]  /*2ef0*/  FADD.FTZ R83, R88, -R83 ;  /* 0x8000005358537221 */ /* 0x000fe20000010000 */
[----:B------:R-:W-:Y:S01]  /*2f00*/  FADD.FTZ R116, R89, -R82 ;  /* 0x8000005259747221 */ /* 0x000fe20000010000 */
[----:B------:R-:W-:-:S02]  /*2f10*/  F2FP.F16.F32.PACK_AB R86, R87, R86 ;  /* 0x000000565756723e */ /* 0x000fc400000000ff */
        /* <DEDUP_REMOVED lines=12> */
[----:B------:R-:W-:Y:S01]  /*2fe0*/  F2FP.F16.F32.PACK_AB R87, R116, R87 ;  /* 0x000000577457723e */ /* 0x000fe200000000ff */
[----:B0-----:R-:W0:Y:S02]  /*2ff0*/  LDC.64 R124, c[0x0][0x468] ;  /* 0x00011a00ff7c7b82 */ /* 0x001e240000000a00 */
[C---:B0-----:R-:W-:Y:S01]  /*3000*/  IMAD.WIDE.U32 R124, R103.reuse, 0x10, R124 ;  /* 0x00000010677c7825 */ /* 0x041fe200078e007c */
[----:B------:R-:W-:-:S04]  /*3010*/  IADD3 R103, PT, PT, R103, 0x20, RZ ;  /* 0x0000002067677810 */ /* 0x000fc80007ffe0ff */
[----:B------:R1:W-:Y:S03]  /*3020*/  STG.E.128 desc[UR6][R124.64], R84 ;  /* 0x000000547c007986 */ /* 0x0003e6000c101d06 */
.L_x_8088:
[----:B------:R-:W-:Y:S05]  /*3030*/  BSYNC.RECONVERGENT B2 ;  /* 0x0000000000027941 */ /* 0x000fea0003800200 */
.L_x_8087:
        /* <DEDUP_REMOVED lines=44> */
[----:B------:R-:W-:Y:S01]  /*3300*/  F2FP.F16.F32.PACK_AB R85, R85, R84 ;  /* 0x000000545555723e */ /* 0x000fe200000000ff */
[----:B------:R-:W-:Y:S01]  /*3310*/  FMUL.FTZ R84, R76, R106 ;  /* 0x0000006a4c547220 */ /* 0x000fe20000410000 */
[----:B------:R-:W-:Y:S01]  /*3320*/  F2FP.F16.F32.PACK_AB R86, R87, R86 ;  /* 0x000000565756723e */ /* 0x000fe200000000ff */
        /* <DEDUP_REMOVED lines=12> */
[----:B------:R-:W-:Y:S02]  /*33f0*/  F2FP.F16.F32.PACK_AB R84, R117, R84 ;  /* 0x000000547554723e */ /* 0x000fe400000000ff */
[----:B------:R-:W0:Y:S01]  /*3400*/  LDC.64 R116, c[0x0][0x468] ;  /* 0x00011a00ff747b82 */ /* 0x000e220000000a00 */
[----:B------:R-:W-:Y:S01]  /*3410*/  ISETP.GE.U32.AND.EX P1, PT, R121, 0x1000000, PT, P1 ;  /* 0x010000007900780c */ /* 0x000fe20003f26110 */
[----:B------:R4:W-:Y:S01]  /*3420*/  STG.E.128 desc[UR6][R118.64], R76 ;  /* 0x0000004c76007986 */ /* 0x0009e2000c101d06 */
[----:B------:R-:W-:-:S02]  /*3430*/  FSEL R87, R87, RZ, P4 ;  /* 0x000000ff57577208 */ /* 0x000fc40002000000 */
[----:B------:R-:W-:Y:S01]  /*3440*/  FSEL R114, R114, RZ, P1 ;  /* 0x000000ff72727208 */ /* 0x000fe20000800000 */
[----:B------:R4:W-:Y:S03]  /*3450*/  STG.E.128 desc[UR6][R118.64+0x10], R80 ;  /* 0x0000105076007986 */ /* 0x0009e6000c101d06 */
[----:B------:R-:W-:Y:S01]  /*3460*/  F2FP.F16.F32.PACK_AB R87, R114, R87 ;  /* 0x000000577257723e */ /* 0x000fe200000000ff */
[----:B0-----:R-:W-:-:S05]  /*3470*/  IMAD.WIDE.U32 R116, R103, 0x10, R116 ;  /* 0x0000001067747825 */ /* 0x001fca00078e0074 */
[----:B------:R4:W-:Y:S02]  /*3480*/  STG.E.128 desc[UR6][R116.64], R84 ;  /* 0x0000005474007986 */ /* 0x0009e4000c101d06 */
.L_x_8081:
[----:B------:R-:W-:Y:S05]  /*3490*/  BSYNC.RECONVERGENT B1 ;  /* 0x0000000000017941 */ /* 0x000fea0003800200 */
.L_x_8075:
[----:B-1234-:R-:W1:Y:S02]  /*34a0*/  LDC.64 R84, c[0x0][0x380] ;  /* 0x0000e000ff547b82 */ /* 0x01ee640000000a00 */
[----:B-1----:R-:W-:-:S04]  /*34b0*/  LEA R105, R84, R105, 0x2 ;  /* 0x0000006954697211 */ /* 0x002fc800078e10ff */
[----:B------:R-:W-:-:S13]  /*34c0*/  ISETP.GE.AND P1, PT, R105, R85, PT ;  /* 0x000000556900720c */ /* 0x000fda0003f26270 */
[----:B------:R-:W-:Y:S05]  /*34d0*/  @!P1 BRA `(.L_x_8089) ;  /* 0xffffffcc00e09947 */ /* 0x000fea000383ffff */
.L_x_8069:
[----:B------:R-:W-:Y:S05]  /*34e0*/  BSYNC B0 ;  /* 0x0000000000007941 */ /* 0x000fea0003800000 */
.L_x_8068:
        /* <DEDUP_REMOVED lines=140> */
.L_x_8074:
[----:B------:R-:W-:Y:S01]  /*3db0*/  HFMA2 R86, -RZ, RZ, 0, 5.9604644775390625e-08 ;  /* 0x00000001ff567431 */ /* 0x000fe200000001ff */
[----:B------:R-:W-:Y:S01]  /*3dc0*/  BSSY B1, `(.L_x_8090) ;  /* 0x0000006000017945 */ /* 0x000fe20003800000 */
[----:B------:R-:W-:Y:S02]  /*3dd0*/  MOV R85, 0x1f ;  /* 0x0000001f00557802 */ /* 0x000fe40000000f00 */
[----:B------:R-:W-:-:S07]  /*3de0*/  MOV R84, 0xffffffff ;  /* 0xffffffff00547802 */ /* 0x000fce0000000f00 */
[----:B-----5:R-:W-:Y:S05]  /*3df0*/  WARPSYNC.COLLECTIVE R84, `(.L_x_8091) ;  /* 0x0000000054087348 */ /* 0x020fea0003c00000 */
[----:B------:R0:W1:Y:S02]  /*3e00*/  SHFL.BFLY P5, R124, R119, R86, R85 ;  /* 0x0c000056777c7389 */ /* 0x00006400000a0055 */
[----:B01---5:R-:W-:Y:S05]  /*3e10*/  ENDCOLLECTIVE ;  /* 0x000000000000791b */ /* 0x023fea0003800000 */
.L_x_8091:
[----:B------:R-:W-:Y:S05]  /*3e20*/  BSYNC B1 ;  /* 0x0000000000017941 */ /* 0x000fea0003800000 */
.L_x_8090:
        /* <DEDUP_REMOVED lines=8> */
.L_x_8092:
[----:B------:R-:W-:Y:S01]  /*3eb0*/  HFMA2 R86, -RZ, RZ, 0, 1.1920928955078125e-07 ;  /* 0x00000002ff567431 */ /* 0x000fe200000001ff */
[----:B------:R-:W-:Y:S02]  /*3ec0*/  MOV R119, R87 ;  /* 0x0000005700777202 */ /* 0x000fe40000000f00 */
[----:B------:R-:W-:-:S07]  /*3ed0*/  MOV R125, R124 ;  /* 0x0000007c007d7202 */ /* 0x000fce0000000f00 */
[----:B------:R-:W-:Y:S05]  /*3ee0*/  WARPSYNC.COLLECTIVE R84, `(.L_x_8093) ;  /* 0x0000000054087348 */ /* 0x000fea0003c00000 */
[----:B------:R0:W1:Y:S02]  /*3ef0*/  SHFL.BFLY P5, R124, R119, R86, R85 ;  /* 0x0c000056777c7389 */ /* 0x00006400000a0055 */
[----:B01----:R-:W-:Y:S05]  /*3f00*/  ENDCOLLECTIVE ;  /* 0x000000000000791b */ /* 0x003fea0003800000 */
.L_x_8093:
[----:B------:R-:W-:-:S05]  /*3f10*/  FADD.FTZ R125, R125, R118 ;  /* 0x000000767d7d7221 */ /* 0x000fca0000010000 */
[----:B------:R-:W-:Y:S01]  /*3f20*/  MOV R119, R125 ;  /* 0x0000007d00777202 */ /* 0x000fe20000000f00 */
[----:B------:R-:W-:-:S07]  /*3f30*/  FADD.FTZ R114, R87, R124 ;  /* 0x0000007c57727221 */ /* 0x000fce0000010000 */
[----:B------:R-:W-:Y:S05]  /*3f40*/  WARPSYNC.COLLECTIVE R84, `(.L_x_8094) ;  /* 0x0000000054087348 */ /* 0x000fea0003c00000 */
[----:B------:R0:W1:Y:S02]  /*3f50*/  SHFL.BFLY P5, R124, R119, R86, R85 ;  /* 0x0c000056777c7389 */ /* 0x00006400000a0055 */
[----:B01----:R-:W-:Y:S05]  /*3f60*/  ENDCOLLECTIVE ;  /* 0x000000000000791b */ /* 0x003fea0003800000 */
.L_x_8094:
[----:B------:R-:W-:Y:S01]  /*3f70*/  HFMA2 R86, -RZ, RZ, 0, 2.384185791015625e-07 ;  /* 0x00000004ff567431 */ /* 0x000fe200000001ff */
[----:B------:R-:W-:Y:S02]  /*3f80*/  MOV R119, R114 ;  /* 0x0000007200777202 */ /* 0x000fe40000000f00 */
[----:B------:R-:W-:-:S07]  /*3f90*/  MOV R116, R124 ;  /* 0x0000007c00747202 */ /* 0x000fce0000000f00 */
[----:B------:R-:W-:Y:S05]  /*3fa0*/  WARPSYNC.COLLECTIVE R84, `(.L_x_8095) ;  /* 0x0000000054087348 */ /* 0x000fea0003c00000 */
[----:B------:R0:W1:Y:S02]  /*3fb0*/  SHFL.BFLY P5, R124, R119, R86, R85 ;  /* 0x0c000056777c7389 */ /* 0x00006400000a0055 */
[----:B01----:R-:W-:Y:S05]  /*3fc0*/  ENDCOLLECTIVE ;  /* 0x000000000000791b */ /* 0x003fea0003800000 */
.L_x_8095:
[----:B------:R-:W-:-:S05]  /*3fd0*/  FADD.FTZ R125, R125, R116 ;  /* 0x000000747d7d7221 */ /* 0x000fca0000010000 */
[----:B------:R-:W-:Y:S01]  /*3fe0*/  MOV R119, R125 ;  /* 0x0000007d00777202 */ /* 0x000fe20000000f00 */
[----:B------:R-:W-:-:S07]  /*3ff0*/  FADD.FTZ R116, R114, R124 ;  /* 0x0000007c72747221 */ /* 0x000fce0000010000 */
[----:B------:R-:W-:Y:S05]  /*4000*/  WARPSYNC.COLLECTIVE R84, `(.L_x_8096) ;  /* 0x0000000054087348 */ /* 0x000fea0003c00000 */
[----:B------:R0:W1:Y:S02]  /*4010*/  SHFL.BFLY P5, R124, R119, R86, R85 ;  /* 0x0c000056777c7389 */ /* 0x00006400000a0055 */
[----:B01----:R-:W-:Y:S05]  /*4020*/  ENDCOLLECTIVE ;  /* 0x000000000000791b */ /* 0x003fea0003800000 */
.L_x_8096:
[----:B------:R-:W-:Y:S01]  /*4030*/  HFMA2 R86, -RZ, RZ, 0, 4.76837158203125e-07 ;  /* 0x00000008ff567431 */ /* 0x000fe200000001ff */
[----:B------:R-:W-:Y:S02]  /*4040*/  MOV R119, R116 ;  /* 0x0000007400777202 */ /* 0x000fe40000000f00 */
[----:B------:R-:W-:-:S07]  /*4050*/  MOV R118, R124 ;  /* 0x0000007c00767202 */ /* 0x000fce0000000f00 */
[----:B------:R-:W-:Y:S05]  /*4060*/  WARPSYNC.COLLECTIVE R84, `(.L_x_8097) ;  /* 0x0000000054087348 */ /* 0x000fea0003c00000 */
[----:B------:R0:W1:Y:S02]  /*4070*/  SHFL.BFLY P5, R124, R119, R86, R85 ;  /* 0x0c000056777c7389 */ /* 0x00006400000a0055 */
[----:B01----:R-:W-:Y:S05]  /*4080*/  ENDCOLLECTIVE ;  /* 0x000000000000791b */ /* 0x003fea0003800000 */
.L_x_8097:
[----:B------:R-:W-:-:S05]  /*4090*/  FADD.FTZ R87, R125, R118 ;  /* 0x000000767d577221 */ /* 0x000fca0000010000 */
[----:B------:R-:W-:Y:S01]  /*40a0*/  MOV R119, R87 ;  /* 0x0000005700777202 */ /* 0x000fe20000000f00 */
[----:B------:R-:W-:-:S07]  /*40b0*/  FADD.FTZ R118, R116, R124 ;  /* 0x0000007c74767221 */ /* 0x000fce0000010000 */
[----:B------:R-:W-:Y:S05]  /*40c0*/  WARPSYNC.COLLECTIVE R84, `(.L_x_8098) ;  /* 0x0000000054087348 */ /* 0x000fea0003c00000 */
[----:B------:R0:W1:Y:S02]  /*40d0*/  SHFL.BFLY P5, R124, R119, R86, R85 ;  /* 0x0c000056777c7389 */ /* 0x00006400000a0055 */
[----:B01----:R-:W-:Y:S05]  /*40e0*/  ENDCOLLECTIVE ;  /* 0x000000000000791b */ /* 0x003fea0003800000 */
.L_x_8098:
[----:B------:R-:W-:Y:S01]  /*40f0*/  HFMA2 R86, -RZ, RZ, 0, 9.5367431640625e-07 ;  /* 0x00000010ff567431 */ /* 0x000fe200000001ff */
[----:B------:R-:W-:Y:S02]  /*4100*/  MOV R119, R118 ;  /* 0x0000007600777202 */ /* 0x000fe40000000f00 */
[----:B------:R-:W-:-:S07]  /*4110*/  MOV R114, R124 ;  /* 0x0000007c00727202 */ /* 0x000fce0000000f00 */
[----:B------:R-:W-:Y:S05]  /*4120*/  WARPSYNC.COLLECTIVE R84, `(.L_x_8099) ;  /* 0x0000000054087348 */ /* 0x000fea0003c00000 */
[----:B------:R0:W1:Y:S02]  /*4130*/  SHFL.BFLY P5, R124, R119, R86, R85 ;  /* 0x0c000056777c7389 */ /* 0x00006400000a0055 */
[----:B01----:R-:W-:Y:S05]  /*4140*/  ENDCOLLECTIVE ;  /* 0x000000000000791b */ /* 0x003fea0003800000 */
.L_x_8099:
[----:B------:R-:W-:-:S05]  /*4150*/  FADD.FTZ R87, R87, R114 ;  /* 0x0000007257577221 */ /* 0x000fca0000010000 */
[----:B------:R-:W-:Y:S02]  /*4160*/  MOV R119, R87 ;  /* 0x0000005700777202 */ /* 0x000fe40000000f00 */
[----:B------:R-:W-:-:S07]  /*4170*/  MOV R125, R124 ;  /* 0x0000007c007d7202 */ /* 0x000fce0000000f00 */
[----:B------:R-:W-:Y:S05]  /*4180*/  WARPSYNC.COLLECTIVE R84, `(.L_x_8100) ;  /* 0x0000000054087348 */ /* 0x000fea0003c00000 */
[----:B------:R0:W1:Y:S02]  /*4190*/  SHFL.BFLY P5, R124, R119, R86, R85 ;  /* 0x0c000056777c7389 */ /* 0x00006400000a0055 */
[----:B01----:R-:W-:Y:S05]  /*41a0*/  ENDCOLLECTIVE ;  /* 0x000000000000791b */ /* 0x003fea0003800000 */
.L_x_8100:
[----:B------:R-:W-:Y:S05]  /*41b0*/  BRA `(.L_x_8101) ;  /* 0xffffffcc00fc7947 */ /* 0x000fea000383ffff */
.L_x_8102:
        /* <DEDUP_REMOVED lines=12> */
.L_x_11296:


//--------------------- .text._ZN10layer_norm13ln_bwd_kernelINS_13Kernel_traitsIf6__halffS2_fjLj512ELj1ELj4ELj1ELj16ENS_18Kernel_traits_baseILj512EfS2_fS2_fjLj128EEEEELb1ELb0ELb0ELb1EEEvNS_9BwdParamsE --------------------------
	.section	.text._ZN10layer_norm13ln_bwd_kernelINS_13Kernel_traitsIf6__halffS2_fjLj512ELj1ELj4ELj1ELj16ENS_18Kernel_traits_baseILj512EfS2_fS2_fjLj128EEEEELb1ELb0ELb0ELb1EEEvNS_9BwdParamsE,"ax",@progbits
	.align	128
        .global         _ZN10layer_norm13ln_bwd_kernelINS_13Kernel_traitsIf6__halffS2_fjLj512ELj1ELj4ELj1ELj16ENS_18Kernel_traits_baseILj512EfS2_fS2_fjLj128EEEEELb1ELb0ELb0ELb1EEEvNS_9BwdParamsE
        .type           _ZN10layer_norm13ln_bwd_kernelINS_13Kernel_traitsIf6__halffS2_fjLj512ELj1ELj4ELj1ELj16ENS_18Kernel_traits_baseILj512EfS2_fS2_fjLj128EEEEELb1ELb0ELb0ELb1EEEvNS_9BwdParamsE,@function
        .size           _ZN10layer_norm13ln_bwd_kernelINS_13Kernel_traitsIf6__halffS2_fjLj512ELj1ELj4ELj1ELj16ENS_18Kernel_traits_baseILj512EfS2_fS2_fjLj128EEEEELb1ELb0ELb0ELb1EEEvNS_9BwdParamsE,(.L_x_11297 - _ZN10layer_norm13ln_bwd_kernelINS_13Kernel_traitsIf6__halffS2_fjLj512ELj1ELj4ELj1ELj16ENS_18Kernel_traits_baseILj512EfS2_fS2_fjLj128EEEEELb1ELb0ELb0ELb1EEEvNS_9BwdParamsE)
        .other          _ZN10layer_norm13ln_bwd_kernelINS_13Kernel_traitsIf6__halffS2_fjLj512ELj1ELj4ELj1ELj16ENS_18Kernel_traits_baseILj512EfS2_fS2_fjLj128EEEEELb1ELb0ELb0ELb1EEEvNS_9BwdParamsE,@"STO_CUDA_ENTRY STV_DEFAULT"
_ZN10layer_norm13ln_bwd_kernelINS_13Kernel_traitsIf6__halffS2_fjLj512ELj1ELj4ELj1ELj16ENS_18Kernel_traits_baseILj512EfS2_fS2_fjLj128EEEEELb1ELb0ELb0ELb1EEEvNS_9BwdParamsE:
.text._ZN10layer_norm13ln_bwd_kernelINS_13Kernel_traitsIf6__halffS2_fjLj512ELj1ELj4ELj1ELj16ENS_18Kernel_traits_baseILj512EfS2_fS2_fjLj128EEEEELb1ELb0ELb0ELb1EEEvNS_9BwdParamsE:
        /* <DEDUP_REMOVED lines=60> */
.L_x_8114:
        /* <DEDUP_REMOVED lines=9> */
[----:B0-----:R-:W-:-:S06]  /*0450*/  IMAD.WIDE R110, R98, 0x4, R110 ;  /* 0x00000004626e7825 */ /* 0x001fcc00078e026e */
[----:B------:R-:W4:Y:S01]  /*0460*/  LDG.E R110, desc[UR6][R110.64] ;  /* 0x000000066e6e7981 */ /* 0x000f22000c1e1900 */
[----:B------:R-:W0:Y:S01]  /*0470*/  LDC.64 R100, c[0x0][0x3c8] ;  /* 0x0000f200ff647b82 */ /* 0x000e220000000a00 */
[----:B-1----:R-:W-:Y:S01]  /*0480*/  @P0 IMAD.WIDE R78, R98, 0x2, R56 ;  /* 0x00000002624e0825 */ /* 0x002fe200078e0238 */
[----:B------:R-:W-:-:S04]  /*0490*/  IADD3 R99, PT, PT, R105, 0x20, RZ ;  /* 0x0000002069637810 */ /* 0x000fc80007ffe0ff */
[----:B------:R-:W4:Y:S01]  /*04a0*/  @P0 LDG.E.U16 R107, desc[UR6][R78.64] ;  /* 0x000000064e6b0981 */ /* 0x000f22000c1e1500 */
[----:B--2---:R-:W-:-:S05]  /*04b0*/  IMAD.WIDE.U32 R116, R105, 0x20, R102 ;  /* 0x0000002069747825 */ /* 0x004fca00078e0066 */
[----:B------:R-:W2:Y:S01]  /*04c0*/  LDG.E.128 R56, desc[UR6][R116.64] ;  /* 0x0000000674387981 */ /* 0x000ea2000c1e1d00 */
[----:B---3--:R-:W-:-:S03]  /*04d0*/  IMAD.WIDE.U32 R60, R105, 0x10, R76 ;  /* 0x00000010693c7825 */ /* 0x008fc600078e004c */
[----:B------:R-:W3:Y:S04]  /*04e0*/  LDG.E.128 R64, desc[UR6][R116.64+0x10] ;  /* 0x0000100674407981 */ /* 0x000ee8000c1e1d00 */
[----:B------:R-:W3:Y:S01]  /*04f0*/  LDG.E.128 R60, desc[UR6][R60.64] ;  /* 0x000000063c3c7981 */ /* 0x000ee2000c1e1d00 */
[----:B0-----:R-:W-:Y:S02]  /*0500*/  IMAD.WIDE R114, R98, 0x4, R100 ;  /* 0x0000000462727825 */ /* 0x001fe400078e0264 */
[----:B------:R-:W0:Y:S03]  /*0510*/  LDC.64 R100, c[0x0][0x3b0] ;  /* 0x0000ec00ff647b82 */ /* 0x000e260000000a00 */
[----:B------:R-:W3:Y:S01]  /*0520*/  LDG.E R106, desc[UR6][R114.64] ;  /* 0x00000006726a7981 */ /* 0x000ee2000c1e1900 */
[----:B------:R-:W-:-:S04]  /*0530*/  IMAD.WIDE.U32 R102, R99, 0x20, R102 ;  /* 0x0000002063667825 */ /* 0x000fc800078e0066 */
[----:B------:R-:W-:Y:S01]  /*0540*/  IMAD.WIDE.U32 R76, R99, 0x10, R76 ;  /* 0x00000010634c7825 */ /* 0x000fe200078e004c */
[----:B------:R-:W3:Y:S04]  /*0550*/  LDG.E.128 R68, desc[UR6][R102.64] ;  /* 0x0000000666447981 */ /* 0x000ee8000c1e1d00 */
[----:B------:R0:W3:Y:S04]  /*0560*/  LDG.E.128 R72, desc[UR6][R102.64+0x10] ;  /* 0x0000100666487981 */ /* 0x0000e8000c1e1d00 */
[----:B------:R-:W3:Y:S01]  /*0570*/  LDG.E.128 R76, desc[UR6][R76.64] ;  /* 0x000000064c4c7981 */ /* 0x000ee2000c1e1d00 */
[----:B0-----:R-:W-:-:S04]  /*0580*/  IMAD.WIDE.U32 R102, R105, 0x8, R100 ;  /* 0x0000000869667825 */ /* 0x001fc800078e0064 */
        /* <DEDUP_REMOVED lines=8> */
[----:B------:R-:W-:Y:S02]  /*0610*/  HFMA2 R104, -RZ, RZ, 1.875, 0 ;  /* 0x3f800000ff687431 */ /* 0x000fe400000001ff */
[----:B0-----:R-:W-:-:S05]  /*0620*/  @P1 IMAD.WIDE.U32 R108, R105, 0x20, R108 ;  /* 0x00000020696c1825 */ /* 0x001fca00078e006c */
[----:B------:R-:W5:Y:S01]  /*0630*/  @P1 LDG.E.128 R32, desc[UR6][R108.64] ;  /* 0x000000066c201981 */ /* 0x000f62000c1e1d00 */
[----:B-1----:R-:W-:-:S03]  /*0640*/  @P1 IMAD.WIDE.U32 R112, R99, 0x20, R112 ;  /* 0x0000002063701825 */ /* 0x002fc600078e0070 */
[----:B------:R0:W5:Y:S04]  /*0650*/  @P1 LDG.E.128 R36, desc[UR6][R108.64+0x10] ;  /* 0x000010066c241981 */ /* 0x000168000c1e1d00 */
[----:B------:R-:W5:Y:S04]  /*0660*/  @P1 LDG.E.128 R40, desc[UR6][R112.64] ;  /* 0x0000000670281981 */ /* 0x000f68000c1e1d00 */
[----:B------:R1:W5:Y:S01]  /*0670*/  @P1 LDG.E.128 R44, desc[UR6][R112.64+0x10] ;  /* 0x00001006702c1981 */ /* 0x000362000c1e1d00 */
[----:B------:R-:W-:Y:S01]  /*0680*/  UMOV UR5, 0xffffffff ;  /* 0xffffffff00057882 */ /* 0x000fe20000000000 */
[----:B----4-:R-:W-:Y:S01]  /*0690*/  FSEL R110, R110, RZ, !P2 ;  /* 0x000000ff6e6e7208 */ /* 0x010fe20005000000 */
[----:B------:R-:W-:-:S04]  /*06a0*/  @P0 HADD2.F32 R104, -RZ, R107.H0_H0 ;  /* 0x2000006bff680230 */ /* 0x000fc80000004100 */
[C---:B--2---:R-:W-:Y:S01]  /*06b0*/  FADD.FTZ R107, -R110.reuse, R56 ;  /* 0x000000386e6b7221 */ /* 0x044fe20000010100 */
[C---:B------:R-:W-:Y:S01]  /*06c0*/  FADD.FTZ R111, -R110.reuse, R59 ;  /* 0x0000003b6e6f7221 */ /* 0x040fe20000010100 */
[C---:B------:R-:W-:Y:S01]  /*06d0*/  FADD.FTZ R57, -R110.reuse, R57 ;  /* 0x000000396e397221 */ /* 0x040fe20000010100 */
[--C-:B---3--:R-:W-:Y:S02]  /*06e0*/  HADD2.F32 R59, -RZ, R60.reuse.H0_H0 ;  /* 0x2000003cff3b7230 */ /* 0x108fe40000004100 */
[----:B------:R-:W-:Y:S01]  /*06f0*/  FADD.FTZ R65, -R110, R65 ;  /* 0x000000416e417221 */ /* 0x000fe20000010100 */
[----:B------:R-:W-:Y:S02]  /*0700*/  HADD2.F32 R60, -RZ, R60.H1_H1 ;  /* 0x3000003cff3c7230 */ /* 0x000fe40000004100 */
[----:B------:R-:W-:Y:S01]  /*0710*/  FMUL.FTZ R56, R106, R107 ;  /* 0x0000006b6a387220 */ /* 0x000fe20000410000 */
[----:B------:R-:W-:-:S03]  /*0720*/  FADD.FTZ R96, R59, R96 ;  /* 0x000000603b607221 */ /* 0x000fc60000010000 */
[-C--:B------:R-:W-:Y:S01]  /*0730*/  FFMA.FTZ R97, R56, R59.reuse, R97 ;  /* 0x0000003b38617223 */ /* 0x080fe20000010061 */
[----:B------:R-:W-:Y:S01]  /*0740*/  FMUL.FTZ R59, R28, R59 ;  /* 0x0000003b1c3b7220 */ /* 0x000fe20000410000 */
[C---:B0-----:R-:W-:Y:S01]  /*0750*/  FADD.FTZ R109, -R110.reuse, R58 ;  /* 0x0000003a6e6d7221 */ /* 0x041fe20000010100 */
[C---:B------:R-:W-:Y:S01]  /*0760*/  FADD.FTZ R121, -R110.reuse, R70 ;  /* 0x000000466e797221 */ /* 0x040fe20000010100 */
[----:B------:R-:W-:Y:S02]  /*0770*/  HADD2.F32 R58, -RZ, R61.H0_H0 ;  /* 0x2000003dff3a7230 */ /* 0x000fe40000004100 */
[C---:B------:R-:W-:Y:S01]  /*0780*/  FADD.FTZ R123, -R110.reuse, R72 ;  /* 0x000000486e7b7221 */ /* 0x040fe20000010100 */
[C---:B------:R-:W-:Y:S01]  /*0790*/  FADD.FTZ R67, -R110.reuse, R67 ;  /* 0x000000436e437221 */ /* 0x040fe20000010100 */
[----:B------:R-:W-:Y:S01]  /*07a0*/  FADD.FTZ R125, -R110, R74 ;  /* 0x0000004a6e7d7221 */ /* 0x000fe20000010100 */
[----:B-1----:R-:W-:Y:S01]  /*07b0*/  FMUL.FTZ R112, R106, R65 ;  /* 0x000000416a707220 */ /* 0x002fe20000410000 */
[----:B------:R-:W-:-:S02]  /*07c0*/  HADD2.F32 R70, -RZ, R79.H0_H0 ;  /* 0x2000004fff467230 */ /* 0x000fc40000004100 */
[----:B------:R-:W-:Y:S01]  /*07d0*/  FADD.FTZ R118, RZ, R59 ;  /* 0x0000003bff767221 */ /* 0x000fe20000010000 */
[----:B------:R-:W-:Y:S02]  /*07e0*/  HADD2.F32 R72, -RZ, R79.H1_H1 ;  /* 0x3000004fff487230 */ /* 0x000fe40000004100 */
[----:B------:R-:W-:Y:S01]  /*07f0*/  FMUL.FTZ R79, R29, R60 ;  /* 0x0000003c1d4f7220 */ /* 0x000fe20000410000 */
[--C-:B------:R-:W-:Y:S02]  /*0800*/  HADD2.F32 R115, -RZ, R63.reuse.H0_H0 ;  /* 0x2000003fff737230 */ /* 0x100fe40000004100 */
[----:B------:R-:W-:Y:S01]  /*0810*/  FMUL.FTZ R74, R106, R57 ;  /* 0x000000396a4a7220 */ /* 0x000fe20000410000 */
[----:B------:R-:W-:Y:S02]  /*0820*/  HADD2.F32 R108, -RZ, R63.H1_H1 ;  /* 0x3000003fff6c7230 */ /* 0x000fe40000004100 */
[----:B------:R-:W-:Y:S01]  /*0830*/  FFMA.FTZ R65, R56, R59, RZ ;  /* 0x0000003b38417223 */ /* 0x000fe200000100ff */
[C---:B------:R-:W-:Y:S01]  /*0840*/  FADD.FTZ R63, -R110.reuse, R64 ;  /* 0x000000406e3f7221 */ /* 0x040fe20000010100 */
[C---:B------:R-:W-:Y:S01]  /*0850*/  FADD.FTZ R117, -R110.reuse, R66 ;  /* 0x000000426e757221 */ /* 0x040fe20000010100 */
[C---:B------:R-:W-:Y:S01]  /*0860*/  FADD.FTZ R119, -R110.reuse, R68 ;  /* 0x000000446e777221 */ /* 0x040fe20000010100 */
[C---:B------:R-:W-:Y:S01]  /*0870*/  FADD.FTZ R69, -R110.reuse, R69 ;  /* 0x000000456e457221 */ /* 0x040fe20000010100 */
[C---:B------:R-:W-:Y:S01]  /*0880*/  FADD.FTZ R71, -R110.reuse, R71 ;  /* 0x000000476e477221 */ /* 0x040fe20000010100 */
[C---:B------:R-:W-:Y:S01]  /*0890*/  FADD.FTZ R73, -R110.reuse, R73 ;  /* 0x000000496e497221 */ /* 0x040fe20000010100 */
[----:B------:R-:W-:Y:S01]  /*08a0*/  FADD.FTZ R75, -R110, R75 ;  /* 0x0000004b6e4b7221 */ /* 0x000fe20000010100 */
[----:B------:R-:W-:-:S02]  /*08b0*/  HADD2.F32 R113, -RZ, R61.H1_H1 ;  /* 0x3000003dff717230 */ /* 0x000fc40000004100 */
[----:B------:R-:W-:Y:S01]  /*08c0*/  FMUL.FTZ R110, R106, R109 ;  /* 0x0000006d6a6e7220 */ /* 0x000fe20000410000 */
[-C--:B------:R-:W-:Y:S01]  /*08d0*/  FMUL.FTZ R57, R30, R58.reuse ;  /* 0x0000003a1e397220 */ /* 0x080fe20000410000 */
[----:B------:R-:W-:Y:S01]  /*08e0*/  FMUL.FTZ R114, R106, R67 ;  /* 0x000000436a727220 */ /* 0x000fe20000410000 */
[----:B------:R-:W-:Y:S01]  /*08f0*/  FADD.FTZ R118, R79, R118 ;  /* 0x000000764f767221 */ /* 0x000fe20000010000 */
[----:B------:R-:W-:Y:S01]  /*0900*/  FFMA.FTZ R67, R74, R79, R65 ;  /* 0x0000004f4a437223 */ /* 0x000fe20000010041 */
[----:B------:R-:W-:Y:S02]  /*0910*/  HADD2.F32 R61, -RZ, R62.H0_H0 ;  /* 0x2000003eff3d7230 */ /* 0x000fe40000004100 */
        /* <DEDUP_REMOVED lines=10> */
[C---:B------:R-:W-:Y:S01]  /*09c0*/  FMUL.FTZ R63, R106.reuse, R63 ;  /* 0x0000003f6a3f7220 */ /* 0x040fe20000410000 */
[----:B------:R-:W-:Y:S01]  /*09d0*/  FMUL.FTZ R119, R106, R119 ;  /* 0x000000776a777220 */ /* 0x000fe20000410000 */
[-C--:B------:R-:W-:Y:S01]  /*09e0*/  FMUL.FTZ R60, R24, R61.reuse ;  /* 0x0000003d183c7220 */ /* 0x080fe20000410000 */
        /* <DEDUP_REMOVED lines=27> */
[--C-:B------:R-:W-:Y:S02]  /*0ba0*/  HADD2.F32 R66, -RZ, R77.reuse.H0_H0 ;  /* 0x2000004dff427230 */ /* 0x100fe40000004100 */
[----:B------:R-:W-:Y:S01]  /*0bb0*/  FADD.FTZ R8, R76, R8 ;  /* 0x000000084c087221 */ /* 0x000fe20000010000 */
[-C--:B------:R-:W-:Y:S01]  /*0bc0*/  FFMA.FTZ R85, R62, R76.reuse, R85 ;  /* 0x0000004c3e557223 */ /* 0x080fe20000010055 */
[----:B------:R-:W-:Y:S01]  /*0bd0*/  FMUL.FTZ R76, R21, R76 ;  /* 0x0000004c154c7220 */ /* 0x000fe20000410000 */
[----:B------:R-:W-:Y:S01]  /*0be0*/  FADD.FTZ R65, R118, R65 ;  /* 0x0000004176417221 */ /* 0x000fe20000010000 */
[----:B------:R-:W-:Y:S01]  /*0bf0*/  FFMA.FTZ R67, R119, R118, R64 ;  /* 0x0000007677437223 */ /* 0x000fe20000010040 */
[----:B------:R-:W-:Y:S01]  /*0c00*/  FMUL.FTZ R121, R106, R121 ;  /* 0x000000796a797220 */ /* 0x000fe20000410000 */
[----:B------:R-:W-:-:S02]  /*0c10*/  HADD2.F32 R68, -RZ, R77.H1_H1 ;  /* 0x3000004dff447230 */ /* 0x000fc40000004100 */
[----:B------:R-:W-:Y:S01]  /*0c20*/  FMUL.FTZ R120, R22, R66 ;  /* 0x0000004216787220 */ /* 0x000fe20000410000 */
[----:B------:R-:W-:Y:S01]  /*0c30*/  FADD.FTZ R65, R65, R76 ;  /* 0x0000004c41417221 */ /* 0x000fe20000010000 */
        /* <DEDUP_REMOVED lines=58> */
.L_x_8126:
        /* <DEDUP_REMOVED lines=28> */
[----:B------:R-:W-:Y:S01]  /*11a0*/  LOP3.LUT P5, RZ, R102, 0xff00, RZ, 0xc0, !PT ;  /* 0x0000ff0066ff7812 */ /* 0x000fe200078ac0ff */
[----:B------:R-:W-:Y:S01]  /*11b0*/  FADD.FTZ R58, R58, -R111 ;  /* 0x8000006f3a3a7221 */ /* 0x000fe20000010000 */
[----:B------:R-:W-:Y:S01]  /*11c0*/  FADD.FTZ R59, R59, -R56 ;  /* 0x800000383b3b7221 */ /* 0x000fe20000010000 */
[-C--:B------:R-:W-:Y:S01]  /*11d0*/  FMUL.FTZ R57, R57, R104.reuse ;  /* 0x0000006839397220 */ /* 0x080fe20000410000 */
[----:B------:R-:W-:Y:S01]  /*11e0*/  LOP3.LUT P2, RZ, R102, 0xff000000, RZ, 0xc0, !PT ;  /* 0xff00000066ff7812 */ /* 0x000fe2000784c0ff */
[----:B------:R-:W-:Y:S01]  /*11f0*/  FADD.FTZ R65, R108, -R65 ;  /* 0x800000416c417221 */ /* 0x000fe20000010000 */
[----:B------:R-:W-:Y:S01]  /*1200*/  FFMA.FTZ R59, R106, R59, R32 ;  /* 0x0000003b6a3b7223 */ /* 0x000fe20000010020 */
[----:B------:R-:W-:Y:S01]  /*1210*/  FMUL.FTZ R57, R57, UR4 ;  /* 0x0000000439397c20 */ /* 0x000fe20008410000 */
[----:B------:R-:W-:Y:S01]  /*1220*/  FADD.FTZ R112, R61, -R112 ;  /* 0x800000703d707221 */ /* 0x000fe20000010000 */
[----:B------:R-:W-:Y:S01]  /*1230*/  FADD.FTZ R63, R60, -R63 ;  /* 0x8000003f3c3f7221 */ /* 0x000fe20000010000 */
[----:B------:R-:W-:Y:S01]  /*1240*/  FMUL.FTZ R59, R59, R104 ;  /* 0x000000683b3b7220 */ /* 0x000fe20000410000 */
[C---:B------:R-:W-:Y:S01]  /*1250*/  FFMA.FTZ R65, R106.reuse, R65, R39 ;  /* 0x000000416a417223 */ /* 0x040fe20000010027 */
[----:B------:R-:W-:Y:S01]  /*1260*/  FSEL R62, R57, RZ, P5 ;  /* 0x000000ff393e7208 */ /* 0x000fe20002800000 */
[----:B------:R-:W-:Y:S01]  /*1270*/  FFMA.FTZ R57, R106, R58, R35 ;  /* 0x0000003a6a397223 */ /* 0x000fe20000010023 */
[----:B------:R-:W-:Y:S01]  /*1280*/  FMUL.FTZ R59, R59, UR4 ;  /* 0x000000043b3b7c20 */ /* 0x000fe20008410000 */
[----:B------:R-:W-:Y:S01]  /*1290*/  LOP3.LUT P3, RZ, R102, 0xff, RZ, 0xc0, !PT ;  /* 0x000000ff66ff7812 */ /* 0x000fe2000786c0ff */
[C---:B------:R-:W-:Y:S01]  /*12a0*/  FFMA.FTZ R63, R106.reuse, R63, R36 ;  /* 0x0000003f6a3f7223 */ /* 0x040fe20000010024 */
[-C--:B------:R-:W-:Y:S01]  /*12b0*/  FMUL.FTZ R57, R57, R104.reuse ;  /* 0x0000006839397220 */ /* 0x080fe20000410000 */
[----:B------:R-:W-:Y:S01]  /*12c0*/  FFMA.FTZ R67, R106, R67, R34 ;  /* 0x000000436a437223 */ /* 0x000fe20000010022 */
[----:B------:R-:W-:Y:S01]  /*12d0*/  FADD.FTZ R121, R120, -R121 ;  /* 0x8000007978797221 */ /* 0x000fe20000010000 */
[-C--:B------:R-:W-:Y:S01]  /*12e0*/  FMUL.FTZ R65, R65, R104.reuse ;  /* 0x0000006841417220 */ /* 0x080fe20000410000 */
[----:B------:R-:W-:Y:S01]  /*12f0*/  FMUL.FTZ R57, R57, UR4 ;  /* 0x0000000439397c20 */ /* 0x000fe20008410000 */
[----:B------:R-:W-:Y:S01]  /*1300*/  ISETP.GE.U32.AND P1, PT, R102, RZ, PT ;  /* 0x000000ff6600720c */ /* 0x000fe20003f26070 */
[----:B------:R-:W-:Y:S01]  /*1310*/  FADD.FTZ R115, R115, -R64 ;  /* 0x8000004073737221 */ /* 0x000fe20000010000 */
[----:B------:R-:W-:Y:S01]  /*1320*/  FADD.FTZ R119, R118, -R119 ;  /* 0x8000007776777221 */ /* 0x000fe20000010000 */
[----:B------:R-:W-:Y:S01]  /*1330*/  FSEL R77, R59, RZ, P3 ;  /* 0x000000ff3b4d7208 */ /* 0x000fe20001800000 */
[-C--:B------:R-:W-:Y:S01]  /*1340*/  FMUL.FTZ R63, R63, R104.reuse ;  /* 0x000000683f3f7220 */ /* 0x080fe20000410000 */
[----:B------:R-:W-:Y:S01]  /*1350*/  FSEL R61, R57, RZ, P2 ;  /* 0x000000ff393d7208 */ /* 0x000fe20001000000 */
[----:B------:R-:W-:Y:S01]  /*1360*/  FMUL.FTZ R67, R67, R104 ;  /* 0x0000006843437220 */ /* 0x000fe20000410000 */
[----:B------:R-:W0:Y:S01]  /*1370*/  LDC.64 R56, c[0x0][0x468] ;  /* 0x00011a00ff387b82 */ /* 0x000e220000000a00 */
[C---:B------:R-:W-:Y:S01]  /*1380*/  FFMA.FTZ R59, R106.reuse, R112, R37 ;  /* 0x000000706a3b7223 */ /* 0x040fe20000010025 */
[C---:B------:R-:W-:Y:S01]  /*1390*/  FFMA.FTZ R121, R106.reuse, R121, R42 ;  /* 0x000000796a797223 */ /* 0x040fe2000001002a */
[----:B------:R-:W-:Y:S01]  /*13a0*/  FMUL.FTZ R65, R65, UR4 ;  /* 0x0000000441417c20 */ /* 0x000fe20008410000 */
[----:B------:R-:W-:Y:S01]  /*13b0*/  ISETP.GE.U32.AND.EX P1, PT, R103, 0x1000000, PT, P1 ;  /* 0x010000006700780c */ /* 0x000fe20003f26110 */
        /* <DEDUP_REMOVED lines=11> */
[----:B------:R-:W-:Y:S01]  /*1470*/  LOP3.LUT P4, RZ, R103, 0xff, RZ, 0xc0, !PT ;  /* 0x000000ff67ff7812 */ /* 0x000fe2000788c0ff */
[-C--:B------:R-:W-:Y:S01]  /*1480*/  FMUL.FTZ R59, R59, R104.reuse ;  /* 0x000000683b3b7220 */ /* 0x080fe20000410000 */
[-C--:B------:R-:W-:Y:S01]  /*1490*/  FMUL.FTZ R121, R121, R104.reuse ;  /* 0x0000006879797220 */ /* 0x080fe20000410000 */
[-C--:B------:R-:W-:Y:S01]  /*14a0*/  FMUL.FTZ R115, R115, R104.reuse ;  /* 0x0000006873737220 */ /* 0x080fe20000410000 */
[----:B------:R-:W-:Y:S01]  /*14b0*/  FMUL.FTZ R119, R119, R104 ;  /* 0x0000006877777220 */ /* 0x000fe20000410000 */
[----:B------:R-:W-:Y:S01]  /*14c0*/  FSEL R102, R65, RZ, P1 ;  /* 0x000000ff41667208 */ /* 0x000fe20000800000 */
        /* <DEDUP_REMOVED lines=8> */
[----:B------:R-:W-:Y:S01]  /*1550*/  FMUL.FTZ R74, R121, UR4 ;  /* 0x00000004794a7c20 */ /* 0x000fe20008410000 */
[----:B------:R-:W-:Y:S01]  /*1560*/  LOP3.LUT P3, RZ, R103, 0xff00, RZ, 0xc0, !PT ;  /* 0x0000ff0067ff7812 */ /* 0x000fe2000786c0ff */
[----:B------:R-:W-:Y:S01]  /*1570*/  FMUL.FTZ R115, R115, UR4 ;  /* 0x0000000473737c20 */ /* 0x000fe20008410000 */
[----:B------:R-:W-:Y:S01]  /*1580*/  FSEL R60, R60, RZ, P6 ;  /* 0x000000ff3c3c7208 */ /* 0x000fe20003000000 */
[----:B------:R-:W-:Y:S01]  /*1590*/  FMUL.FTZ R72, R119, UR4 ;  /* 0x0000000477487c20 */ /* 0x000fe20008410000 */
[C---:B------:R-:W-:Y:S01]  /*15a0*/  LOP3.LUT P4, RZ, R100.reuse, 0xff0000, RZ, 0xc0, !PT ;  /* 0x00ff000064ff7812 */ /* 0x040fe2000788c0ff */
[-C--:B------:R-:W-:Y:S01]  /*15b0*/  FMUL.FTZ R125, R125, R104.reuse ;  /* 0x000000687d7d7220 */ /* 0x080fe20000410000 */
[-C--:B------:R-:W-:Y:S01]  /*15c0*/  FMUL.FTZ R71, R71, R104.reuse ;  /* 0x0000006847477220 */ /* 0x080fe20000410000 */
[----:B------:R-:W-:Y:S01]  /*15d0*/  LOP3.LUT P5, RZ, R103, 0xff0000, RZ, 0xc0, !PT ;  /* 0x00ff000067ff7812 */ /* 0x000fe200078ac0ff */
[-C--:B------:R-:W-:Y:S01]  /*15e0*/  FMUL.FTZ R73, R73, R104.reuse ;  /* 0x0000006849497220 */ /* 0x080fe20000410000 */
[C---:B------:R-:W-:Y:S01]  /*15f0*/  LOP3.LUT P6, RZ, R100.reuse, 0xff, RZ, 0xc0, !PT ;  /* 0x000000ff64ff7812 */ /* 0x040fe200078cc0ff */
[-C--:B------:R-:W-:Y:S01]  /*1600*/  FMUL.FTZ R68, R65, R104.reuse ;  /* 0x0000006841447220 */ /* 0x080fe20000410000 */
[----:B------:R-:W-:Y:S01]  /*1610*/  ISETP.GE.U32.AND P1, PT, R100, RZ, PT ;  /* 0x000000ff6400720c */ /* 0x000fe20003f26070 */
        /* <DEDUP_REMOVED lines=12> */
[----:B------:R-:W-:Y:S01]  /*16e0*/  ISETP.GE.U32.AND.EX P1, PT, R101, 0x1000000, PT, P1 ;  /* 0x010000006500780c */ /* 0x000fe20003f26110 */
[----:B------:R-:W-:Y:S01]  /*16f0*/  FMUL.FTZ R68, R68, UR4 ;  /* 0x0000000444447c20 */ /* 0x000fe20008410000 */
[C---:B------:R-:W-:Y:S01]  /*1700*/  LOP3.LUT P2, RZ, R100.reuse, 0xff00, RZ, 0xc0, !PT ;  /* 0x0000ff0064ff7812 */ /* 0x040fe2000784c0ff */
[----:B0-----:R-:W-:Y:S01]  /*1710*/  IMAD.WIDE.U32 R64, R105, 0x10, R56 ;  /* 0x0000001069407825 */ /* 0x001fe200078e0038 */
[----:B------:R-:W-:-:S02]  /*1720*/  LOP3.LUT P3, RZ, R100, 0xff000000, RZ, 0xc0, !PT ;  /* 0xff00000064ff7812 */ /* 0x000fc4000786c0ff */
[----:B------:R-:W-:Y:S01]  /*1730*/  LOP3.LUT P5, RZ, R101, 0xff, RZ, 0xc0, !PT ;  /* 0x000000ff65ff7812 */ /* 0x000fe200078ac0ff */
[----:B------:R-:W-:Y:S01]  /*1740*/  IMAD.WIDE.U32 R66, R99, 0x10, R56 ;  /* 0x0000001063427825 */ /* 0x000fe200078e0038 */
[----:B------:R-:W-:Y:S02]  /*1750*/  LOP3.LUT P6, RZ, R101, 0xff00, RZ, 0xc0, !PT ;  /* 0x0000ff0065ff7812 */ /* 0x000fe400078cc0ff */
[----:B------:R-:W-:Y:S02]  /*1760*/  F2FP.F16.F32.PACK_AB R58, R63, R58 ;  /* 0x0000003a3f3a723e */ /* 0x000fe400000000ff */
[----:B------:R-:W-:Y:S02]  /*1770*/  F2FP.F16.F32.PACK_AB R57, R61, R60 ;  /* 0x0000003c3d39723e */ /* 0x000fe400000000ff */
[----:B------:R-:W-:Y:S02]  /*1780*/  F2FP.F16.F32.PACK_AB R56, R62, R77 ;  /* 0x0000004d3e38723e */ /* 0x000fe400000000ff */
        /* <DEDUP_REMOVED lines=11> */
[----:B------:R-:W-:-:S05]  /*1840*/  F2FP.F16.F32.PACK_AB R60, R73, R72 ;  /* 0x00000048493c723e */ /* 0x000fca00000000ff */
[----:B------:R1:W-:Y:S01]  /*1850*/  STG.E.128 desc[UR6][R66.64], R60 ;  /* 0x0000003c42007986 */ /* 0x0003e2000c101d06 */
[----:B------:R-:W-:Y:S05]  /*1860*/  BRA `(.L_x_8109) ;  /* 0x0000001800387947 */ /* 0x000fea0003800000 */
.L_x_8108:
[-CC-:B------:R-:W-:Y:S01]  /*1870*/  FFMA.FTZ R74, R74, R67.reuse, R66.reuse ;  /* 0x000000434a4a7223 */ /* 0x180fe20000010042 */
[-CC-:B------:R-:W-:Y:S01]  /*1880*/  FFMA.FTZ R56, R56, R67.reuse, R66.reuse ;  /* 0x0000004338387223 */ /* 0x180fe20000010042 */
[-CC-:B------:R-:W-:Y:S01]  /*1890*/  FFMA.FTZ R63, R63, R67.reuse, R66.reuse ;  /* 0x000000433f3f7223 */ /* 0x180fe20000010042 */
[----:B------:R-:W-:Y:S01]  /*18a0*/  FFMA.FTZ R111, R111, R67, R66 ;  /* 0x000000436f6f7223 */ /* 0x000fe20000010042 */
[----:B------:R-:W-:Y:S01]  /*18b0*/  FADD.FTZ R74, R79, -R74 ;  /* 0x8000004a4f4a7221 */ /* 0x000fe20000010000 */
[----:B------:R-:W-:Y:S01]  /*18c0*/  FADD.FTZ R59, R59, -R56 ;  /* 0x800000383b3b7221 */ /* 0x000fe20000010000 */
[----:B------:R-:W-:Y:S01]  /*18d0*/  FADD.FTZ R63, R60, -R63 ;  /* 0x8000003f3c3f7221 */ /* 0x000fe20000010000 */
[----:B-----5:R-:W-:Y:S01]  /*18e0*/  LOP3.LUT P5, RZ, R102, 0xff00, RZ, 0xc0, !PT ;  /* 0x0000ff0066ff7812 */ /* 0x020fe200078ac0ff */
[C---:B------:R-:W-:Y:S01]  /*18f0*/  FFMA.FTZ R65, R106.reuse, R74, R33 ;  /* 0x0000004a6a417223 */ /* 0x040fe20000010021 */
[C---:B------:R-:W-:Y:S01]  /*1900*/  FFMA.FTZ R64, R106.reuse, R59, R32 ;  /* 0x0000003b6a407223 */ /* 0x040fe20000010020 */
[----:B------:R-:W-:Y:S01]  /*1910*/  FFMA.FTZ R56, R106, R63, R36 ;  /* 0x0000003f6a387223 */ /* 0x000fe20000010024 */
[-CC-:B------:R-:W-:Y:S01]  /*1920*/  FFMA.FTZ R110, R110, R67.reuse, R66.reuse ;  /* 0x000000436e6e7223 */ /* 0x180fe20000010042 */
[-C--:B------:R-:W-:Y:S01]  /*1930*/  FMUL.FTZ R52, R65, R104.reuse ;  /* 0x0000006841347220 */ /* 0x080fe20000410000 */
[-C--:B------:R-:W-:Y:S01]  /*1940*/  FMUL.FTZ R50, R64, R104.reuse ;  /* 0x0000006840327220 */ /* 0x080fe20000410000 */
[----:B------:R-:W-:Y:S01]  /*1950*/  FADD.FTZ R58, R58, -R111 ;  /* 0x8000006f3a3a7221 */ /* 0x000fe20000010000 */
[----:B------:R-:W-:Y:S01]  /*1960*/  LOP3.LUT P3, RZ, R102, 0xff, RZ, 0xc0, !PT ;  /* 0x000000ff66ff7812 */ /* 0x000fe2000786c0ff */
[----:B------:R-:W-:Y:S01]  /*1970*/  FMUL.FTZ R52, R52, UR4 ;  /* 0x0000000434347c20 */ /* 0x000fe20008410000 */
[----:B------:R-:W-:Y:S01]  /*1980*/  LOP3.LUT P6, RZ, R102, 0xff0000, RZ, 0xc0, !PT ;  /* 0x00ff000066ff7812 */ /* 0x000fe200078cc0ff */
[----:B------:R-:W-:Y:S01]  /*1990*/  FMUL.FTZ R50, R50, UR4 ;  /* 0x0000000432327c20 */ /* 0x000fe20008410000 */
[----:B------:R-:W-:Y:S01]  /*19a0*/  LOP3.LUT P2, RZ, R102, 0xff000000, RZ, 0xc0, !PT ;  /* 0xff00000066ff7812 */ /* 0x000fe2000784c0ff */
[-CC-:B------:R-:W-:Y:S01]  /*19b0*/  FFMA.FTZ R112, R112, R67.reuse, R66.reuse ;  /* 0x0000004370707223 */ /* 0x180fe20000010042 */
[----:B------:R-:W-:Y:S01]  /*19c0*/  ISETP.GE.U32.AND P1, PT, R102, RZ, PT ;  /* 0x000000ff6600720c */ /* 0x000fe20003f26070 */
        /* <DEDUP_REMOVED lines=11> */
[----:B------:R-:W-:Y:S01]  /*1a80*/  FMUL.FTZ R52, R56, R104 ;  /* 0x0000006838347220 */ /* 0x000fe20000410000 */
[----:B------:R-:W-:Y:S01]  /*1a90*/  FADD.FTZ R57, R57, -R110 ;  /* 0x8000006e39397221 */ /* 0x000fe20000010000 */
[----:B------:R-:W-:Y:S01]  /*1aa0*/  FFMA.FTZ R67, R106, R58, R35 ;  /* 0x0000003a6a437223 */ /* 0x000fe20000010023 */
[----:B------:R-:W-:Y:S01]  /*1ab0*/  FSEL R77, R50, RZ, P3 ;  /* 0x000000ff324d7208 */ /* 0x000fe20001800000 */
[----:B------:R-:W-:Y:S01]  /*1ac0*/  FMUL.FTZ R52, R52, UR4 ;  /* 0x0000000434347c20 */ /* 0x000fe20008410000 */
[----:B------:R-:W-:Y:S01]  /*1ad0*/  LOP3.LUT P4, RZ, R103, 0xff, RZ, 0xc0, !PT ;  /* 0x000000ff67ff7812 */ /* 0x000fe2000788c0ff */
[----:B------:R-:W-:Y:S01]  /*1ae0*/  FFMA.FTZ R66, R106, R57, R34 ;  /* 0x000000396a427223 */ /* 0x000fe20000010022 */
[-C--:B------:R-:W-:Y:S01]  /*1af0*/  FMUL.FTZ R50, R67, R104.reuse ;  /* 0x0000006843327220 */ /* 0x080fe20000410000 */
[----:B------:R-:W-:Y:S01]  /*1b00*/  FADD.FTZ R112, R61, -R112 ;  /* 0x800000703d707221 */ /* 0x000fe20000010000 */
[----:B------:R-:W-:Y:S01]  /*1b10*/  FADD.FTZ R115, R115, -R48 ;  /* 0x8000003073737221 */ /* 0x000fe20000010000 */
[----:B------:R-:W-:Y:S01]  /*1b20*/  FMUL.FTZ R48, R66, R104 ;  /* 0x0000006842307220 */ /* 0x000fe20000410000 */
[----:B------:R-:W-:Y:S01]  /*1b30*/  FADD.FTZ R108, R108, -R53 ;  /* 0x800000356c6c7221 */ /* 0x000fe20000010000 */
[----:B------:R-:W-:Y:S01]  /*1b40*/  FMUL.FTZ R50, R50, UR4 ;  /* 0x0000000432327c20 */ /* 0x000fe20008410000 */
[----:B------:R-:W-:Y:S01]  /*1b50*/  FSEL R62, R52, RZ, P4 ;  /* 0x000000ff343e7208 */ /* 0x000fe20002000000 */
[----:B------:R-:W0:Y:S01]  /*1b60*/  LDC.64 R54, c[0x0][0x478] ;  /* 0x00011e00ff367b82 */ /* 0x000e220000000a00 */
[----:B------:R-:W-:Y:S01]  /*1b70*/  FFMA.FTZ R57, R106, R112, R37 ;  /* 0x000000706a397223 */ /* 0x000fe20000010025 */
[----:B------:R-:W-:Y:S01]  /*1b80*/  FMUL.FTZ R48, R48, UR4 ;  /* 0x0000000430307c20 */ /* 0x000fe20008410000 */
[----:B------:R-:W-:Y:S01]  /*1b90*/  FSEL R60, R50, RZ, P2 ;  /* 0x000000ff323c7208 */ /* 0x000fe20001000000 */
[----:B------:R-:W-:Y:S01]  /*1ba0*/  FADD.FTZ R119, R118, -R119 ;  /* 0x8000007776777221 */ /* 0x000fe20000010000 */
[----:B------:R-:W-:Y:S01]  /*1bb0*/  FMUL.FTZ R50, R57, R104 ;  /* 0x0000006839327220 */ /* 0x000fe20000410000 */
[----:B------:R-:W-:Y:S01]  /*1bc0*/  FADD.FTZ R121, R120, -R121 ;  /* 0x8000007978797221 */ /* 0x000fe20000010000 */
[C---:B------:R-:W-:Y:S01]  /*1bd0*/  LOP3.LUT P3, RZ, R103.reuse, 0xff00, RZ, 0xc0, !PT ;  /* 0x0000ff0067ff7812 */ /* 0x040fe2000786c0ff */
[----:B------:R-:W1:Y:S01]  /*1be0*/  LDC.64 R52, c[0x0][0x468] ;  /* 0x00011a00ff347b82 */ /* 0x000e620000000a00 */
[C---:B------:R-:W-:Y:S01]  /*1bf0*/  LOP3.LUT P5, RZ, R103.reuse, 0xff0000, RZ, 0xc0, !PT ;  /* 0x00ff000067ff7812 */ /* 0x040fe200078ac0ff */
[----:B------:R-:W-:Y:S01]  /*1c00*/  FFMA.FTZ R59, R106, R108, R39 ;  /* 0x0000006c6a3b7223 */ /* 0x000fe20000010027 */
[----:B------:R-:W-:Y:S01]  /*1c10*/  ISETP.GE.U32.AND.EX P1, PT, R103, 0x1000000, PT, P1 ;  /* 0x010000006700780c */ /* 0x000fe20003f26110 */
[----:B------:R-:W-:Y:S01]  /*1c20*/  FMUL.FTZ R103, R50, UR4 ;  /* 0x0000000432677c20 */ /* 0x000fe20008410000 */
[----:B------:R-:W-:Y:S01]  /*1c30*/  FSEL R61, R48, RZ, P6 ;  /* 0x000000ff303d7208 */ /* 0x000fe20003000000 */
[C---:B------:R-:W-:Y:S01]  /*1c40*/  FFMA.FTZ R48, R106.reuse, R119, R40 ;  /* 0x000000776a307223 */ /* 0x040fe20000010028 */
[----:B------:R-:W-:Y:S01]  /*1c50*/  FFMA.FTZ R50, R106, R121, R42 ;  /* 0x000000796a327223 */ /* 0x000fe2000001002a */
[-C--:B------:R-:W-:Y:S01]  /*1c60*/  FMUL.FTZ R72, R59, R104.reuse ;  /* 0x000000683b487220 */ /* 0x080fe20000410000 */
[----:B------:R-:W-:Y:S01]  /*1c70*/  LOP3.LUT P6, RZ, R100, 0xff, RZ, 0xc0, !PT ;  /* 0x000000ff64ff7812 */ /* 0x000fe200078cc0ff */
[-C--:B------:R-:W-:Y:S01]  /*1c80*/  FMUL.FTZ R73, R48, R104.reuse ;  /* 0x0000006830497220 */ /* 0x080fe20000410000 */
[----:B------:R-:W-:Y:S01]  /*1c90*/  FMUL.FTZ R74, R50, R104 ;  /* 0x00000068324a7220 */ /* 0x000fe20000410000 */
[----:B------:R-:W-:Y:S01]  /*1ca0*/  FMUL.FTZ R72, R72, UR4 ;  /* 0x0000000448487c20 */ /* 0x000fe20008410000 */
[----:B------:R-:W-:Y:S01]  /*1cb0*/  LOP3.LUT P4, RZ, R100, 0xff0000, RZ, 0xc0, !PT ;  /* 0x00ff000064ff7812 */ /* 0x000fe2000788c0ff */
[----:B------:R-:W-:Y:S01]  /*1cc0*/  FMUL.FTZ R73, R73, UR4 ;  /* 0x0000000449497c20 */ /* 0x000fe20008410000 */
[----:B------:R-:W-:Y:S01]  /*1cd0*/  FMUL.FTZ R74, R74, UR4 ;  /* 0x000000044a4a7c20 */ /* 0x000fe20008410000 */
[----:B------:R-:W-:Y:S01]  /*1ce0*/  FFMA.FTZ R58, R106, R115, R38 ;  /* 0x000000736a3a7223 */ /* 0x000fe20000010026 */
[----:B------:R-:W-:Y:S01]  /*1cf0*/  FSEL R103, R103, RZ, P3 ;  /* 0x000000ff67677208 */ /* 0x000fe20001800000 */
[----:B------:R-:W-:Y:S01]  /*1d00*/  FADD.FTZ R49, R76, -R49 ;  /* 0x800000314c317221 */ /* 0x000fe20000010000 */
[----:B------:R-:W-:Y:S01]  /*1d10*/  FSEL R108, R72, RZ, P1 ;  /* 0x000000ff486c7208 */ /* 0x000fe20000800000 */
[----:B------:R-:W-:Y:S01]  /*1d20*/  FADD.FTZ R116, R69, -R116 ;  /* 0x8000007445747221 */ /* 0x000fe20000010000 */
[----:B------:R-:W-:Y:S01]  /*1d30*/  FADD.FTZ R123, R68, -R123 ;  /* 0x8000007b447b7221 */ /* 0x000fe20000010000 */
[----:B------:R-:W-:Y:S01]  /*1d40*/  FADD.FTZ R78, R78, -R51 ;  /* 0x800000334e4e7221 */ /* 0x000fe20000010000 */
[----:B------:R-:W-:Y:S01]  /*1d50*/  FADD.FTZ R125, R70, -R125 ;  /* 0x8000007d467d7221 */ /* 0x000fe20000010000 */
[C---:B------:R-:W-:Y:S01]  /*1d60*/  LOP3.LUT P2, RZ, R100.reuse, 0xff00, RZ, 0xc0, !PT ;  /* 0x0000ff0064ff7812 */ /* 0x040fe2000784c0ff */
[----:B------:R-:W-:Y:S01]  /*1d70*/  FADD.FTZ R124, R71, -R124 ;  /* 0x8000007c477c7221 */ /* 0x000fe20000010000 */
[C---:B------:R-:W-:Y:S01]  /*1d80*/  LOP3.LUT P3, RZ, R100.reuse, 0xff000000, RZ, 0xc0, !PT ;  /* 0xff00000064ff7812 */ /* 0x040fe2000786c0ff */
[----:B0-----:R-:W-:Y:S01]  /*1d90*/  IMAD.WIDE.U32 R68, R99, 0x20, R54 ;  /* 0x0000002063447825 */ /* 0x001fe200078e0036 */
[----:B------:R-:W-:-:S03]  /*1da0*/  ISETP.GE.U32.AND P1, PT, R100, RZ, PT ;  /* 0x000000ff6400720c */ /* 0x000fc60003f26070 */
[----:B------:R-:W-:Y:S01]  /*1db0*/  FMUL.FTZ R63, R58, R104 ;  /* 0x000000683a3f7220 */ /* 0x000fe20000410000 */
[----:B------:R-:W-:Y:S01]  /*1dc0*/  FSEL R79, R73, RZ, P6 ;  /* 0x000000ff494f7208 */ /* 0x000fe20003000000 */
[----:B------:R-:W-:Y:S01]  /*1dd0*/  IMAD.WIDE.U32 R72, R105, 0x20, R54 ;  /* 0x0000002069487825 */ /* 0x000fe200078e0036 */
[----:B------:R-:W-:-:S03]  /*1de0*/  FSEL R100, R74, RZ, P4 ;  /* 0x000000ff4a647208 */ /* 0x000fc60002000000 */
[C---:B------:R-:W-:Y:S01]  /*1df0*/  FFMA.FTZ R49, R106.reuse, R49, R41 ;  /* 0x000000316a317223 */ /* 0x040fe20000010029 */
[----:B------:R-:W-:Y:S01]  /*1e00*/  FFMA.FTZ R51, R106, R116, R43 ;  /* 0x000000746a337223 */ /* 0x000fe2000001002b */
[----:B-1----:R-:W-:-:S04]  /*1e10*/  IMAD.WIDE.U32 R70, R105, 0x10, R52 ;  /* 0x0000001069467825 */ /* 0x002fc800078e0034 */
[C---:B------:R-:W-:Y:S01]  /*1e20*/  FFMA.FTZ R54, R106.reuse, R125, R46 ;  /* 0x0000007d6a367223 */ /* 0x040fe2000001002e */
[----:B------:R-:W-:Y:S01]  /*1e30*/  FFMA.FTZ R55, R106, R124, R47 ;  /* 0x0000007c6a377223 */ /* 0x000fe2000001002f */
[----:B------:R0:W-:Y:S01]  /*1e40*/  STG.E.128 desc[UR6][R72.64], R64 ;  /* 0x0000004048007986 */ /* 0x0001e2000c101d06 */
[----:B------:R-:W-:-:S04]  /*1e50*/  IMAD.WIDE.U32 R74, R99, 0x10, R52 ;  /* 0x00000010634a7825 */ /* 0x000fc800078e0034 */
[C---:B------:R-:W-:Y:S01]  /*1e60*/  FFMA.FTZ R52, R106.reuse, R123, R44 ;  /* 0x0000007b6a347223 */ /* 0x040fe2000001002c */
[----:B------:R-:W-:Y:S01]  /*1e70*/  FFMA.FTZ R53, R106, R78, R45 ;  /* 0x0000004e6a357223 */ /* 0x000fe2000001002d */
[----:B------:R-:W-:Y:S01]  /*1e80*/  FMUL.FTZ R63, R63, UR4 ;  /* 0x000000043f3f7c20 */ /* 0x000fe20008410000 */
[----:B------:R-:W-:Y:S01]  /*1e90*/  FMUL.FTZ R76, R54, R104 ;  /* 0x00000068364c7220 */ /* 0x000fe20000410000 */
[C---:B------:R-:W-:Y:S01]  /*1ea0*/  LOP3.LUT P6, RZ, R101.reuse, 0xff00, RZ, 0xc0, !PT ;  /* 0x0000ff0065ff7812 */ /* 0x040fe200078cc0ff */
[----:B------:R2:W-:Y:S01]  /*1eb0*/  STG.E.128 desc[UR6][R72.64+0x10], R56 ;  /* 0x0000103848007986 */ /* 0x0005e2000c101d06 */
[----:B------:R-:W-:Y:S01]  /*1ec0*/  LOP3.LUT P4, RZ, R101, 0xff0000, RZ, 0xc0, !PT ;  /* 0x00ff000065ff7812 */ /* 0x000fe2000788c0ff */
[----:B------:R-:W-:Y:S01]  /*1ed0*/  FMUL.FTZ R76, R76, UR4 ;  /* 0x000000044c4c7c20 */ /* 0x000fe20008410000 */
[----:B------:R-:W-:Y:S02]  /*1ee0*/  FSEL R63, R63, RZ, P5 ;  /* 0x000000ff3f3f7208 */ /* 0x000fe40002800000 */
[----:B------:R-:W-:-:S02]  /*1ef0*/  LOP3.LUT P5, RZ, R101, 0xff, RZ, 0xc0, !PT ;  /* 0x000000ff65ff7812 */ /* 0x000fc400078ac0ff */
[----:B------:R-:W-:Y:S02]  /*1f00*/  ISETP.GE.U32.AND.EX P1, PT, R101, 0x1000000, PT, P1 ;  /* 0x010000006500780c */ /* 0x000fe40003f26110 */
        /* <DEDUP_REMOVED lines=29> */
.L_x_8107:
        /* <DEDUP_REMOVED lines=11> */
[C---:B------:R-:W-:Y:S01]  /*2190*/  FMUL.FTZ R57, R106.reuse, R79 ;  /* 0x0000004f6a397220 */ /* 0x040fe20000410000 */
[C---:B------:R-:W-:Y:S01]  /*21a0*/  FMUL.FTZ R63, R106.reuse, R63 ;  /* 0x0000003f6a3f7220 */ /* 0x040fe20000410000 */
[----:B------:R-:W-:Y:S01]  /*21b0*/  FMUL.FTZ R65, R106, R65 ;  /* 0x000000416a417220 */ /* 0x000fe20000410000 */
[----:B------:R-:W-:Y:S01]  /*21c0*/  LOP3.LUT P6, RZ, R102, 0xff0000, RZ, 0xc0, !PT ;  /* 0x00ff000066ff7812 */ /* 0x000fe200078cc0ff */
[-C--:B------:R-:W-:Y:S01]  /*21d0*/  FMUL.FTZ R57, R57, R104.reuse ;  /* 0x0000006839397220 */ /* 0x080fe20000410000 */
[-C--:B------:R-:W-:Y:S01]  /*21e0*/  FMUL.FTZ R63, R63, R104.reuse ;  /* 0x000000683f3f7220 */ /* 0x080fe20000410000 */
[-C--:B------:R-:W-:Y:S01]  /*21f0*/  FMUL.FTZ R65, R65, R104.reuse ;  /* 0x0000006841417220 */ /* 0x080fe20000410000 */
[----:B------:R-:W-:Y:S01]  /*2200*/  LOP3.LUT P3, RZ, R103, 0xff, RZ, 0xc0, !PT ;  /* 0x000000ff67ff7812 */ /* 0x000fe2000786c0ff */
[----:B------:R-:W-:Y:S01]  /*2210*/  FMUL.FTZ R57, R57, UR4 ;  /* 0x0000000439397c20 */ /* 0x000fe20008410000 */
[----:B------:R-:W-:Y:S01]  /*2220*/  FMUL.FTZ R63, R63, UR4 ;  /* 0x000000043f3f7c20 */ /* 0x000fe20008410000 */
[----:B------:R-:W-:Y:S01]  /*2230*/  FMUL.FTZ R65, R65, UR4 ;  /* 0x0000000441417c20 */ /* 0x000fe20008410000 */
[----:B------:R-:W-:Y:S01]  /*2240*/  FADD.FTZ R111, R58, -R111 ;  /* 0x8000006f3a6f7221 */ /* 0x000fe20000010000 */
[-CC-:B------:R-:W-:Y:S01]  /*2250*/  FFMA.FTZ R112, R112, R67.reuse, R66.reuse ;  /* 0x0000004370707223 */ /* 0x180fe20000010042 */
[-CC-:B------:R-:W-:Y:S01]  /*2260*/  FFMA.FTZ R58, R117, R67.reuse, R66.reuse ;  /* 0x00000043753a7223 */ /* 0x180fe20000010042 */
[-CC-:B------:R-:W-:Y:S01]  /*2270*/  FFMA.FTZ R75, R114, R67.reuse, R66.reuse ;  /* 0x00000043724b7223 */ /* 0x180fe20000010042 */
[----:B------:R-:W-:Y:S01]  /*2280*/  FFMA.FTZ R56, R56, R67, R66 ;  /* 0x0000004338387223 */ /* 0x000fe20000010042 */
[----:B------:R-:W-:Y:S01]  /*2290*/  FSEL R60, R57, RZ, P2 ;  /* 0x000000ff393c7208 */ /* 0x000fe20001000000 */
[----:B------:R-:W-:Y:S01]  /*22a0*/  FADD.FTZ R73, R115, -R58 ;  /* 0x8000003a73497221 */ /* 0x000fe20000010000 */
[----:B------:R-:W-:Y:S01]  /*22b0*/  FSEL R57, R63, RZ, P6 ;  /* 0x000000ff3f397208 */ /* 0x000fe20003000000 */
[----:B------:R-:W-:Y:S01]  /*22c0*/  FADD.FTZ R75, R108, -R75 ;  /* 0x8000004b6c4b7221 */ /* 0x000fe20000010000 */
[----:B------:R-:W-:Y:S01]  /*22d0*/  FSEL R63, R65, RZ, P3 ;  /* 0x000000ff413f7208 */ /* 0x000fe20001800000 */
        /* <DEDUP_REMOVED lines=33> */
.L_x_8110:
        /* <DEDUP_REMOVED lines=61> */
.L_x_8111:
        /* <DEDUP_REMOVED lines=10> */
[-CC-:B0-----:R-:W-:Y:S01]  /*2960*/  FFMA.FTZ R49, R62, R67.reuse, R66.reuse ;  /* 0x000000433e317223 */ /* 0x181fe20000010042 */
[-CC-:B------:R-:W-:Y:S01]  /*2970*/  FFMA.FTZ R116, R116, R67.reuse, R66.reuse ;  /* 0x0000004374747223 */ /* 0x180fe20000010042 */
[----:B------:R-:W-:Y:S01]  /*2980*/  FADD.FTZ R121, R120, -R121 ;  /* 0x8000007978797221 */ /* 0x000fe20000010000 */
[----:B------:R-:W-:Y:S01]  /*2990*/  FADD.FTZ R123, R68, -R123 ;  /* 0x8000007b447b7221 */ /* 0x000fe20000010000 */
[----:B------:R-:W-:Y:S01]  /*29a0*/  FADD.FTZ R49, R76, -R49 ;  /* 0x800000314c317221 */ /* 0x000fe20000010000 */
        /* <DEDUP_REMOVED lines=10> */
[----:B------:R-:W-:Y:S01]  /*2a50*/  LOP3.LUT P5, RZ, R100, 0xff0000, RZ, 0xc0, !PT ;  /* 0x00ff000064ff7812 */ /* 0x000fe200078ac0ff */
[----:B------:R-:W-:Y:S01]  /*2a60*/  FFMA.FTZ R66, R124, R67, R66 ;  /* 0x000000437c427223 */ /* 0x000fe20000010042 */
[----:B------:R-:W-:Y:S01]  /*2a70*/  FMUL.FTZ R53, R53, UR4 ;  /* 0x0000000435357c20 */ /* 0x000fe20008410000 */
[----:B------:R-:W-:Y:S01]  /*2a80*/  LOP3.LUT P6, RZ, R101, 0xff, RZ, 0xc0, !PT ;  /* 0x000000ff65ff7812 */ /* 0x000fe200078cc0ff */
[----:B------:R-:W-:Y:S01]  /*2a90*/  FMUL.FTZ R48, R48, UR4 ;  /* 0x0000000430307c20 */ /* 0x000fe20008410000 */
[----:B------:R-:W-:Y:S01]  /*2aa0*/  FSEL R57, R51, RZ, P5 ;  /* 0x000000ff33397208 */ /* 0x000fe20002800000 */
[----:B------:R-:W-:Y:S01]  /*2ab0*/  FADD.FTZ R55, R78, -R55 ;  /* 0x800000374e377221 */ /* 0x000fe20000010000 */
[----:B------:R-:W-:Y:S01]  /*2ac0*/  FADD.FTZ R125, R70, -R125 ;  /* 0x8000007d467d7221 */ /* 0x000fe20000010000 */
[----:B------:R-:W-:Y:S01]  /*2ad0*/  LOP3.LUT P2, RZ, R100, 0xff00, RZ, 0xc0, !PT ;  /* 0x0000ff0064ff7812 */ /* 0x000fe2000784c0ff */
[----:B------:R-:W-:Y:S01]  /*2ae0*/  FADD.FTZ R51, R69, -R116 ;  /* 0x8000007445337221 */ /* 0x000fe20000010000 */
[----:B------:R-:W-:Y:S01]  /*2af0*/  FADD.FTZ R71, R71, -R66 ;  /* 0x8000004247477221 */ /* 0x000fe20000010000 */
[----:B------:R-:W-:Y:S01]  /*2b00*/  FADD.FTZ R119, R118, -R119 ;  /* 0x8000007776777221 */ /* 0x000fe20000010000 */
[----:B------:R-:W-:Y:S01]  /*2b10*/  FSEL R58, R53, RZ, P6 ;  /* 0x000000ff353a7208 */ /* 0x000fe20003000000 */
[C---:B------:R-:W-:Y:S01]  /*2b20*/  FMUL.FTZ R53, R106.reuse, R55 ;  /* 0x000000376a357220 */ /* 0x040fe20000410000 */
        /* <DEDUP_REMOVED lines=31> */
.L_x_8112:
[-CC-:B------:R-:W-:Y:S01]  /*2d20*/  FFMA.FTZ R119, R119, R67.reuse, R66.reuse ;  /* 0x0000004377777223 */ /* 0x180fe20000010042 */
[-CC-:B------:R-:W-:Y:S01]  /*2d30*/  FFMA.FTZ R121, R121, R67.reuse, R66.reuse ;  /* 0x0000004379797223 */ /* 0x180fe20000010042 */
[-CC-:B------:R-:W-:Y:S01]  /*2d40*/  FFMA.FTZ R123, R123, R67.reuse, R66.reuse ;  /* 0x000000437b7b7223 */ /* 0x180fe20000010042 */
[-CC-:B0-----:R-:W-:Y:S01]  /*2d50*/  FFMA.FTZ R57, R62, R67.reuse, R66.reuse ;  /* 0x000000433e397223 */ /* 0x181fe20000010042 */
        /* <DEDUP_REMOVED lines=57> */
.L_x_8113:
[----:B------:R-:W0:Y:S01]  /*30f0*/  @P1 LDC.64 R62, c[0x0][0x478] ;  /* 0x00011e00ff3e1b82 */ /* 0x000e220000000a00 */
[----:B------:R-:W-:-:S04]  /*3100*/  IMAD.WIDE.U32 R60, R99, 0x10, R60 ;  /* 0x00000010633c7825 */ /* 0x000fc800078e003c */
[----:B0-----:R-:W-:-:S05]  /*3110*/  @P1 IMAD.WIDE.U32 R62, R99, 0x20, R62 ;  /* 0x00000020633e1825 */ /* 0x001fca00078e003e */
[----:B------:R0:W-:Y:S04]  /*3120*/  @P1 STG.E.128 desc[UR6][R62.64], R48 ;  /* 0x000000303e001986 */ /* 0x0001e8000c101d06 */
[----:B------:R0:W-:Y:S04]  /*3130*/  @P1 STG.E.128 desc[UR6][R62.64+0x10], R52 ;  /* 0x000010343e001986 */ /* 0x0001e8000c101d06 */
[----:B------:R0:W-:Y:S02]  /*3140*/  STG.E.128 desc[UR6][R60.64], R56 ;  /* 0x000000383c007986 */ /* 0x0001e4000c101d06 */
.L_x_8109:
[----:B012---:R-:W0:Y:S02]  /*3150*/  LDC.64 R56, c[0x0][0x380] ;  /* 0x0000e000ff387b82 */ /* 0x007e240000000a00 */
[----:B0-----:R-:W-:-:S04]  /*3160*/  LEA R98, R56, R98, 0x2 ;  /* 0x0000006238627211 */ /* 0x001fc800078e10ff */
[----:B------:R-:W-:-:S13]  /*3170*/  ISETP.GE.AND P1, PT, R98, R57, PT ;  /* 0x000000396200720c */ /* 0x000fda0003f26270 */
[----:B------:R-:W-:Y:S05]  /*3180*/  @!P1 BRA `(.L_x_8114) ;  /* 0xffffffd0008c9947 */ /* 0x000fea000383ffff */
[----:B------:R-:W-:Y:S05]  /*3190*/  BSYNC B1 ;  /* 0x0000000000017941 */ /* 0x000fea0003800000 */
.L_x_8105:
        /* <DEDUP_REMOVED lines=31> */
.L_x_8104:
[----:B------:R-:W-:Y:S05]  /*3390*/  BSYNC B0 ;  /* 0x0000000000007941 */ /* 0x000fea0003800000 */
.L_x_8103:
        /* <DEDUP_REMOVED lines=105> */
.L_x_8106:
[----:B------:R-:W-:Y:S01]  /*3a30*/  BSSY B2, `(.L_x_8115) ;  /* 0x0000007000027945 */ /* 0x000fe20003800000 */
[----:B------:R-:W-:Y:S02]  /*3a40*/  MOV R75, 0x1 ;  /* 0x00000001004b7802 */ /* 0x000fe40000000f00 */
[----:B------:R-:W-:Y:S02]  /*3a50*/  MOV R73, 0x1f ;  /* 0x0000001f00497802 */ /* 0x000fe40000000f00 */
[----:B------:R-:W-:-:S07]  /*3a60*/  MOV R72, 0xffffffff ;  /* 0xffffffff00487802 */ /* 0x000fce0000000f00 */
[----:B-----5:R-:W-:Y:S05]  /*3a70*/  WARPSYNC.COLLECTIVE R72, `(.L_x_8116) ;  /* 0x0000000048087348 */ /* 0x020fea0003c00000 */
[----:B------:R0:W1:Y:S02]  /*3a80*/  SHFL.BFLY P3, R64, R77, R75, R73 ;  /* 0x0c00004b4d407389 */ /* 0x0000640000060049 */
[----:B01---5:R-:W-:Y:S05]  /*3a90*/  ENDCOLLECTIVE ;  /* 0x000000000000791b */ /* 0x023fea0003800000 */
.L_x_8116:
[----:B------:R-:W-:Y:S05]  /*3aa0*/  BSYNC B2 ;  /* 0x0000000000027941 */ /* 0x000fea0003800000 */
.L_x_8115:
        /* <DEDUP_REMOVED lines=8> */
.L_x_8117:
[----:B------:R-:W-:Y:S01]  /*3b30*/  HFMA2 R75, -RZ, RZ, 0, 1.1920928955078125e-07 ;  /* 0x00000002ff4b7431 */ /* 0x000fe200000001ff */
[----:B------:R-:W-:Y:S02]  /*3b40*/  MOV R77, R67 ;  /* 0x00000043004d7202 */ /* 0x000fe40000000f00 */
[----:B------:R-:W-:-:S07]  /*3b50*/  MOV R66, R64 ;  /* 0x0000004000427202 */ /* 0x000fce0000000f00 */
[----:B------:R-:W-:Y:S05]  /*3b60*/  WARPSYNC.COLLECTIVE R72, `(.L_x_8118) ;  /* 0x0000000048087348 */ /* 0x000fea0003c00000 */
[----:B------:R0:W1:Y:S02]  /*3b70*/  SHFL.BFLY P3, R64, R77, R75, R73 ;  /* 0x0c00004b4d407389 */ /* 0x0000640000060049 */
[----:B01----:R-:W-:Y:S05]  /*3b80*/  ENDCOLLECTIVE ;  /* 0x000000000000791b */ /* 0x003fea0003800000 */
.L_x_8118:
[----:B------:R-:W-:-:S05]  /*3b90*/  FADD.FTZ R107, R65, R66 ;  /* 0x00000042416b7221 */ /* 0x000fca0000010000 */
[----:B------:R-:W-:Y:S01]  /*3ba0*/  MOV R77, R107 ;  /* 0x0000006b004d7202 */ /* 0x000fe20000000f00 */
[----:B------:R-:W-:-:S07]  /*3bb0*/  FADD.FTZ R109, R67, R64 ;  /* 0x00000040436d7221 */ /* 0x000fce0000010000 */
[----:B------:R-:W-:Y:S05]  /*3bc0*/  WARPSYNC.COLLECTIVE R72, `(.L_x_8119) ;  /* 0x0000000048087348 */ /* 0x000fea0003c00000 */
[----:B------:R0:W1:Y:S02]  /*3bd0*/  SHFL.BFLY P3, R64, R77, R75, R73 ;  /* 0x0c00004b4d407389 */ /* 0x0000640000060049 */
[----:B01----:R-:W-:Y:S05]  /*3be0*/  ENDCOLLECTIVE ;  /* 0x000000000000791b */ /* 0x003fea0003800000 */
.L_x_8119:
[----:B------:R-:W-:Y:S01]  /*3bf0*/  HFMA2 R75, -RZ, RZ, 0, 2.384185791015625e-07 ;  /* 0x00000004ff4b7431 */ /* 0x000fe200000001ff */
[----:B------:R-:W-:Y:S02]  /*3c00*/  MOV R77, R109 ;  /* 0x0000006d004d7202 */ /* 0x000fe40000000f00 */
[----:B------:R-:W-:-:S07]  /*3c10*/  MOV R66, R64 ;  /* 0x0000004000427202 */ /* 0x000fce0000000f00 */
[----:B------:R-:W-:Y:S05]  /*3c20*/  WARPSYNC.COLLECTIVE R72, `(.L_x_8120) ;  /* 0x0000000048087348 */ /* 0x000fea0003c00000 */
[----:B------:R0:W1:Y:S02]  /*3c30*/  SHFL.BFLY P3, R64, R77, R75, R73 ;  /* 0x0c00004b4d407389 */ /* 0x0000640000060049 */
[----:B01----:R-:W-:Y:S05]  /*3c40*/  ENDCOLLECTIVE ;  /* 0x000000000000791b */ /* 0x003fea0003800000 */
.L_x_8120:
[----:B------:R-:W-:-:S05]  /*3c50*/  FADD.FTZ R113, R107, R66 ;  /* 0x000000426b717221 */ /* 0x000fca0000010000 */
[----:B------:R-:W-:Y:S01]  /*3c60*/  MOV R77, R113 ;  /* 0x00000071004d7202 */ /* 0x000fe20000000f00 */
[----:B------:R-:W-:-:S07]  /*3c70*/  FADD.FTZ R109, R109, R64 ;  /* 0x000000406d6d7221 */ /* 0x000fce0000010000 */
[----:B------:R-:W-:Y:S05]  /*3c80*/  WARPSYNC.COLLECTIVE R72, `(.L_x_8121) ;  /* 0x0000000048087348 */ /* 0x000fea0003c00000 */
[----:B------:R0:W1:Y:S02]  /*3c90*/  SHFL.BFLY P3, R64, R77, R75, R73 ;  /* 0x0c00004b4d407389 */ /* 0x0000640000060049 */
[----:B01----:R-:W-:Y:S05]  /*3ca0*/  ENDCOLLECTIVE ;  /* 0x000000000000791b */ /* 0x003fea0003800000 */
.L_x_8121:
[----:B------:R-:W-:Y:S01]  /*3cb0*/  HFMA2 R75, -RZ, RZ, 0, 4.76837158203125e-07 ;  /* 0x00000008ff4b7431 */ /* 0x000fe200000001ff */
[----:B------:R-:W-:Y:S02]  /*3cc0*/  MOV R77, R109 ;  /* 0x0000006d004d7202 */ /* 0x000fe40000000f00 */
[----:B------:R-:W-:-:S07]  /*3cd0*/  MOV R66, R64 ;  /* 0x0000004000427202 */ /* 0x000fce0000000f00 */
[----:B------:R-:W-:Y:S05]  /*3ce0*/  WARPSYNC.COLLECTIVE R72, `(.L_x_8122) ;  /* 0x0000000048087348 */ /* 0x000fea0003c00000 */
[----:B------:R0:W1:Y:S02]  /*3cf0*/  SHFL.BFLY P3, R64, R77, R75, R73 ;  /* 0x0c00004b4d407389 */ /* 0x0000640000060049 */
[----:B01----:R-:W-:Y:S05]  /*3d00*/  ENDCOLLECTIVE ;  /* 0x000000000000791b */ /* 0x003fea0003800000 */
.L_x_8122:
[----:B------:R-:W-:-:S05]  /*3d10*/  FADD.FTZ R113, R113, R66 ;  /* 0x0000004271717221 */ /* 0x000fca0000010000 */
[----:B------:R-:W-:Y:S01]  /*3d20*/  MOV R77, R113 ;  /* 0x00000071004d7202 */ /* 0x000fe20000000f00 */
[----:B------:R-:W-:-:S07]  /*3d30*/  FADD.FTZ R66, R109, R64 ;  /* 0x000000406d427221 */ /* 0x000fce0000010000 */
[----:B------:R-:W-:Y:S05]  /*3d40*/  WARPSYNC.COLLECTIVE R72, `(.L_x_8123) ;  /* 0x0000000048087348 */ /* 0x000fea0003c00000 */
[----:B------:R0:W1:Y:S02]  /*3d50*/  SHFL.BFLY P3, R64, R77, R75, R73 ;  /* 0x0c00004b4d407389 */ /* 0x0000640000060049 */
[----:B01----:R-:W-:Y:S05]  /*3d60*/  ENDCOLLECTIVE ;  /* 0x000000000000791b */ /* 0x003fea0003800000 */
.L_x_8123:
[----:B------:R-:W-:Y:S01]  /*3d70*/  HFMA2 R75, -RZ, RZ, 0, 9.5367431640625e-07 ;  /* 0x00000010ff4b7431 */ /* 0x000fe200000001ff */
[----:B------:R-:W-:Y:S02]  /*3d80*/  MOV R77, R66 ;  /* 0x00000042004d7202 */ /* 0x000fe40000000f00 */
[----:B------:R-:W-:-:S07]  /*3d90*/  MOV R65, R64 ;  /* 0x0000004000417202 */ /* 0x000fce0000000f00 */
[----:B------:R-:W-:Y:S05]  /*3da0*/  WARPSYNC.COLLECTIVE R72, `(.L_x_8124) ;  /* 0x0000000048087348 */ /* 0x000fea0003c00000 */
[----:B------:R0:W1:Y:S02]  /*3db0*/  SHFL.BFLY P3, R64, R77, R75, R73 ;  /* 0x0c00004b4d407389 */ /* 0x0000640000060049 */
[----:B01----:R-:W-:Y:S05]  /*3dc0*/  ENDCOLLECTIVE ;  /* 0x000000000000791b */ /* 0x003fea0003800000 */
.L_x_8124:
[----:B------:R-:W-:-:S05]  /*3dd0*/  FADD.FTZ R67, R113, R65 ;  /* 0x0000004171437221 */ /* 0x000fca0000010000 */
[----:B------:R-:W-:Y:S02]  /*3de0*/  MOV R77, R67 ;  /* 0x00000043004d7202 */ /* 0x000fe40000000f00 */
[----:B------:R-:W-:-:S07]  /*3df0*/  MOV R65, R64 ;  /* 0x0000004000417202 */ /* 0x000fce0000000f00 */
[----:B------:R-:W-:Y:S05]  /*3e00*/  WARPSYNC.COLLECTIVE R72, `(.L_x_8125) ;  /* 0x0000000048087348 */ /* 0x000fea0003c00000 */
[----:B------:R0:W1:Y:S02]  /*3e10*/  SHFL.BFLY P3, R64, R77, R75, R73 ;  /* 0x0c00004b4d407389 */ /* 0x0000640000060049 */
[----:B01----:R-:W-:Y:S05]  /*3e20*/  ENDCOLLECTIVE ;  /* 0x000000000000791b */ /* 0x003fea0003800000 */
.L_x_8125:
[----:B------:R-:W-:Y:S05]  /*3e30*/  BRA `(.L_x_8126) ;  /* 0xffffffd000687947 */ /* 0x000fea000383ffff */
.L_x_8127:
        /* <DEDUP_REMOVED lines=12> */
.L_x_11297:


//--------------------- .text._ZN10layer_norm22ln_bwd_finalize_kernelINS_22Kernel_traits_finalizeILj512Ef6__halffS2_fjLb0ELj1024ELj4ENS_18Kernel_traits_baseILj512EfS2_fS2_fjLj1024EEEEELb0ELb0EEEvNS_9BwdParamsE --------------------------
	.section	.text._ZN10layer_norm22ln_bwd_finalize_kernelINS_22Kernel_traits_finalizeILj512Ef6__halffS2_fjLb0ELj1024ELj4ENS_18Kernel_traits_baseILj512EfS2_fS2_fjLj1024EEEEELb0ELb0EEEvNS_9BwdParamsE,"ax",@progbits
	.align	128
        .global         _ZN10layer_norm22ln_bwd_finalize_kernelINS_22Kernel_traits_finalizeILj512Ef6__halffS2_fjLb0ELj1024ELj4ENS_18Kernel_traits_baseILj512EfS2_fS2_fjLj1024EEEEELb0ELb0EEEvNS_9BwdParamsE
        .type           _ZN10layer_norm22ln_bwd_finalize_kernelINS_22Kernel_traits_finalizeILj512Ef6__halffS2_fjLb0ELj1024ELj4ENS_18Kernel_traits_baseILj512EfS2_fS2_fjLj1024EEEEELb0ELb0EEEvNS_9BwdParamsE,@function
        .size           _ZN10layer_norm22ln_bwd_finalize_kernelINS_22Kernel_traits_finalizeILj512Ef6__halffS2_fjLb0ELj1024ELj4ENS_18Kernel_traits_baseILj512EfS2_fS2_fjLj1024EEEEELb0ELb0EEEvNS_9BwdParamsE,(.L_x_11298 - _ZN10layer_norm22ln_bwd_finalize_kernelINS_22Kernel_traits_finalizeILj512Ef6__halffS2_fjLb0ELj1024ELj4ENS_18Kernel_traits_baseILj512EfS2_fS2_fjLj1024EEEEELb0ELb0EEEvNS_9BwdParamsE)
        .other          _ZN10layer_norm22ln_bwd_finalize_kernelINS_22Kernel_traits_finalizeILj512Ef6__halffS2_fjLb0ELj1024ELj4ENS_18Kernel_traits_baseILj512EfS2_fS2_fjLj1024EEEEELb0ELb0EEEvNS_9BwdParamsE,@"STO_CUDA_ENTRY STV_DEFAULT"
_ZN10layer_norm22ln_bwd_finalize_kernelINS_22Kernel_traits_finalizeILj512Ef6__halffS2_fjLb0ELj1024ELj4ENS_18Kernel_traits_baseILj512EfS2_fS2_fjLj1024EEEEELb0ELb0EEEvNS_9BwdParamsE:
.text._ZN10layer_norm22ln_bwd_finalize_kernelINS_22Kernel_traits_finalizeILj512Ef6__halffS2_fjLb0ELj1024ELj4ENS_18Kernel_traits_baseILj512EfS2_fS2_fjLj1024EEEEELb0ELb0EEEvNS_9BwdParamsE:
        /* <DEDUP_REMOVED lines=78> */
.L_x_8132:
        /* <DEDUP_REMOVED lines=118> */
.L_x_8131:
[----:B------:R-:W-:Y:S05]  /*0c40*/  BSYNC.RECONVERGENT B1 ;  /* 0x0000000000017941 */ /* 0x000fea0003800200 */
.L_x_8130:
        /* <DEDUP_REMOVED lines=68> */
.L_x_8134:
[----:B------:R-:W-:Y:S05]  /*1090*/  BSYNC.RECONVERGENT B1 ;  /* 0x0000000000017941 */ /* 0x000fea0003800200 */
.L_x_8133:
        /* <DEDUP_REMOVED lines=37> */
.L_x_8136:
[----:B------:R-:W-:Y:S05]  /*12f0*/  BSYNC.RECONVERGENT B1 ;  /* 0x0000000000017941 */ /* 0x000fea0003800200 */
.L_x_8135:
[----:B------:R-:W-:Y:S05]  /*1300*/  @!P1 BRA `(.L_x_8129) ;  /* 0x00000000003c9947 */ /* 0x000fea0003800000 */
[----:B------:R-:W0:Y:S01]  /*1310*/  LDC.64 R8, c[0x0][0x440] ;  /* 0x00011000ff087b82 */ /* 0x000e220000000a00 */
[----:B------:R-:W-:Y:S01]  /*1320*/  IMAD R0, R3, R54, R0 ;  /* 0x0000003603007224 */ /* 0x000fe200078e0200 */
[----:B------:R-:W-:-:S04]  /*1330*/  IADD3 R12, PT, PT, -R55, RZ, RZ ;  /* 0x000000ff370c7210 */ /* 0x000fc80007ffe1ff */
[----:B------:R-:W-:Y:S02]  /*1340*/  IADD3 R3, PT, PT, R57, R0, RZ ;  /* 0x0000000039037210 */ /* 0x000fe40007ffe0ff */
[----:B------:R-:W1:Y:S05]  /*1350*/  LDC.64 R10, c[0x0][0x448] ;  /* 0x00011200ff0a7b82 */ /* 0x000e6a0000000a00 */
.L_x_8137:
        /* <DEDUP_REMOVED lines=10> */
.L_x_8129:
[----:B------:R-:W-:Y:S05]  /*1400*/  BSYNC.RECONVERGENT B0 ;  /* 0x0000000000007941 */ /* 0x000fea0003800200 */
.L_x_8128:
        /* <DEDUP_REMOVED lines=60> */
.L_x_8138:
        /* <DEDUP_REMOVED lines=11> */
.L_x_11298:


//--------------------- .text._ZN10layer_norm13ln_bwd_kernelINS_13Kernel_traitsIf6__halffS2_fjLj512ELj1ELj4ELj1ELj16ENS_18Kernel_traits_baseILj512EfS2_fS2_fjLj128EEEEELb1ELb0ELb1ELb0EEEvNS_9BwdParamsE --------------------------
	.section	.text._ZN10layer_norm13ln_bwd_kernelINS_13Kernel_traitsIf6__halffS2_fjLj512ELj1ELj4ELj1ELj16ENS_18Kernel_traits_baseILj512EfS2_fS2_fjLj128EEEEELb1ELb0ELb1ELb0EEEvNS_9BwdParamsE,"ax",@progbits
	.align	128
        .global         _ZN10layer_norm13ln_bwd_kernelINS_13Kernel_traitsIf6__halffS2_fjLj512ELj1ELj4ELj1ELj16ENS_18Kernel_traits_baseILj512EfS2_fS2_fjLj128EEEEELb1ELb0ELb1ELb0EEEvNS_9BwdParamsE
        .type           _ZN10layer_norm13ln_bwd_kernelINS_13Kernel_traitsIf6__halffS2_fjLj512ELj1ELj4ELj1ELj16ENS_18Kernel_traits_baseILj512EfS2_fS2_fjLj128EEEEELb1ELb0ELb1ELb0EEEvNS_9BwdParamsE,@function
        .size           _ZN10layer_norm13ln_bwd_kernelINS_13Kernel_traitsIf6__halffS2_fjLj512ELj1ELj4ELj1ELj16ENS_18Kernel_traits_baseILj512EfS2_fS2_fjLj128EEEEELb1ELb0ELb1ELb0EEEvNS_9BwdParamsE,(.L_x_11299 - _ZN10layer_norm13ln_bwd_kernelINS_13Kernel_traitsIf6__halffS2_fjLj512ELj1ELj4ELj1ELj16ENS_18Kernel_traits_baseILj512EfS2_fS2_fjLj128EEEEELb1ELb0ELb1ELb0EEEvNS_9BwdParamsE)
        .other          _ZN10layer_norm13ln_bwd_kernelINS_13Kernel_traitsIf6__halffS2_fjLj512ELj1ELj4ELj1ELj16ENS_18Kernel_traits_baseILj512EfS2_fS2_fjLj128EEEEELb1ELb0ELb1ELb0EEEvNS_9BwdParamsE,@"STO_CUDA_ENTRY STV_DEFAULT"
_ZN10layer_norm13ln_bwd_kernelINS_13Kernel_traitsIf6__halffS2_fjLj512ELj1ELj4ELj1ELj16ENS_18Kernel_traits_baseILj512EfS2_fS2_fjLj128EEEEELb1ELb0ELb1ELb0EEEvNS_9BwdParamsE:
.text._ZN10layer_norm13ln_bwd_kernelINS_13Kernel_traitsIf6__halffS2_fjLj512ELj1ELj4ELj1ELj16ENS_18Kernel_traits_baseILj512EfS2_fS2_fjLj128EEEEELb1ELb0ELb1ELb0EEEvNS_9BwdParamsE:
        /* <DEDUP_REMOVED lines=67> */
.L_x_8220:
        /* <DEDUP_REMOVED lines=20> */
[----:B------:R-:W-:Y:S01]  /*0570*/  HFMA2 R132, -RZ, RZ, 0, 0 ;  /* 0x00000000ff847431 */ /* 0x000fe200000001ff */
        /* <DEDUP_REMOVED lines=38> */
[----:B------:R-:W-:Y:S02]  /*07e0*/  IADD3 R123, PT, PT, R123, 0x20, RZ ;  /* 0x000000207b7b7810 */ /* 0x000fe40007ffe0ff */
[----:B------:R-:W-:Y:S02]  /*07f0*/  IADD3 R121, PT, PT, R121, 0x20, RZ ;  /* 0x0000002079797810 */ /* 0x000fe40007ffe0ff */
[----:B------:R-:W-:Y:S01]  /*0800*/  IADD3 R122, PT, PT, R122, 0x20, RZ ;  /* 0x000000207a7a7810 */ /* 0x000fe20007ffe0ff */
[C---:B---3--:R-:W-:Y:S01]  /*0810*/  FADD.FTZ R3, -R120.reuse, R8 ;  /* 0x0000000878037221 */ /* 0x048fe20000010100 */
[----:B------:R-:W-:-:S03]  /*0820*/  FADD.FTZ R7, -R120, R9 ;  /* 0x0000000978077221 */ /* 0x000fc60000010100 */
[C---:B------:R-:W-:Y:S01]  /*0830*/  FMUL.FTZ R3, R6.reuse, R3 ;  /* 0x0000000306037220 */ /* 0x040fe20000410000 */
[----:B------:R-:W-:Y:S01]  /*0840*/  FMUL.FTZ R8, R6, R7 ;  /* 0x0000000706087220 */ /* 0x000fe20000410000 */
[--C-:B----4-:R-:W-:Y:S02]  /*0850*/  HADD2.F32 R9, -RZ, R12.reuse.H0_H0 ;  /* 0x2000000cff097230 */ /* 0x110fe40000004100 */
[----:B------:R-:W-:Y:S02]  /*0860*/  HADD2.F32 R108, -RZ, R12.H1_H1 ;  /* 0x3000000cff6c7230 */ /* 0x000fe40000004100 */
[----:B0-----:R-:W-:Y:S01]  /*0870*/  FADD.FTZ R127, -R120, R10 ;  /* 0x0000000a787f7221 */ /* 0x001fe20000010100 */
[-C--:B------:R-:W-:Y:S01]  /*0880*/  FMUL.FTZ R12, R72, R9.reuse ;  /* 0x00000009480c7220 */ /* 0x080fe20000410000 */
[----:B------:R-:W-:Y:S01]  /*0890*/  FADD.FTZ R129, -R120, R11 ;  /* 0x0000000b78817221 */ /* 0x000fe20000010100 */
[----:B------:R-:W-:Y:S01]  /*08a0*/  FADD.FTZ R40, R40, R9 ;  /* 0x0000000928287221 */ /* 0x000fe20000010000 */
[----:B------:R-:W-:Y:S01]  /*08b0*/  FFMA.FTZ R56, R3, R9, R56 ;  /* 0x0000000903387223 */ /* 0x000fe20000010038 */
[----:B------:R-:W-:-:S02]  /*08c0*/  HADD2.F32 R11, -RZ, R13.H0_H0 ;  /* 0x2000000dff0b7230 */ /* 0x000fc40000004100 */
[----:B------:R-:W-:Y:S01]  /*08d0*/  FADD.FTZ R17, -R120, R17 ;  /* 0x0000001178117221 */ /* 0x000fe20000010100 */
[----:B------:R-:W-:Y:S01]  /*08e0*/  FADD.FTZ R41, R41, R108 ;  /* 0x0000006c29297221 */ /* 0x000fe20000010000 */
[-C--:B------:R-:W-:Y:S01]  /*08f0*/  FFMA.FTZ R57, R8, R108.reuse, R57 ;  /* 0x0000006c08397223 */ /* 0x080fe20000010039 */
[----:B------:R-:W-:Y:S01]  /*0900*/  FMUL.FTZ R9, R73, R108 ;  /* 0x0000006c49097220 */ /* 0x000fe20000410000 */
[--C-:B------:R-:W-:Y:S02]  /*0910*/  HADD2.F32 R133, -RZ, R15.reuse.H0_H0 ;  /* 0x2000000fff857230 */ /* 0x100fe40000004100 */
[----:B------:R-:W-:Y:S01]  /*0920*/  FADD.FTZ R108, RZ, R12 ;  /* 0x0000000cff6c7221 */ /* 0x000fe20000010000 */
[----:B------:R-:W-:Y:S02]  /*0930*/  HADD2.F32 R126, -RZ, R15.H1_H1 ;  /* 0x3000000fff7e7230 */ /* 0x000fe40000004100 */
[----:B------:R-:W-:Y:S01]  /*0940*/  FMUL.FTZ R7, R6, R127 ;  /* 0x0000007f06077220 */ /* 0x000fe20000410000 */
[----:B------:R-:W-:-:S02]  /*0950*/  HADD2.F32 R110, -RZ, R13.H1_H1 ;  /* 0x3000000dff6e7230 */ /* 0x000fc40000004100 */
[----:B------:R-:W-:Y:S01]  /*0960*/  FFMA.FTZ R15, R3, R12, RZ ;  /* 0x0000000c030f7223 */ /* 0x000fe200000100ff */
[C---:B------:R-:W-:Y:S01]  /*0970*/  FADD.FTZ R13, -R120.reuse, R16 ;  /* 0x00000010780d7221 */ /* 0x040fe20000010100 */
[----:B-1----:R-:W-:Y:S01]  /*0980*/  FADD.FTZ R125, -R120, R18 ;  /* 0x00000012787d7221 */ /* 0x002fe20000010100 */
[--C-:B------:R-:W-:Y:S02]  /*0990*/  HADD2.F32 R131, -RZ, R14.reuse.H0_H0 ;  /* 0x2000000eff837230 */ /* 0x100fe40000004100 */
[C---:B------:R-:W-:Y:S01]  /*09a0*/  FMUL.FTZ R10, R6.reuse, R129 ;  /* 0x00000081060a7220 */ /* 0x040fe20000410000 */
[----:B------:R-:W-:Y:S02]  /*09b0*/  HADD2.F32 R124, -RZ, R14.H1_H1 ;  /* 0x3000000eff7c7230 */ /* 0x000fe40000004100 */
[----:B------:R-:W-:Y:S01]  /*09c0*/  FMUL.FTZ R18, R6, R17 ;  /* 0x0000001106127220 */ /* 0x000fe20000410000 */
[-C--:B------:R-:W-:Y:S01]  /*09d0*/  FMUL.FTZ R14, R74, R11.reuse ;  /* 0x0000000b4a0e7220 */ /* 0x080fe20000410000 */
[----:B------:R-:W-:Y:S01]  /*09e0*/  FADD.FTZ R17, R108, R9 ;  /* 0x000000096c117221 */ /* 0x000fe20000010000 */
[----:B------:R-:W-:Y:S01]  /*09f0*/  FADD.FTZ R42, R42, R11 ;  /* 0x0000000b2a2a7221 */ /* 0x000fe20000010000 */
[----:B------:R-:W-:Y:S01]  /*0a00*/  FFMA.FTZ R58, R7, R11, R58 ;  /* 0x0000000b073a7223 */ /* 0x000fe2000001003a */
[----:B------:R-:W-:Y:S01]  /*0a10*/  FFMA.FTZ R108, R8, R9, R15 ;  /* 0x00000009086c7223 */ /* 0x000fe2000001000f */
[----:B------:R-:W-:Y:S01]  /*0a20*/  FMUL.FTZ R11, R6, R13 ;  /* 0x0000000d060b7220 */ /* 0x000fe20000410000 */
        /* <DEDUP_REMOVED lines=30> */
.L_x_8144:
[----:B------:R-:W-:Y:S05]  /*0c10*/  BSYNC.RECONVERGENT B2 ;  /* 0x0000000000027941 */ /* 0x000fea0003800200 */
.L_x_8143:
        /* <DEDUP_REMOVED lines=9> */
[----:B-1----:R-:W-:-:S05]  /*0cb0*/  IMAD.WIDE.U32 R124, R122, 0x20, R124 ;  /* 0x000000207a7c7825 */ /* 0x002fca00078e007c */
[----:B------:R-:W4:Y:S04]  /*0cc0*/  LDG.E.128 R96, desc[UR6][R124.64] ;  /* 0x000000067c607981 */ /* 0x000f28000c1e1d00 */
[----:B------:R-:W4:Y:S01]  /*0cd0*/  LDG.E.128 R100, desc[UR6][R124.64+0x10] ;  /* 0x000010067c647981 */ /* 0x000f22000c1e1d00 */
[----:B0-----:R-:W-:-:S04]  /*0ce0*/  @P0 IMAD.WIDE.U32 R122, R122, 0x20, R114 ;  /* 0x000000207a7a0825 */ /* 0x001fc800078e0072 */
[----:B--2---:R-:W-:Y:S01]  /*0cf0*/  IMAD.WIDE.U32 R114, R121, 0x8, R126 ;  /* 0x0000000879727825 */ /* 0x004fe200078e007e */
[----:B------:R-:W5:Y:S04]  /*0d00*/  @P0 LDG.E.128 R76, desc[UR6][R122.64] ;  /* 0x000000067a4c0981 */ /* 0x000f68000c1e1d00 */
[----:B------:R0:W5:Y:S04]  /*0d10*/  @P0 LDG.E.128 R80, desc[UR6][R122.64+0x10] ;  /* 0x000010067a500981 */ /* 0x000168000c1e1d00 */
[----:B------:R-:W5:Y:S01]  /*0d20*/  LDG.E.64 R114, desc[UR6][R114.64] ;  /* 0x0000000672727981 */ /* 0x000f62000c1e1b00 */
[----:B---3--:R-:W-:-:S02]  /*0d30*/  HADD2.F32 R111, -RZ, R104.H0_H0 ;  /* 0x20000068ff6f7230 */ /* 0x008fc40000004100 */
[----:B------:R-:W-:Y:S02]  /*0d40*/  HADD2.F32 R104, -RZ, R104.H1_H1 ;  /* 0x30000068ff687230 */ /* 0x000fe40000004100 */
[C---:B----4-:R-:W-:Y:S01]  /*0d50*/  FADD.FTZ R109, -R120.reuse, R96 ;  /* 0x00000060786d7221 */ /* 0x050fe20000010100 */
[C---:B------:R-:W-:Y:S01]  /*0d60*/  FADD.FTZ R121, -R120.reuse, R97 ;  /* 0x0000006178797221 */ /* 0x040fe20000010100 */
[C---:B------:R-:W-:Y:S01]  /*0d70*/  FADD.FTZ R127, -R120.reuse, R99 ;  /* 0x00000063787f7221 */ /* 0x040fe20000010100 */
[----:B------:R-:W-:Y:S01]  /*0d80*/  FADD.FTZ R137, -R120, R102 ;  /* 0x0000006678897221 */ /* 0x000fe20000010100 */
[----:B------:R-:W-:Y:S01]  /*0d90*/  FMUL.FTZ R102, R64, R111 ;  /* 0x0000006f40667220 */ /* 0x000fe20000410000 */
[----:B------:R-:W-:Y:S01]  /*0da0*/  FMUL.FTZ R97, R6, R109 ;  /* 0x0000006d06617220 */ /* 0x000fe20000410000 */
[C---:B------:R-:W-:Y:S01]  /*0db0*/  FADD.FTZ R125, -R120.reuse, R98 ;  /* 0x00000062787d7221 */ /* 0x040fe20000010100 */
[C---:B------:R-:W-:Y:S01]  /*0dc0*/  FADD.FTZ R131, -R120.reuse, R100 ;  /* 0x0000006478837221 */ /* 0x040fe20000010100 */
[C---:B------:R-:W-:Y:S01]  /*0dd0*/  FADD.FTZ R135, -R120.reuse, R101 ;  /* 0x0000006578877221 */ /* 0x040fe20000010100 */
[----:B------:R-:W-:Y:S01]  /*0de0*/  FADD.FTZ R141, -R120, R103 ;  /* 0x00000067788d7221 */ /* 0x000fe20000010100 */
[----:B0-----:R-:W-:-:S02]  /*0df0*/  HADD2.F32 R123, -RZ, R105.H0_H0 ;  /* 0x20000069ff7b7230 */ /* 0x001fc40000004100 */
[C---:B------:R-:W-:Y:S01]  /*0e00*/  FMUL.FTZ R96, R6.reuse, R121 ;  /* 0x0000007906607220 */ /* 0x040fe20000410000 */
[----:B------:R-:W-:Y:S02]  /*0e10*/  HADD2.F32 R116, -RZ, R105.H1_H1 ;  /* 0x30000069ff747230 */ /* 0x000fe40000004100 */
[----:B------:R-:W-:Y:S01]  /*0e20*/  FMUL.FTZ R98, R6, R127 ;  /* 0x0000007f06627220 */ /* 0x000fe20000410000 */
[--C-:B------:R-:W-:Y:S02]  /*0e30*/  HADD2.F32 R133, -RZ, R106.reuse.H0_H0 ;  /* 0x2000006aff857230 */ /* 0x100fe40000004100 */
[----:B------:R-:W-:Y:S01]  /*0e40*/  FMUL.FTZ R105, R65, R104 ;  /* 0x0000006841697220 */ /* 0x000fe20000410000 */
[----:B------:R-:W-:Y:S02]  /*0e50*/  HADD2.F32 R120, -RZ, R106.H1_H1 ;  /* 0x3000006aff787230 */ /* 0x000fe40000004100 */
[----:B------:R-:W-:Y:S01]  /*0e60*/  FADD.FTZ R106, R129, R102 ;  /* 0x00000066816a7221 */ /* 0x000fe20000010000 */
[----:B------:R-:W-:Y:S01]  /*0e70*/  FFMA.FTZ R109, R97, R102, R132 ;  /* 0x00000066616d7223 */ /* 0x000fe20000010084 */
[----:B------:R-:W-:-:S02]  /*0e80*/  HADD2.F32 R139, -RZ, R107.H0_H0 ;  /* 0x2000006bff8b7230 */ /* 0x000fc40000004100 */
[----:B------:R-:W-:Y:S01]  /*0e90*/  FADD.FTZ R32, R32, R111 ;  /* 0x0000006f20207221 */ /* 0x000fe20000010000 */
[----:B------:R-:W-:Y:S02]  /*0ea0*/  HADD2.F32 R124, -RZ, R107.H1_H1 ;  /* 0x3000006bff7c7230 */ /* 0x000fe40000004100 */
        /* <DEDUP_REMOVED lines=41> */
.L_x_8142:
        /* <DEDUP_REMOVED lines=26> */
.L_x_8148:
[----:B------:R-:W-:Y:S05]  /*12e0*/  BSYNC.RECONVERGENT B2 ;  /* 0x0000000000027941 */ /* 0x000fea0003800200 */
.L_x_8147:
[----:B------:R-:W-:Y:S01]  /*12f0*/  HFMA2 R129, -RZ, RZ, 0, 0 ;  /* 0x00000000ff817431 */ /* 0x000fe200000001ff */
[----:B------:R-:W-:Y:S01]  /*1300*/  MOV R132, RZ ;  /* 0x000000ff00847202 */ /* 0x000fe20000000f00 */
[----:B------:R-:W-:Y:S06]  /*1310*/  @!P3 BRA `(.L_x_8145) ;  /* 0x000000000060b947 */ /* 0x000fec0003800000 */
[----:B------:R-:W0:Y:S02]  /*1320*/  LDC.64 R114, c[0x0][0x3b0] ;  /* 0x0000ec00ff727b82 */ /* 0x000e240000000a00 */
[----:B0-----:R-:W-:-:S06]  /*1330*/  IMAD.WIDE.U32 R114, R131, 0x8, R114 ;  /* 0x0000000883727825 */ /* 0x001fcc00078e0072 */
[----:B------:R-:W5:Y:S01]  /*1340*/  LDG.E.64 R114, desc[UR6][R114.64] ;  /* 0x0000000672727981 */ /* 0x000f62000c1e1b00 */
[----:B------:R-:W-:Y:S05]  /*1350*/  BRA `(.L_x_8145) ;  /* 0x0000000000507947 */ /* 0x000fea0003800000 */
.L_x_8146:
        /* <DEDUP_REMOVED lines=20> */
.L_x_8145:
[----:B------:R-:W-:Y:S05]  /*14a0*/  BSYNC.RECONVERGENT B1 ;  /* 0x0000000000017941 */ /* 0x000fea0003800200 */
.L_x_8141:
        /* <DEDUP_REMOVED lines=20> */
.L_x_8232:
        /* <DEDUP_REMOVED lines=37> */
.L_x_8156:
[----:B------:R-:W-:Y:S05]  /*1840*/  BSYNC.RECONVERGENT B3 ;  /* 0x0000000000037941 */ /* 0x000fea0003800200 */
.L_x_8155:
        /* <DEDUP_REMOVED lines=13> */
.L_x_8158:
[----:B------:R-:W-:Y:S05]  /*1920*/  BSYNC.RECONVERGENT B3 ;  /* 0x0000000000037941 */ /* 0x000fea0003800200 */
.L_x_8157:
        /* <DEDUP_REMOVED lines=13> */
.L_x_8160:
[----:B------:R-:W-:Y:S05]  /*1a00*/  BSYNC.RECONVERGENT B3 ;  /* 0x0000000000037941 */ /* 0x000fea0003800200 */
.L_x_8159:
        /* <DEDUP_REMOVED lines=13> */
.L_x_8162:
[----:B------:R-:W-:Y:S05]  /*1ae0*/  BSYNC.RECONVERGENT B3 ;  /* 0x0000000000037941 */ /* 0x000fea0003800200 */
.L_x_8161:
        /* <DEDUP_REMOVED lines=13> */
.L_x_8164:
[----:B------:R-:W-:Y:S05]  /*1bc0*/  BSYNC.RECONVERGENT B3 ;  /* 0x0000000000037941 */ /* 0x000fea0003800200 */
.L_x_8163:
        /* <DEDUP_REMOVED lines=13> */
.L_x_8166:
[----:B------:R-:W-:Y:S05]  /*1ca0*/  BSYNC.RECONVERGENT B3 ;  /* 0x0000000000037941 */ /* 0x000fea0003800200 */
.L_x_8165:
        /* <DEDUP_REMOVED lines=13> */
.L_x_8168:
[----:B------:R-:W-:Y:S05]  /*1d80*/  BSYNC.RECONVERGENT B3 ;  /* 0x0000000000037941 */ /* 0x000fea0003800200 */
.L_x_8167:
        /* <DEDUP_REMOVED lines=14> */
.L_x_8154:
        /* <DEDUP_REMOVED lines=46> */
.L_x_8171:
[----:B------:R-:W-:Y:S05]  /*2150*/  BSYNC.RECONVERGENT B3 ;  /* 0x0000000000037941 */ /* 0x000fea0003800200 */
.L_x_8170:
        /* <DEDUP_REMOVED lines=13> */
.L_x_8173:
[----:B------:R-:W-:Y:S05]  /*2230*/  BSYNC.RECONVERGENT B3 ;  /* 0x0000000000037941 */ /* 0x000fea0003800200 */
.L_x_8172:
        /* <DEDUP_REMOVED lines=13> */
.L_x_8175:
[----:B------:R-:W-:Y:S05]  /*2310*/  BSYNC.RECONVERGENT B3 ;  /* 0x0000000000037941 */ /* 0x000fea0003800200 */
.L_x_8174:
        /* <DEDUP_REMOVED lines=13> */
.L_x_8177:
[----:B------:R-:W-:Y:S05]  /*23f0*/  BSYNC.RECONVERGENT B3 ;  /* 0x0000000000037941 */ /* 0x000fea0003800200 */
.L_x_8176:
        /* <DEDUP_REMOVED lines=13> */
.L_x_8179:
[----:B------:R-:W-:Y:S05]  /*24d0*/  BSYNC.RECONVERGENT B3 ;  /* 0x0000000000037941 */ /* 0x000fea0003800200 */
.L_x_8178:
        /* <DEDUP_REMOVED lines=13> */
.L_x_8181:
[----:B------:R-:W-:Y:S05]  /*25b0*/  BSYNC.RECONVERGENT B3 ;  /* 0x0000000000037941 */ /* 0x000fea0003800200 */
.L_x_8180:
        /* <DEDUP_REMOVED lines=13> */
.L_x_8183:
[----:B------:R-:W-:Y:S05]  /*2690*/  BSYNC.RECONVERGENT B3 ;  /* 0x0000000000037941 */ /* 0x000fea0003800200 */
.L_x_8182:
        /* <DEDUP_REMOVED lines=9> */
.L_x_8153:
        /* <DEDUP_REMOVED lines=55> */
[----:B------:R-:W-:Y:S02]  /*2aa0*/  @P1 F2FP.F16.F32.PACK_AB R136, RZ, R136 ;  /* 0x00000088ff88123e */ /* 0x000fe400000000ff */
[----:B------:R-:W-:Y:S01]  /*2ab0*/  @P1 F2FP.F16.F32.PACK_AB R137, RZ, R137 ;  /* 0x00000089ff89123e */ /* 0x000fe200000000ff */
[----:B------:R-:W-:Y:S01]  /*2ac0*/  @P1 FMUL.FTZ R120, R121, R120 ;  /* 0x0000007879781220 */ /* 0x000fe20000410000 */
[----:B------:R-:W-:Y:S01]  /*2ad0*/  @P1 PRMT R84, R136, 0x7610, R84 ;  /* 0x0000761088541816 */ /* 0x000fe20000000054 */
[----:B0-----:R-:W-:-:S03]  /*2ae0*/  @P1 FMUL.FTZ R125, R140, R125 ;  /* 0x0000007d8c7d1220 */ /* 0x001fc60000410000 */
[----:B------:R-:W-:Y:S01]  /*2af0*/  @P1 FSEL R120, R120, RZ, P0 ;  /* 0x000000ff78781208 */ /* 0x000fe20000000000 */
[----:B------:R-:W-:Y:S01]  /*2b00*/  @P1 FMUL.FTZ R124, R125, R124 ;  /* 0x0000007c7d7c1220 */ /* 0x000fe20000410000 */
[----:B------:R-:W-:Y:S02]  /*2b10*/  @P1 LOP3.LUT P0, RZ, R112, 0xff000000, RZ, 0xc0, !PT ;  /* 0xff00000070ff1812 */ /* 0x000fe4000780c0ff */
[----:B------:R-:W-:Y:S01]  /*2b20*/  @P1 F2FP.F16.F32.PACK_AB R120, RZ, R120 ;  /* 0x00000078ff78123e */ /* 0x000fe200000000ff */
[----:B---3--:R-:W-:Y:S01]  /*2b30*/  @P1 FMUL.FTZ R127, R142, R127 ;  /* 0x0000007f8e7f1220 */ /* 0x008fe20000410000 */
[----:B------:R-:W-:Y:S02]  /*2b40*/  @P1 FSEL R124, R124, RZ, P4 ;  /* 0x000000ff7c7c1208 */ /* 0x000fe40002000000 */
[----:B------:R-:W-:Y:S01]  /*2b50*/  @P1 FSEL R122, R122, RZ, P0 ;  /* 0x000000ff7a7a1208 */ /* 0x000fe20000000000 */
[----:B------:R-:W-:Y:S01]  /*2b60*/  @P1 FMUL.FTZ R126, R127, R126 ;  /* 0x0000007e7f7e1220 */ /* 0x000fe20000410000 */
[----:B------:R-:W-:-:S02]  /*2b70*/  @P1 F2FP.F16.F32.PACK_AB R124, RZ, R124 ;  /* 0x0000007cff7c123e */ /* 0x000fc400000000ff */
[----:B------:R-:W-:Y:S01]  /*2b80*/  @P1 F2FP.F16.F32.PACK_AB R122, RZ, R122 ;  /* 0x0000007aff7a123e */ /* 0x000fe200000000ff */
[----:B--2---:R-:W-:Y:S01]  /*2b90*/  @P1 FMUL.FTZ R129, R144, R129 ;  /* 0x0000008190811220 */ /* 0x004fe20000410000 */
[----:B------:R-:W-:Y:S02]  /*2ba0*/  @P1 FSEL R126, R126, RZ, P5 ;  /* 0x000000ff7e7e1208 */ /* 0x000fe40002800000 */
[----:B------:R-:W-:Y:S01]  /*2bb0*/  @P1 PRMT R85, R120, 0x7610, R85 ;  /* 0x0000761078551816 */ /* 0x000fe20000000055 */
        /* <DEDUP_REMOVED lines=22> */
.L_x_8184:
        /* <DEDUP_REMOVED lines=69> */
[----:B------:R-:W-:Y:S02]  /*3170*/  @P1 F2FP.F16.F32.PACK_AB R129, RZ, R129 ;  /* 0x00000081ff81123e */ /* 0x000fe400000000ff */
[----:B------:R-:W-:Y:S01]  /*3180*/  @P1 F2FP.F16.F32.PACK_AB R134, RZ, R134 ;  /* 0x00000086ff86123e */ /* 0x000fe200000000ff */
[----:B---3--:R-:W-:Y:S01]  /*3190*/  @P1 FMUL.FTZ R127, R89, R127 ;  /* 0x0000007f597f1220 */ /* 0x008fe20000410000 */
[----:B------:R-:W-:Y:S02]  /*31a0*/  @P1 FSEL R122, R122, RZ, P0 ;  /* 0x000000ff7a7a1208 */ /* 0x000fe40000000000 */
[----:B------:R-:W-:Y:S01]  /*31b0*/  @P1 F2FP.F16.F32.PACK_AB R121, RZ, R121 ;  /* 0x00000079ff79123e */ /* 0x000fe200000000ff */
[----:B------:R-:W-:Y:S01]  /*31c0*/  @P1 FMUL.FTZ R126, R127, R126 ;  /* 0x0000007e7f7e1220 */ /* 0x000fe20000410000 */
[----:B------:R-:W-:-:S02]  /*31d0*/  @P1 F2FP.F16.F32.PACK_AB R124, RZ, R124 ;  /* 0x0000007cff7c123e */ /* 0x000fc400000000ff */
[----:B------:R-:W-:Y:S02]  /*31e0*/  @P1 PRMT R85, R129, 0x7610, R85 ;  /* 0x0000761081551816 */ /* 0x000fe40000000055 */
[----:B------:R-:W-:Y:S02]  /*31f0*/  @P1 FSEL R126, R126, RZ, P6 ;  /* 0x000000ff7e7e1208 */ /* 0x000fe40003000000 */
[----:B------:R-:W-:Y:S02]  /*3200*/  @P1 F2FP.F16.F32.PACK_AB R120, RZ, R95 ;  /* 0x0000005fff78123e */ /* 0x000fe400000000ff */
[----:B------:R-:W-:Y:S02]  /*3210*/  @P1 F2FP.F16.F32.PACK_AB R136, RZ, R136 ;  /* 0x00000088ff88123e */ /* 0x000fe400000000ff */
[----:B------:R-:W-:Y:S02]  /*3220*/  @P1 F2FP.F16.F32.PACK_AB R122, RZ, R122 ;  /* 0x0000007aff7a123e */ /* 0x000fe400000000ff */
[----:B------:R-:W-:-:S02]  /*3230*/  @P1 F2FP.F16.F32.PACK_AB R126, RZ, R126 ;  /* 0x0000007eff7e123e */ /* 0x000fc400000000ff */
[----:B------:R-:W-:Y:S02]  /*3240*/  @P1 PRMT R86, R134, 0x7610, R86 ;  /* 0x0000761086561816 */ /* 0x000fe40000000056 */
[----:B------:R-:W-:Y:S02]  /*3250*/  @P1 PRMT R87, R121, 0x7610, R87 ;  /* 0x0000761079571816 */ /* 0x000fe40000000057 */
[----:B------:R-:W-:Y:S02]  /*3260*/  @P1 PRMT R84, R124, 0x7610, R84 ;  /* 0x000076107c541816 */ /* 0x000fe40000000054 */
[----:B------:R-:W-:Y:S02]  /*3270*/  MOV R95, R128 ;  /* 0x00000080005f7202 */ /* 0x000fe40000000f00 */
[----:B------:R-:W-:Y:S02]  /*3280*/  @P1 PRMT R85, R85, 0x5410, R120 ;  /* 0x0000541055551816 */ /* 0x000fe40000000078 */
[----:B------:R-:W-:-:S02]  /*3290*/  @P1 PRMT R86, R86, 0x5410, R136 ;  /* 0x0000541056561816 */ /* 0x000fc40000000088 */
[----:B------:R-:W-:Y:S02]  /*32a0*/  @P1 PRMT R87, R87, 0x5410, R122 ;  /* 0x0000541057571816 */ /* 0x000fe4000000007a */
[----:B------:R-:W-:-:S07]  /*32b0*/  @P1 PRMT R84, R84, 0x5410, R126 ;  /* 0x0000541054541816 */ /* 0x000fce000000007e */
.L_x_8169:
[----:B------:R-:W-:Y:S05]  /*32c0*/  BSYNC.RECONVERGENT B1 ;  /* 0x0000000000017941 */ /* 0x000fea0003800200 */
.L_x_8152:
        /* <DEDUP_REMOVED lines=11> */
.L_x_8151:
[----:B------:R-:W-:Y:S05]  /*3380*/  BSYNC.RECONVERGENT B2 ;  /* 0x0000000000027941 */ /* 0x000fea0003800200 */
.L_x_8150:
        /* <DEDUP_REMOVED lines=52> */
[C---:B------:R-:W-:Y:S01]  /*36d0*/  @P2 FFMA.FTZ R92, R6.reuse, R133, R80 ;  /* 0x00000085065c2223 */ /* 0x040fe20000010050 */
[----:B------:R-:W-:Y:S01]  /*36e0*/  @P1 FMUL.FTZ R131, R131, R94 ;  /* 0x0000005e83831220 */ /* 0x000fe20000410000 */
[----:B------:R-:W-:Y:S01]  /*36f0*/  MOV R93, R81 ;  /* 0x00000051005d7202 */ /* 0x000fe20000000f00 */
[C---:B------:R-:W-:Y:S01]  /*3700*/  @P2 FFMA.FTZ R93, R6.reuse, R130, R81 ;  /* 0x00000082065d2223 */ /* 0x040fe20000010051 */
[----:B------:R-:W-:Y:S01]  /*3710*/  @P1 FSEL R95, R95, RZ, P0 ;  /* 0x000000ff5f5f1208 */ /* 0x000fe20000000000 */
[----:B------:R-:W3:Y:S01]  /*3720*/  @P1 LDC.64 R124, c[0x0][0x408] ;  /* 0x00010200ff7c1b82 */ /* 0x000ee20000000a00 */
[----:B0-----:R-:W-:Y:S01]  /*3730*/  @P1 FMUL.FTZ R127, R91, R127 ;  /* 0x0000007f5b7f1220 */ /* 0x001fe20000410000 */
[----:B------:R-:W-:Y:S01]  /*3740*/  MOV R94, R82 ;  /* 0x00000052005e7202 */ /* 0x000fe20000000f00 */
[----:B------:R-:W-:Y:S01]  /*3750*/  @P2 FFMA.FTZ R94, R6, R135, R82 ;  /* 0x00000087065e2223 */ /* 0x000fe20000010052 */
[----:B------:R-:W-:Y:S01]  /*3760*/  @P1 LOP3.LUT P0, RZ, R114, 0xff0000, RZ, 0xc0, !PT ;  /* 0x00ff000072ff1812 */ /* 0x000fe2000780c0ff */
[----:B------:R-:W-:Y:S01]  /*3770*/  @P1 FMUL.FTZ R126, R127, R126 ;  /* 0x0000007e7f7e1220 */ /* 0x000fe20000410000 */
[----:B------:R-:W-:Y:S01]  /*3780*/  @P1 LOP3.LUT P2, RZ, R115, 0xff, RZ, 0xc0, !PT ;  /* 0x000000ff73ff1812 */ /* 0x000fe2000784c0ff */
[----:B-1----:R-:W-:Y:S01]  /*3790*/  @P1 FMUL.FTZ R121, R92, R121 ;  /* 0x000000795c791220 */ /* 0x002fe20000410000 */
[----:B------:R-:W-:-:S02]  /*37a0*/  @P1 FSEL R131, R131, RZ, P0 ;  /* 0x000000ff83831208 */ /* 0x000fc40000000000 */
[----:B------:R-:W-:Y:S01]  /*37b0*/  @P1 LOP3.LUT P0, RZ, R114, 0xff000000, RZ, 0xc0, !PT ;  /* 0xff00000072ff1812 */ /* 0x000fe2000780c0ff */
[----:B------:R-:W-:Y:S01]  /*37c0*/  @P1 FMUL.FTZ R120, R121, R120 ;  /* 0x0000007879781220 */ /* 0x000fe20000410000 */
[----:B------:R-:W-:Y:S02]  /*37d0*/  @P1 F2FP.F16.F32.PACK_AB R129, RZ, R129 ;  /* 0x00000081ff81123e */ /* 0x000fe400000000ff */
[----:B------:R-:W-:Y:S01]  /*37e0*/  @P1 FSEL R126, R126, RZ, P0 ;  /* 0x000000ff7e7e1208 */ /* 0x000fe20000000000 */
        /* <DEDUP_REMOVED lines=8> */
[----:B------:R-:W-:Y:S01]  /*3870*/  @P1 F2FP.F16.F32.PACK_AB R95, RZ, R95 ;  /* 0x0000005fff5f123e */ /* 0x000fe200000000ff */
[----:B------:R-:W-:Y:S01]  /*3880*/  @P1 FMUL.FTZ R124, R125, R124 ;  /* 0x0000007c7d7c1220 */ /* 0x000fe20000410000 */
[----:B------:R-:W-:Y:S02]  /*3890*/  @P1 PRMT R84, R129, 0x7610, R84 ;  /* 0x0000761081541816 */ /* 0x000fe40000000054 */
[----:B------:R-:W-:Y:S02]  /*38a0*/  @P1 F2FP.F16.F32.PACK_AB R126, RZ, R126 ;  /* 0x0000007eff7e123e */ /* 0x000fe400000000ff */
[----:B------:R-:W-:-:S02]  /*38b0*/  @P1 FSEL R124, R124, RZ, P4 ;  /* 0x000000ff7c7c1208 */ /* 0x000fc40002000000 */
[----:B------:R-:W-:Y:S02]  /*38c0*/  @P1 PRMT R85, R131, 0x7610, R85 ;  /* 0x0000761083551816 */ /* 0x000fe40000000055 */
[----:B------:R-:W-:Y:S02]  /*38d0*/  @P1 F2FP.F16.F32.PACK_AB R122, RZ, R122 ;  /* 0x0000007aff7a123e */ /* 0x000fe400000000ff */
[----:B------:R-:W-:Y:S02]  /*38e0*/  @P1 F2FP.F16.F32.PACK_AB R124, RZ, R124 ;  /* 0x0000007cff7c123e */ /* 0x000fe400000000ff */
        /* <DEDUP_REMOVED lines=15> */
.L_x_8189:
        /* <DEDUP_REMOVED lines=65> */
[----:B-1----:R-:W-:Y:S01]  /*3df0*/  @P1 FMUL.FTZ R129, R142, R129 ;  /* 0x000000818e811220 */ /* 0x002fe20000410000 */
        /* <DEDUP_REMOVED lines=24> */
.L_x_8188:
        /* <DEDUP_REMOVED lines=42> */
.L_x_8193:
[----:B------:R-:W-:Y:S05]  /*4220*/  BSYNC.RECONVERGENT B3 ;  /* 0x0000000000037941 */ /* 0x000fea0003800200 */
.L_x_8192:
        /* <DEDUP_REMOVED lines=13> */
.L_x_8195:
[----:B------:R-:W-:Y:S05]  /*4300*/  BSYNC.RECONVERGENT B3 ;  /* 0x0000000000037941 */ /* 0x000fea0003800200 */
.L_x_8194:
        /* <DEDUP_REMOVED lines=13> */
.L_x_8197:
[----:B------:R-:W-:Y:S05]  /*43e0*/  BSYNC.RECONVERGENT B3 ;  /* 0x0000000000037941 */ /* 0x000fea0003800200 */
.L_x_8196:
        /* <DEDUP_REMOVED lines=13> */
.L_x_8199:
[----:B------:R-:W-:Y:S05]  /*44c0*/  BSYNC.RECONVERGENT B3 ;  /* 0x0000000000037941 */ /* 0x000fea0003800200 */
.L_x_8198:
        /* <DEDUP_REMOVED lines=13> */
.L_x_8201:
[----:B------:R-:W-:Y:S05]  /*45a0*/  BSYNC.RECONVERGENT B3 ;  /* 0x0000000000037941 */ /* 0x000fea0003800200 */
.L_x_8200:
        /* <DEDUP_REMOVED lines=13> */
.L_x_8203:
[----:B------:R-:W-:Y:S05]  /*4680*/  BSYNC.RECONVERGENT B3 ;  /* 0x0000000000037941 */ /* 0x000fea0003800200 */
.L_x_8202:
        /* <DEDUP_REMOVED lines=13> */
.L_x_8205:
[----:B------:R-:W-:Y:S05]  /*4760*/  BSYNC.RECONVERGENT B3 ;  /* 0x0000000000037941 */ /* 0x000fea0003800200 */
.L_x_8204:
        /* <DEDUP_REMOVED lines=17> */
.L_x_8191:
        /* <DEDUP_REMOVED lines=24> */
.L_x_8207:
[----:B------:R-:W-:Y:S05]  /*4a00*/  BSYNC.RECONVERGENT B3 ;  /* 0x0000000000037941 */ /* 0x000fea0003800200 */
.L_x_8206:
        /* <DEDUP_REMOVED lines=13> */
.L_x_8209:
[----:B------:R-:W-:Y:S05]  /*4ae0*/  BSYNC.RECONVERGENT B3 ;  /* 0x0000000000037941 */ /* 0x000fea0003800200 */
.L_x_8208:
        /* <DEDUP_REMOVED lines=13> */
.L_x_8211:
[----:B------:R-:W-:Y:S05]  /*4bc0*/  BSYNC.RECONVERGENT B3 ;  /* 0x0000000000037941 */ /* 0x000fea0003800200 */
.L_x_8210:
        /* <DEDUP_REMOVED lines=13> */
.L_x_8213:
[----:B------:R-:W-:Y:S05]  /*4ca0*/  BSYNC.RECONVERGENT B3 ;  /* 0x0000000000037941 */ /* 0x000fea0003800200 */
.L_x_8212:
        /* <DEDUP_REMOVED lines=13> */
.L_x_8215:
[----:B------:R-:W-:Y:S05]  /*4d80*/  BSYNC.RECONVERGENT B3 ;  /* 0x0000000000037941 */ /* 0x000fea0003800200 */
.L_x_8214:
        /* <DEDUP_REMOVED lines=13> */
.L_x_8217:
[----:B------:R-:W-:Y:S05]  /*4e60*/  BSYNC.RECONVERGENT B3 ;  /* 0x0000000000037941 */ /* 0x000fea0003800200 */
.L_x_8216:
        /* <DEDUP_REMOVED lines=13> */
.L_x_8219:
[----:B------:R-:W-:Y:S05]  /*4f40*/  BSYNC.RECONVERGENT B3 ;  /* 0x0000000000037941 */ /* 0x000fea0003800200 */
.L_x_8218:
[----:B------:R-:W-:-:S04]  /*4f50*/  @P1 F2FP.F16.F32.PACK_AB R120, RZ, R120 ;  /* 0x00000078ff78123e */ /* 0x000fc800000000ff */
[----:B------:R-:W-:-:S07]  /*4f60*/  @P1 PRMT R87, R87, 0x5410, R120 ;  /* 0x0000541057571816 */ /* 0x000fce0000000078 */
.L_x_8190:
[----:B------:R-:W-:Y:S05]  /*4f70*/  BSYNC.RECONVERGENT B1 ;  /* 0x0000000000017941 */ /* 0x000fea0003800200 */
.L_x_8187:
[----:B------:R-:W1:Y:S08]  /*4f80*/  @P3 LDC.64 R120, c[0x0][0x478] ;  /* 0x00011e00ff783b82 */ /* 0x000e700000000a00 */
[----:B------:R-:W2:Y:S01]  /*4f90*/  @P1 LDC.64 R122, c[0x0][0x468] ;  /* 0x00011a00ff7a1b82 */ /* 0x000ea20000000a00 */
[----:B-1----:R-:W-:-:S05]  /*4fa0*/  @P3 IMAD.WIDE.U32 R120, R119, 0x20, R120 ;  /* 0x0000002077783825 */ /* 0x002fca00078e0078 */
[----:B------:R3:W-:Y:S01]  /*4fb0*/  @P3 STG.E.128 desc[UR6][R120.64], R88 ;  /* 0x0000005878003986 */ /* 0x0007e2000c101d06 */
[----:B--2---:R-:W-:-:S03]  /*4fc0*/  @P1 IMAD.WIDE.U32 R122, R117, 0x10, R122 ;  /* 0x00000010757a1825 */ /* 0x004fc600078e007a */
[----:B------:R3:W-:Y:S04]  /*4fd0*/  @P3 STG.E.128 desc[UR6][R120.64+0x10], R92 ;  /* 0x0000105c78003986 */ /* 0x0007e8000c101d06 */
[----:B------:R3:W-:Y:S02]  /*4fe0*/  @P1 STG.E.128 desc[UR6][R122.64], R84 ;  /* 0x000000547a001986 */ /* 0x0007e4000c101d06 */
.L_x_8186:
[----:B------:R-:W-:Y:S05]  /*4ff0*/  BSYNC.RECONVERGENT B2 ;  /* 0x0000000000027941 */ /* 0x000fea0003800200 */
.L_x_8185:
[----:B-1-3--:R-:W1:Y:S02]  /*5000*/  LDC.64 R120, c[0x0][0x380] ;  /* 0x0000e000ff787b82 */ /* 0x00ae640000000a00 */
[----:B-1----:R-:W-:-:S04]  /*5010*/  LEA R5, R120, R5, 0x2 ;  /* 0x0000000578057211 */ /* 0x002fc800078e10ff */
[----:B------:R-:W-:-:S13]  /*5020*/  ISETP.GE.AND P0, PT, R5, R121, PT ;  /* 0x000000790500720c */ /* 0x000fda0003f06270 */
[----:B------:R-:W-:Y:S05]  /*5030*/  @!P0 BRA `(.L_x_8220) ;  /* 0xffffffb000fc8947 */ /* 0x000fea000383ffff */
.L_x_8140:
[----:B------:R-:W-:Y:S05]  /*5040*/  BSYNC B0 ;  /* 0x0000000000007941 */ /* 0x000fea0003800000 */
.L_x_8139:
        /* <DEDUP_REMOVED lines=13> */
[----:B------:R-:W-:Y:S04]  /*5120*/  STS.128 [R3+0x10], R36 ;  /* 0x0000102403007388 */ /* 0x000fe80000000c00 */
[----:B------:R-:W-:Y:S04]  /*5130*/  STS.128 [R3+0x400], R32 ;  /* 0x0004002003007388 */ /* 0x000fe80000000c00 */
[----:B------:R1:W-:Y:S01]  /*5140*/  STS.128 [R3+0x410], R28 ;  /* 0x0004101c03007388 */ /* 0x0003e20000000c00 */
[----:B------:R-:W-:Y:S01]  /*5150*/  BAR.SYNC.DEFER_BLOCKING 0x0 ;  /* 0x0000000000007b1d */ /* 0x000fe20000010000 */
[----:B--2---:R-:W-:-:S05]  /*5160*/  IMAD R43, R2, UR4, RZ ;  /* 0x00000004022b7c24 */ /* 0x004fca000f8e02ff */
[----:B------:R-:W-:-:S04]  /*5170*/  IADD3 R43, P3, PT, R43, R0, RZ ;  /* 0x000000002b2b7210 */ /* 0x000fc80007f7e0ff */
[----:B------:R-:W-:Y:S02]  /*5180*/  IADD3.X R18, PT, PT, RZ, RZ, RZ, P3, !PT ;  /* 0x000000ffff127210 */ /* 0x000fe40001ffe4ff */
[----:B-1----:R-:W-:Y:S02]  /*5190*/  LOP3.LUT R29, R0, 0x7f, RZ, 0x3c, !PT ;  /* 0x0000007f001d7812 */ /* 0x002fe400078e3cff */
[----:B-----5:R-:W-:Y:S02]  /*51a0*/  SHF.L.U32 R22, R43, 0x2, RZ ;  /* 0x000000022b167819 */ /* 0x020fe400000006ff */
[----:B------:R-:W-:Y:S02]  /*51b0*/  IADD3 R2, PT, PT, R29, R2, RZ ;  /* 0x000000021d027210 */ /* 0x000fe40007ffe0ff */
[----:B------:R-:W-:Y:S02]  /*51c0*/  SHF.L.U64.HI R43, R43, 0x2, R18 ;  /* 0x000000022b2b7819 */ /* 0x000fe40000010212 */
[----:B------:R-:W-:-:S02]  /*51d0*/  ISETP.GE.U32.AND P2, PT, R2, 0x80, PT ;  /* 0x000000800200780c */ /* 0x000fc40003f46070 */
[C---:B---3--:R-:W-:Y:S01]  /*51e0*/  IADD3 R24, P4, PT, R22.reuse, UR18, RZ ;  /* 0x0000001216187c10 */ /* 0x048fe2000ff9e0ff */
[----:B------:R-:W1:Y:S01]  /*51f0*/  LDS R4, [R5] ;  /* 0x0000000005047984 */ /* 0x000e620000000800 */
[----:B------:R-:W-:Y:S02]  /*5200*/  IADD3 R22, P5, PT, R22, UR16, RZ ;  /* 0x0000001016167c10 */ /* 0x000fe4000ffbe0ff */
[C---:B------:R-:W-:Y:S01]  /*5210*/  ISETP.GE.U32.AND P1, PT, R2.reuse, 0x100, PT ;  /* 0x000001000200780c */ /* 0x040fe20003f26070 */
[----:B------:R-:W2:Y:S01]  /*5220*/  LDS R9, [R5+0x800] ;  /* 0x0008000005097984 */ /* 0x000ea20000000800 */
[C---:B------:R-:W-:Y:S02]  /*5230*/  ISETP.GE.U32.AND P0, PT, R2.reuse, 0x180, PT ;  /* 0x000001800200780c */ /* 0x040fe40003f06070 */
[----:B------:R-:W-:Y:S01]  /*5240*/  ISETP.GE.U32.AND P3, PT, R2, 0x200, PT ;  /* 0x000002000200780c */ /* 0x000fe20003f66070 */
[----:B------:R-:W3:Y:S02]  /*5250*/  LDS R6, [R5+0x200] ;  /* 0x0002000005067984 */ /* 0x000ee40000000800 */
[----:B------:R-:W-:-:S02]  /*5260*/  @P2 MOV R2, R24 ;  /* 0x0000001800022202 */ /* 0x000fc40000000f00 */
        /* <DEDUP_REMOVED lines=106> */
.L_x_8149:
        /* <DEDUP_REMOVED lines=8> */
.L_x_8222:
[----:B------:R-:W-:Y:S05]  /*5990*/  BSYNC B1 ;  /* 0x0000000000017941 */ /* 0x000fea0003800000 */
.L_x_8221:
        /* <DEDUP_REMOVED lines=8> */
.L_x_8223:
[----:B------:R-:W-:Y:S01]  /*5a20*/  FADD.FTZ R120, R120, R129 ;  /* 0x0000008178787221 */ /* 0x000fe20000010000 */
[----:B------:R-:W-:-:S04]  /*5a30*/  HFMA2 R135, -RZ, RZ, 0, 1.1920928955078125e-07 ;  /* 0x00000002ff877431 */ /* 0x000fc800000001ff */
[----:B------:R-:W-:Y:S02]  /*5a40*/  MOV R134, R120 ;  /* 0x0000007800867202 */ /* 0x000fe40000000f00 */
[----:B------:R-:W-:-:S07]  /*5a50*/  MOV R121, R133 ;  /* 0x0000008500797202 */ /* 0x000fce0000000f00 */
[----:B------:R-:W-:Y:S05]  /*5a60*/  WARPSYNC.COLLECTIVE R131, `(.L_x_8224) ;  /* 0x0000000083087348 */ /* 0x000fea0003c00000 */
[----:B------:R0:W1:Y:S02]  /*5a70*/  SHFL.BFLY P0, R133, R134, R135, R136 ;  /* 0x0c00008786857389 */ /* 0x0000640000000088 */
[----:B01----:R-:W-:Y:S05]  /*5a80*/  ENDCOLLECTIVE ;  /* 0x000000000000791b */ /* 0x003fea0003800000 */
.L_x_8224:
[----:B------:R-:W-:-:S05]  /*5a90*/  FADD.FTZ R121, R121, R132 ;  /* 0x0000008479797221 */ /* 0x000fca0000010000 */
[----:B------:R-:W-:Y:S02]  /*5aa0*/  MOV R134, R121 ;  /* 0x0000007900867202 */ /* 0x000fe40000000f00 */
[----:B------:R-:W-:-:S07]  /*5ab0*/  MOV R123, R133 ;  /* 0x00000085007b7202 */ /* 0x000fce0000000f00 */
[----:B------:R-:W-:Y:S05]  /*5ac0*/  WARPSYNC.COLLECTIVE R131, `(.L_x_8225) ;  /* 0x0000000083087348 */ /* 0x000fea0003c00000 */
[----:B------:R0:W1:Y:S02]  /*5ad0*/  SHFL.BFLY P0, R133, R134, R135, R136 ;  /* 0x0c00008786857389 */ /* 0x0000640000000088 */
[----:B01----:R-:W-:Y:S05]  /*5ae0*/  ENDCOLLECTIVE ;  /* 0x000000000000791b */ /* 0x003fea0003800000 */
.L_x_8225:
[----:B------:R-:W-:Y:S01]  /*5af0*/  FADD.FTZ R123, R120, R123 ;  /* 0x0000007b787b7221 */ /* 0x000fe20000010000 */
[----:B------:R-:W-:-:S04]  /*5b00*/  HFMA2 R135, -RZ, RZ, 0, 2.384185791015625e-07 ;  /* 0x00000004ff877431 */ /* 0x000fc800000001ff */
[----:B------:R-:W-:Y:S02]  /*5b10*/  MOV R134, R123 ;  /* 0x0000007b00867202 */ /* 0x000fe40000000f00 */
[----:B------:R-:W-:-:S07]  /*5b20*/  MOV R122, R133 ;  /* 0x00000085007a7202 */ /* 0x000fce0000000f00 */
[----:B------:R-:W-:Y:S05]  /*5b30*/  WARPSYNC.COLLECTIVE R131, `(.L_x_8226) ;  /* 0x0000000083087348 */ /* 0x000fea0003c00000 */
[----:B------:R0:W1:Y:S02]  /*5b40*/  SHFL.BFLY P0, R133, R134, R135, R136 ;  /* 0x0c00008786857389 */ /* 0x0000640000000088 */
[----:B01----:R-:W-:Y:S05]  /*5b50*/  ENDCOLLECTIVE ;  /* 0x000000000000791b */ /* 0x003fea0003800000 */
.L_x_8226:
[----:B------:R-:W-:-:S05]  /*5b60*/  FADD.FTZ R122, R121, R122 ;  /* 0x0000007a797a7221 */ /* 0x000fca0000010000 */
[----:B------:R-:W-:Y:S02]  /*5b70*/  MOV R134, R122 ;  /* 0x0000007a00867202 */ /* 0x000fe40000000f00 */
[----:B------:R-:W-:-:S07]  /*5b80*/  MOV R124, R133 ;  /* 0x00000085007c7202 */ /* 0x000fce0000000f00 */
[----:B------:R-:W-:Y:S05]  /*5b90*/  WARPSYNC.COLLECTIVE R131, `(.L_x_8227) ;  /* 0x0000000083087348 */ /* 0x000fea0003c00000 */
[----:B------:R0:W1:Y:S02]  /*5ba0*/  SHFL.BFLY P0, R133, R134, R135, R136 ;  /* 0x0c00008786857389 */ /* 0x0000640000000088 */
[----:B01----:R-:W-:Y:S05]  /*5bb0*/  ENDCOLLECTIVE ;  /* 0x000000000000791b */ /* 0x003fea0003800000 */
.L_x_8227:
[----:B------:R-:W-:Y:S01]  /*5bc0*/  FADD.FTZ R124, R123, R124 ;  /* 0x0000007c7b7c7221 */ /* 0x000fe20000010000 */
[----:B------:R-:W-:-:S04]  /*5bd0*/  HFMA2 R135, -RZ, RZ, 0, 4.76837158203125e-07 ;  /* 0x00000008ff877431 */ /* 0x000fc800000001ff */
[----:B------:R-:W-:Y:S02]  /*5be0*/  MOV R134, R124 ;  /* 0x0000007c00867202 */ /* 0x000fe40000000f00 */
[----:B------:R-:W-:-:S07]  /*5bf0*/  MOV R125, R133 ;  /* 0x00000085007d7202 */ /* 0x000fce0000000f00 */
[----:B------:R-:W-:Y:S05]  /*5c00*/  WARPSYNC.COLLECTIVE R131, `(.L_x_8228) ;  /* 0x0000000083087348 */ /* 0x000fea0003c00000 */
[----:B------:R0:W1:Y:S02]  /*5c10*/  SHFL.BFLY P0, R133, R134, R135, R136 ;  /* 0x0c00008786857389 */ /* 0x0000640000000088 */
[----:B01----:R-:W-:Y:S05]  /*5c20*/  ENDCOLLECTIVE ;  /* 0x000000000000791b */ /* 0x003fea0003800000 */
.L_x_8228:
[----:B------:R-:W-:-:S05]  /*5c30*/  FADD.FTZ R125, R122, R125 ;  /* 0x0000007d7a7d7221 */ /* 0x000fca0000010000 */
[----:B------:R-:W-:Y:S02]  /*5c40*/  MOV R134, R125 ;  /* 0x0000007d00867202 */ /* 0x000fe40000000f00 */
[----:B------:R-:W-:-:S07]  /*5c50*/  MOV R127, R133 ;  /* 0x00000085007f7202 */ /* 0x000fce0000000f00 */
[----:B------:R-:W-:Y:S05]  /*5c60*/  WARPSYNC.COLLECTIVE R131, `(.L_x_8229) ;  /* 0x0000000083087348 */ /* 0x000fea0003c00000 */
[----:B------:R0:W1:Y:S02]  /*5c70*/  SHFL.BFLY P0, R133, R134, R135, R136 ;  /* 0x0c00008786857389 */ /* 0x0000640000000088 */
[----:B01----:R-:W-:Y:S05]  /*5c80*/  ENDCOLLECTIVE ;  /* 0x000000000000791b */ /* 0x003fea0003800000 */
.L_x_8229:
[----:B------:R-:W-:Y:S01]  /*5c90*/  FADD.FTZ R127, R124, R127 ;  /* 0x0000007f7c7f7221 */ /* 0x000fe20000010000 */
[----:B------:R-:W-:-:S04]  /*5ca0*/  HFMA2 R135, -RZ, RZ, 0, 9.5367431640625e-07 ;  /* 0x00000010ff877431 */ /* 0x000fc800000001ff */
[----:B------:R-:W-:Y:S02]  /*5cb0*/  MOV R134, R127 ;  /* 0x0000007f00867202 */ /* 0x000fe40000000f00 */
[----:B------:R-:W-:-:S07]  /*5cc0*/  MOV R126, R133 ;  /* 0x00000085007e7202 */ /* 0x000fce0000000f00 */
[----:B------:R-:W-:Y:S05]  /*5cd0*/  WARPSYNC.COLLECTIVE R131, `(.L_x_8230) ;  /* 0x0000000083087348 */ /* 0x000fea0003c00000 */
[----:B------:R0:W1:Y:S02]  /*5ce0*/  SHFL.BFLY P0, R133, R134, R135, R136 ;  /* 0x0c00008786857389 */ /* 0x0000640000000088 */
[----:B01----:R-:W-:Y:S05]  /*5cf0*/  ENDCOLLECTIVE ;  /* 0x000000000000791b */ /* 0x003fea0003800000 */
.L_x_8230:
[----:B------:R-:W-:-:S05]  /*5d00*/  FADD.FTZ R126, R125, R126 ;  /* 0x0000007e7d7e7221 */ /* 0x000fca0000010000 */
[----:B------:R-:W-:Y:S02]  /*5d10*/  MOV R134, R126 ;  /* 0x0000007e00867202 */ /* 0x000fe40000000f00 */
[----:B------:R-:W-:-:S07]  /*5d20*/  MOV R120, R133 ;  /* 0x0000008500787202 */ /* 0x000fce0000000f00 */
[----:B------:R-:W-:Y:S05]  /*5d30*/  WARPSYNC.COLLECTIVE R131, `(.L_x_8231) ;  /* 0x0000000083087348 */ /* 0x000fea0003c00000 */
[----:B------:R0:W1:Y:S02]  /*5d40*/  SHFL.BFLY P0, R133, R134, R135, R136 ;  /* 0x0c00008786857389 */ /* 0x0000640000000088 */
[----:B01----:R-:W-:Y:S05]  /*5d50*/  ENDCOLLECTIVE ;  /* 0x000000000000791b */ /* 0x003fea0003800000 */
.L_x_8231:
[----:B------:R-:W-:Y:S01]  /*5d60*/  MOV R121, R133 ;  /* 0x0000008500797202 */ /* 0x000fe20000000f00 */
[----:B------:R-:W-:Y:S06]  /*5d70*/  BRA `(.L_x_8232) ;  /* 0xffffffb8001c7947 */ /* 0x000fec000383ffff */
.L_x_8233:
        /* <DEDUP_REMOVED lines=16> */
.L_x_11299:


//--------------------- .text._ZN10layer_norm22ln_bwd_finalize_kernelINS_22Kernel_traits_finalizeILj512Ef6__halffS2_fjLb0ELj1024ELj4ENS_18Kernel_traits_baseILj512EfS2_fS2_fjLj1024EEEEELb0ELb1EEEvNS_9BwdParamsE --------------------------
	.section	.text._ZN10layer_norm22ln_bwd_finalize_kernelINS_22Kernel_traits_finalizeILj512Ef6__halffS2_fjLb0ELj1024ELj4ENS_18Kernel_traits_baseILj512EfS2_fS2_fjLj1024EEEEELb0ELb1EEEvNS_9BwdParamsE,"ax",@progbits
	.align	128
        .global         _ZN10layer_norm22ln_bwd_finalize_kernelINS_22Kernel_traits_finalizeILj512Ef6__halffS2_fjLb0ELj1024ELj4ENS_18Kernel_traits_baseILj512EfS2_fS2_fjLj1024EEEEELb0ELb1EEEvNS_9BwdParamsE
        .type           _ZN10layer_norm22ln_bwd_finalize_kernelINS_22Kernel_traits_finalizeILj512Ef6__halffS2_fjLb0ELj1024ELj4ENS_18Kernel_traits_baseILj512EfS2_fS2_fjLj1024EEEEELb0ELb1EEEvNS_9BwdParamsE,@function
        .size           _ZN10layer_norm22ln_bwd_finalize_kernelINS_22Kernel_traits_finalizeILj512Ef6__halffS2_fjLb0ELj1024ELj4ENS_18Kernel_traits_baseILj512EfS2_fS2_fjLj1024EEEEELb0ELb1EEEvNS_9BwdParamsE,(.L_x_11300 - _ZN10layer_norm22ln_bwd_finalize_kernelINS_22Kernel_traits_finalizeILj512Ef6__halffS2_fjLb0ELj1024ELj4ENS_18Kernel_traits_baseILj512EfS2_fS2_fjLj1024EEEEELb0ELb1EEEvNS_9BwdParamsE)
        .other          _ZN10layer_norm22ln_bwd_finalize_kernelINS_22Kernel_traits_finalizeILj512Ef6__halffS2_fjLb0ELj1024ELj4ENS_18Kernel_traits_baseILj512EfS2_fS2_fjLj1024EEEEELb0ELb1EEEvNS_9BwdParamsE,@"STO_CUDA_ENTRY STV_DEFAULT"
_ZN10layer_norm22ln_bwd_finalize_kernelINS_22Kernel_traits_finalizeILj512Ef6__halffS2_fjLb0ELj1024ELj4ENS_18Kernel_traits_baseILj512EfS2_fS2_fjLj1024EEEEELb0ELb1EEEvNS_9BwdParamsE:
.text._ZN10layer_norm22ln_bwd_finalize_kernelINS_22Kernel_traits_finalizeILj512Ef6__halffS2_fjLb0ELj1024ELj4ENS_18Kernel_traits_baseILj512EfS2_fS2_fjLj1024EEEEELb0ELb1EEEvNS_9BwdParamsE:
        /* <DEDUP_REMOVED lines=77> */
.L_x_8238:
        /* <DEDUP_REMOVED lines=118> */
.L_x_8237:
[----:B------:R-:W-:Y:S05]  /*0c30*/  BSYNC.RECONVERGENT B1 ;  /* 0x0000000000017941 */ /* 0x000fea0003800200 */
.L_x_8236:
        /* <DEDUP_REMOVED lines=69> */
.L_x_8240:
[----:B------:R-:W-:Y:S05]  /*1090*/  BSYNC.RECONVERGENT B1 ;  /* 0x0000000000017941 */ /* 0x000fea0003800200 */
.L_x_8239:
        /* <DEDUP_REMOVED lines=38> */
.L_x_8242:
[----:B------:R-:W-:Y:S05]  /*1300*/  BSYNC.RECONVERGENT B1 ;  /* 0x0000000000017941 */ /* 0x000fea0003800200 */
.L_x_8241:
[----:B------:R-:W-:Y:S05]  /*1310*/  @!P1 BRA `(.L_x_8235) ;  /* 0x0000000000409947 */ /* 0x000fea0003800000 */
[----:B------:R-:W0:Y:S01]  /*1320*/  LDC R14, c[0x0][0x388] ;  /* 0x0000e200ff0e7b82 */ /* 0x000e220000000800 */
[----:B------:R-:W-:-:S07]  /*1330*/  IADD3 R12, PT, PT, -R54, RZ, RZ ;  /* 0x000000ff360c7210 */ /* 0x000fce0007ffe1ff */
[----:B------:R-:W1:Y:S08]  /*1340*/  LDC.64 R8, c[0x0][0x440] ;  /* 0x00011000ff087b82 */ /* 0x000e700000000a00 */
[----:B------:R-:W2:Y:S01]  /*1350*/  LDC.64 R10, c[0x0][0x448] ;  /* 0x00011200ff0a7b82 */ /* 0x000ea20000000a00 */
[----:B0-----:R-:W-:-:S05]  /*1360*/  IMAD R0, R3, R14, R0 ;  /* 0x0000000e03007224 */ /* 0x001fca00078e0200 */
[----:B------:R-:W-:-:S07]  /*1370*/  IADD3 R3, PT, PT, R57, R0, RZ ;  /* 0x0000000039037210 */ /* 0x000fce0007ffe0ff */
.L_x_8243:
        /* <DEDUP_REMOVED lines=10> */
.L_x_8235:
[----:B------:R-:W-:Y:S05]  /*1420*/  BSYNC.RECONVERGENT B0 ;  /* 0x0000000000007941 */ /* 0x000fea0003800200 */
.L_x_8234:
        /* <DEDUP_REMOVED lines=57> */
.L_x_8244:
        /* <DEDUP_REMOVED lines=12> */
.L_x_11300:


//--------------------- .text._ZN10layer_norm13ln_bwd_kernelINS_13Kernel_traitsIf6__halffS2_fjLj512ELj1ELj4ELj1ELj16ENS_18Kernel_traits_baseILj512EfS2_fS2_fjLj128EEEEELb1ELb0ELb1ELb1EEEvNS_9BwdParamsE --------------------------
	.section	.text._ZN10layer_norm13ln_bwd_kernelINS_13Kernel_traitsIf6__halffS2_fjLj512ELj1ELj4ELj1ELj16ENS_18Kernel_traits_baseILj512EfS2_fS2_fjLj128EEEEELb1ELb0ELb1ELb1EEEvNS_9BwdParamsE,"ax",@progbits
	.align	128
        .global         _ZN10layer_norm13ln_bwd_kernelINS_13Kernel_traitsIf6__halffS2_fjLj512ELj1ELj4ELj1ELj16ENS_18Kernel_traits_baseILj512EfS2_fS2_fjLj128EEEEELb1ELb0ELb1ELb1EEEvNS_9BwdParamsE
        .type           _ZN10layer_norm13ln_bwd_kernelINS_13Kernel_traitsIf6__halffS2_fjLj512ELj1ELj4ELj1ELj16ENS_18Kernel_traits_baseILj512EfS2_fS2_fjLj128EEEEELb1ELb0ELb1ELb1EEEvNS_9BwdParamsE,@function
        .size           _ZN10layer_norm13ln_bwd_kernelINS_13Kernel_traitsIf6__halffS2_fjLj512ELj1ELj4ELj1ELj16ENS_18Kernel_traits_baseILj512EfS2_fS2_fjLj128EEEEELb1ELb0ELb1ELb1EEEvNS_9BwdParamsE,(.L_x_11301 - _ZN10layer_norm13ln_bwd_kernelINS_13Kernel_traitsIf6__halffS2_fjLj512ELj1ELj4ELj1ELj16ENS_18Kernel_traits_baseILj512EfS2_fS2_fjLj128EEEEELb1ELb0ELb1ELb1EEEvNS_9BwdParamsE)
        .other          _ZN10layer_norm13ln_bwd_kernelINS_13Kernel_traitsIf6__halffS2_fjLj512ELj1ELj4ELj1ELj16ENS_18Kernel_traits_baseILj512EfS2_fS2_fjLj128EEEEELb1ELb0ELb1ELb1EEEvNS_9BwdParamsE,@"STO_CUDA_ENTRY STV_DEFAULT"
_ZN10layer_norm13ln_bwd_kernelINS_13Kernel_traitsIf6__halffS2_fjLj512ELj1ELj4ELj1ELj16ENS_18Kernel_traits_baseILj512EfS2_fS2_fjLj128EEEEELb1ELb0ELb1ELb1EEEvNS_9BwdParamsE:
.text._ZN10layer_norm13ln_bwd_kernelINS_13Kernel_traitsIf6__halffS2_fjLj512ELj1ELj4ELj1ELj16ENS_18Kernel_traits_baseILj512EfS2_fS2_fjLj128EEEEELb1ELb0ELb1ELb1EEEvNS_9BwdParamsE:
        /* <DEDUP_REMOVED lines=41> */
.L_x_8317:
        /* <DEDUP_REMOVED lines=28> */
[----:B------:R-:W-:-:S03]  /*0450*/  LEA.HI.SX32 R3, R83, R118, 0x1d ;  /* 0x0000007653037211 */ /* 0x000fc600078feaff */
[----:B---3--:R-:W-:-:S04]  /*0460*/  IMAD.WIDE.U32 R82, R95, 0x20, R86 ;  /* 0x000000205f527825 */ /* 0x008fc800078e0056 */
[C---:B--2---:R-:W-:Y:S01]  /*0470*/  IMAD.WIDE.U32 R100, R3.reuse, 0x10, R88 ;  /* 0x0000001003647825 */ /* 0x044fe200078e0058 */
[----:B------:R-:W2:Y:S01]  /*0480*/  LDG.E.128 R96, desc[UR6][R82.64] ;  /* 0x0000000652607981 */ /* 0x000ea2000c1e1d00 */
[----:B------:R-:W-:-:S03]  /*0490*/  IADD3 R3, PT, PT, R3, 0x20, RZ ;  /* 0x0000002003037810 */ /* 0x000fc60007ffe0ff */
[----:B------:R3:W2:Y:S04]  /*04a0*/  LDG.E.128 R104, desc[UR6][R82.64+0x10] ;  /* 0x0000100652687981 */ /* 0x0006a8000c1e1d00 */
[----:B------:R-:W2:Y:S01]  /*04b0*/  LDG.E.128 R100, desc[UR6][R100.64] ;  /* 0x0000000664647981 */ /* 0x000ea2000c1e1d00 */
[----:B------:R-:W-:Y:S01]  /*04c0*/  IMAD.WIDE.U32 R88, R3, 0x10, R88 ;  /* 0x0000001003587825 */ /* 0x000fe200078e0058 */
[----:B------:R-:W-:-:S05]  /*04d0*/  IADD3 R119, PT, PT, R95, 0x20, RZ ;  /* 0x000000205f777810 */ /* 0x000fca0007ffe0ff */
[----:B------:R-:W2:Y:S01]  /*04e0*/  LDG.E.128 R88, desc[UR6][R88.64] ;  /* 0x0000000658587981 */ /* 0x000ea2000c1e1d00 */
[----:B------:R-:W-:Y:S01]  /*04f0*/  IMAD.WIDE.U32 R86, R119, 0x20, R86 ;  /* 0x0000002077567825 */ /* 0x000fe200078e0056 */
[----:B------:R-:W-:-:S04]  /*0500*/  MOV R131, UR14 ;  /* 0x0000000e00837c02 */ /* 0x000fc80008000f00 */
[----:B------:R-:W2:Y:S01]  /*0510*/  LDG.E.128 R108, desc[UR6][R86.64] ;  /* 0x00000006566c7981 */ /* 0x000ea2000c1e1d00 */
[----:B------:R-:W-:Y:S02]  /*0520*/  MOV R130, UR15 ;  /* 0x0000000f00827c02 */ /* 0x000fe40008000f00 */
[----:B------:R-:W-:Y:S01]  /*0530*/  ISETP.NE.U32.AND P0, PT, R131, RZ, PT ;  /* 0x000000ff8300720c */ /* 0x000fe20003f05070 */
[----:B------:R0:W2:Y:S01]  /*0540*/  LDG.E.128 R112, desc[UR6][R86.64+0x10] ;  /* 0x0000100656707981 */ /* 0x0000a2000c1e1d00 */
[----:B-----5:R-:W-:Y:S02]  /*0550*/  ISETP.GE.AND P2, PT, R84, 0x1, PT ;  /* 0x000000015400780c */ /* 0x020fe40003f46270 */
[----:B------:R-:W-:-:S11]  /*0560*/  ISETP.NE.AND.EX P0, PT, R130, RZ, PT, P0 ;  /* 0x000000ff8200720c */ /* 0x000fd60003f05300 */
[----:B------:R-:W-:Y:S02]  /*0570*/  @P2 IADD3 R0, PT, PT, R84, -0x1, RZ ;  /* 0xffffffff54002810 */ /* 0x000fe40007ffe0ff */
[----:B-1----:R-:W0:Y:S03]  /*0580*/  @P0 LDC.64 R80, c[0x0][0x438] ;  /* 0x00010e00ff500b82 */ /* 0x002e260000000a00 */
[----:B------:R-:W-:-:S05]  /*0590*/  @P2 IMAD R0, R0, UR8, RZ ;  /* 0x0000000800002c24 */ /* 0x000fca000f8e02ff */
[----:B------:R-:W-:Y:S01]  /*05a0*/  @P2 SHF.R.S32.HI R3, RZ, 0x1f, R0 ;  /* 0x0000001fff032819 */ /* 0x000fe20000011400 */
[----:B------:R-:W1:Y:S03]  /*05b0*/  @P0 LDC.64 R92, c[0x0][0x438] ;  /* 0x00010e00ff5c0b82 */ /* 0x000e660000000a00 */
[----:B------:R-:W-:Y:S02]  /*05c0*/  @P2 LEA.HI R3, R3, R0, RZ, 0x3 ;  /* 0x0000000003032211 */ /* 0x000fe400078f18ff */
[----:B---3--:R-:W-:Y:S02]  /*05d0*/  MOV R83, RZ ;  /* 0x000000ff00537202 */ /* 0x008fe40000000f00 */
[----:B------:R-:W-:-:S04]  /*05e0*/  @P2 LEA.HI.SX32 R83, R3, R118, 0x1d ;  /* 0x0000007603532211 */ /* 0x000fc800078feaff */
[C---:B------:R-:W-:Y:S01]  /*05f0*/  IADD3 R3, PT, PT, R83.reuse, 0x20, RZ ;  /* 0x0000002053037810 */ /* 0x040fe20007ffe0ff */
[----:B----4-:R-:W-:-:S04]  /*0600*/  IMAD.WIDE.U32 R82, R83, 0x8, R116 ;  /* 0x0000000853527825 */ /* 0x010fc800078e0074 */
[----:B0-----:R-:W-:Y:S02]  /*0610*/  @P0 IMAD.WIDE.U32 R86, R95, 0x20, R80 ;  /* 0x000000205f560825 */ /* 0x001fe400078e0050 */
[----:B------:R-:W5:Y:S02]  /*0620*/  LDG.E.64 R82, desc[UR6][R82.64] ;  /* 0x0000000652527981 */ /* 0x000f64000c1e1b00 */
[----:B------:R-:W-:Y:S02]  /*0630*/  IMAD.WIDE.U32 R80, R3, 0x8, R116 ;  /* 0x0000000803507825 */ /* 0x000fe400078e0074 */
[----:B------:R-:W5:Y:S04]  /*0640*/  @P0 LDG.E.128 R52, desc[UR6][R86.64] ;  /* 0x0000000656340981 */ /* 0x000f68000c1e1d00 */
[----:B------:R-:W5:Y:S01]  /*0650*/  LDG.E.64 R80, desc[UR6][R80.64] ;  /* 0x0000000650507981 */ /* 0x000f62000c1e1b00 */
[----:B-1----:R-:W-:-:S03]  /*0660*/  @P0 IMAD.WIDE.U32 R92, R119, 0x20, R92 ;  /* 0x00000020775c0825 */ /* 0x002fc600078e005c */
[----:B------:R-:W5:Y:S04]  /*0670*/  @P0 LDG.E.128 R56, desc[UR6][R86.64+0x10] ;  /* 0x0000100656380981 */ /* 0x000f68000c1e1d00 */
[----:B------:R-:W5:Y:S04]  /*0680*/  @P0 LDG.E.128 R60, desc[UR6][R92.64] ;  /* 0x000000065c3c0981 */ /* 0x000f68000c1e1d00 */
[----:B------:R0:W5:Y:S01]  /*0690*/  @P0 LDG.E.128 R64, desc[UR6][R92.64+0x10] ;  /* 0x000010065c400981 */ /* 0x000162000c1e1d00 */
[----:B------:R-:W-:-:S04]  /*06a0*/  ISETP.NE.AND P0, PT, RZ, UR9, PT ;  /* 0x00000009ff007c0c */ /* 0x000fc8000bf05270 */
[----:B------:R-:W-:-:S05]  /*06b0*/  FSEL R85, R85, RZ, !P0 ;  /* 0x000000ff55557208 */ /* 0x000fca0004000000 */
[C---:B--2---:R-:W-:Y:S01]  /*06c0*/  FADD.FTZ R97, -R85.reuse, R97 ;  /* 0x0000006155617221 */ /* 0x044fe20000010100 */
[C---:B------:R-:W-:Y:S01]  /*06d0*/  FADD.FTZ R95, -R85.reuse, R98 ;  /* 0x00000062555f7221 */ /* 0x040fe20000010100 */
[C---:B------:R-:W-:Y:S02]  /*06e0*/  FADD.FTZ R3, -R85.reuse, R96 ;  /* 0x0000006055037221 */ /* 0x040fe40000010100 */
[----:B------:R-:W-:Y:S01]  /*06f0*/  FMUL.FTZ R96, R94, R97 ;  /* 0x000000615e607220 */ /* 0x000fe20000410000 */
[--C-:B------:R-:W-:Y:S02]  /*0700*/  HADD2.F32 R117, -RZ, R100.reuse.H0_H0 ;  /* 0x20000064ff757230 */ /* 0x100fe40000004100 */
[--C-:B0-----:R-:W-:Y:S02]  /*0710*/  HADD2.F32 R93, -RZ, R101.reuse.H0_H0 ;  /* 0x20000065ff5d7230 */ /* 0x101fe40000004100 */
[----:B------:R-:W-:Y:S02]  /*0720*/  HADD2.F32 R92, -RZ, R101.H1_H1 ;  /* 0x30000065ff5c7230 */ /* 0x000fe40000004100 */
[----:B------:R-:W-:Y:S01]  /*0730*/  FADD.FTZ R101, -R85, R104 ;  /* 0x0000006855657221 */ /* 0x000fe20000010100 */
[----:B------:R-:W-:-:S02]  /*0740*/  HADD2.F32 R86, -RZ, R100.H1_H1 ;  /* 0x30000064ff567230 */ /* 0x000fc40000004100 */
[----:B------:R-:W-:Y:S01]  /*0750*/  FMUL.FTZ R95, R94, R95 ;  /* 0x0000005f5e5f7220 */ /* 0x000fe20000410000 */
[----:B------:R-:W-:Y:S01]  /*0760*/  FMUL.FTZ R104, R16, R117 ;  /* 0x0000007510687220 */ /* 0x000fe20000410000 */
[C---:B------:R-:W-:Y:S01]  /*0770*/  FMUL.FTZ R3, R94.reuse, R3 ;  /* 0x000000035e037220 */ /* 0x040fe20000410000 */
[--C-:B------:R-:W-:Y:S02]  /*0780*/  HADD2.F32 R121, -RZ, R103.reuse.H0_H0 ;  /* 0x20000067ff797230 */ /* 0x100fe40000004100 */
[----:B------:R-:W-:Y:S01]  /*0790*/  FMUL.FTZ R97, R94, R101 ;  /* 0x000000655e617220 */ /* 0x000fe20000410000 */
[----:B------:R-:W-:Y:S02]  /*07a0*/  HADD2.F32 R118, -RZ, R103.H1_H1 ;  /* 0x30000067ff767230 */ /* 0x000fe40000004100 */
[----:B------:R-:W-:Y:S01]  /*07b0*/  FADD.FTZ R103, -R85, R106 ;  /* 0x0000006a55677221 */ /* 0x000fe20000010100 */
[-C--:B------:R-:W-:Y:S01]  /*07c0*/  FFMA.FTZ R21, R96, R86.reuse, R21 ;  /* 0x0000005660157223 */ /* 0x080fe20000010015 */
[----:B------:R-:W-:Y:S01]  /*07d0*/  FADD.FTZ R49, R49, R86 ;  /* 0x0000005631317221 */ /* 0x000fe20000010000 */
[----:B------:R-:W-:Y:S01]  /*07e0*/  FMUL.FTZ R101, R17, R86 ;  /* 0x0000005611657220 */ /* 0x000fe20000410000 */
[-C--:B------:R-:W-:Y:S01]  /*07f0*/  FFMA.FTZ R22, R95, R93.reuse, R22 ;  /* 0x0000005d5f167223 */ /* 0x080fe20000010016 */
[----:B------:R-:W-:Y:S01]  /*0800*/  FADD.FTZ R50, R50, R93 ;  /* 0x0000005d32327221 */ /* 0x000fe20000010000 */
[----:B------:R-:W-:Y:S01]  /*0810*/  FMUL.FTZ R106, R18, R93 ;  /* 0x0000005d126a7220 */ /* 0x000fe20000410000 */
[----:B------:R-:W-:Y:S01]  /*0820*/  FADD.FTZ R86, RZ, R104 ;  /* 0x00000068ff567221 */ /* 0x000fe20000010000 */
[----:B------:R-:W-:Y:S01]  /*0830*/  FFMA.FTZ R93, R3, R104, RZ ;  /* 0x00000068035d7223 */ /* 0x000fe200000100ff */
[----:B------:R-:W-:Y:S01]  /*0840*/  FADD.FTZ R99, -R85, R99 ;  /* 0x0000006355637221 */ /* 0x000fe20000010100 */
[----:B------:R-:W-:-:S02]  /*0850*/  HADD2.F32 R87, -RZ, R91.H0_H0 ;  /* 0x2000005bff577230 */ /* 0x000fc40000004100 */
[----:B------:R-:W-:Y:S02]  /*0860*/  HADD2.F32 R0, -RZ, R91.H1_H1 ;  /* 0x3000005bff007230 */ /* 0x000fe40000004100 */
[----:B------:R-:W-:Y:S01]  /*0870*/  FADD.FTZ R91, R101, R86 ;  /* 0x00000056655b7221 */ /* 0x000fe20000010000 */
[--C-:B------:R-:W-:Y:S02]  /*0880*/  HADD2.F32 R125, -RZ, R88.reuse.H0_H0 ;  /* 0x20000058ff7d7230 */ /* 0x100fe40000004100 */
[----:B------:R-:W-:Y:S02]  /*0890*/  HADD2.F32 R120, -RZ, R88.H1_H1 ;  /* 0x30000058ff787230 */ /* 0x000fe40000004100 */
[----:B------:R-:W-:Y:S01]  /*08a0*/  FFMA.FTZ R88, R96, R101, R93 ;  /* 0x0000006560587223 */ /* 0x000fe2000001005d */
[C---:B------:R-:W-:Y:S01]  /*08b0*/  FMUL.FTZ R98, R94.reuse, R99 ;  /* 0x000000635e627220 */ /* 0x040fe20000410000 */
[--C-:B------:R-:W-:Y:S02]  /*08c0*/  HADD2.F32 R119, -RZ, R102.reuse.H0_H0 ;  /* 0x20000066ff777230 */ /* 0x100fe40000004100 */
[----:B------:R-:W-:Y:S01]  /*08d0*/  FMUL.FTZ R99, R94, R103 ;  /* 0x000000675e637220 */ /* 0x000fe20000410000 */
[----:B------:R-:W-:Y:S01]  /*08e0*/  FMUL.FTZ R103, R19, R92 ;  /* 0x0000005c13677220 */ /* 0x000fe20000410000 */
[----:B------:R-:W-:Y:S01]  /*08f0*/  FADD.FTZ R86, R106, R91 ;  /* 0x0000005b6a567221 */ /* 0x000fe20000010000 */
[----:B------:R-:W-:Y:S01]  /*0900*/  FFMA.FTZ R93, R95, R106, R88 ;  /* 0x0000006a5f5d7223 */ /* 0x000fe20000010058 */
[----:B------:R-:W-:-:S02]  /*0910*/  HADD2.F32 R116, -RZ, R102.H1_H1 ;  /* 0x30000066ff747230 */ /* 0x000fc40000004100 */
[C---:B------:R-:W-:Y:S01]  /*0920*/  FADD.FTZ R105, -R85.reuse, R105 ;  /* 0x0000006955697221 */ /* 0x040fe20000010100 */
        /* <DEDUP_REMOVED lines=22> */
[----:B------:R-:W-:Y:S01]  /*0a90*/  FMUL.FTZ R109, R94, R123 ;  /* 0x0000007b5e6d7220 */ /* 0x000fe20000410000 */
[----:B------:R-:W-:Y:S01]  /*0aa0*/  FFMA.FTZ R88, R102, R107, R93 ;  /* 0x0000006b66587223 */ /* 0x000fe2000001005d */
[C---:B------:R-:W-:Y:S01]  /*0ab0*/  FADD.FTZ R135, -R85.reuse, R111 ;  /* 0x0000006f55877221 */ /* 0x040fe20000010100 */
[----:B------:R-:W-:Y:S01]  /*0ac0*/  FADD.FTZ R137, -R85, R112 ;  /* 0x0000007055897221 */ /* 0x000fe20000010100 */
[----:B------:R-:W-:Y:S01]  /*0ad0*/  FFMA.FTZ R20, R3, R117, R20 ;  /* 0x0000007503147223 */ /* 0x000fe20000010014 */
[----:B------:R-:W-:Y:S01]  /*0ae0*/  FADD.FTZ R48, R48, R117 ;  /* 0x0000007530307221 */ /* 0x000fe20000010000 */
[----:B------:R-:W-:-:S02]  /*0af0*/  HADD2.F32 R133, -RZ, R89.H0_H0 ;  /* 0x20000059ff857230 */ /* 0x000fc40000004100 */
[----:B------:R-:W-:Y:S01]  /*0b00*/  FMUL.FTZ R112, R94, R127 ;  /* 0x0000007f5e707220 */ /* 0x000fe20000410000 */
[----:B------:R-:W-:Y:S01]  /*0b10*/  FMUL.FTZ R117, R9, R120 ;  /* 0x0000007809757220 */ /* 0x000fe20000410000 */
[----:B------:R-:W-:Y:S01]  /*0b20*/  FADD.FTZ R86, R118, R91 ;  /* 0x0000005b76567221 */ /* 0x000fe20000010000 */
[----:B------:R-:W-:Y:S01]  /*0b30*/  FFMA.FTZ R91, R109, R118, R88 ;  /* 0x000000766d5b7223 */ /* 0x000fe20000010058 */
[C---:B------:R-:W-:Y:S01]  /*0b40*/  FADD.FTZ R141, -R85.reuse, R114 ;  /* 0x00000072558d7221 */ /* 0x040fe20000010100 */
[----:B------:R-:W-:Y:S02]  /*0b50*/  HADD2.F32 R122, -RZ, R89.H1_H1 ;  /* 0x30000059ff7a7230 */ /* 0x000fe40000004100 */
[----:B------:R-:W-:Y:S01]  /*0b60*/  FADD.FTZ R139, -R85, R113 ;  /* 0x00000071558b7221 */ /* 0x000fe20000010100 */
[--C-:B------:R-:W-:Y:S02]  /*0b70*/  HADD2.F32 R89, -RZ, R90.reuse.H0_H0 ;  /* 0x2000005aff597230 */ /* 0x100fe40000004100 */
[C---:B------:R-:W-:Y:S01]  /*0b80*/  FMUL.FTZ R114, R94.reuse, R135 ;  /* 0x000000875e727220 */ /* 0x040fe20000410000 */
[----:B------:R-:W-:Y:S01]  /*0b90*/  FMUL.FTZ R113, R94, R137 ;  /* 0x000000895e717220 */ /* 0x000fe20000410000 */
[----:B------:R-:W-:Y:S01]  /*0ba0*/  FFMA.FTZ R29, R112, R120, R29 ;  /* 0x00000078701d7223 */ /* 0x000fe2000001001d */
[----:B------:R-:W-:Y:S01]  /*0bb0*/  FADD.FTZ R41, R41, R120 ;  /* 0x0000007829297221 */ /* 0x000fe20000010000 */
[----:B------:R-:W-:Y:S01]  /*0bc0*/  FADD.FTZ R93, R86, R117 ;  /* 0x00000075565d7221 */ /* 0x000fe20000010000 */
[----:B------:R-:W-:Y:S01]  /*0bd0*/  FMUL.FTZ R111, R94, R129 ;  /* 0x000000815e6f7220 */ /* 0x000fe20000410000 */
[----:B------:R-:W-:Y:S01]  /*0be0*/  FMUL.FTZ R120, R10, R133 ;  /* 0x000000850a787220 */ /* 0x000fe20000410000 */
[----:B------:R-:W-:Y:S01]  /*0bf0*/  FFMA.FTZ R86, R112, R117, R91 ;  /* 0x0000007570567223 */ /* 0x000fe2000001005b */
[----:B------:R-:W-:Y:S01]  /*0c00*/  FADD.FTZ R44, R44, R119 ;  /* 0x000000772c2c7221 */ /* 0x000fe20000010000 */
[----:B------:R-:W-:Y:S01]  /*0c10*/  FFMA.FTZ R24, R97, R119, R24 ;  /* 0x0000007761187223 */ /* 0x000fe20000010018 */
[-C--:B------:R-:W-:Y:S01]  /*0c20*/  FFMA.FTZ R31, R114, R122.reuse, R31 ;  /* 0x0000007a721f7223 */ /* 0x080fe2000001001f */
[----:B------:R-:W-:Y:S01]  /*0c30*/  FADD.FTZ R43, R43, R122 ;  /* 0x0000007a2b2b7221 */ /* 0x000fe20000010000 */
[----:B------:R-:W-:Y:S01]  /*0c40*/  FMUL.FTZ R119, R11, R122 ;  /* 0x0000007a0b777220 */ /* 0x000fe20000410000 */
        /* <DEDUP_REMOVED lines=40> */
.L_x_8248:
        /* <DEDUP_REMOVED lines=43> */
.L_x_8249:
[----:B------:R-:W-:Y:S05]  /*1180*/  BSYNC.RECONVERGENT B1 ;  /* 0x0000000000017941 */ /* 0x000fea0003800200 */
.L_x_8247:
        /* <DEDUP_REMOVED lines=20> */
.L_x_8329:
        /* <DEDUP_REMOVED lines=40> */
.L_x_8255:
[----:B------:R-:W-:Y:S05]  /*1550*/  BSYNC.RECONVERGENT B2 ;  /* 0x0000000000027941 */ /* 0x000fea0003800200 */
.L_x_8254:
        /* <DEDUP_REMOVED lines=13> */
.L_x_8257:
[----:B------:R-:W-:Y:S05]  /*1630*/  BSYNC.RECONVERGENT B2 ;  /* 0x0000000000027941 */ /* 0x000fea0003800200 */
.L_x_8256:
        /* <DEDUP_REMOVED lines=13> */
.L_x_8259:
[----:B------:R-:W-:Y:S05]  /*1710*/  BSYNC.RECONVERGENT B2 ;  /* 0x0000000000027941 */ /* 0x000fea0003800200 */
.L_x_8258:
        /* <DEDUP_REMOVED lines=13> */
.L_x_8261:
[----:B------:R-:W-:Y:S05]  /*17f0*/  BSYNC.RECONVERGENT B2 ;  /* 0x0000000000027941 */ /* 0x000fea0003800200 */
.L_x_8260:
        /* <DEDUP_REMOVED lines=13> */
.L_x_8263:
[----:B------:R-:W-:Y:S05]  /*18d0*/  BSYNC.RECONVERGENT B2 ;  /* 0x0000000000027941 */ /* 0x000fea0003800200 */
.L_x_8262:
        /* <DEDUP_REMOVED lines=13> */
.L_x_8265:
[----:B------:R-:W-:Y:S05]  /*19b0*/  BSYNC.RECONVERGENT B2 ;  /* 0x0000000000027941 */ /* 0x000fea0003800200 */
.L_x_8264:
        /* <DEDUP_REMOVED lines=13> */
.L_x_8267:
[----:B------:R-:W-:Y:S05]  /*1a90*/  BSYNC.RECONVERGENT B2 ;  /* 0x0000000000027941 */ /* 0x000fea0003800200 */
.L_x_8266:
        /* <DEDUP_REMOVED lines=14> */
.L_x_8253:
        /* <DEDUP_REMOVED lines=45> */
.L_x_8270:
[----:B------:R-:W-:Y:S05]  /*1e50*/  BSYNC.RECONVERGENT B2 ;  /* 0x0000000000027941 */ /* 0x000fea0003800200 */
.L_x_8269:
        /* <DEDUP_REMOVED lines=13> */
.L_x_8272:
[----:B------:R-:W-:Y:S05]  /*1f30*/  BSYNC.RECONVERGENT B2 ;  /* 0x0000000000027941 */ /* 0x000fea0003800200 */
.L_x_8271:
        /* <DEDUP_REMOVED lines=13> */
.L_x_8274:
[----:B------:R-:W-:Y:S05]  /*2010*/  BSYNC.RECONVERGENT B2 ;  /* 0x0000000000027941 */ /* 0x000fea0003800200 */
.L_x_8273:
        /* <DEDUP_REMOVED lines=13> */
.L_x_8276:
[----:B------:R-:W-:Y:S05]  /*20f0*/  BSYNC.RECONVERGENT B2 ;  /* 0x0000000000027941 */ /* 0x000fea0003800200 */
.L_x_8275:
        /* <DEDUP_REMOVED lines=13> */
.L_x_8278:
[----:B------:R-:W-:Y:S05]  /*21d0*/  BSYNC.RECONVERGENT B2 ;  /* 0x0000000000027941 */ /* 0x000fea0003800200 */
.L_x_8277:
        /* <DEDUP_REMOVED lines=13> */
.L_x_8280:
[----:B------:R-:W-:Y:S05]  /*22b0*/  BSYNC.RECONVERGENT B2 ;  /* 0x0000000000027941 */ /* 0x000fea0003800200 */
.L_x_8279:
        /* <DEDUP_REMOVED lines=13> */
.L_x_8282:
[----:B------:R-:W-:Y:S05]  /*2390*/  BSYNC.RECONVERGENT B2 ;  /* 0x0000000000027941 */ /* 0x000fea0003800200 */
.L_x_8281:
        /* <DEDUP_REMOVED lines=10> */
.L_x_8252:
        /* <DEDUP_REMOVED lines=55> */
[----:B------:R-:W-:Y:S02]  /*27b0*/  @P2 F2FP.F16.F32.PACK_AB R136, RZ, R136 ;  /* 0x00000088ff88223e */ /* 0x000fe400000000ff */
[----:B------:R-:W-:Y:S01]  /*27c0*/  @P2 F2FP.F16.F32.PACK_AB R137, RZ, R137 ;  /* 0x00000089ff89223e */ /* 0x000fe200000000ff */
[----:B------:R-:W-:Y:S01]  /*27d0*/  @P2 FMUL.FTZ R84, R85, R84 ;  /* 0x0000005455542220 */ /* 0x000fe20000410000 */
[----:B------:R-:W-:Y:S01]  /*27e0*/  @P2 PRMT R68, R136, 0x7610, R68 ;  /* 0x0000761088442816 */ /* 0x000fe20000000044 */
[----:B-1----:R-:W-:-:S03]  /*27f0*/  @P2 FMUL.FTZ R89, R140, R89 ;  /* 0x000000598c592220 */ /* 0x002fc60000410000 */
[----:B------:R-:W-:Y:S01]  /*2800*/  @P2 FSEL R84, R84, RZ, P0 ;  /* 0x000000ff54542208 */ /* 0x000fe20000000000 */
[----:B------:R-:W-:Y:S01]  /*2810*/  @P2 FMUL.FTZ R88, R89, R88 ;  /* 0x0000005859582220 */ /* 0x000fe20000410000 */
[----:B------:R-:W-:Y:S02]  /*2820*/  @P2 LOP3.LUT P0, RZ, R82, 0xff000000, RZ, 0xc0, !PT ;  /* 0xff00000052ff2812 */ /* 0x000fe4000780c0ff */
[----:B------:R-:W-:Y:S01]  /*2830*/  @P2 F2FP.F16.F32.PACK_AB R84, RZ, R84 ;  /* 0x00000054ff54223e */ /* 0x000fe200000000ff */
[----:B----4-:R-:W-:Y:S01]  /*2840*/  @P2 FMUL.FTZ R91, R142, R91 ;  /* 0x0000005b8e5b2220 */ /* 0x010fe20000410000 */
[----:B------:R-:W-:Y:S02]  /*2850*/  @P2 FSEL R88, R88, RZ, P3 ;  /* 0x000000ff58582208 */ /* 0x000fe40001800000 */
[----:B------:R-:W-:Y:S01]  /*2860*/  @P2 FSEL R86, R86, RZ, P0 ;  /* 0x000000ff56562208 */ /* 0x000fe20000000000 */
[----:B------:R-:W-:Y:S01]  /*2870*/  @P2 FMUL.FTZ R90, R91, R90 ;  /* 0x0000005a5b5a2220 */ /* 0x000fe20000410000 */
[----:B------:R-:W-:-:S02]  /*2880*/  @P2 F2FP.F16.F32.PACK_AB R88, RZ, R88 ;  /* 0x00000058ff58223e */ /* 0x000fc400000000ff */
[----:B------:R-:W-:Y:S01]  /*2890*/  @P2 F2FP.F16.F32.PACK_AB R86, RZ, R86 ;  /* 0x00000056ff56223e */ /* 0x000fe200000000ff */
[----:B---3--:R-:W-:Y:S01]  /*28a0*/  @P2 FMUL.FTZ R93, R144, R93 ;  /* 0x0000005d905d2220 */ /* 0x008fe20000410000 */
        /* <DEDUP_REMOVED lines=24> */
.L_x_8283:
        /* <DEDUP_REMOVED lines=49> */
[----:B------:R-:W-:Y:S01]  /*2d40*/  @P2 F2FP.F16.F32.PACK_AB R82, RZ, R76 ;  /* 0x0000004cff52223e */ /* 0x000fe200000000ff */
        /* <DEDUP_REMOVED lines=12> */
[----:B------:R-:W-:Y:S01]  /*2e10*/  @P2 F2FP.F16.F32.PACK_AB R136, RZ, R136 ;  /* 0x00000088ff88223e */ /* 0x000fe200000000ff */
        /* <DEDUP_REMOVED lines=12> */
[----:B------:R-:W-:Y:S02]  /*2ee0*/  @P2 F2FP.F16.F32.PACK_AB R86, RZ, R86 ;  /* 0x00000056ff56223e */ /* 0x000fe400000000ff */
[----:B------:R-:W-:-:S02]  /*2ef0*/  @P2 F2FP.F16.F32.PACK_AB R90, RZ, R90 ;  /* 0x0000005aff5a223e */ /* 0x000fc400000000ff */
[----:B------:R-:W-:Y:S02]  /*2f00*/  @P2 FSEL R92, R92, RZ, P0 ;  /* 0x000000ff5c5c2208 */ /* 0x000fe40000000000 */
[----:B------:R-:W-:Y:S02]  /*2f10*/  @P2 F2FP.F16.F32.PACK_AB R134, RZ, R134 ;  /* 0x00000086ff86223e */ /* 0x000fe400000000ff */
[----:B------:R-:W-:Y:S02]  /*2f20*/  @P2 F2FP.F16.F32.PACK_AB R84, RZ, R84 ;  /* 0x00000054ff54223e */ /* 0x000fe400000000ff */
[----:B------:R-:W-:Y:S02]  /*2f30*/  @P2 F2FP.F16.F32.PACK_AB R88, RZ, R88 ;  /* 0x00000058ff58223e */ /* 0x000fe400000000ff */
[----:B------:R-:W-:Y:S02]  /*2f40*/  @P2 F2FP.F16.F32.PACK_AB R92, RZ, R92 ;  /* 0x0000005cff5c223e */ /* 0x000fe400000000ff */
[----:B------:R-:W-:-:S02]  /*2f50*/  @P2 PRMT R69, R136, 0x7610, R69 ;  /* 0x0000761088452816 */ /* 0x000fc40000000045 */
[----:B------:R-:W-:Y:S02]  /*2f60*/  @P2 PRMT R70, R86, 0x7610, R70 ;  /* 0x0000761056462816 */ /* 0x000fe40000000046 */
[----:B------:R-:W-:Y:S02]  /*2f70*/  @P2 PRMT R71, R90, 0x7610, R71 ;  /* 0x000076105a472816 */ /* 0x000fe40000000047 */
[----:B------:R-:W-:Y:S02]  /*2f80*/  @P2 PRMT R68, R68, 0x5410, R134 ;  /* 0x0000541044442816 */ /* 0x000fe40000000086 */
[----:B------:R-:W-:Y:S02]  /*2f90*/  @P2 PRMT R69, R69, 0x5410, R84 ;  /* 0x0000541045452816 */ /* 0x000fe40000000054 */
[----:B------:R-:W-:Y:S02]  /*2fa0*/  @P2 PRMT R70, R70, 0x5410, R88 ;  /* 0x0000541046462816 */ /* 0x000fe40000000058 */
[----:B------:R-:W-:-:S07]  /*2fb0*/  @P2 PRMT R71, R71, 0x5410, R92 ;  /* 0x0000541047472816 */ /* 0x000fce000000005c */
.L_x_8268:
[----:B------:R-:W-:Y:S05]  /*2fc0*/  BSYNC.RECONVERGENT B1 ;  /* 0x0000000000017941 */ /* 0x000fea0003800200 */
.L_x_8251:
        /* <DEDUP_REMOVED lines=77> */
[----:B------:R-:W-:Y:S02]  /*34a0*/  @P2 F2FP.F16.F32.PACK_AB R91, RZ, R91 ;  /* 0x0000005bff5b223e */ /* 0x000fe400000000ff */
[----:B------:R-:W-:Y:S01]  /*34b0*/  @P2 F2FP.F16.F32.PACK_AB R93, RZ, R93 ;  /* 0x0000005dff5d223e */ /* 0x000fe200000000ff */
[----:B----4-:R-:W-:Y:S01]  /*34c0*/  @P2 FMUL.FTZ R89, R78, R89 ;  /* 0x000000594e592220 */ /* 0x010fe20000410000 */
[----:B------:R-:W-:Y:S02]  /*34d0*/  @P2 FSEL R86, R86, RZ, P1 ;  /* 0x000000ff56562208 */ /* 0x000fe40000800000 */
[----:B------:R-:W-:Y:S01]  /*34e0*/  @P2 F2FP.F16.F32.PACK_AB R84, RZ, R84 ;  /* 0x00000054ff54223e */ /* 0x000fe200000000ff */
[----:B------:R-:W-:Y:S01]  /*34f0*/  @P2 FMUL.FTZ R88, R89, R88 ;  /* 0x0000005859582220 */ /* 0x000fe20000410000 */
[----:B------:R-:W-:-:S02]  /*3500*/  @P2 F2FP.F16.F32.PACK_AB R79, RZ, R79 ;  /* 0x0000004fff4f223e */ /* 0x000fc400000000ff */
[----:B------:R-:W-:Y:S02]  /*3510*/  @P2 PRMT R68, R91, 0x7610, R68 ;  /* 0x000076105b442816 */ /* 0x000fe40000000044 */
[----:B------:R-:W-:Y:S02]  /*3520*/  @P2 FSEL R88, R88, RZ, P4 ;  /* 0x000000ff58582208 */ /* 0x000fe40002000000 */
[----:B------:R-:W-:Y:S02]  /*3530*/  @P2 F2FP.F16.F32.PACK_AB R82, RZ, R82 ;  /* 0x00000052ff52223e */ /* 0x000fe400000000ff */
[----:B------:R-:W-:Y:S02]  /*3540*/  @P2 PRMT R69, R93, 0x7610, R69 ;  /* 0x000076105d452816 */ /* 0x000fe40000000045 */
[----:B------:R-:W-:Y:S02]  /*3550*/  @P2 F2FP.F16.F32.PACK_AB R86, RZ, R86 ;  /* 0x00000056ff56223e */ /* 0x000fe400000000ff */
[----:B------:R-:W-:-:S02]  /*3560*/  @P2 F2FP.F16.F32.PACK_AB R88, RZ, R88 ;  /* 0x00000058ff58223e */ /* 0x000fc400000000ff */
        /* <DEDUP_REMOVED lines=15> */
.L_x_8286:
        /* <DEDUP_REMOVED lines=48> */
[----:B------:R-:W-:-:S02]  /*3960*/  @P2 F2FP.F16.F32.PACK_AB R92, RZ, R92 ;  /* 0x0000005cff5c223e */ /* 0x000fc400000000ff */
[----:B------:R-:W3:Y:S01]  /*3970*/  @P2 LDC.64 R90, c[0x0][0x408] ;  /* 0x00010200ff5a2b82 */ /* 0x000ee20000000a00 */
[----:B--2---:R-:W-:Y:S01]  /*3980*/  @P2 FMUL.FTZ R87, R134, R87 ;  /* 0x0000005786572220 */ /* 0x004fe20000410000 */
[----:B------:R-:W-:Y:S02]  /*3990*/  @P2 F2FP.F16.F32.PACK_AB R93, RZ, R93 ;  /* 0x0000005dff5d223e */ /* 0x000fe400000000ff */
[----:B------:R-:W-:Y:S01]  /*39a0*/  @P2 PRMT R68, R92, 0x7610, R68 ;  /* 0x000076105c442816 */ /* 0x000fe20000000044 */
[----:B------:R-:W-:Y:S01]  /*39b0*/  @P2 FMUL.FTZ R86, R87, R86 ;  /* 0x0000005657562220 */ /* 0x000fe20000410000 */
[----:B-1----:R-:W-:Y:S02]  /*39c0*/  @P2 FMUL.FTZ R83, R130, R83 ;  /* 0x0000005382532220 */ /* 0x002fe40000410000 */
[----:B------:R-:W-:Y:S02]  /*39d0*/  @P2 PRMT R68, R68, 0x5410, R93 ;  /* 0x0000541044442816 */ /* 0x000fe4000000005d */
[----:B------:R-:W-:Y:S01]  /*39e0*/  @P2 FSEL R86, R86, RZ, P4 ;  /* 0x000000ff56562208 */ /* 0x000fe20002000000 */
[----:B------:R-:W-:-:S03]  /*39f0*/  @P2 FMUL.FTZ R82, R83, R82 ;  /* 0x0000005253522220 */ /* 0x000fc60000410000 */
[----:B------:R-:W-:Y:S01]  /*3a00*/  @P2 F2FP.F16.F32.PACK_AB R86, RZ, R86 ;  /* 0x00000056ff56223e */ /* 0x000fe200000000ff */
[----:B----4-:R-:W-:Y:S01]  /*3a10*/  @P2 FMUL.FTZ R89, R136, R89 ;  /* 0x0000005988592220 */ /* 0x010fe20000410000 */
[----:B------:R-:W-:Y:S02]  /*3a20*/  @P2 FSEL R82, R82, RZ, P3 ;  /* 0x000000ff52522208 */ /* 0x000fe40001800000 */
[----:B------:R-:W-:Y:S01]  /*3a30*/  @P2 LOP3.LUT P3, RZ, R80, 0xff000000, RZ, 0xc0, !PT ;  /* 0xff00000050ff2812 */ /* 0x000fe2000786c0ff */
[----:B------:R-:W-:Y:S01]  /*3a40*/  @P2 FMUL.FTZ R88, R89, R88 ;  /* 0x0000005859582220 */ /* 0x000fe20000410000 */
[----:B------:R-:W-:Y:S02]  /*3a50*/  @P2 F2FP.F16.F32.PACK_AB R82, RZ, R82 ;  /* 0x00000052ff52223e */ /* 0x000fe400000000ff */
[----:B------:R-:W-:Y:S01]  /*3a60*/  @P2 FSEL R84, R84, RZ, P3 ;  /* 0x000000ff54542208 */ /* 0x000fe20001800000 */
[----:B---3--:R-:W-:Y:S01]  /*3a70*/  @P2 FMUL.FTZ R91, R138, R91 ;  /* 0x0000005b8a5b2220 */ /* 0x008fe20000410000 */
[----:B------:R-:W-:-:S02]  /*3a80*/  @P2 FSEL R88, R88, RZ, P5 ;  /* 0x000000ff58582208 */ /* 0x000fc40002800000 */
[----:B------:R-:W-:Y:S01]  /*3a90*/  @P2 F2FP.F16.F32.PACK_AB R84, RZ, R84 ;  /* 0x00000054ff54223e */ /* 0x000fe200000000ff */
[----:B------:R-:W-:Y:S01]  /*3aa0*/  @P2 FMUL.FTZ R90, R91, R90 ;  /* 0x0000005a5b5a2220 */ /* 0x000fe20000410000 */
[----:B------:R-:W-:Y:S02]  /*3ab0*/  @P2 F2FP.F16.F32.PACK_AB R88, RZ, R88 ;  /* 0x00000058ff58223e */ /* 0x000fe400000000ff */
[----:B------:R-:W-:Y:S02]  /*3ac0*/  @P2 PRMT R69, R82, 0x7610, R69 ;  /* 0x0000761052452816 */ /* 0x000fe40000000045 */
[----:B------:R-:W-:Y:S02]  /*3ad0*/  @P2 FSEL R90, R90, RZ, P6 ;  /* 0x000000ff5a5a2208 */ /* 0x000fe40003000000 */
[----:B------:R-:W-:Y:S02]  /*3ae0*/  @P2 PRMT R70, R86, 0x7610, R70 ;  /* 0x0000761056462816 */ /* 0x000fe40000000046 */
[----:B------:R-:W-:-:S02]  /*3af0*/  @P2 F2FP.F16.F32.PACK_AB R90, RZ, R90 ;  /* 0x0000005aff5a223e */ /* 0x000fc400000000ff */
        /* <DEDUP_REMOVED lines=16> */
.L_x_8285:
        /* <DEDUP_REMOVED lines=39> */
.L_x_8290:
[----:B------:R-:W-:Y:S05]  /*3e70*/  BSYNC.RECONVERGENT B2 ;  /* 0x0000000000027941 */ /* 0x000fea0003800200 */
.L_x_8289:
        /* <DEDUP_REMOVED lines=13> */
.L_x_8292:
[----:B------:R-:W-:Y:S05]  /*3f50*/  BSYNC.RECONVERGENT B2 ;  /* 0x0000000000027941 */ /* 0x000fea0003800200 */
.L_x_8291:
        /* <DEDUP_REMOVED lines=13> */
.L_x_8294:
[----:B------:R-:W-:Y:S05]  /*4030*/  BSYNC.RECONVERGENT B2 ;  /* 0x0000000000027941 */ /* 0x000fea0003800200 */
.L_x_8293:
        /* <DEDUP_REMOVED lines=13> */
.L_x_8296:
[----:B------:R-:W-:Y:S05]  /*4110*/  BSYNC.RECONVERGENT B2 ;  /* 0x0000000000027941 */ /* 0x000fea0003800200 */
.L_x_8295:
        /* <DEDUP_REMOVED lines=13> */
.L_x_8298:
[----:B------:R-:W-:Y:S05]  /*41f0*/  BSYNC.RECONVERGENT B2 ;  /* 0x0000000000027941 */ /* 0x000fea0003800200 */
.L_x_8297:
        /* <DEDUP_REMOVED lines=13> */
.L_x_8300:
[----:B------:R-:W-:Y:S05]  /*42d0*/  BSYNC.RECONVERGENT B2 ;  /* 0x0000000000027941 */ /* 0x000fea0003800200 */
.L_x_8299:
        /* <DEDUP_REMOVED lines=13> */
.L_x_8302:
[----:B------:R-:W-:Y:S05]  /*43b0*/  BSYNC.RECONVERGENT B2 ;  /* 0x0000000000027941 */ /* 0x000fea0003800200 */
.L_x_8301:
        /* <DEDUP_REMOVED lines=17> */
.L_x_8288:
        /* <DEDUP_REMOVED lines=24> */
.L_x_8304:
[----:B------:R-:W-:Y:S05]  /*4650*/  BSYNC.RECONVERGENT B2 ;  /* 0x0000000000027941 */ /* 0x000fea0003800200 */
.L_x_8303:
        /* <DEDUP_REMOVED lines=13> */
.L_x_8306:
[----:B------:R-:W-:Y:S05]  /*4730*/  BSYNC.RECONVERGENT B2 ;  /* 0x0000000000027941 */ /* 0x000fea0003800200 */
.L_x_8305:
        /* <DEDUP_REMOVED lines=13> */
.L_x_8308:
[----:B------:R-:W-:Y:S05]  /*4810*/  BSYNC.RECONVERGENT B2 ;  /* 0x0000000000027941 */ /* 0x000fea0003800200 */
.L_x_8307:
        /* <DEDUP_REMOVED lines=13> */
.L_x_8310:
[----:B------:R-:W-:Y:S05]  /*48f0*/  BSYNC.RECONVERGENT B2 ;  /* 0x0000000000027941 */ /* 0x000fea0003800200 */
.L_x_8309:
        /* <DEDUP_REMOVED lines=13> */
.L_x_8312:
[----:B------:R-:W-:Y:S05]  /*49d0*/  BSYNC.RECONVERGENT B2 ;  /* 0x0000000000027941 */ /* 0x000fea0003800200 */
.L_x_8311:
        /* <DEDUP_REMOVED lines=13> */
.L_x_8314:
[----:B------:R-:W-:Y:S05]  /*4ab0*/  BSYNC.RECONVERGENT B2 ;  /* 0x0000000000027941 */ /* 0x000fea0003800200 */
.L_x_8313:
        /* <DEDUP_REMOVED lines=13> */
.L_x_8316:
[----:B------:R-:W-:Y:S05]  /*4b90*/  BSYNC.RECONVERGENT B2 ;  /* 0x0000000000027941 */ /* 0x000fea0003800200 */
.L_x_8315:
[----:B------:R-:W-:-:S04]  /*4ba0*/  @P2 F2FP.F16.F32.PACK_AB R82, RZ, R82 ;  /* 0x00000052ff52223e */ /* 0x000fc800000000ff */
[----:B------:R-:W-:-:S07]  /*4bb0*/  @P2 PRMT R71, R71, 0x5410, R82 ;  /* 0x0000541047472816 */ /* 0x000fce0000000052 */
.L_x_8287:
[----:B------:R-:W-:Y:S05]  /*4bc0*/  BSYNC.RECONVERGENT B1 ;  /* 0x0000000000017941 */ /* 0x000fea0003800200 */
.L_x_8284:
        /* <DEDUP_REMOVED lines=13> */
.L_x_8246:
[----:B------:R-:W-:Y:S05]  /*4ca0*/  BSYNC B0 ;  /* 0x0000000000007941 */ /* 0x000fea0003800000 */
.L_x_8245:
        /* <DEDUP_REMOVED lines=106> */
.L_x_8250:
        /* <DEDUP_REMOVED lines=8> */
.L_x_8319:
[----:B------:R-:W-:Y:S05]  /*53d0*/  BSYNC B1 ;  /* 0x0000000000017941 */ /* 0x000fea0003800000 */
.L_x_8318:
        /* <DEDUP_REMOVED lines=8> */
.L_x_8320:
[----:B------:R-:W-:Y:S01]  /*5460*/  FADD.FTZ R87, R87, R0 ;  /* 0x0000000057577221 */ /* 0x000fe20000010000 */
[----:B------:R-:W-:-:S04]  /*5470*/  HFMA2 R127, -RZ, RZ, 0, 1.1920928955078125e-07 ;  /* 0x00000002ff7f7431 */ /* 0x000fc800000001ff */
[----:B------:R-:W-:Y:S02]  /*5480*/  MOV R128, R87 ;  /* 0x0000005700807202 */ /* 0x000fe40000000f00 */
[----:B------:R-:W-:-:S07]  /*5490*/  MOV R86, R125 ;  /* 0x0000007d00567202 */ /* 0x000fce0000000f00 */
[----:B------:R-:W-:Y:S05]  /*54a0*/  WARPSYNC.COLLECTIVE R93, `(.L_x_8321) ;  /* 0x000000005d087348 */ /* 0x000fea0003c00000 */
[----:B------:R0:W1:Y:S02]  /*54b0*/  SHFL.BFLY P0, R125, R128, R127, R134 ;  /* 0x0c00007f807d7389 */ /* 0x0000640000000086 */
[----:B01----:R-:W-:Y:S05]  /*54c0*/  ENDCOLLECTIVE ;  /* 0x000000000000791b */ /* 0x003fea0003800000 */
.L_x_8321:
[----:B------:R-:W-:-:S05]  /*54d0*/  FADD.FTZ R86, R86, R85 ;  /* 0x0000005556567221 */ /* 0x000fca0000010000 */
[----:B------:R-:W-:Y:S02]  /*54e0*/  MOV R128, R86 ;  /* 0x0000005600807202 */ /* 0x000fe40000000f00 */
[----:B------:R-:W-:-:S07]  /*54f0*/  MOV R88, R125 ;  /* 0x0000007d00587202 */ /* 0x000fce0000000f00 */
[----:B------:R-:W-:Y:S05]  /*5500*/  WARPSYNC.COLLECTIVE R93, `(.L_x_8322) ;  /* 0x000000005d087348 */ /* 0x000fea0003c00000 */
[----:B------:R0:W1:Y:S02]  /*5510*/  SHFL.BFLY P0, R125, R128, R127, R134 ;  /* 0x0c00007f807d7389 */ /* 0x0000640000000086 */
[----:B01----:R-:W-:Y:S05]  /*5520*/  ENDCOLLECTIVE ;  /* 0x000000000000791b */ /* 0x003fea0003800000 */
.L_x_8322:
[----:B------:R-:W-:Y:S01]  /*5530*/  FADD.FTZ R88, R87, R88 ;  /* 0x0000005857587221 */ /* 0x000fe20000010000 */
[----:B------:R-:W-:-:S04]  /*5540*/  HFMA2 R127, -RZ, RZ, 0, 2.384185791015625e-07 ;  /* 0x00000004ff7f7431 */ /* 0x000fc800000001ff */
[----:B------:R-:W-:Y:S02]  /*5550*/  MOV R128, R88 ;  /* 0x0000005800807202 */ /* 0x000fe40000000f00 */
[----:B------:R-:W-:-:S07]  /*5560*/  MOV R89, R125 ;  /* 0x0000007d00597202 */ /* 0x000fce0000000f00 */
[----:B------:R-:W-:Y:S05]  /*5570*/  WARPSYNC.COLLECTIVE R93, `(.L_x_8323) ;  /* 0x000000005d087348 */ /* 0x000fea0003c00000 */
[----:B------:R0:W1:Y:S02]  /*5580*/  SHFL.BFLY P0, R125, R128, R127, R134 ;  /* 0x0c00007f807d7389 */ /* 0x0000640000000086 */
[----:B01----:R-:W-:Y:S05]  /*5590*/  ENDCOLLECTIVE ;  /* 0x000000000000791b */ /* 0x003fea0003800000 */
.L_x_8323:
[----:B------:R-:W-:-:S05]  /*55a0*/  FADD.FTZ R89, R86, R89 ;  /* 0x0000005956597221 */ /* 0x000fca0000010000 */
[----:B------:R-:W-:Y:S02]  /*55b0*/  MOV R128, R89 ;  /* 0x0000005900807202 */ /* 0x000fe40000000f00 */
[----:B------:R-:W-:-:S07]  /*55c0*/  MOV R91, R125 ;  /* 0x0000007d005b7202 */ /* 0x000fce0000000f00 */
[----:B------:R-:W-:Y:S05]  /*55d0*/  WARPSYNC.COLLECTIVE R93, `(.L_x_8324) ;  /* 0x000000005d087348 */ /* 0x000fea0003c00000 */
[----:B------:R0:W1:Y:S02]  /*55e0*/  SHFL.BFLY P0, R125, R128, R127, R134 ;  /* 0x0c00007f807d7389 */ /* 0x0000640000000086 */
[----:B01----:R-:W-:Y:S05]  /*55f0*/  ENDCOLLECTIVE ;  /* 0x000000000000791b */ /* 0x003fea0003800000 */
.L_x_8324:
[----:B------:R-:W-:Y:S01]  /*5600*/  FADD.FTZ R91, R88, R91 ;  /* 0x0000005b585b7221 */ /* 0x000fe20000010000 */
[----:B------:R-:W-:-:S04]  /*5610*/  HFMA2 R127, -RZ, RZ, 0, 4.76837158203125e-07 ;  /* 0x00000008ff7f7431 */ /* 0x000fc800000001ff */
[----:B------:R-:W-:Y:S02]  /*5620*/  MOV R128, R91 ;  /* 0x0000005b00807202 */ /* 0x000fe40000000f00 */
[----:B------:R-:W-:-:S07]  /*5630*/  MOV R90, R125 ;  /* 0x0000007d005a7202 */ /* 0x000fce0000000f00 */
[----:B------:R-:W-:Y:S05]  /*5640*/  WARPSYNC.COLLECTIVE R93, `(.L_x_8325) ;  /* 0x000000005d087348 */ /* 0x000fea0003c00000 */
[----:B------:R0:W1:Y:S02]  /*5650*/  SHFL.BFLY P0, R125, R128, R127, R134 ;  /* 0x0c00007f807d7389 */ /* 0x0000640000000086 */
[----:B01----:R-:W-:Y:S05]  /*5660*/  ENDCOLLECTIVE ;  /* 0x000000000000791b */ /* 0x003fea0003800000 */
.L_x_8325:
[----:B------:R-:W-:-:S05]  /*5670*/  FADD.FTZ R90, R89, R90 ;  /* 0x0000005a595a7221 */ /* 0x000fca0000010000 */
[----:B------:R-:W-:Y:S02]  /*5680*/  MOV R128, R90 ;  /* 0x0000005a00807202 */ /* 0x000fe40000000f00 */
[----:B------:R-:W-:-:S07]  /*5690*/  MOV R0, R125 ;  /* 0x0000007d00007202 */ /* 0x000fce0000000f00 */
[----:B------:R-:W-:Y:S05]  /*56a0*/  WARPSYNC.COLLECTIVE R93, `(.L_x_8326) ;  /* 0x000000005d087348 */ /* 0x000fea0003c00000 */
[----:B------:R0:W1:Y:S02]  /*56b0*/  SHFL.BFLY P0, R125, R128, R127, R134 ;  /* 0x0c00007f807d7389 */ /* 0x0000640000000086 */
[----:B01----:R-:W-:Y:S05]  /*56c0*/  ENDCOLLECTIVE ;  /* 0x000000000000791b */ /* 0x003fea0003800000 */
.L_x_8326:
[----:B------:R-:W-:Y:S01]  /*56d0*/  FADD.FTZ R92, R91, R0 ;  /* 0x000000005b5c7221 */ /* 0x000fe20000010000 */
[----:B------:R-:W-:-:S04]  /*56e0*/  HFMA2 R127, -RZ, RZ, 0, 9.5367431640625e-07 ;  /* 0x00000010ff7f7431 */ /* 0x000fc800000001ff */
[----:B------:R-:W-:Y:S02]  /*56f0*/  MOV R128, R92 ;  /* 0x0000005c00807202 */ /* 0x000fe40000000f00 */
[----:B------:R-:W-:-:S07]  /*5700*/  MOV R85, R125 ;  /* 0x0000007d00557202 */ /* 0x000fce0000000f00 */
[----:B------:R-:W-:Y:S05]  /*5710*/  WARPSYNC.COLLECTIVE R93, `(.L_x_8327) ;  /* 0x000000005d087348 */ /* 0x000fea0003c00000 */
[----:B------:R0:W1:Y:S02]  /*5720*/  SHFL.BFLY P0, R125, R128, R127, R134 ;  /* 0x0c00007f807d7389 */ /* 0x0000640000000086 */
[----:B01----:R-:W-:Y:S05]  /*5730*/  ENDCOLLECTIVE ;  /* 0x000000000000791b */ /* 0x003fea0003800000 */
.L_x_8327:
[----:B------:R-:W-:-:S05]  /*5740*/  FADD.FTZ R85, R90, R85 ;  /* 0x000000555a557221 */ /* 0x000fca0000010000 */
[----:B------:R-:W-:Y:S02]  /*5750*/  MOV R128, R85 ;  /* 0x0000005500807202 */ /* 0x000fe40000000f00 */
[----:B------:R-:W-:-:S07]  /*5760*/  MOV R87, R125 ;  /* 0x0000007d00577202 */ /* 0x000fce0000000f00 */
[----:B------:R-:W-:Y:S05]  /*5770*/  WARPSYNC.COLLECTIVE R93, `(.L_x_8328) ;  /* 0x000000005d087348 */ /* 0x000fea0003c00000 */
[----:B------:R0:W1:Y:S02]  /*5780*/  SHFL.BFLY P0, R125, R128, R127, R134 ;  /* 0x0c00007f807d7389 */ /* 0x0000640000000086 */
[----:B01----:R-:W-:Y:S05]  /*5790*/  ENDCOLLECTIVE ;  /* 0x000000000000791b */ /* 0x003fea0003800000 */
.L_x_8328:
[----:B------:R-:W-:Y:S01]  /*57a0*/  MOV R86, R125 ;  /* 0x0000007d00567202 */ /* 0x000fe20000000f00 */
[----:B------:R-:W-:Y:S06]  /*57b0*/  BRA `(.L_x_8329) ;  /* 0xffffffb800c47947 */ /* 0x000fec000383ffff */
.L_x_8330:
        /* <DEDUP_REMOVED lines=12> */
.L_x_11301:


//--------------------- .text._ZN10layer_norm13ln_bwd_kernelINS_13Kernel_traitsIf6__halffS2_fjLj512ELj1ELj4ELj1ELj16ENS_18Kernel_traits_baseILj512EfS2_fS2_fjLj128EEEEELb1ELb1ELb0ELb0EEEvNS_9BwdParamsE --------------------------
	.section	.text._ZN10layer_norm13ln_bwd_kernelINS_13Kernel_traitsIf6__halffS2_fjLj512ELj1ELj4ELj1ELj16ENS_18Kernel_traits_baseILj512EfS2_fS2_fjLj128EEEEELb1ELb1ELb0ELb0EEEvNS_9BwdParamsE,"ax",@progbits
	.align	128
        .global         _ZN10layer_norm13ln_bwd_kernelINS_13Kernel_traitsIf6__halffS2_fjLj512ELj1ELj4ELj1ELj16ENS_18Kernel_traits_baseILj512EfS2_fS2_fjLj128EEEEELb1ELb1ELb0ELb0EEEvNS_9BwdParamsE
        .type           _ZN10layer_norm13ln_bwd_kernelINS_13Kernel_traitsIf6__halffS2_fjLj512ELj1ELj4ELj1ELj16ENS_18Kernel_traits_baseILj512EfS2_fS2_fjLj128EEEEELb1ELb1ELb0ELb0EEEvNS_9BwdParamsE,@function
        .size           _ZN10layer_norm13ln_bwd_kernelINS_13Kernel_traitsIf6__halffS2_fjLj512ELj1ELj4ELj1ELj16ENS_18Kernel_traits_baseILj512EfS2_fS2_fjLj128EEEEELb1ELb1ELb0ELb0EEEvNS_9BwdParamsE,(.L_x_11302 - _ZN10layer_norm13ln_bwd_kernelINS_13Kernel_traitsIf6__halffS2_fjLj512ELj1ELj4ELj1ELj16ENS_18Kernel_traits_baseILj512EfS2_fS2_fjLj128EEEEELb1ELb1ELb0ELb0EEEvNS_9BwdParamsE)
        .other          _ZN10layer_norm13ln_bwd_kernelINS_13Kernel_traitsIf6__halffS2_fjLj512ELj1ELj4ELj1ELj16ENS_18Kernel_traits_baseILj512EfS2_fS2_fjLj128EEEEELb1ELb1ELb0ELb0EEEvNS_9BwdParamsE,@"STO_CUDA_ENTRY STV_DEFAULT"
_ZN10layer_norm13ln_bwd_kernelINS_13Kernel_traitsIf6__halffS2_fjLj512ELj1ELj4ELj1ELj16ENS_18Kernel_traits_baseILj512EfS2_fS2_fjLj128EEEEELb1ELb1ELb0ELb0EEEvNS_9BwdParamsE:
.text._ZN10layer_norm13ln_bwd_kernelINS_13Kernel_traitsIf6__halffS2_fjLj512ELj1ELj4ELj1ELj16ENS_18Kernel_traits_baseILj512EfS2_fS2_fjLj128EEEEELb1ELb1ELb0ELb0EEEvNS_9BwdParamsE:
        /* <DEDUP_REMOVED lines=93> */
.L_x_8352:
        /* <DEDUP_REMOVED lines=40> */
[----:B--2---:R-:W-:-:S05]  /*0850*/  IMAD.WIDE.U32 R140, R135, 0x8, R140 ;  /* 0x00000008878c7825 */ /* 0x004fca00078e008c */
[----:B------:R-:W5:Y:S01]  /*0860*/  LDG.E.64 R152, desc[UR6][R140.64] ;  /* 0x000000068c987981 */ /* 0x000f62000c1e1b00 */
[----:B0-----:R-:W-:-:S05]  /*0870*/  @P2 IMAD.WIDE.U32 R142, R135, 0x20, R142 ;  /* 0x00000020878e2825 */ /* 0x001fca00078e008e */
[----:B------:R-:W5:Y:S04]  /*0880*/  @P2 LDG.E.128 R24, desc[UR6][R142.64] ;  /* 0x000000068e182981 */ /* 0x000f68000c1e1d00 */
[----:B------:R0:W5:Y:S01]  /*0890*/  @P2 LDG.E.128 R20, desc[UR6][R142.64+0x10] ;  /* 0x000010068e142981 */ /* 0x000162000c1e1d00 */
[----:B------:R-:W-:Y:S01]  /*08a0*/  IADD3 R155, PT, PT, R135, 0x20, RZ ;  /* 0x00000020879b7810 */ /* 0x000fe20007ffe0ff */
[C---:B---3--:R-:W-:Y:S01]  /*08b0*/  FADD.FTZ R146, -R148.reuse, R116 ;  /* 0x0000007494927221 */ /* 0x048fe20000010100 */
[C---:B------:R-:W-:Y:S01]  /*08c0*/  FADD.FTZ R156, -R148.reuse, R118 ;  /* 0x00000076949c7221 */ /* 0x040fe20000010100 */
[C---:B------:R-:W-:Y:S02]  /*08d0*/  FADD.FTZ R158, -R148.reuse, R119 ;  /* 0x00000077949e7221 */ /* 0x040fe40000010100 */
[----:B-----5:R-:W-:Y:S01]  /*08e0*/  FMUL.FTZ R147, R139, R146 ;  /* 0x000000928b937220 */ /* 0x020fe20000410000 */
[----:B----4-:R-:W-:Y:S01]  /*08f0*/  FADD.FTZ R124, -R148, R124 ;  /* 0x0000007c947c7221 */ /* 0x010fe20000010100 */
[----:B------:R-:W-:-:S02]  /*0900*/  HADD2.F32 R145, -RZ, R120.H0_H0 ;  /* 0x20000078ff917230 */ /* 0x000fc40000004100 */
[--C-:B------:R-:W-:Y:S02]  /*0910*/  HADD2.F32 R119, -RZ, R121.reuse.H0_H0 ;  /* 0x20000079ff777230 */ /* 0x100fe40000004100 */
[----:B------:R-:W-:Y:S02]  /*0920*/  HADD2.F32 R160, -RZ, R121.H1_H1 ;  /* 0x30000079ffa07230 */ /* 0x000fe40000004100 */
[C---:B------:R-:W-:Y:S01]  /*0930*/  FADD.FTZ R144, -R148.reuse, R117 ;  /* 0x0000007594907221 */ /* 0x040fe20000010100 */
[--C-:B------:R-:W-:Y:S02]  /*0940*/  HADD2.F32 R121, -RZ, R122.reuse.H0_H0 ;  /* 0x2000007aff797230 */ /* 0x100fe40000004100 */
[----:B0-----:R-:W-:Y:S01]  /*0950*/  FMUL.FTZ R143, R139, R156 ;  /* 0x0000009c8b8f7220 */ /* 0x001fe20000410000 */
[----:B------:R-:W-:Y:S02]  /*0960*/  HADD2.F32 R118, -RZ, R122.H1_H1 ;  /* 0x3000007aff767230 */ /* 0x000fe40000004100 */
[----:B------:R-:W-:Y:S01]  /*0970*/  FADD.FTZ R122, -R148, R127 ;  /* 0x0000007f947a7221 */ /* 0x000fe20000010100 */
[----:B------:R-:W-:-:S02]  /*0980*/  HADD2.F32 R154, -RZ, R120.H1_H1 ;  /* 0x30000078ff9a7230 */ /* 0x000fc40000004100 */
[----:B------:R-:W-:Y:S01]  /*0990*/  FADD.FTZ R56, R56, R145 ;  /* 0x0000009138387221 */ /* 0x000fe20000010000 */
[-C--:B------:R-:W-:Y:S01]  /*09a0*/  FFMA.FTZ R72, R147, R145.reuse, R72 ;  /* 0x0000009193487223 */ /* 0x080fe20000010048 */
[----:B------:R-:W-:Y:S01]  /*09b0*/  FMUL.FTZ R145, R104, R145 ;  /* 0x0000009168917220 */ /* 0x000fe20000410000 */
[C---:B------:R-:W-:Y:S01]  /*09c0*/  FMUL.FTZ R127, R139.reuse, R124 ;  /* 0x0000007c8b7f7220 */ /* 0x040fe20000410000 */
[----:B------:R-:W-:Y:S01]  /*09d0*/  FADD.FTZ R162, -R148, R125 ;  /* 0x0000007d94a27221 */ /* 0x000fe20000010100 */
[----:B------:R-:W-:Y:S01]  /*09e0*/  FMUL.FTZ R146, R139, R144 ;  /* 0x000000908b927220 */ /* 0x000fe20000410000 */
[----:B------:R-:W-:Y:S01]  /*09f0*/  FADD.FTZ R58, R58, R119 ;  /* 0x000000773a3a7221 */ /* 0x000fe20000010000 */
[-C--:B------:R-:W-:Y:S01]  /*0a00*/  FFMA.FTZ R74, R143, R119.reuse, R74 ;  /* 0x000000778f4a7223 */ /* 0x080fe2000001004a */
[----:B------:R-:W-:Y:S01]  /*0a10*/  FMUL.FTZ R141, R106, R119 ;  /* 0x000000776a8d7220 */ /* 0x000fe20000410000 */
[-C--:B------:R-:W-:Y:S01]  /*0a20*/  FMUL.FTZ R144, R105, R154.reuse ;  /* 0x0000009a69907220 */ /* 0x080fe20000410000 */
[----:B------:R-:W-:Y:S01]  /*0a30*/  FADD.FTZ R52, R52, R121 ;  /* 0x0000007934347221 */ /* 0x000fe20000010000 */
[-C--:B------:R-:W-:Y:S01]  /*0a40*/  FFMA.FTZ R68, R127, R121.reuse, R68 ;  /* 0x000000797f447223 */ /* 0x080fe20000010044 */
[----:B------:R-:W-:Y:S01]  /*0a50*/  FMUL.FTZ R125, R100, R121 ;  /* 0x00000079647d7220 */ /* 0x000fe20000410000 */
[----:B------:R-:W-:Y:S01]  /*0a60*/  FADD.FTZ R119, RZ, R145 ;  /* 0x00000091ff777221 */ /* 0x000fe20000010000 */
[----:B------:R-:W-:Y:S01]  /*0a70*/  FFMA.FTZ R121, R147, R145, RZ ;  /* 0x0000009193797223 */ /* 0x000fe200000100ff */
[----:B------:R-:W-:Y:S01]  /*0a80*/  FADD.FTZ R57, R57, R154 ;  /* 0x0000009a39397221 */ /* 0x000fe20000010000 */
[C---:B------:R-:W-:Y:S01]  /*0a90*/  FFMA.FTZ R73, R146.reuse, R154, R73 ;  /* 0x0000009a92497223 */ /* 0x040fe20000010049 */
[----:B------:R-:W-:Y:S01]  /*0aa0*/  FADD.FTZ R154, R119, R144 ;  /* 0x00000090779a7221 */ /* 0x000fe20000010000 */
[----:B------:R-:W-:Y:S01]  /*0ab0*/  FFMA.FTZ R156, R146, R144, R121 ;  /* 0x00000090929c7223 */ /* 0x000fe20000010079 */
[----:B------:R-:W-:Y:S01]  /*0ac0*/  FADD.FTZ R120, -R148, R126 ;  /* 0x0000007e94787221 */ /* 0x000fe20000010100 */
[----:B------:R-:W-:Y:S01]  /*0ad0*/  FMUL.FTZ R126, R139, R162 ;  /* 0x000000a28b7e7220 */ /* 0x000fe20000410000 */
[----:B------:R-:W-:-:S02]  /*0ae0*/  HADD2.F32 R117, -RZ, R123.H0_H0 ;  /* 0x2000007bff757230 */ /* 0x000fc40000004100 */
[----:B------:R-:W-:Y:S01]  /*0af0*/  FMUL.FTZ R140, R107, R160 ;  /* 0x000000a06b8c7220 */ /* 0x000fe20000410000 */
[----:B------:R-:W-:Y:S02]  /*0b00*/  HADD2.F32 R116, -RZ, R123.H1_H1 ;  /* 0x3000007bff747230 */ /* 0x000fe40000004100 */
        /* <DEDUP_REMOVED lines=26> */
.L_x_8333:
[----:B------:R-:W-:Y:S05]  /*0cb0*/  BSYNC.RECONVERGENT B0 ;  /* 0x0000000000007941 */ /* 0x000fea0003800200 */
.L_x_8332:
        /* <DEDUP_REMOVED lines=14> */
[----:B------:R1:W5:Y:S01]  /*0da0*/  LDG.E.64 R150, desc[UR6][R2.64] ;  /* 0x0000000602967981 */ /* 0x000362000c1e1b00 */
[----:B0-----:R-:W-:-:S05]  /*0db0*/  @P2 IMAD.WIDE.U32 R128, R155, 0x20, R128 ;  /* 0x000000209b802825 */ /* 0x001fca00078e0080 */
[----:B------:R-:W5:Y:S04]  /*0dc0*/  @P2 LDG.E.128 R16, desc[UR6][R128.64] ;  /* 0x0000000680102981 */ /* 0x000f68000c1e1d00 */
[----:B------:R0:W5:Y:S01]  /*0dd0*/  @P2 LDG.E.128 R12, desc[UR6][R128.64+0x10] ;  /* 0x00001006800c2981 */ /* 0x000162000c1e1d00 */
[C---:B---3--:R-:W-:Y:S01]  /*0de0*/  FADD.FTZ R132, -R148.reuse, R11 ;  /* 0x0000000b94847221 */ /* 0x048fe20000010100 */
[C---:B------:R-:W-:Y:S01]  /*0df0*/  FADD.FTZ R8, -R148.reuse, R8 ;  /* 0x0000000894087221 */ /* 0x040fe20000010100 */
[C---:B----4-:R-:W-:Y:S01]  /*0e00*/  FADD.FTZ R4, -R148.reuse, R4 ;  /* 0x0000000494047221 */ /* 0x050fe20000010100 */
[C---:B------:R-:W-:Y:S01]  /*0e10*/  FADD.FTZ R156, -R148.reuse, R7 ;  /* 0x00000007949c7221 */ /* 0x040fe20000010100 */
[----:B------:R-:W-:Y:S01]  /*0e20*/  FADD.FTZ R160, -R148, R10 ;  /* 0x0000000a94a07221 */ /* 0x000fe20000010100 */
[----:B------:R-:W-:-:S02]  /*0e30*/  HADD2.F32 R11, -RZ, R116.H0_H0 ;  /* 0x20000074ff0b7230 */ /* 0x000fc40000004100 */
[----:B------:R-:W-:Y:S01]  /*0e40*/  FADD.FTZ R130, -R148, R5 ;  /* 0x0000000594827221 */ /* 0x000fe20000010100 */
[----:B------:R-:W-:Y:S02]  /*0e50*/  HADD2.F32 R10, -RZ, R116.H1_H1 ;  /* 0x30000074ff0a7230 */ /* 0x000fe40000004100 */
[C---:B-1---5:R-:W-:Y:S01]  /*0e60*/  FMUL.FTZ R3, R139.reuse, R4 ;  /* 0x000000048b037220 */ /* 0x062fe20000410000 */
[C---:B------:R-:W-:Y:S01]  /*0e70*/  FMUL.FTZ R7, R139.reuse, R8 ;  /* 0x000000088b077220 */ /* 0x040fe20000410000 */
[----:B------:R-:W-:Y:S01]  /*0e80*/  FMUL.FTZ R8, R88, R11 ;  /* 0x0000000b58087220 */ /* 0x000fe20000410000 */
[C---:B------:R-:W-:Y:S01]  /*0e90*/  FADD.FTZ R6, -R148.reuse, R6 ;  /* 0x0000000694067221 */ /* 0x040fe20000010100 */
[----:B------:R-:W-:Y:S01]  /*0ea0*/  FADD.FTZ R158, -R148, R9 ;  /* 0x00000009949e7221 */ /* 0x000fe20000010100 */
[--C-:B0-----:R-:W-:Y:S02]  /*0eb0*/  HADD2.F32 R129, -RZ, R117.reuse.H0_H0 ;  /* 0x20000075ff817230 */ /* 0x101fe40000004100 */
[----:B------:R-:W-:Y:S01]  /*0ec0*/  FMUL.FTZ R2, R139, R130 ;  /* 0x000000828b027220 */ /* 0x000fe20000410000 */
[----:B------:R-:W-:-:S02]  /*0ed0*/  HADD2.F32 R148, -RZ, R117.H1_H1 ;  /* 0x30000075ff947230 */ /* 0x000fc40000004100 */
[----:B------:R-:W-:Y:S01]  /*0ee0*/  FADD.FTZ R48, R48, R11 ;  /* 0x0000000b30307221 */ /* 0x000fe20000010000 */
[--C-:B------:R-:W-:Y:S02]  /*0ef0*/  HADD2.F32 R117, -RZ, R119.reuse.H0_H0 ;  /* 0x20000077ff757230 */ /* 0x100fe40000004100 */
[----:B------:R-:W-:Y:S01]  /*0f00*/  FFMA.FTZ R64, R3, R11, R64 ;  /* 0x0000000b03407223 */ /* 0x000fe20000010040 */
[----:B------:R-:W-:Y:S02]  /*0f10*/  HADD2.F32 R116, -RZ, R119.H1_H1 ;  /* 0x30000077ff747230 */ /* 0x000fe40000004100 */
        /* <DEDUP_REMOVED lines=12> */
[----:B------:R-:W-:Y:S02]  /*0fe0*/  HADD2.F32 R118, -RZ, R118.H1_H1 ;  /* 0x30000076ff767230 */ /* 0x000fe40000004100 */
        /* <DEDUP_REMOVED lines=31> */
.L_x_8335:
[----:B------:R-:W-:Y:S05]  /*11e0*/  BSYNC.RECONVERGENT B0 ;  /* 0x0000000000007941 */ /* 0x000fea0003800200 */
.L_x_8334:
        /* <DEDUP_REMOVED lines=20> */
.L_x_8370:
        /* <DEDUP_REMOVED lines=20> */
[-CC-:B------:R-:W-:Y:S01]  /*1470*/  FFMA.FTZ R158, R127, R149.reuse, R148.reuse ;  /* 0x000000957f9e7223 */ /* 0x180fe20000010094 */
[----:B------:R-:W-:Y:S01]  /*1480*/  LOP3.LUT P5, RZ, R153, 0xff, RZ, 0xc0, !PT ;  /* 0x000000ff99ff7812 */ /* 0x000fe200078ac0ff */
[----:B------:R-:W-:Y:S01]  /*1490*/  FFMA.FTZ R160, R122, R149, R148 ;  /* 0x000000957aa07223 */ /* 0x000fe20000010094 */
[----:B-----5:R-:W-:Y:S01]  /*14a0*/  FMUL.FTZ R155, R139, R154 ;  /* 0x0000009a8b9b7220 */ /* 0x020fe20000410000 */
[----:B------:R-:W-:Y:S01]  /*14b0*/  FADD.FTZ R154, R140, -R157 ;  /* 0x8000009d8c9a7221 */ /* 0x000fe20000010000 */
[----:B------:R-:W-:Y:S01]  /*14c0*/  CS2R R156, SRZ ;  /* 0x00000000009c7805 */ /* 0x000fe2000001ff00 */
[----:B------:R-:W-:Y:S01]  /*14d0*/  FADD.FTZ R158, R125, -R158 ;  /* 0x8000009e7d9e7221 */ /* 0x000fe20000010000 */
[----:B------:R-:W-:Y:S01]  /*14e0*/  FMUL.FTZ R155, R155, R138 ;  /* 0x0000008a9b9b7220 */ /* 0x000fe20000410000 */
[----:B------:R-:W-:Y:S01]  /*14f0*/  FMUL.FTZ R159, R139, R154 ;  /* 0x0000009a8b9f7220 */ /* 0x000fe20000410000 */
[--C-:B------:R-:W-:Y:S01]  /*1500*/  @P4 HADD2.F32 R154, -RZ, R117.reuse.H0_H0 ;  /* 0x20000075ff9a4230 */ /* 0x100fe20000004100 */
[----:B------:R-:W-:Y:S01]  /*1510*/  LOP3.LUT P2, RZ, R153, 0xff00, RZ, 0xc0, !PT ;  /* 0x0000ff0099ff7812 */ /* 0x000fe2000784c0ff */
[----:B------:R-:W-:Y:S01]  /*1520*/  FMUL.FTZ R155, R155, UR14 ;  /* 0x0000000e9b9b7c20 */ /* 0x000fe20008410000 */
[----:B------:R-:W-:Y:S01]  /*1530*/  FMUL.FTZ R159, R159, R138 ;  /* 0x0000008a9f9f7220 */ /* 0x000fe20000410000 */
[----:B------:R-:W-:-:S02]  /*1540*/  @P6 HADD2.F32 R117, -RZ, R117.H1_H1 ;  /* 0x30000075ff756230 */ /* 0x000fc40000004100 */
[----:B------:R-:W-:Y:S01]  /*1550*/  FADD.FTZ R160, R123, -R160 ;  /* 0x800000a07ba07221 */ /* 0x000fe20000010000 */
[----:B------:R-:W-:Y:S01]  /*1560*/  @P4 FMUL.FTZ R157, R155, R154 ;  /* 0x0000009a9b9d4220 */ /* 0x000fe20000410000 */
[----:B------:R-:W-:Y:S01]  /*1570*/  FMUL.FTZ R154, R159, UR14 ;  /* 0x0000000e9f9a7c20 */ /* 0x000fe20008410000 */
[-CC-:B------:R-:W-:Y:S01]  /*1580*/  FFMA.FTZ R159, R126, R149.reuse, R148.reuse ;  /* 0x000000957e9f7223 */ /* 0x180fe20000010094 */
[--C-:B------:R-:W-:Y:S01]  /*1590*/  FFMA.FTZ R162, R147, R149, R148.reuse ;  /* 0x0000009593a27223 */ /* 0x100fe20000010094 */
[----:B------:R-:W-:Y:S01]  /*15a0*/  FADD.FTZ R42, R42, R157 ;  /* 0x0000009d2a2a7221 */ /* 0x000fe20000010000 */
[----:B------:R-:W-:Y:S01]  /*15b0*/  @P6 FMUL.FTZ R156, R154, R117 ;  /* 0x000000759a9c6220 */ /* 0x000fe20000410000 */
[----:B------:R-:W-:Y:S01]  /*15c0*/  FMUL.FTZ R117, R139, R158 ;  /* 0x0000009e8b757220 */ /* 0x000fe20000410000 */
[----:B------:R-:W-:Y:S01]  /*15d0*/  FADD.FTZ R158, R124, -R159 ;  /* 0x8000009f7c9e7221 */ /* 0x000fe20000010000 */
[----:B------:R-:W-:Y:S02]  /*15e0*/  HFMA2 R159, -RZ, RZ, 0, 0 ;  /* 0x00000000ff9f7431 */ /* 0x000fe400000001ff */
[----:B------:R-:W-:Y:S01]  /*15f0*/  FFMA.FTZ R157, R121, R149, R148 ;  /* 0x00000095799d7223 */ /* 0x000fe20000010094 */
[----:B------:R-:W-:Y:S01]  /*1600*/  FMUL.FTZ R117, R117, R138 ;  /* 0x0000008a75757220 */ /* 0x000fe20000410000 */
[----:B------:R-:W-:Y:S01]  /*1610*/  FMUL.FTZ R161, R139, R158 ;  /* 0x0000009e8ba17220 */ /* 0x000fe20000410000 */
[----:B------:R-:W-:-:S02]  /*1620*/  @P5 HADD2.F32 R158, -RZ, R118.H0_H0 ;  /* 0x20000076ff9e5230 */ /* 0x000fc40000004100 */
[----:B------:R-:W-:Y:S01]  /*1630*/  FADD.FTZ R43, R43, R156 ;  /* 0x0000009c2b2b7221 */ /* 0x000fe20000010000 */
[----:B------:R-:W-:Y:S01]  /*1640*/  FMUL.FTZ R117, R117, UR14 ;  /* 0x0000000e75757c20 */ /* 0x000fe20008410000 */
[----:B------:R-:W-:Y:S01]  /*1650*/  FMUL.FTZ R161, R161, R138 ;  /* 0x0000008aa1a17220 */ /* 0x000fe20000410000 */
[----:B------:R-:W-:Y:S02]  /*1660*/  @P2 HADD2.F32 R118, -RZ, R118.H1_H1 ;  /* 0x30000076ff762230 */ /* 0x000fe40000004100 */
[----:B------:R-:W-:Y:S01]  /*1670*/  FADD.FTZ R162, R145, -R162 ;  /* 0x800000a291a27221 */ /* 0x000fe20000010000 */
[----:B------:R-:W-:Y:S01]  /*1680*/  @P5 FMUL.FTZ R159, R117, R158 ;  /* 0x0000009e759f5220 */ /* 0x000fe20000410000 */
[----:B------:R-:W-:Y:S01]  /*1690*/  FMUL.FTZ R161, R161, UR14 ;  /* 0x0000000ea1a17c20 */ /* 0x000fe20008410000 */
[----:B------:R-:W-:Y:S01]  /*16a0*/  MOV R158, RZ ;  /* 0x000000ff009e7202 */ /* 0x000fe20000000f00 */
[----:B------:R-:W-:Y:S01]  /*16b0*/  FMUL.FTZ R117, R92, R117 ;  /* 0x000000755c757220 */ /* 0x000fe20000410000 */
[----:B------:R-:W-:Y:S01]  /*16c0*/  FADD.FTZ R156, R36, R159 ;  /* 0x0000009f249c7221 */ /* 0x000fe20000010000 */
[----:B------:R-:W-:Y:S01]  /*16d0*/  @P2 FMUL.FTZ R158, R161, R118 ;  /* 0x00000076a19e2220 */ /* 0x000fe20000410000 */
[----:B------:R-:W-:Y:S01]  /*16e0*/  FMUL.FTZ R118, R93, R161 ;  /* 0x000000a15d767220 */ /* 0x000fe20000410000 */
[----:B------:R-:W-:Y:S01]  /*16f0*/  FADD.FTZ R36, R120, -R157 ;  /* 0x8000009d78247221 */ /* 0x000fe20000010000 */
[----:B------:R-:W-:Y:S01]  /*1700*/  FSEL R117, R117, RZ, P5 ;  /* 0x000000ff75757208 */ /* 0x000fe20002800000 */
[----:B------:R-:W-:Y:S01]  /*1710*/  FMUL.FTZ R161, R139, R160 ;  /* 0x000000a08ba17220 */ /* 0x000fe20000410000 */
[----:B------:R-:W-:Y:S01]  /*1720*/  LOP3.LUT P5, RZ, R153, 0xff0000, RZ, 0xc0, !PT ;  /* 0x00ff000099ff7812 */ /* 0x000fe200078ac0ff */
[----:B------:R-:W-:Y:S01]  /*1730*/  FMUL.FTZ R157, R139, R36 ;  /* 0x000000248b9d7220 */ /* 0x000fe20000410000 */
[----:B------:R-:W-:Y:S01]  /*1740*/  FSEL R118, R118, RZ, P2 ;  /* 0x000000ff76767208 */ /* 0x000fe20001000000 */
[----:B------:R-:W-:Y:S01]  /*1750*/  HFMA2 R159, -RZ, RZ, 0, 0 ;  /* 0x00000000ff9f7431 */ /* 0x000fe200000001ff */
[----:B------:R-:W-:Y:S01]  /*1760*/  ISETP.GE.U32.AND P2, PT, R152, RZ, PT ;  /* 0x000000ff9800720c */ /* 0x000fe20003f46070 */
[-C--:B------:R-:W-:Y:S01]  /*1770*/  FMUL.FTZ R157, R157, R138.reuse ;  /* 0x0000008a9d9d7220 */ /* 0x080fe20000410000 */
[----:B------:R-:W-:Y:S01]  /*1780*/  FMUL.FTZ R160, R161, R138 ;  /* 0x0000008aa1a07220 */ /* 0x000fe20000410000 */
[----:B------:R-:W-:Y:S01]  /*1790*/  FMUL.FTZ R161, R139, R162 ;  /* 0x000000a28ba17220 */ /* 0x000fe20000410000 */
[----:B------:R-:W-:Y:S01]  /*17a0*/  ISETP.GE.U32.AND.EX P2, PT, R153, 0x1000000, PT, P2 ;  /* 0x010000009900780c */ /* 0x000fe20003f46120 */
[----:B------:R-:W-:Y:S01]  /*17b0*/  FMUL.FTZ R157, R157, UR14 ;  /* 0x0000000e9d9d7c20 */ /* 0x000fe20008410000 */
[----:B------:R-:W-:Y:S01]  /*17c0*/  FMUL.FTZ R160, R160, UR14 ;  /* 0x0000000ea0a07c20 */ /* 0x000fe20008410000 */
[----:B------:R-:W-:Y:S01]  /*17d0*/  FMUL.FTZ R155, R98, R155 ;  /* 0x0000009b629b7220 */ /* 0x000fe20000410000 */
[----:B------:R-:W-:Y:S01]  /*17e0*/  FMUL.FTZ R154, R99, R154 ;  /* 0x0000009a639a7220 */ /* 0x000fe20000410000 */
[----:B------:R-:W-:Y:S01]  /*17f0*/  @P5 HADD2.F32 R36, -RZ, R119.H0_H0 ;  /* 0x20000077ff245230 */ /* 0x000fe20000004100 */
[----:B------:R-:W-:-:S02]  /*1800*/  F2FP.F16.F32.PACK_AB R118, R118, R117 ;  /* 0x000000757676723e */ /* 0x000fc400000000ff */
[----:B------:R-:W-:Y:S02]  /*1810*/  FSEL R117, R155, RZ, P4 ;  /* 0x000000ff9b757208 */ /* 0x000fe40002000000 */
[----:B------:R-:W-:Y:S01]  /*1820*/  @P5 FMUL.FTZ R159, R157, R36 ;  /* 0x000000249d9f5220 */ /* 0x000fe20000410000 */
[----:B------:R-:W-:Y:S02]  /*1830*/  MOV R36, RZ ;  /* 0x000000ff00247202 */ /* 0x000fe40000000f00 */
[----:B------:R-:W-:Y:S01]  /*1840*/  @P2 HADD2.F32 R119, -RZ, R119.H1_H1 ;  /* 0x30000077ff772230 */ /* 0x000fe20000004100 */
[----:B------:R-:W-:-:S04]  /*1850*/  FSEL R154, R154, RZ, P6 ;  /* 0x000000ff9a9a7208 */ /* 0x000fc80003000000 */
        /* <DEDUP_REMOVED lines=10> */
[----:B------:R-:W-:Y:S01]  /*1900*/  FFMA.FTZ R159, R146, R149, R148 ;  /* 0x00000095929f7223 */ /* 0x000fe20000010094 */
[----:B------:R-:W-:-:S10]  /*1910*/  F2FP.F16.F32.PACK_AB R117, R154, R117 ;  /* 0x000000759a75723e */ /* 0x000fd400000000ff */
[----:B------:R-:W-:-:S05]  /*1920*/  @P5 HADD2.F32 R38, -RZ, R116.H0_H0 ;  /* 0x20000074ff265230 */ /* 0x000fca0000004100 */
[----:B------:R-:W-:Y:S01]  /*1930*/  @P5 FMUL.FTZ R161, R37, R38 ;  /* 0x0000002625a15220 */ /* 0x000fe20000410000 */
[----:B------:R-:W-:Y:S01]  /*1940*/  FSEL R38, R160, RZ, P2 ;  /* 0x000000ffa0267208 */ /* 0x000fe20001000000 */
[----:B------:R-:W-:Y:S01]  /*1950*/  FADD.FTZ R160, R144, -R159 ;  /* 0x8000009f90a07221 */ /* 0x000fe20000010000 */
[----:B------:R-:W-:Y:S01]  /*1960*/  LOP3.LUT P2, RZ, R152, 0xff00, RZ, 0xc0, !PT ;  /* 0x0000ff0098ff7812 */ /* 0x000fe2000784c0ff */
[----:B------:R-:W-:Y:S01]  /*1970*/  FMUL.FTZ R37, R96, R37 ;  /* 0x0000002560257220 */ /* 0x000fe20000410000 */
[----:B------:R-:W-:Y:S01]  /*1980*/  FADD.FTZ R40, R40, R161 ;  /* 0x000000a128287221 */ /* 0x000fe20000010000 */
[----:B------:R-:W-:Y:S01]  /*1990*/  FMUL.FTZ R159, R139, R160 ;  /* 0x000000a08b9f7220 */ /* 0x000fe20000410000 */
[----:B------:R-:W-:Y:S02]  /*19a0*/  MOV R160, RZ ;  /* 0x000000ff00a07202 */ /* 0x000fe40000000f00 */
[----:B------:R-:W-:Y:S01]  /*19b0*/  FSEL R37, R37, RZ, P5 ;  /* 0x000000ff25257208 */ /* 0x000fe20002800000 */
[----:B------:R-:W-:Y:S01]  /*19c0*/  FMUL.FTZ R159, R159, R138 ;  /* 0x0000008a9f9f7220 */ /* 0x000fe20000410000 */
[----:B------:R-:W-:-:S05]  /*19d0*/  F2FP.F16.F32.PACK_AB R119, R38, R119 ;  /* 0x000000772677723e */ /* 0x000fca00000000ff */
[----:B------:R-:W-:Y:S02]  /*19e0*/  @P2 HADD2.F32 R163, -RZ, R116.H1_H1 ;  /* 0x30000074ffa32230 */ /* 0x000fe40000004100 */
[----:B------:R-:W-:Y:S01]  /*19f0*/  FMUL.FTZ R116, R159, UR14 ;  /* 0x0000000e9f747c20 */ /* 0x000fe20008410000 */
[----:B------:R-:W-:-:S03]  /*1a00*/  FADD.FTZ R159, R39, R36 ;  /* 0x00000024279f7221 */ /* 0x000fc60000010000 */
[----:B------:R-:W-:Y:S01]  /*1a10*/  @P2 FMUL.FTZ R160, R116, R163 ;  /* 0x000000a374a02220 */ /* 0x000fe20000410000 */
[----:B------:R-:W-:-:S03]  /*1a20*/  FMUL.FTZ R116, R97, R116 ;  /* 0x0000007461747220 */ /* 0x000fc60000410000 */
[----:B------:R-:W-:Y:S02]  /*1a30*/  FADD.FTZ R41, R41, R160 ;  /* 0x000000a029297221 */ /* 0x000fe40000010000 */
[----:B------:R-:W-:-:S04]  /*1a40*/  FSEL R116, R116, RZ, P2 ;  /* 0x000000ff74747208 */ /* 0x000fc80001000000 */
[----:B------:R-:W-:Y:S01]  /*1a50*/  F2FP.F16.F32.PACK_AB R116, R116, R37 ;  /* 0x000000257474723e */ /* 0x000fe200000000ff */
[----:B------:R-:W-:Y:S06]  /*1a60*/  BRA `(.L_x_8342) ;  /* 0x0000000400947947 */ /* 0x000fec0003800000 */
.L_x_8341:
[-CC-:B------:R-:W-:Y:S01]  /*1a70*/  FFMA.FTZ R108, R143, R149.reuse, R148.reuse ;  /* 0x000000958f6c7223 */ /* 0x180fe20000010094 */
[----:B------:R-:W-:Y:S01]  /*1a80*/  LOP3.LUT P4, RZ, R152, 0xff0000, RZ, 0xc0, !PT ;  /* 0x00ff000098ff7812 */ /* 0x000fe2000788c0ff */
[----:B------:R-:W-:Y:S02]  /*1a90*/  HFMA2 R111, -RZ, RZ, 0, 0 ;  /* 0x00000000ff6f7431 */ /* 0x000fe400000001ff */
[-C--:B------:R-:W-:Y:S01]  /*1aa0*/  FFMA.FTZ R109, R142, R149.reuse, R148 ;  /* 0x000000958e6d7223 */ /* 0x080fe20000010094 */
[----:B------:R-:W-:Y:S01]  /*1ab0*/  FADD.FTZ R108, R141, -R108 ;  /* 0x8000006c8d6c7221 */ /* 0x000fe20000010000 */
[----:B------:R-:W-:Y:S01]  /*1ac0*/  LOP3.LUT P6, RZ, R152, 0xff000000, RZ, 0xc0, !PT ;  /* 0xff00000098ff7812 */ /* 0x000fe200078cc0ff */
[----:B------:R-:W-:Y:S01]  /*1ad0*/  FFMA.FTZ R113, R126, R149, R148 ;  /* 0x000000957e717223 */ /* 0x000fe20000010094 */
[----:B------:R-:W-:Y:S01]  /*1ae0*/  FADD.FTZ R110, R140, -R109 ;  /* 0x8000006d8c6e7221 */ /* 0x000fe20000010000 */
[----:B-----5:R-:W-:Y:S01]  /*1af0*/  FMUL.FTZ R114, R139, R108 ;  /* 0x0000006c8b727220 */ /* 0x020fe20000410000 */
[----:B------:R-:W-:Y:S01]  /*1b00*/  LOP3.LUT P5, RZ, R153, 0xff, RZ, 0xc0, !PT ;  /* 0x000000ff99ff7812 */ /* 0x000fe200078ac0ff */
[----:B------:R-:W-:Y:S01]  /*1b10*/  FADD.FTZ R112, R124, -R113 ;  /* 0x800000717c707221 */ /* 0x000fe20000010000 */
[----:B------:R-:W-:Y:S01]  /*1b20*/  FMUL.FTZ R115, R139, R110 ;  /* 0x0000006e8b737220 */ /* 0x000fe20000410000 */
[----:B------:R-:W-:Y:S01]  /*1b30*/  FMUL.FTZ R155, R114, R138 ;  /* 0x0000008a729b7220 */ /* 0x000fe20000410000 */
[----:B------:R-:W-:Y:S01]  /*1b40*/  MOV R156, RZ ;  /* 0x000000ff009c7202 */ /* 0x000fe20000000f00 */
[----:B------:R-:W-:-:S02]  /*1b50*/  @P4 HADD2.F32 R108, -RZ, R117.H0_H0 ;  /* 0x20000075ff6c4230 */ /* 0x000fc40000004100 */
[----:B------:R-:W-:Y:S01]  /*1b60*/  FMUL.FTZ R154, R115, R138 ;  /* 0x0000008a739a7220 */ /* 0x000fe20000410000 */
[----:B------:R-:W-:Y:S01]  /*1b70*/  FMUL.FTZ R155, R155, UR14 ;  /* 0x0000000e9b9b7c20 */ /* 0x000fe20008410000 */
[----:B------:R-:W-:Y:S02]  /*1b80*/  HFMA2 R113, -RZ, RZ, 0, 0 ;  /* 0x00000000ff717431 */ /* 0x000fe400000001ff */
[----:B------:R-:W-:Y:S02]  /*1b90*/  @P6 HADD2.F32 R117, -RZ, R117.H1_H1 ;  /* 0x30000075ff756230 */ /* 0x000fe40000004100 */
[----:B------:R-:W-:Y:S01]  /*1ba0*/  FMUL.FTZ R154, R154, UR14 ;  /* 0x0000000e9a9a7c20 */ /* 0x000fe20008410000 */
[----:B------:R-:W-:Y:S01]  /*1bb0*/  @P4 FMUL.FTZ R111, R155, R108 ;  /* 0x0000006c9b6f4220 */ /* 0x000fe20000410000 */
[----:B------:R-:W-:Y:S01]  /*1bc0*/  FFMA.FTZ R108, R127, R149, R148 ;  /* 0x000000957f6c7223 */ /* 0x000fe20000010094 */
[----:B------:R-:W-:Y:S01]  /*1bd0*/  LOP3.LUT P2, RZ, R153, 0xff00, RZ, 0xc0, !PT ;  /* 0x0000ff0099ff7812 */ /* 0x000fe2000784c0ff */
[----:B------:R-:W-:Y:S01]  /*1be0*/  @P6 FMUL.FTZ R156, R154, R117 ;  /* 0x000000759a9c6220 */ /* 0x000fe20000410000 */
[----:B------:R-:W-:-:S02]  /*1bf0*/  @P5 HADD2.F32 R110, -RZ, R118.H0_H0 ;  /* 0x20000076ff6e5230 */ /* 0x000fc40000004100 */
[----:B------:R-:W-:Y:S01]  /*1c00*/  FADD.FTZ R108, R125, -R108 ;  /* 0x8000006c7d6c7221 */ /* 0x000fe20000010000 */
[----:B------:R-:W-:Y:S01]  /*1c10*/  FADD.FTZ R42, R42, R111 ;  /* 0x0000006f2a2a7221 */ /* 0x000fe20000010000 */
[----:B------:R-:W-:Y:S01]  /*1c20*/  FFMA.FTZ R111, R121, R149, R148 ;  /* 0x00000095796f7223 */ /* 0x000fe20000010094 */
[----:B------:R-:W-:Y:S02]  /*1c30*/  HFMA2 R161, -RZ, RZ, 0, 0 ;  /* 0x00000000ffa17431 */ /* 0x000fe400000001ff */
[----:B------:R-:W-:Y:S01]  /*1c40*/  FMUL.FTZ R108, R139, R108 ;  /* 0x0000006c8b6c7220 */ /* 0x000fe20000410000 */
[----:B------:R-:W-:Y:S01]  /*1c50*/  FADD.FTZ R43, R43, R156 ;  /* 0x0000009c2b2b7221 */ /* 0x000fe20000010000 */
[----:B------:R-:W-:Y:S01]  /*1c60*/  FADD.FTZ R158, R120, -R111 ;  /* 0x8000006f789e7221 */ /* 0x000fe20000010000 */
[----:B------:R-:W-:Y:S01]  /*1c70*/  FMUL.FTZ R155, R98, R155 ;  /* 0x0000009b629b7220 */ /* 0x000fe20000410000 */
[----:B------:R-:W-:Y:S01]  /*1c80*/  FMUL.FTZ R109, R108, R138 ;  /* 0x0000008a6c6d7220 */ /* 0x000fe20000410000 */
[----:B------:R-:W-:Y:S01]  /*1c90*/  FMUL.FTZ R154, R99, R154 ;  /* 0x0000009a639a7220 */ /* 0x000fe20000410000 */
[----:B------:R-:W-:-:S02]  /*1ca0*/  @P2 HADD2.F32 R157, -RZ, R118.H1_H1 ;  /* 0x30000076ff9d2230 */ /* 0x000fc40000004100 */
[----:B------:R-:W-:Y:S01]  /*1cb0*/  FMUL.FTZ R117, R109, UR14 ;  /* 0x0000000e6d757c20 */ /* 0x000fe20008410000 */
[----:B------:R-:W-:Y:S01]  /*1cc0*/  FMUL.FTZ R109, R139, R112 ;  /* 0x000000708b6d7220 */ /* 0x000fe20000410000 */
[----:B------:R-:W-:Y:S02]  /*1cd0*/  MOV R112, RZ ;  /* 0x000000ff00707202 */ /* 0x000fe40000000f00 */
[----:B------:R-:W-:Y:S01]  /*1ce0*/  @P5 FMUL.FTZ R113, R117, R110 ;  /* 0x0000006e75715220 */ /* 0x000fe20000410000 */
[----:B------:R-:W-:Y:S01]  /*1cf0*/  FMUL.FTZ R110, R109, R138 ;  /* 0x0000008a6d6e7220 */ /* 0x000fe20000410000 */
[----:B------:R-:W-:Y:S01]  /*1d00*/  FMUL.FTZ R117, R92, R117 ;  /* 0x000000755c757220 */ /* 0x000fe20000410000 */
[----:B------:R-:W-:Y:S01]  /*1d10*/  FSEL R154, R154, RZ, P6 ;  /* 0x000000ff9a9a7208 */ /* 0x000fe20003000000 */
[----:B------:R-:W-:Y:S01]  /*1d20*/  FADD.FTZ R156, R36, R113 ;  /* 0x00000071249c7221 */ /* 0x000fe20000010000 */
[----:B------:R-:W-:Y:S01]  /*1d30*/  FMUL.FTZ R110, R110, UR14 ;  /* 0x0000000e6e6e7c20 */ /* 0x000fe20008410000 */
[-CC-:B------:R-:W-:Y:S01]  /*1d40*/  FFMA.FTZ R36, R147, R149.reuse, R148.reuse ;  /* 0x0000009593247223 */ /* 0x180fe20000010094 */
[----:B------:R-:W-:Y:S01]  /*1d50*/  FSEL R117, R117, RZ, P5 ;  /* 0x000000ff75757208 */ /* 0x000fe20002800000 */
[--C-:B------:R-:W-:Y:S01]  /*1d60*/  FFMA.FTZ R113, R146, R149, R148.reuse ;  /* 0x0000009592717223 */ /* 0x100fe20000010094 */
[----:B------:R-:W-:Y:S01]  /*1d70*/  FMUL.FTZ R118, R93, R110 ;  /* 0x0000006e5d767220 */ /* 0x000fe20000410000 */
[----:B------:R-:W-:Y:S01]  /*1d80*/  @P2 FMUL.FTZ R112, R110, R157 ;  /* 0x0000009d6e702220 */ /* 0x000fe20000410000 */
[----:B------:R-:W-:Y:S01]  /*1d90*/  FMUL.FTZ R110, R139, R158 ;  /* 0x0000009e8b6e7220 */ /* 0x000fe20000410000 */
[----:B------:R-:W-:Y:S01]  /*1da0*/  FFMA.FTZ R158, R122, R149, R148 ;  /* 0x000000957a9e7223 */ /* 0x000fe20000010094 */
[----:B------:R-:W-:Y:S01]  /*1db0*/  LOP3.LUT P5, RZ, R153, 0xff0000, RZ, 0xc0, !PT ;  /* 0x00ff000099ff7812 */ /* 0x000fe200078ac0ff */
[----:B------:R-:W-:Y:S01]  /*1dc0*/  FADD.FTZ R36, R145, -R36 ;  /* 0x8000002491247221 */ /* 0x000fe20000010000 */
[----:B------:R-:W-:Y:S01]  /*1dd0*/  FSEL R118, R118, RZ, P2 ;  /* 0x000000ff76767208 */ /* 0x000fe20001000000 */
[----:B------:R-:W-:Y:S01]  /*1de0*/  FADD.FTZ R160, R123, -R158 ;  /* 0x8000009e7ba07221 */ /* 0x000fe20000010000 */
[----:B------:R-:W-:Y:S01]  /*1df0*/  ISETP.GE.U32.AND P2, PT, R152, RZ, PT ;  /* 0x000000ff9800720c */ /* 0x000fe20003f46070 */
[----:B------:R-:W-:Y:S01]  /*1e00*/  FMUL.FTZ R159, R110, R138 ;  /* 0x0000008a6e9f7220 */ /* 0x000fe20000410000 */
[----:B------:R-:W-:Y:S01]  /*1e10*/  FADD.FTZ R157, R37, R112 ;  /* 0x00000070259d7221 */ /* 0x000fe20000010000 */
[----:B------:R-:W-:Y:S01]  /*1e20*/  FMUL.FTZ R111, R139, R160 ;  /* 0x000000a08b6f7220 */ /* 0x000fe20000410000 */
[----:B------:R-:W-:Y:S01]  /*1e30*/  ISETP.GE.U32.AND.EX P2, PT, R153, 0x1000000, PT, P2 ;  /* 0x010000009900780c */ /* 0x000fe20003f46120 */
[----:B------:R-:W-:Y:S01]  /*1e40*/  FMUL.FTZ R159, R159, UR14 ;  /* 0x0000000e9f9f7c20 */ /* 0x000fe20008410000 */
[----:B------:R-:W-:Y:S01]  /*1e50*/  MOV R160, RZ ;  /* 0x000000ff00a07202 */ /* 0x000fe20000000f00 */
[----:B------:R-:W-:Y:S01]  /*1e60*/  FMUL.FTZ R162, R111, R138 ;  /* 0x0000008a6fa27220 */ /* 0x000fe20000410000 */
[----:B------:R-:W-:Y:S01]  /*1e70*/  FMUL.FTZ R112, R139, R36 ;  /* 0x000000248b707220 */ /* 0x000fe20000410000 */
[----:B------:R-:W-:Y:S01]  /*1e80*/  @P5 HADD2.F32 R158, -RZ, R119.H0_H0 ;  /* 0x20000077ff9e5230 */ /* 0x000fe20000004100 */
[----:B------:R-:W-:Y:S01]  /*1e90*/  F2FP.F16.F32.PACK_AB R118, R118, R117 ;  /* 0x000000757676723e */ /* 0x000fe200000000ff */
[----:B------:R-:W-:Y:S01]  /*1ea0*/  FMUL.FTZ R162, R162, UR14 ;  /* 0x0000000ea2a27c20 */ /* 0x000fe20008410000 */
[----:B------:R-:W-:Y:S01]  /*1eb0*/  FMUL.FTZ R37, R112, R138 ;  /* 0x0000008a70257220 */ /* 0x000fe20000410000 */
[----:B------:R-:W-:Y:S01]  /*1ec0*/  FSEL R117, R155, RZ, P4 ;  /* 0x000000ff9b757208 */ /* 0x000fe20002000000 */
[----:B------:R-:W-:-:S02]  /*1ed0*/  @P5 FMUL.FTZ R161, R159, R158 ;  /* 0x0000009e9fa15220 */ /* 0x000fc40000410000 */
[----:B------:R-:W-:Y:S01]  /*1ee0*/  FMUL.FTZ R37, R37, UR14 ;  /* 0x0000000e25257c20 */ /* 0x000fe20008410000 */
[----:B------:R-:W-:Y:S02]  /*1ef0*/  @P2 HADD2.F32 R119, -RZ, R119.H1_H1 ;  /* 0x30000077ff772230 */ /* 0x000fe40000004100 */
[----:B------:R-:W-:Y:S01]  /*1f00*/  FADD.FTZ R158, R38, R161 ;  /* 0x000000a1269e7221 */ /* 0x000fe20000010000 */
[----:B------:R-:W-:Y:S01]  /*1f10*/  FMUL.FTZ R38, R95, R162 ;  /* 0x000000a25f267220 */ /* 0x000fe20000410000 */
[----:B------:R-:W-:Y:S01]  /*1f20*/  HFMA2 R161, -RZ, RZ, 0, 0 ;  /* 0x00000000ffa17431 */ /* 0x000fe200000001ff */
[----:B------:R-:W-:Y:S01]  /*1f30*/  F2FP.F16.F32.PACK_AB R117, R154, R117 ;  /* 0x000000759a75723e */ /* 0x000fe200000000ff */
[----:B------:R-:W-:Y:S01]  /*1f40*/  @P2 FMUL.FTZ R160, R162, R119 ;  /* 0x00000077a2a02220 */ /* 0x000fe20000410000 */
[----:B------:R-:W-:Y:S01]  /*1f50*/  FMUL.FTZ R119, R94, R159 ;  /* 0x0000009f5e777220 */ /* 0x000fe20000410000 */
[----:B------:R-:W-:Y:S01]  /*1f60*/  FSEL R38, R38, RZ, P2 ;  /* 0x000000ff26267208 */ /* 0x000fe20001000000 */
[----:B------:R-:W-:Y:S01]  /*1f70*/  FADD.FTZ R162, R144, -R113 ;  /* 0x8000007190a27221 */ /* 0x000fe20000010000 */
[----:B------:R-:W-:-:S02]  /*1f80*/  LOP3.LUT P2, RZ, R152, 0xff00, RZ, 0xc0, !PT ;  /* 0x0000ff0098ff7812 */ /* 0x000fc4000784c0ff */
[----:B------:R-:W-:Y:S01]  /*1f90*/  FSEL R119, R119, RZ, P5 ;  /* 0x000000ff77777208 */ /* 0x000fe20002800000 */
[----:B------:R-:W-:Y:S01]  /*1fa0*/  FMUL.FTZ R113, R139, R162 ;  /* 0x000000a28b717220 */ /* 0x000fe20000410000 */
[----:B------:R-:W-:Y:S02]  /*1fb0*/  LOP3.LUT P5, RZ, R152, 0xff, RZ, 0xc0, !PT ;  /* 0x000000ff98ff7812 */ /* 0x000fe400078ac0ff */
[----:B------:R-:W-:-:S07]  /*1fc0*/  F2FP.F16.F32.PACK_AB R119, R38, R119 ;  /* 0x000000772677723e */ /* 0x000fce00000000ff */
[----:B------:R-:W-:-:S04]  /*1fd0*/  @P2 HADD2.F32 R159, -RZ, R116.H1_H1 ;  /* 0x30000074ff9f2230 */ /* 0x000fc80000004100 */
[----:B------:R-:W-:Y:S01]  /*1fe0*/  @P5 HADD2.F32 R36, -RZ, R116.H0_H0 ;  /* 0x20000074ff245230 */ /* 0x000fe20000004100 */
[----:B------:R-:W-:-:S04]  /*1ff0*/  MOV R116, RZ ;  /* 0x000000ff00747202 */ /* 0x000fc80000000f00 */
[----:B------:R-:W-:Y:S01]  /*2000*/  @P5 FMUL.FTZ R161, R37, R36 ;  /* 0x0000002425a15220 */ /* 0x000fe20000410000 */
[----:B------:R-:W-:Y:S01]  /*2010*/  FMUL.FTZ R36, R113, R138 ;  /* 0x0000008a71247220 */ /* 0x000fe20000410000 */
[----:B------:R-:W-:Y:S02]  /*2020*/  FMUL.FTZ R37, R96, R37 ;  /* 0x0000002560257220 */ /* 0x000fe40000410000 */
[----:B------:R-:W-:Y:S01]  /*2030*/  FADD.FTZ R40, R40, R161 ;  /* 0x000000a128287221 */ /* 0x000fe20000010000 */
[----:B------:R-:W-:Y:S02]  /*2040*/  FMUL.FTZ R36, R36, UR14 ;  /* 0x0000000e24247c20 */ /* 0x000fe40008410000 */
[----:B------:R-:W-:Y:S02]  /*2050*/  FSEL R37, R37, RZ, P5 ;  /* 0x000000ff25257208 */ /* 0x000fe40002800000 */
[----:B------:R-:W-:Y:S01]  /*2060*/  @P2 FMUL.FTZ R116, R36, R159 ;  /* 0x0000009f24742220 */ /* 0x000fe20000410000 */
[----:B------:R-:W-:Y:S01]  /*2070*/  FMUL.FTZ R36, R97, R36 ;  /* 0x0000002461247220 */ /* 0x000fe20000410000 */
[----:B------:R-:W-:-:S02]  /*2080*/  FADD.FTZ R159, R39, R160 ;  /* 0x000000a0279f7221 */ /* 0x000fc40000010000 */
[----:B------:R-:W-:Y:S02]  /*2090*/  FADD.FTZ R41, R41, R116 ;  /* 0x0000007429297221 */ /* 0x000fe40000010000 */
[----:B------:R-:W-:-:S04]  /*20a0*/  FSEL R36, R36, RZ, P2 ;  /* 0x000000ff24247208 */ /* 0x000fc80001000000 */
[----:B------:R-:W-:-:S07]  /*20b0*/  F2FP.F16.F32.PACK_AB R116, R36, R37 ;  /* 0x000000252474723e */ /* 0x000fce00000000ff */
.L_x_8342:
        /* <DEDUP_REMOVED lines=12> */
.L_x_8340:
[----:B------:R-:W-:Y:S05]  /*2180*/  BSYNC.RECONVERGENT B1 ;  /* 0x0000000000017941 */ /* 0x000fea0003800200 */
.L_x_8339:
        /* <DEDUP_REMOVED lines=10> */
[-CC-:B------:R-:W-:Y:S01]  /*2230*/  FFMA.FTZ R110, R6, R149.reuse, R148.reuse ;  /* 0x00000095066e7223 */ /* 0x180fe20000010094 */
[----:B------:R-:W-:Y:S01]  /*2240*/  FADD.FTZ R114, R10, -R109 ;  /* 0x8000006d0a727221 */ /* 0x000fe20000010000 */
[-CC-:B------:R-:W-:Y:S01]  /*2250*/  FFMA.FTZ R109, R7, R149.reuse, R148.reuse ;  /* 0x00000095076d7223 */ /* 0x180fe20000010094 */
[-CC-:B------:R-:W-:Y:S01]  /*2260*/  FFMA.FTZ R111, R9, R149.reuse, R148.reuse ;  /* 0x00000095096f7223 */ /* 0x180fe20000010094 */
[-CC-:B------:R-:W-:Y:S01]  /*2270*/  FFMA.FTZ R112, R2, R149.reuse, R148.reuse ;  /* 0x0000009502707223 */ /* 0x180fe20000010094 */
[----:B-----5:R-:W-:Y:S01]  /*2280*/  FMUL.FTZ R114, R139, R114 ;  /* 0x000000728b727220 */ /* 0x020fe20000410000 */
[-CC-:B------:R-:W-:Y:S01]  /*2290*/  FFMA.FTZ R113, R3, R149.reuse, R148.reuse ;  /* 0x0000009503717223 */ /* 0x180fe20000010094 */
[----:B------:R-:W-:Y:S01]  /*22a0*/  FFMA.FTZ R158, R132, R149, R148 ;  /* 0x00000095849e7223 */ /* 0x000fe20000010094 */
[----:B------:R-:W-:Y:S01]  /*22b0*/  LOP3.LUT P5, RZ, R150, 0xff000000, RZ, 0xc0, !PT ;  /* 0xff00000096ff7812 */ /* 0x000fe200078ac0ff */
[----:B------:R-:W-:Y:S01]  /*22c0*/  FMUL.FTZ R149, R114, R138 ;  /* 0x0000008a72957220 */ /* 0x000fe20000410000 */
[----:B------:R-:W-:Y:S01]  /*22d0*/  FADD.FTZ R148, R129, -R108 ;  /* 0x8000006c81947221 */ /* 0x000fe20000010000 */
[----:B------:R-:W-:-:S02]  /*22e0*/  HFMA2 R157, -RZ, RZ, 0, 0 ;  /* 0x00000000ff9d7431 */ /* 0x000fc400000001ff */
[--C-:B------:R-:W-:Y:S02]  /*22f0*/  @P6 HADD2.F32 R108, -RZ, R117.reuse.H0_H0 ;  /* 0x20000075ff6c6230 */ /* 0x100fe40000004100 */
[----:B------:R-:W-:Y:S01]  /*2300*/  FMUL.FTZ R149, R149, UR14 ;  /* 0x0000000e95957c20 */ /* 0x000fe20008410000 */
[----:B------:R-:W-:Y:S01]  /*2310*/  LOP3.LUT P2, RZ, R151, 0xff, RZ, 0xc0, !PT ;  /* 0x000000ff97ff7812 */ /* 0x000fe2000784c0ff */
[----:B------:R-:W-:Y:S01]  /*2320*/  FMUL.FTZ R115, R139, R148 ;  /* 0x000000948b737220 */ /* 0x000fe20000410000 */
[----:B------:R-:W-:Y:S01]  /*2330*/  LOP3.LUT P3, RZ, R151, 0xff00, RZ, 0xc0, !PT ;  /* 0x0000ff0097ff7812 */ /* 0x000fe2000786c0ff */
[----:B------:R-:W-:Y:S01]  /*2340*/  @P6 FMUL.FTZ R157, R108, R149 ;  /* 0x000000956c9d6220 */ /* 0x000fe20000410000 */
[----:B------:R-:W-:Y:S01]  /*2350*/  FADD.FTZ R108, R128, -R109 ;  /* 0x8000006d806c7221 */ /* 0x000fe20000010000 */
[----:B------:R-:W-:Y:S01]  /*2360*/  FMUL.FTZ R148, R115, R138 ;  /* 0x0000008a73947220 */ /* 0x000fe20000410000 */
[----:B------:R-:W-:Y:S01]  /*2370*/  CS2R R154, SRZ ;  /* 0x00000000009a7805 */ /* 0x000fe2000001ff00 */
[----:B------:R-:W-:-:S02]  /*2380*/  @P5 HADD2.F32 R117, -RZ, R117.H1_H1 ;  /* 0x30000075ff755230 */ /* 0x000fc40000004100 */
[----:B------:R-:W-:Y:S01]  /*2390*/  FMUL.FTZ R108, R139, R108 ;  /* 0x0000006c8b6c7220 */ /* 0x000fe20000410000 */
[----:B------:R-:W-:Y:S01]  /*23a0*/  FMUL.FTZ R148, R148, UR14 ;  /* 0x0000000e94947c20 */ /* 0x000fe20008410000 */
[----:B------:R-:W-:Y:S01]  /*23b0*/  FADD.FTZ R156, R131, -R110 ;  /* 0x8000006e839c7221 */ /* 0x000fe20000010000 */
[----:B------:R-:W-:Y:S01]  /*23c0*/  LOP3.LUT P4, RZ, R151, 0xff0000, RZ, 0xc0, !PT ;  /* 0x00ff000097ff7812 */ /* 0x000fe2000788c0ff */
[----:B------:R-:W-:Y:S01]  /*23d0*/  FMUL.FTZ R109, R108, R138 ;  /* 0x0000008a6c6d7220 */ /* 0x000fe20000410000 */
[----:B------:R-:W-:Y:S01]  /*23e0*/  @P5 FMUL.FTZ R154, R117, R148 ;  /* 0x00000094759a5220 */ /* 0x000fe20000410000 */
[--C-:B------:R-:W-:Y:S02]  /*23f0*/  @P2 HADD2.F32 R110, -RZ, R118.reuse.H0_H0 ;  /* 0x20000076ff6e2230 */ /* 0x100fe40000004100 */
[----:B------:R-:W-:Y:S01]  /*2400*/  FADD.FTZ R34, R34, R157 ;  /* 0x0000009d22227221 */ /* 0x000fe20000010000 */
[----:B------:R-:W-:Y:S01]  /*2410*/  FMUL.FTZ R117, R109, UR14 ;  /* 0x0000000e6d757c20 */ /* 0x000fe20008410000 */
[----:B------:R-:W-:Y:S01]  /*2420*/  FMUL.FTZ R109, R139, R156 ;  /* 0x0000009c8b6d7220 */ /* 0x000fe20000410000 */
[----:B------:R-:W-:Y:S01]  /*2430*/  @P3 HADD2.F32 R159, -RZ, R118.H1_H1 ;  /* 0x30000076ff9f3230 */ /* 0x000fe20000004100 */
[----:B------:R-:W-:Y:S01]  /*2440*/  MOV R156, RZ ;  /* 0x000000ff009c7202 */ /* 0x000fe20000000f00 */
[-C--:B------:R-:W-:Y:S01]  /*2450*/  @P2 FMUL.FTZ R155, R110, R117.reuse ;  /* 0x000000756e9b2220 */ /* 0x080fe20000410000 */
[----:B------:R-:W-:Y:S01]  /*2460*/  FADD.FTZ R110, R130, -R111 ;  /* 0x8000006f826e7221 */ /* 0x000fe20000010000 */
[----:B------:R-:W-:Y:S01]  /*2470*/  FMUL.FTZ R118, R76, R117 ;  /* 0x000000754c767220 */ /* 0x000fe20000410000 */
[----:B------:R-:W-:Y:S01]  /*2480*/  FMUL.FTZ R162, R109, R138 ;  /* 0x0000008a6da27220 */ /* 0x000fe20000410000 */
[----:B------:R-:W-:Y:S01]  /*2490*/  FADD.FTZ R160, R133, -R158 ;  /* 0x8000009e85a07221 */ /* 0x000fe20000010000 */
[----:B------:R-:W-:Y:S01]  /*24a0*/  FMUL.FTZ R110, R139, R110 ;  /* 0x0000006e8b6e7220 */ /* 0x000fe20000410000 */
[----:B------:R-:W-:-:S02]  /*24b0*/  @P4 HADD2.F32 R158, -RZ, R119.H0_H0 ;  /* 0x20000077ff9e4230 */ /* 0x000fc40000004100 */
[----:B------:R-:W-:Y:S01]  /*24c0*/  FMUL.FTZ R162, R162, UR14 ;  /* 0x0000000ea2a27c20 */ /* 0x000fe20008410000 */
[----:B------:R-:W-:Y:S01]  /*24d0*/  FSEL R118, R118, RZ, P2 ;  /* 0x000000ff76767208 */ /* 0x000fe20001000000 */
[----:B------:R-:W-:Y:S01]  /*24e0*/  FMUL.FTZ R157, R110, R138 ;  /* 0x0000008a6e9d7220 */ /* 0x000fe20000410000 */
[----:B------:R-:W-:Y:S01]  /*24f0*/  ISETP.GE.U32.AND P2, PT, R150, RZ, PT ;  /* 0x000000ff9600720c */ /* 0x000fe20003f46070 */
[-C--:B------:R-:W-:Y:S01]  /*2500*/  @P3 FMUL.FTZ R156, R159, R162.reuse ;  /* 0x000000a29f9c3220 */ /* 0x080fe20000410000 */
[----:B------:R-:W-:Y:S02]  /*2510*/  HFMA2 R159, -RZ, RZ, 0, 0 ;  /* 0x00000000ff9f7431 */ /* 0x000fe400000001ff */
[----:B------:R-:W-:Y:S01]  /*2520*/  FMUL.FTZ R157, R157, UR14 ;  /* 0x0000000e9d9d7c20 */ /* 0x000fe20008410000 */
[----:B------:R-:W-:Y:S01]  /*2530*/  ISETP.GE.U32.AND.EX P2, PT, R151, 0x1000000, PT, P2 ;  /* 0x010000009700780c */ /* 0x000fe20003f46120 */
[----:B------:R-:W-:Y:S01]  /*2540*/  FMUL.FTZ R117, R77, R162 ;  /* 0x000000a24d757220 */ /* 0x000fe20000410000 */
[----:B------:R-:W-:Y:S01]  /*2550*/  FMUL.FTZ R111, R139, R160 ;  /* 0x000000a08b6f7220 */ /* 0x000fe20000410000 */
[-C--:B------:R-:W-:Y:S01]  /*2560*/  FMUL.FTZ R161, R78, R157.reuse ;  /* 0x0000009d4ea17220 */ /* 0x080fe20000410000 */
[----:B------:R-:W-:Y:S01]  /*2570*/  @P4 FMUL.FTZ R159, R158, R157 ;  /* 0x0000009d9e9f4220 */ /* 0x000fe20000410000 */
[----:B------:R-:W-:Y:S01]  /*2580*/  FADD.FTZ R162, R8, -R113 ;  /* 0x8000007108a27221 */ /* 0x000fe20000010000 */
[----:B------:R-:W-:Y:S01]  /*2590*/  FSEL R117, R117, RZ, P3 ;  /* 0x000000ff75757208 */ /* 0x000fe20001800000 */
[----:B------:R-:W-:Y:S01]  /*25a0*/  FADD.FTZ R164, R11, -R112 ;  /* 0x800000700ba47221 */ /* 0x000fe20000010000 */
[----:B------:R-:W-:Y:S01]  /*25b0*/  FSEL R161, R161, RZ, P4 ;  /* 0x000000ffa1a17208 */ /* 0x000fe20002000000 */
[----:B------:R-:W-:Y:S01]  /*25c0*/  FMUL.FTZ R158, R111, R138 ;  /* 0x0000008a6f9e7220 */ /* 0x000fe20000410000 */
[C---:B------:R-:W-:Y:S01]  /*25d0*/  LOP3.LUT P3, RZ, R150.reuse, 0xff, RZ, 0xc0, !PT ;  /* 0x000000ff96ff7812 */ /* 0x040fe2000786c0ff */
[----:B------:R-:W-:Y:S01]  /*25e0*/  FMUL.FTZ R112, R139, R162 ;  /* 0x000000a28b707220 */ /* 0x000fe20000410000 */
[----:B------:R-:W-:Y:S01]  /*25f0*/  LOP3.LUT P4, RZ, R150, 0xff00, RZ, 0xc0, !PT ;  /* 0x0000ff0096ff7812 */ /* 0x000fe2000788c0ff */
[----:B------:R-:W-:-:S02]  /*2600*/  @P2 HADD2.F32 R119, -RZ, R119.H1_H1 ;  /* 0x30000077ff772230 */ /* 0x000fc40000004100 */
[----:B------:R-:W-:Y:S01]  /*2610*/  FMUL.FTZ R113, R139, R164 ;  /* 0x000000a48b717220 */ /* 0x000fe20000410000 */
[----:B------:R-:W-:Y:S01]  /*2620*/  FMUL.FTZ R158, R158, UR14 ;  /* 0x0000000e9e9e7c20 */ /* 0x000fe20008410000 */
[-C--:B------:R-:W-:Y:S01]  /*2630*/  FMUL.FTZ R139, R112, R138.reuse ;  /* 0x0000008a708b7220 */ /* 0x080fe20000410000 */
[----:B------:R-:W-:Y:S01]  /*2640*/  MOV R160, RZ ;  /* 0x000000ff00a07202 */ /* 0x000fe20000000f00 */
[----:B------:R-:W-:Y:S01]  /*2650*/  FMUL.FTZ R138, R113, R138 ;  /* 0x0000008a718a7220 */ /* 0x000fe20000410000 */
[----:B------:R-:W-:Y:S01]  /*2660*/  @P2 FMUL.FTZ R160, R158, R119 ;  /* 0x000000779ea02220 */ /* 0x000fe20000410000 */
[----:B------:R-:W-:Y:S02]  /*2670*/  HFMA2 R119, -RZ, RZ, 0, 0 ;  /* 0x00000000ff777431 */ /* 0x000fe400000001ff */
[----:B------:R-:W-:Y:S01]  /*2680*/  FMUL.FTZ R139, R139, UR14 ;  /* 0x0000000e8b8b7c20 */ /* 0x000fe20008410000 */
[----:B------:R-:W-:Y:S01]  /*2690*/  FMUL.FTZ R158, R79, R158 ;  /* 0x0000009e4f9e7220 */ /* 0x000fe20000410000 */
[----:B------:R-:W-:-:S02]  /*26a0*/  @P3 HADD2.F32 R162, -RZ, R116.H0_H0 ;  /* 0x20000074ffa23230 */ /* 0x000fc40000004100 */
[----:B------:R-:W-:Y:S01]  /*26b0*/  FMUL.FTZ R149, R82, R149 ;  /* 0x0000009552957220 */ /* 0x000fe20000410000 */
[----:B------:R-:W-:Y:S02]  /*26c0*/  @P4 HADD2.F32 R157, -RZ, R116.H1_H1 ;  /* 0x30000074ff9d4230 */ /* 0x000fe40000004100 */
[----:B------:R-:W-:Y:S01]  /*26d0*/  FMUL.FTZ R116, R138, UR14 ;  /* 0x0000000e8a747c20 */ /* 0x000fe20008410000 */
[----:B------:R-:W-:Y:S01]  /*26e0*/  MOV R138, RZ ;  /* 0x000000ff008a7202 */ /* 0x000fe20000000f00 */
[-C--:B------:R-:W-:Y:S01]  /*26f0*/  @P3 FMUL.FTZ R119, R162, R139.reuse ;  /* 0x0000008ba2773220 */ /* 0x080fe20000410000 */
[----:B------:R-:W-:Y:S01]  /*2700*/  FMUL.FTZ R148, R83, R148 ;  /* 0x0000009453947220 */ /* 0x000fe20000410000 */
[-C--:B------:R-:W-:Y:S01]  /*2710*/  @P4 FMUL.FTZ R138, R157, R116.reuse ;  /* 0x000000749d8a4220 */ /* 0x080fe20000410000 */
[----:B------:R-:W-:Y:S01]  /*2720*/  FMUL.FTZ R139, R80, R139 ;  /* 0x0000008b508b7220 */ /* 0x000fe20000410000 */
[----:B------:R-:W-:Y:S01]  /*2730*/  FMUL.FTZ R116, R81, R116 ;  /* 0x0000007451747220 */ /* 0x000fe20000410000 */
[----:B------:R-:W-:Y:S01]  /*2740*/  F2FP.F16.F32.PACK_AB R118, R117, R118 ;  /* 0x000000767576723e */ /* 0x000fe200000000ff */
        /* <DEDUP_REMOVED lines=14> */
[----:B------:R-:W-:Y:S01]  /*2830*/  F2FP.F16.F32.PACK_AB R116, R116, R139 ;  /* 0x0000008b7474723e */ /* 0x000fe200000000ff */
[----:B------:R-:W-:Y:S06]  /*2840*/  BRA `(.L_x_8345) ;  /* 0x0000000400947947 */ /* 0x000fec0003800000 */
.L_x_8344:
        /* <DEDUP_REMOVED lines=13> */
[----:B------:R-:W-:-:S03]  /*2920*/  FADD.FTZ R154, R129, -R154 ;  /* 0x8000009a819a7221 */ /* 0x000fc60000010000 */
[----:B------:R-:W-:Y:S01]  /*2930*/  FMUL.FTZ R159, R159, UR14 ;  /* 0x0000000e9f9f7c20 */ /* 0x000fe20008410000 */
[----:B------:R-:W-:Y:S01]  /*2940*/  FMUL.FTZ R155, R139, R154 ;  /* 0x0000009a8b9b7220 */ /* 0x000fe20000410000 */
[--C-:B------:R-:W-:Y:S02]  /*2950*/  @P6 HADD2.F32 R154, -RZ, R117.reuse.H0_H0 ;  /* 0x20000075ff9a6230 */ /* 0x100fe40000004100 */
[----:B------:R-:W-:Y:S02]  /*2960*/  @P5 HADD2.F32 R117, -RZ, R117.H1_H1 ;  /* 0x30000075ff755230 */ /* 0x000fe40000004100 */
[----:B------:R-:W-:Y:S01]  /*2970*/  FMUL.FTZ R158, R138, R155 ;  /* 0x0000009b8a9e7220 */ /* 0x000fe20000410000 */
[----:B------:R-:W-:Y:S02]  /*2980*/  @P2 HADD2.F32 R160, -RZ, R118.H0_H0 ;  /* 0x20000076ffa02230 */ /* 0x000fe40000004100 */
[-C--:B------:R-:W-:Y:S01]  /*2990*/  @P6 FMUL.FTZ R157, R154, R159.reuse ;  /* 0x0000009f9a9d6220 */ /* 0x080fe20000410000 */
[----:B------:R-:W-:Y:S01]  /*29a0*/  MOV R154, RZ ;  /* 0x000000ff009a7202 */ /* 0x000fe20000000f00 */
[----:B------:R-:W-:Y:S01]  /*29b0*/  FMUL.FTZ R158, R158, UR14 ;  /* 0x0000000e9e9e7c20 */ /* 0x000fe20008410000 */
[----:B------:R-:W-:Y:S01]  /*29c0*/  FMUL.FTZ R159, R82, R159 ;  /* 0x0000009f529f7220 */ /* 0x000fe20000410000 */
[----:B------:R-:W-:Y:S01]  /*29d0*/  FADD.FTZ R34, R34, R157 ;  /* 0x0000009d22227221 */ /* 0x000fe20000010000 */
[-CC-:B------:R-:W-:Y:S01]  /*29e0*/  FFMA.FTZ R157, R9, R149.reuse, R148.reuse ;  /* 0x00000095099d7223 */ /* 0x180fe20000010094 */
[-C--:B------:R-:W-:Y:S01]  /*29f0*/  @P5 FMUL.FTZ R154, R117, R158.reuse ;  /* 0x0000009e759a5220 */ /* 0x080fe20000410000 */
[----:B------:R-:W-:Y:S01]  /*2a00*/  FFMA.FTZ R117, R7, R149, R148 ;  /* 0x0000009507757223 */ /* 0x000fe20000010094 */
[----:B------:R-:W-:-:S02]  /*2a10*/  FMUL.FTZ R158, R83, R158 ;  /* 0x0000009e539e7220 */ /* 0x000fc40000410000 */
[----:B------:R-:W-:Y:S01]  /*2a20*/  FADD.FTZ R35, R35, R154 ;  /* 0x0000009a23237221 */ /* 0x000fe20000010000 */
[----:B------:R-:W-:Y:S01]  /*2a30*/  FADD.FTZ R156, R128, -R117 ;  /* 0x80000075809c7221 */ /* 0x000fe20000010000 */
[----:B------:R-:W-:Y:S01]  /*2a40*/  HFMA2 R117, -RZ, RZ, 0, 0 ;  /* 0x00000000ff757431 */ /* 0x000fe200000001ff */
[----:B------:R-:W-:Y:S02]  /*2a50*/  FSEL R158, R158, RZ, P5 ;  /* 0x000000ff9e9e7208 */ /* 0x000fe40002800000 */
[----:B------:R-:W-:Y:S01]  /*2a60*/  FMUL.FTZ R155, R139, R156 ;  /* 0x0000009c8b9b7220 */ /* 0x000fe20000410000 */
[----:B------:R-:W-:-:S03]  /*2a70*/  FFMA.FTZ R156, R6, R149, R148 ;  /* 0x00000095069c7223 */ /* 0x000fc60000010094 */
[----:B------:R-:W-:Y:S01]  /*2a80*/  FMUL.FTZ R155, R138, R155 ;  /* 0x0000009b8a9b7220 */ /* 0x000fe20000410000 */
[----:B------:R-:W-:-:S03]  /*2a90*/  FADD.FTZ R156, R131, -R156 ;  /* 0x8000009c839c7221 */ /* 0x000fc60000010000 */
[----:B------:R-:W-:Y:S01]  /*2aa0*/  FMUL.FTZ R155, R155, UR14 ;  /* 0x0000000e9b9b7c20 */ /* 0x000fe20008410000 */
[----:B------:R-:W-:-:S03]  /*2ab0*/  FMUL.FTZ R161, R139, R156 ;  /* 0x0000009c8ba17220 */ /* 0x000fc60000410000 */
[----:B------:R-:W-:Y:S01]  /*2ac0*/  @P2 FMUL.FTZ R117, R160, R155 ;  /* 0x0000009ba0752220 */ /* 0x000fe20000410000 */
[----:B------:R-:W-:Y:S01]  /*2ad0*/  FADD.FTZ R160, R130, -R157 ;  /* 0x8000009d82a07221 */ /* 0x000fe20000010000 */
[----:B------:R-:W-:Y:S01]  /*2ae0*/  FMUL.FTZ R156, R138, R161 ;  /* 0x000000a18a9c7220 */ /* 0x000fe20000410000 */
[----:B------:R-:W-:Y:S02]  /*2af0*/  @P3 HADD2.F32 R161, -RZ, R118.H1_H1 ;  /* 0x30000076ffa13230 */ /* 0x000fe40000004100 */
[----:B------:R-:W-:Y:S01]  /*2b00*/  FADD.FTZ R154, R28, R117 ;  /* 0x000000751c9a7221 */ /* 0x000fe20000010000 */
[----:B------:R-:W-:Y:S01]  /*2b10*/  FMUL.FTZ R157, R139, R160 ;  /* 0x000000a08b9d7220 */ /* 0x000fe20000410000 */
[----:B------:R-:W-:Y:S01]  /*2b20*/  FMUL.FTZ R156, R156, UR14 ;  /* 0x0000000e9c9c7c20 */ /* 0x000fe20008410000 */
[----:B------:R-:W-:Y:S02]  /*2b30*/  HFMA2 R117, -RZ, RZ, 0, 0 ;  /* 0x00000000ff757431 */ /* 0x000fe400000001ff */
[----:B------:R-:W-:-:S02]  /*2b40*/  @P4 HADD2.F32 R28, -RZ, R119.H0_H0 ;  /* 0x20000077ff1c4230 */ /* 0x000fc40000004100 */
[----:B------:R-:W-:Y:S01]  /*2b50*/  FMUL.FTZ R157, R138, R157 ;  /* 0x0000009d8a9d7220 */ /* 0x000fe20000410000 */
[----:B------:R-:W-:Y:S01]  /*2b60*/  MOV R118, RZ ;  /* 0x000000ff00767202 */ /* 0x000fe20000000f00 */
[----:B------:R-:W-:Y:S01]  /*2b70*/  @P3 FMUL.FTZ R118, R161, R156 ;  /* 0x0000009ca1763220 */ /* 0x000fe20000410000 */
[-CC-:B------:R-:W-:Y:S01]  /*2b80*/  FFMA.FTZ R160, R2, R149.reuse, R148.reuse ;  /* 0x0000009502a07223 */ /* 0x180fe20000010094 */
[----:B------:R-:W-:Y:S01]  /*2b90*/  FMUL.FTZ R157, R157, UR14 ;  /* 0x0000000e9d9d7c20 */ /* 0x000fe20008410000 */
[----:B------:R-:W-:Y:S02]  /*2ba0*/  FFMA.FTZ R161, R3, R149, R148 ;  /* 0x0000009503a17223 */ /* 0x000fe40000010094 */
[----:B------:R-:W-:Y:S01]  /*2bb0*/  FADD.FTZ R160, R11, -R160 ;  /* 0x800000a00ba07221 */ /* 0x000fe20000010000 */
[----:B------:R-:W-:Y:S01]  /*2bc0*/  @P4 FMUL.FTZ R117, R28, R157 ;  /* 0x0000009d1c754220 */ /* 0x000fe20000410000 */
[----:B------:R-:W-:Y:S01]  /*2bd0*/  FMUL.FTZ R28, R76, R155 ;  /* 0x0000009b4c1c7220 */ /* 0x000fe20000410000 */
[----:B------:R-:W-:Y:S01]  /*2be0*/  FADD.FTZ R148, R8, -R161 ;  /* 0x800000a108947221 */ /* 0x000fe20000010000 */
[----:B------:R-:W-:Y:S01]  /*2bf0*/  FMUL.FTZ R155, R139, R160 ;  /* 0x000000a08b9b7220 */ /* 0x000fe20000410000 */
[----:B------:R-:W-:-:S02]  /*2c00*/  MOV R160, RZ ;  /* 0x000000ff00a07202 */ /* 0x000fc40000000f00 */
[----:B------:R-:W-:Y:S01]  /*2c10*/  FSEL R28, R28, RZ, P2 ;  /* 0x000000ff1c1c7208 */ /* 0x000fe20001000000 */
[C---:B------:R-:W-:Y:S01]  /*2c20*/  FMUL.FTZ R149, R139.reuse, R148 ;  /* 0x000000948b957220 */ /* 0x040fe20000410000 */
[----:B------:R-:W-:Y:S01]  /*2c30*/  ISETP.GE.U32.AND P2, PT, R150, RZ, PT ;  /* 0x000000ff9600720c */ /* 0x000fe20003f46070 */
[----:B------:R-:W-:Y:S01]  /*2c40*/  FMUL.FTZ R139, R139, R162 ;  /* 0x000000a28b8b7220 */ /* 0x000fe20000410000 */
[C---:B------:R-:W-:Y:S01]  /*2c50*/  FMUL.FTZ R148, R138.reuse, R155 ;  /* 0x0000009b8a947220 */ /* 0x040fe20000410000 */
[C---:B------:R-:W-:Y:S01]  /*2c60*/  FMUL.FTZ R149, R138.reuse, R149 ;  /* 0x000000958a957220 */ /* 0x040fe20000410000 */
[----:B------:R-:W-:Y:S01]  /*2c70*/  ISETP.GE.U32.AND.EX P2, PT, R151, 0x1000000, PT, P2 ;  /* 0x010000009700780c */ /* 0x000fe20003f46120 */
[----:B------:R-:W-:Y:S01]  /*2c80*/  FMUL.FTZ R162, R138, R139 ;  /* 0x0000008b8aa27220 */ /* 0x000fe20000410000 */
[----:B------:R-:W-:Y:S01]  /*2c90*/  FMUL.FTZ R139, R77, R156 ;  /* 0x0000009c4d8b7220 */ /* 0x000fe20000410000 */
[----:B------:R-:W-:Y:S01]  /*2ca0*/  FMUL.FTZ R138, R78, R157 ;  /* 0x0000009d4e8a7220 */ /* 0x000fe20000410000 */
[----:B------:R-:W-:Y:S01]  /*2cb0*/  FMUL.FTZ R149, R149, UR14 ;  /* 0x0000000e95957c20 */ /* 0x000fe20008410000 */
[----:B------:R-:W-:Y:S01]  /*2cc0*/  FMUL.FTZ R162, R162, UR14 ;  /* 0x0000000ea2a27c20 */ /* 0x000fe20008410000 */
[----:B------:R-:W-:Y:S01]  /*2cd0*/  FADD.FTZ R157, R29, R118 ;  /* 0x000000761d9d7221 */ /* 0x000fe20000010000 */
[----:B------:R-:W-:-:S02]  /*2ce0*/  FSEL R139, R139, RZ, P3 ;  /* 0x000000ff8b8b7208 */ /* 0x000fc40001800000 */
[----:B------:R-:W-:Y:S02]  /*2cf0*/  FSEL R138, R138, RZ, P4 ;  /* 0x000000ff8a8a7208 */ /* 0x000fe40002000000 */
[C---:B------:R-:W-:Y:S02]  /*2d00*/  LOP3.LUT P3, RZ, R150.reuse, 0xff, RZ, 0xc0, !PT ;  /* 0x000000ff96ff7812 */ /* 0x040fe4000786c0ff */
[----:B------:R-:W-:Y:S01]  /*2d10*/  LOP3.LUT P4, RZ, R150, 0xff00, RZ, 0xc0, !PT ;  /* 0x0000ff0096ff7812 */ /* 0x000fe2000788c0ff */
[----:B------:R-:W-:Y:S01]  /*2d20*/  @P2 HADD2.F32 R119, -RZ, R119.H1_H1 ;  /* 0x30000077ff772230 */ /* 0x000fe20000004100 */
[----:B------:R-:W-:-:S04]  /*2d30*/  F2FP.F16.F32.PACK_AB R118, R139, R28 ;  /* 0x0000001c8b76723e */ /* 0x000fc800000000ff */
[-C--:B------:R-:W-:Y:S01]  /*2d40*/  @P2 FMUL.FTZ R160, R119, R162.reuse ;  /* 0x000000a277a02220 */ /* 0x080fe20000410000 */
[----:B------:R-:W-:Y:S02]  /*2d50*/  HFMA2 R119, -RZ, RZ, 0, 0 ;  /* 0x00000000ff777431 */ /* 0x000fe400000001ff */
[----:B------:R-:W-:Y:S02]  /*2d60*/  FMUL.FTZ R162, R79, R162 ;  /* 0x000000a24fa27220 */ /* 0x000fe40000410000 */
[--C-:B------:R-:W-:Y:S02]  /*2d70*/  @P3 HADD2.F32 R156, -RZ, R116.reuse.H0_H0 ;  /* 0x20000074ff9c3230 */ /* 0x100fe40000004100 */
[----:B------:R-:W-:Y:S02]  /*2d80*/  @P4 HADD2.F32 R155, -RZ, R116.H1_H1 ;  /* 0x30000074ff9b4230 */ /* 0x000fe40000004100 */
[----:B------:R-:W-:Y:S01]  /*2d90*/  FMUL.FTZ R116, R148, UR14 ;  /* 0x0000000e94747c20 */ /* 0x000fe20008410000 */
[----:B------:R-:W-:Y:S01]  /*2da0*/  MOV R148, RZ ;  /* 0x000000ff00947202 */ /* 0x000fe20000000f00 */
[-C--:B------:R-:W-:Y:S01]  /*2db0*/  @P3 FMUL.FTZ R119, R156, R149.reuse ;  /* 0x000000959c773220 */ /* 0x080fe20000410000 */
[----:B------:R-:W-:Y:S01]  /*2dc0*/  FMUL.FTZ R149, R80, R149 ;  /* 0x0000009550957220 */ /* 0x000fe20000410000 */
[-C--:B------:R-:W-:Y:S01]  /*2dd0*/  @P4 FMUL.FTZ R148, R155, R116.reuse ;  /* 0x000000749b944220 */ /* 0x080fe20000410000 */
[----:B------:R-:W-:Y:S01]  /*2de0*/  FMUL.FTZ R116, R81, R116 ;  /* 0x0000007451747220 */ /* 0x000fe20000410000 */
[----:B------:R-:W-:Y:S01]  /*2df0*/  FADD.FTZ R156, R30, R117 ;  /* 0x000000751e9c7221 */ /* 0x000fe20000010000 */
        /* <DEDUP_REMOVED lines=9> */
[----:B------:R-:W-:-:S07]  /*2e90*/  F2FP.F16.F32.PACK_AB R116, R116, R149 ;  /* 0x000000957474723e */ /* 0x000fce00000000ff */
.L_x_8345:
        /* <DEDUP_REMOVED lines=12> */
.L_x_8338:
        /* <DEDUP_REMOVED lines=14> */
[----:B------:R-:W-:Y:S02]  /*3040*/  LOP3.LUT P1, RZ, R153, 0xff, RZ, 0xc0, !PT ;  /* 0x000000ff99ff7812 */ /* 0x000fe4000782c0ff */
[----:B-----5:R-:W-:Y:S01]  /*3050*/  FFMA.FTZ R155, R139, R154, R26 ;  /* 0x0000009a8b9b7223 */ /* 0x020fe2000001001a */
[----:B------:R-:W-:Y:S01]  /*3060*/  FADD.FTZ R154, R140, -R157 ;  /* 0x8000009d8c9a7221 */ /* 0x000fe20000010000 */
[----:B------:R-:W-:-:S02]  /*3070*/  CS2R R156, SRZ ;  /* 0x00000000009c7805 */ /* 0x000fc4000001ff00 */
[----:B------:R-:W-:Y:S01]  /*3080*/  LOP3.LUT P2, RZ, R153, 0xff00, RZ, 0xc0, !PT ;  /* 0x0000ff0099ff7812 */ /* 0x000fe2000784c0ff */
[----:B------:R-:W-:Y:S01]  /*3090*/  FMUL.FTZ R155, R155, R138 ;  /* 0x0000008a9b9b7220 */ /* 0x000fe20000410000 */
[----:B------:R-:W-:Y:S01]  /*30a0*/  FFMA.FTZ R159, R139, R154, R27 ;  /* 0x0000009a8b9f7223 */ /* 0x000fe2000001001b */
[--C-:B------:R-:W-:Y:S01]  /*30b0*/  @P6 HADD2.F32 R154, -RZ, R117.reuse.H0_H0 ;  /* 0x20000075ff9a6230 */ /* 0x100fe20000004100 */
[----:B------:R-:W-:Y:S01]  /*30c0*/  LOP3.LUT P4, RZ, R153, 0xff0000, RZ, 0xc0, !PT ;  /* 0x00ff000099ff7812 */ /* 0x000fe2000788c0ff */
[----:B------:R-:W-:Y:S01]  /*30d0*/  FMUL.FTZ R155, R155, UR14 ;  /* 0x0000000e9b9b7c20 */ /* 0x000fe20008410000 */
[----:B------:R-:W-:Y:S01]  /*30e0*/  FMUL.FTZ R159, R159, R138 ;  /* 0x0000008a9f9f7220 */ /* 0x000fe20000410000 */
[----:B------:R-:W-:Y:S01]  /*30f0*/  @P5 HADD2.F32 R117, -RZ, R117.H1_H1 ;  /* 0x30000075ff755230 */ /* 0x000fe20000004100 */
[----:B------:R-:W-:Y:S01]  /*3100*/  MOV R162, RZ ;  /* 0x000000ff00a27202 */ /* 0x000fe20000000f00 */
[----:B------:R-:W-:Y:S01]  /*3110*/  @P6 FMUL.FTZ R157, R155, R154 ;  /* 0x0000009a9b9d6220 */ /* 0x000fe20000410000 */
[----:B------:R-:W-:Y:S01]  /*3120*/  FMUL.FTZ R154, R159, UR14 ;  /* 0x0000000e9f9a7c20 */ /* 0x000fe20008410000 */
[----:B------:R-:W-:Y:S01]  /*3130*/  FFMA.FTZ R159, R126, R149, R148 ;  /* 0x000000957e9f7223 */ /* 0x000fe20000010094 */
[----:B------:R-:W-:Y:S01]  /*3140*/  FMUL.FTZ R155, R98, R155 ;  /* 0x0000009b629b7220 */ /* 0x000fe20000410000 */
[----:B------:R-:W-:Y:S01]  /*3150*/  FADD.FTZ R42, R42, R157 ;  /* 0x0000009d2a2a7221 */ /* 0x000fe20000010000 */
[----:B------:R-:W-:Y:S01]  /*3160*/  @P5 FMUL.FTZ R156, R154, R117 ;  /* 0x000000759a9c5220 */ /* 0x000fe20000410000 */
[----:B------:R-:W-:Y:S01]  /*3170*/  FADD.FTZ R117, R125, -R158 ;  /* 0x8000009e7d757221 */ /* 0x000fe20000010000 */
[----:B------:R-:W-:Y:S01]  /*3180*/  FADD.FTZ R158, R124, -R159 ;  /* 0x8000009f7c9e7221 */ /* 0x000fe20000010000 */
[----:B------:R-:W-:-:S02]  /*3190*/  HFMA2 R159, -RZ, RZ, 0, 0 ;  /* 0x00000000ff9f7431 */ /* 0x000fc400000001ff */
[----:B------:R-:W-:Y:S01]  /*31a0*/  FADD.FTZ R43, R43, R156 ;  /* 0x0000009c2b2b7221 */ /* 0x000fe20000010000 */
[C---:B------:R-:W-:Y:S01]  /*31b0*/  FFMA.FTZ R117, R139.reuse, R117, R20 ;  /* 0x000000758b757223 */ /* 0x040fe20000010014 */
[----:B------:R-:W-:Y:S01]  /*31c0*/  FFMA.FTZ R161, R139, R158, R21 ;  /* 0x0000009e8ba17223 */ /* 0x000fe20000010015 */
[--C-:B------:R-:W-:Y:S02]  /*31d0*/  @P1 HADD2.F32 R158, -RZ, R118.reuse.H0_H0 ;  /* 0x20000076ff9e1230 */ /* 0x100fe40000004100 */
[----:B------:R-:W-:Y:S01]  /*31e0*/  FMUL.FTZ R154, R99, R154 ;  /* 0x0000009a639a7220 */ /* 0x000fe20000410000 */
[-C--:B------:R-:W-:Y:S01]  /*31f0*/  FMUL.FTZ R117, R117, R138.reuse ;  /* 0x0000008a75757220 */ /* 0x080fe20000410000 */
[----:B------:R-:W-:Y:S01]  /*3200*/  FMUL.FTZ R160, R161, R138 ;  /* 0x0000008aa1a07220 */ /* 0x000fe20000410000 */
[----:B------:R-:W-:Y:S02]  /*3210*/  @P2 HADD2.F32 R161, -RZ, R118.H1_H1 ;  /* 0x30000076ffa12230 */ /* 0x000fe40000004100 */
[----:B------:R-:W-:Y:S01]  /*3220*/  FMUL.FTZ R117, R117, UR14 ;  /* 0x0000000e75757c20 */ /* 0x000fe20008410000 */
[----:B------:R-:W-:Y:S01]  /*3230*/  FMUL.FTZ R160, R160, UR14 ;  /* 0x0000000ea0a07c20 */ /* 0x000fe20008410000 */
[----:B------:R-:W-:-:S02]  /*3240*/  FSEL R154, R154, RZ, P5 ;  /* 0x000000ff9a9a7208 */ /* 0x000fc40002800000 */
[----:B------:R-:W-:Y:S01]  /*3250*/  FMUL.FTZ R118, R92, R117 ;  /* 0x000000755c767220 */ /* 0x000fe20000410000 */
[----:B------:R-:W-:Y:S01]  /*3260*/  @P1 FMUL.FTZ R159, R117, R158 ;  /* 0x0000009e759f1220 */ /* 0x000fe20000410000 */
[--C-:B------:R-:W-:Y:S01]  /*3270*/  FFMA.FTZ R117, R121, R149, R148.reuse ;  /* 0x0000009579757223 */ /* 0x100fe20000010094 */
[----:B------:R-:W-:Y:S01]  /*3280*/  MOV R158, RZ ;  /* 0x000000ff009e7202 */ /* 0x000fe20000000f00 */
[----:B------:R-:W-:Y:S01]  /*3290*/  @P2 FMUL.FTZ R158, R160, R161 ;  /* 0x000000a1a09e2220 */ /* 0x000fe20000410000 */
[----:B------:R-:W-:Y:S01]  /*32a0*/  FSEL R118, R118, RZ, P1 ;  /* 0x000000ff76767208 */ /* 0x000fe20000800000 */
[----:B------:R-:W-:Y:S01]  /*32b0*/  FADD.FTZ R156, R36, R159 ;  /* 0x0000009f249c7221 */ /* 0x000fe20000010000 */
[----:B------:R-:W-:Y:S01]  /*32c0*/  ISETP.GE.U32.AND P1, PT, R152, RZ, PT ;  /* 0x000000ff9800720c */ /* 0x000fe20003f26070 */
[----:B------:R-:W-:Y:S01]  /*32d0*/  FADD.FTZ R117, R120, -R117 ;  /* 0x8000007578757221 */ /* 0x000fe20000010000 */
[----:B------:R-:W-:Y:S01]  /*32e0*/  FFMA.FTZ R36, R122, R149, R148 ;  /* 0x000000957a247223 */ /* 0x000fe20000010094 */
[----:B------:R-:W-:Y:S01]  /*32f0*/  HFMA2 R161, -RZ, RZ, 0, 0 ;  /* 0x00000000ffa17431 */ /* 0x000fe200000001ff */
[----:B------:R-:W-:Y:S01]  /*3300*/  ISETP.GE.U32.AND.EX P1, PT, R153, 0x1000000, PT, P1 ;  /* 0x010000009900780c */ /* 0x000fe20003f26110 */
[----:B------:R-:W-:Y:S01]  /*3310*/  FFMA.FTZ R117, R139, R117, R22 ;  /* 0x000000758b757223 */ /* 0x000fe20000010016 */
[----:B------:R-:W-:-:S03]  /*3320*/  FADD.FTZ R36, R123, -R36 ;  /* 0x800000247b247221 */ /* 0x000fc60000010000 */
[----:B------:R-:W-:Y:S01]  /*3330*/  FMUL.FTZ R117, R117, R138 ;  /* 0x0000008a75757220 */ /* 0x000fe20000410000 */
[----:B------:R-:W-:Y:S01]  /*3340*/  FFMA.FTZ R157, R139, R36, R23 ;  /* 0x000000248b9d7223 */ /* 0x000fe20000010017 */
[--C-:B------:R-:W-:Y:S02]  /*3350*/  @P4 HADD2.F32 R36, -RZ, R119.reuse.H0_H0 ;  /* 0x20000077ff244230 */ /* 0x100fe40000004100 */
[----:B------:R-:W-:Y:S01]  /*3360*/  FMUL.FTZ R159, R117, UR14 ;  /* 0x0000000e759f7c20 */ /* 0x000fe20008410000 */
[----:B------:R-:W-:Y:S01]  /*3370*/  FMUL.FTZ R157, R157, R138 ;  /* 0x0000008a9d9d7220 */ /* 0x000fe20000410000 */
[----:B------:R-:W-:Y:S01]  /*3380*/  FMUL.FTZ R117, R93, R160 ;  /* 0x000000a05d757220 */ /* 0x000fe20000410000 */
[----:B------:R-:W-:Y:S01]  /*3390*/  FFMA.FTZ R160, R147, R149, R148 ;  /* 0x0000009593a07223 */ /* 0x000fe20000010094 */
[----:B------:R-:W-:Y:S01]  /*33a0*/  @P4 FMUL.FTZ R161, R159, R36 ;  /* 0x000000249fa14220 */ /* 0x000fe20000410000 */
[----:B------:R-:W-:Y:S02]  /*33b0*/  @P1 HADD2.F32 R119, -RZ, R119.H1_H1 ;  /* 0x30000077ff771230 */ /* 0x000fe40000004100 */
[----:B------:R-:W-:Y:S01]  /*33c0*/  FMUL.FTZ R36, R157, UR14 ;  /* 0x0000000e9d247c20 */ /* 0x000fe20008410000 */
[----:B------:R-:W-:Y:S01]  /*33d0*/  FSEL R117, R117, RZ, P2 ;  /* 0x000000ff75757208 */ /* 0x000fe20001000000 */
[----:B------:R-:W-:Y:S01]  /*33e0*/  FADD.FTZ R157, R37, R158 ;  /* 0x0000009e259d7221 */ /* 0x000fe20000010000 */
[----:B------:R-:W-:Y:S01]  /*33f0*/  LOP3.LUT P2, RZ, R152, 0xff, RZ, 0xc0, !PT ;  /* 0x000000ff98ff7812 */ /* 0x000fe2000784c0ff */
[----:B------:R-:W-:Y:S01]  /*3400*/  @P1 FMUL.FTZ R162, R36, R119 ;  /* 0x0000007724a21220 */ /* 0x000fe20000410000 */
[----:B------:R-:W-:Y:S01]  /*3410*/  FADD.FTZ R119, R145, -R160 ;  /* 0x800000a091777221 */ /* 0x000fe20000010000 */
[----:B------:R-:W-:Y:S01]  /*3420*/  FADD.FTZ R38, R38, R161 ;  /* 0x000000a126267221 */ /* 0x000fe20000010000 */
[----:B------:R-:W-:Y:S01]  /*3430*/  FFMA.FTZ R161, R146, R149, R148 ;  /* 0x0000009592a17223 */ /* 0x000fe20000010094 */
[----:B------:R-:W-:Y:S01]  /*3440*/  FMUL.FTZ R36, R95, R36 ;  /* 0x000000245f247220 */ /* 0x000fe20000410000 */
[----:B------:R-:W-:Y:S01]  /*3450*/  FFMA.FTZ R119, R139, R119, R24 ;  /* 0x000000778b777223 */ /* 0x000fe20000010018 */
[----:B------:R-:W-:Y:S01]  /*3460*/  F2FP.F16.F32.PACK_AB R118, R117, R118 ;  /* 0x000000767576723e */ /* 0x000fe200000000ff */
[----:B------:R-:W-:Y:S01]  /*3470*/  FADD.FTZ R39, R39, R162 ;  /* 0x000000a227277221 */ /* 0x000fe20000010000 */
[----:B------:R-:W-:Y:S01]  /*3480*/  FSEL R117, R155, RZ, P6 ;  /* 0x000000ff9b757208 */ /* 0x000fe20003000000 */
[----:B------:R-:W-:Y:S01]  /*3490*/  FMUL.FTZ R37, R119, R138 ;  /* 0x0000008a77257220 */ /* 0x000fe20000410000 */
[----:B------:R-:W-:Y:S01]  /*34a0*/  FMUL.FTZ R119, R94, R159 ;  /* 0x0000009f5e777220 */ /* 0x000fe20000410000 */
[----:B------:R-:W-:-:S02]  /*34b0*/  HFMA2 R159, -RZ, RZ, 0, 0 ;  /* 0x00000000ff9f7431 */ /* 0x000fc400000001ff */
[----:B------:R-:W-:Y:S02]  /*34c0*/  @P2 HADD2.F32 R158, -RZ, R116.H0_H0 ;  /* 0x20000074ff9e2230 */ /* 0x000fe40000004100 */
[----:B------:R-:W-:Y:S01]  /*34d0*/  FMUL.FTZ R37, R37, UR14 ;  /* 0x0000000e25257c20 */ /* 0x000fe20008410000 */
[----:B------:R-:W-:Y:S02]  /*34e0*/  FSEL R36, R36, RZ, P1 ;  /* 0x000000ff24247208 */ /* 0x000fe40000800000 */
[----:B------:R-:W-:Y:S01]  /*34f0*/  FSEL R119, R119, RZ, P4 ;  /* 0x000000ff77777208 */ /* 0x000fe20002000000 */
[----:B------:R-:W-:Y:S01]  /*3500*/  @P2 FMUL.FTZ R159, R37, R158 ;  /* 0x0000009e259f2220 */ /* 0x000fe20000410000 */
[----:B------:R-:W-:Y:S01]  /*3510*/  LOP3.LUT P4, RZ, R152, 0xff00, RZ, 0xc0, !PT ;  /* 0x0000ff0098ff7812 */ /* 0x000fe2000788c0ff */
[----:B------:R-:W-:Y:S01]  /*3520*/  FADD.FTZ R158, R144, -R161 ;  /* 0x800000a1909e7221 */ /* 0x000fe20000010000 */
[----:B------:R-:W-:Y:S01]  /*3530*/  FMUL.FTZ R37, R96, R37 ;  /* 0x0000002560257220 */ /* 0x000fe20000410000 */
[----:B------:R-:W-:Y:S01]  /*3540*/  FADD.FTZ R40, R40, R159 ;  /* 0x0000009f28287221 */ /* 0x000fe20000010000 */
[----:B------:R-:W-:Y:S01]  /*3550*/  F2FP.F16.F32.PACK_AB R119, R36, R119 ;  /* 0x000000772477723e */ /* 0x000fe200000000ff */
[----:B------:R-:W-:Y:S01]  /*3560*/  FFMA.FTZ R161, R139, R158, R25 ;  /* 0x0000009e8ba17223 */ /* 0x000fe20000010019 */
[----:B------:R-:W-:-:S02]  /*3570*/  MOV R158, RZ ;  /* 0x000000ff009e7202 */ /* 0x000fc40000000f00 */
[----:B------:R-:W-:Y:S01]  /*3580*/  FSEL R37, R37, RZ, P2 ;  /* 0x000000ff25257208 */ /* 0x000fe20001000000 */
[----:B------:R-:W-:Y:S01]  /*3590*/  FMUL.FTZ R161, R161, R138 ;  /* 0x0000008aa1a17220 */ /* 0x000fe20000410000 */
[----:B------:R-:W-:-:S03]  /*35a0*/  F2FP.F16.F32.PACK_AB R117, R154, R117 ;  /* 0x000000759a75723e */ /* 0x000fc600000000ff */
[----:B------:R-:W-:Y:S02]  /*35b0*/  @P4 HADD2.F32 R163, -RZ, R116.H1_H1 ;  /* 0x30000074ffa34230 */ /* 0x000fe40000004100 */
[----:B------:R-:W-:-:S04]  /*35c0*/  FMUL.FTZ R116, R161, UR14 ;  /* 0x0000000ea1747c20 */ /* 0x000fc80008410000 */
[----:B------:R-:W-:Y:S01]  /*35d0*/  @P4 FMUL.FTZ R158, R116, R163 ;  /* 0x000000a3749e4220 */ /* 0x000fe20000410000 */
[----:B------:R-:W-:-:S03]  /*35e0*/  FMUL.FTZ R116, R97, R116 ;  /* 0x0000007461747220 */ /* 0x000fc60000410000 */
[----:B------:R-:W-:Y:S02]  /*35f0*/  FADD.FTZ R41, R41, R158 ;  /* 0x0000009e29297221 */ /* 0x000fe40000010000 */
[----:B------:R-:W-:-:S04]  /*3600*/  FSEL R116, R116, RZ, P4 ;  /* 0x000000ff74747208 */ /* 0x000fc80002000000 */
[----:B------:R-:W-:Y:S01]  /*3610*/  F2FP.F16.F32.PACK_AB R116, R116, R37 ;  /* 0x000000257474723e */ /* 0x000fe200000000ff */
[----:B------:R-:W-:Y:S06]  /*3620*/  BRA `(.L_x_8349) ;  /* 0x0000000400947947 */ /* 0x000fec0003800000 */
.L_x_8348:
        /* <DEDUP_REMOVED lines=8> */
[----:B-----5:R-:W-:Y:S01]  /*36b0*/  FFMA.FTZ R114, R139, R108, R26 ;  /* 0x0000006c8b727223 */ /* 0x020fe2000001001a */
[----:B------:R-:W-:Y:S01]  /*36c0*/  LOP3.LUT P1, RZ, R153, 0xff, RZ, 0xc0, !PT ;  /* 0x000000ff99ff7812 */ /* 0x000fe2000782c0ff */
[----:B------:R-:W-:Y:S01]  /*36d0*/  FADD.FTZ R112, R124, -R113 ;  /* 0x800000717c707221 */ /* 0x000fe20000010000 */
[----:B------:R-:W-:Y:S01]  /*36e0*/  FFMA.FTZ R115, R139, R110, R27 ;  /* 0x0000006e8b737223 */ /* 0x000fe2000001001b */
[----:B------:R-:W-:Y:S01]  /*36f0*/  FMUL.FTZ R155, R114, R138 ;  /* 0x0000008a729b7220 */ /* 0x000fe20000410000 */
[----:B------:R-:W-:Y:S01]  /*3700*/  LOP3.LUT P2, RZ, R153, 0xff00, RZ, 0xc0, !PT ;  /* 0x0000ff0099ff7812 */ /* 0x000fe2000784c0ff */
[----:B------:R-:W-:-:S02]  /*3710*/  @P6 HADD2.F32 R108, -RZ, R117.H0_H0 ;  /* 0x20000075ff6c6230 */ /* 0x000fc40000004100 */
[----:B------:R-:W-:Y:S01]  /*3720*/  FMUL.FTZ R154, R115, R138 ;  /* 0x0000008a739a7220 */ /* 0x000fe20000410000 */
[----:B------:R-:W-:Y:S01]  /*3730*/  FMUL.FTZ R155, R155, UR14 ;  /* 0x0000000e9b9b7c20 */ /* 0x000fe20008410000 */
[----:B------:R-:W-:Y:S01]  /*3740*/  MOV R156, RZ ;  /* 0x000000ff009c7202 */ /* 0x000fe20000000f00 */
[----:B------:R-:W-:Y:S02]  /*3750*/  @P5 HADD2.F32 R117, -RZ, R117.H1_H1 ;  /* 0x30000075ff755230 */ /* 0x000fe40000004100 */
[----:B------:R-:W-:Y:S01]  /*3760*/  FMUL.FTZ R154, R154, UR14 ;  /* 0x0000000e9a9a7c20 */ /* 0x000fe20008410000 */
[----:B------:R-:W-:Y:S01]  /*3770*/  @P6 FMUL.FTZ R111, R108, R155 ;  /* 0x0000009b6c6f6220 */ /* 0x000fe20000410000 */
[----:B------:R-:W-:Y:S01]  /*3780*/  FFMA.FTZ R108, R127, R149, R148 ;  /* 0x000000957f6c7223 */ /* 0x000fe20000010094 */
[----:B------:R-:W-:Y:S02]  /*3790*/  HFMA2 R113, -RZ, RZ, 0, 0 ;  /* 0x00000000ff717431 */ /* 0x000fe400000001ff */
[----:B------:R-:W-:Y:S01]  /*37a0*/  @P5 FMUL.FTZ R156, R117, R154 ;  /* 0x0000009a759c5220 */ /* 0x000fe20000410000 */
[----:B------:R-:W-:Y:S01]  /*37b0*/  FADD.FTZ R42, R42, R111 ;  /* 0x0000006f2a2a7221 */ /* 0x000fe20000010000 */
[----:B------:R-:W-:Y:S01]  /*37c0*/  FADD.FTZ R108, R125, -R108 ;  /* 0x8000006c7d6c7221 */ /* 0x000fe20000010000 */
[----:B------:R-:W-:-:S02]  /*37d0*/  @P1 HADD2.F32 R110, -RZ, R118.H0_H0 ;  /* 0x20000076ff6e1230 */ /* 0x000fc40000004100 */
[-C--:B------:R-:W-:Y:S01]  /*37e0*/  FFMA.FTZ R111, R121, R149.reuse, R148 ;  /* 0x00000095796f7223 */ /* 0x080fe20000010094 */
[----:B------:R-:W-:Y:S02]  /*37f0*/  @P2 HADD2.F32 R157, -RZ, R118.H1_H1 ;  /* 0x30000076ff9d2230 */ /* 0x000fe40000004100 */
[----:B------:R-:W-:Y:S01]  /*3800*/  FFMA.FTZ R108, R139, R108, R20 ;  /* 0x0000006c8b6c7223 */ /* 0x000fe20000010014 */
[----:B------:R-:W-:Y:S01]  /*3810*/  LOP3.LUT P4, RZ, R153, 0xff0000, RZ, 0xc0, !PT ;  /* 0x00ff000099ff7812 */ /* 0x000fe2000788c0ff */
[----:B------:R-:W-:Y:S01]  /*3820*/  FADD.FTZ R111, R120, -R111 ;  /* 0x8000006f786f7221 */ /* 0x000fe20000010000 */
[----:B------:R-:W-:Y:S01]  /*3830*/  FFMA.FTZ R158, R122, R149, R148 ;  /* 0x000000957a9e7223 */ /* 0x000fe20000010094 */
[----:B------:R-:W-:Y:S01]  /*3840*/  FMUL.FTZ R109, R108, R138 ;  /* 0x0000008a6c6d7220 */ /* 0x000fe20000410000 */
[----:B------:R-:W-:Y:S01]  /*3850*/  HFMA2 R159, -RZ, RZ, 0, 0 ;  /* 0x00000000ff9f7431 */ /* 0x000fe200000001ff */
[----:B------:R-:W-:Y:S01]  /*3860*/  MOV R162, RZ ;  /* 0x000000ff00a27202 */ /* 0x000fe20000000f00 */
[----:B------:R-:W-:Y:S01]  /*3870*/  FADD.FTZ R160, R123, -R158 ;  /* 0x8000009e7ba07221 */ /* 0x000fe20000010000 */
[----:B------:R-:W-:Y:S01]  /*3880*/  FMUL.FTZ R117, R109, UR14 ;  /* 0x0000000e6d757c20 */ /* 0x000fe20008410000 */
[----:B------:R-:W-:Y:S01]  /*3890*/  FFMA.FTZ R109, R139, R112, R21 ;  /* 0x000000708b6d7223 */ /* 0x000fe20000010015 */
[----:B------:R-:W-:Y:S01]  /*38a0*/  FADD.FTZ R43, R43, R156 ;  /* 0x0000009c2b2b7221 */ /* 0x000fe20000010000 */
[----:B------:R-:W-:Y:S01]  /*38b0*/  FMUL.FTZ R155, R98, R155 ;  /* 0x0000009b629b7220 */ /* 0x000fe20000410000 */
[-C--:B------:R-:W-:Y:S01]  /*38c0*/  FMUL.FTZ R118, R92, R117.reuse ;  /* 0x000000755c767220 */ /* 0x080fe20000410000 */
[----:B------:R-:W-:Y:S01]  /*38d0*/  @P1 FMUL.FTZ R113, R110, R117 ;  /* 0x000000756e711220 */ /* 0x000fe20000410000 */
[-C--:B------:R-:W-:Y:S01]  /*38e0*/  FMUL.FTZ R112, R109, R138.reuse ;  /* 0x0000008a6d707220 */ /* 0x080fe20000410000 */
[C---:B------:R-:W-:Y:S01]  /*38f0*/  FFMA.FTZ R110, R139.reuse, R111, R22 ;  /* 0x0000006f8b6e7223 */ /* 0x040fe20000010016 */
[--C-:B------:R-:W-:Y:S01]  /*3900*/  @P4 HADD2.F32 R158, -RZ, R119.reuse.H0_H0 ;  /* 0x20000077ff9e4230 */ /* 0x100fe20000004100 */
[----:B------:R-:W-:Y:S01]  /*3910*/  FSEL R118, R118, RZ, P1 ;  /* 0x000000ff76767208 */ /* 0x000fe20000800000 */
[----:B------:R-:W-:Y:S01]  /*3920*/  FMUL.FTZ R112, R112, UR14 ;  /* 0x0000000e70707c20 */ /* 0x000fe20008410000 */
[----:B------:R-:W-:Y:S01]  /*3930*/  ISETP.GE.U32.AND P1, PT, R152, RZ, PT ;  /* 0x000000ff9800720c */ /* 0x000fe20003f26070 */
[----:B------:R-:W-:Y:S01]  /*3940*/  FMUL.FTZ R117, R110, R138 ;  /* 0x0000008a6e757220 */ /* 0x000fe20000410000 */
[----:B------:R-:W-:Y:S01]  /*3950*/  FFMA.FTZ R111, R139, R160, R23 ;  /* 0x000000a08b6f7223 */ /* 0x000fe20000010017 */
[-C--:B------:R-:W-:Y:S01]  /*3960*/  @P2 FMUL.FTZ R162, R157, R112.reuse ;  /* 0x000000709da22220 */ /* 0x080fe20000410000 */
[----:B------:R-:W-:Y:S01]  /*3970*/  ISETP.GE.U32.AND.EX P1, PT, R153, 0x1000000, PT, P1 ;  /* 0x010000009900780c */ /* 0x000fe20003f26110 */
[----:B------:R-:W-:Y:S01]  /*3980*/  FMUL.FTZ R117, R117, UR14 ;  /* 0x0000000e75757c20 */ /* 0x000fe20008410000 */
[----:B------:R-:W-:Y:S01]  /*3990*/  FADD.FTZ R156, R36, R113 ;  /* 0x00000071249c7221 */ /* 0x000fe20000010000 */
[----:B------:R-:W-:Y:S01]  /*39a0*/  FADD.FTZ R157, R37, R162 ;  /* 0x000000a2259d7221 */ /* 0x000fe20000010000 */
[----:B------:R-:W-:Y:S01]  /*39b0*/  FMUL.FTZ R37, R93, R112 ;  /* 0x000000705d257220 */ /* 0x000fe20000410000 */
[----:B------:R-:W-:Y:S01]  /*39c0*/  @P4 FMUL.FTZ R159, R158, R117 ;  /* 0x000000759e9f4220 */ /* 0x000fe20000410000 */
[----:B------:R-:W-:Y:S01]  /*39d0*/  FMUL.FTZ R158, R111, R138 ;  /* 0x0000008a6f9e7220 */ /* 0x000fe20000410000 */
[-CC-:B------:R-:W-:Y:S01]  /*39e0*/  FFMA.FTZ R36, R147, R149.reuse, R148.reuse ;  /* 0x0000009593247223 */ /* 0x180fe20000010094 */
[----:B------:R-:W-:Y:S01]  /*39f0*/  MOV R160, RZ ;  /* 0x000000ff00a07202 */ /* 0x000fe20000000f00 */
[----:B------:R-:W-:Y:S01]  /*3a00*/  FFMA.FTZ R113, R146, R149, R148 ;  /* 0x0000009592717223 */ /* 0x000fe20000010094 */
[----:B------:R-:W-:Y:S01]  /*3a10*/  FMUL.FTZ R158, R158, UR14 ;  /* 0x0000000e9e9e7c20 */ /* 0x000fe20008410000 */
[----:B------:R-:W-:Y:S01]  /*3a20*/  FSEL R37, R37, RZ, P2 ;  /* 0x000000ff25257208 */ /* 0x000fe20001000000 */
[----:B------:R-:W-:Y:S01]  /*3a30*/  FADD.FTZ R36, R145, -R36 ;  /* 0x8000002491247221 */ /* 0x000fe20000010000 */
[----:B------:R-:W-:Y:S01]  /*3a40*/  @P1 HADD2.F32 R119, -RZ, R119.H1_H1 ;  /* 0x30000077ff771230 */ /* 0x000fe20000004100 */
[----:B------:R-:W-:Y:S01]  /*3a50*/  LOP3.LUT P2, RZ, R152, 0xff, RZ, 0xc0, !PT ;  /* 0x000000ff98ff7812 */ /* 0x000fe2000784c0ff */
[----:B------:R-:W-:Y:S01]  /*3a60*/  FADD.FTZ R38, R38, R159 ;  /* 0x0000009f26267221 */ /* 0x000fe20000010000 */
[----:B------:R-:W-:Y:S01]  /*3a70*/  FFMA.FTZ R112, R139, R36, R24 ;  /* 0x000000248b707223 */ /* 0x000fe20000010018 */
[----:B------:R-:W-:Y:S01]  /*3a80*/  FADD.FTZ R162, R144, -R113 ;  /* 0x8000007190a27221 */ /* 0x000fe20000010000 */
[----:B------:R-:W-:Y:S01]  /*3a90*/  @P1 FMUL.FTZ R160, R119, R158 ;  /* 0x0000009e77a01220 */ /* 0x000fe20000410000 */
[----:B------:R-:W-:Y:S01]  /*3aa0*/  FMUL.FTZ R119, R94, R117 ;  /* 0x000000755e777220 */ /* 0x000fe20000410000 */
[----:B------:R-:W-:Y:S01]  /*3ab0*/  FMUL.FTZ R117, R112, R138 ;  /* 0x0000008a70757220 */ /* 0x000fe20000410000 */
[----:B------:R-:W-:-:S02]  /*3ac0*/  HFMA2 R159, -RZ, RZ, 0, 0 ;  /* 0x00000000ff9f7431 */ /* 0x000fc400000001ff */
[----:B------:R-:W-:Y:S01]  /*3ad0*/  FFMA.FTZ R113, R139, R162, R25 ;  /* 0x000000a28b717223 */ /* 0x000fe20000010019 */
[----:B------:R-:W-:Y:S01]  /*3ae0*/  FMUL.FTZ R158, R95, R158 ;  /* 0x0000009e5f9e7220 */ /* 0x000fe20000410000 */
[----:B------:R-:W-:Y:S01]  /*3af0*/  FSEL R119, R119, RZ, P4 ;  /* 0x000000ff77777208 */ /* 0x000fe20002000000 */
[----:B------:R-:W-:Y:S01]  /*3b00*/  FMUL.FTZ R117, R117, UR14 ;  /* 0x0000000e75757c20 */ /* 0x000fe20008410000 */
[----:B------:R-:W-:Y:S01]  /*3b10*/  LOP3.LUT P4, RZ, R152, 0xff00, RZ, 0xc0, !PT ;  /* 0x0000ff0098ff7812 */ /* 0x000fe2000788c0ff */
[--C-:B------:R-:W-:Y:S02]  /*3b20*/  @P2 HADD2.F32 R36, -RZ, R116.reuse.H0_H0 ;  /* 0x20000074ff242230 */ /* 0x100fe40000004100 */
[----:B------:R-:W-:Y:S01]  /*3b30*/  FMUL.FTZ R154, R99, R154 ;  /* 0x0000009a639a7220 */ /* 0x000fe20000410000 */
[----:B------:R-:W-:Y:S01]  /*3b40*/  F2FP.F16.F32.PACK_AB R118, R37, R118 ;  /* 0x000000762576723e */ /* 0x000fe200000000ff */
[----:B------:R-:W-:Y:S01]  /*3b50*/  FADD.FTZ R39, R39, R160 ;  /* 0x000000a027277221 */ /* 0x000fe20000010000 */
[----:B------:R-:W-:Y:S01]  /*3b60*/  FSEL R158, R158, RZ, P1 ;  /* 0x000000ff9e9e7208 */ /* 0x000fe20000800000 */
[-C--:B------:R-:W-:Y:S01]  /*3b70*/  @P2 FMUL.FTZ R159, R36, R117.reuse ;  /* 0x00000075249f2220 */ /* 0x080fe20000410000 */
[----:B------:R-:W-:Y:S01]  /*3b80*/  FMUL.FTZ R36, R113, R138 ;  /* 0x0000008a71247220 */ /* 0x000fe20000410000 */
[----:B------:R-:W-:Y:S01]  /*3b90*/  FMUL.FTZ R117, R96, R117 ;  /* 0x0000007560757220 */ /* 0x000fe20000410000 */
[----:B------:R-:W-:Y:S01]  /*3ba0*/  FSEL R155, R155, RZ, P6 ;  /* 0x000000ff9b9b7208 */ /* 0x000fe20003000000 */
[----:B------:R-:W-:Y:S01]  /*3bb0*/  FADD.FTZ R40, R40, R159 ;  /* 0x0000009f28287221 */ /* 0x000fe20000010000 */
[----:B------:R-:W-:Y:S01]  /*3bc0*/  FMUL.FTZ R36, R36, UR14 ;  /* 0x0000000e24247c20 */ /* 0x000fe20008410000 */
[----:B------:R-:W-:Y:S01]  /*3bd0*/  FSEL R154, R154, RZ, P5 ;  /* 0x000000ff9a9a7208 */ /* 0x000fe20002800000 */
[----:B------:R-:W-:Y:S01]  /*3be0*/  @P4 HADD2.F32 R161, -RZ, R116.H1_H1 ;  /* 0x30000074ffa14230 */ /* 0x000fe20000004100 */
[----:B------:R-:W-:-:S02]  /*3bf0*/  MOV R116, RZ ;  /* 0x000000ff00747202 */ /* 0x000fc40000000f00 */
[----:B------:R-:W-:Y:S02]  /*3c00*/  F2FP.F16.F32.PACK_AB R119, R158, R119 ;  /* 0x000000779e77723e */ /* 0x000fe400000000ff */
[-C--:B------:R-:W-:Y:S01]  /*3c10*/  @P4 FMUL.FTZ R116, R161, R36.reuse ;  /* 0x00000024a1744220 */ /* 0x080fe20000410000 */
[----:B------:R-:W-:-:S03]  /*3c20*/  FMUL.FTZ R36, R97, R36 ;  /* 0x0000002461247220 */ /* 0x000fc60000410000 */
[----:B------:R-:W-:Y:S01]  /*3c30*/  FADD.FTZ R41, R41, R116 ;  /* 0x0000007429297221 */ /* 0x000fe20000010000 */
[----:B------:R-:W-:Y:S02]  /*3c40*/  FSEL R116, R117, RZ, P2 ;  /* 0x000000ff75747208 */ /* 0x000fe40001000000 */
[----:B------:R-:W-:Y:S02]  /*3c50*/  FSEL R37, R36, RZ, P4 ;  /* 0x000000ff24257208 */ /* 0x000fe40002000000 */
[----:B------:R-:W-:Y:S02]  /*3c60*/  F2FP.F16.F32.PACK_AB R117, R154, R155 ;  /* 0x0000009b9a75723e */ /* 0x000fe400000000ff */
[----:B------:R-:W-:-:S07]  /*3c70*/  F2FP.F16.F32.PACK_AB R116, R37, R116 ;  /* 0x000000742574723e */ /* 0x000fce00000000ff */
.L_x_8349:
        /* <DEDUP_REMOVED lines=12> */
.L_x_8347:
[----:B------:R-:W-:Y:S05]  /*3d40*/  BSYNC.RECONVERGENT B1 ;  /* 0x0000000000017941 */ /* 0x000fea0003800200 */
.L_x_8346:
        /* <DEDUP_REMOVED lines=21> */
[----:B------:R-:W-:-:S02]  /*3ea0*/  HFMA2 R157, -RZ, RZ, 0, 0 ;  /* 0x00000000ff9d7431 */ /* 0x000fc400000001ff */
[--C-:B------:R-:W-:Y:S01]  /*3eb0*/  @P6 HADD2.F32 R108, -RZ, R117.reuse.H0_H0 ;  /* 0x20000075ff6c6230 */ /* 0x100fe20000004100 */
[----:B------:R-:W-:Y:S01]  /*3ec0*/  LOP3.LUT P2, RZ, R151, 0xff, RZ, 0xc0, !PT ;  /* 0x000000ff97ff7812 */ /* 0x000fe2000784c0ff */
[----:B------:R-:W-:Y:S01]  /*3ed0*/  FMUL.FTZ R149, R149, UR14 ;  /* 0x0000000e95957c20 */ /* 0x000fe20008410000 */
[----:B------:R-:W-:Y:S01]  /*3ee0*/  FFMA.FTZ R115, R139, R148, R19 ;  /* 0x000000948b737223 */ /* 0x000fe20000010013 */
[----:B------:R-:W-:Y:S01]  /*3ef0*/  FADD.FTZ R155, R128, -R155 ;  /* 0x8000009b809b7221 */ /* 0x000fe20000010000 */
[----:B------:R-:W-:Y:S01]  /*3f00*/  LOP3.LUT P3, RZ, R151, 0xff00, RZ, 0xc0, !PT ;  /* 0x0000ff0097ff7812 */ /* 0x000fe2000786c0ff */
[----:B------:R-:W-:Y:S01]  /*3f10*/  @P6 FMUL.FTZ R157, R108, R149 ;  /* 0x000000956c9d6220 */ /* 0x000fe20000410000 */
[-C--:B------:R-:W-:Y:S01]  /*3f20*/  FMUL.FTZ R148, R115, R138.reuse ;  /* 0x0000008a73947220 */ /* 0x080fe20000410000 */
[----:B------:R-:W-:Y:S01]  /*3f30*/  FFMA.FTZ R108, R139, R155, R12 ;  /* 0x0000009b8b6c7223 */ /* 0x000fe2000001000c */
[----:B------:R-:W-:Y:S01]  /*3f40*/  @P5 HADD2.F32 R117, -RZ, R117.H1_H1 ;  /* 0x30000075ff755230 */ /* 0x000fe20000004100 */
[----:B------:R-:W-:Y:S01]  /*3f50*/  MOV R154, RZ ;  /* 0x000000ff009a7202 */ /* 0x000fe20000000f00 */
[----:B------:R-:W-:Y:S01]  /*3f60*/  FMUL.FTZ R148, R148, UR14 ;  /* 0x0000000e94947c20 */ /* 0x000fe20008410000 */
[----:B------:R-:W-:Y:S01]  /*3f70*/  FMUL.FTZ R109, R108, R138 ;  /* 0x0000008a6c6d7220 */ /* 0x000fe20000410000 */
[----:B------:R-:W-:Y:S01]  /*3f80*/  FADD.FTZ R156, R131, -R110 ;  /* 0x8000006e839c7221 */ /* 0x000fe20000010000 */
[----:B------:R-:W-:-:S02]  /*3f90*/  HFMA2 R155, -RZ, RZ, 0, 0 ;  /* 0x00000000ff9b7431 */ /* 0x000fc400000001ff */
[----:B------:R-:W-:Y:S01]  /*3fa0*/  @P5 FMUL.FTZ R154, R117, R148 ;  /* 0x00000094759a5220 */ /* 0x000fe20000410000 */
[--C-:B------:R-:W-:Y:S02]  /*3fb0*/  @P2 HADD2.F32 R110, -RZ, R118.reuse.H0_H0 ;  /* 0x20000076ff6e2230 */ /* 0x100fe40000004100 */
[----:B------:R-:W-:Y:S01]  /*3fc0*/  FMUL.FTZ R117, R109, UR14 ;  /* 0x0000000e6d757c20 */ /* 0x000fe20008410000 */
[----:B------:R-:W-:Y:S01]  /*3fd0*/  FADD.FTZ R111, R130, -R111 ;  /* 0x8000006f826f7221 */ /* 0x000fe20000010000 */
[----:B------:R-:W-:Y:S01]  /*3fe0*/  FFMA.FTZ R109, R139, R156, R13 ;  /* 0x0000009c8b6d7223 */ /* 0x000fe2000001000d */
[----:B------:R-:W-:Y:S01]  /*3ff0*/  LOP3.LUT P4, RZ, R151, 0xff0000, RZ, 0xc0, !PT ;  /* 0x00ff000097ff7812 */ /* 0x000fe2000788c0ff */
[----:B------:R-:W-:Y:S01]  /*4000*/  @P2 FMUL.FTZ R155, R110, R117 ;  /* 0x000000756e9b2220 */ /* 0x000fe20000410000 */
[----:B------:R-:W-:Y:S02]  /*4010*/  @P3 HADD2.F32 R159, -RZ, R118.H1_H1 ;  /* 0x30000076ff9f3230 */ /* 0x000fe40000004100 */
[----:B------:R-:W-:Y:S01]  /*4020*/  FFMA.FTZ R110, R139, R111, R14 ;  /* 0x0000006f8b6e7223 */ /* 0x000fe2000001000e */
        /* <DEDUP_REMOVED lines=9> */
[----:B------:R-:W-:Y:S01]  /*40c0*/  @P3 FMUL.FTZ R156, R159, R162 ;  /* 0x000000a29f9c3220 */ /* 0x000fe20000410000 */
[----:B------:R-:W-:Y:S01]  /*40d0*/  FADD.FTZ R160, R133, -R158 ;  /* 0x8000009e85a07221 */ /* 0x000fe20000010000 */
[----:B------:R-:W-:Y:S01]  /*40e0*/  HFMA2 R159, -RZ, RZ, 0, 0 ;  /* 0x00000000ff9f7431 */ /* 0x000fe200000001ff */
[----:B------:R-:W-:Y:S01]  /*40f0*/  ISETP.GE.U32.AND.EX P2, PT, R151, 0x1000000, PT, P2 ;  /* 0x010000009700780c */ /* 0x000fe20003f46120 */
[----:B------:R-:W-:-:S02]  /*4100*/  @P4 HADD2.F32 R158, -RZ, R119.H0_H0 ;  /* 0x20000077ff9e4230 */ /* 0x000fc40000004100 */
[----:B------:R-:W-:Y:S01]  /*4110*/  FMUL.FTZ R117, R77, R162 ;  /* 0x000000a24d757220 */ /* 0x000fe20000410000 */
[-C--:B------:R-:W-:Y:S01]  /*4120*/  FMUL.FTZ R161, R78, R157.reuse ;  /* 0x0000009d4ea17220 */ /* 0x080fe20000410000 */
[----:B------:R-:W-:Y:S01]  /*4130*/  FFMA.FTZ R111, R139, R160, R15 ;  /* 0x000000a08b6f7223 */ /* 0x000fe2000001000f */
[----:B------:R-:W-:Y:S01]  /*4140*/  FADD.FTZ R113, R8, -R113 ;  /* 0x8000007108717221 */ /* 0x000fe20000010000 */
[----:B------:R-:W-:Y:S01]  /*4150*/  @P4 FMUL.FTZ R159, R158, R157 ;  /* 0x0000009d9e9f4220 */ /* 0x000fe20000410000 */
[----:B------:R-:W-:Y:S01]  /*4160*/  FSEL R117, R117, RZ, P3 ;  /* 0x000000ff75757208 */ /* 0x000fe20001800000 */
[----:B------:R-:W-:Y:S01]  /*4170*/  FADD.FTZ R162, R11, -R112 ;  /* 0x800000700ba27221 */ /* 0x000fe20000010000 */
[----:B------:R-:W-:Y:S01]  /*4180*/  FSEL R161, R161, RZ, P4 ;  /* 0x000000ffa1a17208 */ /* 0x000fe20002000000 */
[----:B------:R-:W-:Y:S01]  /*4190*/  FMUL.FTZ R158, R111, R138 ;  /* 0x0000008a6f9e7220 */ /* 0x000fe20000410000 */
[C---:B------:R-:W-:Y:S01]  /*41a0*/  LOP3.LUT P3, RZ, R150.reuse, 0xff, RZ, 0xc0, !PT ;  /* 0x000000ff96ff7812 */ /* 0x040fe2000786c0ff */
[----:B------:R-:W-:Y:S01]  /*41b0*/  FFMA.FTZ R112, R139, R113, R16 ;  /* 0x000000718b707223 */ /* 0x000fe20000010010 */
[----:B------:R-:W-:Y:S01]  /*41c0*/  LOP3.LUT P4, RZ, R150, 0xff00, RZ, 0xc0, !PT ;  /* 0x0000ff0096ff7812 */ /* 0x000fe2000788c0ff */
[----:B------:R-:W-:-:S02]  /*41d0*/  @P2 HADD2.F32 R119, -RZ, R119.H1_H1 ;  /* 0x30000077ff772230 */ /* 0x000fc40000004100 */
[----:B------:R-:W-:Y:S01]  /*41e0*/  FFMA.FTZ R113, R139, R162, R17 ;  /* 0x000000a28b717223 */ /* 0x000fe20000010011 */
        /* <DEDUP_REMOVED lines=35> */
.L_x_8350:
        /* <DEDUP_REMOVED lines=9> */
[----:B------:R-:W-:Y:S01]  /*44b0*/  FFMA.FTZ R156, R6, R149, R148 ;  /* 0x00000095069c7223 */ /* 0x000fe20000010094 */
[----:B------:R-:W-:-:S02]  /*44c0*/  LOP3.LUT P3, RZ, R151, 0xff00, RZ, 0xc0, !PT ;  /* 0x0000ff0097ff7812 */ /* 0x000fc4000786c0ff */
[C---:B------:R-:W-:Y:S01]  /*44d0*/  FMUL.FTZ R159, R138.reuse, R155 ;  /* 0x0000009b8a9f7220 */ /* 0x040fe20000410000 */
[----:B------:R-:W-:Y:S01]  /*44e0*/  FFMA.FTZ R155, R139, R154, R19 ;  /* 0x0000009a8b9b7223 */ /* 0x000fe20000010013 */
[--C-:B------:R-:W-:Y:S02]  /*44f0*/  @P6 HADD2.F32 R154, -RZ, R117.reuse.H0_H0 ;  /* 0x20000075ff9a6230 */ /* 0x100fe40000004100 */
[----:B------:R-:W-:Y:S01]  /*4500*/  FADD.FTZ R156, R131, -R156 ;  /* 0x8000009c839c7221 */ /* 0x000fe20000010000 */
[----:B------:R-:W-:Y:S01]  /*4510*/  FMUL.FTZ R159, R159, UR14 ;  /* 0x0000000e9f9f7c20 */ /* 0x000fe20008410000 */
[----:B------:R-:W-:Y:S01]  /*4520*/  FMUL.FTZ R158, R138, R155 ;  /* 0x0000009b8a9e7220 */ /* 0x000fe20000410000 */
[----:B------:R-:W-:Y:S01]  /*4530*/  @P5 HADD2.F32 R117, -RZ, R117.H1_H1 ;  /* 0x30000075ff755230 */ /* 0x000fe20000004100 */
[----:B------:R-:W-:Y:S01]  /*4540*/  LOP3.LUT P4, RZ, R151, 0xff0000, RZ, 0xc0, !PT ;  /* 0x00ff000097ff7812 */ /* 0x000fe2000788c0ff */
[----:B------:R-:W-:Y:S01]  /*4550*/  @P6 FMUL.FTZ R157, R154, R159 ;  /* 0x0000009f9a9d6220 */ /* 0x000fe20000410000 */
[----:B------:R-:W-:Y:S01]  /*4560*/  FMUL.FTZ R158, R158, UR14 ;  /* 0x0000000e9e9e7c20 */ /* 0x000fe20008410000 */
[----:B------:R-:W-:Y:S01]  /*4570*/  MOV R154, RZ ;  /* 0x000000ff009a7202 */ /* 0x000fe20000000f00 */
[----:B------:R-:W-:-:S02]  /*4580*/  @P2 HADD2.F32 R160, -RZ, R118.H0_H0 ;  /* 0x20000076ffa02230 */ /* 0x000fc40000004100 */
[----:B------:R-:W-:Y:S01]  /*4590*/  FADD.FTZ R34, R34, R157 ;  /* 0x0000009d22227221 */ /* 0x000fe20000010000 */
[----:B------:R-:W-:Y:S01]  /*45a0*/  @P5 FMUL.FTZ R154, R117, R158 ;  /* 0x0000009e759a5220 */ /* 0x000fe20000410000 */
[-CC-:B------:R-:W-:Y:S01]  /*45b0*/  FFMA.FTZ R117, R7, R149.reuse, R148.reuse ;  /* 0x0000009507757223 */ /* 0x180fe20000010094 */
[----:B------:R-:W-:Y:S01]  /*45c0*/  FFMA.FTZ R157, R9, R149, R148 ;  /* 0x00000095099d7223 */ /* 0x000fe20000010094 */
[----:B------:R-:W-:Y:S01]  /*45d0*/  FFMA.FTZ R161, R139, R156, R13 ;  /* 0x0000009c8ba17223 */ /* 0x000fe2000001000d */
[----:B------:R-:W-:Y:S01]  /*45e0*/  FADD.FTZ R35, R35, R154 ;  /* 0x0000009a23237221 */ /* 0x000fe20000010000 */
[----:B------:R-:W-:Y:S01]  /*45f0*/  FADD.FTZ R117, R128, -R117 ;  /* 0x8000007580757221 */ /* 0x000fe20000010000 */
[----:B------:R-:W-:Y:S01]  /*4600*/  FADD.FTZ R157, R130, -R157 ;  /* 0x8000009d829d7221 */ /* 0x000fe20000010000 */
[----:B------:R-:W-:Y:S01]  /*4610*/  FMUL.FTZ R156, R138, R161 ;  /* 0x000000a18a9c7220 */ /* 0x000fe20000410000 */
[----:B------:R-:W-:Y:S02]  /*4620*/  @P3 HADD2.F32 R161, -RZ, R118.H1_H1 ;  /* 0x30000076ffa13230 */ /* 0x000fe40000004100 */
[C---:B------:R-:W-:Y:S01]  /*4630*/  FFMA.FTZ R117, R139.reuse, R117, R12 ;  /* 0x000000758b757223 */ /* 0x040fe2000001000c */
[----:B------:R-:W-:Y:S01]  /*4640*/  FFMA.FTZ R157, R139, R157, R14 ;  /* 0x0000009d8b9d7223 */ /* 0x000fe2000001000e */
[----:B------:R-:W-:Y:S01]  /*4650*/  FMUL.FTZ R156, R156, UR14 ;  /* 0x0000000e9c9c7c20 */ /* 0x000fe20008410000 */
[----:B------:R-:W-:Y:S01]  /*4660*/  MOV R118, RZ ;  /* 0x000000ff00767202 */ /* 0x000fe20000000f00 */
[----:B------:R-:W-:Y:S01]  /*4670*/  FMUL.FTZ R155, R138, R117 ;  /* 0x000000758a9b7220 */ /* 0x000fe20000410000 */
[----:B------:R-:W-:-:S02]  /*4680*/  HFMA2 R117, -RZ, RZ, 0, 0 ;  /* 0x00000000ff757431 */ /* 0x000fc400000001ff */
[----:B------:R-:W-:Y:S01]  /*4690*/  FMUL.FTZ R157, R138, R157 ;  /* 0x0000009d8a9d7220 */ /* 0x000fe20000410000 */
[----:B------:R-:W-:Y:S01]  /*46a0*/  @P3 FMUL.FTZ R118, R161, R156 ;  /* 0x0000009ca1763220 */ /* 0x000fe20000410000 */
[----:B------:R-:W-:Y:S01]  /*46b0*/  FMUL.FTZ R155, R155, UR14 ;  /* 0x0000000e9b9b7c20 */ /* 0x000fe20008410000 */
[--C-:B------:R-:W-:Y:S01]  /*46c0*/  FFMA.FTZ R161, R3, R149, R148.reuse ;  /* 0x0000009503a17223 */ /* 0x100fe20000010094 */
[----:B------:R-:W-:Y:S01]  /*46d0*/  FMUL.FTZ R157, R157, UR14 ;  /* 0x0000000e9d9d7c20 */ /* 0x000fe20008410000 */
[----:B------:R-:W-:Y:S01]  /*46e0*/  FMUL.FTZ R159, R82, R159 ;  /* 0x0000009f529f7220 */ /* 0x000fe20000410000 */
[----:B------:R-:W-:Y:S01]  /*46f0*/  @P2 FMUL.FTZ R117, R160, R155 ;  /* 0x0000009ba0752220 */ /* 0x000fe20000410000 */
[-CC-:B------:R-:W-:Y:S01]  /*4700*/  FFMA.FTZ R160, R2, R149.reuse, R148.reuse ;  /* 0x0000009502a07223 */ /* 0x180fe20000010094 */
[----:B------:R-:W-:Y:S01]  /*4710*/  FFMA.FTZ R148, R132, R149, R148 ;  /* 0x0000009584947223 */ /* 0x000fe20000010094 */
[----:B------:R-:W-:Y:S01]  /*4720*/  FADD.FTZ R161, R8, -R161 ;  /* 0x800000a108a17221 */ /* 0x000fe20000010000 */
[----:B------:R-:W-:Y:S01]  /*4730*/  FADD.FTZ R154, R28, R117 ;  /* 0x000000751c9a7221 */ /* 0x000fe20000010000 */
[----:B------:R-:W-:-:S02]  /*4740*/  HFMA2 R117, -RZ, RZ, 0, 0 ;  /* 0x00000000ff757431 */ /* 0x000fc400000001ff */
[----:B------:R-:W-:Y:S02]  /*4750*/  @P4 HADD2.F32 R28, -RZ, R119.H0_H0 ;  /* 0x20000077ff1c4230 */ /* 0x000fe40000004100 */
[----:B------:R-:W-:Y:S01]  /*4760*/  FADD.FTZ R160, R11, -R160 ;  /* 0x800000a00ba07221 */ /* 0x000fe20000010000 */
[----:B------:R-:W-:Y:S01]  /*4770*/  FADD.FTZ R148, R133, -R148 ;  /* 0x8000009485947221 */ /* 0x000fe20000010000 */
[----:B------:R-:W-:Y:S01]  /*4780*/  FFMA.FTZ R149, R139, R161, R16 ;  /* 0x000000a18b957223 */ /* 0x000fe20000010010 */
[----:B------:R-:W-:Y:S01]  /*4790*/  FMUL.FTZ R158, R83, R158 ;  /* 0x0000009e539e7220 */ /* 0x000fe20000410000 */
[----:B------:R-:W-:Y:S01]  /*47a0*/  @P4 FMUL.FTZ R117, R28, R157 ;  /* 0x0000009d1c754220 */ /* 0x000fe20000410000 */
[----:B------:R-:W-:Y:S01]  /*47b0*/  FMUL.FTZ R28, R76, R155 ;  /* 0x0000009b4c1c7220 */ /* 0x000fe20000410000 */
[C---:B------:R-:W-:Y:S01]  /*47c0*/  FFMA.FTZ R155, R139.reuse, R160, R17 ;  /* 0x000000a08b9b7223 */ /* 0x040fe20000010011 */
[----:B------:R-:W-:Y:S01]  /*47d0*/  FFMA.FTZ R139, R139, R148, R15 ;  /* 0x000000948b8b7223 */ /* 0x000fe2000001000f */
[C---:B------:R-:W-:Y:S01]  /*47e0*/  FMUL.FTZ R149, R138.reuse, R149 ;  /* 0x000000958a957220 */ /* 0x040fe20000410000 */
[----:B------:R-:W-:Y:S01]  /*47f0*/  MOV R160, RZ ;  /* 0x000000ff00a07202 */ /* 0x000fe20000000f00 */
[----:B------:R-:W-:Y:S01]  /*4800*/  FMUL.FTZ R148, R138, R155 ;  /* 0x0000009b8a947220 */ /* 0x000fe20000410000 */
[----:B------:R-:W-:Y:S01]  /*4810*/  FSEL R28, R28, RZ, P2 ;  /* 0x000000ff1c1c7208 */ /* 0x000fe20001000000 */
[----:B------:R-:W-:Y:S01]  /*4820*/  FMUL.FTZ R162, R138, R139 ;  /* 0x0000008b8aa27220 */ /* 0x000fe20000410000 */
[----:B------:R-:W-:Y:S01]  /*4830*/  ISETP.GE.U32.AND P2, PT, R150, RZ, PT ;  /* 0x000000ff9600720c */ /* 0x000fe20003f46070 */
[----:B------:R-:W-:Y:S01]  /*4840*/  FMUL.FTZ R139, R77, R156 ;  /* 0x0000009c4d8b7220 */ /* 0x000fe20000410000 */
[----:B------:R-:W-:Y:S01]  /*4850*/  FMUL.FTZ R138, R78, R157 ;  /* 0x0000009d4e8a7220 */ /* 0x000fe20000410000 */
[----:B------:R-:W-:Y:S01]  /*4860*/  FMUL.FTZ R162, R162, UR14 ;  /* 0x0000000ea2a27c20 */ /* 0x000fe20008410000 */
[----:B------:R-:W-:Y:S01]  /*4870*/  ISETP.GE.U32.AND.EX P2, PT, R151, 0x1000000, PT, P2 ;  /* 0x010000009700780c */ /* 0x000fe20003f46120 */
[----:B------:R-:W-:Y:S01]  /*4880*/  FMUL.FTZ R149, R149, UR14 ;  /* 0x0000000e95957c20 */ /* 0x000fe20008410000 */
[----:B------:R-:W-:Y:S01]  /*4890*/  FSEL R139, R139, RZ, P3 ;  /* 0x000000ff8b8b7208 */ /* 0x000fe20001800000 */
[----:B------:R-:W-:Y:S01]  /*48a0*/  FADD.FTZ R157, R29, R118 ;  /* 0x000000761d9d7221 */ /* 0x000fe20000010000 */
[----:B------:R-:W-:-:S02]  /*48b0*/  FSEL R138, R138, RZ, P4 ;  /* 0x000000ff8a8a7208 */ /* 0x000fc40002000000 */
[C---:B------:R-:W-:Y:S02]  /*48c0*/  LOP3.LUT P3, RZ, R150.reuse, 0xff, RZ, 0xc0, !PT ;  /* 0x000000ff96ff7812 */ /* 0x040fe4000786c0ff */
[----:B------:R-:W-:Y:S02]  /*48d0*/  LOP3.LUT P4, RZ, R150, 0xff00, RZ, 0xc0, !PT ;  /* 0x0000ff0096ff7812 */ /* 0x000fe4000788c0ff */
[----:B------:R-:W-:Y:S02]  /*48e0*/  FSEL R158, R158, RZ, P5 ;  /* 0x000000ff9e9e7208 */ /* 0x000fe40002800000 */
[----:B------:R-:W-:Y:S01]  /*48f0*/  F2FP.F16.F32.PACK_AB R118, R139, R28 ;  /* 0x0000001c8b76723e */ /* 0x000fe200000000ff */
[----:B------:R-:W-:-:S05]  /*4900*/  @P2 HADD2.F32 R119, -RZ, R119.H1_H1 ;  /* 0x30000077ff772230 */ /* 0x000fca0000004100 */
[-C--:B------:R-:W-:Y:S01]  /*4910*/  @P2 FMUL.FTZ R160, R119, R162.reuse ;  /* 0x000000a277a02220 */ /* 0x080fe20000410000 */
[----:B------:R-:W-:Y:S02]  /*4920*/  HFMA2 R119, -RZ, RZ, 0, 0 ;  /* 0x00000000ff777431 */ /* 0x000fe400000001ff */
[--C-:B------:R-:W-:Y:S02]  /*4930*/  @P3 HADD2.F32 R156, -RZ, R116.reuse.H0_H0 ;  /* 0x20000074ff9c3230 */ /* 0x100fe40000004100 */
        /* <DEDUP_REMOVED lines=19> */
.L_x_8351:
        /* <DEDUP_REMOVED lines=11> */
.L_x_8343:
[----:B------:R-:W-:Y:S05]  /*4b20*/  BSYNC.RECONVERGENT B0 ;  /* 0x0000000000007941 */ /* 0x000fea0003800200 */
.L_x_8337:
[----:B0-23--:R-:W0:Y:S02]  /*4b30*/  LDC.64 R116, c[0x0][0x380] ;  /* 0x0000e000ff747b82 */ /* 0x00de240000000a00 */
[----:B0-----:R-:W-:-:S04]  /*4b40*/  LEA R137, R116, R137, 0x2 ;  /* 0x0000008974897211 */ /* 0x001fc800078e10ff */
[----:B------:R-:W-:-:S13]  /*4b50*/  ISETP.GE.AND P1, PT, R137, R117, PT ;  /* 0x000000758900720c */ /* 0x000fda0003f26270 */
[----:B------:R-:W-:Y:S05]  /*4b60*/  @!P1 BRA `(.L_x_8352) ;  /* 0xffffffb800989947 */ /* 0x000fea000383ffff */
.L_x_8331:
        /* <DEDUP_REMOVED lines=25> */
[----:B------:R1:W-:Y:S04]  /*4d00*/  STS.128 [R2+0x400], R48 ;  /* 0x0004003002007388 */ /* 0x0003e80000000c00 */
        /* <DEDUP_REMOVED lines=131> */
.L_x_8354:
[----:B------:R-:W-:Y:S05]  /*5540*/  BSYNC.RECONVERGENT B0 ;  /* 0x0000000000007941 */ /* 0x000fea0003800200 */
.L_x_8353:
        /* <DEDUP_REMOVED lines=18> */
.L_x_8356:
[----:B------:R-:W-:Y:S05]  /*5670*/  BSYNC.RECONVERGENT B0 ;  /* 0x0000000000007941 */ /* 0x000fea0003800200 */
.L_x_8355:
        /* <DEDUP_REMOVED lines=18> */
.L_x_8358:
[----:B------:R-:W-:Y:S05]  /*57a0*/  BSYNC.RECONVERGENT B0 ;  /* 0x0000000000007941 */ /* 0x000fea0003800200 */
.L_x_8357:
        /* <DEDUP_REMOVED lines=12> */
.L_x_8336:
        /* <DEDUP_REMOVED lines=8> */
.L_x_8360:
[----:B------:R-:W-:Y:S05]  /*58f0*/  BSYNC B0 ;  /* 0x0000000000007941 */ /* 0x000fea0003800000 */
.L_x_8359:
        /* <DEDUP_REMOVED lines=8> */
.L_x_8361:
[----:B------:R-:W-:Y:S01]  /*5980*/  FADD.FTZ R116, R116, R149 ;  /* 0x0000009574747221 */ /* 0x000fe20000010000 */
[----:B------:R-:W-:-:S04]  /*5990*/  HFMA2 R158, -RZ, RZ, 0, 1.1920928955078125e-07 ;  /* 0x00000002ff9e7431 */ /* 0x000fc800000001ff */
[----:B------:R-:W-:Y:S02]  /*59a0*/  MOV R159, R116 ;  /* 0x00000074009f7202 */ /* 0x000fe40000000f00 */
[----:B------:R-:W-:-:S07]  /*59b0*/  MOV R117, R157 ;  /* 0x0000009d00757202 */ /* 0x000fce0000000f00 */
[----:B------:R-:W-:Y:S05]  /*59c0*/  WARPSYNC.COLLECTIVE R156, `(.L_x_8362) ;  /* 0x000000009c087348 */ /* 0x000fea0003c00000 */
[----:B------:R0:W1:Y:S02]  /*59d0*/  SHFL.BFLY P2, R157, R159, R158, R161 ;  /* 0x0c00009e9f9d7389 */ /* 0x00006400000400a1 */
[----:B01----:R-:W-:Y:S05]  /*59e0*/  ENDCOLLECTIVE ;  /* 0x000000000000791b */ /* 0x003fea0003800000 */
.L_x_8362:
[----:B------:R-:W-:-:S05]  /*59f0*/  FADD.FTZ R117, R117, R154 ;  /* 0x0000009a75757221 */ /* 0x000fca0000010000 */
[----:B------:R-:W-:Y:S02]  /*5a00*/  MOV R159, R117 ;  /* 0x00000075009f7202 */ /* 0x000fe40000000f00 */
[----:B------:R-:W-:-:S07]  /*5a10*/  MOV R119, R157 ;  /* 0x0000009d00777202 */ /* 0x000fce0000000f00 */
[----:B------:R-:W-:Y:S05]  /*5a20*/  WARPSYNC.COLLECTIVE R156, `(.L_x_8363) ;  /* 0x000000009c087348 */ /* 0x000fea0003c00000 */
[----:B------:R0:W1:Y:S02]  /*5a30*/  SHFL.BFLY P2, R157, R159, R158, R161 ;  /* 0x0c00009e9f9d7389 */ /* 0x00006400000400a1 */
[----:B01----:R-:W-:Y:S05]  /*5a40*/  ENDCOLLECTIVE ;  /* 0x000000000000791b */ /* 0x003fea0003800000 */
.L_x_8363:
[----:B------:R-:W-:Y:S01]  /*5a50*/  FADD.FTZ R119, R116, R119 ;  /* 0x0000007774777221 */ /* 0x000fe20000010000 */
[----:B------:R-:W-:-:S04]  /*5a60*/  HFMA2 R158, -RZ, RZ, 0, 2.384185791015625e-07 ;  /* 0x00000004ff9e7431 */ /* 0x000fc800000001ff */
[----:B------:R-:W-:Y:S02]  /*5a70*/  MOV R159, R119 ;  /* 0x00000077009f7202 */ /* 0x000fe40000000f00 */
[----:B------:R-:W-:-:S07]  /*5a80*/  MOV R118, R157 ;  /* 0x0000009d00767202 */ /* 0x000fce0000000f00 */
[----:B------:R-:W-:Y:S05]  /*5a90*/  WARPSYNC.COLLECTIVE R156, `(.L_x_8364) ;  /* 0x000000009c087348 */ /* 0x000fea0003c00000 */
[----:B------:R0:W1:Y:S02]  /*5aa0*/  SHFL.BFLY P2, R157, R159, R158, R161 ;  /* 0x0c00009e9f9d7389 */ /* 0x00006400000400a1 */
[----:B01----:R-:W-:Y:S05]  /*5ab0*/  ENDCOLLECTIVE ;  /* 0x000000000000791b */ /* 0x003fea0003800000 */
.L_x_8364:
[----:B------:R-:W-:-:S05]  /*5ac0*/  FADD.FTZ R118, R117, R118 ;  /* 0x0000007675767221 */ /* 0x000fca0000010000 */
[----:B------:R-:W-:Y:S02]  /*5ad0*/  MOV R159, R118 ;  /* 0x00000076009f7202 */ /* 0x000fe40000000f00 */
[----:B------:R-:W-:-:S07]  /*5ae0*/  MOV R148, R157 ;  /* 0x0000009d00947202 */ /* 0x000fce0000000f00 */
[----:B------:R-:W-:Y:S05]  /*5af0*/  WARPSYNC.COLLECTIVE R156, `(.L_x_8365) ;  /* 0x000000009c087348 */ /* 0x000fea0003c00000 */
[----:B------:R0:W1:Y:S02]  /*5b00*/  SHFL.BFLY P2, R157, R159, R158, R161 ;  /* 0x0c00009e9f9d7389 */ /* 0x00006400000400a1 */
[----:B01----:R-:W-:Y:S05]  /*5b10*/  ENDCOLLECTIVE ;  /* 0x000000000000791b */ /* 0x003fea0003800000 */
.L_x_8365:
[----:B------:R-:W-:Y:S01]  /*5b20*/  FADD.FTZ R148, R119, R148 ;  /* 0x0000009477947221 */ /* 0x000fe20000010000 */
[----:B------:R-:W-:-:S04]  /*5b30*/  HFMA2 R158, -RZ, RZ, 0, 4.76837158203125e-07 ;  /* 0x00000008ff9e7431 */ /* 0x000fc800000001ff */
[----:B------:R-:W-:Y:S02]  /*5b40*/  MOV R159, R148 ;  /* 0x00000094009f7202 */ /* 0x000fe40000000f00 */
[----:B------:R-:W-:-:S07]  /*5b50*/  MOV R155, R157 ;  /* 0x0000009d009b7202 */ /* 0x000fce0000000f00 */
[----:B------:R-:W-:Y:S05]  /*5b60*/  WARPSYNC.COLLECTIVE R156, `(.L_x_8366) ;  /* 0x000000009c087348 */ /* 0x000fea0003c00000 */
[----:B------:R0:W1:Y:S02]  /*5b70*/  SHFL.BFLY P2, R157, R159, R158, R161 ;  /* 0x0c00009e9f9d7389 */ /* 0x00006400000400a1 */
[----:B01----:R-:W-:Y:S05]  /*5b80*/  ENDCOLLECTIVE ;  /* 0x000000000000791b */ /* 0x003fea0003800000 */
.L_x_8366:
[----:B------:R-:W-:-:S05]  /*5b90*/  FADD.FTZ R155, R118, R155 ;  /* 0x0000009b769b7221 */ /* 0x000fca0000010000 */
[----:B------:R-:W-:Y:S02]  /*5ba0*/  MOV R159, R155 ;  /* 0x0000009b009f7202 */ /* 0x000fe40000000f00 */
[----:B------:R-:W-:-:S07]  /*5bb0*/  MOV R149, R157 ;  /* 0x0000009d00957202 */ /* 0x000fce0000000f00 */
[----:B------:R-:W-:Y:S05]  /*5bc0*/  WARPSYNC.COLLECTIVE R156, `(.L_x_8367) ;  /* 0x000000009c087348 */ /* 0x000fea0003c00000 */
[----:B------:R0:W1:Y:S02]  /*5bd0*/  SHFL.BFLY P2, R157, R159, R158, R161 ;  /* 0x0c00009e9f9d7389 */ /* 0x00006400000400a1 */
[----:B01----:R-:W-:Y:S05]  /*5be0*/  ENDCOLLECTIVE ;  /* 0x000000000000791b */ /* 0x003fea0003800000 */
.L_x_8367:
[----:B------:R-:W-:Y:S01]  /*5bf0*/  FADD.FTZ R149, R148, R149 ;  /* 0x0000009594957221 */ /* 0x000fe20000010000 */
[----:B------:R-:W-:-:S04]  /*5c00*/  HFMA2 R158, -RZ, RZ, 0, 9.5367431640625e-07 ;  /* 0x00000010ff9e7431 */ /* 0x000fc800000001ff */
[----:B------:R-:W-:Y:S02]  /*5c10*/  MOV R159, R149 ;  /* 0x00000095009f7202 */ /* 0x000fe40000000f00 */
[----:B------:R-:W-:-:S07]  /*5c20*/  MOV R154, R157 ;  /* 0x0000009d009a7202 */ /* 0x000fce0000000f00 */
[----:B------:R-:W-:Y:S05]  /*5c30*/  WARPSYNC.COLLECTIVE R156, `(.L_x_8368) ;  /* 0x000000009c087348 */ /* 0x000fea0003c00000 */
[----:B------:R0:W1:Y:S02]  /*5c40*/  SHFL.BFLY P2, R157, R159, R158, R161 ;  /* 0x0c00009e9f9d7389 */ /* 0x00006400000400a1 */
[----:B01----:R-:W-:Y:S05]  /*5c50*/  ENDCOLLECTIVE ;  /* 0x000000000000791b */ /* 0x003fea0003800000 */
.L_x_8368:
[----:B------:R-:W-:-:S05]  /*5c60*/  FADD.FTZ R154, R155, R154 ;  /* 0x0000009a9b9a7221 */ /* 0x000fca0000010000 */
[----:B------:R-:W-:Y:S02]  /*5c70*/  MOV R159, R154 ;  /* 0x0000009a009f7202 */ /* 0x000fe40000000f00 */
[----:B------:R-:W-:-:S07]  /*5c80*/  MOV R116, R157 ;  /* 0x0000009d00747202 */ /* 0x000fce0000000f00 */
[----:B------:R-:W-:Y:S05]  /*5c90*/  WARPSYNC.COLLECTIVE R156, `(.L_x_8369) ;  /* 0x000000009c087348 */ /* 0x000fea0003c00000 */
[----:B------:R0:W1:Y:S02]  /*5ca0*/  SHFL.BFLY P2, R157, R159, R158, R161 ;  /* 0x0c00009e9f9d7389 */ /* 0x00006400000400a1 */
[----:B01----:R-:W-:Y:S05]  /*5cb0*/  ENDCOLLECTIVE ;  /* 0x000000000000791b */ /* 0x003fea0003800000 */
.L_x_8369:
[----:B------:R-:W-:Y:S01]  /*5cc0*/  MOV R117, R157 ;  /* 0x0000009d00757202 */ /* 0x000fe20000000f00 */
[----:B------:R-:W-:Y:S06]  /*5cd0*/  BRA `(.L_x_8370) ;  /* 0xffffffb400947947 */ /* 0x000fec000383ffff */
.L_x_8371:
        /* <DEDUP_REMOVED lines=10> */
.L_x_11302:


//--------------------- .text._ZN10layer_norm13ln_bwd_kernelINS_13Kernel_traitsIf6__halffS2_fjLj512ELj1ELj4ELj1ELj16ENS_18Kernel_traits_baseILj512EfS2_fS2_fjLj128EEEEELb1ELb1ELb0ELb1EEEvNS_9BwdParamsE --------------------------
	.section	.text._ZN10layer_norm13ln_bwd_kernelINS_13Kernel_traitsIf6__halffS2_fjLj512ELj1ELj4ELj1ELj16ENS_18Kernel_traits_baseILj512EfS2_fS2_fjLj128EEEEELb1ELb1ELb0ELb1EEEvNS_9BwdParamsE,"ax",@progbits
	.align	128
        .global         _ZN10layer_norm13ln_bwd_kernelINS_13Kernel_traitsIf6__halffS2_fjLj512ELj1ELj4ELj1ELj16ENS_18Kernel_traits_baseILj512EfS2_fS2_fjLj128EEEEELb1ELb1ELb0ELb1EEEvNS_9BwdParamsE
        .type           _ZN10layer_norm13ln_bwd_kernelINS_13Kernel_traitsIf6__halffS2_fjLj512ELj1ELj4ELj1ELj16ENS_18Kernel_traits_baseILj512EfS2_fS2_fjLj128EEEEELb1ELb1ELb0ELb1EEEvNS_9BwdParamsE,@function
        .size           _ZN10layer_norm13ln_bwd_kernelINS_13Kernel_traitsIf6__halffS2_fjLj512ELj1ELj4ELj1ELj16ENS_18Kernel_traits_baseILj512EfS2_fS2_fjLj128EEEEELb1ELb1ELb0ELb1EEEvNS_9BwdParamsE,(.L_x_11303 - _ZN10layer_norm13ln_bwd_kernelINS_13Kernel_traitsIf6__halffS2_fjLj512ELj1ELj4ELj1ELj16ENS_18Kernel_traits_baseILj512EfS2_fS2_fjLj128EEEEELb1ELb1ELb0ELb1EEEvNS_9BwdParamsE)
        .other          _ZN10layer_norm13ln_bwd_kernelINS_13Kernel_traitsIf6__halffS2_fjLj512ELj1ELj4ELj1ELj16ENS_18Kernel_traits_baseILj512EfS2_fS2_fjLj128EEEEELb1ELb1ELb0ELb1EEEvNS_9BwdParamsE,@"STO_CUDA_ENTRY STV_DEFAULT"
_ZN10layer_norm13ln_bwd_kernelINS_13Kernel_traitsIf6__halffS2_fjLj512ELj1ELj4ELj1ELj16ENS_18Kernel_traits_baseILj512EfS2_fS2_fjLj128EEEEELb1ELb1ELb0ELb1EEEvNS_9BwdParamsE:
.text._ZN10layer_norm13ln_bwd_kernelINS_13Kernel_traitsIf6__halffS2_fjLj512ELj1ELj4ELj1ELj16ENS_18Kernel_traits_baseILj512EfS2_fS2_fjLj128EEEEELb1ELb1ELb0ELb1EEEvNS_9BwdParamsE:
        /* <DEDUP_REMOVED lines=83> */
.L_x_8386:
        /* <DEDUP_REMOVED lines=16> */
[C---:B----4-:R-:W-:Y:S01]  /*0630*/  IMAD.WIDE R136, R133.reuse, 0x4, R110 ;  /* 0x0000000485887825 */ /* 0x050fe200078e026e */
[----:B------:R-:W-:Y:S01]  /*0640*/  IADD3 R131, PT, PT, R138, 0x20, RZ ;  /* 0x000000208a837810 */ /* 0x000fe20007ffe0ff */
[----:B------:R-:W3:Y:S01]  /*0650*/  LDG.E.128 R84, desc[UR6][R84.64] ;  /* 0x0000000654547981 */ /* 0x000ee2000c1e1d00 */
[----:B------:R-:W1:Y:S03]  /*0660*/  LDC.64 R110, c[0x0][0x3b0] ;  /* 0x0000ec00ff6e7b82 */ /* 0x000e660000000a00 */
[----:B------:R-:W4:Y:S01]  /*0670*/  LDG.E R137, desc[UR6][R136.64] ;  /* 0x0000000688897981 */ /* 0x000f22000c1e1900 */
[----:B0-----:R-:W-:-:S03]  /*0680*/  @P0 IMAD.WIDE R142, R133, 0x2, R142 ;  /* 0x00000002858e0825 */ /* 0x001fc600078e028e */
[----:B------:R-:W4:Y:S01]  /*0690*/  LDG.E.128 R88, desc[UR6][R144.64+0x10] ;  /* 0x0000100690587981 */ /* 0x000f22000c1e1d00 */
[----:B------:R-:W-:-:S03]  /*06a0*/  IMAD.WIDE.U32 R134, R131, 0x20, R134 ;  /* 0x0000002083867825 */ /* 0x000fc600078e0086 */
[----:B------:R-:W4:Y:S01]  /*06b0*/  @P0 LDG.E.U16 R142, desc[UR6][R142.64] ;  /* 0x000000068e8e0981 */ /* 0x000f22000c1e1500 */
[----:B------:R-:W-:-:S03]  /*06c0*/  IMAD.WIDE.U32 R100, R131, 0x10, R100 ;  /* 0x0000001083647825 */ /* 0x000fc600078e0064 */
[----:B------:R-:W4:Y:S04]  /*06d0*/  LDG.E.128 R96, desc[UR6][R134.64+0x10] ;  /* 0x0000100686607981 */ /* 0x000f28000c1e1d00 */
[----:B------:R-:W4:Y:S04]  /*06e0*/  LDG.E.128 R100, desc[UR6][R100.64] ;  /* 0x0000000664647981 */ /* 0x000f28000c1e1d00 */
[----:B------:R1:W4:Y:S02]  /*06f0*/  LDG.E.128 R92, desc[UR6][R134.64] ;  /* 0x00000006865c7981 */ /* 0x000324000c1e1d00 */
[----:B-1----:R-:W-:-:S04]  /*0700*/  IMAD.WIDE.U32 R134, R138, 0x8, R110 ;  /* 0x000000088a867825 */ /* 0x002fc800078e006e */
[----:B------:R-:W-:Y:S02]  /*0710*/  IMAD.WIDE.U32 R110, R131, 0x8, R110 ;  /* 0x00000008836e7825 */ /* 0x000fe400078e006e */
[----:B-----5:R-:W5:Y:S04]  /*0720*/  LDG.E.64 R134, desc[UR6][R134.64] ;  /* 0x0000000686867981 */ /* 0x020f68000c1e1b00 */
        /* <DEDUP_REMOVED lines=17> */
[----:B--2---:R-:W-:Y:S01]  /*0840*/  FADD.FTZ R143, -R139, R80 ;  /* 0x000000508b8f7221 */ /* 0x004fe20000010100 */
[--C-:B---3--:R-:W-:Y:S02]  /*0850*/  HADD2.F32 R151, -RZ, R84.reuse.H0_H0 ;  /* 0x20000054ff977230 */ /* 0x108fe40000004100 */
[----:B0-----:R-:W-:Y:S02]  /*0860*/  HADD2.F32 R141, -RZ, R84.H1_H1 ;  /* 0x30000054ff8d7230 */ /* 0x001fe40000004100 */
[----:B----4-:R-:W-:Y:S01]  /*0870*/  FMUL.FTZ R84, R137, R143 ;  /* 0x0000008f89547220 */ /* 0x010fe20000410000 */
[----:B------:R-:W-:Y:S01]  /*0880*/  FADD.FTZ R21, R151, R21 ;  /* 0x0000001597157221 */ /* 0x000fe20000010000 */
[C---:B------:R-:W-:Y:S02]  /*0890*/  FADD.FTZ R145, -R139.reuse, R81 ;  /* 0x000000518b917221 */ /* 0x040fe40000010100 */
[-C--:B------:R-:W-:Y:S01]  /*08a0*/  FFMA.FTZ R119, R84, R151.reuse, R119 ;  /* 0x0000009754777223 */ /* 0x080fe20000010077 */
[----:B------:R-:W-:Y:S01]  /*08b0*/  FMUL.FTZ R151, R52, R151 ;  /* 0x0000009734977220 */ /* 0x000fe20000410000 */
[----:B------:R-:W-:Y:S01]  /*08c0*/  FADD.FTZ R155, -R139, R82 ;  /* 0x000000528b9b7221 */ /* 0x000fe20000010100 */
[----:B------:R-:W-:-:S02]  /*08d0*/  HADD2.F32 R156, -RZ, R85.H0_H0 ;  /* 0x20000055ff9c7230 */ /* 0x000fc40000004100 */
[C---:B------:R-:W-:Y:S01]  /*08e0*/  FADD.FTZ R149, -R139.reuse, R88 ;  /* 0x000000588b957221 */ /* 0x040fe20000010100 */
[----:B------:R-:W-:Y:S02]  /*08f0*/  @P0 HADD2.F32 R136, -RZ, R142.H0_H0 ;  /* 0x2000008eff880230 */ /* 0x000fe40000004100 */
[--C-:B------:R-:W-:Y:S02]  /*0900*/  HADD2.F32 R142, -RZ, R86.reuse.H0_H0 ;  /* 0x20000056ff8e7230 */ /* 0x100fe40000004100 */
[----:B------:R-:W-:Y:S01]  /*0910*/  FADD.FTZ R154, -R139, R97 ;  /* 0x000000618b9a7221 */ /* 0x000fe20000010100 */
[----:B-1----:R-:W-:Y:S02]  /*0920*/  HADD2.F32 R146, -RZ, R86.H1_H1 ;  /* 0x30000056ff927230 */ /* 0x002fe40000004100 */
[----:B------:R-:W-:Y:S01]  /*0930*/  FMUL.FTZ R86, R53, R141 ;  /* 0x0000008d35567220 */ /* 0x000fe20000410000 */
[----:B------:R-:W-:Y:S01]  /*0940*/  FADD.FTZ R97, RZ, R151 ;  /* 0x00000097ff617221 */ /* 0x000fe20000010000 */
[----:B------:R-:W-:-:S02]  /*0950*/  HADD2.F32 R82, -RZ, R102.H0_H0 ;  /* 0x20000066ff527230 */ /* 0x000fc40000004100 */
[----:B------:R-:W-:Y:S01]  /*0960*/  FMUL.FTZ R145, R137, R145 ;  /* 0x0000009189917220 */ /* 0x000fe20000410000 */
[----:B------:R-:W-:Y:S02]  /*0970*/  HADD2.F32 R140, -RZ, R102.H1_H1 ;  /* 0x30000066ff8c7230 */ /* 0x000fe40000004100 */
[----:B------:R-:W-:Y:S01]  /*0980*/  FFMA.FTZ R102, R84, R151, RZ ;  /* 0x0000009754667223 */ /* 0x000fe200000100ff */
[C---:B------:R-:W-:Y:S01]  /*0990*/  FADD.FTZ R162, -R139.reuse, R83 ;  /* 0x000000538ba27221 */ /* 0x040fe20000010100 */
[----:B------:R-:W-:Y:S01]  /*09a0*/  FADD.FTZ R160, -R139, R90 ;  /* 0x0000005a8ba07221 */ /* 0x000fe20000010100 */
[----:B------:R-:W-:Y:S02]  /*09b0*/  HADD2.F32 R85, -RZ, R85.H1_H1 ;  /* 0x30000055ff557230 */ /* 0x000fe40000004100 */
[----:B------:R-:W-:Y:S01]  /*09c0*/  FMUL.FTZ R149, R137, R149 ;  /* 0x0000009589957220 */ /* 0x000fe20000410000 */
[--C-:B------:R-:W-:Y:S02]  /*09d0*/  HADD2.F32 R83, -RZ, R101.reuse.H0_H0 ;  /* 0x20000065ff537230 */ /* 0x100fe40000004100 */
[----:B------:R-:W-:Y:S01]  /*09e0*/  FMUL.FTZ R88, R54, R156 ;  /* 0x0000009c36587220 */ /* 0x000fe20000410000 */
[----:B------:R-:W-:-:S02]  /*09f0*/  HADD2.F32 R90, -RZ, R101.H1_H1 ;  /* 0x30000065ff5a7230 */ /* 0x000fc40000004100 */
[----:B------:R-:W-:Y:S01]  /*0a00*/  FADD.FTZ R101, R97, R86 ;  /* 0x0000005661657221 */ /* 0x000fe20000010000 */
[----:B------:R-:W-:Y:S01]  /*0a10*/  FMUL.FTZ R155, R137, R155 ;  /* 0x0000009b899b7220 */ /* 0x000fe20000410000 */
[----:B------:R-:W-:Y:S01]  /*0a20*/  FFMA.FTZ R102, R145, R86, R102 ;  /* 0x0000005691667223 */ /* 0x000fe20000010066 */
[C---:B------:R-:W-:Y:S01]  /*0a30*/  FADD.FTZ R158, -R139.reuse, R91 ;  /* 0x0000005b8b9e7221 */ /* 0x040fe20000010100 */
[----:B------:R-:W-:Y:S01]  /*0a40*/  FADD.FTZ R164, -R139, R89 ;  /* 0x000000598ba47221 */ /* 0x000fe20000010100 */
[----:B------:R-:W-:Y:S01]  /*0a50*/  FADD.FTZ R17, R142, R17 ;  /* 0x000000118e117221 */ /* 0x000fe20000010000 */
[-C--:B------:R-:W-:Y:S01]  /*0a60*/  FFMA.FTZ R115, R149, R142.reuse, R115 ;  /* 0x0000008e95737223 */ /* 0x080fe20000010073 */
[----:B------:R-:W-:Y:S01]  /*0a70*/  FMUL.FTZ R91, R48, R142 ;  /* 0x0000008e305b7220 */ /* 0x000fe20000410000 */
[----:B------:R-:W-:Y:S01]  /*0a80*/  FMUL.FTZ R89, R55, R85 ;  /* 0x0000005537597220 */ /* 0x000fe20000410000 */
[----:B------:R-:W-:Y:S01]  /*0a90*/  FADD.FTZ R142, R101, R88 ;  /* 0x00000058658e7221 */ /* 0x000fe20000010000 */
[----:B------:R-:W-:Y:S01]  /*0aa0*/  FMUL.FTZ R153, R137, R162 ;  /* 0x000000a289997220 */ /* 0x000fe20000410000 */
[----:B------:R-:W-:Y:S01]  /*0ab0*/  FFMA.FTZ R102, R155, R88, R102 ;  /* 0x000000589b667223 */ /* 0x000fe20000010066 */
[----:B------:R-:W-:-:S02]  /*0ac0*/  HADD2.F32 R148, -RZ, R87.H0_H0 ;  /* 0x20000057ff947230 */ /* 0x000fc40000004100 */
[----:B------:R-:W-:Y:S02]  /*0ad0*/  HADD2.F32 R150, -RZ, R87.H1_H1 ;  /* 0x30000057ff967230 */ /* 0x000fe40000004100 */
[----:B------:R-:W-:Y:S01]  /*0ae0*/  FMUL.FTZ R87, R137, R164 ;  /* 0x000000a489577220 */ /* 0x000fe20000410000 */
[----:B------:R-:W-:Y:S01]  /*0af0*/  FADD.FTZ R142, R142, R89 ;  /* 0x000000598e8e7221 */ /* 0x000fe20000010000 */
[----:B------:R-:W-:Y:S01]  /*0b00*/  FFMA.FTZ R102, R153, R89, R102 ;  /* 0x0000005999667223 */ /* 0x000fe20000010066 */
        /* <DEDUP_REMOVED lines=14> */
[----:B------:R-:W-:Y:S01]  /*0bf0*/  FADD.FTZ R80, -R139, R99 ;  /* 0x000000638b507221 */ /* 0x000fe20000010100 */
[----:B------:R-:W-:Y:S01]  /*0c00*/  FFMA.FTZ R102, R87, R146, R102 ;  /* 0x0000009257667223 */ /* 0x000fe20000010066 */
[C---:B------:R-:W-:Y:S01]  /*0c10*/  FADD.FTZ R144, -R139.reuse, R93 ;  /* 0x0000005d8b907221 */ /* 0x040fe20000010100 */
[C---:B------:R-:W-:Y:S01]  /*0c20*/  FADD.FTZ R94, -R139.reuse, R94 ;  /* 0x0000005e8b5e7221 */ /* 0x040fe20000010100 */
[C---:B------:R-:W-:Y:S01]  /*0c30*/  FADD.FTZ R152, -R139.reuse, R95 ;  /* 0x0000005f8b987221 */ /* 0x040fe20000010100 */
[C---:B------:R-:W-:Y:S01]  /*0c40*/  FADD.FTZ R96, -R139.reuse, R96 ;  /* 0x000000608b607221 */ /* 0x040fe20000010100 */
[----:B------:R-:W-:Y:S01]  /*0c50*/  FADD.FTZ R98, -R139, R98 ;  /* 0x000000628b627221 */ /* 0x000fe20000010100 */
[----:B------:R-:W-:-:S02]  /*0c60*/  HADD2.F32 R99, -RZ, R100.H0_H0 ;  /* 0x20000064ff637230 */ /* 0x000fc40000004100 */
[----:B------:R-:W-:Y:S01]  /*0c70*/  FADD.FTZ R14, R150, R14 ;  /* 0x0000000e960e7221 */ /* 0x000fe20000010000 */
[--C-:B------:R-:W-:Y:S02]  /*0c80*/  HADD2.F32 R139, -RZ, R103.reuse.H0_H0 ;  /* 0x20000067ff8b7230 */ /* 0x100fe40000004100 */
[----:B------:R-:W-:Y:S01]  /*0c90*/  FFMA.FTZ R112, R147, R150, R112 ;  /* 0x0000009693707223 */ /* 0x000fe20000010070 */
[----:B------:R-:W-:Y:S02]  /*0ca0*/  HADD2.F32 R81, -RZ, R103.H1_H1 ;  /* 0x30000067ff517230 */ /* 0x000fe40000004100 */
        /* <DEDUP_REMOVED lines=77> */
.L_x_8398:
        /* <DEDUP_REMOVED lines=17> */
[----:B------:R-:W-:Y:S01]  /*1290*/  LOP3.LUT P3, RZ, R134, 0xff000000, RZ, 0xc0, !PT ;  /* 0xff00000086ff7812 */ /* 0x000fe2000786c0ff */
[----:B------:R-:W-:Y:S01]  /*12a0*/  FADD.FTZ R90, R89, -R90 ;  /* 0x8000005a595a7221 */ /* 0x000fe20000010000 */
[----:B------:R-:W-:Y:S01]  /*12b0*/  FADD.FTZ R152, R91, -R152 ;  /* 0x800000985b987221 */ /* 0x000fe20000010000 */
[----:B------:R-:W-:Y:S01]  /*12c0*/  FMUL.FTZ R89, R137, R88 ;  /* 0x0000005889597220 */ /* 0x000fe20000410000 */
[----:B------:R-:W-:Y:S01]  /*12d0*/  LOP3.LUT P6, RZ, R135, 0xff, RZ, 0xc0, !PT ;  /* 0x000000ff87ff7812 */ /* 0x000fe200078cc0ff */
[----:B------:R-:W-:Y:S01]  /*12e0*/  FMUL.FTZ R91, R137, R90 ;  /* 0x0000005a895b7220 */ /* 0x000fe20000410000 */
[----:B------:R-:W-:Y:S01]  /*12f0*/  UMOV UR4, UR5 ;  /* 0x0000000500047c82 */ /* 0x000fe20008000000 */
[----:B------:R-:W-:Y:S01]  /*1300*/  FMUL.FTZ R89, R89, R136 ;  /* 0x0000008859597220 */ /* 0x000fe20000410000 */
[----:B------:R-:W-:-:S02]  /*1310*/  HFMA2 R88, -RZ, RZ, 0, 0 ;  /* 0x00000000ff587431 */ /* 0x000fc400000001ff */
[----:B------:R-:W-:Y:S01]  /*1320*/  FMUL.FTZ R91, R91, R136 ;  /* 0x000000885b5b7220 */ /* 0x000fe20000410000 */
[----:B------:R-:W-:Y:S01]  /*1330*/  FMUL.FTZ R149, R137, R152 ;  /* 0x0000009889957220 */ /* 0x000fe20000410000 */
[----:B------:R-:W-:Y:S01]  /*1340*/  FMUL.FTZ R153, R89, UR4 ;  /* 0x0000000459997c20 */ /* 0x000fe20008410000 */
[--C-:B------:R-:W-:Y:S02]  /*1350*/  @P2 HADD2.F32 R89, -RZ, R81.reuse.H0_H0 ;  /* 0x20000051ff592230 */ /* 0x100fe40000004100 */
[----:B------:R-:W-:Y:S01]  /*1360*/  FMUL.FTZ R90, R91, UR4 ;  /* 0x000000045b5a7c20 */ /* 0x000fe20008410000 */
[----:B------:R-:W-:Y:S02]  /*1370*/  @P3 HADD2.F32 R81, -RZ, R81.H1_H1 ;  /* 0x30000051ff513230 */ /* 0x000fe40000004100 */
[----:B------:R-:W-:Y:S01]  /*1380*/  FMUL.FTZ R149, R149, R136 ;  /* 0x0000008895957220 */ /* 0x000fe20000410000 */
[----:B------:R-:W-:Y:S02]  /*1390*/  HFMA2 R91, -RZ, RZ, 0, 0 ;  /* 0x00000000ff5b7431 */ /* 0x000fe400000001ff */
[----:B------:R-:W-:Y:S01]  /*13a0*/  @P2 FMUL.FTZ R88, R153, R89 ;  /* 0x0000005999582220 */ /* 0x000fe20000410000 */
[----:B------:R-:W-:Y:S01]  /*13b0*/  MOV R89, RZ ;  /* 0x000000ff00597202 */ /* 0x000fe20000000f00 */
[----:B------:R-:W-:Y:S01]  /*13c0*/  @P3 FMUL.FTZ R89, R90, R81 ;  /* 0x000000515a593220 */ /* 0x000fe20000410000 */
[----:B------:R-:W-:-:S02]  /*13d0*/  @P6 HADD2.F32 R81, -RZ, R82.H0_H0 ;  /* 0x20000052ff516230 */ /* 0x000fc40000004100 */
[--C-:B------:R-:W-:Y:S01]  /*13e0*/  FFMA.FTZ R87, R87, R143, R144.reuse ;  /* 0x0000008f57577223 */ /* 0x100fe20000010090 */
[----:B------:R-:W-:Y:S01]  /*13f0*/  FMUL.FTZ R149, R149, UR4 ;  /* 0x0000000495957c20 */ /* 0x000fe20008410000 */
[----:B------:R-:W-:Y:S01]  /*1400*/  FMUL.FTZ R152, R26, R153 ;  /* 0x000000991a987220 */ /* 0x000fe20000410000 */
[----:B------:R-:W-:Y:S01]  /*1410*/  LOP3.LUT P5, RZ, R135, 0xff00, RZ, 0xc0, !PT ;  /* 0x0000ff0087ff7812 */ /* 0x000fe200078ac0ff */
[--C-:B------:R-:W-:Y:S01]  /*1420*/  FFMA.FTZ R85, R85, R143, R144.reuse ;  /* 0x0000008f55557223 */ /* 0x100fe20000010090 */
[----:B------:R-:W-:Y:S01]  /*1430*/  FADD.FTZ R146, R146, -R87 ;  /* 0x8000005792927221 */ /* 0x000fe20000010000 */
[----:B------:R-:W-:Y:S01]  /*1440*/  @P6 FMUL.FTZ R91, R149, R81 ;  /* 0x00000051955b6220 */ /* 0x000fe20000410000 */
[----:B------:R-:W-:Y:S01]  /*1450*/  FMUL.FTZ R149, R28, R149 ;  /* 0x000000951c957220 */ /* 0x000fe20000410000 */
[----:B------:R-:W-:Y:S01]  /*1460*/  FADD.FTZ R148, R148, -R85 ;  /* 0x8000005594947221 */ /* 0x000fe20000010000 */
[----:B------:R-:W-:Y:S01]  /*1470*/  FSEL R152, R152, RZ, P2 ;  /* 0x000000ff98987208 */ /* 0x000fe20001000000 */
[----:B------:R-:W-:Y:S01]  /*1480*/  FMUL.FTZ R85, R137, R146 ;  /* 0x0000009289557220 */ /* 0x000fe20000410000 */
[----:B------:R-:W-:Y:S01]  /*1490*/  ISETP.GE.U32.AND P2, PT, R134, RZ, PT ;  /* 0x000000ff8600720c */ /* 0x000fe20003f46070 */
[----:B------:R-:W-:Y:S01]  /*14a0*/  FFMA.FTZ R147, R147, R143, R144 ;  /* 0x0000008f93937223 */ /* 0x000fe20000010090 */
[----:B------:R-:W-:Y:S01]  /*14b0*/  FMUL.FTZ R87, R137, R148 ;  /* 0x0000009489577220 */ /* 0x000fe20000410000 */
[----:B------:R-:W-:Y:S01]  /*14c0*/  FSEL R149, R149, RZ, P6 ;  /* 0x000000ff95957208 */ /* 0x000fe20003000000 */
[----:B------:R-:W-:Y:S01]  /*14d0*/  FMUL.FTZ R81, R27, R90 ;  /* 0x0000005a1b517220 */ /* 0x000fe20000410000 */
[----:B------:R-:W-:Y:S01]  /*14e0*/  LOP3.LUT P6, RZ, R135, 0xff0000, RZ, 0xc0, !PT ;  /* 0x00ff000087ff7812 */ /* 0x000fe200078cc0ff */
[-C--:B------:R-:W-:Y:S01]  /*14f0*/  FMUL.FTZ R85, R85, R136.reuse ;  /* 0x0000008855557220 */ /* 0x080fe20000410000 */
[----:B------:R-:W-:Y:S01]  /*1500*/  ISETP.GE.U32.AND.EX P2, PT, R135, 0x1000000, PT, P2 ;  /* 0x010000008700780c */ /* 0x000fe20003f46120 */
[----:B------:R-:W-:Y:S01]  /*1510*/  FADD.FTZ R150, R150, -R147 ;  /* 0x8000009396967221 */ /* 0x000fe20000010000 */
[----:B------:R-:W-:Y:S01]  /*1520*/  FMUL.FTZ R90, R87, R136 ;  /* 0x00000088575a7220 */ /* 0x000fe20000410000 */
[----:B------:R-:W-:-:S02]  /*1530*/  @P5 HADD2.F32 R87, -RZ, R82.H1_H1 ;  /* 0x30000052ff575230 */ /* 0x000fc40000004100 */
[----:B------:R-:W-:Y:S01]  /*1540*/  FMUL.FTZ R82, R85, UR4 ;  /* 0x0000000455527c20 */ /* 0x000fe20008410000 */
[----:B------:R-:W-:Y:S01]  /*1550*/  FSEL R81, R81, RZ, P3 ;  /* 0x000000ff51517208 */ /* 0x000fe20001800000 */
[----:B------:R-:W-:Y:S01]  /*1560*/  FMUL.FTZ R85, R137, R150 ;  /* 0x0000009689557220 */ /* 0x000fe20000410000 */
[C---:B------:R-:W-:Y:S01]  /*1570*/  LOP3.LUT P4, RZ, R134.reuse, 0xff, RZ, 0xc0, !PT ;  /* 0x000000ff86ff7812 */ /* 0x040fe2000788c0ff */
[-CC-:B------:R-:W-:Y:S01]  /*1580*/  FFMA.FTZ R145, R145, R143.reuse, R144.reuse ;  /* 0x0000008f91917223 */ /* 0x180fe20000010090 */
[----:B------:R-:W-:Y:S01]  /*1590*/  LOP3.LUT P3, RZ, R134, 0xff00, RZ, 0xc0, !PT ;  /* 0x0000ff0086ff7812 */ /* 0x000fe2000786c0ff */
[----:B------:R-:W-:Y:S01]  /*15a0*/  FFMA.FTZ R84, R84, R143, R144 ;  /* 0x0000008f54547223 */ /* 0x000fe20000010090 */
[----:B------:R-:W-:Y:S01]  /*15b0*/  MOV R134, RZ ;  /* 0x000000ff00867202 */ /* 0x000fe20000000f00 */
[----:B------:R-:W-:Y:S01]  /*15c0*/  @P5 FMUL.FTZ R134, R82, R87 ;  /* 0x0000005752865220 */ /* 0x000fe20000410000 */
[----:B------:R-:W-:Y:S01]  /*15d0*/  FMUL.FTZ R87, R85, R136 ;  /* 0x0000008855577220 */ /* 0x000fe20000410000 */
[----:B------:R-:W-:Y:S01]  /*15e0*/  FADD.FTZ R86, R86, -R145 ;  /* 0x8000009156567221 */ /* 0x000fe20000010000 */
[----:B------:R-:W-:Y:S01]  /*15f0*/  FADD.FTZ R84, R151, -R84 ;  /* 0x8000005497547221 */ /* 0x000fe20000010000 */
[----:B------:R-:W-:Y:S01]  /*1600*/  FMUL.FTZ R147, R90, UR4 ;  /* 0x000000045a937c20 */ /* 0x000fe20008410000 */
[----:B------:R-:W-:-:S02]  /*1610*/  @P6 HADD2.F32 R135, -RZ, R83.H0_H0 ;  /* 0x20000053ff876230 */ /* 0x000fc40000004100 */
[----:B------:R-:W-:Y:S01]  /*1620*/  FMUL.FTZ R148, R87, UR4 ;  /* 0x0000000457947c20 */ /* 0x000fe20008410000 */
[----:B------:R-:W-:Y:S02]  /*1630*/  @P2 HADD2.F32 R90, -RZ, R83.H1_H1 ;  /* 0x30000053ff5a2230 */ /* 0x000fe40000004100 */
[C---:B------:R-:W-:Y:S01]  /*1640*/  FMUL.FTZ R83, R137.reuse, R84 ;  /* 0x0000005489537220 */ /* 0x040fe20000410000 */
[----:B------:R-:W-:Y:S01]  /*1650*/  FMUL.FTZ R87, R137, R86 ;  /* 0x0000005689577220 */ /* 0x000fe20000410000 */
[----:B------:R-:W-:Y:S01]  /*1660*/  HFMA2 R145, -RZ, RZ, 0, 0 ;  /* 0x00000000ff917431 */ /* 0x000fe200000001ff */
[----:B------:R-:W-:Y:S01]  /*1670*/  MOV R146, RZ ;  /* 0x000000ff00927202 */ /* 0x000fe20000000f00 */
[-C--:B------:R-:W-:Y:S01]  /*1680*/  FMUL.FTZ R83, R83, R136.reuse ;  /* 0x0000008853537220 */ /* 0x080fe20000410000 */
[----:B------:R-:W-:Y:S01]  /*1690*/  FMUL.FTZ R87, R87, R136 ;  /* 0x0000008857577220 */ /* 0x000fe20000410000 */
[----:B------:R-:W-:Y:S01]  /*16a0*/  @P2 FMUL.FTZ R146, R148, R90 ;  /* 0x0000005a94922220 */ /* 0x000fe20000410000 */
[----:B------:R-:W-:-:S02]  /*16b0*/  @P4 HADD2.F32 R85, -RZ, R80.H0_H0 ;  /* 0x20000050ff554230 */ /* 0x000fc40000004100 */
[----:B------:R-:W-:Y:S02]  /*16c0*/  HFMA2 R90, -RZ, RZ, 0, 0 ;  /* 0x00000000ff5a7431 */ /* 0x000fe400000001ff */
[----:B------:R-:W-:Y:S02]  /*16d0*/  @P3 HADD2.F32 R80, -RZ, R80.H1_H1 ;  /* 0x30000050ff503230 */ /* 0x000fe40000004100 */
[----:B------:R-:W-:Y:S01]  /*16e0*/  FMUL.FTZ R86, R83, UR4 ;  /* 0x0000000453567c20 */ /* 0x000fe20008410000 */
[----:B------:R-:W-:Y:S01]  /*16f0*/  FMUL.FTZ R87, R87, UR4 ;  /* 0x0000000457577c20 */ /* 0x000fe20008410000 */
[----:B------:R-:W-:Y:S01]  /*1700*/  @P6 FMUL.FTZ R145, R147, R135 ;  /* 0x0000008793916220 */ /* 0x000fe20000410000 */
        /* <DEDUP_REMOVED lines=18> */
.L_x_8377:
[-CC-:B------:R-:W-:Y:S01]  /*1830*/  FFMA.FTZ R155, R155, R143.reuse, R144.reuse ;  /* 0x0000008f9b9b7223 */ /* 0x180fe20000010090 */
[C---:B-----5:R-:W-:Y:S01]  /*1840*/  LOP3.LUT P2, RZ, R134.reuse, 0xff0000, RZ, 0xc0, !PT ;  /* 0x00ff000086ff7812 */ /* 0x060fe2000784c0ff */
[-CC-:B------:R-:W-:Y:S01]  /*1850*/  FFMA.FTZ R72, R153, R143.reuse, R144.reuse ;  /* 0x0000008f99487223 */ /* 0x180fe20000010090 */
[----:B------:R-:W-:Y:S01]  /*1860*/  LOP3.LUT P3, RZ, R134, 0xff000000, RZ, 0xc0, !PT ;  /* 0xff00000086ff7812 */ /* 0x000fe2000786c0ff */
[----:B------:R-:W-:Y:S01]  /*1870*/  FADD.FTZ R78, R88, -R155 ;  /* 0x8000009b584e7221 */ /* 0x000fe20000010000 */
[----:B------:R-:W-:Y:S01]  /*1880*/  FFMA.FTZ R90, R149, R143, R144 ;  /* 0x0000008f955a7223 */ /* 0x000fe20000010090 */
[----:B------:R-:W-:Y:S01]  /*1890*/  FADD.FTZ R76, R89, -R72 ;  /* 0x80000048594c7221 */ /* 0x000fe20000010000 */
[----:B------:R-:W-:Y:S01]  /*18a0*/  LOP3.LUT P6, RZ, R135, 0xff, RZ, 0xc0, !PT ;  /* 0x000000ff87ff7812 */ /* 0x000fe200078cc0ff */
[----:B------:R-:W-:Y:S01]  /*18b0*/  FMUL.FTZ R78, R137, R78 ;  /* 0x0000004e894e7220 */ /* 0x000fe20000410000 */
[----:B------:R-:W-:Y:S01]  /*18c0*/  FADD.FTZ R90, R91, -R90 ;  /* 0x8000005a5b5a7221 */ /* 0x000fe20000010000 */
[----:B------:R-:W-:Y:S01]  /*18d0*/  FMUL.FTZ R79, R137, R76 ;  /* 0x0000004c894f7220 */ /* 0x000fe20000410000 */
[----:B------:R-:W-:Y:S01]  /*18e0*/  UMOV UR4, UR5 ;  /* 0x0000000500047c82 */ /* 0x000fe20008000000 */
[----:B------:R-:W-:Y:S01]  /*18f0*/  FMUL.FTZ R72, R78, R136 ;  /* 0x000000884e487220 */ /* 0x000fe20000410000 */
[----:B------:R-:W-:Y:S01]  /*1900*/  CS2R R88, SRZ ;  /* 0x0000000000587805 */ /* 0x000fe2000001ff00 */
[----:B------:R-:W-:-:S02]  /*1910*/  @P2 HADD2.F32 R74, -RZ, R81.H0_H0 ;  /* 0x20000051ff4a2230 */ /* 0x000fc40000004100 */
[----:B------:R-:W-:Y:S01]  /*1920*/  FMUL.FTZ R73, R79, R136 ;  /* 0x000000884f497220 */ /* 0x000fe20000410000 */
[----:B------:R-:W-:Y:S01]  /*1930*/  FMUL.FTZ R75, R72, UR4 ;  /* 0x00000004484b7c20 */ /* 0x000fe20008410000 */
[----:B------:R-:W-:Y:S01]  /*1940*/  FMUL.FTZ R72, R137, R90 ;  /* 0x0000005a89487220 */ /* 0x000fe20000410000 */
[----:B------:R-:W-:Y:S02]  /*1950*/  @P3 HADD2.F32 R81, -RZ, R81.H1_H1 ;  /* 0x30000051ff513230 */ /* 0x000fe40000004100 */
[----:B------:R-:W-:Y:S01]  /*1960*/  FMUL.FTZ R152, R73, UR4 ;  /* 0x0000000449987c20 */ /* 0x000fe20008410000 */
[----:B------:R-:W-:Y:S01]  /*1970*/  @P2 FMUL.FTZ R88, R75, R74 ;  /* 0x0000004a4b582220 */ /* 0x000fe20000410000 */
[----:B------:R-:W-:Y:S01]  /*1980*/  FMUL.FTZ R74, R72, R136 ;  /* 0x00000088484a7220 */ /* 0x000fe20000410000 */
[----:B------:R-:W-:Y:S02]  /*1990*/  @P6 HADD2.F32 R76, -RZ, R82.H0_H0 ;  /* 0x20000052ff4c6230 */ /* 0x000fe40000004100 */
[----:B------:R-:W-:Y:S01]  /*19a0*/  FFMA.FTZ R87, R87, R143, R144 ;  /* 0x0000008f57577223 */ /* 0x000fe20000010090 */
[----:B------:R-:W-:Y:S01]  /*19b0*/  @P3 FMUL.FTZ R89, R152, R81 ;  /* 0x0000005198593220 */ /* 0x000fe20000410000 */
[----:B------:R-:W-:Y:S01]  /*19c0*/  FMUL.FTZ R149, R74, UR4 ;  /* 0x000000044a957c20 */ /* 0x000fe20008410000 */
[----:B------:R-:W-:Y:S01]  /*19d0*/  FMUL.FTZ R81, R26, R75 ;  /* 0x0000004b1a517220 */ /* 0x000fe20000410000 */
[----:B------:R-:W-:-:S02]  /*19e0*/  LOP3.LUT P5, RZ, R135, 0xff00, RZ, 0xc0, !PT ;  /* 0x0000ff0087ff7812 */ /* 0x000fc400078ac0ff */
[----:B------:R-:W-:Y:S01]  /*19f0*/  CS2R R90, SRZ ;  /* 0x00000000005a7805 */ /* 0x000fe2000001ff00 */
[----:B------:R-:W-:Y:S01]  /*1a00*/  FADD.FTZ R146, R146, -R87 ;  /* 0x8000005792927221 */ /* 0x000fe20000010000 */
[----:B------:R-:W-:Y:S01]  /*1a10*/  @P6 FMUL.FTZ R91, R149, R76 ;  /* 0x0000004c955b6220 */ /* 0x000fe20000410000 */
[----:B------:R-:W-:Y:S01]  /*1a20*/  FMUL.FTZ R152, R27, R152 ;  /* 0x000000981b987220 */ /* 0x000fe20000410000 */
[----:B------:R-:W-:Y:S01]  /*1a30*/  FMUL.FTZ R149, R28, R149 ;  /* 0x000000951c957220 */ /* 0x000fe20000410000 */
[----:B------:R-:W-:Y:S01]  /*1a40*/  FSEL R81, R81, RZ, P2 ;  /* 0x000000ff51517208 */ /* 0x000fe20001000000 */
[----:B------:R-:W-:Y:S01]  /*1a50*/  FMUL.FTZ R73, R137, R146 ;  /* 0x0000009289497220 */ /* 0x000fe20000410000 */
[----:B------:R-:W-:Y:S01]  /*1a60*/  ISETP.GE.U32.AND P2, PT, R134, RZ, PT ;  /* 0x000000ff8600720c */ /* 0x000fe20003f46070 */
[-CC-:B------:R-:W-:Y:S01]  /*1a70*/  FFMA.FTZ R147, R147, R143.reuse, R144.reuse ;  /* 0x0000008f93937223 */ /* 0x180fe20000010090 */
[----:B------:R-:W-:Y:S01]  /*1a80*/  FSEL R152, R152, RZ, P3 ;  /* 0x000000ff98987208 */ /* 0x000fe20001800000 */
[-CC-:B------:R-:W-:Y:S01]  /*1a90*/  FFMA.FTZ R85, R85, R143.reuse, R144.reuse ;  /* 0x0000008f55557223 */ /* 0x180fe20000010090 */
[C---:B------:R-:W-:Y:S01]  /*1aa0*/  LOP3.LUT P4, RZ, R134.reuse, 0xff, RZ, 0xc0, !PT ;  /* 0x000000ff86ff7812 */ /* 0x040fe2000788c0ff */
[----:B------:R-:W-:Y:S01]  /*1ab0*/  FMUL.FTZ R74, R73, R136 ;  /* 0x00000088494a7220 */ /* 0x000fe20000410000 */
[----:B------:R-:W-:Y:S01]  /*1ac0*/  LOP3.LUT P3, RZ, R134, 0xff00, RZ, 0xc0, !PT ;  /* 0x0000ff0086ff7812 */ /* 0x000fe2000786c0ff */
[----:B------:R-:W-:Y:S01]  /*1ad0*/  FADD.FTZ R150, R150, -R147 ;  /* 0x8000009396967221 */ /* 0x000fe20000010000 */
[----:B------:R-:W-:Y:S01]  /*1ae0*/  FSEL R149, R149, RZ, P6 ;  /* 0x000000ff95957208 */ /* 0x000fe20003000000 */
[----:B------:R-:W-:Y:S01]  /*1af0*/  FADD.FTZ R76, R148, -R85 ;  /* 0x80000055944c7221 */ /* 0x000fe20000010000 */
[C---:B------:R-:W-:Y:S01]  /*1b00*/  LOP3.LUT P6, RZ, R135.reuse, 0xff0000, RZ, 0xc0, !PT ;  /* 0x00ff000087ff7812 */ /* 0x040fe200078cc0ff */
[----:B------:R-:W-:Y:S01]  /*1b10*/  @P5 HADD2.F32 R77, -RZ, R82.H1_H1 ;  /* 0x30000052ff4d5230 */ /* 0x000fe20000004100 */
[----:B------:R-:W-:Y:S01]  /*1b20*/  ISETP.GE.U32.AND.EX P2, PT, R135, 0x1000000, PT, P2 ;  /* 0x010000008700780c */ /* 0x000fe20003f46120 */
[----:B------:R-:W-:Y:S01]  /*1b30*/  FMUL.FTZ R148, R74, UR4 ;  /* 0x000000044a947c20 */ /* 0x000fe20008410000 */
[----:B------:R-:W-:Y:S01]  /*1b40*/  FMUL.FTZ R75, R137, R150 ;  /* 0x00000096894b7220 */ /* 0x000fe20000410000 */
[-CC-:B------:R-:W-:Y:S01]  /*1b50*/  FFMA.FTZ R145, R145, R143.reuse, R144.reuse ;  /* 0x0000008f91917223 */ /* 0x180fe20000010090 */
[----:B------:R-:W-:Y:S01]  /*1b60*/  CS2R R134, SRZ ;  /* 0x0000000000867805 */ /* 0x000fe2000001ff00 */
[----:B------:R-:W-:Y:S01]  /*1b70*/  FMUL.FTZ R74, R137, R76 ;  /* 0x0000004c894a7220 */ /* 0x000fe20000410000 */
[----:B------:R-:W-:Y:S01]  /*1b80*/  FFMA.FTZ R84, R84, R143, R144 ;  /* 0x0000008f54547223 */ /* 0x000fe20000010090 */
[----:B------:R-:W-:Y:S01]  /*1b90*/  @P5 FMUL.FTZ R134, R148, R77 ;  /* 0x0000004d94865220 */ /* 0x000fe20000410000 */
[-C--:B------:R-:W-:Y:S01]  /*1ba0*/  FMUL.FTZ R77, R75, R136.reuse ;  /* 0x000000884b4d7220 */ /* 0x080fe20000410000 */
[----:B------:R-:W-:Y:S01]  /*1bb0*/  FADD.FTZ R86, R86, -R145 ;  /* 0x8000009156567221 */ /* 0x000fe20000010000 */
[----:B------:R-:W-:Y:S01]  /*1bc0*/  FMUL.FTZ R76, R74, R136 ;  /* 0x000000884a4c7220 */ /* 0x000fe20000410000 */
[----:B------:R-:W-:Y:S01]  /*1bd0*/  FADD.FTZ R84, R151, -R84 ;  /* 0x8000005497547221 */ /* 0x000fe20000010000 */
[----:B------:R-:W-:-:S02]  /*1be0*/  @P4 HADD2.F32 R154, -RZ, R80.H0_H0 ;  /* 0x20000050ff9a4230 */ /* 0x000fc40000004100 */
[----:B------:R-:W-:Y:S02]  /*1bf0*/  HFMA2 R145, -RZ, RZ, 0, 0 ;  /* 0x00000000ff917431 */ /* 0x000fe400000001ff */
[----:B------:R-:W-:Y:S02]  /*1c00*/  @P3 HADD2.F32 R85, -RZ, R80.H1_H1 ;  /* 0x30000050ff553230 */ /* 0x000fe40000004100 */
[----:B------:R-:W-:Y:S01]  /*1c10*/  FMUL.FTZ R150, R77, UR4 ;  /* 0x000000044d967c20 */ /* 0x000fe20008410000 */
[--C-:B------:R-:W-:Y:S02]  /*1c20*/  @P6 HADD2.F32 R80, -RZ, R83.reuse.H0_H0 ;  /* 0x20000053ff506230 */ /* 0x100fe40000004100 */
[C---:B------:R-:W-:Y:S01]  /*1c30*/  FMUL.FTZ R77, R137.reuse, R86 ;  /* 0x00000056894d7220 */ /* 0x040fe20000410000 */
[----:B------:R-:W-:Y:S02]  /*1c40*/  @P2 HADD2.F32 R87, -RZ, R83.H1_H1 ;  /* 0x30000053ff572230 */ /* 0x000fe40000004100 */
[----:B------:R-:W-:Y:S01]  /*1c50*/  FMUL.FTZ R83, R76, UR4 ;  /* 0x000000044c537c20 */ /* 0x000fe20008410000 */
[----:B------:R-:W-:Y:S01]  /*1c60*/  FMUL.FTZ R76, R137, R84 ;  /* 0x00000054894c7220 */ /* 0x000fe20000410000 */
[----:B------:R-:W-:Y:S01]  /*1c70*/  FMUL.FTZ R82, R77, R136 ;  /* 0x000000884d527220 */ /* 0x000fe20000410000 */
[----:B------:R-:W-:Y:S01]  /*1c80*/  MOV R146, RZ ;  /* 0x000000ff00927202 */ /* 0x000fe20000000f00 */
[----:B------:R-:W-:Y:S01]  /*1c90*/  @P6 FMUL.FTZ R145, R83, R80 ;  /* 0x0000005053916220 */ /* 0x000fe20000410000 */
[----:B------:R-:W-:Y:S01]  /*1ca0*/  FMUL.FTZ R80, R76, R136 ;  /* 0x000000884c507220 */ /* 0x000fe20000410000 */
[----:B------:R-:W-:Y:S01]  /*1cb0*/  @P2 FMUL.FTZ R146, R150, R87 ;  /* 0x0000005796922220 */ /* 0x000fe20000410000 */
[----:B------:R-:W-:Y:S01]  /*1cc0*/  FMUL.FTZ R82, R82, UR4 ;  /* 0x0000000452527c20 */ /* 0x000fe20008410000 */
[----:B------:R-:W-:Y:S01]  /*1cd0*/  FMUL.FTZ R84, R30, R83 ;  /* 0x000000531e547220 */ /* 0x000fe20000410000 */
[----:B------:R-:W-:Y:S01]  /*1ce0*/  FMUL.FTZ R87, R80, UR4 ;  /* 0x0000000450577c20 */ /* 0x000fe20008410000 */
[----:B------:R-:W-:Y:S01]  /*1cf0*/  FMUL.FTZ R83, R29, R148 ;  /* 0x000000941d537220 */ /* 0x000fe20000410000 */
[----:B------:R-:W-:Y:S01]  /*1d00*/  @P3 FMUL.FTZ R135, R82, R85 ;  /* 0x0000005552873220 */ /* 0x000fe20000410000 */
        /* <DEDUP_REMOVED lines=13> */
.L_x_8378:
        /* <DEDUP_REMOVED lines=16> */
[C---:B------:R-:W-:Y:S01]  /*1ee0*/  LOP3.LUT P2, RZ, R110.reuse, 0xff0000, RZ, 0xc0, !PT ;  /* 0x00ff00006eff7812 */ /* 0x040fe2000784c0ff */
[----:B------:R-:W-:Y:S01]  /*1ef0*/  FADD.FTZ R94, R101, -R94 ;  /* 0x8000005e655e7221 */ /* 0x000fe20000010000 */
[----:B------:R-:W-:Y:S01]  /*1f00*/  LOP3.LUT P3, RZ, R110, 0xff000000, RZ, 0xc0, !PT ;  /* 0xff0000006eff7812 */ /* 0x000fe2000786c0ff */
[C---:B0-----:R-:W-:Y:S01]  /*1f10*/  FMUL.FTZ R79, R137.reuse, R102 ;  /* 0x00000066894f7220 */ /* 0x041fe20000410000 */
[C---:B------:R-:W-:Y:S01]  /*1f20*/  FMUL.FTZ R72, R137.reuse, R96 ;  /* 0x0000006089487220 */ /* 0x040fe20000410000 */
[----:B------:R-:W-:Y:S01]  /*1f30*/  FMUL.FTZ R78, R137, R94 ;  /* 0x0000005e894e7220 */ /* 0x000fe20000410000 */
[----:B------:R-:W-:Y:S01]  /*1f40*/  FFMA.FTZ R73, R93, R143, R144 ;  /* 0x0000008f5d497223 */ /* 0x000fe20000010090 */
[-C--:B------:R-:W-:Y:S01]  /*1f50*/  FMUL.FTZ R77, R79, R136.reuse ;  /* 0x000000884f4d7220 */ /* 0x080fe20000410000 */
[-C--:B------:R-:W-:Y:S01]  /*1f60*/  FMUL.FTZ R80, R72, R136.reuse ;  /* 0x0000008848507220 */ /* 0x080fe20000410000 */
[----:B------:R-:W-:Y:S01]  /*1f70*/  FMUL.FTZ R75, R78, R136 ;  /* 0x000000884e4b7220 */ /* 0x000fe20000410000 */
[----:B-----5:R-:W-:-:S02]  /*1f80*/  @P6 HADD2.F32 R81, -RZ, R86.H0_H0 ;  /* 0x20000056ff516230 */ /* 0x020fc40000004100 */
[----:B------:R-:W-:Y:S01]  /*1f90*/  FMUL.FTZ R82, R77, UR4 ;  /* 0x000000044d527c20 */ /* 0x000fe20008410000 */
[----:B------:R-:W-:Y:S01]  /*1fa0*/  FMUL.FTZ R77, R80, UR4 ;  /* 0x00000004504d7c20 */ /* 0x000fe20008410000 */
[-CC-:B------:R-:W-:Y:S01]  /*1fb0*/  FFMA.FTZ R74, R92, R143.reuse, R144.reuse ;  /* 0x0000008f5c4a7223 */ /* 0x180fe20000010090 */
[----:B------:R-:W-:Y:S01]  /*1fc0*/  FMUL.FTZ R75, R75, UR4 ;  /* 0x000000044b4b7c20 */ /* 0x000fe20008410000 */
[----:B------:R-:W-:Y:S01]  /*1fd0*/  CS2R R92, SRZ ;  /* 0x00000000005c7805 */ /* 0x000fe2000001ff00 */
[--C-:B------:R-:W-:Y:S02]  /*1fe0*/  @P2 HADD2.F32 R76, -RZ, R85.reuse.H0_H0 ;  /* 0x20000055ff4c2230 */ /* 0x100fe40000004100 */
[----:B------:R-:W-:Y:S01]  /*1ff0*/  FFMA.FTZ R97, R97, R143, R144 ;  /* 0x0000008f61617223 */ /* 0x000fe20000010090 */
[----:B------:R-:W-:Y:S02]  /*2000*/  @P3 HADD2.F32 R85, -RZ, R85.H1_H1 ;  /* 0x30000055ff553230 */ /* 0x000fe40000004100 */
[----:B------:R-:W-:-:S02]  /*2010*/  HFMA2 R95, -RZ, RZ, 0, 0 ;  /* 0x00000000ff5f7431 */ /* 0x000fc400000001ff */
[----:B------:R-:W-:Y:S01]  /*2020*/  @P6 FMUL.FTZ R93, R77, R81 ;  /* 0x000000514d5d6220 */ /* 0x000fe20000410000 */
[----:B------:R-:W-:Y:S01]  /*2030*/  FMUL.FTZ R81, R34, R75 ;  /* 0x0000004b22517220 */ /* 0x000fe20000410000 */
[----:B------:R-:W-:Y:S01]  /*2040*/  FADD.FTZ R140, R140, -R97 ;  /* 0x800000618c8c7221 */ /* 0x000fe20000010000 */
[----:B------:R-:W-:Y:S01]  /*2050*/  @P3 FMUL.FTZ R92, R82, R85 ;  /* 0x00000055525c3220 */ /* 0x000fe20000410000 */
[----:B------:R-:W-:Y:S01]  /*2060*/  FMUL.FTZ R80, R35, R82 ;  /* 0x0000005223507220 */ /* 0x000fe20000410000 */
[----:B------:R-:W-:Y:S01]  /*2070*/  FMUL.FTZ R82, R36, R77 ;  /* 0x0000004d24527220 */ /* 0x000fe20000410000 */
[----:B------:R-:W-:Y:S01]  /*2080*/  @P2 FMUL.FTZ R95, R75, R76 ;  /* 0x0000004c4b5f2220 */ /* 0x000fe20000410000 */
[----:B------:R-:W-:Y:S01]  /*2090*/  FSEL R81, R81, RZ, P2 ;  /* 0x000000ff51517208 */ /* 0x000fe20001000000 */
[----:B------:R-:W-:Y:S01]  /*20a0*/  FADD.FTZ R100, R100, -R73 ;  /* 0x8000004964647221 */ /* 0x000fe20000010000 */
[----:B------:R-:W-:Y:S01]  /*20b0*/  ISETP.GE.U32.AND P2, PT, R110, RZ, PT ;  /* 0x000000ff6e00720c */ /* 0x000fe20003f46070 */
[----:B------:R-:W-:Y:S01]  /*20c0*/  FMUL.FTZ R73, R137, R140 ;  /* 0x0000008c89497220 */ /* 0x000fe20000410000 */
[-CC-:B------:R-:W-:Y:S01]  /*20d0*/  FFMA.FTZ R98, R98, R143.reuse, R144.reuse ;  /* 0x0000008f62627223 */ /* 0x180fe20000010090 */
[----:B------:R-:W-:Y:S01]  /*20e0*/  FFMA.FTZ R141, R141, R143, R144 ;  /* 0x0000008f8d8d7223 */ /* 0x000fe20000010090 */
[----:B------:R-:W-:Y:S01]  /*20f0*/  LOP3.LUT P5, RZ, R111, 0xff00, RZ, 0xc0, !PT ;  /* 0x0000ff006fff7812 */ /* 0x000fe200078ac0ff */
[----:B------:R-:W-:Y:S01]  /*2100*/  FADD.FTZ R76, R99, -R74 ;  /* 0x8000004a634c7221 */ /* 0x000fe20000010000 */
[----:B------:R-:W-:Y:S01]  /*2110*/  LOP3.LUT P4, RZ, R110, 0xff, RZ, 0xc0, !PT ;  /* 0x000000ff6eff7812 */ /* 0x000fe2000788c0ff */
[----:B------:R-:W-:Y:S01]  /*2120*/  FMUL.FTZ R74, R73, R136 ;  /* 0x00000088494a7220 */ /* 0x000fe20000410000 */
[----:B------:R-:W-:Y:S01]  /*2130*/  FSEL R80, R80, RZ, P3 ;  /* 0x000000ff50507208 */ /* 0x000fe20001800000 */
[----:B------:R-:W-:Y:S01]  /*2140*/  FADD.FTZ R98, R139, -R98 ;  /* 0x800000628b627221 */ /* 0x000fe20000010000 */
[----:B------:R-:W-:Y:S01]  /*2150*/  FSEL R82, R82, RZ, P6 ;  /* 0x000000ff52527208 */ /* 0x000fe20003000000 */
[----:B------:R-:W-:Y:S01]  /*2160*/  FADD.FTZ R142, R142, -R141 ;  /* 0x8000008d8e8e7221 */ /* 0x000fe20000010000 */
[----:B------:R-:W-:Y:S01]  /*2170*/  LOP3.LUT P3, RZ, R110, 0xff00, RZ, 0xc0, !PT ;  /* 0x0000ff006eff7812 */ /* 0x000fe2000786c0ff */
[----:B------:R-:W-:Y:S01]  /*2180*/  FMUL.FTZ R103, R74, UR4 ;  /* 0x000000044a677c20 */ /* 0x000fe20008410000 */
[----:B------:R-:W-:Y:S01]  /*2190*/  LOP3.LUT P6, RZ, R111, 0xff0000, RZ, 0xc0, !PT ;  /* 0x00ff00006fff7812 */ /* 0x000fe200078cc0ff */
[----:B------:R-:W-:Y:S01]  /*21a0*/  FMUL.FTZ R74, R137, R98 ;  /* 0x00000062894a7220 */ /* 0x000fe20000410000 */
[----:B------:R-:W-:Y:S01]  /*21b0*/  ISETP.GE.U32.AND.EX P2, PT, R111, 0x1000000, PT, P2 ;  /* 0x010000006f00780c */ /* 0x000fe20003f46120 */
[C---:B------:R-:W-:Y:S01]  /*21c0*/  FMUL.FTZ R76, R137.reuse, R76 ;  /* 0x0000004c894c7220 */ /* 0x040fe20000410000 */
[C---:B------:R-:W-:Y:S01]  /*21d0*/  FMUL.FTZ R75, R137.reuse, R142 ;  /* 0x0000008e894b7220 */ /* 0x040fe20000410000 */
[----:B------:R-:W-:Y:S01]  /*21e0*/  FMUL.FTZ R77, R137, R100 ;  /* 0x00000064894d7220 */ /* 0x000fe20000410000 */
[-C--:B------:R-:W-:Y:S01]  /*21f0*/  FMUL.FTZ R96, R74, R136.reuse ;  /* 0x000000884a607220 */ /* 0x080fe20000410000 */
[-C--:B------:R-:W-:Y:S01]  /*2200*/  FMUL.FTZ R83, R76, R136.reuse ;  /* 0x000000884c537220 */ /* 0x080fe20000410000 */
[----:B------:R-:W-:Y:S01]  /*2210*/  FMUL.FTZ R98, R75, R136 ;  /* 0x000000884b627220 */ /* 0x000fe20000410000 */
[----:B------:R-:W-:-:S02]  /*2220*/  @P5 HADD2.F32 R86, -RZ, R86.H1_H1 ;  /* 0x30000056ff565230 */ /* 0x000fc40000004100 */
[----:B------:R-:W-:Y:S01]  /*2230*/  FMUL.FTZ R136, R77, R136 ;  /* 0x000000884d887220 */ /* 0x000fe20000410000 */
[--C-:B------:R-:W-:Y:S02]  /*2240*/  @P4 HADD2.F32 R85, -RZ, R84.reuse.H0_H0 ;  /* 0x20000054ff554230 */ /* 0x100fe40000004100 */
[----:B------:R-:W-:Y:S02]  /*2250*/  HFMA2 R97, -RZ, RZ, 0, 0 ;  /* 0x00000000ff617431 */ /* 0x000fe400000001ff */
[----:B------:R-:W-:Y:S02]  /*2260*/  @P3 HADD2.F32 R84, -RZ, R84.H1_H1 ;  /* 0x30000054ff543230 */ /* 0x000fe40000004100 */
[----:B------:R-:W-:Y:S01]  /*2270*/  FMUL.FTZ R83, R83, UR4 ;  /* 0x0000000453537c20 */ /* 0x000fe20008410000 */
[--C-:B------:R-:W-:Y:S01]  /*2280*/  @P6 HADD2.F32 R101, -RZ, R87.reuse.H0_H0 ;  /* 0x20000057ff656230 */ /* 0x100fe20000004100 */
[----:B------:R-:W-:Y:S01]  /*2290*/  MOV R94, RZ ;  /* 0x000000ff005e7202 */ /* 0x000fe20000000f00 */
[----:B------:R-:W-:-:S02]  /*22a0*/  @P2 HADD2.F32 R102, -RZ, R87.H1_H1 ;  /* 0x30000057ff662230 */ /* 0x000fc40000004100 */
[----:B------:R-:W-:Y:S01]  /*22b0*/  FMUL.FTZ R96, R96, UR4 ;  /* 0x0000000460607c20 */ /* 0x000fe20008410000 */
[----:B------:R-:W-:Y:S01]  /*22c0*/  FMUL.FTZ R98, R98, UR4 ;  /* 0x0000000462627c20 */ /* 0x000fe20008410000 */
[----:B------:R-:W-:Y:S01]  /*22d0*/  FMUL.FTZ R136, R136, UR4 ;  /* 0x0000000488887c20 */ /* 0x000fe20008410000 */
[----:B------:R-:W-:Y:S01]  /*22e0*/  @P5 FMUL.FTZ R94, R103, R86 ;  /* 0x00000056675e5220 */ /* 0x000fe20000410000 */
[----:B------:R-:W-:Y:S02]  /*22f0*/  CS2R R86, SRZ ;  /* 0x0000000000567805 */ /* 0x000fe4000001ff00 */
[----:B------:R-:W-:Y:S01]  /*2300*/  MOV R99, RZ ;  /* 0x000000ff00637202 */ /* 0x000fe20000000f00 */
        /* <DEDUP_REMOVED lines=19> */
.L_x_8379:
[-CC-:B------:R-:W-:Y:S01]  /*2440*/  FFMA.FTZ R94, R94, R143.reuse, R144.reuse ;  /* 0x0000008f5e5e7223 */ /* 0x180fe20000010090 */
[-CC-:B------:R-:W-:Y:S01]  /*2450*/  FFMA.FTZ R95, R95, R143.reuse, R144.reuse ;  /* 0x0000008f5f5f7223 */ /* 0x180fe20000010090 */
[----:B------:R-:W-:Y:S01]  /*2460*/  LOP3.LUT P3, RZ, R110, 0xff000000, RZ, 0xc0, !PT ;  /* 0xff0000006eff7812 */ /* 0x000fe2000786c0ff */
[-C--:B------:R-:W-:Y:S01]  /*2470*/  FFMA.FTZ R96, R96, R143.reuse, R144 ;  /* 0x0000008f60607223 */ /* 0x080fe20000010090 */
[----:B0-----:R-:W-:Y:S01]  /*2480*/  FADD.FTZ R80, R101, -R94 ;  /* 0x8000005e65507221 */ /* 0x001fe20000010000 */
[----:B------:R-:W-:Y:S01]  /*2490*/  FADD.FTZ R102, R102, -R95 ;  /* 0x8000005f66667221 */ /* 0x000fe20000010000 */
[----:B------:R-:W-:Y:S01]  /*24a0*/  LOP3.LUT P2, RZ, R110, 0xff0000, RZ, 0xc0, !PT ;  /* 0x00ff00006eff7812 */ /* 0x000fe2000784c0ff */
[----:B------:R-:W-:Y:S01]  /*24b0*/  FADD.FTZ R82, R103, -R96 ;  /* 0x8000006067527221 */ /* 0x000fe20000010000 */
[C---:B------:R-:W-:Y:S01]  /*24c0*/  FMUL.FTZ R81, R137.reuse, R80 ;  /* 0x0000005089517220 */ /* 0x040fe20000410000 */
[----:B------:R-:W-:Y:S01]  /*24d0*/  FMUL.FTZ R83, R137, R102 ;  /* 0x0000006689537220 */ /* 0x000fe20000410000 */
[----:B------:R-:W-:Y:S01]  /*24e0*/  LOP3.LUT P6, RZ, R111, 0xff, RZ, 0xc0, !PT ;  /* 0x000000ff6fff7812 */ /* 0x000fe200078cc0ff */
[----:B------:R-:W-:Y:S01]  /*24f0*/  FFMA.FTZ R147, R97, R143, R144 ;  /* 0x0000008f61937223 */ /* 0x000fe20000010090 */
[C---:B------:R-:W-:Y:S01]  /*2500*/  FMUL.FTZ R80, R136.reuse, R81 ;  /* 0x0000005188507220 */ /* 0x040fe20000410000 */
[----:B------:R-:W-:Y:S01]  /*2510*/  FMUL.FTZ R81, R136, R83 ;  /* 0x0000005388517220 */ /* 0x000fe20000410000 */
[----:B------:R-:W-:Y:S01]  /*2520*/  FMUL.FTZ R103, R137, R82 ;  /* 0x0000005289677220 */ /* 0x000fe20000410000 */
[----:B-----5:R-:W-:-:S02]  /*2530*/  @P3 HADD2.F32 R97, -RZ, R85.H1_H1 ;  /* 0x30000055ff613230 */ /* 0x020fc40000004100 */
[----:B------:R-:W-:Y:S01]  /*2540*/  FMUL.FTZ R83, R80, UR4 ;  /* 0x0000000450537c20 */ /* 0x000fe20008410000 */
[----:B------:R-:W-:Y:S01]  /*2550*/  FMUL.FTZ R80, R81, UR4 ;  /* 0x0000000451507c20 */ /* 0x000fe20008410000 */
[-CC-:B------:R-:W-:Y:S01]  /*2560*/  FFMA.FTZ R101, R93, R143.reuse, R144.reuse ;  /* 0x0000008f5d657223 */ /* 0x180fe20000010090 */
[----:B------:R-:W-:Y:S01]  /*2570*/  FFMA.FTZ R94, R92, R143, R144 ;  /* 0x0000008f5c5e7223 */ /* 0x000fe20000010090 */
[----:B------:R-:W-:Y:S01]  /*2580*/  CS2R R92, SRZ ;  /* 0x00000000005c7805 */ /* 0x000fe2000001ff00 */
[----:B------:R-:W-:Y:S01]  /*2590*/  FMUL.FTZ R82, R136, R103 ;  /* 0x0000006788527220 */ /* 0x000fe20000410000 */
[-C--:B------:R-:W-:Y:S01]  /*25a0*/  @P3 FMUL.FTZ R92, R97, R80.reuse ;  /* 0x00000050615c3220 */ /* 0x080fe20000410000 */
[----:B------:R-:W-:Y:S02]  /*25b0*/  @P2 HADD2.F32 R96, -RZ, R85.H0_H0 ;  /* 0x20000055ff602230 */ /* 0x000fe40000004100 */
[----:B------:R-:W-:Y:S01]  /*25c0*/  FMUL.FTZ R80, R35, R80 ;  /* 0x0000005023507220 */ /* 0x000fe20000410000 */
[----:B------:R-:W-:Y:S01]  /*25d0*/  FMUL.FTZ R85, R82, UR4 ;  /* 0x0000000452557c20 */ /* 0x000fe20008410000 */
[----:B------:R-:W-:-:S02]  /*25e0*/  HFMA2 R95, -RZ, RZ, 0, 0 ;  /* 0x00000000ff5f7431 */ /* 0x000fc400000001ff */
[----:B------:R-:W-:Y:S01]  /*25f0*/  FMUL.FTZ R81, R34, R83 ;  /* 0x0000005322517220 */ /* 0x000fe20000410000 */
[--C-:B------:R-:W-:Y:S01]  /*2600*/  FFMA.FTZ R138, R98, R143, R144.reuse ;  /* 0x0000008f628a7223 */ /* 0x100fe20000010090 */
[----:B------:R-:W-:Y:S02]  /*2610*/  @P6 HADD2.F32 R98, -RZ, R86.H0_H0 ;  /* 0x20000056ff626230 */ /* 0x000fe40000004100 */
[----:B------:R-:W-:Y:S01]  /*2620*/  FMUL.FTZ R82, R36, R85 ;  /* 0x0000005524527220 */ /* 0x000fe20000410000 */
[----:B------:R-:W-:Y:S01]  /*2630*/  FSEL R80, R80, RZ, P3 ;  /* 0x000000ff50507208 */ /* 0x000fe20001800000 */
[----:B------:R-:W-:Y:S01]  /*2640*/  FADD.FTZ R140, R140, -R147 ;  /* 0x800000938c8c7221 */ /* 0x000fe20000010000 */
[----:B------:R-:W-:Y:S01]  /*2650*/  LOP3.LUT P4, RZ, R110, 0xff, RZ, 0xc0, !PT ;  /* 0x000000ff6eff7812 */ /* 0x000fe2000788c0ff */
[----:B------:R-:W-:Y:S01]  /*2660*/  @P2 FMUL.FTZ R95, R96, R83 ;  /* 0x00000053605f2220 */ /* 0x000fe20000410000 */
[----:B------:R-:W-:Y:S01]  /*2670*/  LOP3.LUT P3, RZ, R110, 0xff00, RZ, 0xc0, !PT ;  /* 0x0000ff006eff7812 */ /* 0x000fe2000786c0ff */
[----:B------:R-:W-:Y:S01]  /*2680*/  @P6 FMUL.FTZ R93, R98, R85 ;  /* 0x00000055625d6220 */ /* 0x000fe20000410000 */
[----:B------:R-:W-:Y:S01]  /*2690*/  LOP3.LUT P5, RZ, R111, 0xff00, RZ, 0xc0, !PT ;  /* 0x0000ff006fff7812 */ /* 0x000fe200078ac0ff */
[----:B------:R-:W-:Y:S01]  /*26a0*/  FFMA.FTZ R141, R141, R143, R144 ;  /* 0x0000008f8d8d7223 */ /* 0x000fe20000010090 */
[----:B------:R-:W-:Y:S01]  /*26b0*/  FSEL R81, R81, RZ, P2 ;  /* 0x000000ff51517208 */ /* 0x000fe20001000000 */
[----:B------:R-:W-:Y:S01]  /*26c0*/  FMUL.FTZ R83, R137, R140 ;  /* 0x0000008c89537220 */ /* 0x000fe20000410000 */
[----:B------:R-:W-:Y:S01]  /*26d0*/  ISETP.GE.U32.AND P2, PT, R110, RZ, PT ;  /* 0x000000ff6e00720c */ /* 0x000fe20003f46070 */
[----:B------:R-:W-:Y:S01]  /*26e0*/  FADD.FTZ R100, R100, -R101 ;  /* 0x8000006564647221 */ /* 0x000fe20000010000 */
[----:B------:R-:W-:Y:S01]  /*26f0*/  FSEL R82, R82, RZ, P6 ;  /* 0x000000ff52527208 */ /* 0x000fe20003000000 */
[----:B------:R-:W-:Y:S01]  /*2700*/  FADD.FTZ R94, R99, -R94 ;  /* 0x8000005e635e7221 */ /* 0x000fe20000010000 */
[----:B------:R-:W-:Y:S01]  /*2710*/  LOP3.LUT P6, RZ, R111, 0xff0000, RZ, 0xc0, !PT ;  /* 0x00ff00006fff7812 */ /* 0x000fe200078cc0ff */
[----:B------:R-:W-:Y:S01]  /*2720*/  FADD.FTZ R138, R139, -R138 ;  /* 0x8000008a8b8a7221 */ /* 0x000fe20000010000 */
[----:B------:R-:W-:Y:S01]  /*2730*/  ISETP.GE.U32.AND.EX P2, PT, R111, 0x1000000, PT, P2 ;  /* 0x010000006f00780c */ /* 0x000fe20003f46120 */
[----:B------:R-:W-:Y:S01]  /*2740*/  FADD.FTZ R142, R142, -R141 ;  /* 0x8000008d8e8e7221 */ /* 0x000fe20000010000 */
[----:B------:R-:W-:Y:S01]  /*2750*/  FMUL.FTZ R83, R136, R83 ;  /* 0x0000005388537220 */ /* 0x000fe20000410000 */
[C---:B------:R-:W-:Y:S01]  /*2760*/  FMUL.FTZ R85, R137.reuse, R100 ;  /* 0x0000006489557220 */ /* 0x040fe20000410000 */
[C---:B------:R-:W-:Y:S01]  /*2770*/  FMUL.FTZ R97, R137.reuse, R94 ;  /* 0x0000005e89617220 */ /* 0x040fe20000410000 */
[C---:B------:R-:W-:Y:S01]  /*2780*/  FMUL.FTZ R103, R137.reuse, R138 ;  /* 0x0000008a89677220 */ /* 0x040fe20000410000 */
[----:B------:R-:W-:Y:S01]  /*2790*/  FMUL.FTZ R137, R137, R142 ;  /* 0x0000008e89897220 */ /* 0x000fe20000410000 */
[----:B------:R-:W-:-:S02]  /*27a0*/  @P4 HADD2.F32 R96, -RZ, R84.H0_H0 ;  /* 0x20000054ff604230 */ /* 0x000fc40000004100 */
[----:B------:R-:W-:Y:S01]  /*27b0*/  FMUL.FTZ R100, R83, UR4 ;  /* 0x0000000453647c20 */ /* 0x000fe20008410000 */
[----:B------:R-:W-:Y:S02]  /*27c0*/  @P3 HADD2.F32 R101, -RZ, R84.H1_H1 ;  /* 0x30000054ff653230 */ /* 0x000fe40000004100 */
[C---:B------:R-:W-:Y:S01]  /*27d0*/  FMUL.FTZ R84, R136.reuse, R85 ;  /* 0x0000005588547220 */ /* 0x040fe20000410000 */
[C---:B------:R-:W-:Y:S01]  /*27e0*/  FMUL.FTZ R83, R136.reuse, R97 ;  /* 0x0000006188537220 */ /* 0x040fe20000410000 */
[----:B------:R-:W-:Y:S02]  /*27f0*/  @P5 HADD2.F32 R99, -RZ, R86.H1_H1 ;  /* 0x30000056ff635230 */ /* 0x000fe40000004100 */
[C---:B------:R-:W-:Y:S01]  /*2800*/  FMUL.FTZ R85, R136.reuse, R103 ;  /* 0x0000006788557220 */ /* 0x040fe20000410000 */
[----:B------:R-:W-:Y:S01]  /*2810*/  FMUL.FTZ R136, R136, R137 ;  /* 0x0000008988887220 */ /* 0x000fe20000410000 */
[--C-:B------:R-:W-:Y:S02]  /*2820*/  @P6 HADD2.F32 R98, -RZ, R87.reuse.H0_H0 ;  /* 0x20000057ff626230 */ /* 0x100fe40000004100 */
[----:B------:R-:W-:Y:S01]  /*2830*/  FMUL.FTZ R83, R83, UR4 ;  /* 0x0000000453537c20 */ /* 0x000fe20008410000 */
[----:B------:R-:W-:Y:S01]  /*2840*/  MOV R94, RZ ;  /* 0x000000ff005e7202 */ /* 0x000fe20000000f00 */
[----:B------:R-:W-:Y:S01]  /*2850*/  FMUL.FTZ R85, R85, UR4 ;  /* 0x0000000455557c20 */ /* 0x000fe20008410000 */
[----:B------:R-:W-:-:S02]  /*2860*/  @P2 HADD2.F32 R111, -RZ, R87.H1_H1 ;  /* 0x30000057ff6f2230 */ /* 0x000fc40000004100 */
[----:B------:R-:W-:Y:S01]  /*2870*/  @P5 FMUL.FTZ R94, R99, R100 ;  /* 0x00000064635e5220 */ /* 0x000fe20000410000 */
[----:B------:R-:W-:Y:S01]  /*2880*/  FMUL.FTZ R84, R84, UR4 ;  /* 0x0000000454547c20 */ /* 0x000fe20008410000 */
[----:B------:R-:W-:Y:S02]  /*2890*/  CS2R R86, SRZ ;  /* 0x0000000000567805 */ /* 0x000fe4000001ff00 */
[----:B------:R-:W-:Y:S01]  /*28a0*/  MOV R99, RZ ;  /* 0x000000ff00637202 */ /* 0x000fe20000000f00 */
[----:B------:R-:W-:Y:S01]  /*28b0*/  FMUL.FTZ R136, R136, UR4 ;  /* 0x0000000488887c20 */ /* 0x000fe20008410000 */
[----:B------:R-:W-:Y:S01]  /*28c0*/  @P4 FMUL.FTZ R99, R96, R83 ;  /* 0x0000005360634220 */ /* 0x000fe20000410000 */
[-C--:B------:R-:W-:Y:S01]  /*28d0*/  @P6 FMUL.FTZ R87, R98, R85.reuse ;  /* 0x0000005562576220 */ /* 0x080fe20000410000 */
[----:B------:R-:W-:Y:S01]  /*28e0*/  FMUL.FTZ R96, R38, R85 ;  /* 0x0000005526607220 */ /* 0x000fe20000410000 */
[----:B------:R-:W-:Y:S01]  /*28f0*/  @P3 FMUL.FTZ R86, R101, R84 ;  /* 0x0000005465563220 */ /* 0x000fe20000410000 */
[----:B------:R-:W-:Y:S01]  /*2900*/  FMUL.FTZ R85, R37, R100 ;  /* 0x0000006425557220 */ /* 0x000fe20000410000 */
[----:B------:R-:W-:Y:S01]  /*2910*/  FMUL.FTZ R98, R39, R136 ;  /* 0x0000008827627220 */ /* 0x000fe20000410000 */
[----:B------:R-:W-:Y:S01]  /*2920*/  FMUL.FTZ R83, R32, R83 ;  /* 0x0000005320537220 */ /* 0x000fe20000410000 */
[----:B------:R-:W-:Y:S01]  /*2930*/  FMUL.FTZ R84, R33, R84 ;  /* 0x0000005421547220 */ /* 0x000fe20000410000 */
[----:B------:R-:W-:Y:S01]  /*2940*/  HFMA2 R97, -RZ, RZ, 0, 0 ;  /* 0x00000000ff617431 */ /* 0x000fe200000001ff */
[----:B------:R-:W-:-:S02]  /*2950*/  FSEL R101, R85, RZ, P5 ;  /* 0x000000ff55657208 */ /* 0x000fc40002800000 */
[----:B------:R-:W-:Y:S02]  /*2960*/  FSEL R103, R96, RZ, P6 ;  /* 0x000000ff60677208 */ /* 0x000fe40003000000 */
[----:B------:R-:W-:Y:S01]  /*2970*/  FSEL R98, R98, RZ, P2 ;  /* 0x000000ff62627208 */ /* 0x000fe20001000000 */
[----:B------:R-:W-:Y:S01]  /*2980*/  @P2 FMUL.FTZ R97, R111, R136 ;  /* 0x000000886f612220 */ /* 0x000fe20000410000 */
[----:B------:R-:W-:Y:S02]  /*2990*/  FSEL R85, R83, RZ, P4 ;  /* 0x000000ff53557208 */ /* 0x000fe40002000000 */
[----:B------:R-:W-:Y:S02]  /*29a0*/  FSEL R84, R84, RZ, P3 ;  /* 0x000000ff54547208 */ /* 0x000fe40001800000 */
[----:B------:R-:W-:Y:S02]  /*29b0*/  F2FP.F16.F32.PACK_AB R81, R80, R81 ;  /* 0x000000515051723e */ /* 0x000fe400000000ff */
[----:B------:R-:W-:-:S02]  /*29c0*/  F2FP.F16.F32.PACK_AB R83, R98, R103 ;  /* 0x000000676253723e */ /* 0x000fc400000000ff */
[----:B------:R-:W-:Y:S02]  /*29d0*/  F2FP.F16.F32.PACK_AB R82, R101, R82 ;  /* 0x000000526552723e */ /* 0x000fe400000000ff */
[----:B------:R-:W-:-:S07]  /*29e0*/  F2FP.F16.F32.PACK_AB R80, R84, R85 ;  /* 0x000000555450723e */ /* 0x000fce00000000ff */
.L_x_8380:
[----:B------:R-:W0:Y:S01]  /*29f0*/  @P1 LDC.64 R84, c[0x0][0x478] ;  /* 0x00011e00ff541b82 */ /* 0x000e220000000a00 */
[----:B------:R-:W-:-:S04]  /*2a00*/  IMAD.WIDE.U32 R148, R131, 0x10, R148 ;  /* 0x0000001083947825 */ /* 0x000fc800078e0094 */
[----:B0-----:R-:W-:-:S05]  /*2a10*/  @P1 IMAD.WIDE.U32 R84, R131, 0x20, R84 ;  /* 0x0000002083541825 */ /* 0x001fca00078e0054 */
[----:B------:R1:W-:Y:S04]  /*2a20*/  @P1 STG.E.128 desc[UR6][R84.64], R76 ;  /* 0x0000004c54001986 */ /* 0x0003e8000c101d06 */
[----:B------:R1:W-:Y:S04]  /*2a30*/  @P1 STG.E.128 desc[UR6][R84.64+0x10], R72 ;  /* 0x0000104854001986 */ /* 0x0003e8000c101d06 */
[----:B------:R1:W-:Y:S01]  /*2a40*/  STG.E.128 desc[UR6][R148.64], R80 ;  /* 0x0000005094007986 */ /* 0x0003e2000c101d06 */
[----:B------:R-:W-:Y:S05]  /*2a50*/  BRA `(.L_x_8381) ;  /* 0x00000018002c7947 */ /* 0x000fea0003800000 */
.L_x_8376:
        /* <DEDUP_REMOVED lines=8> */
[C---:B-----5:R-:W-:Y:S01]  /*2ae0*/  LOP3.LUT P4, RZ, R134.reuse, 0xff, RZ, 0xc0, !PT ;  /* 0x000000ff86ff7812 */ /* 0x060fe2000788c0ff */
[----:B------:R-:W-:Y:S01]  /*2af0*/  UMOV UR4, UR5 ;  /* 0x0000000500047c82 */ /* 0x000fe20008000000 */
[----:B------:R-:W-:Y:S01]  /*2b00*/  FADD.FTZ R151, R151, -R84 ;  /* 0x8000005497977221 */ /* 0x000fe20000010000 */
[----:B------:R-:W-:Y:S01]  /*2b10*/  LOP3.LUT P5, RZ, R134, 0xff0000, RZ, 0xc0, !PT ;  /* 0x00ff000086ff7812 */ /* 0x000fe200078ac0ff */
[----:B------:R-:W-:Y:S01]  /*2b20*/  FADD.FTZ R155, R88, -R155 ;  /* 0x8000009b589b7221 */ /* 0x000fe20000010000 */
[----:B------:R-:W-:Y:S02]  /*2b30*/  HFMA2 R90, -RZ, RZ, 0, 0 ;  /* 0x00000000ff5a7431 */ /* 0x000fe400000001ff */
[----:B------:R-:W-:Y:S01]  /*2b40*/  FFMA.FTZ R151, R137, R151, R56 ;  /* 0x0000009789977223 */ /* 0x000fe20000010038 */
[----:B------:R-:W-:Y:S01]  /*2b50*/  FFMA.FTZ R145, R145, R143, R144 ;  /* 0x0000008f91917223 */ /* 0x000fe20000010090 */
[----:B------:R-:W-:Y:S01]  /*2b60*/  FFMA.FTZ R155, R137, R155, R58 ;  /* 0x0000009b899b7223 */ /* 0x000fe2000001003a */
[C---:B------:R-:W-:Y:S01]  /*2b70*/  LOP3.LUT P2, RZ, R134.reuse, 0xff00, RZ, 0xc0, !PT ;  /* 0x0000ff0086ff7812 */ /* 0x040fe2000784c0ff */
[-C--:B------:R-:W-:Y:S01]  /*2b80*/  FMUL.FTZ R151, R151, R136.reuse ;  /* 0x0000008897977220 */ /* 0x080fe20000410000 */
[----:B------:R-:W-:Y:S01]  /*2b90*/  LOP3.LUT P3, RZ, R134, 0xff000000, RZ, 0xc0, !PT ;  /* 0xff00000086ff7812 */ /* 0x000fe2000786c0ff */
[----:B------:R-:W-:Y:S01]  /*2ba0*/  FMUL.FTZ R155, R155, R136 ;  /* 0x000000889b9b7220 */ /* 0x000fe20000410000 */
[----:B------:R-:W-:-:S02]  /*2bb0*/  @P4 HADD2.F32 R84, -RZ, R80.H0_H0 ;  /* 0x20000050ff544230 */ /* 0x000fc40000004100 */
[----:B------:R-:W-:Y:S01]  /*2bc0*/  FMUL.FTZ R159, R151, UR4 ;  /* 0x00000004979f7c20 */ /* 0x000fe20008410000 */
[----:B------:R-:W-:Y:S01]  /*2bd0*/  ISETP.GE.U32.AND P1, PT, R134, RZ, PT ;  /* 0x000000ff8600720c */ /* 0x000fe20003f26070 */
[----:B------:R-:W-:Y:S02]  /*2be0*/  @P5 HADD2.F32 R151, -RZ, R81.H0_H0 ;  /* 0x20000051ff975230 */ /* 0x000fe40000004100 */
[----:B------:R-:W-:Y:S01]  /*2bf0*/  FMUL.FTZ R155, R155, UR4 ;  /* 0x000000049b9b7c20 */ /* 0x000fe20008410000 */
[----:B------:R-:W-:Y:S01]  /*2c00*/  FFMA.FTZ R134, R153, R143, R144 ;  /* 0x0000008f99867223 */ /* 0x000fe20000010090 */
[----:B------:R-:W-:Y:S01]  /*2c10*/  FADD.FTZ R86, R86, -R145 ;  /* 0x8000009156567221 */ /* 0x000fe20000010000 */
[----:B------:R-:W-:Y:S01]  /*2c20*/  MOV R88, RZ ;  /* 0x000000ff00587202 */ /* 0x000fe20000000f00 */
[----:B------:R-:W-:Y:S01]  /*2c30*/  @P4 FMUL.FTZ R90, R159, R84 ;  /* 0x000000549f5a4220 */ /* 0x000fe20000410000 */
[----:B------:R-:W-:Y:S01]  /*2c40*/  @P5 FMUL.FTZ R88, R155, R151 ;  /* 0x000000979b585220 */ /* 0x000fe20000410000 */
[----:B------:R-:W-:Y:S01]  /*2c50*/  FADD.FTZ R134, R89, -R134 ;  /* 0x8000008659867221 */ /* 0x000fe20000010000 */
[----:B------:R-:W-:Y:S01]  /*2c60*/  FMUL.FTZ R84, R24, R159 ;  /* 0x0000009f18547220 */ /* 0x000fe20000410000 */
[----:B------:R-:W-:Y:S01]  /*2c70*/  FMUL.FTZ R151, R26, R155 ;  /* 0x0000009b1a977220 */ /* 0x000fe20000410000 */
[-CC-:B------:R-:W-:Y:S01]  /*2c80*/  FFMA.FTZ R89, R87, R143.reuse, R144.reuse ;  /* 0x0000008f57597223 */ /* 0x180fe20000010090 */
[----:B------:R-:W-:Y:S01]  /*2c90*/  FFMA.FTZ R87, R137, R86, R57 ;  /* 0x0000005689577223 */ /* 0x000fe20000010039 */
[----:B------:R-:W-:Y:S01]  /*2ca0*/  LOP3.LUT P6, RZ, R135, 0xff, RZ, 0xc0, !PT ;  /* 0x000000ff87ff7812 */ /* 0x000fe200078cc0ff */
[-CC-:B------:R-:W-:Y:S01]  /*2cb0*/  FFMA.FTZ R152, R149, R143.reuse, R144.reuse ;  /* 0x0000008f95987223 */ /* 0x180fe20000010090 */
[----:B------:R-:W-:Y:S01]  /*2cc0*/  FSEL R84, R84, RZ, P4 ;  /* 0x000000ff54547208 */ /* 0x000fe20002000000 */
[----:B------:R-:W-:Y:S01]  /*2cd0*/  FMUL.FTZ R87, R87, R136 ;  /* 0x0000008857577220 */ /* 0x000fe20000410000 */
[----:B------:R-:W-:Y:S01]  /*2ce0*/  FSEL R151, R151, RZ, P5 ;  /* 0x000000ff97977208 */ /* 0x000fe20002800000 */
[----:B------:R-:W-:Y:S01]  /*2cf0*/  FADD.FTZ R146, R146, -R89 ;  /* 0x8000005992927221 */ /* 0x000fe20000010000 */
[----:B------:R-:W-:Y:S01]  /*2d00*/  LOP3.LUT P4, RZ, R135, 0xff00, RZ, 0xc0, !PT ;  /* 0x0000ff0087ff7812 */ /* 0x000fe2000788c0ff */
[----:B------:R-:W-:Y:S01]  /*2d10*/  FFMA.FTZ R89, R85, R143, R144 ;  /* 0x0000008f55597223 */ /* 0x000fe20000010090 */
[C---:B------:R-:W-:Y:S01]  /*2d20*/  LOP3.LUT P5, RZ, R135.reuse, 0xff0000, RZ, 0xc0, !PT ;  /* 0x00ff000087ff7812 */ /* 0x040fe200078ac0ff */
[----:B------:R-:W-:Y:S01]  /*2d30*/  @P2 HADD2.F32 R85, -RZ, R80.H1_H1 ;  /* 0x30000050ff552230 */ /* 0x000fe20000004100 */
[----:B------:R-:W-:Y:S01]  /*2d40*/  ISETP.GE.U32.AND.EX P1, PT, R135, 0x1000000, PT, P1 ;  /* 0x010000008700780c */ /* 0x000fe20003f26110 */
[----:B------:R-:W-:-:S02]  /*2d50*/  HFMA2 R135, -RZ, RZ, 0, 0 ;  /* 0x00000000ff877431 */ /* 0x000fc400000001ff */
[----:B------:R-:W-:Y:S01]  /*2d60*/  FMUL.FTZ R80, R87, UR4 ;  /* 0x0000000457507c20 */ /* 0x000fe20008410000 */
[----:B------:R-:W-:Y:S01]  /*2d70*/  FADD.FTZ R91, R91, -R152 ;  /* 0x800000985b5b7221 */ /* 0x000fe20000010000 */
[----:B------:R-:W-:Y:S01]  /*2d80*/  FFMA.FTZ R147, R147, R143, R144 ;  /* 0x0000008f93937223 */ /* 0x000fe20000010090 */
[----:B------:R-:W-:Y:S02]  /*2d90*/  @P3 HADD2.F32 R81, -RZ, R81.H1_H1 ;  /* 0x30000051ff513230 */ /* 0x000fe40000004100 */
[----:B------:R-:W-:Y:S01]  /*2da0*/  FADD.FTZ R148, R148, -R89 ;  /* 0x8000005994947221 */ /* 0x000fe20000010000 */
[----:B------:R-:W-:Y:S01]  /*2db0*/  @P2 FMUL.FTZ R135, R80, R85 ;  /* 0x0000005550872220 */ /* 0x000fe20000410000 */
[C---:B------:R-:W-:Y:S01]  /*2dc0*/  FFMA.FTZ R85, R137.reuse, R134, R59 ;  /* 0x0000008689557223 */ /* 0x040fe2000001003b */
[----:B------:R-:W-:Y:S01]  /*2dd0*/  FFMA.FTZ R87, R137, R91, R60 ;  /* 0x0000005b89577223 */ /* 0x000fe2000001003c */
[----:B------:R-:W-:Y:S01]  /*2de0*/  FADD.FTZ R150, R150, -R147 ;  /* 0x8000009396967221 */ /* 0x000fe20000010000 */
[----:B------:R-:W-:Y:S01]  /*2df0*/  MOV R89, RZ ;  /* 0x000000ff00597202 */ /* 0x000fe20000000f00 */
[-C--:B------:R-:W-:Y:S01]  /*2e00*/  FMUL.FTZ R85, R85, R136.reuse ;  /* 0x0000008855557220 */ /* 0x080fe20000410000 */
[----:B------:R-:W-:Y:S01]  /*2e10*/  FMUL.FTZ R87, R87, R136 ;  /* 0x0000008857577220 */ /* 0x000fe20000410000 */
[----:B------:R-:W-:-:S02]  /*2e20*/  HFMA2 R91, -RZ, RZ, 0, 0 ;  /* 0x00000000ff5b7431 */ /* 0x000fc400000001ff */
[--C-:B------:R-:W-:Y:S02]  /*2e30*/  @P6 HADD2.F32 R134, -RZ, R82.reuse.H0_H0 ;  /* 0x20000052ff866230 */ /* 0x100fe40000004100 */
[----:B------:R-:W-:Y:S01]  /*2e40*/  FMUL.FTZ R86, R85, UR4 ;  /* 0x0000000455567c20 */ /* 0x000fe20008410000 */
[----:B------:R-:W-:Y:S01]  /*2e50*/  FFMA.FTZ R85, R137, R146, R61 ;  /* 0x0000009289557223 */ /* 0x000fe2000001003d */
[----:B------:R-:W-:Y:S01]  /*2e60*/  FMUL.FTZ R147, R87, UR4 ;  /* 0x0000000457937c20 */ /* 0x000fe20008410000 */
[----:B------:R-:W-:Y:S02]  /*2e70*/  @P4 HADD2.F32 R82, -RZ, R82.H1_H1 ;  /* 0x30000052ff524230 */ /* 0x000fe40000004100 */
[----:B------:R-:W-:Y:S01]  /*2e80*/  @P3 FMUL.FTZ R89, R86, R81 ;  /* 0x0000005156593220 */ /* 0x000fe20000410000 */
[----:B------:R-:W-:Y:S01]  /*2e90*/  FMUL.FTZ R85, R85, R136 ;  /* 0x0000008855557220 */ /* 0x000fe20000410000 */
[----:B------:R-:W-:Y:S01]  /*2ea0*/  FFMA.FTZ R81, R137, R148, R62 ;  /* 0x0000009489517223 */ /* 0x000fe2000001003e */
[----:B------:R-:W-:Y:S01]  /*2eb0*/  @P6 FMUL.FTZ R91, R147, R134 ;  /* 0x00000086935b6220 */ /* 0x000fe20000410000 */
[----:B------:R-:W-:-:S02]  /*2ec0*/  @P5 HADD2.F32 R87, -RZ, R83.H0_H0 ;  /* 0x20000053ff575230 */ /* 0x000fc40000004100 */
[----:B------:R-:W-:Y:S01]  /*2ed0*/  FMUL.FTZ R148, R85, UR4 ;  /* 0x0000000455947c20 */ /* 0x000fe20008410000 */
[----:B------:R-:W-:Y:S01]  /*2ee0*/  FFMA.FTZ R85, R137, R150, R63 ;  /* 0x0000009689557223 */ /* 0x000fe2000001003f */
[-C--:B------:R-:W-:Y:S01]  /*2ef0*/  FMUL.FTZ R81, R81, R136.reuse ;  /* 0x0000008851517220 */ /* 0x080fe20000410000 */
[----:B------:R-:W-:Y:S01]  /*2f00*/  MOV R134, RZ ;  /* 0x000000ff00867202 */ /* 0x000fe20000000f00 */
[----:B------:R-:W-:Y:S02]  /*2f10*/  @P1 HADD2.F32 R83, -RZ, R83.H1_H1 ;  /* 0x30000053ff531230 */ /* 0x000fe40000004100 */
[----:B------:R-:W-:Y:S01]  /*2f20*/  FMUL.FTZ R85, R85, R136 ;  /* 0x0000008855557220 */ /* 0x000fe20000410000 */
[----:B------:R-:W-:Y:S02]  /*2f30*/  HFMA2 R145, -RZ, RZ, 0, 0 ;  /* 0x00000000ff917431 */ /* 0x000fe400000001ff */
[----:B------:R-:W-:Y:S01]  /*2f40*/  @P4 FMUL.FTZ R134, R148, R82 ;  /* 0x0000005294864220 */ /* 0x000fe20000410000 */
[----:B------:R-:W-:Y:S01]  /*2f50*/  FMUL.FTZ R82, R81, UR4 ;  /* 0x0000000451527c20 */ /* 0x000fe20008410000 */
[----:B------:R-:W-:Y:S01]  /*2f60*/  FMUL.FTZ R150, R85, UR4 ;  /* 0x0000000455967c20 */ /* 0x000fe20008410000 */
        /* <DEDUP_REMOVED lines=20> */
.L_x_8382:
[-CC-:B------:R-:W-:Y:S01]  /*30b0*/  FFMA.FTZ R155, R155, R143.reuse, R144.reuse ;  /* 0x0000008f9b9b7223 */ /* 0x180fe20000010090 */
[C---:B-----5:R-:W-:Y:S01]  /*30c0*/  LOP3.LUT P2, RZ, R134.reuse, 0xff0000, RZ, 0xc0, !PT ;  /* 0x00ff000086ff7812 */ /* 0x060fe2000784c0ff */
[----:B------:R-:W-:Y:S01]  /*30d0*/  FFMA.FTZ R72, R153, R143, R144 ;  /* 0x0000008f99487223 */ /* 0x000fe20000010090 */
[----:B------:R-:W-:Y:S01]  /*30e0*/  LOP3.LUT P5, RZ, R134, 0xff000000, RZ, 0xc0, !PT ;  /* 0xff00000086ff7812 */ /* 0x000fe200078ac0ff */
[----:B------:R-:W-:Y:S01]  /*30f0*/  FADD.FTZ R155, R88, -R155 ;  /* 0x8000009b589b7221 */ /* 0x000fe20000010000 */
[----:B------:R-:W-:Y:S01]  /*3100*/  UMOV UR4, UR5 ;  /* 0x0000000500047c82 */ /* 0x000fe20008000000 */
[----:B------:R-:W-:Y:S01]  /*3110*/  FADD.FTZ R72, R89, -R72 ;  /* 0x8000004859487221 */ /* 0x000fe20000010000 */
[----:B------:R-:W-:Y:S01]  /*3120*/  CS2R R88, SRZ ;  /* 0x0000000000587805 */ /* 0x000fe2000001ff00 */
[----:B------:R-:W-:Y:S01]  /*3130*/  FFMA.FTZ R78, R137, R155, R58 ;  /* 0x0000009b894e7223 */ /* 0x000fe2000001003a */
[----:B------:R-:W-:Y:S01]  /*3140*/  FFMA.FTZ R87, R87, R143, R144 ;  /* 0x0000008f57577223 */ /* 0x000fe20000010090 */
[----:B------:R-:W-:Y:S01]  /*3150*/  FFMA.FTZ R79, R137, R72, R59 ;  /* 0x00000048894f7223 */ /* 0x000fe2000001003b */
[C---:B------:R-:W-:Y:S01]  /*3160*/  LOP3.LUT P6, RZ, R135.reuse, 0xff, RZ, 0xc0, !PT ;  /* 0x000000ff87ff7812 */ /* 0x040fe200078cc0ff */
[----:B------:R-:W-:Y:S01]  /*3170*/  FMUL.FTZ R72, R78, R136 ;  /* 0x000000884e487220 */ /* 0x000fe20000410000 */
[----:B------:R-:W-:Y:S01]  /*3180*/  LOP3.LUT P4, RZ, R135, 0xff00, RZ, 0xc0, !PT ;  /* 0x0000ff0087ff7812 */ /* 0x000fe2000788c0ff */
[----:B------:R-:W-:-:S02]  /*3190*/  @P2 HADD2.F32 R74, -RZ, R81.H0_H0 ;  /* 0x20000051ff4a2230 */ /* 0x000fc40000004100 */
[----:B------:R-:W-:Y:S01]  /*31a0*/  FMUL.FTZ R73, R79, R136 ;  /* 0x000000884f497220 */ /* 0x000fe20000410000 */
[----:B------:R-:W-:Y:S01]  /*31b0*/  FMUL.FTZ R75, R72, UR4 ;  /* 0x00000004484b7c20 */ /* 0x000fe20008410000 */
[----:B------:R-:W-:Y:S02]  /*31c0*/  @P5 HADD2.F32 R81, -RZ, R81.H1_H1 ;  /* 0x30000051ff515230 */ /* 0x000fe40000004100 */
[----:B------:R-:W-:Y:S01]  /*31d0*/  FADD.FTZ R146, R146, -R87 ;  /* 0x8000005792927221 */ /* 0x000fe20000010000 */
[----:B------:R-:W-:Y:S01]  /*31e0*/  FMUL.FTZ R72, R73, UR4 ;  /* 0x0000000449487c20 */ /* 0x000fe20008410000 */
[----:B------:R-:W-:Y:S01]  /*31f0*/  @P2 FMUL.FTZ R88, R74, R75 ;  /* 0x0000004b4a582220 */ /* 0x000fe20000410000 */
[-C--:B------:R-:W-:Y:S01]  /*3200*/  FFMA.FTZ R74, R149, R143.reuse, R144 ;  /* 0x0000008f954a7223 */ /* 0x080fe20000010090 */
[----:B------:R-:W-:Y:S01]  /*3210*/  FFMA.FTZ R73, R137, R146, R61 ;  /* 0x0000009289497223 */ /* 0x000fe2000001003d */
[-C--:B------:R-:W-:Y:S01]  /*3220*/  @P5 FMUL.FTZ R89, R81, R72.reuse ;  /* 0x0000004851595220 */ /* 0x080fe20000410000 */
[----:B------:R-:W-:Y:S01]  /*3230*/  FMUL.FTZ R81, R27, R72 ;  /* 0x000000481b517220 */ /* 0x000fe20000410000 */
[----:B------:R-:W-:Y:S01]  /*3240*/  FADD.FTZ R74, R91, -R74 ;  /* 0x8000004a5b4a7221 */ /* 0x000fe20000010000 */
[-CC-:B------:R-:W-:Y:S01]  /*3250*/  FFMA.FTZ R85, R85, R143.reuse, R144.reuse ;  /* 0x0000008f55557223 */ /* 0x180fe20000010090 */
[----:B------:R-:W-:Y:S01]  /*3260*/  FFMA.FTZ R147, R147, R143, R144 ;  /* 0x0000008f93937223 */ /* 0x000fe20000010090 */
[----:B------:R-:W-:Y:S01]  /*3270*/  FMUL.FTZ R152, R26, R75 ;  /* 0x0000004b1a987220 */ /* 0x000fe20000410000 */
[----:B------:R-:W-:Y:S01]  /*3280*/  FFMA.FTZ R72, R137, R74, R60 ;  /* 0x0000004a89487223 */ /* 0x000fe2000001003c */
[----:B------:R-:W-:Y:S01]  /*3290*/  ISETP.GE.U32.AND P1, PT, R134, RZ, PT ;  /* 0x000000ff8600720c */ /* 0x000fe20003f26070 */
[-C--:B------:R-:W-:Y:S01]  /*32a0*/  FMUL.FTZ R75, R73, R136.reuse ;  /* 0x00000088494b7220 */ /* 0x080fe20000410000 */
[----:B------:R-:W-:Y:S01]  /*32b0*/  FSEL R81, R81, RZ, P5 ;  /* 0x000000ff51517208 */ /* 0x000fe20002800000 */
[----:B------:R-:W-:Y:S01]  /*32c0*/  FMUL.FTZ R74, R72, R136 ;  /* 0x00000088484a7220 */ /* 0x000fe20000410000 */
[----:B------:R-:W-:Y:S01]  /*32d0*/  LOP3.LUT P5, RZ, R135, 0xff0000, RZ, 0xc0, !PT ;  /* 0x00ff000087ff7812 */ /* 0x000fe200078ac0ff */
[----:B------:R-:W-:Y:S01]  /*32e0*/  FADD.FTZ R87, R148, -R85 ;  /* 0x8000005594577221 */ /* 0x000fe20000010000 */
[----:B------:R-:W-:Y:S01]  /*32f0*/  FADD.FTZ R150, R150, -R147 ;  /* 0x8000009396967221 */ /* 0x000fe20000010000 */
[----:B------:R-:W-:-:S02]  /*3300*/  HFMA2 R91, -RZ, RZ, 0, 0 ;  /* 0x00000000ff5b7431 */ /* 0x000fc400000001ff */
[--C-:B------:R-:W-:Y:S01]  /*3310*/  @P6 HADD2.F32 R76, -RZ, R82.reuse.H0_H0 ;  /* 0x20000052ff4c6230 */ /* 0x100fe20000004100 */
[----:B------:R-:W-:Y:S01]  /*3320*/  ISETP.GE.U32.AND.EX P1, PT, R135, 0x1000000, PT, P1 ;  /* 0x010000008700780c */ /* 0x000fe20003f26110 */
[----:B------:R-:W-:Y:S02]  /*3330*/  @P4 HADD2.F32 R77, -RZ, R82.H1_H1 ;  /* 0x30000052ff4d4230 */ /* 0x000fe40000004100 */
[----:B------:R-:W-:Y:S01]  /*3340*/  FMUL.FTZ R85, R74, UR4 ;  /* 0x000000044a557c20 */ /* 0x000fe20008410000 */
[----:B------:R-:W-:Y:S01]  /*3350*/  FMUL.FTZ R148, R75, UR4 ;  /* 0x000000044b947c20 */ /* 0x000fe20008410000 */
[----:B------:R-:W-:Y:S01]  /*3360*/  FSEL R152, R152, RZ, P2 ;  /* 0x000000ff98987208 */ /* 0x000fe20001000000 */
[C---:B------:R-:W-:Y:S01]  /*3370*/  FFMA.FTZ R74, R137.reuse, R87, R62 ;  /* 0x00000057894a7223 */ /* 0x040fe2000001003e */
[----:B------:R-:W-:Y:S01]  /*3380*/  FFMA.FTZ R75, R137, R150, R63 ;  /* 0x00000096894b7223 */ /* 0x000fe2000001003f */
[-CC-:B------:R-:W-:Y:S01]  /*3390*/  FFMA.FTZ R145, R145, R143.reuse, R144.reuse ;  /* 0x0000008f91917223 */ /* 0x180fe20000010090 */
[----:B------:R-:W-:Y:S01]  /*33a0*/  LOP3.LUT P3, RZ, R134, 0xff, RZ, 0xc0, !PT ;  /* 0x000000ff86ff7812 */ /* 0x000fe2000786c0ff */
[----:B------:R-:W-:Y:S01]  /*33b0*/  FFMA.FTZ R84, R84, R143, R144 ;  /* 0x0000008f54547223 */ /* 0x000fe20000010090 */
[----:B------:R-:W-:Y:S01]  /*33c0*/  LOP3.LUT P2, RZ, R134, 0xff00, RZ, 0xc0, !PT ;  /* 0x0000ff0086ff7812 */ /* 0x000fe2000784c0ff */
[----:B------:R-:W-:Y:S01]  /*33d0*/  @P6 FMUL.FTZ R91, R76, R85 ;  /* 0x000000554c5b6220 */ /* 0x000fe20000410000 */
[----:B------:R-:W-:Y:S01]  /*33e0*/  MOV R134, RZ ;  /* 0x000000ff00867202 */ /* 0x000fe20000000f00 */
[----:B------:R-:W-:Y:S01]  /*33f0*/  @P4 FMUL.FTZ R134, R77, R148 ;  /* 0x000000944d864220 */ /* 0x000fe20000410000 */
[-C--:B------:R-:W-:Y:S01]  /*3400*/  FMUL.FTZ R76, R74, R136.reuse ;  /* 0x000000884a4c7220 */ /* 0x080fe20000410000 */
[----:B------:R-:W-:Y:S01]  /*3410*/  FMUL.FTZ R77, R75, R136 ;  /* 0x000000884b4d7220 */ /* 0x000fe20000410000 */
[----:B------:R-:W-:Y:S01]  /*3420*/  FADD.FTZ R86, R86, -R145 ;  /* 0x8000009156567221 */ /* 0x000fe20000010000 */
[----:B------:R-:W-:Y:S01]  /*3430*/  FADD.FTZ R84, R151, -R84 ;  /* 0x8000005497547221 */ /* 0x000fe20000010000 */
[----:B------:R-:W-:-:S02]  /*3440*/  HFMA2 R145, -RZ, RZ, 0, 0 ;  /* 0x00000000ff917431 */ /* 0x000fc400000001ff */
[----:B------:R-:W-:Y:S01]  /*3450*/  FMUL.FTZ R149, R76, UR4 ;  /* 0x000000044c957c20 */ /* 0x000fe20008410000 */
[----:B------:R-:W-:Y:S01]  /*3460*/  FMUL.FTZ R150, R77, UR4 ;  /* 0x000000044d967c20 */ /* 0x000fe20008410000 */
[--C-:B------:R-:W-:Y:S02]  /*3470*/  @P5 HADD2.F32 R90, -RZ, R83.reuse.H0_H0 ;  /* 0x20000053ff5a5230 */ /* 0x100fe40000004100 */
[C---:B------:R-:W-:Y:S01]  /*3480*/  FFMA.FTZ R76, R137.reuse, R84, R56 ;  /* 0x00000054894c7223 */ /* 0x040fe20000010038 */
[----:B------:R-:W-:Y:S01]  /*3490*/  FFMA.FTZ R77, R137, R86, R57 ;  /* 0x00000056894d7223 */ /* 0x000fe20000010039 */
[----:B------:R-:W-:Y:S01]  /*34a0*/  @P1 HADD2.F32 R135, -RZ, R83.H1_H1 ;  /* 0x30000053ff871230 */ /* 0x000fe20000004100 */
        /* <DEDUP_REMOVED lines=28> */
[----:B------:R-:W-:-:S07]  /*3670*/  F2FP.F16.F32.PACK_AB R80, R85, R80 ;  /* 0x000000505550723e */ /* 0x000fce00000000ff */
.L_x_8383:
        /* <DEDUP_REMOVED lines=19> */
[C---:B------:R-:W-:Y:S01]  /*37b0*/  LOP3.LUT P2, RZ, R110.reuse, 0xff0000, RZ, 0xc0, !PT ;  /* 0x00ff00006eff7812 */ /* 0x040fe2000784c0ff */
[C---:B------:R-:W-:Y:S01]  /*37c0*/  FFMA.FTZ R78, R137.reuse, R72, R66 ;  /* 0x00000048894e7223 */ /* 0x040fe20000010042 */
[----:B------:R-:W-:Y:S01]  /*37d0*/  LOP3.LUT P3, RZ, R110, 0xff000000, RZ, 0xc0, !PT ;  /* 0xff0000006eff7812 */ /* 0x000fe2000786c0ff */
[C---:B------:R-:W-:Y:S01]  /*37e0*/  FFMA.FTZ R72, R137.reuse, R103, R68 ;  /* 0x0000006789487223 */ /* 0x040fe20000010044 */
[----:B------:R-:W-:Y:S01]  /*37f0*/  FFMA.FTZ R79, R137, R102, R67 ;  /* 0x00000066894f7223 */ /* 0x000fe20000010043 */
[-C--:B------:R-:W-:Y:S01]  /*3800*/  FMUL.FTZ R74, R78, R136.reuse ;  /* 0x000000884e4a7220 */ /* 0x080fe20000410000 */
[----:B------:R-:W-:Y:S01]  /*3810*/  FFMA.FTZ R97, R97, R143, R144 ;  /* 0x0000008f61617223 */ /* 0x000fe20000010090 */
[-C--:B------:R-:W-:Y:S01]  /*3820*/  FMUL.FTZ R77, R72, R136.reuse ;  /* 0x00000088484d7220 */ /* 0x080fe20000410000 */
[----:B------:R-:W-:Y:S01]  /*3830*/  FMUL.FTZ R76, R79, R136 ;  /* 0x000000884f4c7220 */ /* 0x000fe20000410000 */
[----:B-----5:R-:W-:-:S02]  /*3840*/  @P6 HADD2.F32 R80, -RZ, R86.H0_H0 ;  /* 0x20000056ff506230 */ /* 0x020fc40000004100 */
[----:B------:R-:W-:Y:S01]  /*3850*/  FMUL.FTZ R74, R74, UR4 ;  /* 0x000000044a4a7c20 */ /* 0x000fe20008410000 */
[----:B------:R-:W-:Y:S01]  /*3860*/  FMUL.FTZ R77, R77, UR4 ;  /* 0x000000044d4d7c20 */ /* 0x000fe20008410000 */
[-CC-:B------:R-:W-:Y:S01]  /*3870*/  FFMA.FTZ R73, R93, R143.reuse, R144.reuse ;  /* 0x0000008f5d497223 */ /* 0x180fe20000010090 */
[----:B------:R-:W-:Y:S01]  /*3880*/  FFMA.FTZ R94, R92, R143, R144 ;  /* 0x0000008f5c5e7223 */ /* 0x000fe20000010090 */
[----:B------:R-:W-:Y:S01]  /*3890*/  FMUL.FTZ R76, R76, UR4 ;  /* 0x000000044c4c7c20 */ /* 0x000fe20008410000 */
[----:B------:R-:W-:Y:S01]  /*38a0*/  HFMA2 R95, -RZ, RZ, 0, 0 ;  /* 0x00000000ff5f7431 */ /* 0x000fe200000001ff */
[----:B------:R-:W-:Y:S01]  /*38b0*/  CS2R R92, SRZ ;  /* 0x00000000005c7805 */ /* 0x000fe2000001ff00 */
[--C-:B------:R-:W-:Y:S02]  /*38c0*/  @P2 HADD2.F32 R75, -RZ, R85.reuse.H0_H0 ;  /* 0x20000055ff4b2230 */ /* 0x100fe40000004100 */
[----:B------:R-:W-:Y:S01]  /*38d0*/  FADD.FTZ R140, R140, -R97 ;  /* 0x800000618c8c7221 */ /* 0x000fe20000010000 */
[----:B------:R-:W-:Y:S01]  /*38e0*/  FMUL.FTZ R81, R34, R74 ;  /* 0x0000004a22517220 */ /* 0x000fe20000410000 */
[----:B------:R-:W-:Y:S01]  /*38f0*/  @P6 FMUL.FTZ R93, R77, R80 ;  /* 0x000000504d5d6220 */ /* 0x000fe20000410000 */
[----:B------:R-:W-:-:S02]  /*3900*/  @P3 HADD2.F32 R85, -RZ, R85.H1_H1 ;  /* 0x30000055ff553230 */ /* 0x000fc40000004100 */
[----:B------:R-:W-:Y:S01]  /*3910*/  FMUL.FTZ R80, R35, R76 ;  /* 0x0000004c23507220 */ /* 0x000fe20000410000 */
[----:B------:R-:W-:Y:S01]  /*3920*/  FMUL.FTZ R82, R36, R77 ;  /* 0x0000004d24527220 */ /* 0x000fe20000410000 */
[----:B------:R-:W-:Y:S01]  /*3930*/  FADD.FTZ R100, R100, -R73 ;  /* 0x8000004964647221 */ /* 0x000fe20000010000 */
[----:B------:R-:W-:Y:S01]  /*3940*/  FFMA.FTZ R73, R137, R140, R69 ;  /* 0x0000008c89497223 */ /* 0x000fe20000010045 */
[-CC-:B------:R-:W-:Y:S01]  /*3950*/  FFMA.FTZ R98, R98, R143.reuse, R144.reuse ;  /* 0x0000008f62627223 */ /* 0x180fe20000010090 */
[----:B------:R-:W-:Y:S01]  /*3960*/  FFMA.FTZ R141, R141, R143, R144 ;  /* 0x0000008f8d8d7223 */ /* 0x000fe20000010090 */
[----:B------:R-:W-:Y:S01]  /*3970*/  @P2 FMUL.FTZ R95, R74, R75 ;  /* 0x0000004b4a5f2220 */ /* 0x000fe20000410000 */
[----:B------:R-:W-:Y:S01]  /*3980*/  LOP3.LUT P5, RZ, R111, 0xff00, RZ, 0xc0, !PT ;  /* 0x0000ff006fff7812 */ /* 0x000fe200078ac0ff */
[----:B------:R-:W-:Y:S01]  /*3990*/  @P3 FMUL.FTZ R92, R76, R85 ;  /* 0x000000554c5c3220 */ /* 0x000fe20000410000 */
[----:B------:R-:W-:Y:S01]  /*39a0*/  FSEL R81, R81, RZ, P2 ;  /* 0x000000ff51517208 */ /* 0x000fe20001000000 */
[----:B------:R-:W-:Y:S01]  /*39b0*/  FMUL.FTZ R74, R73, R136 ;  /* 0x00000088494a7220 */ /* 0x000fe20000410000 */
[C---:B------:R-:W-:Y:S01]  /*39c0*/  ISETP.GE.U32.AND P2, PT, R110.reuse, RZ, PT ;  /* 0x000000ff6e00720c */ /* 0x040fe20003f46070 */
[----:B------:R-:W-:Y:S01]  /*39d0*/  FADD.FTZ R139, R139, -R98 ;  /* 0x800000628b8b7221 */ /* 0x000fe20000010000 */
[----:B------:R-:W-:Y:S01]  /*39e0*/  LOP3.LUT P4, RZ, R110, 0xff, RZ, 0xc0, !PT ;  /* 0x000000ff6eff7812 */ /* 0x000fe2000788c0ff */
[----:B------:R-:W-:Y:S01]  /*39f0*/  FADD.FTZ R99, R99, -R94 ;  /* 0x8000005e63637221 */ /* 0x000fe20000010000 */
[----:B------:R-:W-:Y:S01]  /*3a00*/  FSEL R80, R80, RZ, P3 ;  /* 0x000000ff50507208 */ /* 0x000fe20001800000 */
[----:B------:R-:W-:Y:S01]  /*3a10*/  FADD.FTZ R142, R142, -R141 ;  /* 0x8000008d8e8e7221 */ /* 0x000fe20000010000 */
[----:B------:R-:W-:Y:S01]  /*3a20*/  FSEL R82, R82, RZ, P6 ;  /* 0x000000ff52527208 */ /* 0x000fe20003000000 */
[----:B------:R-:W-:Y:S01]  /*3a30*/  FMUL.FTZ R102, R74, UR4 ;  /* 0x000000044a667c20 */ /* 0x000fe20008410000 */
[----:B------:R-:W-:Y:S01]  /*3a40*/  LOP3.LUT P3, RZ, R110, 0xff00, RZ, 0xc0, !PT ;  /* 0x0000ff006eff7812 */ /* 0x000fe2000786c0ff */
[----:B------:R-:W-:Y:S01]  /*3a50*/  FFMA.FTZ R74, R137, R139, R70 ;  /* 0x0000008b894a7223 */ /* 0x000fe20000010046 */
[----:B------:R-:W-:Y:S01]  /*3a60*/  LOP3.LUT P6, RZ, R111, 0xff0000, RZ, 0xc0, !PT ;  /* 0x00ff00006fff7812 */ /* 0x000fe200078cc0ff */
[----:B------:R-:W-:Y:S01]  /*3a70*/  FFMA.FTZ R76, R137, R99, R64 ;  /* 0x00000063894c7223 */ /* 0x000fe20000010040 */
[----:B------:R-:W-:Y:S01]  /*3a80*/  ISETP.GE.U32.AND.EX P2, PT, R111, 0x1000000, PT, P2 ;  /* 0x010000006f00780c */ /* 0x000fe20003f46120 */
[C---:B------:R-:W-:Y:S01]  /*3a90*/  FFMA.FTZ R75, R137.reuse, R142, R71 ;  /* 0x0000008e894b7223 */ /* 0x040fe20000010047 */
[----:B------:R-:W-:Y:S01]  /*3aa0*/  FFMA.FTZ R77, R137, R100, R65 ;  /* 0x00000064894d7223 */ /* 0x000fe20000010041 */
[-C--:B------:R-:W-:Y:S01]  /*3ab0*/  FMUL.FTZ R96, R74, R136.reuse ;  /* 0x000000884a607220 */ /* 0x080fe20000410000 */
[-C--:B------:R-:W-:Y:S01]  /*3ac0*/  FMUL.FTZ R83, R76, R136.reuse ;  /* 0x000000884c537220 */ /* 0x080fe20000410000 */
[----:B------:R-:W-:Y:S01]  /*3ad0*/  FMUL.FTZ R100, R75, R136 ;  /* 0x000000884b647220 */ /* 0x000fe20000410000 */
[----:B------:R-:W-:-:S02]  /*3ae0*/  @P5 HADD2.F32 R86, -RZ, R86.H1_H1 ;  /* 0x30000056ff565230 */ /* 0x000fc40000004100 */
[----:B------:R-:W-:Y:S01]  /*3af0*/  FMUL.FTZ R136, R77, R136 ;  /* 0x000000884d887220 */ /* 0x000fe20000410000 */
[--C-:B------:R-:W-:Y:S02]  /*3b00*/  @P4 HADD2.F32 R85, -RZ, R84.reuse.H0_H0 ;  /* 0x20000054ff554230 */ /* 0x100fe40000004100 */
[----:B------:R-:W-:Y:S01]  /*3b10*/  FMUL.FTZ R83, R83, UR4 ;  /* 0x0000000453537c20 */ /* 0x000fe20008410000 */
[----:B------:R-:W-:Y:S01]  /*3b20*/  @P3 HADD2.F32 R84, -RZ, R84.H1_H1 ;  /* 0x30000054ff543230 */ /* 0x000fe20000004100 */
[----:B------:R-:W-:Y:S01]  /*3b30*/  MOV R94, RZ ;  /* 0x000000ff005e7202 */ /* 0x000fe20000000f00 */
[--C-:B------:R-:W-:Y:S02]  /*3b40*/  @P6 HADD2.F32 R98, -RZ, R87.reuse.H0_H0 ;  /* 0x20000057ff626230 */ /* 0x100fe40000004100 */
[----:B------:R-:W-:Y:S01]  /*3b50*/  FMUL.FTZ R103, R96, UR4 ;  /* 0x0000000460677c20 */ /* 0x000fe20008410000 */
[----:B------:R-:W-:Y:S01]  /*3b60*/  FMUL.FTZ R136, R136, UR4 ;  /* 0x0000000488887c20 */ /* 0x000fe20008410000 */
[----:B------:R-:W-:-:S02]  /*3b70*/  @P2 HADD2.F32 R101, -RZ, R87.H1_H1 ;  /* 0x30000057ff652230 */ /* 0x000fc40000004100 */
[----:B------:R-:W-:Y:S01]  /*3b80*/  @P5 FMUL.FTZ R94, R102, R86 ;  /* 0x00000056665e5220 */ /* 0x000fe20000410000 */
[----:B------:R-:W-:Y:S01]  /*3b90*/  FMUL.FTZ R100, R100, UR4 ;  /* 0x0000000464647c20 */ /* 0x000fe20008410000 */
[----:B------:R-:W-:Y:S01]  /*3ba0*/  CS2R R86, SRZ ;  /* 0x0000000000567805 */ /* 0x000fe2000001ff00 */
[----:B------:R-:W-:Y:S01]  /*3bb0*/  HFMA2 R97, -RZ, RZ, 0, 0 ;  /* 0x00000000ff617431 */ /* 0x000fe200000001ff */
        /* <DEDUP_REMOVED lines=20> */
.L_x_8384:
        /* <DEDUP_REMOVED lines=8> */
[C---:B------:R-:W-:Y:S01]  /*3d80*/  FFMA.FTZ R81, R137.reuse, R80, R66 ;  /* 0x0000005089517223 */ /* 0x040fe20000010042 */
[----:B------:R-:W-:Y:S01]  /*3d90*/  FFMA.FTZ R83, R137, R102, R67 ;  /* 0x0000006689537223 */ /* 0x000fe20000010043 */
[----:B------:R-:W-:Y:S01]  /*3da0*/  LOP3.LUT P6, RZ, R111, 0xff, RZ, 0xc0, !PT ;  /* 0x000000ff6fff7812 */ /* 0x000fe200078cc0ff */
[----:B------:R-:W-:Y:S01]  /*3db0*/  FFMA.FTZ R147, R97, R143, R144 ;  /* 0x0000008f61937223 */ /* 0x000fe20000010090 */
[C---:B------:R-:W-:Y:S01]  /*3dc0*/  FMUL.FTZ R80, R136.reuse, R81 ;  /* 0x0000005188507220 */ /* 0x040fe20000410000 */
[----:B------:R-:W-:Y:S01]  /*3dd0*/  FMUL.FTZ R81, R136, R83 ;  /* 0x0000005388517220 */ /* 0x000fe20000410000 */
[----:B------:R-:W-:Y:S01]  /*3de0*/  FFMA.FTZ R103, R137, R103, R68 ;  /* 0x0000006789677223 */ /* 0x000fe20000010044 */
        /* <DEDUP_REMOVED lines=22> */
[----:B------:R-:W-:Y:S01]  /*3f50*/  FSEL R81, R81, RZ, P2 ;  /* 0x000000ff51517208 */ /* 0x000fe20001000000 */
[----:B------:R-:W-:Y:S01]  /*3f60*/  FFMA.FTZ R141, R141, R143, R144 ;  /* 0x0000008f8d8d7223 */ /* 0x000fe20000010090 */
[----:B------:R-:W-:Y:S01]  /*3f70*/  ISETP.GE.U32.AND P2, PT, R110, RZ, PT ;  /* 0x000000ff6e00720c */ /* 0x000fe20003f46070 */
[----:B------:R-:W-:Y:S01]  /*3f80*/  FFMA.FTZ R83, R137, R140, R69 ;  /* 0x0000008c89537223 */ /* 0x000fe20000010045 */
[----:B------:R-:W-:Y:S01]  /*3f90*/  LOP3.LUT P5, RZ, R111, 0xff00, RZ, 0xc0, !PT ;  /* 0x0000ff006fff7812 */ /* 0x000fe200078ac0ff */
        /* <DEDUP_REMOVED lines=8> */
[C---:B------:R-:W-:Y:S01]  /*4020*/  FFMA.FTZ R85, R137.reuse, R100, R65 ;  /* 0x0000006489557223 */ /* 0x040fe20000010041 */
[C---:B------:R-:W-:Y:S01]  /*4030*/  FFMA.FTZ R99, R137.reuse, R99, R64 ;  /* 0x0000006389637223 */ /* 0x040fe20000010040 */
[C---:B------:R-:W-:Y:S01]  /*4040*/  FFMA.FTZ R139, R137.reuse, R139, R70 ;  /* 0x0000008b898b7223 */ /* 0x040fe20000010046 */
[----:B------:R-:W-:Y:S01]  /*4050*/  FFMA.FTZ R137, R137, R142, R71 ;  /* 0x0000008e89897223 */ /* 0x000fe20000010047 */
[----:B------:R-:W-:-:S02]  /*4060*/  @P4 HADD2.F32 R96, -RZ, R84.H0_H0 ;  /* 0x20000054ff604230 */ /* 0x000fc40000004100 */
[----:B------:R-:W-:Y:S01]  /*4070*/  FMUL.FTZ R100, R83, UR4 ;  /* 0x0000000453647c20 */ /* 0x000fe20008410000 */
[----:B------:R-:W-:Y:S02]  /*4080*/  @P3 HADD2.F32 R101, -RZ, R84.H1_H1 ;  /* 0x30000054ff653230 */ /* 0x000fe40000004100 */
[C---:B------:R-:W-:Y:S01]  /*4090*/  FMUL.FTZ R84, R136.reuse, R85 ;  /* 0x0000005588547220 */ /* 0x040fe20000410000 */
[C---:B------:R-:W-:Y:S01]  /*40a0*/  FMUL.FTZ R83, R136.reuse, R99 ;  /* 0x0000006388537220 */ /* 0x040fe20000410000 */
[C---:B------:R-:W-:Y:S01]  /*40b0*/  FMUL.FTZ R85, R136.reuse, R139 ;  /* 0x0000008b88557220 */ /* 0x040fe20000410000 */
[----:B------:R-:W-:Y:S02]  /*40c0*/  @P5 HADD2.F32 R97, -RZ, R86.H1_H1 ;  /* 0x30000056ff615230 */ /* 0x000fe40000004100 */
[----:B------:R-:W-:Y:S01]  /*40d0*/  FMUL.FTZ R136, R136, R137 ;  /* 0x0000008988887220 */ /* 0x000fe20000410000 */
[--C-:B------:R-:W-:Y:S02]  /*40e0*/  @P6 HADD2.F32 R98, -RZ, R87.reuse.H0_H0 ;  /* 0x20000057ff626230 */ /* 0x100fe40000004100 */
[----:B------:R-:W-:Y:S01]  /*40f0*/  FMUL.FTZ R83, R83, UR4 ;  /* 0x0000000453537c20 */ /* 0x000fe20008410000 */
[----:B------:R-:W-:Y:S01]  /*4100*/  FMUL.FTZ R85, R85, UR4 ;  /* 0x0000000455557c20 */ /* 0x000fe20008410000 */
[----:B------:R-:W-:-:S02]  /*4110*/  @P2 HADD2.F32 R103, -RZ, R87.H1_H1 ;  /* 0x30000057ff672230 */ /* 0x000fc40000004100 */
[----:B------:R-:W-:Y:S01]  /*4120*/  FMUL.FTZ R84, R84, UR4 ;  /* 0x0000000454547c20 */ /* 0x000fe20008410000 */
[----:B------:R-:W-:Y:S02]  /*4130*/  MOV R94, RZ ;  /* 0x000000ff005e7202 */ /* 0x000fe40000000f00 */
[----:B------:R-:W-:Y:S02]  /*4140*/  CS2R R86, SRZ ;  /* 0x0000000000567805 */ /* 0x000fe4000001ff00 */
[----:B------:R-:W-:Y:S01]  /*4150*/  MOV R99, RZ ;  /* 0x000000ff00637202 */ /* 0x000fe20000000f00 */
[----:B------:R-:W-:Y:S01]  /*4160*/  FMUL.FTZ R136, R136, UR4 ;  /* 0x0000000488887c20 */ /* 0x000fe20008410000 */
[----:B------:R-:W-:Y:S01]  /*4170*/  @P5 FMUL.FTZ R94, R97, R100 ;  /* 0x00000064615e5220 */ /* 0x000fe20000410000 */
[----:B------:R-:W-:Y:S01]  /*4180*/  @P4 FMUL.FTZ R99, R96, R83 ;  /* 0x0000005360634220 */ /* 0x000fe20000410000 */
[----:B------:R-:W-:Y:S02]  /*4190*/  HFMA2 R97, -RZ, RZ, 0, 0 ;  /* 0x00000000ff617431 */ /* 0x000fe400000001ff */
[-C--:B------:R-:W-:Y:S01]  /*41a0*/  @P6 FMUL.FTZ R87, R98, R85.reuse ;  /* 0x0000005562576220 */ /* 0x080fe20000410000 */
        /* <DEDUP_REMOVED lines=16> */
.L_x_8385:
[----:B------:R-:W0:Y:S01]  /*42b0*/  @P1 LDC.64 R84, c[0x0][0x478] ;  /* 0x00011e00ff541b82 */ /* 0x000e220000000a00 */
[----:B------:R-:W-:-:S04]  /*42c0*/  IMAD.WIDE.U32 R148, R131, 0x10, R148 ;  /* 0x0000001083947825 */ /* 0x000fc800078e0094 */
[----:B0-----:R-:W-:-:S05]  /*42d0*/  @P1 IMAD.WIDE.U32 R84, R131, 0x20, R84 ;  /* 0x0000002083541825 */ /* 0x001fca00078e0054 */
[----:B------:R0:W-:Y:S04]  /*42e0*/  @P1 STG.E.128 desc[UR6][R84.64], R76 ;  /* 0x0000004c54001986 */ /* 0x0001e8000c101d06 */
[----:B------:R0:W-:Y:S04]  /*42f0*/  @P1 STG.E.128 desc[UR6][R84.64+0x10], R72 ;  /* 0x0000104854001986 */ /* 0x0001e8000c101d06 */
[----:B------:R0:W-:Y:S02]  /*4300*/  STG.E.128 desc[UR6][R148.64], R80 ;  /* 0x0000005094007986 */ /* 0x0001e4000c101d06 */
.L_x_8381:
        /* <DEDUP_REMOVED lines=21> */
.L_x_8374:
        /* <DEDUP_REMOVED lines=48> */
.L_x_8373:
[----:B------:R-:W-:Y:S05]  /*4760*/  BSYNC B0 ;  /* 0x0000000000007941 */ /* 0x000fea0003800000 */
.L_x_8372:
        /* <DEDUP_REMOVED lines=151> */
.L_x_8375:
        /* <DEDUP_REMOVED lines=8> */
.L_x_8388:
[----:B------:R-:W-:Y:S05]  /*5160*/  BSYNC B2 ;  /* 0x0000000000027941 */ /* 0x000fea0003800000 */
.L_x_8387:
        /* <DEDUP_REMOVED lines=8> */
.L_x_8389:
[----:B------:R-:W-:Y:S01]  /*51f0*/  FADD.FTZ R81, R143, R80 ;  /* 0x000000508f517221 */ /* 0x000fe20000010000 */
[----:B------:R-:W-:-:S04]  /*5200*/  HFMA2 R154, -RZ, RZ, 0, 1.1920928955078125e-07 ;  /* 0x00000002ff9a7431 */ /* 0x000fc800000001ff */
[----:B------:R-:W-:Y:S02]  /*5210*/  MOV R161, R81 ;  /* 0x0000005100a17202 */ /* 0x000fe40000000f00 */
[----:B------:R-:W-:-:S07]  /*5220*/  MOV R82, R144 ;  /* 0x0000009000527202 */ /* 0x000fce0000000f00 */
[----:B------:R-:W-:Y:S05]  /*5230*/  WARPSYNC.COLLECTIVE R152, `(.L_x_8390) ;  /* 0x0000000098087348 */ /* 0x000fea0003c00000 */
[----:B------:R0:W1:Y:S02]  /*5240*/  SHFL.BFLY P3, R144, R161, R154, R163 ;  /* 0x0c00009aa1907389 */ /* 0x00006400000600a3 */
[----:B01----:R-:W-:Y:S05]  /*5250*/  ENDCOLLECTIVE ;  /* 0x000000000000791b */ /* 0x003fea0003800000 */
.L_x_8390:
[----:B------:R-:W-:-:S05]  /*5260*/  FADD.FTZ R82, R83, R82 ;  /* 0x0000005253527221 */ /* 0x000fca0000010000 */
[----:B------:R-:W-:Y:S02]  /*5270*/  MOV R161, R82 ;  /* 0x0000005200a17202 */ /* 0x000fe40000000f00 */
[----:B------:R-:W-:-:S07]  /*5280*/  MOV R80, R144 ;  /* 0x0000009000507202 */ /* 0x000fce0000000f00 */
[----:B------:R-:W-:Y:S05]  /*5290*/  WARPSYNC.COLLECTIVE R152, `(.L_x_8391) ;  /* 0x0000000098087348 */ /* 0x000fea0003c00000 */
[----:B------:R0:W1:Y:S02]  /*52a0*/  SHFL.BFLY P3, R144, R161, R154, R163 ;  /* 0x0c00009aa1907389 */ /* 0x00006400000600a3 */
[----:B01----:R-:W-:Y:S05]  /*52b0*/  ENDCOLLECTIVE ;  /* 0x000000000000791b */ /* 0x003fea0003800000 */
.L_x_8391:
[----:B------:R-:W-:Y:S01]  /*52c0*/  FADD.FTZ R90, R81, R80 ;  /* 0x00000050515a7221 */ /* 0x000fe20000010000 */
[----:B------:R-:W-:-:S04]  /*52d0*/  HFMA2 R154, -RZ, RZ, 0, 2.384185791015625e-07 ;  /* 0x00000004ff9a7431 */ /* 0x000fc800000001ff */
[----:B------:R-:W-:Y:S02]  /*52e0*/  MOV R161, R90 ;  /* 0x0000005a00a17202 */ /* 0x000fe40000000f00 */
[----:B------:R-:W-:-:S07]  /*52f0*/  MOV R157, R144 ;  /* 0x00000090009d7202 */ /* 0x000fce0000000f00 */
[----:B------:R-:W-:Y:S05]  /*5300*/  WARPSYNC.COLLECTIVE R152, `(.L_x_8392) ;  /* 0x0000000098087348 */ /* 0x000fea0003c00000 */
[----:B------:R0:W1:Y:S02]  /*5310*/  SHFL.BFLY P3, R144, R161, R154, R163 ;  /* 0x0c00009aa1907389 */ /* 0x00006400000600a3 */
[----:B01----:R-:W-:Y:S05]  /*5320*/  ENDCOLLECTIVE ;  /* 0x000000000000791b */ /* 0x003fea0003800000 */
.L_x_8392:
[----:B------:R-:W-:-:S05]  /*5330*/  FADD.FTZ R157, R82, R157 ;  /* 0x0000009d529d7221 */ /* 0x000fca0000010000 */
[----:B------:R-:W-:Y:S02]  /*5340*/  MOV R161, R157 ;  /* 0x0000009d00a17202 */ /* 0x000fe40000000f00 */
[----:B------:R-:W-:-:S07]  /*5350*/  MOV R159, R144 ;  /* 0x00000090009f7202 */ /* 0x000fce0000000f00 */
[----:B------:R-:W-:Y:S05]  /*5360*/  WARPSYNC.COLLECTIVE R152, `(.L_x_8393) ;  /* 0x0000000098087348 */ /* 0x000fea0003c00000 */
[----:B------:R0:W1:Y:S02]  /*5370*/  SHFL.BFLY P3, R144, R161, R154, R163 ;  /* 0x0c00009aa1907389 */ /* 0x00006400000600a3 */
[----:B01----:R-:W-:Y:S05]  /*5380*/  ENDCOLLECTIVE ;  /* 0x000000000000791b */ /* 0x003fea0003800000 */
.L_x_8393:
[----:B------:R-:W-:Y:S01]  /*5390*/  FADD.FTZ R159, R90, R159 ;  /* 0x0000009f5a9f7221 */ /* 0x000fe20000010000 */
[----:B------:R-:W-:-:S04]  /*53a0*/  HFMA2 R154, -RZ, RZ, 0, 4.76837158203125e-07 ;  /* 0x00000008ff9a7431 */ /* 0x000fc800000001ff */
[----:B------:R-:W-:Y:S02]  /*53b0*/  MOV R161, R159 ;  /* 0x0000009f00a17202 */ /* 0x000fe40000000f00 */
[----:B------:R-:W-:-:S07]  /*53c0*/  MOV R80, R144 ;  /* 0x0000009000507202 */ /* 0x000fce0000000f00 */
[----:B------:R-:W-:Y:S05]  /*53d0*/  WARPSYNC.COLLECTIVE R152, `(.L_x_8394) ;  /* 0x0000000098087348 */ /* 0x000fea0003c00000 */
[----:B------:R0:W1:Y:S02]  /*53e0*/  SHFL.BFLY P3, R144, R161, R154, R163 ;  /* 0x0c00009aa1907389 */ /* 0x00006400000600a3 */
[----:B01----:R-:W-:Y:S05]  /*53f0*/  ENDCOLLECTIVE ;  /* 0x000000000000791b */ /* 0x003fea0003800000 */
.L_x_8394:
[----:B------:R-:W-:-:S05]  /*5400*/  FADD.FTZ R143, R157, R80 ;  /* 0x000000509d8f7221 */ /* 0x000fca0000010000 */
[----:B------:R-:W-:Y:S02]  /*5410*/  MOV R161, R143 ;  /* 0x0000008f00a17202 */ /* 0x000fe40000000f00 */
[----:B------:R-:W-:-:S07]  /*5420*/  MOV R80, R144 ;  /* 0x0000009000507202 */ /* 0x000fce0000000f00 */
[----:B------:R-:W-:Y:S05]  /*5430*/  WARPSYNC.COLLECTIVE R152, `(.L_x_8395) ;  /* 0x0000000098087348 */ /* 0x000fea0003c00000 */
[----:B------:R0:W1:Y:S02]  /*5440*/  SHFL.BFLY P3, R144, R161, R154, R163 ;  /* 0x0c00009aa1907389 */ /* 0x00006400000600a3 */
[----:B01----:R-:W-:Y:S05]  /*5450*/  ENDCOLLECTIVE ;  /* 0x000000000000791b */ /* 0x003fea0003800000 */
.L_x_8395:
[----:B------:R-:W-:Y:S01]  /*5460*/  FADD.FTZ R80, R159, R80 ;  /* 0x000000509f507221 */ /* 0x000fe20000010000 */
[----:B------:R-:W-:-:S04]  /*5470*/  HFMA2 R154, -RZ, RZ, 0, 9.5367431640625e-07 ;  /* 0x00000010ff9a7431 */ /* 0x000fc800000001ff */
[----:B------:R-:W-:Y:S01]  /*5480*/  MOV R161, R80 ;  /* 0x0000005000a17202 */ /* 0x000fe20000000f00 */
[----:B------:R-:W-:-:S07]  /*5490*/  FADD.FTZ R81, R143, R144 ;  /* 0x000000908f517221 */ /* 0x000fce0000010000 */
[----:B------:R-:W-:Y:S05]  /*54a0*/  WARPSYNC.COLLECTIVE R152, `(.L_x_8396) ;  /* 0x0000000098087348 */ /* 0x000fea0003c00000 */
[----:B------:R0:W1:Y:S02]  /*54b0*/  SHFL.BFLY P3, R144, R161, R154, R163 ;  /* 0x0c00009aa1907389 */ /* 0x00006400000600a3 */
[----:B01----:R-:W-:Y:S05]  /*54c0*/  ENDCOLLECTIVE ;  /* 0x000000000000791b */ /* 0x003fea0003800000 */
.L_x_8396:
[----:B------:R-:W-:Y:S02]  /*54d0*/  MOV R161, R81 ;  /* 0x0000005100a17202 */ /* 0x000fe40000000f00 */
[----:B------:R-:W-:-:S07]  /*54e0*/  MOV R83, R144 ;  /* 0x0000009000537202 */ /* 0x000fce0000000f00 */
[----:B------:R-:W-:Y:S05]  /*54f0*/  WARPSYNC.COLLECTIVE R152, `(.L_x_8397) ;  /* 0x0000000098087348 */ /* 0x000fea0003c00000 */
[----:B------:R0:W1:Y:S02]  /*5500*/  SHFL.BFLY P3, R144, R161, R154, R163 ;  /* 0x0c00009aa1907389 */ /* 0x00006400000600a3 */
[----:B01----:R-:W-:Y:S05]  /*5510*/  ENDCOLLECTIVE ;  /* 0x000000000000791b */ /* 0x003fea0003800000 */
.L_x_8397:
[----:B------:R-:W-:Y:S01]  /*5520*/  MOV R82, R144 ;  /* 0x0000009000527202 */ /* 0x000fe20000000f00 */
[----:B------:R-:W-:Y:S06]  /*5530*/  BRA `(.L_x_8398) ;  /* 0xffffffbc00107947 */ /* 0x000fec000383ffff */
.L_x_8399:
        /* <DEDUP_REMOVED lines=12> */
.L_x_11303:


//--------------------- .text._ZN10layer_norm22ln_bwd_finalize_kernelINS_22Kernel_traits_finalizeILj512Ef6__halffS2_fjLb1ELj1024ELj4ENS_18Kernel_traits_baseILj512EfS2_fS2_fjLj1024EEEEELb1ELb0EEEvNS_9BwdParamsE --------------------------
	.section	.text._ZN10layer_norm22ln_bwd_finalize_kernelINS_22Kernel_traits_finalizeILj512Ef6__halffS2_fjLb1ELj1024ELj4ENS_18Kernel_traits_baseILj512EfS2_fS2_fjLj1024EEEEELb1ELb0EEEvNS_9BwdParamsE,"ax",@progbits
	.align	128
        .global         _ZN10layer_norm22ln_bwd_finalize_kernelINS_22Kernel_traits_finalizeILj512Ef6__halffS2_fjLb1ELj1024ELj4ENS_18Kernel_traits_baseILj512EfS2_fS2_fjLj1024EEEEELb1ELb0EEEvNS_9BwdParamsE
        .type           _ZN10layer_norm22ln_bwd_finalize_kernelINS_22Kernel_traits_finalizeILj512Ef6__halffS2_fjLb1ELj1024ELj4ENS_18Kernel_traits_baseILj512EfS2_fS2_fjLj1024EEEEELb1ELb0EEEvNS_9BwdParamsE,@function
        .size           _ZN10layer_norm22ln_bwd_finalize_kernelINS_22Kernel_traits_finalizeILj512Ef6__halffS2_fjLb1ELj1024ELj4ENS_18Kernel_traits_baseILj512EfS2_fS2_fjLj1024EEEEELb1ELb0EEEvNS_9BwdParamsE,(.L_x_11304 - _ZN10layer_norm22ln_bwd_finalize_kernelINS_22Kernel_traits_finalizeILj512Ef6__halffS2_fjLb1ELj1024ELj4ENS_18Kernel_traits_baseILj512EfS2_fS2_fjLj1024EEEEELb1ELb0EEEvNS_9BwdParamsE)
        .other          _ZN10layer_norm22ln_bwd_finalize_kernelINS_22Kernel_traits_finalizeILj512Ef6__halffS2_fjLb1ELj1024ELj4ENS_18Kernel_traits_baseILj512EfS2_fS2_fjLj1024EEEEELb1ELb0EEEvNS_9BwdParamsE,@"STO_CUDA_ENTRY STV_DEFAULT"
_ZN10layer_norm22ln_bwd_finalize_kernelINS_22Kernel_traits_finalizeILj512Ef6__halffS2_fjLb1ELj1024ELj4ENS_18Kernel_traits_baseILj512EfS2_fS2_fjLj1024EEEEELb1ELb0EEEvNS_9BwdParamsE:
.text._ZN10layer_norm22ln_bwd_finalize_kernelINS_22Kernel_traits_finalizeILj512Ef6__halffS2_fjLb1ELj1024ELj4ENS_18Kernel_traits_baseILj512EfS2_fS2_fjLj1024EEEEELb1ELb0EEEvNS_9BwdParamsE:
        /* <DEDUP_REMOVED lines=57> */
.L_x_8404:
        /* <DEDUP_REMOVED lines=87> */
.L_x_8403:
[----:B------:R-:W-:Y:S05]  /*0900*/  BSYNC.RECONVERGENT B1 ;  /* 0x0000000000017941 */ /* 0x000fea0003800200 */
.L_x_8402:
        /* <DEDUP_REMOVED lines=50> */
.L_x_8406:
[----:B------:R-:W-:Y:S05]  /*0c30*/  BSYNC.RECONVERGENT B1 ;  /* 0x0000000000017941 */ /* 0x000fea0003800200 */
.L_x_8405:
        /* <DEDUP_REMOVED lines=29> */
.L_x_8408:
[----:B------:R-:W-:Y:S05]  /*0e10*/  BSYNC.RECONVERGENT B1 ;  /* 0x0000000000017941 */ /* 0x000fea0003800200 */
.L_x_8407:
        /* <DEDUP_REMOVED lines=14> */
.L_x_8401:
[----:B------:R-:W-:Y:S05]  /*0f00*/  BSYNC.RECONVERGENT B0 ;  /* 0x0000000000007941 */ /* 0x000fea0003800200 */
.L_x_8400:
        /* <DEDUP_REMOVED lines=75> */
.L_x_8409:
        /* <DEDUP_REMOVED lines=12> */
.L_x_11304:


//--------------------- .text._ZN10layer_norm13ln_bwd_kernelINS_13Kernel_traitsIf6__halffS2_fjLj512ELj1ELj4ELj1ELj16ENS_18Kernel_traits_baseILj512EfS2_fS2_fjLj128EEEEELb1ELb1ELb1ELb0EEEvNS_9BwdParamsE --------------------------
	.section	.text._ZN10layer_norm13ln_bwd_kernelINS_13Kernel_traitsIf6__halffS2_fjLj512ELj1ELj4ELj1ELj16ENS_18Kernel_traits_baseILj512EfS2_fS2_fjLj128EEEEELb1ELb1ELb1ELb0EEEvNS_9BwdParamsE,"ax",@progbits
	.align	128
        .global         _ZN10layer_norm13ln_bwd_kernelINS_13Kernel_traitsIf6__halffS2_fjLj512ELj1ELj4ELj1ELj16ENS_18Kernel_traits_baseILj512EfS2_fS2_fjLj128EEEEELb1ELb1ELb1ELb0EEEvNS_9BwdParamsE
        .type           _ZN10layer_norm13ln_bwd_kernelINS_13Kernel_traitsIf6__halffS2_fjLj512ELj1ELj4ELj1ELj16ENS_18Kernel_traits_baseILj512EfS2_fS2_fjLj128EEEEELb1ELb1ELb1ELb0EEEvNS_9BwdParamsE,@function
        .size           _ZN10layer_norm13ln_bwd_kernelINS_13Kernel_traitsIf6__halffS2_fjLj512ELj1ELj4ELj1ELj16ENS_18Kernel_traits_baseILj512EfS2_fS2_fjLj128EEEEELb1ELb1ELb1ELb0EEEvNS_9BwdParamsE,(.L_x_11305 - _ZN10layer_norm13ln_bwd_kernelINS_13Kernel_traitsIf6__halffS2_fjLj512ELj1ELj4ELj1ELj16ENS_18Kernel_traits_baseILj512EfS2_fS2_fjLj128EEEEELb1ELb1ELb1ELb0EEEvNS_9BwdParamsE)
        .other          _ZN10layer_norm13ln_bwd_kernelINS_13Kernel_traitsIf6__halffS2_fjLj512ELj1ELj4ELj1ELj16ENS_18Kernel_traits_baseILj512EfS2_fS2_fjLj128EEEEELb1ELb1ELb1ELb0EEEvNS_9BwdParamsE,@"STO_CUDA_ENTRY STV_DEFAULT"
_ZN10layer_norm13ln_bwd_kernelINS_13Kernel_traitsIf6__halffS2_fjLj512ELj1ELj4ELj1ELj16ENS_18Kernel_traits_baseILj512EfS2_fS2_fjLj128EEEEELb1ELb1ELb1ELb0EEEvNS_9BwdParamsE:
.text._ZN10layer_norm13ln_bwd_kernelINS_13Kernel_traitsIf6__halffS2_fjLj512ELj1ELj4ELj1ELj16ENS_18Kernel_traits_baseILj512EfS2_fS2_fjLj128EEEEELb1ELb1ELb1ELb0EEEvNS_9BwdParamsE:
        /* <DEDUP_REMOVED lines=90> */
.L_x_8608:
        /* <DEDUP_REMOVED lines=63> */
[C---:B0-----:R-:W-:Y:S01]  /*0990*/  FADD.FTZ R141, -R171.reuse, R119 ;  /* 0x00000077ab8d7221 */ /* 0x041fe20000010100 */
[C---:B------:R-:W-:Y:S01]  /*09a0*/  FADD.FTZ R3, -R171.reuse, R116 ;  /* 0x00000074ab037221 */ /* 0x040fe20000010100 */
[----:B------:R-:W-:-:S02]  /*09b0*/  FADD.FTZ R137, -R171, R118 ;  /* 0x00000076ab897221 */ /* 0x000fc40000010100 */
[C---:B------:R-:W-:Y:S01]  /*09c0*/  FMUL.FTZ R140, R136.reuse, R141 ;  /* 0x0000008d888c7220 */ /* 0x040fe20000410000 */
[--C-:B----4-:R-:W-:Y:S02]  /*09d0*/  HADD2.F32 R117, -RZ, R120.reuse.H0_H0 ;  /* 0x20000078ff757230 */ /* 0x110fe40000004100 */
[--C-:B------:R-:W-:Y:S02]  /*09e0*/  HADD2.F32 R116, -RZ, R121.reuse.H1_H1 ;  /* 0x30000079ff747230 */ /* 0x100fe40000004100 */
[----:B------:R-:W-:Y:S01]  /*09f0*/  FMUL.FTZ R3, R136, R3 ;  /* 0x0000000388037220 */ /* 0x000fe20000410000 */
[----:B------:R-:W-:Y:S02]  /*0a00*/  HADD2.F32 R120, -RZ, R120.H1_H1 ;  /* 0x30000078ff787230 */ /* 0x000fe40000004100 */
[----:B------:R-:W-:Y:S01]  /*0a10*/  FMUL.FTZ R142, R96, R117 ;  /* 0x00000075608e7220 */ /* 0x000fe20000410000 */
[----:B------:R-:W-:Y:S02]  /*0a20*/  HADD2.F32 R119, -RZ, R121.H0_H0 ;  /* 0x20000079ff777230 */ /* 0x000fe40000004100 */
[C---:B-1----:R-:W-:Y:S01]  /*0a30*/  FMUL.FTZ R138, R136.reuse, R135 ;  /* 0x00000087888a7220 */ /* 0x042fe20000410000 */
[----:B------:R-:W-:Y:S01]  /*0a40*/  FMUL.FTZ R135, R136, R137 ;  /* 0x0000008988877220 */ /* 0x000fe20000410000 */
[----:B------:R-:W-:Y:S01]  /*0a50*/  FADD.FTZ R51, R51, R116 ;  /* 0x0000007433337221 */ /* 0x000fe20000010000 */
[-C--:B------:R-:W-:Y:S01]  /*0a60*/  FFMA.FTZ R67, R140, R116.reuse, R67 ;  /* 0x000000748c437223 */ /* 0x080fe20000010043 */
[----:B------:R-:W-:Y:S01]  /*0a70*/  FMUL.FTZ R141, R99, R116 ;  /* 0x00000074638d7220 */ /* 0x000fe20000410000 */
[----:B------:R-:W-:Y:S01]  /*0a80*/  FADD.FTZ R48, R48, R117 ;  /* 0x0000007530307221 */ /* 0x000fe20000010000 */
[----:B------:R-:W-:Y:S01]  /*0a90*/  FFMA.FTZ R64, R3, R117, R64 ;  /* 0x0000007503407223 */ /* 0x000fe20000010040 */
        /* <DEDUP_REMOVED lines=8> */
[----:B------:R-:W-:-:S02]  /*0b20*/  HADD2.F32 R121, -RZ, R122.H0_H0 ;  /* 0x2000007aff797230 */ /* 0x000fc40000004100 */
[----:B------:R-:W-:Y:S01]  /*0b30*/  FADD.FTZ R139, -R171, R128 ;  /* 0x00000080ab8b7221 */ /* 0x000fe20000010100 */
        /* <DEDUP_REMOVED lines=8> */
[----:B------:R-:W-:-:S02]  /*0bc0*/  HADD2.F32 R147, -RZ, R123.H0_H0 ;  /* 0x2000007bff937230 */ /* 0x000fc40000004100 */
[----:B------:R-:W-:Y:S01]  /*0bd0*/  FADD.FTZ R145, -R171, R130 ;  /* 0x00000082ab917221 */ /* 0x000fe20000010100 */
[C---:B------:R-:W-:Y:S01]  /*0be0*/  FMUL.FTZ R148, R136.reuse, R129 ;  /* 0x0000008188947220 */ /* 0x040fe20000410000 */
[----:B------:R-:W-:Y:S01]  /*0bf0*/  FMUL.FTZ R143, R93, R122 ;  /* 0x0000007a5d8f7220 */ /* 0x000fe20000410000 */
        /* <DEDUP_REMOVED lines=24> */
.L_x_8414:
[----:B------:R-:W-:Y:S05]  /*0d80*/  BSYNC.RECONVERGENT B1 ;  /* 0x0000000000017941 */ /* 0x000fea0003800200 */
.L_x_8413:
        /* <DEDUP_REMOVED lines=21> */
[--C-:B----4-:R-:W-:Y:S02]  /*0ee0*/  HADD2.F32 R117, -RZ, R128.reuse.H0_H0 ;  /* 0x20000080ff757230 */ /* 0x110fe40000004100 */
[----:B------:R-:W-:Y:S01]  /*0ef0*/  FMUL.FTZ R149, R136, R149 ;  /* 0x0000009588957220 */ /* 0x000fe20000410000 */
[----:B------:R-:W-:-:S02]  /*0f00*/  HADD2.F32 R128, -RZ, R128.H1_H1 ;  /* 0x30000080ff807230 */ /* 0x000fc40000004100 */
[----:B-1----:R-:W-:Y:S01]  /*0f10*/  FMUL.FTZ R154, R136, R151 ;  /* 0x00000097889a7220 */ /* 0x002fe20000410000 */
[----:B------:R-:W-:Y:S01]  /*0f20*/  FMUL.FTZ R160, R80, R117 ;  /* 0x0000007550a07220 */ /* 0x000fe20000410000 */
[--C-:B------:R-:W-:Y:S02]  /*0f30*/  HADD2.F32 R119, -RZ, R129.reuse.H0_H0 ;  /* 0x20000081ff777230 */ /* 0x100fe40000004100 */
[C---:B------:R-:W-:Y:S01]  /*0f40*/  FMUL.FTZ R151, R136.reuse, R153 ;  /* 0x0000009988977220 */ /* 0x040fe20000410000 */
[----:B------:R-:W-:Y:S01]  /*0f50*/  FMUL.FTZ R156, R136, R157 ;  /* 0x0000009d889c7220 */ /* 0x000fe20000410000 */
[----:B------:R-:W-:Y:S01]  /*0f60*/  FADD.FTZ R40, R40, R117 ;  /* 0x0000007528287221 */ /* 0x000fe20000010000 */
[----:B------:R-:W-:Y:S01]  /*0f70*/  FFMA.FTZ R56, R149, R117, R56 ;  /* 0x0000007595387223 */ /* 0x000fe20000010038 */
[----:B------:R-:W-:Y:S01]  /*0f80*/  FMUL.FTZ R157, R81, R128 ;  /* 0x00000080519d7220 */ /* 0x000fe20000410000 */
[----:B------:R-:W-:Y:S01]  /*0f90*/  FADD.FTZ R116, R177, R160 ;  /* 0x000000a0b1747221 */ /* 0x000fe20000010000 */
[----:B------:R-:W-:Y:S01]  /*0fa0*/  FFMA.FTZ R117, R149, R160, R172 ;  /* 0x000000a095757223 */ /* 0x000fe200000100ac */
[----:B------:R-:W-:Y:S01]  /*0fb0*/  FADD.FTZ R159, -R171, R120 ;  /* 0x00000078ab9f7221 */ /* 0x000fe20000010100 */
[----:B------:R-:W-:-:S02]  /*0fc0*/  HADD2.F32 R118, -RZ, R129.H1_H1 ;  /* 0x30000081ff767230 */ /* 0x000fc40000004100 */
[----:B------:R-:W-:Y:S01]  /*0fd0*/  FADD.FTZ R42, R42, R119 ;  /* 0x000000772a2a7221 */ /* 0x000fe20000010000 */
[-C--:B------:R-:W-:Y:S01]  /*0fe0*/  FFMA.FTZ R58, R151, R119.reuse, R58 ;  /* 0x00000077973a7223 */ /* 0x080fe2000001003a */
[----:B------:R-:W-:Y:S01]  /*0ff0*/  FMUL.FTZ R162, R82, R119 ;  /* 0x0000007752a27220 */ /* 0x000fe20000410000 */
[----:B------:R-:W-:Y:S01]  /*1000*/  FADD.FTZ R119, R116, R157 ;  /* 0x0000009d74777221 */ /* 0x000fe20000010000 */
[----:B------:R-:W-:Y:S01]  /*1010*/  FFMA.FTZ R116, R154, R157, R117 ;  /* 0x0000009d9a747223 */ /* 0x000fe20000010075 */
[----:B------:R-:W-:Y:S01]  /*1020*/  FADD.FTZ R161, -R171, R121 ;  /* 0x00000079aba17221 */ /* 0x000fe20000010100 */
[----:B------:R-:W-:Y:S01]  /*1030*/  FMUL.FTZ R153, R136, R159 ;  /* 0x0000009f88997220 */ /* 0x000fe20000410000 */
[--C-:B------:R-:W-:Y:S02]  /*1040*/  HADD2.F32 R121, -RZ, R130.reuse.H0_H0 ;  /* 0x20000082ff797230 */ /* 0x100fe40000004100 */
        /* <DEDUP_REMOVED lines=9> */
[C---:B------:R-:W-:Y:S01]  /*10e0*/  FADD.FTZ R163, -R171.reuse, R122 ;  /* 0x0000007aaba37221 */ /* 0x040fe20000010100 */
[----:B------:R-:W-:Y:S01]  /*10f0*/  FADD.FTZ R171, -R171, R123 ;  /* 0x0000007babab7221 */ /* 0x000fe20000010100 */
[--C-:B------:R-:W-:Y:S02]  /*1100*/  HADD2.F32 R123, -RZ, R131.reuse.H0_H0 ;  /* 0x20000083ff7b7230 */ /* 0x100fe40000004100 */
[----:B------:R-:W-:Y:S01]  /*1110*/  FMUL.FTZ R158, R136, R161 ;  /* 0x000000a1889e7220 */ /* 0x000fe20000410000 */
        /* <DEDUP_REMOVED lines=25> */
.L_x_8412:
        /* <DEDUP_REMOVED lines=26> */
.L_x_8418:
[----:B------:R-:W-:Y:S05]  /*1450*/  BSYNC.RECONVERGENT B1 ;  /* 0x0000000000017941 */ /* 0x000fea0003800200 */
.L_x_8417:
[----:B------:R-:W-:Y:S01]  /*1460*/  HFMA2 R177, -RZ, RZ, 0, 0 ;  /* 0x00000000ffb17431 */ /* 0x000fe200000001ff */
[----:B------:R-:W-:Y:S01]  /*1470*/  MOV R172, RZ ;  /* 0x000000ff00ac7202 */ /* 0x000fe20000000f00 */
[----:B------:R-:W-:Y:S06]  /*1480*/  @!P3 BRA `(.L_x_8415) ;  /* 0x000000000060b947 */ /* 0x000fec0003800000 */
[----:B------:R-:W0:Y:S02]  /*1490*/  LDC.64 R124, c[0x0][0x3b0] ;  /* 0x0000ec00ff7c7b82 */ /* 0x000e240000000a00 */
[----:B0-----:R-:W-:-:S06]  /*14a0*/  IMAD.WIDE.U32 R124, R171, 0x8, R124 ;  /* 0x00000008ab7c7825 */ /* 0x001fcc00078e007c */
[----:B------:R-:W5:Y:S01]  /*14b0*/  LDG.E.64 R124, desc[UR6][R124.64] ;  /* 0x000000067c7c7981 */ /* 0x000f62000c1e1b00 */
[----:B------:R-:W-:Y:S05]  /*14c0*/  BRA `(.L_x_8415) ;  /* 0x0000000000507947 */ /* 0x000fea0003800000 */
.L_x_8416:
        /* <DEDUP_REMOVED lines=20> */
.L_x_8415:
[----:B------:R-:W-:Y:S05]  /*1610*/  BSYNC.RECONVERGENT B0 ;  /* 0x0000000000007941 */ /* 0x000fea0003800200 */
.L_x_8411:
        /* <DEDUP_REMOVED lines=20> */
.L_x_8626:
        /* <DEDUP_REMOVED lines=19> */
.L_x_8423:
[----:B------:R-:W-:Y:S05]  /*1890*/  BSYNC.RECONVERGENT B1 ;  /* 0x0000000000017941 */ /* 0x000fea0003800200 */
.L_x_8422:
        /* <DEDUP_REMOVED lines=33> */
.L_x_8430:
[----:B------:R-:W-:Y:S05]  /*1ab0*/  BSYNC.RECONVERGENT B3 ;  /* 0x0000000000037941 */ /* 0x000fea0003800200 */
.L_x_8429:
[----:B------:R-:W-:Y:S01]  /*1ac0*/  F2FP.F16.F32.PACK_AB R121, RZ, R121 ;  /* 0x00000079ff79723e */ /* 0x000fe200000000ff */
[----:B------:R-:W-:-:S03]  /*1ad0*/  FADD.FTZ R32, R32, R119 ;  /* 0x0000007720207221 */ /* 0x000fc60000010000 */
[----:B------:R-:W-:-:S07]  /*1ae0*/  PRMT R104, R121, 0x7610, R104 ;  /* 0x0000761079687816 */ /* 0x000fce0000000068 */
.L_x_8428:
[----:B------:R-:W-:Y:S05]  /*1af0*/  BSYNC.RECONVERGENT B2 ;  /* 0x0000000000027941 */ /* 0x000fea0003800200 */
.L_x_8427:
        /* <DEDUP_REMOVED lines=24> */
.L_x_8434:
[----:B------:R-:W-:Y:S05]  /*1c80*/  BSYNC.RECONVERGENT B3 ;  /* 0x0000000000037941 */ /* 0x000fea0003800200 */
.L_x_8433:
[----:B------:R-:W-:Y:S01]  /*1c90*/  F2FP.F16.F32.PACK_AB R121, RZ, R121 ;  /* 0x00000079ff79723e */ /* 0x000fe200000000ff */
[----:B------:R-:W-:-:S03]  /*1ca0*/  FADD.FTZ R33, R33, R120 ;  /* 0x0000007821217221 */ /* 0x000fc60000010000 */
[----:B------:R-:W-:-:S07]  /*1cb0*/  PRMT R104, R104, 0x5410, R121 ;  /* 0x0000541068687816 */ /* 0x000fce0000000079 */
.L_x_8432:
[----:B------:R-:W-:Y:S05]  /*1cc0*/  BSYNC.RECONVERGENT B2 ;  /* 0x0000000000027941 */ /* 0x000fea0003800200 */
.L_x_8431:
        /* <DEDUP_REMOVED lines=24> */
.L_x_8438:
[----:B------:R-:W-:Y:S05]  /*1e50*/  BSYNC.RECONVERGENT B3 ;  /* 0x0000000000037941 */ /* 0x000fea0003800200 */
.L_x_8437:
[----:B------:R-:W-:Y:S01]  /*1e60*/  F2FP.F16.F32.PACK_AB R121, RZ, R121 ;  /* 0x00000079ff79723e */ /* 0x000fe200000000ff */
[----:B------:R-:W-:-:S03]  /*1e70*/  FADD.FTZ R34, R34, R119 ;  /* 0x0000007722227221 */ /* 0x000fc60000010000 */
[----:B------:R-:W-:-:S07]  /*1e80*/  PRMT R105, R121, 0x7610, R105 ;  /* 0x0000761079697816 */ /* 0x000fce0000000069 */
.L_x_8436:
[----:B------:R-:W-:Y:S05]  /*1e90*/  BSYNC.RECONVERGENT B2 ;  /* 0x0000000000027941 */ /* 0x000fea0003800200 */
.L_x_8435:
        /* <DEDUP_REMOVED lines=24> */
.L_x_8442:
[----:B------:R-:W-:Y:S05]  /*2020*/  BSYNC.RECONVERGENT B3 ;  /* 0x0000000000037941 */ /* 0x000fea0003800200 */
.L_x_8441:
[----:B------:R-:W-:Y:S01]  /*2030*/  F2FP.F16.F32.PACK_AB R121, RZ, R121 ;  /* 0x00000079ff79723e */ /* 0x000fe200000000ff */
[----:B------:R-:W-:-:S03]  /*2040*/  FADD.FTZ R35, R35, R120 ;  /* 0x0000007823237221 */ /* 0x000fc60000010000 */
[----:B------:R-:W-:-:S07]  /*2050*/  PRMT R105, R105, 0x5410, R121 ;  /* 0x0000541069697816 */ /* 0x000fce0000000079 */
.L_x_8440:
[----:B------:R-:W-:Y:S05]  /*2060*/  BSYNC.RECONVERGENT B2 ;  /* 0x0000000000027941 */ /* 0x000fea0003800200 */
.L_x_8439:
        /* <DEDUP_REMOVED lines=24> */
.L_x_8446:
[----:B------:R-:W-:Y:S05]  /*21f0*/  BSYNC.RECONVERGENT B3 ;  /* 0x0000000000037941 */ /* 0x000fea0003800200 */
.L_x_8445:
[----:B------:R-:W-:Y:S01]  /*2200*/  F2FP.F16.F32.PACK_AB R121, RZ, R121 ;  /* 0x00000079ff79723e */ /* 0x000fe200000000ff */
[----:B------:R-:W-:-:S03]  /*2210*/  FADD.FTZ R28, R28, R119 ;  /* 0x000000771c1c7221 */ /* 0x000fc60000010000 */
[----:B------:R-:W-:-:S07]  /*2220*/  PRMT R106, R121, 0x7610, R106 ;  /* 0x00007610796a7816 */ /* 0x000fce000000006a */
.L_x_8444:
[----:B------:R-:W-:Y:S05]  /*2230*/  BSYNC.RECONVERGENT B2 ;  /* 0x0000000000027941 */ /* 0x000fea0003800200 */
.L_x_8443:
        /* <DEDUP_REMOVED lines=24> */
.L_x_8450:
[----:B------:R-:W-:Y:S05]  /*23c0*/  BSYNC.RECONVERGENT B3 ;  /* 0x0000000000037941 */ /* 0x000fea0003800200 */
.L_x_8449:
[----:B------:R-:W-:Y:S01]  /*23d0*/  F2FP.F16.F32.PACK_AB R121, RZ, R121 ;  /* 0x00000079ff79723e */ /* 0x000fe200000000ff */
[----:B------:R-:W-:-:S03]  /*23e0*/  FADD.FTZ R29, R29, R120 ;  /* 0x000000781d1d7221 */ /* 0x000fc60000010000 */
[----:B------:R-:W-:-:S07]  /*23f0*/  PRMT R106, R106, 0x5410, R121 ;  /* 0x000054106a6a7816 */ /* 0x000fce0000000079 */
.L_x_8448:
[----:B------:R-:W-:Y:S05]  /*2400*/  BSYNC.RECONVERGENT B2 ;  /* 0x0000000000027941 */ /* 0x000fea0003800200 */
.L_x_8447:
        /* <DEDUP_REMOVED lines=24> */
.L_x_8454:
[----:B------:R-:W-:Y:S05]  /*2590*/  BSYNC.RECONVERGENT B3 ;  /* 0x0000000000037941 */ /* 0x000fea0003800200 */
.L_x_8453:
[----:B------:R-:W-:Y:S01]  /*25a0*/  F2FP.F16.F32.PACK_AB R121, RZ, R121 ;  /* 0x00000079ff79723e */ /* 0x000fe200000000ff */
[----:B------:R-:W-:-:S03]  /*25b0*/  FADD.FTZ R30, R30, R119 ;  /* 0x000000771e1e7221 */ /* 0x000fc60000010000 */
[----:B------:R-:W-:-:S07]  /*25c0*/  PRMT R107, R121, 0x7610, R107 ;  /* 0x00007610796b7816 */ /* 0x000fce000000006b */
.L_x_8452:
[----:B------:R-:W-:Y:S05]  /*25d0*/  BSYNC.RECONVERGENT B2 ;  /* 0x0000000000027941 */ /* 0x000fea0003800200 */
.L_x_8451:
        /* <DEDUP_REMOVED lines=14> */
[----:B------:R-:W-:Y:S01]  /*26c0*/  F2FP.F16.F32.PACK_AB R121, RZ, R119 ;  /* 0x00000077ff79723e */ /* 0x000fe200000000ff */
        /* <DEDUP_REMOVED lines=10> */
.L_x_8457:
[----:B------:R-:W-:Y:S05]  /*2770*/  BSYNC.RECONVERGENT B2 ;  /* 0x0000000000027941 */ /* 0x000fea0003800200 */
.L_x_8456:
[----:B------:R-:W-:Y:S01]  /*2780*/  FADD.FTZ R31, R31, R120 ;  /* 0x000000781f1f7221 */ /* 0x000fe20000010000 */
[----:B------:R-:W-:Y:S01]  /*2790*/  PRMT R107, R107, 0x5410, R121 ;  /* 0x000054106b6b7816 */ /* 0x000fe20000000079 */
[----:B------:R-:W-:Y:S06]  /*27a0*/  BRA `(.L_x_8455) ;  /* 0x00000020008c7947 */ /* 0x000fec0003800000 */
.L_x_8426:
        /* <DEDUP_REMOVED lines=24> */
.L_x_8461:
[----:B------:R-:W-:Y:S05]  /*2930*/  BSYNC.RECONVERGENT B3 ;  /* 0x0000000000037941 */ /* 0x000fea0003800200 */
.L_x_8460:
[----:B------:R-:W-:Y:S01]  /*2940*/  F2FP.F16.F32.PACK_AB R110, RZ, R110 ;  /* 0x0000006eff6e723e */ /* 0x000fe200000000ff */
[----:B------:R-:W-:-:S03]  /*2950*/  FADD.FTZ R32, R32, R109 ;  /* 0x0000006d20207221 */ /* 0x000fc60000010000 */
[----:B------:R-:W-:-:S07]  /*2960*/  PRMT R104, R110, 0x7610, R104 ;  /* 0x000076106e687816 */ /* 0x000fce0000000068 */
.L_x_8459:
[----:B------:R-:W-:Y:S05]  /*2970*/  BSYNC.RECONVERGENT B2 ;  /* 0x0000000000027941 */ /* 0x000fea0003800200 */
.L_x_8458:
        /* <DEDUP_REMOVED lines=24> */
.L_x_8465:
[----:B------:R-:W-:Y:S05]  /*2b00*/  BSYNC.RECONVERGENT B3 ;  /* 0x0000000000037941 */ /* 0x000fea0003800200 */
.L_x_8464:
[----:B------:R-:W-:Y:S01]  /*2b10*/  F2FP.F16.F32.PACK_AB R110, RZ, R110 ;  /* 0x0000006eff6e723e */ /* 0x000fe200000000ff */
[----:B------:R-:W-:-:S03]  /*2b20*/  FADD.FTZ R33, R33, R108 ;  /* 0x0000006c21217221 */ /* 0x000fc60000010000 */
[----:B------:R-:W-:-:S07]  /*2b30*/  PRMT R104, R104, 0x5410, R110 ;  /* 0x0000541068687816 */ /* 0x000fce000000006e */
.L_x_8463:
[----:B------:R-:W-:Y:S05]  /*2b40*/  BSYNC.RECONVERGENT B2 ;  /* 0x0000000000027941 */ /* 0x000fea0003800200 */
.L_x_8462:
        /* <DEDUP_REMOVED lines=24> */
.L_x_8469:
[----:B------:R-:W-:Y:S05]  /*2cd0*/  BSYNC.RECONVERGENT B3 ;  /* 0x0000000000037941 */ /* 0x000fea0003800200 */
.L_x_8468:
[----:B------:R-:W-:Y:S01]  /*2ce0*/  F2FP.F16.F32.PACK_AB R110, RZ, R110 ;  /* 0x0000006eff6e723e */ /* 0x000fe200000000ff */
[----:B------:R-:W-:-:S03]  /*2cf0*/  FADD.FTZ R34, R34, R109 ;  /* 0x0000006d22227221 */ /* 0x000fc60000010000 */
[----:B------:R-:W-:-:S07]  /*2d00*/  PRMT R105, R110, 0x7610, R105 ;  /* 0x000076106e697816 */ /* 0x000fce0000000069 */
.L_x_8467:
[----:B------:R-:W-:Y:S05]  /*2d10*/  BSYNC.RECONVERGENT B2 ;  /* 0x0000000000027941 */ /* 0x000fea0003800200 */
.L_x_8466:
        /* <DEDUP_REMOVED lines=24> */
.L_x_8473:
[----:B------:R-:W-:Y:S05]  /*2ea0*/  BSYNC.RECONVERGENT B3 ;  /* 0x0000000000037941 */ /* 0x000fea0003800200 */
.L_x_8472:
[----:B------:R-:W-:Y:S01]  /*2eb0*/  F2FP.F16.F32.PACK_AB R110, RZ, R110 ;  /* 0x0000006eff6e723e */ /* 0x000fe200000000ff */
[----:B------:R-:W-:-:S03]  /*2ec0*/  FADD.FTZ R35, R35, R108 ;  /* 0x0000006c23237221 */ /* 0x000fc60000010000 */
[----:B------:R-:W-:-:S07]  /*2ed0*/  PRMT R105, R105, 0x5410, R110 ;  /* 0x0000541069697816 */ /* 0x000fce000000006e */
.L_x_8471:
[----:B------:R-:W-:Y:S05]  /*2ee0*/  BSYNC.RECONVERGENT B2 ;  /* 0x0000000000027941 */ /* 0x000fea0003800200 */
.L_x_8470:
        /* <DEDUP_REMOVED lines=24> */
.L_x_8477:
[----:B------:R-:W-:Y:S05]  /*3070*/  BSYNC.RECONVERGENT B3 ;  /* 0x0000000000037941 */ /* 0x000fea0003800200 */
.L_x_8476:
[----:B------:R-:W-:Y:S01]  /*3080*/  F2FP.F16.F32.PACK_AB R110, RZ, R110 ;  /* 0x0000006eff6e723e */ /* 0x000fe200000000ff */
[----:B------:R-:W-:-:S03]  /*3090*/  FADD.FTZ R28, R28, R109 ;  /* 0x0000006d1c1c7221 */ /* 0x000fc60000010000 */
[----:B------:R-:W-:-:S07]  /*30a0*/  PRMT R106, R110, 0x7610, R106 ;  /* 0x000076106e6a7816 */ /* 0x000fce000000006a */
.L_x_8475:
[----:B------:R-:W-:Y:S05]  /*30b0*/  BSYNC.RECONVERGENT B2 ;  /* 0x0000000000027941 */ /* 0x000fea0003800200 */
.L_x_8474:
        /* <DEDUP_REMOVED lines=24> */
.L_x_8481:
[----:B------:R-:W-:Y:S05]  /*3240*/  BSYNC.RECONVERGENT B3 ;  /* 0x0000000000037941 */ /* 0x000fea0003800200 */
.L_x_8480:
[----:B------:R-:W-:Y:S01]  /*3250*/  F2FP.F16.F32.PACK_AB R110, RZ, R110 ;  /* 0x0000006eff6e723e */ /* 0x000fe200000000ff */
[----:B------:R-:W-:-:S03]  /*3260*/  FADD.FTZ R29, R29, R108 ;  /* 0x0000006c1d1d7221 */ /* 0x000fc60000010000 */
[----:B------:R-:W-:-:S07]  /*3270*/  PRMT R106, R106, 0x5410, R110 ;  /* 0x000054106a6a7816 */ /* 0x000fce000000006e */
.L_x_8479:
[----:B------:R-:W-:Y:S05]  /*3280*/  BSYNC.RECONVERGENT B2 ;  /* 0x0000000000027941 */ /* 0x000fea0003800200 */
.L_x_8478:
        /* <DEDUP_REMOVED lines=24> */
.L_x_8485:
[----:B------:R-:W-:Y:S05]  /*3410*/  BSYNC.RECONVERGENT B3 ;  /* 0x0000000000037941 */ /* 0x000fea0003800200 */
.L_x_8484:
[----:B------:R-:W-:Y:S01]  /*3420*/  F2FP.F16.F32.PACK_AB R110, RZ, R110 ;  /* 0x0000006eff6e723e */ /* 0x000fe200000000ff */
[----:B------:R-:W-:-:S03]  /*3430*/  FADD.FTZ R30, R30, R109 ;  /* 0x0000006d1e1e7221 */ /* 0x000fc60000010000 */
[----:B------:R-:W-:-:S07]  /*3440*/  PRMT R107, R110, 0x7610, R107 ;  /* 0x000076106e6b7816 */ /* 0x000fce000000006b */
.L_x_8483:
[----:B------:R-:W-:Y:S05]  /*3450*/  BSYNC.RECONVERGENT B2 ;  /* 0x0000000000027941 */ /* 0x000fea0003800200 */
.L_x_8482:
        /* <DEDUP_REMOVED lines=47> */
.L_x_8425:
        /* <DEDUP_REMOVED lines=14> */
[----:B------:R-:W-:Y:S02]  /*3830*/  HFMA2 R119, -RZ, RZ, 0, 0 ;  /* 0x00000000ff777431 */ /* 0x000fe400000001ff */
[----:B------:R-:W-:Y:S02]  /*3840*/  @P0 HADD2.F32 R128, -RZ, R100.H0_H0 ;  /* 0x20000064ff800230 */ /* 0x000fe40000004100 */
[----:B------:R-:W-:-:S03]  /*3850*/  FMUL.FTZ R120, R88, R121 ;  /* 0x0000007958787220 */ /* 0x000fc60000410000 */
[----:B------:R-:W-:Y:S02]  /*3860*/  @P0 FMUL.FTZ R119, R128, R121 ;  /* 0x0000007980770220 */ /* 0x000fe40000410000 */
[----:B------:R-:W-:Y:S02]  /*3870*/  FSEL R120, R120, RZ, P0 ;  /* 0x000000ff78787208 */ /* 0x000fe40000000000 */
[----:B------:R-:W-:Y:S02]  /*3880*/  FADD.FTZ R32, R32, R119 ;  /* 0x0000007720207221 */ /* 0x000fe40000010000 */
[----:B------:R-:W-:-:S04]  /*3890*/  F2FP.F16.F32.PACK_AB R120, RZ, R120 ;  /* 0x00000078ff78723e */ /* 0x000fc800000000ff */
[----:B------:R-:W-:-:S07]  /*38a0*/  PRMT R104, R120, 0x7610, R104 ;  /* 0x0000761078687816 */ /* 0x000fce0000000068 */
.L_x_8488:
[----:B------:R-:W-:Y:S05]  /*38b0*/  BSYNC.RECONVERGENT B2 ;  /* 0x0000000000027941 */ /* 0x000fea0003800200 */
.L_x_8487:
[----:B------:R-:W-:Y:S04]  /*38c0*/  BSSY.RECONVERGENT B2, `(.L_x_8489) ;  /* 0x0000011000027945 */ /* 0x000fe80003800200 */
[----:B------:R-:W-:Y:S05]  /*38d0*/  @!P2 BRA `(.L_x_8490) ;  /* 0x00000000003ca947 */ /* 0x000fea0003800000 */
[----:B------:R-:W-:Y:S01]  /*38e0*/  @P1 FFMA.FTZ R120, R138, R118, R117 ;  /* 0x000000768a781223 */ /* 0x000fe20000010075 */
[----:B-----5:R-:W-:Y:S02]  /*38f0*/  MOV R119, R17 ;  /* 0x0000001100777202 */ /* 0x020fe40000000f00 */
[----:B------:R-:W-:Y:S01]  /*3900*/  LOP3.LUT P0, RZ, R126, 0xff00, RZ, 0xc0, !PT ;  /* 0x0000ff007eff7812 */ /* 0x000fe2000780c0ff */
[----:B------:R-:W-:-:S04]  /*3910*/  @P1 FADD.FTZ R120, R137, -R120 ;  /* 0x8000007889781221 */ /* 0x000fc80000010000 */
[----:B------:R-:W-:Y:S01]  /*3920*/  @P1 FFMA.FTZ R119, R136, R120, R17 ;  /* 0x0000007888771223 */ /* 0x000fe20000010011 */
[----:B------:R-:W-:-:S03]  /*3930*/  HFMA2 R120, -RZ, RZ, 0, 0 ;  /* 0x00000000ff787431 */ /* 0x000fc600000001ff */
[----:B------:R-:W-:-:S04]  /*3940*/  FMUL.FTZ R119, R119, UR13 ;  /* 0x0000000d77777c20 */ /* 0x000fc80008410000 */
[----:B------:R-:W-:Y:S01]  /*3950*/  FMUL.FTZ R128, R119, UR12 ;  /* 0x0000000c77807c20 */ /* 0x000fe20008410000 */
[----:B------:R-:W-:-:S03]  /*3960*/  @P0 HADD2.F32 R121, -RZ, R100.H1_H1 ;  /* 0x30000064ff790230 */ /* 0x000fc60000004100 */
[-C--:B------:R-:W-:Y:S02]  /*3970*/  FMUL.FTZ R119, R89, R128.reuse ;  /* 0x0000008059777220 */ /* 0x080fe40000410000 */
[----:B------:R-:W-:-:S03]  /*3980*/  @P0 FMUL.FTZ R120, R121, R128 ;  /* 0x0000008079780220 */ /* 0x000fc60000410000 */
[----:B------:R-:W-:Y:S01]  /*3990*/  FSEL R119, R119, RZ, P0 ;  /* 0x000000ff77777208 */ /* 0x000fe20000000000 */
[----:B------:R-:W-:-:S03]  /*39a0*/  FADD.FTZ R33, R33, R120 ;  /* 0x0000007821217221 */ /* 0x000fc60000010000 */
[----:B------:R-:W-:-:S04]  /*39b0*/  F2FP.F16.F32.PACK_AB R119, RZ, R119 ;  /* 0x00000077ff77723e */ /* 0x000fc800000000ff */
[----:B------:R-:W-:-:S07]  /*39c0*/  PRMT R104, R104, 0x5410, R119 ;  /* 0x0000541068687816 */ /* 0x000fce0000000077 */
.L_x_8490:
[----:B------:R-:W-:Y:S05]  /*39d0*/  BSYNC.RECONVERGENT B2 ;  /* 0x0000000000027941 */ /* 0x000fea0003800200 */
.L_x_8489:
        /* <DEDUP_REMOVED lines=17> */
.L_x_8492:
[----:B------:R-:W-:Y:S05]  /*3af0*/  BSYNC.RECONVERGENT B2 ;  /* 0x0000000000027941 */ /* 0x000fea0003800200 */
.L_x_8491:
        /* <DEDUP_REMOVED lines=17> */
.L_x_8494:
[----:B------:R-:W-:Y:S05]  /*3c10*/  BSYNC.RECONVERGENT B2 ;  /* 0x0000000000027941 */ /* 0x000fea0003800200 */
.L_x_8493:
        /* <DEDUP_REMOVED lines=17> */
.L_x_8496:
[----:B------:R-:W-:Y:S05]  /*3d30*/  BSYNC.RECONVERGENT B2 ;  /* 0x0000000000027941 */ /* 0x000fea0003800200 */
.L_x_8495:
        /* <DEDUP_REMOVED lines=17> */
.L_x_8498:
[----:B------:R-:W-:Y:S05]  /*3e50*/  BSYNC.RECONVERGENT B2 ;  /* 0x0000000000027941 */ /* 0x000fea0003800200 */
.L_x_8497:
        /* <DEDUP_REMOVED lines=17> */
.L_x_8500:
[----:B------:R-:W-:Y:S05]  /*3f70*/  BSYNC.RECONVERGENT B2 ;  /* 0x0000000000027941 */ /* 0x000fea0003800200 */
.L_x_8499:
[----:B------:R-:W-:Y:S05]  /*3f80*/  @!P2 BRA `(.L_x_8455) ;  /* 0x000000080094a947 */ /* 0x000fea0003800000 */
[----:B------:R-:W-:Y:S01]  /*3f90*/  @P1 FFMA.FTZ R120, R152, R118, R117 ;  /* 0x0000007698781223 */ /* 0x000fe20000010075 */
[----:B-----5:R-:W-:Y:S02]  /*3fa0*/  MOV R119, R15 ;  /* 0x0000000f00777202 */ /* 0x020fe40000000f00 */
[----:B------:R-:W-:Y:S01]  /*3fb0*/  ISETP.GE.U32.AND P0, PT, R126, RZ, PT ;  /* 0x000000ff7e00720c */ /* 0x000fe20003f06070 */
[----:B------:R-:W-:-:S03]  /*3fc0*/  @P1 FADD.FTZ R120, R147, -R120 ;  /* 0x8000007893781221 */ /* 0x000fc60000010000 */
[----:B------:R-:W-:Y:S01]  /*3fd0*/  ISETP.GE.U32.AND.EX P0, PT, R127, 0x1000000, PT, P0 ;  /* 0x010000007f00780c */ /* 0x000fe20003f06100 */
[----:B------:R-:W-:Y:S01]  /*3fe0*/  @P1 FFMA.FTZ R119, R136, R120, R15 ;  /* 0x0000007888771223 */ /* 0x000fe2000001000f */
[----:B------:R-:W-:-:S03]  /*3ff0*/  HFMA2 R120, -RZ, RZ, 0, 0 ;  /* 0x00000000ff787431 */ /* 0x000fc600000001ff */
[----:B------:R-:W-:-:S04]  /*4000*/  FMUL.FTZ R119, R119, UR13 ;  /* 0x0000000d77777c20 */ /* 0x000fc80008410000 */
[----:B------:R-:W-:-:S04]  /*4010*/  FMUL.FTZ R128, R119, UR12 ;  /* 0x0000000c77807c20 */ /* 0x000fc80008410000 */
[----:B------:R-:W-:Y:S01]  /*4020*/  FMUL.FTZ R119, R87, R128 ;  /* 0x0000008057777220 */ /* 0x000fe20000410000 */
[----:B------:R-:W-:-:S04]  /*4030*/  @P0 HADD2.F32 R121, -RZ, R103.H1_H1 ;  /* 0x30000067ff790230 */ /* 0x000fc80000004100 */
[----:B------:R-:W-:Y:S01]  /*4040*/  FSEL R119, R119, RZ, P0 ;  /* 0x000000ff77777208 */ /* 0x000fe20000000000 */
[----:B------:R-:W-:-:S03]  /*4050*/  @P0 FMUL.FTZ R120, R121, R128 ;  /* 0x0000008079780220 */ /* 0x000fc60000410000 */
[----:B------:R-:W-:Y:S01]  /*4060*/  F2FP.F16.F32.PACK_AB R119, RZ, R119 ;  /* 0x00000077ff77723e */ /* 0x000fe200000000ff */
[----:B------:R-:W-:-:S03]  /*4070*/  FADD.FTZ R31, R31, R120 ;  /* 0x000000781f1f7221 */ /* 0x000fc60000010000 */
[----:B------:R-:W-:Y:S01]  /*4080*/  PRMT R107, R107, 0x5410, R119 ;  /* 0x000054106b6b7816 */ /* 0x000fe20000000077 */
[----:B------:R-:W-:Y:S06]  /*4090*/  BRA `(.L_x_8455) ;  /* 0x0000000800507947 */ /* 0x000fec0003800000 */
.L_x_8486:
        /* <DEDUP_REMOVED lines=39> */
[----:B------:R-:W-:Y:S01]  /*4310*/  @P0 HADD2.F32 R112, -RZ, R100.H0_H0 ;  /* 0x20000064ff700230 */ /* 0x000fe20000004100 */
[----:B------:R-:W-:-:S04]  /*4320*/  FSEL R110, R110, RZ, P0 ;  /* 0x000000ff6e6e7208 */ /* 0x000fc80000000000 */
[----:B------:R-:W-:Y:S01]  /*4330*/  @P0 FMUL.FTZ R109, R112, R111 ;  /* 0x0000006f706d0220 */ /* 0x000fe20000410000 */
[----:B------:R-:W-:-:S03]  /*4340*/  F2FP.F16.F32.PACK_AB R110, RZ, R110 ;  /* 0x0000006eff6e723e */ /* 0x000fc600000000ff */
[----:B------:R-:W-:Y:S01]  /*4350*/  FADD.FTZ R32, R32, R109 ;  /* 0x0000006d20207221 */ /* 0x000fe20000010000 */
[----:B------:R-:W-:-:S07]  /*4360*/  PRMT R104, R110, 0x7610, R104 ;  /* 0x000076106e687816 */ /* 0x000fce0000000068 */
.L_x_8502:
[----:B------:R-:W-:Y:S05]  /*4370*/  BSYNC.RECONVERGENT B2 ;  /* 0x0000000000027941 */ /* 0x000fea0003800200 */
.L_x_8501:
[----:B------:R-:W-:Y:S04]  /*4380*/  BSSY.RECONVERGENT B2, `(.L_x_8503) ;  /* 0x000000d000027945 */ /* 0x000fe80003800200 */
[----:B------:R-:W-:Y:S05]  /*4390*/  @!P2 BRA `(.L_x_8504) ;  /* 0x00000000002ca947 */ /* 0x000fea0003800000 */
[----:B------:R-:W-:Y:S01]  /*43a0*/  LOP3.LUT P0, RZ, R126, 0xff00, RZ, 0xc0, !PT ;  /* 0x0000ff007eff7812 */ /* 0x000fe2000780c0ff */
[----:B------:R-:W-:Y:S01]  /*43b0*/  FMUL.FTZ R109, R115, UR13 ;  /* 0x0000000d736d7c20 */ /* 0x000fe20008410000 */
[----:B------:R-:W-:-:S03]  /*43c0*/  MOV R110, RZ ;  /* 0x000000ff006e7202 */ /* 0x000fc60000000f00 */
        /* <DEDUP_REMOVED lines=8> */
.L_x_8504:
[----:B------:R-:W-:Y:S05]  /*4450*/  BSYNC.RECONVERGENT B2 ;  /* 0x0000000000027941 */ /* 0x000fea0003800200 */
.L_x_8503:
[----:B------:R-:W-:Y:S04]  /*4460*/  BSSY.RECONVERGENT B2, `(.L_x_8505) ;  /* 0x000000d000027945 */ /* 0x000fe80003800200 */
[----:B------:R-:W-:Y:S05]  /*4470*/  @!P2 BRA `(.L_x_8506) ;  /* 0x00000000002ca947 */ /* 0x000fea0003800000 */
        /* <DEDUP_REMOVED lines=11> */
.L_x_8506:
[----:B------:R-:W-:Y:S05]  /*4530*/  BSYNC.RECONVERGENT B2 ;  /* 0x0000000000027941 */ /* 0x000fea0003800200 */
.L_x_8505:
        /* <DEDUP_REMOVED lines=13> */
.L_x_8508:
[----:B------:R-:W-:Y:S05]  /*4610*/  BSYNC.RECONVERGENT B2 ;  /* 0x0000000000027941 */ /* 0x000fea0003800200 */
.L_x_8507:
        /* <DEDUP_REMOVED lines=13> */
.L_x_8510:
[----:B------:R-:W-:Y:S05]  /*46f0*/  BSYNC.RECONVERGENT B2 ;  /* 0x0000000000027941 */ /* 0x000fea0003800200 */
.L_x_8509:
        /* <DEDUP_REMOVED lines=13> */
.L_x_8512:
[----:B------:R-:W-:Y:S05]  /*47d0*/  BSYNC.RECONVERGENT B2 ;  /* 0x0000000000027941 */ /* 0x000fea0003800200 */
.L_x_8511:
        /* <DEDUP_REMOVED lines=13> */
.L_x_8514:
[----:B------:R-:W-:Y:S05]  /*48b0*/  BSYNC.RECONVERGENT B2 ;  /* 0x0000000000027941 */ /* 0x000fea0003800200 */
.L_x_8513:
        /* <DEDUP_REMOVED lines=18> */
.L_x_8455:
[----:B------:R-:W-:Y:S05]  /*49e0*/  BSYNC.RECONVERGENT B1 ;  /* 0x0000000000017941 */ /* 0x000fea0003800200 */
.L_x_8424:
        /* <DEDUP_REMOVED lines=11> */
.L_x_8421:
[----:B------:R-:W-:Y:S05]  /*4aa0*/  BSYNC.RECONVERGENT B0 ;  /* 0x0000000000007941 */ /* 0x000fea0003800200 */
.L_x_8420:
[----:B------:R-:W-:Y:S04]  /*4ab0*/  BSSY.RECONVERGENT B0, `(.L_x_8515) ;  /* 0x0000318000007945 */ /* 0x000fe80003800200 */
[----:B------:R-:W-:Y:S05]  /*4ac0*/  @!P3 BRA `(.L_x_8516) ;  /* 0x000000300058b947 */ /* 0x000fea0003800000 */
[----:B------:R-:W-:Y:S04]  /*4ad0*/  BSSY.RECONVERGENT B1, `(.L_x_8517) ;  /* 0x0000005000017945 */ /* 0x000fe80003800200 */
[----:B------:R-:W-:Y:S05]  /*4ae0*/  @!P2 BRA `(.L_x_8518) ;  /* 0x00000000000ca947 */ /* 0x000fea0003800000 */
[----:B-----5:R-:W2:Y:S02]  /*4af0*/  LDC.64 R100, c[0x0][0x390] ;  /* 0x0000e400ff647b82 */ /* 0x020ea40000000a00 */
[----:B--2---:R-:W-:-:S06]  /*4b00*/  IMAD.WIDE.U32 R100, R116, 0x10, R100 ;  /* 0x0000001074647825 */ /* 0x004fcc00078e0064 */
[----:B------:R-:W5:Y:S02]  /*4b10*/  LDG.E.128 R100, desc[UR6][R100.64] ;  /* 0x0000000664647981 */ /* 0x000f64000c1e1d00 */
.L_x_8518:
[----:B------:R-:W-:Y:S05]  /*4b20*/  BSYNC.RECONVERGENT B1 ;  /* 0x0000000000017941 */ /* 0x000fea0003800200 */
.L_x_8517:
        /* <DEDUP_REMOVED lines=53> */
.L_x_8523:
[----:B------:R-:W-:Y:S05]  /*4e80*/  BSYNC.RECONVERGENT B2 ;  /* 0x0000000000027941 */ /* 0x000fea0003800200 */
.L_x_8522:
        /* <DEDUP_REMOVED lines=13> */
.L_x_8525:
[----:B------:R-:W-:Y:S05]  /*4f60*/  BSYNC.RECONVERGENT B2 ;  /* 0x0000000000027941 */ /* 0x000fea0003800200 */
.L_x_8524:
        /* <DEDUP_REMOVED lines=13> */
.L_x_8527:
[----:B------:R-:W-:Y:S05]  /*5040*/  BSYNC.RECONVERGENT B2 ;  /* 0x0000000000027941 */ /* 0x000fea0003800200 */
.L_x_8526:
        /* <DEDUP_REMOVED lines=13> */
.L_x_8529:
[----:B------:R-:W-:Y:S05]  /*5120*/  BSYNC.RECONVERGENT B2 ;  /* 0x0000000000027941 */ /* 0x000fea0003800200 */
.L_x_8528:
        /* <DEDUP_REMOVED lines=13> */
.L_x_8531:
[----:B------:R-:W-:Y:S05]  /*5200*/  BSYNC.RECONVERGENT B2 ;  /* 0x0000000000027941 */ /* 0x000fea0003800200 */
.L_x_8530:
        /* <DEDUP_REMOVED lines=13> */
.L_x_8533:
[----:B------:R-:W-:Y:S05]  /*52e0*/  BSYNC.RECONVERGENT B2 ;  /* 0x0000000000027941 */ /* 0x000fea0003800200 */
.L_x_8532:
        /* <DEDUP_REMOVED lines=13> */
.L_x_8535:
[----:B------:R-:W-:Y:S05]  /*53c0*/  BSYNC.RECONVERGENT B2 ;  /* 0x0000000000027941 */ /* 0x000fea0003800200 */
.L_x_8534:
        /* <DEDUP_REMOVED lines=19> */
.L_x_8521:
        /* <DEDUP_REMOVED lines=9> */
[----:B------:R-:W-:Y:S02]  /*5590*/  HFMA2 R119, -RZ, RZ, 0, 0 ;  /* 0x00000000ff777431 */ /* 0x000fe400000001ff */
[----:B0-----:R-:W-:Y:S02]  /*55a0*/  @P0 HADD2.F32 R122, -RZ, R100.H0_H0 ;  /* 0x20000064ff7a0230 */ /* 0x001fe40000004100 */
[----:B------:R-:W-:-:S03]  /*55b0*/  FMUL.FTZ R120, R72, R121 ;  /* 0x0000007948787220 */ /* 0x000fc60000410000 */
[----:B------:R-:W-:Y:S02]  /*55c0*/  @P0 FMUL.FTZ R119, R122, R121 ;  /* 0x000000797a770220 */ /* 0x000fe40000410000 */
[----:B------:R-:W-:Y:S02]  /*55d0*/  FSEL R120, R120, RZ, P0 ;  /* 0x000000ff78787208 */ /* 0x000fe40000000000 */
[----:B------:R-:W-:Y:S02]  /*55e0*/  FADD.FTZ R24, R24, R119 ;  /* 0x0000007718187221 */ /* 0x000fe40000010000 */
[----:B------:R-:W-:-:S04]  /*55f0*/  F2FP.F16.F32.PACK_AB R120, RZ, R120 ;  /* 0x00000078ff78723e */ /* 0x000fc800000000ff */
[----:B------:R-:W-:-:S07]  /*5600*/  PRMT R104, R120, 0x7610, R104 ;  /* 0x0000761078687816 */ /* 0x000fce0000000068 */
.L_x_8538:
[----:B------:R-:W-:Y:S05]  /*5610*/  BSYNC.RECONVERGENT B2 ;  /* 0x0000000000027941 */ /* 0x000fea0003800200 */
.L_x_8537:
[----:B------:R-:W-:Y:S04]  /*5620*/  BSSY.RECONVERGENT B2, `(.L_x_8539) ;  /* 0x0000011000027945 */ /* 0x000fe80003800200 */
[----:B------:R-:W-:Y:S05]  /*5630*/  @!P2 BRA `(.L_x_8540) ;  /* 0x00000000003ca947 */ /* 0x000fea0003800000 */
[----:B-1----:R-:W-:Y:S01]  /*5640*/  @P1 FFMA.FTZ R120, R154, R118, R117 ;  /* 0x000000769a781223 */ /* 0x002fe20000010075 */
[----:B-----5:R-:W-:Y:S02]  /*5650*/  MOV R119, R9 ;  /* 0x0000000900777202 */ /* 0x020fe40000000f00 */
[----:B------:R-:W-:Y:S01]  /*5660*/  LOP3.LUT P0, RZ, R124, 0xff00, RZ, 0xc0, !PT ;  /* 0x0000ff007cff7812 */ /* 0x000fe2000780c0ff */
[----:B------:R-:W-:-:S04]  /*5670*/  @P1 FADD.FTZ R120, R157, -R120 ;  /* 0x800000789d781221 */ /* 0x000fc80000010000 */
[----:B------:R-:W-:Y:S01]  /*5680*/  @P1 FFMA.FTZ R119, R136, R120, R9 ;  /* 0x0000007888771223 */ /* 0x000fe20000010009 */
[----:B------:R-:W-:-:S03]  /*5690*/  HFMA2 R120, -RZ, RZ, 0, 0 ;  /* 0x00000000ff787431 */ /* 0x000fc600000001ff */
[----:B------:R-:W-:-:S04]  /*56a0*/  FMUL.FTZ R119, R119, UR13 ;  /* 0x0000000d77777c20 */ /* 0x000fc80008410000 */
[----:B0-----:R-:W-:Y:S01]  /*56b0*/  FMUL.FTZ R122, R119, UR12 ;  /* 0x0000000c777a7c20 */ /* 0x001fe20008410000 */
[----:B------:R-:W-:-:S03]  /*56c0*/  @P0 HADD2.F32 R121, -RZ, R100.H1_H1 ;  /* 0x30000064ff790230 */ /* 0x000fc60000004100 */
[-C--:B------:R-:W-:Y:S02]  /*56d0*/  FMUL.FTZ R119, R73, R122.reuse ;  /* 0x0000007a49777220 */ /* 0x080fe40000410000 */
[----:B------:R-:W-:-:S03]  /*56e0*/  @P0 FMUL.FTZ R120, R121, R122 ;  /* 0x0000007a79780220 */ /* 0x000fc60000410000 */
[----:B------:R-:W-:Y:S01]  /*56f0*/  FSEL R119, R119, RZ, P0 ;  /* 0x000000ff77777208 */ /* 0x000fe20000000000 */
[----:B------:R-:W-:-:S03]  /*5700*/  FADD.FTZ R25, R25, R120 ;  /* 0x0000007819197221 */ /* 0x000fc60000010000 */
[----:B------:R-:W-:-:S04]  /*5710*/  F2FP.F16.F32.PACK_AB R119, RZ, R119 ;  /* 0x00000077ff77723e */ /* 0x000fc800000000ff */
[----:B------:R-:W-:-:S07]  /*5720*/  PRMT R104, R104, 0x5410, R119 ;  /* 0x0000541068687816 */ /* 0x000fce0000000077 */
.L_x_8540:
[----:B------:R-:W-:Y:S05]  /*5730*/  BSYNC.RECONVERGENT B2 ;  /* 0x0000000000027941 */ /* 0x000fea0003800200 */
.L_x_8539:
        /* <DEDUP_REMOVED lines=17> */
.L_x_8542:
[----:B------:R-:W-:Y:S05]  /*5850*/  BSYNC.RECONVERGENT B2 ;  /* 0x0000000000027941 */ /* 0x000fea0003800200 */
.L_x_8541:
        /* <DEDUP_REMOVED lines=17> */
.L_x_8544:
[----:B------:R-:W-:Y:S05]  /*5970*/  BSYNC.RECONVERGENT B2 ;  /* 0x0000000000027941 */ /* 0x000fea0003800200 */
.L_x_8543:
        /* <DEDUP_REMOVED lines=17> */
.L_x_8546:
[----:B------:R-:W-:Y:S05]  /*5a90*/  BSYNC.RECONVERGENT B2 ;  /* 0x0000000000027941 */ /* 0x000fea0003800200 */
.L_x_8545:
        /* <DEDUP_REMOVED lines=17> */
.L_x_8548:
[----:B------:R-:W-:Y:S05]  /*5bb0*/  BSYNC.RECONVERGENT B2 ;  /* 0x0000000000027941 */ /* 0x000fea0003800200 */
.L_x_8547:
        /* <DEDUP_REMOVED lines=17> */
.L_x_8550:
[----:B------:R-:W-:Y:S05]  /*5cd0*/  BSYNC.RECONVERGENT B2 ;  /* 0x0000000000027941 */ /* 0x000fea0003800200 */
.L_x_8549:
        /* <DEDUP_REMOVED lines=9> */
[----:B-1----:R-:W-:-:S04]  /*5d70*/  FMUL.FTZ R120, R117, UR12 ;  /* 0x0000000c75787c20 */ /* 0x002fc80008410000 */
        /* <DEDUP_REMOVED lines=8> */
.L_x_8520:
        /* <DEDUP_REMOVED lines=28> */
.L_x_8555:
[----:B------:R-:W-:Y:S05]  /*5fc0*/  BSYNC.RECONVERGENT B3 ;  /* 0x0000000000037941 */ /* 0x000fea0003800200 */
.L_x_8554:
[----:B------:R-:W-:Y:S01]  /*5fd0*/  F2FP.F16.F32.PACK_AB R110, RZ, R110 ;  /* 0x0000006eff6e723e */ /* 0x000fe200000000ff */
[----:B------:R-:W-:-:S03]  /*5fe0*/  FADD.FTZ R24, R24, R109 ;  /* 0x0000006d18187221 */ /* 0x000fc60000010000 */
[----:B------:R-:W-:-:S07]  /*5ff0*/  PRMT R104, R110, 0x7610, R104 ;  /* 0x000076106e687816 */ /* 0x000fce0000000068 */
.L_x_8553:
[----:B------:R-:W-:Y:S05]  /*6000*/  BSYNC.RECONVERGENT B2 ;  /* 0x0000000000027941 */ /* 0x000fea0003800200 */
.L_x_8552:
        /* <DEDUP_REMOVED lines=24> */
.L_x_8559:
[----:B------:R-:W-:Y:S05]  /*6190*/  BSYNC.RECONVERGENT B3 ;  /* 0x0000000000037941 */ /* 0x000fea0003800200 */
.L_x_8558:
[----:B------:R-:W-:Y:S01]  /*61a0*/  F2FP.F16.F32.PACK_AB R109, RZ, R109 ;  /* 0x0000006dff6d723e */ /* 0x000fe200000000ff */
[----:B------:R-:W-:-:S03]  /*61b0*/  FADD.FTZ R25, R25, R108 ;  /* 0x0000006c19197221 */ /* 0x000fc60000010000 */
[----:B------:R-:W-:-:S07]  /*61c0*/  PRMT R104, R104, 0x5410, R109 ;  /* 0x0000541068687816 */ /* 0x000fce000000006d */
.L_x_8557:
[----:B------:R-:W-:Y:S05]  /*61d0*/  BSYNC.RECONVERGENT B2 ;  /* 0x0000000000027941 */ /* 0x000fea0003800200 */
.L_x_8556:
        /* <DEDUP_REMOVED lines=24> */
.L_x_8563:
[----:B------:R-:W-:Y:S05]  /*6360*/  BSYNC.RECONVERGENT B3 ;  /* 0x0000000000037941 */ /* 0x000fea0003800200 */
.L_x_8562:
[----:B------:R-:W-:Y:S01]  /*6370*/  F2FP.F16.F32.PACK_AB R110, RZ, R110 ;  /* 0x0000006eff6e723e */ /* 0x000fe200000000ff */
[----:B------:R-:W-:-:S03]  /*6380*/  FADD.FTZ R26, R26, R109 ;  /* 0x0000006d1a1a7221 */ /* 0x000fc60000010000 */
[----:B------:R-:W-:-:S07]  /*6390*/  PRMT R105, R110, 0x7610, R105 ;  /* 0x000076106e697816 */ /* 0x000fce0000000069 */
.L_x_8561:
[----:B------:R-:W-:Y:S05]  /*63a0*/  BSYNC.RECONVERGENT B2 ;  /* 0x0000000000027941 */ /* 0x000fea0003800200 */
.L_x_8560:
        /* <DEDUP_REMOVED lines=24> */
.L_x_8567:
[----:B------:R-:W-:Y:S05]  /*6530*/  BSYNC.RECONVERGENT B3 ;  /* 0x0000000000037941 */ /* 0x000fea0003800200 */
.L_x_8566:
[----:B------:R-:W-:Y:S01]  /*6540*/  F2FP.F16.F32.PACK_AB R109, RZ, R109 ;  /* 0x0000006dff6d723e */ /* 0x000fe200000000ff */
[----:B------:R-:W-:-:S03]  /*6550*/  FADD.FTZ R27, R27, R108 ;  /* 0x0000006c1b1b7221 */ /* 0x000fc60000010000 */
[----:B------:R-:W-:-:S07]  /*6560*/  PRMT R105, R105, 0x5410, R109 ;  /* 0x0000541069697816 */ /* 0x000fce000000006d */
.L_x_8565:
[----:B------:R-:W-:Y:S05]  /*6570*/  BSYNC.RECONVERGENT B2 ;  /* 0x0000000000027941 */ /* 0x000fea0003800200 */
.L_x_8564:
        /* <DEDUP_REMOVED lines=24> */
.L_x_8571:
[----:B------:R-:W-:Y:S05]  /*6700*/  BSYNC.RECONVERGENT B3 ;  /* 0x0000000000037941 */ /* 0x000fea0003800200 */
.L_x_8570:
[----:B------:R-:W-:Y:S01]  /*6710*/  F2FP.F16.F32.PACK_AB R110, RZ, R110 ;  /* 0x0000006eff6e723e */ /* 0x000fe200000000ff */
[----:B------:R-:W-:-:S03]  /*6720*/  FADD.FTZ R20, R20, R109 ;  /* 0x0000006d14147221 */ /* 0x000fc60000010000 */
[----:B------:R-:W-:-:S07]  /*6730*/  PRMT R106, R110, 0x7610, R106 ;  /* 0x000076106e6a7816 */ /* 0x000fce000000006a */
.L_x_8569:
[----:B------:R-:W-:Y:S05]  /*6740*/  BSYNC.RECONVERGENT B2 ;  /* 0x0000000000027941 */ /* 0x000fea0003800200 */
.L_x_8568:
        /* <DEDUP_REMOVED lines=24> */
.L_x_8575:
[----:B------:R-:W-:Y:S05]  /*68d0*/  BSYNC.RECONVERGENT B3 ;  /* 0x0000000000037941 */ /* 0x000fea0003800200 */
.L_x_8574:
[----:B------:R-:W-:Y:S01]  /*68e0*/  F2FP.F16.F32.PACK_AB R109, RZ, R109 ;  /* 0x0000006dff6d723e */ /* 0x000fe200000000ff */
[----:B------:R-:W-:-:S03]  /*68f0*/  FADD.FTZ R21, R21, R108 ;  /* 0x0000006c15157221 */ /* 0x000fc60000010000 */
[----:B------:R-:W-:-:S07]  /*6900*/  PRMT R106, R106, 0x5410, R109 ;  /* 0x000054106a6a7816 */ /* 0x000fce000000006d */
.L_x_8573:
[----:B------:R-:W-:Y:S05]  /*6910*/  BSYNC.RECONVERGENT B2 ;  /* 0x0000000000027941 */ /* 0x000fea0003800200 */
.L_x_8572:
        /* <DEDUP_REMOVED lines=24> */
.L_x_8579:
[----:B------:R-:W-:Y:S05]  /*6aa0*/  BSYNC.RECONVERGENT B3 ;  /* 0x0000000000037941 */ /* 0x000fea0003800200 */
.L_x_8578:
[----:B------:R-:W-:Y:S01]  /*6ab0*/  F2FP.F16.F32.PACK_AB R110, RZ, R110 ;  /* 0x0000006eff6e723e */ /* 0x000fe200000000ff */
[----:B------:R-:W-:-:S03]  /*6ac0*/  FADD.FTZ R22, R22, R109 ;  /* 0x0000006d16167221 */ /* 0x000fc60000010000 */
[----:B------:R-:W-:-:S07]  /*6ad0*/  PRMT R107, R110, 0x7610, R107 ;  /* 0x000076106e6b7816 */ /* 0x000fce000000006b */
.L_x_8577:
[----:B------:R-:W-:Y:S05]  /*6ae0*/  BSYNC.RECONVERGENT B2 ;  /* 0x0000000000027941 */ /* 0x000fea0003800200 */
.L_x_8576:
        /* <DEDUP_REMOVED lines=47> */
.L_x_8551:
        /* <DEDUP_REMOVED lines=24> */
.L_x_8583:
[----:B------:R-:W-:Y:S05]  /*6f60*/  BSYNC.RECONVERGENT B3 ;  /* 0x0000000000037941 */ /* 0x000fea0003800200 */
.L_x_8582:
[----:B------:R-:W-:Y:S01]  /*6f70*/  F2FP.F16.F32.PACK_AB R121, RZ, R121 ;  /* 0x00000079ff79723e */ /* 0x000fe200000000ff */
[----:B------:R-:W-:-:S03]  /*6f80*/  FADD.FTZ R24, R24, R119 ;  /* 0x0000007718187221 */ /* 0x000fc60000010000 */
[----:B------:R-:W-:-:S07]  /*6f90*/  PRMT R104, R121, 0x7610, R104 ;  /* 0x0000761079687816 */ /* 0x000fce0000000068 */
.L_x_8581:
[----:B------:R-:W-:Y:S05]  /*6fa0*/  BSYNC.RECONVERGENT B2 ;  /* 0x0000000000027941 */ /* 0x000fea0003800200 */
.L_x_8580:
        /* <DEDUP_REMOVED lines=24> */
.L_x_8587:
[----:B------:R-:W-:Y:S05]  /*7130*/  BSYNC.RECONVERGENT B3 ;  /* 0x0000000000037941 */ /* 0x000fea0003800200 */
.L_x_8586:
[----:B------:R-:W-:Y:S01]  /*7140*/  F2FP.F16.F32.PACK_AB R121, RZ, R121 ;  /* 0x00000079ff79723e */ /* 0x000fe200000000ff */
[----:B------:R-:W-:-:S03]  /*7150*/  FADD.FTZ R25, R25, R120 ;  /* 0x0000007819197221 */ /* 0x000fc60000010000 */
[----:B------:R-:W-:-:S07]  /*7160*/  PRMT R104, R104, 0x5410, R121 ;  /* 0x0000541068687816 */ /* 0x000fce0000000079 */
.L_x_8585:
[----:B------:R-:W-:Y:S05]  /*7170*/  BSYNC.RECONVERGENT B2 ;  /* 0x0000000000027941 */ /* 0x000fea0003800200 */
.L_x_8584:
        /* <DEDUP_REMOVED lines=24> */
.L_x_8591:
[----:B------:R-:W-:Y:S05]  /*7300*/  BSYNC.RECONVERGENT B3 ;  /* 0x0000000000037941 */ /* 0x000fea0003800200 */
.L_x_8590:
[----:B------:R-:W-:Y:S01]  /*7310*/  F2FP.F16.F32.PACK_AB R121, RZ, R121 ;  /* 0x00000079ff79723e */ /* 0x000fe200000000ff */
[----:B------:R-:W-:-:S03]  /*7320*/  FADD.FTZ R26, R26, R119 ;  /* 0x000000771a1a7221 */ /* 0x000fc60000010000 */
[----:B------:R-:W-:-:S07]  /*7330*/  PRMT R105, R121, 0x7610, R105 ;  /* 0x0000761079697816 */ /* 0x000fce0000000069 */
.L_x_8589:
[----:B------:R-:W-:Y:S05]  /*7340*/  BSYNC.RECONVERGENT B2 ;  /* 0x0000000000027941 */ /* 0x000fea0003800200 */
.L_x_8588:
        /* <DEDUP_REMOVED lines=24> */
.L_x_8595:
[----:B------:R-:W-:Y:S05]  /*74d0*/  BSYNC.RECONVERGENT B3 ;  /* 0x0000000000037941 */ /* 0x000fea0003800200 */
.L_x_8594:
[----:B------:R-:W-:Y:S01]  /*74e0*/  F2FP.F16.F32.PACK_AB R121, RZ, R121 ;  /* 0x00000079ff79723e */ /* 0x000fe200000000ff */
[----:B------:R-:W-:-:S03]  /*74f0*/  FADD.FTZ R27, R27, R120 ;  /* 0x000000781b1b7221 */ /* 0x000fc60000010000 */
[----:B------:R-:W-:-:S07]  /*7500*/  PRMT R105, R105, 0x5410, R121 ;  /* 0x0000541069697816 */ /* 0x000fce0000000079 */
.L_x_8593:
[----:B------:R-:W-:Y:S05]  /*7510*/  BSYNC.RECONVERGENT B2 ;  /* 0x0000000000027941 */ /* 0x000fea0003800200 */
.L_x_8592:
        /* <DEDUP_REMOVED lines=24> */
.L_x_8599:
[----:B------:R-:W-:Y:S05]  /*76a0*/  BSYNC.RECONVERGENT B3 ;  /* 0x0000000000037941 */ /* 0x000fea0003800200 */
.L_x_8598:
[----:B------:R-:W-:Y:S01]  /*76b0*/  F2FP.F16.F32.PACK_AB R121, RZ, R121 ;  /* 0x00000079ff79723e */ /* 0x000fe200000000ff */
[----:B------:R-:W-:-:S03]  /*76c0*/  FADD.FTZ R20, R20, R119 ;  /* 0x0000007714147221 */ /* 0x000fc60000010000 */
[----:B------:R-:W-:-:S07]  /*76d0*/  PRMT R106, R121, 0x7610, R106 ;  /* 0x00007610796a7816 */ /* 0x000fce000000006a */
.L_x_8597:
[----:B------:R-:W-:Y:S05]  /*76e0*/  BSYNC.RECONVERGENT B2 ;  /* 0x0000000000027941 */ /* 0x000fea0003800200 */
.L_x_8596:
        /* <DEDUP_REMOVED lines=24> */
.L_x_8603:
[----:B------:R-:W-:Y:S05]  /*7870*/  BSYNC.RECONVERGENT B3 ;  /* 0x0000000000037941 */ /* 0x000fea0003800200 */
.L_x_8602:
[----:B------:R-:W-:Y:S01]  /*7880*/  F2FP.F16.F32.PACK_AB R121, RZ, R121 ;  /* 0x00000079ff79723e */ /* 0x000fe200000000ff */
[----:B------:R-:W-:-:S03]  /*7890*/  FADD.FTZ R21, R21, R120 ;  /* 0x0000007815157221 */ /* 0x000fc60000010000 */
[----:B------:R-:W-:-:S07]  /*78a0*/  PRMT R106, R106, 0x5410, R121 ;  /* 0x000054106a6a7816 */ /* 0x000fce0000000079 */
.L_x_8601:
[----:B------:R-:W-:Y:S05]  /*78b0*/  BSYNC.RECONVERGENT B2 ;  /* 0x0000000000027941 */ /* 0x000fea0003800200 */
.L_x_8600:
        /* <DEDUP_REMOVED lines=24> */
.L_x_8607:
[----:B------:R-:W-:Y:S05]  /*7a40*/  BSYNC.RECONVERGENT B3 ;  /* 0x0000000000037941 */ /* 0x000fea0003800200 */
.L_x_8606:
[----:B------:R-:W-:Y:S01]  /*7a50*/  F2FP.F16.F32.PACK_AB R121, RZ, R121 ;  /* 0x00000079ff79723e */ /* 0x000fe200000000ff */
[----:B------:R-:W-:-:S03]  /*7a60*/  FADD.FTZ R22, R22, R119 ;  /* 0x0000007716167221 */ /* 0x000fc60000010000 */
[----:B------:R-:W-:-:S07]  /*7a70*/  PRMT R107, R121, 0x7610, R107 ;  /* 0x00007610796b7816 */ /* 0x000fce000000006b */
.L_x_8605:
[----:B------:R-:W-:Y:S05]  /*7a80*/  BSYNC.RECONVERGENT B2 ;  /* 0x0000000000027941 */ /* 0x000fea0003800200 */
.L_x_8604:
        /* <DEDUP_REMOVED lines=11> */
[----:B-1----:R-:W-:-:S04]  /*7b40*/  FMUL.FTZ R120, R117, UR12 ;  /* 0x0000000c75787c20 */ /* 0x002fc80008410000 */
[-C--:B------:R-:W-:Y:S01]  /*7b50*/  FMUL.FTZ R117, R71, R120.reuse ;  /* 0x0000007847757220 */ /* 0x080fe20000410000 */
[----:B------:R-:W-:-:S04]  /*7b60*/  @P0 FMUL.FTZ R118, R119, R120 ;  /* 0x0000007877760220 */ /* 0x000fc80000410000 */
[----:B------:R-:W-:Y:S01]  /*7b70*/  FSEL R117, R117, RZ, P0 ;  /* 0x000000ff75757208 */ /* 0x000fe20000000000 */
[----:B------:R-:W-:-:S03]  /*7b80*/  FADD.FTZ R23, R23, R118 ;  /* 0x0000007617177221 */ /* 0x000fc60000010000 */
[----:B------:R-:W-:-:S04]  /*7b90*/  F2FP.F16.F32.PACK_AB R117, RZ, R117 ;  /* 0x00000075ff75723e */ /* 0x000fc800000000ff */
[----:B------:R-:W-:-:S07]  /*7ba0*/  PRMT R107, R107, 0x5410, R117 ;  /* 0x000054106b6b7816 */ /* 0x000fce0000000075 */
.L_x_8536:
[----:B------:R-:W-:Y:S05]  /*7bb0*/  BSYNC.RECONVERGENT B1 ;  /* 0x0000000000017941 */ /* 0x000fea0003800200 */
.L_x_8519:
[----:B------:R-:W2:Y:S08]  /*7bc0*/  @P3 LDC.64 R118, c[0x0][0x478] ;  /* 0x00011e00ff763b82 */ /* 0x000eb00000000a00 */
[----:B-1----:R-:W1:Y:S01]  /*7bd0*/  @P2 LDC.64 R120, c[0x0][0x468] ;  /* 0x00011a00ff782b82 */ /* 0x002e620000000a00 */
[----:B--2---:R-:W-:-:S05]  /*7be0*/  @P3 IMAD.WIDE.U32 R118, R169, 0x20, R118 ;  /* 0x00000020a9763825 */ /* 0x004fca00078e0076 */
[----:B------:R2:W-:Y:S01]  /*7bf0*/  @P3 STG.E.128 desc[UR6][R118.64], R108 ;  /* 0x0000006c76003986 */ /* 0x0005e2000c101d06 */
[----:B-1----:R-:W-:-:S03]  /*7c00*/  @P2 IMAD.WIDE.U32 R116, R116, 0x10, R120 ;  /* 0x0000001074742825 */ /* 0x002fc600078e0078 */
[----:B------:R2:W-:Y:S04]  /*7c10*/  @P3 STG.E.128 desc[UR6][R118.64+0x10], R112 ;  /* 0x0000107076003986 */ /* 0x0005e8000c101d06 */
[----:B------:R2:W-:Y:S02]  /*7c20*/  @P2 STG.E.128 desc[UR6][R116.64], R104 ;  /* 0x0000006874002986 */ /* 0x0005e4000c101d06 */
.L_x_8516:
[----:B------:R-:W-:Y:S05]  /*7c30*/  BSYNC.RECONVERGENT B0 ;  /* 0x0000000000007941 */ /* 0x000fea0003800200 */
.L_x_8515:
[----:B--2---:R-:W2:Y:S02]  /*7c40*/  LDC.64 R116, c[0x0][0x380] ;  /* 0x0000e000ff747b82 */ /* 0x004ea40000000a00 */
[----:B--2---:R-:W-:-:S04]  /*7c50*/  LEA R2, R116, R2, 0x2 ;  /* 0x0000000274027211 */ /* 0x004fc800078e10ff */
[----:B------:R-:W-:-:S13]  /*7c60*/  ISETP.GE.AND P0, PT, R2, R117, PT ;  /* 0x000000750200720c */ /* 0x000fda0003f06270 */
[----:B------:R-:W-:Y:S05]  /*7c70*/  @!P0 BRA `(.L_x_8608) ;  /* 0xffffff8800488947 */ /* 0x000fea000383ffff */
.L_x_8410:
        /* <DEDUP_REMOVED lines=157> */
.L_x_8610:
[----:B------:R-:W-:Y:S05]  /*8650*/  BSYNC.RECONVERGENT B0 ;  /* 0x0000000000007941 */ /* 0x000fea0003800200 */
.L_x_8609:
        /* <DEDUP_REMOVED lines=18> */
.L_x_8612:
[----:B------:R-:W-:Y:S05]  /*8780*/  BSYNC.RECONVERGENT B0 ;  /* 0x0000000000007941 */ /* 0x000fea0003800200 */
.L_x_8611:
        /* <DEDUP_REMOVED lines=18> */
.L_x_8614:
[----:B------:R-:W-:Y:S05]  /*88b0*/  BSYNC.RECONVERGENT B0 ;  /* 0x0000000000007941 */ /* 0x000fea0003800200 */
.L_x_8613:
        /* <DEDUP_REMOVED lines=12> */
.L_x_8419:
        /* <DEDUP_REMOVED lines=8> */
.L_x_8616:
[----:B------:R-:W-:Y:S05]  /*8a00*/  BSYNC B0 ;  /* 0x0000000000007941 */ /* 0x000fea0003800000 */
.L_x_8615:
        /* <DEDUP_REMOVED lines=8> */
.L_x_8617:
[----:B------:R-:W-:Y:S01]  /*8a90*/  FADD.FTZ R116, R116, R177 ;  /* 0x000000b174747221 */ /* 0x000fe20000010000 */
[----:B------:R-:W-:-:S04]  /*8aa0*/  HFMA2 R130, -RZ, RZ, 0, 1.1920928955078125e-07 ;  /* 0x00000002ff827431 */ /* 0x000fc800000001ff */
[----:B------:R-:W-:Y:S02]  /*8ab0*/  MOV R131, R116 ;  /* 0x0000007400837202 */ /* 0x000fe40000000f00 */
[----:B------:R-:W-:-:S07]  /*8ac0*/  MOV R117, R129 ;  /* 0x0000008100757202 */ /* 0x000fce0000000f00 */
[----:B------:R-:W-:Y:S05]  /*8ad0*/  WARPSYNC.COLLECTIVE R128, `(.L_x_8618) ;  /* 0x0000000080087348 */ /* 0x000fea0003c00000 */
[----:B------:R0:W1:Y:S02]  /*8ae0*/  SHFL.BFLY P0, R129, R131, R130, R171 ;  /* 0x0c00008283817389 */ /* 0x00006400000000ab */
[----:B01----:R-:W-:Y:S05]  /*8af0*/  ENDCOLLECTIVE ;  /* 0x000000000000791b */ /* 0x003fea0003800000 */
.L_x_8618:
[----:B------:R-:W-:-:S05]  /*8b00*/  FADD.FTZ R117, R117, R172 ;  /* 0x000000ac75757221 */ /* 0x000fca0000010000 */
[----:B------:R-:W-:Y:S02]  /*8b10*/  MOV R131, R117 ;  /* 0x0000007500837202 */ /* 0x000fe40000000f00 */
[----:B------:R-:W-:-:S07]  /*8b20*/  MOV R119, R129 ;  /* 0x0000008100777202 */ /* 0x000fce0000000f00 */
[----:B------:R-:W-:Y:S05]  /*8b30*/  WARPSYNC.COLLECTIVE R128, `(.L_x_8619) ;  /* 0x0000000080087348 */ /* 0x000fea0003c00000 */
[----:B------:R0:W1:Y:S02]  /*8b40*/  SHFL.BFLY P0, R129, R131, R130, R171 ;  /* 0x0c00008283817389 */ /* 0x00006400000000ab */
[----:B01----:R-:W-:Y:S05]  /*8b50*/  ENDCOLLECTIVE ;  /* 0x000000000000791b */ /* 0x003fea0003800000 */
.L_x_8619:
[----:B------:R-:W-:Y:S01]  /*8b60*/  FADD.FTZ R119, R116, R119 ;  /* 0x0000007774777221 */ /* 0x000fe20000010000 */
[----:B------:R-:W-:-:S04]  /*8b70*/  HFMA2 R130, -RZ, RZ, 0, 2.384185791015625e-07 ;  /* 0x00000004ff827431 */ /* 0x000fc800000001ff */
[----:B------:R-:W-:Y:S02]  /*8b80*/  MOV R131, R119 ;  /* 0x0000007700837202 */ /* 0x000fe40000000f00 */
[----:B------:R-:W-:-:S07]  /*8b90*/  MOV R118, R129 ;  /* 0x0000008100767202 */ /* 0x000fce0000000f00 */
[----:B------:R-:W-:Y:S05]  /*8ba0*/  WARPSYNC.COLLECTIVE R128, `(.L_x_8620) ;  /* 0x0000000080087348 */ /* 0x000fea0003c00000 */
[----:B------:R0:W1:Y:S02]  /*8bb0*/  SHFL.BFLY P0, R129, R131, R130, R171 ;  /* 0x0c00008283817389 */ /* 0x00006400000000ab */
[----:B01----:R-:W-:Y:S05]  /*8bc0*/  ENDCOLLECTIVE ;  /* 0x000000000000791b */ /* 0x003fea0003800000 */
.L_x_8620:
[----:B------:R-:W-:-:S05]  /*8bd0*/  FADD.FTZ R118, R117, R118 ;  /* 0x0000007675767221 */ /* 0x000fca0000010000 */
[----:B------:R-:W-:Y:S02]  /*8be0*/  MOV R131, R118 ;  /* 0x0000007600837202 */ /* 0x000fe40000000f00 */
[----:B------:R-:W-:-:S07]  /*8bf0*/  MOV R120, R129 ;  /* 0x0000008100787202 */ /* 0x000fce0000000f00 */
[----:B------:R-:W-:Y:S05]  /*8c00*/  WARPSYNC.COLLECTIVE R128, `(.L_x_8621) ;  /* 0x0000000080087348 */ /* 0x000fea0003c00000 */
[----:B------:R0:W1:Y:S02]  /*8c10*/  SHFL.BFLY P0, R129, R131, R130, R171 ;  /* 0x0c00008283817389 */ /* 0x00006400000000ab */
[----:B01----:R-:W-:Y:S05]  /*8c20*/  ENDCOLLECTIVE ;  /* 0x000000000000791b */ /* 0x003fea0003800000 */
.L_x_8621:
[----:B------:R-:W-:Y:S01]  /*8c30*/  FADD.FTZ R120, R119, R120 ;  /* 0x0000007877787221 */ /* 0x000fe20000010000 */
[----:B------:R-:W-:-:S04]  /*8c40*/  HFMA2 R130, -RZ, RZ, 0, 4.76837158203125e-07 ;  /* 0x00000008ff827431 */ /* 0x000fc800000001ff */
[----:B------:R-:W-:Y:S02]  /*8c50*/  MOV R131, R120 ;  /* 0x0000007800837202 */ /* 0x000fe40000000f00 */
[----:B------:R-:W-:-:S07]  /*8c60*/  MOV R121, R129 ;  /* 0x0000008100797202 */ /* 0x000fce0000000f00 */
[----:B------:R-:W-:Y:S05]  /*8c70*/  WARPSYNC.COLLECTIVE R128, `(.L_x_8622) ;  /* 0x0000000080087348 */ /* 0x000fea0003c00000 */
[----:B------:R0:W1:Y:S02]  /*8c80*/  SHFL.BFLY P0, R129, R131, R130, R171 ;  /* 0x0c00008283817389 */ /* 0x00006400000000ab */
[----:B01----:R-:W-:Y:S05]  /*8c90*/  ENDCOLLECTIVE ;  /* 0x000000000000791b */ /* 0x003fea0003800000 */
.L_x_8622:
[----:B------:R-:W-:-:S05]  /*8ca0*/  FADD.FTZ R121, R118, R121 ;  /* 0x0000007976797221 */ /* 0x000fca0000010000 */
[----:B------:R-:W-:Y:S02]  /*8cb0*/  MOV R131, R121 ;  /* 0x0000007900837202 */ /* 0x000fe40000000f00 */
[----:B------:R-:W-:-:S07]  /*8cc0*/  MOV R123, R129 ;  /* 0x00000081007b7202 */ /* 0x000fce0000000f00 */
[----:B------:R-:W-:Y:S05]  /*8cd0*/  WARPSYNC.COLLECTIVE R128, `(.L_x_8623) ;  /* 0x0000000080087348 */ /* 0x000fea0003c00000 */
[----:B------:R0:W1:Y:S02]  /*8ce0*/  SHFL.BFLY P0, R129, R131, R130, R171 ;  /* 0x0c00008283817389 */ /* 0x00006400000000ab */
[----:B01----:R-:W-:Y:S05]  /*8cf0*/  ENDCOLLECTIVE ;  /* 0x000000000000791b */ /* 0x003fea0003800000 */
.L_x_8623:
[----:B------:R-:W-:Y:S01]  /*8d00*/  FADD.FTZ R123, R120, R123 ;  /* 0x0000007b787b7221 */ /* 0x000fe20000010000 */
[----:B------:R-:W-:-:S04]  /*8d10*/  HFMA2 R130, -RZ, RZ, 0, 9.5367431640625e-07 ;  /* 0x00000010ff827431 */ /* 0x000fc800000001ff */
[----:B------:R-:W-:Y:S02]  /*8d20*/  MOV R131, R123 ;  /* 0x0000007b00837202 */ /* 0x000fe40000000f00 */
[----:B------:R-:W-:-:S07]  /*8d30*/  MOV R122, R129 ;  /* 0x00000081007a7202 */ /* 0x000fce0000000f00 */
[----:B------:R-:W-:Y:S05]  /*8d40*/  WARPSYNC.COLLECTIVE R128, `(.L_x_8624) ;  /* 0x0000000080087348 */ /* 0x000fea0003c00000 */
[----:B------:R0:W1:Y:S02]  /*8d50*/  SHFL.BFLY P0, R129, R131, R130, R171 ;  /* 0x0c00008283817389 */ /* 0x00006400000000ab */
[----:B01----:R-:W-:Y:S05]  /*8d60*/  ENDCOLLECTIVE ;  /* 0x000000000000791b */ /* 0x003fea0003800000 */
.L_x_8624:
[----:B------:R-:W-:-:S05]  /*8d70*/  FADD.FTZ R122, R121, R122 ;  /* 0x0000007a797a7221 */ /* 0x000fca0000010000 */
[----:B------:R-:W-:Y:S02]  /*8d80*/  MOV R131, R122 ;  /* 0x0000007a00837202 */ /* 0x000fe40000000f00 */
[----:B------:R-:W-:-:S07]  /*8d90*/  MOV R116, R129 ;  /* 0x0000008100747202 */ /* 0x000fce0000000f00 */
[----:B------:R-:W-:Y:S05]  /*8da0*/  WARPSYNC.COLLECTIVE R128, `(.L_x_8625) ;  /* 0x0000000080087348 */ /* 0x000fea0003c00000 */
[----:B------:R0:W1:Y:S02]  /*8db0*/  SHFL.BFLY P0, R129, R131, R130, R171 ;  /* 0x0c00008283817389 */ /* 0x00006400000000ab */
[----:B01----:R-:W-:Y:S05]  /*8dc0*/  ENDCOLLECTIVE ;  /* 0x000000000000791b */ /* 0x003fea0003800000 */
.L_x_8625:
[----:B------:R-:W-:Y:S01]  /*8dd0*/  MOV R117, R129 ;  /* 0x0000008100757202 */ /* 0x000fe20000000f00 */
[----:B------:R-:W-:Y:S06]  /*8de0*/  BRA `(.L_x_8626) ;  /* 0xffffff88005c7947 */ /* 0x000fec000383ffff */
.L_x_8627:
        /* <DEDUP_REMOVED lines=9> */
.L_x_11305:


//--------------------- .text._ZN10layer_norm22ln_bwd_finalize_kernelINS_22Kernel_traits_finalizeILj512Ef6__halffS2_fjLb1ELj1024ELj4ENS_18Kernel_traits_baseILj512EfS2_fS2_fjLj1024EEEEELb1ELb1EEEvNS_9BwdParamsE --------------------------
	.section	.text._ZN10layer_norm22ln_bwd_finalize_kernelINS_22Kernel_traits_finalizeILj512Ef6__halffS2_fjLb1ELj1024ELj4ENS_18Kernel_traits_baseILj512EfS2_fS2_fjLj1024EEEEELb1ELb1EEEvNS_9BwdParamsE,"ax",@progbits
	.align	128
        .global         _ZN10layer_norm22ln_bwd_finalize_kernelINS_22Kernel_traits_finalizeILj512Ef6__halffS2_fjLb1ELj1024ELj4ENS_18Kernel_traits_baseILj512EfS2_fS2_fjLj1024EEEEELb1ELb1EEEvNS_9BwdParamsE
        .type           _ZN10layer_norm22ln_bwd_finalize_kernelINS_22Kernel_traits_finalizeILj512Ef6__halffS2_fjLb1ELj1024ELj4ENS_18Kernel_traits_baseILj512EfS2_fS2_fjLj1024EEEEELb1ELb1EEEvNS_9BwdParamsE,@function
        .size           _ZN10layer_norm22ln_bwd_finalize_kernelINS_22Kernel_traits_finalizeILj512Ef6__halffS2_fjLb1ELj1024ELj4ENS_18Kernel_traits_baseILj512EfS2_fS2_fjLj1024EEEEELb1ELb1EEEvNS_9BwdParamsE,(.L_x_11306 - _ZN10layer_norm22ln_bwd_finalize_kernelINS_22Kernel_traits_finalizeILj512Ef6__halffS2_fjLb1ELj1024ELj4ENS_18Kernel_traits_baseILj512EfS2_fS2_fjLj1024EEEEELb1ELb1EEEvNS_9BwdParamsE)
        .other          _ZN10layer_norm22ln_bwd_finalize_kernelINS_22Kernel_traits_finalizeILj512Ef6__halffS2_fjLb1ELj1024ELj4ENS_18Kernel_traits_baseILj512EfS2_fS2_fjLj1024EEEEELb1ELb1EEEvNS_9BwdParamsE,@"STO_CUDA_ENTRY STV_DEFAULT"
_ZN10layer_norm22ln_bwd_finalize_kernelINS_22Kernel_traits_finalizeILj512Ef6__halffS2_fjLb1ELj1024ELj4ENS_18Kernel_traits_baseILj512EfS2_fS2_fjLj1024EEEEELb1ELb1EEEvNS_9BwdParamsE:
.text._ZN10layer_norm22ln_bwd_finalize_kernelINS_22Kernel_traits_finalizeILj512Ef6__halffS2_fjLb1ELj1024ELj4ENS_18Kernel_traits_baseILj512EfS2_fS2_fjLj1024EEEEELb1ELb1EEEvNS_9BwdParamsE:
        /* <DEDUP_REMOVED lines=56> */
.L_x_8632:
        /* <DEDUP_REMOVED lines=87> */
.L_x_8631:
[----:B------:R-:W-:Y:S05]  /*08f0*/  BSYNC.RECONVERGENT B1 ;  /* 0x0000000000017941 */ /* 0x000fea0003800200 */
.L_x_8630:
        /* <DEDUP_REMOVED lines=51> */
.L_x_8634:
[----:B------:R-:W-:Y:S05]  /*0c30*/  BSYNC.RECONVERGENT B1 ;  /* 0x0000000000017941 */ /* 0x000fea0003800200 */
.L_x_8633:
        /* <DEDUP_REMOVED lines=30> */
.L_x_8636:
[----:B------:R-:W-:Y:S05]  /*0e20*/  BSYNC.RECONVERGENT B1 ;  /* 0x0000000000017941 */ /* 0x000fea0003800200 */
.L_x_8635:
        /* <DEDUP_REMOVED lines=15> */
.L_x_8629:
[----:B------:R-:W-:Y:S05]  /*0f20*/  BSYNC.RECONVERGENT B0 ;  /* 0x0000000000007941 */ /* 0x000fea0003800200 */
.L_x_8628:
        /* <DEDUP_REMOVED lines=72> */
.L_x_8637:
        /* <DEDUP_REMOVED lines=13> */
.L_x_11306:


//--------------------- .text._ZN10layer_norm13ln_bwd_kernelINS_13Kernel_traitsIf6__halffS2_fjLj512ELj1ELj4ELj1ELj16ENS_18Kernel_traits_baseILj512EfS2_fS2_fjLj128EEEEELb1ELb1ELb1ELb1EEEvNS_9BwdParamsE --------------------------
	.section	.text._ZN10layer_norm13ln_bwd_kernelINS_13Kernel_traitsIf6__halffS2_fjLj512ELj1ELj4ELj1ELj16ENS_18Kernel_traits_baseILj512EfS2_fS2_fjLj128EEEEELb1ELb1ELb1ELb1EEEvNS_9BwdParamsE,"ax",@progbits
	.align	128
        .global         _ZN10layer_norm13ln_bwd_kernelINS_13Kernel_traitsIf6__halffS2_fjLj512ELj1ELj4ELj1ELj16ENS_18Kernel_traits_baseILj512EfS2_fS2_fjLj128EEEEELb1ELb1ELb1ELb1EEEvNS_9BwdParamsE
        .type           _ZN10layer_norm13ln_bwd_kernelINS_13Kernel_traitsIf6__halffS2_fjLj512ELj1ELj4ELj1ELj16ENS_18Kernel_traits_baseILj512EfS2_fS2_fjLj128EEEEELb1ELb1ELb1ELb1EEEvNS_9BwdParamsE,@function
        .size           _ZN10layer_norm13ln_bwd_kernelINS_13Kernel_traitsIf6__halffS2_fjLj512ELj1ELj4ELj1ELj16ENS_18Kernel_traits_baseILj512EfS2_fS2_fjLj128EEEEELb1ELb1ELb1ELb1EEEvNS_9BwdParamsE,(.L_x_11307 - _ZN10layer_norm13ln_bwd_kernelINS_13Kernel_traitsIf6__halffS2_fjLj512ELj1ELj4ELj1ELj16ENS_18Kernel_traits_baseILj512EfS2_fS2_fjLj128EEEEELb1ELb1ELb1ELb1EEEvNS_9BwdParamsE)
        .other          _ZN10layer_norm13ln_bwd_kernelINS_13Kernel_traitsIf6__halffS2_fjLj512ELj1ELj4ELj1ELj16ENS_18Kernel_traits_baseILj512EfS2_fS2_fjLj128EEEEELb1ELb1ELb1ELb1EEEvNS_9BwdParamsE,@"STO_CUDA_ENTRY STV_DEFAULT"
_ZN10layer_norm13ln_bwd_kernelINS_13Kernel_traitsIf6__halffS2_fjLj512ELj1ELj4ELj1ELj16ENS_18Kernel_traits_baseILj512EfS2_fS2_fjLj128EEEEELb1ELb1ELb1ELb1EEEvNS_9BwdParamsE:
.text._ZN10layer_norm13ln_bwd_kernelINS_13Kernel_traitsIf6__halffS2_fjLj512ELj1ELj4ELj1ELj16ENS_18Kernel_traits_baseILj512EfS2_fS2_fjLj128EEEEELb1ELb1ELb1ELb1EEEvNS_9BwdParamsE:
        /* <DEDUP_REMOVED lines=55> */
.L_x_8826:
        /* <DEDUP_REMOVED lines=28> */
[----:B------:R0:W4:Y:S02]  /*0530*/  LDG.E R154, desc[UR6][R118.64] ;  /* 0x00000006769a7981 */ /* 0x000124000c1e1900 */
[----:B-1----:R-:W-:-:S04]  /*0540*/  IMAD.WIDE.U32 R136, R155, 0x20, R148 ;  /* 0x000000209b887825 */ /* 0x002fc800078e0094 */
[C---:B--2---:R-:W-:Y:S01]  /*0550*/  IMAD.WIDE.U32 R120, R3.reuse, 0x10, R144 ;  /* 0x0000001003787825 */ /* 0x044fe200078e0090 */
[----:B------:R-:W-:Y:S01]  /*0560*/  IADD3 R3, PT, PT, R3, 0x20, RZ ;  /* 0x0000002003037810 */ /* 0x000fe20007ffe0ff */
[----:B------:R-:W2:Y:S01]  /*0570*/  LDG.E.128 R124, desc[UR6][R136.64] ;  /* 0x00000006887c7981 */ /* 0x000ea2000c1e1d00 */
[----:B------:R-:W-:-:S03]  /*0580*/  IADD3 R157, PT, PT, R155, 0x20, RZ ;  /* 0x000000209b9d7810 */ /* 0x000fc60007ffe0ff */
[----:B------:R-:W2:Y:S01]  /*0590*/  LDG.E.128 R120, desc[UR6][R120.64] ;  /* 0x0000000678787981 */ /* 0x000ea2000c1e1d00 */
[----:B------:R-:W-:-:S03]  /*05a0*/  IMAD.WIDE.U32 R144, R3, 0x10, R144 ;  /* 0x0000001003907825 */ /* 0x000fc600078e0090 */
[----:B------:R1:W2:Y:S01]  /*05b0*/  LDG.E.128 R128, desc[UR6][R136.64+0x10] ;  /* 0x0000100688807981 */ /* 0x0002a2000c1e1d00 */
[----:B------:R-:W-:-:S03]  /*05c0*/  IMAD.WIDE.U32 R148, R157, 0x20, R148 ;  /* 0x000000209d947825 */ /* 0x000fc600078e0094 */
[----:B------:R-:W2:Y:S04]  /*05d0*/  LDG.E.128 R144, desc[UR6][R144.64] ;  /* 0x0000000690907981 */ /* 0x000ea8000c1e1d00 */
[----:B------:R-:W2:Y:S04]  /*05e0*/  LDG.E.128 R132, desc[UR6][R148.64] ;  /* 0x0000000694847981 */ /* 0x000ea8000c1e1d00 */
[----:B------:R3:W2:Y:S01]  /*05f0*/  LDG.E.128 R140, desc[UR6][R148.64+0x10] ;  /* 0x00001006948c7981 */ /* 0x0006a2000c1e1d00 */
[----:B------:R-:W-:Y:S02]  /*0600*/  MOV R138, UR14 ;  /* 0x0000000e008a7c02 */ /* 0x000fe40008000f00 */
        /* <DEDUP_REMOVED lines=26> */
[----:B------:R-:W-:Y:S01]  /*07b0*/  FADD.FTZ R3, -R183, R124 ;  /* 0x0000007cb7037221 */ /* 0x000fe20000010100 */
[----:B------:R-:W-:-:S03]  /*07c0*/  HADD2.F32 R127, -RZ, R120.H0_H0 ;  /* 0x20000078ff7f7230 */ /* 0x000fc60000004100 */
[----:B------:R-:W-:Y:S01]  /*07d0*/  FMUL.FTZ R3, R116, R3 ;  /* 0x0000000374037220 */ /* 0x000fe20000410000 */
[--C-:B------:R-:W-:Y:S02]  /*07e0*/  HADD2.F32 R159, -RZ, R123.reuse.H0_H0 ;  /* 0x2000007bff9f7230 */ /* 0x100fe40000004100 */
[----:B------:R-:W-:Y:S02]  /*07f0*/  HADD2.F32 R154, -RZ, R123.H1_H1 ;  /* 0x3000007bff9a7230 */ /* 0x000fe40000004100 */
[C---:B------:R-:W-:Y:S01]  /*0800*/  FADD.FTZ R123, -R183.reuse, R128 ;  /* 0x00000080b77b7221 */ /* 0x040fe20000010100 */
[----:B0-----:R-:W-:Y:S02]  /*0810*/  HADD2.F32 R148, -RZ, R120.H1_H1 ;  /* 0x30000078ff947230 */ /* 0x001fe40000004100 */
[C---:B------:R-:W-:Y:S01]  /*0820*/  FADD.FTZ R125, -R183.reuse, R125 ;  /* 0x0000007db77d7221 */ /* 0x040fe20000010100 */
[----:B------:R-:W-:Y:S01]  /*0830*/  FMUL.FTZ R128, R48, R127 ;  /* 0x0000007f30807220 */ /* 0x000fe20000410000 */
        /* <DEDUP_REMOVED lines=13> */
[----:B------:R-:W-:Y:S01]  /*0910*/  FFMA.FTZ R52, R3, R127, R52 ;  /* 0x0000007f03347223 */ /* 0x000fe20000010034 */
[----:B------:R-:W-:Y:S02]  /*0920*/  HADD2.F32 R156, -RZ, R144.H1_H1 ;  /* 0x30000090ff9c7230 */ /* 0x000fe40000004100 */
[----:B------:R-:W-:Y:S01]  /*0930*/  FADD.FTZ R68, R68, R127 ;  /* 0x0000007f44447221 */ /* 0x000fe20000010000 */
[----:B------:R-:W-:Y:S01]  /*0940*/  FADD.FTZ R183, -R183, R143 ;  /* 0x0000008fb7b77221 */ /* 0x000fe20000010100 */
[C---:B------:R-:W-:Y:S01]  /*0950*/  FMUL.FTZ R120, R116.reuse, R125 ;  /* 0x0000007d74787220 */ /* 0x040fe20000410000 */
[----:B------:R-:W-:Y:S01]  /*0960*/  FMUL.FTZ R127, R49, R148 ;  /* 0x00000094317f7220 */ /* 0x000fe20000410000 */
[----:B------:R-:W-:Y:S01]  /*0970*/  FADD.FTZ R144, RZ, R128 ;  /* 0x00000080ff907221 */ /* 0x000fe20000010000 */
[----:B------:R-:W-:Y:S01]  /*0980*/  FFMA.FTZ R143, R3, R128, RZ ;  /* 0x00000080038f7223 */ /* 0x000fe200000100ff */
[----:B-1----:R-:W-:Y:S02]  /*0990*/  HADD2.F32 R150, -RZ, R121.H1_H1 ;  /* 0x30000079ff967230 */ /* 0x002fe40000004100 */
[----:B------:R-:W-:Y:S01]  /*09a0*/  FMUL.FTZ R121, R116, R153 ;  /* 0x0000009974797220 */ /* 0x000fe20000410000 */
[----:B------:R-:W-:-:S02]  /*09b0*/  HADD2.F32 R169, -RZ, R145.H0_H0 ;  /* 0x20000091ffa97230 */ /* 0x000fc40000004100 */
[----:B------:R-:W-:Y:S01]  /*09c0*/  FFMA.FTZ R53, R120, R148, R53 ;  /* 0x0000009478357223 */ /* 0x000fe20000010035 */
[----:B------:R-:W-:Y:S02]  /*09d0*/  HADD2.F32 R158, -RZ, R145.H1_H1 ;  /* 0x30000091ff9e7230 */ /* 0x000fe40000004100 */
[----:B------:R-:W-:Y:S01]  /*09e0*/  FADD.FTZ R69, R69, R148 ;  /* 0x0000009445457221 */ /* 0x000fe20000010000 */
[----:B------:R-:W-:Y:S01]  /*09f0*/  FMUL.FTZ R130, R50, R149 ;  /* 0x0000009532827220 */ /* 0x000fe20000410000 */
[----:B------:R-:W-:Y:S01]  /*0a00*/  FADD.FTZ R145, R127, R144 ;  /* 0x000000907f917221 */ /* 0x000fe20000010000 */
[----:B------:R-:W-:Y:S01]  /*0a10*/  FFMA.FTZ R148, R120, R127, R143 ;  /* 0x0000007f78947223 */ /* 0x000fe2000001008f */
[--C-:B------:R-:W-:Y:S02]  /*0a20*/  HADD2.F32 R151, -RZ, R122.reuse.H0_H0 ;  /* 0x2000007aff977230 */ /* 0x100fe40000004100 */
[----:B------:R-:W-:Y:S01]  /*0a30*/  FMUL.FTZ R124, R116, R129 ;  /* 0x00000081747c7220 */ /* 0x000fe20000410000 */
[----:B------:R-:W-:-:S02]  /*0a40*/  HADD2.F32 R152, -RZ, R122.H1_H1 ;  /* 0x3000007aff987230 */ /* 0x000fc40000004100 */
[----:B------:R-:W-:Y:S01]  /*0a50*/  FMUL.FTZ R122, R116, R155 ;  /* 0x0000009b747a7220 */ /* 0x000fe20000410000 */
[--C-:B------:R-:W-:Y:S02]  /*0a60*/  HADD2.F32 R175, -RZ, R146.reuse.H0_H0 ;  /* 0x20000092ffaf7230 */ /* 0x100fe40000004100 */
[----:B------:R-:W-:Y:S01]  /*0a70*/  FFMA.FTZ R54, R121, R149, R54 ;  /* 0x0000009579367223 */ /* 0x000fe20000010036 */
[----:B------:R-:W-:Y:S02]  /*0a80*/  HADD2.F32 R160, -RZ, R146.H1_H1 ;  /* 0x30000092ffa07230 */ /* 0x000fe40000004100 */
[----:B------:R-:W-:Y:S01]  /*0a90*/  FADD.FTZ R70, R70, R149 ;  /* 0x0000009546467221 */ /* 0x000fe20000010000 */
[----:B------:R-:W-:Y:S01]  /*0aa0*/  FMUL.FTZ R129, R51, R150 ;  /* 0x0000009633817220 */ /* 0x000fe20000410000 */
[----:B------:R-:W-:Y:S01]  /*0ab0*/  FADD.FTZ R146, R130, R145 ;  /* 0x0000009182927221 */ /* 0x000fe20000010000 */
[----:B------:R-:W-:Y:S01]  /*0ac0*/  FFMA.FTZ R149, R121, R130, R148 ;  /* 0x0000008279957223 */ /* 0x000fe20000010094 */
[----:B------:R-:W-:-:S02]  /*0ad0*/  HADD2.F32 R181, -RZ, R147.H0_H0 ;  /* 0x20000093ffb57230 */ /* 0x000fc40000004100 */
[----:B------:R-:W-:Y:S01]  /*0ae0*/  FFMA.FTZ R55, R122, R150, R55 ;  /* 0x000000967a377223 */ /* 0x000fe20000010037 */
[----:B------:R-:W-:Y:S02]  /*0af0*/  HADD2.F32 R162, -RZ, R147.H1_H1 ;  /* 0x30000093ffa27230 */ /* 0x000fe40000004100 */
[----:B------:R-:W-:Y:S01]  /*0b00*/  FADD.FTZ R71, R71, R150 ;  /* 0x0000009647477221 */ /* 0x000fe20000010000 */
        /* <DEDUP_REMOVED lines=74> */
.L_x_8641:
        /* <DEDUP_REMOVED lines=43> */
.L_x_8642:
[----:B------:R-:W-:Y:S05]  /*1260*/  BSYNC.RECONVERGENT B1 ;  /* 0x0000000000017941 */ /* 0x000fea0003800200 */
.L_x_8640:
        /* <DEDUP_REMOVED lines=20> */
.L_x_8838:
        /* <DEDUP_REMOVED lines=54> */
.L_x_8650:
[----:B------:R-:W-:Y:S05]  /*1710*/  BSYNC.RECONVERGENT B3 ;  /* 0x0000000000037941 */ /* 0x000fea0003800200 */
.L_x_8649:
[----:B------:R-:W-:Y:S01]  /*1720*/  F2FP.F16.F32.PACK_AB R161, RZ, R161 ;  /* 0x000000a1ffa1723e */ /* 0x000fe200000000ff */
[----:B------:R-:W-:-:S03]  /*1730*/  FADD.FTZ R96, R96, R159 ;  /* 0x0000009f60607221 */ /* 0x000fc60000010000 */
[----:B------:R-:W-:-:S07]  /*1740*/  PRMT R104, R161, 0x7610, R104 ;  /* 0x00007610a1687816 */ /* 0x000fce0000000068 */
.L_x_8648:
[----:B------:R-:W-:Y:S05]  /*1750*/  BSYNC.RECONVERGENT B2 ;  /* 0x0000000000027941 */ /* 0x000fea0003800200 */
.L_x_8647:
        /* <DEDUP_REMOVED lines=24> */
.L_x_8654:
[----:B------:R-:W-:Y:S05]  /*18e0*/  BSYNC.RECONVERGENT B3 ;  /* 0x0000000000037941 */ /* 0x000fea0003800200 */
.L_x_8653:
[----:B------:R-:W-:Y:S01]  /*18f0*/  F2FP.F16.F32.PACK_AB R161, RZ, R161 ;  /* 0x000000a1ffa1723e */ /* 0x000fe200000000ff */
[----:B------:R-:W-:-:S03]  /*1900*/  FADD.FTZ R97, R97, R160 ;  /* 0x000000a061617221 */ /* 0x000fc60000010000 */
[----:B------:R-:W-:-:S07]  /*1910*/  PRMT R104, R104, 0x5410, R161 ;  /* 0x0000541068687816 */ /* 0x000fce00000000a1 */
.L_x_8652:
[----:B------:R-:W-:Y:S05]  /*1920*/  BSYNC.RECONVERGENT B2 ;  /* 0x0000000000027941 */ /* 0x000fea0003800200 */
.L_x_8651:
        /* <DEDUP_REMOVED lines=24> */
.L_x_8658:
[----:B------:R-:W-:Y:S05]  /*1ab0*/  BSYNC.RECONVERGENT B3 ;  /* 0x0000000000037941 */ /* 0x000fea0003800200 */
.L_x_8657:
[----:B------:R-:W-:Y:S01]  /*1ac0*/  F2FP.F16.F32.PACK_AB R161, RZ, R161 ;  /* 0x000000a1ffa1723e */ /* 0x000fe200000000ff */
[----:B------:R-:W-:-:S03]  /*1ad0*/  FADD.FTZ R98, R98, R159 ;  /* 0x0000009f62627221 */ /* 0x000fc60000010000 */
[----:B------:R-:W-:-:S07]  /*1ae0*/  PRMT R105, R161, 0x7610, R105 ;  /* 0x00007610a1697816 */ /* 0x000fce0000000069 */
.L_x_8656:
[----:B------:R-:W-:Y:S05]  /*1af0*/  BSYNC.RECONVERGENT B2 ;  /* 0x0000000000027941 */ /* 0x000fea0003800200 */
.L_x_8655:
        /* <DEDUP_REMOVED lines=24> */
.L_x_8662:
[----:B------:R-:W-:Y:S05]  /*1c80*/  BSYNC.RECONVERGENT B3 ;  /* 0x0000000000037941 */ /* 0x000fea0003800200 */
.L_x_8661:
[----:B------:R-:W-:Y:S01]  /*1c90*/  F2FP.F16.F32.PACK_AB R161, RZ, R161 ;  /* 0x000000a1ffa1723e */ /* 0x000fe200000000ff */
[----:B------:R-:W-:-:S03]  /*1ca0*/  FADD.FTZ R99, R99, R160 ;  /* 0x000000a063637221 */ /* 0x000fc60000010000 */
[----:B------:R-:W-:-:S07]  /*1cb0*/  PRMT R105, R105, 0x5410, R161 ;  /* 0x0000541069697816 */ /* 0x000fce00000000a1 */
.L_x_8660:
[----:B------:R-:W-:Y:S05]  /*1cc0*/  BSYNC.RECONVERGENT B2 ;  /* 0x0000000000027941 */ /* 0x000fea0003800200 */
.L_x_8659:
        /* <DEDUP_REMOVED lines=24> */
.L_x_8666:
[----:B------:R-:W-:Y:S05]  /*1e50*/  BSYNC.RECONVERGENT B3 ;  /* 0x0000000000037941 */ /* 0x000fea0003800200 */
.L_x_8665:
[----:B------:R-:W-:Y:S01]  /*1e60*/  F2FP.F16.F32.PACK_AB R161, RZ, R161 ;  /* 0x000000a1ffa1723e */ /* 0x000fe200000000ff */
[----:B------:R-:W-:-:S03]  /*1e70*/  FADD.FTZ R92, R92, R159 ;  /* 0x0000009f5c5c7221 */ /* 0x000fc60000010000 */
[----:B------:R-:W-:-:S07]  /*1e80*/  PRMT R106, R161, 0x7610, R106 ;  /* 0x00007610a16a7816 */ /* 0x000fce000000006a */
.L_x_8664:
[----:B------:R-:W-:Y:S05]  /*1e90*/  BSYNC.RECONVERGENT B2 ;  /* 0x0000000000027941 */ /* 0x000fea0003800200 */
.L_x_8663:
        /* <DEDUP_REMOVED lines=24> */
.L_x_8670:
[----:B------:R-:W-:Y:S05]  /*2020*/  BSYNC.RECONVERGENT B3 ;  /* 0x0000000000037941 */ /* 0x000fea0003800200 */
.L_x_8669:
[----:B------:R-:W-:Y:S01]  /*2030*/  F2FP.F16.F32.PACK_AB R161, RZ, R161 ;  /* 0x000000a1ffa1723e */ /* 0x000fe200000000ff */
[----:B------:R-:W-:-:S03]  /*2040*/  FADD.FTZ R93, R93, R160 ;  /* 0x000000a05d5d7221 */ /* 0x000fc60000010000 */
[----:B------:R-:W-:-:S07]  /*2050*/  PRMT R106, R106, 0x5410, R161 ;  /* 0x000054106a6a7816 */ /* 0x000fce00000000a1 */
.L_x_8668:
[----:B------:R-:W-:Y:S05]  /*2060*/  BSYNC.RECONVERGENT B2 ;  /* 0x0000000000027941 */ /* 0x000fea0003800200 */
.L_x_8667:
        /* <DEDUP_REMOVED lines=24> */
.L_x_8674:
[----:B------:R-:W-:Y:S05]  /*21f0*/  BSYNC.RECONVERGENT B3 ;  /* 0x0000000000037941 */ /* 0x000fea0003800200 */
.L_x_8673:
[----:B------:R-:W-:Y:S01]  /*2200*/  F2FP.F16.F32.PACK_AB R161, RZ, R161 ;  /* 0x000000a1ffa1723e */ /* 0x000fe200000000ff */
[----:B------:R-:W-:-:S03]  /*2210*/  FADD.FTZ R94, R94, R159 ;  /* 0x0000009f5e5e7221 */ /* 0x000fc60000010000 */
[----:B------:R-:W-:-:S07]  /*2220*/  PRMT R107, R161, 0x7610, R107 ;  /* 0x00007610a16b7816 */ /* 0x000fce000000006b */
.L_x_8672:
[----:B------:R-:W-:Y:S05]  /*2230*/  BSYNC.RECONVERGENT B2 ;  /* 0x0000000000027941 */ /* 0x000fea0003800200 */
.L_x_8671:
        /* <DEDUP_REMOVED lines=13> */
[----:B------:R-:W-:Y:S01]  /*2310*/  F2FP.F16.F32.PACK_AB R159, RZ, R136 ;  /* 0x00000088ff9f723e */ /* 0x000fe200000000ff */
        /* <DEDUP_REMOVED lines=11> */
.L_x_8677:
[----:B------:R-:W-:Y:S05]  /*23d0*/  BSYNC.RECONVERGENT B2 ;  /* 0x0000000000027941 */ /* 0x000fea0003800200 */
.L_x_8676:
[----:B------:R-:W-:Y:S01]  /*23e0*/  FADD.FTZ R95, R95, R136 ;  /* 0x000000885f5f7221 */ /* 0x000fe20000010000 */
[----:B------:R-:W-:Y:S01]  /*23f0*/  PRMT R107, R107, 0x5410, R159 ;  /* 0x000054106b6b7816 */ /* 0x000fe2000000009f */
[----:B------:R-:W-:Y:S06]  /*2400*/  BRA `(.L_x_8675) ;  /* 0x00000020008c7947 */ /* 0x000fec0003800000 */
.L_x_8646:
        /* <DEDUP_REMOVED lines=24> */
.L_x_8681:
[----:B------:R-:W-:Y:S05]  /*2590*/  BSYNC.RECONVERGENT B3 ;  /* 0x0000000000037941 */ /* 0x000fea0003800200 */
.L_x_8680:
[----:B------:R-:W-:Y:S01]  /*25a0*/  F2FP.F16.F32.PACK_AB R110, RZ, R110 ;  /* 0x0000006eff6e723e */ /* 0x000fe200000000ff */
[----:B------:R-:W-:-:S03]  /*25b0*/  FADD.FTZ R96, R96, R109 ;  /* 0x0000006d60607221 */ /* 0x000fc60000010000 */
[----:B------:R-:W-:-:S07]  /*25c0*/  PRMT R104, R110, 0x7610, R104 ;  /* 0x000076106e687816 */ /* 0x000fce0000000068 */
.L_x_8679:
[----:B------:R-:W-:Y:S05]  /*25d0*/  BSYNC.RECONVERGENT B2 ;  /* 0x0000000000027941 */ /* 0x000fea0003800200 */
.L_x_8678:
        /* <DEDUP_REMOVED lines=24> */
.L_x_8685:
[----:B------:R-:W-:Y:S05]  /*2760*/  BSYNC.RECONVERGENT B3 ;  /* 0x0000000000037941 */ /* 0x000fea0003800200 */
.L_x_8684:
[----:B------:R-:W-:Y:S01]  /*2770*/  F2FP.F16.F32.PACK_AB R110, RZ, R110 ;  /* 0x0000006eff6e723e */ /* 0x000fe200000000ff */
[----:B------:R-:W-:-:S03]  /*2780*/  FADD.FTZ R97, R97, R108 ;  /* 0x0000006c61617221 */ /* 0x000fc60000010000 */
[----:B------:R-:W-:-:S07]  /*2790*/  PRMT R104, R104, 0x5410, R110 ;  /* 0x0000541068687816 */ /* 0x000fce000000006e */
.L_x_8683:
[----:B------:R-:W-:Y:S05]  /*27a0*/  BSYNC.RECONVERGENT B2 ;  /* 0x0000000000027941 */ /* 0x000fea0003800200 */
.L_x_8682:
        /* <DEDUP_REMOVED lines=24> */
.L_x_8689:
[----:B------:R-:W-:Y:S05]  /*2930*/  BSYNC.RECONVERGENT B3 ;  /* 0x0000000000037941 */ /* 0x000fea0003800200 */
.L_x_8688:
[----:B------:R-:W-:Y:S01]  /*2940*/  F2FP.F16.F32.PACK_AB R110, RZ, R110 ;  /* 0x0000006eff6e723e */ /* 0x000fe200000000ff */
[----:B------:R-:W-:-:S03]  /*2950*/  FADD.FTZ R98, R98, R109 ;  /* 0x0000006d62627221 */ /* 0x000fc60000010000 */
[----:B------:R-:W-:-:S07]  /*2960*/  PRMT R105, R110, 0x7610, R105 ;  /* 0x000076106e697816 */ /* 0x000fce0000000069 */
.L_x_8687:
[----:B------:R-:W-:Y:S05]  /*2970*/  BSYNC.RECONVERGENT B2 ;  /* 0x0000000000027941 */ /* 0x000fea0003800200 */
.L_x_8686:
        /* <DEDUP_REMOVED lines=24> */
.L_x_8693:
[----:B------:R-:W-:Y:S05]  /*2b00*/  BSYNC.RECONVERGENT B3 ;  /* 0x0000000000037941 */ /* 0x000fea0003800200 */
.L_x_8692:
[----:B------:R-:W-:Y:S01]  /*2b10*/  F2FP.F16.F32.PACK_AB R110, RZ, R110 ;  /* 0x0000006eff6e723e */ /* 0x000fe200000000ff */
[----:B------:R-:W-:-:S03]  /*2b20*/  FADD.FTZ R99, R99, R108 ;  /* 0x0000006c63637221 */ /* 0x000fc60000010000 */
[----:B------:R-:W-:-:S07]  /*2b30*/  PRMT R105, R105, 0x5410, R110 ;  /* 0x0000541069697816 */ /* 0x000fce000000006e */
.L_x_8691:
[----:B------:R-:W-:Y:S05]  /*2b40*/  BSYNC.RECONVERGENT B2 ;  /* 0x0000000000027941 */ /* 0x000fea0003800200 */
.L_x_8690:
        /* <DEDUP_REMOVED lines=24> */
.L_x_8697:
[----:B------:R-:W-:Y:S05]  /*2cd0*/  BSYNC.RECONVERGENT B3 ;  /* 0x0000000000037941 */ /* 0x000fea0003800200 */
.L_x_8696:
[----:B------:R-:W-:Y:S01]  /*2ce0*/  F2FP.F16.F32.PACK_AB R110, RZ, R110 ;  /* 0x0000006eff6e723e */ /* 0x000fe200000000ff */
[----:B------:R-:W-:-:S03]  /*2cf0*/  FADD.FTZ R92, R92, R109 ;  /* 0x0000006d5c5c7221 */ /* 0x000fc60000010000 */
[----:B------:R-:W-:-:S07]  /*2d00*/  PRMT R106, R110, 0x7610, R106 ;  /* 0x000076106e6a7816 */ /* 0x000fce000000006a */
.L_x_8695:
[----:B------:R-:W-:Y:S05]  /*2d10*/  BSYNC.RECONVERGENT B2 ;  /* 0x0000000000027941 */ /* 0x000fea0003800200 */
.L_x_8694:
        /* <DEDUP_REMOVED lines=24> */
.L_x_8701:
[----:B------:R-:W-:Y:S05]  /*2ea0*/  BSYNC.RECONVERGENT B3 ;  /* 0x0000000000037941 */ /* 0x000fea0003800200 */
.L_x_8700:
[----:B------:R-:W-:Y:S01]  /*2eb0*/  F2FP.F16.F32.PACK_AB R110, RZ, R110 ;  /* 0x0000006eff6e723e */ /* 0x000fe200000000ff */
[----:B------:R-:W-:-:S03]  /*2ec0*/  FADD.FTZ R93, R93, R108 ;  /* 0x0000006c5d5d7221 */ /* 0x000fc60000010000 */
[----:B------:R-:W-:-:S07]  /*2ed0*/  PRMT R106, R106, 0x5410, R110 ;  /* 0x000054106a6a7816 */ /* 0x000fce000000006e */
.L_x_8699:
[----:B------:R-:W-:Y:S05]  /*2ee0*/  BSYNC.RECONVERGENT B2 ;  /* 0x0000000000027941 */ /* 0x000fea0003800200 */
.L_x_8698:
        /* <DEDUP_REMOVED lines=24> */
.L_x_8705:
[----:B------:R-:W-:Y:S05]  /*3070*/  BSYNC.RECONVERGENT B3 ;  /* 0x0000000000037941 */ /* 0x000fea0003800200 */
.L_x_8704:
[----:B------:R-:W-:Y:S01]  /*3080*/  F2FP.F16.F32.PACK_AB R110, RZ, R110 ;  /* 0x0000006eff6e723e */ /* 0x000fe200000000ff */
[----:B------:R-:W-:-:S03]  /*3090*/  FADD.FTZ R94, R94, R109 ;  /* 0x0000006d5e5e7221 */ /* 0x000fc60000010000 */
[----:B------:R-:W-:-:S07]  /*30a0*/  PRMT R107, R110, 0x7610, R107 ;  /* 0x000076106e6b7816 */ /* 0x000fce000000006b */
.L_x_8703:
[----:B------:R-:W-:Y:S05]  /*30b0*/  BSYNC.RECONVERGENT B2 ;  /* 0x0000000000027941 */ /* 0x000fea0003800200 */
.L_x_8702:
        /* <DEDUP_REMOVED lines=47> */
.L_x_8645:
        /* <DEDUP_REMOVED lines=22> */
.L_x_8708:
[----:B------:R-:W-:Y:S05]  /*3510*/  BSYNC.RECONVERGENT B2 ;  /* 0x0000000000027941 */ /* 0x000fea0003800200 */
.L_x_8707:
        /* <DEDUP_REMOVED lines=17> */
.L_x_8710:
[----:B------:R-:W-:Y:S05]  /*3630*/  BSYNC.RECONVERGENT B2 ;  /* 0x0000000000027941 */ /* 0x000fea0003800200 */
.L_x_8709:
        /* <DEDUP_REMOVED lines=17> */
.L_x_8712:
[----:B------:R-:W-:Y:S05]  /*3750*/  BSYNC.RECONVERGENT B2 ;  /* 0x0000000000027941 */ /* 0x000fea0003800200 */
.L_x_8711:
        /* <DEDUP_REMOVED lines=17> */
.L_x_8714:
[----:B------:R-:W-:Y:S05]  /*3870*/  BSYNC.RECONVERGENT B2 ;  /* 0x0000000000027941 */ /* 0x000fea0003800200 */
.L_x_8713:
        /* <DEDUP_REMOVED lines=17> */
.L_x_8716:
[----:B------:R-:W-:Y:S05]  /*3990*/  BSYNC.RECONVERGENT B2 ;  /* 0x0000000000027941 */ /* 0x000fea0003800200 */
.L_x_8715:
        /* <DEDUP_REMOVED lines=17> */
.L_x_8718:
[----:B------:R-:W-:Y:S05]  /*3ab0*/  BSYNC.RECONVERGENT B2 ;  /* 0x0000000000027941 */ /* 0x000fea0003800200 */
.L_x_8717:
        /* <DEDUP_REMOVED lines=17> */
.L_x_8720:
[----:B------:R-:W-:Y:S05]  /*3bd0*/  BSYNC.RECONVERGENT B2 ;  /* 0x0000000000027941 */ /* 0x000fea0003800200 */
.L_x_8719:
[----:B------:R-:W-:Y:S05]  /*3be0*/  @!P2 BRA `(.L_x_8675) ;  /* 0x000000080094a947 */ /* 0x000fea0003800000 */
[----:B------:R-:W-:Y:S01]  /*3bf0*/  @P1 FFMA.FTZ R160, R126, R158, R157 ;  /* 0x0000009e7ea01223 */ /* 0x000fe2000001009d */
[----:B-----5:R-:W-:Y:S02]  /*3c00*/  MOV R159, R15 ;  /* 0x0000000f009f7202 */ /* 0x020fe40000000f00 */
[----:B------:R-:W-:Y:S01]  /*3c10*/  ISETP.GE.U32.AND P0, PT, R136, RZ, PT ;  /* 0x000000ff8800720c */ /* 0x000fe20003f06070 */
[----:B------:R-:W-:-:S03]  /*3c20*/  @P1 FADD.FTZ R160, R133, -R160 ;  /* 0x800000a085a01221 */ /* 0x000fc60000010000 */
[----:B------:R-:W-:Y:S01]  /*3c30*/  ISETP.GE.U32.AND.EX P0, PT, R137, 0x1000000, PT, P0 ;  /* 0x010000008900780c */ /* 0x000fe20003f06100 */
[----:B------:R-:W-:-:S04]  /*3c40*/  @P1 FFMA.FTZ R159, R116, R160, R15 ;  /* 0x000000a0749f1223 */ /* 0x000fc8000001000f */
[----:B------:R-:W-:-:S04]  /*3c50*/  FMUL.FTZ R136, R159, UR13 ;  /* 0x0000000d9f887c20 */ /* 0x000fc80008410000 */
[----:B------:R-:W-:Y:S01]  /*3c60*/  FMUL.FTZ R160, R136, UR12 ;  /* 0x0000000c88a07c20 */ /* 0x000fe20008410000 */
[----:B------:R-:W-:-:S03]  /*3c70*/  HFMA2 R136, -RZ, RZ, 0, 0 ;  /* 0x00000000ff887431 */ /* 0x000fc600000001ff */
        /* <DEDUP_REMOVED lines=8> */
.L_x_8706:
        /* <DEDUP_REMOVED lines=45> */
.L_x_8722:
[----:B------:R-:W-:Y:S05]  /*3fd0*/  BSYNC.RECONVERGENT B2 ;  /* 0x0000000000027941 */ /* 0x000fea0003800200 */
.L_x_8721:
        /* <DEDUP_REMOVED lines=13> */
.L_x_8724:
[----:B------:R-:W-:Y:S05]  /*40b0*/  BSYNC.RECONVERGENT B2 ;  /* 0x0000000000027941 */ /* 0x000fea0003800200 */
.L_x_8723:
        /* <DEDUP_REMOVED lines=13> */
.L_x_8726:
[----:B------:R-:W-:Y:S05]  /*4190*/  BSYNC.RECONVERGENT B2 ;  /* 0x0000000000027941 */ /* 0x000fea0003800200 */
.L_x_8725:
        /* <DEDUP_REMOVED lines=13> */
.L_x_8728:
[----:B------:R-:W-:Y:S05]  /*4270*/  BSYNC.RECONVERGENT B2 ;  /* 0x0000000000027941 */ /* 0x000fea0003800200 */
.L_x_8727:
        /* <DEDUP_REMOVED lines=13> */
.L_x_8730:
[----:B------:R-:W-:Y:S05]  /*4350*/  BSYNC.RECONVERGENT B2 ;  /* 0x0000000000027941 */ /* 0x000fea0003800200 */
.L_x_8729:
        /* <DEDUP_REMOVED lines=13> */
.L_x_8732:
[----:B------:R-:W-:Y:S05]  /*4430*/  BSYNC.RECONVERGENT B2 ;  /* 0x0000000000027941 */ /* 0x000fea0003800200 */
.L_x_8731:
        /* <DEDUP_REMOVED lines=13> */
.L_x_8734:
[----:B------:R-:W-:Y:S05]  /*4510*/  BSYNC.RECONVERGENT B2 ;  /* 0x0000000000027941 */ /* 0x000fea0003800200 */
.L_x_8733:
        /* <DEDUP_REMOVED lines=17> */
[----:B------:R-:W-:-:S07]  /*4630*/  FADD.FTZ R95, R95, R136 ;  /* 0x000000885f5f7221 */ /* 0x000fce0000010000 */
.L_x_8675:
[----:B------:R-:W-:Y:S05]  /*4640*/  BSYNC.RECONVERGENT B1 ;  /* 0x0000000000017941 */ /* 0x000fea0003800200 */
.L_x_8644:
        /* <DEDUP_REMOVED lines=17> */
.L_x_8736:
[----:B------:R-:W-:Y:S05]  /*4760*/  BSYNC.RECONVERGENT B1 ;  /* 0x0000000000017941 */ /* 0x000fea0003800200 */
.L_x_8735:
        /* <DEDUP_REMOVED lines=48> */
.L_x_8741:
[----:B------:R-:W-:Y:S05]  /*4a70*/  BSYNC.RECONVERGENT B2 ;  /* 0x0000000000027941 */ /* 0x000fea0003800200 */
.L_x_8740:
[----:B------:R-:W-:Y:S04]  /*4a80*/  BSSY.RECONVERGENT B2, `(.L_x_8742) ;  /* 0x000000d000027945 */ /* 0x000fe80003800200 */
[----:B------:R-:W-:Y:S05]  /*4a90*/  @!P2 BRA `(.L_x_8743) ;  /* 0x00000000002ca947 */ /* 0x000fea0003800000 */
[----:B------:R-:W-:Y:S01]  /*4aa0*/  LOP3.LUT P1, RZ, R118, 0xff00, RZ, 0xc0, !PT ;  /* 0x0000ff0076ff7812 */ /* 0x000fe2000782c0ff */
[----:B------:R-:W-:-:S04]  /*4ab0*/  FMUL.FTZ R2, R115, UR13 ;  /* 0x0000000d73027c20 */ /* 0x000fc80008410000 */
[----:B------:R-:W-:Y:S01]  /*4ac0*/  FMUL.FTZ R110, R2, UR12 ;  /* 0x0000000c026e7c20 */ /* 0x000fe20008410000 */
[----:B------:R-:W-:-:S03]  /*4ad0*/  MOV R2, RZ ;  /* 0x000000ff00027202 */ /* 0x000fc60000000f00 */
[----:B------:R-:W-:-:S04]  /*4ae0*/  FMUL.FTZ R109, R29, R110 ;  /* 0x0000006e1d6d7220 */ /* 0x000fc80000410000 */
[----:B-----5:R-:W-:Y:S01]  /*4af0*/  @P1 HADD2.F32 R111, -RZ, R100.H1_H1 ;  /* 0x30000064ff6f1230 */ /* 0x020fe20000004100 */
[----:B------:R-:W-:-:S04]  /*4b00*/  FSEL R109, R109, RZ, P1 ;  /* 0x000000ff6d6d7208 */ /* 0x000fc80000800000 */
[----:B------:R-:W-:Y:S01]  /*4b10*/  @P1 FMUL.FTZ R2, R111, R110 ;  /* 0x0000006e6f021220 */ /* 0x000fe20000410000 */
[----:B------:R-:W-:-:S03]  /*4b20*/  F2FP.F16.F32.PACK_AB R109, RZ, R109 ;  /* 0x0000006dff6d723e */ /* 0x000fc600000000ff */
[----:B------:R-:W-:Y:S01]  /*4b30*/  FADD.FTZ R89, R89, R2 ;  /* 0x0000000259597221 */ /* 0x000fe20000010000 */
[----:B------:R-:W-:-:S07]  /*4b40*/  PRMT R104, R104, 0x5410, R109 ;  /* 0x0000541068687816 */ /* 0x000fce000000006d */
.L_x_8743:
[----:B------:R-:W-:Y:S05]  /*4b50*/  BSYNC.RECONVERGENT B2 ;  /* 0x0000000000027941 */ /* 0x000fea0003800200 */
.L_x_8742:
[----:B------:R-:W-:Y:S04]  /*4b60*/  BSSY.RECONVERGENT B2, `(.L_x_8744) ;  /* 0x000000d000027945 */ /* 0x000fe80003800200 */
[----:B------:R-:W-:Y:S05]  /*4b70*/  @!P2 BRA `(.L_x_8745) ;  /* 0x00000000002ca947 */ /* 0x000fea0003800000 */
        /* <DEDUP_REMOVED lines=11> */
.L_x_8745:
[----:B------:R-:W-:Y:S05]  /*4c30*/  BSYNC.RECONVERGENT B2 ;  /* 0x0000000000027941 */ /* 0x000fea0003800200 */
.L_x_8744:
        /* <DEDUP_REMOVED lines=13> */
.L_x_8747:
[----:B------:R-:W-:Y:S05]  /*4d10*/  BSYNC.RECONVERGENT B2 ;  /* 0x0000000000027941 */ /* 0x000fea0003800200 */
.L_x_8746:
        /* <DEDUP_REMOVED lines=13> */
.L_x_8749:
[----:B------:R-:W-:Y:S05]  /*4df0*/  BSYNC.RECONVERGENT B2 ;  /* 0x0000000000027941 */ /* 0x000fea0003800200 */
.L_x_8748:
        /* <DEDUP_REMOVED lines=13> */
.L_x_8751:
[----:B------:R-:W-:Y:S05]  /*4ed0*/  BSYNC.RECONVERGENT B2 ;  /* 0x0000000000027941 */ /* 0x000fea0003800200 */
.L_x_8750:
        /* <DEDUP_REMOVED lines=13> */
.L_x_8753:
[----:B------:R-:W-:Y:S05]  /*4fb0*/  BSYNC.RECONVERGENT B2 ;  /* 0x0000000000027941 */ /* 0x000fea0003800200 */
.L_x_8752:
        /* <DEDUP_REMOVED lines=18> */
.L_x_8739:
        /* <DEDUP_REMOVED lines=10> */
[----:B-----5:R-:W-:-:S03]  /*5180*/  @P3 HADD2.F32 R136, -RZ, R100.H0_H0 ;  /* 0x20000064ff883230 */ /* 0x020fc60000004100 */
[-C--:B------:R-:W-:Y:S02]  /*5190*/  FMUL.FTZ R2, R28, R139.reuse ;  /* 0x0000008b1c027220 */ /* 0x080fe40000410000 */
[----:B------:R-:W-:-:S03]  /*51a0*/  @P3 FMUL.FTZ R137, R136, R139 ;  /* 0x0000008b88893220 */ /* 0x000fc60000410000 */
[----:B------:R-:W-:Y:S01]  /*51b0*/  FSEL R2, R2, RZ, P3 ;  /* 0x000000ff02027208 */ /* 0x000fe20001800000 */
[----:B------:R-:W-:-:S03]  /*51c0*/  FADD.FTZ R88, R88, R137 ;  /* 0x0000008958587221 */ /* 0x000fc60000010000 */
[----:B------:R-:W-:-:S04]  /*51d0*/  F2FP.F16.F32.PACK_AB R2, RZ, R2 ;  /* 0x00000002ff02723e */ /* 0x000fc800000000ff */
[----:B------:R-:W-:-:S07]  /*51e0*/  PRMT R104, R2, 0x7610, R104 ;  /* 0x0000761002687816 */ /* 0x000fce0000000068 */
.L_x_8756:
[----:B------:R-:W-:Y:S05]  /*51f0*/  BSYNC.RECONVERGENT B2 ;  /* 0x0000000000027941 */ /* 0x000fea0003800200 */
.L_x_8755:
[----:B------:R-:W-:Y:S04]  /*5200*/  BSSY.RECONVERGENT B2, `(.L_x_8757) ;  /* 0x0000011000027945 */ /* 0x000fe80003800200 */
[----:B------:R-:W-:Y:S05]  /*5210*/  @!P2 BRA `(.L_x_8758) ;  /* 0x00000000003ca947 */ /* 0x000fea0003800000 */
[----:B0-----:R-:W-:Y:S01]  /*5220*/  @P1 FFMA.FTZ R136, R140, R158, R157 ;  /* 0x0000009e8c881223 */ /* 0x001fe2000001009d */
[----:B------:R-:W-:Y:S02]  /*5230*/  MOV R2, R9 ;  /* 0x0000000900027202 */ /* 0x000fe40000000f00 */
[----:B------:R-:W-:Y:S01]  /*5240*/  LOP3.LUT P3, RZ, R118, 0xff00, RZ, 0xc0, !PT ;  /* 0x0000ff0076ff7812 */ /* 0x000fe2000786c0ff */
[----:B------:R-:W-:-:S04]  /*5250*/  @P1 FADD.FTZ R136, R147, -R136 ;  /* 0x8000008893881221 */ /* 0x000fc80000010000 */
[----:B------:R-:W-:-:S04]  /*5260*/  @P1 FFMA.FTZ R2, R116, R136, R9 ;  /* 0x0000008874021223 */ /* 0x000fc80000010009 */
[----:B------:R-:W-:-:S04]  /*5270*/  FMUL.FTZ R2, R2, UR13 ;  /* 0x0000000d02027c20 */ /* 0x000fc80008410000 */
[----:B------:R-:W-:Y:S01]  /*5280*/  FMUL.FTZ R138, R2, UR12 ;  /* 0x0000000c028a7c20 */ /* 0x000fe20008410000 */
[----:B------:R-:W-:Y:S02]  /*5290*/  HFMA2 R2, -RZ, RZ, 0, 0 ;  /* 0x00000000ff027431 */ /* 0x000fe400000001ff */
[----:B-----5:R-:W-:Y:S02]  /*52a0*/  @P3 HADD2.F32 R137, -RZ, R100.H1_H1 ;  /* 0x30000064ff893230 */ /* 0x020fe40000004100 */
[----:B------:R-:W-:-:S03]  /*52b0*/  FMUL.FTZ R136, R29, R138 ;  /* 0x0000008a1d887220 */ /* 0x000fc60000410000 */
[----:B------:R-:W-:Y:S02]  /*52c0*/  @P3 FMUL.FTZ R2, R137, R138 ;  /* 0x0000008a89023220 */ /* 0x000fe40000410000 */
[----:B------:R-:W-:Y:S02]  /*52d0*/  FSEL R136, R136, RZ, P3 ;  /* 0x000000ff88887208 */ /* 0x000fe40001800000 */
[----:B------:R-:W-:Y:S02]  /*52e0*/  FADD.FTZ R89, R89, R2 ;  /* 0x0000000259597221 */ /* 0x000fe40000010000 */
[----:B------:R-:W-:-:S04]  /*52f0*/  F2FP.F16.F32.PACK_AB R136, RZ, R136 ;  /* 0x00000088ff88723e */ /* 0x000fc800000000ff */
[----:B------:R-:W-:-:S07]  /*5300*/  PRMT R104, R104, 0x5410, R136 ;  /* 0x0000541068687816 */ /* 0x000fce0000000088 */
.L_x_8758:
[----:B------:R-:W-:Y:S05]  /*5310*/  BSYNC.RECONVERGENT B2 ;  /* 0x0000000000027941 */ /* 0x000fea0003800200 */
.L_x_8757:
        /* <DEDUP_REMOVED lines=17> */
.L_x_8760:
[----:B------:R-:W-:Y:S05]  /*5430*/  BSYNC.RECONVERGENT B2 ;  /* 0x0000000000027941 */ /* 0x000fea0003800200 */
.L_x_8759:
        /* <DEDUP_REMOVED lines=17> */
.L_x_8762:
[----:B------:R-:W-:Y:S05]  /*5550*/  BSYNC.RECONVERGENT B2 ;  /* 0x0000000000027941 */ /* 0x000fea0003800200 */
.L_x_8761:
        /* <DEDUP_REMOVED lines=17> */
.L_x_8764:
[----:B------:R-:W-:Y:S05]  /*5670*/  BSYNC.RECONVERGENT B2 ;  /* 0x0000000000027941 */ /* 0x000fea0003800200 */
.L_x_8763:
        /* <DEDUP_REMOVED lines=17> */
.L_x_8766:
[----:B------:R-:W-:Y:S05]  /*5790*/  BSYNC.RECONVERGENT B2 ;  /* 0x0000000000027941 */ /* 0x000fea0003800200 */
.L_x_8765:
        /* <DEDUP_REMOVED lines=17> */
.L_x_8768:
[----:B------:R-:W-:Y:S05]  /*58b0*/  BSYNC.RECONVERGENT B2 ;  /* 0x0000000000027941 */ /* 0x000fea0003800200 */
.L_x_8767:
[----:B------:R-:W-:Y:S05]  /*58c0*/  @!P2 BRA `(.L_x_8754) ;  /* 0x0000001c00a4a947 */ /* 0x000fea0003800000 */
[----:B------:R-:W-:Y:S01]  /*58d0*/  @P1 FFMA.FTZ R158, R154, R158, R157 ;  /* 0x0000009e9a9e1223 */ /* 0x000fe2000001009d */
[----:B------:R-:W-:Y:S02]  /*58e0*/  MOV R2, R7 ;  /* 0x0000000700027202 */ /* 0x000fe40000000f00 */
        /* <DEDUP_REMOVED lines=8> */
[----:B-----5:R-:W-:-:S04]  /*5970*/  @P3 HADD2.F32 R119, -RZ, R103.H1_H1 ;  /* 0x30000067ff773230 */ /* 0x020fc80000004100 */
[----:B------:R-:W-:Y:S01]  /*5980*/  FSEL R116, R116, RZ, P3 ;  /* 0x000000ff74747208 */ /* 0x000fe20001800000 */
[----:B------:R-:W-:-:S03]  /*5990*/  @P3 FMUL.FTZ R2, R119, R118 ;  /* 0x0000007677023220 */ /* 0x000fc60000410000 */
[----:B------:R-:W-:Y:S01]  /*59a0*/  F2FP.F16.F32.PACK_AB R116, RZ, R116 ;  /* 0x00000074ff74723e */ /* 0x000fe200000000ff */
[----:B------:R-:W-:-:S03]  /*59b0*/  FADD.FTZ R87, R87, R2 ;  /* 0x0000000257577221 */ /* 0x000fc60000010000 */
[----:B0-----:R-:W-:Y:S01]  /*59c0*/  PRMT R107, R107, 0x5410, R116 ;  /* 0x000054106b6b7816 */ /* 0x001fe20000000074 */
[----:B------:R-:W-:Y:S06]  /*59d0*/  BRA `(.L_x_8754) ;  /* 0x0000001c00607947 */ /* 0x000fec0003800000 */
.L_x_8738:
        /* <DEDUP_REMOVED lines=20> */
[----:B-----5:R-:W-:-:S04]  /*5b20*/  HADD2.F32 R109, -RZ, R100.H0_H0 ;  /* 0x20000064ff6d7230 */ /* 0x020fc80000004100 */
[----:B------:R-:W-:-:S05]  /*5b30*/  FSEL R108, R108, RZ, P1 ;  /* 0x000000ff6c6c7208 */ /* 0x000fca0000800000 */
[----:B------:R-:W-:-:S04]  /*5b40*/  FMUL.FTZ R108, R108, UR13 ;  /* 0x0000000d6c6c7c20 */ /* 0x000fc80008410000 */
[----:B------:R-:W-:-:S04]  /*5b50*/  FMUL.FTZ R108, R108, UR12 ;  /* 0x0000000c6c6c7c20 */ /* 0x000fc80008410000 */
[----:B------:R-:W-:-:S07]  /*5b60*/  FMUL.FTZ R109, R109, R108 ;  /* 0x0000006c6d6d7220 */ /* 0x000fce0000410000 */
.L_x_8773:
[----:B------:R-:W-:Y:S05]  /*5b70*/  BSYNC.RECONVERGENT B3 ;  /* 0x0000000000037941 */ /* 0x000fea0003800200 */
.L_x_8772:
[----:B------:R-:W-:Y:S01]  /*5b80*/  F2FP.F16.F32.PACK_AB R110, RZ, R110 ;  /* 0x0000006eff6e723e */ /* 0x000fe200000000ff */
[----:B------:R-:W-:-:S03]  /*5b90*/  FADD.FTZ R88, R88, R109 ;  /* 0x0000006d58587221 */ /* 0x000fc60000010000 */
[----:B------:R-:W-:-:S07]  /*5ba0*/  PRMT R104, R110, 0x7610, R104 ;  /* 0x000076106e687816 */ /* 0x000fce0000000068 */
.L_x_8771:
[----:B------:R-:W-:Y:S05]  /*5bb0*/  BSYNC.RECONVERGENT B2 ;  /* 0x0000000000027941 */ /* 0x000fea0003800200 */
.L_x_8770:
        /* <DEDUP_REMOVED lines=19> */
[----:B-----5:R-:W-:-:S04]  /*5cf0*/  HADD2.F32 R111, -RZ, R100.H1_H1 ;  /* 0x30000064ff6f7230 */ /* 0x020fc80000004100 */
[----:B------:R-:W-:-:S05]  /*5d00*/  FSEL R108, R108, RZ, P1 ;  /* 0x000000ff6c6c7208 */ /* 0x000fca0000800000 */
[----:B------:R-:W-:-:S04]  /*5d10*/  FMUL.FTZ R108, R108, UR13 ;  /* 0x0000000d6c6c7c20 */ /* 0x000fc80008410000 */
[----:B------:R-:W-:-:S04]  /*5d20*/  FMUL.FTZ R108, R108, UR12 ;  /* 0x0000000c6c6c7c20 */ /* 0x000fc80008410000 */
[----:B------:R-:W-:-:S07]  /*5d30*/  FMUL.FTZ R108, R111, R108 ;  /* 0x0000006c6f6c7220 */ /* 0x000fce0000410000 */
.L_x_8777:
[----:B------:R-:W-:Y:S05]  /*5d40*/  BSYNC.RECONVERGENT B3 ;  /* 0x0000000000037941 */ /* 0x000fea0003800200 */
.L_x_8776:
[----:B------:R-:W-:Y:S01]  /*5d50*/  F2FP.F16.F32.PACK_AB R109, RZ, R109 ;  /* 0x0000006dff6d723e */ /* 0x000fe200000000ff */
[----:B------:R-:W-:-:S03]  /*5d60*/  FADD.FTZ R89, R89, R108 ;  /* 0x0000006c59597221 */ /* 0x000fc60000010000 */
[----:B------:R-:W-:-:S07]  /*5d70*/  PRMT R104, R104, 0x5410, R109 ;  /* 0x0000541068687816 */ /* 0x000fce000000006d */
.L_x_8775:
[----:B------:R-:W-:Y:S05]  /*5d80*/  BSYNC.RECONVERGENT B2 ;  /* 0x0000000000027941 */ /* 0x000fea0003800200 */
.L_x_8774:
        /* <DEDUP_REMOVED lines=24> */
.L_x_8781:
[----:B------:R-:W-:Y:S05]  /*5f10*/  BSYNC.RECONVERGENT B3 ;  /* 0x0000000000037941 */ /* 0x000fea0003800200 */
.L_x_8780:
[----:B------:R-:W-:Y:S01]  /*5f20*/  F2FP.F16.F32.PACK_AB R110, RZ, R110 ;  /* 0x0000006eff6e723e */ /* 0x000fe200000000ff */
[----:B------:R-:W-:-:S03]  /*5f30*/  FADD.FTZ R90, R90, R109 ;  /* 0x0000006d5a5a7221 */ /* 0x000fc60000010000 */
[----:B------:R-:W-:-:S07]  /*5f40*/  PRMT R105, R110, 0x7610, R105 ;  /* 0x000076106e697816 */ /* 0x000fce0000000069 */
.L_x_8779:
[----:B------:R-:W-:Y:S05]  /*5f50*/  BSYNC.RECONVERGENT B2 ;  /* 0x0000000000027941 */ /* 0x000fea0003800200 */
.L_x_8778:
        /* <DEDUP_REMOVED lines=24> */
.L_x_8785:
[----:B------:R-:W-:Y:S05]  /*60e0*/  BSYNC.RECONVERGENT B3 ;  /* 0x0000000000037941 */ /* 0x000fea0003800200 */
.L_x_8784:
[----:B------:R-:W-:Y:S01]  /*60f0*/  F2FP.F16.F32.PACK_AB R109, RZ, R109 ;  /* 0x0000006dff6d723e */ /* 0x000fe200000000ff */
[----:B------:R-:W-:-:S03]  /*6100*/  FADD.FTZ R91, R91, R108 ;  /* 0x0000006c5b5b7221 */ /* 0x000fc60000010000 */
[----:B------:R-:W-:-:S07]  /*6110*/  PRMT R105, R105, 0x5410, R109 ;  /* 0x0000541069697816 */ /* 0x000fce000000006d */
.L_x_8783:
[----:B------:R-:W-:Y:S05]  /*6120*/  BSYNC.RECONVERGENT B2 ;  /* 0x0000000000027941 */ /* 0x000fea0003800200 */
.L_x_8782:
        /* <DEDUP_REMOVED lines=24> */
.L_x_8789:
[----:B------:R-:W-:Y:S05]  /*62b0*/  BSYNC.RECONVERGENT B3 ;  /* 0x0000000000037941 */ /* 0x000fea0003800200 */
.L_x_8788:
[----:B------:R-:W-:Y:S01]  /*62c0*/  F2FP.F16.F32.PACK_AB R110, RZ, R110 ;  /* 0x0000006eff6e723e */ /* 0x000fe200000000ff */
[----:B------:R-:W-:-:S03]  /*62d0*/  FADD.FTZ R84, R84, R109 ;  /* 0x0000006d54547221 */ /* 0x000fc60000010000 */
[----:B------:R-:W-:-:S07]  /*62e0*/  PRMT R106, R110, 0x7610, R106 ;  /* 0x000076106e6a7816 */ /* 0x000fce000000006a */
.L_x_8787:
[----:B------:R-:W-:Y:S05]  /*62f0*/  BSYNC.RECONVERGENT B2 ;  /* 0x0000000000027941 */ /* 0x000fea0003800200 */
.L_x_8786:
        /* <DEDUP_REMOVED lines=24> */
.L_x_8793:
[----:B------:R-:W-:Y:S05]  /*6480*/  BSYNC.RECONVERGENT B3 ;  /* 0x0000000000037941 */ /* 0x000fea0003800200 */
.L_x_8792:
[----:B------:R-:W-:Y:S01]  /*6490*/  F2FP.F16.F32.PACK_AB R109, RZ, R109 ;  /* 0x0000006dff6d723e */ /* 0x000fe200000000ff */
[----:B------:R-:W-:-:S03]  /*64a0*/  FADD.FTZ R85, R85, R108 ;  /* 0x0000006c55557221 */ /* 0x000fc60000010000 */
[----:B------:R-:W-:-:S07]  /*64b0*/  PRMT R106, R106, 0x5410, R109 ;  /* 0x000054106a6a7816 */ /* 0x000fce000000006d */
.L_x_8791:
[----:B------:R-:W-:Y:S05]  /*64c0*/  BSYNC.RECONVERGENT B2 ;  /* 0x0000000000027941 */ /* 0x000fea0003800200 */
.L_x_8790:
        /* <DEDUP_REMOVED lines=24> */
.L_x_8797:
[----:B------:R-:W-:Y:S05]  /*6650*/  BSYNC.RECONVERGENT B3 ;  /* 0x0000000000037941 */ /* 0x000fea0003800200 */
.L_x_8796:
[----:B------:R-:W-:Y:S01]  /*6660*/  F2FP.F16.F32.PACK_AB R110, RZ, R110 ;  /* 0x0000006eff6e723e */ /* 0x000fe200000000ff */
[----:B------:R-:W-:-:S03]  /*6670*/  FADD.FTZ R86, R86, R109 ;  /* 0x0000006d56567221 */ /* 0x000fc60000010000 */
[----:B------:R-:W-:-:S07]  /*6680*/  PRMT R107, R110, 0x7610, R107 ;  /* 0x000076106e6b7816 */ /* 0x000fce000000006b */
.L_x_8795:
[----:B------:R-:W-:Y:S05]  /*6690*/  BSYNC.RECONVERGENT B2 ;  /* 0x0000000000027941 */ /* 0x000fea0003800200 */
.L_x_8794:
        /* <DEDUP_REMOVED lines=47> */
.L_x_8769:
        /* <DEDUP_REMOVED lines=21> */
[----:B-----5:R-:W-:-:S03]  /*6ae0*/  HADD2.F32 R137, -RZ, R100.H0_H0 ;  /* 0x20000064ff897230 */ /* 0x020fc60000004100 */
[----:B------:R-:W-:-:S04]  /*6af0*/  FMUL.FTZ R136, R136, UR12 ;  /* 0x0000000c88887c20 */ /* 0x000fc80008410000 */
[----:B------:R-:W-:-:S07]  /*6b00*/  FMUL.FTZ R137, R137, R136 ;  /* 0x0000008889897220 */ /* 0x000fce0000410000 */
.L_x_8801:
[----:B------:R-:W-:Y:S05]  /*6b10*/  BSYNC.RECONVERGENT B3 ;  /* 0x0000000000037941 */ /* 0x000fea0003800200 */
.L_x_8800:
[----:B------:R-:W-:Y:S01]  /*6b20*/  F2FP.F16.F32.PACK_AB R138, RZ, R138 ;  /* 0x0000008aff8a723e */ /* 0x000fe200000000ff */
[----:B------:R-:W-:-:S03]  /*6b30*/  FADD.FTZ R88, R88, R137 ;  /* 0x0000008958587221 */ /* 0x000fc60000010000 */
[----:B------:R-:W-:-:S07]  /*6b40*/  PRMT R104, R138, 0x7610, R104 ;  /* 0x000076108a687816 */ /* 0x000fce0000000068 */
.L_x_8799:
[----:B------:R-:W-:Y:S05]  /*6b50*/  BSYNC.RECONVERGENT B2 ;  /* 0x0000000000027941 */ /* 0x000fea0003800200 */
.L_x_8798:
        /* <DEDUP_REMOVED lines=18> */
[----:B-----5:R-:W-:-:S03]  /*6c80*/  HADD2.F32 R136, -RZ, R100.H1_H1 ;  /* 0x30000064ff887230 */ /* 0x020fc60000004100 */
[----:B------:R-:W-:-:S05]  /*6c90*/  FMUL.FTZ R137, R116, R137 ;  /* 0x0000008974897220 */ /* 0x000fca0000410000 */
[----:B------:R-:W-:-:S05]  /*6ca0*/  FSEL R137, R137, RZ, P1 ;  /* 0x000000ff89897208 */ /* 0x000fca0000800000 */
[----:B------:R-:W-:-:S04]  /*6cb0*/  FMUL.FTZ R137, R137, UR13 ;  /* 0x0000000d89897c20 */ /* 0x000fc80008410000 */
[----:B------:R-:W-:-:S04]  /*6cc0*/  FMUL.FTZ R137, R137, UR12 ;  /* 0x0000000c89897c20 */ /* 0x000fc80008410000 */
[----:B------:R-:W-:-:S07]  /*6cd0*/  FMUL.FTZ R136, R136, R137 ;  /* 0x0000008988887220 */ /* 0x000fce0000410000 */
.L_x_8805:
[----:B------:R-:W-:Y:S05]  /*6ce0*/  BSYNC.RECONVERGENT B3 ;  /* 0x0000000000037941 */ /* 0x000fea0003800200 */
.L_x_8804:
[----:B------:R-:W-:Y:S01]  /*6cf0*/  F2FP.F16.F32.PACK_AB R138, RZ, R138 ;  /* 0x0000008aff8a723e */ /* 0x000fe200000000ff */
[----:B------:R-:W-:-:S03]  /*6d00*/  FADD.FTZ R89, R89, R136 ;  /* 0x0000008859597221 */ /* 0x000fc60000010000 */
[----:B------:R-:W-:-:S07]  /*6d10*/  PRMT R104, R104, 0x5410, R138 ;  /* 0x0000541068687816 */ /* 0x000fce000000008a */
.L_x_8803:
[----:B------:R-:W-:Y:S05]  /*6d20*/  BSYNC.RECONVERGENT B2 ;  /* 0x0000000000027941 */ /* 0x000fea0003800200 */
.L_x_8802:
        /* <DEDUP_REMOVED lines=24> */
.L_x_8809:
[----:B------:R-:W-:Y:S05]  /*6eb0*/  BSYNC.RECONVERGENT B3 ;  /* 0x0000000000037941 */ /* 0x000fea0003800200 */
.L_x_8808:
[----:B------:R-:W-:Y:S01]  /*6ec0*/  F2FP.F16.F32.PACK_AB R138, RZ, R138 ;  /* 0x0000008aff8a723e */ /* 0x000fe200000000ff */
[----:B------:R-:W-:-:S03]  /*6ed0*/  FADD.FTZ R90, R90, R137 ;  /* 0x000000895a5a7221 */ /* 0x000fc60000010000 */
[----:B------:R-:W-:-:S07]  /*6ee0*/  PRMT R105, R138, 0x7610, R105 ;  /* 0x000076108a697816 */ /* 0x000fce0000000069 */
.L_x_8807:
[----:B------:R-:W-:Y:S05]  /*6ef0*/  BSYNC.RECONVERGENT B2 ;  /* 0x0000000000027941 */ /* 0x000fea0003800200 */
.L_x_8806:
        /* <DEDUP_REMOVED lines=24> */
.L_x_8813:
[----:B------:R-:W-:Y:S05]  /*7080*/  BSYNC.RECONVERGENT B3 ;  /* 0x0000000000037941 */ /* 0x000fea0003800200 */
.L_x_8812:
[----:B------:R-:W-:Y:S01]  /*7090*/  F2FP.F16.F32.PACK_AB R138, RZ, R138 ;  /* 0x0000008aff8a723e */ /* 0x000fe200000000ff */
[----:B------:R-:W-:-:S03]  /*70a0*/  FADD.FTZ R91, R91, R136 ;  /* 0x000000885b5b7221 */ /* 0x000fc60000010000 */
[----:B------:R-:W-:-:S07]  /*70b0*/  PRMT R105, R105, 0x5410, R138 ;  /* 0x0000541069697816 */ /* 0x000fce000000008a */
.L_x_8811:
[----:B------:R-:W-:Y:S05]  /*70c0*/  BSYNC.RECONVERGENT B2 ;  /* 0x0000000000027941 */ /* 0x000fea0003800200 */
.L_x_8810:
        /* <DEDUP_REMOVED lines=24> */
.L_x_8817:
[----:B------:R-:W-:Y:S05]  /*7250*/  BSYNC.RECONVERGENT B3 ;  /* 0x0000000000037941 */ /* 0x000fea0003800200 */
.L_x_8816:
[----:B------:R-:W-:Y:S01]  /*7260*/  F2FP.F16.F32.PACK_AB R138, RZ, R138 ;  /* 0x0000008aff8a723e */ /* 0x000fe200000000ff */
[----:B------:R-:W-:-:S03]  /*7270*/  FADD.FTZ R84, R84, R137 ;  /* 0x0000008954547221 */ /* 0x000fc60000010000 */
[----:B------:R-:W-:-:S07]  /*7280*/  PRMT R106, R138, 0x7610, R106 ;  /* 0x000076108a6a7816 */ /* 0x000fce000000006a */
.L_x_8815:
[----:B------:R-:W-:Y:S05]  /*7290*/  BSYNC.RECONVERGENT B2 ;  /* 0x0000000000027941 */ /* 0x000fea0003800200 */
.L_x_8814:
        /* <DEDUP_REMOVED lines=24> */
.L_x_8821:
[----:B------:R-:W-:Y:S05]  /*7420*/  BSYNC.RECONVERGENT B3 ;  /* 0x0000000000037941 */ /* 0x000fea0003800200 */
.L_x_8820:
[----:B------:R-:W-:Y:S01]  /*7430*/  F2FP.F16.F32.PACK_AB R138, RZ, R138 ;  /* 0x0000008aff8a723e */ /* 0x000fe200000000ff */
[----:B------:R-:W-:-:S03]  /*7440*/  FADD.FTZ R85, R85, R136 ;  /* 0x0000008855557221 */ /* 0x000fc60000010000 */
[----:B------:R-:W-:-:S07]  /*7450*/  PRMT R106, R106, 0x5410, R138 ;  /* 0x000054106a6a7816 */ /* 0x000fce000000008a */
.L_x_8819:
[----:B------:R-:W-:Y:S05]  /*7460*/  BSYNC.RECONVERGENT B2 ;  /* 0x0000000000027941 */ /* 0x000fea0003800200 */
.L_x_8818:
        /* <DEDUP_REMOVED lines=24> */
.L_x_8825:
[----:B------:R-:W-:Y:S05]  /*75f0*/  BSYNC.RECONVERGENT B3 ;  /* 0x0000000000037941 */ /* 0x000fea0003800200 */
.L_x_8824:
[----:B------:R-:W-:Y:S01]  /*7600*/  F2FP.F16.F32.PACK_AB R138, RZ, R138 ;  /* 0x0000008aff8a723e */ /* 0x000fe200000000ff */
[----:B------:R-:W-:-:S03]  /*7610*/  FADD.FTZ R86, R86, R137 ;  /* 0x0000008956567221 */ /* 0x000fc60000010000 */
[----:B------:R-:W-:-:S07]  /*7620*/  PRMT R107, R138, 0x7610, R107 ;  /* 0x000076108a6b7816 */ /* 0x000fce000000006b */
.L_x_8823:
[----:B------:R-:W-:Y:S05]  /*7630*/  BSYNC.RECONVERGENT B2 ;  /* 0x0000000000027941 */ /* 0x000fea0003800200 */
.L_x_8822:
[----:B------:R-:W-:Y:S05]  /*7640*/  @!P2 BRA `(.L_x_8754) ;  /* 0x000000000044a947 */ /* 0x000fea0003800000 */
[----:B------:R-:W-:Y:S01]  /*7650*/  FFMA.FTZ R158, R154, R158, R157 ;  /* 0x0000009e9a9e7223 */ /* 0x000fe2000001009d */
[----:B------:R-:W-:Y:S02]  /*7660*/  ISETP.GT.AND P3, PT, R2, RZ, PT ;  /* 0x000000ff0200720c */ /* 0x000fe40003f64270 */
[----:B------:R-:W-:Y:S01]  /*7670*/  ISETP.GE.U32.AND P1, PT, R118, RZ, PT ;  /* 0x000000ff7600720c */ /* 0x000fe20003f26070 */
[----:B0-----:R-:W-:-:S03]  /*7680*/  FADD.FTZ R137, R153, -R158 ;  /* 0x8000009e99897221 */ /* 0x001fc60000010000 */
[----:B------:R-:W-:Y:S01]  /*7690*/  ISETP.GE.U32.AND.EX P1, PT, R119, 0x1000000, PT, P1 ;  /* 0x010000007700780c */ /* 0x000fe20003f26110 */
[----:B------:R-:W-:-:S05]  /*76a0*/  FMUL.FTZ R137, R116, R137 ;  /* 0x0000008974897220 */ /* 0x000fca0000410000 */
[----:B------:R-:W-:-:S05]  /*76b0*/  FSEL R2, R137, RZ, P3 ;  /* 0x000000ff89027208 */ /* 0x000fca0001800000 */
[----:B------:R-:W-:Y:S02]  /*76c0*/  FMUL.FTZ R2, R2, UR13 ;  /* 0x0000000d02027c20 */ /* 0x000fe40008410000 */
        /* <DEDUP_REMOVED lines=9> */
.L_x_8754:
[----:B------:R-:W-:Y:S05]  /*7760*/  BSYNC.RECONVERGENT B1 ;  /* 0x0000000000017941 */ /* 0x000fea0003800200 */
.L_x_8737:
        /* <DEDUP_REMOVED lines=12> */
.L_x_8639:
[----:B------:R-:W-:Y:S05]  /*7830*/  BSYNC B0 ;  /* 0x0000000000007941 */ /* 0x000fea0003800000 */
.L_x_8638:
        /* <DEDUP_REMOVED lines=151> */
.L_x_8643:
        /* <DEDUP_REMOVED lines=8> */
.L_x_8828:
[----:B------:R-:W-:Y:S05]  /*8230*/  BSYNC B1 ;  /* 0x0000000000017941 */ /* 0x000fea0003800000 */
.L_x_8827:
        /* <DEDUP_REMOVED lines=8> */
.L_x_8829:
[----:B------:R-:W-:Y:S01]  /*82c0*/  FADD.FTZ R156, R156, R155 ;  /* 0x0000009b9c9c7221 */ /* 0x000fe20000010000 */
[----:B------:R-:W-:-:S04]  /*82d0*/  HFMA2 R167, -RZ, RZ, 0, 1.1920928955078125e-07 ;  /* 0x00000002ffa77431 */ /* 0x000fc800000001ff */
[----:B------:R-:W-:Y:S02]  /*82e0*/  MOV R168, R156 ;  /* 0x0000009c00a87202 */ /* 0x000fe40000000f00 */
[----:B------:R-:W-:-:S07]  /*82f0*/  MOV R157, R166 ;  /* 0x000000a6009d7202 */ /* 0x000fce0000000f00 */
[----:B------:R-:W-:Y:S05]  /*8300*/  WARPSYNC.COLLECTIVE R165, `(.L_x_8830) ;  /* 0x00000000a5087348 */ /* 0x000fea0003c00000 */
[----:B------:R0:W1:Y:S02]  /*8310*/  SHFL.BFLY P0, R166, R168, R167, R170 ;  /* 0x0c0000a7a8a67389 */ /* 0x00006400000000aa */
[----:B01----:R-:W-:Y:S05]  /*8320*/  ENDCOLLECTIVE ;  /* 0x000000000000791b */ /* 0x003fea0003800000 */
.L_x_8830:
[----:B------:R-:W-:-:S05]  /*8330*/  FADD.FTZ R157, R157, R160 ;  /* 0x000000a09d9d7221 */ /* 0x000fca0000010000 */
[----:B------:R-:W-:Y:S02]  /*8340*/  MOV R168, R157 ;  /* 0x0000009d00a87202 */ /* 0x000fe40000000f00 */
[----:B------:R-:W-:-:S07]  /*8350*/  MOV R159, R166 ;  /* 0x000000a6009f7202 */ /* 0x000fce0000000f00 */
[----:B------:R-:W-:Y:S05]  /*8360*/  WARPSYNC.COLLECTIVE R165, `(.L_x_8831) ;  /* 0x00000000a5087348 */ /* 0x000fea0003c00000 */
[----:B------:R0:W1:Y:S02]  /*8370*/  SHFL.BFLY P0, R166, R168, R167, R170 ;  /* 0x0c0000a7a8a67389 */ /* 0x00006400000000aa */
[----:B01----:R-:W-:Y:S05]  /*8380*/  ENDCOLLECTIVE ;  /* 0x000000000000791b */ /* 0x003fea0003800000 */
.L_x_8831:
[----:B------:R-:W-:Y:S01]  /*8390*/  FADD.FTZ R159, R156, R159 ;  /* 0x0000009f9c9f7221 */ /* 0x000fe20000010000 */
[----:B------:R-:W-:-:S04]  /*83a0*/  HFMA2 R167, -RZ, RZ, 0, 2.384185791015625e-07 ;  /* 0x00000004ffa77431 */ /* 0x000fc800000001ff */
[----:B------:R-:W-:Y:S02]  /*83b0*/  MOV R168, R159 ;  /* 0x0000009f00a87202 */ /* 0x000fe40000000f00 */
[----:B------:R-:W-:-:S07]  /*83c0*/  MOV R158, R166 ;  /* 0x000000a6009e7202 */ /* 0x000fce0000000f00 */
[----:B------:R-:W-:Y:S05]  /*83d0*/  WARPSYNC.COLLECTIVE R165, `(.L_x_8832) ;  /* 0x00000000a5087348 */ /* 0x000fea0003c00000 */
[----:B------:R0:W1:Y:S02]  /*83e0*/  SHFL.BFLY P0, R166, R168, R167, R170 ;  /* 0x0c0000a7a8a67389 */ /* 0x00006400000000aa */
[----:B01----:R-:W-:Y:S05]  /*83f0*/  ENDCOLLECTIVE ;  /* 0x000000000000791b */ /* 0x003fea0003800000 */
.L_x_8832:
[----:B------:R-:W-:-:S05]  /*8400*/  FADD.FTZ R158, R157, R158 ;  /* 0x0000009e9d9e7221 */ /* 0x000fca0000010000 */
[----:B------:R-:W-:Y:S02]  /*8410*/  MOV R168, R158 ;  /* 0x0000009e00a87202 */ /* 0x000fe40000000f00 */
[----:B------:R-:W-:-:S07]  /*8420*/  MOV R162, R166 ;  /* 0x000000a600a27202 */ /* 0x000fce0000000f00 */
[----:B------:R-:W-:Y:S05]  /*8430*/  WARPSYNC.COLLECTIVE R165, `(.L_x_8833) ;  /* 0x00000000a5087348 */ /* 0x000fea0003c00000 */
[----:B------:R0:W1:Y:S02]  /*8440*/  SHFL.BFLY P0, R166, R168, R167, R170 ;  /* 0x0c0000a7a8a67389 */ /* 0x00006400000000aa */
[----:B01----:R-:W-:Y:S05]  /*8450*/  ENDCOLLECTIVE ;  /* 0x000000000000791b */ /* 0x003fea0003800000 */
.L_x_8833:
[----:B------:R-:W-:Y:S01]  /*8460*/  FADD.FTZ R162, R159, R162 ;  /* 0x000000a29fa27221 */ /* 0x000fe20000010000 */
[----:B------:R-:W-:-:S04]  /*8470*/  HFMA2 R167, -RZ, RZ, 0, 4.76837158203125e-07 ;  /* 0x00000008ffa77431 */ /* 0x000fc800000001ff */
[----:B------:R-:W-:Y:S02]  /*8480*/  MOV R168, R162 ;  /* 0x000000a200a87202 */ /* 0x000fe40000000f00 */
[----:B------:R-:W-:-:S07]  /*8490*/  MOV R161, R166 ;  /* 0x000000a600a17202 */ /* 0x000fce0000000f00 */
[----:B------:R-:W-:Y:S05]  /*84a0*/  WARPSYNC.COLLECTIVE R165, `(.L_x_8834) ;  /* 0x00000000a5087348 */ /* 0x000fea0003c00000 */
[----:B------:R0:W1:Y:S02]  /*84b0*/  SHFL.BFLY P0, R166, R168, R167, R170 ;  /* 0x0c0000a7a8a67389 */ /* 0x00006400000000aa */
[----:B01----:R-:W-:Y:S05]  /*84c0*/  ENDCOLLECTIVE ;  /* 0x000000000000791b */ /* 0x003fea0003800000 */
.L_x_8834:
[----:B------:R-:W-:-:S05]  /*84d0*/  FADD.FTZ R161, R158, R161 ;  /* 0x000000a19ea17221 */ /* 0x000fca0000010000 */
[----:B------:R-:W-:Y:S02]  /*84e0*/  MOV R168, R161 ;  /* 0x000000a100a87202 */ /* 0x000fe40000000f00 */
[----:B------:R-:W-:-:S07]  /*84f0*/  MOV R155, R166 ;  /* 0x000000a6009b7202 */ /* 0x000fce0000000f00 */
[----:B------:R-:W-:Y:S05]  /*8500*/  WARPSYNC.COLLECTIVE R165, `(.L_x_8835) ;  /* 0x00000000a5087348 */ /* 0x000fea0003c00000 */
[----:B------:R0:W1:Y:S02]  /*8510*/  SHFL.BFLY P0, R166, R168, R167, R170 ;  /* 0x0c0000a7a8a67389 */ /* 0x00006400000000aa */
[----:B01----:R-:W-:Y:S05]  /*8520*/  ENDCOLLECTIVE ;  /* 0x000000000000791b */ /* 0x003fea0003800000 */
.L_x_8835:
[----:B------:R-:W-:Y:S01]  /*8530*/  FADD.FTZ R163, R162, R155 ;  /* 0x0000009ba2a37221 */ /* 0x000fe20000010000 */
[----:B------:R-:W-:-:S04]  /*8540*/  HFMA2 R167, -RZ, RZ, 0, 9.5367431640625e-07 ;  /* 0x00000010ffa77431 */ /* 0x000fc800000001ff */
[----:B------:R-:W-:Y:S02]  /*8550*/  MOV R168, R163 ;  /* 0x000000a300a87202 */ /* 0x000fe40000000f00 */
[----:B------:R-:W-:-:S07]  /*8560*/  MOV R160, R166 ;  /* 0x000000a600a07202 */ /* 0x000fce0000000f00 */
[----:B------:R-:W-:Y:S05]  /*8570*/  WARPSYNC.COLLECTIVE R165, `(.L_x_8836) ;  /* 0x00000000a5087348 */ /* 0x000fea0003c00000 */
[----:B------:R0:W1:Y:S02]  /*8580*/  SHFL.BFLY P0, R166, R168, R167, R170 ;  /* 0x0c0000a7a8a67389 */ /* 0x00006400000000aa */
[----:B01----:R-:W-:Y:S05]  /*8590*/  ENDCOLLECTIVE ;  /* 0x000000000000791b */ /* 0x003fea0003800000 */
.L_x_8836:
[----:B------:R-:W-:-:S05]  /*85a0*/  FADD.FTZ R160, R161, R160 ;  /* 0x000000a0a1a07221 */ /* 0x000fca0000010000 */
[----:B------:R-:W-:Y:S02]  /*85b0*/  MOV R168, R160 ;  /* 0x000000a000a87202 */ /* 0x000fe40000000f00 */
[----:B------:R-:W-:-:S07]  /*85c0*/  MOV R164, R166 ;  /* 0x000000a600a47202 */ /* 0x000fce0000000f00 */
[----:B------:R-:W-:Y:S05]  /*85d0*/  WARPSYNC.COLLECTIVE R165, `(.L_x_8837) ;  /* 0x00000000a5087348 */ /* 0x000fea0003c00000 */
[----:B------:R0:W1:Y:S02]  /*85e0*/  SHFL.BFLY P0, R166, R168, R167, R170 ;  /* 0x0c0000a7a8a67389 */ /* 0x00006400000000aa */
[----:B01----:R-:W-:Y:S05]  /*85f0*/  ENDCOLLECTIVE ;  /* 0x000000000000791b */ /* 0x003fea0003800000 */
.L_x_8837:
[----:B------:R-:W-:Y:S01]  /*8600*/  MOV R157, R166 ;  /* 0x000000a6009d7202 */ /* 0x000fe20000000f00 */
[----:B------:R-:W-:Y:S06]  /*8610*/  BRA `(.L_x_8838) ;  /* 0xffffff8c00647947 */ /* 0x000fec000383ffff */
.L_x_8839:
        /* <DEDUP_REMOVED lines=14> */
.L_x_11307:


//--------------------- .text._ZN10layer_norm13ln_bwd_kernelINS_13Kernel_traitsI6__halfffffjLj512ELj1ELj4ELj1ELj16ENS_18Kernel_traits_baseILj512ES2_ffffjLj128EEEEELb0ELb0ELb0ELb0EEEvNS_9BwdParamsE --------------------------
	.section	.text._ZN10layer_norm13ln_bwd_kernelINS_13Kernel_traitsI6__halfffffjLj512ELj1ELj4ELj1ELj16ENS_18Kernel_traits_baseILj512ES2_ffffjLj128EEEEELb0ELb0ELb0ELb0EEEvNS_9BwdParamsE,"ax",@progbits
	.align	128
        .global         _ZN10layer_norm13ln_bwd_kernelINS_13Kernel_traitsI6__halfffffjLj512ELj1ELj4ELj1ELj16ENS_18Kernel_traits_baseILj512ES2_ffffjLj128EEEEELb0ELb0ELb0ELb0EEEvNS_9BwdParamsE
        .type           _ZN10layer_norm13ln_bwd_kernelINS_13Kernel_traitsI6__halfffffjLj512ELj1ELj4ELj1ELj16ENS_18Kernel_traits_baseILj512ES2_ffffjLj128EEEEELb0ELb0ELb0ELb0EEEvNS_9BwdParamsE,@function
        .size           _ZN10layer_norm13ln_bwd_kernelINS_13Kernel_traitsI6__halfffffjLj512ELj1ELj4ELj1ELj16ENS_18Kernel_traits_baseILj512ES2_ffffjLj128EEEEELb0ELb0ELb0ELb0EEEvNS_9BwdParamsE,(.L_x_11308 - _ZN10layer_norm13ln_bwd_kernelINS_13Kernel_traitsI6__halfffffjLj512ELj1ELj4ELj1ELj16ENS_18Kernel_traits_baseILj512ES2_ffffjLj128EEEEELb0ELb0ELb0ELb0EEEvNS_9BwdParamsE)
        .other          _ZN10layer_norm13ln_bwd_kernelINS_13Kernel_traitsI6__halfffffjLj512ELj1ELj4ELj1ELj16ENS_18Kernel_traits_baseILj512ES2_ffffjLj128EEEEELb0ELb0ELb0ELb0EEEvNS_9BwdParamsE,@"STO_CUDA_ENTRY STV_DEFAULT"
_ZN10layer_norm13ln_bwd_kernelINS_13Kernel_traitsI6__halfffffjLj512ELj1ELj4ELj1ELj16ENS_18Kernel_traits_baseILj512ES2_ffffjLj128EEEEELb0ELb0ELb0ELb0EEEvNS_9BwdParamsE:
.text._ZN10layer_norm13ln_bwd_kernelINS_13Kernel_traitsI6__halfffffjLj512ELj1ELj4ELj1ELj16ENS_18Kernel_traits_baseILj512ES2_ffffjLj128EEEEELb0ELb0ELb0ELb0EEEvNS_9BwdParamsE:
        /* <DEDUP_REMOVED lines=17> */
[C---:B------:R-:W-:Y:S02]  /*0110*/  ISETP.GE.U32.AND P1, PT, R3.reuse, 0x40, PT ;  /* 0x000000400300780c */ /* 0x040fe40003f26070 */
[C---:B------:R-:W-:Y:S02]  /*0120*/  ISETP.GE.U32.AND P2, PT, R3.reuse, 0x60, PT ;  /* 0x000000600300780c */ /* 0x040fe40003f46070 */
[----:B------:R-:W-:-:S07]  /*0130*/  ISETP.GE.U32.AND P3, PT, R3, 0x80, PT ;  /* 0x000000800300780c */ /* 0x000fce0003f66070 */
[----:B------:R-:W0:Y:S08]  /*0140*/  @P0 LDC.64 R4, c[0x0][0x3d0] ;  /* 0x0000f400ff040b82 */ /* 0x000e300000000a00 */
[----:B------:R-:W3:Y:S08]  /*0150*/  @P1 LDC.64 R12, c[0x0][0x3d0] ;  /* 0x0000f400ff0c1b82 */ /* 0x000ef00000000a00 */
[----:B------:R-:W4:Y:S08]  /*0160*/  @P2 LDC.64 R18, c[0x0][0x3d0] ;  /* 0x0000f400ff122b82 */ /* 0x000f300000000a00 */
[----:B------:R-:W1:Y:S01]  /*0170*/  @P3 LDC.64 R20, c[0x0][0x3d0] ;  /* 0x0000f400ff143b82 */ /* 0x000e620000000a00 */
[C---:B0-----:R-:W-:Y:S01]  /*0180*/  @P0 IMAD.WIDE.U32 R4, R23.reuse, 0x8, R4 ;  /* 0x0000000817040825 */ /* 0x041fe200078e0004 */
[----:B------:R-:W-:-:S04]  /*0190*/  @P0 LOP3.LUT R23, R23, 0x20, RZ, 0xfc, !PT ;  /* 0x0000002017170812 */ /* 0x000fc800078efcff */
[----:B--2---:R0:W5:Y:S01]  /*01a0*/  @P0 LDG.E.64 R6, desc[UR6][R4.64] ;  /* 0x0000000604060981 */ /* 0x004162000c1e1b00 */
[C---:B---3--:R-:W-:Y:S01]  /*01b0*/  @P1 IMAD.WIDE.U32 R16, R23.reuse, 0x8, R12 ;  /* 0x0000000817101825 */ /* 0x048fe200078e000c */
[----:B------:R-:W-:-:S04]  /*01c0*/  @P1 IADD3 R23, PT, PT, R23, 0x20, RZ ;  /* 0x0000002017171810 */ /* 0x000fc80007ffe0ff */
[----:B------:R2:W5:Y:S01]  /*01d0*/  @P1 LDG.E.64 R8, desc[UR6][R16.64] ;  /* 0x0000000610081981 */ /* 0x000562000c1e1b00 */
[C---:B----4-:R-:W-:Y:S01]  /*01e0*/  @P2 IMAD.WIDE.U32 R18, R23.reuse, 0x8, R18 ;  /* 0x0000000817122825 */ /* 0x050fe200078e0012 */
[----:B------:R-:W-:-:S04]  /*01f0*/  @P2 IADD3 R23, PT, PT, R23, 0x20, RZ ;  /* 0x0000002017172810 */ /* 0x000fc80007ffe0ff */
[----:B------:R2:W5:Y:S01]  /*0200*/  @P2 LDG.E.64 R10, desc[UR6][R18.64] ;  /* 0x00000006120a2981 */ /* 0x000562000c1e1b00 */
[----:B-1----:R-:W-:-:S05]  /*0210*/  @P3 IMAD.WIDE.U32 R12, R23, 0x8, R20 ;  /* 0x00000008170c3825 */ /* 0x002fca00078e0014 */
[----:B------:R2:W5:Y:S01]  /*0220*/  @P3 LDG.E.64 R14, desc[UR6][R12.64] ;  /* 0x000000060c0e3981 */ /* 0x000562000c1e1b00 */
[----:B------:R-:W1:Y:S01]  /*0230*/  S2UR UR4, SR_CTAID.X ;  /* 0x00000000000479c3 */ /* 0x000e620000002500 */
[----:B0-----:R-:W-:Y:S01]  /*0240*/  SHF.R.U32.HI R5, RZ, 0x5, R0 ;  /* 0x00000005ff057819 */ /* 0x001fe20000011600 */
[----:B------:R-:W-:Y:S01]  /*0250*/  BSSY B0, `(.L_x_8840) ;  /* 0x0000357000007945 */ /* 0x000fe20003800000 */
[----:B-1----:R-:W-:-:S06]  /*0260*/  USHF.L.U32 UR4, UR4, 0x2, URZ ;  /* 0x0000000204047899 */ /* 0x002fcc00080006ff */
        /* <DEDUP_REMOVED lines=20> */
[----:B-----5:R-:W-:Y:S02]  /*03b0*/  MOV R104, R6 ;  /* 0x0000000600687202 */ /* 0x020fe40000000f00 */
[----:B------:R-:W-:Y:S02]  /*03c0*/  CS2R R32, SRZ ;  /* 0x0000000000207805 */ /* 0x000fe4000001ff00 */
[----:B------:R-:W-:Y:S02]  /*03d0*/  SHF.R.U64 R0, R6, 0x10, R7 ;  /* 0x0000001006007819 */ /* 0x000fe40000001207 */
[----:B------:R-:W-:Y:S02]  /*03e0*/  CS2R R34, SRZ ;  /* 0x0000000000227805 */ /* 0x000fe4000001ff00 */
[----:B------:R-:W-:Y:S02]  /*03f0*/  MOV R105, R7 ;  /* 0x0000000700697202 */ /* 0x000fe40000000f00 */
[----:B------:R-:W-:-:S02]  /*0400*/  CS2R R20, SRZ ;  /* 0x0000000000147805 */ /* 0x000fc4000001ff00 */
[----:B------:R-:W-:Y:S02]  /*0410*/  SHF.R.U32.HI R2, RZ, 0x10, R7 ;  /* 0x00000010ff027819 */ /* 0x000fe40000011607 */
[----:B------:R-:W-:Y:S02]  /*0420*/  CS2R R22, SRZ ;  /* 0x0000000000167805 */ /* 0x000fe4000001ff00 */
[----:B------:R-:W-:Y:S02]  /*0430*/  MOV R106, R8 ;  /* 0x00000008006a7202 */ /* 0x000fe40000000f00 */
[----:B------:R-:W-:Y:S02]  /*0440*/  CS2R R24, SRZ ;  /* 0x0000000000187805 */ /* 0x000fe4000001ff00 */
[----:B------:R-:W-:Y:S02]  /*0450*/  SHF.R.U64 R4, R8, 0x10, R9 ;  /* 0x0000001008047819 */ /* 0x000fe40000001209 */
[----:B------:R-:W-:-:S02]  /*0460*/  CS2R R26, SRZ ;  /* 0x00000000001a7805 */ /* 0x000fc4000001ff00 */
[----:B------:R-:W-:Y:S02]  /*0470*/  MOV R107, R9 ;  /* 0x00000009006b7202 */ /* 0x000fe40000000f00 */
[----:B------:R-:W-:Y:S02]  /*0480*/  CS2R R28, SRZ ;  /* 0x00000000001c7805 */ /* 0x000fe4000001ff00 */
[----:B------:R-:W-:Y:S02]  /*0490*/  SHF.R.U32.HI R6, RZ, 0x10, R9 ;  /* 0x00000010ff067819 */ /* 0x000fe40000011609 */
[----:B------:R-:W-:Y:S02]  /*04a0*/  CS2R R30, SRZ ;  /* 0x00000000001e7805 */ /* 0x000fe4000001ff00 */
[----:B------:R-:W-:Y:S02]  /*04b0*/  MOV R108, R10 ;  /* 0x0000000a006c7202 */ /* 0x000fe40000000f00 */
[----:B------:R-:W-:-:S02]  /*04c0*/  CS2R R52, SRZ ;  /* 0x0000000000347805 */ /* 0x000fc4000001ff00 */
[--C-:B------:R-:W-:Y:S02]  /*04d0*/  SHF.R.U64 R7, R10, 0x10, R11.reuse ;  /* 0x000000100a077819 */ /* 0x100fe4000000120b */
[----:B------:R-:W-:Y:S02]  /*04e0*/  CS2R R54, SRZ ;  /* 0x0000000000367805 */ /* 0x000fe4000001ff00 */
[----:B------:R-:W-:Y:S02]  /*04f0*/  MOV R109, R11 ;  /* 0x0000000b006d7202 */ /* 0x000fe40000000f00 */
[----:B------:R-:W-:Y:S02]  /*0500*/  CS2R R36, SRZ ;  /* 0x0000000000247805 */ /* 0x000fe4000001ff00 */
[----:B------:R-:W-:Y:S02]  /*0510*/  SHF.R.U32.HI R8, RZ, 0x10, R11 ;  /* 0x00000010ff087819 */ /* 0x000fe4000001160b */
[----:B------:R-:W-:-:S02]  /*0520*/  CS2R R38, SRZ ;  /* 0x0000000000267805 */ /* 0x000fc4000001ff00 */
[----:B------:R-:W-:Y:S02]  /*0530*/  MOV R110, R14 ;  /* 0x0000000e006e7202 */ /* 0x000fe40000000f00 */
[----:B------:R-:W-:Y:S02]  /*0540*/  CS2R R40, SRZ ;  /* 0x0000000000287805 */ /* 0x000fe4000001ff00 */
[----:B------:R-:W-:Y:S02]  /*0550*/  SHF.R.U64 R9, R14, 0x10, R15 ;  /* 0x000000100e097819 */ /* 0x000fe4000000120f */
[----:B------:R-:W-:Y:S02]  /*0560*/  CS2R R42, SRZ ;  /* 0x00000000002a7805 */ /* 0x000fe4000001ff00 */
[----:B------:R-:W-:Y:S02]  /*0570*/  MOV R111, R15 ;  /* 0x0000000f006f7202 */ /* 0x000fe40000000f00 */
[----:B------:R-:W-:-:S02]  /*0580*/  CS2R R44, SRZ ;  /* 0x00000000002c7805 */ /* 0x000fc4000001ff00 */
[----:B------:R-:W-:Y:S02]  /*0590*/  SHF.R.U32.HI R10, RZ, 0x10, R15 ;  /* 0x00000010ff0a7819 */ /* 0x000fe4000001160f */
[----:B------:R-:W-:Y:S02]  /*05a0*/  CS2R R46, SRZ ;  /* 0x00000000002e7805 */ /* 0x000fe4000001ff00 */
[----:B0-----:R-:W-:Y:S02]  /*05b0*/  ISETP.NE.U32.AND P0, PT, RZ, UR4, PT ;  /* 0x00000004ff007c0c */ /* 0x001fe4000bf05070 */
[----:B------:R-:W-:Y:S02]  /*05c0*/  PRMT R104, R104, 0x5410, R0 ;  /* 0x0000541068687816 */ /* 0x000fe40000000000 */
[----:B------:R-:W-:Y:S02]  /*05d0*/  PRMT R105, R105, 0x5410, R2 ;  /* 0x0000541069697816 */ /* 0x000fe40000000002 */
[----:B------:R-:W-:-:S02]  /*05e0*/  PRMT R106, R106, 0x5410, R4 ;  /* 0x000054106a6a7816 */ /* 0x000fc40000000004 */
[----:B------:R-:W-:Y:S02]  /*05f0*/  PRMT R107, R107, 0x5410, R6 ;  /* 0x000054106b6b7816 */ /* 0x000fe40000000006 */
[----:B------:R-:W-:Y:S02]  /*0600*/  PRMT R108, R108, 0x5410, R7 ;  /* 0x000054106c6c7816 */ /* 0x000fe40000000007 */
[----:B------:R-:W-:Y:S02]  /*0610*/  PRMT R109, R109, 0x5410, R8 ;  /* 0x000054106d6d7816 */ /* 0x000fe40000000008 */
[----:B------:R-:W-:Y:S02]  /*0620*/  PRMT R110, R110, 0x5410, R9 ;  /* 0x000054106e6e7816 */ /* 0x000fe40000000009 */
[----:B------:R-:W-:Y:S02]  /*0630*/  PRMT R111, R111, 0x5410, R10 ;  /* 0x000054106f6f7816 */ /* 0x000fe4000000000a */
[----:B------:R-:W-:-:S13]  /*0640*/  ISETP.NE.AND.EX P0, PT, RZ, UR5, PT, P0 ;  /* 0x00000005ff007c0c */ /* 0x000fda000bf05300 */
.L_x_8888:
[----:B------:R-:W0:Y:S08]  /*0650*/  LDC.64 R72, c[0x0][0x3c0] ;  /* 0x0000f000ff487b82 */ /* 0x000e300000000a00 */
[----:B------:R-:W1:Y:S08]  /*0660*/  @P0 LDC.64 R68, c[0x0][0x3e0] ;  /* 0x0000f800ff440b82 */ /* 0x000e700000000a00 */
[----:B------:R-:W2:Y:S01]  /*0670*/  LDC.64 R70, c[0x0][0x3c8] ;  /* 0x0000f200ff467b82 */ /* 0x000ea20000000a00 */
[----:B-----5:R-:W-:-:S02]  /*0680*/  HFMA2 R76, -RZ, RZ, 1.875, 0 ;  /* 0x3f800000ff4c7431 */ /* 0x020fc400000001ff */
[----:B0-----:R-:W-:-:S06]  /*0690*/  IMAD.WIDE R72, R5, 0x4, R72 ;  /* 0x0000000405487825 */ /* 0x001fcc00078e0248 */
[----:B------:R-:W3:Y:S01]  /*06a0*/  LDG.E R72, desc[UR6][R72.64] ;  /* 0x0000000648487981 */ /* 0x000ee2000c1e1900 */
[----:B-1----:R-:W-:-:S05]  /*06b0*/  @P0 IMAD.WIDE R68, R5, 0x4, R68 ;  /* 0x0000000405440825 */ /* 0x002fca00078e0244 */
[----:B------:R0:W5:Y:S01]  /*06c0*/  @P0 LDG.E R76, desc[UR6][R68.64] ;  /* 0x00000006444c0981 */ /* 0x000162000c1e1900 */
[----:B--2---:R-:W-:-:S05]  /*06d0*/  IMAD.WIDE R70, R5, 0x4, R70 ;  /* 0x0000000405467825 */ /* 0x004fca00078e0246 */
[----:B------:R0:W5:Y:S01]  /*06e0*/  LDG.E R83, desc[UR6][R70.64] ;  /* 0x0000000646537981 */ /* 0x000162000c1e1900 */
[----:B------:R-:W1:Y:S01]  /*06f0*/  S2R R0, SR_TID.X ;  /* 0x0000000000007919 */ /* 0x000e620000002100 */
[----:B------:R-:W-:Y:S02]  /*0700*/  MOV R2, UR14 ;  /* 0x0000000e00027c02 */ /* 0x000fe40008000f00 */
[----:B------:R-:W-:-:S03]  /*0710*/  ISETP.NE.U32.AND P1, PT, RZ, UR10, PT ;  /* 0x0000000aff007c0c */ /* 0x000fc6000bf25070 */
[----:B------:R-:W-:Y:S01]  /*0720*/  IMAD R74, R5, R2, RZ ;  /* 0x00000002054a7224 */ /* 0x000fe200078e02ff */
[----:B------:R-:W-:-:S04]  /*0730*/  ISETP.NE.AND.EX P1, PT, RZ, UR11, PT, P1 ;  /* 0x0000000bff007c0c */ /* 0x000fc8000bf25310 */
[----:B------:R-:W-:Y:S01]  /*0740*/  SHF.R.S32.HI R75, RZ, 0x1f, R74 ;  /* 0x0000001fff4b7819 */ /* 0x000fe2000001144a */
[----:B------:R-:W-:Y:S01]  /*0750*/  BSSY.RECONVERGENT B1, `(.L_x_8842) ;  /* 0x000016c000017945 */ /* 0x000fe20003800200 */
[----:B------:R-:W-:Y:S02]  /*0760*/  ISETP.NE.AND P2, PT, RZ, UR8, PT ;  /* 0x00000008ff007c0c */ /* 0x000fe4000bf45270 */
[----:B------:R-:W-:Y:S02]  /*0770*/  LEA.HI R75, R75, R74, RZ, 0x2 ;  /* 0x0000004a4b4b7211 */ /* 0x000fe400078f10ff */
[----:B-1----:R-:W-:-:S04]  /*0780*/  LOP3.LUT R74, R0, 0x1f, RZ, 0xc0, !PT ;  /* 0x0000001f004a7812 */ /* 0x002fc800078ec0ff */
[----:B------:R-:W-:Y:S02]  /*0790*/  LEA.HI.SX32 R81, R75, R74, 0x1e ;  /* 0x0000004a4b517211 */ /* 0x000fe400078ff2ff */
[----:B---3--:R-:W-:Y:S01]  /*07a0*/  FSEL R99, R72, RZ, !P2 ;  /* 0x000000ff48637208 */ /* 0x008fe20005000000 */
[----:B0-----:R-:W-:Y:S06]  /*07b0*/  @P1 BRA `(.L_x_8843) ;  /* 0x0000000800b41947 */ /* 0x001fec0003800000 */
[C---:B------:R-:W-:Y:S01]  /*07c0*/  ISETP.GE.U32.AND P2, PT, R3.reuse, 0x20, PT ;  /* 0x000000200300780c */ /* 0x040fe20003f46070 */
[----:B------:R-:W-:Y:S01]  /*07d0*/  BSSY.RECONVERGENT B2, `(.L_x_8844) ;  /* 0x000002f000027945 */ /* 0x000fe20003800200 */
[C---:B------:R-:W-:Y:S02]  /*07e0*/  ISETP.GE.U32.AND P3, PT, R3.reuse, 0x40, PT ;  /* 0x000000400300780c */ /* 0x040fe40003f66070 */
[C---:B------:R-:W-:Y:S02]  /*07f0*/  ISETP.GE.U32.AND P4, PT, R3.reuse, 0x60, PT ;  /* 0x000000600300780c */ /* 0x040fe40003f86070 */
[----:B------:R-:W-:Y:S02]  /*0800*/  ISETP.GE.U32.AND P5, PT, R3, 0x80, PT ;  /* 0x000000800300780c */ /* 0x000fe40003fa6070 */
[----:B------:R-:W-:Y:S02]  /*0810*/  MOV R101, RZ ;  /* 0x000000ff00657202 */ /* 0x000fe40000000f00 */
[----:B------:R-:W-:-:S02]  /*0820*/  MOV R102, RZ ;  /* 0x000000ff00667202 */ /* 0x000fc40000000f00 */
[----:B------:R-:W-:Y:S01]  /*0830*/  MOV R103, R81 ;  /* 0x0000005100677202 */ /* 0x000fe20000000f00 */
[----:B------:R-:W-:Y:S06]  /*0840*/  @!P2 BRA `(.L_x_8845) ;  /* 0x00000000009ca947 */ /* 0x000fec0003800000 */
[----:B------:R-:W0:Y:S08]  /*0850*/  LDC.64 R68, c[0x0][0x3a8] ;  /* 0x0000ea00ff447b82 */ /* 0x000e300000000a00 */
[----:B------:R-:W1:Y:S01]  /*0860*/  LDC.64 R72, c[0x0][0x428] ;  /* 0x00010a00ff487b82 */ /* 0x000e620000000a00 */
[----:B0-----:R-:W-:-:S06]  /*0870*/  IMAD.WIDE.U32 R68, R81, 0x10, R68 ;  /* 0x0000001051447825 */ /* 0x001fcc00078e0044 */
[----:B------:R-:W2:Y:S01]  /*0880*/  LDG.E.128 R68, desc[UR6][R68.64] ;  /* 0x0000000644447981 */ /* 0x000ea2000c1e1d00 */
[----:B-1----:R-:W-:-:S06]  /*0890*/  IMAD.WIDE.U32 R72, R81, 0x10, R72 ;  /* 0x0000001051487825 */ /* 0x002fcc00078e0048 */
[----:B------:R-:W3:Y:S01]  /*08a0*/  LDG.E.128 R72, desc[UR6][R72.64] ;  /* 0x0000000648487981 */ /* 0x000ee2000c1e1d00 */
[--C-:B------:R-:W-:Y:S01]  /*08b0*/  HADD2.F32 R91, -RZ, R104.reuse.H0_H0 ;  /* 0x20000068ff5b7230 */ /* 0x100fe20000004100 */
[----:B------:R-:W-:Y:S01]  /*08c0*/  IADD3 R103, PT, PT, R81, 0x20, RZ ;  /* 0x0000002051677810 */ /* 0x000fe20007ffe0ff */
[----:B------:R-:W-:Y:S02]  /*08d0*/  HADD2.F32 R80, -RZ, R104.H1_H1 ;  /* 0x30000068ff507230 */ /* 0x000fe40000004100 */
[C---:B--2---:R-:W-:Y:S01]  /*08e0*/  FADD.FTZ R78, -R99.reuse, R68 ;  /* 0x00000044634e7221 */ /* 0x044fe20000010100 */
[C---:B------:R-:W-:Y:S01]  /*08f0*/  FADD.FTZ R82, -R99.reuse, R69 ;  /* 0x0000004563527221 */ /* 0x040fe20000010100 */
[--C-:B------:R-:W-:Y:S02]  /*0900*/  HADD2.F32 R69, -RZ, R105.reuse.H0_H0 ;  /* 0x20000069ff457230 */ /* 0x100fe40000004100 */
[----:B------:R-:W-:Y:S01]  /*0910*/  FADD.FTZ R100, -R99, R71 ;  /* 0x0000004763647221 */ /* 0x000fe20000010100 */
[----:B-----5:R-:W-:Y:S01]  /*0920*/  FMUL.FTZ R79, R83, R78 ;  /* 0x0000004e534f7220 */ /* 0x020fe20000410000 */
[----:B------:R-:W-:-:S02]  /*0930*/  HADD2.F32 R68, -RZ, R105.H1_H1 ;  /* 0x30000069ff447230 */ /* 0x000fc40000004100 */
[----:B------:R-:W-:Y:S01]  /*0940*/  FADD.FTZ R70, -R99, R70 ;  /* 0x0000004663467221 */ /* 0x000fe20000010100 */
[----:B------:R-:W-:Y:S01]  /*0950*/  FMUL.FTZ R82, R83, R82 ;  /* 0x0000005253527220 */ /* 0x000fe20000410000 */
[----:B---3--:R-:W-:Y:S01]  /*0960*/  FMUL.FTZ R78, R72, R91 ;  /* 0x0000005b484e7220 */ /* 0x008fe20000410000 */
[----:B------:R-:W-:Y:S01]  /*0970*/  FMUL.FTZ R90, R74, R69 ;  /* 0x000000454a5a7220 */ /* 0x000fe20000410000 */
[----:B------:R-:W-:Y:S01]  /*0980*/  FMUL.FTZ R80, R73, R80 ;  /* 0x0000005049507220 */ /* 0x000fe20000410000 */
[----:B------:R-:W-:Y:S01]  /*0990*/  FMUL.FTZ R97, R75, R68 ;  /* 0x000000444b617220 */ /* 0x000fe20000410000 */
[----:B------:R-:W-:Y:S01]  /*09a0*/  FADD.FTZ R69, RZ, R78 ;  /* 0x0000004eff457221 */ /* 0x000fe20000010000 */
[----:B------:R-:W-:Y:S01]  /*09b0*/  FFMA.FTZ R71, R79, R78, RZ ;  /* 0x0000004e4f477223 */ /* 0x000fe200000100ff */
[C---:B------:R-:W-:Y:S01]  /*09c0*/  FMUL.FTZ R91, R83.reuse, R70 ;  /* 0x00000046535b7220 */ /* 0x040fe20000410000 */
        /* <DEDUP_REMOVED lines=15> */
.L_x_8845:
[----:B------:R-:W-:Y:S05]  /*0ac0*/  BSYNC.RECONVERGENT B2 ;  /* 0x0000000000027941 */ /* 0x000fea0003800200 */
.L_x_8844:
[----:B------:R-:W-:Y:S04]  /*0ad0*/  BSSY.RECONVERGENT B2, `(.L_x_8846) ;  /* 0x0000029000027945 */ /* 0x000fe80003800200 */
[----:B------:R-:W-:Y:S05]  /*0ae0*/  @!P3 BRA `(.L_x_8847) ;  /* 0x00000000009cb947 */ /* 0x000fea0003800000 */
        /* <DEDUP_REMOVED lines=8> */
[C---:B--2---:R-:W-:Y:S01]  /*0b70*/  FADD.FTZ R4, -R99.reuse, R72 ;  /* 0x0000004863047221 */ /* 0x044fe20000010100 */
[C---:B------:R-:W-:Y:S01]  /*0b80*/  FADD.FTZ R10, -R99.reuse, R73 ;  /* 0x00000049630a7221 */ /* 0x040fe20000010100 */
[----:B------:R-:W-:Y:S01]  /*0b90*/  FADD.FTZ R112, -R99, R74 ;  /* 0x0000004a63707221 */ /* 0x000fe20000010100 */
[----:B------:R-:W-:Y:S02]  /*0ba0*/  HADD2.F32 R74, -RZ, R106.H1_H1 ;  /* 0x3000006aff4a7230 */ /* 0x000fe40000004100 */
[C---:B-----5:R-:W-:Y:S01]  /*0bb0*/  FMUL.FTZ R7, R83.reuse, R4 ;  /* 0x0000000453077220 */ /* 0x060fe20000410000 */
[----:B------:R-:W-:Y:S01]  /*0bc0*/  FMUL.FTZ R10, R83, R10 ;  /* 0x0000000a530a7220 */ /* 0x000fe20000410000 */
[----:B------:R-:W-:-:S02]  /*0bd0*/  HADD2.F32 R73, -RZ, R107.H0_H0 ;  /* 0x2000006bff497230 */ /* 0x000fc40000004100 */
[----:B------:R-:W-:Y:S01]  /*0be0*/  FMUL.FTZ R89, R83, R112 ;  /* 0x0000007053597220 */ /* 0x000fe20000410000 */
[----:B---3--:R-:W-:Y:S01]  /*0bf0*/  FMUL.FTZ R4, R68, R13 ;  /* 0x0000000d44047220 */ /* 0x008fe20000410000 */
        /* <DEDUP_REMOVED lines=8> */
[----:B------:R-:W-:-:S02]  /*0c80*/  HADD2.F32 R72, -RZ, R107.H1_H1 ;  /* 0x3000006bff487230 */ /* 0x000fc40000004100 */
[----:B------:R-:W-:Y:S01]  /*0c90*/  FADD.FTZ R73, R68, R13 ;  /* 0x0000000d44497221 */ /* 0x000fe20000010000 */
[----:B------:R-:W-:Y:S01]  /*0ca0*/  FADD.FTZ R98, -R99, R75 ;  /* 0x0000004b63627221 */ /* 0x000fe20000010100 */
        /* <DEDUP_REMOVED lines=11> */
.L_x_8847:
[----:B------:R-:W-:Y:S05]  /*0d60*/  BSYNC.RECONVERGENT B2 ;  /* 0x0000000000027941 */ /* 0x000fea0003800200 */
.L_x_8846:
        /* <DEDUP_REMOVED lines=41> */
.L_x_8849:
[----:B------:R-:W-:Y:S05]  /*1000*/  BSYNC.RECONVERGENT B2 ;  /* 0x0000000000027941 */ /* 0x000fea0003800200 */
.L_x_8848:
[----:B------:R-:W-:Y:S05]  /*1010*/  @!P5 BRA `(.L_x_8850) ;  /* 0x0000000c007cd947 */ /* 0x000fea0003800000 */
[----:B------:R-:W0:Y:S08]  /*1020*/  LDC.64 R70, c[0x0][0x3a8] ;  /* 0x0000ea00ff467b82 */ /* 0x000e300000000a00 */
[----:B------:R-:W1:Y:S01]  /*1030*/  LDC.64 R68, c[0x0][0x428] ;  /* 0x00010a00ff447b82 */ /* 0x000e620000000a00 */
[----:B0-----:R-:W-:-:S06]  /*1040*/  IMAD.WIDE.U32 R72, R103, 0x10, R70 ;  /* 0x0000001067487825 */ /* 0x001fcc00078e0046 */
[----:B------:R-:W2:Y:S01]  /*1050*/  LDG.E.128 R72, desc[UR6][R72.64] ;  /* 0x0000000648487981 */ /* 0x000ea2000c1e1d00 */
[----:B-1----:R-:W-:-:S06]  /*1060*/  IMAD.WIDE.U32 R68, R103, 0x10, R68 ;  /* 0x0000001067447825 */ /* 0x002fcc00078e0044 */
[----:B------:R-:W3:Y:S01]  /*1070*/  LDG.E.128 R68, desc[UR6][R68.64] ;  /* 0x0000000644447981 */ /* 0x000ee2000c1e1d00 */
[--C-:B------:R-:W-:Y:S02]  /*1080*/  HADD2.F32 R77, -RZ, R110.reuse.H0_H0 ;  /* 0x2000006eff4d7230 */ /* 0x100fe40000004100 */
[C---:B--2---:R-:W-:Y:S01]  /*1090*/  FADD.FTZ R8, -R99.reuse, R72 ;  /* 0x0000004863087221 */ /* 0x044fe20000010100 */
[C---:B------:R-:W-:Y:S01]  /*10a0*/  FADD.FTZ R14, -R99.reuse, R73 ;  /* 0x00000049630e7221 */ /* 0x040fe20000010100 */
[----:B------:R-:W-:Y:S01]  /*10b0*/  FADD.FTZ R92, -R99, R74 ;  /* 0x0000004a635c7221 */ /* 0x000fe20000010100 */
[----:B------:R-:W-:Y:S02]  /*10c0*/  HADD2.F32 R74, -RZ, R110.H1_H1 ;  /* 0x3000006eff4a7230 */ /* 0x000fe40000004100 */
[C---:B-----5:R-:W-:Y:S01]  /*10d0*/  FMUL.FTZ R11, R83.reuse, R8 ;  /* 0x00000008530b7220 */ /* 0x060fe20000410000 */
[----:B------:R-:W-:Y:S01]  /*10e0*/  FMUL.FTZ R14, R83, R14 ;  /* 0x0000000e530e7220 */ /* 0x000fe20000410000 */
[----:B------:R-:W-:-:S02]  /*10f0*/  HADD2.F32 R73, -RZ, R111.H0_H0 ;  /* 0x2000006fff497230 */ /* 0x000fc40000004100 */
[----:B------:R-:W-:Y:S01]  /*1100*/  FADD.FTZ R94, -R99, R75 ;  /* 0x0000004b635e7221 */ /* 0x000fe20000010100 */
        /* <DEDUP_REMOVED lines=11> */
[C---:B------:R-:W-:Y:S01]  /*11c0*/  FMUL.FTZ R85, R83.reuse, R92 ;  /* 0x0000005c53557220 */ /* 0x040fe20000410000 */
        /* <DEDUP_REMOVED lines=12> */
.L_x_8843:
        /* <DEDUP_REMOVED lines=18> */
[--C-:B------:R-:W-:Y:S01]  /*13b0*/  HADD2.F32 R91, -RZ, R104.reuse.H0_H0 ;  /* 0x20000068ff5b7230 */ /* 0x100fe20000004100 */
[----:B------:R-:W-:Y:S01]  /*13c0*/  IADD3 R103, PT, PT, R81, 0x20, RZ ;  /* 0x0000002051677810 */ /* 0x000fe20007ffe0ff */
[----:B------:R-:W-:Y:S02]  /*13d0*/  HADD2.F32 R80, -RZ, R104.H1_H1 ;  /* 0x30000068ff507230 */ /* 0x000fe40000004100 */
[C---:B---3--:R-:W-:Y:S01]  /*13e0*/  FADD.FTZ R78, -R99.reuse, R68 ;  /* 0x00000044634e7221 */ /* 0x048fe20000010100 */
[C---:B------:R-:W-:Y:S01]  /*13f0*/  FADD.FTZ R82, -R99.reuse, R69 ;  /* 0x0000004563527221 */ /* 0x040fe20000010100 */
[--C-:B------:R-:W-:Y:S02]  /*1400*/  HADD2.F32 R69, -RZ, R105.reuse.H0_H0 ;  /* 0x20000069ff457230 */ /* 0x100fe40000004100 */
[----:B------:R-:W-:Y:S01]  /*1410*/  FADD.FTZ R100, -R99, R71 ;  /* 0x0000004763647221 */ /* 0x000fe20000010100 */
[----:B-----5:R-:W-:Y:S01]  /*1420*/  FMUL.FTZ R79, R83, R78 ;  /* 0x0000004e534f7220 */ /* 0x020fe20000410000 */
[----:B------:R-:W-:-:S02]  /*1430*/  HADD2.F32 R68, -RZ, R105.H1_H1 ;  /* 0x30000069ff447230 */ /* 0x000fc40000004100 */
[----:B------:R-:W-:Y:S01]  /*1440*/  FADD.FTZ R70, -R99, R70 ;  /* 0x0000004663467221 */ /* 0x000fe20000010100 */
[----:B------:R-:W-:Y:S01]  /*1450*/  FMUL.FTZ R82, R83, R82 ;  /* 0x0000005253527220 */ /* 0x000fe20000410000 */
[----:B----4-:R-:W-:Y:S01]  /*1460*/  FMUL.FTZ R78, R72, R91 ;  /* 0x0000005b484e7220 */ /* 0x010fe20000410000 */
        /* <DEDUP_REMOVED lines=21> */
.L_x_8852:
[----:B------:R-:W-:Y:S05]  /*15c0*/  BSYNC.RECONVERGENT B2 ;  /* 0x0000000000027941 */ /* 0x000fea0003800200 */
.L_x_8851:
[----:B------:R-:W-:Y:S04]  /*15d0*/  BSSY.RECONVERGENT B2, `(.L_x_8853) ;  /* 0x000002c000027945 */ /* 0x000fe80003800200 */
        /* <DEDUP_REMOVED lines=10> */
[--C-:B------:R-:W-:Y:S01]  /*1680*/  HADD2.F32 R13, -RZ, R106.reuse.H0_H0 ;  /* 0x2000006aff0d7230 */ /* 0x100fe20000004100 */
[----:B------:R-:W-:Y:S01]  /*1690*/  IADD3 R103, PT, PT, R103, 0x20, RZ ;  /* 0x0000002067677810 */ /* 0x000fe20007ffe0ff */
[C---:B--2---:R-:W-:Y:S01]  /*16a0*/  FADD.FTZ R4, -R99.reuse, R72 ;  /* 0x0000004863047221 */ /* 0x044fe20000010100 */
[C---:B------:R-:W-:Y:S01]  /*16b0*/  FADD.FTZ R10, -R99.reuse, R73 ;  /* 0x00000049630a7221 */ /* 0x040fe20000010100 */
[----:B------:R-:W-:Y:S02]  /*16c0*/  HADD2.F32 R72, -RZ, R106.H1_H1 ;  /* 0x3000006aff487230 */ /* 0x000fe40000004100 */
[----:B------:R-:W-:Y:S01]  /*16d0*/  FADD.FTZ R74, -R99, R74 ;  /* 0x0000004a634a7221 */ /* 0x000fe20000010100 */
        /* <DEDUP_REMOVED lines=27> */
.L_x_8854:
[----:B------:R-:W-:Y:S05]  /*1890*/  BSYNC.RECONVERGENT B2 ;  /* 0x0000000000027941 */ /* 0x000fea0003800200 */
.L_x_8853:
        /* <DEDUP_REMOVED lines=13> */
[C---:B---3--:R-:W-:Y:S01]  /*1970*/  FADD.FTZ R6, -R99.reuse, R72 ;  /* 0x0000004863067221 */ /* 0x048fe20000010100 */
[C---:B------:R-:W-:Y:S01]  /*1980*/  FADD.FTZ R12, -R99.reuse, R73 ;  /* 0x00000049630c7221 */ /* 0x040fe20000010100 */
[----:B------:R-:W-:Y:S02]  /*1990*/  HADD2.F32 R72, -RZ, R108.H1_H1 ;  /* 0x3000006cff487230 */ /* 0x000fe40000004100 */
[----:B------:R-:W-:Y:S01]  /*19a0*/  FADD.FTZ R74, -R99, R74 ;  /* 0x0000004a634a7221 */ /* 0x000fe20000010100 */
[C---:B-----5:R-:W-:Y:S01]  /*19b0*/  FMUL.FTZ R9, R83.reuse, R6 ;  /* 0x0000000653097220 */ /* 0x060fe20000410000 */
[----:B------:R-:W-:Y:S01]  /*19c0*/  FMUL.FTZ R12, R83, R12 ;  /* 0x0000000c530c7220 */ /* 0x000fe20000410000 */
[----:B------:R-:W-:-:S02]  /*19d0*/  HADD2.F32 R73, -RZ, R109.H0_H0 ;  /* 0x2000006dff497230 */ /* 0x000fc40000004100 */
[----:B------:R-:W-:Y:S01]  /*19e0*/  FMUL.FTZ R87, R83, R74 ;  /* 0x0000004a53577220 */ /* 0x000fe20000410000 */
[----:B----4-:R-:W-:Y:S01]  /*19f0*/  FMUL.FTZ R6, R15, R68 ;  /* 0x000000440f067220 */ /* 0x010fe20000410000 */
        /* <DEDUP_REMOVED lines=22> */
.L_x_8856:
[----:B------:R-:W-:Y:S05]  /*1b60*/  BSYNC.RECONVERGENT B2 ;  /* 0x0000000000027941 */ /* 0x000fea0003800200 */
.L_x_8855:
        /* <DEDUP_REMOVED lines=10> */
[--C-:B------:R-:W-:Y:S02]  /*1c10*/  HADD2.F32 R77, -RZ, R110.reuse.H0_H0 ;  /* 0x2000006eff4d7230 */ /* 0x100fe40000004100 */
[--C-:B------:R-:W-:Y:S02]  /*1c20*/  HADD2.F32 R92, -RZ, R111.reuse.H1_H1 ;  /* 0x3000006fff5c7230 */ /* 0x100fe40000004100 */
[C---:B--2---:R-:W-:Y:S01]  /*1c30*/  FADD.FTZ R8, -R99.reuse, R72 ;  /* 0x0000004863087221 */ /* 0x044fe20000010100 */
[C---:B------:R-:W-:Y:S01]  /*1c40*/  FADD.FTZ R14, -R99.reuse, R73 ;  /* 0x00000049630e7221 */ /* 0x040fe20000010100 */
[----:B------:R-:W-:Y:S02]  /*1c50*/  HADD2.F32 R72, -RZ, R110.H1_H1 ;  /* 0x3000006eff487230 */ /* 0x000fe40000004100 */
[----:B------:R-:W-:Y:S01]  /*1c60*/  FADD.FTZ R74, -R99, R74 ;  /* 0x0000004a634a7221 */ /* 0x000fe20000010100 */
        /* <DEDUP_REMOVED lines=26> */
.L_x_8850:
[----:B------:R-:W-:Y:S05]  /*1e10*/  BSYNC.RECONVERGENT B1 ;  /* 0x0000000000017941 */ /* 0x000fea0003800200 */
.L_x_8842:
        /* <DEDUP_REMOVED lines=20> */
.L_x_8900:
[----:B-1----:R-:W-:Y:S01]  /*1f60*/  FADD.FTZ R68, R75, R68 ;  /* 0x000000444b447221 */ /* 0x002fe20000010000 */
[----:B------:R-:W-:Y:S01]  /*1f70*/  ISETP.NE.AND P6, PT, RZ, UR8, PT ;  /* 0x00000008ff007c0c */ /* 0x000fe2000bfc5270 */
[----:B--2---:R-:W-:Y:S01]  /*1f80*/  FADD.FTZ R69, R74, R69 ;  /* 0x000000454a457221 */ /* 0x004fe20000010000 */
[----:B------:R-:W-:Y:S01]  /*1f90*/  BSSY.RECONVERGENT B1, `(.L_x_8858) ;  /* 0x000017e000017945 */ /* 0x000fe20003800200 */
[----:B------:R-:W-:Y:S02]  /*1fa0*/  FMUL.FTZ R68, R68, UR9 ;  /* 0x0000000944447c20 */ /* 0x000fe40008410000 */
[----:B------:R-:W-:-:S03]  /*1fb0*/  FMUL.FTZ R73, R69, UR9 ;  /* 0x0000000945497c20 */ /* 0x000fc60008410000 */
        /* <DEDUP_REMOVED lines=19> */
[----:B------:R-:W-:Y:S06]  /*20f0*/  BRA `(.L_x_8863) ;  /* 0x0000000000407947 */ /* 0x000fec0003800000 */
.L_x_8862:
        /* <DEDUP_REMOVED lines=11> */
[----:B------:R-:W-:-:S02]  /*21b0*/  FMUL.FTZ R101, R83, R70 ;  /* 0x0000004653657220 */ /* 0x000fc40000410000 */
[----:B------:R-:W-:Y:S02]  /*21c0*/  MOV R56, R69 ;  /* 0x0000004500387202 */ /* 0x000fe40000000f00 */
[----:B------:R-:W-:Y:S02]  /*21d0*/  MOV R57, R71 ;  /* 0x0000004700397202 */ /* 0x000fe40000000f00 */
[----:B------:R-:W-:Y:S02]  /*21e0*/  MOV R58, R99 ;  /* 0x00000063003a7202 */ /* 0x000fe40000000f00 */
[----:B------:R-:W-:-:S07]  /*21f0*/  MOV R59, R101 ;  /* 0x00000065003b7202 */ /* 0x000fce0000000f00 */
.L_x_8863:
[----:B------:R-:W1:Y:S01]  /*2200*/  @P1 LDC.64 R102, c[0x0][0x478] ;  /* 0x00011e00ff661b82 */ /* 0x000e620000000a00 */
[-C--:B------:R-:W-:Y:S01]  /*2210*/  FMUL.FTZ R68, R69, R76.reuse ;  /* 0x0000004c45447220 */ /* 0x080fe20000410000 */
[-C--:B------:R-:W-:Y:S01]  /*2220*/  FMUL.FTZ R69, R71, R76.reuse ;  /* 0x0000004c47457220 */ /* 0x080fe20000410000 */
[-C--:B------:R-:W-:Y:S01]  /*2230*/  FMUL.FTZ R70, R99, R76.reuse ;  /* 0x0000004c63467220 */ /* 0x080fe20000410000 */
[----:B------:R-:W-:-:S04]  /*2240*/  FMUL.FTZ R71, R101, R76 ;  /* 0x0000004c65477220 */ /* 0x000fc80000410000 */
[----:B0-----:R-:W0:Y:S01]  /*2250*/  LDC.64 R74, c[0x0][0x468] ;  /* 0x00011a00ff4a7b82 */ /* 0x001e220000000a00 */
[----:B-1----:R-:W-:-:S05]  /*2260*/  @P1 IMAD.WIDE.U32 R102, R81, 0x10, R102 ;  /* 0x0000001051661825 */ /* 0x002fca00078e0066 */
[----:B------:R1:W-:Y:S01]  /*2270*/  @P1 STG.E.128 desc[UR6][R102.64], R56 ;  /* 0x0000003866001986 */ /* 0x0003e2000c101d06 */
[C---:B0-----:R-:W-:Y:S01]  /*2280*/  IMAD.WIDE.U32 R74, R81.reuse, 0x10, R74 ;  /* 0x00000010514a7825 */ /* 0x041fe200078e004a */
[----:B------:R-:W-:-:S04]  /*2290*/  IADD3 R81, PT, PT, R81, 0x20, RZ ;  /* 0x0000002051517810 */ /* 0x000fc80007ffe0ff */
[----:B------:R1:W-:Y:S03]  /*22a0*/  STG.E.128 desc[UR6][R74.64], R68 ;  /* 0x000000444a007986 */ /* 0x0003e6000c101d06 */
.L_x_8861:
[----:B------:R-:W-:Y:S05]  /*22b0*/  BSYNC.RECONVERGENT B2 ;  /* 0x0000000000027941 */ /* 0x000fea0003800200 */
.L_x_8860:
[----:B------:R-:W-:Y:S04]  /*22c0*/  BSSY.RECONVERGENT B2, `(.L_x_8864) ;  /* 0x000002d000027945 */ /* 0x000fe80003800200 */
[----:B------:R-:W-:Y:S05]  /*22d0*/  @!P3 BRA `(.L_x_8865) ;  /* 0x0000000000acb947 */ /* 0x000fea0003800000 */
[----:B------:R-:W-:-:S04]  /*22e0*/  ISETP.NE.U32.AND P1, PT, RZ, UR12, PT ;  /* 0x0000000cff007c0c */ /* 0x000fc8000bf25070 */
[----:B------:R-:W-:-:S13]  /*22f0*/  ISETP.NE.AND.EX P1, PT, RZ, UR13, PT, P1 ;  /* 0x0000000dff007c0c */ /* 0x000fda000bf25310 */
[----:B------:R-:W-:Y:S05]  /*2300*/  @!P1 BRA `(.L_x_8866) ;  /* 0x0000000000449947 */ /* 0x000fea0003800000 */
[-CC-:B-1----:R-:W-:Y:S01]  /*2310*/  FFMA.FTZ R57, R7, R73.reuse, R72.reuse ;  /* 0x0000004907397223 */ /* 0x182fe20000010048 */
        /* <DEDUP_REMOVED lines=14> */
[----:B------:R-:W-:Y:S01]  /*2400*/  MOV R59, R101 ;  /* 0x00000065003b7202 */ /* 0x000fe20000000f00 */
[----:B------:R-:W-:Y:S06]  /*2410*/  BRA `(.L_x_8867) ;  /* 0x0000000000307947 */ /* 0x000fec0003800000 */
.L_x_8866:
[-CC-:B-1----:R-:W-:Y:S01]  /*2420*/  FFMA.FTZ R69, R7, R73.reuse, R72.reuse ;  /* 0x0000004907457223 */ /* 0x182fe20000010048 */
[-CC-:B------:R-:W-:Y:S01]  /*2430*/  FFMA.FTZ R70, R10, R73.reuse, R72.reuse ;  /* 0x000000490a467223 */ /* 0x180fe20000010048 */
[-CC-:B------:R-:W-:Y:S01]  /*2440*/  FFMA.FTZ R71, R89, R73.reuse, R72.reuse ;  /* 0x0000004959477223 */ /* 0x180fe20000010048 */
[----:B------:R-:W-:Y:S01]  /*2450*/  FFMA.FTZ R102, R98, R73, R72 ;  /* 0x0000004962667223 */ /* 0x000fe20000010048 */
[----:B------:R-:W-:Y:S01]  /*2460*/  FADD.FTZ R68, R4, -R69 ;  /* 0x8000004504447221 */ /* 0x000fe20000010000 */
[----:B------:R-:W-:Y:S01]  /*2470*/  FADD.FTZ R70, R13, -R70 ;  /* 0x800000460d467221 */ /* 0x000fe20000010000 */
[----:B0-----:R-:W-:Y:S01]  /*2480*/  FADD.FTZ R74, R88, -R71 ;  /* 0x80000047584a7221 */ /* 0x001fe20000010000 */
[----:B------:R-:W-:Y:S01]  /*2490*/  FADD.FTZ R102, R95, -R102 ;  /* 0x800000665f667221 */ /* 0x000fe20000010000 */
[C---:B-----5:R-:W-:Y:S01]  /*24a0*/  FMUL.FTZ R69, R83.reuse, R68 ;  /* 0x0000004453457220 */ /* 0x060fe20000410000 */
[C---:B------:R-:W-:Y:S01]  /*24b0*/  FMUL.FTZ R71, R83.reuse, R70 ;  /* 0x0000004653477220 */ /* 0x040fe20000410000 */
[C---:B------:R-:W-:Y:S01]  /*24c0*/  FMUL.FTZ R99, R83.reuse, R74 ;  /* 0x0000004a53637220 */ /* 0x040fe20000410000 */
[----:B------:R-:W-:-:S07]  /*24d0*/  FMUL.FTZ R101, R83, R102 ;  /* 0x0000006653657220 */ /* 0x000fce0000410000 */
.L_x_8867:
        /* <DEDUP_REMOVED lines=11> */
.L_x_8865:
[----:B------:R-:W-:Y:S05]  /*2590*/  BSYNC.RECONVERGENT B2 ;  /* 0x0000000000027941 */ /* 0x000fea0003800200 */
.L_x_8864:
[----:B------:R-:W-:Y:S04]  /*25a0*/  BSSY.RECONVERGENT B2, `(.L_x_8868) ;  /* 0x000002d000027945 */ /* 0x000fe80003800200 */
[----:B------:R-:W-:Y:S05]  /*25b0*/  @!P4 BRA `(.L_x_8869) ;  /* 0x0000000000acc947 */ /* 0x000fea0003800000 */
[----:B------:R-:W-:-:S04]  /*25c0*/  ISETP.NE.U32.AND P1, PT, RZ, UR12, PT ;  /* 0x0000000cff007c0c */ /* 0x000fc8000bf25070 */
[----:B------:R-:W-:-:S13]  /*25d0*/  ISETP.NE.AND.EX P1, PT, RZ, UR13, PT, P1 ;  /* 0x0000000dff007c0c */ /* 0x000fda000bf25310 */
[----:B------:R-:W-:Y:S05]  /*25e0*/  @!P1 BRA `(.L_x_8870) ;  /* 0x0000000000449947 */ /* 0x000fea0003800000 */
[-CC-:B-12---:R-:W-:Y:S01]  /*25f0*/  FFMA.FTZ R57, R9, R73.reuse, R72.reuse ;  /* 0x0000004909397223 */ /* 0x186fe20000010048 */
        /* <DEDUP_REMOVED lines=16> */
.L_x_8870:
[-CC-:B-12---:R-:W-:Y:S01]  /*2700*/  FFMA.FTZ R69, R9, R73.reuse, R72.reuse ;  /* 0x0000004909457223 */ /* 0x186fe20000010048 */
        /* <DEDUP_REMOVED lines=11> */
.L_x_8871:
        /* <DEDUP_REMOVED lines=11> */
.L_x_8869:
[----:B------:R-:W-:Y:S05]  /*2870*/  BSYNC.RECONVERGENT B2 ;  /* 0x0000000000027941 */ /* 0x000fea0003800200 */
.L_x_8868:
[----:B------:R-:W-:Y:S05]  /*2880*/  @!P5 BRA `(.L_x_8872) ;  /* 0x0000000c00b8d947 */ /* 0x000fea0003800000 */
[----:B------:R-:W-:-:S04]  /*2890*/  ISETP.NE.U32.AND P1, PT, RZ, UR12, PT ;  /* 0x0000000cff007c0c */ /* 0x000fc8000bf25070 */
[----:B------:R-:W-:-:S13]  /*28a0*/  ISETP.NE.AND.EX P1, PT, RZ, UR13, PT, P1 ;  /* 0x0000000dff007c0c */ /* 0x000fda000bf25310 */
[----:B------:R-:W-:Y:S05]  /*28b0*/  @!P1 BRA `(.L_x_8873) ;  /* 0x0000000000449947 */ /* 0x000fea0003800000 */
[-CC-:B-123--:R-:W-:Y:S01]  /*28c0*/  FFMA.FTZ R57, R11, R73.reuse, R72.reuse ;  /* 0x000000490b397223 */ /* 0x18efe20000010048 */
        /* <DEDUP_REMOVED lines=16> */
.L_x_8873:
[-CC-:B-123--:R-:W-:Y:S01]  /*29d0*/  FFMA.FTZ R69, R11, R73.reuse, R72.reuse ;  /* 0x000000490b457223 */ /* 0x18efe20000010048 */
[-CC-:B------:R-:W-:Y:S01]  /*29e0*/  FFMA.FTZ R70, R14, R73.reuse, R72.reuse ;  /* 0x000000490e467223 */ /* 0x180fe20000010048 */
[-CC-:B------:R-:W-:Y:S01]  /*29f0*/  FFMA.FTZ R71, R85, R73.reuse, R72.reuse ;  /* 0x0000004955477223 */ /* 0x180fe20000010048 */
[----:B------:R-:W-:Y:S01]  /*2a00*/  FFMA.FTZ R73, R94, R73, R72 ;  /* 0x000000495e497223 */ /* 0x000fe20000010048 */
[----:B------:R-:W-:Y:S01]  /*2a10*/  FADD.FTZ R68, R8, -R69 ;  /* 0x8000004508447221 */ /* 0x000fe20000010000 */
[----:B------:R-:W-:Y:S01]  /*2a20*/  FADD.FTZ R70, R77, -R70 ;  /* 0x800000464d467221 */ /* 0x000fe20000010000 */
[----:B------:R-:W-:Y:S01]  /*2a30*/  FADD.FTZ R72, R84, -R71 ;  /* 0x8000004754487221 */ /* 0x000fe20000010000 */
[----:B0-----:R-:W-:Y:S01]  /*2a40*/  FADD.FTZ R74, R92, -R73 ;  /* 0x800000495c4a7221 */ /* 0x001fe20000010000 */
[C---:B-----5:R-:W-:Y:S01]  /*2a50*/  FMUL.FTZ R69, R83.reuse, R68 ;  /* 0x0000004453457220 */ /* 0x060fe20000410000 */
[C---:B------:R-:W-:Y:S01]  /*2a60*/  FMUL.FTZ R99, R83.reuse, R70 ;  /* 0x0000004653637220 */ /* 0x040fe20000410000 */
[C---:B------:R-:W-:Y:S01]  /*2a70*/  FMUL.FTZ R101, R83.reuse, R72 ;  /* 0x0000004853657220 */ /* 0x040fe20000410000 */
[----:B------:R-:W-:-:S07]  /*2a80*/  FMUL.FTZ R83, R83, R74 ;  /* 0x0000004a53537220 */ /* 0x000fce0000410000 */
.L_x_8874:
[----:B------:R-:W1:Y:S01]  /*2a90*/  @P1 LDC.64 R72, c[0x0][0x478] ;  /* 0x00011e00ff481b82 */ /* 0x000e620000000a00 */
[-C--:B------:R-:W-:Y:S01]  /*2aa0*/  FMUL.FTZ R68, R69, R76.reuse ;  /* 0x0000004c45447220 */ /* 0x080fe20000410000 */
[----:B------:R-:W-:-:S06]  /*2ab0*/  FMUL.FTZ R69, R99, R76 ;  /* 0x0000004c63457220 */ /* 0x000fcc0000410000 */
[----:B------:R-:W0:Y:S01]  /*2ac0*/  LDC.64 R70, c[0x0][0x468] ;  /* 0x00011a00ff467b82 */ /* 0x000e220000000a00 */
[----:B-1----:R-:W-:-:S05]  /*2ad0*/  @P1 IMAD.WIDE.U32 R72, R81, 0x10, R72 ;  /* 0x0000001051481825 */ /* 0x002fca00078e0048 */
[----:B------:R1:W-:Y:S01]  /*2ae0*/  @P1 STG.E.128 desc[UR6][R72.64], R56 ;  /* 0x0000003848001986 */ /* 0x0003e2000c101d06 */
[----:B0-----:R-:W-:-:S04]  /*2af0*/  IMAD.WIDE.U32 R74, R81, 0x10, R70 ;  /* 0x00000010514a7825 */ /* 0x001fc800078e0046 */
[-C--:B------:R-:W-:Y:S01]  /*2b00*/  FMUL.FTZ R70, R101, R76.reuse ;  /* 0x0000004c65467220 */ /* 0x080fe20000410000 */
[----:B------:R-:W-:-:S05]  /*2b10*/  FMUL.FTZ R71, R83, R76 ;  /* 0x0000004c53477220 */ /* 0x000fca0000410000 */
[----:B------:R1:W-:Y:S01]  /*2b20*/  STG.E.128 desc[UR6][R74.64], R68 ;  /* 0x000000444a007986 */ /* 0x0003e2000c101d06 */
[----:B------:R-:W-:Y:S05]  /*2b30*/  BRA `(.L_x_8872) ;  /* 0x0000000c000c7947 */ /* 0x000fea0003800000 */
.L_x_8859:
[----:B------:R-:W-:-:S04]  /*2b40*/  UISETP.NE.U32.AND UP0, UPT, UR12, URZ, UPT ;  /* 0x000000ff0c00728c */ /* 0x000fc8000bf05070 */
[----:B------:R-:W-:-:S09]  /*2b50*/  UISETP.NE.AND.EX UP0, UPT, UR13, URZ, UPT, UP0 ;  /* 0x000000ff0d00728c */ /* 0x000fd2000bf05300 */
[----:B------:R-:W-:Y:S05]  /*2b60*/  BRA.U UP0, `(.L_x_8875) ;  /* 0x00000005006c7547 */ /* 0x000fea000b800000 */
[----:B------:R-:W-:Y:S01]  /*2b70*/  ISETP.GT.U32.AND P1, PT, R3, 0x1f, PT ;  /* 0x0000001f0300780c */ /* 0x000fe20003f24070 */
[----:B------:R-:W-:-:S12]  /*2b80*/  BSSY.RECONVERGENT B2, `(.L_x_8876) ;  /* 0x0000016000027945 */ /* 0x000fd80003800200 */
[----:B------:R-:W-:Y:S05]  /*2b90*/  @!P1 BRA `(.L_x_8877) ;  /* 0x0000000000509947 */ /* 0x000fea0003800000 */
[----:B0-----:R-:W0:Y:S01]  /*2ba0*/  LDC.64 R74, c[0x0][0x468] ;  /* 0x00011a00ff4a7b82 */ /* 0x001e220000000a00 */
        /* <DEDUP_REMOVED lines=15> */
[----:B------:R-:W-:Y:S01]  /*2ca0*/  FMUL.FTZ R71, R101, R76 ;  /* 0x0000004c65477220 */ /* 0x000fe20000410000 */
[C---:B0-----:R-:W-:Y:S01]  /*2cb0*/  IMAD.WIDE.U32 R74, R81.reuse, 0x10, R74 ;  /* 0x00000010514a7825 */ /* 0x041fe200078e004a */
[----:B------:R-:W-:-:S04]  /*2cc0*/  IADD3 R81, PT, PT, R81, 0x20, RZ ;  /* 0x0000002051517810 */ /* 0x000fc80007ffe0ff */
[----:B------:R1:W-:Y:S03]  /*2cd0*/  STG.E.128 desc[UR6][R74.64], R68 ;  /* 0x000000444a007986 */ /* 0x0003e6000c101d06 */
.L_x_8877:
[----:B------:R-:W-:Y:S05]  /*2ce0*/  BSYNC.RECONVERGENT B2 ;  /* 0x0000000000027941 */ /* 0x000fea0003800200 */
.L_x_8876:
[----:B------:R-:W-:Y:S04]  /*2cf0*/  BSSY.RECONVERGENT B2, `(.L_x_8878) ;  /* 0x0000016000027945 */ /* 0x000fe80003800200 */
[----:B------:R-:W-:Y:S05]  /*2d00*/  @!P3 BRA `(.L_x_8879) ;  /* 0x000000000050b947 */ /* 0x000fea0003800000 */
[----:B01----:R-:W0:Y:S01]  /*2d10*/  LDC.64 R74, c[0x0][0x468] ;  /* 0x00011a00ff4a7b82 */ /* 0x003e220000000a00 */
        /* <DEDUP_REMOVED lines=19> */
.L_x_8879:
[----:B------:R-:W-:Y:S05]  /*2e50*/  BSYNC.RECONVERGENT B2 ;  /* 0x0000000000027941 */ /* 0x000fea0003800200 */
.L_x_8878:
[----:B------:R-:W-:Y:S04]  /*2e60*/  BSSY.RECONVERGENT B2, `(.L_x_8880) ;  /* 0x0000016000027945 */ /* 0x000fe80003800200 */
[----:B------:R-:W-:Y:S05]  /*2e70*/  @!P4 BRA `(.L_x_8881) ;  /* 0x000000000050c947 */ /* 0x000fea0003800000 */
[----:B012---:R-:W0:Y:S01]  /*2e80*/  LDC.64 R74, c[0x0][0x468] ;  /* 0x00011a00ff4a7b82 */ /* 0x007e220000000a00 */
        /* <DEDUP_REMOVED lines=19> */
.L_x_8881:
[----:B------:R-:W-:Y:S05]  /*2fc0*/  BSYNC.RECONVERGENT B2 ;  /* 0x0000000000027941 */ /* 0x000fea0003800200 */
.L_x_8880:
[----:B------:R-:W-:Y:S05]  /*2fd0*/  @!P5 BRA `(.L_x_8872) ;  /* 0x0000000400e4d947 */ /* 0x000fea0003800000 */
[----:B-123--:R-:W1:Y:S01]  /*2fe0*/  LDC.64 R68, c[0x0][0x468] ;  /* 0x00011a00ff447b82 */ /* 0x00ee620000000a00 */
        /* <DEDUP_REMOVED lines=11> */
[----:B------:R-:W-:-:S03]  /*30a0*/  FFMA.FTZ R83, R83, R72, R51 ;  /* 0x0000004853537223 */ /* 0x000fc60000010033 */
[----:B------:R-:W-:Y:S01]  /*30b0*/  FMUL.FTZ R70, R99, R76 ;  /* 0x0000004c63467220 */ /* 0x000fe20000410000 */
[----:B-1----:R-:W-:-:S04]  /*30c0*/  IMAD.WIDE.U32 R72, R81, 0x10, R68 ;  /* 0x0000001051487825 */ /* 0x002fc800078e0044 */
[-C--:B------:R-:W-:Y:S01]  /*30d0*/  FMUL.FTZ R68, R71, R76.reuse ;  /* 0x0000004c47447220 */ /* 0x080fe20000410000 */
[-C--:B------:R-:W-:Y:S01]  /*30e0*/  FMUL.FTZ R69, R75, R76.reuse ;  /* 0x0000004c4b457220 */ /* 0x080fe20000410000 */
[----:B------:R-:W-:-:S05]  /*30f0*/  FMUL.FTZ R71, R83, R76 ;  /* 0x0000004c53477220 */ /* 0x000fca0000410000 */
[----:B------:R0:W-:Y:S01]  /*3100*/  STG.E.128 desc[UR6][R72.64], R68 ;  /* 0x0000004448007986 */ /* 0x0001e2000c101d06 */
[----:B------:R-:W-:Y:S05]  /*3110*/  BRA `(.L_x_8872) ;  /* 0x0000000400947947 */ /* 0x000fea0003800000 */
.L_x_8875:
[----:B------:R-:W-:Y:S04]  /*3120*/  BSSY.RECONVERGENT B2, `(.L_x_8882) ;  /* 0x0000019000027945 */ /* 0x000fe80003800200 */
[----:B------:R-:W-:Y:S05]  /*3130*/  @!P2 BRA `(.L_x_8883) ;  /* 0x00000000005ca947 */ /* 0x000fea0003800000 */
[----:B------:R-:W1:Y:S01]  /*3140*/  LDC.64 R102, c[0x0][0x478] ;  /* 0x00011e00ff667b82 */ /* 0x000e620000000a00 */
[-CC-:B------:R-:W-:Y:S01]  /*3150*/  FFMA.FTZ R57, R79, R73.reuse, R72.reuse ;  /* 0x000000494f397223 */ /* 0x180fe20000010048 */
[-CC-:B------:R-:W-:Y:S01]  /*3160*/  FFMA.FTZ R59, R82, R73.reuse, R72.reuse ;  /* 0x00000049523b7223 */ /* 0x180fe20000010048 */
[-CC-:B------:R-:W-:Y:S01]  /*3170*/  FFMA.FTZ R69, R91, R73.reuse, R72.reuse ;  /* 0x000000495b457223 */ /* 0x180fe20000010048 */
[----:B------:R-:W-:Y:S01]  /*3180*/  FFMA.FTZ R56, R100, R73, R72 ;  /* 0x0000004964387223 */ /* 0x000fe20000010048 */
[----:B------:R-:W-:Y:S01]  /*3190*/  FADD.FTZ R57, R78, -R57 ;  /* 0x800000394e397221 */ /* 0x000fe20000010000 */
[----:B------:R-:W-:Y:S01]  /*31a0*/  FADD.FTZ R58, R80, -R59 ;  /* 0x8000003b503a7221 */ /* 0x000fe20000010000 */
[----:B------:R-:W-:Y:S01]  /*31b0*/  FADD.FTZ R69, R90, -R69 ;  /* 0x800000455a457221 */ /* 0x000fe20000010000 */
[----:B0-----:R-:W0:Y:S01]  /*31c0*/  LDC.64 R74, c[0x0][0x468] ;  /* 0x00011a00ff4a7b82 */ /* 0x001e220000000a00 */
        /* <DEDUP_REMOVED lines=9> */
[----:B-1----:R-:W-:-:S05]  /*3260*/  IMAD.WIDE.U32 R102, R81, 0x10, R102 ;  /* 0x0000001051667825 */ /* 0x002fca00078e0066 */
[----:B------:R1:W-:Y:S01]  /*3270*/  STG.E.128 desc[UR6][R102.64], R56 ;  /* 0x0000003866007986 */ /* 0x0003e2000c101d06 */
[C---:B0-----:R-:W-:Y:S01]  /*3280*/  IMAD.WIDE.U32 R74, R81.reuse, 0x10, R74 ;  /* 0x00000010514a7825 */ /* 0x041fe200078e004a */
[----:B------:R-:W-:-:S04]  /*3290*/  IADD3 R81, PT, PT, R81, 0x20, RZ ;  /* 0x0000002051517810 */ /* 0x000fc80007ffe0ff */
[----:B------:R1:W-:Y:S03]  /*32a0*/  STG.E.128 desc[UR6][R74.64], R68 ;  /* 0x000000444a007986 */ /* 0x0003e6000c101d06 */
.L_x_8883:
[----:B------:R-:W-:Y:S05]  /*32b0*/  BSYNC.RECONVERGENT B2 ;  /* 0x0000000000027941 */ /* 0x000fea0003800200 */
.L_x_8882:
[----:B------:R-:W-:Y:S04]  /*32c0*/  BSSY.RECONVERGENT B2, `(.L_x_8884) ;  /* 0x0000019000027945 */ /* 0x000fe80003800200 */
[----:B------:R-:W-:Y:S05]  /*32d0*/  @!P3 BRA `(.L_x_8885) ;  /* 0x00000000005cb947 */ /* 0x000fea0003800000 */
[----:B-1----:R-:W1:Y:S01]  /*32e0*/  LDC.64 R102, c[0x0][0x478] ;  /* 0x00011e00ff667b82 */ /* 0x002e620000000a00 */
        /* <DEDUP_REMOVED lines=22> */
.L_x_8885:
[----:B------:R-:W-:Y:S05]  /*3450*/  BSYNC.RECONVERGENT B2 ;  /* 0x0000000000027941 */ /* 0x000fea0003800200 */
.L_x_8884:
[----:B------:R-:W-:Y:S04]  /*3460*/  BSSY.RECONVERGENT B2, `(.L_x_8886) ;  /* 0x0000019000027945 */ /* 0x000fe80003800200 */
[----:B------:R-:W-:Y:S05]  /*3470*/  @!P4 BRA `(.L_x_8887) ;  /* 0x00000000005cc947 */ /* 0x000fea0003800000 */
[----:B-12---:R-:W1:Y:S01]  /*3480*/  LDC.64 R102, c[0x0][0x478] ;  /* 0x00011e00ff667b82 */ /* 0x006e620000000a00 */
        /* <DEDUP_REMOVED lines=22> */
.L_x_8887:
[----:B------:R-:W-:Y:S05]  /*35f0*/  BSYNC.RECONVERGENT B2 ;  /* 0x0000000000027941 */ /* 0x000fea0003800200 */
.L_x_8886:
[----:B------:R-:W-:Y:S05]  /*3600*/  @!P5 BRA `(.L_x_8872) ;  /* 0x000000000058d947 */ /* 0x000fea0003800000 */
[----:B-123--:R-:W1:Y:S01]  /*3610*/  LDC.64 R56, c[0x0][0x478] ;  /* 0x00011e00ff387b82 */ /* 0x00ee620000000a00 */
        /* <DEDUP_REMOVED lines=9> */
[----:B-1----:R-:W-:-:S04]  /*36b0*/  IMAD.WIDE.U32 R72, R81, 0x10, R56 ;  /* 0x0000001051487825 */ /* 0x002fc800078e0038 */
[C---:B-----5:R-:W-:Y:S01]  /*36c0*/  FFMA.FTZ R56, R83.reuse, R59, R48 ;  /* 0x0000003b53387223 */ /* 0x060fe20000010030 */
[C---:B------:R-:W-:Y:S01]  /*36d0*/  FFMA.FTZ R57, R83.reuse, R58, R49 ;  /* 0x0000003a53397223 */ /* 0x040fe20000010031 */
[C---:B------:R-:W-:Y:S01]  /*36e0*/  FFMA.FTZ R58, R83.reuse, R69, R50 ;  /* 0x00000045533a7223 */ /* 0x040fe20000010032 */
[----:B------:R-:W-:Y:S01]  /*36f0*/  FFMA.FTZ R59, R83, R68, R51 ;  /* 0x00000044533b7223 */ /* 0x000fe20000010033 */
[-C--:B------:R-:W-:Y:S01]  /*3700*/  FMUL.FTZ R68, R56, R76.reuse ;  /* 0x0000004c38447220 */ /* 0x080fe20000410000 */
[-C--:B------:R-:W-:Y:S01]  /*3710*/  FMUL.FTZ R69, R57, R76.reuse ;  /* 0x0000004c39457220 */ /* 0x080fe20000410000 */
[----:B------:R-:W-:Y:S01]  /*3720*/  FMUL.FTZ R70, R58, R76 ;  /* 0x0000004c3a467220 */ /* 0x000fe20000410000 */
[----:B0-----:R-:W-:-:S04]  /*3730*/  IMAD.WIDE.U32 R74, R81, 0x10, R74 ;  /* 0x00000010514a7825 */ /* 0x001fc800078e004a */
[----:B------:R-:W-:Y:S01]  /*3740*/  FMUL.FTZ R71, R59, R76 ;  /* 0x0000004c3b477220 */ /* 0x000fe20000410000 */
[----:B------:R4:W-:Y:S04]  /*3750*/  STG.E.128 desc[UR6][R72.64], R56 ;  /* 0x0000003848007986 */ /* 0x0009e8000c101d06 */
[----:B------:R4:W-:Y:S02]  /*3760*/  STG.E.128 desc[UR6][R74.64], R68 ;  /* 0x000000444a007986 */ /* 0x0009e4000c101d06 */
.L_x_8872:
[----:B------:R-:W-:Y:S05]  /*3770*/  BSYNC.RECONVERGENT B1 ;  /* 0x0000000000017941 */ /* 0x000fea0003800200 */
.L_x_8858:
[----:B01234-:R-:W0:Y:S02]  /*3780*/  LDC.64 R68, c[0x0][0x380] ;  /* 0x0000e000ff447b82 */ /* 0x01fe240000000a00 */
[----:B0-----:R-:W-:-:S04]  /*3790*/  LEA R5, R68, R5, 0x2 ;  /* 0x0000000544057211 */ /* 0x001fc800078e10ff */
[----:B------:R-:W-:-:S13]  /*37a0*/  ISETP.GE.AND P1, PT, R5, R69, PT ;  /* 0x000000450500720c */ /* 0x000fda0003f26270 */
[----:B------:R-:W-:Y:S05]  /*37b0*/  @!P1 BRA `(.L_x_8888) ;  /* 0xffffffcc00a49947 */ /* 0x000fea000383ffff */
.L_x_8841:
[----:B------:R-:W-:Y:S05]  /*37c0*/  BSYNC B0 ;  /* 0x0000000000007941 */ /* 0x000fea0003800000 */
.L_x_8840:
[----:B-----5:R-:W0:Y:S01]  /*37d0*/  S2R R6, SR_CgaCtaId ;  /* 0x0000000000067919 */ /* 0x020e220000008800 */
        /* <DEDUP_REMOVED lines=15> */
[----:B------:R-:W-:Y:S01]  /*38d0*/  BAR.SYNC.DEFER_BLOCKING 0x0 ;  /* 0x0000000000007b1d */ /* 0x000fe20000010000 */
[----:B-1----:R-:W-:Y:S01]  /*38e0*/  IMAD R47, R2, UR4, RZ ;  /* 0x00000004022f7c24 */ /* 0x002fe2000f8e02ff */
[----:B------:R-:W-:-:S04]  /*38f0*/  LOP3.LUT R45, R0, 0x7f, RZ, 0x3c, !PT ;  /* 0x0000007f002d7812 */ /* 0x000fc800078e3cff */
[----:B------:R-:W-:-:S04]  /*3900*/  IADD3 R45, PT, PT, R45, R2, RZ ;  /* 0x000000022d2d7210 */ /* 0x000fc80007ffe0ff */
[C---:B------:R-:W-:Y:S02]  /*3910*/  ISETP.GE.U32.AND P2, PT, R45.reuse, 0x80, PT ;  /* 0x000000802d00780c */ /* 0x040fe40003f46070 */
[C---:B------:R-:W-:Y:S01]  /*3920*/  ISETP.GE.U32.AND P1, PT, R45.reuse, 0x100, PT ;  /* 0x000001002d00780c */ /* 0x040fe20003f26070 */
[----:B------:R-:W0:Y:S01]  /*3930*/  LDS R4, [R5] ;  /* 0x0000000005047984 */ /* 0x000e220000000800 */
[----:B------:R-:W-:-:S03]  /*3940*/  ISETP.GE.U32.AND P0, PT, R45, 0x180, PT ;  /* 0x000001802d00780c */ /* 0x000fc60003f06070 */
        /* <DEDUP_REMOVED lines=32> */
[----:B------:R3:W-:Y:S01]  /*3b50*/  STS.128 [R3+0x400], R24 ;  /* 0x0004001803007388 */ /* 0x0007e20000000c00 */
[----:B----4-:R-:W-:-:S03]  /*3b60*/  FADD.FTZ R9, R7, R14 ;  /* 0x0000000e07097221 */ /* 0x010fc60000010000 */
[----:B------:R-:W-:Y:S01]  /*3b70*/  STS.128 [R3+0x600], R28 ;  /* 0x0006001c03007388 */ /* 0x000fe20000000c00 */
[----:B--2---:R-:W-:Y:S01]  /*3b80*/  FADD.FTZ R41, R8, R41 ;  /* 0x0000002908297221 */ /* 0x004fe20000010000 */
[----:B------:R-:W-:Y:S01]  /*3b90*/  BAR.SYNC.DEFER_BLOCKING 0x0 ;  /* 0x0000000000007b1d */ /* 0x000fe20000010000 */
[----:B0-----:R-:W-:-:S04]  /*3ba0*/  IADD3 R35, P3, PT, R47, R0, RZ ;  /* 0x000000002f237210 */ /* 0x001fc80007f7e0ff */
[----:B------:R-:W-:Y:S02]  /*3bb0*/  IADD3.X R2, PT, PT, RZ, RZ, RZ, P3, !PT ;  /* 0x000000ffff027210 */ /* 0x000fe40001ffe4ff */
[C---:B-1----:R-:W-:Y:S02]  /*3bc0*/  SHF.L.U32 R22, R35.reuse, 0x2, RZ ;  /* 0x0000000223167819 */ /* 0x042fe400000006ff */
[----:B------:R-:W-:Y:S02]  /*3bd0*/  SHF.L.U64.HI R35, R35, 0x2, R2 ;  /* 0x0000000223237819 */ /* 0x000fe40000010202 */
[----:B---3--:R-:W-:Y:S02]  /*3be0*/  IADD3 R24, P4, PT, R22, UR18, RZ ;  /* 0x0000001216187c10 */ /* 0x008fe4000ff9e0ff */
[----:B------:R-:W-:Y:S02]  /*3bf0*/  ISETP.GE.U32.AND P3, PT, R45, 0x200, PT ;  /* 0x000002002d00780c */ /* 0x000fe40003f66070 */
[----:B------:R-:W-:-:S02]  /*3c00*/  IADD3.X R45, PT, PT, R35, UR19, RZ, P4, !PT ;  /* 0x00000013232d7c10 */ /* 0x000fc4000a7fe4ff */
[----:B------:R-:W-:Y:S02]  /*3c10*/  IADD3 R22, P5, PT, R22, UR16, RZ ;  /* 0x0000001016167c10 */ /* 0x000fe4000ffbe0ff */
[----:B------:R-:W-:Y:S02]  /*3c20*/  @P2 MOV R2, R24 ;  /* 0x0000001800022202 */ /* 0x000fe40000000f00 */
        /* <DEDUP_REMOVED lines=70> */
.L_x_8857:
        /* <DEDUP_REMOVED lines=8> */
.L_x_8890:
[----:B------:R-:W-:Y:S05]  /*4110*/  BSYNC B1 ;  /* 0x0000000000017941 */ /* 0x000fea0003800000 */
.L_x_8889:
        /* <DEDUP_REMOVED lines=8> */
.L_x_8891:
[----:B------:R-:W-:Y:S01]  /*41a0*/  FADD.FTZ R68, R68, R101 ;  /* 0x0000006544447221 */ /* 0x000fe20000010000 */
[----:B------:R-:W-:-:S04]  /*41b0*/  HFMA2 R113, -RZ, RZ, 0, 1.1920928955078125e-07 ;  /* 0x00000002ff717431 */ /* 0x000fc800000001ff */
[----:B------:R-:W-:Y:S02]  /*41c0*/  MOV R112, R68 ;  /* 0x0000004400707202 */ /* 0x000fe40000000f00 */
[----:B------:R-:W-:-:S07]  /*41d0*/  MOV R69, R103 ;  /* 0x0000006700457202 */ /* 0x000fce0000000f00 */
[----:B------:R-:W-:Y:S05]  /*41e0*/  WARPSYNC.COLLECTIVE R99, `(.L_x_8892) ;  /* 0x0000000063087348 */ /* 0x000fea0003c00000 */
[----:B------:R0:W1:Y:S02]  /*41f0*/  SHFL.BFLY P6, R103, R112, R113, R114 ;  /* 0x0c00007170677389 */ /* 0x00006400000c0072 */
[----:B01----:R-:W-:Y:S05]  /*4200*/  ENDCOLLECTIVE ;  /* 0x000000000000791b */ /* 0x003fea0003800000 */
.L_x_8892:
[----:B------:R-:W-:-:S05]  /*4210*/  FADD.FTZ R69, R69, R102 ;  /* 0x0000006645457221 */ /* 0x000fca0000010000 */
[----:B------:R-:W-:Y:S02]  /*4220*/  MOV R112, R69 ;  /* 0x0000004500707202 */ /* 0x000fe40000000f00 */
[----:B------:R-:W-:-:S07]  /*4230*/  MOV R71, R103 ;  /* 0x0000006700477202 */ /* 0x000fce0000000f00 */
[----:B------:R-:W-:Y:S05]  /*4240*/  WARPSYNC.COLLECTIVE R99, `(.L_x_8893) ;  /* 0x0000000063087348 */ /* 0x000fea0003c00000 */
[----:B------:R0:W1:Y:S02]  /*4250*/  SHFL.BFLY P6, R103, R112, R113, R114 ;  /* 0x0c00007170677389 */ /* 0x00006400000c0072 */
[----:B01----:R-:W-:Y:S05]  /*4260*/  ENDCOLLECTIVE ;  /* 0x000000000000791b */ /* 0x003fea0003800000 */
.L_x_8893:
[----:B------:R-:W-:Y:S01]  /*4270*/  FADD.FTZ R71, R68, R71 ;  /* 0x0000004744477221 */ /* 0x000fe20000010000 */
[----:B------:R-:W-:-:S04]  /*4280*/  HFMA2 R113, -RZ, RZ, 0, 2.384185791015625e-07 ;  /* 0x00000004ff717431 */ /* 0x000fc800000001ff */
[----:B------:R-:W-:Y:S02]  /*4290*/  MOV R112, R71 ;  /* 0x0000004700707202 */ /* 0x000fe40000000f00 */
[----:B------:R-:W-:-:S07]  /*42a0*/  MOV R70, R103 ;  /* 0x0000006700467202 */ /* 0x000fce0000000f00 */
[----:B------:R-:W-:Y:S05]  /*42b0*/  WARPSYNC.COLLECTIVE R99, `(.L_x_8894) ;  /* 0x0000000063087348 */ /* 0x000fea0003c00000 */
[----:B------:R0:W1:Y:S02]  /*42c0*/  SHFL.BFLY P6, R103, R112, R113, R114 ;  /* 0x0c00007170677389 */ /* 0x00006400000c0072 */
[----:B01----:R-:W-:Y:S05]  /*42d0*/  ENDCOLLECTIVE ;  /* 0x000000000000791b */ /* 0x003fea0003800000 */
.L_x_8894:
[----:B------:R-:W-:-:S05]  /*42e0*/  FADD.FTZ R70, R69, R70 ;  /* 0x0000004645467221 */ /* 0x000fca0000010000 */
[----:B------:R-:W-:Y:S02]  /*42f0*/  MOV R112, R70 ;  /* 0x0000004600707202 */ /* 0x000fe40000000f00 */
[----:B------:R-:W-:-:S07]  /*4300*/  MOV R72, R103 ;  /* 0x0000006700487202 */ /* 0x000fce0000000f00 */
[----:B------:R-:W-:Y:S05]  /*4310*/  WARPSYNC.COLLECTIVE R99, `(.L_x_8895) ;  /* 0x0000000063087348 */ /* 0x000fea0003c00000 */
[----:B------:R0:W1:Y:S02]  /*4320*/  SHFL.BFLY P6, R103, R112, R113, R114 ;  /* 0x0c00007170677389 */ /* 0x00006400000c0072 */
[----:B01----:R-:W-:Y:S05]  /*4330*/  ENDCOLLECTIVE ;  /* 0x000000000000791b */ /* 0x003fea0003800000 */
.L_x_8895:
[----:B------:R-:W-:Y:S01]  /*4340*/  FADD.FTZ R72, R71, R72 ;  /* 0x0000004847487221 */ /* 0x000fe20000010000 */
[----:B------:R-:W-:-:S04]  /*4350*/  HFMA2 R113, -RZ, RZ, 0, 4.76837158203125e-07 ;  /* 0x00000008ff717431 */ /* 0x000fc800000001ff */
[----:B------:R-:W-:Y:S02]  /*4360*/  MOV R112, R72 ;  /* 0x0000004800707202 */ /* 0x000fe40000000f00 */
[----:B------:R-:W-:-:S07]  /*4370*/  MOV R73, R103 ;  /* 0x0000006700497202 */ /* 0x000fce0000000f00 */
[----:B------:R-:W-:Y:S05]  /*4380*/  WARPSYNC.COLLECTIVE R99, `(.L_x_8896) ;  /* 0x0000000063087348 */ /* 0x000fea0003c00000 */
[----:B------:R0:W1:Y:S02]  /*4390*/  SHFL.BFLY P6, R103, R112, R113, R114 ;  /* 0x0c00007170677389 */ /* 0x00006400000c0072 */
[----:B01----:R-:W-:Y:S05]  /*43a0*/  ENDCOLLECTIVE ;  /* 0x000000000000791b */ /* 0x003fea0003800000 */
.L_x_8896:
[----:B------:R-:W-:-:S05]  /*43b0*/  FADD.FTZ R73, R70, R73 ;  /* 0x0000004946497221 */ /* 0x000fca0000010000 */
[----:B------:R-:W-:Y:S02]  /*43c0*/  MOV R112, R73 ;  /* 0x0000004900707202 */ /* 0x000fe40000000f00 */
[----:B------:R-:W-:-:S07]  /*43d0*/  MOV R75, R103 ;  /* 0x00000067004b7202 */ /* 0x000fce0000000f00 */
[----:B------:R-:W-:Y:S05]  /*43e0*/  WARPSYNC.COLLECTIVE R99, `(.L_x_8897) ;  /* 0x0000000063087348 */ /* 0x000fea0003c00000 */
[----:B------:R0:W1:Y:S02]  /*43f0*/  SHFL.BFLY P6, R103, R112, R113, R114 ;  /* 0x0c00007170677389 */ /* 0x00006400000c0072 */
[----:B01----:R-:W-:Y:S05]  /*4400*/  ENDCOLLECTIVE ;  /* 0x000000000000791b */ /* 0x003fea0003800000 */
.L_x_8897:
[----:B------:R-:W-:Y:S01]  /*4410*/  FADD.FTZ R75, R72, R75 ;  /* 0x0000004b484b7221 */ /* 0x000fe20000010000 */
[----:B------:R-:W-:-:S04]  /*4420*/  HFMA2 R113, -RZ, RZ, 0, 9.5367431640625e-07 ;  /* 0x00000010ff717431 */ /* 0x000fc800000001ff */
[----:B------:R-:W-:Y:S02]  /*4430*/  MOV R112, R75 ;  /* 0x0000004b00707202 */ /* 0x000fe40000000f00 */
[----:B------:R-:W-:-:S07]  /*4440*/  MOV R74, R103 ;  /* 0x00000067004a7202 */ /* 0x000fce0000000f00 */
[----:B------:R-:W-:Y:S05]  /*4450*/  WARPSYNC.COLLECTIVE R99, `(.L_x_8898) ;  /* 0x0000000063087348 */ /* 0x000fea0003c00000 */
[----:B------:R0:W1:Y:S02]  /*4460*/  SHFL.BFLY P6, R103, R112, R113, R114 ;  /* 0x0c00007170677389 */ /* 0x00006400000c0072 */
[----:B01----:R-:W-:Y:S05]  /*4470*/  ENDCOLLECTIVE ;  /* 0x000000000000791b */ /* 0x003fea0003800000 */
.L_x_8898:
[----:B------:R-:W-:-:S05]  /*4480*/  FADD.FTZ R74, R73, R74 ;  /* 0x0000004a494a7221 */ /* 0x000fca0000010000 */
[----:B------:R-:W-:Y:S02]  /*4490*/  MOV R112, R74 ;  /* 0x0000004a00707202 */ /* 0x000fe40000000f00 */
[----:B------:R-:W-:-:S07]  /*44a0*/  MOV R68, R103 ;  /* 0x0000006700447202 */ /* 0x000fce0000000f00 */
[----:B------:R-:W-:Y:S05]  /*44b0*/  WARPSYNC.COLLECTIVE R99, `(.L_x_8899) ;  /* 0x0000000063087348 */ /* 0x000fea0003c00000 */
[----:B------:R0:W1:Y:S02]  /*44c0*/  SHFL.BFLY P6, R103, R112, R113, R114 ;  /* 0x0c00007170677389 */ /* 0x00006400000c0072 */
[----:B01----:R-:W-:Y:S05]  /*44d0*/  ENDCOLLECTIVE ;  /* 0x000000000000791b */ /* 0x003fea0003800000 */
.L_x_8899:
[----:B------:R-:W-:Y:S01]  /*44e0*/  MOV R69, R103 ;  /* 0x0000006700457202 */ /* 0x000fe20000000f00 */
[----:B------:R-:W-:Y:S06]  /*44f0*/  BRA `(.L_x_8900) ;  /* 0xffffffd800987947 */ /* 0x000fec000383ffff */
.L_x_8901:
        /* <DEDUP_REMOVED lines=16> */
.L_x_11308:


//--------------------- .text._ZN10layer_norm13ln_bwd_kernelINS_13Kernel_traitsI6__halfffffjLj512ELj1ELj4ELj1ELj16ENS_18Kernel_traits_baseILj512ES2_ffffjLj128EEEEELb0ELb0ELb0ELb1EEEvNS_9BwdParamsE --------------------------
	.section	.text._ZN10layer_norm13ln_bwd_kernelINS_13Kernel_traitsI6__halfffffjLj512ELj1ELj4ELj1ELj16ENS_18Kernel_traits_baseILj512ES2_ffffjLj128EEEEELb0ELb0ELb0ELb1EEEvNS_9BwdParamsE,"ax",@progbits
	.align	128
        .global         _ZN10layer_norm13ln_bwd_kernelINS_13Kernel_traitsI6__halfffffjLj512ELj1ELj4ELj1ELj16ENS_18Kernel_traits_baseILj512ES2_ffffjLj128EEEEELb0ELb0ELb0ELb1EEEvNS_9BwdParamsE
        .type           _ZN10layer_norm13ln_bwd_kernelINS_13Kernel_traitsI6__halfffffjLj512ELj1ELj4ELj1ELj16ENS_18Kernel_traits_baseILj512ES2_ffffjLj128EEEEELb0ELb0ELb0ELb1EEEvNS_9BwdParamsE,@function
        .size           _ZN10layer_norm13ln_bwd_kernelINS_13Kernel_traitsI6__halfffffjLj512ELj1ELj4ELj1ELj16ENS_18Kernel_traits_baseILj512ES2_ffffjLj128EEEEELb0ELb0ELb0ELb1EEEvNS_9BwdParamsE,(.L_x_11309 - _ZN10layer_norm13ln_bwd_kernelINS_13Kernel_traitsI6__halfffffjLj512ELj1ELj4ELj1ELj16ENS_18Kernel_traits_baseILj512ES2_ffffjLj128EEEEELb0ELb0ELb0ELb1EEEvNS_9BwdParamsE)
        .other          _ZN10layer_norm13ln_bwd_kernelINS_13Kernel_traitsI6__halfffffjLj512ELj1ELj4ELj1ELj16ENS_18Kernel_traits_baseILj512ES2_ffffjLj128EEEEELb0ELb0ELb0ELb1EEEvNS_9BwdParamsE,@"STO_CUDA_ENTRY STV_DEFAULT"
_ZN10layer_norm13ln_bwd_kernelINS_13Kernel_traitsI6__halfffffjLj512ELj1ELj4ELj1ELj16ENS_18Kernel_traits_baseILj512ES2_ffffjLj128EEEEELb0ELb0ELb0ELb1EEEvNS_9BwdParamsE:
.text._ZN10layer_norm13ln_bwd_kernelINS_13Kernel_traitsI6__halfffffjLj512ELj1ELj4ELj1ELj16ENS_18Kernel_traits_baseILj512ES2_ffffjLj128EEEEELb0ELb0ELb0ELb1EEEvNS_9BwdParamsE:
        /* <DEDUP_REMOVED lines=28> */
[----:B0-----:R-:W-:-:S04]  /*01c0*/  SHF.R.U32.HI R0, RZ, 0x5, R24 ;  /* 0x00000005ff007819 */ /* 0x001fc80000011618 */
[----:B------:R-:W-:-:S04]  /*01d0*/  LOP3.LUT R0, R0, UR4, RZ, 0xfc, !PT ;  /* 0x0000000400007c12 */ /* 0x000fc8000f8efcff */
[----:B--2---:R-:W-:-:S13]  /*01e0*/  ISETP.GE.AND P0, PT, R0, UR5, PT ;  /* 0x0000000500007c0c */ /* 0x004fda000bf06270 */
[----:B-1-34-:R-:W-:Y:S05]  /*01f0*/  @P0 BRA `(.L_x_8903) ;  /* 0x0000002c00b00947 */ /* 0x01afea0003800000 */
[----:B------:R-:W0:Y:S01]  /*0200*/  LDC.64 R2, c[0x0][0x3d0] ;  /* 0x0000f400ff027b82 */ /* 0x000e220000000a00 */
[----:B------:R-:W-:Y:S01]  /*0210*/  LOP3.LUT R90, R24, 0x1f, RZ, 0xc0, !PT ;  /* 0x0000001f185a7812 */ /* 0x000fe200078ec0ff */
[----:B------:R-:W1:Y:S04]  /*0220*/  LDCU.64 UR4, c[0x0][0x3e0] ;  /* 0x00007c00ff0477ac */ /* 0x000e680008000a00 */
[----:B0-----:R-:W-:-:S05]  /*0230*/  IMAD.WIDE.U32 R2, R90, 0x8, R2 ;  /* 0x000000085a027825 */ /* 0x001fca00078e0002 */
[----:B------:R-:W2:Y:S04]  /*0240*/  LDG.E.64 R28, desc[UR6][R2.64+0x300] ;  /* 0x00030006021c7981 */ /* 0x000ea8000c1e1b00 */
[----:B------:R-:W3:Y:S04]  /*0250*/  LDG.E.64 R30, desc[UR6][R2.64+0x200] ;  /* 0x00020006021e7981 */ /* 0x000ee8000c1e1b00 */
[----:B------:R-:W4:Y:S04]  /*0260*/  LDG.E.64 R80, desc[UR6][R2.64+0x100] ;  /* 0x0001000602507981 */ /* 0x000f28000c1e1b00 */
[----:B------:R0:W5:Y:S01]  /*0270*/  LDG.E.64 R82, desc[UR6][R2.64] ;  /* 0x0000000602527981 */ /* 0x000162000c1e1b00 */
[----:B-1----:R-:W-:Y:S01]  /*0280*/  ISETP.NE.U32.AND P0, PT, RZ, UR4, PT ;  /* 0x00000004ff007c0c */ /* 0x002fe2000bf05070 */
[----:B------:R-:W-:Y:S01]  /*0290*/  HFMA2 R88, -RZ, RZ, 0, 0 ;  /* 0x00000000ff587431 */ /* 0x000fe200000001ff */
[----:B------:R-:W-:Y:S01]  /*02a0*/  BSSY B1, `(.L_x_8904) ;  /* 0x00002c3000017945 */ /* 0x000fe20003800000 */
[----:B------:R-:W-:-:S02]  /*02b0*/  MOV R89, R0 ;  /* 0x0000000000597202 */ /* 0x000fc40000000f00 */
[----:B------:R-:W-:Y:S02]  /*02c0*/  CS2R R86, SRZ ;  /* 0x0000000000567805 */ /* 0x000fe4000001ff00 */
[----:B------:R-:W-:Y:S02]  /*02d0*/  ISETP.NE.AND.EX P0, PT, RZ, UR5, PT, P0 ;  /* 0x00000005ff007c0c */ /* 0x000fe4000bf05300 */
[----:B------:R-:W-:Y:S02]  /*02e0*/  CS2R R84, SRZ ;  /* 0x0000000000547805 */ /* 0x000fe4000001ff00 */
[----:B------:R-:W-:Y:S02]  /*02f0*/  MOV R0, RZ ;  /* 0x000000ff00007202 */ /* 0x000fe40000000f00 */
        /* <DEDUP_REMOVED lines=11> */
[--C-:B--2---:R-:W-:Y:S02]  /*03b0*/  SHF.R.U64 R92, R28, 0x10, R29.reuse ;  /* 0x000000101c5c7819 */ /* 0x104fe4000000121d */
[----:B------:R-:W-:Y:S02]  /*03c0*/  SHF.R.U32.HI R5, RZ, 0x10, R29 ;  /* 0x00000010ff057819 */ /* 0x000fe4000001161d */
[----:B---3--:R-:W-:-:S02]  /*03d0*/  SHF.R.U64 R93, R30, 0x10, R31 ;  /* 0x000000101e5d7819 */ /* 0x008fc4000000121f */
[----:B------:R-:W-:Y:S02]  /*03e0*/  SHF.R.U32.HI R4, RZ, 0x10, R31 ;  /* 0x00000010ff047819 */ /* 0x000fe4000001161f */
[--C-:B----4-:R-:W-:Y:S02]  /*03f0*/  SHF.R.U64 R94, R80, 0x10, R81.reuse ;  /* 0x00000010505e7819 */ /* 0x110fe40000001251 */
[----:B0-----:R-:W-:Y:S02]  /*0400*/  SHF.R.U32.HI R3, RZ, 0x10, R81 ;  /* 0x00000010ff037819 */ /* 0x001fe40000011651 */
[--C-:B-----5:R-:W-:Y:S02]  /*0410*/  SHF.R.U64 R95, R82, 0x10, R83.reuse ;  /* 0x00000010525f7819 */ /* 0x120fe40000001253 */
[----:B------:R-:W-:Y:S02]  /*0420*/  SHF.R.U32.HI R2, RZ, 0x10, R83 ;  /* 0x00000010ff027819 */ /* 0x000fe40000011653 */
[----:B------:R-:W-:-:S02]  /*0430*/  PRMT R92, R92, 0x5410, R5 ;  /* 0x000054105c5c7816 */ /* 0x000fc40000000005 */
[----:B------:R-:W-:Y:S02]  /*0440*/  PRMT R93, R93, 0x5410, R4 ;  /* 0x000054105d5d7816 */ /* 0x000fe40000000004 */
[----:B------:R-:W-:Y:S02]  /*0450*/  CS2R R4, SRZ ;  /* 0x0000000000047805 */ /* 0x000fe4000001ff00 */
[----:B------:R-:W-:Y:S02]  /*0460*/  PRMT R94, R94, 0x5410, R3 ;  /* 0x000054105e5e7816 */ /* 0x000fe40000000003 */
[----:B------:R-:W-:Y:S02]  /*0470*/  PRMT R95, R95, 0x5410, R2 ;  /* 0x000054105f5f7816 */ /* 0x000fe40000000002 */
[----:B------:R-:W-:-:S07]  /*0480*/  CS2R R2, SRZ ;  /* 0x0000000000027805 */ /* 0x000fce000001ff00 */
.L_x_8912:
[----:B------:R-:W0:Y:S08]  /*0490*/  LDC.64 R48, c[0x0][0x3c0] ;  /* 0x0000f000ff307b82 */ /* 0x000e300000000a00 */
[----:B------:R-:W1:Y:S08]  /*04a0*/  @P0 LDC.64 R52, c[0x0][0x3e0] ;  /* 0x0000f800ff340b82 */ /* 0x000e700000000a00 */
[----:B------:R-:W2:Y:S01]  /*04b0*/  LDC.64 R50, c[0x0][0x3c8] ;  /* 0x0000f200ff327b82 */ /* 0x000ea20000000a00 */
[----:B------:R-:W-:Y:S01]  /*04c0*/  MOV R91, 0x3f800000 ;  /* 0x3f800000005b7802 */ /* 0x000fe20000000f00 */
[----:B0-----:R-:W-:-:S06]  /*04d0*/  IMAD.WIDE R48, R89, 0x4, R48 ;  /* 0x0000000459307825 */ /* 0x001fcc00078e0230 */
[----:B------:R-:W3:Y:S01]  /*04e0*/  LDG.E R48, desc[UR6][R48.64] ;  /* 0x0000000630307981 */ /* 0x000ee2000c1e1900 */
[----:B-1----:R-:W-:-:S05]  /*04f0*/  @P0 IMAD.WIDE R52, R89, 0x4, R52 ;  /* 0x0000000459340825 */ /* 0x002fca00078e0234 */
[----:B------:R0:W5:Y:S01]  /*0500*/  @P0 LDG.E R91, desc[UR6][R52.64] ;  /* 0x00000006345b0981 */ /* 0x000162000c1e1900 */
[----:B--2---:R-:W-:-:S05]  /*0510*/  IMAD.WIDE R50, R89, 0x4, R50 ;  /* 0x0000000459327825 */ /* 0x004fca00078e0232 */
[----:B------:R0:W5:Y:S01]  /*0520*/  LDG.E R97, desc[UR6][R50.64] ;  /* 0x0000000632617981 */ /* 0x000162000c1e1900 */
[----:B------:R-:W-:Y:S01]  /*0530*/  ISETP.NE.U32.AND P1, PT, RZ, UR10, PT ;  /* 0x0000000aff007c0c */ /* 0x000fe2000bf25070 */
[----:B------:R-:W-:-:S03]  /*0540*/  IMAD R54, R89, UR9, RZ ;  /* 0x0000000959367c24 */ /* 0x000fc6000f8e02ff */
[----:B------:R-:W-:Y:S02]  /*0550*/  ISETP.NE.AND.EX P1, PT, RZ, UR11, PT, P1 ;  /* 0x0000000bff007c0c */ /* 0x000fe4000bf25310 */
[----:B------:R-:W-:Y:S02]  /*0560*/  SHF.R.S32.HI R55, RZ, 0x1f, R54 ;  /* 0x0000001fff377819 */ /* 0x000fe40000011436 */
[----:B------:R-:W-:Y:S02]  /*0570*/  ISETP.NE.AND P2, PT, RZ, UR8, PT ;  /* 0x00000008ff007c0c */ /* 0x000fe4000bf45270 */
[----:B------:R-:W-:-:S04]  /*0580*/  LEA.HI R55, R55, R54, RZ, 0x2 ;  /* 0x0000003637377211 */ /* 0x000fc800078f10ff */
[----:B------:R-:W-:Y:S02]  /*0590*/  LEA.HI.SX32 R101, R55, R90, 0x1e ;  /* 0x0000005a37657211 */ /* 0x000fe400078ff2ff */
[----:B---3--:R-:W-:Y:S01]  /*05a0*/  FSEL R100, R48, RZ, !P2 ;  /* 0x000000ff30647208 */ /* 0x008fe20005000000 */
[----:B0-----:R-:W-:Y:S06]  /*05b0*/  @P1 BRA `(.L_x_8905) ;  /* 0x0000000800181947 */ /* 0x001fec0003800000 */
[----:B------:R-:W0:Y:S01]  /*05c0*/  LDC.64 R76, c[0x0][0x3a8] ;  /* 0x0000ea00ff4c7b82 */ /* 0x000e220000000a00 */
[C---:B------:R-:W-:Y:S02]  /*05d0*/  IADD3 R99, PT, PT, R101.reuse, 0x20, RZ ;  /* 0x0000002065637810 */ /* 0x040fe40007ffe0ff */
[----:B------:R-:W-:-:S05]  /*05e0*/  IADD3 R98, PT, PT, R101, 0x40, RZ ;  /* 0x0000004065627810 */ /* 0x000fca0007ffe0ff */
[----:B------:R-:W1:Y:S01]  /*05f0*/  LDC.64 R48, c[0x0][0x428] ;  /* 0x00010a00ff307b82 */ /* 0x000e620000000a00 */
[C---:B------:R-:W-:Y:S01]  /*0600*/  IADD3 R96, PT, PT, R101.reuse, 0x60, RZ ;  /* 0x0000006065607810 */ /* 0x040fe20007ffe0ff */
[----:B0-----:R-:W-:-:S04]  /*0610*/  IMAD.WIDE.U32 R64, R101, 0x10, R76 ;  /* 0x0000001065407825 */ /* 0x001fc800078e004c */
[--C-:B------:R-:W-:Y:S02]  /*0620*/  IMAD.WIDE.U32 R68, R99, 0x10, R76.reuse ;  /* 0x0000001063447825 */ /* 0x100fe400078e004c */
[----:B------:R-:W2:Y:S02]  /*0630*/  LDG.E.128 R64, desc[UR6][R64.64] ;  /* 0x0000000640407981 */ /* 0x000ea4000c1e1d00 */
[--C-:B------:R-:W-:Y:S02]  /*0640*/  IMAD.WIDE.U32 R72, R98, 0x10, R76.reuse ;  /* 0x0000001062487825 */ /* 0x100fe400078e004c */
[----:B------:R-:W3:Y:S02]  /*0650*/  LDG.E.128 R68, desc[UR6][R68.64] ;  /* 0x0000000644447981 */ /* 0x000ee4000c1e1d00 */
[----:B------:R-:W-:Y:S02]  /*0660*/  IMAD.WIDE.U32 R76, R96, 0x10, R76 ;  /* 0x00000010604c7825 */ /* 0x000fe400078e004c */
[----:B------:R-:W4:Y:S02]  /*0670*/  LDG.E.128 R72, desc[UR6][R72.64] ;  /* 0x0000000648487981 */ /* 0x000f24000c1e1d00 */
[----:B-1----:R-:W-:-:S02]  /*0680*/  IMAD.WIDE.U32 R60, R101, 0x10, R48 ;  /* 0x00000010653c7825 */ /* 0x002fc400078e0030 */
[----:B------:R-:W4:Y:S02]  /*0690*/  LDG.E.128 R76, desc[UR6][R76.64] ;  /* 0x000000064c4c7981 */ /* 0x000f24000c1e1d00 */
[--C-:B------:R-:W-:Y:S02]  /*06a0*/  IMAD.WIDE.U32 R56, R99, 0x10, R48.reuse ;  /* 0x0000001063387825 */ /* 0x100fe400078e0030 */
[----:B------:R-:W4:Y:S02]  /*06b0*/  LDG.E.128 R60, desc[UR6][R60.64] ;  /* 0x000000063c3c7981 */ /* 0x000f24000c1e1d00 */
[--C-:B------:R-:W-:Y:S02]  /*06c0*/  IMAD.WIDE.U32 R52, R98, 0x10, R48.reuse ;  /* 0x0000001062347825 */ /* 0x100fe400078e0030 */
[----:B------:R-:W4:Y:S02]  /*06d0*/  LDG.E.128 R56, desc[UR6][R56.64] ;  /* 0x0000000638387981 */ /* 0x000f24000c1e1d00 */
[----:B------:R-:W-:-:S02]  /*06e0*/  IMAD.WIDE.U32 R48, R96, 0x10, R48 ;  /* 0x0000001060307825 */ /* 0x000fc400078e0030 */
[----:B------:R-:W4:Y:S04]  /*06f0*/  LDG.E.128 R52, desc[UR6][R52.64] ;  /* 0x0000000634347981 */ /* 0x000f28000c1e1d00 */
[----:B------:R-:W4:Y:S01]  /*0700*/  LDG.E.128 R48, desc[UR6][R48.64] ;  /* 0x0000000630307981 */ /* 0x000f22000c1e1d00 */
[----:B------:R-:W-:Y:S02]  /*0710*/  HADD2.F32 R108, -RZ, R95.H0_H0 ;  /* 0x2000005fff6c7230 */ /* 0x000fe40000004100 */
[----:B------:R-:W-:Y:S02]  /*0720*/  HADD2.F32 R103, -RZ, R31.H0_H0 ;  /* 0x2000001fff677230 */ /* 0x000fe40000004100 */
[----:B------:R-:W-:Y:S02]  /*0730*/  HADD2.F32 R107, -RZ, R29.H0_H0 ;  /* 0x2000001dff6b7230 */ /* 0x000fe40000004100 */
[----:B------:R-:W-:-:S02]  /*0740*/  HADD2.F32 R105, -RZ, R28.H0_H0 ;  /* 0x2000001cff697230 */ /* 0x000fc40000004100 */
[----:B------:R-:W-:Y:S02]  /*0750*/  HADD2.F32 R130, -RZ, R93.H1_H1 ;  /* 0x3000005dff827230 */ /* 0x000fe40000004100 */
[--C-:B------:R-:W-:Y:S02]  /*0760*/  HADD2.F32 R136, -RZ, R92.reuse.H0_H0 ;  /* 0x2000005cff887230 */ /* 0x100fe40000004100 */
[----:B------:R-:W-:Y:S02]  /*0770*/  HADD2.F32 R140, -RZ, R92.H1_H1 ;  /* 0x3000005cff8c7230 */ /* 0x000fe40000004100 */
[C---:B--2---:R-:W-:Y:S01]  /*0780*/  FADD.FTZ R116, -R100.reuse, R65 ;  /* 0x0000004164747221 */ /* 0x044fe20000010100 */
[----:B------:R-:W-:Y:S02]  /*0790*/  HADD2.F32 R65, -RZ, R82.H0_H0 ;  /* 0x20000052ff417230 */ /* 0x000fe40000004100 */
[C---:B------:R-:W-:Y:S01]  /*07a0*/  FADD.FTZ R64, -R100.reuse, R64 ;  /* 0x0000004064407221 */ /* 0x040fe20000010100 */
[C---:B------:R-:W-:Y:S01]  /*07b0*/  FADD.FTZ R102, -R100.reuse, R66 ;  /* 0x0000004264667221 */ /* 0x040fe20000010100 */
[----:B---3--:R-:W-:Y:S01]  /*07c0*/  FADD.FTZ R106, -R100, R70 ;  /* 0x00000046646a7221 */ /* 0x008fe20000010100 */
[----:B------:R-:W-:-:S02]  /*07d0*/  HADD2.F32 R70, -RZ, R94.H1_H1 ;  /* 0x3000005eff467230 */ /* 0x000fc40000004100 */
[C---:B------:R-:W-:Y:S01]  /*07e0*/  FADD.FTZ R120, -R100.reuse, R71 ;  /* 0x0000004764787221 */ /* 0x040fe20000010100 */
[C---:B------:R-:W-:Y:S01]  /*07f0*/  FADD.FTZ R114, -R100.reuse, R67 ;  /* 0x0000004364727221 */ /* 0x040fe20000010100 */
[C---:B------:R-:W-:Y:S01]  /*0800*/  FADD.FTZ R104, -R100.reuse, R68 ;  /* 0x0000004464687221 */ /* 0x040fe20000010100 */
[C---:B------:R-:W-:Y:S01]  /*0810*/  FADD.FTZ R112, -R100.reuse, R69 ;  /* 0x0000004564707221 */ /* 0x040fe20000010100 */
[C---:B----4-:R-:W-:Y:S01]  /*0820*/  FADD.FTZ R122, -R100.reuse, R72 ;  /* 0x00000048647a7221 */ /* 0x050fe20000010100 */
[C---:B------:R-:W-:Y:S01]  /*0830*/  FADD.FTZ R124, -R100.reuse, R73 ;  /* 0x00000049647c7221 */ /* 0x040fe20000010100 */
[C---:B------:R-:W-:Y:S01]  /*0840*/  FADD.FTZ R138, -R100.reuse, R79 ;  /* 0x0000004f648a7221 */ /* 0x040fe20000010100 */
[----:B------:R-:W-:Y:S02]  /*0850*/  HADD2.F32 R79, -RZ, R30.H0_H0 ;  /* 0x2000001eff4f7230 */ /* 0x000fe40000004100 */
[C---:B------:R-:W-:Y:S01]  /*0860*/  FADD.FTZ R126, -R100.reuse, R74 ;  /* 0x0000004a647e7221 */ /* 0x040fe20000010100 */
[----:B------:R-:W-:Y:S01]  /*0870*/  FADD.FTZ R128, -R100, R75 ;  /* 0x0000004b64807221 */ /* 0x000fe20000010100 */
[----:B------:R-:W-:Y:S01]  /*0880*/  FMUL.FTZ R110, R60, R65 ;  /* 0x000000413c6e7220 */ /* 0x000fe20000410000 */
[----:B-----5:R-:W-:Y:S01]  /*0890*/  FMUL.FTZ R65, R97, R64 ;  /* 0x0000004061417220 */ /* 0x020fe20000410000 */
[C---:B------:R-:W-:Y:S01]  /*08a0*/  FADD.FTZ R132, -R100.reuse, R76 ;  /* 0x0000004c64847221 */ /* 0x040fe20000010100 */
[C---:B------:R-:W-:Y:S01]  /*08b0*/  FADD.FTZ R134, -R100.reuse, R77 ;  /* 0x0000004d64867221 */ /* 0x040fe20000010100 */
[----:B------:R-:W-:Y:S01]  /*08c0*/  FADD.FTZ R118, -R100, R78 ;  /* 0x0000004e64767221 */ /* 0x000fe20000010100 */
[----:B------:R-:W-:-:S02]  /*08d0*/  HADD2.F32 R71, -RZ, R81.H0_H0 ;  /* 0x20000051ff477230 */ /* 0x000fc40000004100 */
[----:B------:R-:W-:Y:S01]  /*08e0*/  FMUL.FTZ R73, R59, R70 ;  /* 0x000000463b497220 */ /* 0x000fe20000410000 */
[----:B------:R-:W-:Y:S02]  /*08f0*/  HADD2.F32 R67, -RZ, R83.H0_H0 ;  /* 0x20000053ff437230 */ /* 0x000fe40000004100 */
[----:B------:R-:W-:Y:S01]  /*0900*/  FMUL.FTZ R72, R52, R79 ;  /* 0x0000004f34487220 */ /* 0x000fe20000410000 */
[----:B------:R-:W-:Y:S02]  /*0910*/  HADD2.F32 R100, -RZ, R93.H0_H0 ;  /* 0x2000005dff647230 */ /* 0x000fe40000004100 */
[----:B------:R-:W-:Y:S01]  /*0920*/  FMUL.FTZ R108, R61, R108 ;  /* 0x0000006c3d6c7220 */ /* 0x000fe20000410000 */
[----:B------:R-:W-:Y:S01]  /*0930*/  FMUL.FTZ R70, R54, R103 ;  /* 0x0000006736467220 */ /* 0x000fe20000410000 */
[----:B------:R-:W-:Y:S01]  /*0940*/  FADD.FTZ R79, RZ, R110 ;  /* 0x0000006eff4f7221 */ /* 0x000fe20000010000 */
[----:B------:R-:W-:Y:S01]  /*0950*/  FMUL.FTZ R116, R97, R116 ;  /* 0x0000007461747220 */ /* 0x000fe20000410000 */
[----:B------:R-:W-:Y:S01]  /*0960*/  FFMA.FTZ R103, R65, R110, RZ ;  /* 0x0000006e41677223 */ /* 0x000fe200000100ff */
[----:B------:R-:W-:-:S02]  /*0970*/  HADD2.F32 R66, -RZ, R95.H1_H1 ;  /* 0x3000005fff427230 */ /* 0x000fc40000004100 */
[----:B------:R-:W-:Y:S01]  /*0980*/  FMUL.FTZ R74, R58, R71 ;  /* 0x000000473a4a7220 */ /* 0x000fe20000410000 */
[----:B------:R-:W-:Y:S01]  /*0990*/  FMUL.FTZ R78, R62, R67 ;  /* 0x000000433e4e7220 */ /* 0x000fe20000410000 */
[----:B------:R-:W-:Y:S01]  /*09a0*/  FMUL.FTZ R71, R53, R100 ;  /* 0x0000006435477220 */ /* 0x000fe20000410000 */
[----:B------:R-:W-:Y:S01]  /*09b0*/  FADD.FTZ R79, R79, R108 ;  /* 0x0000006c4f4f7221 */ /* 0x000fe20000010000 */
[----:B------:R-:W-:Y:S01]  /*09c0*/  FMUL.FTZ R115, R97, R102 ;  /* 0x0000006661737220 */ /* 0x000fe20000410000 */
[----:B------:R-:W-:Y:S01]  /*09d0*/  FFMA.FTZ R100, R116, R108, R103 ;  /* 0x0000006c74647223 */ /* 0x000fe20000010067 */
[----:B------:R-:W-:Y:S02]  /*09e0*/  HADD2.F32 R69, -RZ, R80.H0_H0 ;  /* 0x20000050ff457230 */ /* 0x000fe40000004100 */
        /* <DEDUP_REMOVED lines=8> */
[C---:B------:R-:W-:Y:S01]  /*0a70*/  FMUL.FTZ R113, R97.reuse, R104 ;  /* 0x0000006861717220 */ /* 0x040fe20000410000 */
[----:B------:R-:W-:Y:S01]  /*0a80*/  FFMA.FTZ R100, R114, R77, R79 ;  /* 0x0000004d72647223 */ /* 0x000fe2000001004f */
[C---:B------:R-:W-:Y:S01]  /*0a90*/  FMUL.FTZ R107, R97.reuse, R106 ;  /* 0x0000006a616b7220 */ /* 0x040fe20000410000 */
[----:B------:R-:W-:Y:S01]  /*0aa0*/  FMUL.FTZ R106, R97, R120 ;  /* 0x00000078616a7220 */ /* 0x000fe20000410000 */
[----:B------:R-:W-:Y:S01]  /*0ab0*/  FMUL.FTZ R75, R57, R68 ;  /* 0x00000044394b7220 */ /* 0x000fe20000410000 */
        /* <DEDUP_REMOVED lines=54> */
.L_x_8905:
        /* <DEDUP_REMOVED lines=8> */
[----:B------:R-:W-:Y:S02]  /*0ea0*/  IMAD.WIDE.U32 R76, R96, 0x10, R34 ;  /* 0x00000010604c7825 */ /* 0x000fe400078e0022 */
[----:B------:R-:W3:Y:S02]  /*0eb0*/  LDG.E.128 R68, desc[UR6][R68.64] ;  /* 0x0000000644447981 */ /* 0x000ee4000c1e1d00 */
[----:B-1----:R-:W-:Y:S02]  /*0ec0*/  IMAD.WIDE.U32 R60, R101, 0x10, R32 ;  /* 0x00000010653c7825 */ /* 0x002fe400078e0020 */
[----:B------:R-:W4:Y:S02]  /*0ed0*/  LDG.E.128 R76, desc[UR6][R76.64] ;  /* 0x000000064c4c7981 */ /* 0x000f24000c1e1d00 */
[----:B------:R-:W-:-:S02]  /*0ee0*/  IMAD.WIDE.U32 R72, R98, 0x10, R34 ;  /* 0x0000001062487825 */ /* 0x000fc400078e0022 */
[----:B------:R-:W4:Y:S02]  /*0ef0*/  LDG.E.128 R60, desc[UR6][R60.64] ;  /* 0x000000063c3c7981 */ /* 0x000f24000c1e1d00 */
[--C-:B------:R-:W-:Y:S02]  /*0f00*/  IMAD.WIDE.U32 R56, R99, 0x10, R32.reuse ;  /* 0x0000001063387825 */ /* 0x100fe400078e0020 */
[----:B------:R-:W4:Y:S02]  /*0f10*/  LDG.E.128 R72, desc[UR6][R72.64] ;  /* 0x0000000648487981 */ /* 0x000f24000c1e1d00 */
[--C-:B------:R-:W-:Y:S02]  /*0f20*/  IMAD.WIDE.U32 R52, R98, 0x10, R32.reuse ;  /* 0x0000001062347825 */ /* 0x100fe400078e0020 */
[----:B------:R-:W4:Y:S04]  /*0f30*/  LDG.E.128 R56, desc[UR6][R56.64] ;  /* 0x0000000638387981 */ /* 0x000f28000c1e1d00 */
[----:B------:R-:W4:Y:S01]  /*0f40*/  LDG.E.128 R52, desc[UR6][R52.64] ;  /* 0x0000000634347981 */ /* 0x000f22000c1e1d00 */
[----:B------:R-:W-:-:S02]  /*0f50*/  IMAD.WIDE.U32 R48, R96, 0x10, R32 ;  /* 0x0000001060307825 */ /* 0x000fc400078e0020 */
[----:B------:R-:W0:Y:S04]  /*0f60*/  LDC.64 R32, c[0x0][0x438] ;  /* 0x00010e00ff207b82 */ /* 0x000e280000000a00 */
[----:B------:R-:W4:Y:S01]  /*0f70*/  LDG.E.128 R48, desc[UR6][R48.64] ;  /* 0x0000000630307981 */ /* 0x000f22000c1e1d00 */
[----:B0-----:R-:W-:-:S04]  /*0f80*/  IMAD.WIDE.U32 R44, R101, 0x10, R32 ;  /* 0x00000010652c7825 */ /* 0x001fc800078e0020 */
[--C-:B------:R-:W-:Y:S02]  /*0f90*/  IMAD.WIDE.U32 R40, R99, 0x10, R32.reuse ;  /* 0x0000001063287825 */ /* 0x100fe400078e0020 */
[----:B------:R-:W5:Y:S02]  /*0fa0*/  LDG.E.128 R44, desc[UR6][R44.64] ;  /* 0x000000062c2c7981 */ /* 0x000f64000c1e1d00 */
[--C-:B------:R-:W-:Y:S02]  /*0fb0*/  IMAD.WIDE.U32 R36, R98, 0x10, R32.reuse ;  /* 0x0000001062247825 */ /* 0x100fe400078e0020 */
[----:B------:R-:W5:Y:S02]  /*0fc0*/  LDG.E.128 R40, desc[UR6][R40.64] ;  /* 0x0000000628287981 */ /* 0x000f64000c1e1d00 */
[----:B------:R-:W-:Y:S02]  /*0fd0*/  IMAD.WIDE.U32 R32, R96, 0x10, R32 ;  /* 0x0000001060207825 */ /* 0x000fe400078e0020 */
[----:B------:R-:W5:Y:S04]  /*0fe0*/  LDG.E.128 R36, desc[UR6][R36.64] ;  /* 0x0000000624247981 */ /* 0x000f68000c1e1d00 */
[----:B------:R-:W5:Y:S01]  /*0ff0*/  LDG.E.128 R32, desc[UR6][R32.64] ;  /* 0x0000000620207981 */ /* 0x000f62000c1e1d00 */
[----:B------:R-:W-:-:S02]  /*1000*/  HADD2.F32 R108, -RZ, R95.H0_H0 ;  /* 0x2000005fff6c7230 */ /* 0x000fc40000004100 */
[----:B------:R-:W-:Y:S02]  /*1010*/  HADD2.F32 R103, -RZ, R31.H0_H0 ;  /* 0x2000001fff677230 */ /* 0x000fe40000004100 */
[----:B------:R-:W-:Y:S02]  /*1020*/  HADD2.F32 R107, -RZ, R29.H0_H0 ;  /* 0x2000001dff6b7230 */ /* 0x000fe40000004100 */
[----:B------:R-:W-:Y:S02]  /*1030*/  HADD2.F32 R105, -RZ, R28.H0_H0 ;  /* 0x2000001cff697230 */ /* 0x000fe40000004100 */
[----:B------:R-:W-:Y:S02]  /*1040*/  HADD2.F32 R130, -RZ, R93.H1_H1 ;  /* 0x3000005dff827230 */ /* 0x000fe40000004100 */
[--C-:B------:R-:W-:Y:S02]  /*1050*/  HADD2.F32 R136, -RZ, R92.reuse.H0_H0 ;  /* 0x2000005cff887230 */ /* 0x100fe40000004100 */
[----:B------:R-:W-:-:S02]  /*1060*/  HADD2.F32 R140, -RZ, R92.H1_H1 ;  /* 0x3000005cff8c7230 */ /* 0x000fc40000004100 */
[C---:B--2---:R-:W-:Y:S01]  /*1070*/  FADD.FTZ R116, -R100.reuse, R65 ;  /* 0x0000004164747221 */ /* 0x044fe20000010100 */
[----:B------:R-:W-:Y:S02]  /*1080*/  HADD2.F32 R65, -RZ, R82.H0_H0 ;  /* 0x20000052ff417230 */ /* 0x000fe40000004100 */
[C---:B------:R-:W-:Y:S01]  /*1090*/  FADD.FTZ R64, -R100.reuse, R64 ;  /* 0x0000004064407221 */ /* 0x040fe20000010100 */
[C---:B---3--:R-:W-:Y:S01]  /*10a0*/  FADD.FTZ R106, -R100.reuse, R70 ;  /* 0x00000046646a7221 */ /* 0x048fe20000010100 */
[----:B------:R-:W-:Y:S02]  /*10b0*/  HADD2.F32 R70, -RZ, R94.H1_H1 ;  /* 0x3000005eff467230 */ /* 0x000fe40000004100 */
[C---:B----4-:R-:W-:Y:S01]  /*10c0*/  FADD.FTZ R138, -R100.reuse, R79 ;  /* 0x0000004f648a7221 */ /* 0x050fe20000010100 */
[----:B------:R-:W-:Y:S02]  /*10d0*/  HADD2.F32 R79, -RZ, R30.H0_H0 ;  /* 0x2000001eff4f7230 */ /* 0x000fe40000004100 */
[----:B------:R-:W-:Y:S01]  /*10e0*/  FADD.FTZ R120, -R100, R71 ;  /* 0x0000004764787221 */ /* 0x000fe20000010100 */
[----:B------:R-:W-:Y:S01]  /*10f0*/  FMUL.FTZ R110, R60, R65 ;  /* 0x000000413c6e7220 */ /* 0x000fe20000410000 */
[----:B-----5:R-:W-:Y:S01]  /*1100*/  FMUL.FTZ R65, R97, R64 ;  /* 0x0000004061417220 */ /* 0x020fe20000410000 */
        /* <DEDUP_REMOVED lines=44> */
[----:B------:R-:W-:-:S02]  /*13d0*/  FFMA.FTZ R79, R113, R76, R100 ;  /* 0x0000004c714f7223 */ /* 0x000fc40000010064 */
[----:B------:R-:W-:Y:S01]  /*13e0*/  FADD.FTZ R109, R120, R75 ;  /* 0x0000004b786d7221 */ /* 0x000fe20000010000 */
[----:B------:R-:W-:Y:S01]  /*13f0*/  FMUL.FTZ R68, R48, R105 ;  /* 0x0000006930447220 */ /* 0x000fe20000410000 */
[----:B------:R-:W-:Y:S01]  /*1400*/  FFMA.FTZ R120, R112, R75, R79 ;  /* 0x0000004b70787223 */ /* 0x000fe2000001004f */
[----:B------:R-:W-:Y:S01]  /*1410*/  FMUL.FTZ R105, R97, R122 ;  /* 0x0000007a61697220 */ /* 0x000fe20000410000 */
[----:B------:R-:W-:Y:S02]  /*1420*/  FADD.FTZ R122, R109, R74 ;  /* 0x0000004a6d7a7221 */ /* 0x000fe40000010000 */
[----:B------:R-:W-:Y:S01]  /*1430*/  FFMA.FTZ R117, R107, R74, R120 ;  /* 0x0000004a6b757223 */ /* 0x000fe20000010078 */
[C---:B------:R-:W-:Y:S01]  /*1440*/  FMUL.FTZ R111, R97.reuse, R118 ;  /* 0x00000076616f7220 */ /* 0x040fe20000410000 */
[----:B------:R-:W-:Y:S02]  /*1450*/  FADD.FTZ R119, R122, R73 ;  /* 0x000000497a777221 */ /* 0x000fe40000010000 */
[----:B------:R-:W-:Y:S01]  /*1460*/  FFMA.FTZ R118, R106, R73, R117 ;  /* 0x000000496a767223 */ /* 0x000fe20000010075 */
[----:B------:R-:W-:Y:S01]  /*1470*/  FMUL.FTZ R104, R97, R124 ;  /* 0x0000007c61687220 */ /* 0x000fe20000410000 */
[----:B------:R-:W-:-:S02]  /*1480*/  FADD.FTZ R120, R119, R72 ;  /* 0x0000004877787221 */ /* 0x000fc40000010000 */
        /* <DEDUP_REMOVED lines=39> */
.L_x_8906:
        /* <DEDUP_REMOVED lines=52> */
.L_x_8924:
        /* <DEDUP_REMOVED lines=46> */
[C---:B0-----:R-:W-:Y:S01]  /*1d20*/  FMUL.FTZ R52, R97.reuse, R76 ;  /* 0x0000004c61347220 */ /* 0x041fe20000410000 */
        /* <DEDUP_REMOVED lines=13> */
[-C--:B------:R-:W-:Y:S01]  /*1e00*/  FMUL.FTZ R51, R114, R91.reuse ;  /* 0x0000005b72337220 */ /* 0x080fe20000410000 */
[----:B------:R-:W-:Y:S01]  /*1e10*/  FMUL.FTZ R52, R52, R91 ;  /* 0x0000005b34347220 */ /* 0x000fe20000410000 */
[----:B------:R-:W-:-:S04]  /*1e20*/  IMAD.WIDE.U32 R64, R101, 0x10, R48 ;  /* 0x0000001065407825 */ /* 0x000fc800078e0030 */
        /* <DEDUP_REMOVED lines=10> */
[-C--:B------:R-:W-:Y:S01]  /*1ed0*/  FMUL.FTZ R59, R102, R91.reuse ;  /* 0x0000005b663b7220 */ /* 0x080fe20000410000 */
[-C--:B------:R-:W-:Y:S01]  /*1ee0*/  FMUL.FTZ R60, R60, R91.reuse ;  /* 0x0000005b3c3c7220 */ /* 0x080fe20000410000 */
[-C--:B------:R-:W-:Y:S01]  /*1ef0*/  FMUL.FTZ R61, R100, R91.reuse ;  /* 0x0000005b643d7220 */ /* 0x080fe20000410000 */
[-C--:B------:R-:W-:Y:S01]  /*1f00*/  FMUL.FTZ R62, R62, R91.reuse ;  /* 0x0000005b3e3e7220 */ /* 0x080fe20000410000 */
[----:B------:R-:W-:Y:S01]  /*1f10*/  FMUL.FTZ R63, R68, R91 ;  /* 0x0000005b443f7220 */ /* 0x000fe20000410000 */
[----:B------:R3:W-:Y:S04]  /*1f20*/  STG.E.128 desc[UR6][R64.64], R48 ;  /* 0x0000003040007986 */ /* 0x0007e8000c101d06 */
[----:B------:R3:W-:Y:S04]  /*1f30*/  STG.E.128 desc[UR6][R66.64], R52 ;  /* 0x0000003442007986 */ /* 0x0007e8000c101d06 */
[----:B------:R3:W-:Y:S04]  /*1f40*/  STG.E.128 desc[UR6][R98.64], R56 ;  /* 0x0000003862007986 */ /* 0x0007e8000c101d06 */
[----:B------:R3:W-:Y:S01]  /*1f50*/  STG.E.128 desc[UR6][R96.64], R60 ;  /* 0x0000003c60007986 */ /* 0x0007e2000c101d06 */
[----:B------:R-:W-:Y:S05]  /*1f60*/  BRA `(.L_x_8910) ;  /* 0x0000000c00c87947 */ /* 0x000fea0003800000 */
.L_x_8909:
[----:B0-----:R-:W0:Y:S01]  /*1f70*/  LDC.64 R54, c[0x0][0x478] ;  /* 0x00011e00ff367b82 */ /* 0x001e220000000a00 */
        /* <DEDUP_REMOVED lines=21> */
[C---:B------:R-:W-:Y:S01]  /*20d0*/  FMUL.FTZ R48, R97.reuse, R48 ;  /* 0x0000003061307220 */ /* 0x040fe20000410000 */
[C---:B------:R-:W-:Y:S01]  /*20e0*/  FMUL.FTZ R49, R97.reuse, R108 ;  /* 0x0000006c61317220 */ /* 0x040fe20000410000 */
[C---:B------:R-:W-:Y:S01]  /*20f0*/  FMUL.FTZ R50, R97.reuse, R50 ;  /* 0x0000003261327220 */ /* 0x040fe20000410000 */
[----:B------:R-:W-:Y:S01]  /*2100*/  FMUL.FTZ R51, R97, R114 ;  /* 0x0000007261337220 */ /* 0x000fe20000410000 */
[----:B------:R-:W-:Y:S01]  /*2110*/  FADD.FTZ R60, -R113, R76 ;  /* 0x0000004c713c7221 */ /* 0x000fe20000010100 */
[----:B------:R-:W-:Y:S01]  /*2120*/  FADD.FTZ R112, -R112, R75 ;  /* 0x0000004b70707221 */ /* 0x000fe20000010100 */
[----:B------:R-:W-:Y:S01]  /*2130*/  FADD.FTZ R62, -R107, R74 ;  /* 0x0000004a6b3e7221 */ /* 0x000fe20000010100 */
[----:B------:R-:W-:Y:S01]  /*2140*/  FADD.FTZ R106, -R106, R73 ;  /* 0x000000496a6a7221 */ /* 0x000fe20000010100 */
[----:B0-----:R-:W-:-:S04]  /*2150*/  IMAD.WIDE.U32 R56, R101, 0x10, R54 ;  /* 0x0000001065387825 */ /* 0x001fc800078e0036 */
[----:B------:R-:W-:Y:S01]  /*2160*/  FADD.FTZ R110, -R58, R67 ;  /* 0x000000433a6e7221 */ /* 0x000fe20000010100 */
[----:B------:R-:W-:Y:S01]  /*2170*/  FADD.FTZ R114, -R111, R66 ;  /* 0x000000426f727221 */ /* 0x000fe20000010100 */
[----:B------:R-:W-:Y:S01]  /*2180*/  FADD.FTZ R116, -R109, R64 ;  /* 0x000000406d747221 */ /* 0x000fe20000010100 */
[----:B-1----:R-:W-:-:S04]  /*2190*/  IMAD.WIDE.U32 R74, R101, 0x10, R52 ;  /* 0x00000010654a7825 */ /* 0x002fc800078e0034 */
[-C--:B------:R-:W-:Y:S01]  /*21a0*/  FMUL.FTZ R64, R48, R91.reuse ;  /* 0x0000005b30407220 */ /* 0x080fe20000410000 */
[-C--:B------:R-:W-:Y:S01]  /*21b0*/  FMUL.FTZ R65, R49, R91.reuse ;  /* 0x0000005b31417220 */ /* 0x080fe20000410000 */
[-C--:B------:R-:W-:Y:S01]  /*21c0*/  FMUL.FTZ R66, R50, R91.reuse ;  /* 0x0000005b32427220 */ /* 0x080fe20000410000 */
[----:B------:R-:W-:Y:S01]  /*21d0*/  FMUL.FTZ R67, R51, R91 ;  /* 0x0000005b33437220 */ /* 0x000fe20000410000 */
[----:B------:R-:W-:Y:S01]  /*21e0*/  FADD.FTZ R78, -R105, R72 ;  /* 0x00000048694e7221 */ /* 0x000fe20000010100 */
[----:B------:R-:W-:Y:S01]  /*21f0*/  FADD.FTZ R104, -R104, R71 ;  /* 0x0000004768687221 */ /* 0x000fe20000010100 */
[----:B------:R-:W-:Y:S01]  /*2200*/  FADD.FTZ R100, -R103, R70 ;  /* 0x0000004667647221 */ /* 0x000fe20000010100 */
[----:B------:R-:W-:Y:S01]  /*2210*/  FADD.FTZ R102, -R102, R69 ;  /* 0x0000004566667221 */ /* 0x000fe20000010100 */
[----:B------:R-:W-:-:S04]  /*2220*/  IMAD.WIDE.U32 R58, R99, 0x10, R54 ;  /* 0x00000010633a7825 */ /* 0x000fc800078e0036 */
[C---:B------:R-:W-:Y:S01]  /*2230*/  FMUL.FTZ R60, R97.reuse, R60 ;  /* 0x0000003c613c7220 */ /* 0x040fe20000410000 */
[C---:B------:R-:W-:Y:S01]  /*2240*/  FMUL.FTZ R61, R97.reuse, R112 ;  /* 0x00000070613d7220 */ /* 0x040fe20000410000 */
[C---:B------:R-:W-:Y:S01]  /*2250*/  FMUL.FTZ R62, R97.reuse, R62 ;  /* 0x0000003e613e7220 */ /* 0x040fe20000410000 */
[----:B------:R-:W-:Y:S01]  /*2260*/  FMUL.FTZ R63, R97, R106 ;  /* 0x0000006a613f7220 */ /* 0x000fe20000410000 */
[----:B------:R-:W-:Y:S01]  /*2270*/  FADD.FTZ R108, -R79, R68 ;  /* 0x000000444f6c7221 */ /* 0x000fe20000010100 */
[----:B------:R0:W-:Y:S01]  /*2280*/  STG.E.128 desc[UR6][R56.64], R48 ;  /* 0x0000003038007986 */ /* 0x0001e2000c101d06 */
[----:B------:R-:W-:-:S03]  /*2290*/  IMAD.WIDE.U32 R68, R98, 0x10, R54 ;  /* 0x0000001062447825 */ /* 0x000fc600078e0036 */
[----:B------:R-:W-:Y:S01]  /*22a0*/  STG.E.128 desc[UR6][R74.64], R64 ;  /* 0x000000404a007986 */ /* 0x000fe2000c101d06 */
[----:B------:R-:W-:-:S03]  /*22b0*/  IMAD.WIDE.U32 R72, R99, 0x10, R52 ;  /* 0x0000001063487825 */ /* 0x000fc600078e0034 */
[----:B------:R1:W-:Y:S01]  /*22c0*/  STG.E.128 desc[UR6][R58.64], R60 ;  /* 0x0000003c3a007986 */ /* 0x0003e2000c101d06 */
[----:B------:R-:W-:-:S04]  /*22d0*/  IMAD.WIDE.U32 R70, R96, 0x10, R54 ;  /* 0x0000001060467825 */ /* 0x000fc800078e0036 */
[C---:B------:R-:W-:Y:S01]  /*22e0*/  FMUL.FTZ R54, R97.reuse, R114 ;  /* 0x0000007261367220 */ /* 0x040fe20000410000 */
[----:B------:R-:W-:Y:S01]  /*22f0*/  FMUL.FTZ R55, R97, R116 ;  /* 0x0000007461377220 */ /* 0x000fe20000410000 */
[----:B------:R-:W-:-:S04]  /*2300*/  IMAD.WIDE.U32 R98, R98, 0x10, R52 ;  /* 0x0000001062627825 */ /* 0x000fc800078e0034 */
[----:B------:R-:W-:-:S04]  /*2310*/  IMAD.WIDE.U32 R76, R96, 0x10, R52 ;  /* 0x00000010604c7825 */ /* 0x000fc800078e0034 */
[C---:B0-----:R-:W-:Y:S01]  /*2320*/  FMUL.FTZ R48, R97.reuse, R78 ;  /* 0x0000004e61307220 */ /* 0x041fe20000410000 */
[C---:B------:R-:W-:Y:S01]  /*2330*/  FMUL.FTZ R49, R97.reuse, R104 ;  /* 0x0000006861317220 */ /* 0x040fe20000410000 */
[C---:B------:R-:W-:Y:S01]  /*2340*/  FMUL.FTZ R50, R97.reuse, R100 ;  /* 0x0000006461327220 */ /* 0x040fe20000410000 */
[C---:B------:R-:W-:Y:S01]  /*2350*/  FMUL.FTZ R51, R97.reuse, R102 ;  /* 0x0000006661337220 */ /* 0x040fe20000410000 */
[C---:B------:R-:W-:Y:S01]  /*2360*/  FMUL.FTZ R52, R97.reuse, R108 ;  /* 0x0000006c61347220 */ /* 0x040fe20000410000 */
[----:B------:R-:W-:Y:S01]  /*2370*/  FMUL.FTZ R53, R97, R110 ;  /* 0x0000006e61357220 */ /* 0x000fe20000410000 */
[-C--:B------:R-:W-:Y:S01]  /*2380*/  FMUL.FTZ R56, R60, R91.reuse ;  /* 0x0000005b3c387220 */ /* 0x080fe20000410000 */
[-C--:B------:R-:W-:Y:S01]  /*2390*/  FMUL.FTZ R57, R61, R91.reuse ;  /* 0x0000005b3d397220 */ /* 0x080fe20000410000 */
[-C--:B-1----:R-:W-:Y:S01]  /*23a0*/  FMUL.FTZ R58, R62, R91.reuse ;  /* 0x0000005b3e3a7220 */ /* 0x082fe20000410000 */
        /* <DEDUP_REMOVED lines=12> */
[----:B------:R2:W-:Y:S04]  /*2470*/  STG.E.128 desc[UR6][R70.64], R52 ;  /* 0x0000003446007986 */ /* 0x0005e8000c101d06 */
[----:B------:R2:W-:Y:S01]  /*2480*/  STG.E.128 desc[UR6][R76.64], R64 ;  /* 0x000000404c007986 */ /* 0x0005e2000c101d06 */
[----:B------:R-:W-:Y:S05]  /*2490*/  BRA `(.L_x_8910) ;  /* 0x00000008007c7947 */ /* 0x000fea0003800000 */
.L_x_8908:
        /* <DEDUP_REMOVED lines=22> */
[----:B0-----:R-:W-:Y:S01]  /*2600*/  FADD.FTZ R52, -R51, R108 ;  /* 0x0000006c33347221 */ /* 0x001fe20000010100 */
        /* <DEDUP_REMOVED lines=54> */
.L_x_8911:
        /* <DEDUP_REMOVED lines=22> */
[C---:B------:R-:W-:Y:S01]  /*2ad0*/  FFMA.FTZ R48, R97.reuse, R48, R44 ;  /* 0x0000003061307223 */ /* 0x040fe2000001002c */
[C---:B------:R-:W-:Y:S01]  /*2ae0*/  FFMA.FTZ R49, R97.reuse, R108, R45 ;  /* 0x0000006c61317223 */ /* 0x040fe2000001002d */
[C---:B------:R-:W-:Y:S01]  /*2af0*/  FFMA.FTZ R50, R97.reuse, R115, R46 ;  /* 0x0000007361327223 */ /* 0x040fe2000001002e */
[----:B------:R-:W-:Y:S01]  /*2b00*/  FFMA.FTZ R51, R97, R114, R47 ;  /* 0x0000007261337223 */ /* 0x000fe2000001002f */
        /* <DEDUP_REMOVED lines=18> */
[C---:B------:R-:W-:Y:S01]  /*2c30*/  FFMA.FTZ R60, R97.reuse, R60, R40 ;  /* 0x0000003c613c7223 */ /* 0x040fe20000010028 */
[C---:B------:R-:W-:Y:S01]  /*2c40*/  FFMA.FTZ R61, R97.reuse, R112, R41 ;  /* 0x00000070613d7223 */ /* 0x040fe20000010029 */
[C---:B------:R-:W-:Y:S01]  /*2c50*/  FFMA.FTZ R62, R97.reuse, R107, R42 ;  /* 0x0000006b613e7223 */ /* 0x040fe2000001002a */
[----:B------:R-:W-:Y:S01]  /*2c60*/  FFMA.FTZ R63, R97, R106, R43 ;  /* 0x0000006a613f7223 */ /* 0x000fe2000001002b */
[----:B------:R-:W-:Y:S01]  /*2c70*/  FADD.FTZ R79, -R79, R68 ;  /* 0x000000444f4f7221 */ /* 0x000fe20000010100 */
[----:B------:R0:W-:Y:S01]  /*2c80*/  STG.E.128 desc[UR6][R56.64], R48 ;  /* 0x0000003038007986 */ /* 0x0001e2000c101d06 */
[----:B------:R-:W-:-:S03]  /*2c90*/  IMAD.WIDE.U32 R68, R98, 0x10, R54 ;  /* 0x0000001062447825 */ /* 0x000fc600078e0036 */
[----:B------:R-:W-:Y:S01]  /*2ca0*/  STG.E.128 desc[UR6][R74.64], R64 ;  /* 0x000000404a007986 */ /* 0x000fe2000c101d06 */
[----:B------:R-:W-:-:S03]  /*2cb0*/  IMAD.WIDE.U32 R72, R99, 0x10, R52 ;  /* 0x0000001063487825 */ /* 0x000fc600078e0034 */
[----:B------:R1:W-:Y:S01]  /*2cc0*/  STG.E.128 desc[UR6][R58.64], R60 ;  /* 0x0000003c3a007986 */ /* 0x0003e2000c101d06 */
[----:B------:R-:W-:-:S04]  /*2cd0*/  IMAD.WIDE.U32 R70, R96, 0x10, R54 ;  /* 0x0000001060467825 */ /* 0x000fc800078e0036 */
[C---:B------:R-:W-:Y:S01]  /*2ce0*/  FFMA.FTZ R54, R97.reuse, R111, R34 ;  /* 0x0000006f61367223 */ /* 0x040fe20000010022 */
[----:B------:R-:W-:Y:S01]  /*2cf0*/  FFMA.FTZ R55, R97, R78, R35 ;  /* 0x0000004e61377223 */ /* 0x000fe20000010023 */
[----:B------:R-:W-:-:S04]  /*2d00*/  IMAD.WIDE.U32 R98, R98, 0x10, R52 ;  /* 0x0000001062627825 */ /* 0x000fc800078e0034 */
[----:B------:R-:W-:-:S04]  /*2d10*/  IMAD.WIDE.U32 R76, R96, 0x10, R52 ;  /* 0x00000010604c7825 */ /* 0x000fc800078e0034 */
[C---:B0-----:R-:W-:Y:S01]  /*2d20*/  FFMA.FTZ R48, R97.reuse, R105, R36 ;  /* 0x0000006961307223 */ /* 0x041fe20000010024 */
[C---:B------:R-:W-:Y:S01]  /*2d30*/  FFMA.FTZ R49, R97.reuse, R104, R37 ;  /* 0x0000006861317223 */ /* 0x040fe20000010025 */
[C---:B------:R-:W-:Y:S01]  /*2d40*/  FFMA.FTZ R50, R97.reuse, R103, R38 ;  /* 0x0000006761327223 */ /* 0x040fe20000010026 */
[C---:B------:R-:W-:Y:S01]  /*2d50*/  FFMA.FTZ R51, R97.reuse, R102, R39 ;  /* 0x0000006661337223 */ /* 0x040fe20000010027 */
[C---:B------:R-:W-:Y:S01]  /*2d60*/  FFMA.FTZ R52, R97.reuse, R79, R32 ;  /* 0x0000004f61347223 */ /* 0x040fe20000010020 */
[----:B------:R-:W-:Y:S01]  /*2d70*/  FFMA.FTZ R53, R97, R100, R33 ;  /* 0x0000006461357223 */ /* 0x000fe20000010021 */
        /* <DEDUP_REMOVED lines=16> */
[----:B------:R1:W-:Y:S02]  /*2e80*/  STG.E.128 desc[UR6][R76.64], R64 ;  /* 0x000000404c007986 */ /* 0x0003e4000c101d06 */
.L_x_8910:
[----:B0123--:R-:W0:Y:S02]  /*2e90*/  LDC.64 R48, c[0x0][0x380] ;  /* 0x0000e000ff307b82 */ /* 0x00fe240000000a00 */
[----:B0-----:R-:W-:-:S04]  /*2ea0*/  LEA R89, R48, R89, 0x2 ;  /* 0x0000005930597211 */ /* 0x001fc800078e10ff */
[----:B------:R-:W-:-:S13]  /*2eb0*/  ISETP.GE.AND P1, PT, R89, R49, PT ;  /* 0x000000315900720c */ /* 0x000fda0003f26270 */
[----:B------:R-:W-:Y:S05]  /*2ec0*/  @!P1 BRA `(.L_x_8912) ;  /* 0xffffffd400709947 */ /* 0x000fea000383ffff */
[----:B------:R-:W-:Y:S05]  /*2ed0*/  BSYNC B1 ;  /* 0x0000000000017941 */ /* 0x000fea0003800000 */
.L_x_8904:
        /* <DEDUP_REMOVED lines=30> */
.L_x_8903:
[----:B------:R-:W-:Y:S05]  /*30c0*/  BSYNC B0 ;  /* 0x0000000000007941 */ /* 0x000fea0003800000 */
.L_x_8902:
[----:B------:R-:W0:Y:S01]  /*30d0*/  S2R R34, SR_TID.X ;  /* 0x0000000000227919 */ /* 0x000e220000002100 */
[----:B------:R-:W-:Y:S01]  /*30e0*/  MOV R24, 0x400 ;  /* 0x0000040000187802 */ /* 0x000fe20000000f00 */
[----:B------:R-:W-:Y:S05]  /*30f0*/  WARPSYNC.ALL ;  /* 0x0000000000007948 */ /* 0x000fea0003800000 */
[----:B------:R-:W1:Y:S01]  /*3100*/  S2R R25, SR_CgaCtaId ;  /* 0x0000000000197919 */ /* 0x000e620000008800 */
[----:B------:R-:W2:Y:S01]  /*3110*/  S2UR UR4, SR_CTAID.X ;  /* 0x00000000000479c3 */ /* 0x000ea20000002500 */
[----:B------:R-:W3:Y:S01]  /*3120*/  LDCU.128 UR16, c[0x0][0x440] ;  /* 0x00008800ff1077ac */ /* 0x000ee20008000c00 */
[----:B0-----:R-:W-:-:S02]  /*3130*/  SHF.L.U32 R2, R34, 0x6, RZ ;  /* 0x0000000622027819 */ /* 0x001fc400000006ff */
[----:B------:R-:W-:Y:S02]  /*3140*/  SHF.L.U32 R0, R34, 0x4, RZ ;  /* 0x0000000422007819 */ /* 0x000fe400000006ff */
[----:B------:R-:W-:Y:S02]  /*3150*/  LOP3.LUT R3, R2, 0x1800, RZ, 0xc0, !PT ;  /* 0x0000180002037812 */ /* 0x000fe400078ec0ff */
[----:B-1----:R-:W-:Y:S02]  /*3160*/  LEA R25, R25, R24, 0x18 ;  /* 0x0000001819197211 */ /* 0x002fe400078ec0ff */
        /* <DEDUP_REMOVED lines=12> */
[----:B------:R-:W3:Y:S04]  /*3230*/  LDS R8, [R25+0x400] ;  /* 0x0004000019087984 */ /* 0x000ee80000000800 */
        /* <DEDUP_REMOVED lines=10> */
[----:B----4-:R-:W-:-:S03]  /*32e0*/  FADD.FTZ R3, RZ, R3 ;  /* 0x00000003ff037221 */ /* 0x010fc60000010000 */
[----:B------:R-:W-:Y:S01]  /*32f0*/  LDS R16, [R25+0x1a00] ;  /* 0x001a000019107984 */ /* 0x000fe20000000800 */
[----:B-----5:R-:W-:-:S03]  /*3300*/  FADD.FTZ R3, R3, R24 ;  /* 0x0000001803037221 */ /* 0x020fc60000010000 */
[----:B------:R-:W4:Y:S01]  /*3310*/  LDS R19, [R25+0x1c00] ;  /* 0x001c000019137984 */ /* 0x000f220000000800 */
        /* <DEDUP_REMOVED lines=12> */
[----:B------:R-:W-:Y:S04]  /*33e0*/  STS.128 [R0+0x200], R88 ;  /* 0x0002005800007388 */ /* 0x000fe80000000c00 */
[----:B------:R-:W-:Y:S01]  /*33f0*/  STS.128 [R0+0x400], R28 ;  /* 0x0004001c00007388 */ /* 0x000fe20000000c00 */
[----:B----4-:R-:W-:-:S03]  /*3400*/  FADD.FTZ R19, R8, R19 ;  /* 0x0000001308137221 */ /* 0x010fc60000010000 */
[----:B------:R0:W-:Y:S01]  /*3410*/  STS.128 [R0+0x600], R4 ;  /* 0x0006000400007388 */ /* 0x0001e20000000c00 */
[----:B---3--:R-:W-:Y:S01]  /*3420*/  FADD.FTZ R9, R9, R18 ;  /* 0x0000001209097221 */ /* 0x008fe20000010000 */
[----:B------:R-:W-:Y:S08]  /*3430*/  BAR.SYNC.DEFER_BLOCKING 0x0 ;  /* 0x0000000000007b1d */ /* 0x000ff00000010000 */
[----:B0-----:R-:W0:Y:S01]  /*3440*/  LDC R4, c[0x0][0x388] ;  /* 0x0000e200ff047b82 */ /* 0x001e220000000800 */
[----:B------:R-:W-:Y:S01]  /*3450*/  FADD.FTZ R7, R3, R16 ;  /* 0x0000001003077221 */ /* 0x000fe20000010000 */
[----:B------:R-:W1:Y:S04]  /*3460*/  LDS R20, [R25] ;  /* 0x0000000019147984 */ /* 0x000e680000000800 */
[----:B------:R-:W2:Y:S04]  /*3470*/  LDS R21, [R25+0x200] ;  /* 0x0002000019157984 */ /* 0x000ea80000000800 */
[----:B------:R-:W3:Y:S04]  /*3480*/  LDS R22, [R25+0x400] ;  /* 0x0004000019167984 */ /* 0x000ee80000000800 */
[----:B------:R-:W4:Y:S01]  /*3490*/  LDS R23, [R25+0x800] ;  /* 0x0008000019177984 */ /* 0x000f220000000800 */
[----:B0-----:R-:W-:-:S03]  /*34a0*/  IMAD R3, R4, UR4, RZ ;  /* 0x0000000404037c24 */ /* 0x001fc6000f8e02ff */
[----:B------:R-:W0:Y:S02]  /*34b0*/  LDS R26, [R25+0xa00] ;  /* 0x000a0000191a7984 */ /* 0x000e240000000800 */
[----:B------:R-:W-:Y:S02]  /*34c0*/  IADD3 R8, P0, PT, R3, R34, RZ ;  /* 0x0000002203087210 */ /* 0x000fe40007f1e0ff */
[----:B------:R-:W5:Y:S02]  /*34d0*/  LDS R0, [R25+0x600] ;  /* 0x0006000019007984 */ /* 0x000f640000000800 */
        /* <DEDUP_REMOVED lines=10> */
[----:B------:R-:W5:Y:S01]  /*3580*/  LDS R29, [R25+0x1400] ;  /* 0x00140000191d7984 */ /* 0x000f620000000800 */
[----:B-1----:R-:W-:-:S03]  /*3590*/  FADD.FTZ R20, RZ, R20 ;  /* 0x00000014ff147221 */ /* 0x002fc60000010000 */
[----:B------:R-:W1:Y:S01]  /*35a0*/  LDS R37, [R25+0x1800] ;  /* 0x0018000019257984 */ /* 0x000e620000000800 */
[----:B--2---:R-:W-:-:S03]  /*35b0*/  FADD.FTZ R21, RZ, R21 ;  /* 0x00000015ff157221 */ /* 0x004fc60000010000 */
[----:B------:R-:W2:Y:S01]  /*35c0*/  LDS R6, [R25+0x1a00] ;  /* 0x001a000019067984 */ /* 0x000ea20000000800 */
[----:B---3--:R-:W-:-:S03]  /*35d0*/  FADD.FTZ R22, RZ, R22 ;  /* 0x00000016ff167221 */ /* 0x008fc60000010000 */
[----:B------:R-:W3:Y:S01]  /*35e0*/  LDS R31, [R25+0x1600] ;  /* 0x00160000191f7984 */ /* 0x000ee20000000800 */
[----:B----4-:R-:W-:-:S03]  /*35f0*/  FADD.FTZ R20, R20, R23 ;  /* 0x0000001714147221 */ /* 0x010fc60000010000 */
[----:B------:R-:W4:Y:S01]  /*3600*/  LDS R39, [R25+0x1c00] ;  /* 0x001c000019277984 */ /* 0x000f220000000800 */
[----:B0-----:R-:W-:-:S03]  /*3610*/  FADD.FTZ R21, R21, R26 ;  /* 0x0000001a15157221 */ /* 0x001fc60000010000 */
[----:B------:R-:W0:Y:S01]  /*3620*/  LDS R27, [R25+0x1e00] ;  /* 0x001e0000191b7984 */ /* 0x000e220000000800 */
[----:B-----5:R-:W-:Y:S01]  /*3630*/  FADD.FTZ R0, RZ, R0 ;  /* 0x00000000ff007221 */ /* 0x020fe20000010000 */
[----:B------:R-:W-:Y:S01]  /*3640*/  FADD.FTZ R22, R22, R33 ;  /* 0x0000002116167221 */ /* 0x000fe20000010000 */
[----:B------:R-:W-:Y:S01]  /*3650*/  FADD.FTZ R20, R20, R35 ;  /* 0x0000002314147221 */ /* 0x000fe20000010000 */
[----:B------:R-:W-:Y:S01]  /*3660*/  FADD.FTZ R21, R21, R32 ;  /* 0x0000002015157221 */ /* 0x000fe20000010000 */
[----:B------:R-:W-:Y:S01]  /*3670*/  FADD.FTZ R0, R0, R5 ;  /* 0x0000000500007221 */ /* 0x000fe20000010000 */
[----:B------:R-:W-:Y:S01]  /*3680*/  IADD3.X R5, PT, PT, R8, UR17, RZ, P1, !PT ;  /* 0x0000001108057c10 */ /* 0x000fe20008ffe4ff */
[----:B------:R-:W-:Y:S01]  /*3690*/  FADD.FTZ R22, R22, R29 ;  /* 0x0000001d16167221 */ /* 0x000fe20000010000 */
[----:B-1----:R-:W-:Y:S01]  /*36a0*/  FADD.FTZ R37, R20, R37 ;  /* 0x0000002514257221 */ /* 0x002fe20000010000 */
[----:B--2---:R-:W-:-:S04]  /*36b0*/  FADD.FTZ R21, R21, R6 ;  /* 0x0000000615157221 */ /* 0x004fc80000010000 */
[----:B------:R-:W-:Y:S01]  /*36c0*/  STG.E desc[UR6][R2.64], R37 ;  /* 0x0000002502007986 */ /* 0x000fe2000c101906 */
[----:B---3--:R-:W-:-:S03]  /*36d0*/  FADD.FTZ R0, R0, R31 ;  /* 0x0000001f00007221 */ /* 0x008fc60000010000 */
        /* <DEDUP_REMOVED lines=10> */
.L_x_8907:
        /* <DEDUP_REMOVED lines=8> */
.L_x_8914:
[----:B------:R-:W-:Y:S05]  /*3800*/  BSYNC B2 ;  /* 0x0000000000027941 */ /* 0x000fea0003800000 */
.L_x_8913:
        /* <DEDUP_REMOVED lines=8> */
.L_x_8915:
[----:B------:R-:W-:Y:S01]  /*3890*/  FADD.FTZ R49, R49, R124 ;  /* 0x0000007c31317221 */ /* 0x000fe20000010000 */
[----:B------:R-:W-:-:S04]  /*38a0*/  HFMA2 R58, -RZ, RZ, 0, 1.1920928955078125e-07 ;  /* 0x00000002ff3a7431 */ /* 0x000fc800000001ff */
[----:B------:R-:W-:Y:S02]  /*38b0*/  MOV R59, R49 ;  /* 0x00000031003b7202 */ /* 0x000fe40000000f00 */
[----:B------:R-:W-:-:S07]  /*38c0*/  MOV R51, R57 ;  /* 0x0000003900337202 */ /* 0x000fce0000000f00 */
[----:B------:R-:W-:Y:S05]  /*38d0*/  WARPSYNC.COLLECTIVE R56, `(.L_x_8916) ;  /* 0x0000000038087348 */ /* 0x000fea0003c00000 */
[----:B------:R0:W1:Y:S02]  /*38e0*/  SHFL.BFLY P3, R57, R59, R58, R61 ;  /* 0x0c00003a3b397389 */ /* 0x000064000006003d */
[----:B01----:R-:W-:Y:S05]  /*38f0*/  ENDCOLLECTIVE ;  /* 0x000000000000791b */ /* 0x003fea0003800000 */
.L_x_8916:
[----:B------:R-:W-:-:S05]  /*3900*/  FADD.FTZ R51, R51, R126 ;  /* 0x0000007e33337221 */ /* 0x000fca0000010000 */
[----:B------:R-:W-:Y:S02]  /*3910*/  MOV R59, R51 ;  /* 0x00000033003b7202 */ /* 0x000fe40000000f00 */
[----:B------:R-:W-:-:S07]  /*3920*/  MOV R48, R57 ;  /* 0x0000003900307202 */ /* 0x000fce0000000f00 */
[----:B------:R-:W-:Y:S05]  /*3930*/  WARPSYNC.COLLECTIVE R56, `(.L_x_8917) ;  /* 0x0000000038087348 */ /* 0x000fea0003c00000 */
[----:B------:R0:W1:Y:S02]  /*3940*/  SHFL.BFLY P3, R57, R59, R58, R61 ;  /* 0x0c00003a3b397389 */ /* 0x000064000006003d */
[----:B01----:R-:W-:Y:S05]  /*3950*/  ENDCOLLECTIVE ;  /* 0x000000000000791b */ /* 0x003fea0003800000 */
.L_x_8917:
[----:B------:R-:W-:Y:S01]  /*3960*/  FADD.FTZ R48, R49, R48 ;  /* 0x0000003031307221 */ /* 0x000fe20000010000 */
[----:B------:R-:W-:-:S04]  /*3970*/  HFMA2 R58, -RZ, RZ, 0, 2.384185791015625e-07 ;  /* 0x00000004ff3a7431 */ /* 0x000fc800000001ff */
[----:B------:R-:W-:Y:S02]  /*3980*/  MOV R59, R48 ;  /* 0x00000030003b7202 */ /* 0x000fe40000000f00 */
[----:B------:R-:W-:-:S07]  /*3990*/  MOV R50, R57 ;  /* 0x0000003900327202 */ /* 0x000fce0000000f00 */
[----:B------:R-:W-:Y:S05]  /*39a0*/  WARPSYNC.COLLECTIVE R56, `(.L_x_8918) ;  /* 0x0000000038087348 */ /* 0x000fea0003c00000 */
[----:B------:R0:W1:Y:S02]  /*39b0*/  SHFL.BFLY P3, R57, R59, R58, R61 ;  /* 0x0c00003a3b397389 */ /* 0x000064000006003d */
[----:B01----:R-:W-:Y:S05]  /*39c0*/  ENDCOLLECTIVE ;  /* 0x000000000000791b */ /* 0x003fea0003800000 */
.L_x_8918:
[----:B------:R-:W-:-:S05]  /*39d0*/  FADD.FTZ R50, R51, R50 ;  /* 0x0000003233327221 */ /* 0x000fca0000010000 */
[----:B------:R-:W-:Y:S02]  /*39e0*/  MOV R59, R50 ;  /* 0x00000032003b7202 */ /* 0x000fe40000000f00 */
[----:B------:R-:W-:-:S07]  /*39f0*/  MOV R53, R57 ;  /* 0x0000003900357202 */ /* 0x000fce0000000f00 */
[----:B------:R-:W-:Y:S05]  /*3a00*/  WARPSYNC.COLLECTIVE R56, `(.L_x_8919) ;  /* 0x0000000038087348 */ /* 0x000fea0003c00000 */
[----:B------:R0:W1:Y:S02]  /*3a10*/  SHFL.BFLY P3, R57, R59, R58, R61 ;  /* 0x0c00003a3b397389 */ /* 0x000064000006003d */
[----:B01----:R-:W-:Y:S05]  /*3a20*/  ENDCOLLECTIVE ;  /* 0x000000000000791b */ /* 0x003fea0003800000 */
.L_x_8919:
[----:B------:R-:W-:Y:S01]  /*3a30*/  FADD.FTZ R53, R48, R53 ;  /* 0x0000003530357221 */ /* 0x000fe20000010000 */
[----:B------:R-:W-:-:S04]  /*3a40*/  HFMA2 R58, -RZ, RZ, 0, 4.76837158203125e-07 ;  /* 0x00000008ff3a7431 */ /* 0x000fc800000001ff */
[----:B------:R-:W-:Y:S02]  /*3a50*/  MOV R59, R53 ;  /* 0x00000035003b7202 */ /* 0x000fe40000000f00 */
[----:B------:R-:W-:-:S07]  /*3a60*/  MOV R55, R57 ;  /* 0x0000003900377202 */ /* 0x000fce0000000f00 */
[----:B------:R-:W-:Y:S05]  /*3a70*/  WARPSYNC.COLLECTIVE R56, `(.L_x_8920) ;  /* 0x0000000038087348 */ /* 0x000fea0003c00000 */
[----:B------:R0:W1:Y:S02]  /*3a80*/  SHFL.BFLY P3, R57, R59, R58, R61 ;  /* 0x0c00003a3b397389 */ /* 0x000064000006003d */
[----:B01----:R-:W-:Y:S05]  /*3a90*/  ENDCOLLECTIVE ;  /* 0x000000000000791b */ /* 0x003fea0003800000 */
.L_x_8920:
[----:B------:R-:W-:-:S05]  /*3aa0*/  FADD.FTZ R55, R50, R55 ;  /* 0x0000003732377221 */ /* 0x000fca0000010000 */
[----:B------:R-:W-:Y:S02]  /*3ab0*/  MOV R59, R55 ;  /* 0x00000037003b7202 */ /* 0x000fe40000000f00 */
[----:B------:R-:W-:-:S07]  /*3ac0*/  MOV R52, R57 ;  /* 0x0000003900347202 */ /* 0x000fce0000000f00 */
[----:B------:R-:W-:Y:S05]  /*3ad0*/  WARPSYNC.COLLECTIVE R56, `(.L_x_8921) ;  /* 0x0000000038087348 */ /* 0x000fea0003c00000 */
[----:B------:R0:W1:Y:S02]  /*3ae0*/  SHFL.BFLY P3, R57, R59, R58, R61 ;  /* 0x0c00003a3b397389 */ /* 0x000064000006003d */
[----:B01----:R-:W-:Y:S05]  /*3af0*/  ENDCOLLECTIVE ;  /* 0x000000000000791b */ /* 0x003fea0003800000 */
.L_x_8921:
[----:B------:R-:W-:Y:S01]  /*3b00*/  FADD.FTZ R52, R53, R52 ;  /* 0x0000003435347221 */ /* 0x000fe20000010000 */
[----:B------:R-:W-:-:S04]  /*3b10*/  HFMA2 R58, -RZ, RZ, 0, 9.5367431640625e-07 ;  /* 0x00000010ff3a7431 */ /* 0x000fc800000001ff */
[----:B------:R-:W-:Y:S02]  /*3b20*/  MOV R59, R52 ;  /* 0x00000034003b7202 */ /* 0x000fe40000000f00 */
[----:B------:R-:W-:-:S07]  /*3b30*/  MOV R54, R57 ;  /* 0x0000003900367202 */ /* 0x000fce0000000f00 */
[----:B------:R-:W-:Y:S05]  /*3b40*/  WARPSYNC.COLLECTIVE R56, `(.L_x_8922) ;  /* 0x0000000038087348 */ /* 0x000fea0003c00000 */
[----:B------:R0:W1:Y:S02]  /*3b50*/  SHFL.BFLY P3, R57, R59, R58, R61 ;  /* 0x0c00003a3b397389 */ /* 0x000064000006003d */
[----:B01----:R-:W-:Y:S05]  /*3b60*/  ENDCOLLECTIVE ;  /* 0x000000000000791b */ /* 0x003fea0003800000 */
.L_x_8922:
[----:B------:R-:W-:-:S05]  /*3b70*/  FADD.FTZ R54, R55, R54 ;  /* 0x0000003637367221 */ /* 0x000fca0000010000 */
[----:B------:R-:W-:Y:S02]  /*3b80*/  MOV R59, R54 ;  /* 0x00000036003b7202 */ /* 0x000fe40000000f00 */
[----:B------:R-:W-:-:S07]  /*3b90*/  MOV R49, R57 ;  /* 0x0000003900317202 */ /* 0x000fce0000000f00 */
[----:B------:R-:W-:Y:S05]  /*3ba0*/  WARPSYNC.COLLECTIVE R56, `(.L_x_8923) ;  /* 0x0000000038087348 */ /* 0x000fea0003c00000 */
[----:B------:R0:W1:Y:S02]  /*3bb0*/  SHFL.BFLY P3, R57, R59, R58, R61 ;  /* 0x0c00003a3b397389 */ /* 0x000064000006003d */
[----:B01----:R-:W-:Y:S05]  /*3bc0*/  ENDCOLLECTIVE ;  /* 0x000000000000791b */ /* 0x003fea0003800000 */
.L_x_8923:
[----:B------:R-:W-:Y:S01]  /*3bd0*/  MOV R51, R57 ;  /* 0x0000003900337202 */ /* 0x000fe20000000f00 */
[----:B------:R-:W-:Y:S06]  /*3be0*/  BRA `(.L_x_8924) ;  /* 0xffffffdc00947947 */ /* 0x000fec000383ffff */
.L_x_8925:
        /* <DEDUP_REMOVED lines=9> */
.L_x_11309:


//--------------------- .text._ZN10layer_norm13ln_bwd_kernelINS_13Kernel_traitsI6__halfffffjLj512ELj1ELj4ELj1ELj16ENS_18Kernel_traits_baseILj512ES2_ffffjLj128EEEEELb0ELb0ELb1ELb0EEEvNS_9BwdParamsE --------------------------
	.section	.text._ZN10layer_norm13ln_bwd_kernelINS_13Kernel_traitsI6__halfffffjLj512ELj1ELj4ELj1ELj16ENS_18Kernel_traits_baseILj512ES2_ffffjLj128EEEEELb0ELb0ELb1ELb0EEEvNS_9BwdParamsE,"ax",@progbits
	.align	128
        .global         _ZN10layer_norm13ln_bwd_kernelINS_13Kernel_traitsI6__halfffffjLj512ELj1ELj4ELj1ELj16ENS_18Kernel_traits_baseILj512ES2_ffffjLj128EEEEELb0ELb0ELb1ELb0EEEvNS_9BwdParamsE
        .type           _ZN10layer_norm13ln_bwd_kernelINS_13Kernel_traitsI6__halfffffjLj512ELj1ELj4ELj1ELj16ENS_18Kernel_traits_baseILj512ES2_ffffjLj128EEEEELb0ELb0ELb1ELb0EEEvNS_9BwdParamsE,@function
        .size           _ZN10layer_norm13ln_bwd_kernelINS_13Kernel_traitsI6__halfffffjLj512ELj1ELj4ELj1ELj16ENS_18Kernel_traits_baseILj512ES2_ffffjLj128EEEEELb0ELb0ELb1ELb0EEEvNS_9BwdParamsE,(.L_x_11310 - _ZN10layer_norm13ln_bwd_kernelINS_13Kernel_traitsI6__halfffffjLj512ELj1ELj4ELj1ELj16ENS_18Kernel_traits_baseILj512ES2_ffffjLj128EEEEELb0ELb0ELb1ELb0EEEvNS_9BwdParamsE)
        .other          _ZN10layer_norm13ln_bwd_kernelINS_13Kernel_traitsI6__halfffffjLj512ELj1ELj4ELj1ELj16ENS_18Kernel_traits_baseILj512ES2_ffffjLj128EEEEELb0ELb0ELb1ELb0EEEvNS_9BwdParamsE,@"STO_CUDA_ENTRY STV_DEFAULT"
_ZN10layer_norm13ln_bwd_kernelINS_13Kernel_traitsI6__halfffffjLj512ELj1ELj4ELj1ELj16ENS_18Kernel_traits_baseILj512ES2_ffffjLj128EEEEELb0ELb0ELb1ELb0EEEvNS_9BwdParamsE:
.text._ZN10layer_norm13ln_bwd_kernelINS_13Kernel_traitsI6__halfffffjLj512ELj1ELj4ELj1ELj16ENS_18Kernel_traits_baseILj512ES2_ffffjLj128EEEEELb0ELb0ELb1ELb0EEEvNS_9BwdParamsE:
        /* <DEDUP_REMOVED lines=19> */
[C---:B------:R-:W-:Y:S02]  /*0130*/  ISETP.GE.U32.AND P1, PT, R10.reuse, 0x40, PT ;  /* 0x000000400a00780c */ /* 0x040fe40003f26070 */
[C---:B------:R-:W-:Y:S02]  /*0140*/  ISETP.GE.U32.AND P2, PT, R10.reuse, 0x60, PT ;  /* 0x000000600a00780c */ /* 0x040fe40003f46070 */
[----:B------:R-:W-:-:S07]  /*0150*/  ISETP.GE.U32.AND P3, PT, R10, 0x80, PT ;  /* 0x000000800a00780c */ /* 0x000fce0003f66070 */
[----:B------:R-:W2:Y:S08]  /*0160*/  @P0 LDC.64 R2, c[0x0][0x3d0] ;  /* 0x0000f400ff020b82 */ /* 0x000eb00000000a00 */
[----:B------:R-:W3:Y:S08]  /*0170*/  @P1 LDC.64 R8, c[0x0][0x3d0] ;  /* 0x0000f400ff081b82 */ /* 0x000ef00000000a00 */
[----:B------:R-:W4:Y:S01]  /*0180*/  @P2 LDC.64 R20, c[0x0][0x3d0] ;  /* 0x0000f400ff142b82 */ /* 0x000f220000000a00 */
[C---:B--2---:R-:W-:Y:S01]  /*0190*/  @P0 IMAD.WIDE.U32 R2, R13.reuse, 0x8, R2 ;  /* 0x000000080d020825 */ /* 0x044fe200078e0002 */
[----:B------:R-:W-:-:S06]  /*01a0*/  @P0 LOP3.LUT R13, R13, 0x20, RZ, 0xfc, !PT ;  /* 0x000000200d0d0812 */ /* 0x000fcc00078efcff */
[----:B------:R-:W2:Y:S01]  /*01b0*/  @P3 LDC.64 R22, c[0x0][0x3d0] ;  /* 0x0000f400ff163b82 */ /* 0x000ea20000000a00 */
[----:B------:R-:W5:Y:S01]  /*01c0*/  @P0 LDG.E.64 R4, desc[UR6][R2.64] ;  /* 0x0000000602040981 */ /* 0x000f62000c1e1b00 */
[C---:B---3--:R-:W-:Y:S01]  /*01d0*/  @P1 IMAD.WIDE.U32 R18, R13.reuse, 0x8, R8 ;  /* 0x000000080d121825 */ /* 0x048fe200078e0008 */
[----:B------:R-:W-:-:S04]  /*01e0*/  @P1 IADD3 R13, PT, PT, R13, 0x20, RZ ;  /* 0x000000200d0d1810 */ /* 0x000fc80007ffe0ff */
[----:B------:R-:W5:Y:S01]  /*01f0*/  @P1 LDG.E.64 R6, desc[UR6][R18.64] ;  /* 0x0000000612061981 */ /* 0x000f62000c1e1b00 */
[----:B------:R-:W3:Y:S01]  /*0200*/  S2UR UR4, SR_CTAID.X ;  /* 0x00000000000479c3 */ /* 0x000ee20000002500 */
[C---:B----4-:R-:W-:Y:S01]  /*0210*/  @P2 IMAD.WIDE.U32 R20, R13.reuse, 0x8, R20 ;  /* 0x000000080d142825 */ /* 0x050fe200078e0014 */
[----:B------:R-:W-:Y:S01]  /*0220*/  @P2 IADD3 R13, PT, PT, R13, 0x20, RZ ;  /* 0x000000200d0d2810 */ /* 0x000fe20007ffe0ff */
[----:B------:R-:W-:Y:S01]  /*0230*/  BSSY B1, `(.L_x_8926) ;  /* 0x0000380000017945 */ /* 0x000fe20003800000 */
[----:B------:R-:W-:Y:S02]  /*0240*/  CS2R R24, SRZ ;  /* 0x0000000000187805 */ /* 0x000fe4000001ff00 */
[----:B------:R-:W-:Y:S01]  /*0250*/  CS2R R26, SRZ ;  /* 0x00000000001a7805 */ /* 0x000fe2000001ff00 */
[----:B------:R-:W5:Y:S01]  /*0260*/  @P2 LDG.E.64 R14, desc[UR6][R20.64] ;  /* 0x00000006140e2981 */ /* 0x000f62000c1e1b00 */
[----:B--2---:R-:W-:-:S05]  /*0270*/  @P3 IMAD.WIDE.U32 R8, R13, 0x8, R22 ;  /* 0x000000080d083825 */ /* 0x004fca00078e0016 */
[----:B------:R2:W5:Y:S01]  /*0280*/  @P3 LDG.E.64 R16, desc[UR6][R8.64] ;  /* 0x0000000608103981 */ /* 0x000562000c1e1b00 */
[----:B---3--:R-:W-:Y:S01]  /*0290*/  USHF.L.U32 UR4, UR4, 0x2, URZ ;  /* 0x0000000204047899 */ /* 0x008fe200080006ff */
[----:B--2---:R-:W-:-:S05]  /*02a0*/  SHF.R.U32.HI R9, RZ, 0x5, R11 ;  /* 0x00000005ff097819 */ /* 0x004fca000001160b */
        /* <DEDUP_REMOVED lines=49> */
[----:B------:R-:W-:Y:S02]  /*05c0*/  PRMT R111, R111, 0x5410, R0 ;  /* 0x000054106f6f7816 */ /* 0x000fe40000000000 */
[----:B------:R-:W-:Y:S02]  /*05d0*/  PRMT R114, R114, 0x5410, R2 ;  /* 0x0000541072727816 */ /* 0x000fe40000000002 */
[----:B------:R-:W-:Y:S02]  /*05e0*/  PRMT R115, R115, 0x5410, R3 ;  /* 0x0000541073737816 */ /* 0x000fe40000000003 */
[----:B------:R-:W-:-:S02]  /*05f0*/  PRMT R116, R116, 0x5410, R4 ;  /* 0x0000541074747816 */ /* 0x000fc40000000004 */
[----:B------:R-:W-:Y:S02]  /*0600*/  PRMT R117, R117, 0x5410, R5 ;  /* 0x0000541075757816 */ /* 0x000fe40000000005 */
[----:B------:R-:W-:Y:S02]  /*0610*/  PRMT R118, R118, 0x5410, R6 ;  /* 0x0000541076767816 */ /* 0x000fe40000000006 */
[----:B------:R-:W-:Y:S02]  /*0620*/  PRMT R119, R119, 0x5410, R7 ;  /* 0x0000541077777816 */ /* 0x000fe40000000007 */
[----:B------:R-:W-:-:S07]  /*0630*/  PRMT R120, R120, 0x5410, R8 ;  /* 0x0000541078787816 */ /* 0x000fce0000000008 */
.L_x_8966:
        /* <DEDUP_REMOVED lines=31> */
[C---:B------:R-:W-:Y:S02]  /*0830*/  ISETP.GE.U32.AND P2, PT, R10.reuse, 0x60, PT ;  /* 0x000000600a00780c */ /* 0x040fe40003f46070 */
[----:B------:R-:W-:Y:S02]  /*0840*/  ISETP.GE.U32.AND P3, PT, R10, 0x80, PT ;  /* 0x000000800a00780c */ /* 0x000fe40003f66070 */
[----:B------:R-:W-:-:S02]  /*0850*/  MOV R109, RZ ;  /* 0x000000ff006d7202 */ /* 0x000fc40000000f00 */
[----:B------:R-:W-:Y:S02]  /*0860*/  MOV R110, RZ ;  /* 0x000000ff006e7202 */ /* 0x000fe40000000f00 */
[----:B0-----:R-:W-:-:S04]  /*0870*/  LOP3.LUT R5, R11, 0x1f, RZ, 0xc0, !PT ;  /* 0x0000001f0b057812 */ /* 0x001fc800078ec0ff */
[-C--:B------:R-:W-:Y:S02]  /*0880*/  LEA.HI.SX32 R4, R0, R5.reuse, 0x1e ;  /* 0x0000000500047211 */ /* 0x080fe400078ff2ff */
[----:B------:R-:W-:Y:S02]  /*0890*/  LEA.HI.SX32 R83, R72, R5, 0x1e ;  /* 0x0000000548537211 */ /* 0x000fe400078ff2ff */
[----:B------:R-:W-:Y:S02]  /*08a0*/  MOV R0, R4 ;  /* 0x0000000400007202 */ /* 0x000fe40000000f00 */
[----:B--2---:R-:W-:Y:S01]  /*08b0*/  FSEL R2, R2, RZ, !P0 ;  /* 0x000000ff02027208 */ /* 0x004fe20004000000 */
[----:B------:R-:W-:Y:S06]  /*08c0*/  @!P5 BRA `(.L_x_8931) ;  /* 0x0000000000b4d947 */ /* 0x000fec0003800000 */
[----:B------:R-:W0:Y:S01]  /*08d0*/  LDC.64 R74, c[0x0][0x3a8] ;  /* 0x0000ea00ff4a7b82 */ /* 0x000e220000000a00 */
[----:B------:R-:W-:-:S04]  /*08e0*/  ISETP.NE.U32.AND P0, PT, RZ, UR12, PT ;  /* 0x0000000cff007c0c */ /* 0x000fc8000bf05070 */
[----:B------:R-:W-:-:S03]  /*08f0*/  ISETP.NE.AND.EX P0, PT, RZ, UR13, PT, P0 ;  /* 0x0000000dff007c0c */ /* 0x000fc6000bf05300 */
[----:B------:R-:W1:Y:S10]  /*0900*/  LDC.64 R72, c[0x0][0x428] ;  /* 0x00010a00ff487b82 */ /* 0x000e740000000a00 */
[----:B------:R-:W2:Y:S01]  /*0910*/  @P0 LDC.64 R108, c[0x0][0x438] ;  /* 0x00010e00ff6c0b82 */ /* 0x000ea20000000a00 */
[----:B0-----:R-:W-:-:S06]  /*0920*/  IMAD.WIDE.U32 R76, R0, 0x10, R74 ;  /* 0x00000010004c7825 */ /* 0x001fcc00078e004a */
[----:B------:R-:W3:Y:S01]  /*0930*/  LDG.E.128 R76, desc[UR6][R76.64] ;  /* 0x000000064c4c7981 */ /* 0x000ee2000c1e1d00 */
[----:B-1----:R-:W-:-:S06]  /*0940*/  IMAD.WIDE.U32 R72, R83, 0x10, R72 ;  /* 0x0000001053487825 */ /* 0x002fcc00078e0048 */
[----:B------:R-:W4:Y:S01]  /*0950*/  LDG.E.128 R72, desc[UR6][R72.64] ;  /* 0x0000000648487981 */ /* 0x000f22000c1e1d00 */
[----:B------:R-:W-:Y:S02]  /*0960*/  HADD2.F32 R85, -RZ, R111.H0_H0 ;  /* 0x2000006fff557230 */ /* 0x000fe40000004100 */
[----:B--2---:R-:W-:-:S05]  /*0970*/  @P0 IMAD.WIDE.U32 R108, R0, 0x10, R108 ;  /* 0x00000010006c0825 */ /* 0x004fca00078e006c */
[----:B------:R0:W5:Y:S01]  /*0980*/  @P0 LDG.E.128 R48, desc[UR6][R108.64] ;  /* 0x000000066c300981 */ /* 0x000162000c1e1d00 */
[----:B------:R-:W-:Y:S02]  /*0990*/  IADD3 R83, PT, PT, R83, 0x20, RZ ;  /* 0x0000002053537810 */ /* 0x000fe40007ffe0ff */
        /* <DEDUP_REMOVED lines=15> */
[----:B------:R-:W-:Y:S01]  /*0a90*/  FADD.FTZ R72, RZ, R14 ;  /* 0x0000000eff487221 */ /* 0x000fe20000010000 */
[----:B------:R-:W-:Y:S01]  /*0aa0*/  FFMA.FTZ R73, R3, R14, RZ ;  /* 0x0000000e03497223 */ /* 0x000fe200000100ff */
        /* <DEDUP_REMOVED lines=8> */
[----:B0-----:R-:W-:Y:S01]  /*0b30*/  FMUL.FTZ R108, R8, R79 ;  /* 0x0000004f086c7220 */ /* 0x001fe20000410000 */
[----:B------:R-:W-:Y:S01]  /*0b40*/  FADD.FTZ R74, R77, R98 ;  /* 0x000000624d4a7221 */ /* 0x000fe20000010000 */
[----:B------:R-:W-:Y:S01]  /*0b50*/  FFMA.FTZ R73, R101, R98, R72 ;  /* 0x0000006265497223 */ /* 0x000fe20000010048 */
[----:B------:R-:W-:Y:S01]  /*0b60*/  FADD.FTZ R35, R35, R75 ;  /* 0x0000004b23237221 */ /* 0x000fe20000010000 */
[----:B------:R-:W-:Y:S01]  /*0b70*/  FFMA.FTZ R23, R75, R108, R23 ;  /* 0x0000006c4b177223 */ /* 0x000fe20000010017 */
[----:B------:R-:W-:Y:S01]  /*0b80*/  FADD.FTZ R109, R74, R107 ;  /* 0x0000006b4a6d7221 */ /* 0x000fe20000010000 */
[----:B------:R-:W-:-:S07]  /*0b90*/  FFMA.FTZ R110, R108, R107, R73 ;  /* 0x0000006b6c6e7223 */ /* 0x000fce0000010049 */
.L_x_8931:
[----:B------:R-:W-:Y:S05]  /*0ba0*/  BSYNC.RECONVERGENT B2 ;  /* 0x0000000000027941 */ /* 0x000fea0003800200 */
.L_x_8930:
[----:B------:R-:W-:Y:S04]  /*0bb0*/  BSSY.RECONVERGENT B2, `(.L_x_8932) ;  /* 0x000002f000027945 */ /* 0x000fe80003800200 */
[----:B------:R-:W-:Y:S05]  /*0bc0*/  @!P4 BRA `(.L_x_8933) ;  /* 0x0000000000b4c947 */ /* 0x000fea0003800000 */
        /* <DEDUP_REMOVED lines=9> */
[----:B--2---:R-:W-:-:S05]  /*0c60*/  @P0 IMAD.WIDE.U32 R112, R0, 0x10, R112 ;  /* 0x0000001000700825 */ /* 0x004fca00078e0070 */
[----:B------:R0:W5:Y:S01]  /*0c70*/  @P0 LDG.E.128 R52, desc[UR6][R112.64] ;  /* 0x0000000670340981 */ /* 0x000162000c1e1d00 */
[--C-:B------:R-:W-:Y:S01]  /*0c80*/  HADD2.F32 R87, -RZ, R115.reuse.H0_H0 ;  /* 0x20000073ff577230 */ /* 0x100fe20000004100 */
[----:B------:R-:W-:Y:S01]  /*0c90*/  IADD3 R83, PT, PT, R83, 0x20, RZ ;  /* 0x0000002053537810 */ /* 0x000fe20007ffe0ff */
[--C-:B------:R-:W-:Y:S01]  /*0ca0*/  HADD2.F32 R100, -RZ, R116.reuse.H1_H1 ;  /* 0x30000074ff647230 */ /* 0x100fe20000004100 */
        /* <DEDUP_REMOVED lines=8> */
[----:B------:R-:W-:Y:S01]  /*0d30*/  FADD.FTZ R79, -R2, R79 ;  /* 0x0000004f024f7221 */ /* 0x000fe20000010100 */
        /* <DEDUP_REMOVED lines=21> */
[----:B0-----:R-:W-:-:S07]  /*0e90*/  FFMA.FTZ R110, R102, R100, R73 ;  /* 0x00000064666e7223 */ /* 0x001fce0000010049 */
.L_x_8933:
[----:B------:R-:W-:Y:S05]  /*0ea0*/  BSYNC.RECONVERGENT B2 ;  /* 0x0000000000027941 */ /* 0x000fea0003800200 */
.L_x_8932:
        /* <DEDUP_REMOVED lines=22> */
[----:B------:R-:W-:-:S02]  /*1010*/  HADD2.F32 R74, -RZ, R118.H1_H1 ;  /* 0x30000076ff4a7230 */ /* 0x000fc40000004100 */
[----:B------:R-:W-:Y:S01]  /*1020*/  FADD.FTZ R75, -R2, R75 ;  /* 0x0000004b024b7221 */ /* 0x000fe20000010100 */
[----:B----4-:R-:W-:Y:S01]  /*1030*/  FMUL.FTZ R82, R76, R89 ;  /* 0x000000594c527220 */ /* 0x010fe20000410000 */
[----:B------:R-:W-:Y:S02]  /*1040*/  HADD2.F32 R95, -RZ, R118.H0_H0 ;  /* 0x20000076ff5f7230 */ /* 0x000fe40000004100 */
        /* <DEDUP_REMOVED lines=21> */
.L_x_8935:
[----:B------:R-:W-:Y:S05]  /*11a0*/  BSYNC.RECONVERGENT B2 ;  /* 0x0000000000027941 */ /* 0x000fea0003800200 */
.L_x_8934:
        /* <DEDUP_REMOVED lines=11> */
[----:B--2---:R-:W-:-:S04]  /*1260*/  @P0 IMAD.WIDE.U32 R92, R0, 0x10, R92 ;  /* 0x00000010005c0825 */ /* 0x004fc800078e005c */
[----:B------:R-:W-:Y:S01]  /*1270*/  HADD2.F32 R0, -RZ, R119.H1_H1 ;  /* 0x30000077ff007230 */ /* 0x000fe20000004100 */
[----:B------:R0:W5:Y:S01]  /*1280*/  @P0 LDG.E.128 R16, desc[UR6][R92.64] ;  /* 0x000000065c100981 */ /* 0x000162000c1e1d00 */
[C---:B---3--:R-:W-:Y:S01]  /*1290*/  FADD.FTZ R81, -R2.reuse, R72 ;  /* 0x0000004802517221 */ /* 0x048fe20000010100 */
[C---:B------:R-:W-:Y:S01]  /*12a0*/  FADD.FTZ R105, -R2.reuse, R73 ;  /* 0x0000004902697221 */ /* 0x040fe20000010100 */
[--C-:B------:R-:W-:Y:S02]  /*12b0*/  HADD2.F32 R73, -RZ, R120.reuse.H0_H0 ;  /* 0x20000078ff497230 */ /* 0x100fe40000004100 */
[----:B------:R-:W-:Y:S01]  /*12c0*/  FADD.FTZ R83, -R2, R74 ;  /* 0x0000004a02537221 */ /* 0x000fe20000010100 */
[C---:B-----5:R-:W-:Y:S01]  /*12d0*/  FMUL.FTZ R81, R8.reuse, R81 ;  /* 0x0000005108517220 */ /* 0x060fe20000410000 */
[----:B0-----:R-:W-:Y:S01]  /*12e0*/  FMUL.FTZ R92, R8, R105 ;  /* 0x00000069085c7220 */ /* 0x001fe20000410000 */
[----:B------:R-:W-:Y:S01]  /*12f0*/  FADD.FTZ R75, -R2, R75 ;  /* 0x0000004b024b7221 */ /* 0x000fe20000010100 */
[----:B------:R-:W-:-:S02]  /*1300*/  HADD2.F32 R2, -RZ, R120.H1_H1 ;  /* 0x30000078ff027230 */ /* 0x000fc40000004100 */
[----:B----4-:R-:W-:Y:S01]  /*1310*/  FMUL.FTZ R84, R76, R91 ;  /* 0x0000005b4c547220 */ /* 0x010fe20000410000 */
[----:B------:R-:W-:Y:S01]  /*1320*/  FMUL.FTZ R91, R77, R0 ;  /* 0x000000004d5b7220 */ /* 0x000fe20000410000 */
[----:B------:R-:W-:Y:S01]  /*1330*/  FMUL.FTZ R94, R78, R73 ;  /* 0x000000494e5e7220 */ /* 0x000fe20000410000 */
[----:B------:R-:W-:Y:S01]  /*1340*/  FADD.FTZ R61, R61, R77 ;  /* 0x0000004d3d3d7221 */ /* 0x000fe20000010000 */
[----:B------:R-:W-:Y:S01]  /*1350*/  FADD.FTZ R0, R109, R84 ;  /* 0x000000546d007221 */ /* 0x000fe20000010000 */
[----:B------:R-:W-:Y:S01]  /*1360*/  FFMA.FTZ R73, R81, R84, R110 ;  /* 0x0000005451497223 */ /* 0x000fe2000001006e */
        /* <DEDUP_REMOVED lines=17> */
.L_x_8929:
        /* <DEDUP_REMOVED lines=11> */
[C---:B------:R-:W-:Y:S02]  /*1530*/  ISETP.GE.U32.AND P2, PT, R10.reuse, 0x40, PT ;  /* 0x000000400a00780c */ /* 0x040fe40003f46070 */
[C---:B------:R-:W-:Y:S02]  /*1540*/  ISETP.GE.U32.AND P3, PT, R10.reuse, 0x60, PT ;  /* 0x000000600a00780c */ /* 0x040fe40003f66070 */
[----:B------:R-:W-:Y:S02]  /*1550*/  ISETP.GE.U32.AND P4, PT, R10, 0x80, PT ;  /* 0x000000800a00780c */ /* 0x000fe40003f86070 */
[----:B------:R-:W-:-:S05]  /*1560*/  MOV R83, R4 ;  /* 0x0000000400537202 */ /* 0x000fca0000000f00 */
[----:B------:R-:W0:Y:S08]  /*1570*/  @P0 LDC.64 R78, c[0x0][0x438] ;  /* 0x00010e00ff4e0b82 */ /* 0x000e300000000a00 */
[----:B------:R-:W1:Y:S08]  /*1580*/  @P2 LDC.64 R76, c[0x0][0x438] ;  /* 0x00010e00ff4c2b82 */ /* 0x000e700000000a00 */
[----:B------:R-:W2:Y:S08]  /*1590*/  @P3 LDC.64 R74, c[0x0][0x438] ;  /* 0x00010e00ff4a3b82 */ /* 0x000eb00000000a00 */
[----:B------:R-:W3:Y:S01]  /*15a0*/  @P4 LDC.64 R72, c[0x0][0x438] ;  /* 0x00010e00ff484b82 */ /* 0x000ee20000000a00 */
[C---:B0-----:R-:W-:Y:S01]  /*15b0*/  @P0 IMAD.WIDE.U32 R78, R83.reuse, 0x10, R78 ;  /* 0x00000010534e0825 */ /* 0x041fe200078e004e */
[----:B------:R-:W-:-:S04]  /*15c0*/  @P0 IADD3 R83, PT, PT, R83, 0x20, RZ ;  /* 0x0000002053530810 */ /* 0x000fc80007ffe0ff */
[----:B------:R0:W5:Y:S01]  /*15d0*/  @P0 LDG.E.128 R48, desc[UR6][R78.64] ;  /* 0x000000064e300981 */ /* 0x000162000c1e1d00 */
[C---:B-1----:R-:W-:Y:S01]  /*15e0*/  @P2 IMAD.WIDE.U32 R76, R83.reuse, 0x10, R76 ;  /* 0x00000010534c2825 */ /* 0x042fe200078e004c */
[----:B------:R-:W-:-:S04]  /*15f0*/  @P2 IADD3 R83, PT, PT, R83, 0x20, RZ ;  /* 0x0000002053532810 */ /* 0x000fc80007ffe0ff */
[----:B------:R0:W5:Y:S01]  /*1600*/  @P2 LDG.E.128 R52, desc[UR6][R76.64] ;  /* 0x000000064c342981 */ /* 0x000162000c1e1d00 */
[C---:B--2---:R-:W-:Y:S01]  /*1610*/  @P3 IMAD.WIDE.U32 R74, R83.reuse, 0x10, R74 ;  /* 0x00000010534a3825 */ /* 0x044fe200078e004a */
[----:B------:R-:W-:-:S04]  /*1620*/  @P3 IADD3 R83, PT, PT, R83, 0x20, RZ ;  /* 0x0000002053533810 */ /* 0x000fc80007ffe0ff */
[----:B------:R0:W5:Y:S01]  /*1630*/  @P3 LDG.E.128 R56, desc[UR6][R74.64] ;  /* 0x000000064a383981 */ /* 0x000162000c1e1d00 */
[----:B---3--:R-:W-:-:S05]  /*1640*/  @P4 IMAD.WIDE.U32 R72, R83, 0x10, R72 ;  /* 0x0000001053484825 */ /* 0x008fca00078e0048 */
[----:B------:R0:W5:Y:S02]  /*1650*/  @P4 LDG.E.128 R16, desc[UR6][R72.64] ;  /* 0x0000000648104981 */ /* 0x000164000c1e1d00 */
.L_x_8936:
[----:B------:R-:W-:Y:S05]  /*1660*/  BSYNC.RECONVERGENT B0 ;  /* 0x0000000000007941 */ /* 0x000fea0003800200 */
.L_x_8928:
        /* <DEDUP_REMOVED lines=21> */
.L_x_8978:
        /* <DEDUP_REMOVED lines=25> */
[----:B------:R-:W0:Y:S01]  /*1950*/  LDC R2, c[0x0][0x40c] ;  /* 0x00010300ff027b82 */ /* 0x000e220000000800 */
[-CC-:B------:R-:W-:Y:S01]  /*1960*/  FFMA.FTZ R5, R3, R0.reuse, R79.reuse ;  /* 0x0000000003057223 */ /* 0x180fe2000001004f */
[-CC-:B------:R-:W-:Y:S01]  /*1970*/  FFMA.FTZ R74, R86, R0.reuse, R79.reuse ;  /* 0x00000000564a7223 */ /* 0x180fe2000001004f */
[----:B------:R-:W-:Y:S01]  /*1980*/  FFMA.FTZ R83, R101, R0, R79 ;  /* 0x0000000065537223 */ /* 0x000fe2000001004f */
[----:B------:R-:W-:Y:S01]  /*1990*/  ISETP.GT.AND P3, PT, R7, RZ, PT ;  /* 0x000000ff0700720c */ /* 0x000fe20003f64270 */
[----:B------:R-:W-:Y:S01]  /*19a0*/  FADD.FTZ R5, R14, -R5 ;  /* 0x800000050e057221 */ /* 0x000fe20000010000 */
[----:B------:R-:W-:Y:S01]  /*19b0*/  FADD.FTZ R73, R85, -R74 ;  /* 0x8000004a55497221 */ /* 0x000fe20000010000 */
[----:B------:R-:W-:Y:S01]  /*19c0*/  FADD.FTZ R83, R98, -R83 ;  /* 0x8000005362537221 */ /* 0x000fe20000010000 */
[----:B------:R-:W-:Y:S01]  /*19d0*/  ISETP.GT.AND P0, PT, R6, RZ, PT ;  /* 0x000000ff0600720c */ /* 0x000fe20003f04270 */
[C---:B------:R-:W-:Y:S01]  /*19e0*/  FMUL.FTZ R5, R8.reuse, R5 ;  /* 0x0000000508057220 */ /* 0x040fe20000410000 */
[C---:B------:R-:W-:Y:S01]  /*19f0*/  FMUL.FTZ R73, R8.reuse, R73 ;  /* 0x0000004908497220 */ /* 0x040fe20000410000 */
[----:B------:R-:W-:-:S03]  /*1a00*/  FMUL.FTZ R83, R8, R83 ;  /* 0x0000005308537220 */ /* 0x000fc60000410000 */
[----:B------:R-:W-:Y:S02]  /*1a10*/  FSEL R5, R5, RZ, P3 ;  /* 0x000000ff05057208 */ /* 0x000fe40001800000 */
[----:B------:R-:W-:Y:S02]  /*1a20*/  FSEL R73, R73, RZ, P3 ;  /* 0x000000ff49497208 */ /* 0x000fe40001800000 */
[----:B------:R-:W-:Y:S01]  /*1a30*/  FSEL R83, R83, RZ, P3 ;  /* 0x000000ff53537208 */ /* 0x000fe20001800000 */
[-C--:B0-----:R-:W-:Y:S02]  /*1a40*/  FMUL.FTZ R5, R5, R2.reuse ;  /* 0x0000000205057220 */ /* 0x081fe40000410000 */
[-C--:B------:R-:W-:Y:S02]  /*1a50*/  FMUL.FTZ R74, R73, R2.reuse ;  /* 0x00000002494a7220 */ /* 0x080fe40000410000 */
[----:B------:R-:W-:Y:S01]  /*1a60*/  FMUL.FTZ R83, R83, R2 ;  /* 0x0000000253537220 */ /* 0x000fe20000410000 */
[----:B------:R-:W-:-:S02]  /*1a70*/  SEL R64, R5, R64, P0 ;  /* 0x0000004005407207 */ /* 0x000fc40000000000 */
[----:B------:R-:W-:Y:S02]  /*1a80*/  SEL R65, R74, R65, P0 ;  /* 0x000000414a417207 */ /* 0x000fe40000000000 */
[----:B------:R-:W-:Y:S01]  /*1a90*/  SEL R66, R83, R66, P0 ;  /* 0x0000004253427207 */ /* 0x000fe20000000000 */
[----:B------:R-:W-:Y:S06]  /*1aa0*/  @!P2 BRA `(.L_x_8943) ;  /* 0x00000004006ca947 */ /* 0x000fec0003800000 */
[----:B------:R-:W-:-:S04]  /*1ab0*/  FFMA.FTZ R74, R108, R0, R79 ;  /* 0x000000006c4a7223 */ /* 0x000fc8000001004f */
[----:B------:R-:W-:-:S04]  /*1ac0*/  FADD.FTZ R5, R107, -R74 ;  /* 0x8000004a6b057221 */ /* 0x000fc80000010000 */
[----:B------:R-:W-:-:S05]  /*1ad0*/  FMUL.FTZ R5, R8, R5 ;  /* 0x0000000508057220 */ /* 0x000fca0000410000 */
[----:B------:R-:W-:-:S05]  /*1ae0*/  FSEL R5, R5, RZ, P3 ;  /* 0x000000ff05057208 */ /* 0x000fca0001800000 */
[----:B------:R-:W-:Y:S01]  /*1af0*/  FMUL.FTZ R67, R5, R2 ;  /* 0x0000000205437220 */ /* 0x000fe20000410000 */
[----:B------:R-:W-:Y:S06]  /*1b00*/  BRA `(.L_x_8943) ;  /* 0x0000000400547947 */ /* 0x000fec0003800000 */
.L_x_8942:
[----:B------:R-:W0:Y:S01]  /*1b10*/  LDC R5, c[0x0][0x40c] ;  /* 0x00010300ff057b82 */ /* 0x000e220000000800 */
[-CC-:B------:R-:W-:Y:S01]  /*1b20*/  FFMA.FTZ R69, R3, R0.reuse, R79.reuse ;  /* 0x0000000003457223 */ /* 0x180fe2000001004f */
[-CC-:B------:R-:W-:Y:S01]  /*1b30*/  FFMA.FTZ R2, R86, R0.reuse, R79.reuse ;  /* 0x0000000056027223 */ /* 0x180fe2000001004f */
[-C--:B------:R-:W-:Y:S01]  /*1b40*/  FFMA.FTZ R73, R101, R0.reuse, R79 ;  /* 0x0000000065497223 */ /* 0x080fe2000001004f */
[----:B------:R-:W-:Y:S01]  /*1b50*/  ISETP.GT.AND P3, PT, R7, RZ, PT ;  /* 0x000000ff0700720c */ /* 0x000fe20003f64270 */
[----:B------:R-:W-:Y:S01]  /*1b60*/  FADD.FTZ R69, R14, -R69 ;  /* 0x800000450e457221 */ /* 0x000fe20000010000 */
[----:B------:R-:W-:Y:S01]  /*1b70*/  FADD.FTZ R71, R85, -R2 ;  /* 0x8000000255477221 */ /* 0x000fe20000010000 */
[----:B------:R-:W-:Y:S01]  /*1b80*/  FADD.FTZ R73, R98, -R73 ;  /* 0x8000004962497221 */ /* 0x000fe20000010000 */
[----:B------:R-:W-:Y:S01]  /*1b90*/  FFMA.FTZ R2, R108, R0, R79 ;  /* 0x000000006c027223 */ /* 0x000fe2000001004f */
[C---:B------:R-:W-:Y:S01]  /*1ba0*/  FMUL.FTZ R69, R8.reuse, R69 ;  /* 0x0000004508457220 */ /* 0x040fe20000410000 */
[C---:B------:R-:W-:Y:S01]  /*1bb0*/  FMUL.FTZ R71, R8.reuse, R71 ;  /* 0x0000004708477220 */ /* 0x040fe20000410000 */
[----:B------:R-:W-:Y:S01]  /*1bc0*/  FMUL.FTZ R73, R8, R73 ;  /* 0x0000004908497220 */ /* 0x000fe20000410000 */
[----:B------:R-:W-:Y:S01]  /*1bd0*/  FADD.FTZ R83, R107, -R2 ;  /* 0x800000026b537221 */ /* 0x000fe20000010000 */
[----:B------:R-:W-:-:S02]  /*1be0*/  ISETP.GT.AND P0, PT, R6, RZ, PT ;  /* 0x000000ff0600720c */ /* 0x000fc40003f04270 */
[----:B------:R-:W-:Y:S01]  /*1bf0*/  FSEL R68, R69, RZ, P3 ;  /* 0x000000ff45447208 */ /* 0x000fe20001800000 */
[----:B------:R-:W-:Y:S01]  /*1c00*/  FMUL.FTZ R74, R8, R83 ;  /* 0x00000053084a7220 */ /* 0x000fe20000410000 */
[----:B------:R-:W-:Y:S02]  /*1c10*/  FSEL R69, R71, RZ, P3 ;  /* 0x000000ff47457208 */ /* 0x000fe40001800000 */
[----:B------:R-:W-:Y:S02]  /*1c20*/  FSEL R70, R73, RZ, P3 ;  /* 0x000000ff49467208 */ /* 0x000fe40001800000 */
[----:B------:R-:W-:Y:S01]  /*1c30*/  FSEL R74, R74, RZ, P3 ;  /* 0x000000ff4a4a7208 */ /* 0x000fe20001800000 */
[-C--:B0-----:R-:W-:Y:S01]  /*1c40*/  FMUL.FTZ R71, R68, R5.reuse ;  /* 0x0000000544477220 */ /* 0x081fe20000410000 */
[-C--:B------:R-:W-:Y:S01]  /*1c50*/  FMUL.FTZ R2, R69, R5.reuse ;  /* 0x0000000545027220 */ /* 0x080fe20000410000 */
[----:B------:R-:W-:-:S03]  /*1c60*/  FMUL.FTZ R73, R70, R5 ;  /* 0x0000000546497220 */ /* 0x000fc60000410000 */
[----:B------:R-:W-:Y:S02]  /*1c70*/  SEL R64, R71, R64, P0 ;  /* 0x0000004047407207 */ /* 0x000fe40000000000 */
[----:B------:R-:W-:Y:S02]  /*1c80*/  SEL R65, R2, R65, P0 ;  /* 0x0000004102417207 */ /* 0x000fe40000000000 */
[----:B------:R-:W-:Y:S02]  /*1c90*/  SEL R66, R73, R66, P0 ;  /* 0x0000004249427207 */ /* 0x000fe40000000000 */
[----:B------:R-:W-:Y:S01]  /*1ca0*/  MOV R71, R74 ;  /* 0x0000004a00477202 */ /* 0x000fe20000000f00 */
[----:B------:R-:W-:Y:S06]  /*1cb0*/  @!P2 BRA `(.L_x_8943) ;  /* 0x0000000000e8a947 */ /* 0x000fec0003800000 */
[----:B------:R-:W-:Y:S01]  /*1cc0*/  FMUL.FTZ R67, R74, R5 ;  /* 0x000000054a437220 */ /* 0x000fe20000410000 */
[----:B------:R-:W-:Y:S06]  /*1cd0*/  BRA `(.L_x_8943) ;  /* 0x0000000000e07947 */ /* 0x000fec0003800000 */
.L_x_8941:
[----:B------:R-:W-:Y:S02]  /*1ce0*/  MOV R4, UR20 ;  /* 0x0000001400047c02 */ /* 0x000fe40008000f00 */
[----:B0-----:R-:W-:Y:S02]  /*1cf0*/  MOV R72, UR21 ;  /* 0x0000001500487c02 */ /* 0x001fe40008000f00 */
[----:B------:R-:W-:-:S04]  /*1d00*/  ISETP.NE.U32.AND P0, PT, R4, RZ, PT ;  /* 0x000000ff0400720c */ /* 0x000fc80003f05070 */
[----:B------:R-:W-:-:S13]  /*1d10*/  ISETP.NE.AND.EX P0, PT, R72, RZ, PT, P0 ;  /* 0x000000ff4800720c */ /* 0x000fda0003f05300 */
[----:B------:R-:W-:Y:S05]  /*1d20*/  @P0 BRA `(.L_x_8944) ;  /* 0x00000000006c0947 */ /* 0x000fea0003800000 */
[----:B------:R-:W0:Y:S01]  /*1d30*/  LDC R2, c[0x0][0x40c] ;  /* 0x00010300ff027b82 */ /* 0x000e220000000800 */
[-CC-:B------:R-:W-:Y:S01]  /*1d40*/  @P1 FFMA.FTZ R73, R3, R0.reuse, R79.reuse ;  /* 0x0000000003491223 */ /* 0x180fe2000001004f */
        /* <DEDUP_REMOVED lines=11> */
[----:B------:R-:W-:-:S02]  /*1e00*/  ISETP.GT.AND P0, PT, R6, RZ, PT ;  /* 0x000000ff0600720c */ /* 0x000fc40003f04270 */
[-C--:B0-----:R-:W-:Y:S01]  /*1e10*/  FMUL.FTZ R74, R73, R2.reuse ;  /* 0x00000002494a7220 */ /* 0x081fe20000410000 */
[-C--:B------:R-:W-:Y:S01]  /*1e20*/  FMUL.FTZ R5, R5, R2.reuse ;  /* 0x0000000205057220 */ /* 0x080fe20000410000 */
[----:B------:R-:W-:-:S03]  /*1e30*/  FMUL.FTZ R73, R83, R2 ;  /* 0x0000000253497220 */ /* 0x000fc60000410000 */
[----:B------:R-:W-:Y:S02]  /*1e40*/  SEL R65, R74, R65, P0 ;  /* 0x000000414a417207 */ /* 0x000fe40000000000 */
[----:B------:R-:W-:Y:S02]  /*1e50*/  SEL R64, R5, R64, P0 ;  /* 0x0000004005407207 */ /* 0x000fe40000000000 */
[----:B------:R-:W-:Y:S01]  /*1e60*/  SEL R66, R73, R66, P0 ;  /* 0x0000004249427207 */ /* 0x000fe20000000000 */
[----:B------:R-:W-:Y:S06]  /*1e70*/  @!P2 BRA `(.L_x_8943) ;  /* 0x000000000078a947 */ /* 0x000fec0003800000 */
[----:B------:R-:W-:Y:S01]  /*1e80*/  @P1 FFMA.FTZ R74, R108, R0, R79 ;  /* 0x000000006c4a1223 */ /* 0x000fe2000001004f */
[----:B------:R-:W-:-:S03]  /*1e90*/  MOV R5, R51 ;  /* 0x0000003300057202 */ /* 0x000fc60000000f00 */
[----:B------:R-:W-:-:S04]  /*1ea0*/  @P1 FADD.FTZ R74, R107, -R74 ;  /* 0x8000004a6b4a1221 */ /* 0x000fc80000010000 */
[----:B------:R-:W-:-:S04]  /*1eb0*/  @P1 FFMA.FTZ R5, R8, R74, R51 ;  /* 0x0000004a08051223 */ /* 0x000fc80000010033 */
[----:B------:R-:W-:Y:S01]  /*1ec0*/  FMUL.FTZ R67, R5, R2 ;  /* 0x0000000205437220 */ /* 0x000fe20000410000 */
[----:B------:R-:W-:Y:S06]  /*1ed0*/  BRA `(.L_x_8943) ;  /* 0x0000000000607947 */ /* 0x000fec0003800000 */
.L_x_8944:
        /* <DEDUP_REMOVED lines=8> */
[----:B------:R-:W-:Y:S01]  /*1f60*/  @P1 FFMA.FTZ R69, R8, R2, R49 ;  /* 0x0000000208451223 */ /* 0x000fe20000010031 */
[----:B------:R-:W-:Y:S01]  /*1f70*/  @P1 FFMA.FTZ R2, R108, R0, R79 ;  /* 0x000000006c021223 */ /* 0x000fe2000001004f */
[----:B------:R-:W-:Y:S01]  /*1f80*/  MOV R70, R50 ;  /* 0x0000003200467202 */ /* 0x000fe20000000f00 */
[C---:B------:R-:W-:Y:S01]  /*1f90*/  @P1 FFMA.FTZ R68, R8.reuse, R5, R48 ;  /* 0x0000000508441223 */ /* 0x040fe20000010030 */
[----:B------:R-:W-:Y:S01]  /*1fa0*/  @P1 FFMA.FTZ R70, R8, R71, R50 ;  /* 0x0000004708461223 */ /* 0x000fe20000010032 */
[----:B------:R-:W-:Y:S01]  /*1fb0*/  @P1 FADD.FTZ R74, R107, -R2 ;  /* 0x800000026b4a1221 */ /* 0x000fe20000010000 */
[----:B------:R-:W-:Y:S01]  /*1fc0*/  MOV R71, R51 ;  /* 0x0000003300477202 */ /* 0x000fe20000000f00 */
[----:B------:R-:W-:Y:S01]  /*1fd0*/  FMUL.FTZ R2, R69, UR14 ;  /* 0x0000000e45027c20 */ /* 0x000fe20008410000 */
[----:B------:R-:W-:Y:S01]  /*1fe0*/  FMUL.FTZ R5, R70, UR14 ;  /* 0x0000000e46057c20 */ /* 0x000fe20008410000 */
[----:B------:R-:W-:Y:S01]  /*1ff0*/  FMUL.FTZ R73, R68, UR14 ;  /* 0x0000000e44497c20 */ /* 0x000fe20008410000 */
[----:B------:R-:W-:Y:S01]  /*2000*/  ISETP.GT.AND P0, PT, R6, RZ, PT ;  /* 0x000000ff0600720c */ /* 0x000fe20003f04270 */
[----:B------:R-:W-:-:S03]  /*2010*/  @P1 FFMA.FTZ R71, R8, R74, R51 ;  /* 0x0000004a08471223 */ /* 0x000fc60000010033 */
[----:B------:R-:W-:Y:S01]  /*2020*/  SEL R66, R5, R66, P0 ;  /* 0x0000004205427207 */ /* 0x000fe20000000000 */
[----:B------:R-:W-:Y:S01]  /*2030*/  @P2 FMUL.FTZ R67, R71, UR14 ;  /* 0x0000000e47432c20 */ /* 0x000fe20008410000 */
[----:B------:R-:W-:Y:S02]  /*2040*/  SEL R65, R2, R65, P0 ;  /* 0x0000004102417207 */ /* 0x000fe40000000000 */
[----:B------:R-:W-:-:S07]  /*2050*/  SEL R64, R73, R64, P0 ;  /* 0x0000004049407207 */ /* 0x000fce0000000000 */
.L_x_8943:
[----:B------:R-:W-:Y:S05]  /*2060*/  BSYNC.RECONVERGENT B2 ;  /* 0x0000000000027941 */ /* 0x000fea0003800200 */
.L_x_8940:
        /* <DEDUP_REMOVED lines=10> */
.L_x_8939:
[----:B------:R-:W-:Y:S05]  /*2110*/  BSYNC.RECONVERGENT B0 ;  /* 0x0000000000007941 */ /* 0x000fea0003800200 */
.L_x_8938:
        /* <DEDUP_REMOVED lines=11> */
[----:B-1----:R-:W1:Y:S01]  /*21d0*/  LDC R5, c[0x0][0x40c] ;  /* 0x00010300ff057b82 */ /* 0x002e620000000800 */
        /* <DEDUP_REMOVED lines=12> */
[----:B------:R-:W-:Y:S01]  /*22a0*/  @P1 FFMA.FTZ R83, R102, R0, R79 ;  /* 0x0000000066531223 */ /* 0x000fe2000001004f */
[----:B------:R-:W-:-:S02]  /*22b0*/  ISETP.GT.AND P3, PT, R6, RZ, PT ;  /* 0x000000ff0600720c */ /* 0x000fc40003f64270 */
[----:B------:R-:W-:Y:S01]  /*22c0*/  MOV R71, R55 ;  /* 0x0000003700477202 */ /* 0x000fe20000000f00 */
[----:B------:R-:W-:-:S04]  /*22d0*/  @P1 FADD.FTZ R83, R100, -R83 ;  /* 0x8000005364531221 */ /* 0x000fc80000010000 */
[----:B------:R-:W-:Y:S01]  /*22e0*/  @P1 FFMA.FTZ R71, R8, R83, R55 ;  /* 0x0000005308471223 */ /* 0x000fe20000010037 */
[-C--:B-1----:R-:W-:Y:S01]  /*22f0*/  FMUL.FTZ R73, R70, R5.reuse ;  /* 0x0000000546497220 */ /* 0x082fe20000410000 */
[-C--:B------:R-:W-:Y:S01]  /*2300*/  FMUL.FTZ R2, R69, R5.reuse ;  /* 0x0000000545027220 */ /* 0x080fe20000410000 */
[----:B------:R-:W-:-:S03]  /*2310*/  FMUL.FTZ R109, R68, R5 ;  /* 0x00000005446d7220 */ /* 0x000fc60000410000 */
[----:B------:R-:W-:Y:S02]  /*2320*/  SEL R66, R73, R66, P3 ;  /* 0x0000004249427207 */ /* 0x000fe40001800000 */
[----:B------:R-:W-:Y:S02]  /*2330*/  SEL R65, R2, R65, P3 ;  /* 0x0000004102417207 */ /* 0x000fe40001800000 */
[----:B------:R-:W-:Y:S01]  /*2340*/  SEL R64, R109, R64, P3 ;  /* 0x000000406d407207 */ /* 0x000fe20001800000 */
[----:B------:R-:W-:Y:S06]  /*2350*/  @!P2 BRA `(.L_x_8950) ;  /* 0x00000004005ca947 */ /* 0x000fec0003800000 */
[----:B------:R-:W-:Y:S01]  /*2360*/  FMUL.FTZ R67, R71, R5 ;  /* 0x0000000547437220 */ /* 0x000fe20000410000 */
[----:B------:R-:W-:Y:S06]  /*2370*/  BRA `(.L_x_8950) ;  /* 0x0000000400547947 */ /* 0x000fec0003800000 */
.L_x_8949:
[----:B------:R-:W2:Y:S01]  /*2380*/  LDC R2, c[0x0][0x40c] ;  /* 0x00010300ff027b82 */ /* 0x000ea20000000800 */
        /* <DEDUP_REMOVED lines=12> */
[----:B------:R-:W-:Y:S01]  /*2450*/  ISETP.GT.AND P3, PT, R6, RZ, PT ;  /* 0x000000ff0600720c */ /* 0x000fe20003f64270 */
[-C--:B--2---:R-:W-:Y:S01]  /*2460*/  FMUL.FTZ R4, R5, R2.reuse ;  /* 0x0000000205047220 */ /* 0x084fe20000410000 */
        /* <DEDUP_REMOVED lines=12> */
.L_x_8948:
[----:B------:R-:W-:-:S04]  /*2530*/  UISETP.NE.U32.AND UP0, UPT, UR20, URZ, UPT ;  /* 0x000000ff1400728c */ /* 0x000fc8000bf05070 */
[----:B------:R-:W-:-:S06]  /*2540*/  UISETP.NE.AND.EX UP0, UPT, UR21, URZ, UPT, UP0 ;  /* 0x000000ff1500728c */ /* 0x000fcc000bf05300 */
[----:B------:R-:W-:-:S13]  /*2550*/  PLOP3.LUT P0, PT, PT, PT, UP0, 0x80, 0x8 ;  /* 0x000000000008781c */ /* 0x000fda0003f0f008 */
[----:B------:R-:W-:Y:S05]  /*2560*/  @!P0 BRA `(.L_x_8951) ;  /* 0x0000000000748947 */ /* 0x000fea0003800000 */
[----:B-1----:R-:W1:Y:S01]  /*2570*/  LDC R5, c[0x0][0x40c] ;  /* 0x00010300ff057b82 */ /* 0x002e620000000800 */
        /* <DEDUP_REMOVED lines=18> */
[-C--:B-1----:R-:W-:Y:S01]  /*26a0*/  FMUL.FTZ R71, R68, R5.reuse ;  /* 0x0000000544477220 */ /* 0x082fe20000410000 */
        /* <DEDUP_REMOVED lines=9> */
.L_x_8951:
[-CC-:B-1----:R-:W-:Y:S01]  /*2740*/  FFMA.FTZ R5, R13, R0.reuse, R79.reuse ;  /* 0x000000000d057223 */ /* 0x182fe2000001004f */
[-CC-:B------:R-:W-:Y:S01]  /*2750*/  FFMA.FTZ R2, R88, R0.reuse, R79.reuse ;  /* 0x0000000058027223 */ /* 0x180fe2000001004f */
[-CC-:B------:R-:W-:Y:S01]  /*2760*/  FFMA.FTZ R83, R99, R0.reuse, R79.reuse ;  /* 0x0000000063537223 */ /* 0x180fe2000001004f */
[----:B------:R-:W-:Y:S01]  /*2770*/  @P2 FFMA.FTZ R109, R102, R0, R79 ;  /* 0x00000000666d2223 */ /* 0x000fe2000001004f */
[----:B------:R-:W-:Y:S01]  /*2780*/  FADD.FTZ R5, R80, -R5 ;  /* 0x8000000550057221 */ /* 0x000fe20000010000 */
[----:B------:R-:W-:Y:S01]  /*2790*/  FADD.FTZ R73, R87, -R2 ;  /* 0x8000000257497221 */ /* 0x000fe20000010000 */
[----:B------:R-:W-:Y:S01]  /*27a0*/  FADD.FTZ R83, R96, -R83 ;  /* 0x8000005360537221 */ /* 0x000fe20000010000 */
[----:B------:R-:W-:Y:S01]  /*27b0*/  ISETP.GT.AND P4, PT, R7, RZ, PT ;  /* 0x000000ff0700720c */ /* 0x000fe20003f84270 */
[C---:B------:R-:W-:Y:S01]  /*27c0*/  FMUL.FTZ R2, R8.reuse, R5 ;  /* 0x0000000508027220 */ /* 0x040fe20000410000 */
[C---:B------:R-:W-:Y:S01]  /*27d0*/  FMUL.FTZ R4, R8.reuse, R73 ;  /* 0x0000004908047220 */ /* 0x040fe20000410000 */
[----:B0-----:R-:W-:Y:S01]  /*27e0*/  FMUL.FTZ R72, R8, R83 ;  /* 0x0000005308487220 */ /* 0x001fe20000410000 */
[----:B------:R-:W-:Y:S01]  /*27f0*/  @P2 FADD.FTZ R109, R100, -R109 ;  /* 0x8000006d646d2221 */ /* 0x000fe20000010000 */
[----:B------:R-:W-:-:S02]  /*2800*/  ISETP.GT.AND P3, PT, R6, RZ, PT ;  /* 0x000000ff0600720c */ /* 0x000fc40003f64270 */
[----:B------:R-:W-:Y:S01]  /*2810*/  FSEL R2, R2, RZ, P4 ;  /* 0x000000ff02027208 */ /* 0x000fe20002000000 */
[----:B------:R-:W-:Y:S01]  /*2820*/  @P2 FMUL.FTZ R74, R8, R109 ;  /* 0x0000006d084a2220 */ /* 0x000fe20000410000 */
[----:B------:R-:W-:Y:S02]  /*2830*/  FSEL R4, R4, RZ, P4 ;  /* 0x000000ff04047208 */ /* 0x000fe40002000000 */
[----:B------:R-:W-:Y:S01]  /*2840*/  FSEL R72, R72, RZ, P4 ;  /* 0x000000ff48487208 */ /* 0x000fe20002000000 */
[----:B------:R-:W-:Y:S01]  /*2850*/  FMUL.FTZ R5, R2, UR14 ;  /* 0x0000000e02057c20 */ /* 0x000fe20008410000 */
[----:B------:R-:W-:Y:S01]  /*2860*/  @P2 FSEL R74, R74, RZ, P4 ;  /* 0x000000ff4a4a2208 */ /* 0x000fe20002000000 */
[----:B------:R-:W-:Y:S02]  /*2870*/  FMUL.FTZ R4, R4, UR14 ;  /* 0x0000000e04047c20 */ /* 0x000fe40008410000 */
[----:B------:R-:W-:Y:S01]  /*2880*/  FMUL.FTZ R73, R72, UR14 ;  /* 0x0000000e48497c20 */ /* 0x000fe20008410000 */
[----:B------:R-:W-:Y:S01]  /*2890*/  SEL R64, R5, R64, P3 ;  /* 0x0000004005407207 */ /* 0x000fe20001800000 */
[----:B------:R-:W-:Y:S01]  /*28a0*/  @P2 FMUL.FTZ R67, R74, UR14 ;  /* 0x0000000e4a432c20 */ /* 0x000fe20008410000 */
[----:B------:R-:W-:-:S02]  /*28b0*/  SEL R65, R4, R65, P3 ;  /* 0x0000004104417207 */ /* 0x000fc40001800000 */
[----:B------:R-:W-:-:S07]  /*28c0*/  SEL R66, R73, R66, P3 ;  /* 0x0000004249427207 */ /* 0x000fce0001800000 */
.L_x_8950:
[----:B------:R-:W-:Y:S05]  /*28d0*/  BSYNC.RECONVERGENT B2 ;  /* 0x0000000000027941 */ /* 0x000fea0003800200 */
.L_x_8947:
[----:B0-----:R-:W0:Y:S08]  /*28e0*/  @P0 LDC.64 R72, c[0x0][0x478] ;  /* 0x00011e00ff480b82 */ /* 0x001e300000000a00 */
[----:B------:R-:W1:Y:S01]  /*28f0*/  @P2 LDC.64 R4, c[0x0][0x468] ;  /* 0x00011a00ff042b82 */ /* 0x000e620000000a00 */
[C---:B0-----:R-:W-:Y:S01]  /*2900*/  @P0 IMAD.WIDE.U32 R72, R77.reuse, 0x10, R72 ;  /* 0x000000104d480825 */ /* 0x041fe200078e0048 */
[----:B------:R-:W-:-:S04]  /*2910*/  IADD3 R77, PT, PT, R77, 0x20, RZ ;  /* 0x000000204d4d7810 */ /* 0x000fc80007ffe0ff */
[----:B------:R2:W-:Y:S01]  /*2920*/  @P0 STG.E.128 desc[UR6][R72.64], R68 ;  /* 0x0000004448000986 */ /* 0x0005e2000c101d06 */
[C---:B-1----:R-:W-:Y:S01]  /*2930*/  @P2 IMAD.WIDE.U32 R4, R75.reuse, 0x10, R4 ;  /* 0x000000104b042825 */ /* 0x042fe200078e0004 */
[----:B------:R-:W-:-:S04]  /*2940*/  IADD3 R75, PT, PT, R75, 0x20, RZ ;  /* 0x000000204b4b7810 */ /* 0x000fc80007ffe0ff */
[----:B------:R2:W-:Y:S03]  /*2950*/  @P2 STG.E.128 desc[UR6][R4.64], R64 ;  /* 0x0000004004002986 */ /* 0x0005e6000c101d06 */
.L_x_8946:
[----:B------:R-:W-:Y:S05]  /*2960*/  BSYNC.RECONVERGENT B0 ;  /* 0x0000000000007941 */ /* 0x000fea0003800200 */
.L_x_8945:
        /* <DEDUP_REMOVED lines=11> */
[----:B-12---:R-:W1:Y:S01]  /*2a20*/  LDC R5, c[0x0][0x40c] ;  /* 0x00010300ff057b82 */ /* 0x006e620000000800 */
        /* <DEDUP_REMOVED lines=26> */
.L_x_8956:
[----:B------:R-:W3:Y:S01]  /*2bd0*/  LDC R2, c[0x0][0x40c] ;  /* 0x00010300ff027b82 */ /* 0x000ee20000000800 */
[-CC-:B-12---:R-:W-:Y:S01]  /*2be0*/  @P1 FFMA.FTZ R4, R90, R0.reuse, R79.reuse ;  /* 0x000000005a041223 */ /* 0x186fe2000001004f */
[-CC-:B------:R-:W-:Y:S01]  /*2bf0*/  @P1 FFMA.FTZ R83, R15, R0.reuse, R79.reuse ;  /* 0x000000000f531223 */ /* 0x180fe2000001004f */
[----:B0-----:R-:W-:Y:S01]  /*2c00*/  @P1 FFMA.FTZ R72, R97, R0, R79 ;  /* 0x0000000061481223 */ /* 0x001fe2000001004f */
        /* <DEDUP_REMOVED lines=10> */
[-C--:B---3--:R-:W-:Y:S01]  /*2cb0*/  FMUL.FTZ R4, R5, R2.reuse ;  /* 0x0000000205047220 */ /* 0x088fe20000410000 */
        /* <DEDUP_REMOVED lines=12> */
.L_x_8955:
[----:B------:R-:W-:-:S04]  /*2d80*/  UISETP.NE.U32.AND UP0, UPT, UR20, URZ, UPT ;  /* 0x000000ff1400728c */ /* 0x000fc8000bf05070 */
[----:B------:R-:W-:-:S06]  /*2d90*/  UISETP.NE.AND.EX UP0, UPT, UR21, URZ, UPT, UP0 ;  /* 0x000000ff1500728c */ /* 0x000fcc000bf05300 */
[----:B------:R-:W-:-:S13]  /*2da0*/  PLOP3.LUT P0, PT, PT, PT, UP0, 0x80, 0x8 ;  /* 0x000000000008781c */ /* 0x000fda0003f0f008 */
[----:B------:R-:W-:Y:S05]  /*2db0*/  @!P0 BRA `(.L_x_8958) ;  /* 0x0000000000748947 */ /* 0x000fea0003800000 */
[----:B-12---:R-:W1:Y:S01]  /*2dc0*/  LDC R5, c[0x0][0x40c] ;  /* 0x00010300ff057b82 */ /* 0x006e620000000800 */
        /* <DEDUP_REMOVED lines=28> */
.L_x_8958:
[-CC-:B-12---:R-:W-:Y:S01]  /*2f90*/  FFMA.FTZ R5, R15, R0.reuse, R79.reuse ;  /* 0x000000000f057223 */ /* 0x186fe2000001004f */
[-CC-:B------:R-:W-:Y:S01]  /*2fa0*/  FFMA.FTZ R2, R90, R0.reuse, R79.reuse ;  /* 0x000000005a027223 */ /* 0x180fe2000001004f */
[-CC-:B------:R-:W-:Y:S01]  /*2fb0*/  FFMA.FTZ R4, R97, R0.reuse, R79.reuse ;  /* 0x0000000061047223 */ /* 0x180fe2000001004f */
[----:B0-----:R-:W-:Y:S01]  /*2fc0*/  @P2 FFMA.FTZ R72, R104, R0, R79 ;  /* 0x0000000068482223 */ /* 0x001fe2000001004f */
[----:B------:R-:W-:Y:S01]  /*2fd0*/  FADD.FTZ R5, R82, -R5 ;  /* 0x8000000552057221 */ /* 0x000fe20000010000 */
[----:B------:R-:W-:Y:S01]  /*2fe0*/  FADD.FTZ R73, R89, -R2 ;  /* 0x8000000259497221 */ /* 0x000fe20000010000 */
[----:B------:R-:W-:Y:S01]  /*2ff0*/  FADD.FTZ R83, R95, -R4 ;  /* 0x800000045f537221 */ /* 0x000fe20000010000 */
[----:B------:R-:W-:Y:S01]  /*3000*/  @P2 FADD.FTZ R109, R103, -R72 ;  /* 0x80000048676d2221 */ /* 0x000fe20000010000 */
[C---:B------:R-:W-:Y:S01]  /*3010*/  FMUL.FTZ R2, R8.reuse, R5 ;  /* 0x0000000508027220 */ /* 0x040fe20000410000 */
[C---:B------:R-:W-:Y:S01]  /*3020*/  FMUL.FTZ R4, R8.reuse, R73 ;  /* 0x0000004908047220 */ /* 0x040fe20000410000 */
[C---:B------:R-:W-:Y:S01]  /*3030*/  FMUL.FTZ R72, R8.reuse, R83 ;  /* 0x0000005308487220 */ /* 0x040fe20000410000 */
[----:B------:R-:W-:Y:S01]  /*3040*/  ISETP.GT.AND P4, PT, R7, RZ, PT ;  /* 0x000000ff0700720c */ /* 0x000fe20003f84270 */
[----:B------:R-:W-:Y:S01]  /*3050*/  @P2 FMUL.FTZ R74, R8, R109 ;  /* 0x0000006d084a2220 */ /* 0x000fe20000410000 */
[----:B------:R-:W-:-:S02]  /*3060*/  ISETP.GT.AND P3, PT, R6, RZ, PT ;  /* 0x000000ff0600720c */ /* 0x000fc40003f64270 */
[----:B------:R-:W-:Y:S02]  /*3070*/  FSEL R2, R2, RZ, P4 ;  /* 0x000000ff02027208 */ /* 0x000fe40002000000 */
        /* <DEDUP_REMOVED lines=10> */
.L_x_8957:
[----:B------:R-:W-:Y:S05]  /*3120*/  BSYNC.RECONVERGENT B2 ;  /* 0x0000000000027941 */ /* 0x000fea0003800200 */
.L_x_8954:
        /* <DEDUP_REMOVED lines=8> */
.L_x_8953:
[----:B------:R-:W-:Y:S05]  /*31b0*/  BSYNC.RECONVERGENT B0 ;  /* 0x0000000000007941 */ /* 0x000fea0003800200 */
.L_x_8952:
        /* <DEDUP_REMOVED lines=11> */
[----:B-123--:R-:W1:Y:S01]  /*3270*/  LDC R5, c[0x0][0x40c] ;  /* 0x00010300ff057b82 */ /* 0x00ee620000000800 */
        /* <DEDUP_REMOVED lines=26> */
.L_x_8963:
[----:B------:R-:W4:Y:S01]  /*3420*/  LDC R2, c[0x0][0x40c] ;  /* 0x00010300ff027b82 */ /* 0x000f220000000800 */
[-CC-:B------:R-:W-:Y:S01]  /*3430*/  @P1 FFMA.FTZ R83, R81, R0.reuse, R79.reuse ;  /* 0x0000000051531223 */ /* 0x180fe2000001004f */
[-CC-:B-123--:R-:W-:Y:S01]  /*3440*/  @P1 FFMA.FTZ R4, R92, R0.reuse, R79.reuse ;  /* 0x000000005c041223 */ /* 0x18efe2000001004f */
        /* <DEDUP_REMOVED lines=11> */
[-C--:B----4-:R-:W-:Y:S01]  /*3500*/  FMUL.FTZ R7, R7, R2.reuse ;  /* 0x0000000207077220 */ /* 0x090fe20000410000 */
        /* <DEDUP_REMOVED lines=12> */
.L_x_8962:
[----:B------:R-:W-:-:S04]  /*35d0*/  UISETP.NE.U32.AND UP0, UPT, UR20, URZ, UPT ;  /* 0x000000ff1400728c */ /* 0x000fc8000bf05070 */
[----:B------:R-:W-:-:S06]  /*35e0*/  UISETP.NE.AND.EX UP0, UPT, UR21, URZ, UPT, UP0 ;  /* 0x000000ff1500728c */ /* 0x000fcc000bf05300 */
[----:B------:R-:W-:-:S13]  /*35f0*/  PLOP3.LUT P0, PT, PT, PT, UP0, 0x80, 0x8 ;  /* 0x000000000008781c */ /* 0x000fda0003f0f008 */
[----:B------:R-:W-:Y:S05]  /*3600*/  @!P0 BRA `(.L_x_8965) ;  /* 0x0000000000748947 */ /* 0x000fea0003800000 */
[----:B-123--:R-:W1:Y:S01]  /*3610*/  LDC R5, c[0x0][0x40c] ;  /* 0x00010300ff057b82 */ /* 0x00ee620000000800 */
        /* <DEDUP_REMOVED lines=28> */
.L_x_8965:
[-CC-:B-123--:R-:W-:Y:S01]  /*37e0*/  FFMA.FTZ R5, R81, R0.reuse, R79.reuse ;  /* 0x0000000051057223 */ /* 0x18efe2000001004f */
        /* <DEDUP_REMOVED lines=15> */
[----:B------:R-:W-:Y:S01]  /*38e0*/  FSEL R73, R73, RZ, P3 ;  /* 0x000000ff49497208 */ /* 0x000fe20001800000 */
[----:B------:R-:W-:Y:S01]  /*38f0*/  FMUL.FTZ R5, R5, UR14 ;  /* 0x0000000e05057c20 */ /* 0x000fe20008410000 */
[----:B------:R-:W-:Y:S01]  /*3900*/  FSEL R79, R79, RZ, P3 ;  /* 0x000000ff4f4f7208 */ /* 0x000fe20001800000 */
[----:B------:R-:W-:Y:S02]  /*3910*/  FMUL.FTZ R0, R7, UR14 ;  /* 0x0000000e07007c20 */ /* 0x000fe40008410000 */
[----:B------:R-:W-:Y:S01]  /*3920*/  FMUL.FTZ R73, R73, UR14 ;  /* 0x0000000e49497c20 */ /* 0x000fe20008410000 */
[----:B------:R-:W-:Y:S01]  /*3930*/  SEL R64, R5, R64, P1 ;  /* 0x0000004005407207 */ /* 0x000fe20000800000 */
[----:B------:R-:W-:Y:S01]  /*3940*/  @P2 FMUL.FTZ R67, R79, UR14 ;  /* 0x0000000e4f432c20 */ /* 0x000fe20008410000 */
[----:B------:R-:W-:-:S02]  /*3950*/  SEL R65, R0, R65, P1 ;  /* 0x0000004100417207 */ /* 0x000fc40000800000 */
[----:B------:R-:W-:-:S07]  /*3960*/  SEL R66, R73, R66, P1 ;  /* 0x0000004249427207 */ /* 0x000fce0000800000 */
.L_x_8964:
[----:B------:R-:W-:Y:S05]  /*3970*/  BSYNC.RECONVERGENT B2 ;  /* 0x0000000000027941 */ /* 0x000fea0003800200 */
.L_x_8961:
[----:B------:R-:W1:Y:S08]  /*3980*/  @P0 LDC.64 R6, c[0x0][0x478] ;  /* 0x00011e00ff060b82 */ /* 0x000e700000000a00 */
[----:B------:R-:W2:Y:S01]  /*3990*/  @P2 LDC.64 R4, c[0x0][0x468] ;  /* 0x00011a00ff042b82 */ /* 0x000ea20000000a00 */
[----:B-1----:R-:W-:-:S05]  /*39a0*/  @P0 IMAD.WIDE.U32 R6, R77, 0x10, R6 ;  /* 0x000000104d060825 */ /* 0x002fca00078e0006 */
[----:B------:R4:W-:Y:S01]  /*39b0*/  @P0 STG.E.128 desc[UR6][R6.64], R68 ;  /* 0x0000004406000986 */ /* 0x0009e2000c101d06 */
[----:B--2---:R-:W-:-:S05]  /*39c0*/  @P2 IMAD.WIDE.U32 R4, R75, 0x10, R4 ;  /* 0x000000104b042825 */ /* 0x004fca00078e0004 */
[----:B------:R4:W-:Y:S02]  /*39d0*/  @P2 STG.E.128 desc[UR6][R4.64], R64 ;  /* 0x0000004004002986 */ /* 0x0009e4000c101d06 */
.L_x_8960:
[----:B------:R-:W-:Y:S05]  /*39e0*/  BSYNC.RECONVERGENT B0 ;  /* 0x0000000000007941 */ /* 0x000fea0003800200 */
.L_x_8959:
[----:B-1234-:R-:W1:Y:S02]  /*39f0*/  LDC.64 R4, c[0x0][0x380] ;  /* 0x0000e000ff047b82 */ /* 0x01ee640000000a00 */
[----:B-1----:R-:W-:-:S04]  /*3a00*/  LEA R9, R4, R9, 0x2 ;  /* 0x0000000904097211 */ /* 0x002fc800078e10ff */
[----:B------:R-:W-:-:S13]  /*3a10*/  ISETP.GE.AND P0, PT, R9, R5, PT ;  /* 0x000000050900720c */ /* 0x000fda0003f06270 */
[----:B------:R-:W-:Y:S05]  /*3a20*/  @!P0 BRA `(.L_x_8966) ;  /* 0xffffffcc00048947 */ /* 0x000fea000383ffff */
.L_x_8927:
[----:B------:R-:W-:Y:S05]  /*3a30*/  BSYNC B1 ;  /* 0x0000000000017941 */ /* 0x000fea0003800000 */
.L_x_8926:
[----:B-----5:R-:W1:Y:S01]  /*3a40*/  S2R R5, SR_CgaCtaId ;  /* 0x0000000000057919 */ /* 0x020e620000008800 */
        /* <DEDUP_REMOVED lines=16> */
[----:B-1----:R-:W-:Y:S01]  /*3b50*/  LOP3.LUT R35, R11, 0x7f, RZ, 0x3c, !PT ;  /* 0x0000007f0b237812 */ /* 0x002fe200078e3cff */
[----:B--2---:R-:W-:-:S03]  /*3b60*/  IMAD R36, R12, UR4, RZ ;  /* 0x000000040c247c24 */ /* 0x004fc6000f8e02ff */
[----:B------:R-:W-:Y:S02]  /*3b70*/  IADD3 R35, PT, PT, R35, R12, RZ ;  /* 0x0000000c23237210 */ /* 0x000fe40007ffe0ff */
[----:B------:R-:W-:Y:S02]  /*3b80*/  IADD3 R12, P3, PT, R36, R11, RZ ;  /* 0x0000000b240c7210 */ /* 0x000fe40007f7e0ff */
        /* <DEDUP_REMOVED lines=21> */
[----:B------:R-:W-:Y:S01]  /*3ce0*/  LDS R32, [R4+0x1c00] ;  /* 0x001c000004207984 */ /* 0x000fe20000000800 */
[----:B---3--:R-:W-:-:S03]  /*3cf0*/  FADD.FTZ R5, RZ, R5 ;  /* 0x00000005ff057221 */ /* 0x008fc60000010000 */
        /* <DEDUP_REMOVED lines=9> */
[----:B------:R1:W-:Y:S01]  /*3d90*/  STS.128 [R0], R20 ;  /* 0x0000001400007388 */ /* 0x0003e20000000c00 */
[----:B--2---:R-:W-:-:S03]  /*3da0*/  FADD.FTZ R17, R2, R17 ;  /* 0x0000001102117221 */ /* 0x004fc60000010000 */
[----:B------:R2:W-:Y:S01]  /*3db0*/  STS.128 [R0+0x200], R24 ;  /* 0x0002001800007388 */ /* 0x0005e20000000c00 */
[----:B----4-:R-:W-:-:S03]  /*3dc0*/  FADD.FTZ R9, R3, R18 ;  /* 0x0000001203097221 */ /* 0x010fc60000010000 */
[----:B------:R-:W-:Y:S04]  /*3dd0*/  STS.128 [R0+0x400], R28 ;  /* 0x0004001c00007388 */ /* 0x000fe80000000c00 */
[----:B------:R-:W-:Y:S01]  /*3de0*/  STS.128 [R0+0x600], R44 ;  /* 0x0006002c00007388 */ /* 0x000fe20000000c00 */
[----:B0-----:R-:W-:Y:S01]  /*3df0*/  FADD.FTZ R19, R6, R19 ;  /* 0x0000001306137221 */ /* 0x001fe20000010000 */
[----:B------:R-:W-:Y:S01]  /*3e00*/  BAR.SYNC.DEFER_BLOCKING 0x0 ;  /* 0x0000000000007b1d */ /* 0x000fe20000010000 */
[----:B-1----:R-:W-:Y:S02]  /*3e10*/  IADD3.X R23, PT, PT, RZ, RZ, RZ, P3, !PT ;  /* 0x000000ffff177210 */ /* 0x002fe40001ffe4ff */
[----:B------:R-:W-:Y:S02]  /*3e20*/  ISETP.GE.U32.AND P3, PT, R35, 0x200, PT ;  /* 0x000002002300780c */ /* 0x000fe40003f66070 */
[----:B------:R-:W-:-:S02]  /*3e30*/  SHF.L.U32 R22, R12, 0x2, RZ ;  /* 0x000000020c167819 */ /* 0x000fc400000006ff */
[----:B------:R-:W-:Y:S02]  /*3e40*/  SHF.L.U64.HI R35, R12, 0x2, R23 ;  /* 0x000000020c237819 */ /* 0x000fe40000010217 */
[C---:B--2---:R-:W-:Y:S02]  /*3e50*/  IADD3 R24, P4, PT, R22.reuse, UR18, RZ ;  /* 0x0000001216187c10 */ /* 0x044fe4000ff9e0ff */
[----:B------:R-:W-:Y:S02]  /*3e60*/  IADD3 R22, P5, PT, R22, UR16, RZ ;  /* 0x0000001016167c10 */ /* 0x000fe4000ffbe0ff */
[----:B------:R-:W-:Y:S02]  /*3e70*/  IADD3.X R37, PT, PT, R35, UR19, RZ, P4, !PT ;  /* 0x0000001323257c10 */ /* 0x000fe4000a7fe4ff */
[----:B------:R-:W-:Y:S02]  /*3e80*/  @P2 MOV R2, R24 ;  /* 0x0000001800022202 */ /* 0x000fe40000000f00 */
[----:B------:R-:W-:-:S02]  /*3e90*/  @P2 MOV R3, R37 ;  /* 0x0000002500032202 */ /* 0x000fc40000000f00 */
[----:B------:R-:W-:Y:S02]  /*3ea0*/  IADD3.X R35, PT, PT, R35, UR17, RZ, P5, !PT ;  /* 0x0000001123237c10 */ /* 0x000fe4000affe4ff */
[----:B------:R-:W-:Y:S01]  /*3eb0*/  @P2 IADD3 R24, P4, PT, R24, 0x200, RZ ;  /* 0x0000020018182810 */ /* 0x000fe20007f9e0ff */
[----:B------:R-:W0:Y:S03]  /*3ec0*/  LDS R33, [R4] ;  /* 0x0000000004217984 */ /* 0x000e260000000800 */
[----:B------:R-:W-:Y:S01]  /*3ed0*/  @P2 IADD3.X R37, PT, PT, RZ, R37, RZ, P4, !PT ;  /* 0x00000025ff252210 */ /* 0x000fe200027fe4ff */
        /* <DEDUP_REMOVED lines=17> */
[----:B------:R-:W-:Y:S02]  /*3ff0*/  FADD.FTZ R11, R5, R32 ;  /* 0x00000020050b7221 */ /* 0x000fe40000010000 */
        /* <DEDUP_REMOVED lines=48> */
.L_x_8937:
[----:B------:R-:W-:Y:S01]  /*4300*/  HFMA2 R2, -RZ, RZ, 0, 5.9604644775390625e-08 ;  /* 0x00000001ff027431 */ /* 0x000fe200000001ff */
[----:B------:R-:W-:Y:S01]  /*4310*/  BSSY B0, `(.L_x_8967) ;  /* 0x0000006000007945 */ /* 0x000fe20003800000 */
[----:B0-----:R-:W-:Y:S02]  /*4320*/  MOV R73, 0x1f ;  /* 0x0000001f00497802 */ /* 0x001fe40000000f00 */
[----:B------:R-:W-:-:S07]  /*4330*/  MOV R0, 0xffffffff ;  /* 0xffffffff00007802 */ /* 0x000fce0000000f00 */
[----:B------:R-:W-:Y:S05]  /*4340*/  WARPSYNC.COLLECTIVE R0, `(.L_x_8968) ;  /* 0x0000000000087348 */ /* 0x000fea0003c00000 */
[----:B------:R0:W1:Y:S02]  /*4350*/  SHFL.BFLY P0, R83, R109, R2, R73 ;  /* 0x0c0000026d537389 */ /* 0x0000640000000049 */
[----:B01----:R-:W-:Y:S05]  /*4360*/  ENDCOLLECTIVE ;  /* 0x000000000000791b */ /* 0x003fea0003800000 */
.L_x_8968:
[----:B------:R-:W-:Y:S05]  /*4370*/  BSYNC B0 ;  /* 0x0000000000007941 */ /* 0x000fea0003800000 */
.L_x_8967:
        /* <DEDUP_REMOVED lines=9> */
.L_x_8969:
[----:B------:R-:W-:Y:S01]  /*4410*/  HFMA2 R2, -RZ, RZ, 0, 1.1920928955078125e-07 ;  /* 0x00000002ff027431 */ /* 0x000fe200000001ff */
[----:B------:R-:W-:Y:S02]  /*4420*/  MOV R109, R74 ;  /* 0x0000004a006d7202 */ /* 0x000fe40000000f00 */
[----:B------:R-:W-:-:S07]  /*4430*/  MOV R75, R83 ;  /* 0x00000053004b7202 */ /* 0x000fce0000000f00 */
[----:B------:R-:W-:Y:S05]  /*4440*/  WARPSYNC.COLLECTIVE R0, `(.L_x_8970) ;  /* 0x0000000000087348 */ /* 0x000fea0003c00000 */
[----:B------:R0:W1:Y:S02]  /*4450*/  SHFL.BFLY P0, R83, R109, R2, R73 ;  /* 0x0c0000026d537389 */ /* 0x0000640000000049 */
[----:B01----:R-:W-:Y:S05]  /*4460*/  ENDCOLLECTIVE ;  /* 0x000000000000791b */ /* 0x003fea0003800000 */
.L_x_8970:
[----:B------:R-:W-:-:S05]  /*4470*/  FADD.FTZ R75, R75, R110 ;  /* 0x0000006e4b4b7221 */ /* 0x000fca0000010000 */
[----:B------:R-:W-:Y:S02]  /*4480*/  MOV R109, R75 ;  /* 0x0000004b006d7202 */ /* 0x000fe40000000f00 */
[----:B------:R-:W-:-:S07]  /*4490*/  MOV R77, R83 ;  /* 0x00000053004d7202 */ /* 0x000fce0000000f00 */
[----:B------:R-:W-:Y:S05]  /*44a0*/  WARPSYNC.COLLECTIVE R0, `(.L_x_8971) ;  /* 0x0000000000087348 */ /* 0x000fea0003c00000 */
[----:B------:R0:W1:Y:S02]  /*44b0*/  SHFL.BFLY P0, R83, R109, R2, R73 ;  /* 0x0c0000026d537389 */ /* 0x0000640000000049 */
[----:B01----:R-:W-:Y:S05]  /*44c0*/  ENDCOLLECTIVE ;  /* 0x000000000000791b */ /* 0x003fea0003800000 */
.L_x_8971:
[----:B------:R-:W-:Y:S01]  /*44d0*/  FADD.FTZ R77, R74, R77 ;  /* 0x0000004d4a4d7221 */ /* 0x000fe20000010000 */
[----:B------:R-:W-:-:S04]  /*44e0*/  HFMA2 R2, -RZ, RZ, 0, 2.384185791015625e-07 ;  /* 0x00000004ff027431 */ /* 0x000fc800000001ff */
[----:B------:R-:W-:Y:S02]  /*44f0*/  MOV R109, R77 ;  /* 0x0000004d006d7202 */ /* 0x000fe40000000f00 */
[----:B------:R-:W-:-:S07]  /*4500*/  MOV R72, R83 ;  /* 0x0000005300487202 */ /* 0x000fce0000000f00 */
[----:B------:R-:W-:Y:S05]  /*4510*/  WARPSYNC.COLLECTIVE R0, `(.L_x_8972) ;  /* 0x0000000000087348 */ /* 0x000fea0003c00000 */
[----:B------:R0:W1:Y:S02]  /*4520*/  SHFL.BFLY P0, R83, R109, R2, R73 ;  /* 0x0c0000026d537389 */ /* 0x0000640000000049 */
[----:B01----:R-:W-:Y:S05]  /*4530*/  ENDCOLLECTIVE ;  /* 0x000000000000791b */ /* 0x003fea0003800000 */
.L_x_8972:
[----:B------:R-:W-:-:S05]  /*4540*/  FADD.FTZ R76, R75, R72 ;  /* 0x000000484b4c7221 */ /* 0x000fca0000010000 */
[----:B------:R-:W-:Y:S02]  /*4550*/  MOV R109, R76 ;  /* 0x0000004c006d7202 */ /* 0x000fe40000000f00 */
[----:B------:R-:W-:-:S07]  /*4560*/  MOV R72, R83 ;  /* 0x0000005300487202 */ /* 0x000fce0000000f00 */
[----:B------:R-:W-:Y:S05]  /*4570*/  WARPSYNC.COLLECTIVE R0, `(.L_x_8973) ;  /* 0x0000000000087348 */ /* 0x000fea0003c00000 */
[----:B------:R0:W1:Y:S02]  /*4580*/  SHFL.BFLY P0, R83, R109, R2, R73 ;  /* 0x0c0000026d537389 */ /* 0x0000640000000049 */
[----:B01----:R-:W-:Y:S05]  /*4590*/  ENDCOLLECTIVE ;  /* 0x000000000000791b */ /* 0x003fea0003800000 */
.L_x_8973:
[----:B------:R-:W-:Y:S01]  /*45a0*/  FADD.FTZ R78, R77, R72 ;  /* 0x000000484d4e7221 */ /* 0x000fe20000010000 */
[----:B------:R-:W-:-:S04]  /*45b0*/  HFMA2 R2, -RZ, RZ, 0, 4.76837158203125e-07 ;  /* 0x00000008ff027431 */ /* 0x000fc800000001ff */
[----:B------:R-:W-:Y:S02]  /*45c0*/  MOV R109, R78 ;  /* 0x0000004e006d7202 */ /* 0x000fe40000000f00 */
[----:B------:R-:W-:-:S07]  /*45d0*/  MOV R79, R83 ;  /* 0x00000053004f7202 */ /* 0x000fce0000000f00 */
[----:B------:R-:W-:Y:S05]  /*45e0*/  WARPSYNC.COLLECTIVE R0, `(.L_x_8974) ;  /* 0x0000000000087348 */ /* 0x000fea0003c00000 */
[----:B------:R0:W1:Y:S02]  /*45f0*/  SHFL.BFLY P0, R83, R109, R2, R73 ;  /* 0x0c0000026d537389 */ /* 0x0000640000000049 */
[----:B01----:R-:W-:Y:S05]  /*4600*/  ENDCOLLECTIVE ;  /* 0x000000000000791b */ /* 0x003fea0003800000 */
.L_x_8974:
[----:B------:R-:W-:-:S05]  /*4610*/  FADD.FTZ R79, R76, R79 ;  /* 0x0000004f4c4f7221 */ /* 0x000fca0000010000 */
[----:B------:R-:W-:Y:S01]  /*4620*/  MOV R109, R79 ;  /* 0x0000004f006d7202 */ /* 0x000fe20000000f00 */
[----:B------:R-:W-:-:S07]  /*4630*/  FADD.FTZ R72, R78, R83 ;  /* 0x000000534e487221 */ /* 0x000fce0000010000 */
[----:B------:R-:W-:Y:S05]  /*4640*/  WARPSYNC.COLLECTIVE R0, `(.L_x_8975) ;  /* 0x0000000000087348 */ /* 0x000fea0003c00000 */
[----:B------:R0:W1:Y:S02]  /*4650*/  SHFL.BFLY P0, R83, R109, R2, R73 ;  /* 0x0c0000026d537389 */ /* 0x0000640000000049 */
[----:B01----:R-:W-:Y:S05]  /*4660*/  ENDCOLLECTIVE ;  /* 0x000000000000791b */ /* 0x003fea0003800000 */
.L_x_8975:
[----:B------:R-:W-:Y:S01]  /*4670*/  HFMA2 R2, -RZ, RZ, 0, 9.5367431640625e-07 ;  /* 0x00000010ff027431 */ /* 0x000fe200000001ff */
[----:B------:R-:W-:Y:S02]  /*4680*/  MOV R109, R72 ;  /* 0x00000048006d7202 */ /* 0x000fe40000000f00 */
[----:B------:R-:W-:-:S07]  /*4690*/  MOV R110, R83 ;  /* 0x00000053006e7202 */ /* 0x000fce0000000f00 */
[----:B------:R-:W-:Y:S05]  /*46a0*/  WARPSYNC.COLLECTIVE R0, `(.L_x_8976) ;  /* 0x0000000000087348 */ /* 0x000fea0003c00000 */
[----:B------:R0:W1:Y:S02]  /*46b0*/  SHFL.BFLY P0, R83, R109, R2, R73 ;  /* 0x0c0000026d537389 */ /* 0x0000640000000049 */
[----:B01----:R-:W-:Y:S05]  /*46c0*/  ENDCOLLECTIVE ;  /* 0x000000000000791b */ /* 0x003fea0003800000 */
.L_x_8976:
[----:B------:R-:W-:-:S05]  /*46d0*/  FADD.FTZ R74, R79, R110 ;  /* 0x0000006e4f4a7221 */ /* 0x000fca0000010000 */
[----:B------:R-:W-:Y:S02]  /*46e0*/  MOV R109, R74 ;  /* 0x0000004a006d7202 */ /* 0x000fe40000000f00 */
[----:B------:R-:W-:-:S07]  /*46f0*/  MOV R75, R83 ;  /* 0x00000053004b7202 */ /* 0x000fce0000000f00 */
[----:B------:R-:W-:Y:S05]  /*4700*/  WARPSYNC.COLLECTIVE R0, `(.L_x_8977) ;  /* 0x0000000000087348 */ /* 0x000fea0003c00000 */
[----:B------:R0:W1:Y:S02]  /*4710*/  SHFL.BFLY P0, R83, R109, R2, R73 ;  /* 0x0c0000026d537389 */ /* 0x0000640000000049 */
[----:B01----:R-:W-:Y:S05]  /*4720*/  ENDCOLLECTIVE ;  /* 0x000000000000791b */ /* 0x003fea0003800000 */
.L_x_8977:
[----:B------:R-:W-:Y:S05]  /*4730*/  BRA `(.L_x_8978) ;  /* 0xffffffd000207947 */ /* 0x000fea000383ffff */
.L_x_8979:
        /* <DEDUP_REMOVED lines=12> */
.L_x_11310:


//--------------------- .text._ZN10layer_norm13ln_bwd_kernelINS_13Kernel_traitsI6__halfffffjLj512ELj1ELj4ELj1ELj16ENS_18Kernel_traits_baseILj512ES2_ffffjLj128EEEEELb0ELb0ELb1ELb1EEEvNS_9BwdParamsE --------------------------
	.section	.text._ZN10layer_norm13ln_bwd_kernelINS_13Kernel_traitsI6__halfffffjLj512ELj1ELj4ELj1ELj16ENS_18Kernel_traits_baseILj512ES2_ffffjLj128EEEEELb0ELb0ELb1ELb1EEEvNS_9BwdParamsE,"ax",@progbits
	.align	128
        .global         _ZN10layer_norm13ln_bwd_kernelINS_13Kernel_traitsI6__halfffffjLj512ELj1ELj4ELj1ELj16ENS_18Kernel_traits_baseILj512ES2_ffffjLj128EEEEELb0ELb0ELb1ELb1EEEvNS_9BwdParamsE
        .type           _ZN10layer_norm13ln_bwd_kernelINS_13Kernel_traitsI6__halfffffjLj512ELj1ELj4ELj1ELj16ENS_18Kernel_traits_baseILj512ES2_ffffjLj128EEEEELb0ELb0ELb1ELb1EEEvNS_9BwdParamsE,@function
        .size           _ZN10layer_norm13ln_bwd_kernelINS_13Kernel_traitsI6__halfffffjLj512ELj1ELj4ELj1ELj16ENS_18Kernel_traits_baseILj512ES2_ffffjLj128EEEEELb0ELb0ELb1ELb1EEEvNS_9BwdParamsE,(.L_x_11311 - _ZN10layer_norm13ln_bwd_kernelINS_13Kernel_traitsI6__halfffffjLj512ELj1ELj4ELj1ELj16ENS_18Kernel_traits_baseILj512ES2_ffffjLj128EEEEELb0ELb0ELb1ELb1EEEvNS_9BwdParamsE)
        .other          _ZN10layer_norm13ln_bwd_kernelINS_13Kernel_traitsI6__halfffffjLj512ELj1ELj4ELj1ELj16ENS_18Kernel_traits_baseILj512ES2_ffffjLj128EEEEELb0ELb0ELb1ELb1EEEvNS_9BwdParamsE,@"STO_CUDA_ENTRY STV_DEFAULT"
_ZN10layer_norm13ln_bwd_kernelINS_13Kernel_traitsI6__halfffffjLj512ELj1ELj4ELj1ELj16ENS_18Kernel_traits_baseILj512ES2_ffffjLj128EEEEELb0ELb0ELb1ELb1EEEvNS_9BwdParamsE:
.text._ZN10layer_norm13ln_bwd_kernelINS_13Kernel_traitsI6__halfffffjLj512ELj1ELj4ELj1ELj16ENS_18Kernel_traits_baseILj512ES2_ffffjLj128EEEEELb0ELb0ELb1ELb1EEEvNS_9BwdParamsE:
        /* <DEDUP_REMOVED lines=37> */
[----:B------:R-:W2:Y:S04]  /*0250*/  LDG.E.64 R100, desc[UR6][R2.64+0x200] ;  /* 0x0002000602647981 */ /* 0x000ea8000c1e1b00 */
[----:B------:R-:W3:Y:S04]  /*0260*/  LDG.E.64 R102, desc[UR6][R2.64+0x300] ;  /* 0x0003000602667981 */ /* 0x000ee8000c1e1b00 */
[----:B------:R-:W4:Y:S04]  /*0270*/  LDG.E.64 R98, desc[UR6][R2.64+0x100] ;  /* 0x0001000602627981 */ /* 0x000f28000c1e1b00 */
[----:B------:R-:W5:Y:S01]  /*0280*/  LDG.E.64 R96, desc[UR6][R2.64] ;  /* 0x0000000602607981 */ /* 0x000f62000c1e1b00 */
[----:B------:R-:W-:Y:S01]  /*0290*/  HFMA2 R56, -RZ, RZ, 0, 0 ;  /* 0x00000000ff387431 */ /* 0x000fe200000001ff */
[----:B--2---:R-:W-:-:S02]  /*02a0*/  SHF.R.U64 R113, R100, 0x10, R101 ;  /* 0x0000001064717819 */ /* 0x004fc40000001265 */
[----:B------:R-:W-:Y:S02]  /*02b0*/  SHF.R.U32.HI R4, RZ, 0x10, R101 ;  /* 0x00000010ff047819 */ /* 0x000fe40000011665 */
[--C-:B---3--:R-:W-:Y:S02]  /*02c0*/  SHF.R.U64 R112, R102, 0x10, R103.reuse ;  /* 0x0000001066707819 */ /* 0x108fe40000001267 */
[----:B------:R-:W-:Y:S02]  /*02d0*/  PRMT R113, R113, 0x5410, R4 ;  /* 0x0000541071717816 */ /* 0x000fe40000000004 */
[----:B------:R-:W-:Y:S02]  /*02e0*/  SHF.R.U32.HI R5, RZ, 0x10, R103 ;  /* 0x00000010ff057819 */ /* 0x000fe40000011667 */
[--C-:B----4-:R-:W-:Y:S02]  /*02f0*/  SHF.R.U64 R116, R98, 0x10, R99.reuse ;  /* 0x0000001062747819 */ /* 0x110fe40000001263 */
[----:B------:R-:W-:-:S02]  /*0300*/  SHF.R.U32.HI R4, RZ, 0x10, R99 ;  /* 0x00000010ff047819 */ /* 0x000fc40000011663 */
[--C-:B-----5:R-:W-:Y:S02]  /*0310*/  SHF.R.U64 R118, R96, 0x10, R97.reuse ;  /* 0x0000001060767819 */ /* 0x120fe40000001261 */
[----:B------:R-:W-:Y:S02]  /*0320*/  SHF.R.U32.HI R2, RZ, 0x10, R97 ;  /* 0x00000010ff027819 */ /* 0x000fe40000011661 */
[----:B------:R-:W-:Y:S02]  /*0330*/  PRMT R112, R112, 0x5410, R5 ;  /* 0x0000541070707816 */ /* 0x000fe40000000005 */
[----:B------:R-:W-:Y:S02]  /*0340*/  PRMT R116, R116, 0x5410, R4 ;  /* 0x0000541074747816 */ /* 0x000fe40000000004 */
[----:B------:R-:W-:-:S07]  /*0350*/  PRMT R118, R118, 0x5410, R2 ;  /* 0x0000541076767816 */ /* 0x000fce0000000002 */
.L_x_9006:
        /* <DEDUP_REMOVED lines=10> */
[----:B------:R-:W-:Y:S02]  /*0400*/  MOV R106, R66 ;  /* 0x00000042006a7202 */ /* 0x000fe40000000f00 */
[----:B------:R-:W-:Y:S02]  /*0410*/  MOV R107, RZ ;  /* 0x000000ff006b7202 */ /* 0x000fe40000000f00 */
[----:B------:R-:W-:Y:S02]  /*0420*/  MOV R95, RZ ;  /* 0x000000ff005f7202 */ /* 0x000fe40000000f00 */
[----:B----4-:R-:W-:-:S13]  /*0430*/  ISETP.GE.AND P2, PT, R4, 0x1, PT ;  /* 0x000000010400780c */ /* 0x010fda0003f46270 */
[----:B-1----:R-:W-:Y:S05]  /*0440*/  @!P2 BRA `(.L_x_8983) ;  /* 0x0000000800e8a947 */ /* 0x002fea0003800000 */
[----:B------:R-:W1:Y:S01]  /*0450*/  S2R R10, SR_TID.X ;  /* 0x00000000000a7919 */ /* 0x000e620000002100 */
[----:B------:R-:W2:Y:S01]  /*0460*/  LDC.64 R88, c[0x0][0x3a8] ;  /* 0x0000ea00ff587b82 */ /* 0x000ea20000000a00 */
[----:B------:R-:W-:Y:S01]  /*0470*/  IMAD R3, R0, UR9, RZ ;  /* 0x0000000900037c24 */ /* 0x000fe2000f8e02ff */
[----:B------:R-:W-:Y:S02]  /*0480*/  IADD3 R5, PT, PT, R4, -0x1, RZ ;  /* 0xffffffff04057810 */ /* 0x000fe40007ffe0ff */
[----:B------:R-:W-:Y:S02]  /*0490*/  SHF.R.S32.HI R9, RZ, 0x1f, R0 ;  /* 0x0000001fff097819 */ /* 0x000fe40000011400 */
[----:B------:R-:W-:Y:S01]  /*04a0*/  SHF.R.S32.HI R8, RZ, 0x1f, R3 ;  /* 0x0000001fff087819 */ /* 0x000fe20000011403 */
[----:B------:R-:W-:Y:S01]  /*04b0*/  IMAD R5, R5, UR9, RZ ;  /* 0x0000000905057c24 */ /* 0x000fe2000f8e02ff */
[----:B------:R-:W3:Y:S01]  /*04c0*/  LDC.64 R6, c[0x0][0x428] ;  /* 0x00010a00ff067b82 */ /* 0x000ee20000000a00 */
[----:B0-----:R-:W-:-:S02]  /*04d0*/  LEA R78, P0, R0, UR10, 0x2 ;  /* 0x0000000a004e7c11 */ /* 0x001fc4000f8010ff */
[----:B------:R-:W-:Y:S02]  /*04e0*/  LEA.HI R8, R8, R3, RZ, 0x2 ;  /* 0x0000000308087211 */ /* 0x000fe400078f10ff */
[----:B------:R-:W-:-:S05]  /*04f0*/  LEA.HI.X R79, R0, UR11, R9, 0x2, P0 ;  /* 0x0000000b004f7c11 */ /* 0x000fca00080f1409 */
[----:B------:R-:W4:Y:S01]  /*0500*/  LDG.E R107, desc[UR6][R78.64] ;  /* 0x000000064e6b7981 */ /* 0x000f22000c1e1900 */
[----:B-1----:R-:W-:Y:S02]  /*0510*/  LOP3.LUT R93, R10, 0x1f, RZ, 0xc0, !PT ;  /* 0x0000001f0a5d7812 */ /* 0x002fe400078ec0ff */
[----:B------:R-:W-:Y:S02]  /*0520*/  SHF.R.S32.HI R10, RZ, 0x1f, R5 ;  /* 0x0000001fff0a7819 */ /* 0x000fe40000011405 */
[----:B------:R-:W-:Y:S02]  /*0530*/  LEA.HI.SX32 R119, R8, R93, 0x1e ;  /* 0x0000005d08777211 */ /* 0x000fe400078ff2ff */
[----:B------:R-:W-:-:S03]  /*0540*/  LEA.HI R10, R10, R5, RZ, 0x2 ;  /* 0x000000050a0a7211 */ /* 0x000fc600078f10ff */
[C---:B--2---:R-:W-:Y:S01]  /*0550*/  IMAD.WIDE.U32 R8, R119.reuse, 0x10, R88 ;  /* 0x0000001077087825 */ /* 0x044fe200078e0058 */
[----:B------:R-:W-:Y:S02]  /*0560*/  LEA.HI.SX32 R93, R10, R93, 0x1e ;  /* 0x0000005d0a5d7211 */ /* 0x000fe400078ff2ff */
[----:B------:R-:W-:-:S03]  /*0570*/  IADD3 R117, PT, PT, R119, 0x20, RZ ;  /* 0x0000002077757810 */ /* 0x000fc60007ffe0ff */
[----:B------:R-:W2:Y:S01]  /*0580*/  LDG.E.128 R8, desc[UR6][R8.64] ;  /* 0x0000000608087981 */ /* 0x000ea2000c1e1d00 */
[C---:B---3--:R-:W-:Y:S01]  /*0590*/  IMAD.WIDE.U32 R68, R93.reuse, 0x10, R6 ;  /* 0x000000105d447825 */ /* 0x048fe200078e0006 */
[----:B------:R-:W-:-:S03]  /*05a0*/  IADD3 R77, PT, PT, R93, 0x20, RZ ;  /* 0x000000205d4d7810 */ /* 0x000fc60007ffe0ff */
[----:B------:R-:W-:Y:S02]  /*05b0*/  IMAD.WIDE.U32 R72, R117, 0x10, R88 ;  /* 0x0000001075487825 */ /* 0x000fe400078e0058 */
[----:B------:R-:W3:Y:S01]  /*05c0*/  LDG.E.128 R68, desc[UR6][R68.64] ;  /* 0x0000000644447981 */ /* 0x000ee2000c1e1d00 */
[----:B------:R-:W-:Y:S01]  /*05d0*/  IADD3 R5, PT, PT, R119, 0x40, RZ ;  /* 0x0000004077057810 */ /* 0x000fe20007ffe0ff */
[----:B------:R-:W-:Y:S02]  /*05e0*/  IMAD.WIDE.U32 R76, R77, 0x10, R6 ;  /* 0x000000104d4c7825 */ /* 0x000fe400078e0006 */
[----:B------:R-:W3:Y:S02]  /*05f0*/  LDG.E.128 R72, desc[UR6][R72.64] ;  /* 0x0000000648487981 */ /* 0x000ee4000c1e1d00 */
[----:B------:R-:W-:Y:S01]  /*0600*/  IMAD.WIDE.U32 R80, R5, 0x10, R88 ;  /* 0x0000001005507825 */ /* 0x000fe200078e0058 */
[----:B------:R-:W-:Y:S01]  /*0610*/  IADD3 R85, PT, PT, R93, 0x40, RZ ;  /* 0x000000405d557810 */ /* 0x000fe20007ffe0ff */
[----:B------:R-:W3:Y:S04]  /*0620*/  LDG.E.128 R76, desc[UR6][R76.64] ;  /* 0x000000064c4c7981 */ /* 0x000ee8000c1e1d00 */
[----:B------:R-:W3:Y:S01]  /*0630*/  LDG.E.128 R80, desc[UR6][R80.64] ;  /* 0x0000000650507981 */ /* 0x000ee2000c1e1d00 */
[----:B------:R-:W-:-:S06]  /*0640*/  IMAD.WIDE.U32 R84, R85, 0x10, R6 ;  /* 0x0000001055547825 */ /* 0x000fcc00078e0006 */
[----:B------:R-:W3:Y:S01]  /*0650*/  LDG.E.128 R84, desc[UR6][R84.64] ;  /* 0x0000000654547981 */ /* 0x000ee2000c1e1d00 */
[----:B------:R-:W-:-:S05]  /*0660*/  IADD3 R3, PT, PT, R119, 0x60, RZ ;  /* 0x0000006077037810 */ /* 0x000fca0007ffe0ff */
[----:B------:R-:W-:-:S06]  /*0670*/  IMAD.WIDE.U32 R88, R3, 0x10, R88 ;  /* 0x0000001003587825 */ /* 0x000fcc00078e0058 */
[----:B------:R-:W3:Y:S01]  /*0680*/  LDG.E.128 R88, desc[UR6][R88.64] ;  /* 0x0000000658587981 */ /* 0x000ee2000c1e1d00 */
[----:B------:R-:W-:-:S05]  /*0690*/  IADD3 R93, PT, PT, R93, 0x60, RZ ;  /* 0x000000605d5d7810 */ /* 0x000fca0007ffe0ff */
[----:B------:R-:W-:-:S06]  /*06a0*/  IMAD.WIDE.U32 R92, R93, 0x10, R6 ;  /* 0x000000105d5c7825 */ /* 0x000fcc00078e0006 */
[----:B------:R-:W3:Y:S01]  /*06b0*/  LDG.E.128 R92, desc[UR6][R92.64] ;  /* 0x000000065c5c7981 */ /* 0x000ee2000c1e1d00 */
[----:B------:R-:W-:Y:S02]  /*06c0*/  MOV R105, UR14 ;  /* 0x0000000e00697c02 */ /* 0x000fe40008000f00 */
[----:B------:R-:W-:Y:S02]  /*06d0*/  MOV R66, UR15 ;  /* 0x0000000f00427c02 */ /* 0x000fe40008000f00 */
[----:B------:R-:W-:-:S04]  /*06e0*/  ISETP.NE.U32.AND P0, PT, R105, RZ, PT ;  /* 0x000000ff6900720c */ /* 0x000fc80003f05070 */
[----:B------:R-:W-:-:S13]  /*06f0*/  ISETP.NE.AND.EX P0, PT, R66, RZ, PT, P0 ;  /* 0x000000ff4200720c */ /* 0x000fda0003f05300 */
[----:B------:R-:W0:Y:S08]  /*0700*/  @P0 LDC.64 R114, c[0x0][0x438] ;  /* 0x00010e00ff720b82 */ /* 0x000e300000000a00 */
[----:B------:R-:W1:Y:S08]  /*0710*/  @P0 LDC.64 R6, c[0x0][0x438] ;  /* 0x00010e00ff060b82 */ /* 0x000e700000000a00 */
[----:B------:R-:W1:Y:S01]  /*0720*/  @P0 LDC.64 R108, c[0x0][0x438] ;  /* 0x00010e00ff6c0b82 */ /* 0x000e620000000a00 */
[----:B------:R-:W-:Y:S01]  /*0730*/  ISETP.NE.AND P1, PT, RZ, UR8, PT ;  /* 0x00000008ff007c0c */ /* 0x000fe2000bf25270 */
[----:B0-----:R-:W-:-:S06]  /*0740*/  @P0 IMAD.WIDE.U32 R114, R119, 0x10, R114 ;  /* 0x0000001077720825 */ /* 0x001fcc00078e0072 */
[----:B------:R-:W0:Y:S01]  /*0750*/  @P0 LDC.64 R110, c[0x0][0x438] ;  /* 0x00010e00ff6e0b82 */ /* 0x000e220000000a00 */
[----:B------:R-:W5:Y:S01]  /*0760*/  @P0 LDG.E.128 R24, desc[UR6][R114.64] ;  /* 0x0000000672180981 */ /* 0x000f62000c1e1d00 */
[----:B-1----:R-:W-:-:S04]  /*0770*/  @P0 IMAD.WIDE.U32 R6, R5, 0x10, R6 ;  /* 0x0000001005060825 */ /* 0x002fc800078e0006 */
[----:B------:R-:W-:Y:S01]  /*0780*/  HADD2.F32 R5, -RZ, R96.H0_H0 ;  /* 0x20000060ff057230 */ /* 0x000fe20000004100 */
[----:B------:R-:W5:Y:S01]  /*0790*/  @P0 LDG.E.128 R16, desc[UR6][R6.64] ;  /* 0x0000000606100981 */ /* 0x000f62000c1e1d00 */
[----:B------:R-:W-:-:S05]  /*07a0*/  @P0 IMAD.WIDE.U32 R108, R3, 0x10, R108 ;  /* 0x00000010036c0825 */ /* 0x000fca00078e006c */
[----:B------:R1:W5:Y:S02]  /*07b0*/  @P0 LDG.E.128 R12, desc[UR6][R108.64] ;  /* 0x000000066c0c0981 */ /* 0x000364000c1e1d00 */
[----:B-1----:R-:W-:Y:S02]  /*07c0*/  HADD2.F32 R108, -RZ, R118.H1_H1 ;  /* 0x30000076ff6c7230 */ /* 0x002fe40000004100 */
[----:B0-----:R-:W-:-:S05]  /*07d0*/  @P0 IMAD.WIDE.U32 R110, R117, 0x10, R110 ;  /* 0x00000010756e0825 */ /* 0x001fca00078e006e */
[----:B------:R0:W5:Y:S01]  /*07e0*/  @P0 LDG.E.128 R20, desc[UR6][R110.64] ;  /* 0x000000066e140981 */ /* 0x000162000c1e1d00 */
[----:B----4-:R-:W-:-:S05]  /*07f0*/  FSEL R107, R107, RZ, !P1 ;  /* 0x000000ff6b6b7208 */ /* 0x010fca0004800000 */
[C---:B--2---:R-:W-:Y:S01]  /*0800*/  FADD.FTZ R9, -R107.reuse, R9 ;  /* 0x000000096b097221 */ /* 0x044fe20000010100 */
[C---:B------:R-:W-:Y:S01]  /*0810*/  FADD.FTZ R115, -R107.reuse, R10 ;  /* 0x0000000a6b737221 */ /* 0x040fe20000010100 */
[C---:B------:R-:W-:Y:S01]  /*0820*/  FADD.FTZ R3, -R107.reuse, R8 ;  /* 0x000000086b037221 */ /* 0x040fe20000010100 */
[----:B------:R-:W-:Y:S02]  /*0830*/  HADD2.F32 R10, -RZ, R118.H0_H0 ;  /* 0x20000076ff0a7230 */ /* 0x000fe40000004100 */
[----:B-----5:R-:W-:Y:S01]  /*0840*/  FMUL.FTZ R8, R2, R9 ;  /* 0x0000000902087220 */ /* 0x020fe20000410000 */
[----:B------:R-:W-:Y:S01]  /*0850*/  FADD.FTZ R11, -R107, R11 ;  /* 0x0000000b6b0b7221 */ /* 0x000fe20000010100 */
[----:B---3--:R-:W-:Y:S01]  /*0860*/  FMUL.FTZ R6, R68, R5 ;  /* 0x0000000544067220 */ /* 0x008fe20000410000 */
[----:B------:R-:W-:Y:S01]  /*0870*/  FMUL.FTZ R5, R69, R10 ;  /* 0x0000000a45057220 */ /* 0x000fe20000410000 */
[----:B------:R-:W-:Y:S01]  /*0880*/  FADD.FTZ R45, R45, R69 ;  /* 0x000000452d2d7221 */ /* 0x000fe20000010000 */
[----:B------:R-:W-:Y:S01]  /*0890*/  FFMA.FTZ R29, R69, R8, R29 ;  /* 0x00000008451d7223 */ /* 0x000fe2000001001d */
[----:B------:R-:W-:Y:S01]  /*08a0*/  FADD.FTZ R69, -R107, R72 ;  /* 0x000000486b457221 */ /* 0x000fe20000010100 */
[----:B------:R-:W-:Y:S01]  /*08b0*/  FMUL.FTZ R3, R2, R3 ;  /* 0x0000000302037220 */ /* 0x000fe20000410000 */
[----:B------:R-:W-:-:S02]  /*08c0*/  HADD2.F32 R9, -RZ, R97.H0_H0 ;  /* 0x20000061ff097230 */ /* 0x000fc40000004100 */
[C---:B------:R-:W-:Y:S01]  /*08d0*/  FMUL.FTZ R10, R2.reuse, R11 ;  /* 0x0000000b020a7220 */ /* 0x040fe20000410000 */
[----:B------:R-:W-:Y:S02]  /*08e0*/  HADD2.F32 R11, -RZ, R98.H0_H0 ;  /* 0x20000062ff0b7230 */ /* 0x000fe40000004100 */
[C---:B------:R-:W-:Y:S01]  /*08f0*/  FMUL.FTZ R7, R2.reuse, R115 ;  /* 0x0000007302077220 */ /* 0x040fe20000410000 */
[----:B------:R-:W-:Y:S01]  /*0900*/  FMUL.FTZ R69, R2, R69 ;  /* 0x0000004502457220 */ /* 0x000fe20000410000 */
[----:B------:R-:W-:Y:S01]  /*0910*/  FADD.FTZ R44, R44, R68 ;  /* 0x000000442c2c7221 */ /* 0x000fe20000010000 */
[----:B------:R-:W-:Y:S01]  /*0920*/  FFMA.FTZ R28, R68, R3, R28 ;  /* 0x00000003441c7223 */ /* 0x000fe2000001001c */
[----:B------:R-:W-:Y:S01]  /*0930*/  FMUL.FTZ R68, R70, R9 ;  /* 0x0000000946447220 */ /* 0x000fe20000410000 */
[C---:B------:R-:W-:Y:S01]  /*0940*/  FADD.FTZ R73, -R107.reuse, R73 ;  /* 0x000000496b497221 */ /* 0x040fe20000010100 */
[----:B------:R-:W-:Y:S01]  /*0950*/  FADD.FTZ R109, -R107, R75 ;  /* 0x0000004b6b6d7221 */ /* 0x000fe20000010100 */
        /* <DEDUP_REMOVED lines=9> */
[----:B------:R-:W-:-:S02]  /*09f0*/  HADD2.F32 R75, -RZ, R99.H0_H0 ;  /* 0x20000063ff4b7230 */ /* 0x000fc40000004100 */
[C---:B------:R-:W-:Y:S01]  /*0a00*/  FMUL.FTZ R72, R2.reuse, R73 ;  /* 0x0000004902487220 */ /* 0x040fe20000410000 */
[--C-:B------:R-:W-:Y:S02]  /*0a10*/  HADD2.F32 R70, -RZ, R116.reuse.H0_H0 ;  /* 0x20000074ff467230 */ /* 0x100fe40000004100 */
[C---:B------:R-:W-:Y:S01]  /*0a20*/  FMUL.FTZ R74, R2.reuse, R109 ;  /* 0x0000006d024a7220 */ /* 0x040fe20000410000 */
[----:B------:R-:W-:Y:S02]  /*0a30*/  HADD2.F32 R76, -RZ, R116.H1_H1 ;  /* 0x30000074ff4c7230 */ /* 0x000fe40000004100 */
[----:B------:R-:W-:Y:S01]  /*0a40*/  FMUL.FTZ R73, R2, R71 ;  /* 0x0000004702497220 */ /* 0x000fe20000410000 */
[----:B------:R-:W-:Y:S01]  /*0a50*/  FMUL.FTZ R71, R78, R75 ;  /* 0x0000004b4e477220 */ /* 0x000fe20000410000 */
[----:B------:R-:W-:Y:S01]  /*0a60*/  FADD.FTZ R81, -R107, R81 ;  /* 0x000000516b517221 */ /* 0x000fe20000010100 */
[----:B------:R-:W-:Y:S01]  /*0a70*/  FMUL.FTZ R70, R77, R70 ;  /* 0x000000464d467220 */ /* 0x000fe20000410000 */
[----:B------:R-:W-:Y:S01]  /*0a80*/  FADD.FTZ R41, R41, R77 ;  /* 0x0000004d29297221 */ /* 0x000fe20000010000 */
[----:B------:R-:W-:Y:S01]  /*0a90*/  FFMA.FTZ R57, R77, R72, R57 ;  /* 0x000000484d397223 */ /* 0x000fe20000010039 */
[----:B------:R-:W-:Y:S01]  /*0aa0*/  FMUL.FTZ R75, R79, R76 ;  /* 0x0000004c4f4b7220 */ /* 0x000fe20000410000 */
[----:B------:R-:W-:Y:S01]  /*0ab0*/  FADD.FTZ R43, R43, R79 ;  /* 0x0000004f2b2b7221 */ /* 0x000fe20000010000 */
[----:B------:R-:W-:Y:S01]  /*0ac0*/  FFMA.FTZ R59, R79, R74, R59 ;  /* 0x0000004a4f3b7223 */ /* 0x000fe2000001003b */
[----:B------:R-:W-:-:S02]  /*0ad0*/  HADD2.F32 R79, -RZ, R100.H0_H0 ;  /* 0x20000064ff4f7230 */ /* 0x000fc40000004100 */
[C---:B------:R-:W-:Y:S01]  /*0ae0*/  FADD.FTZ R77, -R107.reuse, R80 ;  /* 0x000000506b4d7221 */ /* 0x040fe20000010100 */
[----:B------:R-:W-:Y:S02]  /*0af0*/  HADD2.F32 R80, -RZ, R113.H0_H0 ;  /* 0x20000071ff507230 */ /* 0x000fe40000004100 */
[----:B------:R-:W-:Y:S01]  /*0b00*/  FMUL.FTZ R76, R2, R81 ;  /* 0x00000051024c7220 */ /* 0x000fe20000410000 */
[----:B------:R-:W-:Y:S01]  /*0b10*/  FADD.FTZ R42, R42, R78 ;  /* 0x0000004e2a2a7221 */ /* 0x000fe20000010000 */
[----:B------:R-:W-:Y:S01]  /*0b20*/  FFMA.FTZ R58, R78, R73, R58 ;  /* 0x000000494e3a7223 */ /* 0x000fe2000001003a */
[----:B------:R-:W-:Y:S01]  /*0b30*/  FADD.FTZ R109, -R107, R82 ;  /* 0x000000526b6d7221 */ /* 0x000fe20000010100 */
[----:B------:R-:W-:Y:S01]  /*0b40*/  FMUL.FTZ R77, R2, R77 ;  /* 0x0000004d024d7220 */ /* 0x000fe20000410000 */
[----:B------:R-:W-:Y:S01]  /*0b50*/  FMUL.FTZ R78, R84, R79 ;  /* 0x0000004f544e7220 */ /* 0x000fe20000410000 */
[----:B------:R-:W-:Y:S01]  /*0b60*/  FMUL.FTZ R79, R85, R80 ;  /* 0x00000050554f7220 */ /* 0x000fe20000410000 */
[----:B------:R-:W-:Y:S01]  /*0b70*/  FADD.FTZ R37, R37, R85 ;  /* 0x0000005525257221 */ /* 0x000fe20000010000 */
[----:B------:R-:W-:Y:S01]  /*0b80*/  FFMA.FTZ R53, R85, R76, R53 ;  /* 0x0000004c55357223 */ /* 0x000fe20000010035 */
[----:B------:R-:W-:-:S02]  /*0b90*/  HADD2.F32 R85, -RZ, R101.H0_H0 ;  /* 0x20000065ff557230 */ /* 0x000fc40000004100 */
[----:B0-----:R-:W-:Y:S01]  /*0ba0*/  FADD.FTZ R111, -R107, R83 ;  /* 0x000000536b6f7221 */ /* 0x001fe20000010100 */
[----:B------:R-:W-:Y:S01]  /*0bb0*/  FMUL.FTZ R81, R2, R109 ;  /* 0x0000006d02517220 */ /* 0x000fe20000410000 */
[----:B------:R-:W-:Y:S01]  /*0bc0*/  FADD.FTZ R36, R36, R84 ;  /* 0x0000005424247221 */ /* 0x000fe20000010000 */
[----:B------:R-:W-:Y:S01]  /*0bd0*/  FFMA.FTZ R52, R84, R77, R52 ;  /* 0x0000004d54347223 */ /* 0x000fe20000010034 */
[----:B------:R-:W-:Y:S01]  /*0be0*/  FFMA.FTZ R83, R3, R6, RZ ;  /* 0x0000000603537223 */ /* 0x000fe200000100ff */
[----:B------:R-:W-:Y:S01]  /*0bf0*/  FADD.FTZ R84, RZ, R6 ;  /* 0x00000006ff547221 */ /* 0x000fe20000010000 */
[----:B------:R-:W-:Y:S01]  /*0c00*/  FMUL.FTZ R80, R86, R85 ;  /* 0x0000005556507220 */ /* 0x000fe20000410000 */
[----:B------:R-:W-:Y:S01]  /*0c10*/  FADD.FTZ R38, R38, R86 ;  /* 0x0000005626267221 */ /* 0x000fe20000010000 */
[----:B------:R-:W-:Y:S01]  /*0c20*/  FFMA.FTZ R54, R86, R81, R54 ;  /* 0x0000005156367223 */ /* 0x000fe20000010036 */
[----:B------:R-:W-:Y:S01]  /*0c30*/  FFMA.FTZ R86, R8, R5, R83 ;  /* 0x0000000508567223 */ /* 0x000fe20000010053 */
[----:B------:R-:W-:-:S03]  /*0c40*/  FADD.FTZ R85, R5, R84 ;  /* 0x0000005405557221 */ /* 0x000fc60000010000 */
[----:B------:R-:W-:Y:S01]  /*0c50*/  FFMA.FTZ R83, R7, R68, R86 ;  /* 0x0000004407537223 */ /* 0x000fe20000010056 */
[----:B------:R-:W-:-:S03]  /*0c60*/  FADD.FTZ R86, R68, R85 ;  /* 0x0000005544567221 */ /* 0x000fc60000010000 */
[----:B------:R-:W-:Y:S01]  /*0c70*/  FFMA.FTZ R108, R10, R9, R83 ;  /* 0x000000090a6c7223 */ /* 0x000fe20000010053 */
[----:B------:R-:W-:Y:S01]  /*0c80*/  FADD.FTZ R86, R9, R86 ;  /* 0x0000005609567221 */ /* 0x000fe20000010000 */
[----:B------:R-:W-:Y:S02]  /*0c90*/  HADD2.F32 R82, -RZ, R113.H1_H1 ;  /* 0x30000071ff527230 */ /* 0x000fe40000004100 */
[----:B------:R-:W-:Y:S01]  /*0ca0*/  FMUL.FTZ R84, R2, R111 ;  /* 0x0000006f02547220 */ /* 0x000fe20000410000 */
[----:B------:R-:W-:Y:S01]  /*0cb0*/  FFMA.FTZ R83, R69, R11, R108 ;  /* 0x0000000b45537223 */ /* 0x000fe2000001006c */
[----:B------:R-:W-:Y:S01]  /*0cc0*/  FADD.FTZ R109, R11, R86 ;  /* 0x000000560b6d7221 */ /* 0x000fe20000010000 */
[----:B------:R-:W-:Y:S01]  /*0cd0*/  FADD.FTZ R85, -R107, R88 ;  /* 0x000000586b557221 */ /* 0x000fe20000010100 */
[----:B------:R-:W-:Y:S01]  /*0ce0*/  FMUL.FTZ R82, R87, R82 ;  /* 0x0000005257527220 */ /* 0x000fe20000410000 */
[----:B------:R-:W-:Y:S01]  /*0cf0*/  FFMA.FTZ R86, R72, R70, R83 ;  /* 0x0000004648567223 */ /* 0x000fe20000010053 */
[----:B------:R-:W-:Y:S01]  /*0d00*/  FADD.FTZ R39, R39, R87 ;  /* 0x0000005727277221 */ /* 0x000fe20000010000 */
[----:B------:R-:W-:Y:S01]  /*0d10*/  FFMA.FTZ R55, R87, R84, R55 ;  /* 0x0000005457377223 */ /* 0x000fe20000010037 */
[----:B------:R-:W-:Y:S01]  /*0d20*/  FADD.FTZ R88, R70, R109 ;  /* 0x0000006d46587221 */ /* 0x000fe20000010000 */
[C---:B------:R-:W-:Y:S01]  /*0d30*/  FADD.FTZ R89, -R107.reuse, R89 ;  /* 0x000000596b597221 */ /* 0x040fe20000010100 */
[C---:B------:R-:W-:Y:S01]  /*0d40*/  FADD.FTZ R87, -R107.reuse, R90 ;  /* 0x0000005a6b577221 */ /* 0x040fe20000010100 */
[----:B------:R-:W-:Y:S01]  /*0d50*/  FADD.FTZ R107, -R107, R91 ;  /* 0x0000005b6b6b7221 */ /* 0x000fe20000010100 */
[----:B------:R-:W-:Y:S01]  /*0d60*/  FFMA.FTZ R91, R73, R71, R86 ;  /* 0x00000047495b7223 */ /* 0x000fe20000010056 */
[----:B------:R-:W-:-:S03]  /*0d70*/  FADD.FTZ R88, R71, R88 ;  /* 0x0000005847587221 */ /* 0x000fc60000010000 */
[----:B------:R-:W-:Y:S01]  /*0d80*/  FFMA.FTZ R86, R74, R75, R91 ;  /* 0x0000004b4a567223 */ /* 0x000fe2000001005b */
[----:B------:R-:W-:Y:S01]  /*0d90*/  FADD.FTZ R109, R75, R88 ;  /* 0x000000584b6d7221 */ /* 0x000fe20000010000 */
[----:B------:R-:W-:Y:S02]  /*0da0*/  HADD2.F32 R83, -RZ, R102.H0_H0 ;  /* 0x20000066ff537230 */ /* 0x000fe40000004100 */
[----:B------:R-:W-:Y:S01]  /*0db0*/  FFMA.FTZ R91, R77, R78, R86 ;  /* 0x0000004e4d5b7223 */ /* 0x000fe20000010056 */
[----:B------:R-:W-:Y:S01]  /*0dc0*/  FADD.FTZ R88, R78, R109 ;  /* 0x0000006d4e587221 */ /* 0x000fe20000010000 */
[----:B------:R-:W-:Y:S02]  /*0dd0*/  FMUL.FTZ R85, R2, R85 ;  /* 0x0000005502557220 */ /* 0x000fe40000410000 */
[----:B------:R-:W-:Y:S01]  /*0de0*/  FFMA.FTZ R86, R76, R79, R91 ;  /* 0x0000004f4c567223 */ /* 0x000fe2000001005b */
[----:B------:R-:W-:Y:S01]  /*0df0*/  FADD.FTZ R91, R79, R88 ;  /* 0x000000584f5b7221 */ /* 0x000fe20000010000 */
[----:B------:R-:W-:Y:S01]  /*0e00*/  FMUL.FTZ R83, R92, R83 ;  /* 0x000000535c537220 */ /* 0x000fe20000410000 */
[----:B------:R-:W-:Y:S01]  /*0e10*/  FADD.FTZ R32, R32, R92 ;  /* 0x0000005c20207221 */ /* 0x000fe20000010000 */
[----:B------:R-:W-:Y:S01]  /*0e20*/  FFMA.FTZ R48, R92, R85, R48 ;  /* 0x000000555c307223 */ /* 0x000fe20000010030 */
[----:B------:R-:W-:Y:S01]  /*0e30*/  FMUL.FTZ R92, R2, R89 ;  /* 0x00000059025c7220 */ /* 0x000fe20000410000 */
[----:B------:R-:W-:Y:S01]  /*0e40*/  FFMA.FTZ R89, R81, R80, R86 ;  /* 0x0000005051597223 */ /* 0x000fe20000010056 */
[----:B------:R-:W-:-:S02]  /*0e50*/  HADD2.F32 R90, -RZ, R112.H0_H0 ;  /* 0x20000070ff5a7230 */ /* 0x000fc40000004100 */
[----:B------:R-:W-:Y:S01]  /*0e60*/  FADD.FTZ R91, R80, R91 ;  /* 0x0000005b505b7221 */ /* 0x000fe20000010000 */
[----:B------:R-:W-:Y:S01]  /*0e70*/  FFMA.FTZ R110, R84, R82, R89 ;  /* 0x00000052546e7223 */ /* 0x000fe20000010059 */
[----:B------:R-:W-:Y:S02]  /*0e80*/  FADD.FTZ R33, R33, R93 ;  /* 0x0000005d21217221 */ /* 0x000fe40000010000 */
[----:B------:R-:W-:Y:S01]  /*0e90*/  FADD.FTZ R86, R82, R91 ;  /* 0x0000005b52567221 */ /* 0x000fe20000010000 */
[C---:B------:R-:W-:Y:S01]  /*0ea0*/  FMUL.FTZ R90, R93.reuse, R90 ;  /* 0x0000005a5d5a7220 */ /* 0x040fe20000410000 */
[----:B------:R-:W-:Y:S01]  /*0eb0*/  FFMA.FTZ R49, R93, R92, R49 ;  /* 0x0000005c5d317223 */ /* 0x000fe20000010031 */
[----:B------:R-:W-:Y:S02]  /*0ec0*/  HADD2.F32 R93, -RZ, R103.H0_H0 ;  /* 0x20000067ff5d7230 */ /* 0x000fe40000004100 */
[----:B------:R-:W-:Y:S01]  /*0ed0*/  FMUL.FTZ R91, R2, R87 ;  /* 0x00000057025b7220 */ /* 0x000fe20000410000 */
[----:B------:R-:W-:Y:S01]  /*0ee0*/  FFMA.FTZ R89, R85, R83, R110 ;  /* 0x0000005355597223 */ /* 0x000fe2000001006e */
[----:B------:R-:W-:Y:S01]  /*0ef0*/  FADD.FTZ R87, R83, R86 ;  /* 0x0000005653577221 */ /* 0x000fe20000010000 */
[----:B------:R-:W-:-:S02]  /*0f00*/  HADD2.F32 R88, -RZ, R112.H1_H1 ;  /* 0x30000070ff587230 */ /* 0x000fc40000004100 */
[----:B------:R-:W-:Y:S01]  /*0f10*/  FMUL.FTZ R108, R94, R93 ;  /* 0x0000005d5e6c7220 */ /* 0x000fe20000410000 */
[----:B------:R-:W-:Y:S01]  /*0f20*/  FFMA.FTZ R86, R92, R90, R89 ;  /* 0x0000005a5c567223 */ /* 0x000fe20000010059 */
[----:B------:R-:W-:Y:S01]  /*0f30*/  FADD.FTZ R87, R87, R90 ;  /* 0x0000005a57577221 */ /* 0x000fe20000010000 */
[----:B------:R-:W-:Y:S01]  /*0f40*/  FADD.FTZ R34, R34, R94 ;  /* 0x0000005e22227221 */ /* 0x000fe20000010000 */
[----:B------:R-:W-:Y:S01]  /*0f50*/  FFMA.FTZ R50, R94, R91, R50 ;  /* 0x0000005b5e327223 */ /* 0x000fe20000010032 */
[----:B------:R-:W-:Y:S01]  /*0f60*/  FMUL.FTZ R94, R2, R107 ;  /* 0x0000006b025e7220 */ /* 0x000fe20000410000 */
[----:B------:R-:W-:Y:S01]  /*0f70*/  FFMA.FTZ R89, R91, R108, R86 ;  /* 0x0000006c5b597223 */ /* 0x000fe20000010056 */
[----:B------:R-:W-:Y:S01]  /*0f80*/  FMUL.FTZ R93, R95, R88 ;  /* 0x000000585f5d7220 */ /* 0x000fe20000410000 */
[----:B------:R-:W-:Y:S01]  /*0f90*/  FADD.FTZ R86, R87, R108 ;  /* 0x0000006c57567221 */ /* 0x000fe20000010000 */
[----:B------:R-:W-:Y:S01]  /*0fa0*/  FADD.FTZ R35, R35, R95 ;  /* 0x0000005f23237221 */ /* 0x000fe20000010000 */
[----:B------:R-:W-:Y:S01]  /*0fb0*/  FFMA.FTZ R51, R95, R94, R51 ;  /* 0x0000005e5f337223 */ /* 0x000fe20000010033 */
[----:B------:R-:W-:Y:S01]  /*0fc0*/  FFMA.FTZ R95, R94, R93, R89 ;  /* 0x0000005d5e5f7223 */ /* 0x000fe20000010059 */
[----:B------:R-:W-:Y:S01]  /*0fd0*/  FADD.FTZ R107, R86, R93 ;  /* 0x0000005d566b7221 */ /* 0x000fe20000010000 */
[----:B------:R-:W-:Y:S06]  /*0fe0*/  BRA `(.L_x_8984) ;  /* 0x00000000005c7947 */ /* 0x000fec0003800000 */
.L_x_8983:
        /* <DEDUP_REMOVED lines=12> */
[C---:B------:R-:W-:Y:S02]  /*10b0*/  IADD3 R21, PT, PT, R25.reuse, 0x20, RZ ;  /* 0x0000002019157810 */ /* 0x040fe40007ffe0ff */
[C---:B------:R-:W-:Y:S02]  /*10c0*/  IADD3 R17, PT, PT, R25.reuse, 0x40, RZ ;  /* 0x0000004019117810 */ /* 0x040fe40007ffe0ff */
[C---:B------:R-:W-:Y:S01]  /*10d0*/  IADD3 R15, PT, PT, R25.reuse, 0x60, RZ ;  /* 0x00000060190f7810 */ /* 0x040fe20007ffe0ff */
[----:B--2---:R-:W-:-:S04]  /*10e0*/  IMAD.WIDE.U32 R24, R25, 0x10, R12 ;  /* 0x0000001019187825 */ /* 0x004fc800078e000c */
[--C-:B------:R-:W-:Y:S02]  /*10f0*/  IMAD.WIDE.U32 R20, R21, 0x10, R12.reuse ;  /* 0x0000001015147825 */ /* 0x100fe400078e000c */
[----:B------:R-:W5:Y:S02]  /*1100*/  LDG.E.128 R24, desc[UR6][R24.64] ;  /* 0x0000000618187981 */ /* 0x000f64000c1e1d00 */
[--C-:B------:R-:W-:Y:S02]  /*1110*/  IMAD.WIDE.U32 R16, R17, 0x10, R12.reuse ;  /* 0x0000001011107825 */ /* 0x100fe400078e000c */
[----:B------:R-:W5:Y:S02]  /*1120*/  LDG.E.128 R20, desc[UR6][R20.64] ;  /* 0x0000000614147981 */ /* 0x000f64000c1e1d00 */
[----:B------:R-:W-:Y:S02]  /*1130*/  IMAD.WIDE.U32 R12, R15, 0x10, R12 ;  /* 0x000000100f0c7825 */ /* 0x000fe400078e000c */
[----:B------:R-:W5:Y:S04]  /*1140*/  LDG.E.128 R16, desc[UR6][R16.64] ;  /* 0x0000000610107981 */ /* 0x000f68000c1e1d00 */
[----:B------:R-:W5:Y:S02]  /*1150*/  LDG.E.128 R12, desc[UR6][R12.64] ;  /* 0x000000060c0c7981 */ /* 0x000f64000c1e1d00 */
.L_x_8984:
[----:B0-----:R-:W-:Y:S05]  /*1160*/  BSYNC.RECONVERGENT B1 ;  /* 0x0000000000017941 */ /* 0x001fea0003800200 */
.L_x_8982:
        /* <DEDUP_REMOVED lines=21> */
.L_x_9018:
[----:B------:R-:W3:Y:S01]  /*12c0*/  S2R R95, SR_TID.X ;  /* 0x00000000005f7919 */ /* 0x000ee20000002100 */
[----:B------:R-:W-:Y:S01]  /*12d0*/  ISETP.NE.U32.AND P1, PT, R105, RZ, PT ;  /* 0x000000ff6900720c */ /* 0x000fe20003f25070 */
[----:B------:R-:W-:Y:S01]  /*12e0*/  IMAD R89, R0, UR9, RZ ;  /* 0x0000000900597c24 */ /* 0x000fe2000f8e02ff */
[----:B------:R-:W-:Y:S01]  /*12f0*/  @P3 IADD3 R87, PT, PT, R104, -0x1, RZ ;  /* 0xffffffff68573810 */ /* 0x000fe20007ffe0ff */
[----:B-1----:R-:W-:Y:S01]  /*1300*/  FADD.FTZ R110, R109, R88 ;  /* 0x000000586d6e7221 */ /* 0x002fe20000010000 */
[----:B------:R-:W-:Y:S01]  /*1310*/  ISETP.NE.AND.EX P1, PT, R66, RZ, PT, P1 ;  /* 0x000000ff4200720c */ /* 0x000fe20003f25310 */
[----:B0-2---:R-:W-:Y:S01]  /*1320*/  FADD.FTZ R109, R86, R107 ;  /* 0x0000006b566d7221 */ /* 0x005fe20000010000 */
[----:B------:R-:W-:Y:S01]  /*1330*/  SHF.R.S32.HI R114, RZ, 0x1f, R89 ;  /* 0x0000001fff727819 */ /* 0x000fe20000011459 */
[----:B------:R-:W-:Y:S02]  /*1340*/  @P3 IMAD R87, R87, UR9, RZ ;  /* 0x0000000957573c24 */ /* 0x000fe4000f8e02ff */
[----:B------:R-:W-:-:S02]  /*1350*/  HFMA2 R107, -RZ, RZ, 0, 0 ;  /* 0x00000000ff6b7431 */ /* 0x000fc400000001ff */
[----:B------:R-:W-:Y:S01]  /*1360*/  FMUL.FTZ R110, R110, UR12 ;  /* 0x0000000c6e6e7c20 */ /* 0x000fe20008410000 */
[----:B------:R-:W-:Y:S01]  /*1370*/  LEA.HI R105, R114, R89, RZ, 0x2 ;  /* 0x0000005972697211 */ /* 0x000fe200078f10ff */
[----:B------:R-:W-:Y:S01]  /*1380*/  BSSY.RECONVERGENT B1, `(.L_x_8986) ;  /* 0x000007e000017945 */ /* 0x000fe20003800200 */
[----:B------:R-:W-:Y:S01]  /*1390*/  @P3 SHF.R.S32.HI R88, RZ, 0x1f, R87 ;  /* 0x0000001fff583819 */ /* 0x000fe20000011457 */
[----:B------:R-:W-:Y:S01]  /*13a0*/  FMUL.FTZ R109, R109, UR12 ;  /* 0x0000000c6d6d7c20 */ /* 0x000fe20008410000 */
[----:B------:R-:W-:Y:S02]  /*13b0*/  ISETP.NE.AND P4, PT, RZ, UR8, PT ;  /* 0x00000008ff007c0c */ /* 0x000fe4000bf85270 */
        /* <DEDUP_REMOVED lines=21> */
[----:B------:R-:W-:Y:S01]  /*1510*/  FMUL.FTZ R114, R2, R111 ;  /* 0x0000006f02727220 */ /* 0x000fe20000410000 */
[----:B------:R-:W-:-:S02]  /*1520*/  MOV R111, UR13 ;  /* 0x0000000d006f7c02 */ /* 0x000fc40008000f00 */
[----:B------:R-:W-:Y:S02]  /*1530*/  FSEL R66, R87, RZ, P1 ;  /* 0x000000ff57427208 */ /* 0x000fe40000800000 */
[----:B------:R-:W-:Y:S02]  /*1540*/  FSEL R104, R89, RZ, P1 ;  /* 0x000000ff59687208 */ /* 0x000fe40000800000 */
[----:B------:R-:W-:Y:S01]  /*1550*/  FSEL R114, R114, RZ, P1 ;  /* 0x000000ff72727208 */ /* 0x000fe20000800000 */
[-C--:B------:R-:W-:Y:S02]  /*1560*/  FMUL.FTZ R87, R66, R111.reuse ;  /* 0x0000006f42577220 */ /* 0x080fe40000410000 */
        /* <DEDUP_REMOVED lines=12> */
.L_x_8988:
        /* <DEDUP_REMOVED lines=12> */
[----:B------:R-:W-:-:S02]  /*16f0*/  MOV R111, UR13 ;  /* 0x0000000d006f7c02 */ /* 0x000fc40008000f00 */
[----:B------:R-:W-:Y:S01]  /*1700*/  FSEL R60, R61, RZ, P1 ;  /* 0x000000ff3d3c7208 */ /* 0x000fe20000800000 */
[----:B------:R-:W-:Y:S01]  /*1710*/  FMUL.FTZ R89, R2, R89 ;  /* 0x0000005902597220 */ /* 0x000fe20000410000 */
[----:B------:R-:W-:Y:S02]  /*1720*/  FSEL R61, R63, RZ, P1 ;  /* 0x000000ff3f3d7208 */ /* 0x000fe40000800000 */
[----:B------:R-:W-:Y:S01]  /*1730*/  FSEL R62, R87, RZ, P1 ;  /* 0x000000ff573e7208 */ /* 0x000fe20000800000 */
[-C--:B------:R-:W-:Y:S01]  /*1740*/  FMUL.FTZ R63, R60, R111.reuse ;  /* 0x0000006f3c3f7220 */ /* 0x080fe20000410000 */
[----:B------:R-:W-:Y:S01]  /*1750*/  ISETP.GT.AND P4, PT, R104, RZ, PT ;  /* 0x000000ff6800720c */ /* 0x000fe20003f84270 */
[-C--:B------:R-:W-:Y:S01]  /*1760*/  FMUL.FTZ R66, R61, R111.reuse ;  /* 0x0000006f3d427220 */ /* 0x080fe20000410000 */
[----:B------:R-:W-:Y:S01]  /*1770*/  FSEL R104, R89, RZ, P1 ;  /* 0x000000ff59687208 */ /* 0x000fe20000800000 */
[----:B------:R-:W-:Y:S01]  /*1780*/  FMUL.FTZ R87, R62, R111 ;  /* 0x0000006f3e577220 */ /* 0x000fe20000410000 */
[----:B------:R-:W-:-:S02]  /*1790*/  SEL R64, R63, R64, P4 ;  /* 0x000000403f407207 */ /* 0x000fc40002000000 */
[----:B------:R-:W-:Y:S02]  /*17a0*/  SEL R65, R66, R65, P4 ;  /* 0x0000004142417207 */ /* 0x000fe40002000000 */
[----:B------:R-:W-:Y:S02]  /*17b0*/  SEL R106, R87, R106, P4 ;  /* 0x0000006a576a7207 */ /* 0x000fe40002000000 */
[----:B------:R-:W-:Y:S01]  /*17c0*/  MOV R63, R104 ;  /* 0x00000068003f7202 */ /* 0x000fe20000000f00 */
[----:B------:R-:W-:Y:S06]  /*17d0*/  @!P3 BRA `(.L_x_8989) ;  /* 0x0000000000e0b947 */ /* 0x000fec0003800000 */
[----:B------:R-:W-:Y:S01]  /*17e0*/  FMUL.FTZ R67, R104, R111 ;  /* 0x0000006f68437220 */ /* 0x000fe20000410000 */
[----:B------:R-:W-:Y:S06]  /*17f0*/  BRA `(.L_x_8989) ;  /* 0x0000000000d87947 */ /* 0x000fec0003800000 */
.L_x_8987:
[----:B------:R-:W-:Y:S02]  /*1800*/  MOV R86, UR20 ;  /* 0x0000001400567c02 */ /* 0x000fe40008000f00 */
[----:B------:R-:W-:Y:S02]  /*1810*/  MOV R88, UR21 ;  /* 0x0000001500587c02 */ /* 0x000fe40008000f00 */
[----:B------:R-:W-:-:S04]  /*1820*/  ISETP.NE.U32.AND P1, PT, R86, RZ, PT ;  /* 0x000000ff5600720c */ /* 0x000fc80003f25070 */
[----:B------:R-:W-:-:S13]  /*1830*/  ISETP.NE.AND.EX P1, PT, R88, RZ, PT, P1 ;  /* 0x000000ff5800720c */ /* 0x000fda0003f25310 */
[----:B------:R-:W-:Y:S05]  /*1840*/  @P1 BRA `(.L_x_8990) ;  /* 0x00000000006c1947 */ /* 0x000fea0003800000 */
[-CC-:B------:R-:W-:Y:S01]  /*1850*/  @P2 FFMA.FTZ R87, R3, R109.reuse, R110.reuse ;  /* 0x0000006d03572223 */ /* 0x180fe2000001006e */
[----:B------:R-:W-:Y:S01]  /*1860*/  @P2 FFMA.FTZ R66, R8, R109, R110 ;  /* 0x0000006d08422223 */ /* 0x000fe2000001006e */
[----:B------:R-:W-:Y:S02]  /*1870*/  MOV R114, R25 ;  /* 0x0000001900727202 */ /* 0x000fe40000000f00 */
[----:B------:R-:W-:Y:S01]  /*1880*/  @P2 FADD.FTZ R87, R6, -R87 ;  /* 0x8000005706572221 */ /* 0x000fe20000010000 */
[----:B------:R-:W-:Y:S01]  /*1890*/  @P2 FADD.FTZ R120, R5, -R66 ;  /* 0x8000004205782221 */ /* 0x000fe20000010000 */
[----:B------:R-:W-:Y:S02]  /*18a0*/  MOV R66, R24 ;  /* 0x0000001800427202 */ /* 0x000fe40000000f00 */
[C---:B------:R-:W-:Y:S01]  /*18b0*/  @P2 FFMA.FTZ R66, R2.reuse, R87, R24 ;  /* 0x0000005702422223 */ /* 0x040fe20000010018 */
[----:B------:R-:W-:Y:S01]  /*18c0*/  @P2 FFMA.FTZ R87, R7, R109, R110 ;  /* 0x0000006d07572223 */ /* 0x000fe2000001006e */
[----:B------:R-:W-:Y:S01]  /*18d0*/  @P2 FFMA.FTZ R114, R2, R120, R25 ;  /* 0x0000007802722223 */ /* 0x000fe20000010019 */
[----:B------:R-:W-:-:S02]  /*18e0*/  MOV R111, UR13 ;  /* 0x0000000d006f7c02 */ /* 0x000fc40008000f00 */
[----:B------:R-:W-:Y:S01]  /*18f0*/  @P2 FADD.FTZ R87, R68, -R87 ;  /* 0x8000005744572221 */ /* 0x000fe20000010000 */
[----:B------:R-:W-:Y:S02]  /*1900*/  MOV R120, R26 ;  /* 0x0000001a00787202 */ /* 0x000fe40000000f00 */
[----:B------:R-:W-:Y:S01]  /*1910*/  ISETP.GT.AND P4, PT, R104, RZ, PT ;  /* 0x000000ff6800720c */ /* 0x000fe20003f84270 */
[----:B------:R-:W-:Y:S01]  /*1920*/  @P2 FFMA.FTZ R120, R2, R87, R26 ;  /* 0x0000005702782223 */ /* 0x000fe2000001001a */
[-C--:B------:R-:W-:Y:S01]  /*1930*/  FMUL.FTZ R87, R66, R111.reuse ;  /* 0x0000006f42577220 */ /* 0x080fe20000410000 */
[-C--:B------:R-:W-:Y:S02]  /*1940*/  FMUL.FTZ R66, R114, R111.reuse ;  /* 0x0000006f72427220 */ /* 0x080fe40000410000 */
[----:B------:R-:W-:Y:S02]  /*1950*/  FMUL.FTZ R89, R120, R111 ;  /* 0x0000006f78597220 */ /* 0x000fe40000410000 */
[----:B------:R-:W-:-:S02]  /*1960*/  SEL R64, R87, R64, P4 ;  /* 0x0000004057407207 */ /* 0x000fc40002000000 */
        /* <DEDUP_REMOVED lines=9> */
.L_x_8990:
[-CC-:B------:R-:W-:Y:S01]  /*1a00*/  @P2 FFMA.FTZ R61, R7, R109.reuse, R110.reuse ;  /* 0x0000006d073d2223 */ /* 0x180fe2000001006e */
[----:B------:R-:W-:Y:S01]  /*1a10*/  ISETP.GT.AND P4, PT, R104, RZ, PT ;  /* 0x000000ff6800720c */ /* 0x000fe20003f84270 */
[-CC-:B------:R-:W-:Y:S01]  /*1a20*/  @P2 FFMA.FTZ R87, R3, R109.reuse, R110.reuse ;  /* 0x0000006d03572223 */ /* 0x180fe2000001006e */
[-CC-:B------:R-:W-:Y:S01]  /*1a30*/  @P2 FFMA.FTZ R66, R8, R109.reuse, R110.reuse ;  /* 0x0000006d08422223 */ /* 0x180fe2000001006e */
[----:B------:R-:W-:Y:S01]  /*1a40*/  @P2 FFMA.FTZ R104, R10, R109, R110 ;  /* 0x0000006d0a682223 */ /* 0x000fe2000001006e */
[----:B------:R-:W-:Y:S01]  /*1a50*/  @P2 FADD.FTZ R61, R68, -R61 ;  /* 0x8000003d443d2221 */ /* 0x000fe20000010000 */
[----:B------:R-:W-:Y:S01]  /*1a60*/  @P2 FADD.FTZ R87, R6, -R87 ;  /* 0x8000005706572221 */ /* 0x000fe20000010000 */
        /* <DEDUP_REMOVED lines=10> */
[----:B------:R-:W-:-:S05]  /*1b10*/  MOV R111, UR13 ;  /* 0x0000000d006f7c02 */ /* 0x000fca0008000f00 */
[-C--:B------:R-:W-:Y:S01]  /*1b20*/  @P4 FMUL.FTZ R106, R62, R111.reuse ;  /* 0x0000006f3e6a4220 */ /* 0x080fe20000410000 */
[-C--:B------:R-:W-:Y:S01]  /*1b30*/  @P4 FMUL.FTZ R65, R61, R111.reuse ;  /* 0x0000006f3d414220 */ /* 0x080fe20000410000 */
[-C--:B------:R-:W-:Y:S01]  /*1b40*/  @P4 FMUL.FTZ R64, R60, R111.reuse ;  /* 0x0000006f3c404220 */ /* 0x080fe20000410000 */
[----:B------:R-:W-:-:S07]  /*1b50*/  @P3 FMUL.FTZ R67, R63, R111 ;  /* 0x0000006f3f433220 */ /* 0x000fce0000410000 */
.L_x_8989:
[----:B------:R-:W-:Y:S05]  /*1b60*/  BSYNC.RECONVERGENT B1 ;  /* 0x0000000000017941 */ /* 0x000fea0003800200 */
.L_x_8986:
[----:B------:R-:W-:Y:S01]  /*1b70*/  ISETP.NE.U32.AND P1, PT, R86, RZ, PT ;  /* 0x000000ff5600720c */ /* 0x000fe20003f25070 */
[----:B------:R-:W-:Y:S01]  /*1b80*/  BSSY.RECONVERGENT B1, `(.L_x_8991) ;  /* 0x000006e000017945 */ /* 0x000fe20003800200 */
[----:B------:R-:W0:Y:S01]  /*1b90*/  @P3 LDC.64 R86, c[0x0][0x468] ;  /* 0x00011a00ff563b82 */ /* 0x000e220000000a00 */
[----:B------:R-:W-:Y:S02]  /*1ba0*/  MOV R66, R106 ;  /* 0x0000006a00427202 */ /* 0x000fe40000000f00 */
        /* <DEDUP_REMOVED lines=8> */
[-CC-:B0-----:R-:W-:Y:S01]  /*1c30*/  @P2 FFMA.FTZ R86, R73, R109.reuse, R110.reuse ;  /* 0x0000006d49562223 */ /* 0x181fe2000001006e */
        /* <DEDUP_REMOVED lines=8> */
[----:B------:R-:W-:Y:S01]  /*1cc0*/  MOV R62, R22 ;  /* 0x00000016003e7202 */ /* 0x000fe20000000f00 */
[C---:B------:R-:W-:Y:S01]  /*1cd0*/  @P2 FFMA.FTZ R60, R2.reuse, R63, R20 ;  /* 0x0000003f023c2223 */ /* 0x040fe20000010014 */
[C---:B------:R-:W-:Y:S01]  /*1ce0*/  @P2 FFMA.FTZ R62, R2.reuse, R89, R22 ;  /* 0x00000059023e2223 */ /* 0x040fe20000010016 */
[----:B------:R-:W-:Y:S01]  /*1cf0*/  @P2 FFMA.FTZ R61, R2, R86, R21 ;  /* 0x00000056023d2223 */ /* 0x000fe20000010015 */
[----:B------:R-:W-:Y:S01]  /*1d00*/  @P2 FADD.FTZ R88, R75, -R88 ;  /* 0x800000584b582221 */ /* 0x000fe20000010000 */
[-C--:B------:R-:W-:Y:S01]  /*1d10*/  FMUL.FTZ R89, R60, R111.reuse ;  /* 0x0000006f3c597220 */ /* 0x080fe20000410000 */
[-C--:B------:R-:W-:Y:S01]  /*1d20*/  FMUL.FTZ R87, R62, R111.reuse ;  /* 0x0000006f3e577220 */ /* 0x080fe20000410000 */
[----:B------:R-:W-:Y:S01]  /*1d30*/  FMUL.FTZ R86, R61, R111 ;  /* 0x0000006f3d567220 */ /* 0x000fe20000410000 */
[----:B------:R-:W-:Y:S01]  /*1d40*/  MOV R63, R23 ;  /* 0x00000017003f7202 */ /* 0x000fe20000000f00 */
[----:B------:R-:W-:Y:S01]  /*1d50*/  @P2 FFMA.FTZ R63, R2, R88, R23 ;  /* 0x00000058023f2223 */ /* 0x000fe20000010017 */
[----:B------:R-:W-:-:S02]  /*1d60*/  SEL R64, R89, R64, P4 ;  /* 0x0000004059407207 */ /* 0x000fc40002000000 */
[----:B------:R-:W-:Y:S02]  /*1d70*/  SEL R66, R87, R66, P4 ;  /* 0x0000004257427207 */ /* 0x000fe40002000000 */
[----:B------:R-:W-:Y:S01]  /*1d80*/  SEL R65, R86, R65, P4 ;  /* 0x0000004156417207 */ /* 0x000fe20002000000 */
[----:B------:R-:W-:Y:S06]  /*1d90*/  @!P3 BRA `(.L_x_8994) ;  /* 0x000000040030b947 */ /* 0x000fec0003800000 */
[----:B------:R-:W-:Y:S01]  /*1da0*/  FMUL.FTZ R67, R63, R111 ;  /* 0x0000006f3f437220 */ /* 0x000fe20000410000 */
[----:B------:R-:W-:Y:S06]  /*1db0*/  BRA `(.L_x_8994) ;  /* 0x0000000400287947 */ /* 0x000fec0003800000 */
.L_x_8993:
[-CC-:B0-----:R-:W-:Y:S01]  /*1dc0*/  @P2 FFMA.FTZ R88, R69, R109.reuse, R110.reuse ;  /* 0x0000006d45582223 */ /* 0x181fe2000001006e */
[-CC-:B------:R-:W-:Y:S01]  /*1dd0*/  @P2 FFMA.FTZ R89, R72, R109.reuse, R110.reuse ;  /* 0x0000006d48592223 */ /* 0x180fe2000001006e */
[----:B------:R-:W-:Y:S01]  /*1de0*/  @P2 FFMA.FTZ R106, R73, R109, R110 ;  /* 0x0000006d496a2223 */ /* 0x000fe2000001006e */
[----:B------:R-:W-:Y:S01]  /*1df0*/  MOV R86, R20 ;  /* 0x0000001400567202 */ /* 0x000fe20000000f00 */
[----:B------:R-:W-:Y:S01]  /*1e00*/  @P2 FADD.FTZ R87, R11, -R88 ;  /* 0x800000580b572221 */ /* 0x000fe20000010000 */
[----:B------:R-:W-:Y:S01]  /*1e10*/  @P2 FADD.FTZ R89, R70, -R89 ;  /* 0x8000005946592221 */ /* 0x000fe20000010000 */
[----:B------:R-:W-:Y:S02]  /*1e20*/  MOV R88, R21 ;  /* 0x0000001500587202 */ /* 0x000fe40000000f00 */
[C---:B------:R-:W-:Y:S01]  /*1e30*/  @P2 FFMA.FTZ R86, R2.reuse, R87, R20 ;  /* 0x0000005702562223 */ /* 0x040fe20000010014 */
[----:B------:R-:W-:Y:S01]  /*1e40*/  @P2 FADD.FTZ R87, R71, -R106 ;  /* 0x8000006a47572221 */ /* 0x000fe20000010000 */
[----:B------:R-:W-:Y:S01]  /*1e50*/  MOV R104, R22 ;  /* 0x0000001600687202 */ /* 0x000fe20000000f00 */
[----:B------:R-:W-:-:S02]  /*1e60*/  @P2 FFMA.FTZ R88, R2, R89, R21 ;  /* 0x0000005902582223 */ /* 0x000fc40000010015 */
[----:B------:R-:W-:Y:S01]  /*1e70*/  @P2 FFMA.FTZ R104, R2, R87, R22 ;  /* 0x0000005702682223 */ /* 0x000fe20000010016 */
[-C--:B------:R-:W-:Y:S01]  /*1e80*/  FMUL.FTZ R87, R86, R111.reuse ;  /* 0x0000006f56577220 */ /* 0x080fe20000410000 */
[-C--:B------:R-:W-:Y:S02]  /*1e90*/  FMUL.FTZ R86, R88, R111.reuse ;  /* 0x0000006f58567220 */ /* 0x080fe40000410000 */
[----:B------:R-:W-:Y:S02]  /*1ea0*/  FMUL.FTZ R89, R104, R111 ;  /* 0x0000006f68597220 */ /* 0x000fe40000410000 */
        /* <DEDUP_REMOVED lines=10> */
.L_x_8992:
[----:B------:R-:W-:Y:S05]  /*1f50*/  @!P1 BRA `(.L_x_8995) ;  /* 0x00000000006c9947 */ /* 0x000fea0003800000 */
[-CC-:B0-----:R-:W-:Y:S01]  /*1f60*/  FFMA.FTZ R60, R69, R109.reuse, R110.reuse ;  /* 0x0000006d453c7223 */ /* 0x181fe2000001006e */
        /* <DEDUP_REMOVED lines=10> */
[----:B------:R-:W-:-:S02]  /*2010*/  FADD.FTZ R63, R75, -R86 ;  /* 0x800000564b3f7221 */ /* 0x000fc40000010000 */
[----:B------:R-:W-:Y:S02]  /*2020*/  FSEL R60, R60, RZ, P5 ;  /* 0x000000ff3c3c7208 */ /* 0x000fe40002800000 */
[----:B------:R-:W-:Y:S01]  /*2030*/  FSEL R61, R61, RZ, P5 ;  /* 0x000000ff3d3d7208 */ /* 0x000fe20002800000 */
[----:B------:R-:W-:Y:S01]  /*2040*/  FMUL.FTZ R88, R2, R63 ;  /* 0x0000003f02587220 */ /* 0x000fe20000410000 */
[----:B------:R-:W-:Y:S01]  /*2050*/  FSEL R62, R62, RZ, P5 ;  /* 0x000000ff3e3e7208 */ /* 0x000fe20002800000 */
[-C--:B------:R-:W-:Y:S02]  /*2060*/  FMUL.FTZ R63, R60, R111.reuse ;  /* 0x0000006f3c3f7220 */ /* 0x080fe40000410000 */
        /* <DEDUP_REMOVED lines=10> */
.L_x_8995:
[-CC-:B0-----:R-:W-:Y:S01]  /*2110*/  FFMA.FTZ R86, R69, R109.reuse, R110.reuse ;  /* 0x0000006d45567223 */ /* 0x181fe2000001006e */
[-CC-:B------:R-:W-:Y:S01]  /*2120*/  FFMA.FTZ R89, R72, R109.reuse, R110.reuse ;  /* 0x0000006d48597223 */ /* 0x180fe2000001006e */
[-CC-:B------:R-:W-:Y:S01]  /*2130*/  FFMA.FTZ R88, R73, R109.reuse, R110.reuse ;  /* 0x0000006d49587223 */ /* 0x180fe2000001006e */
[----:B------:R-:W-:Y:S01]  /*2140*/  @P3 FFMA.FTZ R104, R74, R109, R110 ;  /* 0x0000006d4a683223 */ /* 0x000fe2000001006e */
[----:B------:R-:W-:Y:S01]  /*2150*/  FADD.FTZ R87, R11, -R86 ;  /* 0x800000560b577221 */ /* 0x000fe20000010000 */
[----:B------:R-:W-:Y:S01]  /*2160*/  FADD.FTZ R89, R70, -R89 ;  /* 0x8000005946597221 */ /* 0x000fe20000010000 */
[----:B------:R-:W-:Y:S01]  /*2170*/  FADD.FTZ R115, R71, -R88 ;  /* 0x8000005847737221 */ /* 0x000fe20000010000 */
[----:B------:R-:W-:Y:S01]  /*2180*/  @P3 FADD.FTZ R117, R75, -R104 ;  /* 0x800000684b753221 */ /* 0x000fe20000010000 */
[C---:B------:R-:W-:Y:S01]  /*2190*/  FMUL.FTZ R86, R2.reuse, R87 ;  /* 0x0000005702567220 */ /* 0x040fe20000410000 */
[C---:B------:R-:W-:Y:S01]  /*21a0*/  FMUL.FTZ R88, R2.reuse, R89 ;  /* 0x0000005902587220 */ /* 0x040fe20000410000 */
[C---:B------:R-:W-:Y:S01]  /*21b0*/  FMUL.FTZ R104, R2.reuse, R115 ;  /* 0x0000007302687220 */ /* 0x040fe20000410000 */
[----:B------:R-:W-:Y:S01]  /*21c0*/  @P3 FMUL.FTZ R106, R2, R117 ;  /* 0x00000075026a3220 */ /* 0x000fe20000410000 */
[----:B------:R-:W-:-:S04]  /*21d0*/  ISETP.GT.AND P5, PT, R4, RZ, PT ;  /* 0x000000ff0400720c */ /* 0x000fc80003fa4270 */
[----:B------:R-:W-:Y:S02]  /*21e0*/  FSEL R86, R86, RZ, P5 ;  /* 0x000000ff56567208 */ /* 0x000fe40002800000 */
[----:B------:R-:W-:Y:S02]  /*21f0*/  FSEL R88, R88, RZ, P5 ;  /* 0x000000ff58587208 */ /* 0x000fe40002800000 */
[----:B------:R-:W-:Y:S01]  /*2200*/  FSEL R104, R104, RZ, P5 ;  /* 0x000000ff68687208 */ /* 0x000fe20002800000 */
[-C--:B------:R-:W-:Y:S01]  /*2210*/  @P4 FMUL.FTZ R64, R86, R111.reuse ;  /* 0x0000006f56404220 */ /* 0x080fe20000410000 */
[----:B------:R-:W-:Y:S01]  /*2220*/  @P3 FSEL R106, R106, RZ, P5 ;  /* 0x000000ff6a6a3208 */ /* 0x000fe20002800000 */
[-C--:B------:R-:W-:Y:S02]  /*2230*/  @P4 FMUL.FTZ R65, R88, R111.reuse ;  /* 0x0000006f58414220 */ /* 0x080fe40000410000 */
[-C--:B------:R-:W-:Y:S02]  /*2240*/  @P4 FMUL.FTZ R66, R104, R111.reuse ;  /* 0x0000006f68424220 */ /* 0x080fe40000410000 */
[----:B------:R-:W-:-:S07]  /*2250*/  @P3 FMUL.FTZ R67, R106, R111 ;  /* 0x0000006f6a433220 */ /* 0x000fce0000410000 */
.L_x_8994:
[----:B------:R-:W-:Y:S05]  /*2260*/  BSYNC.RECONVERGENT B1 ;  /* 0x0000000000017941 */ /* 0x000fea0003800200 */
.L_x_8991:
[----:B------:R-:W0:Y:S01]  /*2270*/  @P1 LDC.64 R88, c[0x0][0x478] ;  /* 0x00011e00ff581b82 */ /* 0x000e220000000a00 */
[----:B------:R-:W-:Y:S01]  /*2280*/  @P1 IADD3 R115, PT, PT, R105, 0x20, RZ ;  /* 0x0000002069731810 */ /* 0x000fe20007ffe0ff */
[----:B------:R-:W-:Y:S01]  /*2290*/  BSSY.RECONVERGENT B1, `(.L_x_8996) ;  /* 0x000006c000017945 */ /* 0x000fe20003800200 */
[----:B------:R-:W-:-:S05]  /*22a0*/  @P3 IADD3 R117, PT, PT, R107, 0x20, RZ ;  /* 0x000000206b753810 */ /* 0x000fca0007ffe0ff */
[----:B------:R-:W1:Y:S01]  /*22b0*/  @P3 LDC.64 R86, c[0x0][0x468] ;  /* 0x00011a00ff563b82 */ /* 0x000e620000000a00 */
[----:B0-----:R-:W-:-:S05]  /*22c0*/  @P1 IMAD.WIDE.U32 R88, R115, 0x10, R88 ;  /* 0x0000001073581825 */ /* 0x001fca00078e0058 */
[----:B------:R0:W-:Y:S01]  /*22d0*/  @P1 STG.E.128 desc[UR6][R88.64], R60 ;  /* 0x0000003c58001986 */ /* 0x0001e2000c101d06 */
[----:B-1----:R-:W-:-:S05]  /*22e0*/  @P3 IMAD.WIDE.U32 R86, R117, 0x10, R86 ;  /* 0x0000001075563825 */ /* 0x002fca00078e0056 */
        /* <DEDUP_REMOVED lines=16> */
[-C--:B------:R-:W-:Y:S01]  /*23f0*/  FMUL.FTZ R115, R60, R111.reuse ;  /* 0x0000006f3c737220 */ /* 0x080fe20000410000 */
[-C--:B------:R-:W-:Y:S01]  /*2400*/  FMUL.FTZ R87, R62, R111.reuse ;  /* 0x0000006f3e577220 */ /* 0x080fe20000410000 */
[----:B------:R-:W-:Y:S01]  /*2410*/  FMUL.FTZ R86, R61, R111 ;  /* 0x0000006f3d567220 */ /* 0x000fe20000410000 */
[----:B------:R-:W-:Y:S01]  /*2420*/  @P2 FADD.FTZ R89, R82, -R89 ;  /* 0x8000005952592221 */ /* 0x000fe20000010000 */
[----:B------:R-:W-:-:S02]  /*2430*/  MOV R63, R19 ;  /* 0x00000013003f7202 */ /* 0x000fc40000000f00 */
[----:B------:R-:W-:Y:S01]  /*2440*/  SEL R66, R87, R66, P4 ;  /* 0x0000004257427207 */ /* 0x000fe20002000000 */
[----:B------:R-:W-:Y:S01]  /*2450*/  @P2 FFMA.FTZ R63, R2, R89, R19 ;  /* 0x00000059023f2223 */ /* 0x000fe20000010013 */
[----:B------:R-:W-:Y:S02]  /*2460*/  SEL R65, R86, R65, P4 ;  /* 0x0000004156417207 */ /* 0x000fe40002000000 */
[----:B------:R-:W-:Y:S01]  /*2470*/  SEL R64, R115, R64, P4 ;  /* 0x0000004073407207 */ /* 0x000fe20002000000 */
[----:B------:R-:W-:Y:S06]  /*2480*/  @!P3 BRA `(.L_x_8999) ;  /* 0x000000040030b947 */ /* 0x000fec0003800000 */
[----:B------:R-:W-:Y:S01]  /*2490*/  FMUL.FTZ R67, R63, R111 ;  /* 0x0000006f3f437220 */ /* 0x000fe20000410000 */
[----:B------:R-:W-:Y:S06]  /*24a0*/  BRA `(.L_x_8999) ;  /* 0x0000000400287947 */ /* 0x000fec0003800000 */
.L_x_8998:
[-CC-:B0-----:R-:W-:Y:S01]  /*24b0*/  @P2 FFMA.FTZ R87, R77, R109.reuse, R110.reuse ;  /* 0x0000006d4d572223 */ /* 0x181fe2000001006e */
[-CC-:B------:R-:W-:Y:S01]  /*24c0*/  @P2 FFMA.FTZ R104, R76, R109.reuse, R110.reuse ;  /* 0x0000006d4c682223 */ /* 0x180fe2000001006e */
[----:B------:R-:W-:Y:S01]  /*24d0*/  @P2 FFMA.FTZ R89, R81, R109, R110 ;  /* 0x0000006d51592223 */ /* 0x000fe2000001006e */
[----:B------:R-:W-:Y:S01]  /*24e0*/  MOV R86, R16 ;  /* 0x0000001000567202 */ /* 0x000fe20000000f00 */
[----:B------:R-:W-:Y:S01]  /*24f0*/  @P2 FADD.FTZ R87, R78, -R87 ;  /* 0x800000574e572221 */ /* 0x000fe20000010000 */
[----:B------:R-:W-:Y:S01]  /*2500*/  MOV R88, R17 ;  /* 0x0000001100587202 */ /* 0x000fe20000000f00 */
[----:B------:R-:W-:Y:S02]  /*2510*/  @P2 FADD.FTZ R89, R80, -R89 ;  /* 0x8000005950592221 */ /* 0x000fe40000010000 */
        /* <DEDUP_REMOVED lines=18> */
.L_x_8997:
        /* <DEDUP_REMOVED lines=28> */
.L_x_9000:
[-CC-:B0-----:R-:W-:Y:S01]  /*2800*/  FFMA.FTZ R87, R77, R109.reuse, R110.reuse ;  /* 0x0000006d4d577223 */ /* 0x181fe2000001006e */
[-CC-:B------:R-:W-:Y:S01]  /*2810*/  FFMA.FTZ R86, R76, R109.reuse, R110.reuse ;  /* 0x0000006d4c567223 */ /* 0x180fe2000001006e */
[-CC-:B------:R-:W-:Y:S01]  /*2820*/  FFMA.FTZ R115, R81, R109.reuse, R110.reuse ;  /* 0x0000006d51737223 */ /* 0x180fe2000001006e */
[----:B------:R-:W-:Y:S01]  /*2830*/  @P3 FFMA.FTZ R117, R84, R109, R110 ;  /* 0x0000006d54753223 */ /* 0x000fe2000001006e */
[----:B------:R-:W-:Y:S01]  /*2840*/  FADD.FTZ R87, R78, -R87 ;  /* 0x800000574e577221 */ /* 0x000fe20000010000 */
[----:B------:R-:W-:Y:S01]  /*2850*/  FADD.FTZ R89, R79, -R86 ;  /* 0x800000564f597221 */ /* 0x000fe20000010000 */
[----:B------:R-:W-:Y:S01]  /*2860*/  ISETP.GT.AND P5, PT, R4, RZ, PT ;  /* 0x000000ff0400720c */ /* 0x000fe20003fa4270 */
[----:B------:R-:W-:Y:S01]  /*2870*/  FADD.FTZ R115, R80, -R115 ;  /* 0x8000007350737221 */ /* 0x000fe20000010000 */
[----:B------:R-:W-:Y:S01]  /*2880*/  FMUL.FTZ R86, R2, R87 ;  /* 0x0000005702567220 */ /* 0x000fe20000410000 */
[----:B------:R-:W-:Y:S01]  /*2890*/  @P3 FADD.FTZ R117, R82, -R117 ;  /* 0x8000007552753221 */ /* 0x000fe20000010000 */
[C---:B------:R-:W-:Y:S01]  /*28a0*/  FMUL.FTZ R88, R2.reuse, R89 ;  /* 0x0000005902587220 */ /* 0x040fe20000410000 */
[----:B------:R-:W-:-:S02]  /*28b0*/  FMUL.FTZ R104, R2, R115 ;  /* 0x0000007302687220 */ /* 0x000fc40000410000 */
[----:B------:R-:W-:Y:S01]  /*28c0*/  FSEL R86, R86, RZ, P5 ;  /* 0x000000ff56567208 */ /* 0x000fe20002800000 */
[----:B------:R-:W-:Y:S01]  /*28d0*/  @P3 FMUL.FTZ R117, R2, R117 ;  /* 0x0000007502753220 */ /* 0x000fe20000410000 */
[----:B------:R-:W-:Y:S02]  /*28e0*/  FSEL R88, R88, RZ, P5 ;  /* 0x000000ff58587208 */ /* 0x000fe40002800000 */
[----:B------:R-:W-:Y:S01]  /*28f0*/  FSEL R104, R104, RZ, P5 ;  /* 0x000000ff68687208 */ /* 0x000fe20002800000 */
[-C--:B------:R-:W-:Y:S01]  /*2900*/  @P4 FMUL.FTZ R64, R86, R111.reuse ;  /* 0x0000006f56404220 */ /* 0x080fe20000410000 */
[----:B------:R-:W-:Y:S01]  /*2910*/  @P3 FSEL R86, R117, RZ, P5 ;  /* 0x000000ff75563208 */ /* 0x000fe20002800000 */
[-C--:B------:R-:W-:Y:S02]  /*2920*/  @P4 FMUL.FTZ R65, R88, R111.reuse ;  /* 0x0000006f58414220 */ /* 0x080fe40000410000 */
[-C--:B------:R-:W-:Y:S02]  /*2930*/  @P4 FMUL.FTZ R66, R104, R111.reuse ;  /* 0x0000006f68424220 */ /* 0x080fe40000410000 */
[----:B------:R-:W-:-:S07]  /*2940*/  @P3 FMUL.FTZ R67, R86, R111 ;  /* 0x0000006f56433220 */ /* 0x000fce0000410000 */
.L_x_8999:
[----:B------:R-:W-:Y:S05]  /*2950*/  BSYNC.RECONVERGENT B1 ;  /* 0x0000000000017941 */ /* 0x000fea0003800200 */
.L_x_8996:
        /* <DEDUP_REMOVED lines=11> */
[-CC-:B------:R-:W-:Y:S01]  /*2a10*/  @P2 FFMA.FTZ R4, R85, R109.reuse, R110.reuse ;  /* 0x0000006d55042223 */ /* 0x180fe2000001006e */
[-CC-:B0-----:R-:W-:Y:S01]  /*2a20*/  @P2 FFMA.FTZ R87, R92, R109.reuse, R110.reuse ;  /* 0x0000006d5c572223 */ /* 0x181fe2000001006e */
        /* <DEDUP_REMOVED lines=23> */
.L_x_9003:
        /* <DEDUP_REMOVED lines=12> */
[----:B------:R-:W-:-:S02]  /*2c60*/  FMUL.FTZ R87, R4, R111 ;  /* 0x0000006f04577220 */ /* 0x000fc40000410000 */
[-C--:B------:R-:W-:Y:S01]  /*2c70*/  FMUL.FTZ R4, R86, R111.reuse ;  /* 0x0000006f56047220 */ /* 0x080fe20000410000 */
        /* <DEDUP_REMOVED lines=11> */
.L_x_9002:
        /* <DEDUP_REMOVED lines=28> */
.L_x_9005:
[----:B------:R-:W-:Y:S01]  /*2ef0*/  ISETP.GT.AND P0, PT, R4, RZ, PT ;  /* 0x000000ff0400720c */ /* 0x000fe20003f04270 */
        /* <DEDUP_REMOVED lines=11> */
[----:B------:R-:W-:-:S02]  /*2fb0*/  FMUL.FTZ R109, R2, R109 ;  /* 0x0000006d026d7220 */ /* 0x000fc40000410000 */
[----:B------:R-:W-:Y:S02]  /*2fc0*/  FSEL R2, R87, RZ, P0 ;  /* 0x000000ff57027208 */ /* 0x000fe40000000000 */
[----:B------:R-:W-:Y:S02]  /*2fd0*/  FSEL R4, R89, RZ, P0 ;  /* 0x000000ff59047208 */ /* 0x000fe40000000000 */
[----:B------:R-:W-:Y:S01]  /*2fe0*/  FSEL R86, R115, RZ, P0 ;  /* 0x000000ff73567208 */ /* 0x000fe20000000000 */
[-C--:B------:R-:W-:Y:S01]  /*2ff0*/  @P4 FMUL.FTZ R64, R2, R111.reuse ;  /* 0x0000006f02404220 */ /* 0x080fe20000410000 */
[----:B------:R-:W-:Y:S01]  /*3000*/  FSEL R88, R109, RZ, P0 ;  /* 0x000000ff6d587208 */ /* 0x000fe20000000000 */
[-C--:B------:R-:W-:Y:S02]  /*3010*/  @P4 FMUL.FTZ R65, R4, R111.reuse ;  /* 0x0000006f04414220 */ /* 0x080fe40000410000 */
[-C--:B------:R-:W-:Y:S02]  /*3020*/  @P4 FMUL.FTZ R66, R86, R111.reuse ;  /* 0x0000006f56424220 */ /* 0x080fe40000410000 */
[----:B------:R-:W-:-:S07]  /*3030*/  @P3 FMUL.FTZ R67, R88, R111 ;  /* 0x0000006f58433220 */ /* 0x000fce0000410000 */
.L_x_9004:
[----:B------:R-:W-:Y:S05]  /*3040*/  BSYNC.RECONVERGENT B1 ;  /* 0x0000000000017941 */ /* 0x000fea0003800200 */
.L_x_9001:
        /* <DEDUP_REMOVED lines=12> */
.L_x_8981:
[----:B0-----:R-:W-:Y:S05]  /*3110*/  BSYNC B0 ;  /* 0x0000000000007941 */ /* 0x001fea0003800000 */
.L_x_8980:
        /* <DEDUP_REMOVED lines=106> */
.L_x_8985:
        /* <DEDUP_REMOVED lines=8> */
.L_x_9008:
[----:B------:R-:W-:Y:S05]  /*3840*/  BSYNC B1 ;  /* 0x0000000000017941 */ /* 0x000fea0003800000 */
.L_x_9007:
        /* <DEDUP_REMOVED lines=8> */
.L_x_9009:
[----:B------:R-:W-:Y:S01]  /*38d0*/  FADD.FTZ R86, R86, R107 ;  /* 0x0000006b56567221 */ /* 0x000fe20000010000 */
[----:B------:R-:W-:-:S04]  /*38e0*/  HFMA2 R117, -RZ, RZ, 0, 1.1920928955078125e-07 ;  /* 0x00000002ff757431 */ /* 0x000fc800000001ff */
[----:B------:R-:W-:Y:S02]  /*38f0*/  MOV R120, R86 ;  /* 0x0000005600787202 */ /* 0x000fe40000000f00 */
[----:B------:R-:W-:-:S07]  /*3900*/  MOV R88, R115 ;  /* 0x0000007300587202 */ /* 0x000fce0000000f00 */
[----:B------:R-:W-:Y:S05]  /*3910*/  WARPSYNC.COLLECTIVE R111, `(.L_x_9010) ;  /* 0x000000006f087348 */ /* 0x000fea0003c00000 */
[----:B------:R0:W1:Y:S02]  /*3920*/  SHFL.BFLY P1, R115, R120, R117, R122 ;  /* 0x0c00007578737389 */ /* 0x000064000002007a */
[----:B01----:R-:W-:Y:S05]  /*3930*/  ENDCOLLECTIVE ;  /* 0x000000000000791b */ /* 0x003fea0003800000 */
.L_x_9010:
[----:B------:R-:W-:-:S05]  /*3940*/  FADD.FTZ R88, R88, R95 ;  /* 0x0000005f58587221 */ /* 0x000fca0000010000 */
[----:B------:R-:W-:Y:S02]  /*3950*/  MOV R120, R88 ;  /* 0x0000005800787202 */ /* 0x000fe40000000f00 */
[----:B------:R-:W-:-:S07]  /*3960*/  MOV R87, R115 ;  /* 0x0000007300577202 */ /* 0x000fce0000000f00 */
[----:B------:R-:W-:Y:S05]  /*3970*/  WARPSYNC.COLLECTIVE R111, `(.L_x_9011) ;  /* 0x000000006f087348 */ /* 0x000fea0003c00000 */
[----:B------:R0:W1:Y:S02]  /*3980*/  SHFL.BFLY P1, R115, R120, R117, R122 ;  /* 0x0c00007578737389 */ /* 0x000064000002007a */
[----:B01----:R-:W-:Y:S05]  /*3990*/  ENDCOLLECTIVE ;  /* 0x000000000000791b */ /* 0x003fea0003800000 */
.L_x_9011:
[----:B------:R-:W-:Y:S01]  /*39a0*/  FADD.FTZ R87, R86, R87 ;  /* 0x0000005756577221 */ /* 0x000fe20000010000 */
[----:B------:R-:W-:-:S04]  /*39b0*/  HFMA2 R117, -RZ, RZ, 0, 2.384185791015625e-07 ;  /* 0x00000004ff757431 */ /* 0x000fc800000001ff */
[----:B------:R-:W-:Y:S02]  /*39c0*/  MOV R120, R87 ;  /* 0x0000005700787202 */ /* 0x000fe40000000f00 */
[----:B------:R-:W-:-:S07]  /*39d0*/  MOV R89, R115 ;  /* 0x0000007300597202 */ /* 0x000fce0000000f00 */
[----:B------:R-:W-:Y:S05]  /*39e0*/  WARPSYNC.COLLECTIVE R111, `(.L_x_9012) ;  /* 0x000000006f087348 */ /* 0x000fea0003c00000 */
[----:B------:R0:W1:Y:S02]  /*39f0*/  SHFL.BFLY P1, R115, R120, R117, R122 ;  /* 0x0c00007578737389 */ /* 0x000064000002007a */
[----:B01----:R-:W-:Y:S05]  /*3a00*/  ENDCOLLECTIVE ;  /* 0x000000000000791b */ /* 0x003fea0003800000 */
.L_x_9012:
[----:B------:R-:W-:-:S05]  /*3a10*/  FADD.FTZ R89, R88, R89 ;  /* 0x0000005958597221 */ /* 0x000fca0000010000 */
[----:B------:R-:W-:Y:S02]  /*3a20*/  MOV R120, R89 ;  /* 0x0000005900787202 */ /* 0x000fe40000000f00 */
[----:B------:R-:W-:-:S07]  /*3a30*/  MOV R110, R115 ;  /* 0x00000073006e7202 */ /* 0x000fce0000000f00 */
[----:B------:R-:W-:Y:S05]  /*3a40*/  WARPSYNC.COLLECTIVE R111, `(.L_x_9013) ;  /* 0x000000006f087348 */ /* 0x000fea0003c00000 */
[----:B------:R0:W1:Y:S02]  /*3a50*/  SHFL.BFLY P1, R115, R120, R117, R122 ;  /* 0x0c00007578737389 */ /* 0x000064000002007a */
[----:B01----:R-:W-:Y:S05]  /*3a60*/  ENDCOLLECTIVE ;  /* 0x000000000000791b */ /* 0x003fea0003800000 */
.L_x_9013:
[----:B------:R-:W-:Y:S01]  /*3a70*/  FADD.FTZ R110, R87, R110 ;  /* 0x0000006e576e7221 */ /* 0x000fe20000010000 */
[----:B------:R-:W-:-:S04]  /*3a80*/  HFMA2 R117, -RZ, RZ, 0, 4.76837158203125e-07 ;  /* 0x00000008ff757431 */ /* 0x000fc800000001ff */
[----:B------:R-:W-:Y:S02]  /*3a90*/  MOV R120, R110 ;  /* 0x0000006e00787202 */ /* 0x000fe40000000f00 */
[----:B------:R-:W-:-:S07]  /*3aa0*/  MOV R114, R115 ;  /* 0x0000007300727202 */ /* 0x000fce0000000f00 */
[----:B------:R-:W-:Y:S05]  /*3ab0*/  WARPSYNC.COLLECTIVE R111, `(.L_x_9014) ;  /* 0x000000006f087348 */ /* 0x000fea0003c00000 */
[----:B------:R0:W1:Y:S02]  /*3ac0*/  SHFL.BFLY P1, R115, R120, R117, R122 ;  /* 0x0c00007578737389 */ /* 0x000064000002007a */
[----:B01----:R-:W-:Y:S05]  /*3ad0*/  ENDCOLLECTIVE ;  /* 0x000000000000791b */ /* 0x003fea0003800000 */
.L_x_9014:
[----:B------:R-:W-:-:S05]  /*3ae0*/  FADD.FTZ R114, R89, R114 ;  /* 0x0000007259727221 */ /* 0x000fca0000010000 */
[----:B------:R-:W-:Y:S02]  /*3af0*/  MOV R120, R114 ;  /* 0x0000007200787202 */ /* 0x000fe40000000f00 */
[----:B------:R-:W-:-:S07]  /*3b00*/  MOV R95, R115 ;  /* 0x00000073005f7202 */ /* 0x000fce0000000f00 */
[----:B------:R-:W-:Y:S05]  /*3b10*/  WARPSYNC.COLLECTIVE R111, `(.L_x_9015) ;  /* 0x000000006f087348 */ /* 0x000fea0003c00000 */
[----:B------:R0:W1:Y:S02]  /*3b20*/  SHFL.BFLY P1, R115, R120, R117, R122 ;  /* 0x0c00007578737389 */ /* 0x000064000002007a */
[----:B01----:R-:W-:Y:S05]  /*3b30*/  ENDCOLLECTIVE ;  /* 0x000000000000791b */ /* 0x003fea0003800000 */
.L_x_9015:
[----:B------:R-:W-:Y:S01]  /*3b40*/  FADD.FTZ R109, R110, R95 ;  /* 0x0000005f6e6d7221 */ /* 0x000fe20000010000 */
[----:B------:R-:W-:-:S04]  /*3b50*/  HFMA2 R117, -RZ, RZ, 0, 9.5367431640625e-07 ;  /* 0x00000010ff757431 */ /* 0x000fc800000001ff */
[----:B------:R-:W-:Y:S02]  /*3b60*/  MOV R120, R109 ;  /* 0x0000006d00787202 */ /* 0x000fe40000000f00 */
[----:B------:R-:W-:-:S07]  /*3b70*/  MOV R107, R115 ;  /* 0x00000073006b7202 */ /* 0x000fce0000000f00 */
[----:B------:R-:W-:Y:S05]  /*3b80*/  WARPSYNC.COLLECTIVE R111, `(.L_x_9016) ;  /* 0x000000006f087348 */ /* 0x000fea0003c00000 */
[----:B------:R0:W1:Y:S02]  /*3b90*/  SHFL.BFLY P1, R115, R120, R117, R122 ;  /* 0x0c00007578737389 */ /* 0x000064000002007a */
[----:B01----:R-:W-:Y:S05]  /*3ba0*/  ENDCOLLECTIVE ;  /* 0x000000000000791b */ /* 0x003fea0003800000 */
.L_x_9016:
[----:B------:R-:W-:-:S05]  /*3bb0*/  FADD.FTZ R86, R114, R107 ;  /* 0x0000006b72567221 */ /* 0x000fca0000010000 */
[----:B------:R-:W-:Y:S02]  /*3bc0*/  MOV R120, R86 ;  /* 0x0000005600787202 */ /* 0x000fe40000000f00 */
[----:B------:R-:W-:-:S07]  /*3bd0*/  MOV R88, R115 ;  /* 0x0000007300587202 */ /* 0x000fce0000000f00 */
[----:B------:R-:W-:Y:S05]  /*3be0*/  WARPSYNC.COLLECTIVE R111, `(.L_x_9017) ;  /* 0x000000006f087348 */ /* 0x000fea0003c00000 */
[----:B------:R0:W1:Y:S02]  /*3bf0*/  SHFL.BFLY P1, R115, R120, R117, R122 ;  /* 0x0c00007578737389 */ /* 0x000064000002007a */
[----:B01----:R-:W-:Y:S05]  /*3c00*/  ENDCOLLECTIVE ;  /* 0x000000000000791b */ /* 0x003fea0003800000 */
.L_x_9017:
[----:B------:R-:W-:Y:S01]  /*3c10*/  MOV R107, R115 ;  /* 0x00000073006b7202 */ /* 0x000fe20000000f00 */
[----:B------:R-:W-:Y:S06]  /*3c20*/  BRA `(.L_x_9018) ;  /* 0xffffffd400a47947 */ /* 0x000fec000383ffff */
.L_x_9019:
        /* <DEDUP_REMOVED lines=13> */
.L_x_11311:


//--------------------- .text._ZN10layer_norm13ln_bwd_kernelINS_13Kernel_traitsI6__halfffffjLj512ELj1ELj4ELj1ELj16ENS_18Kernel_traits_baseILj512ES2_ffffjLj128EEEEELb0ELb1ELb0ELb0EEEvNS_9BwdParamsE --------------------------
	.section	.text._ZN10layer_norm13ln_bwd_kernelINS_13Kernel_traitsI6__halfffffjLj512ELj1ELj4ELj1ELj16ENS_18Kernel_traits_baseILj512ES2_ffffjLj128EEEEELb0ELb1ELb0ELb0EEEvNS_9BwdParamsE,"ax",@progbits
	.align	128
        .global         _ZN10layer_norm13ln_bwd_kernelINS_13Kernel_traitsI6__halfffffjLj512ELj1ELj4ELj1ELj16ENS_18Kernel_traits_baseILj512ES2_ffffjLj128EEEEELb0ELb1ELb0ELb0EEEvNS_9BwdParamsE
        .type           _ZN10layer_norm13ln_bwd_kernelINS_13Kernel_traitsI6__halfffffjLj512ELj1ELj4ELj1ELj16ENS_18Kernel_traits_baseILj512ES2_ffffjLj128EEEEELb0ELb1ELb0ELb0EEEvNS_9BwdParamsE,@function
        .size           _ZN10layer_norm13ln_bwd_kernelINS_13Kernel_traitsI6__halfffffjLj512ELj1ELj4ELj1ELj16ENS_18Kernel_traits_baseILj512ES2_ffffjLj128EEEEELb0ELb1ELb0ELb0EEEvNS_9BwdParamsE,(.L_x_11312 - _ZN10layer_norm13ln_bwd_kernelINS_13Kernel_traitsI6__halfffffjLj512ELj1ELj4ELj1ELj16ENS_18Kernel_traits_baseILj512ES2_ffffjLj128EEEEELb0ELb1ELb0ELb0EEEvNS_9BwdParamsE)
        .other          _ZN10layer_norm13ln_bwd_kernelINS_13Kernel_traitsI6__halfffffjLj512ELj1ELj4ELj1ELj16ENS_18Kernel_traits_baseILj512ES2_ffffjLj128EEEEELb0ELb1ELb0ELb0EEEvNS_9BwdParamsE,@"STO_CUDA_ENTRY STV_DEFAULT"
_ZN10layer_norm13ln_bwd_kernelINS_13Kernel_traitsI6__halfffffjLj512ELj1ELj4ELj1ELj16ENS_18Kernel_traits_baseILj512ES2_ffffjLj128EEEEELb0ELb1ELb0ELb0EEEvNS_9BwdParamsE:
.text._ZN10layer_norm13ln_bwd_kernelINS_13Kernel_traitsI6__halfffffjLj512ELj1ELj4ELj1ELj16ENS_18Kernel_traits_baseILj512ES2_ffffjLj128EEEEELb0ELb1ELb0ELb0EEEvNS_9BwdParamsE:
        /* <DEDUP_REMOVED lines=18> */
[----:B------:R-:W-:-:S02]  /*0120*/  ISETP.GE.U32.AND P2, PT, R13, 0x60, PT ;  /* 0x000000600d00780c */ /* 0x000fc40003f46070 */
[C---:B------:R-:W-:Y:S02]  /*0130*/  ISETP.GE.U32.AND P3, PT, R13.reuse, 0x80, PT ;  /* 0x000000800d00780c */ /* 0x040fe40003f66070 */
[----:B------:R-:W-:-:S07]  /*0140*/  ISETP.GE.U32.AND P0, PT, R13, 0x20, PT ;  /* 0x000000200d00780c */ /* 0x000fce0003f06070 */
[----:B------:R-:W0:Y:S06]  /*0150*/  @P1 LDC.64 R6, c[0x0][0x3d0] ;  /* 0x0000f400ff061b82 */ /* 0x000e2c0000000a00 */
[----:B------:R-:W-:Y:S02]  /*0160*/  @P0 LOP3.LUT R15, R12, 0x20, RZ, 0xfc, !PT ;  /* 0x000000200c0f0812 */ /* 0x000fe400078efcff */
[----:B------:R-:W4:Y:S08]  /*0170*/  @P1 LDC.64 R10, c[0x0][0x3e8] ;  /* 0x0000fa00ff0a1b82 */ /* 0x000f300000000a00 */
[----:B------:R-:W1:Y:S08]  /*0180*/  @P2 LDC.64 R24, c[0x0][0x3d0] ;  /* 0x0000f400ff182b82 */ /* 0x000e700000000a00 */
[----:B------:R-:W1:Y:S01]  /*0190*/  @P2 LDC.64 R28, c[0x0][0x3e8] ;  /* 0x0000fa00ff1c2b82 */ /* 0x000e620000000a00 */
[----:B0-----:R-:W-:-:S05]  /*01a0*/  @P1 IMAD.WIDE.U32 R6, R15, 0x8, R6 ;  /* 0x000000080f061825 */ /* 0x001fca00078e0006 */
[----:B--2---:R-:W5:Y:S02]  /*01b0*/  @P1 LDG.E.64 R8, desc[UR6][R6.64] ;  /* 0x0000000606081981 */ /* 0x004f64000c1e1b00 */
[----:B------:R-:W0:Y:S01]  /*01c0*/  @P3 LDC.64 R34, c[0x0][0x3d0] ;  /* 0x0000f400ff223b82 */ /* 0x000e220000000a00 */
[C---:B----4-:R-:W-:Y:S01]  /*01d0*/  @P1 IMAD.WIDE.U32 R10, R15.reuse, 0x8, R10 ;  /* 0x000000080f0a1825 */ /* 0x050fe200078e000a */
[----:B------:R-:W-:Y:S01]  /*01e0*/  @P1 IADD3 R15, PT, PT, R15, 0x20, RZ ;  /* 0x000000200f0f1810 */ /* 0x000fe20007ffe0ff */
[----:B---3--:R-:W-:-:S03]  /*01f0*/  USHF.L.U32 UR4, UR5, 0x2, URZ ;  /* 0x0000000205047899 */ /* 0x008fc600080006ff */
[----:B------:R2:W5:Y:S01]  /*0200*/  @P1 LDG.E.64 R16, desc[UR6][R10.64] ;  /* 0x000000060a101981 */ /* 0x000562000c1e1b00 */
[C---:B-1----:R-:W-:Y:S01]  /*0210*/  @P2 IMAD.WIDE.U32 R30, R15.reuse, 0x8, R24 ;  /* 0x000000080f1e2825 */ /* 0x042fe200078e0018 */
[----:B------:R-:W1:Y:S01]  /*0220*/  @P0 LDC.64 R2, c[0x0][0x3d0] ;  /* 0x0000f400ff020b82 */ /* 0x000e620000000a00 */
[----:B------:R-:W-:Y:S01]  /*0230*/  BSSY B0, `(.L_x_9020) ;  /* 0x0000463000007945 */ /* 0x000fe20003800000 */
[----:B------:R-:W-:Y:S02]  /*0240*/  CS2R R40, SRZ ;  /* 0x0000000000287805 */ /* 0x000fe4000001ff00 */
[----:B------:R-:W-:Y:S01]  /*0250*/  CS2R R42, SRZ ;  /* 0x00000000002a7805 */ /* 0x000fe2000001ff00 */
[----:B------:R3:W5:Y:S01]  /*0260*/  @P2 LDG.E.64 R18, desc[UR6][R30.64] ;  /* 0x000000061e122981 */ /* 0x000762000c1e1b00 */
[C---:B------:R-:W-:Y:S01]  /*0270*/  @P2 IMAD.WIDE.U32 R32, R15.reuse, 0x8, R28 ;  /* 0x000000080f202825 */ /* 0x040fe200078e001c */
[----:B------:R-:W-:Y:S01]  /*0280*/  @P2 IADD3 R15, PT, PT, R15, 0x20, RZ ;  /* 0x000000200f0f2810 */ /* 0x000fe20007ffe0ff */
[----:B------:R-:W4:Y:S01]  /*0290*/  @P0 LDC.64 R4, c[0x0][0x3e8] ;  /* 0x0000fa00ff040b82 */ /* 0x000f220000000a00 */
[----:B--2---:R-:W-:-:S02]  /*02a0*/  SHF.R.U32.HI R11, RZ, 0x5, R60 ;  /* 0x00000005ff0b7819 */ /* 0x004fc4000001163c */
[----:B------:R-:W-:Y:S01]  /*02b0*/  CS2R R38, SRZ ;  /* 0x0000000000267805 */ /* 0x000fe2000001ff00 */
[----:B------:R2:W5:Y:S01]  /*02c0*/  @P2 LDG.E.64 R20, desc[UR6][R32.64] ;  /* 0x0000000620142981 */ /* 0x000562000c1e1b00 */
[----:B0-----:R-:W-:-:S03]  /*02d0*/  @P3 IMAD.WIDE.U32 R24, R15, 0x8, R34 ;  /* 0x000000080f183825 */ /* 0x001fc600078e0022 */
[----:B------:R-:W0:Y:S02]  /*02e0*/  @P3 LDC.64 R36, c[0x0][0x3e8] ;  /* 0x0000fa00ff243b82 */ /* 0x000e240000000a00 */
[----:B------:R-:W5:Y:S01]  /*02f0*/  @P3 LDG.E.64 R26, desc[UR6][R24.64] ;  /* 0x00000006181a3981 */ /* 0x000f62000c1e1b00 */
[----:B------:R-:W-:Y:S01]  /*0300*/  LOP3.LUT R11, R11, UR4, RZ, 0xfc, !PT ;  /* 0x000000040b0b7c12 */ /* 0x000fe2000f8efcff */
[----:B-1----:R-:W-:-:S05]  /*0310*/  @P0 IMAD.WIDE.U32 R2, R12, 0x8, R2 ;  /* 0x000000080c020825 */ /* 0x002fca00078e0002 */
[----:B------:R-:W5:Y:S01]  /*0320*/  @P0 LDG.E.64 R22, desc[UR6][R2.64] ;  /* 0x0000000602160981 */ /* 0x000f62000c1e1b00 */
[----:B----4-:R-:W-:-:S05]  /*0330*/  @P0 IMAD.WIDE.U32 R4, R12, 0x8, R4 ;  /* 0x000000080c040825 */ /* 0x010fca00078e0004 */
[----:B------:R-:W5:Y:S01]  /*0340*/  @P0 LDG.E.64 R100, desc[UR6][R4.64] ;  /* 0x0000000604640981 */ /* 0x000f62000c1e1b00 */
[----:B------:R-:W-:Y:S01]  /*0350*/  ISETP.GE.AND P0, PT, R11, UR8, PT ;  /* 0x000000080b007c0c */ /* 0x000fe2000bf06270 */
[----:B0-----:R-:W-:Y:S01]  /*0360*/  @P3 IMAD.WIDE.U32 R28, R15, 0x8, R36 ;  /* 0x000000080f1c3825 */ /* 0x001fe200078e0024 */
[----:B---3--:R-:W-:Y:S02]  /*0370*/  CS2R R30, SRZ ;  /* 0x00000000001e7805 */ /* 0x008fe4000001ff00 */
[----:B--2---:R-:W-:Y:S02]  /*0380*/  CS2R R32, SRZ ;  /* 0x0000000000207805 */ /* 0x004fe4000001ff00 */
[----:B------:R-:W-:Y:S02]  /*0390*/  CS2R R34, SRZ ;  /* 0x0000000000227805 */ /* 0x000fe4000001ff00 */
[----:B------:R-:W-:Y:S01]  /*03a0*/  CS2R R36, SRZ ;  /* 0x0000000000247805 */ /* 0x000fe2000001ff00 */
[----:B------:R0:W5:Y:S01]  /*03b0*/  @P3 LDG.E.64 R72, desc[UR6][R28.64] ;  /* 0x000000061c483981 */ /* 0x000162000c1e1b00 */
        /* <DEDUP_REMOVED lines=9> */
[----:B0-----:R-:W-:Y:S02]  /*0450*/  CS2R R28, SRZ ;  /* 0x00000000001c7805 */ /* 0x001fe4000001ff00 */
[----:B------:R-:W-:Y:S02]  /*0460*/  CS2R R58, SRZ ;  /* 0x00000000003a7805 */ /* 0x000fe4000001ff00 */
[----:B------:R-:W-:Y:S02]  /*0470*/  CS2R R60, SRZ ;  /* 0x00000000003c7805 */ /* 0x000fe4000001ff00 */
[----:B------:R-:W-:-:S02]  /*0480*/  CS2R R62, SRZ ;  /* 0x00000000003e7805 */ /* 0x000fc4000001ff00 */
[----:B------:R-:W-:Y:S02]  /*0490*/  CS2R R64, SRZ ;  /* 0x0000000000407805 */ /* 0x000fe4000001ff00 */
[----:B------:R-:W-:Y:S02]  /*04a0*/  CS2R R66, SRZ ;  /* 0x0000000000427805 */ /* 0x000fe4000001ff00 */
[----:B------:R-:W-:Y:S02]  /*04b0*/  CS2R R68, SRZ ;  /* 0x0000000000447805 */ /* 0x000fe4000001ff00 */
[----:B------:R-:W-:Y:S01]  /*04c0*/  CS2R R70, SRZ ;  /* 0x0000000000467805 */ /* 0x000fe2000001ff00 */
[----:B------:R-:W-:Y:S06]  /*04d0*/  @P0 BRA `(.L_x_9021) ;  /* 0x0000004000e00947 */ /* 0x000fec0003800000 */
[----:B-----5:R-:W-:Y:S01]  /*04e0*/  SHF.R.U32.HI R10, RZ, 0x10, R21 ;  /* 0x00000010ff0a7819 */ /* 0x020fe20000011615 */
[----:B------:R-:W0:Y:S01]  /*04f0*/  LDCU.64 UR8, c[0x0][0x3e0] ;  /* 0x00007c00ff0877ac */ /* 0x000e220008000a00 */
[----:B------:R-:W-:Y:S02]  /*0500*/  MOV R134, R21 ;  /* 0x0000001500867202 */ /* 0x000fe40000000f00 */
[----:B------:R-:W-:Y:S02]  /*0510*/  CS2R R40, SRZ ;  /* 0x0000000000287805 */ /* 0x000fe4000001ff00 */
[----:B------:R-:W-:Y:S02]  /*0520*/  MOV R123, R8 ;  /* 0x00000008007b7202 */ /* 0x000fe40000000f00 */
[----:B------:R-:W-:Y:S02]  /*0530*/  CS2R R42, SRZ ;  /* 0x00000000002a7805 */ /* 0x000fe4000001ff00 */
[----:B------:R-:W-:-:S02]  /*0540*/  PRMT R134, R134, 0x5410, R10 ;  /* 0x0000541086867816 */ /* 0x000fc4000000000a */
[----:B------:R-:W-:Y:S01]  /*0550*/  CS2R R28, SRZ ;  /* 0x00000000001c7805 */ /* 0x000fe2000001ff00 */
[----:B------:R-:W1:Y:S01]  /*0560*/  LDC.U8 R10, c[0x0][0x410] ;  /* 0x00010400ff0a7b82 */ /* 0x000e620000000000 */
[--C-:B------:R-:W-:Y:S02]  /*0570*/  SHF.R.U64 R0, R8, 0x10, R9.reuse ;  /* 0x0000001008007819 */ /* 0x100fe40000001209 */
[----:B------:R-:W-:Y:S02]  /*0580*/  CS2R R30, SRZ ;  /* 0x00000000001e7805 */ /* 0x000fe4000001ff00 */
[----:B------:R-:W-:Y:S02]  /*0590*/  MOV R126, R9 ;  /* 0x00000009007e7202 */ /* 0x000fe40000000f00 */
[----:B------:R-:W-:Y:S02]  /*05a0*/  CS2R R32, SRZ ;  /* 0x0000000000207805 */ /* 0x000fe4000001ff00 */
[----:B------:R-:W-:-:S02]  /*05b0*/  SHF.R.U32.HI R2, RZ, 0x10, R9 ;  /* 0x00000010ff027819 */ /* 0x000fc40000011609 */
[----:B------:R-:W-:Y:S02]  /*05c0*/  CS2R R34, SRZ ;  /* 0x0000000000227805 */ /* 0x000fe4000001ff00 */
[----:B------:R-:W-:Y:S02]  /*05d0*/  PRMT R123, R123, 0x5410, R0 ;  /* 0x000054107b7b7816 */ /* 0x000fe40000000000 */
[----:B------:R-:W-:Y:S02]  /*05e0*/  CS2R R36, SRZ ;  /* 0x0000000000247805 */ /* 0x000fe4000001ff00 */
[----:B------:R-:W-:Y:S02]  /*05f0*/  PRMT R126, R126, 0x5410, R2 ;  /* 0x000054107e7e7816 */ /* 0x000fe40000000002 */
[----:B------:R-:W-:Y:S02]  /*0600*/  CS2R R38, SRZ ;  /* 0x0000000000267805 */ /* 0x000fe4000001ff00 */
[----:B------:R-:W-:-:S02]  /*0610*/  MOV R127, R18 ;  /* 0x00000012007f7202 */ /* 0x000fc40000000f00 */
[----:B------:R-:W-:Y:S02]  /*0620*/  CS2R R76, SRZ ;  /* 0x00000000004c7805 */ /* 0x000fe4000001ff00 */
[--C-:B------:R-:W-:Y:S02]  /*0630*/  SHF.R.U64 R3, R18, 0x10, R19.reuse ;  /* 0x0000001012037819 */ /* 0x100fe40000001213 */
[----:B------:R-:W-:Y:S02]  /*0640*/  CS2R R78, SRZ ;  /* 0x00000000004e7805 */ /* 0x000fe4000001ff00 */
[----:B------:R-:W-:Y:S02]  /*0650*/  MOV R128, R19 ;  /* 0x0000001300807202 */ /* 0x000fe40000000f00 */
[----:B------:R-:W-:Y:S02]  /*0660*/  CS2R R44, SRZ ;  /* 0x00000000002c7805 */ /* 0x000fe4000001ff00 */
[----:B------:R-:W-:-:S02]  /*0670*/  SHF.R.U32.HI R4, RZ, 0x10, R19 ;  /* 0x00000010ff047819 */ /* 0x000fc40000011613 */
[----:B------:R-:W-:Y:S02]  /*0680*/  CS2R R46, SRZ ;  /* 0x00000000002e7805 */ /* 0x000fe4000001ff00 */
[----:B------:R-:W-:Y:S02]  /*0690*/  MOV R129, R26 ;  /* 0x0000001a00817202 */ /* 0x000fe40000000f00 */
[----:B------:R-:W-:Y:S02]  /*06a0*/  CS2R R48, SRZ ;  /* 0x0000000000307805 */ /* 0x000fe4000001ff00 */
[----:B------:R-:W-:Y:S02]  /*06b0*/  SHF.R.U64 R5, R26, 0x10, R27 ;  /* 0x000000101a057819 */ /* 0x000fe4000000121b */
[----:B------:R-:W-:Y:S02]  /*06c0*/  CS2R R50, SRZ ;  /* 0x0000000000327805 */ /* 0x000fe4000001ff00 */
[----:B------:R-:W-:-:S02]  /*06d0*/  MOV R130, R27 ;  /* 0x0000001b00827202 */ /* 0x000fc40000000f00 */
[----:B------:R-:W-:Y:S02]  /*06e0*/  CS2R R52, SRZ ;  /* 0x0000000000347805 */ /* 0x000fe4000001ff00 */
[----:B------:R-:W-:Y:S02]  /*06f0*/  SHF.R.U32.HI R6, RZ, 0x10, R27 ;  /* 0x00000010ff067819 */ /* 0x000fe4000001161b */
[----:B------:R-:W-:Y:S02]  /*0700*/  CS2R R54, SRZ ;  /* 0x0000000000367805 */ /* 0x000fe4000001ff00 */
[----:B------:R-:W-:Y:S02]  /*0710*/  MOV R131, R16 ;  /* 0x0000001000837202 */ /* 0x000fe40000000f00 */
[----:B------:R-:W-:Y:S02]  /*0720*/  CS2R R56, SRZ ;  /* 0x0000000000387805 */ /* 0x000fe4000001ff00 */
[----:B------:R-:W-:-:S02]  /*0730*/  SHF.R.U64 R7, R16, 0x10, R17 ;  /* 0x0000001010077819 */ /* 0x000fc40000001211 */
[----:B------:R-:W-:Y:S02]  /*0740*/  CS2R R58, SRZ ;  /* 0x00000000003a7805 */ /* 0x000fe4000001ff00 */
[----:B------:R-:W-:Y:S02]  /*0750*/  MOV R132, R17 ;  /* 0x0000001100847202 */ /* 0x000fe40000000f00 */
[----:B------:R-:W-:Y:S02]  /*0760*/  CS2R R60, SRZ ;  /* 0x00000000003c7805 */ /* 0x000fe4000001ff00 */
[----:B------:R-:W-:Y:S02]  /*0770*/  SHF.R.U32.HI R8, RZ, 0x10, R17 ;  /* 0x00000010ff087819 */ /* 0x000fe40000011611 */
[----:B------:R-:W-:Y:S02]  /*0780*/  CS2R R62, SRZ ;  /* 0x00000000003e7805 */ /* 0x000fe4000001ff00 */
[----:B------:R-:W-:-:S02]  /*0790*/  MOV R133, R20 ;  /* 0x0000001400857202 */ /* 0x000fc40000000f00 */
[----:B------:R-:W-:Y:S02]  /*07a0*/  CS2R R64, SRZ ;  /* 0x0000000000407805 */ /* 0x000fe4000001ff00 */
[----:B------:R-:W-:Y:S02]  /*07b0*/  SHF.R.U64 R9, R20, 0x10, R21 ;  /* 0x0000001014097819 */ /* 0x000fe40000001215 */
[----:B------:R-:W-:Y:S02]  /*07c0*/  CS2R R66, SRZ ;  /* 0x0000000000427805 */ /* 0x000fe4000001ff00 */
[----:B------:R-:W-:Y:S02]  /*07d0*/  MOV R135, R72 ;  /* 0x0000004800877202 */ /* 0x000fe40000000f00 */
[----:B------:R-:W-:Y:S02]  /*07e0*/  CS2R R68, SRZ ;  /* 0x0000000000447805 */ /* 0x000fe4000001ff00 */
[----:B------:R-:W-:-:S02]  /*07f0*/  SHF.R.U64 R14, R72, 0x10, R73 ;  /* 0x00000010480e7819 */ /* 0x000fc40000001249 */
[----:B------:R-:W-:Y:S02]  /*0800*/  CS2R R70, SRZ ;  /* 0x0000000000467805 */ /* 0x000fe4000001ff00 */
[----:B------:R-:W-:Y:S02]  /*0810*/  MOV R136, R73 ;  /* 0x0000004900887202 */ /* 0x000fe40000000f00 */
[----:B------:R-:W-:Y:S02]  /*0820*/  SHF.R.U32.HI R15, RZ, 0x10, R73 ;  /* 0x00000010ff0f7819 */ /* 0x000fe40000011649 */
[--C-:B------:R-:W-:Y:S02]  /*0830*/  SHF.R.U64 R137, R22, 0x10, R23.reuse ;  /* 0x0000001016897819 */ /* 0x100fe40000001217 */
[----:B------:R-:W-:Y:S02]  /*0840*/  SHF.R.U32.HI R0, RZ, 0x10, R23 ;  /* 0x00000010ff007819 */ /* 0x000fe40000011617 */
[----:B------:R-:W-:-:S02]  /*0850*/  SHF.R.U64 R138, R100, 0x10, R101 ;  /* 0x00000010648a7819 */ /* 0x000fc40000001265 */
[----:B------:R-:W-:Y:S02]  /*0860*/  SHF.R.U32.HI R2, RZ, 0x10, R101 ;  /* 0x00000010ff027819 */ /* 0x000fe40000011665 */
[----:B0-----:R-:W-:Y:S02]  /*0870*/  ISETP.NE.U32.AND P0, PT, RZ, UR8, PT ;  /* 0x00000008ff007c0c */ /* 0x001fe4000bf05070 */
[----:B------:R-:W-:Y:S02]  /*0880*/  PRMT R127, R127, 0x5410, R3 ;  /* 0x000054107f7f7816 */ /* 0x000fe40000000003 */
        /* <DEDUP_REMOVED lines=8> */
[----:B------:R-:W-:-:S02]  /*0910*/  PRMT R137, R137, 0x5410, R0 ;  /* 0x0000541089897816 */ /* 0x000fc40000000000 */
[----:B------:R-:W-:Y:S02]  /*0920*/  PRMT R138, R138, 0x5410, R2 ;  /* 0x000054108a8a7816 */ /* 0x000fe40000000002 */
[----:B-1----:R-:W-:-:S13]  /*0930*/  ISETP.NE.AND.EX P0, PT, RZ, UR9, PT, P0 ;  /* 0x00000009ff007c0c */ /* 0x002fda000bf05300 */
.L_x_9069:
[----:B------:R-:W0:Y:S08]  /*0940*/  LDC.64 R8, c[0x0][0x3c0] ;  /* 0x0000f000ff087b82 */ /* 0x000e300000000a00 */
[----:B--23--:R-:W1:Y:S08]  /*0950*/  @P0 LDC.64 R92, c[0x0][0x3e0] ;  /* 0x0000f800ff5c0b82 */ /* 0x00ce700000000a00 */
[----:B------:R-:W2:Y:S01]  /*0960*/  LDC.64 R94, c[0x0][0x3c8] ;  /* 0x0000f200ff5e7b82 */ /* 0x000ea20000000a00 */
[----:B0-----:R-:W-:-:S04]  /*0970*/  IMAD.WIDE R104, R11, 0x4, R8 ;  /* 0x000000040b687825 */ /* 0x001fc800078e0208 */
[----:B------:R-:W-:Y:S02]  /*0980*/  HFMA2 R8, -RZ, RZ, 1.875, 0 ;  /* 0x3f800000ff087431 */ /* 0x000fe400000001ff */
[----:B------:R-:W3:Y:S01]  /*0990*/  LDG.E R104, desc[UR6][R104.64] ;  /* 0x0000000668687981 */ /* 0x000ee2000c1e1900 */
[----:B-1----:R-:W-:-:S05]  /*09a0*/  @P0 IMAD.WIDE R92, R11, 0x4, R92 ;  /* 0x000000040b5c0825 */ /* 0x002fca00078e025c */
[----:B------:R0:W5:Y:S01]  /*09b0*/  @P0 LDG.E R8, desc[UR6][R92.64] ;  /* 0x000000065c080981 */ /* 0x000162000c1e1900 */
[----:B--2---:R-:W-:-:S05]  /*09c0*/  IMAD.WIDE R94, R11, 0x4, R94 ;  /* 0x000000040b5e7825 */ /* 0x004fca00078e025e */
[----:B------:R0:W5:Y:S01]  /*09d0*/  LDG.E R9, desc[UR6][R94.64] ;  /* 0x000000065e097981 */ /* 0x000162000c1e1900 */
[----:B------:R-:W-:Y:S02]  /*09e0*/  ISETP.NE.U32.AND P1, PT, RZ, UR10, PT ;  /* 0x0000000aff007c0c */ /* 0x000fe4000bf25070 */
[----:B------:R-:W-:Y:S02]  /*09f0*/  MOV R14, UR13 ;  /* 0x0000000d000e7c02 */ /* 0x000fe40008000f00 */
[----:B------:R-:W-:-:S03]  /*0a00*/  ISETP.NE.AND.EX P1, PT, RZ, UR11, PT, P1 ;  /* 0x0000000bff007c0c */ /* 0x000fc6000bf25310 */
[----:B------:R-:W-:Y:S01]  /*0a10*/  IMAD R6, R11, R14, RZ ;  /* 0x0000000e0b067224 */ /* 0x000fe200078e02ff */
[----:B------:R-:W-:-:S04]  /*0a20*/  ISETP.NE.AND P2, PT, R10, RZ, PT ;  /* 0x000000ff0a00720c */ /* 0x000fc80003f45270 */
[----:B------:R-:W-:Y:S01]  /*0a30*/  SHF.R.S32.HI R99, RZ, 0x1f, R6 ;  /* 0x0000001fff637819 */ /* 0x000fe20000011406 */
[----:B------:R-:W-:Y:S03]  /*0a40*/  BSSY.RECONVERGENT B1, `(.L_x_9022) ;  /* 0x000016b000017945 */ /* 0x000fe60003800200 */
[----:B------:R-:W-:Y:S02]  /*0a50*/  LEA.HI R99, R99, R6, RZ, 0x2 ;  /* 0x0000000663637211 */ /* 0x000fe400078f10ff */
[----:B------:R-:W-:Y:S02]  /*0a60*/  P2R R6, PR, RZ, 0x4 ;  /* 0x00000004ff067803 */ /* 0x000fe40000000000 */
        /* <DEDUP_REMOVED lines=18> */
[----:B------:R-:W-:Y:S01]  /*0b90*/  HADD2.F32 R21, -RZ, R22.H0_H0 ;  /* 0x20000016ff157230 */ /* 0x000fe20000004100 */
[----:B------:R-:W-:Y:S01]  /*0ba0*/  IADD3 R125, PT, PT, R6, 0x20, RZ ;  /* 0x00000020067d7810 */ /* 0x000fe20007ffe0ff */
[C---:B--2---:R-:W-:Y:S01]  /*0bb0*/  FADD.FTZ R102, -R121.reuse, R92 ;  /* 0x0000005c79667221 */ /* 0x044fe20000010100 */
[C---:B------:R-:W-:Y:S01]  /*0bc0*/  FADD.FTZ R104, -R121.reuse, R93 ;  /* 0x0000005d79687221 */ /* 0x040fe20000010100 */
[----:B------:R-:W-:Y:S01]  /*0bd0*/  FADD.FTZ R106, -R121, R94 ;  /* 0x0000005e796a7221 */ /* 0x000fe20000010100 */
[----:B------:R-:W-:Y:S02]  /*0be0*/  HADD2.F32 R94, -RZ, R137.H0_H0 ;  /* 0x20000089ff5e7230 */ /* 0x000fe40000004100 */
        /* <DEDUP_REMOVED lines=10> */
[----:B------:R-:W-:Y:S02]  /*0c90*/  HADD2.F32 R92, -RZ, R137.H1_H1 ;  /* 0x30000089ff5c7230 */ /* 0x000fe40000004100 */
[----:B------:R-:W-:Y:S01]  /*0ca0*/  FADD.FTZ R122, -R121, R95 ;  /* 0x0000005f797a7221 */ /* 0x000fe20000010100 */
[----:B------:R-:W-:Y:S01]  /*0cb0*/  FMUL.FTZ R97, R98, R93 ;  /* 0x0000005d62617220 */ /* 0x000fe20000410000 */
[----:B------:R-:W-:Y:S01]  /*0cc0*/  FADD.FTZ R93, RZ, R21 ;  /* 0x00000015ff5d7221 */ /* 0x000fe20000010000 */
[----:B------:R-:W-:Y:S01]  /*0cd0*/  FFMA.FTZ R95, R103, R21, RZ ;  /* 0x00000015675f7223 */ /* 0x000fe200000100ff */
        /* <DEDUP_REMOVED lines=9> */
[----:B------:R-:W-:-:S02]  /*0d70*/  FFMA.FTZ R43, R99, R122, R43 ;  /* 0x0000007a632b7223 */ /* 0x000fc4000001002b */
[----:B------:R-:W-:Y:S01]  /*0d80*/  FADD.FTZ R99, R93, R98 ;  /* 0x000000625d637221 */ /* 0x000fe20000010000 */
[----:B------:R-:W-:-:S07]  /*0d90*/  FFMA.FTZ R124, R122, R98, R95 ;  /* 0x000000627a7c7223 */ /* 0x000fce000001005f */
.L_x_9025:
[----:B------:R-:W-:Y:S05]  /*0da0*/  BSYNC.RECONVERGENT B2 ;  /* 0x0000000000027941 */ /* 0x000fea0003800200 */
.L_x_9024:
        /* <DEDUP_REMOVED lines=26> */
[----:B------:R-:W-:Y:S02]  /*0f50*/  HADD2.F32 R104, -RZ, R126.H1_H1 ;  /* 0x3000007eff687230 */ /* 0x000fe40000004100 */
[----:B------:R-:W-:Y:S01]  /*0f60*/  FADD.FTZ R140, -R121, R107 ;  /* 0x0000006b798c7221 */ /* 0x000fe20000010100 */
        /* <DEDUP_REMOVED lines=13> */
.L_x_9027:
[----:B------:R-:W-:Y:S05]  /*1040*/  BSYNC.RECONVERGENT B2 ;  /* 0x0000000000027941 */ /* 0x000fea0003800200 */
.L_x_9026:
        /* <DEDUP_REMOVED lines=41> */
.L_x_9029:
[----:B------:R-:W-:Y:S05]  /*12e0*/  BSYNC.RECONVERGENT B2 ;  /* 0x0000000000027941 */ /* 0x000fea0003800200 */
.L_x_9028:
        /* <DEDUP_REMOVED lines=40> */
.L_x_9023:
        /* <DEDUP_REMOVED lines=18> */
[----:B------:R-:W-:Y:S01]  /*1690*/  HADD2.F32 R21, -RZ, R22.H0_H0 ;  /* 0x20000016ff157230 */ /* 0x000fe20000004100 */
[----:B------:R-:W-:Y:S01]  /*16a0*/  IADD3 R125, PT, PT, R6, 0x20, RZ ;  /* 0x00000020067d7810 */ /* 0x000fe20007ffe0ff */
[C---:B---3--:R-:W-:Y:S01]  /*16b0*/  FADD.FTZ R102, -R121.reuse, R92 ;  /* 0x0000005c79667221 */ /* 0x048fe20000010100 */
[C---:B------:R-:W-:Y:S01]  /*16c0*/  FADD.FTZ R104, -R121.reuse, R93 ;  /* 0x0000005d79687221 */ /* 0x040fe20000010100 */
[----:B------:R-:W-:Y:S02]  /*16d0*/  HADD2.F32 R92, -RZ, R137.H0_H0 ;  /* 0x20000089ff5c7230 */ /* 0x000fe40000004100 */
        /* <DEDUP_REMOVED lines=28> */
.L_x_9032:
[----:B------:R-:W-:Y:S05]  /*18a0*/  BSYNC.RECONVERGENT B2 ;  /* 0x0000000000027941 */ /* 0x000fea0003800200 */
.L_x_9031:
        /* <DEDUP_REMOVED lines=44> */
.L_x_9034:
[----:B------:R-:W-:Y:S05]  /*1b70*/  BSYNC.RECONVERGENT B2 ;  /* 0x0000000000027941 */ /* 0x000fea0003800200 */
.L_x_9033:
        /* <DEDUP_REMOVED lines=44> */
.L_x_9036:
[----:B------:R-:W-:Y:S05]  /*1e40*/  BSYNC.RECONVERGENT B2 ;  /* 0x0000000000027941 */ /* 0x000fea0003800200 */
.L_x_9035:
        /* <DEDUP_REMOVED lines=42> */
.L_x_9030:
[----:B------:R-:W-:Y:S05]  /*20f0*/  BSYNC.RECONVERGENT B1 ;  /* 0x0000000000017941 */ /* 0x000fea0003800200 */
.L_x_9022:
        /* <DEDUP_REMOVED lines=20> */
.L_x_9087:
[----:B-1----:R-:W-:Y:S01]  /*2240*/  FADD.FTZ R92, R99, R92 ;  /* 0x0000005c635c7221 */ /* 0x002fe20000010000 */
[----:B------:R-:W-:Y:S01]  /*2250*/  ISETP.NE.AND P6, PT, R10, RZ, PT ;  /* 0x000000ff0a00720c */ /* 0x000fe20003fc5270 */
[----:B--2---:R-:W-:Y:S01]  /*2260*/  FADD.FTZ R93, R106, R93 ;  /* 0x0000005d6a5d7221 */ /* 0x004fe20000010000 */
[----:B------:R-:W-:Y:S01]  /*2270*/  BSSY.RECONVERGENT B1, `(.L_x_9038) ;  /* 0x000025a000017945 */ /* 0x000fe20003800200 */
[----:B------:R-:W-:Y:S02]  /*2280*/  FMUL.FTZ R92, R92, UR12 ;  /* 0x0000000c5c5c7c20 */ /* 0x000fe40008410000 */
[----:B------:R-:W-:-:S03]  /*2290*/  FMUL.FTZ R104, R93, UR12 ;  /* 0x0000000c5d687c20 */ /* 0x000fc60008410000 */
        /* <DEDUP_REMOVED lines=16> */
[----:B------:R-:W-:Y:S02]  /*23a0*/  FADD.FTZ R140, R97, -R140 ;  /* 0x8000008c618c7221 */ /* 0x000fe40000010000 */
[C---:B-----5:R-:W-:Y:S01]  /*23b0*/  FMUL.FTZ R105, R9.reuse, R106 ;  /* 0x0000006a09697220 */ /* 0x060fe20000410000 */
[C---:B------:R-:W-:Y:S01]  /*23c0*/  FMUL.FTZ R121, R9.reuse, R124 ;  /* 0x0000007c09797220 */ /* 0x040fe20000410000 */
[----:B------:R-:W-:Y:S01]  /*23d0*/  FMUL.FTZ R125, R9, R140 ;  /* 0x0000008c097d7220 */ /* 0x000fe20000410000 */
[----:B------:R-:W-:Y:S01]  /*23e0*/  FADD.FTZ R124, R98, -R139 ;  /* 0x8000008b627c7221 */ /* 0x000fe20000010000 */
[-C--:B------:R-:W-:Y:S01]  /*23f0*/  FMUL.FTZ R107, R105, R8.reuse ;  /* 0x00000008696b7220 */ /* 0x080fe20000410000 */
[-C--:B------:R-:W-:Y:S01]  /*2400*/  FMUL.FTZ R106, R121, R8.reuse ;  /* 0x00000008796a7220 */ /* 0x080fe20000410000 */
[----:B------:R-:W-:Y:S01]  /*2410*/  FMUL.FTZ R125, R125, R8 ;  /* 0x000000087d7d7220 */ /* 0x000fe20000410000 */
[----:B------:R-:W-:Y:S01]  /*2420*/  FMUL.FTZ R139, R9, R124 ;  /* 0x0000007c098b7220 */ /* 0x000fe20000410000 */
[----:B------:R-:W-:Y:S01]  /*2430*/  FFMA.FTZ R105, R92, R107, R56 ;  /* 0x0000006b5c697223 */ /* 0x000fe20000010038 */
[----:B------:R-:W-:Y:S01]  /*2440*/  FFMA.FTZ R121, R93, R106, R57 ;  /* 0x0000006a5d797223 */ /* 0x000fe20000010039 */
[----:B------:R-:W-:Y:S01]  /*2450*/  FFMA.FTZ R58, R94, R125, R58 ;  /* 0x0000007d5e3a7223 */ /* 0x000fe2000001003a */
[----:B------:R-:W-:-:S02]  /*2460*/  HADD2.F32 R92, -RZ, R100.H0_H0 ;  /* 0x20000064ff5c7230 */ /* 0x000fc40000004100 */
[----:B------:R-:W-:Y:S01]  /*2470*/  FMUL.FTZ R56, R139, R8 ;  /* 0x000000088b387220 */ /* 0x000fe20000410000 */
[--C-:B------:R-:W-:Y:S02]  /*2480*/  HADD2.F32 R93, -RZ, R138.reuse.H0_H0 ;  /* 0x2000008aff5d7230 */ /* 0x100fe40000004100 */
[----:B------:R-:W-:Y:S02]  /*2490*/  HADD2.F32 R94, -RZ, R101.H0_H0 ;  /* 0x20000065ff5e7230 */ /* 0x000fe40000004100 */
[----:B------:R-:W-:Y:S01]  /*24a0*/  FFMA.FTZ R59, R95, R56, R59 ;  /* 0x000000385f3b7223 */ /* 0x000fe2000001003b */
[----:B------:R-:W-:Y:S02]  /*24b0*/  HADD2.F32 R57, -RZ, R138.H1_H1 ;  /* 0x3000008aff397230 */ /* 0x000fe40000004100 */
[----:B------:R-:W-:Y:S01]  /*24c0*/  FMUL.FTZ R92, R107, R92 ;  /* 0x0000005c6b5c7220 */ /* 0x000fe20000410000 */
[----:B------:R-:W-:Y:S01]  /*24d0*/  FMUL.FTZ R93, R106, R93 ;  /* 0x0000005d6a5d7220 */ /* 0x000fe20000410000 */
[----:B------:R-:W-:Y:S01]  /*24e0*/  FMUL.FTZ R94, R125, R94 ;  /* 0x0000005e7d5e7220 */ /* 0x000fe20000410000 */
[----:B------:R-:W-:Y:S01]  /*24f0*/  FMUL.FTZ R95, R56, R57 ;  /* 0x00000039385f7220 */ /* 0x000fe20000410000 */
[----:B------:R-:W-:Y:S06]  /*2500*/  BRA `(.L_x_9043) ;  /* 0x0000000000707947 */ /* 0x000fec0003800000 */
.L_x_9042:
        /* <DEDUP_REMOVED lines=14> */
[----:B------:R-:W-:-:S02]  /*25f0*/  FMUL.FTZ R125, R82, R8 ;  /* 0x00000008527d7220 */ /* 0x000fc40000410000 */
[----:B------:R-:W-:Y:S01]  /*2600*/  FFMA.FTZ R121, R93, R106, R57 ;  /* 0x0000006a5d797223 */ /* 0x000fe20000010039 */
[----:B------:R-:W-:Y:S01]  /*2610*/  FFMA.FTZ R105, R92, R107, R56 ;  /* 0x0000006b5c697223 */ /* 0x000fe20000010038 */
[----:B------:R-:W-:Y:S01]  /*2620*/  FFMA.FTZ R58, R94, R125, R58 ;  /* 0x0000007d5e3a7223 */ /* 0x000fe2000001003a */
[----:B------:R-:W-:Y:S02]  /*2630*/  HADD2.F32 R92, -RZ, R100.H0_H0 ;  /* 0x20000064ff5c7230 */ /* 0x000fe40000004100 */
[----:B------:R-:W-:Y:S01]  /*2640*/  FMUL.FTZ R56, R83, R8 ;  /* 0x0000000853387220 */ /* 0x000fe20000410000 */
[--C-:B------:R-:W-:Y:S02]  /*2650*/  HADD2.F32 R93, -RZ, R138.reuse.H0_H0 ;  /* 0x2000008aff5d7230 */ /* 0x100fe40000004100 */
[----:B------:R-:W-:Y:S02]  /*2660*/  HADD2.F32 R94, -RZ, R101.H0_H0 ;  /* 0x20000065ff5e7230 */ /* 0x000fe40000004100 */
[----:B------:R-:W-:Y:S01]  /*2670*/  FFMA.FTZ R59, R95, R56, R59 ;  /* 0x000000385f3b7223 */ /* 0x000fe2000001003b */
[----:B------:R-:W-:-:S02]  /*2680*/  HADD2.F32 R57, -RZ, R138.H1_H1 ;  /* 0x3000008aff397230 */ /* 0x000fc40000004100 */
[----:B------:R-:W-:Y:S01]  /*2690*/  FMUL.FTZ R92, R107, R92 ;  /* 0x0000005c6b5c7220 */ /* 0x000fe20000410000 */
[----:B------:R-:W-:Y:S01]  /*26a0*/  FMUL.FTZ R93, R106, R93 ;  /* 0x0000005d6a5d7220 */ /* 0x000fe20000410000 */
[----:B------:R-:W-:Y:S01]  /*26b0*/  FMUL.FTZ R94, R125, R94 ;  /* 0x0000005e7d5e7220 */ /* 0x000fe20000410000 */
[----:B------:R-:W-:-:S07]  /*26c0*/  FMUL.FTZ R95, R56, R57 ;  /* 0x00000039385f7220 */ /* 0x000fce0000410000 */
.L_x_9043:
        /* <DEDUP_REMOVED lines=9> */
.L_x_9041:
[----:B------:R-:W-:Y:S05]  /*2760*/  BSYNC.RECONVERGENT B2 ;  /* 0x0000000000027941 */ /* 0x000fea0003800200 */
.L_x_9040:
[----:B------:R-:W-:Y:S04]  /*2770*/  BSSY.RECONVERGENT B2, `(.L_x_9044) ;  /* 0x000004a000027945 */ /* 0x000fe80003800200 */
        /* <DEDUP_REMOVED lines=25> */
[--C-:B------:R-:W-:Y:S02]  /*2910*/  HADD2.F32 R92, -RZ, R131.reuse.H0_H0 ;  /* 0x20000083ff5c7230 */ /* 0x100fe40000004100 */
[----:B------:R-:W-:Y:S01]  /*2920*/  FMUL.FTZ R60, R83, R8 ;  /* 0x00000008533c7220 */ /* 0x000fe20000410000 */
[----:B------:R-:W-:Y:S02]  /*2930*/  HADD2.F32 R93, -RZ, R131.H1_H1 ;  /* 0x30000083ff5d7230 */ /* 0x000fe40000004100 */
[--C-:B------:R-:W-:Y:S02]  /*2940*/  HADD2.F32 R94, -RZ, R132.reuse.H0_H0 ;  /* 0x20000084ff5e7230 */ /* 0x100fe40000004100 */
[----:B------:R-:W-:Y:S01]  /*2950*/  FFMA.FTZ R63, R95, R60, R63 ;  /* 0x0000003c5f3f7223 */ /* 0x000fe2000001003f */
[----:B------:R-:W-:-:S02]  /*2960*/  HADD2.F32 R61, -RZ, R132.H1_H1 ;  /* 0x30000084ff3d7230 */ /* 0x000fc40000004100 */
[----:B------:R-:W-:Y:S01]  /*2970*/  FMUL.FTZ R92, R107, R92 ;  /* 0x0000005c6b5c7220 */ /* 0x000fe20000410000 */
[----:B------:R-:W-:Y:S01]  /*2980*/  FMUL.FTZ R93, R106, R93 ;  /* 0x0000005d6a5d7220 */ /* 0x000fe20000410000 */
[----:B------:R-:W-:Y:S01]  /*2990*/  FMUL.FTZ R94, R125, R94 ;  /* 0x0000005e7d5e7220 */ /* 0x000fe20000410000 */
[----:B------:R-:W-:Y:S01]  /*29a0*/  FMUL.FTZ R95, R60, R61 ;  /* 0x0000003d3c5f7220 */ /* 0x000fe20000410000 */
[----:B------:R-:W-:Y:S06]  /*29b0*/  BRA `(.L_x_9047) ;  /* 0x0000000000707947 */ /* 0x000fec0003800000 */
.L_x_9046:
[-CC-:B------:R-:W-:Y:S01]  /*29c0*/  FFMA.FTZ R105, R7, R104.reuse, R99.reuse ;  /* 0x0000006807697223 */ /* 0x180fe20000010063 */
[-CC-:B------:R-:W-:Y:S01]  /*29d0*/  FFMA.FTZ R124, R20, R104.reuse, R99.reuse ;  /* 0x00000068147c7223 */ /* 0x180fe20000010063 */
[----:B------:R-:W-:Y:S02]  /*29e0*/  FFMA.FTZ R107, R113, R104, R99 ;  /* 0x00000068716b7223 */ /* 0x000fe40000010063 */
[----:B------:R-:W-:Y:S01]  /*29f0*/  FADD.FTZ R106, R4, -R105 ;  /* 0x80000069046a7221 */ /* 0x000fe20000010000 */
[----:B------:R-:W-:Y:S01]  /*2a00*/  FADD.FTZ R124, R19, -R124 ;  /* 0x8000007c137c7221 */ /* 0x000fe20000010000 */
[----:B------:R-:W-:Y:S02]  /*2a10*/  FADD.FTZ R140, R112, -R107 ;  /* 0x8000006b708c7221 */ /* 0x000fe40000010000 */
[C---:B-----5:R-:W-:Y:S01]  /*2a20*/  FMUL.FTZ R105, R9.reuse, R106 ;  /* 0x0000006a09697220 */ /* 0x060fe20000410000 */
[----:B------:R-:W-:Y:S01]  /*2a30*/  FFMA.FTZ R106, R120, R104, R99 ;  /* 0x00000068786a7223 */ /* 0x000fe20000010063 */
[C---:B------:R-:W-:Y:S01]  /*2a40*/  FMUL.FTZ R121, R9.reuse, R124 ;  /* 0x0000007c09797220 */ /* 0x040fe20000410000 */
[----:B------:R-:W-:Y:S01]  /*2a50*/  FMUL.FTZ R125, R9, R140 ;  /* 0x0000008c097d7220 */ /* 0x000fe20000410000 */
[-C--:B------:R-:W-:Y:S01]  /*2a60*/  FMUL.FTZ R107, R105, R8.reuse ;  /* 0x00000008696b7220 */ /* 0x080fe20000410000 */
[----:B------:R-:W-:Y:S01]  /*2a70*/  FADD.FTZ R124, R119, -R106 ;  /* 0x8000006a777c7221 */ /* 0x000fe20000010000 */
[-C--:B------:R-:W-:Y:S01]  /*2a80*/  FMUL.FTZ R106, R121, R8.reuse ;  /* 0x00000008796a7220 */ /* 0x080fe20000410000 */
[----:B------:R-:W-:Y:S01]  /*2a90*/  FMUL.FTZ R125, R125, R8 ;  /* 0x000000087d7d7220 */ /* 0x000fe20000410000 */
[----:B------:R-:W-:Y:S01]  /*2aa0*/  FFMA.FTZ R105, R92, R107, R60 ;  /* 0x0000006b5c697223 */ /* 0x000fe2000001003c */
[----:B------:R-:W-:Y:S01]  /*2ab0*/  FMUL.FTZ R139, R9, R124 ;  /* 0x0000007c098b7220 */ /* 0x000fe20000410000 */
[----:B------:R-:W-:Y:S01]  /*2ac0*/  FFMA.FTZ R121, R93, R106, R61 ;  /* 0x0000006a5d797223 */ /* 0x000fe2000001003d */
[----:B------:R-:W-:Y:S01]  /*2ad0*/  FFMA.FTZ R62, R94, R125, R62 ;  /* 0x0000007d5e3e7223 */ /* 0x000fe2000001003e */
[----:B------:R-:W-:-:S02]  /*2ae0*/  HADD2.F32 R92, -RZ, R131.H0_H0 ;  /* 0x20000083ff5c7230 */ /* 0x000fc40000004100 */
[----:B------:R-:W-:Y:S01]  /*2af0*/  FMUL.FTZ R60, R139, R8 ;  /* 0x000000088b3c7220 */ /* 0x000fe20000410000 */
[----:B------:R-:W-:Y:S02]  /*2b00*/  HADD2.F32 R93, -RZ, R131.H1_H1 ;  /* 0x30000083ff5d7230 */ /* 0x000fe40000004100 */
[--C-:B------:R-:W-:Y:S02]  /*2b10*/  HADD2.F32 R94, -RZ, R132.reuse.H0_H0 ;  /* 0x20000084ff5e7230 */ /* 0x100fe40000004100 */
[----:B------:R-:W-:Y:S01]  /*2b20*/  FFMA.FTZ R63, R95, R60, R63 ;  /* 0x0000003c5f3f7223 */ /* 0x000fe2000001003f */
[----:B------:R-:W-:Y:S02]  /*2b30*/  HADD2.F32 R61, -RZ, R132.H1_H1 ;  /* 0x30000084ff3d7230 */ /* 0x000fe40000004100 */
[----:B------:R-:W-:Y:S01]  /*2b40*/  FMUL.FTZ R92, R107, R92 ;  /* 0x0000005c6b5c7220 */ /* 0x000fe20000410000 */
[----:B------:R-:W-:Y:S01]  /*2b50*/  FMUL.FTZ R93, R106, R93 ;  /* 0x0000005d6a5d7220 */ /* 0x000fe20000410000 */
[----:B------:R-:W-:Y:S01]  /*2b60*/  FMUL.FTZ R94, R125, R94 ;  /* 0x0000005e7d5e7220 */ /* 0x000fe20000410000 */
[----:B------:R-:W-:-:S07]  /*2b70*/  FMUL.FTZ R95, R60, R61 ;  /* 0x0000003d3c5f7220 */ /* 0x000fce0000410000 */
.L_x_9047:
        /* <DEDUP_REMOVED lines=9> */
.L_x_9045:
[----:B------:R-:W-:Y:S05]  /*2c10*/  BSYNC.RECONVERGENT B2 ;  /* 0x0000000000027941 */ /* 0x000fea0003800200 */
.L_x_9044:
[----:B------:R-:W-:Y:S04]  /*2c20*/  BSSY.RECONVERGENT B2, `(.L_x_9048) ;  /* 0x000004a000027945 */ /* 0x000fe80003800200 */
        /* <DEDUP_REMOVED lines=36> */
.L_x_9050:
        /* <DEDUP_REMOVED lines=28> */
.L_x_9051:
        /* <DEDUP_REMOVED lines=9> */
.L_x_9049:
[----:B------:R-:W-:Y:S05]  /*30c0*/  BSYNC.RECONVERGENT B2 ;  /* 0x0000000000027941 */ /* 0x000fea0003800200 */
.L_x_9048:
[----:B------:R-:W-:Y:S05]  /*30d0*/  @!P5 BRA `(.L_x_9052) ;  /* 0x0000001400ccd947 */ /* 0x000fea0003800000 */
[----:B0-23--:R-:W0:Y:S02]  /*30e0*/  LDC.64 R92, c[0x0][0x390] ;  /* 0x0000e400ff5c7b82 */ /* 0x00de240000000a00 */
        /* <DEDUP_REMOVED lines=32> */
[----:B------:R-:W-:Y:S01]  /*32f0*/  FMUL.FTZ R95, R8, R9 ;  /* 0x00000009085f7220 */ /* 0x000fe20000410000 */
[----:B------:R-:W-:Y:S06]  /*3300*/  BRA `(.L_x_9054) ;  /* 0x0000000000707947 */ /* 0x000fec0003800000 */
.L_x_9053:
        /* <DEDUP_REMOVED lines=20> */
[----:B------:R-:W-:Y:S01]  /*3450*/  FFMA.FTZ R71, R95, R8, R71 ;  /* 0x000000085f477223 */ /* 0x000fe20000010047 */
[----:B------:R-:W-:Y:S02]  /*3460*/  HADD2.F32 R93, -RZ, R135.H1_H1 ;  /* 0x30000087ff5d7230 */ /* 0x000fe40000004100 */
[--C-:B------:R-:W-:Y:S02]  /*3470*/  HADD2.F32 R94, -RZ, R136.reuse.H0_H0 ;  /* 0x20000088ff5e7230 */ /* 0x100fe40000004100 */
[----:B------:R-:W-:Y:S01]  /*3480*/  FMUL.FTZ R92, R9, R92 ;  /* 0x0000005c095c7220 */ /* 0x000fe20000410000 */
[----:B------:R-:W-:Y:S02]  /*3490*/  HADD2.F32 R69, -RZ, R136.H1_H1 ;  /* 0x30000088ff457230 */ /* 0x000fe40000004100 */
[----:B------:R-:W-:Y:S01]  /*34a0*/  FMUL.FTZ R93, R104, R93 ;  /* 0x0000005d685d7220 */ /* 0x000fe20000410000 */
[----:B------:R-:W-:Y:S02]  /*34b0*/  FMUL.FTZ R94, R107, R94 ;  /* 0x0000005e6b5e7220 */ /* 0x000fe40000410000 */
[----:B------:R-:W-:-:S07]  /*34c0*/  FMUL.FTZ R95, R8, R69 ;  /* 0x00000045085f7220 */ /* 0x000fce0000410000 */
.L_x_9054:
[----:B------:R-:W0:Y:S08]  /*34d0*/  @P1 LDC.64 R68, c[0x0][0x478] ;  /* 0x00011e00ff441b82 */ /* 0x000e300000000a00 */
[----:B------:R-:W1:Y:S01]  /*34e0*/  LDC.64 R8, c[0x0][0x468] ;  /* 0x00011a00ff087b82 */ /* 0x000e620000000a00 */
[----:B0-----:R-:W-:Y:S01]  /*34f0*/  @P1 IMAD.WIDE.U32 R104, R6, 0x10, R68 ;  /* 0x0000001006681825 */ /* 0x001fe200078e0044 */
[----:B------:R-:W-:-:S02]  /*3500*/  MOV R68, R99 ;  /* 0x0000006300447202 */ /* 0x000fc40000000f00 */
[----:B------:R-:W-:Y:S02]  /*3510*/  MOV R69, R106 ;  /* 0x0000006a00457202 */ /* 0x000fe40000000f00 */
[----:B------:R0:W-:Y:S01]  /*3520*/  @P1 STG.E.128 desc[UR6][R104.64], R80 ;  /* 0x0000005068001986 */ /* 0x0001e2000c101d06 */
[----:B-1----:R-:W-:-:S05]  /*3530*/  IMAD.WIDE.U32 R8, R6, 0x10, R8 ;  /* 0x0000001006087825 */ /* 0x002fca00078e0008 */
[----:B------:R0:W-:Y:S01]  /*3540*/  STG.E.128 desc[UR6][R8.64], R92 ;  /* 0x0000005c08007986 */ /* 0x0001e2000c101d06 */
[----:B------:R-:W-:Y:S05]  /*3550*/  BRA `(.L_x_9052) ;  /* 0x0000001000ac7947 */ /* 0x000fea0003800000 */
.L_x_9039:
        /* <DEDUP_REMOVED lines=35> */
[----:B------:R-:W-:Y:S01]  /*3790*/  FMUL.FTZ R95, R57, R56 ;  /* 0x00000038395f7220 */ /* 0x000fe20000410000 */
[----:B------:R-:W-:Y:S06]  /*37a0*/  BRA `(.L_x_9058) ;  /* 0x0000000000707947 */ /* 0x000fec0003800000 */
.L_x_9057:
        /* <DEDUP_REMOVED lines=28> */
.L_x_9058:
        /* <DEDUP_REMOVED lines=11> */
.L_x_9056:
[----:B------:R-:W-:Y:S05]  /*3a20*/  BSYNC.RECONVERGENT B2 ;  /* 0x0000000000027941 */ /* 0x000fea0003800200 */
.L_x_9055:
        /* <DEDUP_REMOVED lines=37> */
.L_x_9061:
        /* <DEDUP_REMOVED lines=27> */
[----:B------:R-:W-:-:S07]  /*3e30*/  FMUL.FTZ R95, R61, R60 ;  /* 0x0000003c3d5f7220 */ /* 0x000fce0000410000 */
.L_x_9062:
        /* <DEDUP_REMOVED lines=9> */
.L_x_9060:
[----:B------:R-:W-:Y:S05]  /*3ed0*/  BSYNC.RECONVERGENT B2 ;  /* 0x0000000000027941 */ /* 0x000fea0003800200 */
.L_x_9059:
        /* <DEDUP_REMOVED lines=37> */
.L_x_9065:
        /* <DEDUP_REMOVED lines=28> */
.L_x_9066:
        /* <DEDUP_REMOVED lines=9> */
.L_x_9064:
[----:B------:R-:W-:Y:S05]  /*4380*/  BSYNC.RECONVERGENT B2 ;  /* 0x0000000000027941 */ /* 0x000fea0003800200 */
.L_x_9063:
        /* <DEDUP_REMOVED lines=34> */
[----:B------:R-:W-:Y:S01]  /*45b0*/  FMUL.FTZ R95, R9, R8 ;  /* 0x00000008095f7220 */ /* 0x000fe20000410000 */
[----:B------:R-:W-:Y:S06]  /*45c0*/  BRA `(.L_x_9068) ;  /* 0x0000000000707947 */ /* 0x000fec0003800000 */
.L_x_9067:
        /* <DEDUP_REMOVED lines=28> */
.L_x_9068:
[----:B------:R-:W0:Y:S08]  /*4790*/  @P1 LDC.64 R68, c[0x0][0x478] ;  /* 0x00011e00ff441b82 */ /* 0x000e300000000a00 */
[----:B------:R-:W1:Y:S01]  /*47a0*/  LDC.64 R8, c[0x0][0x468] ;  /* 0x00011a00ff087b82 */ /* 0x000e620000000a00 */
[----:B0-----:R-:W-:Y:S01]  /*47b0*/  @P1 IMAD.WIDE.U32 R104, R6, 0x10, R68 ;  /* 0x0000001006681825 */ /* 0x001fe200078e0044 */
[----:B------:R-:W-:-:S02]  /*47c0*/  MOV R68, R99 ;  /* 0x0000006300447202 */ /* 0x000fc40000000f00 */
[----:B------:R-:W-:Y:S02]  /*47d0*/  MOV R69, R106 ;  /* 0x0000006a00457202 */ /* 0x000fe40000000f00 */
[----:B------:R4:W-:Y:S01]  /*47e0*/  @P1 STG.E.128 desc[UR6][R104.64], R80 ;  /* 0x0000005068001986 */ /* 0x0009e2000c101d06 */
[----:B-1----:R-:W-:-:S05]  /*47f0*/  IMAD.WIDE.U32 R8, R6, 0x10, R8 ;  /* 0x0000001006087825 */ /* 0x002fca00078e0008 */
[----:B------:R4:W-:Y:S02]  /*4800*/  STG.E.128 desc[UR6][R8.64], R92 ;  /* 0x0000005c08007986 */ /* 0x0009e4000c101d06 */
.L_x_9052:
[----:B------:R-:W-:Y:S05]  /*4810*/  BSYNC.RECONVERGENT B1 ;  /* 0x0000000000017941 */ /* 0x000fea0003800200 */
.L_x_9038:
[----:B0---45:R-:W0:Y:S02]  /*4820*/  LDC.64 R8, c[0x0][0x380] ;  /* 0x0000e000ff087b82 */ /* 0x031e240000000a00 */
[----:B0-----:R-:W-:-:S04]  /*4830*/  LEA R11, R8, R11, 0x2 ;  /* 0x0000000b080b7211 */ /* 0x001fc800078e10ff */
[----:B------:R-:W-:-:S13]  /*4840*/  ISETP.GE.AND P1, PT, R11, R9, PT ;  /* 0x000000090b00720c */ /* 0x000fda0003f26270 */
[----:B------:R-:W-:Y:S05]  /*4850*/  @!P1 BRA `(.L_x_9069) ;  /* 0xffffffc000389947 */ /* 0x000fea000383ffff */
.L_x_9021:
[----:B------:R-:W-:Y:S05]  /*4860*/  BSYNC B0 ;  /* 0x0000000000007941 */ /* 0x000fea0003800000 */
.L_x_9020:
[----:B-----5:R-:W0:Y:S01]  /*4870*/  S2R R9, SR_TID.X ;  /* 0x0000000000097919 */ /* 0x020e220000002100 */
[----:B------:R-:W-:Y:S01]  /*4880*/  MOV R2, 0x400 ;  /* 0x0000040000027802 */ /* 0x000fe20000000f00 */
[----:B------:R-:W-:Y:S05]  /*4890*/  WARPSYNC.ALL ;  /* 0x0000000000007948 */ /* 0x000fea0003800000 */
[----:B------:R-:W1:Y:S01]  /*48a0*/  S2R R7, SR_CgaCtaId ;  /* 0x0000000000077919 */ /* 0x000e620000008800 */
[----:B------:R-:W-:Y:S01]  /*48b0*/  IMAD R4, R14, UR5, RZ ;  /* 0x000000050e047c24 */ /* 0x000fe2000f8e02ff */
[----:B------:R-:W4:Y:S01]  /*48c0*/  LDCU.128 UR16, c[0x0][0x440] ;  /* 0x00008800ff1077ac */ /* 0x000f220008000c00 */
[----:B------:R-:W-:Y:S01]  /*48d0*/  BSSY.RECONVERGENT B0, `(.L_x_9070) ;  /* 0x0000096000007945 */ /* 0x000fe20003800200 */
[----:B------:R-:W2:Y:S01]  /*48e0*/  LDCU.64 UR8, c[0x0][0x460] ;  /* 0x00008c00ff0877ac */ /* 0x000ea20008000a00 */
        /* <DEDUP_REMOVED lines=13> */
[----:B------:R0:W-:Y:S01]  /*49c0*/  STS.128 [R3+0x200], R44 ;  /* 0x0002002c03007388 */ /* 0x0001e20000000c00 */
[----:B------:R-:W-:-:S02]  /*49d0*/  ISETP.GE.U32.AND P2, PT, R5, 0x200, PT ;  /* 0x000002000500780c */ /* 0x000fc40003f46070 */
[----:B------:R-:W-:Y:S01]  /*49e0*/  IADD3.X R25, PT, PT, RZ, RZ, RZ, P4, !PT ;  /* 0x000000ffff197210 */ /* 0x000fe200027fe4ff */
[----:B------:R-:W-:Y:S04]  /*49f0*/  STS.128 [R3+0x400], R48 ;  /* 0x0004003003007388 */ /* 0x000fe80000000c00 */
[----:B------:R-:W-:Y:S01]  /*4a00*/  STS.128 [R3+0x600], R52 ;  /* 0x0006003403007388 */ /* 0x000fe20000000c00 */
[----:B------:R-:W-:Y:S01]  /*4a10*/  BAR.SYNC.DEFER_BLOCKING 0x0 ;  /* 0x0000000000007b1d */ /* 0x000fe20000010000 */
[C---:B0-----:R-:W-:Y:S02]  /*4a20*/  SHF.L.U64.HI R46, R14.reuse, 0x2, R25 ;  /* 0x000000020e2e7819 */ /* 0x041fe40000010219 */
[----:B------:R-:W-:-:S03]  /*4a30*/  SHF.L.U32 R44, R14, 0x2, RZ ;  /* 0x000000020e2c7819 */ /* 0x000fc600000006ff */
        /* <DEDUP_REMOVED lines=38> */
[C---:B0-----:R-:W-:Y:S02]  /*4ca0*/  IADD3 R38, P4, PT, R44.reuse, UR18, RZ ;  /* 0x000000122c267c10 */ /* 0x041fe4000ff9e0ff */
[----:B------:R-:W-:Y:S02]  /*4cb0*/  IADD3 R36, P5, PT, R44, UR16, RZ ;  /* 0x000000102c247c10 */ /* 0x000fe4000ffbe0ff */
        /* <DEDUP_REMOVED lines=87> */
.L_x_9071:
[----:B------:R-:W-:Y:S05]  /*5230*/  BSYNC.RECONVERGENT B0 ;  /* 0x0000000000007941 */ /* 0x000fea0003800200 */
.L_x_9070:
        /* <DEDUP_REMOVED lines=18> */
.L_x_9073:
[----:B------:R-:W-:Y:S05]  /*5360*/  BSYNC.RECONVERGENT B0 ;  /* 0x0000000000007941 */ /* 0x000fea0003800200 */
.L_x_9072:
        /* <DEDUP_REMOVED lines=18> */
.L_x_9075:
[----:B------:R-:W-:Y:S05]  /*5490*/  BSYNC.RECONVERGENT B0 ;  /* 0x0000000000007941 */ /* 0x000fea0003800200 */
.L_x_9074:
        /* <DEDUP_REMOVED lines=12> */
.L_x_9037:
        /* <DEDUP_REMOVED lines=8> */
.L_x_9077:
[----:B------:R-:W-:Y:S05]  /*55e0*/  BSYNC B1 ;  /* 0x0000000000017941 */ /* 0x000fea0003800000 */
.L_x_9076:
        /* <DEDUP_REMOVED lines=8> */
.L_x_9078:
[----:B------:R-:W-:Y:S01]  /*5670*/  FADD.FTZ R92, R92, R99 ;  /* 0x000000635c5c7221 */ /* 0x000fe20000010000 */
[----:B------:R-:W-:-:S04]  /*5680*/  HFMA2 R125, -RZ, RZ, 0, 1.1920928955078125e-07 ;  /* 0x00000002ff7d7431 */ /* 0x000fc800000001ff */
[----:B------:R-:W-:Y:S02]  /*5690*/  MOV R140, R92 ;  /* 0x0000005c008c7202 */ /* 0x000fe40000000f00 */
[----:B------:R-:W-:-:S07]  /*56a0*/  MOV R93, R121 ;  /* 0x00000079005d7202 */ /* 0x000fce0000000f00 */
[----:B------:R-:W-:Y:S05]  /*56b0*/  WARPSYNC.COLLECTIVE R107, `(.L_x_9079) ;  /* 0x000000006b087348 */ /* 0x000fea0003c00000 */
[----:B------:R0:W1:Y:S02]  /*56c0*/  SHFL.BFLY P6, R121, R140, R125, R142 ;  /* 0x0c00007d8c797389 */ /* 0x00006400000c008e */
[----:B01----:R-:W-:Y:S05]  /*56d0*/  ENDCOLLECTIVE ;  /* 0x000000000000791b */ /* 0x003fea0003800000 */
.L_x_9079:
[----:B------:R-:W-:-:S05]  /*56e0*/  FADD.FTZ R93, R93, R124 ;  /* 0x0000007c5d5d7221 */ /* 0x000fca0000010000 */
[----:B------:R-:W-:Y:S02]  /*56f0*/  MOV R140, R93 ;  /* 0x0000005d008c7202 */ /* 0x000fe40000000f00 */
[----:B------:R-:W-:-:S07]  /*5700*/  MOV R95, R121 ;  /* 0x00000079005f7202 */ /* 0x000fce0000000f00 */
[----:B------:R-:W-:Y:S05]  /*5710*/  WARPSYNC.COLLECTIVE R107, `(.L_x_9080) ;  /* 0x000000006b087348 */ /* 0x000fea0003c00000 */
[----:B------:R0:W1:Y:S02]  /*5720*/  SHFL.BFLY P6, R121, R140, R125, R142 ;  /* 0x0c00007d8c797389 */ /* 0x00006400000c008e */
[----:B01----:R-:W-:Y:S05]  /*5730*/  ENDCOLLECTIVE ;  /* 0x000000000000791b */ /* 0x003fea0003800000 */
.L_x_9080:
[----:B------:R-:W-:Y:S01]  /*5740*/  FADD.FTZ R95, R92, R95 ;  /* 0x0000005f5c5f7221 */ /* 0x000fe20000010000 */
[----:B------:R-:W-:-:S04]  /*5750*/  HFMA2 R125, -RZ, RZ, 0, 2.384185791015625e-07 ;  /* 0x00000004ff7d7431 */ /* 0x000fc800000001ff */
[----:B------:R-:W-:Y:S02]  /*5760*/  MOV R140, R95 ;  /* 0x0000005f008c7202 */ /* 0x000fe40000000f00 */
[----:B------:R-:W-:-:S07]  /*5770*/  MOV R94, R121 ;  /* 0x00000079005e7202 */ /* 0x000fce0000000f00 */
[----:B------:R-:W-:Y:S05]  /*5780*/  WARPSYNC.COLLECTIVE R107, `(.L_x_9081) ;  /* 0x000000006b087348 */ /* 0x000fea0003c00000 */
[----:B------:R0:W1:Y:S02]  /*5790*/  SHFL.BFLY P6, R121, R140, R125, R142 ;  /* 0x0c00007d8c797389 */ /* 0x00006400000c008e */
[----:B01----:R-:W-:Y:S05]  /*57a0*/  ENDCOLLECTIVE ;  /* 0x000000000000791b */ /* 0x003fea0003800000 */
.L_x_9081:
[----:B------:R-:W-:-:S05]  /*57b0*/  FADD.FTZ R94, R93, R94 ;  /* 0x0000005e5d5e7221 */ /* 0x000fca0000010000 */
[----:B------:R-:W-:Y:S02]  /*57c0*/  MOV R140, R94 ;  /* 0x0000005e008c7202 */ /* 0x000fe40000000f00 */
[----:B------:R-:W-:-:S07]  /*57d0*/  MOV R104, R121 ;  /* 0x0000007900687202 */ /* 0x000fce0000000f00 */
[----:B------:R-:W-:Y:S05]  /*57e0*/  WARPSYNC.COLLECTIVE R107, `(.L_x_9082) ;  /* 0x000000006b087348 */ /* 0x000fea0003c00000 */
[----:B------:R0:W1:Y:S02]  /*57f0*/  SHFL.BFLY P6, R121, R140, R125, R142 ;  /* 0x0c00007d8c797389 */ /* 0x00006400000c008e */
[----:B01----:R-:W-:Y:S05]  /*5800*/  ENDCOLLECTIVE ;  /* 0x000000000000791b */ /* 0x003fea0003800000 */
.L_x_9082:
[----:B------:R-:W-:Y:S01]  /*5810*/  FADD.FTZ R104, R95, R104 ;  /* 0x000000685f687221 */ /* 0x000fe20000010000 */
[----:B------:R-:W-:-:S04]  /*5820*/  HFMA2 R125, -RZ, RZ, 0, 4.76837158203125e-07 ;  /* 0x00000008ff7d7431 */ /* 0x000fc800000001ff */
[----:B------:R-:W-:Y:S02]  /*5830*/  MOV R140, R104 ;  /* 0x00000068008c7202 */ /* 0x000fe40000000f00 */
[----:B------:R-:W-:-:S07]  /*5840*/  MOV R105, R121 ;  /* 0x0000007900697202 */ /* 0x000fce0000000f00 */
[----:B------:R-:W-:Y:S05]  /*5850*/  WARPSYNC.COLLECTIVE R107, `(.L_x_9083) ;  /* 0x000000006b087348 */ /* 0x000fea0003c00000 */
[----:B------:R0:W1:Y:S02]  /*5860*/  SHFL.BFLY P6, R121, R140, R125, R142 ;  /* 0x0c00007d8c797389 */ /* 0x00006400000c008e */
[----:B01----:R-:W-:Y:S05]  /*5870*/  ENDCOLLECTIVE ;  /* 0x000000000000791b */ /* 0x003fea0003800000 */
.L_x_9083:
[----:B------:R-:W-:-:S05]  /*5880*/  FADD.FTZ R105, R94, R105 ;  /* 0x000000695e697221 */ /* 0x000fca0000010000 */
[----:B------:R-:W-:Y:S02]  /*5890*/  MOV R140, R105 ;  /* 0x00000069008c7202 */ /* 0x000fe40000000f00 */
[----:B------:R-:W-:-:S07]  /*58a0*/  MOV R99, R121 ;  /* 0x0000007900637202 */ /* 0x000fce0000000f00 */
[----:B------:R-:W-:Y:S05]  /*58b0*/  WARPSYNC.COLLECTIVE R107, `(.L_x_9084) ;  /* 0x000000006b087348 */ /* 0x000fea0003c00000 */
[----:B------:R0:W1:Y:S02]  /*58c0*/  SHFL.BFLY P6, R121, R140, R125, R142 ;  /* 0x0c00007d8c797389 */ /* 0x00006400000c008e */
[----:B01----:R-:W-:Y:S05]  /*58d0*/  ENDCOLLECTIVE ;  /* 0x000000000000791b */ /* 0x003fea0003800000 */
.L_x_9084:
[----:B------:R-:W-:Y:S01]  /*58e0*/  FADD.FTZ R99, R104, R99 ;  /* 0x0000006368637221 */ /* 0x000fe20000010000 */
[----:B------:R-:W-:-:S04]  /*58f0*/  HFMA2 R125, -RZ, RZ, 0, 9.5367431640625e-07 ;  /* 0x00000010ff7d7431 */ /* 0x000fc800000001ff */
[----:B------:R-:W-:Y:S02]  /*5900*/  MOV R140, R99 ;  /* 0x00000063008c7202 */ /* 0x000fe40000000f00 */
[----:B------:R-:W-:-:S07]  /*5910*/  MOV R106, R121 ;  /* 0x00000079006a7202 */ /* 0x000fce0000000f00 */
[----:B------:R-:W-:Y:S05]  /*5920*/  WARPSYNC.COLLECTIVE R107, `(.L_x_9085) ;  /* 0x000000006b087348 */ /* 0x000fea0003c00000 */
[----:B------:R0:W1:Y:S02]  /*5930*/  SHFL.BFLY P6, R121, R140, R125, R142 ;  /* 0x0c00007d8c797389 */ /* 0x00006400000c008e */
[----:B01----:R-:W-:Y:S05]  /*5940*/  ENDCOLLECTIVE ;  /* 0x000000000000791b */ /* 0x003fea0003800000 */
.L_x_9085:
[----:B------:R-:W-:-:S05]  /*5950*/  FADD.FTZ R106, R105, R106 ;  /* 0x0000006a696a7221 */ /* 0x000fca0000010000 */
[----:B------:R-:W-:Y:S02]  /*5960*/  MOV R140, R106 ;  /* 0x0000006a008c7202 */ /* 0x000fe40000000f00 */
[----:B------:R-:W-:-:S07]  /*5970*/  MOV R92, R121 ;  /* 0x00000079005c7202 */ /* 0x000fce0000000f00 */
[----:B------:R-:W-:Y:S05]  /*5980*/  WARPSYNC.COLLECTIVE R107, `(.L_x_9086) ;  /* 0x000000006b087348 */ /* 0x000fea0003c00000 */
[----:B------:R0:W1:Y:S02]  /*5990*/  SHFL.BFLY P6, R121, R140, R125, R142 ;  /* 0x0c00007d8c797389 */ /* 0x00006400000c008e */
[----:B01----:R-:W-:Y:S05]  /*59a0*/  ENDCOLLECTIVE ;  /* 0x000000000000791b */ /* 0x003fea0003800000 */
.L_x_9086:
[----:B------:R-:W-:Y:S01]  /*59b0*/  MOV R93, R121 ;  /* 0x00000079005d7202 */ /* 0x000fe20000000f00 */
[----:B------:R-:W-:Y:S06]  /*59c0*/  BRA `(.L_x_9087) ;  /* 0xffffffc8001c7947 */ /* 0x000fec000383ffff */
.L_x_9088:
        /* <DEDUP_REMOVED lines=11> */
.L_x_11312:


//--------------------- .text._ZN10layer_norm13ln_bwd_kernelINS_13Kernel_traitsI6__halfffffjLj512ELj1ELj4ELj1ELj16ENS_18Kernel_traits_baseILj512ES2_ffffjLj128EEEEELb0ELb1ELb0ELb1EEEvNS_9BwdParamsE --------------------------
	.section	.text._ZN10layer_norm13ln_bwd_kernelINS_13Kernel_traitsI6__halfffffjLj512ELj1ELj4ELj1ELj16ENS_18Kernel_traits_baseILj512ES2_ffffjLj128EEEEELb0ELb1ELb0ELb1EEEvNS_9BwdParamsE,"ax",@progbits
	.align	128
        .global         _ZN10layer_norm13ln_bwd_kernelINS_13Kernel_traitsI6__halfffffjLj512ELj1ELj4ELj1ELj16ENS_18Kernel_traits_baseILj512ES2_ffffjLj128EEEEELb0ELb1ELb0ELb1EEEvNS_9BwdParamsE
        .type           _ZN10layer_norm13ln_bwd_kernelINS_13Kernel_traitsI6__halfffffjLj512ELj1ELj4ELj1ELj16ENS_18Kernel_traits_baseILj512ES2_ffffjLj128EEEEELb0ELb1ELb0ELb1EEEvNS_9BwdParamsE,@function
        .size           _ZN10layer_norm13ln_bwd_kernelINS_13Kernel_traitsI6__halfffffjLj512ELj1ELj4ELj1ELj16ENS_18Kernel_traits_baseILj512ES2_ffffjLj128EEEEELb0ELb1ELb0ELb1EEEvNS_9BwdParamsE,(.L_x_11313 - _ZN10layer_norm13ln_bwd_kernelINS_13Kernel_traitsI6__halfffffjLj512ELj1ELj4ELj1ELj16ENS_18Kernel_traits_baseILj512ES2_ffffjLj128EEEEELb0ELb1ELb0ELb1EEEvNS_9BwdParamsE)
        .other          _ZN10layer_norm13ln_bwd_kernelINS_13Kernel_traitsI6__halfffffjLj512ELj1ELj4ELj1ELj16ENS_18Kernel_traits_baseILj512ES2_ffffjLj128EEEEELb0ELb1ELb0ELb1EEEvNS_9BwdParamsE,@"STO_CUDA_ENTRY STV_DEFAULT"
_ZN10layer_norm13ln_bwd_kernelINS_13Kernel_traitsI6__halfffffjLj512ELj1ELj4ELj1ELj16ENS_18Kernel_traits_baseILj512ES2_ffffjLj128EEEEELb0ELb1ELb0ELb1EEEvNS_9BwdParamsE:
.text._ZN10layer_norm13ln_bwd_kernelINS_13Kernel_traitsI6__halfffffjLj512ELj1ELj4ELj1ELj16ENS_18Kernel_traits_baseILj512ES2_ffffjLj128EEEEELb0ELb1ELb0ELb1EEEvNS_9BwdParamsE:
        /* <DEDUP_REMOVED lines=45> */
[----:B------:R-:W3:Y:S04]  /*02d0*/  LDG.E.64 R94, desc[UR6][R2.64+0x200] ;  /* 0x00020006025e7981 */ /* 0x000ee8000c1e1b00 */
[----:B------:R-:W4:Y:S01]  /*02e0*/  LDG.E.64 R92, desc[UR6][R2.64+0x300] ;  /* 0x00030006025c7981 */ /* 0x000f22000c1e1b00 */
[----:B--2---:R-:W-:Y:S01]  /*02f0*/  IMAD.WIDE.U32 R4, R25, 0x8, R4 ;  /* 0x0000000819047825 */ /* 0x004fe200078e0004 */
[----:B-1----:R-:W-:-:S03]  /*0300*/  ISETP.NE.U32.AND P0, PT, RZ, UR4, PT ;  /* 0x00000004ff007c0c */ /* 0x002fc6000bf05070 */
[----:B------:R-:W-:Y:S01]  /*0310*/  HFMA2 R24, -RZ, RZ, 0, 0 ;  /* 0x00000000ff187431 */ /* 0x000fe200000001ff */
[----:B------:R-:W-:Y:S01]  /*0320*/  BSSY B1, `(.L_x_9091) ;  /* 0x00003c5000017945 */ /* 0x000fe20003800000 */
[----:B------:R-:W-:Y:S01]  /*0330*/  HFMA2 R116, -RZ, RZ, 0, 0 ;  /* 0x00000000ff747431 */ /* 0x000fe200000001ff */
[----:B------:R-:W5:Y:S01]  /*0340*/  LDG.E.64 R90, desc[UR6][R2.64+0x100] ;  /* 0x00010006025a7981 */ /* 0x000f62000c1e1b00 */
[----:B------:R-:W-:Y:S02]  /*0350*/  ISETP.NE.AND.EX P0, PT, RZ, UR5, PT, P0 ;  /* 0x00000005ff007c0c */ /* 0x000fe4000bf05300 */
[----:B------:R-:W-:Y:S02]  /*0360*/  CS2R R104, SRZ ;  /* 0x0000000000687805 */ /* 0x000fe4000001ff00 */
[----:B------:R-:W-:Y:S01]  /*0370*/  CS2R R102, SRZ ;  /* 0x0000000000667805 */ /* 0x000fe2000001ff00 */
[----:B------:R0:W5:Y:S01]  /*0380*/  LDG.E.64 R88, desc[UR6][R2.64] ;  /* 0x0000000602587981 */ /* 0x000162000c1e1b00 */
[----:B------:R-:W-:-:S02]  /*0390*/  CS2R R100, SRZ ;  /* 0x0000000000647805 */ /* 0x000fc4000001ff00 */
[----:B------:R-:W-:Y:S02]  /*03a0*/  CS2R R98, SRZ ;  /* 0x0000000000627805 */ /* 0x000fe4000001ff00 */
[----:B------:R-:W-:Y:S01]  /*03b0*/  CS2R R96, SRZ ;  /* 0x0000000000607805 */ /* 0x000fe2000001ff00 */
[----:B------:R-:W5:Y:S01]  /*03c0*/  LDG.E.64 R86, desc[UR6][R4.64+0x300] ;  /* 0x0003000604567981 */ /* 0x000f62000c1e1b00 */
[----:B------:R-:W-:Y:S02]  /*03d0*/  CS2R R26, SRZ ;  /* 0x00000000001a7805 */ /* 0x000fe4000001ff00 */
[----:B------:R-:W-:Y:S02]  /*03e0*/  CS2R R22, SRZ ;  /* 0x0000000000167805 */ /* 0x000fe4000001ff00 */
[----:B------:R-:W-:Y:S01]  /*03f0*/  CS2R R20, SRZ ;  /* 0x0000000000147805 */ /* 0x000fe2000001ff00 */
[----:B------:R-:W5:Y:S01]  /*0400*/  LDG.E.64 R84, desc[UR6][R4.64+0x200] ;  /* 0x0002000604547981 */ /* 0x000f62000c1e1b00 */
[----:B------:R-:W-:-:S02]  /*0410*/  CS2R R18, SRZ ;  /* 0x0000000000127805 */ /* 0x000fc4000001ff00 */
[----:B------:R-:W-:Y:S02]  /*0420*/  CS2R R16, SRZ ;  /* 0x0000000000107805 */ /* 0x000fe4000001ff00 */
[----:B------:R-:W-:Y:S01]  /*0430*/  CS2R R14, SRZ ;  /* 0x00000000000e7805 */ /* 0x000fe2000001ff00 */
[----:B------:R-:W5:Y:S01]  /*0440*/  LDG.E.64 R30, desc[UR6][R4.64+0x100] ;  /* 0x00010006041e7981 */ /* 0x000f62000c1e1b00 */
[----:B------:R-:W-:Y:S02]  /*0450*/  CS2R R12, SRZ ;  /* 0x00000000000c7805 */ /* 0x000fe4000001ff00 */
[----:B------:R-:W-:Y:S02]  /*0460*/  MOV R118, RZ ;  /* 0x000000ff00767202 */ /* 0x000fe40000000f00 */
[----:B------:R-:W-:Y:S01]  /*0470*/  CS2R R114, SRZ ;  /* 0x0000000000727805 */ /* 0x000fe2000001ff00 */
[----:B------:R1:W5:Y:S01]  /*0480*/  LDG.E.64 R28, desc[UR6][R4.64] ;  /* 0x00000006041c7981 */ /* 0x000362000c1e1b00 */
        /* <DEDUP_REMOVED lines=8> */
[--C-:B---3--:R-:W-:Y:S02]  /*0510*/  SHF.R.U64 R135, R94, 0x10, R95.reuse ;  /* 0x000000105e877819 */ /* 0x108fe4000000125f */
[----:B------:R-:W-:Y:S02]  /*0520*/  SHF.R.U32.HI R0, RZ, 0x10, R95 ;  /* 0x00000010ff007819 */ /* 0x000fe4000001165f */
[--C-:B----4-:R-:W-:Y:S02]  /*0530*/  SHF.R.U64 R142, R92, 0x10, R93.reuse ;  /* 0x000000105c8e7819 */ /* 0x110fe4000000125d */
[----:B------:R-:W-:Y:S02]  /*0540*/  SHF.R.U32.HI R6, RZ, 0x10, R93 ;  /* 0x00000010ff067819 */ /* 0x000fe4000001165d */
[----:B------:R-:W-:-:S02]  /*0550*/  PRMT R135, R135, 0x5410, R0 ;  /* 0x0000541087877816 */ /* 0x000fc40000000000 */
[----:B------:R-:W-:Y:S02]  /*0560*/  PRMT R142, R142, 0x5410, R6 ;  /* 0x000054108e8e7816 */ /* 0x000fe40000000006 */
[----:B------:R-:W-:Y:S02]  /*0570*/  CS2R R6, SRZ ;  /* 0x0000000000067805 */ /* 0x000fe4000001ff00 */
[----:B------:R-:W-:-:S07]  /*0580*/  MOV R0, RZ ;  /* 0x000000ff00007202 */ /* 0x000fce0000000f00 */
.L_x_9113:
[----:B------:R-:W0:Y:S08]  /*0590*/  LDC.64 R48, c[0x0][0x3c0] ;  /* 0x0000f000ff307b82 */ /* 0x000e300000000a00 */
[----:B------:R-:W1:Y:S08]  /*05a0*/  @P0 LDC.64 R52, c[0x0][0x3e0] ;  /* 0x0000f800ff340b82 */ /* 0x000e700000000a00 */
[----:B------:R-:W2:Y:S01]  /*05b0*/  LDC.64 R50, c[0x0][0x3c8] ;  /* 0x0000f200ff327b82 */ /* 0x000ea20000000a00 */
[----:B------:R-:W-:Y:S01]  /*05c0*/  MOV R120, 0x3f800000 ;  /* 0x3f80000000787802 */ /* 0x000fe20000000f00 */
[----:B0-----:R-:W-:-:S06]  /*05d0*/  IMAD.WIDE R48, R119, 0x4, R48 ;  /* 0x0000000477307825 */ /* 0x001fcc00078e0230 */
[----:B------:R-:W3:Y:S01]  /*05e0*/  LDG.E R48, desc[UR6][R48.64] ;  /* 0x0000000630307981 */ /* 0x000ee2000c1e1900 */
[----:B-1----:R-:W-:-:S05]  /*05f0*/  @P0 IMAD.WIDE R52, R119, 0x4, R52 ;  /* 0x0000000477340825 */ /* 0x002fca00078e0234 */
[----:B-----5:R0:W5:Y:S01]  /*0600*/  @P0 LDG.E R120, desc[UR6][R52.64] ;  /* 0x0000000634780981 */ /* 0x020162000c1e1900 */
[----:B--2---:R-:W-:-:S05]  /*0610*/  IMAD.WIDE R50, R119, 0x4, R50 ;  /* 0x0000000477327825 */ /* 0x004fca00078e0232 */
[----:B------:R0:W5:Y:S01]  /*0620*/  LDG.E R121, desc[UR6][R50.64] ;  /* 0x0000000632797981 */ /* 0x000162000c1e1900 */
[----:B------:R-:W1:Y:S01]  /*0630*/  S2R R25, SR_TID.X ;  /* 0x0000000000197919 */ /* 0x000e620000002100 */
[----:B------:R-:W-:Y:S01]  /*0640*/  ISETP.NE.U32.AND P1, PT, RZ, UR10, PT ;  /* 0x0000000aff007c0c */ /* 0x000fe2000bf25070 */
[----:B------:R-:W-:-:S03]  /*0650*/  IMAD R54, R119, UR9, RZ ;  /* 0x0000000977367c24 */ /* 0x000fc6000f8e02ff */
[----:B------:R-:W-:Y:S02]  /*0660*/  ISETP.NE.AND.EX P1, PT, RZ, UR11, PT, P1 ;  /* 0x0000000bff007c0c */ /* 0x000fe4000bf25310 */
[----:B------:R-:W-:Y:S02]  /*0670*/  SHF.R.S32.HI R55, RZ, 0x1f, R54 ;  /* 0x0000001fff377819 */ /* 0x000fe40000011436 */
[----:B------:R-:W-:Y:S02]  /*0680*/  ISETP.NE.AND P2, PT, RZ, UR8, PT ;  /* 0x00000008ff007c0c */ /* 0x000fe4000bf45270 */
[----:B------:R-:W-:Y:S02]  /*0690*/  LEA.HI R55, R55, R54, RZ, 0x2 ;  /* 0x0000003637377211 */ /* 0x000fe400078f10ff */
[----:B-1----:R-:W-:-:S04]  /*06a0*/  LOP3.LUT R124, R25, 0x1f, RZ, 0xc0, !PT ;  /* 0x0000001f197c7812 */ /* 0x002fc800078ec0ff */
[----:B------:R-:W-:Y:S02]  /*06b0*/  LEA.HI.SX32 R124, R55, R124, 0x1e ;  /* 0x0000007c377c7211 */ /* 0x000fe400078ff2ff */
[----:B---3--:R-:W-:Y:S01]  /*06c0*/  FSEL R125, R48, RZ, !P2 ;  /* 0x000000ff307d7208 */ /* 0x008fe20005000000 */
[----:B0-----:R-:W-:Y:S06]  /*06d0*/  @P1 BRA `(.L_x_9092) ;  /* 0x0000000800281947 */ /* 0x001fec0003800000 */
[----:B------:R-:W0:Y:S01]  /*06e0*/  LDC.64 R80, c[0x0][0x3a8] ;  /* 0x0000ea00ff507b82 */ /* 0x000e220000000a00 */
[C---:B------:R-:W-:Y:S02]  /*06f0*/  IADD3 R123, PT, PT, R124.reuse, 0x20, RZ ;  /* 0x000000207c7b7810 */ /* 0x040fe40007ffe0ff */
[----:B------:R-:W-:-:S05]  /*0700*/  IADD3 R122, PT, PT, R124, 0x40, RZ ;  /* 0x000000407c7a7810 */ /* 0x000fca0007ffe0ff */
[----:B------:R-:W1:Y:S01]  /*0710*/  LDC.64 R48, c[0x0][0x428] ;  /* 0x00010a00ff307b82 */ /* 0x000e620000000a00 */
[----:B------:R-:W-:Y:S01]  /*0720*/  IADD3 R117, PT, PT, R124, 0x60, RZ ;  /* 0x000000607c757810 */ /* 0x000fe20007ffe0ff */
[----:B0-----:R-:W-:-:S04]  /*0730*/  IMAD.WIDE.U32 R72, R123, 0x10, R80 ;  /* 0x000000107b487825 */ /* 0x001fc800078e0050 */
[C---:B------:R-:W-:Y:S02]  /*0740*/  IMAD.WIDE.U32 R68, R124.reuse, 0x10, R80 ;  /* 0x000000107c447825 */ /* 0x040fe400078e0050 */
[----:B------:R-:W2:Y:S02]  /*0750*/  LDG.E.128 R72, desc[UR6][R72.64] ;  /* 0x0000000648487981 */ /* 0x000ea4000c1e1d00 */
[----:B-1----:R-:W-:Y:S02]  /*0760*/  IMAD.WIDE.U32 R60, R124, 0x10, R48 ;  /* 0x000000107c3c7825 */ /* 0x002fe400078e0030 */
[----:B------:R-:W3:Y:S02]  /*0770*/  LDG.E.128 R68, desc[UR6][R68.64] ;  /* 0x0000000644447981 */ /* 0x000ee4000c1e1d00 */
[--C-:B------:R-:W-:Y:S02]  /*0780*/  IMAD.WIDE.U32 R76, R122, 0x10, R80.reuse ;  /* 0x000000107a4c7825 */ /* 0x100fe400078e0050 */
[----:B------:R-:W4:Y:S02]  /*0790*/  LDG.E.128 R60, desc[UR6][R60.64] ;  /* 0x000000063c3c7981 */ /* 0x000f24000c1e1d00 */
[----:B------:R-:W-:-:S02]  /*07a0*/  IMAD.WIDE.U32 R80, R117, 0x10, R80 ;  /* 0x0000001075507825 */ /* 0x000fc400078e0050 */
[----:B------:R-:W4:Y:S02]  /*07b0*/  LDG.E.128 R76, desc[UR6][R76.64] ;  /* 0x000000064c4c7981 */ /* 0x000f24000c1e1d00 */
[--C-:B------:R-:W-:Y:S02]  /*07c0*/  IMAD.WIDE.U32 R56, R123, 0x10, R48.reuse ;  /* 0x000000107b387825 */ /* 0x100fe400078e0030 */
[----:B------:R-:W4:Y:S04]  /*07d0*/  LDG.E.128 R80, desc[UR6][R80.64] ;  /* 0x0000000650507981 */ /* 0x000f28000c1e1d00 */
[----:B------:R-:W4:Y:S01]  /*07e0*/  LDG.E.128 R56, desc[UR6][R56.64] ;  /* 0x0000000638387981 */ /* 0x000f22000c1e1d00 */
[----:B------:R-:W-:-:S04]  /*07f0*/  IMAD.WIDE.U32 R52, R122, 0x10, R48 ;  /* 0x000000107a347825 */ /* 0x000fc800078e0030 */
[----:B------:R-:W-:Y:S02]  /*0800*/  IMAD.WIDE.U32 R48, R117, 0x10, R48 ;  /* 0x0000001075307825 */ /* 0x000fe400078e0030 */
[----:B------:R-:W4:Y:S04]  /*0810*/  LDG.E.128 R52, desc[UR6][R52.64] ;  /* 0x0000000634347981 */ /* 0x000f28000c1e1d00 */
[----:B------:R-:W4:Y:S01]  /*0820*/  LDG.E.128 R48, desc[UR6][R48.64] ;  /* 0x0000000630307981 */ /* 0x000f22000c1e1d00 */
[--C-:B------:R-:W-:Y:S02]  /*0830*/  SHF.R.U64 R146, R88, 0x10, R89.reuse ;  /* 0x0000001058927819 */ /* 0x100fe40000001259 */
[----:B------:R-:W-:-:S03]  /*0840*/  SHF.R.U32.HI R154, RZ, 0x10, R89 ;  /* 0x00000010ff9a7819 */ /* 0x000fc60000011659 */
[----:B------:R-:W-:Y:S02]  /*0850*/  HADD2.F32 R146, -RZ, R146.H0_H0 ;  /* 0x20000092ff927230 */ /* 0x000fe40000004100 */
[----:B------:R-:W-:Y:S02]  /*0860*/  HADD2.F32 R154, -RZ, R154.H0_H0 ;  /* 0x2000009aff9a7230 */ /* 0x000fe40000004100 */
[----:B------:R-:W-:Y:S01]  /*0870*/  HADD2.F32 R141, -RZ, R89.H0_H0 ;  /* 0x20000059ff8d7230 */ /* 0x000fe20000004100 */
[--C-:B------:R-:W-:Y:S01]  /*0880*/  SHF.R.U64 R156, R90, 0x10, R91.reuse ;  /* 0x000000105a9c7819 */ /* 0x100fe2000000125b */
[----:B------:R-:W-:Y:S01]  /*0890*/  HADD2.F32 R131, -RZ, R91.H0_H0 ;  /* 0x2000005bff837230 */ /* 0x000fe20000004100 */
[----:B------:R-:W-:-:S03]  /*08a0*/  SHF.R.U32.HI R158, RZ, 0x10, R91 ;  /* 0x00000010ff9e7819 */ /* 0x000fc6000001165b */
[----:B------:R-:W-:Y:S02]  /*08b0*/  HADD2.F32 R156, -RZ, R156.H0_H0 ;  /* 0x2000009cff9c7230 */ /* 0x000fe40000004100 */
[----:B------:R-:W-:Y:S02]  /*08c0*/  HADD2.F32 R158, -RZ, R158.H0_H0 ;  /* 0x2000009eff9e7230 */ /* 0x000fe40000004100 */
[----:B------:R-:W-:Y:S02]  /*08d0*/  HADD2.F32 R152, -RZ, R142.H1_H1 ;  /* 0x3000008eff987230 */ /* 0x000fe40000004100 */
[C---:B--2---:R-:W-:Y:S01]  /*08e0*/  FADD.FTZ R132, -R125.reuse, R73 ;  /* 0x000000497d847221 */ /* 0x044fe20000010100 */
[----:B------:R-:W-:Y:S02]  /*08f0*/  HADD2.F32 R73, -RZ, R88.H0_H0 ;  /* 0x20000058ff497230 */ /* 0x000fe40000004100 */
[C---:B---3--:R-:W-:Y:S01]  /*0900*/  FADD.FTZ R134, -R125.reuse, R68 ;  /* 0x000000447d867221 */ /* 0x048fe20000010100 */
[----:B------:R-:W-:Y:S01]  /*0910*/  FADD.FTZ R140, -R125, R69 ;  /* 0x000000457d8c7221 */ /* 0x000fe20000010100 */
[----:B----4-:R-:W-:Y:S01]  /*0920*/  FMUL.FTZ R145, R61, R146 ;  /* 0x000000923d917220 */ /* 0x010fe20000410000 */
[----:B------:R-:W-:Y:S01]  /*0930*/  FMUL.FTZ R146, R60, R73 ;  /* 0x000000493c927220 */ /* 0x000fe20000410000 */
[----:B-----5:R-:W-:Y:S01]  /*0940*/  FMUL.FTZ R127, R121, R134 ;  /* 0x00000086797f7220 */ /* 0x020fe20000410000 */
[----:B------:R-:W-:Y:S01]  /*0950*/  FMUL.FTZ R139, R63, R154 ;  /* 0x0000009a3f8b7220 */ /* 0x000fe20000410000 */
[----:B------:R-:W-:Y:S01]  /*0960*/  FADD.FTZ R138, -R125, R70 ;  /* 0x000000467d8a7221 */ /* 0x000fe20000010100 */
[----:B------:R-:W-:Y:S01]  /*0970*/  FMUL.FTZ R140, R121, R140 ;  /* 0x0000008c798c7220 */ /* 0x000fe20000410000 */
[----:B------:R-:W-:Y:S01]  /*0980*/  FADD.FTZ R154, RZ, R146 ;  /* 0x00000092ff9a7221 */ /* 0x000fe20000010000 */
[----:B------:R-:W-:Y:S01]  /*0990*/  FFMA.FTZ R73, R127, R146, RZ ;  /* 0x000000927f497223 */ /* 0x000fe200000100ff */
[----:B------:R-:W-:Y:S01]  /*09a0*/  FADD.FTZ R126, -R125, R71 ;  /* 0x000000477d7e7221 */ /* 0x000fe20000010100 */
[----:B------:R-:W-:Y:S01]  /*09b0*/  FMUL.FTZ R141, R62, R141 ;  /* 0x0000008d3e8d7220 */ /* 0x000fe20000410000 */
[----:B------:R-:W-:Y:S01]  /*09c0*/  FMUL.FTZ R138, R121, R138 ;  /* 0x0000008a798a7220 */ /* 0x000fe20000410000 */
[----:B------:R-:W-:Y:S01]  /*09d0*/  FADD.FTZ R154, R154, R145 ;  /* 0x000000919a9a7221 */ /* 0x000fe20000010000 */
[----:B------:R-:W-:Y:S01]  /*09e0*/  FFMA.FTZ R73, R140, R145, R73 ;  /* 0x000000918c497223 */ /* 0x000fe20000010049 */
[----:B------:R-:W-:Y:S01]  /*09f0*/  FADD.FTZ R128, -R125, R75 ;  /* 0x0000004b7d807221 */ /* 0x000fe20000010100 */
[----:B------:R-:W-:-:S02]  /*0a00*/  HADD2.F32 R75, -RZ, R90.H0_H0 ;  /* 0x2000005aff4b7230 */ /* 0x000fc40000004100 */
[----:B------:R-:W-:Y:S01]  /*0a10*/  FADD.FTZ R130, -R125, R72 ;  /* 0x000000487d827221 */ /* 0x000fe20000010100 */
[----:B------:R-:W-:Y:S01]  /*0a20*/  FMUL.FTZ R126, R121, R126 ;  /* 0x0000007e797e7220 */ /* 0x000fe20000410000 */
        /* <DEDUP_REMOVED lines=25> */
[C---:B------:R-:W-:Y:S01]  /*0bc0*/  FMUL.FTZ R128, R121.reuse, R128 ;  /* 0x0000008079807220 */ /* 0x040fe20000410000 */
[----:B------:R-:W-:Y:S01]  /*0bd0*/  FADD.FTZ R154, R154, R131 ;  /* 0x000000839a9a7221 */ /* 0x000fe20000010000 */
[----:B------:R-:W-:Y:S01]  /*0be0*/  FFMA.FTZ R73, R130, R131, R73 ;  /* 0x0000008382497223 */ /* 0x000fe20000010049 */
[----:B------:R-:W-:Y:S02]  /*0bf0*/  HADD2.F32 R82, -RZ, R135.H0_H0 ;  /* 0x20000087ff527230 */ /* 0x000fe40000004100 */
[----:B------:R-:W-:Y:S01]  /*0c00*/  FMUL.FTZ R83, R121, R72 ;  /* 0x0000004879537220 */ /* 0x000fe20000410000 */
[----:B------:R-:W-:Y:S02]  /*0c10*/  HADD2.F32 R71, -RZ, R92.H0_H0 ;  /* 0x2000005cff477230 */ /* 0x000fe40000004100 */
[----:B------:R-:W-:Y:S01]  /*0c20*/  FMUL.FTZ R81, R52, R81 ;  /* 0x0000005134517220 */ /* 0x000fe20000410000 */
[----:B------:R-:W-:Y:S01]  /*0c30*/  FADD.FTZ R154, R154, R129 ;  /* 0x000000819a9a7221 */ /* 0x000fe20000010000 */
[----:B------:R-:W-:Y:S01]  /*0c40*/  FFMA.FTZ R72, R128, R129, R73 ;  /* 0x0000008180487223 */ /* 0x000fe20000010049 */
[----:B------:R-:W-:-:S02]  /*0c50*/  HADD2.F32 R80, -RZ, R142.H0_H0 ;  /* 0x2000008eff507230 */ /* 0x000fc40000004100 */
[----:B------:R-:W-:Y:S01]  /*0c60*/  FMUL.FTZ R79, R53, R82 ;  /* 0x00000052354f7220 */ /* 0x000fe20000410000 */
[----:B------:R-:W-:Y:S02]  /*0c70*/  HADD2.F32 R77, -RZ, R95.H0_H0 ;  /* 0x2000005fff4d7230 */ /* 0x000fe40000004100 */
[----:B------:R-:W-:Y:S01]  /*0c80*/  FMUL.FTZ R74, R48, R71 ;  /* 0x00000047304a7220 */ /* 0x000fe20000410000 */
[----:B------:R-:W-:Y:S01]  /*0c90*/  FMUL.FTZ R82, R121, R70 ;  /* 0x0000004679527220 */ /* 0x000fe20000410000 */
[----:B------:R-:W-:Y:S01]  /*0ca0*/  FADD.FTZ R154, R154, R81 ;  /* 0x000000519a9a7221 */ /* 0x000fe20000010000 */
[----:B------:R-:W-:Y:S01]  /*0cb0*/  FFMA.FTZ R71, R83, R81, R72 ;  /* 0x0000005153477223 */ /* 0x000fe20000010048 */
[----:B------:R-:W-:Y:S02]  /*0cc0*/  HADD2.F32 R69, -RZ, R93.H0_H0 ;  /* 0x2000005dff457230 */ /* 0x000fe40000004100 */
[----:B------:R-:W-:Y:S01]  /*0cd0*/  FMUL.FTZ R72, R49, R80 ;  /* 0x0000005031487220 */ /* 0x000fe20000410000 */
[----:B------:R-:W-:-:S02]  /*0ce0*/  HADD2.F32 R76, -RZ, R135.H1_H1 ;  /* 0x30000087ff4c7230 */ /* 0x000fc40000004100 */
        /* <DEDUP_REMOVED lines=8> */
[----:B------:R-:W-:Y:S01]  /*0d70*/  FFMA.FTZ R71, R80, R77, R71 ;  /* 0x0000004d50477223 */ /* 0x000fe20000010047 */
[----:B------:R-:W-:Y:S02]  /*0d80*/  FMUL.FTZ R75, R121, R136 ;  /* 0x00000088794b7220 */ /* 0x000fe40000410000 */
        /* <DEDUP_REMOVED lines=31> */
.L_x_9092:
        /* <DEDUP_REMOVED lines=13> */
[----:B------:R-:W4:Y:S01]  /*1050*/  LDG.E.128 R76, desc[UR6][R76.64] ;  /* 0x000000064c4c7981 */ /* 0x000f22000c1e1d00 */
[----:B------:R-:W0:Y:S01]  /*1060*/  LDC.64 R32, c[0x0][0x438] ;  /* 0x00010e00ff207b82 */ /* 0x000e220000000a00 */
[--C-:B------:R-:W-:Y:S02]  /*1070*/  IMAD.WIDE.U32 R56, R123, 0x10, R48.reuse ;  /* 0x000000107b387825 */ /* 0x100fe400078e0030 */
[----:B------:R-:W4:Y:S04]  /*1080*/  LDG.E.128 R80, desc[UR6][R80.64] ;  /* 0x0000000650507981 */ /* 0x000f28000c1e1d00 */
[----:B------:R-:W4:Y:S01]  /*1090*/  LDG.E.128 R56, desc[UR6][R56.64] ;  /* 0x0000000638387981 */ /* 0x000f22000c1e1d00 */
[----:B------:R-:W-:-:S04]  /*10a0*/  IMAD.WIDE.U32 R52, R122, 0x10, R48 ;  /* 0x000000107a347825 */ /* 0x000fc800078e0030 */
[----:B------:R-:W-:Y:S02]  /*10b0*/  IMAD.WIDE.U32 R48, R117, 0x10, R48 ;  /* 0x0000001075307825 */ /* 0x000fe400078e0030 */
[----:B------:R-:W4:Y:S04]  /*10c0*/  LDG.E.128 R52, desc[UR6][R52.64] ;  /* 0x0000000634347981 */ /* 0x000f28000c1e1d00 */
        /* <DEDUP_REMOVED lines=9> */
[----:B------:R-:W-:-:S02]  /*1160*/  SHF.R.U64 R146, R88, 0x10, R89 ;  /* 0x0000001058927819 */ /* 0x000fc40000001259 */
        /* <DEDUP_REMOVED lines=115> */
.L_x_9093:
[----:B------:R-:W-:Y:S01]  /*18a0*/  FADD.FTZ R16, R49, R16 ;  /* 0x0000001031107221 */ /* 0x000fe20000010000 */
[----:B------:R-:W-:Y:S01]  /*18b0*/  FADD.FTZ R15, R48, R15 ;  /* 0x0000000f300f7221 */ /* 0x000fe20000010000 */
[----:B------:R-:W-:Y:S01]  /*18c0*/  FADD.FTZ R19, R52, R19 ;  /* 0x0000001334137221 */ /* 0x000fe20000010000 */
[----:B------:R-:W-:Y:S01]  /*18d0*/  FADD.FTZ R97, R60, R97 ;  /* 0x000000613c617221 */ /* 0x000fe20000010000 */
[--C-:B------:R-:W-:Y:S01]  /*18e0*/  SHF.R.U64 R52, R28, 0x10, R29.reuse ;  /* 0x000000101c347819 */ /* 0x100fe2000000121d */
[----:B------:R-:W-:Y:S01]  /*18f0*/  FADD.FTZ R98, R143, R98 ;  /* 0x000000628f627221 */ /* 0x000fe20000010000 */
[----:B------:R-:W-:Y:S01]  /*1900*/  SHF.R.U32.HI R48, RZ, 0x10, R29 ;  /* 0x00000010ff307819 */ /* 0x000fe2000001161d */
[----:B------:R-:W-:Y:S01]  /*1910*/  FADD.FTZ R99, R144, R99 ;  /* 0x0000006390637221 */ /* 0x000fe20000010000 */
[--C-:B------:R-:W-:Y:S01]  /*1920*/  SHF.R.U64 R60, R30, 0x10, R31.reuse ;  /* 0x000000101e3c7819 */ /* 0x100fe2000000121f */
[----:B------:R-:W-:Y:S01]  /*1930*/  UMOV UR4, 0xffffffff ;  /* 0xffffffff00047882 */ /* 0x000fe20000000000 */
[----:B------:R-:W-:Y:S01]  /*1940*/  SHF.R.U32.HI R49, RZ, 0x10, R31 ;  /* 0x00000010ff317819 */ /* 0x000fe2000001161f */
[----:B------:R-:W-:Y:S01]  /*1950*/  FADD.FTZ R0, R157, R0 ;  /* 0x000000009d007221 */ /* 0x000fe20000010000 */
[----:B------:R-:W-:Y:S01]  /*1960*/  PRMT R52, R52, 0x5410, R48 ;  /* 0x0000541034347816 */ /* 0x000fe20000000030 */
[----:B------:R-:W-:Y:S01]  /*1970*/  FADD.FTZ R2, R161, R2 ;  /* 0x00000002a1027221 */ /* 0x000fe20000010000 */
[----:B------:R-:W-:Y:S01]  /*1980*/  PRMT R60, R49, 0x5410, R60 ;  /* 0x00005410313c7816 */ /* 0x000fe2000000003c */
[----:B------:R-:W-:Y:S01]  /*1990*/  FADD.FTZ R3, R158, R3 ;  /* 0x000000039e037221 */ /* 0x000fe20000010000 */
[--C-:B------:R-:W-:Y:S01]  /*19a0*/  SHF.R.U64 R144, R84, 0x10, R85.reuse ;  /* 0x0000001054907819 */ /* 0x100fe20000001255 */
[----:B------:R-:W-:Y:S01]  /*19b0*/  FADD.FTZ R4, R159, R4 ;  /* 0x000000049f047221 */ /* 0x000fe20000010000 */
[----:B------:R-:W-:Y:S01]  /*19c0*/  SHF.R.U32.HI R48, RZ, 0x10, R85 ;  /* 0x00000010ff307819 */ /* 0x000fe20000011655 */
[----:B------:R-:W-:Y:S01]  /*19d0*/  FADD.FTZ R5, R156, R5 ;  /* 0x000000059c057221 */ /* 0x000fe20000010000 */
[--C-:B------:R-:W-:Y:S01]  /*19e0*/  SHF.R.U64 R143, R86, 0x10, R87.reuse ;  /* 0x00000010568f7819 */ /* 0x100fe20000001257 */
[----:B------:R-:W-:Y:S01]  /*19f0*/  FADD.FTZ R6, R155, R6 ;  /* 0x000000069b067221 */ /* 0x000fe20000010000 */
[----:B------:R-:W-:Y:S01]  /*1a00*/  SHF.R.U32.HI R49, RZ, 0x10, R87 ;  /* 0x00000010ff317819 */ /* 0x000fe20000011657 */
        /* <DEDUP_REMOVED lines=41> */
.L_x_9125:
        /* <DEDUP_REMOVED lines=28> */
[----:B------:R-:W-:Y:S02]  /*1e60*/  HADD2.F32 R52, -RZ, R28.H0_H0 ;  /* 0x2000001cff347230 */ /* 0x000fe40000004100 */
[-C--:B------:R-:W-:Y:S01]  /*1e70*/  FMUL.FTZ R55, R57, R120.reuse ;  /* 0x0000007839377220 */ /* 0x080fe20000410000 */
[----:B------:R-:W-:Y:S02]  /*1e80*/  HADD2.F32 R62, -RZ, R29.H0_H0 ;  /* 0x2000001dff3e7230 */ /* 0x000fe40000004100 */
[----:B------:R-:W-:Y:S01]  /*1e90*/  FMUL.FTZ R126, R59, R120 ;  /* 0x000000783b7e7220 */ /* 0x000fe20000410000 */
[----:B-----5:R-:W-:Y:S01]  /*1ea0*/  FMUL.FTZ R57, R48, R53 ;  /* 0x0000003530397220 */ /* 0x020fe20000410000 */
        /* <DEDUP_REMOVED lines=8> */
.L_x_9096:
        /* <DEDUP_REMOVED lines=27> */
[----:B------:R-:W-:-:S07]  /*20e0*/  FMUL.FTZ R51, R126, R139 ;  /* 0x0000008b7e337220 */ /* 0x000fce0000410000 */
.L_x_9097:
        /* <DEDUP_REMOVED lines=12> */
[----:B------:R-:W-:Y:S01]  /*21b0*/  FFMA.FTZ R128, R58, R128, R61 ;  /* 0x000000803a807223 */ /* 0x000fe2000001003d */
[----:B0-----:R-:W-:Y:S01]  /*21c0*/  FADD.FTZ R64, -R125, R134 ;  /* 0x000000867d407221 */ /* 0x001fe20000010100 */
        /* <DEDUP_REMOVED lines=9> */
[--C-:B------:R-:W-:Y:S02]  /*2260*/  HADD2.F32 R51, -RZ, R60.reuse.H1_H1 ;  /* 0x3000003cff337230 */ /* 0x100fe40000004100 */
        /* <DEDUP_REMOVED lines=14> */
.L_x_9098:
        /* <DEDUP_REMOVED lines=8> */
[C---:B0-----:R-:W-:Y:S01]  /*23d0*/  FMUL.FTZ R51, R121.reuse, R132 ;  /* 0x0000008479337220 */ /* 0x041fe20000410000 */
[C---:B------:R-:W-:Y:S01]  /*23e0*/  FMUL.FTZ R49, R121.reuse, R134 ;  /* 0x0000008679317220 */ /* 0x040fe20000410000 */
[C---:B------:R-:W-:Y:S01]  /*23f0*/  FMUL.FTZ R125, R121.reuse, R130 ;  /* 0x00000082797d7220 */ /* 0x040fe20000410000 */
[----:B------:R-:W-:Y:S01]  /*2400*/  FMUL.FTZ R129, R121, R128 ;  /* 0x0000008079817220 */ /* 0x000fe20000410000 */
[----:B------:R-:W-:-:S02]  /*2410*/  HADD2.F32 R133, -RZ, R60.H1_H1 ;  /* 0x3000003cff857230 */ /* 0x000fc40000004100 */
[-C--:B------:R-:W-:Y:S01]  /*2420*/  FMUL.FTZ R50, R51, R120.reuse ;  /* 0x0000007833327220 */ /* 0x080fe20000410000 */
[----:B------:R-:W-:Y:S02]  /*2430*/  HADD2.F32 R141, -RZ, R60.H0_H0 ;  /* 0x2000003cff8d7230 */ /* 0x000fe40000004100 */
        /* <DEDUP_REMOVED lines=13> */
.L_x_9099:
[----:B------:R-:W0:Y:S01]  /*2510*/  @P1 LDC.64 R130, c[0x0][0x478] ;  /* 0x00011e00ff821b82 */ /* 0x000e220000000a00 */
[----:B------:R-:W-:-:S04]  /*2520*/  IMAD.WIDE.U32 R132, R123, 0x10, R126 ;  /* 0x000000107b847825 */ /* 0x000fc800078e007e */
[----:B------:R-:W-:-:S04]  /*2530*/  IMAD.WIDE.U32 R52, R122, 0x10, R136 ;  /* 0x000000107a347825 */ /* 0x000fc800078e0088 */
[----:B0-----:R-:W-:-:S05]  /*2540*/  @P1 IMAD.WIDE.U32 R130, R123, 0x10, R130 ;  /* 0x000000107b821825 */ /* 0x001fca00078e0082 */
        /* <DEDUP_REMOVED lines=33> */
.L_x_9100:
[C-C-:B------:R-:W-:Y:S01]  /*2760*/  FFMA.FTZ R82, R58.reuse, R82, R61.reuse ;  /* 0x000000523a527223 */ /* 0x140fe2000001003d */
[C-C-:B0-----:R-:W-:Y:S01]  /*2770*/  FFMA.FTZ R48, R58.reuse, R83, R61.reuse ;  /* 0x000000533a307223 */ /* 0x141fe2000001003d */
        /* <DEDUP_REMOVED lines=26> */
.L_x_9101:
[----:B------:R-:W0:Y:S02]  /*2920*/  @P1 LDC.64 R52, c[0x0][0x478] ;  /* 0x00011e00ff341b82 */ /* 0x000e240000000a00 */
[----:B0-----:R-:W-:-:S04]  /*2930*/  @P1 IMAD.WIDE.U32 R76, R122, 0x10, R52 ;  /* 0x000000107a4c1825 */ /* 0x001fc800078e0034 */
[----:B------:R-:W-:Y:S01]  /*2940*/  IMAD.WIDE.U32 R122, R122, 0x10, R126 ;  /* 0x000000107a7a7825 */ /* 0x000fe200078e007e */
[----:B------:R0:W-:Y:S03]  /*2950*/  @P1 STG.E.128 desc[UR6][R76.64], R64 ;  /* 0x000000404c001986 */ /* 0x0001e6000c101d06 */
[----:B------:R-:W-:Y:S01]  /*2960*/  IMAD.WIDE.U32 R52, R117, 0x10, R136 ;  /* 0x0000001075347825 */ /* 0x000fe200078e0088 */
[----:B------:R0:W-:Y:S05]  /*2970*/  STG.E.128 desc[UR6][R122.64], R48 ;  /* 0x000000307a007986 */ /* 0x0001ea000c101d06 */
        /* <DEDUP_REMOVED lines=18> */
[----:B------:R-:W-:Y:S02]  /*2aa0*/  HADD2.F32 R143, -RZ, R143.H1_H1 ;  /* 0x3000008fff8f7230 */ /* 0x000fe40000004100 */
        /* <DEDUP_REMOVED lines=12> */
.L_x_9102:
        /* <DEDUP_REMOVED lines=12> */
[-C--:B------:R-:W-:Y:S01]  /*2c30*/  FMUL.FTZ R71, R49, R120.reuse ;  /* 0x0000007831477220 */ /* 0x080fe20000410000 */
[----:B------:R-:W-:Y:S01]  /*2c40*/  FMUL.FTZ R50, R51, R120 ;  /* 0x0000007833327220 */ /* 0x000fe20000410000 */
[----:B------:R-:W-:-:S02]  /*2c50*/  HADD2.F32 R49, -RZ, R143.H0_H0 ;  /* 0x2000008fff317230 */ /* 0x000fc40000004100 */
[-C--:B------:R-:W-:Y:S01]  /*2c60*/  FMUL.FTZ R73, R61, R120.reuse ;  /* 0x000000783d497220 */ /* 0x080fe20000410000 */
[----:B------:R-:W-:Y:S02]  /*2c70*/  HADD2.F32 R51, -RZ, R143.H1_H1 ;  /* 0x3000008fff337230 */ /* 0x000fe40000004100 */
[----:B------:R-:W-:Y:S01]  /*2c80*/  FMUL.FTZ R120, R121, R120 ;  /* 0x0000007879787220 */ /* 0x000fe20000410000 */
[----:B------:R-:W-:Y:S02]  /*2c90*/  HADD2.F32 R48, -RZ, R86.H0_H0 ;  /* 0x20000056ff307230 */ /* 0x000fe40000004100 */
[----:B-----5:R-:W-:Y:S01]  /*2ca0*/  FMUL.FTZ R58, R53, R50 ;  /* 0x00000032353a7220 */ /* 0x020fe20000410000 */
[----:B------:R-:W-:Y:S02]  /*2cb0*/  HADD2.F32 R70, -RZ, R87.H0_H0 ;  /* 0x20000057ff467230 */ /* 0x000fe40000004100 */
[----:B------:R-:W-:Y:S01]  /*2cc0*/  FMUL.FTZ R49, R50, R49 ;  /* 0x0000003132317220 */ /* 0x000fe20000410000 */
[----:B------:R-:W-:Y:S01]  /*2cd0*/  FMUL.FTZ R61, R52, R71 ;  /* 0x00000047343d7220 */ /* 0x000fe20000410000 */
[----:B------:R-:W-:Y:S01]  /*2ce0*/  FMUL.FTZ R69, R54, R73 ;  /* 0x0000004936457220 */ /* 0x000fe20000410000 */
[----:B------:R-:W-:Y:S01]  /*2cf0*/  FMUL.FTZ R68, R55, R120 ;  /* 0x0000007837447220 */ /* 0x000fe20000410000 */
[----:B------:R-:W-:Y:S01]  /*2d00*/  FMUL.FTZ R51, R120, R51 ;  /* 0x0000003378337220 */ /* 0x000fe20000410000 */
[----:B------:R-:W-:Y:S01]  /*2d10*/  FMUL.FTZ R48, R71, R48 ;  /* 0x0000003047307220 */ /* 0x000fe20000410000 */
[----:B------:R-:W-:-:S07]  /*2d20*/  FMUL.FTZ R50, R73, R70 ;  /* 0x0000004649327220 */ /* 0x000fce0000410000 */
.L_x_9103:
[----:B------:R-:W0:Y:S01]  /*2d30*/  @P1 LDC.64 R52, c[0x0][0x478] ;  /* 0x00011e00ff341b82 */ /* 0x000e220000000a00 */
[----:B------:R-:W-:-:S04]  /*2d40*/  IMAD.WIDE.U32 R126, R117, 0x10, R126 ;  /* 0x00000010757e7825 */ /* 0x000fc800078e007e */
[----:B0-----:R-:W-:-:S05]  /*2d50*/  @P1 IMAD.WIDE.U32 R52, R117, 0x10, R52 ;  /* 0x0000001075341825 */ /* 0x001fca00078e0034 */
[----:B------:R0:W-:Y:S04]  /*2d60*/  @P1 STG.E.128 desc[UR6][R52.64], R64 ;  /* 0x0000004034001986 */ /* 0x0001e8000c101d06 */
[----:B------:R0:W-:Y:S01]  /*2d70*/  STG.E.128 desc[UR6][R126.64], R48 ;  /* 0x000000307e007986 */ /* 0x0001e2000c101d06 */
[----:B------:R-:W-:Y:S05]  /*2d80*/  BRA `(.L_x_9104) ;  /* 0x0000001000287947 */ /* 0x000fea0003800000 */
.L_x_9095:
        /* <DEDUP_REMOVED lines=35> */
.L_x_9105:
        /* <DEDUP_REMOVED lines=28> */
.L_x_9106:
        /* <DEDUP_REMOVED lines=15> */
[----:B------:R-:W-:Y:S01]  /*3270*/  FADD.FTZ R125, -R125, R134 ;  /* 0x000000867d7d7221 */ /* 0x000fe20000010100 */
[----:B------:R-:W-:Y:S01]  /*3280*/  FADD.FTZ R132, -R132, R133 ;  /* 0x0000008584847221 */ /* 0x000fe20000010100 */
[----:B0-----:R-:W-:Y:S01]  /*3290*/  FADD.FTZ R49, -R130, R131 ;  /* 0x0000008382317221 */ /* 0x001fe20000010100 */
[----:B------:R-:W-:Y:S01]  /*32a0*/  FADD.FTZ R50, -R128, R129 ;  /* 0x0000008180327221 */ /* 0x000fe20000010100 */
[C---:B------:R-:W-:Y:S01]  /*32b0*/  FFMA.FTZ R64, R121.reuse, R125, R40 ;  /* 0x0000007d79407223 */ /* 0x040fe20000010028 */
[C---:B------:R-:W-:Y:S01]  /*32c0*/  FFMA.FTZ R65, R121.reuse, R132, R41 ;  /* 0x0000008479417223 */ /* 0x040fe20000010029 */
[----:B------:R-:W-:Y:S01]  /*32d0*/  FFMA.FTZ R66, R121, R49, R42 ;  /* 0x0000003179427223 */ /* 0x000fe2000001002a */
[----:B------:R-:W-:-:S02]  /*32e0*/  HADD2.F32 R48, -RZ, R30.H0_H0 ;  /* 0x2000001eff307230 */ /* 0x000fc40000004100 */
[----:B------:R-:W-:Y:S01]  /*32f0*/  FFMA.FTZ R67, R121, R50, R43 ;  /* 0x0000003279437223 */ /* 0x000fe2000001002b */
[--C-:B------:R-:W-:Y:S02]  /*3300*/  HADD2.F32 R131, -RZ, R60.reuse.H1_H1 ;  /* 0x3000003cff837230 */ /* 0x100fe40000004100 */
[-C--:B------:R-:W-:Y:S01]  /*3310*/  FMUL.FTZ R49, R64, R120.reuse ;  /* 0x0000007840317220 */ /* 0x080fe20000410000 */
[----:B------:R-:W-:Y:S02]  /*3320*/  HADD2.F32 R128, -RZ, R31.H0_H0 ;  /* 0x2000001fff807230 */ /* 0x000fe40000004100 */
[-C--:B------:R-:W-:Y:S01]  /*3330*/  FMUL.FTZ R50, R65, R120.reuse ;  /* 0x0000007841327220 */ /* 0x080fe20000410000 */
[----:B------:R-:W-:Y:S02]  /*3340*/  HADD2.F32 R133, -RZ, R60.H0_H0 ;  /* 0x2000003cff857230 */ /* 0x000fe40000004100 */
[-C--:B------:R-:W-:Y:S01]  /*3350*/  FMUL.FTZ R51, R66, R120.reuse ;  /* 0x0000007842337220 */ /* 0x080fe20000410000 */
[----:B------:R-:W-:Y:S01]  /*3360*/  FMUL.FTZ R124, R67, R120 ;  /* 0x00000078437c7220 */ /* 0x000fe20000410000 */
[-C--:B-----5:R-:W-:Y:S01]  /*3370*/  FMUL.FTZ R60, R52, R49.reuse ;  /* 0x00000031343c7220 */ /* 0x0a0fe20000410000 */
[----:B------:R-:W-:Y:S01]  /*3380*/  FMUL.FTZ R48, R48, R49 ;  /* 0x0000003130307220 */ /* 0x000fe20000410000 */
[-C--:B------:R-:W-:Y:S01]  /*3390*/  FMUL.FTZ R125, R53, R50.reuse ;  /* 0x00000032357d7220 */ /* 0x080fe20000410000 */
[----:B------:R-:W-:Y:S01]  /*33a0*/  FMUL.FTZ R49, R131, R50 ;  /* 0x0000003283317220 */ /* 0x000fe20000410000 */
[-C--:B------:R-:W-:Y:S01]  /*33b0*/  FMUL.FTZ R62, R54, R51.reuse ;  /* 0x00000033363e7220 */ /* 0x080fe20000410000 */
[----:B------:R-:W-:Y:S01]  /*33c0*/  FMUL.FTZ R50, R128, R51 ;  /* 0x0000003380327220 */ /* 0x000fe20000410000 */
[-C--:B------:R-:W-:Y:S01]  /*33d0*/  FMUL.FTZ R129, R55, R124.reuse ;  /* 0x0000007c37817220 */ /* 0x080fe20000410000 */
[----:B------:R-:W-:Y:S01]  /*33e0*/  FMUL.FTZ R51, R133, R124 ;  /* 0x0000007c85337220 */ /* 0x000fe20000410000 */
[----:B------:R-:W-:Y:S06]  /*33f0*/  BRA `(.L_x_9108) ;  /* 0x0000000000707947 */ /* 0x000fec0003800000 */
.L_x_9107:
        /* <DEDUP_REMOVED lines=8> */
[C---:B0-----:R-:W-:Y:S01]  /*3480*/  FFMA.FTZ R49, R121.reuse, R132, R41 ;  /* 0x0000008479317223 */ /* 0x041fe20000010029 */
[C---:B------:R-:W-:Y:S01]  /*3490*/  FFMA.FTZ R125, R121.reuse, R125, R40 ;  /* 0x0000007d797d7223 */ /* 0x040fe20000010028 */
[C---:B------:R-:W-:Y:S01]  /*34a0*/  FFMA.FTZ R129, R121.reuse, R131, R42 ;  /* 0x0000008379817223 */ /* 0x040fe2000001002a */
[----:B------:R-:W-:Y:S01]  /*34b0*/  FFMA.FTZ R139, R121, R128, R43 ;  /* 0x00000080798b7223 */ /* 0x000fe2000001002b */
        /* <DEDUP_REMOVED lines=8> */
[-C--:B-----5:R-:W-:Y:S01]  /*3540*/  FMUL.FTZ R125, R53, R50.reuse ;  /* 0x00000032357d7220 */ /* 0x0a0fe20000410000 */
[----:B------:R-:W-:Y:S01]  /*3550*/  FMUL.FTZ R49, R51, R50 ;  /* 0x0000003233317220 */ /* 0x000fe20000410000 */
[----:B------:R-:W-:Y:S01]  /*3560*/  FMUL.FTZ R60, R52, R131 ;  /* 0x00000083343c7220 */ /* 0x000fe20000410000 */
[----:B------:R-:W-:Y:S01]  /*3570*/  FMUL.FTZ R62, R54, R133 ;  /* 0x00000085363e7220 */ /* 0x000fe20000410000 */
[-C--:B------:R-:W-:Y:S01]  /*3580*/  FMUL.FTZ R129, R55, R128.reuse ;  /* 0x0000008037817220 */ /* 0x080fe20000410000 */
[----:B------:R-:W-:Y:S01]  /*3590*/  FMUL.FTZ R51, R141, R128 ;  /* 0x000000808d337220 */ /* 0x000fe20000410000 */
[----:B------:R-:W-:Y:S01]  /*35a0*/  FMUL.FTZ R48, R48, R131 ;  /* 0x0000008330307220 */ /* 0x000fe20000410000 */
[----:B------:R-:W-:-:S07]  /*35b0*/  FMUL.FTZ R50, R124, R133 ;  /* 0x000000857c327220 */ /* 0x000fce0000410000 */
.L_x_9108:
        /* <DEDUP_REMOVED lines=37> */
.L_x_9109:
        /* <DEDUP_REMOVED lines=22> */
[-C--:B------:R-:W-:Y:S01]  /*3970*/  FMUL.FTZ R48, R50, R77.reuse ;  /* 0x0000004d32307220 */ /* 0x080fe20000410000 */
[----:B------:R-:W-:Y:S01]  /*3980*/  FMUL.FTZ R78, R52, R77 ;  /* 0x0000004d344e7220 */ /* 0x000fe20000410000 */
[-C--:B------:R-:W-:Y:S01]  /*3990*/  FMUL.FTZ R80, R54, R123.reuse ;  /* 0x0000007b36507220 */ /* 0x080fe20000410000 */
[-C--:B------:R-:W-:Y:S01]  /*39a0*/  FMUL.FTZ R81, R55, R82.reuse ;  /* 0x0000005237517220 */ /* 0x080fe20000410000 */
[----:B------:R-:W-:Y:S01]  /*39b0*/  FMUL.FTZ R51, R131, R82 ;  /* 0x0000005283337220 */ /* 0x000fe20000410000 */
[----:B------:R-:W-:-:S07]  /*39c0*/  FMUL.FTZ R50, R76, R123 ;  /* 0x0000007b4c327220 */ /* 0x000fce0000410000 */
.L_x_9110:
        /* <DEDUP_REMOVED lines=35> */
[----:B------:R-:W-:Y:S01]  /*3c00*/  FMUL.FTZ R50, R72, R71 ;  /* 0x0000004748327220 */ /* 0x000fe20000410000 */
[----:B------:R-:W-:Y:S06]  /*3c10*/  BRA `(.L_x_9112) ;  /* 0x0000000000707947 */ /* 0x000fec0003800000 */
.L_x_9111:
        /* <DEDUP_REMOVED lines=12> */
[----:B------:R-:W-:Y:S01]  /*3ce0*/  FMUL.FTZ R50, R49, R120 ;  /* 0x0000007831327220 */ /* 0x000fe20000410000 */
[----:B------:R-:W-:-:S02]  /*3cf0*/  HADD2.F32 R49, -RZ, R143.H0_H0 ;  /* 0x2000008fff317230 */ /* 0x000fc40000004100 */
[-C--:B------:R-:W-:Y:S01]  /*3d00*/  FMUL.FTZ R75, R75, R120.reuse ;  /* 0x000000784b4b7220 */ /* 0x080fe20000410000 */
[-C--:B------:R-:W-:Y:S01]  /*3d10*/  FMUL.FTZ R71, R71, R120.reuse ;  /* 0x0000007847477220 */ /* 0x080fe20000410000 */
[----:B------:R-:W-:Y:S02]  /*3d20*/  HADD2.F32 R51, -RZ, R143.H1_H1 ;  /* 0x3000008fff337230 */ /* 0x000fe40000004100 */
[----:B------:R-:W-:Y:S01]  /*3d30*/  FMUL.FTZ R120, R121, R120 ;  /* 0x0000007879787220 */ /* 0x000fe20000410000 */
[----:B------:R-:W-:Y:S02]  /*3d40*/  HADD2.F32 R48, -RZ, R86.H0_H0 ;  /* 0x20000056ff307230 */ /* 0x000fe40000004100 */
[-C--:B-----5:R-:W-:Y:S01]  /*3d50*/  FMUL.FTZ R58, R53, R50.reuse ;  /* 0x00000032353a7220 */ /* 0x0a0fe20000410000 */
[----:B------:R-:W-:Y:S02]  /*3d60*/  HADD2.F32 R70, -RZ, R87.H0_H0 ;  /* 0x20000057ff467230 */ /* 0x000fe40000004100 */
[----:B------:R-:W-:Y:S01]  /*3d70*/  FMUL.FTZ R49, R49, R50 ;  /* 0x0000003231317220 */ /* 0x000fe20000410000 */
[----:B------:R-:W-:Y:S01]  /*3d80*/  FMUL.FTZ R61, R52, R75 ;  /* 0x0000004b343d7220 */ /* 0x000fe20000410000 */
[----:B------:R-:W-:Y:S01]  /*3d90*/  FMUL.FTZ R69, R54, R71 ;  /* 0x0000004736457220 */ /* 0x000fe20000410000 */
[-C--:B------:R-:W-:Y:S01]  /*3da0*/  FMUL.FTZ R68, R55, R120.reuse ;  /* 0x0000007837447220 */ /* 0x080fe20000410000 */
[----:B------:R-:W-:Y:S01]  /*3db0*/  FMUL.FTZ R51, R51, R120 ;  /* 0x0000007833337220 */ /* 0x000fe20000410000 */
[----:B------:R-:W-:Y:S01]  /*3dc0*/  FMUL.FTZ R48, R48, R75 ;  /* 0x0000004b30307220 */ /* 0x000fe20000410000 */
[----:B------:R-:W-:-:S07]  /*3dd0*/  FMUL.FTZ R50, R70, R71 ;  /* 0x0000004746327220 */ /* 0x000fce0000410000 */
.L_x_9112:
[----:B------:R-:W0:Y:S01]  /*3de0*/  @P1 LDC.64 R52, c[0x0][0x478] ;  /* 0x00011e00ff341b82 */ /* 0x000e220000000a00 */
[----:B------:R-:W-:-:S04]  /*3df0*/  IMAD.WIDE.U32 R126, R117, 0x10, R126 ;  /* 0x00000010757e7825 */ /* 0x000fc800078e007e */
[----:B0-----:R-:W-:-:S05]  /*3e00*/  @P1 IMAD.WIDE.U32 R52, R117, 0x10, R52 ;  /* 0x0000001075341825 */ /* 0x001fca00078e0034 */
[----:B------:R1:W-:Y:S04]  /*3e10*/  @P1 STG.E.128 desc[UR6][R52.64], R64 ;  /* 0x0000004034001986 */ /* 0x0003e8000c101d06 */
[----:B------:R1:W-:Y:S02]  /*3e20*/  STG.E.128 desc[UR6][R126.64], R48 ;  /* 0x000000307e007986 */ /* 0x0003e4000c101d06 */
.L_x_9104:
        /* <DEDUP_REMOVED lines=21> */
.L_x_9091:
        /* <DEDUP_REMOVED lines=48> */
.L_x_9090:
[----:B------:R-:W-:Y:S05]  /*4280*/  BSYNC B0 ;  /* 0x0000000000007941 */ /* 0x000fea0003800000 */
.L_x_9089:
        /* <DEDUP_REMOVED lines=49> */
[----:B------:R1:W-:Y:S04]  /*45a0*/  STS.128 [R0+0x200], R8 ;  /* 0x0002000800007388 */ /* 0x0003e80000000c00 */
[----:B------:R-:W-:Y:S01]  /*45b0*/  STS.128 [R0+0x400], R44 ;  /* 0x0004002c00007388 */ /* 0x000fe20000000c00 */
[----:B----4-:R-:W-:-:S03]  /*45c0*/  FADD.FTZ R13, R13, R26 ;  /* 0x0000001a0d0d7221 */ /* 0x010fc60000010000 */
[----:B------:R-:W-:Y:S01]  /*45d0*/  STS.128 [R0+0x600], R48 ;  /* 0x0006003000007388 */ /* 0x000fe20000000c00 */
[----:B--2---:R-:W-:Y:S01]  /*45e0*/  FADD.FTZ R27, R14, R27 ;  /* 0x0000001b0e1b7221 */ /* 0x004fe20000010000 */
[----:B------:R-:W-:Y:S01]  /*45f0*/  BAR.SYNC.DEFER_BLOCKING 0x0 ;  /* 0x0000000000007b1d */ /* 0x000fe20000010000 */
[----:B-1----:R-:W-:Y:S01]  /*4600*/  FADD.FTZ R9, R3, R24 ;  /* 0x0000001803097221 */ /* 0x002fe20000010000 */
[----:B0-----:R-:W-:-:S04]  /*4610*/  IMAD R2, R2, UR4, RZ ;  /* 0x0000000402027c24 */ /* 0x001fc8000f8e02ff */
[----:B------:R-:W0:Y:S01]  /*4620*/  LDCU.64 UR4, c[0x0][0x460] ;  /* 0x00008c00ff0477ac */ /* 0x000e220008000a00 */
[----:B------:R-:W-:-:S04]  /*4630*/  IADD3 R25, P0, PT, R2, R25, RZ ;  /* 0x0000001902197210 */ /* 0x000fc80007f1e0ff */
[----:B------:R-:W-:Y:S01]  /*4640*/  IADD3.X R2, PT, PT, RZ, RZ, RZ, P0, !PT ;  /* 0x000000ffff027210 */ /* 0x000fe200007fe4ff */
        /* <DEDUP_REMOVED lines=30> */
[----:B--2---:R-:W-:Y:S01]  /*4830*/  FADD.FTZ R11, R7, R18 ;  /* 0x00000012070b7221 */ /* 0x004fe20000010000 */
[----:B------:R-:W-:-:S02]  /*4840*/  SHF.L.U64.HI R7, R25, 0x2, R2 ;  /* 0x0000000219077819 */ /* 0x000fc40000010202 */
[----:B------:R-:W-:Y:S01]  /*4850*/  STS.128 [R0+0x200], R32 ;  /* 0x0002002000007388 */ /* 0x000fe20000000c00 */
[----:B---3--:R-:W-:Y:S01]  /*4860*/  FADD.FTZ R45, R6, R45 ;  /* 0x0000002d062d7221 */ /* 0x008fe20000010000 */
[----:B------:R-:W-:Y:S02]  /*4870*/  SHF.L.U32 R6, R25, 0x2, RZ ;  /* 0x0000000219067819 */ /* 0x000fe400000006ff */
[----:B------:R-:W-:Y:S01]  /*4880*/  STS.128 [R0+0x400], R28 ;  /* 0x0004001c00007388 */ /* 0x000fe20000000c00 */
[----:B----4-:R-:W-:Y:S01]  /*4890*/  FADD.FTZ R47, R4, R47 ;  /* 0x0000002f042f7221 */ /* 0x010fe20000010000 */
[C---:B------:R-:W-:Y:S02]  /*48a0*/  IADD3 R2, P0, PT, R6.reuse, UR18, RZ ;  /* 0x0000001206027c10 */ /* 0x040fe4000ff1e0ff */
[----:B------:R-:W-:Y:S01]  /*48b0*/  STS.128 [R0+0x600], R40 ;  /* 0x0006002800007388 */ /* 0x000fe20000000c00 */
[----:B------:R-:W-:Y:S01]  /*48c0*/  BAR.SYNC.DEFER_BLOCKING 0x0 ;  /* 0x0000000000007b1d */ /* 0x000fe20000010000 */
[----:B------:R-:W-:Y:S01]  /*48d0*/  IADD3 R4, P1, PT, R6, UR16, RZ ;  /* 0x0000001006047c10 */ /* 0x000fe2000ff3e0ff */
[----:B-----5:R-:W-:-:S03]  /*48e0*/  FADD.FTZ R15, R5, R20 ;  /* 0x00000014050f7221 */ /* 0x020fc60000010000 */
        /* <DEDUP_REMOVED lines=49> */
.L_x_9094:
        /* <DEDUP_REMOVED lines=8> */
.L_x_9115:
[----:B------:R-:W-:Y:S05]  /*4c80*/  BSYNC B2 ;  /* 0x0000000000027941 */ /* 0x000fea0003800000 */
.L_x_9114:
        /* <DEDUP_REMOVED lines=8> */
.L_x_9116:
[----:B------:R-:W-:Y:S01]  /*4d10*/  FADD.FTZ R48, R48, R137 ;  /* 0x0000008930307221 */ /* 0x000fe20000010000 */
[----:B------:R-:W-:-:S04]  /*4d20*/  HFMA2 R53, -RZ, RZ, 0, 1.1920928955078125e-07 ;  /* 0x00000002ff357431 */ /* 0x000fc800000001ff */
[----:B------:R-:W-:Y:S01]  /*4d30*/  MOV R54, R48 ;  /* 0x0000003000367202 */ /* 0x000fe20000000f00 */
[----:B------:R-:W-:-:S07]  /*4d40*/  FADD.FTZ R49, R55, R136 ;  /* 0x0000008837317221 */ /* 0x000fce0000010000 */
[----:B------:R-:W-:Y:S05]  /*4d50*/  WARPSYNC.COLLECTIVE R50, `(.L_x_9117) ;  /* 0x0000000032087348 */ /* 0x000fea0003c00000 */
[----:B------:R0:W1:Y:S02]  /*4d60*/  SHFL.BFLY P3, R55, R54, R53, R51 ;  /* 0x0c00003536377389 */ /* 0x0000640000060033 */
[----:B01----:R-:W-:Y:S05]  /*4d70*/  ENDCOLLECTIVE ;  /* 0x000000000000791b */ /* 0x003fea0003800000 */
.L_x_9117:
[----:B------:R-:W-:Y:S02]  /*4d80*/  MOV R54, R49 ;  /* 0x0000003100367202 */ /* 0x000fe40000000f00 */
[----:B------:R-:W-:-:S07]  /*4d90*/  MOV R57, R55 ;  /* 0x0000003700397202 */ /* 0x000fce0000000f00 */
[----:B------:R-:W-:Y:S05]  /*4da0*/  WARPSYNC.COLLECTIVE R50, `(.L_x_9118) ;  /* 0x0000000032087348 */ /* 0x000fea0003c00000 */
[----:B------:R0:W1:Y:S02]  /*4db0*/  SHFL.BFLY P3, R55, R54, R53, R51 ;  /* 0x0c00003536377389 */ /* 0x0000640000060033 */
[----:B01----:R-:W-:Y:S05]  /*4dc0*/  ENDCOLLECTIVE ;  /* 0x000000000000791b */ /* 0x003fea0003800000 */
.L_x_9118:
[----:B------:R-:W-:Y:S01]  /*4dd0*/  FADD.FTZ R57, R48, R57 ;  /* 0x0000003930397221 */ /* 0x000fe20000010000 */
[----:B------:R-:W-:-:S04]  /*4de0*/  HFMA2 R53, -RZ, RZ, 0, 2.384185791015625e-07 ;  /* 0x00000004ff357431 */ /* 0x000fc800000001ff */
[----:B------:R-:W-:Y:S01]  /*4df0*/  MOV R54, R57 ;  /* 0x0000003900367202 */ /* 0x000fe20000000f00 */
[----:B------:R-:W-:-:S07]  /*4e00*/  FADD.FTZ R56, R49, R55 ;  /* 0x0000003731387221 */ /* 0x000fce0000010000 */
[----:B------:R-:W-:Y:S05]  /*4e10*/  WARPSYNC.COLLECTIVE R50, `(.L_x_9119) ;  /* 0x0000000032087348 */ /* 0x000fea0003c00000 */
[----:B------:R0:W1:Y:S02]  /*4e20*/  SHFL.BFLY P3, R55, R54, R53, R51 ;  /* 0x0c00003536377389 */ /* 0x0000640000060033 */
[----:B01----:R-:W-:Y:S05]  /*4e30*/  ENDCOLLECTIVE ;  /* 0x000000000000791b */ /* 0x003fea0003800000 */
.L_x_9119:
[----:B------:R-:W-:Y:S02]  /*4e40*/  MOV R54, R56 ;  /* 0x0000003800367202 */ /* 0x000fe40000000f00 */
[----:B------:R-:W-:-:S07]  /*4e50*/  MOV R58, R55 ;  /* 0x00000037003a7202 */ /* 0x000fce0000000f00 */
[----:B------:R-:W-:Y:S05]  /*4e60*/  WARPSYNC.COLLECTIVE R50, `(.L_x_9120) ;  /* 0x0000000032087348 */ /* 0x000fea0003c00000 */
[----:B------:R0:W1:Y:S02]  /*4e70*/  SHFL.BFLY P3, R55, R54, R53, R51 ;  /* 0x0c00003536377389 */ /* 0x0000640000060033 */
[----:B01----:R-:W-:Y:S05]  /*4e80*/  ENDCOLLECTIVE ;  /* 0x000000000000791b */ /* 0x003fea0003800000 */
.L_x_9120:
[----:B------:R-:W-:Y:S01]  /*4e90*/  FADD.FTZ R58, R57, R58 ;  /* 0x0000003a393a7221 */ /* 0x000fe20000010000 */
[----:B------:R-:W-:-:S04]  /*4ea0*/  HFMA2 R53, -RZ, RZ, 0, 4.76837158203125e-07 ;  /* 0x00000008ff357431 */ /* 0x000fc800000001ff */
[----:B------:R-:W-:Y:S01]  /*4eb0*/  MOV R54, R58 ;  /* 0x0000003a00367202 */ /* 0x000fe20000000f00 */
[----:B------:R-:W-:-:S07]  /*4ec0*/  FADD.FTZ R59, R56, R55 ;  /* 0x00000037383b7221 */ /* 0x000fce0000010000 */
[----:B------:R-:W-:Y:S05]  /*4ed0*/  WARPSYNC.COLLECTIVE R50, `(.L_x_9121) ;  /* 0x0000000032087348 */ /* 0x000fea0003c00000 */
[----:B------:R0:W1:Y:S02]  /*4ee0*/  SHFL.BFLY P3, R55, R54, R53, R51 ;  /* 0x0c00003536377389 */ /* 0x0000640000060033 */
[----:B01----:R-:W-:Y:S05]  /*4ef0*/  ENDCOLLECTIVE ;  /* 0x000000000000791b */ /* 0x003fea0003800000 */
.L_x_9121:
[----:B------:R-:W-:Y:S02]  /*4f00*/  MOV R54, R59 ;  /* 0x0000003b00367202 */ /* 0x000fe40000000f00 */
[----:B------:R-:W-:-:S07]  /*4f10*/  MOV R61, R55 ;  /* 0x00000037003d7202 */ /* 0x000fce0000000f00 */
[----:B------:R-:W-:Y:S05]  /*4f20*/  WARPSYNC.COLLECTIVE R50, `(.L_x_9122) ;  /* 0x0000000032087348 */ /* 0x000fea0003c00000 */
[----:B------:R0:W1:Y:S02]  /*4f30*/  SHFL.BFLY P3, R55, R54, R53, R51 ;  /* 0x0c00003536377389 */ /* 0x0000640000060033 */
[----:B01----:R-:W-:Y:S05]  /*4f40*/  ENDCOLLECTIVE ;  /* 0x000000000000791b */ /* 0x003fea0003800000 */
.L_x_9122:
[----:B------:R-:W-:Y:S01]  /*4f50*/  FADD.FTZ R48, R58, R61 ;  /* 0x0000003d3a307221 */ /* 0x000fe20000010000 */
[----:B------:R-:W-:-:S04]  /*4f60*/  HFMA2 R53, -RZ, RZ, 0, 9.5367431640625e-07 ;  /* 0x00000010ff357431 */ /* 0x000fc800000001ff */
[----:B------:R-:W-:Y:S01]  /*4f70*/  MOV R54, R48 ;  /* 0x0000003000367202 */ /* 0x000fe20000000f00 */
[----:B------:R-:W-:-:S07]  /*4f80*/  FADD.FTZ R49, R59, R55 ;  /* 0x000000373b317221 */ /* 0x000fce0000010000 */
[----:B------:R-:W-:Y:S05]  /*4f90*/  WARPSYNC.COLLECTIVE R50, `(.L_x_9123) ;  /* 0x0000000032087348 */ /* 0x000fea0003c00000 */
[----:B------:R0:W1:Y:S02]  /*4fa0*/  SHFL.BFLY P3, R55, R54, R53, R51 ;  /* 0x0c00003536377389 */ /* 0x0000640000060033 */
[----:B01----:R-:W-:Y:S05]  /*4fb0*/  ENDCOLLECTIVE ;  /* 0x000000000000791b */ /* 0x003fea0003800000 */
.L_x_9123:
[----:B------:R-:W-:Y:S02]  /*4fc0*/  MOV R54, R49 ;  /* 0x0000003100367202 */ /* 0x000fe40000000f00 */
[----:B------:R-:W-:-:S07]  /*4fd0*/  MOV R57, R55 ;  /* 0x0000003700397202 */ /* 0x000fce0000000f00 */
[----:B------:R-:W-:Y:S05]  /*4fe0*/  WARPSYNC.COLLECTIVE R50, `(.L_x_9124) ;  /* 0x0000000032087348 */ /* 0x000fea0003c00000 */
[----:B------:R0:W1:Y:S02]  /*4ff0*/  SHFL.BFLY P3, R55, R54, R53, R51 ;  /* 0x0c00003536377389 */ /* 0x0000640000060033 */
[----:B01----:R-:W-:Y:S05]  /*5000*/  ENDCOLLECTIVE ;  /* 0x000000000000791b */ /* 0x003fea0003800000 */
.L_x_9124:
[----:B------:R-:W-:Y:S05]  /*5010*/  BRA `(.L_x_9125) ;  /* 0xffffffcc00207947 */ /* 0x000fea000383ffff */
.L_x_9126:
        /* <DEDUP_REMOVED lines=14> */
.L_x_11313:


//--------------------- .text._ZN10layer_norm13ln_bwd_kernelINS_13Kernel_traitsI6__halfffffjLj512ELj1ELj4ELj1ELj16ENS_18Kernel_traits_baseILj512ES2_ffffjLj128EEEEELb0ELb1ELb1ELb0EEEvNS_9BwdParamsE --------------------------
	.section	.text._ZN10layer_norm13ln_bwd_kernelINS_13Kernel_traitsI6__halfffffjLj512ELj1ELj4ELj1ELj16ENS_18Kernel_traits_baseILj512ES2_ffffjLj128EEEEELb0ELb1ELb1ELb0EEEvNS_9BwdParamsE,"ax",@progbits
	.align	128
        .global         _ZN10layer_norm13ln_bwd_kernelINS_13Kernel_traitsI6__halfffffjLj512ELj1ELj4ELj1ELj16ENS_18Kernel_traits_baseILj512ES2_ffffjLj128EEEEELb0ELb1ELb1ELb0EEEvNS_9BwdParamsE
        .type           _ZN10layer_norm13ln_bwd_kernelINS_13Kernel_traitsI6__halfffffjLj512ELj1ELj4ELj1ELj16ENS_18Kernel_traits_baseILj512ES2_ffffjLj128EEEEELb0ELb1ELb1ELb0EEEvNS_9BwdParamsE,@function
        .size           _ZN10layer_norm13ln_bwd_kernelINS_13Kernel_traitsI6__halfffffjLj512ELj1ELj4ELj1ELj16ENS_18Kernel_traits_baseILj512ES2_ffffjLj128EEEEELb0ELb1ELb1ELb0EEEvNS_9BwdParamsE,(.L_x_11314 - _ZN10layer_norm13ln_bwd_kernelINS_13Kernel_traitsI6__halfffffjLj512ELj1ELj4ELj1ELj16ENS_18Kernel_traits_baseILj512ES2_ffffjLj128EEEEELb0ELb1ELb1ELb0EEEvNS_9BwdParamsE)
        .other          _ZN10layer_norm13ln_bwd_kernelINS_13Kernel_traitsI6__halfffffjLj512ELj1ELj4ELj1ELj16ENS_18Kernel_traits_baseILj512ES2_ffffjLj128EEEEELb0ELb1ELb1ELb0EEEvNS_9BwdParamsE,@"STO_CUDA_ENTRY STV_DEFAULT"
_ZN10layer_norm13ln_bwd_kernelINS_13Kernel_traitsI6__halfffffjLj512ELj1ELj4ELj1ELj16ENS_18Kernel_traits_baseILj512ES2_ffffjLj128EEEEELb0ELb1ELb1ELb0EEEvNS_9BwdParamsE:
.text._ZN10layer_norm13ln_bwd_kernelINS_13Kernel_traitsI6__halfffffjLj512ELj1ELj4ELj1ELj16ENS_18Kernel_traits_baseILj512ES2_ffffjLj128EEEEELb0ELb1ELb1ELb0EEEvNS_9BwdParamsE:
        /* <DEDUP_REMOVED lines=19> */
[C---:B------:R-:W-:Y:S01]  /*0130*/  ISETP.GE.U32.AND P1, PT, R92.reuse, 0x40, PT ;  /* 0x000000405c00780c */ /* 0x040fe20003f26070 */
[----:B------:R-:W2:Y:S01]  /*0140*/  S2UR UR4, SR_CTAID.X ;  /* 0x00000000000479c3 */ /* 0x000ea20000002500 */
[C---:B------:R-:W-:Y:S02]  /*0150*/  ISETP.GE.U32.AND P2, PT, R92.reuse, 0x60, PT ;  /* 0x000000605c00780c */ /* 0x040fe40003f46070 */
[----:B------:R-:W-:-:S07]  /*0160*/  ISETP.GE.U32.AND P3, PT, R92, 0x80, PT ;  /* 0x000000805c00780c */ /* 0x000fce0003f66070 */
[----:B------:R-:W3:Y:S08]  /*0170*/  @P0 LDC.64 R4, c[0x0][0x3d0] ;  /* 0x0000f400ff040b82 */ /* 0x000ef00000000a00 */
[----:B------:R-:W4:Y:S08]  /*0180*/  @P0 LDC.64 R6, c[0x0][0x3e8] ;  /* 0x0000fa00ff060b82 */ /* 0x000f300000000a00 */
[----:B------:R-:W1:Y:S08]  /*0190*/  @P1 LDC.64 R8, c[0x0][0x3d0] ;  /* 0x0000f400ff081b82 */ /* 0x000e700000000a00 */
[----:B------:R-:W0:Y:S01]  /*01a0*/  @P1 LDC.64 R10, c[0x0][0x3e8] ;  /* 0x0000fa00ff0a1b82 */ /* 0x000e220000000a00 */
[----:B--2---:R-:W-:Y:S01]  /*01b0*/  USHF.L.U32 UR4, UR4, 0x2, URZ ;  /* 0x0000000204047899 */ /* 0x004fe200080006ff */
[----:B---3--:R-:W-:Y:S01]  /*01c0*/  @P0 IMAD.WIDE.U32 R4, R25, 0x8, R4 ;  /* 0x0000000819040825 */ /* 0x008fe200078e0004 */
[----:B------:R-:W-:-:S05]  /*01d0*/  SHF.R.U32.HI R91, RZ, 0x5, R93 ;  /* 0x00000005ff5b7819 */ /* 0x000fca000001165d */
[----:B------:R-:W2:Y:S01]  /*01e0*/  @P2 LDC.64 R16, c[0x0][0x3d0] ;  /* 0x0000f400ff102b82 */ /* 0x000ea20000000a00 */
[C---:B----4-:R-:W-:Y:S01]  /*01f0*/  @P0 IMAD.WIDE.U32 R6, R25.reuse, 0x8, R6 ;  /* 0x0000000819060825 */ /* 0x050fe200078e0006 */
[----:B------:R-:W-:Y:S01]  /*0200*/  @P0 LOP3.LUT R25, R25, 0x20, RZ, 0xfc, !PT ;  /* 0x0000002019190812 */ /* 0x000fe200078efcff */
[----:B------:R-:W5:Y:S05]  /*0210*/  @P0 LDG.E.64 R54, desc[UR6][R4.64] ;  /* 0x0000000604360981 */ /* 0x000f6a000c1e1b00 */
[----:B------:R-:W3:Y:S08]  /*0220*/  @P2 LDC.64 R18, c[0x0][0x3e8] ;  /* 0x0000fa00ff122b82 */ /* 0x000ef00000000a00 */
[----:B------:R-:W4:Y:S08]  /*0230*/  @P3 LDC.64 R20, c[0x0][0x3d0] ;  /* 0x0000f400ff143b82 */ /* 0x000f300000000a00 */
[----:B------:R-:W4:Y:S01]  /*0240*/  @P3 LDC.64 R22, c[0x0][0x3e8] ;  /* 0x0000fa00ff163b82 */ /* 0x000f220000000a00 */
[----:B------:R-:W-:Y:S01]  /*0250*/  LOP3.LUT R91, R91, UR4, RZ, 0xfc, !PT ;  /* 0x000000045b5b7c12 */ /* 0x000fe2000f8efcff */
[C---:B-1----:R-:W-:Y:S01]  /*0260*/  @P1 IMAD.WIDE.U32 R12, R25.reuse, 0x8, R8 ;  /* 0x00000008190c1825 */ /* 0x042fe200078e0008 */
[----:B------:R-:W5:Y:S03]  /*0270*/  @P0 LDG.E.64 R56, desc[UR6][R6.64] ;  /* 0x0000000606380981 */ /* 0x000f66000c1e1b00 */
[C---:B0-----:R-:W-:Y:S01]  /*0280*/  @P1 IMAD.WIDE.U32 R14, R25.reuse, 0x8, R10 ;  /* 0x00000008190e1825 */ /* 0x041fe200078e000a */
[----:B------:R-:W-:Y:S01]  /*0290*/  @P1 IADD3 R25, PT, PT, R25, 0x20, RZ ;  /* 0x0000002019191810 */ /* 0x000fe20007ffe0ff */
[----:B------:R-:W5:Y:S01]  /*02a0*/  @P1 LDG.E.64 R58, desc[UR6][R12.64] ;  /* 0x000000060c3a1981 */ /* 0x000f62000c1e1b00 */
[----:B------:R-:W-:-:S03]  /*02b0*/  ISETP.GE.AND P0, PT, R91, UR5, PT ;  /* 0x000000055b007c0c */ /* 0x000fc6000bf06270 */
[C---:B--2---:R-:W-:Y:S01]  /*02c0*/  @P2 IMAD.WIDE.U32 R16, R25.reuse, 0x8, R16 ;  /* 0x0000000819102825 */ /* 0x044fe200078e0010 */
[----:B------:R-:W5:Y:S03]  /*02d0*/  @P1 LDG.E.64 R60, desc[UR6][R14.64] ;  /* 0x000000060e3c1981 */ /* 0x000f66000c1e1b00 */
[C---:B---3--:R-:W-:Y:S01]  /*02e0*/  @P2 IMAD.WIDE.U32 R18, R25.reuse, 0x8, R18 ;  /* 0x0000000819122825 */ /* 0x048fe200078e0012 */
[----:B------:R-:W-:Y:S01]  /*02f0*/  @P2 IADD3 R25, PT, PT, R25, 0x20, RZ ;  /* 0x0000002019192810 */ /* 0x000fe20007ffe0ff */
[----:B------:R0:W5:Y:S04]  /*0300*/  @P2 LDG.E.64 R62, desc[UR6][R16.64] ;  /* 0x00000006103e2981 */ /* 0x000168000c1e1b00 */
[C---:B----4-:R-:W-:Y:S01]  /*0310*/  @P3 IMAD.WIDE.U32 R8, R25.reuse, 0x8, R20 ;  /* 0x0000000819083825 */ /* 0x050fe200078e0014 */
[----:B------:R1:W5:Y:S03]  /*0320*/  @P2 LDG.E.64 R2, desc[UR6][R18.64] ;  /* 0x0000000612022981 */ /* 0x000366000c1e1b00 */
[----:B------:R-:W-:Y:S01]  /*0330*/  @P3 IMAD.WIDE.U32 R10, R25, 0x8, R22 ;  /* 0x00000008190a3825 */ /* 0x000fe200078e0016 */
[----:B------:R2:W5:Y:S01]  /*0340*/  @P3 LDG.E.64 R64, desc[UR6][R8.64] ;  /* 0x0000000608403981 */ /* 0x000562000c1e1b00 */
[----:B------:R-:W-:-:S02]  /*0350*/  CS2R R48, SRZ ;  /* 0x0000000000307805 */ /* 0x000fc4000001ff00 */
[----:B------:R-:W-:Y:S02]  /*0360*/  CS2R R50, SRZ ;  /* 0x0000000000327805 */ /* 0x000fe4000001ff00 */
[----:B------:R-:W-:Y:S01]  /*0370*/  CS2R R44, SRZ ;  /* 0x00000000002c7805 */ /* 0x000fe2000001ff00 */
[----:B------:R3:W5:Y:S01]  /*0380*/  @P3 LDG.E.64 R52, desc[UR6][R10.64] ;  /* 0x000000060a343981 */ /* 0x000762000c1e1b00 */
        /* <DEDUP_REMOVED lines=14> */
[----:B-1----:R-:W-:Y:S02]  /*0470*/  CS2R R18, SRZ ;  /* 0x0000000000127805 */ /* 0x002fe4000001ff00 */
[----:B------:R-:W-:-:S02]  /*0480*/  CS2R R12, SRZ ;  /* 0x00000000000c7805 */ /* 0x000fc4000001ff00 */
[----:B------:R-:W-:Y:S02]  /*0490*/  CS2R R14, SRZ ;  /* 0x00000000000e7805 */ /* 0x000fe4000001ff00 */
[----:B--2---:R-:W-:Y:S02]  /*04a0*/  CS2R R8, SRZ ;  /* 0x0000000000087805 */ /* 0x004fe4000001ff00 */
[----:B---3--:R-:W-:Y:S02]  /*04b0*/  CS2R R10, SRZ ;  /* 0x00000000000a7805 */ /* 0x008fe4000001ff00 */
[----:B------:R-:W-:Y:S02]  /*04c0*/  CS2R R4, SRZ ;  /* 0x0000000000047805 */ /* 0x000fe4000001ff00 */
[----:B------:R-:W-:Y:S01]  /*04d0*/  CS2R R6, SRZ ;  /* 0x0000000000067805 */ /* 0x000fe2000001ff00 */
[----:B------:R-:W-:Y:S06]  /*04e0*/  @P0 BRA `(.L_x_9127) ;  /* 0x0000004400b40947 */ /* 0x000fec0003800000 */
[----:B-----5:R-:W-:Y:S02]  /*04f0*/  MOV R143, R2 ;  /* 0x00000002008f7202 */ /* 0x020fe40000000f00 */
        /* <DEDUP_REMOVED lines=31> */
[--C-:B------:R-:W-:Y:S02]  /*06f0*/  SHF.R.U64 R11, R56, 0x10, R57.reuse ;  /* 0x00000010380b7819 */ /* 0x100fe40000001239 */
[----:B------:R-:W-:Y:S02]  /*0700*/  CS2R R18, SRZ ;  /* 0x0000000000127805 */ /* 0x000fe4000001ff00 */
[----:B------:R-:W-:Y:S02]  /*0710*/  MOV R140, R57 ;  /* 0x00000039008c7202 */ /* 0x000fe40000000f00 */
[----:B------:R-:W-:-:S02]  /*0720*/  SHF.R.U32.HI R12, RZ, 0x10, R57 ;  /* 0x00000010ff0c7819 */ /* 0x000fc40000011639 */
[----:B------:R-:W-:Y:S02]  /*0730*/  MOV R141, R60 ;  /* 0x0000003c008d7202 */ /* 0x000fe40000000f00 */
[--C-:B------:R-:W-:Y:S02]  /*0740*/  SHF.R.U64 R13, R60, 0x10, R61.reuse ;  /* 0x000000103c0d7819 */ /* 0x100fe4000000123d */
[----:B------:R-:W-:Y:S02]  /*0750*/  MOV R142, R61 ;  /* 0x0000003d008e7202 */ /* 0x000fe40000000f00 */
[----:B------:R-:W-:Y:S02]  /*0760*/  SHF.R.U32.HI R14, RZ, 0x10, R61 ;  /* 0x00000010ff0e7819 */ /* 0x000fe4000001163d */
[----:B------:R-:W-:Y:S02]  /*0770*/  SHF.R.U64 R2, R2, 0x10, R3 ;  /* 0x0000001002027819 */ /* 0x000fe40000001203 */
[----:B------:R-:W-:-:S02]  /*0780*/  MOV R144, R3 ;  /* 0x0000000300907202 */ /* 0x000fc40000000f00 */
[----:B------:R-:W-:Y:S02]  /*0790*/  MOV R145, R52 ;  /* 0x0000003400917202 */ /* 0x000fe40000000f00 */
[--C-:B------:R-:W-:Y:S02]  /*07a0*/  SHF.R.U64 R15, R52, 0x10, R53.reuse ;  /* 0x00000010340f7819 */ /* 0x100fe40000001235 */
[----:B------:R-:W-:Y:S02]  /*07b0*/  MOV R146, R53 ;  /* 0x0000003500927202 */ /* 0x000fe40000000f00 */
[----:B------:R-:W-:Y:S02]  /*07c0*/  SHF.R.U32.HI R16, RZ, 0x10, R53 ;  /* 0x00000010ff107819 */ /* 0x000fe40000011635 */
[----:B------:R-:W-:Y:S02]  /*07d0*/  MOV R95, R54 ;  /* 0x00000036005f7202 */ /* 0x000fe40000000f00 */
[----:B------:R-:W-:-:S02]  /*07e0*/  SHF.R.U64 R0, R54, 0x10, R55 ;  /* 0x0000001036007819 */ /* 0x000fc40000001237 */
[----:B------:R-:W-:Y:S02]  /*07f0*/  SHF.R.U32.HI R3, RZ, 0x10, R3 ;  /* 0x00000010ff037819 */ /* 0x000fe40000011603 */
[----:B------:R-:W-:Y:S02]  /*0800*/  PRMT R131, R131, 0x5410, R4 ;  /* 0x0000541083837816 */ /* 0x000fe40000000004 */
[----:B------:R-:W-:Y:S02]  /*0810*/  PRMT R133, R133, 0x5410, R5 ;  /* 0x0000541085857816 */ /* 0x000fe40000000005 */
[----:B------:R-:W-:Y:S02]  /*0820*/  CS2R R4, SRZ ;  /* 0x0000000000047805 */ /* 0x000fe4000001ff00 */
[----:B------:R-:W-:Y:S02]  /*0830*/  PRMT R134, R134, 0x5410, R6 ;  /* 0x0000541086867816 */ /* 0x000fe40000000006 */
[----:B------:R-:W-:-:S02]  /*0840*/  PRMT R135, R135, 0x5410, R7 ;  /* 0x0000541087877816 */ /* 0x000fc40000000007 */
[----:B------:R-:W-:Y:S02]  /*0850*/  CS2R R6, SRZ ;  /* 0x0000000000067805 */ /* 0x000fe4000001ff00 */
        /* <DEDUP_REMOVED lines=13> */
[----:B------:R-:W-:Y:S02]  /*0930*/  CS2R R16, SRZ ;  /* 0x0000000000107805 */ /* 0x000fe4000001ff00 */
[----:B------:R-:W-:Y:S02]  /*0940*/  PRMT R95, R0, 0x5410, R95 ;  /* 0x00005410005f7816 */ /* 0x000fe4000000005f */
[----:B------:R-:W-:Y:S02]  /*0950*/  PRMT R143, R143, 0x5410, R2 ;  /* 0x000054108f8f7816 */ /* 0x000fe40000000002 */
[----:B------:R-:W-:-:S07]  /*0960*/  PRMT R144, R144, 0x5410, R3 ;  /* 0x0000541090907816 */ /* 0x000fce0000000003 */
.L_x_9198:
        /* <DEDUP_REMOVED lines=50> */
[----:B------:R-:W-:Y:S02]  /*0c90*/  HADD2.F32 R103, -RZ, R95.H1_H1 ;  /* 0x3000005fff677230 */ /* 0x000fe40000004100 */
[----:B--2---:R-:W-:-:S05]  /*0ca0*/  @P0 IMAD.WIDE.U32 R112, R130, 0x10, R112 ;  /* 0x0000001082700825 */ /* 0x004fca00078e0070 */
[----:B------:R0:W5:Y:S01]  /*0cb0*/  @P0 LDG.E.128 R52, desc[UR6][R112.64] ;  /* 0x0000000670340981 */ /* 0x000162000c1e1d00 */
[----:B------:R-:W-:Y:S02]  /*0cc0*/  IADD3 R132, PT, PT, R132, 0x20, RZ ;  /* 0x0000002084847810 */ /* 0x000fe40007ffe0ff */
        /* <DEDUP_REMOVED lines=17> */
[----:B0-----:R-:W-:Y:S01]  /*0de0*/  FMUL.FTZ R112, R82, R85 ;  /* 0x0000005552707220 */ /* 0x001fe20000410000 */
        /* <DEDUP_REMOVED lines=14> */
.L_x_9131:
[----:B------:R-:W-:Y:S05]  /*0ed0*/  BSYNC.RECONVERGENT B1 ;  /* 0x0000000000017941 */ /* 0x000fea0003800200 */
.L_x_9130:
        /* <DEDUP_REMOVED lines=47> */
.L_x_9133:
[----:B------:R-:W-:Y:S05]  /*11d0*/  BSYNC.RECONVERGENT B1 ;  /* 0x0000000000017941 */ /* 0x000fea0003800200 */
.L_x_9132:
        /* <DEDUP_REMOVED lines=47> */
.L_x_9135:
[----:B------:R-:W-:Y:S05]  /*14d0*/  BSYNC.RECONVERGENT B1 ;  /* 0x0000000000017941 */ /* 0x000fea0003800200 */
.L_x_9134:
        /* <DEDUP_REMOVED lines=12> */
[--C-:B------:R-:W-:Y:S01]  /*15a0*/  HADD2.F32 R119, -RZ, R138.reuse.H0_H0 ;  /* 0x2000008aff777230 */ /* 0x100fe20000004100 */
[----:B------:R0:W5:Y:S02]  /*15b0*/  @P0 LDG.E.128 R64, desc[UR6][R120.64] ;  /* 0x0000000678400981 */ /* 0x000164000c1e1d00 */
[----:B0-----:R-:W-:Y:S02]  /*15c0*/  HADD2.F32 R120, -RZ, R138.H1_H1 ;  /* 0x3000008aff787230 */ /* 0x001fe40000004100 */
[C---:B---3--:R-:W-:Y:S01]  /*15d0*/  FADD.FTZ R102, -R129.reuse, R84 ;  /* 0x0000005481667221 */ /* 0x048fe20000010100 */
[C---:B------:R-:W-:Y:S01]  /*15e0*/  FADD.FTZ R110, -R129.reuse, R85 ;  /* 0x00000055816e7221 */ /* 0x040fe20000010100 */
[----:B------:R-:W-:Y:S02]  /*15f0*/  HADD2.F32 R84, -RZ, R137.H1_H1 ;  /* 0x30000089ff547230 */ /* 0x000fe40000004100 */
[----:B------:R-:W-:Y:S01]  /*1600*/  FADD.FTZ R86, -R129, R86 ;  /* 0x0000005681567221 */ /* 0x000fe20000010100 */
[C---:B-----5:R-:W-:Y:S01]  /*1610*/  FMUL.FTZ R101, R89.reuse, R102 ;  /* 0x0000006659657220 */ /* 0x060fe20000410000 */
[----:B------:R-:W-:Y:S01]  /*1620*/  FMUL.FTZ R110, R89, R110 ;  /* 0x0000006e596e7220 */ /* 0x000fe20000410000 */
[----:B------:R-:W-:Y:S01]  /*1630*/  FADD.FTZ R122, -R129, R87 ;  /* 0x00000057817a7221 */ /* 0x000fe20000010100 */
        /* <DEDUP_REMOVED lines=23> */
.L_x_9129:
        /* <DEDUP_REMOVED lines=30> */
.L_x_9136:
[----:B------:R-:W-:Y:S05]  /*1990*/  BSYNC.RECONVERGENT B0 ;  /* 0x0000000000007941 */ /* 0x000fea0003800200 */
.L_x_9128:
        /* <DEDUP_REMOVED lines=21> */
.L_x_9216:
        /* <DEDUP_REMOVED lines=17> */
[----:B------:R-:W0:Y:S02]  /*1c00*/  LDC.64 R68, c[0x0][0x390] ;  /* 0x0000e400ff447b82 */ /* 0x000e240000000a00 */
[----:B0-----:R-:W-:-:S06]  /*1c10*/  IMAD.WIDE.U32 R68, R85, 0x10, R68 ;  /* 0x0000001055447825 */ /* 0x001fcc00078e0044 */
[----:B------:R-:W5:Y:S02]  /*1c20*/  LDG.E.128 R68, desc[UR6][R68.64] ;  /* 0x0000000644447981 */ /* 0x000f64000c1e1d00 */
.L_x_9141:
[----:B------:R-:W-:Y:S05]  /*1c30*/  BSYNC.RECONVERGENT B1 ;  /* 0x0000000000017941 */ /* 0x000fea0003800200 */
.L_x_9140:
        /* <DEDUP_REMOVED lines=18> */
[----:B-----5:R-:W-:Y:S01]  /*1d60*/  FFMA.FTZ R16, R68, R81, R16 ;  /* 0x0000005144107223 */ /* 0x020fe20000010010 */
[----:B------:R-:W-:-:S07]  /*1d70*/  FMUL.FTZ R72, R81, R80 ;  /* 0x0000005051487220 */ /* 0x000fce0000410000 */
.L_x_9146:
[----:B------:R-:W-:Y:S05]  /*1d80*/  BSYNC.RECONVERGENT B2 ;  /* 0x0000000000027941 */ /* 0x000fea0003800200 */
.L_x_9145:
        /* <DEDUP_REMOVED lines=9> */
[----:B-----5:R-:W-:Y:S01]  /*1e20*/  FFMA.FTZ R17, R69, R80, R17 ;  /* 0x0000005045117223 */ /* 0x020fe20000010011 */
[----:B------:R-:W-:-:S07]  /*1e30*/  FMUL.FTZ R73, R80, R73 ;  /* 0x0000004950497220 */ /* 0x000fce0000410000 */
.L_x_9148:
[----:B------:R-:W-:Y:S05]  /*1e40*/  BSYNC.RECONVERGENT B2 ;  /* 0x0000000000027941 */ /* 0x000fea0003800200 */
.L_x_9147:
        /* <DEDUP_REMOVED lines=11> */
.L_x_9150:
[----:B------:R-:W-:Y:S05]  /*1f00*/  BSYNC.RECONVERGENT B2 ;  /* 0x0000000000027941 */ /* 0x000fea0003800200 */
.L_x_9149:
        /* <DEDUP_REMOVED lines=9> */
[----:B------:R-:W-:Y:S01]  /*1fa0*/  FMUL.FTZ R75, R80, R75 ;  /* 0x0000004b504b7220 */ /* 0x000fe20000410000 */
[----:B------:R-:W-:Y:S06]  /*1fb0*/  BRA `(.L_x_9151) ;  /* 0x0000000400d47947 */ /* 0x000fec0003800000 */
.L_x_9144:
[----:B------:R-:W0:Y:S01]  /*1fc0*/  @P2 LDC R81, c[0x0][0x40c] ;  /* 0x00010300ff512b82 */ /* 0x000e220000000800 */
[-CC-:B------:R-:W-:Y:S01]  /*1fd0*/  FFMA.FTZ R77, R3, R2.reuse, R87.reuse ;  /* 0x00000002034d7223 */ /* 0x180fe20000010057 */
[-CC-:B------:R-:W-:Y:S01]  /*1fe0*/  FFMA.FTZ R78, R104, R2.reuse, R87.reuse ;  /* 0x00000002684e7223 */ /* 0x180fe20000010057 */
[----:B------:R-:W-:Y:S01]  /*1ff0*/  ISETP.GT.AND P0, PT, R90, RZ, PT ;  /* 0x000000ff5a00720c */ /* 0x000fe20003f04270 */
[-C--:B------:R-:W-:Y:S01]  /*2000*/  FFMA.FTZ R88, R114, R2.reuse, R87 ;  /* 0x0000000272587223 */ /* 0x080fe20000010057 */
[----:B------:R-:W-:Y:S01]  /*2010*/  FADD.FTZ R76, R96, -R77 ;  /* 0x8000004d604c7221 */ /* 0x000fe20000010000 */
[----:B------:R-:W-:Y:S01]  /*2020*/  FFMA.FTZ R77, R111, R2, R87 ;  /* 0x000000026f4d7223 */ /* 0x000fe20000010057 */
[----:B------:R-:W-:Y:S01]  /*2030*/  FADD.FTZ R78, R103, -R78 ;  /* 0x8000004e674e7221 */ /* 0x000fe20000010000 */
[----:B------:R-:W1:Y:S01]  /*2040*/  @P2 LDC R79, c[0x0][0x40c] ;  /* 0x00010300ff4f2b82 */ /* 0x000e620000000800 */
[C---:B------:R-:W-:Y:S01]  /*2050*/  FMUL.FTZ R76, R89.reuse, R76 ;  /* 0x0000004c594c7220 */ /* 0x040fe20000410000 */
[----:B------:R-:W-:Y:S01]  /*2060*/  FADD.FTZ R82, R112, -R77 ;  /* 0x8000004d70527221 */ /* 0x000fe20000010000 */
[----:B------:R-:W-:Y:S01]  /*2070*/  FMUL.FTZ R77, R89, R78 ;  /* 0x0000004e594d7220 */ /* 0x000fe20000410000 */
[----:B------:R-:W-:-:S02]  /*2080*/  @P2 HADD2.F32 R78, -RZ, R139.H0_H0 ;  /* 0x2000008bff4e2230 */ /* 0x000fc40000004100 */
[----:B------:R-:W-:Y:S01]  /*2090*/  FADD.FTZ R88, R113, -R88 ;  /* 0x8000005871587221 */ /* 0x000fe20000010000 */
[----:B------:R-:W-:Y:S01]  /*20a0*/  FSEL R76, R76, RZ, P0 ;  /* 0x000000ff4c4c7208 */ /* 0x000fe20000000000 */
[----:B------:R-:W-:Y:S01]  /*20b0*/  FMUL.FTZ R82, R89, R82 ;  /* 0x0000005259527220 */ /* 0x000fe20000410000 */
[----:B------:R-:W2:Y:S01]  /*20c0*/  @P2 LDC R80, c[0x0][0x40c] ;  /* 0x00010300ff502b82 */ /* 0x000ea20000000800 */
[----:B------:R-:W-:Y:S01]  /*20d0*/  FSEL R77, R77, RZ, P0 ;  /* 0x000000ff4d4d7208 */ /* 0x000fe20000000000 */
[----:B------:R-:W-:Y:S01]  /*20e0*/  FMUL.FTZ R88, R89, R88 ;  /* 0x0000005859587220 */ /* 0x000fe20000410000 */
[----:B------:R-:W-:Y:S02]  /*20f0*/  @P2 HADD2.F32 R83, -RZ, R139.H1_H1 ;  /* 0x3000008bff532230 */ /* 0x000fe40000004100 */
[----:B0-----:R-:W-:-:S04]  /*2100*/  @P2 FMUL.FTZ R81, R76, R81 ;  /* 0x000000514c512220 */ /* 0x001fc80000410000 */
[-C--:B------:R-:W-:Y:S01]  /*2110*/  @P2 FMUL.FTZ R72, R78, R81.reuse ;  /* 0x000000514e482220 */ /* 0x080fe20000410000 */
[----:B------:R-:W-:Y:S01]  /*2120*/  FSEL R78, R82, RZ, P0 ;  /* 0x000000ff524e7208 */ /* 0x000fe20000000000 */
[----:B------:R-:W-:Y:S02]  /*2130*/  @P2 HADD2.F32 R82, -RZ, R140.H0_H0 ;  /* 0x2000008cff522230 */ /* 0x000fe40000004100 */
[----:B-----5:R-:W-:Y:S01]  /*2140*/  @P2 FFMA.FTZ R16, R68, R81, R16 ;  /* 0x0000005144102223 */ /* 0x020fe20000010010 */
[----:B------:R-:W-:Y:S01]  /*2150*/  FSEL R81, R88, RZ, P0 ;  /* 0x000000ff58517208 */ /* 0x000fe20000000000 */
[----:B-1----:R-:W-:-:S04]  /*2160*/  @P2 FMUL.FTZ R79, R78, R79 ;  /* 0x0000004f4e4f2220 */ /* 0x002fc80000410000 */
[-C--:B------:R-:W-:Y:S01]  /*2170*/  @P2 FMUL.FTZ R74, R82, R79.reuse ;  /* 0x0000004f524a2220 */ /* 0x080fe20000410000 */
[----:B------:R-:W-:Y:S01]  /*2180*/  @P2 FFMA.FTZ R18, R70, R79, R18 ;  /* 0x0000004f46122223 */ /* 0x000fe20000010012 */
[----:B--2---:R-:W-:Y:S01]  /*2190*/  @P2 FMUL.FTZ R80, R77, R80 ;  /* 0x000000504d502220 */ /* 0x004fe20000410000 */
[----:B------:R-:W-:-:S03]  /*21a0*/  MOV R79, R81 ;  /* 0x00000051004f7202 */ /* 0x000fc60000000f00 */
[-C--:B------:R-:W-:Y:S01]  /*21b0*/  @P2 FMUL.FTZ R73, R83, R80.reuse ;  /* 0x0000005053492220 */ /* 0x080fe20000410000 */
[----:B------:R-:W-:Y:S01]  /*21c0*/  @P2 FFMA.FTZ R17, R69, R80, R17 ;  /* 0x0000005045112223 */ /* 0x000fe20000010011 */
[----:B------:R-:W-:Y:S06]  /*21d0*/  @!P2 BRA `(.L_x_9151) ;  /* 0x00000004004ca947 */ /* 0x000fec0003800000 */
[----:B------:R-:W-:Y:S02]  /*21e0*/  HADD2.F32 R75, -RZ, R140.H1_H1 ;  /* 0x3000008cff4b7230 */ /* 0x000fe40000004100 */
[----:B------:R-:W-:-:S04]  /*21f0*/  FMUL.FTZ R80, R81, UR14 ;  /* 0x0000000e51507c20 */ /* 0x000fc80008410000 */
[-C--:B------:R-:W-:Y:S01]  /*2200*/  FFMA.FTZ R19, R71, R80.reuse, R19 ;  /* 0x0000005047137223 */ /* 0x080fe20000010013 */
[----:B------:R-:W-:Y:S01]  /*2210*/  FMUL.FTZ R75, R75, R80 ;  /* 0x000000504b4b7220 */ /* 0x000fe20000410000 */
[----:B------:R-:W-:Y:S06]  /*2220*/  BRA `(.L_x_9151) ;  /* 0x0000000400387947 */ /* 0x000fec0003800000 */
.L_x_9143:
        /* <DEDUP_REMOVED lines=12> */
[----:B------:R-:W-:Y:S01]  /*22f0*/  @P1 FADD.FTZ R147, R112, -R147 ;  /* 0x8000009370931221 */ /* 0x000fe20000010000 */
[----:B------:R-:W1:Y:S01]  /*2300*/  @P2 LDC R83, c[0x0][0x40c] ;  /* 0x00010300ff532b82 */ /* 0x000e620000000800 */
[----:B------:R-:W-:Y:S01]  /*2310*/  MOV R82, R53 ;  /* 0x0000003500527202 */ /* 0x000fe20000000f00 */
[C---:B------:R-:W-:Y:S01]  /*2320*/  @P1 FFMA.FTZ R88, R89.reuse, R123, R52 ;  /* 0x0000007b59581223 */ /* 0x040fe20000010034 */
[----:B------:R-:W-:Y:S01]  /*2330*/  MOV R81, R54 ;  /* 0x0000003600517202 */ /* 0x000fe20000000f00 */
[C---:B------:R-:W-:Y:S01]  /*2340*/  @P1 FFMA.FTZ R82, R89.reuse, R124, R53 ;  /* 0x0000007c59521223 */ /* 0x040fe20000010035 */
[----:B------:R-:W-:-:S03]  /*2350*/  @P1 FFMA.FTZ R81, R89, R147, R54 ;  /* 0x0000009359511223 */ /* 0x000fc60000010036 */
[----:B------:R-:W2:Y:S01]  /*2360*/  @P2 LDC R80, c[0x0][0x40c] ;  /* 0x00010300ff502b82 */ /* 0x000ea20000000800 */
[----:B0-----:R-:W-:Y:S01]  /*2370*/  @P2 FMUL.FTZ R123, R88, R129 ;  /* 0x00000081587b2220 */ /* 0x001fe20000410000 */
[----:B------:R-:W-:-:S03]  /*2380*/  @P2 HADD2.F32 R88, -RZ, R139.H0_H0 ;  /* 0x2000008bff582230 */ /* 0x000fc60000004100 */
[-C--:B-----5:R-:W-:Y:S02]  /*2390*/  @P2 FFMA.FTZ R16, R68, R123.reuse, R16 ;  /* 0x0000007b44102223 */ /* 0x0a0fe40000010010 */
[----:B------:R-:W-:Y:S01]  /*23a0*/  @P2 FMUL.FTZ R72, R88, R123 ;  /* 0x0000007b58482220 */ /* 0x000fe20000410000 */
[----:B-1----:R-:W-:Y:S01]  /*23b0*/  @P2 FMUL.FTZ R82, R82, R83 ;  /* 0x0000005352522220 */ /* 0x002fe20000410000 */
[----:B------:R-:W-:-:S03]  /*23c0*/  @P2 HADD2.F32 R83, -RZ, R139.H1_H1 ;  /* 0x3000008bff532230 */ /* 0x000fc60000004100 */
[-C--:B------:R-:W-:Y:S02]  /*23d0*/  @P2 FFMA.FTZ R17, R69, R82.reuse, R17 ;  /* 0x0000005245112223 */ /* 0x080fe40000010011 */
[----:B------:R-:W-:Y:S01]  /*23e0*/  @P2 FMUL.FTZ R73, R83, R82 ;  /* 0x0000005253492220 */ /* 0x000fe20000410000 */
[----:B--2---:R-:W-:Y:S01]  /*23f0*/  @P2 FMUL.FTZ R81, R81, R80 ;  /* 0x0000005051512220 */ /* 0x004fe20000410000 */
[----:B------:R-:W-:-:S03]  /*2400*/  @P2 HADD2.F32 R80, -RZ, R140.H0_H0 ;  /* 0x2000008cff502230 */ /* 0x000fc60000004100 */
[-C--:B------:R-:W-:Y:S02]  /*2410*/  @P2 FFMA.FTZ R18, R70, R81.reuse, R18 ;  /* 0x0000005146122223 */ /* 0x080fe40000010012 */
[----:B------:R-:W-:Y:S01]  /*2420*/  @P2 FMUL.FTZ R74, R80, R81 ;  /* 0x00000051504a2220 */ /* 0x000fe20000410000 */
[----:B------:R-:W-:Y:S06]  /*2430*/  @!P2 BRA `(.L_x_9151) ;  /* 0x0000000000b4a947 */ /* 0x000fec0003800000 */
[----:B------:R-:W-:Y:S01]  /*2440*/  @P1 FFMA.FTZ R80, R114, R2, R87 ;  /* 0x0000000272501223 */ /* 0x000fe20000010057 */
[----:B------:R-:W-:Y:S01]  /*2450*/  MOV R75, R55 ;  /* 0x00000037004b7202 */ /* 0x000fe20000000f00 */
[----:B------:R-:W-:Y:S02]  /*2460*/  HADD2.F32 R81, -RZ, R140.H1_H1 ;  /* 0x3000008cff517230 */ /* 0x000fe40000004100 */
[----:B------:R-:W-:-:S04]  /*2470*/  @P1 FADD.FTZ R80, R113, -R80 ;  /* 0x8000005071501221 */ /* 0x000fc80000010000 */
[----:B------:R-:W-:-:S04]  /*2480*/  @P1 FFMA.FTZ R75, R89, R80, R55 ;  /* 0x00000050594b1223 */ /* 0x000fc80000010037 */
[----:B------:R-:W-:-:S04]  /*2490*/  FMUL.FTZ R80, R75, UR14 ;  /* 0x0000000e4b507c20 */ /* 0x000fc80008410000 */
[-C--:B------:R-:W-:Y:S01]  /*24a0*/  FFMA.FTZ R19, R71, R80.reuse, R19 ;  /* 0x0000005047137223 */ /* 0x080fe20000010013 */
[----:B------:R-:W-:Y:S01]  /*24b0*/  FMUL.FTZ R75, R81, R80 ;  /* 0x00000050514b7220 */ /* 0x000fe20000410000 */
[----:B------:R-:W-:Y:S06]  /*24c0*/  BRA `(.L_x_9151) ;  /* 0x0000000000907947 */ /* 0x000fec0003800000 */
.L_x_9152:
        /* <DEDUP_REMOVED lines=13> */
[----:B------:R-:W-:Y:S01]  /*25a0*/  MOV R77, R53 ;  /* 0x00000035004d7202 */ /* 0x000fe20000000f00 */
[----:B------:R-:W-:Y:S01]  /*25b0*/  @P1 FADD.FTZ R123, R112, -R123 ;  /* 0x8000007b707b1221 */ /* 0x000fe20000010000 */
[----:B------:R-:W-:Y:S01]  /*25c0*/  @P2 HADD2.F32 R129, -RZ, R140.H1_H1 ;  /* 0x3000008cff812230 */ /* 0x000fe20000004100 */
[----:B------:R-:W2:Y:S01]  /*25d0*/  @P2 LDC R80, c[0x0][0x40c] ;  /* 0x00010300ff502b82 */ /* 0x000ea20000000800 */
[C---:B------:R-:W-:Y:S01]  /*25e0*/  @P1 FFMA.FTZ R77, R89.reuse, R78, R53 ;  /* 0x0000004e594d1223 */ /* 0x040fe20000010035 */
[----:B------:R-:W-:Y:S01]  /*25f0*/  MOV R78, R54 ;  /* 0x00000036004e7202 */ /* 0x000fe20000000f00 */
[----:B------:R-:W-:Y:S01]  /*2600*/  @P1 FFMA.FTZ R78, R89, R123, R54 ;  /* 0x0000007b594e1223 */ /* 0x000fe20000010036 */
[----:B------:R-:W-:-:S04]  /*2610*/  @P2 HADD2.F32 R123, -RZ, R139.H1_H1 ;  /* 0x3000008bff7b2230 */ /* 0x000fc80000004100 */
[----:B------:R-:W3:Y:S01]  /*2620*/  @P2 LDC R81, c[0x0][0x40c] ;  /* 0x00010300ff512b82 */ /* 0x000ee20000000800 */
[----:B0-----:R-:W-:Y:S01]  /*2630*/  @P2 FMUL.FTZ R82, R79, R88 ;  /* 0x000000584f522220 */ /* 0x001fe20000410000 */
[----:B------:R-:W-:-:S03]  /*2640*/  @P2 HADD2.F32 R88, -RZ, R139.H0_H0 ;  /* 0x2000008bff582230 */ /* 0x000fc60000004100 */
[-C--:B------:R-:W-:Y:S01]  /*2650*/  @P2 FMUL.FTZ R75, R129, R82.reuse ;  /* 0x00000052814b2220 */ /* 0x080fe20000410000 */
[----:B-----5:R-:W-:Y:S01]  /*2660*/  @P2 FFMA.FTZ R19, R71, R82, R19 ;  /* 0x0000005247132223 */ /* 0x020fe20000010013 */
[----:B------:R-:W-:Y:S02]  /*2670*/  @P2 HADD2.F32 R82, -RZ, R140.H0_H0 ;  /* 0x2000008cff522230 */ /* 0x000fe40000004100 */
[----:B-1----:R-:W-:-:S04]  /*2680*/  @P2 FMUL.FTZ R83, R76, R83 ;  /* 0x000000534c532220 */ /* 0x002fc80000410000 */
[-C--:B------:R-:W-:Y:S01]  /*2690*/  @P2 FMUL.FTZ R72, R88, R83.reuse ;  /* 0x0000005358482220 */ /* 0x080fe20000410000 */
[----:B------:R-:W-:Y:S01]  /*26a0*/  @P2 FFMA.FTZ R16, R68, R83, R16 ;  /* 0x0000005344102223 */ /* 0x000fe20000010010 */
[----:B--2---:R-:W-:-:S04]  /*26b0*/  @P2 FMUL.FTZ R80, R77, R80 ;  /* 0x000000504d502220 */ /* 0x004fc80000410000 */
[-C--:B------:R-:W-:Y:S01]  /*26c0*/  @P2 FMUL.FTZ R73, R123, R80.reuse ;  /* 0x000000507b492220 */ /* 0x080fe20000410000 */
[----:B------:R-:W-:Y:S01]  /*26d0*/  @P2 FFMA.FTZ R17, R69, R80, R17 ;  /* 0x0000005045112223 */ /* 0x000fe20000010011 */
[----:B---3--:R-:W-:-:S04]  /*26e0*/  @P2 FMUL.FTZ R81, R78, R81 ;  /* 0x000000514e512220 */ /* 0x008fc80000410000 */
[-C--:B------:R-:W-:Y:S01]  /*26f0*/  @P2 FMUL.FTZ R74, R82, R81.reuse ;  /* 0x00000051524a2220 */ /* 0x080fe20000410000 */
[----:B------:R-:W-:-:S07]  /*2700*/  @P2 FFMA.FTZ R18, R70, R81, R18 ;  /* 0x0000005146122223 */ /* 0x000fce0000010012 */
.L_x_9151:
[----:B------:R-:W-:Y:S05]  /*2710*/  BSYNC.RECONVERGENT B1 ;  /* 0x0000000000017941 */ /* 0x000fea0003800200 */
.L_x_9142:
        /* <DEDUP_REMOVED lines=10> */
.L_x_9139:
[----:B------:R-:W-:Y:S05]  /*27c0*/  BSYNC.RECONVERGENT B0 ;  /* 0x0000000000007941 */ /* 0x000fea0003800200 */
.L_x_9138:
        /* <DEDUP_REMOVED lines=8> */
.L_x_9156:
[----:B------:R-:W-:Y:S05]  /*2850*/  BSYNC.RECONVERGENT B1 ;  /* 0x0000000000017941 */ /* 0x000fea0003800200 */
.L_x_9155:
        /* <DEDUP_REMOVED lines=8> */
[----:B------:R-:W1:Y:S01]  /*28e0*/  @P2 LDC R123, c[0x0][0x40c] ;  /* 0x00010300ff7b2b82 */ /* 0x000e620000000800 */
[-CC-:B0-----:R-:W-:Y:S01]  /*28f0*/  @P1 FFMA.FTZ R77, R97, R2.reuse, R87.reuse ;  /* 0x00000002614d1223 */ /* 0x181fe20000010057 */
[-CC-:B------:R-:W-:Y:S01]  /*2900*/  @P1 FFMA.FTZ R81, R125, R2.reuse, R87.reuse ;  /* 0x000000027d511223 */ /* 0x180fe20000010057 */
[----:B------:R-:W-:Y:S01]  /*2910*/  @P1 FFMA.FTZ R82, R106, R2, R87 ;  /* 0x000000026a521223 */ /* 0x000fe20000010057 */
[----:B------:R-:W-:Y:S01]  /*2920*/  MOV R76, R56 ;  /* 0x00000038004c7202 */ /* 0x000fe20000000f00 */
[----:B------:R-:W-:Y:S01]  /*2930*/  @P1 FADD.FTZ R77, R98, -R77 ;  /* 0x8000004d624d1221 */ /* 0x000fe20000010000 */
[----:B------:R-:W-:Y:S01]  /*2940*/  @P1 FFMA.FTZ R86, R128, R2, R87 ;  /* 0x0000000280561223 */ /* 0x000fe20000010057 */
[----:B------:R-:W-:Y:S01]  /*2950*/  @P1 FADD.FTZ R83, R126, -R81 ;  /* 0x800000517e531221 */ /* 0x000fe20000010000 */
[----:B------:R-:W0:Y:S01]  /*2960*/  @P2 LDC R79, c[0x0][0x40c] ;  /* 0x00010300ff4f2b82 */ /* 0x000e220000000800 */
[----:B------:R-:W-:Y:S01]  /*2970*/  @P1 FFMA.FTZ R76, R89, R77, R56 ;  /* 0x0000004d594c1223 */ /* 0x000fe20000010038 */
[----:B------:R-:W-:Y:S01]  /*2980*/  @P1 FADD.FTZ R82, R105, -R82 ;  /* 0x8000005269521221 */ /* 0x000fe20000010000 */
[----:B------:R-:W-:Y:S01]  /*2990*/  @P2 HADD2.F32 R80, -RZ, R141.H0_H0 ;  /* 0x2000008dff502230 */ /* 0x000fe20000004100 */
[----:B------:R-:W-:Y:S01]  /*29a0*/  MOV R78, R58 ;  /* 0x0000003a004e7202 */ /* 0x000fe20000000f00 */
[----:B------:R-:W-:Y:S01]  /*29b0*/  @P1 FADD.FTZ R86, R127, -R86 ;  /* 0x800000567f561221 */ /* 0x000fe20000010000 */
[----:B------:R-:W-:Y:S01]  /*29c0*/  MOV R77, R57 ;  /* 0x00000039004d7202 */ /* 0x000fe20000000f00 */
[C---:B------:R-:W-:Y:S01]  /*29d0*/  @P1 FFMA.FTZ R78, R89.reuse, R83, R58 ;  /* 0x00000053594e1223 */ /* 0x040fe2000001003a */
[----:B------:R-:W2:Y:S01]  /*29e0*/  @P2 LDC R88, c[0x0][0x40c] ;  /* 0x00010300ff582b82 */ /* 0x000ea20000000800 */
[----:B------:R-:W-:Y:S01]  /*29f0*/  @P1 FFMA.FTZ R77, R89, R82, R57 ;  /* 0x00000052594d1223 */ /* 0x000fe20000010039 */
[----:B------:R-:W-:Y:S01]  /*2a00*/  MOV R84, R59 ;  /* 0x0000003b00547202 */ /* 0x000fe20000000f00 */
[----:B------:R-:W-:-:S02]  /*2a10*/  @P2 HADD2.F32 R82, -RZ, R142.H0_H0 ;  /* 0x2000008eff522230 */ /* 0x000fc40000004100 */
[----:B------:R-:W-:Y:S01]  /*2a20*/  @P1 FFMA.FTZ R84, R89, R86, R59 ;  /* 0x0000005659541223 */ /* 0x000fe2000001003b */
[----:B------:R-:W-:Y:S02]  /*2a30*/  @P2 HADD2.F32 R83, -RZ, R141.H1_H1 ;  /* 0x3000008dff532230 */ /* 0x000fe40000004100 */
[----:B-1----:R-:W-:-:S04]  /*2a40*/  @P2 FMUL.FTZ R81, R76, R123 ;  /* 0x0000007b4c512220 */ /* 0x002fc80000410000 */
[----:B------:R-:W-:Y:S01]  /*2a50*/  @P2 FMUL.FTZ R72, R81, R80 ;  /* 0x0000005051482220 */ /* 0x000fe20000410000 */
[----:B-----5:R-:W-:Y:S01]  /*2a60*/  @P2 FFMA.FTZ R12, R68, R81, R12 ;  /* 0x00000051440c2223 */ /* 0x020fe2000001000c */
[----:B0-----:R-:W-:-:S04]  /*2a70*/  @P2 FMUL.FTZ R79, R78, R79 ;  /* 0x0000004f4e4f2220 */ /* 0x001fc80000410000 */
[----:B------:R-:W-:Y:S01]  /*2a80*/  @P2 FMUL.FTZ R74, R79, R82 ;  /* 0x000000524f4a2220 */ /* 0x000fe20000410000 */
[----:B------:R-:W-:Y:S01]  /*2a90*/  @P2 FFMA.FTZ R14, R70, R79, R14 ;  /* 0x0000004f460e2223 */ /* 0x000fe2000001000e */
[----:B------:R-:W-:Y:S01]  /*2aa0*/  MOV R79, R84 ;  /* 0x00000054004f7202 */ /* 0x000fe20000000f00 */
[----:B--2---:R-:W-:-:S04]  /*2ab0*/  @P2 FMUL.FTZ R80, R77, R88 ;  /* 0x000000584d502220 */ /* 0x004fc80000410000 */
[----:B------:R-:W-:Y:S01]  /*2ac0*/  @P2 FMUL.FTZ R73, R80, R83 ;  /* 0x0000005350492220 */ /* 0x000fe20000410000 */
[----:B------:R-:W-:Y:S01]  /*2ad0*/  @P2 FFMA.FTZ R13, R69, R80, R13 ;  /* 0x00000050450d2223 */ /* 0x000fe2000001000d */
[----:B------:R-:W-:Y:S06]  /*2ae0*/  @!P2 BRA `(.L_x_9160) ;  /* 0x00000008000ca947 */ /* 0x000fec0003800000 */
[----:B------:R-:W-:Y:S02]  /*2af0*/  HADD2.F32 R75, -RZ, R142.H1_H1 ;  /* 0x3000008eff4b7230 */ /* 0x000fe40000004100 */
[----:B------:R-:W-:-:S04]  /*2b00*/  FMUL.FTZ R80, R84, UR14 ;  /* 0x0000000e54507c20 */ /* 0x000fc80008410000 */
[----:B------:R-:W-:Y:S01]  /*2b10*/  FFMA.FTZ R15, R71, R80, R15 ;  /* 0x00000050470f7223 */ /* 0x000fe2000001000f */
[----:B------:R-:W-:Y:S01]  /*2b20*/  FMUL.FTZ R75, R80, R75 ;  /* 0x0000004b504b7220 */ /* 0x000fe20000410000 */
[----:B------:R-:W-:Y:S06]  /*2b30*/  BRA `(.L_x_9160) ;  /* 0x0000000400f87947 */ /* 0x000fec0003800000 */
.L_x_9159:
[----:B------:R-:W1:Y:S01]  /*2b40*/  @P2 LDC R123, c[0x0][0x40c] ;  /* 0x00010300ff7b2b82 */ /* 0x000e620000000800 */
[-CC-:B------:R-:W-:Y:S01]  /*2b50*/  @P1 FFMA.FTZ R88, R106, R2.reuse, R87.reuse ;  /* 0x000000026a581223 */ /* 0x180fe20000010057 */
[-CC-:B------:R-:W-:Y:S01]  /*2b60*/  @P1 FFMA.FTZ R129, R125, R2.reuse, R87.reuse ;  /* 0x000000027d811223 */ /* 0x180fe20000010057 */
[----:B0-----:R-:W-:Y:S01]  /*2b70*/  @P1 FFMA.FTZ R83, R97, R2, R87 ;  /* 0x0000000261531223 */ /* 0x001fe20000010057 */
[----:B------:R-:W-:Y:S01]  /*2b80*/  MOV R82, R57 ;  /* 0x0000003900527202 */ /* 0x000fe20000000f00 */
[----:B------:R-:W-:Y:S01]  /*2b90*/  @P1 FADD.FTZ R88, R105, -R88 ;  /* 0x8000005869581221 */ /* 0x000fe20000010000 */
[----:B------:R-:W-:Y:S01]  /*2ba0*/  @P1 FADD.FTZ R129, R126, -R129 ;  /* 0x800000817e811221 */ /* 0x000fe20000010000 */
[----:B------:R-:W-:Y:S01]  /*2bb0*/  @P1 FADD.FTZ R84, R98, -R83 ;  /* 0x8000005362541221 */ /* 0x000fe20000010000 */
[----:B------:R-:W0:Y:S01]  /*2bc0*/  @P2 LDC R80, c[0x0][0x40c] ;  /* 0x00010300ff502b82 */ /* 0x000e220000000800 */
[----:B------:R-:W-:Y:S01]  /*2bd0*/  MOV R83, R58 ;  /* 0x0000003a00537202 */ /* 0x000fe20000000f00 */
[C---:B------:R-:W-:Y:S01]  /*2be0*/  @P1 FFMA.FTZ R82, R89.reuse, R88, R57 ;  /* 0x0000005859521223 */ /* 0x040fe20000010039 */
[C---:B------:R-:W-:Y:S01]  /*2bf0*/  @P1 FFMA.FTZ R83, R89.reuse, R129, R58 ;  /* 0x0000008159531223 */ /* 0x040fe2000001003a */
[----:B------:R-:W-:Y:S01]  /*2c00*/  MOV R81, R56 ;  /* 0x0000003800517202 */ /* 0x000fe20000000f00 */
[----:B------:R-:W-:Y:S01]  /*2c10*/  @P1 FFMA.FTZ R81, R89, R84, R56 ;  /* 0x0000005459511223 */ /* 0x000fe20000010038 */
[----:B------:R-:W-:-:S02]  /*2c20*/  @P2 HADD2.F32 R84, -RZ, R141.H0_H0 ;  /* 0x2000008dff542230 */ /* 0x000fc40000004100 */
[----:B------:R-:W2:Y:S01]  /*2c30*/  @P2 LDC R86, c[0x0][0x40c] ;  /* 0x00010300ff562b82 */ /* 0x000ea20000000800 */
[----:B-1----:R-:W-:Y:S01]  /*2c40*/  @P2 FMUL.FTZ R82, R82, R123 ;  /* 0x0000007b52522220 */ /* 0x002fe20000410000 */
[----:B------:R-:W-:-:S03]  /*2c50*/  @P2 HADD2.F32 R123, -RZ, R141.H1_H1 ;  /* 0x3000008dff7b2230 */ /* 0x000fc60000004100 */
[-C--:B-----5:R-:W-:Y:S02]  /*2c60*/  @P2 FFMA.FTZ R13, R69, R82.reuse, R13 ;  /* 0x00000052450d2223 */ /* 0x0a0fe4000001000d */
[----:B------:R-:W-:Y:S01]  /*2c70*/  @P2 FMUL.FTZ R73, R123, R82 ;  /* 0x000000527b492220 */ /* 0x000fe20000410000 */
[----:B0-----:R-:W-:Y:S01]  /*2c80*/  @P2 FMUL.FTZ R83, R83, R80 ;  /* 0x0000005053532220 */ /* 0x001fe20000410000 */
[----:B------:R-:W-:-:S03]  /*2c90*/  @P2 HADD2.F32 R80, -RZ, R142.H0_H0 ;  /* 0x2000008eff502230 */ /* 0x000fc60000004100 */
[-C--:B------:R-:W-:Y:S02]  /*2ca0*/  @P2 FFMA.FTZ R14, R70, R83.reuse, R14 ;  /* 0x00000053460e2223 */ /* 0x080fe4000001000e */
[----:B------:R-:W-:Y:S01]  /*2cb0*/  @P2 FMUL.FTZ R74, R80, R83 ;  /* 0x00000053504a2220 */ /* 0x000fe20000410000 */
[----:B--2---:R-:W-:-:S04]  /*2cc0*/  @P2 FMUL.FTZ R81, R81, R86 ;  /* 0x0000005651512220 */ /* 0x004fc80000410000 */
[-C--:B------:R-:W-:Y:S01]  /*2cd0*/  @P2 FMUL.FTZ R72, R84, R81.reuse ;  /* 0x0000005154482220 */ /* 0x080fe20000410000 */
[----:B------:R-:W-:Y:S01]  /*2ce0*/  @P2 FFMA.FTZ R12, R68, R81, R12 ;  /* 0x00000051440c2223 */ /* 0x000fe2000001000c */
        /* <DEDUP_REMOVED lines=10> */
.L_x_9158:
        /* <DEDUP_REMOVED lines=22> */
[----:B------:R-:W-:Y:S02]  /*2ef0*/  @P2 HADD2.F32 R84, -RZ, R142.H0_H0 ;  /* 0x2000008eff542230 */ /* 0x000fe40000004100 */
[----:B------:R-:W-:Y:S01]  /*2f00*/  FSEL R78, R78, RZ, P3 ;  /* 0x000000ff4e4e7208 */ /* 0x000fe20001800000 */
[----:B------:R-:W-:Y:S02]  /*2f10*/  @P2 HADD2.F32 R83, -RZ, R141.H1_H1 ;  /* 0x3000008dff532230 */ /* 0x000fe40000004100 */
[----:B0-----:R-:W-:-:S04]  /*2f20*/  @P2 FMUL.FTZ R81, R76, R81 ;  /* 0x000000514c512220 */ /* 0x001fc80000410000 */
[-C--:B------:R-:W-:Y:S01]  /*2f30*/  @P2 FMUL.FTZ R72, R82, R81.reuse ;  /* 0x0000005152482220 */ /* 0x080fe20000410000 */
[----:B------:R-:W-:Y:S01]  /*2f40*/  FMUL.FTZ R82, R89, R86 ;  /* 0x0000005659527220 */ /* 0x000fe20000410000 */
[----:B-----5:R-:W-:Y:S01]  /*2f50*/  @P2 FFMA.FTZ R12, R68, R81, R12 ;  /* 0x00000051440c2223 */ /* 0x020fe2000001000c */
[----:B-1----:R-:W-:-:S03]  /*2f60*/  @P2 FMUL.FTZ R79, R78, R79 ;  /* 0x0000004f4e4f2220 */ /* 0x002fc60000410000 */
[----:B------:R-:W-:Y:S01]  /*2f70*/  FSEL R82, R82, RZ, P3 ;  /* 0x000000ff52527208 */ /* 0x000fe20001800000 */
[-C--:B------:R-:W-:Y:S01]  /*2f80*/  @P2 FMUL.FTZ R74, R84, R79.reuse ;  /* 0x0000004f544a2220 */ /* 0x080fe20000410000 */
[----:B------:R-:W-:Y:S02]  /*2f90*/  @P2 FFMA.FTZ R14, R70, R79, R14 ;  /* 0x0000004f460e2223 */ /* 0x000fe4000001000e */
[----:B------:R-:W-:Y:S01]  /*2fa0*/  MOV R79, R82 ;  /* 0x00000052004f7202 */ /* 0x000fe20000000f00 */
[----:B--2---:R-:W-:-:S04]  /*2fb0*/  @P2 FMUL.FTZ R80, R77, R80 ;  /* 0x000000504d502220 */ /* 0x004fc80000410000 */
        /* <DEDUP_REMOVED lines=8> */
.L_x_9161:
[----:B------:R-:W-:Y:S04]  /*3040*/  BSSY.RECONVERGENT B2, `(.L_x_9162) ;  /* 0x000000b000027945 */ /* 0x000fe80003800200 */
[----:B------:R-:W-:Y:S05]  /*3050*/  @!P2 BRA `(.L_x_9163) ;  /* 0x000000000024a947 */ /* 0x000fea0003800000 */
[----:B0-----:R-:W-:Y:S01]  /*3060*/  FFMA.FTZ R81, R97, R2, R87 ;  /* 0x0000000261517223 */ /* 0x001fe20000010057 */
[----:B------:R-:W-:Y:S01]  /*3070*/  ISETP.GT.AND P3, PT, R90, RZ, PT ;  /* 0x000000ff5a00720c */ /* 0x000fe20003f64270 */
[----:B------:R-:W-:Y:S02]  /*3080*/  HADD2.F32 R80, -RZ, R141.H0_H0 ;  /* 0x2000008dff507230 */ /* 0x000fe40000004100 */
[----:B------:R-:W-:-:S04]  /*3090*/  FADD.FTZ R72, R98, -R81 ;  /* 0x8000005162487221 */ /* 0x000fc80000010000 */
[----:B------:R-:W-:-:S05]  /*30a0*/  FMUL.FTZ R72, R89, R72 ;  /* 0x0000004859487220 */ /* 0x000fca0000410000 */
[----:B------:R-:W-:-:S05]  /*30b0*/  FSEL R72, R72, RZ, P3 ;  /* 0x000000ff48487208 */ /* 0x000fca0001800000 */
[----:B------:R-:W-:-:S04]  /*30c0*/  FMUL.FTZ R81, R72, UR14 ;  /* 0x0000000e48517c20 */ /* 0x000fc80008410000 */
[-C--:B-----5:R-:W-:Y:S01]  /*30d0*/  FFMA.FTZ R12, R68, R81.reuse, R12 ;  /* 0x00000051440c7223 */ /* 0x0a0fe2000001000c */
[----:B------:R-:W-:-:S07]  /*30e0*/  FMUL.FTZ R72, R80, R81 ;  /* 0x0000005150487220 */ /* 0x000fce0000410000 */
.L_x_9163:
[----:B------:R-:W-:Y:S05]  /*30f0*/  BSYNC.RECONVERGENT B2 ;  /* 0x0000000000027941 */ /* 0x000fea0003800200 */
.L_x_9162:
[----:B------:R-:W-:Y:S04]  /*3100*/  BSSY.RECONVERGENT B2, `(.L_x_9164) ;  /* 0x000000b000027945 */ /* 0x000fe80003800200 */
[----:B------:R-:W-:Y:S05]  /*3110*/  @!P2 BRA `(.L_x_9165) ;  /* 0x000000000024a947 */ /* 0x000fea0003800000 */
[----:B0-----:R-:W-:Y:S01]  /*3120*/  FFMA.FTZ R80, R106, R2, R87 ;  /* 0x000000026a507223 */ /* 0x001fe20000010057 */
[----:B------:R-:W-:Y:S01]  /*3130*/  ISETP.GT.AND P3, PT, R90, RZ, PT ;  /* 0x000000ff5a00720c */ /* 0x000fe20003f64270 */
[----:B------:R-:W-:Y:S02]  /*3140*/  HADD2.F32 R81, -RZ, R141.H1_H1 ;  /* 0x3000008dff517230 */ /* 0x000fe40000004100 */
[----:B------:R-:W-:-:S04]  /*3150*/  FADD.FTZ R80, R105, -R80 ;  /* 0x8000005069507221 */ /* 0x000fc80000010000 */
[----:B------:R-:W-:-:S05]  /*3160*/  FMUL.FTZ R73, R89, R80 ;  /* 0x0000005059497220 */ /* 0x000fca0000410000 */
[----:B------:R-:W-:-:S05]  /*3170*/  FSEL R73, R73, RZ, P3 ;  /* 0x000000ff49497208 */ /* 0x000fca0001800000 */
[----:B------:R-:W-:-:S04]  /*3180*/  FMUL.FTZ R80, R73, UR14 ;  /* 0x0000000e49507c20 */ /* 0x000fc80008410000 */
[-C--:B-----5:R-:W-:Y:S01]  /*3190*/  FFMA.FTZ R13, R69, R80.reuse, R13 ;  /* 0x00000050450d7223 */ /* 0x0a0fe2000001000d */
[----:B------:R-:W-:-:S07]  /*31a0*/  FMUL.FTZ R73, R81, R80 ;  /* 0x0000005051497220 */ /* 0x000fce0000410000 */
.L_x_9165:
[----:B------:R-:W-:Y:S05]  /*31b0*/  BSYNC.RECONVERGENT B2 ;  /* 0x0000000000027941 */ /* 0x000fea0003800200 */
.L_x_9164:
        /* <DEDUP_REMOVED lines=11> */
.L_x_9167:
[----:B------:R-:W-:Y:S05]  /*3270*/  BSYNC.RECONVERGENT B2 ;  /* 0x0000000000027941 */ /* 0x000fea0003800200 */
.L_x_9166:
        /* <DEDUP_REMOVED lines=10> */
.L_x_9160:
[----:B------:R-:W-:Y:S05]  /*3320*/  BSYNC.RECONVERGENT B1 ;  /* 0x0000000000017941 */ /* 0x000fea0003800200 */
.L_x_9157:
        /* <DEDUP_REMOVED lines=8> */
.L_x_9154:
[----:B------:R-:W-:Y:S05]  /*33b0*/  BSYNC.RECONVERGENT B0 ;  /* 0x0000000000007941 */ /* 0x000fea0003800200 */
.L_x_9153:
        /* <DEDUP_REMOVED lines=8> */
.L_x_9171:
[----:B------:R-:W-:Y:S05]  /*3440*/  BSYNC.RECONVERGENT B1 ;  /* 0x0000000000017941 */ /* 0x000fea0003800200 */
.L_x_9170:
        /* <DEDUP_REMOVED lines=9> */
[-CC-:B0-2---:R-:W-:Y:S01]  /*34e0*/  @P1 FFMA.FTZ R77, R99, R2.reuse, R87.reuse ;  /* 0x00000002634d1223 */ /* 0x185fe20000010057 */
        /* <DEDUP_REMOVED lines=36> */
.L_x_9174:
[----:B------:R-:W1:Y:S01]  /*3730*/  @P2 LDC R123, c[0x0][0x40c] ;  /* 0x00010300ff7b2b82 */ /* 0x000e620000000800 */
[-CC-:B------:R-:W-:Y:S01]  /*3740*/  @P1 FFMA.FTZ R88, R108, R2.reuse, R87.reuse ;  /* 0x000000026c581223 */ /* 0x180fe20000010057 */
[-CC-:B------:R-:W-:Y:S01]  /*3750*/  @P1 FFMA.FTZ R129, R115, R2.reuse, R87.reuse ;  /* 0x0000000273811223 */ /* 0x180fe20000010057 */
[----:B0-2---:R-:W-:Y:S01]  /*3760*/  @P1 FFMA.FTZ R83, R99, R2, R87 ;  /* 0x0000000263531223 */ /* 0x005fe20000010057 */
        /* <DEDUP_REMOVED lines=33> */
.L_x_9173:
[----:B------:R-:W-:-:S04]  /*3980*/  UISETP.NE.U32.AND UP0, UPT, UR20, URZ, UPT ;  /* 0x000000ff1400728c */ /* 0x000fc8000bf05070 */
[----:B------:R-:W-:-:S06]  /*3990*/  UISETP.NE.AND.EX UP0, UPT, UR21, URZ, UPT, UP0 ;  /* 0x000000ff1500728c */ /* 0x000fcc000bf05300 */
[----:B------:R-:W-:-:S13]  /*39a0*/  PLOP3.LUT P0, PT, PT, PT, UP0, 0x80, 0x8 ;  /* 0x000000000008781c */ /* 0x000fda0003f0f008 */
[----:B------:R-:W-:Y:S05]  /*39b0*/  @!P0 BRA `(.L_x_9176) ;  /* 0x00000000009c8947 */ /* 0x000fea0003800000 */
[----:B0-2---:R-:W0:Y:S01]  /*39c0*/  @P2 LDC R81, c[0x0][0x40c] ;  /* 0x00010300ff512b82 */ /* 0x005e220000000800 */
        /* <DEDUP_REMOVED lines=38> */
.L_x_9176:
[----:B------:R-:W-:Y:S04]  /*3c30*/  BSSY.RECONVERGENT B2, `(.L_x_9177) ;  /* 0x000000b000027945 */ /* 0x000fe80003800200 */
[----:B------:R-:W-:Y:S05]  /*3c40*/  @!P2 BRA `(.L_x_9178) ;  /* 0x000000000024a947 */ /* 0x000fea0003800000 */
[----:B0-2---:R-:W-:Y:S01]  /*3c50*/  FFMA.FTZ R81, R99, R2, R87 ;  /* 0x0000000263517223 */ /* 0x005fe20000010057 */
        /* <DEDUP_REMOVED lines=8> */
.L_x_9178:
[----:B------:R-:W-:Y:S05]  /*3ce0*/  BSYNC.RECONVERGENT B2 ;  /* 0x0000000000027941 */ /* 0x000fea0003800200 */
.L_x_9177:
[----:B------:R-:W-:Y:S04]  /*3cf0*/  BSSY.RECONVERGENT B2, `(.L_x_9179) ;  /* 0x000000b000027945 */ /* 0x000fe80003800200 */
[----:B------:R-:W-:Y:S05]  /*3d00*/  @!P2 BRA `(.L_x_9180) ;  /* 0x000000000024a947 */ /* 0x000fea0003800000 */
[----:B0-2---:R-:W-:Y:S01]  /*3d10*/  FFMA.FTZ R80, R108, R2, R87 ;  /* 0x000000026c507223 */ /* 0x005fe20000010057 */
        /* <DEDUP_REMOVED lines=8> */
.L_x_9180:
[----:B------:R-:W-:Y:S05]  /*3da0*/  BSYNC.RECONVERGENT B2 ;  /* 0x0000000000027941 */ /* 0x000fea0003800200 */
.L_x_9179:
        /* <DEDUP_REMOVED lines=11> */
.L_x_9182:
[----:B------:R-:W-:Y:S05]  /*3e60*/  BSYNC.RECONVERGENT B2 ;  /* 0x0000000000027941 */ /* 0x000fea0003800200 */
.L_x_9181:
        /* <DEDUP_REMOVED lines=10> */
.L_x_9175:
[----:B------:R-:W-:Y:S05]  /*3f10*/  BSYNC.RECONVERGENT B1 ;  /* 0x0000000000017941 */ /* 0x000fea0003800200 */
.L_x_9172:
[----:B0-2---:R-:W0:Y:S08]  /*3f20*/  @P0 LDC.64 R82, c[0x0][0x478] ;  /* 0x00011e00ff520b82 */ /* 0x005e300000000a00 */
[----:B------:R-:W1:Y:S01]  /*3f30*/  @P2 LDC.64 R80, c[0x0][0x468] ;  /* 0x00011a00ff502b82 */ /* 0x000e620000000a00 */
[C---:B0-----:R-:W-:Y:S01]  /*3f40*/  @P0 IMAD.WIDE.U32 R82, R0.reuse, 0x10, R82 ;  /* 0x0000001000520825 */ /* 0x041fe200078e0052 */
[----:B------:R-:W-:-:S04]  /*3f50*/  IADD3 R0, PT, PT, R0, 0x20, RZ ;  /* 0x0000002000007810 */ /* 0x000fc80007ffe0ff */
[----:B------:R3:W-:Y:S01]  /*3f60*/  @P0 STG.E.128 desc[UR6][R82.64], R76 ;  /* 0x0000004c52000986 */ /* 0x0007e2000c101d06 */
[C---:B-1----:R-:W-:Y:S01]  /*3f70*/  @P2 IMAD.WIDE.U32 R80, R85.reuse, 0x10, R80 ;  /* 0x0000001055502825 */ /* 0x042fe200078e0050 */
[----:B------:R-:W-:-:S04]  /*3f80*/  IADD3 R85, PT, PT, R85, 0x20, RZ ;  /* 0x0000002055557810 */ /* 0x000fc80007ffe0ff */
[----:B------:R3:W-:Y:S03]  /*3f90*/  @P2 STG.E.128 desc[UR6][R80.64], R72 ;  /* 0x0000004850002986 */ /* 0x0007e6000c101d06 */
.L_x_9169:
[----:B------:R-:W-:Y:S05]  /*3fa0*/  BSYNC.RECONVERGENT B0 ;  /* 0x0000000000007941 */ /* 0x000fea0003800200 */
.L_x_9168:
        /* <DEDUP_REMOVED lines=8> */
.L_x_9186:
[----:B------:R-:W-:Y:S05]  /*4030*/  BSYNC.RECONVERGENT B1 ;  /* 0x0000000000017941 */ /* 0x000fea0003800200 */
.L_x_9185:
        /* <DEDUP_REMOVED lines=8> */
[----:B0-23--:R-:W0:Y:S01]  /*40c0*/  @P2 LDC R79, c[0x0][0x40c] ;  /* 0x00010300ff4f2b82 */ /* 0x00de220000000800 */
[-CC-:B------:R-:W-:Y:S01]  /*40d0*/  @P1 FFMA.FTZ R77, R101, R2.reuse, R87.reuse ;  /* 0x00000002654d1223 */ /* 0x180fe20000010057 */
[-CC-:B------:R-:W-:Y:S01]  /*40e0*/  @P1 FFMA.FTZ R80, R110, R2.reuse, R87.reuse ;  /* 0x000000026e501223 */ /* 0x180fe20000010057 */
[----:B------:R-:W-:Y:S01]  /*40f0*/  @P1 FFMA.FTZ R82, R121, R2, R87 ;  /* 0x0000000279521223 */ /* 0x000fe20000010057 */
[----:B------:R-:W-:Y:S01]  /*4100*/  MOV R76, R64 ;  /* 0x00000040004c7202 */ /* 0x000fe20000000f00 */
[----:B------:R-:W-:Y:S01]  /*4110*/  @P1 FADD.FTZ R77, R102, -R77 ;  /* 0x8000004d664d1221 */ /* 0x000fe20000010000 */
[----:B------:R-:W-:Y:S01]  /*4120*/  @P1 FFMA.FTZ R87, R122, R2, R87 ;  /* 0x000000027a571223 */ /* 0x000fe20000010057 */
[----:B------:R-:W-:Y:S01]  /*4130*/  @P1 FADD.FTZ R80, R109, -R80 ;  /* 0x800000506d501221 */ /* 0x000fe20000010000 */
[----:B------:R-:W1:Y:S01]  /*4140*/  @P2 LDC R88, c[0x0][0x40c] ;  /* 0x00010300ff582b82 */ /* 0x000e620000000800 */
[----:B------:R-:W-:Y:S01]  /*4150*/  @P1 FFMA.FTZ R76, R89, R77, R64 ;  /* 0x0000004d594c1223 */ /* 0x000fe20000010040 */
[----:B------:R-:W-:Y:S01]  /*4160*/  @P1 FADD.FTZ R81, R119, -R82 ;  /* 0x8000005277511221 */ /* 0x000fe20000010000 */
[--C-:B------:R-:W-:Y:S01]  /*4170*/  @P2 HADD2.F32 R2, -RZ, R145.reuse.H0_H0 ;  /* 0x20000091ff022230 */ /* 0x100fe20000004100 */
[----:B------:R-:W-:Y:S01]  /*4180*/  MOV R77, R65 ;  /* 0x00000041004d7202 */ /* 0x000fe20000000f00 */
[----:B------:R-:W-:Y:S01]  /*4190*/  @P1 FADD.FTZ R86, R120, -R87 ;  /* 0x8000005778561221 */ /* 0x000fe20000010000 */
[----:B------:R-:W-:Y:S01]  /*41a0*/  MOV R78, R66 ;  /* 0x00000042004e7202 */ /* 0x000fe20000000f00 */
[C---:B------:R-:W-:Y:S01]  /*41b0*/  @P1 FFMA.FTZ R77, R89.reuse, R80, R65 ;  /* 0x00000050594d1223 */ /* 0x040fe20000010041 */
[----:B------:R-:W2:Y:S01]  /*41c0*/  @P2 LDC R83, c[0x0][0x40c] ;  /* 0x00010300ff532b82 */ /* 0x000ea20000000800 */
[C---:B------:R-:W-:Y:S01]  /*41d0*/  @P1 FFMA.FTZ R78, R89.reuse, R81, R66 ;  /* 0x00000051594e1223 */ /* 0x040fe20000010042 */
[----:B------:R-:W-:Y:S01]  /*41e0*/  MOV R84, R67 ;  /* 0x0000004300547202 */ /* 0x000fe20000000f00 */
[----:B------:R-:W-:Y:S01]  /*41f0*/  @P1 FFMA.FTZ R84, R89, R86, R67 ;  /* 0x0000005659541223 */ /* 0x000fe20000010043 */
[----:B------:R-:W-:-:S02]  /*4200*/  @P2 HADD2.F32 R81, -RZ, R145.H1_H1 ;  /* 0x30000091ff512230 */ /* 0x000fc40000004100 */
[----:B------:R-:W-:Y:S02]  /*4210*/  @P2 HADD2.F32 R80, -RZ, R146.H0_H0 ;  /* 0x20000092ff502230 */ /* 0x000fe40000004100 */
[----:B0-----:R-:W-:-:S04]  /*4220*/  @P2 FMUL.FTZ R79, R76, R79 ;  /* 0x0000004f4c4f2220 */ /* 0x001fc80000410000 */
[----:B------:R-:W-:Y:S01]  /*4230*/  @P2 FMUL.FTZ R72, R79, R2 ;  /* 0x000000024f482220 */ /* 0x000fe20000410000 */
[----:B-----5:R-:W-:Y:S01]  /*4240*/  @P2 FFMA.FTZ R4, R68, R79, R4 ;  /* 0x0000004f44042223 */ /* 0x020fe20000010004 */
[----:B------:R-:W-:Y:S01]  /*4250*/  MOV R79, R84 ;  /* 0x00000054004f7202 */ /* 0x000fe20000000f00 */
[----:B-1----:R-:W-:-:S04]  /*4260*/  @P2 FMUL.FTZ R2, R77, R88 ;  /* 0x000000584d022220 */ /* 0x002fc80000410000 */
[----:B------:R-:W-:Y:S01]  /*4270*/  @P2 FMUL.FTZ R73, R2, R81 ;  /* 0x0000005102492220 */ /* 0x000fe20000410000 */
[----:B------:R-:W-:Y:S01]  /*4280*/  @P2 FFMA.FTZ R5, R69, R2, R5 ;  /* 0x0000000245052223 */ /* 0x000fe20000010005 */
        /* <DEDUP_REMOVED lines=9> */
.L_x_9189:
[----:B------:R-:W1:Y:S01]  /*4320*/  @P2 LDC R123, c[0x0][0x40c] ;  /* 0x00010300ff7b2b82 */ /* 0x000e620000000800 */
[-CC-:B0-23--:R-:W-:Y:S01]  /*4330*/  @P1 FFMA.FTZ R81, R101, R2.reuse, R87.reuse ;  /* 0x0000000265511223 */ /* 0x18dfe20000010057 */
[-CC-:B------:R-:W-:Y:S01]  /*4340*/  @P1 FFMA.FTZ R84, R110, R2.reuse, R87.reuse ;  /* 0x000000026e541223 */ /* 0x180fe20000010057 */
[----:B------:R-:W-:Y:S01]  /*4350*/  @P1 FFMA.FTZ R86, R121, R2, R87 ;  /* 0x0000000279561223 */ /* 0x000fe20000010057 */
        /* <DEDUP_REMOVED lines=14> */
[-C--:B------:R-:W-:Y:S01]  /*4440*/  @P2 FMUL.FTZ R72, R84, R81.reuse ;  /* 0x0000005154482220 */ /* 0x080fe20000410000 */
[----:B-----5:R-:W-:Y:S01]  /*4450*/  @P2 FFMA.FTZ R4, R68, R81, R4 ;  /* 0x0000005144042223 */ /* 0x020fe20000010004 */
[----:B0-----:R-:W-:Y:S01]  /*4460*/  @P2 FMUL.FTZ R80, R82, R129 ;  /* 0x0000008152502220 */ /* 0x001fe20000410000 */
[----:B------:R-:W-:-:S03]  /*4470*/  @P2 HADD2.F32 R82, -RZ, R146.H0_H0 ;  /* 0x20000092ff522230 */ /* 0x000fc60000004100 */
[-C--:B------:R-:W-:Y:S01]  /*4480*/  @P2 FMUL.FTZ R73, R123, R80.reuse ;  /* 0x000000507b492220 */ /* 0x080fe20000410000 */
[----:B------:R-:W-:Y:S01]  /*4490*/  @P2 FFMA.FTZ R5, R69, R80, R5 ;  /* 0x0000005045052223 */ /* 0x000fe20000010005 */
        /* <DEDUP_REMOVED lines=13> */
.L_x_9188:
[----:B------:R-:W-:-:S04]  /*4570*/  UISETP.NE.U32.AND UP0, UPT, UR20, URZ, UPT ;  /* 0x000000ff1400728c */ /* 0x000fc8000bf05070 */
[----:B------:R-:W-:-:S06]  /*4580*/  UISETP.NE.AND.EX UP0, UPT, UR21, URZ, UPT, UP0 ;  /* 0x000000ff1500728c */ /* 0x000fcc000bf05300 */
[----:B------:R-:W-:-:S13]  /*4590*/  PLOP3.LUT P0, PT, PT, PT, UP0, 0x80, 0x8 ;  /* 0x000000000008781c */ /* 0x000fda0003f0f008 */
[----:B------:R-:W-:Y:S05]  /*45a0*/  @!P0 BRA `(.L_x_9191) ;  /* 0x00000000009c8947 */ /* 0x000fea0003800000 */
[----:B0-23--:R-:W0:Y:S01]  /*45b0*/  @P2 LDC R81, c[0x0][0x40c] ;  /* 0x00010300ff512b82 */ /* 0x00de220000000800 */
        /* <DEDUP_REMOVED lines=9> */
[----:B------:R-:W-:Y:S01]  /*4650*/  FFMA.FTZ R87, R122, R2, R87 ;  /* 0x000000027a577223 */ /* 0x000fe20000010057 */
[C---:B------:R-:W-:Y:S01]  /*4660*/  FMUL.FTZ R77, R89.reuse, R78 ;  /* 0x0000004e594d7220 */ /* 0x040fe20000410000 */
[----:B------:R-:W-:Y:S01]  /*4670*/  FMUL.FTZ R78, R89, R82 ;  /* 0x00000052594e7220 */ /* 0x000fe20000410000 */
[--C-:B------:R-:W-:Y:S01]  /*4680*/  @P2 HADD2.F32 R2, -RZ, R145.reuse.H0_H0 ;  /* 0x20000091ff022230 */ /* 0x100fe20000004100 */
[----:B------:R-:W-:Y:S01]  /*4690*/  FSEL R76, R76, RZ, P1 ;  /* 0x000000ff4c4c7208 */ /* 0x000fe20000800000 */
[----:B------:R-:W-:Y:S01]  /*46a0*/  FADD.FTZ R84, R120, -R87 ;  /* 0x8000005778547221 */ /* 0x000fe20000010000 */
[----:B------:R-:W2:Y:S01]  /*46b0*/  @P2 LDC R80, c[0x0][0x40c] ;  /* 0x00010300ff502b82 */ /* 0x000ea20000000800 */
[----:B------:R-:W-:Y:S01]  /*46c0*/  FSEL R78, R78, RZ, P1 ;  /* 0x000000ff4e4e7208 */ /* 0x000fe20000800000 */
[----:B------:R-:W-:Y:S01]  /*46d0*/  @P2 HADD2.F32 R83, -RZ, R145.H1_H1 ;  /* 0x30000091ff532230 */ /* 0x000fe20000004100 */
[----:B------:R-:W-:Y:S01]  /*46e0*/  FSEL R77, R77, RZ, P1 ;  /* 0x000000ff4d4d7208 */ /* 0x000fe20000800000 */
[----:B------:R-:W-:Y:S01]  /*46f0*/  FMUL.FTZ R89, R89, R84 ;  /* 0x0000005459597220 */ /* 0x000fe20000410000 */
[----:B0-----:R-:W-:-:S04]  /*4700*/  @P2 FMUL.FTZ R81, R76, R81 ;  /* 0x000000514c512220 */ /* 0x001fc80000410000 */
[----:B------:R-:W-:Y:S01]  /*4710*/  FSEL R89, R89, RZ, P1 ;  /* 0x000000ff59597208 */ /* 0x000fe20000800000 */
[-C--:B------:R-:W-:Y:S01]  /*4720*/  @P2 FMUL.FTZ R72, R2, R81.reuse ;  /* 0x0000005102482220 */ /* 0x080fe20000410000 */
[----:B------:R-:W-:Y:S02]  /*4730*/  @P2 HADD2.F32 R2, -RZ, R146.H0_H0 ;  /* 0x20000092ff022230 */ /* 0x000fe40000004100 */
[----:B-----5:R-:W-:Y:S01]  /*4740*/  @P2 FFMA.FTZ R4, R68, R81, R4 ;  /* 0x0000005144042223 */ /* 0x020fe20000010004 */
[----:B-1----:R-:W-:-:S04]  /*4750*/  @P2 FMUL.FTZ R79, R78, R79 ;  /* 0x0000004f4e4f2220 */ /* 0x002fc80000410000 */
[-C--:B------:R-:W-:Y:S01]  /*4760*/  @P2 FMUL.FTZ R74, R2, R79.reuse ;  /* 0x0000004f024a2220 */ /* 0x080fe20000410000 */
[----:B------:R-:W-:Y:S01]  /*4770*/  @P2 FFMA.FTZ R6, R70, R79, R6 ;  /* 0x0000004f46062223 */ /* 0x000fe20000010006 */
        /* <DEDUP_REMOVED lines=10> */
.L_x_9191:
[----:B0-23--:R-:W0:Y:S01]  /*4820*/  @P2 LDC R83, c[0x0][0x40c] ;  /* 0x00010300ff532b82 */ /* 0x00de220000000800 */
[----:B------:R-:W-:Y:S01]  /*4830*/  FFMA.FTZ R81, R122, R2, R87 ;  /* 0x000000027a517223 */ /* 0x000fe20000010057 */
[----:B------:R-:W-:Y:S01]  /*4840*/  ISETP.GT.AND P1, PT, R90, RZ, PT ;  /* 0x000000ff5a00720c */ /* 0x000fe20003f24270 */
[----:B------:R-:W-:Y:S02]  /*4850*/  BSSY.RECONVERGENT B2, `(.L_x_9192) ;  /* 0x0000010000027945 */ /* 0x000fe40003800200 */
[----:B------:R-:W-:-:S04]  /*4860*/  FADD.FTZ R80, R120, -R81 ;  /* 0x8000005178507221 */ /* 0x000fc80000010000 */
[----:B------:R-:W-:-:S05]  /*4870*/  FMUL.FTZ R80, R89, R80 ;  /* 0x0000005059507220 */ /* 0x000fca0000410000 */
[----:B------:R-:W-:Y:S01]  /*4880*/  FSEL R82, R80, RZ, P1 ;  /* 0x000000ff50527208 */ /* 0x000fe20000800000 */
[----:B------:R-:W-:-:S04]  /*4890*/  @P2 HADD2.F32 R80, -RZ, R146.H1_H1 ;  /* 0x30000092ff502230 */ /* 0x000fc80000004100 */
[----:B0-----:R-:W-:Y:S01]  /*48a0*/  @P2 FMUL.FTZ R82, R82, R83 ;  /* 0x0000005352522220 */ /* 0x001fe20000410000 */
        /* <DEDUP_REMOVED lines=10> */
.L_x_9193:
[----:B------:R-:W-:Y:S05]  /*4950*/  BSYNC.RECONVERGENT B2 ;  /* 0x0000000000027941 */ /* 0x000fea0003800200 */
.L_x_9192:
        /* <DEDUP_REMOVED lines=11> */
.L_x_9195:
[----:B------:R-:W-:Y:S05]  /*4a10*/  BSYNC.RECONVERGENT B2 ;  /* 0x0000000000027941 */ /* 0x000fea0003800200 */
.L_x_9194:
        /* <DEDUP_REMOVED lines=11> */
.L_x_9197:
[----:B------:R-:W-:Y:S05]  /*4ad0*/  BSYNC.RECONVERGENT B2 ;  /* 0x0000000000027941 */ /* 0x000fea0003800200 */
.L_x_9196:
[-C--:B------:R-:W-:Y:S01]  /*4ae0*/  @P2 FMUL.FTZ R75, R80, R82.reuse ;  /* 0x00000052504b2220 */ /* 0x080fe20000410000 */
[----:B-----5:R-:W-:-:S07]  /*4af0*/  @P2 FFMA.FTZ R7, R71, R82, R7 ;  /* 0x0000005247072223 */ /* 0x020fce0000010007 */
.L_x_9190:
[----:B------:R-:W-:Y:S05]  /*4b00*/  BSYNC.RECONVERGENT B1 ;  /* 0x0000000000017941 */ /* 0x000fea0003800200 */
.L_x_9187:
[----:B------:R-:W0:Y:S08]  /*4b10*/  @P0 LDC.64 R80, c[0x0][0x478] ;  /* 0x00011e00ff500b82 */ /* 0x000e300000000a00 */
[----:B------:R-:W1:Y:S01]  /*4b20*/  @P2 LDC.64 R82, c[0x0][0x468] ;  /* 0x00011a00ff522b82 */ /* 0x000e620000000a00 */
[----:B0-----:R-:W-:-:S05]  /*4b30*/  @P0 IMAD.WIDE.U32 R80, R0, 0x10, R80 ;  /* 0x0000001000500825 */ /* 0x001fca00078e0050 */
[----:B------:R4:W-:Y:S01]  /*4b40*/  @P0 STG.E.128 desc[UR6][R80.64], R76 ;  /* 0x0000004c50000986 */ /* 0x0009e2000c101d06 */
[----:B-1----:R-:W-:-:S05]  /*4b50*/  @P2 IMAD.WIDE.U32 R82, R85, 0x10, R82 ;  /* 0x0000001055522825 */ /* 0x002fca00078e0052 */
[----:B------:R4:W-:Y:S02]  /*4b60*/  @P2 STG.E.128 desc[UR6][R82.64], R72 ;  /* 0x0000004852002986 */ /* 0x0009e4000c101d06 */
.L_x_9184:
[----:B------:R-:W-:Y:S05]  /*4b70*/  BSYNC.RECONVERGENT B0 ;  /* 0x0000000000007941 */ /* 0x000fea0003800200 */
.L_x_9183:
[----:B0-234-:R-:W0:Y:S02]  /*4b80*/  LDC.64 R80, c[0x0][0x380] ;  /* 0x0000e000ff507b82 */ /* 0x01de240000000a00 */
[----:B0-----:R-:W-:-:S04]  /*4b90*/  LEA R91, R80, R91, 0x2 ;  /* 0x0000005b505b7211 */ /* 0x001fc800078e10ff */
[----:B------:R-:W-:-:S13]  /*4ba0*/  ISETP.GE.AND P0, PT, R91, R81, PT ;  /* 0x000000515b00720c */ /* 0x000fda0003f06270 */
[----:B------:R-:W-:Y:S05]  /*4bb0*/  @!P0 BRA `(.L_x_9198) ;  /* 0xffffffbc006c8947 */ /* 0x000fea000383ffff */
.L_x_9127:
[----:B-----5:R-:W0:Y:S01]  /*4bc0*/  S2R R55, SR_CgaCtaId ;  /* 0x0000000000377919 */ /* 0x020e220000008800 */
[C---:B------:R-:W-:Y:S01]  /*4bd0*/  SHF.L.U32 R2, R93.reuse, 0x6, RZ ;  /* 0x000000065d027819 */ /* 0x040fe200000006ff */
[----:B------:R-:W-:Y:S05]  /*4be0*/  WARPSYNC.ALL ;  /* 0x0000000000007948 */ /* 0x000fea0003800000 */
[C---:B------:R-:W-:Y:S01]  /*4bf0*/  SHF.L.U32 R0, R93.reuse, 0x4, RZ ;  /* 0x000000045d007819 */ /* 0x040fe200000006ff */
        /* <DEDUP_REMOVED lines=19> */
[----:B------:R-:W-:Y:S01]  /*4d30*/  IADD3.X R58, PT, PT, RZ, RZ, RZ, P4, !PT ;  /* 0x000000ffff3a7210 */ /* 0x000fe200027fe4ff */
[----:B------:R-:W-:Y:S03]  /*4d40*/  STS.128 [R0+0x200], R28 ;  /* 0x0002001c00007388 */ /* 0x000fe60000000c00 */
[C---:B------:R-:W-:Y:S01]  /*4d50*/  SHF.L.U64.HI R58, R57.reuse, 0x2, R58 ;  /* 0x00000002393a7819 */ /* 0x040fe2000001023a */
[----:B------:R-:W-:Y:S01]  /*4d60*/  STS.128 [R0+0x400], R24 ;  /* 0x0004001800007388 */ /* 0x000fe20000000c00 */
[----:B------:R-:W-:-:S03]  /*4d70*/  SHF.L.U32 R57, R57, 0x2, RZ ;  /* 0x0000000239397819 */ /* 0x000fc600000006ff */
[----:B------:R-:W-:Y:S01]  /*4d80*/  STS.128 [R0+0x600], R20 ;  /* 0x0006001400007388 */ /* 0x000fe20000000c00 */
[----:B------:R-:W-:Y:S06]  /*4d90*/  BAR.SYNC.DEFER_BLOCKING 0x0 ;  /* 0x0000000000007b1d */ /* 0x000fec0000010000 */
[----:B------:R-:W1:Y:S04]  /*4da0*/  LDS R2, [R52] ;  /* 0x0000000034027984 */ /* 0x000e680000000800 */
[----:B------:R-:W3:Y:S04]  /*4db0*/  LDS R55, [R52+0x800] ;  /* 0x0008000034377984 */ /* 0x000ee80000000800 */
[----:B------:R-:W4:Y:S04]  /*4dc0*/  LDS R3, [R52+0x200] ;  /* 0x0002000034037984 */ /* 0x000f280000000800 */
[----:B------:R-:W2:Y:S04]  /*4dd0*/  LDS R54, [R52+0xa00] ;  /* 0x000a000034367984 */ /* 0x000ea80000000800 */
        /* <DEDUP_REMOVED lines=12> */
[----:B------:R-:W-:Y:S01]  /*4ea0*/  LDS R26, [R52+0x1a00] ;  /* 0x001a0000341a7984 */ /* 0x000fe20000000800 */
[----:B--2---:R-:W-:-:S03]  /*4eb0*/  FADD.FTZ R3, R3, R54 ;  /* 0x0000003603037221 */ /* 0x004fc60000010000 */
[----:B------:R-:W2:Y:S01]  /*4ec0*/  LDS R23, [R52+0x1c00] ;  /* 0x001c000034177984 */ /* 0x000ea20000000800 */
        /* <DEDUP_REMOVED lines=11> */
[----:B---3--:R-:W-:-:S03]  /*4f80*/  FADD.FTZ R21, R2, R21 ;  /* 0x0000001502157221 */ /* 0x008fc60000010000 */
[----:B------:R3:W-:Y:S04]  /*4f90*/  STS.128 [R0+0x200], R44 ;  /* 0x0002002c00007388 */ /* 0x0007e80000000c00 */
[----:B------:R-:W-:Y:S01]  /*4fa0*/  STS.128 [R0+0x400], R40 ;  /* 0x0004002800007388 */ /* 0x000fe20000000c00 */
[----:B--2---:R-:W-:-:S03]  /*4fb0*/  FADD.FTZ R23, R22, R23 ;  /* 0x0000001716177221 */ /* 0x004fc60000010000 */
[----:B------:R-:W-:Y:S01]  /*4fc0*/  STS.128 [R0+0x600], R36 ;  /* 0x0006002400007388 */ /* 0x000fe20000000c00 */
[----:B0-----:R-:W-:Y:S01]  /*4fd0*/  FADD.FTZ R27, R24, R27 ;  /* 0x0000001b181b7221 */ /* 0x001fe20000010000 */
[----:B------:R-:W-:Y:S01]  /*4fe0*/  BAR.SYNC.DEFER_BLOCKING 0x0 ;  /* 0x0000000000007b1d */ /* 0x000fe20000010000 */
[C---:B-1----:R-:W-:Y:S02]  /*4ff0*/  IADD3 R48, P4, PT, R57.reuse, UR18, RZ ;  /* 0x0000001239307c10 */ /* 0x042fe4000ff9e0ff */
[----:B---3--:R-:W-:Y:S02]  /*5000*/  IADD3 R46, P5, PT, R57, UR16, RZ ;  /* 0x00000010392e7c10 */ /* 0x008fe4000ffbe0ff */
        /* <DEDUP_REMOVED lines=37> */
[----:B------:R-:W-:Y:S01]  /*5260*/  STS.128 [R0+0x600], R4 ;  /* 0x0006000400007388 */ /* 0x000fe20000000c00 */
[----:B----4-:R-:W-:Y:S01]  /*5270*/  FADD.FTZ R33, R33, R44 ;  /* 0x0000002c21217221 */ /* 0x010fe20000010000 */
[----:B------:R-:W-:Y:S01]  /*5280*/  BAR.SYNC.DEFER_BLOCKING 0x0 ;  /* 0x0000000000007b1d */ /* 0x000fe20000010000 */
[----:B0-----:R-:W-:-:S05]  /*5290*/  FADD.FTZ R9, R3, R26 ;  /* 0x0000001a03097221 */ /* 0x001fca0000010000 */
        /* <DEDUP_REMOVED lines=47> */
.L_x_9200:
[----:B------:R-:W-:Y:S05]  /*5590*/  BSYNC.RECONVERGENT B0 ;  /* 0x0000000000007941 */ /* 0x000fea0003800200 */
.L_x_9199:
        /* <DEDUP_REMOVED lines=18> */
.L_x_9202:
[----:B------:R-:W-:Y:S05]  /*56c0*/  BSYNC.RECONVERGENT B0 ;  /* 0x0000000000007941 */ /* 0x000fea0003800200 */
.L_x_9201:
        /* <DEDUP_REMOVED lines=18> */
.L_x_9204:
[----:B------:R-:W-:Y:S05]  /*57f0*/  BSYNC.RECONVERGENT B0 ;  /* 0x0000000000007941 */ /* 0x000fea0003800200 */
.L_x_9203:
        /* <DEDUP_REMOVED lines=12> */
.L_x_9137:
        /* <DEDUP_REMOVED lines=8> */
.L_x_9206:
[----:B------:R-:W-:Y:S05]  /*5940*/  BSYNC B0 ;  /* 0x0000000000007941 */ /* 0x000fea0003800000 */
.L_x_9205:
        /* <DEDUP_REMOVED lines=8> */
.L_x_9207:
[----:B------:R-:W-:Y:S01]  /*59d0*/  FADD.FTZ R80, R80, R123 ;  /* 0x0000007b50507221 */ /* 0x000fe20000010000 */
[----:B------:R-:W-:-:S04]  /*59e0*/  HFMA2 R147, -RZ, RZ, 0, 1.1920928955078125e-07 ;  /* 0x00000002ff937431 */ /* 0x000fc800000001ff */
[----:B------:R-:W-:Y:S02]  /*59f0*/  MOV R132, R80 ;  /* 0x0000005000847202 */ /* 0x000fe40000000f00 */
[----:B------:R-:W-:-:S07]  /*5a00*/  MOV R81, R130 ;  /* 0x0000008200517202 */ /* 0x000fce0000000f00 */
[----:B------:R-:W-:Y:S05]  /*5a10*/  WARPSYNC.COLLECTIVE R129, `(.L_x_9208) ;  /* 0x0000000081087348 */ /* 0x000fea0003c00000 */
[----:B------:R0:W1:Y:S02]  /*5a20*/  SHFL.BFLY P0, R130, R132, R147, R148 ;  /* 0x0c00009384827389 */ /* 0x0000640000000094 */
[----:B01----:R-:W-:Y:S05]  /*5a30*/  ENDCOLLECTIVE ;  /* 0x000000000000791b */ /* 0x003fea0003800000 */
.L_x_9208:
[----:B------:R-:W-:-:S05]  /*5a40*/  FADD.FTZ R81, R81, R124 ;  /* 0x0000007c51517221 */ /* 0x000fca0000010000 */
[----:B------:R-:W-:Y:S02]  /*5a50*/  MOV R132, R81 ;  /* 0x0000005100847202 */ /* 0x000fe40000000f00 */
[----:B------:R-:W-:-:S07]  /*5a60*/  MOV R83, R130 ;  /* 0x0000008200537202 */ /* 0x000fce0000000f00 */
[----:B------:R-:W-:Y:S05]  /*5a70*/  WARPSYNC.COLLECTIVE R129, `(.L_x_9209) ;  /* 0x0000000081087348 */ /* 0x000fea0003c00000 */
[----:B------:R0:W1:Y:S02]  /*5a80*/  SHFL.BFLY P0, R130, R132, R147, R148 ;  /* 0x0c00009384827389 */ /* 0x0000640000000094 */
[----:B01----:R-:W-:Y:S05]  /*5a90*/  ENDCOLLECTIVE ;  /* 0x000000000000791b */ /* 0x003fea0003800000 */
.L_x_9209:
[----:B------:R-:W-:Y:S01]  /*5aa0*/  FADD.FTZ R83, R80, R83 ;  /* 0x0000005350537221 */ /* 0x000fe20000010000 */
[----:B------:R-:W-:-:S04]  /*5ab0*/  HFMA2 R147, -RZ, RZ, 0, 2.384185791015625e-07 ;  /* 0x00000004ff937431 */ /* 0x000fc800000001ff */
[----:B------:R-:W-:Y:S02]  /*5ac0*/  MOV R132, R83 ;  /* 0x0000005300847202 */ /* 0x000fe40000000f00 */
[----:B------:R-:W-:-:S07]  /*5ad0*/  MOV R82, R130 ;  /* 0x0000008200527202 */ /* 0x000fce0000000f00 */
[----:B------:R-:W-:Y:S05]  /*5ae0*/  WARPSYNC.COLLECTIVE R129, `(.L_x_9210) ;  /* 0x0000000081087348 */ /* 0x000fea0003c00000 */
[----:B------:R0:W1:Y:S02]  /*5af0*/  SHFL.BFLY P0, R130, R132, R147, R148 ;  /* 0x0c00009384827389 */ /* 0x0000640000000094 */
[----:B01----:R-:W-:Y:S05]  /*5b00*/  ENDCOLLECTIVE ;  /* 0x000000000000791b */ /* 0x003fea0003800000 */
.L_x_9210:
[----:B------:R-:W-:-:S05]  /*5b10*/  FADD.FTZ R82, R81, R82 ;  /* 0x0000005251527221 */ /* 0x000fca0000010000 */
[----:B------:R-:W-:Y:S02]  /*5b20*/  MOV R132, R82 ;  /* 0x0000005200847202 */ /* 0x000fe40000000f00 */
[----:B------:R-:W-:-:S07]  /*5b30*/  MOV R84, R130 ;  /* 0x0000008200547202 */ /* 0x000fce0000000f00 */
[----:B------:R-:W-:Y:S05]  /*5b40*/  WARPSYNC.COLLECTIVE R129, `(.L_x_9211) ;  /* 0x0000000081087348 */ /* 0x000fea0003c00000 */
[----:B------:R0:W1:Y:S02]  /*5b50*/  SHFL.BFLY P0, R130, R132, R147, R148 ;  /* 0x0c00009384827389 */ /* 0x0000640000000094 */
[----:B01----:R-:W-:Y:S05]  /*5b60*/  ENDCOLLECTIVE ;  /* 0x000000000000791b */ /* 0x003fea0003800000 */
.L_x_9211:
[----:B------:R-:W-:Y:S01]  /*5b70*/  FADD.FTZ R84, R83, R84 ;  /* 0x0000005453547221 */ /* 0x000fe20000010000 */
[----:B------:R-:W-:-:S04]  /*5b80*/  HFMA2 R147, -RZ, RZ, 0, 4.76837158203125e-07 ;  /* 0x00000008ff937431 */ /* 0x000fc800000001ff */
[----:B------:R-:W-:Y:S02]  /*5b90*/  MOV R132, R84 ;  /* 0x0000005400847202 */ /* 0x000fe40000000f00 */
[----:B------:R-:W-:-:S07]  /*5ba0*/  MOV R85, R130 ;  /* 0x0000008200557202 */ /* 0x000fce0000000f00 */
[----:B------:R-:W-:Y:S05]  /*5bb0*/  WARPSYNC.COLLECTIVE R129, `(.L_x_9212) ;  /* 0x0000000081087348 */ /* 0x000fea0003c00000 */
[----:B------:R0:W1:Y:S02]  /*5bc0*/  SHFL.BFLY P0, R130, R132, R147, R148 ;  /* 0x0c00009384827389 */ /* 0x0000640000000094 */
[----:B01----:R-:W-:Y:S05]  /*5bd0*/  ENDCOLLECTIVE ;  /* 0x000000000000791b */ /* 0x003fea0003800000 */
.L_x_9212:
[----:B------:R-:W-:-:S05]  /*5be0*/  FADD.FTZ R85, R82, R85 ;  /* 0x0000005552557221 */ /* 0x000fca0000010000 */
[----:B------:R-:W-:Y:S02]  /*5bf0*/  MOV R132, R85 ;  /* 0x0000005500847202 */ /* 0x000fe40000000f00 */
[----:B------:R-:W-:-:S07]  /*5c00*/  MOV R87, R130 ;  /* 0x0000008200577202 */ /* 0x000fce0000000f00 */
[----:B------:R-:W-:Y:S05]  /*5c10*/  WARPSYNC.COLLECTIVE R129, `(.L_x_9213) ;  /* 0x0000000081087348 */ /* 0x000fea0003c00000 */
[----:B------:R0:W1:Y:S02]  /*5c20*/  SHFL.BFLY P0, R130, R132, R147, R148 ;  /* 0x0c00009384827389 */ /* 0x0000640000000094 */
[----:B01----:R-:W-:Y:S05]  /*5c30*/  ENDCOLLECTIVE ;  /* 0x000000000000791b */ /* 0x003fea0003800000 */
.L_x_9213:
[----:B------:R-:W-:Y:S01]  /*5c40*/  FADD.FTZ R87, R84, R87 ;  /* 0x0000005754577221 */ /* 0x000fe20000010000 */
[----:B------:R-:W-:-:S04]  /*5c50*/  HFMA2 R147, -RZ, RZ, 0, 9.5367431640625e-07 ;  /* 0x00000010ff937431 */ /* 0x000fc800000001ff */
[----:B------:R-:W-:Y:S02]  /*5c60*/  MOV R132, R87 ;  /* 0x0000005700847202 */ /* 0x000fe40000000f00 */
[----:B------:R-:W-:-:S07]  /*5c70*/  MOV R86, R130 ;  /* 0x0000008200567202 */ /* 0x000fce0000000f00 */
[----:B------:R-:W-:Y:S05]  /*5c80*/  WARPSYNC.COLLECTIVE R129, `(.L_x_9214) ;  /* 0x0000000081087348 */ /* 0x000fea0003c00000 */
[----:B------:R0:W1:Y:S02]  /*5c90*/  SHFL.BFLY P0, R130, R132, R147, R148 ;  /* 0x0c00009384827389 */ /* 0x0000640000000094 */
[----:B01----:R-:W-:Y:S05]  /*5ca0*/  ENDCOLLECTIVE ;  /* 0x000000000000791b */ /* 0x003fea0003800000 */
.L_x_9214:
[----:B------:R-:W-:-:S05]  /*5cb0*/  FADD.FTZ R86, R85, R86 ;  /* 0x0000005655567221 */ /* 0x000fca0000010000 */
[----:B------:R-:W-:Y:S02]  /*5cc0*/  MOV R132, R86 ;  /* 0x0000005600847202 */ /* 0x000fe40000000f00 */
[----:B------:R-:W-:-:S07]  /*5cd0*/  MOV R80, R130 ;  /* 0x0000008200507202 */ /* 0x000fce0000000f00 */
[----:B------:R-:W-:Y:S05]  /*5ce0*/  WARPSYNC.COLLECTIVE R129, `(.L_x_9215) ;  /* 0x0000000081087348 */ /* 0x000fea0003c00000 */
[----:B------:R0:W1:Y:S02]  /*5cf0*/  SHFL.BFLY P0, R130, R132, R147, R148 ;  /* 0x0c00009384827389 */ /* 0x0000640000000094 */
[----:B01----:R-:W-:Y:S05]  /*5d00*/  ENDCOLLECTIVE ;  /* 0x000000000000791b */ /* 0x003fea0003800000 */
.L_x_9215:
[----:B------:R-:W-:Y:S01]  /*5d10*/  MOV R81, R130 ;  /* 0x0000008200517202 */ /* 0x000fe20000000f00 */
[----:B------:R-:W-:Y:S06]  /*5d20*/  BRA `(.L_x_9216) ;  /* 0xffffffbc00707947 */ /* 0x000fec000383ffff */
.L_x_9217:
        /* <DEDUP_REMOVED lines=13> */
.L_x_11314:


//--------------------- .text._ZN10layer_norm13ln_bwd_kernelINS_13Kernel_traitsI6__halfffffjLj512ELj1ELj4ELj1ELj16ENS_18Kernel_traits_baseILj512ES2_ffffjLj128EEEEELb0ELb1ELb1ELb1EEEvNS_9BwdParamsE --------------------------
	.section	.text._ZN10layer_norm13ln_bwd_kernelINS_13Kernel_traitsI6__halfffffjLj512ELj1ELj4ELj1ELj16ENS_18Kernel_traits_baseILj512ES2_ffffjLj128EEEEELb0ELb1ELb1ELb1EEEvNS_9BwdParamsE,"ax",@progbits
	.align	128
        .global         _ZN10layer_norm13ln_bwd_kernelINS_13Kernel_traitsI6__halfffffjLj512ELj1ELj4ELj1ELj16ENS_18Kernel_traits_baseILj512ES2_ffffjLj128EEEEELb0ELb1ELb1ELb1EEEvNS_9BwdParamsE
        .type           _ZN10layer_norm13ln_bwd_kernelINS_13Kernel_traitsI6__halfffffjLj512ELj1ELj4ELj1ELj16ENS_18Kernel_traits_baseILj512ES2_ffffjLj128EEEEELb0ELb1ELb1ELb1EEEvNS_9BwdParamsE,@function
        .size           _ZN10layer_norm13ln_bwd_kernelINS_13Kernel_traitsI6__halfffffjLj512ELj1ELj4ELj1ELj16ENS_18Kernel_traits_baseILj512ES2_ffffjLj128EEEEELb0ELb1ELb1ELb1EEEvNS_9BwdParamsE,(.L_x_11315 - _ZN10layer_norm13ln_bwd_kernelINS_13Kernel_traitsI6__halfffffjLj512ELj1ELj4ELj1ELj16ENS_18Kernel_traits_baseILj512ES2_ffffjLj128EEEEELb0ELb1ELb1ELb1EEEvNS_9BwdParamsE)
        .other          _ZN10layer_norm13ln_bwd_kernelINS_13Kernel_traitsI6__halfffffjLj512ELj1ELj4ELj1ELj16ENS_18Kernel_traits_baseILj512ES2_ffffjLj128EEEEELb0ELb1ELb1ELb1EEEvNS_9BwdParamsE,@"STO_CUDA_ENTRY STV_DEFAULT"
_ZN10layer_norm13ln_bwd_kernelINS_13Kernel_traitsI6__halfffffjLj512ELj1ELj4ELj1ELj16ENS_18Kernel_traits_baseILj512ES2_ffffjLj128EEEEELb0ELb1ELb1ELb1EEEvNS_9BwdParamsE:
.text._ZN10layer_norm13ln_bwd_kernelINS_13Kernel_traitsI6__halfffffjLj512ELj1ELj4ELj1ELj16ENS_18Kernel_traits_baseILj512ES2_ffffjLj128EEEEELb0ELb1ELb1ELb1EEEvNS_9BwdParamsE:
        /* <DEDUP_REMOVED lines=46> */
[----:B------:R-:W3:Y:S01]  /*02e0*/  LDG.E.64 R126, desc[UR6][R2.64+0x100] ;  /* 0x00010006027e7981 */ /* 0x000ee2000c1e1b00 */
[----:B--2---:R-:W-:-:S03]  /*02f0*/  IMAD.WIDE.U32 R4, R113, 0x8, R4 ;  /* 0x0000000871047825 */ /* 0x004fc600078e0004 */
[----:B------:R-:W2:Y:S04]  /*0300*/  LDG.E.64 R124, desc[UR6][R2.64] ;  /* 0x00000006027c7981 */ /* 0x000ea8000c1e1b00 */
[----:B------:R-:W4:Y:S04]  /*0310*/  LDG.E.64 R122, desc[UR6][R4.64+0x300] ;  /* 0x00030006047a7981 */ /* 0x000f28000c1e1b00 */
[----:B------:R-:W5:Y:S04]  /*0320*/  LDG.E.64 R120, desc[UR6][R4.64+0x200] ;  /* 0x0002000604787981 */ /* 0x000f68000c1e1b00 */
[----:B------:R-:W5:Y:S04]  /*0330*/  LDG.E.64 R130, desc[UR6][R2.64+0x300] ;  /* 0x0003000602827981 */ /* 0x000f68000c1e1b00 */
[----:B------:R1:W5:Y:S04]  /*0340*/  LDG.E.64 R128, desc[UR6][R2.64+0x200] ;  /* 0x0002000602807981 */ /* 0x000368000c1e1b00 */
[----:B------:R-:W5:Y:S04]  /*0350*/  LDG.E.64 R118, desc[UR6][R4.64+0x100] ;  /* 0x0001000604767981 */ /* 0x000f68000c1e1b00 */
[----:B------:R-:W5:Y:S01]  /*0360*/  LDG.E.64 R116, desc[UR6][R4.64] ;  /* 0x0000000604747981 */ /* 0x000f62000c1e1b00 */
[----:B------:R-:W-:Y:S01]  /*0370*/  HFMA2 R80, -RZ, RZ, 0, 0 ;  /* 0x00000000ff507431 */ /* 0x000fe200000001ff */
[----:B---3--:R-:W-:-:S02]  /*0380*/  SHF.R.U64 R140, R126, 0x10, R127 ;  /* 0x000000107e8c7819 */ /* 0x008fc4000000127f */
[----:B-1----:R-:W-:Y:S02]  /*0390*/  SHF.R.U32.HI R3, RZ, 0x10, R127 ;  /* 0x00000010ff037819 */ /* 0x002fe4000001167f */
[--C-:B--2---:R-:W-:Y:S02]  /*03a0*/  SHF.R.U64 R141, R124, 0x10, R125.reuse ;  /* 0x000000107c8d7819 */ /* 0x104fe4000000127d */
[----:B------:R-:W-:Y:S02]  /*03b0*/  SHF.R.U32.HI R2, RZ, 0x10, R125 ;  /* 0x00000010ff027819 */ /* 0x000fe4000001167d */
[----:B------:R-:W-:Y:S02]  /*03c0*/  PRMT R140, R140, 0x5410, R3 ;  /* 0x000054108c8c7816 */ /* 0x000fe40000000003 */
[----:B------:R-:W-:Y:S02]  /*03d0*/  PRMT R141, R141, 0x5410, R2 ;  /* 0x000054108d8d7816 */ /* 0x000fe40000000002 */
[----:B----4-:R-:W-:-:S02]  /*03e0*/  SHF.R.U64 R142, R122, 0x10, R123 ;  /* 0x000000107a8e7819 */ /* 0x010fc4000000127b */
[----:B------:R-:W-:Y:S02]  /*03f0*/  SHF.R.U32.HI R3, RZ, 0x10, R123 ;  /* 0x00000010ff037819 */ /* 0x000fe4000001167b */
[--C-:B-----5:R-:W-:Y:S02]  /*0400*/  SHF.R.U64 R143, R120, 0x10, R121.reuse ;  /* 0x00000010788f7819 */ /* 0x120fe40000001279 */
[----:B------:R-:W-:Y:S02]  /*0410*/  SHF.R.U32.HI R2, RZ, 0x10, R121 ;  /* 0x00000010ff027819 */ /* 0x000fe40000011679 */
[----:B------:R-:W-:Y:S02]  /*0420*/  PRMT R142, R142, 0x5410, R3 ;  /* 0x000054108e8e7816 */ /* 0x000fe40000000003 */
[----:B------:R-:W-:Y:S02]  /*0430*/  PRMT R143, R143, 0x5410, R2 ;  /* 0x000054108f8f7816 */ /* 0x000fe40000000002 */
[----:B------:R-:W-:-:S02]  /*0440*/  SHF.R.U64 R138, R130, 0x10, R131 ;  /* 0x00000010828a7819 */ /* 0x000fc40000001283 */
[----:B------:R-:W-:Y:S02]  /*0450*/  SHF.R.U32.HI R7, RZ, 0x10, R131 ;  /* 0x00000010ff077819 */ /* 0x000fe40000011683 */
[--C-:B------:R-:W-:Y:S02]  /*0460*/  SHF.R.U64 R139, R128, 0x10, R129.reuse ;  /* 0x00000010808b7819 */ /* 0x100fe40000001281 */
[----:B------:R-:W-:Y:S02]  /*0470*/  SHF.R.U32.HI R6, RZ, 0x10, R129 ;  /* 0x00000010ff067819 */ /* 0x000fe40000011681 */
[--C-:B------:R-:W-:Y:S02]  /*0480*/  SHF.R.U64 R148, R118, 0x10, R119.reuse ;  /* 0x0000001076947819 */ /* 0x100fe40000001277 */
[----:B------:R-:W-:Y:S02]  /*0490*/  SHF.R.U32.HI R3, RZ, 0x10, R119 ;  /* 0x00000010ff037819 */ /* 0x000fe40000011677 */
[----:B------:R-:W-:-:S02]  /*04a0*/  SHF.R.U64 R150, R116, 0x10, R117 ;  /* 0x0000001074967819 */ /* 0x000fc40000001275 */
[----:B------:R-:W-:Y:S02]  /*04b0*/  SHF.R.U32.HI R2, RZ, 0x10, R117 ;  /* 0x00000010ff027819 */ /* 0x000fe40000011675 */
[----:B------:R-:W-:Y:S02]  /*04c0*/  PRMT R138, R138, 0x5410, R7 ;  /* 0x000054108a8a7816 */ /* 0x000fe40000000007 */
[----:B------:R-:W-:Y:S02]  /*04d0*/  PRMT R139, R139, 0x5410, R6 ;  /* 0x000054108b8b7816 */ /* 0x000fe40000000006 */
[----:B------:R-:W-:Y:S02]  /*04e0*/  PRMT R148, R148, 0x5410, R3 ;  /* 0x0000541094947816 */ /* 0x000fe40000000003 */
[----:B------:R-:W-:-:S07]  /*04f0*/  PRMT R150, R150, 0x5410, R2 ;  /* 0x0000541096967816 */ /* 0x000fce0000000002 */
.L_x_9274:
[----:B------:R-:W1:Y:S08]  /*0500*/  LDC.64 R134, c[0x0][0x3f8] ;  /* 0x0000fe00ff867b82 */ /* 0x000e700000000a00 */
[----:B------:R-:W2:Y:S08]  /*0510*/  LDC.64 R132, c[0x0][0x3c8] ;  /* 0x0000f200ff847b82 */ /* 0x000eb00000000a00 */
[----:B------:R-:W3:Y:S01]  /*0520*/  LDC.64 R110, c[0x0][0x3f0] ;  /* 0x0000fc00ff6e7b82 */ /* 0x000ee20000000a00 */
[----:B-1----:R-:W-:-:S05]  /*0530*/  IMAD.WIDE R136, R0, 0x4, R134 ;  /* 0x0000000400887825 */ /* 0x002fca00078e0286 */
[----:B------:R-:W4:Y:S01]  /*0540*/  LDG.E R2, desc[UR6][R136.64] ;  /* 0x0000000688027981 */ /* 0x000f22000c1e1900 */
[----:B--2---:R-:W-:-:S05]  /*0550*/  IMAD.WIDE R132, R0, 0x4, R132 ;  /* 0x0000000400847825 */ /* 0x004fca00078e0284 */
        /* <DEDUP_REMOVED lines=27> */
[----:B---3--:R-:W-:Y:S01]  /*0710*/  IMAD.WIDE.U32 R12, R109, 0x10, R6 ;  /* 0x000000106d0c7825 */ /* 0x008fe200078e0006 */
[----:B------:R-:W2:Y:S03]  /*0720*/  LDG.E.128 R8, desc[UR6][R8.64] ;  /* 0x0000000608087981 */ /* 0x000ea6000c1e1d00 */
[----:B------:R-:W-:Y:S01]  /*0730*/  IMAD.WIDE.U32 R112, R149, 0x10, R104 ;  /* 0x0000001095707825 */ /* 0x000fe200078e0068 */
[----:B------:R-:W-:Y:S01]  /*0740*/  IADD3 R17, PT, PT, R109, 0x20, RZ ;  /* 0x000000206d117810 */ /* 0x000fe20007ffe0ff */
[----:B------:R-:W3:Y:S04]  /*0750*/  LDG.E.128 R12, desc[UR6][R12.64] ;  /* 0x000000060c0c7981 */ /* 0x000ee8000c1e1d00 */
[----:B------:R-:W3:Y:S01]  /*0760*/  LDG.E.128 R112, desc[UR6][R112.64] ;  /* 0x0000000670707981 */ /* 0x000ee2000c1e1d00 */
[----:B------:R-:W-:Y:S01]  /*0770*/  IMAD.WIDE.U32 R16, R17, 0x10, R6 ;  /* 0x0000001011107825 */ /* 0x000fe200078e0006 */
[----:B------:R-:W-:-:S02]  /*0780*/  IADD3 R5, PT, PT, R151, 0x40, RZ ;  /* 0x0000004097057810 */ /* 0x000fc40007ffe0ff */
[----:B------:R-:W-:-:S03]  /*0790*/  IADD3 R101, PT, PT, R109, 0x40, RZ ;  /* 0x000000406d657810 */ /* 0x000fc60007ffe0ff */
[----:B------:R-:W3:Y:S01]  /*07a0*/  LDG.E.128 R16, desc[UR6][R16.64] ;  /* 0x0000000610107981 */ /* 0x000ee2000c1e1d00 */
[----:B------:R-:W-:-:S04]  /*07b0*/  IMAD.WIDE.U32 R96, R5, 0x10, R104 ;  /* 0x0000001005607825 */ /* 0x000fc800078e0068 */
[----:B------:R-:W-:Y:S02]  /*07c0*/  IMAD.WIDE.U32 R100, R101, 0x10, R6 ;  /* 0x0000001065647825 */ /* 0x000fe400078e0006 */
[----:B------:R-:W3:Y:S04]  /*07d0*/  LDG.E.128 R96, desc[UR6][R96.64] ;  /* 0x0000000660607981 */ /* 0x000ee8000c1e1d00 */
[----:B------:R-:W3:Y:S01]  /*07e0*/  LDG.E.128 R100, desc[UR6][R100.64] ;  /* 0x0000000664647981 */ /* 0x000ee2000c1e1d00 */
[----:B------:R-:W-:Y:S02]  /*07f0*/  IADD3 R3, PT, PT, R151, 0x60, RZ ;  /* 0x0000006097037810 */ /* 0x000fe40007ffe0ff */
[----:B------:R-:W-:-:S03]  /*0800*/  MOV R133, UR14 ;  /* 0x0000000e00857c02 */ /* 0x000fc60008000f00 */
[----:B------:R-:W-:Y:S01]  /*0810*/  IMAD.WIDE.U32 R104, R3, 0x10, R104 ;  /* 0x0000001003687825 */ /* 0x000fe200078e0068 */
[----:B------:R-:W-:Y:S02]  /*0820*/  IADD3 R109, PT, PT, R109, 0x60, RZ ;  /* 0x000000606d6d7810 */ /* 0x000fe40007ffe0ff */
[----:B------:R-:W-:Y:S02]  /*0830*/  MOV R132, UR15 ;  /* 0x0000000f00847c02 */ /* 0x000fe40008000f00 */
[----:B------:R-:W-:Y:S01]  /*0840*/  ISETP.NE.U32.AND P0, PT, R133, RZ, PT ;  /* 0x000000ff8500720c */ /* 0x000fe20003f05070 */
[----:B------:R-:W3:Y:S01]  /*0850*/  LDG.E.128 R104, desc[UR6][R104.64] ;  /* 0x0000000668687981 */ /* 0x000ee2000c1e1d00 */
[----:B------:R-:W-:Y:S02]  /*0860*/  IMAD.WIDE.U32 R108, R109, 0x10, R6 ;  /* 0x000000106d6c7825 */ /* 0x000fe400078e0006 */
[----:B------:R-:W-:-:S04]  /*0870*/  ISETP.NE.AND.EX P0, PT, R132, RZ, PT, P0 ;  /* 0x000000ff8400720c */ /* 0x000fc80003f05300 */
[----:B------:R-:W3:Y:S09]  /*0880*/  LDG.E.128 R108, desc[UR6][R108.64] ;  /* 0x000000066c6c7981 */ /* 0x000ef2000c1e1d00 */
[----:B------:R-:W0:Y:S08]  /*0890*/  @P0 LDC.64 R146, c[0x0][0x438] ;  /* 0x00010e00ff920b82 */ /* 0x000e300000000a00 */
[----:B------:R-:W1:Y:S08]  /*08a0*/  @P0 LDC.64 R6, c[0x0][0x438] ;  /* 0x00010e00ff060b82 */ /* 0x000e700000000a00 */
[----:B------:R-:W1:Y:S01]  /*08b0*/  @P0 LDC.64 R136, c[0x0][0x438] ;  /* 0x00010e00ff880b82 */ /* 0x000e620000000a00 */
[----:B0-----:R-:W-:Y:S01]  /*08c0*/  @P0 IMAD.WIDE.U32 R146, R149, 0x10, R146 ;  /* 0x0000001095920825 */ /* 0x001fe200078e0092 */
[----:B------:R-:W-:-:S06]  /*08d0*/  ISETP.NE.AND P1, PT, RZ, UR8, PT ;  /* 0x00000008ff007c0c */ /* 0x000fcc000bf25270 */
        /* <DEDUP_REMOVED lines=12> */
[----:B------:R-:W-:Y:S02]  /*09a0*/  HADD2.F32 R10, -RZ, R141.H0_H0 ;  /* 0x2000008dff0a7230 */ /* 0x000fe40000004100 */
[C---:B------:R-:W-:Y:S01]  /*09b0*/  FADD.FTZ R9, -R135.reuse, R9 ;  /* 0x0000000987097221 */ /* 0x040fe20000010100 */
[C---:B------:R-:W-:Y:S01]  /*09c0*/  FADD.FTZ R11, -R135.reuse, R11 ;  /* 0x0000000b870b7221 */ /* 0x040fe20000010100 */
[----:B------:R-:W-:Y:S01]  /*09d0*/  FADD.FTZ R3, -R135, R8 ;  /* 0x0000000887037221 */ /* 0x000fe20000010100 */
[----:B---3--:R-:W-:Y:S01]  /*09e0*/  FMUL.FTZ R6, R12, R5 ;  /* 0x000000050c067220 */ /* 0x008fe20000410000 */
[C---:B-----5:R-:W-:Y:S01]  /*09f0*/  FMUL.FTZ R8, R4.reuse, R9 ;  /* 0x0000000904087220 */ /* 0x060fe20000410000 */
[----:B------:R-:W-:Y:S01]  /*0a00*/  FMUL.FTZ R5, R13, R10 ;  /* 0x0000000a0d057220 */ /* 0x000fe20000410000 */
[C---:B------:R-:W-:Y:S01]  /*0a10*/  FMUL.FTZ R10, R4.reuse, R11 ;  /* 0x0000000b040a7220 */ /* 0x040fe20000410000 */
[----:B------:R-:W-:Y:S01]  /*0a20*/  FADD.FTZ R11, -R135, R112 ;  /* 0x00000070870b7221 */ /* 0x000fe20000010100 */
[----:B------:R-:W-:Y:S01]  /*0a30*/  FMUL.FTZ R3, R4, R3 ;  /* 0x0000000304037220 */ /* 0x000fe20000410000 */
[----:B------:R-:W-:-:S02]  /*0a40*/  HADD2.F32 R9, -RZ, R125.H0_H0 ;  /* 0x2000007dff097230 */ /* 0x000fc40000004100 */
[----:B------:R-:W-:Y:S01]  /*0a50*/  FADD.FTZ R73, R73, R13 ;  /* 0x0000000d49497221 */ /* 0x000fe20000010000 */
[----:B------:R-:W-:Y:S01]  /*0a60*/  FFMA.FTZ R37, R13, R8, R37 ;  /* 0x000000080d257223 */ /* 0x000fe20000010025 */
[C---:B------:R-:W-:Y:S01]  /*0a70*/  FMUL.FTZ R7, R4.reuse, R149 ;  /* 0x0000009504077220 */ /* 0x040fe20000410000 */
[----:B------:R-:W-:Y:S02]  /*0a80*/  HADD2.F32 R13, -RZ, R126.H0_H0 ;  /* 0x2000007eff0d7230 */ /* 0x000fe40000004100 */
[----:B------:R-:W-:Y:S01]  /*0a90*/  FMUL.FTZ R11, R4, R11 ;  /* 0x0000000b040b7220 */ /* 0x000fe20000410000 */
[--C-:B------:R-:W-:Y:S02]  /*0aa0*/  HADD2.F32 R112, -RZ, R140.reuse.H0_H0 ;  /* 0x2000008cff707230 */ /* 0x100fe40000004100 */
[C---:B------:R-:W-:Y:S01]  /*0ab0*/  FADD.FTZ R113, -R135.reuse, R113 ;  /* 0x0000007187717221 */ /* 0x040fe20000010100 */
        /* <DEDUP_REMOVED lines=12> */
[----:B------:R-:W-:-:S02]  /*0b80*/  HADD2.F32 R136, -RZ, R140.H1_H1 ;  /* 0x3000008cff887230 */ /* 0x000fc40000004100 */
[----:B------:R-:W-:Y:S01]  /*0b90*/  FADD.FTZ R75, R75, R15 ;  /* 0x0000000f4b4b7221 */ /* 0x000fe20000010000 */
[----:B------:R-:W-:Y:S01]  /*0ba0*/  FFMA.FTZ R39, R15, R10, R39 ;  /* 0x0000000a0f277223 */ /* 0x000fe20000010027 */
[----:B------:R-:W-:Y:S02]  /*0bb0*/  HADD2.F32 R113, -RZ, R127.H0_H0 ;  /* 0x2000007fff717230 */ /* 0x000fe40000004100 */
[C---:B------:R-:W-:Y:S01]  /*0bc0*/  FMUL.FTZ R112, R4.reuse, R115 ;  /* 0x0000007304707220 */ /* 0x040fe20000410000 */
[----:B------:R-:W-:Y:S01]  /*0bd0*/  FADD.FTZ R15, -R135, R114 ;  /* 0x00000072870f7221 */ /* 0x000fe20000010100 */
[----:B------:R-:W-:Y:S01]  /*0be0*/  FADD.FTZ R69, R69, R17 ;  /* 0x0000001145457221 */ /* 0x000fe20000010000 */
[----:B------:R-:W-:Y:S01]  /*0bf0*/  FFMA.FTZ R41, R17, R16, R41 ;  /* 0x0000001011297223 */ /* 0x000fe20000010029 */
[----:B------:R-:W-:Y:S01]  /*0c00*/  FMUL.FTZ R17, R19, R136 ;  /* 0x0000008813117220 */ /* 0x000fe20000410000 */
[----:B------:R-:W-:Y:S01]  /*0c10*/  FADD.FTZ R71, R71, R19 ;  /* 0x0000001347477221 */ /* 0x000fe20000010000 */
[----:B------:R-:W-:Y:S01]  /*0c20*/  FFMA.FTZ R43, R19, R112, R43 ;  /* 0x00000070132b7223 */ /* 0x000fe2000001002b */
[----:B------:R-:W-:Y:S01]  /*0c30*/  FMUL.FTZ R15, R4, R15 ;  /* 0x0000000f040f7220 */ /* 0x000fe20000410000 */
[----:B------:R-:W-:Y:S01]  /*0c40*/  FMUL.FTZ R114, R18, R113 ;  /* 0x0000007112727220 */ /* 0x000fe20000410000 */
[----:B------:R-:W-:Y:S01]  /*0c50*/  FADD.FTZ R19, -R135, R96 ;  /* 0x0000006087137221 */ /* 0x000fe20000010100 */
[----:B------:R-:W-:-:S02]  /*0c60*/  HADD2.F32 R113, -RZ, R128.H0_H0 ;  /* 0x20000080ff717230 */ /* 0x000fc40000004100 */
[C---:B------:R-:W-:Y:S01]  /*0c70*/  FADD.FTZ R97, -R135.reuse, R97 ;  /* 0x0000006187617221 */ /* 0x040fe20000010100 */
[C---:B------:R-:W-:Y:S01]  /*0c80*/  FADD.FTZ R115, -R135.reuse, R98 ;  /* 0x0000006287737221 */ /* 0x040fe20000010100 */
[----:B------:R-:W-:Y:S01]  /*0c90*/  FADD.FTZ R70, R70, R18 ;  /* 0x0000001246467221 */ /* 0x000fe20000010000 */
[----:B------:R-:W-:Y:S01]  /*0ca0*/  FFMA.FTZ R42, R18, R15, R42 ;  /* 0x0000000f122a7223 */ /* 0x000fe2000001002a */
[----:B------:R-:W-:Y:S02]  /*0cb0*/  HADD2.F32 R98, -RZ, R139.H0_H0 ;  /* 0x2000008bff627230 */ /* 0x000fe40000004100 */
[C---:B------:R-:W-:Y:S01]  /*0cc0*/  FMUL.FTZ R19, R4.reuse, R19 ;  /* 0x0000001304137220 */ /* 0x040fe20000410000 */
[----:B------:R-:W-:Y:S01]  /*0cd0*/  FMUL.FTZ R18, R4, R97 ;  /* 0x0000006104127220 */ /* 0x000fe20000410000 */
[----:B------:R-:W-:Y:S01]  /*0ce0*/  FMUL.FTZ R96, R100, R113 ;  /* 0x0000007164607220 */ /* 0x000fe20000410000 */
[----:B------:R-:W-:Y:S02]  /*0cf0*/  HADD2.F32 R113, -RZ, R129.H0_H0 ;  /* 0x20000081ff717230 */ /* 0x000fe40000004100 */
[----:B------:R-:W-:Y:S01]  /*0d00*/  FADD.FTZ R137, -R135, R99 ;  /* 0x0000006387897221 */ /* 0x000fe20000010100 */
[----:B------:R-:W-:Y:S01]  /*0d10*/  FADD.FTZ R64, R64, R100 ;  /* 0x0000006440407221 */ /* 0x000fe20000010000 */
[----:B------:R-:W-:Y:S01]  /*0d20*/  FFMA.FTZ R80, R100, R19, R80 ;  /* 0x0000001364507223 */ /* 0x000fe20000010050 */
[----:B------:R-:W-:Y:S01]  /*0d30*/  FMUL.FTZ R97, R101, R98 ;  /* 0x0000006265617220 */ /* 0x000fe20000410000 */
[----:B------:R-:W-:Y:S01]  /*0d40*/  FADD.FTZ R65, R65, R101 ;  /* 0x0000006541417221 */ /* 0x000fe20000010000 */
[----:B------:R-:W-:Y:S01]  /*0d50*/  FFMA.FTZ R81, R101, R18, R81 ;  /* 0x0000001265517223 */ /* 0x000fe20000010051 */
[----:B------:R-:W-:Y:S01]  /*0d60*/  FADD.FTZ R100, RZ, R6 ;  /* 0x00000006ff647221 */ /* 0x000fe20000010000 */
[----:B------:R-:W-:Y:S01]  /*0d70*/  FMUL.FTZ R99, R4, R115 ;  /* 0x0000007304637220 */ /* 0x000fe20000410000 */
[----:B------:R-:W-:Y:S01]  /*0d80*/  FFMA.FTZ R101, R3, R6, RZ ;  /* 0x0000000603657223 */ /* 0x000fe200000100ff */
[----:B------:R-:W-:-:S02]  /*0d90*/  HADD2.F32 R136, -RZ, R139.H1_H1 ;  /* 0x3000008bff887230 */ /* 0x000fc40000004100 */
        /* <DEDUP_REMOVED lines=15> */
[C---:B------:R-:W-:Y:S01]  /*0e90*/  FADD.FTZ R137, -R135.reuse, R105 ;  /* 0x0000006987897221 */ /* 0x040fe20000010100 */
[C---:B------:R-:W-:Y:S01]  /*0ea0*/  FADD.FTZ R115, -R135.reuse, R104 ;  /* 0x0000006887737221 */ /* 0x040fe20000010100 */
[C---:B------:R-:W-:Y:S01]  /*0eb0*/  FADD.FTZ R113, -R135.reuse, R106 ;  /* 0x0000006a87717221 */ /* 0x040fe20000010100 */
[----:B------:R-:W-:Y:S01]  /*0ec0*/  FADD.FTZ R105, R102, R13 ;  /* 0x0000000d66697221 */ /* 0x000fe20000010000 */
[----:B------:R-:W-:Y:S01]  /*0ed0*/  FADD.FTZ R135, -R135, R107 ;  /* 0x0000006b87877221 */ /* 0x000fe20000010100 */
[----:B------:R-:W-:Y:S01]  /*0ee0*/  FFMA.FTZ R102, R16, R13, R103 ;  /* 0x0000000d10667223 */ /* 0x000fe20000010067 */
[----:B------:R-:W-:Y:S02]  /*0ef0*/  HADD2.F32 R107, -RZ, R130.H0_H0 ;  /* 0x20000082ff6b7230 */ /* 0x000fe40000004100 */
[----:B------:R-:W-:Y:S01]  /*0f00*/  FADD.FTZ R104, R105, R114 ;  /* 0x0000007269687221 */ /* 0x000fe20000010000 */
[----:B------:R-:W-:-:S02]  /*0f10*/  FFMA.FTZ R105, R15, R114, R102 ;  /* 0x000000720f697223 */ /* 0x000fc40000010066 */
[----:B------:R-:W-:Y:S01]  /*0f20*/  FMUL.FTZ R102, R108, R107 ;  /* 0x0000006b6c667220 */ /* 0x000fe20000410000 */
[----:B------:R-:W-:Y:S01]  /*0f30*/  FADD.FTZ R107, R104, R17 ;  /* 0x00000011686b7221 */ /* 0x000fe20000010000 */
[----:B------:R-:W-:-:S03]  /*0f40*/  FFMA.FTZ R104, R112, R17, R105 ;  /* 0x0000001170687223 */ /* 0x000fc60000010069 */
[----:B------:R-:W-:Y:S01]  /*0f50*/  FADD.FTZ R106, R107, R96 ;  /* 0x000000606b6a7221 */ /* 0x000fe20000010000 */
[----:B------:R-:W-:Y:S01]  /*0f60*/  FFMA.FTZ R107, R19, R96, R104 ;  /* 0x00000060136b7223 */ /* 0x000fe20000010068 */
[----:B------:R-:W-:Y:S01]  /*0f70*/  FMUL.FTZ R103, R4, R115 ;  /* 0x0000007304677220 */ /* 0x000fe20000410000 */
[----:B------:R-:W-:Y:S02]  /*0f80*/  HADD2.F32 R136, -RZ, R138.H0_H0 ;  /* 0x2000008aff887230 */ /* 0x000fe40000004100 */
        /* <DEDUP_REMOVED lines=10> */
[----:B------:R-:W-:-:S02]  /*1030*/  HADD2.F32 R109, -RZ, R131.H0_H0 ;  /* 0x20000083ff6d7230 */ /* 0x000fc40000004100 */
[----:B------:R-:W-:Y:S01]  /*1040*/  FADD.FTZ R115, R108, R101 ;  /* 0x000000656c737221 */ /* 0x000fe20000010000 */
[----:B0-----:R-:W-:Y:S01]  /*1050*/  FFMA.FTZ R144, R100, R101, R107 ;  /* 0x0000006564907223 */ /* 0x001fe2000001006b */
[----:B------:R-:W-:Y:S01]  /*1060*/  FMUL.FTZ R107, R4, R113 ;  /* 0x00000071046b7220 */ /* 0x000fe20000410000 */
[----:B------:R-:W-:Y:S01]  /*1070*/  FMUL.FTZ R106, R110, R109 ;  /* 0x0000006d6e6a7220 */ /* 0x000fe20000410000 */
        /* <DEDUP_REMOVED lines=16> */
.L_x_9221:
        /* <DEDUP_REMOVED lines=23> */
.L_x_9222:
[----:B0-----:R-:W-:Y:S05]  /*12f0*/  BSYNC.RECONVERGENT B1 ;  /* 0x0000000000017941 */ /* 0x001fea0003800200 */
.L_x_9220:
        /* <DEDUP_REMOVED lines=21> */
.L_x_9286:
        /* <DEDUP_REMOVED lines=18> */
[----:B0-----:R-:W-:Y:S01]  /*1570*/  FMUL.FTZ R135, R136, UR12 ;  /* 0x0000000c88877c20 */ /* 0x001fe20008410000 */
        /* <DEDUP_REMOVED lines=22> */
.L_x_9228:
[----:B------:R-:W-:Y:S05]  /*16e0*/  BSYNC.RECONVERGENT B2 ;  /* 0x0000000000027941 */ /* 0x000fea0003800200 */
.L_x_9227:
        /* <DEDUP_REMOVED lines=11> */
.L_x_9230:
[----:B------:R-:W-:Y:S05]  /*17a0*/  BSYNC.RECONVERGENT B2 ;  /* 0x0000000000027941 */ /* 0x000fea0003800200 */
.L_x_9229:
        /* <DEDUP_REMOVED lines=11> */
.L_x_9232:
[----:B------:R-:W-:Y:S05]  /*1860*/  BSYNC.RECONVERGENT B2 ;  /* 0x0000000000027941 */ /* 0x000fea0003800200 */
.L_x_9231:
        /* <DEDUP_REMOVED lines=11> */
.L_x_9226:
[----:B------:R-:W0:Y:S01]  /*1920*/  @P3 LDC R111, c[0x0][0x40c] ;  /* 0x00010300ff6f3b82 */ /* 0x000e220000000800 */
[-CC-:B------:R-:W-:Y:S01]  /*1930*/  FFMA.FTZ R93, R3, R134.reuse, R135.reuse ;  /* 0x00000086035d7223 */ /* 0x180fe20000010087 */
[-CC-:B------:R-:W-:Y:S01]  /*1940*/  FFMA.FTZ R92, R8, R134.reuse, R135.reuse ;  /* 0x00000086085c7223 */ /* 0x180fe20000010087 */
[----:B------:R-:W-:Y:S01]  /*1950*/  ISETP.GT.AND P1, PT, R2, RZ, PT ;  /* 0x000000ff0200720c */ /* 0x000fe20003f24270 */
[-C--:B------:R-:W-:Y:S01]  /*1960*/  FFMA.FTZ R147, R7, R134.reuse, R135 ;  /* 0x0000008607937223 */ /* 0x080fe20000010087 */
[----:B------:R-:W-:Y:S01]  /*1970*/  FADD.FTZ R93, R6, -R93 ;  /* 0x8000005d065d7221 */ /* 0x000fe20000010000 */
[----:B------:R-:W-:Y:S01]  /*1980*/  FADD.FTZ R145, R5, -R92 ;  /* 0x8000005c05917221 */ /* 0x000fe20000010000 */
[----:B------:R-:W-:Y:S01]  /*1990*/  FFMA.FTZ R136, R10, R134, R135 ;  /* 0x000000860a887223 */ /* 0x000fe20000010087 */
[----:B------:R-:W1:Y:S01]  /*19a0*/  @P3 LDC R95, c[0x0][0x40c] ;  /* 0x00010300ff5f3b82 */ /* 0x000e620000000800 */
[----:B------:R-:W-:Y:S01]  /*19b0*/  FMUL.FTZ R93, R4, R93 ;  /* 0x0000005d045d7220 */ /* 0x000fe20000410000 */
[----:B------:R-:W-:Y:S01]  /*19c0*/  FADD.FTZ R147, R12, -R147 ;  /* 0x800000930c937221 */ /* 0x000fe20000010000 */
[----:B------:R-:W-:-:S02]  /*19d0*/  @P3 HADD2.F32 R94, -RZ, R116.H0_H0 ;  /* 0x20000074ff5e3230 */ /* 0x000fc40000004100 */
[C---:B------:R-:W-:Y:S01]  /*19e0*/  FMUL.FTZ R145, R4.reuse, R145 ;  /* 0x0000009104917220 */ /* 0x040fe20000410000 */
[----:B------:R-:W-:Y:S01]  /*19f0*/  FADD.FTZ R149, R9, -R136 ;  /* 0x8000008809957221 */ /* 0x000fe20000010000 */
[----:B------:R-:W-:Y:S01]  /*1a00*/  FSEL R92, R93, RZ, P1 ;  /* 0x000000ff5d5c7208 */ /* 0x000fe20000800000 */
[C---:B------:R-:W-:Y:S01]  /*1a10*/  FMUL.FTZ R147, R4.reuse, R147 ;  /* 0x0000009304937220 */ /* 0x040fe20000410000 */
[----:B------:R-:W2:Y:S01]  /*1a20*/  @P3 LDC R110, c[0x0][0x40c] ;  /* 0x00010300ff6e3b82 */ /* 0x000ea20000000800 */
[----:B------:R-:W-:Y:S01]  /*1a30*/  FSEL R93, R145, RZ, P1 ;  /* 0x000000ff915d7208 */ /* 0x000fe20000800000 */
[----:B------:R-:W-:Y:S01]  /*1a40*/  FMUL.FTZ R149, R4, R149 ;  /* 0x0000009504957220 */ /* 0x000fe20000410000 */
[----:B------:R-:W-:Y:S02]  /*1a50*/  @P3 HADD2.F32 R136, -RZ, R117.H0_H0 ;  /* 0x20000075ff883230 */ /* 0x000fe40000004100 */
[----:B------:R-:W-:Y:S02]  /*1a60*/  @P3 HADD2.F32 R145, -RZ, R150.H0_H0 ;  /* 0x20000096ff913230 */ /* 0x000fe40000004100 */
[----:B0-----:R-:W-:-:S04]  /*1a70*/  @P3 FMUL.FTZ R111, R92, R111 ;  /* 0x0000006f5c6f3220 */ /* 0x001fc80000410000 */
[-C--:B------:R-:W-:Y:S01]  /*1a80*/  @P3 FMUL.FTZ R88, R94, R111.reuse ;  /* 0x0000006f5e583220 */ /* 0x080fe20000410000 */
[----:B------:R-:W-:Y:S01]  /*1a90*/  FSEL R94, R147, RZ, P1 ;  /* 0x000000ff935e7208 */ /* 0x000fe20000800000 */
[----:B-----5:R-:W-:Y:S01]  /*1aa0*/  @P3 FFMA.FTZ R56, R84, R111, R56 ;  /* 0x0000006f54383223 */ /* 0x020fe20000010038 */
[----:B------:R-:W-:-:S03]  /*1ab0*/  FSEL R111, R149, RZ, P1 ;  /* 0x000000ff956f7208 */ /* 0x000fc60000800000 */
        /* <DEDUP_REMOVED lines=13> */
.L_x_9225:
        /* <DEDUP_REMOVED lines=14> */
[C---:B------:R-:W-:Y:S01]  /*1c70*/  @P2 FFMA.FTZ R111, R4.reuse, R145, R32 ;  /* 0x00000091046f2223 */ /* 0x040fe20000010020 */
[----:B------:R-:W-:Y:S01]  /*1c80*/  MOV R136, R33 ;  /* 0x0000002100887202 */ /* 0x000fe20000000f00 */
[C---:B------:R-:W-:Y:S01]  /*1c90*/  @P2 FFMA.FTZ R136, R4.reuse, R146, R33 ;  /* 0x0000009204882223 */ /* 0x040fe20000010021 */
[----:B------:R-:W-:Y:S01]  /*1ca0*/  MOV R145, R34 ;  /* 0x0000002200917202 */ /* 0x000fe20000000f00 */
[----:B------:R-:W-:-:S03]  /*1cb0*/  @P2 FFMA.FTZ R145, R4, R149, R34 ;  /* 0x0000009504912223 */ /* 0x000fc60000010022 */
[----:B------:R-:W2:Y:S01]  /*1cc0*/  @P3 LDC R110, c[0x0][0x40c] ;  /* 0x00010300ff6e3b82 */ /* 0x000ea20000000800 */
[----:B0-----:R-:W-:Y:S01]  /*1cd0*/  @P3 FMUL.FTZ R111, R111, R144 ;  /* 0x000000906f6f3220 */ /* 0x001fe20000410000 */
[----:B------:R-:W-:-:S03]  /*1ce0*/  @P3 HADD2.F32 R144, -RZ, R116.H0_H0 ;  /* 0x20000074ff903230 */ /* 0x000fc60000004100 */
[-C--:B-----5:R-:W-:Y:S02]  /*1cf0*/  @P3 FFMA.FTZ R56, R84, R111.reuse, R56 ;  /* 0x0000006f54383223 */ /* 0x0a0fe40000010038 */
[----:B------:R-:W-:Y:S01]  /*1d00*/  @P3 FMUL.FTZ R88, R144, R111 ;  /* 0x0000006f90583220 */ /* 0x000fe20000410000 */
[----:B-1----:R-:W-:Y:S01]  /*1d10*/  @P3 FMUL.FTZ R136, R136, R147 ;  /* 0x0000009388883220 */ /* 0x002fe20000410000 */
[----:B------:R-:W-:-:S03]  /*1d20*/  @P3 HADD2.F32 R147, -RZ, R150.H0_H0 ;  /* 0x20000096ff933230 */ /* 0x000fc60000004100 */
        /* <DEDUP_REMOVED lines=16> */
.L_x_9234:
        /* <DEDUP_REMOVED lines=9> */
[C---:B------:R-:W-:Y:S01]  /*1ec0*/  @P2 FFMA.FTZ R92, R4.reuse, R145, R32 ;  /* 0x00000091045c2223 */ /* 0x040fe20000010020 */
[----:B------:R-:W-:Y:S01]  /*1ed0*/  @P2 FFMA.FTZ R145, R7, R134, R135 ;  /* 0x0000008607912223 */ /* 0x000fe20000010087 */
[----:B------:R-:W-:Y:S01]  /*1ee0*/  @P2 FADD.FTZ R94, R5, -R94 ;  /* 0x8000005e055e2221 */ /* 0x000fe20000010000 */
[----:B------:R-:W-:Y:S01]  /*1ef0*/  @P2 FFMA.FTZ R95, R4, R136, R35 ;  /* 0x00000088045f2223 */ /* 0x000fe20000010023 */
[----:B------:R-:W-:Y:S01]  /*1f00*/  MOV R93, R33 ;  /* 0x00000021005d7202 */ /* 0x000fe20000000f00 */
[----:B------:R-:W-:Y:S01]  /*1f10*/  @P2 FADD.FTZ R149, R12, -R145 ;  /* 0x800000910c952221 */ /* 0x000fe20000010000 */
[----:B------:R-:W-:Y:S01]  /*1f20*/  @P3 HADD2.F32 R151, -RZ, R150.H1_H1 ;  /* 0x30000096ff973230 */ /* 0x000fe20000004100 */
[----:B------:R-:W2:Y:S01]  /*1f30*/  @P3 LDC R110, c[0x0][0x40c] ;  /* 0x00010300ff6e3b82 */ /* 0x000ea20000000800 */
[C---:B------:R-:W-:Y:S01]  /*1f40*/  @P2 FFMA.FTZ R93, R4.reuse, R94, R33 ;  /* 0x0000005e045d2223 */ /* 0x040fe20000010021 */
[----:B------:R-:W-:Y:S01]  /*1f50*/  MOV R94, R34 ;  /* 0x00000022005e7202 */ /* 0x000fe20000000f00 */
[----:B------:R-:W-:-:S05]  /*1f60*/  @P2 FFMA.FTZ R94, R4, R149, R34 ;  /* 0x00000095045e2223 */ /* 0x000fca0000010022 */
[----:B------:R-:W3:Y:S01]  /*1f70*/  @P3 LDC R111, c[0x0][0x40c] ;  /* 0x00010300ff6f3b82 */ /* 0x000ee20000000800 */
[----:B0-----:R-:W-:Y:S01]  /*1f80*/  @P3 FMUL.FTZ R136, R95, R144 ;  /* 0x000000905f883220 */ /* 0x001fe20000410000 */
[----:B------:R-:W-:-:S03]  /*1f90*/  @P3 HADD2.F32 R144, -RZ, R116.H0_H0 ;  /* 0x20000074ff903230 */ /* 0x000fc60000004100 */
[-C--:B------:R-:W-:Y:S01]  /*1fa0*/  @P3 FMUL.FTZ R91, R151, R136.reuse ;  /* 0x00000088975b3220 */ /* 0x080fe20000410000 */
[----:B-----5:R-:W-:Y:S01]  /*1fb0*/  @P3 FFMA.FTZ R59, R87, R136, R59 ;  /* 0x00000088573b3223 */ /* 0x020fe2000001003b */
[----:B------:R-:W-:Y:S02]  /*1fc0*/  @P3 HADD2.F32 R136, -RZ, R117.H0_H0 ;  /* 0x20000075ff883230 */ /* 0x000fe40000004100 */
[----:B-1----:R-:W-:Y:S01]  /*1fd0*/  @P3 FMUL.FTZ R145, R92, R147 ;  /* 0x000000935c913220 */ /* 0x002fe20000410000 */
[----:B------:R-:W-:-:S03]  /*1fe0*/  @P3 HADD2.F32 R147, -RZ, R150.H0_H0 ;  /* 0x20000096ff933230 */ /* 0x000fc60000004100 */
        /* <DEDUP_REMOVED lines=8> */
.L_x_9233:
[----:B------:R-:W-:Y:S05]  /*2070*/  BSYNC.RECONVERGENT B1 ;  /* 0x0000000000017941 */ /* 0x000fea0003800200 */
.L_x_9224:
        /* <DEDUP_REMOVED lines=10> */
[----:B-----5:R-:W1:Y:S01]  /*2120*/  LDC.64 R84, c[0x0][0x390] ;  /* 0x0000e400ff547b82 */ /* 0x020e620000000a00 */
[----:B------:R-:W-:-:S05]  /*2130*/  IADD3 R87, PT, PT, R137, 0x20, RZ ;  /* 0x0000002089577810 */ /* 0x000fca0007ffe0ff */
[----:B-1----:R-:W-:-:S06]  /*2140*/  IMAD.WIDE.U32 R84, R87, 0x10, R84 ;  /* 0x0000001057547825 */ /* 0x002fcc00078e0054 */
[----:B------:R-:W5:Y:S02]  /*2150*/  LDG.E.128 R84, desc[UR6][R84.64] ;  /* 0x0000000654547981 */ /* 0x000f64000c1e1d00 */
.L_x_9236:
[----:B------:R-:W-:Y:S05]  /*2160*/  BSYNC.RECONVERGENT B1 ;  /* 0x0000000000017941 */ /* 0x000fea0003800200 */
.L_x_9235:
[----:B------:R-:W-:Y:S04]  /*2170*/  BSSY.RECONVERGENT B1, `(.L_x_9237) ;  /* 0x00000a4000017945 */ /* 0x000fe80003800200 */
[----:B------:R-:W-:Y:S05]  /*2180*/  @!P0 BRA `(.L_x_9238) ;  /* 0x0000000400308947 */ /* 0x000fea0003800000 */
[----:B------:R-:W-:Y:S05]  /*2190*/  @!P1 BRA `(.L_x_9239) ;  /* 0x0000000000989947 */ /* 0x000fea0003800000 */
[----:B0-----:R-:W0:Y:S01]  /*21a0*/  @P3 LDC R133, c[0x0][0x40c] ;  /* 0x00010300ff853b82 */ /* 0x001e220000000800 */
        /* <DEDUP_REMOVED lines=19> */
[----:B------:R-:W-:-:S02]  /*22e0*/  @P3 HADD2.F32 R111, -RZ, R148.H0_H0 ;  /* 0x20000094ff6f3230 */ /* 0x000fc40000004100 */
        /* <DEDUP_REMOVED lines=17> */
.L_x_9239:
[----:B------:R-:W1:Y:S01]  /*2400*/  @P3 LDC R145, c[0x0][0x40c] ;  /* 0x00010300ff913b82 */ /* 0x000e620000000800 */
[-CC-:B0-----:R-:W-:Y:S01]  /*2410*/  @P2 FFMA.FTZ R111, R11, R134.reuse, R135.reuse ;  /* 0x000000860b6f2223 */ /* 0x181fe20000010087 */
        /* <DEDUP_REMOVED lines=15> */
[----:B------:R-:W-:-:S03]  /*2510*/  @P3 HADD2.F32 R145, -RZ, R148.H0_H0 ;  /* 0x20000094ff913230 */ /* 0x000fc60000004100 */
        /* <DEDUP_REMOVED lines=19> */
.L_x_9238:
[----:B------:R-:W-:Y:S05]  /*2650*/  @!P1 BRA `(.L_x_9241) ;  /* 0x00000000009c9947 */ /* 0x000fea0003800000 */
[----:B0-----:R-:W0:Y:S01]  /*2660*/  @P3 LDC R111, c[0x0][0x40c] ;  /* 0x00010300ff6f3b82 */ /* 0x001e220000000800 */
[-CC-:B------:R-:W-:Y:S01]  /*2670*/  FFMA.FTZ R93, R11, R134.reuse, R135.reuse ;  /* 0x000000860b5d7223 */ /* 0x180fe20000010087 */
[-CC-:B------:R-:W-:Y:S01]  /*2680*/  FFMA.FTZ R94, R16, R134.reuse, R135.reuse ;  /* 0x00000086105e7223 */ /* 0x180fe20000010087 */
[-C--:B------:R-:W-:Y:S01]  /*2690*/  FFMA.FTZ R133, R15, R134.reuse, R135 ;  /* 0x000000860f857223 */ /* 0x080fe20000010087 */
[----:B------:R-:W-:Y:S01]  /*26a0*/  ISETP.GT.AND P4, PT, R2, RZ, PT ;  /* 0x000000ff0200720c */ /* 0x000fe20003f84270 */
        /* <DEDUP_REMOVED lines=14> */
[----:B------:R-:W-:Y:S01]  /*2790*/  @P3 HADD2.F32 R133, -RZ, R148.H0_H0 ;  /* 0x20000094ff853230 */ /* 0x000fe20000004100 */
[----:B------:R-:W-:-:S03]  /*27a0*/  FSEL R93, R93, RZ, P4 ;  /* 0x000000ff5d5d7208 */ /* 0x000fc60002000000 */
[----:B------:R-:W-:Y:S01]  /*27b0*/  FSEL R132, R132, RZ, P4 ;  /* 0x000000ff84847208 */ /* 0x000fe20002000000 */
[----:B0-----:R-:W-:-:S04]  /*27c0*/  @P3 FMUL.FTZ R111, R92, R111 ;  /* 0x0000006f5c6f3220 */ /* 0x001fc80000410000 */
[-C--:B------:R-:W-:Y:S01]  /*27d0*/  @P3 FMUL.FTZ R88, R110, R111.reuse ;  /* 0x0000006f6e583220 */ /* 0x080fe20000410000 */
[----:B-----5:R-:W-:Y:S01]  /*27e0*/  @P3 FFMA.FTZ R52, R84, R111, R52 ;  /* 0x0000006f54343223 */ /* 0x020fe20000010034 */
[----:B-1----:R-:W-:Y:S01]  /*27f0*/  @P3 FMUL.FTZ R110, R93, R136 ;  /* 0x000000885d6e3220 */ /* 0x002fe20000410000 */
[----:B------:R-:W-:-:S03]  /*2800*/  @P3 HADD2.F32 R136, -RZ, R119.H0_H0 ;  /* 0x20000077ff883230 */ /* 0x000fc60000004100 */
[-C--:B------:R-:W-:Y:S01]  /*2810*/  @P3 FMUL.FTZ R89, R133, R110.reuse ;  /* 0x0000006e85593220 */ /* 0x080fe20000410000 */
[----:B------:R-:W-:Y:S01]  /*2820*/  @P3 FFMA.FTZ R53, R85, R110, R53 ;  /* 0x0000006e55353223 */ /* 0x000fe20000010035 */
[----:B--2---:R-:W-:-:S04]  /*2830*/  @P3 FMUL.FTZ R95, R94, R95 ;  /* 0x0000005f5e5f3220 */ /* 0x004fc80000410000 */
[-C--:B------:R-:W-:Y:S01]  /*2840*/  @P3 FMUL.FTZ R90, R136, R95.reuse ;  /* 0x0000005f885a3220 */ /* 0x080fe20000410000 */
[----:B------:R-:W-:Y:S01]  /*2850*/  @P3 FFMA.FTZ R54, R86, R95, R54 ;  /* 0x0000005f56363223 */ /* 0x000fe20000010036 */
[----:B------:R-:W-:Y:S01]  /*2860*/  MOV R95, R132 ;  /* 0x00000084005f7202 */ /* 0x000fe20000000f00 */
[----:B------:R-:W-:Y:S06]  /*2870*/  @!P3 BRA `(.L_x_9240) ;  /* 0x0000000000ccb947 */ /* 0x000fec0003800000 */
[----:B------:R-:W-:Y:S02]  /*2880*/  HADD2.F32 R91, -RZ, R148.H1_H1 ;  /* 0x30000094ff5b7230 */ /* 0x000fe40000004100 */
[----:B------:R-:W-:-:S04]  /*2890*/  FMUL.FTZ R110, R132, UR13 ;  /* 0x0000000d846e7c20 */ /* 0x000fc80008410000 */
[-C--:B------:R-:W-:Y:S01]  /*28a0*/  FFMA.FTZ R55, R87, R110.reuse, R55 ;  /* 0x0000006e57377223 */ /* 0x080fe20000010037 */
[----:B------:R-:W-:Y:S01]  /*28b0*/  FMUL.FTZ R91, R91, R110 ;  /* 0x0000006e5b5b7220 */ /* 0x000fe20000410000 */
[----:B------:R-:W-:Y:S06]  /*28c0*/  BRA `(.L_x_9240) ;  /* 0x0000000000b87947 */ /* 0x000fec0003800000 */
.L_x_9241:
        /* <DEDUP_REMOVED lines=11> */
.L_x_9243:
[----:B------:R-:W-:Y:S05]  /*2980*/  BSYNC.RECONVERGENT B2 ;  /* 0x0000000000027941 */ /* 0x000fea0003800200 */
.L_x_9242:
        /* <DEDUP_REMOVED lines=11> */
.L_x_9245:
[----:B------:R-:W-:Y:S05]  /*2a40*/  BSYNC.RECONVERGENT B2 ;  /* 0x0000000000027941 */ /* 0x000fea0003800200 */
.L_x_9244:
        /* <DEDUP_REMOVED lines=11> */
.L_x_9247:
[----:B------:R-:W-:Y:S05]  /*2b00*/  BSYNC.RECONVERGENT B2 ;  /* 0x0000000000027941 */ /* 0x000fea0003800200 */
.L_x_9246:
        /* <DEDUP_REMOVED lines=10> */
.L_x_9240:
[----:B------:R-:W-:Y:S05]  /*2bb0*/  BSYNC.RECONVERGENT B1 ;  /* 0x0000000000017941 */ /* 0x000fea0003800200 */
.L_x_9237:
[----:B0-----:R-:W0:Y:S01]  /*2bc0*/  @P1 LDC.64 R132, c[0x0][0x478] ;  /* 0x00011e00ff841b82 */ /* 0x001e220000000a00 */
        /* <DEDUP_REMOVED lines=9> */
[----:B-----5:R-:W1:Y:S01]  /*2c60*/  LDC.64 R84, c[0x0][0x390] ;  /* 0x0000e400ff547b82 */ /* 0x020e620000000a00 */
[----:B------:R-:W-:-:S05]  /*2c70*/  IADD3 R87, PT, PT, R137, 0x40, RZ ;  /* 0x0000004089577810 */ /* 0x000fca0007ffe0ff */
[----:B-1----:R-:W-:-:S06]  /*2c80*/  IMAD.WIDE.U32 R84, R87, 0x10, R84 ;  /* 0x0000001057547825 */ /* 0x002fcc00078e0054 */
[----:B------:R-:W5:Y:S02]  /*2c90*/  LDG.E.128 R84, desc[UR6][R84.64] ;  /* 0x0000000654547981 */ /* 0x000f64000c1e1d00 */
.L_x_9249:
[----:B------:R-:W-:Y:S05]  /*2ca0*/  BSYNC.RECONVERGENT B1 ;  /* 0x0000000000017941 */ /* 0x000fea0003800200 */
.L_x_9248:
        /* <DEDUP_REMOVED lines=41> */
.L_x_9252:
        /* <DEDUP_REMOVED lines=37> */
.L_x_9251:
        /* <DEDUP_REMOVED lines=40> */
.L_x_9254:
        /* <DEDUP_REMOVED lines=11> */
.L_x_9256:
[----:B------:R-:W-:Y:S05]  /*34c0*/  BSYNC.RECONVERGENT B2 ;  /* 0x0000000000027941 */ /* 0x000fea0003800200 */
.L_x_9255:
        /* <DEDUP_REMOVED lines=11> */
.L_x_9258:
[----:B------:R-:W-:Y:S05]  /*3580*/  BSYNC.RECONVERGENT B2 ;  /* 0x0000000000027941 */ /* 0x000fea0003800200 */
.L_x_9257:
        /* <DEDUP_REMOVED lines=11> */
.L_x_9260:
[----:B------:R-:W-:Y:S05]  /*3640*/  BSYNC.RECONVERGENT B2 ;  /* 0x0000000000027941 */ /* 0x000fea0003800200 */
.L_x_9259:
        /* <DEDUP_REMOVED lines=10> */
.L_x_9253:
[----:B------:R-:W-:Y:S05]  /*36f0*/  BSYNC.RECONVERGENT B1 ;  /* 0x0000000000017941 */ /* 0x000fea0003800200 */
.L_x_9250:
[----:B0-----:R-:W0:Y:S01]  /*3700*/  @P1 LDC.64 R132, c[0x0][0x478] ;  /* 0x00011e00ff841b82 */ /* 0x001e220000000a00 */
[----:B------:R-:W-:Y:S01]  /*3710*/  @P1 IADD3 R145, PT, PT, R115, 0x40, RZ ;  /* 0x0000004073911810 */ /* 0x000fe20007ffe0ff */
[----:B------:R-:W-:Y:S01]  /*3720*/  BSSY.RECONVERGENT B1, `(.L_x_9261) ;  /* 0x000000c000017945 */ /* 0x000fe20003800200 */
[C---:B------:R-:W-:Y:S02]  /*3730*/  @P3 IADD3 R147, PT, PT, R137.reuse, 0x40, RZ ;  /* 0x0000004089933810 */ /* 0x040fe40007ffe0ff */
[----:B------:R-:W-:-:S03]  /*3740*/  IADD3 R137, PT, PT, R137, 0x60, RZ ;  /* 0x0000006089897810 */ /* 0x000fc60007ffe0ff */
[----:B------:R-:W1:Y:S01]  /*3750*/  @P3 LDC.64 R110, c[0x0][0x468] ;  /* 0x00011a00ff6e3b82 */ /* 0x000e620000000a00 */
[----:B0-----:R-:W-:-:S05]  /*3760*/  @P1 IMAD.WIDE.U32 R132, R145, 0x10, R132 ;  /* 0x0000001091841825 */ /* 0x001fca00078e0084 */
[----:B------:R0:W-:Y:S01]  /*3770*/  @P1 STG.E.128 desc[UR6][R132.64], R92 ;  /* 0x0000005c84001986 */ /* 0x0001e2000c101d06 */
[----:B-1----:R-:W-:-:S05]  /*3780*/  @P3 IMAD.WIDE.U32 R110, R147, 0x10, R110 ;  /* 0x00000010936e3825 */ /* 0x002fca00078e006e */
[----:B------:R0:W-:Y:S01]  /*3790*/  @P3 STG.E.128 desc[UR6][R110.64], R88 ;  /* 0x000000586e003986 */ /* 0x0001e2000c101d06 */
[----:B------:R-:W-:Y:S05]  /*37a0*/  @!P3 BRA `(.L_x_9262) ;  /* 0x00000000000cb947 */ /* 0x000fea0003800000 */
[----:B-----5:R-:W1:Y:S02]  /*37b0*/  LDC.64 R84, c[0x0][0x390] ;  /* 0x0000e400ff547b82 */ /* 0x020e640000000a00 */
[----:B-1----:R-:W-:-:S06]  /*37c0*/  IMAD.WIDE.U32 R84, R137, 0x10, R84 ;  /* 0x0000001089547825 */ /* 0x002fcc00078e0054 */
[----:B------:R-:W5:Y:S02]  /*37d0*/  LDG.E.128 R84, desc[UR6][R84.64] ;  /* 0x0000000654547981 */ /* 0x000f64000c1e1d00 */
.L_x_9262:
[----:B------:R-:W-:Y:S05]  /*37e0*/  BSYNC.RECONVERGENT B1 ;  /* 0x0000000000017941 */ /* 0x000fea0003800200 */
.L_x_9261:
        /* <DEDUP_REMOVED lines=14> */
[----:B------:R-:W-:-:S02]  /*38d0*/  @P3 HADD2.F32 R2, -RZ, R122.H0_H0 ;  /* 0x2000007aff023230 */ /* 0x000fc40000004100 */
[----:B------:R-:W-:Y:S01]  /*38e0*/  @P2 FADD.FTZ R134, R109, -R134 ;  /* 0x800000866d862221 */ /* 0x000fe20000010000 */
[----:B------:R-:W-:Y:S01]  /*38f0*/  MOV R93, R21 ;  /* 0x00000015005d7202 */ /* 0x000fe20000000f00 */
[C---:B------:R-:W-:Y:S01]  /*3900*/  @P2 FFMA.FTZ R93, R4.reuse, R110, R21 ;  /* 0x0000006e045d2223 */ /* 0x040fe20000010015 */
[----:B------:R-:W-:Y:S01]  /*3910*/  MOV R94, R22 ;  /* 0x00000016005e7202 */ /* 0x000fe20000000f00 */
[----:B------:R-:W2:Y:S01]  /*3920*/  @P3 LDC R145, c[0x0][0x40c] ;  /* 0x00010300ff913b82 */ /* 0x000ea20000000800 */
[C---:B------:R-:W-:Y:S01]  /*3930*/  @P2 FFMA.FTZ R94, R4.reuse, R111, R22 ;  /* 0x0000006f045e2223 */ /* 0x040fe20000010016 */
[----:B------:R-:W-:Y:S01]  /*3940*/  MOV R132, R23 ;  /* 0x0000001700847202 */ /* 0x000fe20000000f00 */
[----:B------:R-:W-:Y:S01]  /*3950*/  @P2 FFMA.FTZ R132, R4, R134, R23 ;  /* 0x0000008604842223 */ /* 0x000fe20000010017 */
[----:B------:R-:W-:Y:S02]  /*3960*/  @P3 HADD2.F32 R111, -RZ, R142.H0_H0 ;  /* 0x2000008eff6f3230 */ /* 0x000fe40000004100 */
[----:B------:R-:W-:-:S02]  /*3970*/  @P3 HADD2.F32 R4, -RZ, R123.H0_H0 ;  /* 0x2000007bff043230 */ /* 0x000fc40000004100 */
        /* <DEDUP_REMOVED lines=16> */
.L_x_9265:
[----:B0-----:R-:W0:Y:S01]  /*3a80*/  @P3 LDC R133, c[0x0][0x40c] ;  /* 0x00010300ff853b82 */ /* 0x001e220000000800 */
        /* <DEDUP_REMOVED lines=10> */
[C---:B------:R-:W-:Y:S01]  /*3b30*/  @P2 FFMA.FTZ R110, R4.reuse, R136, R21 ;  /* 0x00000088046e2223 */ /* 0x040fe20000010015 */
[----:B------:R-:W-:Y:S01]  /*3b40*/  MOV R132, R22 ;  /* 0x0000001600847202 */ /* 0x000fe20000000f00 */
[----:B------:R-:W-:Y:S01]  /*3b50*/  @P2 FFMA.FTZ R132, R4, R147, R22 ;  /* 0x0000009304842223 */ /* 0x000fe20000010016 */
[----:B------:R-:W-:-:S02]  /*3b60*/  @P3 HADD2.F32 R136, -RZ, R122.H0_H0 ;  /* 0x2000007aff883230 */ /* 0x000fc40000004100 */
[----:B------:R-:W2:Y:S01]  /*3b70*/  @P3 LDC R149, c[0x0][0x40c] ;  /* 0x00010300ff953b82 */ /* 0x000ea20000000800 */
[----:B0-----:R-:W-:-:S04]  /*3b80*/  @P3 FMUL.FTZ R111, R2, R133 ;  /* 0x00000085026f3220 */ /* 0x001fc80000410000 */
[-C--:B------:R-:W-:Y:S01]  /*3b90*/  @P3 FMUL.FTZ R88, R136, R111.reuse ;  /* 0x0000006f88583220 */ /* 0x080fe20000410000 */
[----:B-----5:R-:W-:Y:S01]  /*3ba0*/  @P3 FFMA.FTZ R44, R84, R111, R44 ;  /* 0x0000006f542c3223 */ /* 0x020fe2000001002c */
[----:B-1----:R-:W-:Y:S01]  /*3bb0*/  @P3 FMUL.FTZ R2, R110, R145 ;  /* 0x000000916e023220 */ /* 0x002fe20000410000 */
[----:B------:R-:W-:Y:S02]  /*3bc0*/  @P3 HADD2.F32 R145, -RZ, R142.H0_H0 ;  /* 0x2000008eff913230 */ /* 0x000fe40000004100 */
[----:B------:R-:W-:Y:S02]  /*3bd0*/  @P3 HADD2.F32 R110, -RZ, R123.H0_H0 ;  /* 0x2000007bff6e3230 */ /* 0x000fe40000004100 */
[-C--:B------:R-:W-:Y:S01]  /*3be0*/  @P3 FFMA.FTZ R45, R85, R2.reuse, R45 ;  /* 0x00000002552d3223 */ /* 0x080fe2000001002d */
        /* <DEDUP_REMOVED lines=14> */
.L_x_9264:
        /* <DEDUP_REMOVED lines=40> */
.L_x_9267:
[----:B0-----:R-:W0:Y:S01]  /*3f50*/  @P3 LDC R133, c[0x0][0x40c] ;  /* 0x00010300ff853b82 */ /* 0x001e220000000800 */
[----:B------:R-:W-:Y:S01]  /*3f60*/  FFMA.FTZ R110, R108, R134, R135 ;  /* 0x000000866c6e7223 */ /* 0x000fe20000010087 */
[----:B------:R-:W-:Y:S01]  /*3f70*/  ISETP.GT.AND P0, PT, R2, RZ, PT ;  /* 0x000000ff0200720c */ /* 0x000fe20003f04270 */
[----:B------:R-:W-:Y:S02]  /*3f80*/  BSSY.RECONVERGENT B2, `(.L_x_9268) ;  /* 0x0000010000027945 */ /* 0x000fe40003800200 */
[----:B------:R-:W-:Y:S01]  /*3f90*/  FADD.FTZ R111, R109, -R110 ;  /* 0x8000006e6d6f7221 */ /* 0x000fe20000010000 */
[----:B------:R-:W-:-:S03]  /*3fa0*/  @P3 HADD2.F32 R110, -RZ, R142.H1_H1 ;  /* 0x3000008eff6e3230 */ /* 0x000fc60000004100 */
[----:B------:R-:W-:-:S05]  /*3fb0*/  FMUL.FTZ R111, R4, R111 ;  /* 0x0000006f046f7220 */ /* 0x000fca0000410000 */
[----:B------:R-:W-:-:S05]  /*3fc0*/  FSEL R132, R111, RZ, P0 ;  /* 0x000000ff6f847208 */ /* 0x000fca0000000000 */
        /* <DEDUP_REMOVED lines=11> */
.L_x_9269:
[----:B------:R-:W-:Y:S05]  /*4080*/  BSYNC.RECONVERGENT B2 ;  /* 0x0000000000027941 */ /* 0x000fea0003800200 */
.L_x_9268:
        /* <DEDUP_REMOVED lines=11> */
.L_x_9271:
[----:B------:R-:W-:Y:S05]  /*4140*/  BSYNC.RECONVERGENT B2 ;  /* 0x0000000000027941 */ /* 0x000fea0003800200 */
.L_x_9270:
        /* <DEDUP_REMOVED lines=11> */
.L_x_9273:
[----:B------:R-:W-:Y:S05]  /*4200*/  BSYNC.RECONVERGENT B2 ;  /* 0x0000000000027941 */ /* 0x000fea0003800200 */
.L_x_9272:
[-C--:B------:R-:W-:Y:S01]  /*4210*/  @P3 FMUL.FTZ R91, R110, R132.reuse ;  /* 0x000000846e5b3220 */ /* 0x080fe20000410000 */
[----:B-----5:R-:W-:-:S07]  /*4220*/  @P3 FFMA.FTZ R47, R87, R132, R47 ;  /* 0x00000084572f3223 */ /* 0x020fce000001002f */
.L_x_9266:
[----:B------:R-:W-:Y:S05]  /*4230*/  BSYNC.RECONVERGENT B1 ;  /* 0x0000000000017941 */ /* 0x000fea0003800200 */
.L_x_9263:
        /* <DEDUP_REMOVED lines=11> */
.L_x_9219:
[----:B0-----:R-:W-:Y:S05]  /*42f0*/  BSYNC B0 ;  /* 0x0000000000007941 */ /* 0x001fea0003800000 */
.L_x_9218:
        /* <DEDUP_REMOVED lines=151> */
.L_x_9223:
        /* <DEDUP_REMOVED lines=8> */
.L_x_9276:
[----:B------:R-:W-:Y:S05]  /*4cf0*/  BSYNC B1 ;  /* 0x0000000000017941 */ /* 0x000fea0003800000 */
.L_x_9275:
        /* <DEDUP_REMOVED lines=8> */
.L_x_9277:
[----:B------:R-:W-:Y:S01]  /*4d80*/  FADD.FTZ R110, R110, R113 ;  /* 0x000000716e6e7221 */ /* 0x000fe20000010000 */
[----:B------:R-:W-:-:S04]  /*4d90*/  HFMA2 R147, -RZ, RZ, 0, 1.1920928955078125e-07 ;  /* 0x00000002ff937431 */ /* 0x000fc800000001ff */
[----:B------:R-:W-:Y:S02]  /*4da0*/  MOV R154, R110 ;  /* 0x0000006e009a7202 */ /* 0x000fe40000000f00 */
[----:B------:R-:W-:-:S07]  /*4db0*/  MOV R136, R152 ;  /* 0x0000009800887202 */ /* 0x000fce0000000f00 */
[----:B------:R-:W-:Y:S05]  /*4dc0*/  WARPSYNC.COLLECTIVE R145, `(.L_x_9278) ;  /* 0x0000000091087348 */ /* 0x000fea0003c00000 */
[----:B------:R0:W1:Y:S02]  /*4dd0*/  SHFL.BFLY P1, R152, R154, R147, R156 ;  /* 0x0c0000939a987389 */ /* 0x000064000002009c */
[----:B01----:R-:W-:Y:S05]  /*4de0*/  ENDCOLLECTIVE ;  /* 0x000000000000791b */ /* 0x003fea0003800000 */
.L_x_9278:
[----:B------:R-:W-:-:S05]  /*4df0*/  FADD.FTZ R136, R136, R115 ;  /* 0x0000007388887221 */ /* 0x000fca0000010000 */
[----:B------:R-:W-:Y:S02]  /*4e00*/  MOV R154, R136 ;  /* 0x00000088009a7202 */ /* 0x000fe40000000f00 */
[----:B------:R-:W-:-:S07]  /*4e10*/  MOV R111, R152 ;  /* 0x00000098006f7202 */ /* 0x000fce0000000f00 */
[----:B------:R-:W-:Y:S05]  /*4e20*/  WARPSYNC.COLLECTIVE R145, `(.L_x_9279) ;  /* 0x0000000091087348 */ /* 0x000fea0003c00000 */
[----:B------:R0:W1:Y:S02]  /*4e30*/  SHFL.BFLY P1, R152, R154, R147, R156 ;  /* 0x0c0000939a987389 */ /* 0x000064000002009c */
[----:B01----:R-:W-:Y:S05]  /*4e40*/  ENDCOLLECTIVE ;  /* 0x000000000000791b */ /* 0x003fea0003800000 */
.L_x_9279:
[----:B------:R-:W-:Y:S01]  /*4e50*/  FADD.FTZ R111, R110, R111 ;  /* 0x0000006f6e6f7221 */ /* 0x000fe20000010000 */
[----:B------:R-:W-:-:S04]  /*4e60*/  HFMA2 R147, -RZ, RZ, 0, 2.384185791015625e-07 ;  /* 0x00000004ff937431 */ /* 0x000fc800000001ff */
[----:B------:R-:W-:Y:S02]  /*4e70*/  MOV R154, R111 ;  /* 0x0000006f009a7202 */ /* 0x000fe40000000f00 */
[----:B------:R-:W-:-:S07]  /*4e80*/  MOV R135, R152 ;  /* 0x0000009800877202 */ /* 0x000fce0000000f00 */
[----:B------:R-:W-:Y:S05]  /*4e90*/  WARPSYNC.COLLECTIVE R145, `(.L_x_9280) ;  /* 0x0000000091087348 */ /* 0x000fea0003c00000 */
[----:B------:R0:W1:Y:S02]  /*4ea0*/  SHFL.BFLY P1, R152, R154, R147, R156 ;  /* 0x0c0000939a987389 */ /* 0x000064000002009c */
[----:B01----:R-:W-:Y:S05]  /*4eb0*/  ENDCOLLECTIVE ;  /* 0x000000000000791b */ /* 0x003fea0003800000 */
.L_x_9280:
[----:B------:R-:W-:-:S05]  /*4ec0*/  FADD.FTZ R137, R136, R135 ;  /* 0x0000008788897221 */ /* 0x000fca0000010000 */
[----:B------:R-:W-:Y:S02]  /*4ed0*/  MOV R154, R137 ;  /* 0x00000089009a7202 */ /* 0x000fe40000000f00 */
[----:B------:R-:W-:-:S07]  /*4ee0*/  MOV R144, R152 ;  /* 0x0000009800907202 */ /* 0x000fce0000000f00 */
[----:B------:R-:W-:Y:S05]  /*4ef0*/  WARPSYNC.COLLECTIVE R145, `(.L_x_9281) ;  /* 0x0000000091087348 */ /* 0x000fea0003c00000 */
[----:B------:R0:W1:Y:S02]  /*4f00*/  SHFL.BFLY P1, R152, R154, R147, R156 ;  /* 0x0c0000939a987389 */ /* 0x000064000002009c */
[----:B01----:R-:W-:Y:S05]  /*4f10*/  ENDCOLLECTIVE ;  /* 0x000000000000791b */ /* 0x003fea0003800000 */
.L_x_9281:
[----:B------:R-:W-:Y:S01]  /*4f20*/  FADD.FTZ R144, R111, R144 ;  /* 0x000000906f907221 */ /* 0x000fe20000010000 */
[----:B------:R-:W-:-:S04]  /*4f30*/  HFMA2 R147, -RZ, RZ, 0, 4.76837158203125e-07 ;  /* 0x00000008ff937431 */ /* 0x000fc800000001ff */
[----:B------:R-:W-:Y:S02]  /*4f40*/  MOV R154, R144 ;  /* 0x00000090009a7202 */ /* 0x000fe40000000f00 */
[----:B------:R-:W-:-:S07]  /*4f50*/  MOV R146, R152 ;  /* 0x0000009800927202 */ /* 0x000fce0000000f00 */
[----:B------:R-:W-:Y:S05]  /*4f60*/  WARPSYNC.COLLECTIVE R145, `(.L_x_9282) ;  /* 0x0000000091087348 */ /* 0x000fea0003c00000 */
[----:B------:R0:W1:Y:S02]  /*4f70*/  SHFL.BFLY P1, R152, R154, R147, R156 ;  /* 0x0c0000939a987389 */ /* 0x000064000002009c */
[----:B01----:R-:W-:Y:S05]  /*4f80*/  ENDCOLLECTIVE ;  /* 0x000000000000791b */ /* 0x003fea0003800000 */
.L_x_9282:
[----:B------:R-:W-:-:S05]  /*4f90*/  FADD.FTZ R146, R137, R146 ;  /* 0x0000009289927221 */ /* 0x000fca0000010000 */
[----:B------:R-:W-:Y:S02]  /*4fa0*/  MOV R154, R146 ;  /* 0x00000092009a7202 */ /* 0x000fe40000000f00 */
[----:B------:R-:W-:-:S07]  /*4fb0*/  MOV R115, R152 ;  /* 0x0000009800737202 */ /* 0x000fce0000000f00 */
[----:B------:R-:W-:Y:S05]  /*4fc0*/  WARPSYNC.COLLECTIVE R145, `(.L_x_9283) ;  /* 0x0000000091087348 */ /* 0x000fea0003c00000 */
[----:B------:R0:W1:Y:S02]  /*4fd0*/  SHFL.BFLY P1, R152, R154, R147, R156 ;  /* 0x0c0000939a987389 */ /* 0x000064000002009c */
[----:B01----:R-:W-:Y:S05]  /*4fe0*/  ENDCOLLECTIVE ;  /* 0x000000000000791b */ /* 0x003fea0003800000 */
.L_x_9283:
[----:B------:R-:W-:Y:S01]  /*4ff0*/  FADD.FTZ R115, R144, R115 ;  /* 0x0000007390737221 */ /* 0x000fe20000010000 */
[----:B------:R-:W-:-:S04]  /*5000*/  HFMA2 R147, -RZ, RZ, 0, 9.5367431640625e-07 ;  /* 0x00000010ff937431 */ /* 0x000fc800000001ff */
[----:B------:R-:W-:Y:S02]  /*5010*/  MOV R154, R115 ;  /* 0x00000073009a7202 */ /* 0x000fe40000000f00 */
[----:B------:R-:W-:-:S07]  /*5020*/  MOV R135, R152 ;  /* 0x0000009800877202 */ /* 0x000fce0000000f00 */
[----:B------:R-:W-:Y:S05]  /*5030*/  WARPSYNC.COLLECTIVE R145, `(.L_x_9284) ;  /* 0x0000000091087348 */ /* 0x000fea0003c00000 */
[----:B------:R0:W1:Y:S02]  /*5040*/  SHFL.BFLY P1, R152, R154, R147, R156 ;  /* 0x0c0000939a987389 */ /* 0x000064000002009c */
[----:B01----:R-:W-:Y:S05]  /*5050*/  ENDCOLLECTIVE ;  /* 0x000000000000791b */ /* 0x003fea0003800000 */
.L_x_9284:
[----:B------:R-:W-:-:S05]  /*5060*/  FADD.FTZ R135, R146, R135 ;  /* 0x0000008792877221 */ /* 0x000fca0000010000 */
[----:B------:R-:W-:Y:S02]  /*5070*/  MOV R154, R135 ;  /* 0x00000087009a7202 */ /* 0x000fe40000000f00 */
[----:B------:R-:W-:-:S07]  /*5080*/  MOV R136, R152 ;  /* 0x0000009800887202 */ /* 0x000fce0000000f00 */
[----:B------:R-:W-:Y:S05]  /*5090*/  WARPSYNC.COLLECTIVE R145, `(.L_x_9285) ;  /* 0x0000000091087348 */ /* 0x000fea0003c00000 */
[----:B------:R0:W1:Y:S02]  /*50a0*/  SHFL.BFLY P1, R152, R154, R147, R156 ;  /* 0x0c0000939a987389 */ /* 0x000064000002009c */
[----:B01----:R-:W-:Y:S05]  /*50b0*/  ENDCOLLECTIVE ;  /* 0x000000000000791b */ /* 0x003fea0003800000 */
.L_x_9285:
[----:B------:R-:W-:Y:S05]  /*50c0*/  BRA `(.L_x_9286) ;  /* 0xffffffc000e07947 */ /* 0x000fea000383ffff */
.L_x_9287:
        /* <DEDUP_REMOVED lines=11> */
.L_x_11315:


//--------------------- .text._ZN10layer_norm13ln_bwd_kernelINS_13Kernel_traitsI6__halfffffjLj512ELj1ELj4ELj1ELj16ENS_18Kernel_traits_baseILj512ES2_ffffjLj128EEEEELb1ELb0ELb0ELb0EEEvNS_9BwdParamsE --------------------------
	.section	.text._ZN10layer_norm13ln_bwd_kernelINS_13Kernel_traitsI6__halfffffjLj512ELj1ELj4ELj1ELj16ENS_18Kernel_traits_baseILj512ES2_ffffjLj128EEEEELb1ELb0ELb0ELb0EEEvNS_9BwdParamsE,"ax",@progbits
	.align	128
        .global         _ZN10layer_norm13ln_bwd_kernelINS_13Kernel_traitsI6__halfffffjLj512ELj1ELj4ELj1ELj16ENS_18Kernel_traits_baseILj512ES2_ffffjLj128EEEEELb1ELb0ELb0ELb0EEEvNS_9BwdParamsE
        .type           _ZN10layer_norm13ln_bwd_kernelINS_13Kernel_traitsI6__halfffffjLj512ELj1ELj4ELj1ELj16ENS_18Kernel_traits_baseILj512ES2_ffffjLj128EEEEELb1ELb0ELb0ELb0EEEvNS_9BwdParamsE,@function
        .size           _ZN10layer_norm13ln_bwd_kernelINS_13Kernel_traitsI6__halfffffjLj512ELj1ELj4ELj1ELj16ENS_18Kernel_traits_baseILj512ES2_ffffjLj128EEEEELb1ELb0ELb0ELb0EEEvNS_9BwdParamsE,(.L_x_11316 - _ZN10layer_norm13ln_bwd_kernelINS_13Kernel_traitsI6__halfffffjLj512ELj1ELj4ELj1ELj16ENS_18Kernel_traits_baseILj512ES2_ffffjLj128EEEEELb1ELb0ELb0ELb0EEEvNS_9BwdParamsE)
        .other          _ZN10layer_norm13ln_bwd_kernelINS_13Kernel_traitsI6__halfffffjLj512ELj1ELj4ELj1ELj16ENS_18Kernel_traits_baseILj512ES2_ffffjLj128EEEEELb1ELb0ELb0ELb0EEEvNS_9BwdParamsE,@"STO_CUDA_ENTRY STV_DEFAULT"
_ZN10layer_norm13ln_bwd_kernelINS_13Kernel_traitsI6__halfffffjLj512ELj1ELj4ELj1ELj16ENS_18Kernel_traits_baseILj512ES2_ffffjLj128EEEEELb1ELb0ELb0ELb0EEEvNS_9BwdParamsE:
.text._ZN10layer_norm13ln_bwd_kernelINS_13Kernel_traitsI6__halfffffjLj512ELj1ELj4ELj1ELj16ENS_18Kernel_traits_baseILj512ES2_ffffjLj128EEEEELb1ELb0ELb0ELb0EEEvNS_9BwdParamsE:
        /* <DEDUP_REMOVED lines=18> */
[C---:B------:R-:W-:Y:S02]  /*0120*/  ISETP.GE.U32.AND P1, PT, R17.reuse, 0x40, PT ;  /* 0x000000401100780c */ /* 0x040fe40003f26070 */
[C---:B------:R-:W-:Y:S02]  /*0130*/  ISETP.GE.U32.AND P2, PT, R17.reuse, 0x60, PT ;  /* 0x000000601100780c */ /* 0x040fe40003f46070 */
[----:B------:R-:W-:-:S07]  /*0140*/  ISETP.GE.U32.AND P3, PT, R17, 0x80, PT ;  /* 0x000000801100780c */ /* 0x000fce0003f66070 */
[----:B------:R-:W2:Y:S08]  /*0150*/  @P0 LDC.64 R4, c[0x0][0x3d0] ;  /* 0x0000f400ff040b82 */ /* 0x000eb00000000a00 */
[----:B------:R-:W3:Y:S08]  /*0160*/  @P1 LDC.64 R12, c[0x0][0x3d0] ;  /* 0x0000f400ff0c1b82 */ /* 0x000ef00000000a00 */
[----:B------:R-:W4:Y:S08]  /*0170*/  @P2 LDC.64 R20, c[0x0][0x3d0] ;  /* 0x0000f400ff142b82 */ /* 0x000f300000000a00 */
[----:B------:R-:W1:Y:S01]  /*0180*/  @P3 LDC.64 R24, c[0x0][0x3d0] ;  /* 0x0000f400ff183b82 */ /* 0x000e620000000a00 */
[C---:B--2---:R-:W-:Y:S01]  /*0190*/  @P0 IMAD.WIDE.U32 R4, R27.reuse, 0x8, R4 ;  /* 0x000000081b040825 */ /* 0x044fe200078e0004 */
[----:B------:R-:W-:-:S06]  /*01a0*/  @P0 LOP3.LUT R27, R27, 0x20, RZ, 0xfc, !PT ;  /* 0x000000201b1b0812 */ /* 0x000fcc00078efcff */
[----:B------:R-:W2:Y:S01]  /*01b0*/  S2UR UR4, SR_CTAID.X ;  /* 0x00000000000479c3 */ /* 0x000ea20000002500 */
[C---:B---3--:R-:W-:Y:S01]  /*01c0*/  @P1 IMAD.WIDE.U32 R18, R27.reuse, 0x8, R12 ;  /* 0x000000081b121825 */ /* 0x048fe200078e000c */
[----:B------:R-:W-:Y:S01]  /*01d0*/  @P1 IADD3 R27, PT, PT, R27, 0x20, RZ ;  /* 0x000000201b1b1810 */ /* 0x000fe20007ffe0ff */
[----:B------:R-:W5:Y:S04]  /*01e0*/  @P0 LDG.E.64 R6, desc[UR6][R4.64] ;  /* 0x0000000604060981 */ /* 0x000f68000c1e1b00 */
[----:B------:R-:W5:Y:S01]  /*01f0*/  @P1 LDG.E.64 R8, desc[UR6][R18.64] ;  /* 0x0000000612081981 */ /* 0x000f62000c1e1b00 */
[C---:B----4-:R-:W-:Y:S01]  /*0200*/  @P2 IMAD.WIDE.U32 R22, R27.reuse, 0x8, R20 ;  /* 0x000000081b162825 */ /* 0x050fe200078e0014 */
[----:B------:R-:W-:Y:S02]  /*0210*/  @P2 IADD3 R27, PT, PT, R27, 0x20, RZ ;  /* 0x000000201b1b2810 */ /* 0x000fe40007ffe0ff */
[----:B------:R-:W-:Y:S01]  /*0220*/  SHF.R.U32.HI R3, RZ, 0x5, R0 ;  /* 0x00000005ff037819 */ /* 0x000fe20000011600 */
[----:B--2---:R-:W-:-:S02]  /*0230*/  USHF.L.U32 UR4, UR4, 0x2, URZ ;  /* 0x0000000204047899 */ /* 0x004fc400080006ff */
[----:B-1----:R-:W-:Y:S01]  /*0240*/  @P3 IMAD.WIDE.U32 R12, R27, 0x8, R24 ;  /* 0x000000081b0c3825 */ /* 0x002fe200078e0018 */
[----:B------:R-:W-:Y:S01]  /*0250*/  BSSY B0, `(.L_x_9288) ;  /* 0x000038d000007945 */ /* 0x000fe20003800000 */
[----:B------:R1:W5:Y:S04]  /*0260*/  @P2 LDG.E.64 R10, desc[UR6][R22.64] ;  /* 0x00000006160a2981 */ /* 0x000368000c1e1b00 */
[----:B------:R2:W5:Y:S01]  /*0270*/  @P3 LDG.E.64 R14, desc[UR6][R12.64] ;  /* 0x000000060c0e3981 */ /* 0x000562000c1e1b00 */
[----:B------:R-:W-:-:S04]  /*0280*/  LOP3.LUT R3, R3, UR4, RZ, 0xfc, !PT ;  /* 0x0000000403037c12 */ /* 0x000fc8000f8efcff */
[----:B------:R-:W-:Y:S02]  /*0290*/  ISETP.GE.AND P0, PT, R3, UR5, PT ;  /* 0x0000000503007c0c */ /* 0x000fe4000bf06270 */
        /* <DEDUP_REMOVED lines=16> */
[----:B0-2---:R-:W-:Y:S06]  /*03a0*/  @P0 BRA `(.L_x_9289) ;  /* 0x0000003400dc0947 */ /* 0x005fec0003800000 */
        /* <DEDUP_REMOVED lines=43> */
.L_x_9328:
[----:B------:R-:W0:Y:S08]  /*0660*/  LDC.64 R70, c[0x0][0x3c0] ;  /* 0x0000f000ff467b82 */ /* 0x000e300000000a00 */
[----:B------:R-:W1:Y:S01]  /*0670*/  @P0 LDC.64 R68, c[0x0][0x3e0] ;  /* 0x0000f800ff440b82 */ /* 0x000e620000000a00 */
[----:B0-----:R-:W-:-:S04]  /*0680*/  IMAD.WIDE R72, R3, 0x4, R70 ;  /* 0x0000000403487825 */ /* 0x001fc800078e0246 */
[----:B-----5:R-:W-:Y:S02]  /*0690*/  HFMA2 R97, -RZ, RZ, 1.875, 0 ;  /* 0x3f800000ff617431 */ /* 0x020fe400000001ff */
[----:B------:R-:W2:Y:S01]  /*06a0*/  LDG.E R72, desc[UR6][R72.64] ;  /* 0x0000000648487981 */ /* 0x000ea2000c1e1900 */
[C---:B-1----:R-:W-:Y:S02]  /*06b0*/  @P0 IMAD.WIDE R70, R3.reuse, 0x4, R68 ;  /* 0x0000000403460825 */ /* 0x042fe400078e0244 */
[----:B------:R-:W0:Y:S03]  /*06c0*/  LDC.64 R68, c[0x0][0x3c8] ;  /* 0x0000f200ff447b82 */ /* 0x000e260000000a00 */
[----:B------:R1:W5:Y:S01]  /*06d0*/  @P0 LDG.E R97, desc[UR6][R70.64] ;  /* 0x0000000646610981 */ /* 0x000362000c1e1900 */
[----:B0-----:R-:W-:-:S05]  /*06e0*/  IMAD.WIDE R68, R3, 0x4, R68 ;  /* 0x0000000403447825 */ /* 0x001fca00078e0244 */
[----:B------:R1:W5:Y:S01]  /*06f0*/  LDG.E R99, desc[UR6][R68.64] ;  /* 0x0000000644637981 */ /* 0x000362000c1e1900 */
[----:B------:R-:W-:Y:S01]  /*0700*/  MOV R2, UR15 ;  /* 0x0000000f00027c02 */ /* 0x000fe20008000f00 */
[----:B------:R-:W-:Y:S01]  /*0710*/  BSSY.RECONVERGENT B1, `(.L_x_9290) ;  /* 0x0000040000017945 */ /* 0x000fe20003800200 */
[----:B------:R-:W-:Y:S01]  /*0720*/  ISETP.GE.U32.AND P5, PT, R17, 0x20, PT ;  /* 0x000000201100780c */ /* 0x000fe20003fa6070 */
[----:B------:R-:W0:Y:S01]  /*0730*/  S2R R0, SR_TID.X ;  /* 0x0000000000007919 */ /* 0x000e220000002100 */
[----:B------:R-:W-:Y:S01]  /*0740*/  ISETP.NE.AND P1, PT, RZ, UR8, PT ;  /* 0x00000008ff007c0c */ /* 0x000fe2000bf25270 */
[----:B------:R-:W-:Y:S02]  /*0750*/  IMAD R74, R3, R2, RZ ;  /* 0x00000002034a7224 */ /* 0x000fe400078e02ff */
[----:B------:R-:W-:Y:S01]  /*0760*/  HFMA2 R102, -RZ, RZ, 0, 0 ;  /* 0x00000000ff667431 */ /* 0x000fe200000001ff */
[C---:B------:R-:W-:Y:S02]  /*0770*/  ISETP.GE.U32.AND P4, PT, R17.reuse, 0x40, PT ;  /* 0x000000401100780c */ /* 0x040fe40003f86070 */
[----:B------:R-:W-:-:S02]  /*0780*/  ISETP.GE.U32.AND P3, PT, R17, 0x60, PT ;  /* 0x000000601100780c */ /* 0x000fc40003f66070 */
[----:B------:R-:W-:Y:S02]  /*0790*/  SHF.R.S32.HI R75, RZ, 0x1f, R74 ;  /* 0x0000001fff4b7819 */ /* 0x000fe4000001144a */
[----:B------:R-:W-:Y:S02]  /*07a0*/  ISETP.GE.U32.AND P2, PT, R17, 0x80, PT ;  /* 0x000000801100780c */ /* 0x000fe40003f46070 */
[----:B------:R-:W-:Y:S02]  /*07b0*/  LEA.HI R75, R75, R74, RZ, 0x2 ;  /* 0x0000004a4b4b7211 */ /* 0x000fe400078f10ff */
[----:B------:R-:W-:Y:S02]  /*07c0*/  MOV R101, RZ ;  /* 0x000000ff00657202 */ /* 0x000fe40000000f00 */
[----:B0-----:R-:W-:-:S04]  /*07d0*/  LOP3.LUT R98, R0, 0x1f, RZ, 0xc0, !PT ;  /* 0x0000001f00627812 */ /* 0x001fc800078ec0ff */
[----:B------:R-:W-:-:S04]  /*07e0*/  LEA.HI.SX32 R98, R75, R98, 0x1e ;  /* 0x000000624b627211 */ /* 0x000fc800078ff2ff */
[----:B------:R-:W-:Y:S02]  /*07f0*/  MOV R103, R98 ;  /* 0x0000006200677202 */ /* 0x000fe40000000f00 */
[----:B--2---:R-:W-:Y:S01]  /*0800*/  FSEL R100, R72, RZ, !P1 ;  /* 0x000000ff48647208 */ /* 0x004fe20004800000 */
[----:B-1----:R-:W-:Y:S06]  /*0810*/  @!P5 BRA `(.L_x_9291) ;  /* 0x0000000000bcd947 */ /* 0x002fec0003800000 */
[----:B------:R-:W0:Y:S01]  /*0820*/  LDC.64 R68, c[0x0][0x3a8] ;  /* 0x0000ea00ff447b82 */ /* 0x000e220000000a00 */
[----:B------:R-:W-:-:S04]  /*0830*/  ISETP.NE.U32.AND P1, PT, RZ, UR10, PT ;  /* 0x0000000aff007c0c */ /* 0x000fc8000bf25070 */
[----:B------:R-:W-:-:S03]  /*0840*/  ISETP.NE.AND.EX P1, PT, RZ, UR11, PT, P1 ;  /* 0x0000000bff007c0c */ /* 0x000fc6000bf25310 */
[----:B------:R-:W1:Y:S08]  /*0850*/  LDC.64 R72, c[0x0][0x428] ;  /* 0x00010a00ff487b82 */ /* 0x000e700000000a00 */
[----:B------:R-:W2:Y:S01]  /*0860*/  LDC.64 R104, c[0x0][0x3b0] ;  /* 0x0000ec00ff687b82 */ /* 0x000ea20000000a00 */
[----:B0-----:R-:W-:-:S07]  /*0870*/  IMAD.WIDE.U32 R68, R98, 0x10, R68 ;  /* 0x0000001062447825 */ /* 0x001fce00078e0044 */
[----:B------:R-:W0:Y:S01]  /*0880*/  @P1 LDC.64 R102, c[0x0][0x438] ;  /* 0x00010e00ff661b82 */ /* 0x000e220000000a00 */
[----:B------:R-:W3:Y:S01]  /*0890*/  LDG.E.128 R68, desc[UR6][R68.64] ;  /* 0x0000000644447981 */ /* 0x000ee2000c1e1d00 */
[----:B-1----:R-:W-:-:S06]  /*08a0*/  IMAD.WIDE.U32 R72, R98, 0x10, R72 ;  /* 0x0000001062487825 */ /* 0x002fcc00078e0048 */
[----:B------:R-:W4:Y:S01]  /*08b0*/  LDG.E.128 R72, desc[UR6][R72.64] ;  /* 0x0000000648487981 */ /* 0x000f22000c1e1d00 */
[----:B--2---:R-:W-:-:S05]  /*08c0*/  IMAD.WIDE.U32 R104, R98, 0x4, R104 ;  /* 0x0000000462687825 */ /* 0x004fca00078e0068 */
[----:B------:R-:W5:Y:S01]  /*08d0*/  LDG.E R4, desc[UR6][R104.64] ;  /* 0x0000000668047981 */ /* 0x000f62000c1e1900 */
[----:B------:R-:W-:Y:S02]  /*08e0*/  HADD2.F32 R19, -RZ, R106.H0_H0 ;  /* 0x2000006aff137230 */ /* 0x000fe40000004100 */
[----:B0-----:R-:W-:-:S05]  /*08f0*/  @P1 IMAD.WIDE.U32 R102, R98, 0x10, R102 ;  /* 0x0000001062661825 */ /* 0x001fca00078e0066 */
[----:B------:R0:W5:Y:S02]  /*0900*/  @P1 LDG.E.128 R52, desc[UR6][R102.64] ;  /* 0x0000000666341981 */ /* 0x000164000c1e1d00 */
[----:B0-----:R-:W-:Y:S01]  /*0910*/  IADD3 R103, PT, PT, R98, 0x20, RZ ;  /* 0x0000002062677810 */ /* 0x001fe20007ffe0ff */
[C---:B---3--:R-:W-:Y:S01]  /*0920*/  FADD.FTZ R80, -R100.reuse, R68 ;  /* 0x0000004464507221 */ /* 0x048fe20000010100 */
[C---:B------:R-:W-:Y:S01]  /*0930*/  FADD.FTZ R68, -R100.reuse, R69 ;  /* 0x0000004564447221 */ /* 0x040fe20000010100 */
[----:B------:R-:W-:Y:S01]  /*0940*/  FADD.FTZ R96, -R100, R70 ;  /* 0x0000004664607221 */ /* 0x000fe20000010100 */
[----:B------:R-:W-:Y:S02]  /*0950*/  HADD2.F32 R70, -RZ, R106.H1_H1 ;  /* 0x3000006aff467230 */ /* 0x000fe40000004100 */
[--C-:B------:R-:W-:Y:S02]  /*0960*/  HADD2.F32 R69, -RZ, R107.reuse.H0_H0 ;  /* 0x2000006bff457230 */ /* 0x100fe40000004100 */
[C---:B-----5:R-:W-:Y:S01]  /*0970*/  FMUL.FTZ R77, R99.reuse, R80 ;  /* 0x00000050634d7220 */ /* 0x060fe20000410000 */
[----:B----4-:R-:W-:Y:S01]  /*0980*/  FMUL.FTZ R19, R72, R19 ;  /* 0x0000001348137220 */ /* 0x010fe20000410000 */
[----:B------:R-:W-:Y:S01]  /*0990*/  FMUL.FTZ R80, R99, R68 ;  /* 0x0000004463507220 */ /* 0x000fe20000410000 */
[----:B------:R-:W-:Y:S01]  /*09a0*/  FMUL.FTZ R79, R73, R70 ;  /* 0x00000046494f7220 */ /* 0x000fe20000410000 */
[----:B------:R-:W-:Y:S01]  /*09b0*/  FMUL.FTZ R86, R74, R69 ;  /* 0x000000454a567220 */ /* 0x000fe20000410000 */
[----:B------:R-:W-:Y:S01]  /*09c0*/  FADD.FTZ R68, RZ, R19 ;  /* 0x00000013ff447221 */ /* 0x000fe20000010000 */
[----:B------:R-:W-:Y:S01]  /*09d0*/  FFMA.FTZ R69, R77, R19, RZ ;  /* 0x000000134d457223 */ /* 0x000fe200000100ff */
[----:B------:R-:W-:Y:S01]  /*09e0*/  FADD.FTZ R114, -R100, R71 ;  /* 0x0000004764727221 */ /* 0x000fe20000010100 */
        /* <DEDUP_REMOVED lines=18> */
.L_x_9291:
[----:B------:R-:W-:Y:S05]  /*0b10*/  BSYNC.RECONVERGENT B1 ;  /* 0x0000000000017941 */ /* 0x000fea0003800200 */
.L_x_9290:
[----:B------:R-:W-:Y:S04]  /*0b20*/  BSSY.RECONVERGENT B1, `(.L_x_9292) ;  /* 0x0000031000017945 */ /* 0x000fe80003800200 */
[----:B------:R-:W-:Y:S05]  /*0b30*/  @!P4 BRA `(.L_x_9293) ;  /* 0x0000000000bcc947 */ /* 0x000fea0003800000 */
        /* <DEDUP_REMOVED lines=8> */
[----:B-1----:R-:W-:-:S05]  /*0bc0*/  IMAD.WIDE.U32 R6, R103, 0x10, R6 ;  /* 0x0000001067067825 */ /* 0x002fca00078e0006 */
[----:B------:R1:W4:Y:S01]  /*0bd0*/  LDG.E.128 R68, desc[UR6][R6.64] ;  /* 0x0000000606447981 */ /* 0x000322000c1e1d00 */
[----:B--2---:R-:W-:-:S05]  /*0be0*/  IMAD.WIDE.U32 R114, R103, 0x4, R114 ;  /* 0x0000000467727825 */ /* 0x004fca00078e0072 */
[----:B------:R2:W5:Y:S01]  /*0bf0*/  LDG.E R5, desc[UR6][R114.64] ;  /* 0x0000000672057981 */ /* 0x000562000c1e1900 */
[----:B0-----:R-:W-:-:S05]  /*0c00*/  @P1 IMAD.WIDE.U32 R104, R103, 0x10, R104 ;  /* 0x0000001067681825 */ /* 0x001fca00078e0068 */
[----:B------:R2:W5:Y:S01]  /*0c10*/  @P1 LDG.E.128 R56, desc[UR6][R104.64] ;  /* 0x0000000668381981 */ /* 0x000562000c1e1d00 */
[----:B------:R-:W-:Y:S01]  /*0c20*/  HADD2.F32 R87, -RZ, R108.H0_H0 ;  /* 0x2000006cff577230 */ /* 0x000fe20000004100 */
[----:B------:R-:W-:Y:S01]  /*0c30*/  IADD3 R103, PT, PT, R103, 0x20, RZ ;  /* 0x0000002067677810 */ /* 0x000fe20007ffe0ff */
[C---:B---3--:R-:W-:Y:S01]  /*0c40*/  FADD.FTZ R76, -R100.reuse, R72 ;  /* 0x00000048644c7221 */ /* 0x048fe20000010100 */
[----:B------:R-:W-:-:S03]  /*0c50*/  FADD.FTZ R78, -R100, R73 ;  /* 0x00000049644e7221 */ /* 0x000fc60000010100 */
[C---:B-1---5:R-:W-:Y:S01]  /*0c60*/  FMUL.FTZ R7, R99.reuse, R76 ;  /* 0x0000004c63077220 */ /* 0x062fe20000410000 */
[----:B------:R-:W-:Y:S02]  /*0c70*/  HADD2.F32 R76, -RZ, R108.H1_H1 ;  /* 0x3000006cff4c7230 */ /* 0x000fe40000004100 */
[----:B------:R-:W-:Y:S01]  /*0c80*/  FMUL.FTZ R78, R99, R78 ;  /* 0x0000004e634e7220 */ /* 0x000fe20000410000 */
[----:B----4-:R-:W-:Y:S01]  /*0c90*/  FMUL.FTZ R6, R68, R87 ;  /* 0x0000005744067220 */ /* 0x010fe20000410000 */
[----:B------:R-:W-:Y:S01]  /*0ca0*/  FADD.FTZ R40, R40, R68 ;  /* 0x0000004428287221 */ /* 0x000fe20000010000 */
[----:B------:R-:W-:Y:S01]  /*0cb0*/  FFMA.FTZ R24, R68, R7, R24 ;  /* 0x0000000744187223 */ /* 0x000fe20000010018 */
[--C-:B------:R-:W-:Y:S02]  /*0cc0*/  HADD2.F32 R68, -RZ, R109.reuse.H1_H1 ;  /* 0x3000006dff447230 */ /* 0x100fe40000004100 */
        /* <DEDUP_REMOVED lines=21> */
[----:B--2---:R-:W-:-:S07]  /*0e20*/  FFMA.FTZ R102, R94, R93, R69 ;  /* 0x0000005d5e667223 */ /* 0x004fce0000010045 */
.L_x_9293:
[----:B------:R-:W-:Y:S05]  /*0e30*/  BSYNC.RECONVERGENT B1 ;  /* 0x0000000000017941 */ /* 0x000fea0003800200 */
.L_x_9292:
        /* <DEDUP_REMOVED lines=13> */
[----:B------:R1:W5:Y:S01]  /*0f10*/  LDG.E R8, desc[UR6][R114.64] ;  /* 0x0000000672087981 */ /* 0x000362000c1e1900 */
[----:B0-----:R-:W-:-:S05]  /*0f20*/  @P1 IMAD.WIDE.U32 R104, R103, 0x10, R104 ;  /* 0x0000001067681825 */ /* 0x001fca00078e0068 */
[----:B------:R1:W5:Y:S01]  /*0f30*/  @P1 LDG.E.128 R60, desc[UR6][R104.64] ;  /* 0x00000006683c1981 */ /* 0x000362000c1e1d00 */
[--C-:B------:R-:W-:Y:S01]  /*0f40*/  HADD2.F32 R11, -RZ, R110.reuse.H0_H0 ;  /* 0x2000006eff0b7230 */ /* 0x100fe20000004100 */
[----:B------:R-:W-:Y:S01]  /*0f50*/  IADD3 R103, PT, PT, R103, 0x20, RZ ;  /* 0x0000002067677810 */ /* 0x000fe20007ffe0ff */
[C---:B---3--:R-:W-:Y:S01]  /*0f60*/  FADD.FTZ R10, -R100.reuse, R72 ;  /* 0x00000048640a7221 */ /* 0x048fe20000010100 */
[----:B------:R-:W-:Y:S01]  /*0f70*/  FADD.FTZ R18, -R100, R73 ;  /* 0x0000004964127221 */ /* 0x000fe20000010100 */
[----:B------:R-:W-:Y:S02]  /*0f80*/  HADD2.F32 R72, -RZ, R110.H1_H1 ;  /* 0x3000006eff487230 */ /* 0x000fe40000004100 */
[C---:B-----5:R-:W-:Y:S01]  /*0f90*/  FMUL.FTZ R9, R99.reuse, R10 ;  /* 0x0000000a63097220 */ /* 0x060fe20000410000 */
[----:B------:R-:W-:Y:S01]  /*0fa0*/  FMUL.FTZ R18, R99, R18 ;  /* 0x0000001263127220 */ /* 0x000fe20000410000 */
[--C-:B------:R-:W-:Y:S02]  /*0fb0*/  HADD2.F32 R73, -RZ, R111.reuse.H0_H0 ;  /* 0x2000006fff497230 */ /* 0x100fe40000004100 */
[----:B----4-:R-:W-:Y:S01]  /*0fc0*/  FMUL.FTZ R10, R68, R11 ;  /* 0x0000000b440a7220 */ /* 0x010fe20000410000 */
        /* <DEDUP_REMOVED lines=8> */
[----:B------:R-:W-:Y:S01]  /*1050*/  FMUL.FTZ R82, R70, R73 ;  /* 0x0000004946527220 */ /* 0x000fe20000410000 */
[----:B------:R-:W-:-:S02]  /*1060*/  HADD2.F32 R72, -RZ, R111.H1_H1 ;  /* 0x3000006fff487230 */ /* 0x000fc40000004100 */
[----:B------:R-:W-:Y:S01]  /*1070*/  FMUL.FTZ R85, R99, R74 ;  /* 0x0000004a63557220 */ /* 0x000fe20000410000 */
        /* <DEDUP_REMOVED lines=12> */
[----:B-1----:R-:W-:-:S07]  /*1140*/  FFMA.FTZ R102, R92, R91, R69 ;  /* 0x0000005b5c667223 */ /* 0x002fce0000010045 */
.L_x_9295:
[----:B------:R-:W-:Y:S05]  /*1150*/  BSYNC.RECONVERGENT B1 ;  /* 0x0000000000017941 */ /* 0x000fea0003800200 */
.L_x_9294:
[----:B------:R-:W-:Y:S04]  /*1160*/  BSSY.RECONVERGENT B1, `(.L_x_9296) ;  /* 0x0000030000017945 */ /* 0x000fe80003800200 */
[----:B------:R-:W-:Y:S05]  /*1170*/  @!P2 BRA `(.L_x_9297) ;  /* 0x0000000000b8a947 */ /* 0x000fea0003800000 */
[----:B------:R-:W0:Y:S01]  /*1180*/  LDC.64 R14, c[0x0][0x3a8] ;  /* 0x0000ea00ff0e7b82 */ /* 0x000e220000000a00 */
[----:B------:R-:W-:-:S04]  /*1190*/  ISETP.NE.U32.AND P1, PT, RZ, UR10, PT ;  /* 0x0000000aff007c0c */ /* 0x000fc8000bf25070 */
[----:B------:R-:W-:-:S03]  /*11a0*/  ISETP.NE.AND.EX P1, PT, RZ, UR11, PT, P1 ;  /* 0x0000000bff007c0c */ /* 0x000fc6000bf25310 */
[----:B------:R-:W1:Y:S01]  /*11b0*/  LDC.64 R12, c[0x0][0x428] ;  /* 0x00010a00ff0c7b82 */ /* 0x000e620000000a00 */
[----:B0-----:R-:W-:-:S09]  /*11c0*/  IMAD.WIDE.U32 R72, R103, 0x10, R14 ;  /* 0x0000001067487825 */ /* 0x001fd200078e000e */
[----:B------:R-:W0:Y:S01]  /*11d0*/  @P1 LDC.64 R14, c[0x0][0x438] ;  /* 0x00010e00ff0e1b82 */ /* 0x000e220000000a00 */
[----:B------:R-:W2:Y:S01]  /*11e0*/  LDG.E.128 R72, desc[UR6][R72.64] ;  /* 0x0000000648487981 */ /* 0x000ea2000c1e1d00 */
[----:B-1----:R-:W-:-:S06]  /*11f0*/  IMAD.WIDE.U32 R68, R103, 0x10, R12 ;  /* 0x0000001067447825 */ /* 0x002fcc00078e000c */
[----:B------:R-:W1:Y:S01]  /*1200*/  LDC.64 R12, c[0x0][0x3b0] ;  /* 0x0000ec00ff0c7b82 */ /* 0x000e620000000a00 */
[----:B------:R-:W3:Y:S01]  /*1210*/  LDG.E.128 R68, desc[UR6][R68.64] ;  /* 0x0000000644447981 */ /* 0x000ee2000c1e1d00 */
[----:B0-----:R-:W-:-:S05]  /*1220*/  @P1 IMAD.WIDE.U32 R114, R103, 0x10, R14 ;  /* 0x0000001067721825 */ /* 0x001fca00078e000e */
[----:B------:R0:W5:Y:S01]  /*1230*/  @P1 LDG.E.128 R64, desc[UR6][R114.64] ;  /* 0x0000000672401981 */ /* 0x000162000c1e1d00 */
[----:B-1----:R-:W-:-:S05]  /*1240*/  IMAD.WIDE.U32 R104, R103, 0x4, R12 ;  /* 0x0000000467687825 */ /* 0x002fca00078e000c */
[----:B------:R0:W5:Y:S01]  /*1250*/  LDG.E R12, desc[UR6][R104.64] ;  /* 0x00000006680c7981 */ /* 0x000162000c1e1900 */
[--C-:B------:R-:W-:Y:S02]  /*1260*/  HADD2.F32 R15, -RZ, R112.reuse.H0_H0 ;  /* 0x20000070ff0f7230 */ /* 0x100fe40000004100 */
[--C-:B------:R-:W-:Y:S02]  /*1270*/  HADD2.F32 R81, -RZ, R113.reuse.H0_H0 ;  /* 0x20000071ff517230 */ /* 0x100fe40000004100 */
[----:B------:R-:W-:Y:S02]  /*1280*/  HADD2.F32 R88, -RZ, R113.H1_H1 ;  /* 0x30000071ff587230 */ /* 0x000fe40000004100 */
[C---:B--2---:R-:W-:Y:S01]  /*1290*/  FADD.FTZ R14, -R100.reuse, R72 ;  /* 0x00000048640e7221 */ /* 0x044fe20000010100 */
[C---:B------:R-:W-:Y:S01]  /*12a0*/  FADD.FTZ R16, -R100.reuse, R73 ;  /* 0x0000004964107221 */ /* 0x040fe20000010100 */
[----:B------:R-:W-:Y:S02]  /*12b0*/  HADD2.F32 R72, -RZ, R112.H1_H1 ;  /* 0x30000070ff487230 */ /* 0x000fe40000004100 */
[----:B------:R-:W-:Y:S01]  /*12c0*/  FADD.FTZ R74, -R100, R74 ;  /* 0x0000004a644a7221 */ /* 0x000fe20000010100 */
[C---:B-----5:R-:W-:Y:S01]  /*12d0*/  FMUL.FTZ R13, R99.reuse, R14 ;  /* 0x0000000e630d7220 */ /* 0x060fe20000410000 */
[----:B------:R-:W-:Y:S01]  /*12e0*/  FMUL.FTZ R16, R99, R16 ;  /* 0x0000001063107220 */ /* 0x000fe20000410000 */
[----:B---3--:R-:W-:Y:S01]  /*12f0*/  FMUL.FTZ R14, R68, R15 ;  /* 0x0000000f440e7220 */ /* 0x008fe20000410000 */
        /* <DEDUP_REMOVED lines=21> */
[----:B0-----:R-:W-:-:S07]  /*1450*/  FFMA.FTZ R102, R90, R88, R69 ;  /* 0x000000585a667223 */ /* 0x001fce0000010045 */
.L_x_9297:
[----:B------:R-:W-:Y:S05]  /*1460*/  BSYNC.RECONVERGENT B1 ;  /* 0x0000000000017941 */ /* 0x000fea0003800200 */
.L_x_9296:
        /* <DEDUP_REMOVED lines=22> */
.L_x_9340:
        /* <DEDUP_REMOVED lines=15> */
[----:B------:R-:W1:Y:S01]  /*16c0*/  LDC.64 R72, c[0x0][0x468] ;  /* 0x00011a00ff487b82 */ /* 0x000e620000000a00 */
[-CC-:B------:R-:W-:Y:S01]  /*16d0*/  FFMA.FTZ R70, R80, R101.reuse, R100.reuse ;  /* 0x0000006550467223 */ /* 0x180fe20000010064 */
[-C--:B------:R-:W-:Y:S01]  /*16e0*/  FFMA.FTZ R69, R89, R101.reuse, R100 ;  /* 0x0000006559457223 */ /* 0x080fe20000010064 */
[----:B------:R-:W-:Y:S01]  /*16f0*/  FADD.FTZ R68, R19, -R68 ;  /* 0x8000004413447221 */ /* 0x000fe20000010000 */
[----:B------:R-:W-:Y:S01]  /*1700*/  FFMA.FTZ R102, R96, R101, R100 ;  /* 0x0000006560667223 */ /* 0x000fe20000010064 */
[----:B------:R-:W-:Y:S01]  /*1710*/  FADD.FTZ R70, R79, -R70 ;  /* 0x800000464f467221 */ /* 0x000fe20000010000 */
[----:B0-----:R-:W-:Y:S01]  /*1720*/  FADD.FTZ R74, R86, -R69 ;  /* 0x80000045564a7221 */ /* 0x001fe20000010000 */
[----:B-----5:R-:W-:Y:S01]  /*1730*/  FMUL.FTZ R68, R99, R68 ;  /* 0x0000004463447220 */ /* 0x020fe20000410000 */
[----:B------:R-:W-:Y:S01]  /*1740*/  FADD.FTZ R102, R95, -R102 ;  /* 0x800000665f667221 */ /* 0x000fe20000010000 */
[C---:B------:R-:W-:Y:S01]  /*1750*/  FMUL.FTZ R70, R99.reuse, R70 ;  /* 0x0000004663467220 */ /* 0x040fe20000410000 */
[C---:B------:R-:W-:Y:S01]  /*1760*/  FMUL.FTZ R74, R99.reuse, R74 ;  /* 0x0000004a634a7220 */ /* 0x040fe20000410000 */
[-C--:B------:R-:W-:Y:S01]  /*1770*/  FMUL.FTZ R68, R68, R97.reuse ;  /* 0x0000006144447220 */ /* 0x080fe20000410000 */
[----:B------:R-:W-:Y:S01]  /*1780*/  FMUL.FTZ R102, R99, R102 ;  /* 0x0000006663667220 */ /* 0x000fe20000410000 */
[-C--:B------:R-:W-:Y:S01]  /*1790*/  FMUL.FTZ R70, R70, R97.reuse ;  /* 0x0000006146467220 */ /* 0x080fe20000410000 */
[----:B------:R-:W-:Y:S01]  /*17a0*/  LOP3.LUT P6, RZ, R4, 0xff, RZ, 0xc0, !PT ;  /* 0x000000ff04ff7812 */ /* 0x000fe200078cc0ff */
[----:B------:R-:W-:Y:S01]  /*17b0*/  FMUL.FTZ R68, R68, UR14 ;  /* 0x0000000e44447c20 */ /* 0x000fe20008410000 */
[-C--:B------:R-:W-:Y:S01]  /*17c0*/  FMUL.FTZ R74, R74, R97.reuse ;  /* 0x000000614a4a7220 */ /* 0x080fe20000410000 */
[----:B------:R-:W-:Y:S01]  /*17d0*/  FMUL.FTZ R102, R102, R97 ;  /* 0x0000006166667220 */ /* 0x000fe20000410000 */
[----:B------:R-:W-:Y:S01]  /*17e0*/  FMUL.FTZ R69, R70, UR14 ;  /* 0x0000000e46457c20 */ /* 0x000fe20008410000 */
[----:B------:R-:W-:Y:S01]  /*17f0*/  LOP3.LUT P5, RZ, R4, 0xff00, RZ, 0xc0, !PT ;  /* 0x0000ff0004ff7812 */ /* 0x000fe200078ac0ff */
[----:B------:R-:W-:Y:S01]  /*1800*/  FMUL.FTZ R70, R74, UR14 ;  /* 0x0000000e4a467c20 */ /* 0x000fe20008410000 */
[----:B------:R-:W-:Y:S01]  /*1810*/  FMUL.FTZ R71, R102, UR14 ;  /* 0x0000000e66477c20 */ /* 0x000fe20008410000 */
[----:B------:R-:W-:-:S02]  /*1820*/  SEL R68, R68, RZ, P6 ;  /* 0x000000ff44447207 */ /* 0x000fc40003000000 */
[----:B------:R-:W-:Y:S01]  /*1830*/  LOP3.LUT P1, RZ, R4, 0xff0000, RZ, 0xc0, !PT ;  /* 0x00ff000004ff7812 */ /* 0x000fe2000782c0ff */
[----:B-1----:R-:W-:Y:S01]  /*1840*/  IMAD.WIDE.U32 R72, R98, 0x10, R72 ;  /* 0x0000001062487825 */ /* 0x002fe200078e0048 */
[----:B------:R-:W-:Y:S02]  /*1850*/  ISETP.GE.U32.AND P6, PT, R4, 0x1000000, PT ;  /* 0x010000000400780c */ /* 0x000fe40003fc6070 */
[----:B------:R-:W-:Y:S02]  /*1860*/  SEL R69, R69, RZ, P5 ;  /* 0x000000ff45457207 */ /* 0x000fe40002800000 */
[----:B------:R-:W-:Y:S02]  /*1870*/  SEL R70, R70, RZ, P1 ;  /* 0x000000ff46467207 */ /* 0x000fe40000800000 */
[----:B------:R-:W-:Y:S02]  /*1880*/  SEL R71, R71, RZ, P6 ;  /* 0x000000ff47477207 */ /* 0x000fe40003000000 */
[----:B------:R-:W-:-:S03]  /*1890*/  IADD3 R98, PT, PT, R98, 0x20, RZ ;  /* 0x0000002062627810 */ /* 0x000fc60007ffe0ff */
[----:B------:R1:W-:Y:S04]  /*18a0*/  STG.E.128 desc[UR6][R72.64], R68 ;  /* 0x0000004448007986 */ /* 0x0003e8000c101d06 */
.L_x_9303:
[----:B------:R-:W-:Y:S05]  /*18b0*/  BSYNC.RECONVERGENT B2 ;  /* 0x0000000000027941 */ /* 0x000fea0003800200 */
.L_x_9302:
[----:B------:R-:W-:Y:S04]  /*18c0*/  BSSY.RECONVERGENT B2, `(.L_x_9304) ;  /* 0x0000022000027945 */ /* 0x000fe80003800200 */
[----:B------:R-:W-:Y:S05]  /*18d0*/  @!P4 BRA `(.L_x_9305) ;  /* 0x000000000080c947 */ /* 0x000fea0003800000 */
[----:B-1----:R-:W1:Y:S01]  /*18e0*/  LDC.64 R72, c[0x0][0x468] ;  /* 0x00011a00ff487b82 */ /* 0x002e620000000a00 */
        /* <DEDUP_REMOVED lines=21> */
[C---:B------:R-:W-:Y:S01]  /*1a40*/  LOP3.LUT P4, RZ, R5.reuse, 0xff00, RZ, 0xc0, !PT ;  /* 0x0000ff0005ff7812 */ /* 0x040fe2000788c0ff */
[----:B-1----:R-:W-:Y:S01]  /*1a50*/  IMAD.WIDE.U32 R72, R98, 0x10, R72 ;  /* 0x0000001062487825 */ /* 0x002fe200078e0048 */
[C---:B------:R-:W-:Y:S02]  /*1a60*/  LOP3.LUT P5, RZ, R5.reuse, 0xff0000, RZ, 0xc0, !PT ;  /* 0x00ff000005ff7812 */ /* 0x040fe400078ac0ff */
[----:B------:R-:W-:Y:S02]  /*1a70*/  ISETP.GE.U32.AND P6, PT, R5, 0x1000000, PT ;  /* 0x010000000500780c */ /* 0x000fe40003fc6070 */
[----:B------:R-:W-:Y:S02]  /*1a80*/  SEL R68, R68, RZ, P1 ;  /* 0x000000ff44447207 */ /* 0x000fe40000800000 */
[----:B------:R-:W-:Y:S02]  /*1a90*/  SEL R69, R69, RZ, P4 ;  /* 0x000000ff45457207 */ /* 0x000fe40002000000 */
[----:B------:R-:W-:-:S02]  /*1aa0*/  SEL R70, R70, RZ, P5 ;  /* 0x000000ff46467207 */ /* 0x000fc40002800000 */
[----:B------:R-:W-:Y:S02]  /*1ab0*/  SEL R71, R71, RZ, P6 ;  /* 0x000000ff47477207 */ /* 0x000fe40003000000 */
[----:B------:R-:W-:-:S03]  /*1ac0*/  IADD3 R98, PT, PT, R98, 0x20, RZ ;  /* 0x0000002062627810 */ /* 0x000fc60007ffe0ff */
[----:B------:R2:W-:Y:S04]  /*1ad0*/  STG.E.128 desc[UR6][R72.64], R68 ;  /* 0x0000004448007986 */ /* 0x0005e8000c101d06 */
.L_x_9305:
[----:B------:R-:W-:Y:S05]  /*1ae0*/  BSYNC.RECONVERGENT B2 ;  /* 0x0000000000027941 */ /* 0x000fea0003800200 */
.L_x_9304:
        /* <DEDUP_REMOVED lines=24> */
[----:B------:R-:W-:Y:S01]  /*1c70*/  LOP3.LUT P3, RZ, R8, 0xff00, RZ, 0xc0, !PT ;  /* 0x0000ff0008ff7812 */ /* 0x000fe2000786c0ff */
        /* <DEDUP_REMOVED lines=9> */
.L_x_9307:
[----:B------:R-:W-:Y:S05]  /*1d10*/  BSYNC.RECONVERGENT B2 ;  /* 0x0000000000027941 */ /* 0x000fea0003800200 */
.L_x_9306:
        /* <DEDUP_REMOVED lines=18> */
[----:B------:R-:W-:-:S02]  /*1e40*/  LOP3.LUT P1, RZ, R12, 0xff, RZ, 0xc0, !PT ;  /* 0x000000ff0cff7812 */ /* 0x000fc4000782c0ff */
[----:B------:R-:W-:Y:S01]  /*1e50*/  LOP3.LUT P2, RZ, R12, 0xff00, RZ, 0xc0, !PT ;  /* 0x0000ff000cff7812 */ /* 0x000fe2000784c0ff */
[----:B------:R-:W-:Y:S01]  /*1e60*/  FMUL.FTZ R71, R100, UR14 ;  /* 0x0000000e64477c20 */ /* 0x000fe20008410000 */
[C---:B------:R-:W-:Y:S02]  /*1e70*/  LOP3.LUT P3, RZ, R12.reuse, 0xff0000, RZ, 0xc0, !PT ;  /* 0x00ff00000cff7812 */ /* 0x040fe4000786c0ff */
[----:B------:R-:W-:Y:S01]  /*1e80*/  ISETP.GE.U32.AND P4, PT, R12, 0x1000000, PT ;  /* 0x010000000c00780c */ /* 0x000fe20003f86070 */
[----:B-1----:R-:W-:-:S04]  /*1e90*/  IMAD.WIDE.U32 R98, R98, 0x10, R68 ;  /* 0x0000001062627825 */ /* 0x002fc800078e0044 */
[----:B------:R-:W-:Y:S01]  /*1ea0*/  FMUL.FTZ R68, R70, UR14 ;  /* 0x0000000e46447c20 */ /* 0x000fe20008410000 */
[----:B------:R-:W-:Y:S01]  /*1eb0*/  FMUL.FTZ R69, R72, UR14 ;  /* 0x0000000e48457c20 */ /* 0x000fe20008410000 */
[----:B------:R-:W-:Y:S01]  /*1ec0*/  FMUL.FTZ R70, R74, UR14 ;  /* 0x0000000e4a467c20 */ /* 0x000fe20008410000 */
[----:B------:R-:W-:Y:S02]  /*1ed0*/  SEL R71, R71, RZ, P4 ;  /* 0x000000ff47477207 */ /* 0x000fe40002000000 */
[----:B------:R-:W-:Y:S02]  /*1ee0*/  SEL R68, R68, RZ, P1 ;  /* 0x000000ff44447207 */ /* 0x000fe40000800000 */
[----:B------:R-:W-:Y:S02]  /*1ef0*/  SEL R69, R69, RZ, P2 ;  /* 0x000000ff45457207 */ /* 0x000fe40001000000 */
[----:B------:R-:W-:-:S05]  /*1f00*/  SEL R70, R70, RZ, P3 ;  /* 0x000000ff46467207 */ /* 0x000fca0001800000 */
[----:B------:R0:W-:Y:S01]  /*1f10*/  STG.E.128 desc[UR6][R98.64], R68 ;  /* 0x0000004462007986 */ /* 0x0001e2000c101d06 */
[----:B------:R-:W-:Y:S05]  /*1f20*/  BRA `(.L_x_9308) ;  /* 0x0000001800e87947 */ /* 0x000fea0003800000 */
.L_x_9301:
        /* <DEDUP_REMOVED lines=12> */
[----:B------:R-:W0:Y:S01]  /*1ff0*/  LDC.64 R102, c[0x0][0x468] ;  /* 0x00011a00ff667b82 */ /* 0x000e220000000a00 */
[----:B------:R-:W-:Y:S01]  /*2000*/  FADD.FTZ R114, R95, -R72 ;  /* 0x800000485f727221 */ /* 0x000fe20000010000 */
[C---:B------:R-:W-:Y:S01]  /*2010*/  FMUL.FTZ R69, R99.reuse, R70 ;  /* 0x0000004663457220 */ /* 0x040fe20000410000 */
[-C--:B------:R-:W-:Y:S01]  /*2020*/  FMUL.FTZ R72, R68, R97.reuse ;  /* 0x0000006144487220 */ /* 0x080fe20000410000 */
[C---:B------:R-:W-:Y:S01]  /*2030*/  FMUL.FTZ R70, R99.reuse, R74 ;  /* 0x0000004a63467220 */ /* 0x040fe20000410000 */
[----:B------:R-:W-:Y:S01]  /*2040*/  FMUL.FTZ R71, R99, R114 ;  /* 0x0000007263477220 */ /* 0x000fe20000410000 */
[----:B------:R-:W-:Y:S01]  /*2050*/  LOP3.LUT P6, RZ, R4, 0xff, RZ, 0xc0, !PT ;  /* 0x000000ff04ff7812 */ /* 0x000fe200078cc0ff */
[----:B------:R-:W-:Y:S01]  /*2060*/  FMUL.FTZ R72, R72, UR14 ;  /* 0x0000000e48487c20 */ /* 0x000fe20008410000 */
[-C--:B------:R-:W-:Y:S01]  /*2070*/  FMUL.FTZ R73, R69, R97.reuse ;  /* 0x0000006145497220 */ /* 0x080fe20000410000 */
[-C--:B------:R-:W-:Y:S01]  /*2080*/  FMUL.FTZ R74, R70, R97.reuse ;  /* 0x00000061464a7220 */ /* 0x080fe20000410000 */
[----:B------:R-:W-:Y:S01]  /*2090*/  FMUL.FTZ R75, R71, R97 ;  /* 0x00000061474b7220 */ /* 0x000fe20000410000 */
[----:B------:R-:W-:Y:S01]  /*20a0*/  LOP3.LUT P5, RZ, R4, 0xff00, RZ, 0xc0, !PT ;  /* 0x0000ff0004ff7812 */ /* 0x000fe200078ac0ff */
[----:B------:R-:W-:Y:S01]  /*20b0*/  FMUL.FTZ R73, R73, UR14 ;  /* 0x0000000e49497c20 */ /* 0x000fe20008410000 */
[----:B------:R-:W-:Y:S01]  /*20c0*/  SEL R72, R72, RZ, P6 ;  /* 0x000000ff48487207 */ /* 0x000fe20003000000 */
[----:B------:R-:W-:Y:S01]  /*20d0*/  FMUL.FTZ R74, R74, UR14 ;  /* 0x0000000e4a4a7c20 */ /* 0x000fe20008410000 */
[----:B------:R-:W-:Y:S01]  /*20e0*/  FMUL.FTZ R75, R75, UR14 ;  /* 0x0000000e4b4b7c20 */ /* 0x000fe20008410000 */
[----:B------:R-:W-:Y:S01]  /*20f0*/  LOP3.LUT P1, RZ, R4, 0xff0000, RZ, 0xc0, !PT ;  /* 0x00ff000004ff7812 */ /* 0x000fe2000782c0ff */
[----:B-1----:R-:W-:Y:S01]  /*2100*/  IMAD.WIDE.U32 R104, R98, 0x10, R104 ;  /* 0x0000001062687825 */ /* 0x002fe200078e0068 */
[----:B------:R-:W-:-:S02]  /*2110*/  ISETP.GE.U32.AND P6, PT, R4, 0x1000000, PT ;  /* 0x010000000400780c */ /* 0x000fc40003fc6070 */
[----:B------:R-:W-:Y:S02]  /*2120*/  SEL R73, R73, RZ, P5 ;  /* 0x000000ff49497207 */ /* 0x000fe40002800000 */
[----:B------:R-:W-:Y:S01]  /*2130*/  SEL R74, R74, RZ, P1 ;  /* 0x000000ff4a4a7207 */ /* 0x000fe20000800000 */
[----:B------:R1:W-:Y:S01]  /*2140*/  STG.E.128 desc[UR6][R104.64], R68 ;  /* 0x0000004468007986 */ /* 0x0003e2000c101d06 */
[C---:B0-----:R-:W-:Y:S01]  /*2150*/  IMAD.WIDE.U32 R102, R98.reuse, 0x10, R102 ;  /* 0x0000001062667825 */ /* 0x041fe200078e0066 */
[----:B------:R-:W-:Y:S02]  /*2160*/  SEL R75, R75, RZ, P6 ;  /* 0x000000ff4b4b7207 */ /* 0x000fe40003000000 */
[----:B------:R-:W-:-:S03]  /*2170*/  IADD3 R98, PT, PT, R98, 0x20, RZ ;  /* 0x0000002062627810 */ /* 0x000fc60007ffe0ff */
[----:B------:R1:W-:Y:S04]  /*2180*/  STG.E.128 desc[UR6][R102.64], R72 ;  /* 0x0000004866007986 */ /* 0x0003e8000c101d06 */
.L_x_9310:
[----:B------:R-:W-:Y:S05]  /*2190*/  BSYNC.RECONVERGENT B2 ;  /* 0x0000000000027941 */ /* 0x000fea0003800200 */
.L_x_9309:
[----:B------:R-:W-:Y:S04]  /*21a0*/  BSSY.RECONVERGENT B2, `(.L_x_9311) ;  /* 0x0000025000027945 */ /* 0x000fe80003800200 */
[----:B------:R-:W-:Y:S05]  /*21b0*/  @!P4 BRA `(.L_x_9312) ;  /* 0x00000000008cc947 */ /* 0x000fea0003800000 */
[----:B-1----:R-:W1:Y:S01]  /*21c0*/  LDC.64 R104, c[0x0][0x478] ;  /* 0x00011e00ff687b82 */ /* 0x002e620000000a00 */
[-CC-:B------:R-:W-:Y:S01]  /*21d0*/  FFMA.FTZ R71, R78, R101.reuse, R100.reuse ;  /* 0x000000654e477223 */ /* 0x180fe20000010064 */
[-CC-:B------:R-:W-:Y:S01]  /*21e0*/  FFMA.FTZ R69, R7, R101.reuse, R100.reuse ;  /* 0x0000006507457223 */ /* 0x180fe20000010064 */
[-CC-:B------:R-:W-:Y:S01]  /*21f0*/  FFMA.FTZ R73, R87, R101.reuse, R100.reuse ;  /* 0x0000006557497223 */ /* 0x180fe20000010064 */
[----:B0-----:R-:W-:Y:S01]  /*2200*/  FFMA.FTZ R74, R94, R101, R100 ;  /* 0x000000655e4a7223 */ /* 0x001fe20000010064 */
[----:B------:R-:W-:Y:S01]  /*2210*/  FADD.FTZ R70, R76, -R71 ;  /* 0x800000474c467221 */ /* 0x000fe20000010000 */
[----:B------:R-:W-:Y:S01]  /*2220*/  FADD.FTZ R68, R6, -R69 ;  /* 0x8000004506447221 */ /* 0x000fe20000010000 */
[----:B------:R-:W-:Y:S01]  /*2230*/  FADD.FTZ R72, R84, -R73 ;  /* 0x8000004954487221 */ /* 0x000fe20000010000 */
[----:B------:R-:W0:Y:S01]  /*2240*/  LDC.64 R102, c[0x0][0x468] ;  /* 0x00011a00ff667b82 */ /* 0x000e220000000a00 */
        /* <DEDUP_REMOVED lines=18> */
[----:B------:R-:W-:Y:S01]  /*2370*/  SEL R72, R72, RZ, P1 ;  /* 0x000000ff48487207 */ /* 0x000fe20000800000 */
[----:B------:R2:W-:Y:S01]  /*2380*/  STG.E.128 desc[UR6][R104.64], R68 ;  /* 0x0000004468007986 */ /* 0x0005e2000c101d06 */
[----:B0-----:R-:W-:Y:S01]  /*2390*/  IMAD.WIDE.U32 R102, R98, 0x10, R102 ;  /* 0x0000001062667825 */ /* 0x001fe200078e0066 */
[----:B------:R-:W-:Y:S02]  /*23a0*/  SEL R73, R73, RZ, P4 ;  /* 0x000000ff49497207 */ /* 0x000fe40002000000 */
[----:B------:R-:W-:-:S02]  /*23b0*/  SEL R74, R74, RZ, P5 ;  /* 0x000000ff4a4a7207 */ /* 0x000fc40002800000 */
[----:B------:R-:W-:Y:S02]  /*23c0*/  SEL R75, R75, RZ, P6 ;  /* 0x000000ff4b4b7207 */ /* 0x000fe40003000000 */
[----:B------:R-:W-:-:S03]  /*23d0*/  IADD3 R98, PT, PT, R98, 0x20, RZ ;  /* 0x0000002062627810 */ /* 0x000fc60007ffe0ff */
[----:B------:R2:W-:Y:S04]  /*23e0*/  STG.E.128 desc[UR6][R102.64], R72 ;  /* 0x0000004866007986 */ /* 0x0005e8000c101d06 */
.L_x_9312:
[----:B------:R-:W-:Y:S05]  /*23f0*/  BSYNC.RECONVERGENT B2 ;  /* 0x0000000000027941 */ /* 0x000fea0003800200 */
.L_x_9311:
[----:B------:R-:W-:Y:S04]  /*2400*/  BSSY.RECONVERGENT B2, `(.L_x_9313) ;  /* 0x0000025000027945 */ /* 0x000fe80003800200 */
[----:B------:R-:W-:Y:S05]  /*2410*/  @!P3 BRA `(.L_x_9314) ;  /* 0x00000000008cb947 */ /* 0x000fea0003800000 */
[----:B-12---:R-:W1:Y:S01]  /*2420*/  LDC.64 R104, c[0x0][0x478] ;  /* 0x00011e00ff687b82 */ /* 0x006e620000000a00 */
        /* <DEDUP_REMOVED lines=34> */
.L_x_9314:
[----:B------:R-:W-:Y:S05]  /*2650*/  BSYNC.RECONVERGENT B2 ;  /* 0x0000000000027941 */ /* 0x000fea0003800200 */
.L_x_9313:
[----:B------:R-:W-:Y:S05]  /*2660*/  @!P2 BRA `(.L_x_9308) ;  /* 0x000000140018a947 */ /* 0x000fea0003800000 */
[----:B-123--:R-:W1:Y:S01]  /*2670*/  LDC.64 R68, c[0x0][0x478] ;  /* 0x00011e00ff447b82 */ /* 0x00ee620000000a00 */
[-CC-:B------:R-:W-:Y:S01]  /*2680*/  FFMA.FTZ R70, R16, R101.reuse, R100.reuse ;  /* 0x0000006510467223 */ /* 0x180fe20000010064 */
[-CC-:B------:R-:W-:Y:S01]  /*2690*/  FFMA.FTZ R71, R13, R101.reuse, R100.reuse ;  /* 0x000000650d477223 */ /* 0x180fe20000010064 */
[-CC-:B------:R-:W-:Y:S01]  /*26a0*/  FFMA.FTZ R72, R83, R101.reuse, R100.reuse ;  /* 0x0000006553487223 */ /* 0x180fe20000010064 */
[----:B------:R-:W-:Y:S01]  /*26b0*/  FFMA.FTZ R73, R90, R101, R100 ;  /* 0x000000655a497223 */ /* 0x000fe20000010064 */
[----:B------:R-:W-:Y:S01]  /*26c0*/  FADD.FTZ R70, R15, -R70 ;  /* 0x800000460f467221 */ /* 0x000fe20000010000 */
[----:B------:R-:W-:Y:S01]  /*26d0*/  LOP3.LUT P1, RZ, R12, 0xff, RZ, 0xc0, !PT ;  /* 0x000000ff0cff7812 */ /* 0x000fe2000782c0ff */
[----:B------:R-:W-:Y:S01]  /*26e0*/  FADD.FTZ R72, R81, -R72 ;  /* 0x8000004851487221 */ /* 0x000fe20000010000 */
[----:B------:R-:W2:Y:S01]  /*26f0*/  LDC.64 R102, c[0x0][0x468] ;  /* 0x00011a00ff667b82 */ /* 0x000ea20000000a00 */
[----:B0-----:R-:W-:Y:S01]  /*2700*/  FADD.FTZ R74, R88, -R73 ;  /* 0x80000049584a7221 */ /* 0x001fe20000010000 */
[----:B------:R-:W-:-:S02]  /*2710*/  LOP3.LUT P2, RZ, R12, 0xff00, RZ, 0xc0, !PT ;  /* 0x0000ff000cff7812 */ /* 0x000fc4000784c0ff */
[C---:B------:R-:W-:Y:S02]  /*2720*/  LOP3.LUT P3, RZ, R12.reuse, 0xff0000, RZ, 0xc0, !PT ;  /* 0x00ff00000cff7812 */ /* 0x040fe4000786c0ff */
[----:B------:R-:W-:Y:S01]  /*2730*/  ISETP.GE.U32.AND P4, PT, R12, 0x1000000, PT ;  /* 0x010000000c00780c */ /* 0x000fe20003f86070 */
[----:B-1----:R-:W-:-:S04]  /*2740*/  IMAD.WIDE.U32 R100, R98, 0x10, R68 ;  /* 0x0000001062647825 */ /* 0x002fc800078e0044 */
[----:B------:R-:W-:Y:S01]  /*2750*/  FADD.FTZ R68, R14, -R71 ;  /* 0x800000470e447221 */ /* 0x000fe20000010000 */
[C---:B-----5:R-:W-:Y:S01]  /*2760*/  FMUL.FTZ R69, R99.reuse, R70 ;  /* 0x0000004663457220 */ /* 0x060fe20000410000 */
[C---:B------:R-:W-:Y:S01]  /*2770*/  FMUL.FTZ R70, R99.reuse, R72 ;  /* 0x0000004863467220 */ /* 0x040fe20000410000 */
[C---:B------:R-:W-:Y:S01]  /*2780*/  FMUL.FTZ R71, R99.reuse, R74 ;  /* 0x0000004a63477220 */ /* 0x040fe20000410000 */
[----:B------:R-:W-:Y:S01]  /*2790*/  FMUL.FTZ R68, R99, R68 ;  /* 0x0000004463447220 */ /* 0x000fe20000410000 */
[-C--:B------:R-:W-:Y:S01]  /*27a0*/  FMUL.FTZ R73, R69, R97.reuse ;  /* 0x0000006145497220 */ /* 0x080fe20000410000 */
[----:B------:R-:W-:Y:S01]  /*27b0*/  FMUL.FTZ R74, R70, R97 ;  /* 0x00000061464a7220 */ /* 0x000fe20000410000 */
[----:B--2---:R-:W-:-:S04]  /*27c0*/  IMAD.WIDE.U32 R102, R98, 0x10, R102 ;  /* 0x0000001062667825 */ /* 0x004fc800078e0066 */
[-C--:B------:R-:W-:Y:S01]  /*27d0*/  FMUL.FTZ R72, R68, R97.reuse ;  /* 0x0000006144487220 */ /* 0x080fe20000410000 */
[----:B------:R-:W-:Y:S01]  /*27e0*/  FMUL.FTZ R97, R71, R97 ;  /* 0x0000006147617220 */ /* 0x000fe20000410000 */
[----:B------:R-:W-:Y:S01]  /*27f0*/  FMUL.FTZ R73, R73, UR14 ;  /* 0x0000000e49497c20 */ /* 0x000fe20008410000 */
[----:B------:R-:W-:Y:S01]  /*2800*/  FMUL.FTZ R74, R74, UR14 ;  /* 0x0000000e4a4a7c20 */ /* 0x000fe20008410000 */
[----:B------:R-:W-:Y:S01]  /*2810*/  FMUL.FTZ R72, R72, UR14 ;  /* 0x0000000e48487c20 */ /* 0x000fe20008410000 */
[----:B------:R-:W-:Y:S01]  /*2820*/  FMUL.FTZ R75, R97, UR14 ;  /* 0x0000000e614b7c20 */ /* 0x000fe20008410000 */
[----:B------:R0:W-:Y:S01]  /*2830*/  STG.E.128 desc[UR6][R100.64], R68 ;  /* 0x0000004464007986 */ /* 0x0001e2000c101d06 */
[----:B------:R-:W-:Y:S02]  /*2840*/  SEL R73, R73, RZ, P2 ;  /* 0x000000ff49497207 */ /* 0x000fe40001000000 */
[----:B------:R-:W-:Y:S02]  /*2850*/  SEL R72, R72, RZ, P1 ;  /* 0x000000ff48487207 */ /* 0x000fe40000800000 */
[----:B------:R-:W-:-:S02]  /*2860*/  SEL R74, R74, RZ, P3 ;  /* 0x000000ff4a4a7207 */ /* 0x000fc40001800000 */
[----:B------:R-:W-:-:S05]  /*2870*/  SEL R75, R75, RZ, P4 ;  /* 0x000000ff4b4b7207 */ /* 0x000fca0002000000 */
[----:B------:R0:W-:Y:S01]  /*2880*/  STG.E.128 desc[UR6][R102.64], R72 ;  /* 0x0000004866007986 */ /* 0x0001e2000c101d06 */
[----:B------:R-:W-:Y:S05]  /*2890*/  BRA `(.L_x_9308) ;  /* 0x00000010008c7947 */ /* 0x000fea0003800000 */
.L_x_9300:
        /* <DEDUP_REMOVED lines=11> */
[----:B0-----:R-:W-:Y:S01]  /*2950*/  FFMA.FTZ R74, R96, R101, R100 ;  /* 0x00000065604a7223 */ /* 0x001fe20000010064 */
[----:B------:R-:W-:Y:S01]  /*2960*/  FADD.FTZ R70, R79, -R70 ;  /* 0x800000464f467221 */ /* 0x000fe20000010000 */
[----:B------:R-:W-:Y:S01]  /*2970*/  FADD.FTZ R69, R86, -R69 ;  /* 0x8000004556457221 */ /* 0x000fe20000010000 */
[----:B-----5:R-:W-:Y:S01]  /*2980*/  FFMA.FTZ R68, R99, R68, R52 ;  /* 0x0000004463447223 */ /* 0x020fe20000010034 */
[----:B------:R-:W-:Y:S01]  /*2990*/  FADD.FTZ R102, R95, -R74 ;  /* 0x8000004a5f667221 */ /* 0x000fe20000010000 */
[C---:B------:R-:W-:Y:S01]  /*29a0*/  FFMA.FTZ R70, R99.reuse, R70, R53 ;  /* 0x0000004663467223 */ /* 0x040fe20000010035 */
[C---:B------:R-:W-:Y:S01]  /*29b0*/  FFMA.FTZ R74, R99.reuse, R69, R54 ;  /* 0x00000045634a7223 */ /* 0x040fe20000010036 */
[-C--:B------:R-:W-:Y:S01]  /*29c0*/  FMUL.FTZ R68, R68, R97.reuse ;  /* 0x0000006144447220 */ /* 0x080fe20000410000 */
[----:B------:R-:W-:Y:S01]  /*29d0*/  FFMA.FTZ R102, R99, R102, R55 ;  /* 0x0000006663667223 */ /* 0x000fe20000010037 */
        /* <DEDUP_REMOVED lines=18> */
.L_x_9317:
[----:B------:R-:W-:Y:S05]  /*2b00*/  BSYNC.RECONVERGENT B2 ;  /* 0x0000000000027941 */ /* 0x000fea0003800200 */
.L_x_9316:
        /* <DEDUP_REMOVED lines=34> */
.L_x_9319:
[----:B------:R-:W-:Y:S05]  /*2d30*/  BSYNC.RECONVERGENT B2 ;  /* 0x0000000000027941 */ /* 0x000fea0003800200 */
.L_x_9318:
        /* <DEDUP_REMOVED lines=34> */
.L_x_9321:
[----:B------:R-:W-:Y:S05]  /*2f60*/  BSYNC.RECONVERGENT B2 ;  /* 0x0000000000027941 */ /* 0x000fea0003800200 */
.L_x_9320:
        /* <DEDUP_REMOVED lines=33> */
.L_x_9315:
[----:B------:R-:W-:Y:S04]  /*3180*/  BSSY.RECONVERGENT B2, `(.L_x_9322) ;  /* 0x0000025000027945 */ /* 0x000fe80003800200 */
        /* <DEDUP_REMOVED lines=8> */
[----:B------:R-:W-:Y:S01]  /*3210*/  FADD.FTZ R71, R86, -R69 ;  /* 0x8000004556477221 */ /* 0x000fe20000010000 */
[----:B-----5:R-:W-:Y:S01]  /*3220*/  FFMA.FTZ R68, R99, R68, R52 ;  /* 0x0000004463447223 */ /* 0x020fe20000010034 */
[----:B------:R-:W2:Y:S01]  /*3230*/  LDC.64 R102, c[0x0][0x468] ;  /* 0x00011a00ff667b82 */ /* 0x000ea20000000a00 */
[----:B0-----:R-:W-:Y:S01]  /*3240*/  FADD.FTZ R74, R95, -R72 ;  /* 0x800000485f4a7221 */ /* 0x001fe20000010000 */
[C---:B------:R-:W-:Y:S01]  /*3250*/  FFMA.FTZ R69, R99.reuse, R70, R53 ;  /* 0x0000004663457223 */ /* 0x040fe20000010035 */
[----:B------:R-:W-:Y:S01]  /*3260*/  FMUL.FTZ R72, R68, R97 ;  /* 0x0000006144487220 */ /* 0x000fe20000410000 */
[C---:B------:R-:W-:Y:S01]  /*3270*/  FFMA.FTZ R70, R99.reuse, R71, R54 ;  /* 0x0000004763467223 */ /* 0x040fe20000010036 */
[----:B------:R-:W-:Y:S01]  /*3280*/  FFMA.FTZ R71, R99, R74, R55 ;  /* 0x0000004a63477223 */ /* 0x000fe20000010037 */
        /* <DEDUP_REMOVED lines=16> */
[C---:B--2---:R-:W-:Y:S01]  /*3390*/  IMAD.WIDE.U32 R102, R98.reuse, 0x10, R102 ;  /* 0x0000001062667825 */ /* 0x044fe200078e0066 */
[----:B------:R-:W-:Y:S02]  /*33a0*/  SEL R75, R75, RZ, P6 ;  /* 0x000000ff4b4b7207 */ /* 0x000fe40003000000 */
[----:B------:R-:W-:-:S03]  /*33b0*/  IADD3 R98, PT, PT, R98, 0x20, RZ ;  /* 0x0000002062627810 */ /* 0x000fc60007ffe0ff */
[----:B------:R1:W-:Y:S04]  /*33c0*/  STG.E.128 desc[UR6][R102.64], R72 ;  /* 0x0000004866007986 */ /* 0x0003e8000c101d06 */
.L_x_9323:
[----:B------:R-:W-:Y:S05]  /*33d0*/  BSYNC.RECONVERGENT B2 ;  /* 0x0000000000027941 */ /* 0x000fea0003800200 */
.L_x_9322:
        /* <DEDUP_REMOVED lines=10> */
[----:B------:R-:W2:Y:S01]  /*3480*/  LDC.64 R102, c[0x0][0x468] ;  /* 0x00011a00ff667b82 */ /* 0x000ea20000000a00 */
[----:B------:R-:W-:Y:S01]  /*3490*/  FADD.FTZ R72, R93, -R72 ;  /* 0x800000485d487221 */ /* 0x000fe20000010000 */
[C---:B-----5:R-:W-:Y:S01]  /*34a0*/  FFMA.FTZ R69, R99.reuse, R70, R57 ;  /* 0x0000004663457223 */ /* 0x060fe20000010039 */
[C---:B------:R-:W-:Y:S01]  /*34b0*/  FFMA.FTZ R68, R99.reuse, R68, R56 ;  /* 0x0000004463447223 */ /* 0x040fe20000010038 */
[C---:B------:R-:W-:Y:S01]  /*34c0*/  FFMA.FTZ R70, R99.reuse, R73, R58 ;  /* 0x0000004963467223 */ /* 0x040fe2000001003a */
[----:B------:R-:W-:Y:S01]  /*34d0*/  FFMA.FTZ R71, R99, R72, R59 ;  /* 0x0000004863477223 */ /* 0x000fe2000001003b */
[-C--:B------:R-:W-:Y:S01]  /*34e0*/  FMUL.FTZ R73, R69, R97.reuse ;  /* 0x0000006145497220 */ /* 0x080fe20000410000 */
[-C--:B------:R-:W-:Y:S01]  /*34f0*/  FMUL.FTZ R72, R68, R97.reuse ;  /* 0x0000006144487220 */ /* 0x080fe20000410000 */
[-C--:B0-----:R-:W-:Y:S01]  /*3500*/  FMUL.FTZ R74, R70, R97.reuse ;  /* 0x00000061464a7220 */ /* 0x081fe20000410000 */
        /* <DEDUP_REMOVED lines=12> */
[----:B--2---:R-:W-:Y:S01]  /*35d0*/  IMAD.WIDE.U32 R102, R98, 0x10, R102 ;  /* 0x0000001062667825 */ /* 0x004fe200078e0066 */
[----:B------:R-:W-:Y:S02]  /*35e0*/  SEL R73, R73, RZ, P4 ;  /* 0x000000ff49497207 */ /* 0x000fe40002000000 */
[----:B------:R-:W-:-:S02]  /*35f0*/  SEL R74, R74, RZ, P5 ;  /* 0x000000ff4a4a7207 */ /* 0x000fc40002800000 */
[----:B------:R-:W-:Y:S02]  /*3600*/  SEL R75, R75, RZ, P6 ;  /* 0x000000ff4b4b7207 */ /* 0x000fe40003000000 */
[----:B------:R-:W-:-:S03]  /*3610*/  IADD3 R98, PT, PT, R98, 0x20, RZ ;  /* 0x0000002062627810 */ /* 0x000fc60007ffe0ff */
[----:B------:R3:W-:Y:S04]  /*3620*/  STG.E.128 desc[UR6][R102.64], R72 ;  /* 0x0000004866007986 */ /* 0x0007e8000c101d06 */
.L_x_9325:
[----:B------:R-:W-:Y:S05]  /*3630*/  BSYNC.RECONVERGENT B2 ;  /* 0x0000000000027941 */ /* 0x000fea0003800200 */
.L_x_9324:
[----:B------:R-:W-:Y:S04]  /*3640*/  BSSY.RECONVERGENT B2, `(.L_x_9326) ;  /* 0x0000025000027945 */ /* 0x000fe80003800200 */
[----:B------:R-:W-:Y:S05]  /*3650*/  @!P3 BRA `(.L_x_9327) ;  /* 0x00000000008cb947 */ /* 0x000fea0003800000 */
[----:B-1-3--:R-:W1:Y:S01]  /*3660*/  LDC.64 R104, c[0x0][0x478] ;  /* 0x00011e00ff687b82 */ /* 0x00ae620000000a00 */
        /* <DEDUP_REMOVED lines=14> */
[-C--:B0-----:R-:W-:Y:S01]  /*3750*/  FMUL.FTZ R74, R70, R97.reuse ;  /* 0x00000061464a7220 */ /* 0x081fe20000410000 */
        /* <DEDUP_REMOVED lines=19> */
.L_x_9327:
[----:B------:R-:W-:Y:S05]  /*3890*/  BSYNC.RECONVERGENT B2 ;  /* 0x0000000000027941 */ /* 0x000fea0003800200 */
.L_x_9326:
[----:B------:R-:W-:Y:S05]  /*38a0*/  @!P2 BRA `(.L_x_9308) ;  /* 0x000000000088a947 */ /* 0x000fea0003800000 */
[----:B-1-34-:R-:W1:Y:S01]  /*38b0*/  LDC.64 R68, c[0x0][0x478] ;  /* 0x00011e00ff447b82 */ /* 0x01ae620000000a00 */
[-CC-:B------:R-:W-:Y:S01]  /*38c0*/  FFMA.FTZ R71, R13, R101.reuse, R100.reuse ;  /* 0x000000650d477223 */ /* 0x180fe20000010064 */
[-CC-:B------:R-:W-:Y:S01]  /*38d0*/  FFMA.FTZ R70, R16, R101.reuse, R100.reuse ;  /* 0x0000006510467223 */ /* 0x180fe20000010064 */
[-CC-:B------:R-:W-:Y:S01]  /*38e0*/  FFMA.FTZ R72, R83, R101.reuse, R100.reuse ;  /* 0x0000006553487223 */ /* 0x180fe20000010064 */
[----:B------:R-:W-:Y:S01]  /*38f0*/  FFMA.FTZ R73, R90, R101, R100 ;  /* 0x000000655a497223 */ /* 0x000fe20000010064 */
[C---:B------:R-:W-:Y:S01]  /*3900*/  LOP3.LUT P1, RZ, R12.reuse, 0xff, RZ, 0xc0, !PT ;  /* 0x000000ff0cff7812 */ /* 0x040fe2000782c0ff */
[----:B------:R-:W-:Y:S01]  /*3910*/  FADD.FTZ R70, R15, -R70 ;  /* 0x800000460f467221 */ /* 0x000fe20000010000 */
[C---:B------:R-:W-:Y:S01]  /*3920*/  LOP3.LUT P2, RZ, R12.reuse, 0xff00, RZ, 0xc0, !PT ;  /* 0x0000ff000cff7812 */ /* 0x040fe2000784c0ff */
[----:B------:R-:W2:Y:S01]  /*3930*/  LDC.64 R102, c[0x0][0x468] ;  /* 0x00011a00ff667b82 */ /* 0x000ea20000000a00 */
[C---:B------:R-:W-:Y:S02]  /*3940*/  LOP3.LUT P3, RZ, R12.reuse, 0xff0000, RZ, 0xc0, !PT ;  /* 0x00ff00000cff7812 */ /* 0x040fe4000786c0ff */
[----:B------:R-:W-:Y:S01]  /*3950*/  ISETP.GE.U32.AND P4, PT, R12, 0x1000000, PT ;  /* 0x010000000c00780c */ /* 0x000fe20003f86070 */
[----:B-1----:R-:W-:-:S04]  /*3960*/  IMAD.WIDE.U32 R100, R98, 0x10, R68 ;  /* 0x0000001062647825 */ /* 0x002fc800078e0044 */
        /* <DEDUP_REMOVED lines=15> */
[----:B--2---:R-:W-:Y:S01]  /*3a60*/  IMAD.WIDE.U32 R102, R98, 0x10, R102 ;  /* 0x0000001062667825 */ /* 0x004fe200078e0066 */
[----:B------:R-:W-:Y:S01]  /*3a70*/  SEL R73, R73, RZ, P2 ;  /* 0x000000ff49497207 */ /* 0x000fe20001000000 */
[----:B------:R0:W-:Y:S01]  /*3a80*/  STG.E.128 desc[UR6][R100.64], R68 ;  /* 0x0000004464007986 */ /* 0x0001e2000c101d06 */
[----:B------:R-:W-:-:S02]  /*3a90*/  SEL R72, R72, RZ, P1 ;  /* 0x000000ff48487207 */ /* 0x000fc40000800000 */
[----:B------:R-:W-:Y:S02]  /*3aa0*/  SEL R74, R74, RZ, P3 ;  /* 0x000000ff4a4a7207 */ /* 0x000fe40001800000 */
[----:B------:R-:W-:-:S05]  /*3ab0*/  SEL R75, R75, RZ, P4 ;  /* 0x000000ff4b4b7207 */ /* 0x000fca0002000000 */
[----:B------:R0:W-:Y:S02]  /*3ac0*/  STG.E.128 desc[UR6][R102.64], R72 ;  /* 0x0000004866007986 */ /* 0x0001e4000c101d06 */
.L_x_9308:
[----:B------:R-:W-:Y:S05]  /*3ad0*/  BSYNC.RECONVERGENT B1 ;  /* 0x0000000000017941 */ /* 0x000fea0003800200 */
.L_x_9299:
[----:B01234-:R-:W0:Y:S02]  /*3ae0*/  LDC.64 R68, c[0x0][0x380] ;  /* 0x0000e000ff447b82 */ /* 0x01fe240000000a00 */
[----:B0-----:R-:W-:-:S04]  /*3af0*/  LEA R3, R68, R3, 0x2 ;  /* 0x0000000344037211 */ /* 0x001fc800078e10ff */
[----:B------:R-:W-:-:S13]  /*3b00*/  ISETP.GE.AND P1, PT, R3, R69, PT ;  /* 0x000000450300720c */ /* 0x000fda0003f26270 */
[----:B------:R-:W-:Y:S05]  /*3b10*/  @!P1 BRA `(.L_x_9328) ;  /* 0xffffffc800d09947 */ /* 0x000fea000383ffff */
.L_x_9289:
[----:B------:R-:W-:Y:S05]  /*3b20*/  BSYNC B0 ;  /* 0x0000000000007941 */ /* 0x000fea0003800000 */
.L_x_9288:
        /* <DEDUP_REMOVED lines=15> */
[----:B------:R-:W-:Y:S01]  /*3c20*/  STS.128 [R3+0x600], R48 ;  /* 0x0006003003007388 */ /* 0x000fe20000000c00 */
[----:B------:R-:W-:Y:S01]  /*3c30*/  BAR.SYNC.DEFER_BLOCKING 0x0 ;  /* 0x0000000000007b1d */ /* 0x000fe20000010000 */
[----:B0-----:R-:W-:Y:S01]  /*3c40*/  LOP3.LUT R45, R0, 0x7f, RZ, 0x3c, !PT ;  /* 0x0000007f002d7812 */ /* 0x001fe200078e3cff */
[----:B-1----:R-:W-:-:S03]  /*3c50*/  IMAD R47, R2, UR4, RZ ;  /* 0x00000004022f7c24 */ /* 0x002fc6000f8e02ff */
[----:B------:R-:W-:Y:S02]  /*3c60*/  IADD3 R2, PT, PT, R45, R2, RZ ;  /* 0x000000022d027210 */ /* 0x000fe40007ffe0ff */
[----:B------:R-:W-:Y:S02]  /*3c70*/  IADD3 R18, P3, PT, R47, R0, RZ ;  /* 0x000000002f127210 */ /* 0x000fe40007f7e0ff */
[C---:B------:R-:W-:Y:S02]  /*3c80*/  ISETP.GE.U32.AND P2, PT, R2.reuse, 0x80, PT ;  /* 0x000000800200780c */ /* 0x040fe40003f46070 */
[C---:B------:R-:W-:Y:S02]  /*3c90*/  ISETP.GE.U32.AND P1, PT, R2.reuse, 0x100, PT ;  /* 0x000001000200780c */ /* 0x040fe40003f26070 */
[----:B------:R-:W-:Y:S01]  /*3ca0*/  ISETP.GE.U32.AND P0, PT, R2, 0x180, PT ;  /* 0x000001800200780c */ /* 0x000fe20003f06070 */
        /* <DEDUP_REMOVED lines=35> */
[----:B------:R3:W-:Y:S01]  /*3ee0*/  STS.128 [R3+0x600], R32 ;  /* 0x0006002003007388 */ /* 0x0007e20000000c00 */
[----:B--2---:R-:W-:Y:S01]  /*3ef0*/  FADD.FTZ R41, R8, R41 ;  /* 0x0000002908297221 */ /* 0x004fe20000010000 */
[----:B------:R-:W-:Y:S01]  /*3f00*/  BAR.SYNC.DEFER_BLOCKING 0x0 ;  /* 0x0000000000007b1d */ /* 0x000fe20000010000 */
[----:B0-----:R-:W-:-:S04]  /*3f10*/  SHF.L.U32 R22, R18, 0x2, RZ ;  /* 0x0000000212167819 */ /* 0x001fc800000006ff */
[C---:B-1----:R-:W-:Y:S02]  /*3f20*/  IADD3 R24, P4, PT, R22.reuse, UR18, RZ ;  /* 0x0000001216187c10 */ /* 0x042fe4000ff9e0ff */
[----:B------:R-:W-:Y:S02]  /*3f30*/  IADD3 R22, P5, PT, R22, UR16, RZ ;  /* 0x0000001016167c10 */ /* 0x000fe4000ffbe0ff */
[----:B---3--:R-:W-:Y:S02]  /*3f40*/  IADD3.X R33, PT, PT, RZ, RZ, RZ, P3, !PT ;  /* 0x000000ffff217210 */ /* 0x008fe40001ffe4ff */
[----:B------:R-:W-:Y:S02]  /*3f50*/  ISETP.GE.U32.AND P3, PT, R2, 0x200, PT ;  /* 0x000002000200780c */ /* 0x000fe40003f66070 */
[----:B------:R-:W-:Y:S02]  /*3f60*/  SHF.L.U64.HI R33, R18, 0x2, R33 ;  /* 0x0000000212217819 */ /* 0x000fe40000010221 */
[----:B------:R-:W-:-:S02]  /*3f70*/  @P2 MOV R2, R24 ;  /* 0x0000001800022202 */ /* 0x000fc40000000f00 */
[C---:B------:R-:W-:Y:S02]  /*3f80*/  IADD3.X R35, PT, PT, R33.reuse, UR19, RZ, P4, !PT ;  /* 0x0000001321237c10 */ /* 0x040fe4000a7fe4ff */
[----:B------:R-:W-:Y:S01]  /*3f90*/  IADD3.X R33, PT, PT, R33, UR17, RZ, P5, !PT ;  /* 0x0000001121217c10 */ /* 0x000fe2000affe4ff */
[----:B------:R-:W0:Y:S01]  /*3fa0*/  LDS R16, [R5] ;  /* 0x0000000005107984 */ /* 0x000e220000000800 */
[----:B------:R-:W-:-:S03]  /*3fb0*/  @P2 IADD3 R24, P4, PT, R24, 0x200, RZ ;  /* 0x0000020018182810 */ /* 0x000fc60007f9e0ff */
        /* <DEDUP_REMOVED lines=67> */
.L_x_9298:
[----:B------:R-:W-:Y:S01]  /*43f0*/  HFMA2 R104, -RZ, RZ, 0, 5.9604644775390625e-08 ;  /* 0x00000001ff687431 */ /* 0x000fe200000001ff */
[----:B------:R-:W-:Y:S01]  /*4400*/  BSSY B1, `(.L_x_9329) ;  /* 0x0000006000017945 */ /* 0x000fe20003800000 */
[----:B------:R-:W-:Y:S02]  /*4410*/  MOV R105, 0x1f ;  /* 0x0000001f00697802 */ /* 0x000fe40000000f00 */
[----:B------:R-:W-:-:S07]  /*4420*/  MOV R100, 0xffffffff ;  /* 0xffffffff00647802 */ /* 0x000fce0000000f00 */
[----:B-----5:R-:W-:Y:S05]  /*4430*/  WARPSYNC.COLLECTIVE R100, `(.L_x_9330) ;  /* 0x0000000064087348 */ /* 0x020fea0003c00000 */
[----:B------:R0:W1:Y:S02]  /*4440*/  SHFL.BFLY P6, R103, R101, R104, R105 ;  /* 0x0c00006865677389 */ /* 0x00006400000c0069 */
[----:B01---5:R-:W-:Y:S05]  /*4450*/  ENDCOLLECTIVE ;  /* 0x000000000000791b */ /* 0x023fea0003800000 */
.L_x_9330:
[----:B------:R-:W-:Y:S05]  /*4460*/  BSYNC B1 ;  /* 0x0000000000017941 */ /* 0x000fea0003800000 */
.L_x_9329:
        /* <DEDUP_REMOVED lines=9> */
.L_x_9331:
[----:B------:R-:W-:Y:S01]  /*4500*/  HFMA2 R104, -RZ, RZ, 0, 1.1920928955078125e-07 ;  /* 0x00000002ff687431 */ /* 0x000fe200000001ff */
[----:B------:R-:W-:Y:S02]  /*4510*/  MOV R101, R68 ;  /* 0x0000004400657202 */ /* 0x000fe40000000f00 */
[----:B------:R-:W-:-:S07]  /*4520*/  MOV R69, R103 ;  /* 0x0000006700457202 */ /* 0x000fce0000000f00 */
[----:B------:R-:W-:Y:S05]  /*4530*/  WARPSYNC.COLLECTIVE R100, `(.L_x_9332) ;  /* 0x0000000064087348 */ /* 0x000fea0003c00000 */
[----:B------:R0:W1:Y:S02]  /*4540*/  SHFL.BFLY P6, R103, R101, R104, R105 ;  /* 0x0c00006865677389 */ /* 0x00006400000c0069 */
[----:B01----:R-:W-:Y:S05]  /*4550*/  ENDCOLLECTIVE ;  /* 0x000000000000791b */ /* 0x003fea0003800000 */
.L_x_9332:
[----:B------:R-:W-:-:S05]  /*4560*/  FADD.FTZ R69, R69, R102 ;  /* 0x0000006645457221 */ /* 0x000fca0000010000 */
[----:B------:R-:W-:Y:S02]  /*4570*/  MOV R101, R69 ;  /* 0x0000004500657202 */ /* 0x000fe40000000f00 */
[----:B------:R-:W-:-:S07]  /*4580*/  MOV R71, R103 ;  /* 0x0000006700477202 */ /* 0x000fce0000000f00 */
[----:B------:R-:W-:Y:S05]  /*4590*/  WARPSYNC.COLLECTIVE R100, `(.L_x_9333) ;  /* 0x0000000064087348 */ /* 0x000fea0003c00000 */
[----:B------:R0:W1:Y:S02]  /*45a0*/  SHFL.BFLY P6, R103, R101, R104, R105 ;  /* 0x0c00006865677389 */ /* 0x00006400000c0069 */
[----:B01----:R-:W-:Y:S05]  /*45b0*/  ENDCOLLECTIVE ;  /* 0x000000000000791b */ /* 0x003fea0003800000 */
.L_x_9333:
[----:B------:R-:W-:Y:S01]  /*45c0*/  FADD.FTZ R71, R68, R71 ;  /* 0x0000004744477221 */ /* 0x000fe20000010000 */
[----:B------:R-:W-:-:S04]  /*45d0*/  HFMA2 R104, -RZ, RZ, 0, 2.384185791015625e-07 ;  /* 0x00000004ff687431 */ /* 0x000fc800000001ff */
[----:B------:R-:W-:Y:S02]  /*45e0*/  MOV R101, R71 ;  /* 0x0000004700657202 */ /* 0x000fe40000000f00 */
[----:B------:R-:W-:-:S07]  /*45f0*/  MOV R70, R103 ;  /* 0x0000006700467202 */ /* 0x000fce0000000f00 */
[----:B------:R-:W-:Y:S05]  /*4600*/  WARPSYNC.COLLECTIVE R100, `(.L_x_9334) ;  /* 0x0000000064087348 */ /* 0x000fea0003c00000 */
[----:B------:R0:W1:Y:S02]  /*4610*/  SHFL.BFLY P6, R103, R101, R104, R105 ;  /* 0x0c00006865677389 */ /* 0x00006400000c0069 */
[----:B01----:R-:W-:Y:S05]  /*4620*/  ENDCOLLECTIVE ;  /* 0x000000000000791b */ /* 0x003fea0003800000 */
.L_x_9334:
[----:B------:R-:W-:-:S05]  /*4630*/  FADD.FTZ R70, R69, R70 ;  /* 0x0000004645467221 */ /* 0x000fca0000010000 */
[----:B------:R-:W-:Y:S02]  /*4640*/  MOV R101, R70 ;  /* 0x0000004600657202 */ /* 0x000fe40000000f00 */
[----:B------:R-:W-:-:S07]  /*4650*/  MOV R72, R103 ;  /* 0x0000006700487202 */ /* 0x000fce0000000f00 */
[----:B------:R-:W-:Y:S05]  /*4660*/  WARPSYNC.COLLECTIVE R100, `(.L_x_9335) ;  /* 0x0000000064087348 */ /* 0x000fea0003c00000 */
[----:B------:R0:W1:Y:S02]  /*4670*/  SHFL.BFLY P6, R103, R101, R104, R105 ;  /* 0x0c00006865677389 */ /* 0x00006400000c0069 */
[----:B01----:R-:W-:Y:S05]  /*4680*/  ENDCOLLECTIVE ;  /* 0x000000000000791b */ /* 0x003fea0003800000 */
.L_x_9335:
[----:B------:R-:W-:Y:S01]  /*4690*/  FADD.FTZ R72, R71, R72 ;  /* 0x0000004847487221 */ /* 0x000fe20000010000 */
[----:B------:R-:W-:-:S04]  /*46a0*/  HFMA2 R104, -RZ, RZ, 0, 4.76837158203125e-07 ;  /* 0x00000008ff687431 */ /* 0x000fc800000001ff */
[----:B------:R-:W-:Y:S02]  /*46b0*/  MOV R101, R72 ;  /* 0x0000004800657202 */ /* 0x000fe40000000f00 */
[----:B------:R-:W-:-:S07]  /*46c0*/  MOV R73, R103 ;  /* 0x0000006700497202 */ /* 0x000fce0000000f00 */
[----:B------:R-:W-:Y:S05]  /*46d0*/  WARPSYNC.COLLECTIVE R100, `(.L_x_9336) ;  /* 0x0000000064087348 */ /* 0x000fea0003c00000 */
[----:B------:R0:W1:Y:S02]  /*46e0*/  SHFL.BFLY P6, R103, R101, R104, R105 ;  /* 0x0c00006865677389 */ /* 0x00006400000c0069 */
[----:B01----:R-:W-:Y:S05]  /*46f0*/  ENDCOLLECTIVE ;  /* 0x000000000000791b */ /* 0x003fea0003800000 */
.L_x_9336:
[----:B------:R-:W-:-:S05]  /*4700*/  FADD.FTZ R73, R70, R73 ;  /* 0x0000004946497221 */ /* 0x000fca0000010000 */
[----:B------:R-:W-:Y:S02]  /*4710*/  MOV R101, R73 ;  /* 0x0000004900657202 */ /* 0x000fe40000000f00 */
[----:B------:R-:W-:-:S07]  /*4720*/  MOV R75, R103 ;  /* 0x00000067004b7202 */ /* 0x000fce0000000f00 */
[----:B------:R-:W-:Y:S05]  /*4730*/  WARPSYNC.COLLECTIVE R100, `(.L_x_9337) ;  /* 0x0000000064087348 */ /* 0x000fea0003c00000 */
[----:B------:R0:W1:Y:S02]  /*4740*/  SHFL.BFLY P6, R103, R101, R104, R105 ;  /* 0x0c00006865677389 */ /* 0x00006400000c0069 */
[----:B01----:R-:W-:Y:S05]  /*4750*/  ENDCOLLECTIVE ;  /* 0x000000000000791b */ /* 0x003fea0003800000 */
.L_x_9337:
[----:B------:R-:W-:Y:S01]  /*4760*/  FADD.FTZ R75, R72, R75 ;  /* 0x0000004b484b7221 */ /* 0x000fe20000010000 */
[----:B------:R-:W-:-:S04]  /*4770*/  HFMA2 R104, -RZ, RZ, 0, 9.5367431640625e-07 ;  /* 0x00000010ff687431 */ /* 0x000fc800000001ff */
[----:B------:R-:W-:Y:S02]  /*4780*/  MOV R101, R75 ;  /* 0x0000004b00657202 */ /* 0x000fe40000000f00 */
[----:B------:R-:W-:-:S07]  /*4790*/  MOV R74, R103 ;  /* 0x00000067004a7202 */ /* 0x000fce0000000f00 */
[----:B------:R-:W-:Y:S05]  /*47a0*/  WARPSYNC.COLLECTIVE R100, `(.L_x_9338) ;  /* 0x0000000064087348 */ /* 0x000fea0003c00000 */
[----:B------:R0:W1:Y:S02]  /*47b0*/  SHFL.BFLY P6, R103, R101, R104, R105 ;  /* 0x0c00006865677389 */ /* 0x00006400000c0069 */
[----:B01----:R-:W-:Y:S05]  /*47c0*/  ENDCOLLECTIVE ;  /* 0x000000000000791b */ /* 0x003fea0003800000 */
.L_x_9338:
[----:B------:R-:W-:-:S05]  /*47d0*/  FADD.FTZ R74, R73, R74 ;  /* 0x0000004a494a7221 */ /* 0x000fca0000010000 */
[----:B------:R-:W-:Y:S02]  /*47e0*/  MOV R101, R74 ;  /* 0x0000004a00657202 */ /* 0x000fe40000000f00 */
[----:B------:R-:W-:-:S07]  /*47f0*/  MOV R68, R103 ;  /* 0x0000006700447202 */ /* 0x000fce0000000f00 */
[----:B------:R-:W-:Y:S05]  /*4800*/  WARPSYNC.COLLECTIVE R100, `(.L_x_9339) ;  /* 0x0000000064087348 */ /* 0x000fea0003c00000 */
[----:B------:R0:W1:Y:S02]  /*4810*/  SHFL.BFLY P6, R103, R101, R104, R105 ;  /* 0x0c00006865677389 */ /* 0x00006400000c0069 */
[----:B01----:R-:W-:Y:S05]  /*4820*/  ENDCOLLECTIVE ;  /* 0x000000000000791b */ /* 0x003fea0003800000 */
.L_x_9339:
[----:B------:R-:W-:Y:S01]  /*4830*/  MOV R69, R103 ;  /* 0x0000006700457202 */ /* 0x000fe20000000f00 */
[----:B------:R-:W-:Y:S06]  /*4840*/  BRA `(.L_x_9340) ;  /* 0xffffffcc00607947 */ /* 0x000fec000383ffff */
.L_x_9341:
        /* <DEDUP_REMOVED lines=11> */
.L_x_11316:


//--------------------- .text._ZN10layer_norm13ln_bwd_kernelINS_13Kernel_traitsI6__halfffffjLj512ELj1ELj4ELj1ELj16ENS_18Kernel_traits_baseILj512ES2_ffffjLj128EEEEELb1ELb0ELb0ELb1EEEvNS_9BwdParamsE --------------------------
	.section	.text._ZN10layer_norm13ln_bwd_kernelINS_13Kernel_traitsI6__halfffffjLj512ELj1ELj4ELj1ELj16ENS_18Kernel_traits_baseILj512ES2_ffffjLj128EEEEELb1ELb0ELb0ELb1EEEvNS_9BwdParamsE,"ax",@progbits
	.align	128
        .global         _ZN10layer_norm13ln_bwd_kernelINS_13Kernel_traitsI6__halfffffjLj512ELj1ELj4ELj1ELj16ENS_18Kernel_traits_baseILj512ES2_ffffjLj128EEEEELb1ELb0ELb0ELb1EEEvNS_9BwdParamsE
        .type           _ZN10layer_norm13ln_bwd_kernelINS_13Kernel_traitsI6__halfffffjLj512ELj1ELj4ELj1ELj16ENS_18Kernel_traits_baseILj512ES2_ffffjLj128EEEEELb1ELb0ELb0ELb1EEEvNS_9BwdParamsE,@function
        .size           _ZN10layer_norm13ln_bwd_kernelINS_13Kernel_traitsI6__halfffffjLj512ELj1ELj4ELj1ELj16ENS_18Kernel_traits_baseILj512ES2_ffffjLj128EEEEELb1ELb0ELb0ELb1EEEvNS_9BwdParamsE,(.L_x_11317 - _ZN10layer_norm13ln_bwd_kernelINS_13Kernel_traitsI6__halfffffjLj512ELj1ELj4ELj1ELj16ENS_18Kernel_traits_baseILj512ES2_ffffjLj128EEEEELb1ELb0ELb0ELb1EEEvNS_9BwdParamsE)
        .other          _ZN10layer_norm13ln_bwd_kernelINS_13Kernel_traitsI6__halfffffjLj512ELj1ELj4ELj1ELj16ENS_18Kernel_traits_baseILj512ES2_ffffjLj128EEEEELb1ELb0ELb0ELb1EEEvNS_9BwdParamsE,@"STO_CUDA_ENTRY STV_DEFAULT"
_ZN10layer_norm13ln_bwd_kernelINS_13Kernel_traitsI6__halfffffjLj512ELj1ELj4ELj1ELj16ENS_18Kernel_traits_baseILj512ES2_ffffjLj128EEEEELb1ELb0ELb0ELb1EEEvNS_9BwdParamsE:
.text._ZN10layer_norm13ln_bwd_kernelINS_13Kernel_traitsI6__halfffffjLj512ELj1ELj4ELj1ELj16ENS_18Kernel_traits_baseILj512ES2_ffffjLj128EEEEELb1ELb0ELb0ELb1EEEvNS_9BwdParamsE:
        /* <DEDUP_REMOVED lines=34> */
[----:B------:R-:W1:Y:S06]  /*0220*/  LDCU.64 UR10, c[0x0][0x3e0] ;  /* 0x00007c00ff0a77ac */ /* 0x000e6c0008000a00 */
[----:B------:R-:W2:Y:S01]  /*0230*/  LDC.U8 R89, c[0x0][0x410] ;  /* 0x00010400ff597b82 */ /* 0x000ea20000000000 */
[----:B0-----:R-:W-:-:S05]  /*0240*/  IMAD.WIDE.U32 R2, R5, 0x8, R2 ;  /* 0x0000000805027825 */ /* 0x001fca00078e0002 */
[----:B------:R-:W3:Y:S04]  /*0250*/  LDG.E.64 R82, desc[UR6][R2.64+0x200] ;  /* 0x0002000602527981 */ /* 0x000ee8000c1e1b00 */
[----:B------:R-:W4:Y:S04]  /*0260*/  LDG.E.64 R80, desc[UR6][R2.64+0x300] ;  /* 0x0003000602507981 */ /* 0x000f28000c1e1b00 */
[----:B------:R-:W5:Y:S04]  /*0270*/  LDG.E.64 R84, desc[UR6][R2.64+0x100] ;  /* 0x0001000602547981 */ /* 0x000f68000c1e1b00 */
[----:B------:R0:W2:Y:S01]  /*0280*/  LDG.E.64 R86, desc[UR6][R2.64] ;  /* 0x0000000602567981 */ /* 0x0000a2000c1e1b00 */
        /* <DEDUP_REMOVED lines=18> */
[--C-:B---3--:R-:W-:Y:S02]  /*03b0*/  SHF.R.U64 R97, R82, 0x10, R83.reuse ;  /* 0x0000001052617819 */ /* 0x108fe40000001253 */
[----:B------:R-:W-:Y:S02]  /*03c0*/  SHF.R.U32.HI R0, RZ, 0x10, R83 ;  /* 0x00000010ff007819 */ /* 0x000fe40000011653 */
[--C-:B----4-:R-:W-:Y:S02]  /*03d0*/  SHF.R.U64 R96, R80, 0x10, R81.reuse ;  /* 0x0000001050607819 */ /* 0x110fe40000001251 */
[----:B------:R-:W-:Y:S02]  /*03e0*/  PRMT R97, R97, 0x5410, R0 ;  /* 0x0000541061617816 */ /* 0x000fe40000000000 */
[----:B------:R-:W-:-:S02]  /*03f0*/  SHF.R.U32.HI R4, RZ, 0x10, R81 ;  /* 0x00000010ff047819 */ /* 0x000fc40000011651 */
[--C-:B-----5:R-:W-:Y:S02]  /*0400*/  SHF.R.U64 R98, R84, 0x10, R85.reuse ;  /* 0x0000001054627819 */ /* 0x120fe40000001255 */
[----:B0-----:R-:W-:Y:S02]  /*0410*/  SHF.R.U32.HI R2, RZ, 0x10, R85 ;  /* 0x00000010ff027819 */ /* 0x001fe40000011655 */
[--C-:B--2---:R-:W-:Y:S02]  /*0420*/  SHF.R.U64 R104, R86, 0x10, R87.reuse ;  /* 0x0000001056687819 */ /* 0x104fe40000001257 */
[----:B------:R-:W-:Y:S02]  /*0430*/  SHF.R.U32.HI R0, RZ, 0x10, R87 ;  /* 0x00000010ff007819 */ /* 0x000fe40000011657 */
[----:B------:R-:W-:Y:S02]  /*0440*/  PRMT R96, R96, 0x5410, R4 ;  /* 0x0000541060607816 */ /* 0x000fe40000000004 */
[----:B------:R-:W-:-:S02]  /*0450*/  CS2R R4, SRZ ;  /* 0x0000000000047805 */ /* 0x000fc4000001ff00 */
[----:B------:R-:W-:Y:S02]  /*0460*/  PRMT R98, R98, 0x5410, R2 ;  /* 0x0000541062627816 */ /* 0x000fe40000000002 */
[----:B------:R-:W-:Y:S02]  /*0470*/  CS2R R2, SRZ ;  /* 0x0000000000027805 */ /* 0x000fe4000001ff00 */
[----:B------:R-:W-:Y:S02]  /*0480*/  PRMT R104, R104, 0x5410, R0 ;  /* 0x0000541068687816 */ /* 0x000fe40000000000 */
[----:B------:R-:W-:-:S07]  /*0490*/  MOV R0, RZ ;  /* 0x000000ff00007202 */ /* 0x000fce0000000f00 */
.L_x_9359:
        /* <DEDUP_REMOVED lines=10> */
[----:B------:R-:W-:Y:S01]  /*0540*/  UISETP.NE.U32.AND UP0, UPT, UR12, URZ, UPT ;  /* 0x000000ff0c00728c */ /* 0x000fe2000bf05070 */
[----:B------:R-:W-:-:S03]  /*0550*/  IMAD R50, R95, UR14, RZ ;  /* 0x0000000e5f327c24 */ /* 0x000fc6000f8e02ff */
[----:B------:R-:W-:Y:S02]  /*0560*/  UISETP.NE.AND.EX UP0, UPT, UR13, URZ, UPT, UP0 ;  /* 0x000000ff0d00728c */ /* 0x000fe4000bf05300 */
[----:B------:R-:W-:Y:S02]  /*0570*/  SHF.R.S32.HI R51, RZ, 0x1f, R50 ;  /* 0x0000001fff337819 */ /* 0x000fe40000011432 */
[----:B------:R-:W-:Y:S02]  /*0580*/  ISETP.NE.AND P2, PT, R89, RZ, PT ;  /* 0x000000ff5900720c */ /* 0x000fe40003f45270 */
[----:B------:R-:W-:Y:S02]  /*0590*/  LEA.HI R51, R51, R50, RZ, 0x2 ;  /* 0x0000003233337211 */ /* 0x000fe400078f10ff */
[----:B------:R-:W-:-:S04]  /*05a0*/  LOP3.LUT R106, R90, 0x1f, RZ, 0xc0, !PT ;  /* 0x0000001f5a6a7812 */ /* 0x000fc800078ec0ff */
[----:B------:R-:W-:Y:S02]  /*05b0*/  LEA.HI.SX32 R106, R51, R106, 0x1e ;  /* 0x0000006a336a7211 */ /* 0x000fe400078ff2ff */
[----:B---3--:R-:W-:Y:S01]  /*05c0*/  FSEL R107, R44, RZ, !P2 ;  /* 0x000000ff2c6b7208 */ /* 0x008fe20005000000 */
[----:B0-----:R-:W-:Y:S06]  /*05d0*/  BRA.U UP0, `(.L_x_9345) ;  /* 0x00000009003c7547 */ /* 0x001fec000b800000 */
[----:B------:R-:W0:Y:S01]  /*05e0*/  LDC.64 R76, c[0x0][0x3a8] ;  /* 0x0000ea00ff4c7b82 */ /* 0x000e220000000a00 */
[C---:B------:R-:W-:Y:S02]  /*05f0*/  IADD3 R105, PT, PT, R106.reuse, 0x20, RZ ;  /* 0x000000206a697810 */ /* 0x040fe40007ffe0ff */
[----:B------:R-:W-:-:S05]  /*0600*/  IADD3 R102, PT, PT, R106, 0x40, RZ ;  /* 0x000000406a667810 */ /* 0x000fca0007ffe0ff */
[----:B------:R-:W1:Y:S01]  /*0610*/  LDC.64 R44, c[0x0][0x428] ;  /* 0x00010a00ff2c7b82 */ /* 0x000e620000000a00 */
[----:B------:R-:W-:-:S07]  /*0620*/  IADD3 R99, PT, PT, R106, 0x60, RZ ;  /* 0x000000606a637810 */ /* 0x000fce0007ffe0ff */
[----:B------:R-:W2:Y:S01]  /*0630*/  LDC.64 R114, c[0x0][0x3b0] ;  /* 0x0000ec00ff727b82 */ /* 0x000ea20000000a00 */
[----:B0-----:R-:W-:-:S04]  /*0640*/  IMAD.WIDE.U32 R64, R106, 0x10, R76 ;  /* 0x000000106a407825 */ /* 0x001fc800078e004c */
[--C-:B------:R-:W-:Y:S02]  /*0650*/  IMAD.WIDE.U32 R68, R105, 0x10, R76.reuse ;  /* 0x0000001069447825 */ /* 0x100fe400078e004c */
[----:B------:R-:W3:Y:S02]  /*0660*/  LDG.E.128 R64, desc[UR6][R64.64] ;  /* 0x0000000640407981 */ /* 0x000ee4000c1e1d00 */
[--C-:B------:R-:W-:Y:S02]  /*0670*/  IMAD.WIDE.U32 R72, R102, 0x10, R76.reuse ;  /* 0x0000001066487825 */ /* 0x100fe400078e004c */
[----:B------:R-:W4:Y:S02]  /*0680*/  LDG.E.128 R68, desc[UR6][R68.64] ;  /* 0x0000000644447981 */ /* 0x000f24000c1e1d00 */
[----:B------:R-:W-:Y:S02]  /*0690*/  IMAD.WIDE.U32 R76, R99, 0x10, R76 ;  /* 0x00000010634c7825 */ /* 0x000fe400078e004c */
[----:B------:R-:W4:Y:S02]  /*06a0*/  LDG.E.128 R72, desc[UR6][R72.64] ;  /* 0x0000000648487981 */ /* 0x000f24000c1e1d00 */
[----:B-1----:R-:W-:-:S02]  /*06b0*/  IMAD.WIDE.U32 R56, R106, 0x10, R44 ;  /* 0x000000106a387825 */ /* 0x002fc400078e002c */
[----:B------:R-:W4:Y:S02]  /*06c0*/  LDG.E.128 R76, desc[UR6][R76.64] ;  /* 0x000000064c4c7981 */ /* 0x000f24000c1e1d00 */
[--C-:B------:R-:W-:Y:S02]  /*06d0*/  IMAD.WIDE.U32 R48, R102, 0x10, R44.reuse ;  /* 0x0000001066307825 */ /* 0x100fe400078e002c */
[----:B------:R-:W4:Y:S02]  /*06e0*/  LDG.E.128 R56, desc[UR6][R56.64] ;  /* 0x0000000638387981 */ /* 0x000f24000c1e1d00 */
[--C-:B------:R-:W-:Y:S02]  /*06f0*/  IMAD.WIDE.U32 R52, R105, 0x10, R44.reuse ;  /* 0x0000001069347825 */ /* 0x100fe400078e002c */
[----:B------:R-:W4:Y:S04]  /*0700*/  LDG.E.128 R48, desc[UR6][R48.64] ;  /* 0x0000000630307981 */ /* 0x000f28000c1e1d00 */
[----:B------:R-:W4:Y:S01]  /*0710*/  LDG.E.128 R52, desc[UR6][R52.64] ;  /* 0x0000000634347981 */ /* 0x000f22000c1e1d00 */
[----:B------:R-:W-:-:S06]  /*0720*/  IMAD.WIDE.U32 R44, R99, 0x10, R44 ;  /* 0x00000010632c7825 */ /* 0x000fcc00078e002c */
[----:B------:R-:W4:Y:S01]  /*0730*/  LDG.E.128 R44, desc[UR6][R44.64] ;  /* 0x000000062c2c7981 */ /* 0x000f22000c1e1d00 */
[----:B--2---:R-:W-:-:S04]  /*0740*/  IMAD.WIDE.U32 R112, R106, 0x4, R114 ;  /* 0x000000046a707825 */ /* 0x004fc800078e0072 */
[--C-:B------:R-:W-:Y:S02]  /*0750*/  IMAD.WIDE.U32 R108, R105, 0x4, R114.reuse ;  /* 0x00000004696c7825 */ /* 0x100fe400078e0072 */
[----:B------:R0:W5:Y:S02]  /*0760*/  LDG.E R112, desc[UR6][R112.64] ;  /* 0x0000000670707981 */ /* 0x000164000c1e1900 */
[--C-:B------:R-:W-:Y:S02]  /*0770*/  IMAD.WIDE.U32 R110, R102, 0x4, R114.reuse ;  /* 0x00000004666e7825 */ /* 0x100fe400078e0072 */
[----:B------:R-:W5:Y:S02]  /*0780*/  LDG.E R108, desc[UR6][R108.64] ;  /* 0x000000066c6c7981 */ /* 0x000f64000c1e1900 */
[----:B------:R-:W-:Y:S02]  /*0790*/  IMAD.WIDE.U32 R114, R99, 0x4, R114 ;  /* 0x0000000463727825 */ /* 0x000fe400078e0072 */
[----:B------:R-:W5:Y:S04]  /*07a0*/  LDG.E R110, desc[UR6][R110.64] ;  /* 0x000000066e6e7981 */ /* 0x000f68000c1e1900 */
[----:B------:R1:W5:Y:S01]  /*07b0*/  LDG.E R103, desc[UR6][R114.64] ;  /* 0x0000000672677981 */ /* 0x000362000c1e1900 */
[----:B0-----:R-:W-:-:S02]  /*07c0*/  HADD2.F32 R113, -RZ, R85.H0_H0 ;  /* 0x20000055ff717230 */ /* 0x001fc40000004100 */
[----:B-1----:R-:W-:Y:S02]  /*07d0*/  HADD2.F32 R115, -RZ, R84.H0_H0 ;  /* 0x20000054ff737230 */ /* 0x002fe40000004100 */
[----:B------:R-:W-:Y:S02]  /*07e0*/  HADD2.F32 R114, -RZ, R98.H0_H0 ;  /* 0x20000062ff727230 */ /* 0x000fe40000004100 */
[--C-:B------:R-:W-:Y:S02]  /*07f0*/  HADD2.F32 R146, -RZ, R96.reuse.H0_H0 ;  /* 0x20000060ff927230 */ /* 0x100fe40000004100 */
[----:B------:R-:W-:Y:S02]  /*0800*/  HADD2.F32 R148, -RZ, R96.H1_H1 ;  /* 0x30000060ff947230 */ /* 0x000fe40000004100 */
[C---:B---3--:R-:W-:Y:S01]  /*0810*/  FADD.FTZ R124, -R107.reuse, R65 ;  /* 0x000000416b7c7221 */ /* 0x048fe20000010100 */
[----:B------:R-:W-:Y:S01]  /*0820*/  FADD.FTZ R122, -R107, R66 ;  /* 0x000000426b7a7221 */ /* 0x000fe20000010100 */
[----:B------:R-:W-:-:S02]  /*0830*/  HADD2.F32 R65, -RZ, R86.H0_H0 ;  /* 0x20000056ff417230 */ /* 0x000fc40000004100 */
[C---:B----4-:R-:W-:Y:S01]  /*0840*/  FADD.FTZ R138, -R107.reuse, R70 ;  /* 0x000000466b8a7221 */ /* 0x050fe20000010100 */
[C---:B------:R-:W-:Y:S01]  /*0850*/  FADD.FTZ R142, -R107.reuse, R68 ;  /* 0x000000446b8e7221 */ /* 0x040fe20000010100 */
[----:B------:R-:W-:Y:S02]  /*0860*/  HADD2.F32 R66, -RZ, R104.H0_H0 ;  /* 0x20000068ff427230 */ /* 0x000fe40000004100 */
[C---:B------:R-:W-:Y:S01]  /*0870*/  FADD.FTZ R118, -R107.reuse, R64 ;  /* 0x000000406b767221 */ /* 0x040fe20000010100 */
[C---:B------:R-:W-:Y:S01]  /*0880*/  FADD.FTZ R140, -R107.reuse, R67 ;  /* 0x000000436b8c7221 */ /* 0x040fe20000010100 */
[C---:B------:R-:W-:Y:S01]  /*0890*/  FADD.FTZ R144, -R107.reuse, R69 ;  /* 0x000000456b907221 */ /* 0x040fe20000010100 */
[----:B------:R-:W-:Y:S02]  /*08a0*/  HADD2.F32 R67, -RZ, R87.H0_H0 ;  /* 0x20000057ff437230 */ /* 0x000fe40000004100 */
[C---:B------:R-:W-:Y:S01]  /*08b0*/  FADD.FTZ R70, -R107.reuse, R76 ;  /* 0x0000004c6b467221 */ /* 0x040fe20000010100 */
[----:B------:R-:W-:Y:S01]  /*08c0*/  FADD.FTZ R68, -R107, R78 ;  /* 0x0000004e6b447221 */ /* 0x000fe20000010100 */
[----:B------:R-:W-:-:S02]  /*08d0*/  HADD2.F32 R76, -RZ, R97.H0_H0 ;  /* 0x20000061ff4c7230 */ /* 0x000fc40000004100 */
[----:B------:R-:W-:Y:S02]  /*08e0*/  HADD2.F32 R78, -RZ, R97.H1_H1 ;  /* 0x30000061ff4e7230 */ /* 0x000fe40000004100 */
[----:B------:R-:W-:Y:S01]  /*08f0*/  FMUL.FTZ R126, R56, R65 ;  /* 0x00000041387e7220 */ /* 0x000fe20000410000 */
[----:B------:R-:W-:Y:S02]  /*0900*/  HADD2.F32 R69, -RZ, R82.H0_H0 ;  /* 0x20000052ff457230 */ /* 0x000fe40000004100 */
[----:B------:R-:W-:Y:S01]  /*0910*/  FMUL.FTZ R123, R57, R66 ;  /* 0x00000042397b7220 */ /* 0x000fe20000410000 */
[----:B-----5:R-:W-:Y:S01]  /*0920*/  FMUL.FTZ R65, R101, R118 ;  /* 0x0000007665417220 */ /* 0x020fe20000410000 */
[----:B------:R-:W-:Y:S01]  /*0930*/  FMUL.FTZ R66, R49, R76 ;  /* 0x0000004c31427220 */ /* 0x000fe20000410000 */
[----:B------:R-:W-:Y:S01]  /*0940*/  FMUL.FTZ R120, R58, R67 ;  /* 0x000000433a787220 */ /* 0x000fe20000410000 */
[----:B------:R-:W-:Y:S01]  /*0950*/  FMUL.FTZ R76, R51, R78 ;  /* 0x0000004e334c7220 */ /* 0x000fe20000410000 */
[----:B------:R-:W-:Y:S01]  /*0960*/  FMUL.FTZ R67, R48, R69 ;  /* 0x0000004530437220 */ /* 0x000fe20000410000 */
[----:B------:R-:W-:Y:S01]  /*0970*/  FADD.FTZ R78, RZ, R126 ;  /* 0x0000007eff4e7221 */ /* 0x000fe20000010000 */
[----:B------:R-:W-:Y:S01]  /*0980*/  FMUL.FTZ R124, R101, R124 ;  /* 0x0000007c657c7220 */ /* 0x000fe20000410000 */
[----:B------:R-:W-:Y:S01]  /*0990*/  FFMA.FTZ R69, R65, R126, RZ ;  /* 0x0000007e41457223 */ /* 0x000fe200000100ff */
[C---:B------:R-:W-:Y:S01]  /*09a0*/  FADD.FTZ R136, -R107.reuse, R72 ;  /* 0x000000486b887221 */ /* 0x040fe20000010100 */
[----:B------:R-:W-:Y:S01]  /*09b0*/  FADD.FTZ R116, -R107, R71 ;  /* 0x000000476b747221 */ /* 0x000fe20000010100 */
[----:B------:R-:W-:-:S02]  /*09c0*/  HADD2.F32 R72, -RZ, R104.H1_H1 ;  /* 0x30000068ff487230 */ /* 0x000fc40000004100 */
        /* <DEDUP_REMOVED lines=20> */
[----:B------:R-:W-:-:S02]  /*0b10*/  HADD2.F32 R74, -RZ, R98.H1_H1 ;  /* 0x30000062ff4a7230 */ /* 0x000fc40000004100 */
        /* <DEDUP_REMOVED lines=10> */
[C---:B------:R-:W-:Y:S01]  /*0bc0*/  FMUL.FTZ R69, R101.reuse, R128 ;  /* 0x0000008065457220 */ /* 0x040fe20000410000 */
[----:B------:R-:W-:Y:S01]  /*0bd0*/  FADD.FTZ R130, R130, R111 ;  /* 0x0000006f82827221 */ /* 0x000fe20000010000 */
[----:B------:R-:W-:Y:S01]  /*0be0*/  FMUL.FTZ R109, R101, R136 ;  /* 0x00000088656d7220 */ /* 0x000fe20000410000 */
[----:B------:R-:W-:Y:S01]  /*0bf0*/  FFMA.FTZ R128, R116, R111, R125 ;  /* 0x0000006f74807223 */ /* 0x000fe2000001007d */
[----:B------:R-:W-:-:S02]  /*0c00*/  HADD2.F32 R77, -RZ, R83.H0_H0 ;  /* 0x20000053ff4d7230 */ /* 0x000fc40000004100 */
[----:B------:R-:W-:Y:S01]  /*0c10*/  FADD.FTZ R125, R130, R67 ;  /* 0x00000043827d7221 */ /* 0x000fe20000010000 */
[----:B------:R-:W-:Y:S01]  /*0c20*/  FMUL.FTZ R79, R101, R134 ;  /* 0x00000086654f7220 */ /* 0x000fe20000410000 */
[----:B------:R-:W-:Y:S01]  /*0c30*/  FFMA.FTZ R128, R109, R67, R128 ;  /* 0x000000436d807223 */ /* 0x000fe20000010080 */
[----:B------:R-:W-:Y:S01]  /*0c40*/  FMUL.FTZ R77, R50, R77 ;  /* 0x0000004d324d7220 */ /* 0x000fe20000410000 */
[----:B------:R-:W-:Y:S02]  /*0c50*/  FADD.FTZ R130, R125, R66 ;  /* 0x000000427d827221 */ /* 0x000fe40000010000 */
[----:B------:R-:W-:Y:S01]  /*0c60*/  FFMA.FTZ R125, R79, R66, R128 ;  /* 0x000000424f7d7223 */ /* 0x000fe20000010080 */
[----:B------:R-:W-:Y:S02]  /*0c70*/  HADD2.F32 R75, -RZ, R80.H0_H0 ;  /* 0x20000050ff4b7230 */ /* 0x000fe40000004100 */
        /* <DEDUP_REMOVED lines=37> */
.L_x_9345:
        /* <DEDUP_REMOVED lines=10> */
[--C-:B-1----:R-:W-:Y:S02]  /*0f70*/  IMAD.WIDE.U32 R56, R106, 0x10, R28.reuse ;  /* 0x000000106a387825 */ /* 0x102fe400078e001c */
[----:B------:R-:W4:Y:S02]  /*0f80*/  LDG.E.128 R76, desc[UR6][R76.64] ;  /* 0x000000064c4c7981 */ /* 0x000f24000c1e1d00 */
[----:B------:R-:W-:-:S02]  /*0f90*/  IMAD.WIDE.U32 R48, R102, 0x10, R28 ;  /* 0x0000001066307825 */ /* 0x000fc400078e001c */
[----:B------:R-:W4:Y:S02]  /*0fa0*/  LDG.E.128 R56, desc[UR6][R56.64] ;  /* 0x0000000638387981 */ /* 0x000f24000c1e1d00 */
[----:B------:R-:W-:Y:S02]  /*0fb0*/  IMAD.WIDE.U32 R72, R102, 0x10, R30 ;  /* 0x0000001066487825 */ /* 0x000fe400078e001e */
[----:B------:R-:W4:Y:S01]  /*0fc0*/  LDG.E.128 R48, desc[UR6][R48.64] ;  /* 0x0000000630307981 */ /* 0x000f22000c1e1d00 */
[----:B------:R-:W0:Y:S03]  /*0fd0*/  LDC.64 R30, c[0x0][0x3b0] ;  /* 0x0000ec00ff1e7b82 */ /* 0x000e260000000a00 */
[----:B------:R-:W4:Y:S01]  /*0fe0*/  LDG.E.128 R72, desc[UR6][R72.64] ;  /* 0x0000000648487981 */ /* 0x000f22000c1e1d00 */
[----:B------:R-:W-:-:S06]  /*0ff0*/  IMAD.WIDE.U32 R52, R105, 0x10, R28 ;  /* 0x0000001069347825 */ /* 0x000fcc00078e001c */
[----:B------:R-:W4:Y:S01]  /*1000*/  LDG.E.128 R52, desc[UR6][R52.64] ;  /* 0x0000000634347981 */ /* 0x000f22000c1e1d00 */
[----:B------:R-:W-:Y:S02]  /*1010*/  IMAD.WIDE.U32 R44, R99, 0x10, R28 ;  /* 0x00000010632c7825 */ /* 0x000fe400078e001c */
[----:B------:R-:W1:Y:S04]  /*1020*/  LDC.64 R28, c[0x0][0x438] ;  /* 0x00010e00ff1c7b82 */ /* 0x000e680000000a00 */
[----:B------:R-:W4:Y:S01]  /*1030*/  LDG.E.128 R44, desc[UR6][R44.64] ;  /* 0x000000062c2c7981 */ /* 0x000f22000c1e1d00 */
[----:B0-----:R-:W-:-:S04]  /*1040*/  IMAD.WIDE.U32 R112, R106, 0x4, R30 ;  /* 0x000000046a707825 */ /* 0x001fc800078e001e */
[C-C-:B------:R-:W-:Y:S02]  /*1050*/  IMAD.WIDE.U32 R108, R105.reuse, 0x4, R30.reuse ;  /* 0x00000004696c7825 */ /* 0x140fe400078e001e */
[----:B------:R0:W5:Y:S02]  /*1060*/  LDG.E R112, desc[UR6][R112.64] ;  /* 0x0000000670707981 */ /* 0x000164000c1e1900 */
[----:B------:R-:W-:Y:S02]  /*1070*/  IMAD.WIDE.U32 R110, R102, 0x4, R30 ;  /* 0x00000004666e7825 */ /* 0x000fe400078e001e */
[----:B------:R-:W5:Y:S02]  /*1080*/  LDG.E R108, desc[UR6][R108.64] ;  /* 0x000000066c6c7981 */ /* 0x000f64000c1e1900 */
[--C-:B-1----:R-:W-:Y:S02]  /*1090*/  IMAD.WIDE.U32 R40, R106, 0x10, R28.reuse ;  /* 0x000000106a287825 */ /* 0x102fe400078e001c */
[----:B------:R-:W5:Y:S02]  /*10a0*/  LDG.E R110, desc[UR6][R110.64] ;  /* 0x000000066e6e7981 */ /* 0x000f64000c1e1900 */
[----:B------:R-:W-:-:S02]  /*10b0*/  IMAD.WIDE.U32 R36, R105, 0x10, R28 ;  /* 0x0000001069247825 */ /* 0x000fc400078e001c */
[----:B------:R-:W5:Y:S02]  /*10c0*/  LDG.E.128 R40, desc[UR6][R40.64] ;  /* 0x0000000628287981 */ /* 0x000f64000c1e1d00 */
[--C-:B------:R-:W-:Y:S02]  /*10d0*/  IMAD.WIDE.U32 R32, R102, 0x10, R28.reuse ;  /* 0x0000001066207825 */ /* 0x100fe400078e001c */
[----:B------:R-:W5:Y:S02]  /*10e0*/  LDG.E.128 R36, desc[UR6][R36.64] ;  /* 0x0000000624247981 */ /* 0x000f64000c1e1d00 */
[C---:B------:R-:W-:Y:S02]  /*10f0*/  IMAD.WIDE.U32 R28, R99.reuse, 0x10, R28 ;  /* 0x00000010631c7825 */ /* 0x040fe400078e001c */
[----:B------:R-:W5:Y:S02]  /*1100*/  LDG.E.128 R32, desc[UR6][R32.64] ;  /* 0x0000000620207981 */ /* 0x000f64000c1e1d00 */
[----:B------:R-:W-:-:S02]  /*1110*/  IMAD.WIDE.U32 R114, R99, 0x4, R30 ;  /* 0x0000000463727825 */ /* 0x000fc400078e001e */
[----:B------:R-:W5:Y:S04]  /*1120*/  LDG.E.128 R28, desc[UR6][R28.64] ;  /* 0x000000061c1c7981 */ /* 0x000f68000c1e1d00 */
[----:B------:R1:W5:Y:S01]  /*1130*/  LDG.E R103, desc[UR6][R114.64] ;  /* 0x0000000672677981 */ /* 0x000362000c1e1900 */
[----:B0-----:R-:W-:Y:S02]  /*1140*/  HADD2.F32 R113, -RZ, R85.H0_H0 ;  /* 0x20000055ff717230 */ /* 0x001fe40000004100 */
[----:B-1----:R-:W-:Y:S02]  /*1150*/  HADD2.F32 R115, -RZ, R84.H0_H0 ;  /* 0x20000054ff737230 */ /* 0x002fe40000004100 */
[----:B------:R-:W-:Y:S02]  /*1160*/  HADD2.F32 R114, -RZ, R98.H0_H0 ;  /* 0x20000062ff727230 */ /* 0x000fe40000004100 */
[----:B------:R-:W-:-:S02]  /*1170*/  HADD2.F32 R146, -RZ, R96.H0_H0 ;  /* 0x20000060ff927230 */ /* 0x000fc40000004100 */
[----:B------:R-:W-:Y:S02]  /*1180*/  HADD2.F32 R148, -RZ, R96.H1_H1 ;  /* 0x30000060ff947230 */ /* 0x000fe40000004100 */
[C---:B--2---:R-:W-:Y:S01]  /*1190*/  FADD.FTZ R124, -R107.reuse, R65 ;  /* 0x000000416b7c7221 */ /* 0x044fe20000010100 */
[C---:B------:R-:W-:Y:S01]  /*11a0*/  FADD.FTZ R122, -R107.reuse, R66 ;  /* 0x000000426b7a7221 */ /* 0x040fe20000010100 */
[----:B------:R-:W-:Y:S02]  /*11b0*/  HADD2.F32 R65, -RZ, R86.H0_H0 ;  /* 0x20000056ff417230 */ /* 0x000fe40000004100 */
[C---:B---3--:R-:W-:Y:S01]  /*11c0*/  FADD.FTZ R138, -R107.reuse, R70 ;  /* 0x000000466b8a7221 */ /* 0x048fe20000010100 */
[C---:B------:R-:W-:Y:S01]  /*11d0*/  FADD.FTZ R142, -R107.reuse, R68 ;  /* 0x000000446b8e7221 */ /* 0x040fe20000010100 */
[----:B------:R-:W-:Y:S02]  /*11e0*/  HADD2.F32 R66, -RZ, R104.H0_H0 ;  /* 0x20000068ff427230 */ /* 0x000fe40000004100 */
[C---:B------:R-:W-:Y:S01]  /*11f0*/  FADD.FTZ R118, -R107.reuse, R64 ;  /* 0x000000406b767221 */ /* 0x040fe20000010100 */
[C---:B----4-:R-:W-:Y:S01]  /*1200*/  FADD.FTZ R70, -R107.reuse, R76 ;  /* 0x0000004c6b467221 */ /* 0x050fe20000010100 */
[C---:B------:R-:W-:Y:S01]  /*1210*/  FADD.FTZ R140, -R107.reuse, R67 ;  /* 0x000000436b8c7221 */ /* 0x040fe20000010100 */
[----:B------:R-:W-:Y:S01]  /*1220*/  FADD.FTZ R68, -R107, R78 ;  /* 0x0000004e6b447221 */ /* 0x000fe20000010100 */
[----:B------:R-:W-:-:S02]  /*1230*/  HADD2.F32 R76, -RZ, R97.H0_H0 ;  /* 0x20000061ff4c7230 */ /* 0x000fc40000004100 */
[----:B------:R-:W-:Y:S01]  /*1240*/  FADD.FTZ R144, -R107, R69 ;  /* 0x000000456b907221 */ /* 0x000fe20000010100 */
[----:B------:R-:W-:Y:S02]  /*1250*/  HADD2.F32 R67, -RZ, R87.H0_H0 ;  /* 0x20000057ff437230 */ /* 0x000fe40000004100 */
        /* <DEDUP_REMOVED lines=94> */
.L_x_9346:
        /* <DEDUP_REMOVED lines=54> */
.L_x_9371:
        /* <DEDUP_REMOVED lines=29> */
[----:B------:R-:W1:Y:S01]  /*1d70*/  LDC.64 R54, c[0x0][0x468] ;  /* 0x00011a00ff367b82 */ /* 0x000e620000000a00 */
        /* <DEDUP_REMOVED lines=9> */
[-C--:B------:R-:W-:Y:S01]  /*1e10*/  FMUL.FTZ R65, R65, R100.reuse ;  /* 0x0000006441417220 */ /* 0x080fe20000410000 */
[-C--:B------:R-:W-:Y:S01]  /*1e20*/  FMUL.FTZ R45, R45, R100.reuse ;  /* 0x000000642d2d7220 */ /* 0x080fe20000410000 */
[-C--:B------:R-:W-:Y:S01]  /*1e30*/  FMUL.FTZ R121, R121, R100.reuse ;  /* 0x0000006479797220 */ /* 0x080fe20000410000 */
[----:B------:R-:W-:Y:S01]  /*1e40*/  FMUL.FTZ R47, R47, R100 ;  /* 0x000000642f2f7220 */ /* 0x000fe20000410000 */
[----:B------:R-:W-:Y:S01]  /*1e50*/  FADD.FTZ R115, -R46, R115 ;  /* 0x000000732e737221 */ /* 0x000fe20000010100 */
[C---:B------:R-:W-:Y:S01]  /*1e60*/  FFMA.FTZ R113, R101.reuse, R113, R38 ;  /* 0x0000007165717223 */ /* 0x040fe20000010026 */
[C---:B0-----:R-:W-:Y:S01]  /*1e70*/  FFMA.FTZ R51, R101.reuse, R116, R39 ;  /* 0x0000007465337223 */ /* 0x041fe20000010027 */
[C---:B------:R-:W-:Y:S01]  /*1e80*/  FFMA.FTZ R67, R101.reuse, R67, R32 ;  /* 0x0000004365437223 */ /* 0x040fe20000010020 */
[----:B------:R-:W-:Y:S01]  /*1e90*/  FFMA.FTZ R53, R101, R66, R33 ;  /* 0x0000004265357223 */ /* 0x000fe20000010021 */
[----:B------:R-:W-:Y:S01]  /*1ea0*/  FMUL.FTZ R44, R65, UR4 ;  /* 0x00000004412c7c20 */ /* 0x000fe20008410000 */
[----:B------:R-:W-:Y:S01]  /*1eb0*/  FMUL.FTZ R45, R45, UR4 ;  /* 0x000000042d2d7c20 */ /* 0x000fe20008410000 */
[----:B------:R-:W-:Y:S01]  /*1ec0*/  FMUL.FTZ R46, R121, UR4 ;  /* 0x00000004792e7c20 */ /* 0x000fe20008410000 */
[----:B------:R-:W-:Y:S01]  /*1ed0*/  FMUL.FTZ R47, R47, UR4 ;  /* 0x000000042f2f7c20 */ /* 0x000fe20008410000 */
[C---:B------:R-:W-:Y:S01]  /*1ee0*/  LOP3.LUT P2, RZ, R112.reuse, 0xff, RZ, 0xc0, !PT ;  /* 0x000000ff70ff7812 */ /* 0x040fe2000784c0ff */
[C---:B------:R-:W-:Y:S01]  /*1ef0*/  FFMA.FTZ R115, R101.reuse, R115, R36 ;  /* 0x0000007365737223 */ /* 0x040fe20000010024 */
[C---:B------:R-:W-:Y:S01]  /*1f00*/  LOP3.LUT P3, RZ, R112.reuse, 0xff00, RZ, 0xc0, !PT ;  /* 0x0000ff0070ff7812 */ /* 0x040fe2000786c0ff */
[----:B------:R-:W-:Y:S01]  /*1f10*/  FFMA.FTZ R49, R101, R114, R37 ;  /* 0x0000007265317223 */ /* 0x000fe20000010025 */
[C---:B------:R-:W-:Y:S01]  /*1f20*/  LOP3.LUT P4, RZ, R112.reuse, 0xff0000, RZ, 0xc0, !PT ;  /* 0x00ff000070ff7812 */ /* 0x040fe2000788c0ff */
[-C--:B------:R-:W-:Y:S01]  /*1f30*/  FMUL.FTZ R113, R113, R100.reuse ;  /* 0x0000006471717220 */ /* 0x080fe20000410000 */
[----:B------:R-:W-:Y:S01]  /*1f40*/  ISETP.GE.U32.AND P5, PT, R112, 0x1000000, PT ;  /* 0x010000007000780c */ /* 0x000fe20003fa6070 */
[-C--:B------:R-:W-:Y:S01]  /*1f50*/  FMUL.FTZ R51, R51, R100.reuse ;  /* 0x0000006433337220 */ /* 0x080fe20000410000 */
[-C--:B------:R-:W-:Y:S01]  /*1f60*/  FMUL.FTZ R67, R67, R100.reuse ;  /* 0x0000006443437220 */ /* 0x080fe20000410000 */
[-C--:B------:R-:W-:Y:S01]  /*1f70*/  FMUL.FTZ R53, R53, R100.reuse ;  /* 0x0000006435357220 */ /* 0x080fe20000410000 */
[----:B------:R-:W-:Y:S01]  /*1f80*/  FADD.FTZ R78, -R78, R77 ;  /* 0x0000004d4e4e7221 */ /* 0x000fe20000010100 */
[----:B------:R-:W-:Y:S01]  /*1f90*/  FADD.FTZ R76, -R71, R76 ;  /* 0x0000004c474c7221 */ /* 0x000fe20000010100 */
[----:B------:R-:W-:Y:S01]  /*1fa0*/  FADD.FTZ R75, -R70, R75 ;  /* 0x0000004b464b7221 */ /* 0x000fe20000010100 */
[----:B------:R-:W-:Y:S01]  /*1fb0*/  FADD.FTZ R74, -R69, R74 ;  /* 0x0000004a454a7221 */ /* 0x000fe20000010100 */
[----:B------:R-:W-:Y:S01]  /*1fc0*/  FADD.FTZ R73, -R68, R73 ;  /* 0x0000004944497221 */ /* 0x000fe20000010100 */
[----:B------:R-:W-:Y:S01]  /*1fd0*/  FADD.FTZ R72, -R57, R72 ;  /* 0x0000004839487221 */ /* 0x000fe20000010100 */
[----:B------:R-:W-:Y:S01]  /*1fe0*/  SEL R44, R44, RZ, P2 ;  /* 0x000000ff2c2c7207 */ /* 0x000fe20001000000 */
[-C--:B------:R-:W-:Y:S01]  /*1ff0*/  FMUL.FTZ R115, R115, R100.reuse ;  /* 0x0000006473737220 */ /* 0x080fe20000410000 */
[----:B------:R-:W-:Y:S01]  /*2000*/  SEL R45, R45, RZ, P3 ;  /* 0x000000ff2d2d7207 */ /* 0x000fe20001800000 */
[----:B------:R-:W-:Y:S01]  /*2010*/  FMUL.FTZ R49, R49, R100 ;  /* 0x0000006431317220 */ /* 0x000fe20000410000 */
[----:B------:R-:W-:Y:S01]  /*2020*/  SEL R46, R46, RZ, P4 ;  /* 0x000000ff2e2e7207 */ /* 0x000fe20002000000 */
[----:B------:R-:W-:Y:S01]  /*2030*/  FMUL.FTZ R50, R113, UR4 ;  /* 0x0000000471327c20 */ /* 0x000fe20008410000 */
[----:B------:R-:W-:Y:S01]  /*2040*/  SEL R47, R47, RZ, P5 ;  /* 0x000000ff2f2f7207 */ /* 0x000fe20002800000 */
[----:B------:R-:W-:Y:S01]  /*2050*/  FMUL.FTZ R51, R51, UR4 ;  /* 0x0000000433337c20 */ /* 0x000fe20008410000 */
[----:B------:R-:W-:Y:S01]  /*2060*/  FMUL.FTZ R52, R67, UR4 ;  /* 0x0000000443347c20 */ /* 0x000fe20008410000 */
[----:B------:R-:W-:Y:S01]  /*2070*/  FMUL.FTZ R53, R53, UR4 ;  /* 0x0000000435357c20 */ /* 0x000fe20008410000 */
[C---:B------:R-:W-:Y:S01]  /*2080*/  FFMA.FTZ R57, R101.reuse, R78, R34 ;  /* 0x0000004e65397223 */ /* 0x040fe20000010022 */
[C---:B------:R-:W-:Y:S01]  /*2090*/  LOP3.LUT P2, RZ, R108.reuse, 0xff0000, RZ, 0xc0, !PT ;  /* 0x00ff00006cff7812 */ /* 0x040fe2000784c0ff */
[C---:B------:R-:W-:Y:S01]  /*20a0*/  FFMA.FTZ R59, R101.reuse, R76, R35 ;  /* 0x0000004c653b7223 */ /* 0x040fe20000010023 */
[----:B------:R-:W-:Y:S01]  /*20b0*/  ISETP.GE.U32.AND P3, PT, R108, 0x1000000, PT ;  /* 0x010000006c00780c */ /* 0x000fe20003f66070 */
[C---:B------:R-:W-:Y:S01]  /*20c0*/  FFMA.FTZ R75, R101.reuse, R75, R28 ;  /* 0x0000004b654b7223 */ /* 0x040fe2000001001c */
[C---:B------:R-:W-:Y:S01]  /*20d0*/  LOP3.LUT P4, RZ, R110.reuse, 0xff, RZ, 0xc0, !PT ;  /* 0x000000ff6eff7812 */ /* 0x040fe2000788c0ff */
[C---:B------:R-:W-:Y:S01]  /*20e0*/  FFMA.FTZ R65, R101.reuse, R74, R29 ;  /* 0x0000004a65417223 */ /* 0x040fe2000001001d */
[----:B------:R-:W-:Y:S01]  /*20f0*/  LOP3.LUT P5, RZ, R110, 0xff00, RZ, 0xc0, !PT ;  /* 0x0000ff006eff7812 */ /* 0x000fe200078ac0ff */
[C---:B------:R-:W-:Y:S01]  /*2100*/  FFMA.FTZ R73, R101.reuse, R73, R30 ;  /* 0x0000004965497223 */ /* 0x040fe2000001001e */
[----:B------:R-:W-:Y:S01]  /*2110*/  FFMA.FTZ R101, R101, R72, R31 ;  /* 0x0000004865657223 */ /* 0x000fe2000001001f */
[----:B------:R-:W-:Y:S01]  /*2120*/  FMUL.FTZ R48, R115, UR4 ;  /* 0x0000000473307c20 */ /* 0x000fe20008410000 */
[----:B------:R-:W-:Y:S01]  /*2130*/  FMUL.FTZ R49, R49, UR4 ;  /* 0x0000000431317c20 */ /* 0x000fe20008410000 */
[-C--:B------:R-:W-:Y:S01]  /*2140*/  FMUL.FTZ R57, R57, R100.reuse ;  /* 0x0000006439397220 */ /* 0x080fe20000410000 */
[C---:B------:R-:W-:Y:S01]  /*2150*/  LOP3.LUT P6, RZ, R108.reuse, 0xff, RZ, 0xc0, !PT ;  /* 0x000000ff6cff7812 */ /* 0x040fe200078cc0ff */
[-C--:B------:R-:W-:Y:S01]  /*2160*/  FMUL.FTZ R59, R59, R100.reuse ;  /* 0x000000643b3b7220 */ /* 0x080fe20000410000 */
[----:B------:R-:W-:Y:S01]  /*2170*/  LOP3.LUT P1, RZ, R108, 0xff00, RZ, 0xc0, !PT ;  /* 0x0000ff006cff7812 */ /* 0x000fe2000782c0ff */
[-C--:B------:R-:W-:Y:S01]  /*2180*/  FMUL.FTZ R58, R65, R100.reuse ;  /* 0x00000064413a7220 */ /* 0x080fe20000410000 */
[----:B------:R-:W-:Y:S01]  /*2190*/  SEL R50, R50, RZ, P2 ;  /* 0x000000ff32327207 */ /* 0x000fe20001000000 */
[-C--:B------:R-:W-:Y:S01]  /*21a0*/  FMUL.FTZ R75, R75, R100.reuse ;  /* 0x000000644b4b7220 */ /* 0x080fe20000410000 */
[----:B------:R-:W-:Y:S01]  /*21b0*/  SEL R51, R51, RZ, P3 ;  /* 0x000000ff33337207 */ /* 0x000fe20001800000 */
[-C--:B------:R-:W-:Y:S01]  /*21c0*/  FMUL.FTZ R73, R73, R100.reuse ;  /* 0x0000006449497220 */ /* 0x080fe20000410000 */
[----:B------:R-:W-:Y:S01]  /*21d0*/  SEL R52, R52, RZ, P4 ;  /* 0x000000ff34347207 */ /* 0x000fe20002000000 */
[----:B------:R-:W-:Y:S01]  /*21e0*/  FMUL.FTZ R101, R101, R100 ;  /* 0x0000006465657220 */ /* 0x000fe20000410000 */
[----:B------:R-:W-:Y:S01]  /*21f0*/  SEL R53, R53, RZ, P5 ;  /* 0x000000ff35357207 */ /* 0x000fe20002800000 */
[----:B-1----:R-:W-:Y:S01]  /*2200*/  IMAD.WIDE.U32 R106, R106, 0x10, R54 ;  /* 0x000000106a6a7825 */ /* 0x002fe200078e0036 */
[----:B------:R-:W-:-:S03]  /*2210*/  LOP3.LUT P2, RZ, R103, 0xff, RZ, 0xc0, !PT ;  /* 0x000000ff67ff7812 */ /* 0x000fc6000784c0ff */
[----:B------:R-:W-:Y:S01]  /*2220*/  FMUL.FTZ R56, R75, UR4 ;  /* 0x000000044b387c20 */ /* 0x000fe20008410000 */
[----:B------:R-:W-:Y:S01]  /*2230*/  LOP3.LUT P3, RZ, R103, 0xff00, RZ, 0xc0, !PT ;  /* 0x0000ff0067ff7812 */ /* 0x000fe2000786c0ff */
[--C-:B------:R-:W-:Y:S01]  /*2240*/  IMAD.WIDE.U32 R64, R105, 0x10, R54.reuse ;  /* 0x0000001069407825 */ /* 0x100fe200078e0036 */
[C---:B------:R-:W-:Y:S01]  /*2250*/  LOP3.LUT P4, RZ, R103.reuse, 0xff0000, RZ, 0xc0, !PT ;  /* 0x00ff000067ff7812 */ /* 0x040fe2000788c0ff */
[----:B------:R2:W-:Y:S01]  /*2260*/  STG.E.128 desc[UR6][R106.64], R44 ;  /* 0x0000002c6a007986 */ /* 0x0005e2000c101d06 */
[----:B------:R-:W-:Y:S01]  /*2270*/  ISETP.GE.U32.AND P5, PT, R103, 0x1000000, PT ;  /* 0x010000006700780c */ /* 0x000fe20003fa6070 */
[--C-:B------:R-:W-:Y:S01]  /*2280*/  IMAD.WIDE.U32 R102, R102, 0x10, R54.reuse ;  /* 0x0000001066667825 */ /* 0x100fe200078e0036 */
[----:B------:R-:W-:Y:S02]  /*2290*/  SEL R48, R48, RZ, P6 ;  /* 0x000000ff30307207 */ /* 0x000fe40003000000 */
[----:B------:R-:W-:Y:S01]  /*22a0*/  SEL R49, R49, RZ, P1 ;  /* 0x000000ff31317207 */ /* 0x000fe20000800000 */
[----:B------:R-:W-:-:S04]  /*22b0*/  IMAD.WIDE.U32 R66, R99, 0x10, R54 ;  /* 0x0000001063427825 */ /* 0x000fc800078e0036 */
[----:B------:R-:W-:Y:S01]  /*22c0*/  FMUL.FTZ R54, R57, UR4 ;  /* 0x0000000439367c20 */ /* 0x000fe20008410000 */
[----:B------:R-:W-:Y:S01]  /*22d0*/  FMUL.FTZ R55, R59, UR4 ;  /* 0x000000043b377c20 */ /* 0x000fe20008410000 */
[----:B------:R-:W-:Y:S01]  /*22e0*/  FMUL.FTZ R57, R58, UR4 ;  /* 0x000000043a397c20 */ /* 0x000fe20008410000 */
[C---:B------:R-:W-:Y:S01]  /*22f0*/  LOP3.LUT P6, RZ, R110.reuse, 0xff0000, RZ, 0xc0, !PT ;  /* 0x00ff00006eff7812 */ /* 0x040fe200078cc0ff */
[----:B------:R-:W-:Y:S01]  /*2300*/  FMUL.FTZ R58, R73, UR4 ;  /* 0x00000004493a7c20 */ /* 0x000fe20008410000 */
[----:B------:R-:W-:Y:S01]  /*2310*/  ISETP.GE.U32.AND P1, PT, R110, 0x1000000, PT ;  /* 0x010000006e00780c */ /* 0x000fe20003f26070 */
[----:B------:R-:W-:Y:S01]  /*2320*/  FMUL.FTZ R59, R101, UR4 ;  /* 0x00000004653b7c20 */ /* 0x000fe20008410000 */
[----:B------:R-:W-:Y:S01]  /*2330*/  SEL R54, R54, RZ, P6 ;  /* 0x000000ff36367207 */ /* 0x000fe20003000000 */
[----:B------:R2:W-:Y:S01]  /*2340*/  STG.E.128 desc[UR6][R64.64], R48 ;  /* 0x0000003040007986 */ /* 0x0005e2000c101d06 */
[----:B------:R-:W-:Y:S02]  /*2350*/  SEL R55, R55, RZ, P1 ;  /* 0x000000ff37377207 */ /* 0x000fe40000800000 */
[----:B------:R-:W-:-:S02]  /*2360*/  SEL R56, R56, RZ, P2 ;  /* 0x000000ff38387207 */ /* 0x000fc40001000000 */
[----:B------:R-:W-:Y:S01]  /*2370*/  SEL R57, R57, RZ, P3 ;  /* 0x000000ff39397207 */ /* 0x000fe20001800000 */
[----:B------:R2:W-:Y:S01]  /*2380*/  STG.E.128 desc[UR6][R102.64], R52 ;  /* 0x0000003466007986 */ /* 0x0005e2000c101d06 */
[----:B------:R-:W-:Y:S02]  /*2390*/  SEL R58, R58, RZ, P4 ;  /* 0x000000ff3a3a7207 */ /* 0x000fe40002000000 */
[----:B------:R-:W-:-:S05]  /*23a0*/  SEL R59, R59, RZ, P5 ;  /* 0x000000ff3b3b7207 */ /* 0x000fca0002800000 */
[----:B------:R2:W-:Y:S01]  /*23b0*/  STG.E.128 desc[UR6][R66.64], R56 ;  /* 0x0000003842007986 */ /* 0x0005e2000c101d06 */
[----:B------:R-:W-:Y:S05]  /*23c0*/  BRA `(.L_x_9350) ;  /* 0x0000001800087947 */ /* 0x000fea0003800000 */
.L_x_9349:
        /* <DEDUP_REMOVED lines=10> */
[----:B------:R-:W-:Y:S01]  /*2470*/  LOP3.LUT P3, RZ, R112, 0xff00, RZ, 0xc0, !PT ;  /* 0x0000ff0070ff7812 */ /* 0x000fe2000786c0ff */
[C---:B------:R-:W-:Y:S01]  /*2480*/  FFMA.FTZ R121, R54.reuse, R121, R55 ;  /* 0x0000007936797223 */ /* 0x040fe20000010037 */
[----:B------:R-:W-:Y:S01]  /*2490*/  FMUL.FTZ R45, R57, R100 ;  /* 0x00000064392d7220 */ /* 0x000fe20000410000 */
[----:B------:R-:W-:Y:S01]  /*24a0*/  FADD.FTZ R114, -R47, R114 ;  /* 0x000000722f727221 */ /* 0x000fe20000010100 */
[----:B------:R-:W-:Y:S01]  /*24b0*/  FFMA.FTZ R59, R101, R122, R43 ;  /* 0x0000007a653b7223 */ /* 0x000fe2000001002b */
[----:B------:R-:W-:Y:S01]  /*24c0*/  FFMA.FTZ R46, R54, R119, R55 ;  /* 0x00000077362e7223 */ /* 0x000fe20000010037 */
[----:B------:R-:W-:Y:S01]  /*24d0*/  FMUL.FTZ R45, R45, UR4 ;  /* 0x000000042d2d7c20 */ /* 0x000fe20008410000 */
[----:B------:R-:W-:Y:S01]  /*24e0*/  FADD.FTZ R47, -R50, R67 ;  /* 0x00000043322f7221 */ /* 0x000fe20000010100 */
[-C--:B------:R-:W-:Y:S01]  /*24f0*/  FMUL.FTZ R44, R56, R100.reuse ;  /* 0x00000064382c7220 */ /* 0x080fe20000410000 */
[----:B0-----:R-:W0:Y:S01]  /*2500*/  LDC.64 R50, c[0x0][0x478] ;  /* 0x00011e00ff327b82 */ /* 0x001e220000000a00 */
[----:B------:R-:W-:Y:S01]  /*2510*/  FADD.FTZ R58, -R121, R120 ;  /* 0x00000078793a7221 */ /* 0x000fe20000010100 */
[----:B------:R-:W-:Y:S01]  /*2520*/  SEL R65, R45, RZ, P3 ;  /* 0x000000ff2d417207 */ /* 0x000fe20001800000 */
[----:B------:R-:W-:Y:S01]  /*2530*/  FMUL.FTZ R45, R59, R100 ;  /* 0x000000643b2d7220 */ /* 0x000fe20000410000 */
[----:B------:R-:W-:Y:S01]  /*2540*/  FADD.FTZ R115, -R46, R115 ;  /* 0x000000732e737221 */ /* 0x000fe20000010100 */
[----:B------:R-:W-:Y:S01]  /*2550*/  FMUL.FTZ R44, R44, UR4 ;  /* 0x000000042c2c7c20 */ /* 0x000fe20008410000 */
[--C-:B------:R-:W-:Y:S01]  /*2560*/  FFMA.FTZ R62, R54, R78, R55.reuse ;  /* 0x0000004e363e7223 */ /* 0x100fe20000010037 */
[----:B------:R-:W-:Y:S01]  /*2570*/  LOP3.LUT P2, RZ, R112, 0xff, RZ, 0xc0, !PT ;  /* 0x000000ff70ff7812 */ /* 0x000fe2000784c0ff */
[C-C-:B------:R-:W-:Y:S01]  /*2580*/  FFMA.FTZ R78, R54.reuse, R68, R55.reuse ;  /* 0x00000044364e7223 */ /* 0x140fe20000010037 */
[----:B------:R-:W-:Y:S01]  /*2590*/  FFMA.FTZ R58, R101, R58, R42 ;  /* 0x0000003a653a7223 */ /* 0x000fe2000001002a */
[----:B------:R-:W-:Y:S01]  /*25a0*/  FMUL.FTZ R45, R45, UR4 ;  /* 0x000000042d2d7c20 */ /* 0x000fe20008410000 */
[C-C-:B------:R-:W-:Y:S01]  /*25b0*/  FFMA.FTZ R48, R54.reuse, R117, R55.reuse ;  /* 0x0000007536307223 */ /* 0x140fe20000010037 */
[C-C-:B------:R-:W-:Y:S01]  /*25c0*/  FFMA.FTZ R116, R54.reuse, R116, R55.reuse ;  /* 0x0000007436747223 */ /* 0x140fe20000010037 */
[C-C-:B------:R-:W-:Y:S01]  /*25d0*/  FFMA.FTZ R79, R54.reuse, R79, R55.reuse ;  /* 0x0000004f364f7223 */ /* 0x140fe20000010037 */
[C-C-:B------:R-:W-:Y:S01]  /*25e0*/  FFMA.FTZ R63, R54.reuse, R71, R55.reuse ;  /* 0x00000047363f7223 */ /* 0x140fe20000010037 */
[C-C-:B------:R-:W-:Y:S01]  /*25f0*/  FFMA.FTZ R60, R54.reuse, R70, R55.reuse ;  /* 0x00000046363c7223 */ /* 0x140fe20000010037 */
[C-C-:B------:R-:W-:Y:S01]  /*2600*/  FFMA.FTZ R61, R54.reuse, R69, R55.reuse ;  /* 0x00000045363d7223 */ /* 0x140fe20000010037 */
[----:B------:R-:W-:Y:S01]  /*2610*/  FFMA.FTZ R109, R54, R64, R55 ;  /* 0x00000040366d7223 */ /* 0x000fe20000010037 */
[----:B------:R-:W-:Y:S01]  /*2620*/  ISETP.GE.U32.AND P5, PT, R112, 0x1000000, PT ;  /* 0x010000007000780c */ /* 0x000fe20003fa6070 */
[C---:B------:R-:W-:Y:S01]  /*2630*/  FFMA.FTZ R68, R101.reuse, R115, R36 ;  /* 0x0000007365447223 */ /* 0x040fe20000010024 */
[----:B------:R-:W-:Y:S01]  /*2640*/  FFMA.FTZ R69, R101, R114, R37 ;  /* 0x0000007265457223 */ /* 0x000fe20000010025 */
[----:B------:R-:W1:Y:S01]  /*2650*/  LDC.64 R54, c[0x0][0x468] ;  /* 0x00011a00ff367b82 */ /* 0x000e620000000a00 */
[----:B------:R-:W-:Y:S01]  /*2660*/  SEL R64, R44, RZ, P2 ;  /* 0x000000ff2c407207 */ /* 0x000fe20001000000 */
[-C--:B------:R-:W-:Y:S01]  /*2670*/  FMUL.FTZ R44, R58, R100.reuse ;  /* 0x000000643a2c7220 */ /* 0x080fe20000410000 */
[-C--:B------:R-:W-:Y:S01]  /*2680*/  FMUL.FTZ R46, R68, R100.reuse ;  /* 0x00000064442e7220 */ /* 0x080fe20000410000 */
[----:B------:R-:W-:Y:S01]  /*2690*/  SEL R67, R45, RZ, P5 ;  /* 0x000000ff2d437207 */ /* 0x000fe20002800000 */
[----:B------:R-:W-:Y:S01]  /*26a0*/  FMUL.FTZ R45, R69, R100 ;  /* 0x00000064452d7220 */ /* 0x000fe20000410000 */
[----:B------:R-:W-:Y:S01]  /*26b0*/  FADD.FTZ R113, -R48, R113 ;  /* 0x0000007130717221 */ /* 0x000fe20000010100 */
[----:B------:R-:W-:Y:S01]  /*26c0*/  FADD.FTZ R116, -R116, R111 ;  /* 0x0000006f74747221 */ /* 0x000fe20000010100 */
[----:B------:R-:W-:Y:S01]  /*26d0*/  FADD.FTZ R52, -R79, R66 ;  /* 0x000000424f347221 */ /* 0x000fe20000010100 */
[----:B------:R-:W-:Y:S01]  /*26e0*/  FMUL.FTZ R44, R44, UR4 ;  /* 0x000000042c2c7c20 */ /* 0x000fe20008410000 */
[----:B------:R-:W-:Y:S01]  /*26f0*/  LOP3.LUT P4, RZ, R112, 0xff0000, RZ, 0xc0, !PT ;  /* 0x00ff000070ff7812 */ /* 0x000fe2000788c0ff */
[----:B------:R-:W-:Y:S01]  /*2700*/  FMUL.FTZ R46, R46, UR4 ;  /* 0x000000042e2e7c20 */ /* 0x000fe20008410000 */
[C---:B------:R-:W-:Y:S01]  /*2710*/  LOP3.LUT P6, RZ, R108.reuse, 0xff, RZ, 0xc0, !PT ;  /* 0x000000ff6cff7812 */ /* 0x040fe200078cc0ff */
[----:B------:R-:W-:Y:S01]  /*2720*/  FMUL.FTZ R45, R45, UR4 ;  /* 0x000000042d2d7c20 */ /* 0x000fe20008410000 */
[----:B------:R-:W-:Y:S01]  /*2730*/  LOP3.LUT P1, RZ, R108, 0xff00, RZ, 0xc0, !PT ;  /* 0x0000ff006cff7812 */ /* 0x000fe2000782c0ff */
[C---:B------:R-:W-:Y:S01]  /*2740*/  FFMA.FTZ R70, R101.reuse, R113, R38 ;  /* 0x0000007165467223 */ /* 0x040fe20000010026 */
[C---:B------:R-:W-:Y:S01]  /*2750*/  FFMA.FTZ R71, R101.reuse, R116, R39 ;  /* 0x0000007465477223 */ /* 0x040fe20000010027 */
[C---:B------:R-:W-:Y:S01]  /*2760*/  FFMA.FTZ R48, R101.reuse, R47, R32 ;  /* 0x0000002f65307223 */ /* 0x040fe20000010020 */
[----:B------:R-:W-:Y:S01]  /*2770*/  FFMA.FTZ R49, R101, R52, R33 ;  /* 0x0000003465317223 */ /* 0x000fe20000010021 */
[----:B------:R-:W-:Y:S01]  /*2780*/  SEL R66, R44, RZ, P4 ;  /* 0x000000ff2c427207 */ /* 0x000fe20002000000 */
[-C--:B------:R-:W-:Y:S01]  /*2790*/  FMUL.FTZ R47, R71, R100.reuse ;  /* 0x00000064472f7220 */ /* 0x080fe20000410000 */
[----:B------:R-:W-:Y:S01]  /*27a0*/  SEL R44, R46, RZ, P6 ;  /* 0x000000ff2e2c7207 */ /* 0x000fe20003000000 */
[-C--:B------:R-:W-:Y:S01]  /*27b0*/  FMUL.FTZ R46, R70, R100.reuse ;  /* 0x00000064462e7220 */ /* 0x080fe20000410000 */
[-C--:B------:R-:W-:Y:S01]  /*27c0*/  FMUL.FTZ R52, R48, R100.reuse ;  /* 0x0000006430347220 */ /* 0x080fe20000410000 */
[----:B------:R-:W-:Y:S01]  /*27d0*/  SEL R45, R45, RZ, P1 ;  /* 0x000000ff2d2d7207 */ /* 0x000fe20000800000 */
[----:B------:R-:W-:Y:S01]  /*27e0*/  FMUL.FTZ R53, R49, R100 ;  /* 0x0000006431357220 */ /* 0x000fe20000410000 */
[C---:B------:R-:W-:Y:S01]  /*27f0*/  LOP3.LUT P4, RZ, R110.reuse, 0xff, RZ, 0xc0, !PT ;  /* 0x000000ff6eff7812 */ /* 0x040fe2000788c0ff */
[----:B------:R-:W-:Y:S01]  /*2800*/  FADD.FTZ R112, -R63, R76 ;  /* 0x0000004c3f707221 */ /* 0x000fe20000010100 */
[----:B------:R-:W-:Y:S01]  /*2810*/  LOP3.LUT P5, RZ, R110, 0xff00, RZ, 0xc0, !PT ;  /* 0x0000ff006eff7812 */ /* 0x000fe200078ac0ff */
[----:B------:R-:W-:Y:S01]  /*2820*/  FMUL.FTZ R46, R46, UR4 ;  /* 0x000000042e2e7c20 */ /* 0x000fe20008410000 */
[C---:B------:R-:W-:Y:S01]  /*2830*/  LOP3.LUT P6, RZ, R110.reuse, 0xff0000, RZ, 0xc0, !PT ;  /* 0x00ff00006eff7812 */ /* 0x040fe200078cc0ff */
[----:B------:R-:W-:Y:S01]  /*2840*/  FMUL.FTZ R47, R47, UR4 ;  /* 0x000000042f2f7c20 */ /* 0x000fe20008410000 */
[----:B------:R-:W-:Y:S01]  /*2850*/  ISETP.GE.U32.AND P1, PT, R110, 0x1000000, PT ;  /* 0x010000006e00780c */ /* 0x000fe20003f26070 */
[----:B------:R-:W-:Y:S01]  /*2860*/  FADD.FTZ R110, -R62, R77 ;  /* 0x0000004d3e6e7221 */ /* 0x000fe20000010100 */
[----:B0-----:R-:W-:-:S04]  /*2870*/  IMAD.WIDE.U32 R62, R106, 0x10, R50 ;  /* 0x000000106a3e7825 */ /* 0x001fc800078e0032 */
[----:B------:R-:W-:Y:S01]  /*2880*/  FMUL.FTZ R52, R52, UR4 ;  /* 0x0000000434347c20 */ /* 0x000fe20008410000 */
[----:B------:R-:W-:Y:S01]  /*2890*/  FMUL.FTZ R53, R53, UR4 ;  /* 0x0000000435357c20 */ /* 0x000fe20008410000 */
[----:B------:R-:W-:Y:S01]  /*28a0*/  LOP3.LUT P2, RZ, R108, 0xff0000, RZ, 0xc0, !PT ;  /* 0x00ff00006cff7812 */ /* 0x000fe2000784c0ff */
[----:B------:R-:W-:Y:S01]  /*28b0*/  FADD.FTZ R111, -R60, R75 ;  /* 0x0000004b3c6f7221 */ /* 0x000fe20000010100 */
[----:B------:R-:W-:Y:S01]  /*28c0*/  ISETP.GE.U32.AND P3, PT, R108, 0x1000000, PT ;  /* 0x010000006c00780c */ /* 0x000fe20003f66070 */
[----:B------:R-:W-:Y:S01]  /*28d0*/  FADD.FTZ R114, -R61, R74 ;  /* 0x0000004a3d727221 */ /* 0x000fe20000010100 */
[----:B------:R-:W-:Y:S01]  /*28e0*/  FADD.FTZ R113, -R78, R73 ;  /* 0x000000494e717221 */ /* 0x000fe20000010100 */
[----:B------:R-:W-:Y:S01]  /*28f0*/  FADD.FTZ R116, -R109, R72 ;  /* 0x000000486d747221 */ /* 0x000fe20000010100 */
[----:B------:R-:W-:Y:S01]  /*2900*/  IMAD.WIDE.U32 R108, R105, 0x10, R50 ;  /* 0x00000010696c7825 */ /* 0x000fe200078e0032 */
[----:B------:R0:W-:Y:S01]  /*2910*/  STG.E.128 desc[UR6][R62.64], R56 ;  /* 0x000000383e007986 */ /* 0x0001e2000c101d06 */
[----:B------:R-:W-:-:S02]  /*2920*/  SEL R46, R46, RZ, P2 ;  /* 0x000000ff2e2e7207 */ /* 0x000fc40001000000 */
[----:B------:R-:W-:Y:S01]  /*2930*/  FFMA.FTZ R60, R101, R111, R28 ;  /* 0x0000006f653c7223 */ /* 0x000fe2000001001c */
[----:B------:R-:W-:Y:S01]  /*2940*/  IMAD.WIDE.U32 R72, R102, 0x10, R50 ;  /* 0x0000001066487825 */ /* 0x000fe200078e0032 */
[----:B------:R-:W-:-:S03]  /*2950*/  SEL R47, R47, RZ, P3 ;  /* 0x000000ff2f2f7207 */ /* 0x000fc60001800000 */
[----:B------:R-:W-:Y:S01]  /*2960*/  FFMA.FTZ R61, R101, R114, R29 ;  /* 0x00000072653d7223 */ /* 0x000fe2000001001d */
[----:B------:R-:W-:Y:S01]  /*2970*/  SEL R52, R52, RZ, P4 ;  /* 0x000000ff34347207 */ /* 0x000fe20002000000 */
[----:B------:R-:W-:-:S04]  /*2980*/  IMAD.WIDE.U32 R74, R99, 0x10, R50 ;  /* 0x00000010634a7825 */ /* 0x000fc800078e0032 */
[C---:B------:R-:W-:Y:S01]  /*2990*/  FFMA.FTZ R50, R101.reuse, R110, R34 ;  /* 0x0000006e65327223 */ /* 0x040fe20000010022 */
[----:B------:R-:W-:Y:S01]  /*29a0*/  FFMA.FTZ R51, R101, R112, R35 ;  /* 0x0000007065337223 */ /* 0x000fe20000010023 */
[----:B------:R-:W-:Y:S01]  /*29b0*/  SEL R53, R53, RZ, P5 ;  /* 0x000000ff35357207 */ /* 0x000fe20002800000 */
[--C-:B-1----:R-:W-:Y:S01]  /*29c0*/  IMAD.WIDE.U32 R106, R106, 0x10, R54.reuse ;  /* 0x000000106a6a7825 */ /* 0x102fe200078e0036 */
[C---:B------:R-:W-:Y:S02]  /*29d0*/  LOP3.LUT P2, RZ, R103.reuse, 0xff, RZ, 0xc0, !PT ;  /* 0x000000ff67ff7812 */ /* 0x040fe4000784c0ff */
[----:B------:R-:W-:Y:S01]  /*29e0*/  LOP3.LUT P3, RZ, R103, 0xff00, RZ, 0xc0, !PT ;  /* 0x0000ff0067ff7812 */ /* 0x000fe2000786c0ff */
[----:B------:R-:W-:Y:S01]  /*29f0*/  IMAD.WIDE.U32 R76, R105, 0x10, R54 ;  /* 0x00000010694c7825 */ /* 0x000fe200078e0036 */
[----:B------:R-:W-:Y:S01]  /*2a00*/  LOP3.LUT P4, RZ, R103, 0xff0000, RZ, 0xc0, !PT ;  /* 0x00ff000067ff7812 */ /* 0x000fe2000788c0ff */
[----:B------:R1:W-:Y:S02]  /*2a10*/  STG.E.128 desc[UR6][R106.64], R64 ;  /* 0x000000406a007986 */ /* 0x0003e4000c101d06 */
[----:B0-----:R-:W-:Y:S01]  /*2a20*/  FFMA.FTZ R62, R101, R113, R30 ;  /* 0x00000071653e7223 */ /* 0x001fe2000001001e */
[----:B------:R-:W-:Y:S01]  /*2a30*/  ISETP.GE.U32.AND P5, PT, R103, 0x1000000, PT ;  /* 0x010000006700780c */ /* 0x000fe20003fa6070 */
[----:B------:R-:W-:Y:S01]  /*2a40*/  FFMA.FTZ R63, R101, R116, R31 ;  /* 0x00000074653f7223 */ /* 0x000fe2000001001f */
        /* <DEDUP_REMOVED lines=14> */
[----:B------:R-:W-:Y:S01]  /*2b30*/  SEL R54, R54, RZ, P6 ;  /* 0x000000ff36367207 */ /* 0x000fe20003000000 */
[----:B------:R1:W-:Y:S01]  /*2b40*/  STG.E.128 desc[UR6][R108.64], R68 ;  /* 0x000000446c007986 */ /* 0x0003e2000c101d06 */
[----:B------:R-:W-:-:S02]  /*2b50*/  SEL R55, R55, RZ, P1 ;  /* 0x000000ff37377207 */ /* 0x000fc40000800000 */
[----:B------:R-:W-:Y:S01]  /*2b60*/  SEL R56, R56, RZ, P2 ;  /* 0x000000ff38387207 */ /* 0x000fe20001000000 */
[----:B------:R1:W-:Y:S01]  /*2b70*/  STG.E.128 desc[UR6][R76.64], R44 ;  /* 0x0000002c4c007986 */ /* 0x0003e2000c101d06 */
[----:B------:R-:W-:Y:S02]  /*2b80*/  SEL R57, R57, RZ, P3 ;  /* 0x000000ff39397207 */ /* 0x000fe40001800000 */
[----:B------:R-:W-:Y:S01]  /*2b90*/  SEL R58, R58, RZ, P4 ;  /* 0x000000ff3a3a7207 */ /* 0x000fe20002000000 */
[----:B------:R1:W-:Y:S01]  /*2ba0*/  STG.E.128 desc[UR6][R72.64], R48 ;  /* 0x0000003048007986 */ /* 0x0003e2000c101d06 */
[----:B------:R-:W-:-:S03]  /*2bb0*/  SEL R59, R59, RZ, P5 ;  /* 0x000000ff3b3b7207 */ /* 0x000fc60002800000 */
[----:B------:R1:W-:Y:S04]  /*2bc0*/  STG.E.128 desc[UR6][R102.64], R52 ;  /* 0x0000003466007986 */ /* 0x0003e8000c101d06 */
[----:B------:R1:W-:Y:S04]  /*2bd0*/  STG.E.128 desc[UR6][R74.64], R60 ;  /* 0x0000003c4a007986 */ /* 0x0003e8000c101d06 */
[----:B------:R1:W-:Y:S01]  /*2be0*/  STG.E.128 desc[UR6][R78.64], R56 ;  /* 0x000000384e007986 */ /* 0x0003e2000c101d06 */
[----:B------:R-:W-:Y:S05]  /*2bf0*/  BRA `(.L_x_9350) ;  /* 0x0000000c00fc7947 */ /* 0x000fea0003800000 */
.L_x_9348:
        /* <DEDUP_REMOVED lines=13> */
[C---:B0-----:R-:W-:Y:S01]  /*2cd0*/  FMUL.FTZ R49, R101.reuse, R120 ;  /* 0x0000007865317220 */ /* 0x041fe20000410000 */
[----:B------:R-:W-:Y:S01]  /*2ce0*/  FMUL.FTZ R51, R101, R122 ;  /* 0x0000007a65337220 */ /* 0x000fe20000410000 */
[-C--:B------:R-:W-:Y:S01]  /*2cf0*/  FMUL.FTZ R45, R45, R100.reuse ;  /* 0x000000642d2d7220 */ /* 0x080fe20000410000 */
[-C--:B------:R-:W-:Y:S01]  /*2d00*/  FMUL.FTZ R47, R47, R100.reuse ;  /* 0x000000642f2f7220 */ /* 0x080fe20000410000 */
[-C--:B------:R-:W-:Y:S01]  /*2d10*/  FMUL.FTZ R49, R49, R100.reuse ;  /* 0x0000006431317220 */ /* 0x080fe20000410000 */
[----:B------:R-:W-:Y:S01]  /*2d20*/  FMUL.FTZ R51, R51, R100 ;  /* 0x0000006433337220 */ /* 0x000fe20000410000 */
[----:B------:R-:W-:Y:S01]  /*2d30*/  FMUL.FTZ R45, R45, UR4 ;  /* 0x000000042d2d7c20 */ /* 0x000fe20008410000 */
[C---:B------:R-:W-:Y:S01]  /*2d40*/  LOP3.LUT P2, RZ, R112.reuse, 0xff, RZ, 0xc0, !PT ;  /* 0x000000ff70ff7812 */ /* 0x040fe2000784c0ff */
[----:B------:R-:W-:Y:S01]  /*2d50*/  FMUL.FTZ R47, R47, UR4 ;  /* 0x000000042f2f7c20 */ /* 0x000fe20008410000 */
[C---:B------:R-:W-:Y:S01]  /*2d60*/  LOP3.LUT P3, RZ, R112.reuse, 0xff00, RZ, 0xc0, !PT ;  /* 0x0000ff0070ff7812 */ /* 0x040fe2000786c0ff */
[----:B------:R-:W-:Y:S01]  /*2d70*/  FMUL.FTZ R49, R49, UR4 ;  /* 0x0000000431317c20 */ /* 0x000fe20008410000 */
[----:B------:R-:W-:Y:S01]  /*2d80*/  FMUL.FTZ R51, R51, UR4 ;  /* 0x0000000433337c20 */ /* 0x000fe20008410000 */
[----:B------:R-:W-:-:S02]  /*2d90*/  LOP3.LUT P4, RZ, R112, 0xff0000, RZ, 0xc0, !PT ;  /* 0x00ff000070ff7812 */ /* 0x000fc4000788c0ff */
[----:B------:R-:W-:Y:S02]  /*2da0*/  ISETP.GE.U32.AND P5, PT, R112, 0x1000000, PT ;  /* 0x010000007000780c */ /* 0x000fe40003fa6070 */
[----:B------:R-:W-:Y:S02]  /*2db0*/  SEL R44, R45, RZ, P2 ;  /* 0x000000ff2d2c7207 */ /* 0x000fe40001000000 */
[----:B------:R-:W-:Y:S02]  /*2dc0*/  SEL R45, R47, RZ, P3 ;  /* 0x000000ff2f2d7207 */ /* 0x000fe40001800000 */
[----:B------:R-:W-:Y:S02]  /*2dd0*/  SEL R46, R49, RZ, P4 ;  /* 0x000000ff312e7207 */ /* 0x000fe40002000000 */
[----:B------:R-:W-:Y:S01]  /*2de0*/  SEL R47, R51, RZ, P5 ;  /* 0x000000ff332f7207 */ /* 0x000fe20002800000 */
[----:B------:R-:W-:Y:S06]  /*2df0*/  BRA `(.L_x_9352) ;  /* 0x0000000000707947 */ /* 0x000fec0003800000 */
.L_x_9351:
        /* <DEDUP_REMOVED lines=21> */
[C---:B------:R-:W-:Y:S02]  /*2f50*/  LOP3.LUT P3, RZ, R112.reuse, 0xff00, RZ, 0xc0, !PT ;  /* 0x0000ff0070ff7812 */ /* 0x040fe4000786c0ff */
[C---:B------:R-:W-:Y:S02]  /*2f60*/  LOP3.LUT P4, RZ, R112.reuse, 0xff0000, RZ, 0xc0, !PT ;  /* 0x00ff000070ff7812 */ /* 0x040fe4000788c0ff */
[----:B------:R-:W-:Y:S02]  /*2f70*/  ISETP.GE.U32.AND P5, PT, R112, 0x1000000, PT ;  /* 0x010000007000780c */ /* 0x000fe40003fa6070 */
[----:B------:R-:W-:Y:S02]  /*2f80*/  SEL R44, R44, RZ, P2 ;  /* 0x000000ff2c2c7207 */ /* 0x000fe40001000000 */
[----:B------:R-:W-:Y:S02]  /*2f90*/  SEL R45, R45, RZ, P3 ;  /* 0x000000ff2d2d7207 */ /* 0x000fe40001800000 */
[----:B------:R-:W-:-:S02]  /*2fa0*/  SEL R46, R46, RZ, P4 ;  /* 0x000000ff2e2e7207 */ /* 0x000fc40002000000 */
[----:B------:R-:W-:-:S07]  /*2fb0*/  SEL R47, R47, RZ, P5 ;  /* 0x000000ff2f2f7207 */ /* 0x000fce0002800000 */
.L_x_9352:
[----:B0-----:R-:W0:Y:S08]  /*2fc0*/  @P1 LDC.64 R50, c[0x0][0x478] ;  /* 0x00011e00ff321b82 */ /* 0x001e300000000a00 */
[----:B------:R-:W1:Y:S01]  /*2fd0*/  LDC.64 R48, c[0x0][0x468] ;  /* 0x00011a00ff307b82 */ /* 0x000e620000000a00 */
[----:B0-----:R-:W-:-:S05]  /*2fe0*/  @P1 IMAD.WIDE.U32 R50, R106, 0x10, R50 ;  /* 0x000000106a321825 */ /* 0x001fca00078e0032 */
[----:B------:R0:W-:Y:S01]  /*2ff0*/  @P1 STG.E.128 desc[UR6][R50.64], R60 ;  /* 0x0000003c32001986 */ /* 0x0001e2000c101d06 */
[----:B-1----:R-:W-:-:S05]  /*3000*/  IMAD.WIDE.U32 R106, R106, 0x10, R48 ;  /* 0x000000106a6a7825 */ /* 0x002fca00078e0030 */
[----:B------:R0:W-:Y:S01]  /*3010*/  STG.E.128 desc[UR6][R106.64], R44 ;  /* 0x0000002c6a007986 */ /* 0x0001e2000c101d06 */
        /* <DEDUP_REMOVED lines=28> */
[----:B------:R-:W-:Y:S01]  /*31e0*/  SEL R47, R47, RZ, P5 ;  /* 0x000000ff2f2f7207 */ /* 0x000fe20002800000 */
[----:B------:R-:W-:Y:S06]  /*31f0*/  BRA `(.L_x_9354) ;  /* 0x0000000000707947 */ /* 0x000fec0003800000 */
.L_x_9353:
        /* <DEDUP_REMOVED lines=27> */
[----:B------:R-:W-:-:S07]  /*33b0*/  SEL R47, R53, RZ, P5 ;  /* 0x000000ff352f7207 */ /* 0x000fce0002800000 */
.L_x_9354:
[----:B------:R-:W0:Y:S01]  /*33c0*/  @P1 LDC.64 R50, c[0x0][0x478] ;  /* 0x00011e00ff321b82 */ /* 0x000e220000000a00 */
[----:B------:R-:W-:-:S04]  /*33d0*/  IMAD.WIDE.U32 R52, R105, 0x10, R48 ;  /* 0x0000001069347825 */ /* 0x000fc800078e0030 */
[----:B0-----:R-:W-:-:S05]  /*33e0*/  @P1 IMAD.WIDE.U32 R50, R105, 0x10, R50 ;  /* 0x0000001069321825 */ /* 0x001fca00078e0032 */
[----:B------:R0:W-:Y:S04]  /*33f0*/  @P1 STG.E.128 desc[UR6][R50.64], R60 ;  /* 0x0000003c32001986 */ /* 0x0001e8000c101d06 */
        /* <DEDUP_REMOVED lines=31> */
.L_x_9355:
        /* <DEDUP_REMOVED lines=28> */
.L_x_9356:
[----:B------:R-:W0:Y:S01]  /*37b0*/  @P1 LDC.64 R50, c[0x0][0x478] ;  /* 0x00011e00ff321b82 */ /* 0x000e220000000a00 */
[----:B------:R-:W-:-:S04]  /*37c0*/  IMAD.WIDE.U32 R52, R102, 0x10, R48 ;  /* 0x0000001066347825 */ /* 0x000fc800078e0030 */
[----:B0-----:R-:W-:-:S05]  /*37d0*/  @P1 IMAD.WIDE.U32 R50, R102, 0x10, R50 ;  /* 0x0000001066321825 */ /* 0x001fca00078e0032 */
[----:B------:R0:W-:Y:S04]  /*37e0*/  @P1 STG.E.128 desc[UR6][R50.64], R60 ;  /* 0x0000003c32001986 */ /* 0x0001e8000c101d06 */
[----:B------:R0:W-:Y:S01]  /*37f0*/  STG.E.128 desc[UR6][R52.64], R44 ;  /* 0x0000002c34007986 */ /* 0x0001e2000c101d06 */
        /* <DEDUP_REMOVED lines=30> */
.L_x_9357:
        /* <DEDUP_REMOVED lines=19> */
[----:B------:R-:W-:Y:S01]  /*3b10*/  LOP3.LUT P3, RZ, R103, 0xff00, RZ, 0xc0, !PT ;  /* 0x0000ff0067ff7812 */ /* 0x000fe2000786c0ff */
        /* <DEDUP_REMOVED lines=8> */
.L_x_9358:
[----:B------:R-:W0:Y:S01]  /*3ba0*/  @P1 LDC.64 R50, c[0x0][0x478] ;  /* 0x00011e00ff321b82 */ /* 0x000e220000000a00 */
[----:B------:R-:W-:-:S04]  /*3bb0*/  IMAD.WIDE.U32 R48, R99, 0x10, R48 ;  /* 0x0000001063307825 */ /* 0x000fc800078e0030 */
[----:B0-----:R-:W-:-:S05]  /*3bc0*/  @P1 IMAD.WIDE.U32 R50, R99, 0x10, R50 ;  /* 0x0000001063321825 */ /* 0x001fca00078e0032 */
[----:B------:R0:W-:Y:S04]  /*3bd0*/  @P1 STG.E.128 desc[UR6][R50.64], R60 ;  /* 0x0000003c32001986 */ /* 0x0001e8000c101d06 */
[----:B------:R0:W-:Y:S02]  /*3be0*/  STG.E.128 desc[UR6][R48.64], R44 ;  /* 0x0000002c30007986 */ /* 0x0001e4000c101d06 */
.L_x_9350:
[----:B012---:R-:W0:Y:S02]  /*3bf0*/  LDC.64 R44, c[0x0][0x380] ;  /* 0x0000e000ff2c7b82 */ /* 0x007e240000000a00 */
[----:B0-----:R-:W-:-:S04]  /*3c00*/  LEA R95, R44, R95, 0x2 ;  /* 0x0000005f2c5f7211 */ /* 0x001fc800078e10ff */
[----:B------:R-:W-:-:S13]  /*3c10*/  ISETP.GE.AND P1, PT, R95, R45, PT ;  /* 0x0000002d5f00720c */ /* 0x000fda0003f26270 */
[----:B------:R-:W-:Y:S05]  /*3c20*/  @!P1 BRA `(.L_x_9359) ;  /* 0xffffffc8001c9947 */ /* 0x000fea000383ffff */
[----:B------:R-:W-:Y:S05]  /*3c30*/  BSYNC B1 ;  /* 0x0000000000017941 */ /* 0x000fea0003800000 */
.L_x_9344:
        /* <DEDUP_REMOVED lines=31> */
.L_x_9343:
[----:B------:R-:W-:Y:S05]  /*3e30*/  BSYNC B0 ;  /* 0x0000000000007941 */ /* 0x000fea0003800000 */
.L_x_9342:
        /* <DEDUP_REMOVED lines=46> */
[----:B--2---:R-:W-:-:S03]  /*4120*/  FADD.FTZ R21, R2, R21 ;  /* 0x0000001502157221 */ /* 0x004fc60000010000 */
[----:B------:R-:W-:Y:S01]  /*4130*/  STS.128 [R0+0x200], R28 ;  /* 0x0002001c00007388 */ /* 0x000fe20000000c00 */
        /* <DEDUP_REMOVED lines=13> */
[----:B------:R-:W-:Y:S02]  /*4210*/  IADD3.X R13, PT, PT, RZ, RZ, RZ, P0, !PT ;  /* 0x000000ffff0d7210 */ /* 0x000fe400007fe4ff */
        /* <DEDUP_REMOVED lines=22> */
[C---:B------:R-:W-:Y:S01]  /*4380*/  IADD3 R2, P0, PT, R3.reuse, UR22, RZ ;  /* 0x0000001603027c10 */ /* 0x040fe2000ff1e0ff */
        /* <DEDUP_REMOVED lines=20> */
.L_x_9347:
        /* <DEDUP_REMOVED lines=8> */
.L_x_9361:
[----:B------:R-:W-:Y:S05]  /*4550*/  BSYNC B2 ;  /* 0x0000000000027941 */ /* 0x000fea0003800000 */
.L_x_9360:
        /* <DEDUP_REMOVED lines=8> */
.L_x_9362:
[----:B------:R-:W-:Y:S01]  /*45e0*/  FADD.FTZ R44, R44, R127 ;  /* 0x0000007f2c2c7221 */ /* 0x000fe20000010000 */
[----:B------:R-:W-:-:S04]  /*45f0*/  HFMA2 R54, -RZ, RZ, 0, 1.1920928955078125e-07 ;  /* 0x00000002ff367431 */ /* 0x000fc800000001ff */
[----:B------:R-:W-:Y:S02]  /*4600*/  MOV R55, R44 ;  /* 0x0000002c00377202 */ /* 0x000fe40000000f00 */
[----:B------:R-:W-:-:S07]  /*4610*/  MOV R46, R53 ;  /* 0x00000035002e7202 */ /* 0x000fce0000000f00 */
[----:B------:R-:W-:Y:S05]  /*4620*/  WARPSYNC.COLLECTIVE R52, `(.L_x_9363) ;  /* 0x0000000034087348 */ /* 0x000fea0003c00000 */
[----:B------:R0:W1:Y:S02]  /*4630*/  SHFL.BFLY P3, R53, R55, R54, R57 ;  /* 0x0c00003637357389 */ /* 0x0000640000060039 */
[----:B01----:R-:W-:Y:S05]  /*4640*/  ENDCOLLECTIVE ;  /* 0x000000000000791b */ /* 0x003fea0003800000 */
.L_x_9363:
[----:B------:R-:W-:-:S05]  /*4650*/  FADD.FTZ R46, R46, R125 ;  /* 0x0000007d2e2e7221 */ /* 0x000fca0000010000 */
[----:B------:R-:W-:Y:S02]  /*4660*/  MOV R55, R46 ;  /* 0x0000002e00377202 */ /* 0x000fe40000000f00 */
[----:B------:R-:W-:-:S07]  /*4670*/  MOV R45, R53 ;  /* 0x00000035002d7202 */ /* 0x000fce0000000f00 */
[----:B------:R-:W-:Y:S05]  /*4680*/  WARPSYNC.COLLECTIVE R52, `(.L_x_9364) ;  /* 0x0000000034087348 */ /* 0x000fea0003c00000 */
[----:B------:R0:W1:Y:S02]  /*4690*/  SHFL.BFLY P3, R53, R55, R54, R57 ;  /* 0x0c00003637357389 */ /* 0x0000640000060039 */
[----:B01----:R-:W-:Y:S05]  /*46a0*/  ENDCOLLECTIVE ;  /* 0x000000000000791b */ /* 0x003fea0003800000 */
.L_x_9364:
[----:B------:R-:W-:Y:S01]  /*46b0*/  FADD.FTZ R45, R44, R45 ;  /* 0x0000002d2c2d7221 */ /* 0x000fe20000010000 */
[----:B------:R-:W-:-:S04]  /*46c0*/  HFMA2 R54, -RZ, RZ, 0, 2.384185791015625e-07 ;  /* 0x00000004ff367431 */ /* 0x000fc800000001ff */
[----:B------:R-:W-:Y:S02]  /*46d0*/  MOV R55, R45 ;  /* 0x0000002d00377202 */ /* 0x000fe40000000f00 */
[----:B------:R-:W-:-:S07]  /*46e0*/  MOV R47, R53 ;  /* 0x00000035002f7202 */ /* 0x000fce0000000f00 */
[----:B------:R-:W-:Y:S05]  /*46f0*/  WARPSYNC.COLLECTIVE R52, `(.L_x_9365) ;  /* 0x0000000034087348 */ /* 0x000fea0003c00000 */
[----:B------:R0:W1:Y:S02]  /*4700*/  SHFL.BFLY P3, R53, R55, R54, R57 ;  /* 0x0c00003637357389 */ /* 0x0000640000060039 */
[----:B01----:R-:W-:Y:S05]  /*4710*/  ENDCOLLECTIVE ;  /* 0x000000000000791b */ /* 0x003fea0003800000 */
.L_x_9365:
[----:B------:R-:W-:-:S05]  /*4720*/  FADD.FTZ R47, R46, R47 ;  /* 0x0000002f2e2f7221 */ /* 0x000fca0000010000 */
[----:B------:R-:W-:Y:S02]  /*4730*/  MOV R55, R47 ;  /* 0x0000002f00377202 */ /* 0x000fe40000000f00 */
[----:B------:R-:W-:-:S07]  /*4740*/  MOV R48, R53 ;  /* 0x0000003500307202 */ /* 0x000fce0000000f00 */
[----:B------:R-:W-:Y:S05]  /*4750*/  WARPSYNC.COLLECTIVE R52, `(.L_x_9366) ;  /* 0x0000000034087348 */ /* 0x000fea0003c00000 */
[----:B------:R0:W1:Y:S02]  /*4760*/  SHFL.BFLY P3, R53, R55, R54, R57 ;  /* 0x0c00003637357389 */ /* 0x0000640000060039 */
[----:B01----:R-:W-:Y:S05]  /*4770*/  ENDCOLLECTIVE ;  /* 0x000000000000791b */ /* 0x003fea0003800000 */
.L_x_9366:
[----:B------:R-:W-:Y:S01]  /*4780*/  FADD.FTZ R48, R45, R48 ;  /* 0x000000302d307221 */ /* 0x000fe20000010000 */
[----:B------:R-:W-:-:S04]  /*4790*/  HFMA2 R54, -RZ, RZ, 0, 4.76837158203125e-07 ;  /* 0x00000008ff367431 */ /* 0x000fc800000001ff */
[----:B------:R-:W-:Y:S02]  /*47a0*/  MOV R55, R48 ;  /* 0x0000003000377202 */ /* 0x000fe40000000f00 */
[----:B------:R-:W-:-:S07]  /*47b0*/  MOV R50, R53 ;  /* 0x0000003500327202 */ /* 0x000fce0000000f00 */
[----:B------:R-:W-:Y:S05]  /*47c0*/  WARPSYNC.COLLECTIVE R52, `(.L_x_9367) ;  /* 0x0000000034087348 */ /* 0x000fea0003c00000 */
[----:B------:R0:W1:Y:S02]  /*47d0*/  SHFL.BFLY P3, R53, R55, R54, R57 ;  /* 0x0c00003637357389 */ /* 0x0000640000060039 */
[----:B01----:R-:W-:Y:S05]  /*47e0*/  ENDCOLLECTIVE ;  /* 0x000000000000791b */ /* 0x003fea0003800000 */
.L_x_9367:
[----:B------:R-:W-:-:S05]  /*47f0*/  FADD.FTZ R50, R47, R50 ;  /* 0x000000322f327221 */ /* 0x000fca0000010000 */
[----:B------:R-:W-:Y:S02]  /*4800*/  MOV R55, R50 ;  /* 0x0000003200377202 */ /* 0x000fe40000000f00 */
[----:B------:R-:W-:-:S07]  /*4810*/  MOV R49, R53 ;  /* 0x0000003500317202 */ /* 0x000fce0000000f00 */
[----:B------:R-:W-:Y:S05]  /*4820*/  WARPSYNC.COLLECTIVE R52, `(.L_x_9368) ;  /* 0x0000000034087348 */ /* 0x000fea0003c00000 */
[----:B------:R0:W1:Y:S02]  /*4830*/  SHFL.BFLY P3, R53, R55, R54, R57 ;  /* 0x0c00003637357389 */ /* 0x0000640000060039 */
[----:B01----:R-:W-:Y:S05]  /*4840*/  ENDCOLLECTIVE ;  /* 0x000000000000791b */ /* 0x003fea0003800000 */
.L_x_9368:
[----:B------:R-:W-:Y:S01]  /*4850*/  FADD.FTZ R49, R48, R49 ;  /* 0x0000003130317221 */ /* 0x000fe20000010000 */
[----:B------:R-:W-:-:S04]  /*4860*/  HFMA2 R54, -RZ, RZ, 0, 9.5367431640625e-07 ;  /* 0x00000010ff367431 */ /* 0x000fc800000001ff */
[----:B------:R-:W-:Y:S02]  /*4870*/  MOV R55, R49 ;  /* 0x0000003100377202 */ /* 0x000fe40000000f00 */
[----:B------:R-:W-:-:S07]  /*4880*/  MOV R51, R53 ;  /* 0x0000003500337202 */ /* 0x000fce0000000f00 */
[----:B------:R-:W-:Y:S05]  /*4890*/  WARPSYNC.COLLECTIVE R52, `(.L_x_9369) ;  /* 0x0000000034087348 */ /* 0x000fea0003c00000 */
[----:B------:R0:W1:Y:S02]  /*48a0*/  SHFL.BFLY P3, R53, R55, R54, R57 ;  /* 0x0c00003637357389 */ /* 0x0000640000060039 */
[----:B01----:R-:W-:Y:S05]  /*48b0*/  ENDCOLLECTIVE ;  /* 0x000000000000791b */ /* 0x003fea0003800000 */
.L_x_9369:
[----:B------:R-:W-:-:S05]  /*48c0*/  FADD.FTZ R51, R50, R51 ;  /* 0x0000003332337221 */ /* 0x000fca0000010000 */
[----:B------:R-:W-:Y:S02]  /*48d0*/  MOV R55, R51 ;  /* 0x0000003300377202 */ /* 0x000fe40000000f00 */
[----:B------:R-:W-:-:S07]  /*48e0*/  MOV R44, R53 ;  /* 0x00000035002c7202 */ /* 0x000fce0000000f00 */
[----:B------:R-:W-:Y:S05]  /*48f0*/  WARPSYNC.COLLECTIVE R52, `(.L_x_9370) ;  /* 0x0000000034087348 */ /* 0x000fea0003c00000 */
[----:B------:R0:W1:Y:S02]  /*4900*/  SHFL.BFLY P3, R53, R55, R54, R57 ;  /* 0x0c00003637357389 */ /* 0x0000640000060039 */
[----:B01----:R-:W-:Y:S05]  /*4910*/  ENDCOLLECTIVE ;  /* 0x000000000000791b */ /* 0x003fea0003800000 */
.L_x_9370:
[----:B------:R-:W-:Y:S01]  /*4920*/  MOV R46, R53 ;  /* 0x00000035002e7202 */ /* 0x000fe20000000f00 */
[----:B------:R-:W-:Y:S06]  /*4930*/  BRA `(.L_x_9371) ;  /* 0xffffffd000987947 */ /* 0x000fec000383ffff */
.L_x_9372:
        /* <DEDUP_REMOVED lines=12> */
.L_x_11317:


//--------------------- .text._ZN10layer_norm22ln_bwd_finalize_kernelINS_22Kernel_traits_finalizeILj512E6__halfffffjLb0ELj1024ELj4ENS_18Kernel_traits_baseILj512ES2_ffffjLj1024EEEEELb0ELb0EEEvNS_9BwdParamsE --------------------------
	.section	.text._ZN10layer_norm22ln_bwd_finalize_kernelINS_22Kernel_traits_finalizeILj512E6__halfffffjLb0ELj1024ELj4ENS_18Kernel_traits_baseILj512ES2_ffffjLj1024EEEEELb0ELb0EEEvNS_9BwdParamsE,"ax",@progbits
	.align	128
        .global         _ZN10layer_norm22ln_bwd_finalize_kernelINS_22Kernel_traits_finalizeILj512E6__halfffffjLb0ELj1024ELj4ENS_18Kernel_traits_baseILj512ES2_ffffjLj1024EEEEELb0ELb0EEEvNS_9BwdParamsE
        .type           _ZN10layer_norm22ln_bwd_finalize_kernelINS_22Kernel_traits_finalizeILj512E6__halfffffjLb0ELj1024ELj4ENS_18Kernel_traits_baseILj512ES2_ffffjLj1024EEEEELb0ELb0EEEvNS_9BwdParamsE,@function
        .size           _ZN10layer_norm22ln_bwd_finalize_kernelINS_22Kernel_traits_finalizeILj512E6__halfffffjLb0ELj1024ELj4ENS_18Kernel_traits_baseILj512ES2_ffffjLj1024EEEEELb0ELb0EEEvNS_9BwdParamsE,(.L_x_11318 - _ZN10layer_norm22ln_bwd_finalize_kernelINS_22Kernel_traits_finalizeILj512E6__halfffffjLb0ELj1024ELj4ENS_18Kernel_traits_baseILj512ES2_ffffjLj1024EEEEELb0ELb0EEEvNS_9BwdParamsE)
        .other          _ZN10layer_norm22ln_bwd_finalize_kernelINS_22Kernel_traits_finalizeILj512E6__halfffffjLb0ELj1024ELj4ENS_18Kernel_traits_baseILj512ES2_ffffjLj1024EEEEELb0ELb0EEEvNS_9BwdParamsE,@"STO_CUDA_ENTRY STV_DEFAULT"
_ZN10layer_norm22ln_bwd_finalize_kernelINS_22Kernel_traits_finalizeILj512E6__halfffffjLb0ELj1024ELj4ENS_18Kernel_traits_baseILj512ES2_ffffjLj1024EEEEELb0ELb0EEEvNS_9BwdParamsE:
.text._ZN10layer_norm22ln_bwd_finalize_kernelINS_22Kernel_traits_finalizeILj512E6__halfffffjLb0ELj1024ELj4ENS_18Kernel_traits_baseILj512ES2_ffffjLj1024EEEEELb0ELb0EEEvNS_9BwdParamsE:
        /* <DEDUP_REMOVED lines=78> */
.L_x_9377:
        /* <DEDUP_REMOVED lines=118> */
.L_x_9376:
[----:B------:R-:W-:Y:S05]  /*0c40*/  BSYNC.RECONVERGENT B1 ;  /* 0x0000000000017941 */ /* 0x000fea0003800200 */
.L_x_9375:
        /* <DEDUP_REMOVED lines=68> */
.L_x_9379:
[----:B------:R-:W-:Y:S05]  /*1090*/  BSYNC.RECONVERGENT B1 ;  /* 0x0000000000017941 */ /* 0x000fea0003800200 */
.L_x_9378:
        /* <DEDUP_REMOVED lines=37> */
.L_x_9381:
[----:B------:R-:W-:Y:S05]  /*12f0*/  BSYNC.RECONVERGENT B1 ;  /* 0x0000000000017941 */ /* 0x000fea0003800200 */
.L_x_9380:
[----:B------:R-:W-:Y:S05]  /*1300*/  @!P1 BRA `(.L_x_9374) ;  /* 0x00000000003c9947 */ /* 0x000fea0003800000 */
[----:B------:R-:W0:Y:S01]  /*1310*/  LDC.64 R8, c[0x0][0x440] ;  /* 0x00011000ff087b82 */ /* 0x000e220000000a00 */
[----:B------:R-:W-:Y:S01]  /*1320*/  IMAD R2, R2, R54, R7 ;  /* 0x0000003602027224 */ /* 0x000fe200078e0207 */
[----:B------:R-:W-:-:S04]  /*1330*/  IADD3 R0, PT, PT, -R0, RZ, RZ ;  /* 0x000000ff00007210 */ /* 0x000fc80007ffe1ff */
[----:B------:R-:W-:Y:S02]  /*1340*/  IADD3 R13, PT, PT, R57, R2, RZ ;  /* 0x00000002390d7210 */ /* 0x000fe40007ffe0ff */
[----:B------:R-:W1:Y:S05]  /*1350*/  LDC.64 R10, c[0x0][0x448] ;  /* 0x00011200ff0a7b82 */ /* 0x000e6a0000000a00 */
.L_x_9382:
        /* <DEDUP_REMOVED lines=10> */
.L_x_9374:
[----:B------:R-:W-:Y:S05]  /*1400*/  BSYNC.RECONVERGENT B0 ;  /* 0x0000000000007941 */ /* 0x000fea0003800200 */
.L_x_9373:
        /* <DEDUP_REMOVED lines=62> */
.L_x_9383:
        /* <DEDUP_REMOVED lines=9> */
.L_x_11318:


//--------------------- .text._ZN10layer_norm13ln_bwd_kernelINS_13Kernel_traitsI6__halfffffjLj512ELj1ELj4ELj1ELj16ENS_18Kernel_traits_baseILj512ES2_ffffjLj128EEEEELb1ELb0ELb1ELb0EEEvNS_9BwdParamsE --------------------------
	.section	.text._ZN10layer_norm13ln_bwd_kernelINS_13Kernel_traitsI6__halfffffjLj512ELj1ELj4ELj1ELj16ENS_18Kernel_traits_baseILj512ES2_ffffjLj128EEEEELb1ELb0ELb1ELb0EEEvNS_9BwdParamsE,"ax",@progbits
	.align	128
        .global         _ZN10layer_norm13ln_bwd_kernelINS_13Kernel_traitsI6__halfffffjLj512ELj1ELj4ELj1ELj16ENS_18Kernel_traits_baseILj512ES2_ffffjLj128EEEEELb1ELb0ELb1ELb0EEEvNS_9BwdParamsE
        .type           _ZN10layer_norm13ln_bwd_kernelINS_13Kernel_traitsI6__halfffffjLj512ELj1ELj4ELj1ELj16ENS_18Kernel_traits_baseILj512ES2_ffffjLj128EEEEELb1ELb0ELb1ELb0EEEvNS_9BwdParamsE,@function
        .size           _ZN10layer_norm13ln_bwd_kernelINS_13Kernel_traitsI6__halfffffjLj512ELj1ELj4ELj1ELj16ENS_18Kernel_traits_baseILj512ES2_ffffjLj128EEEEELb1ELb0ELb1ELb0EEEvNS_9BwdParamsE,(.L_x_11319 - _ZN10layer_norm13ln_bwd_kernelINS_13Kernel_traitsI6__halfffffjLj512ELj1ELj4ELj1ELj16ENS_18Kernel_traits_baseILj512ES2_ffffjLj128EEEEELb1ELb0ELb1ELb0EEEvNS_9BwdParamsE)
        .other          _ZN10layer_norm13ln_bwd_kernelINS_13Kernel_traitsI6__halfffffjLj512ELj1ELj4ELj1ELj16ENS_18Kernel_traits_baseILj512ES2_ffffjLj128EEEEELb1ELb0ELb1ELb0EEEvNS_9BwdParamsE,@"STO_CUDA_ENTRY STV_DEFAULT"
_ZN10layer_norm13ln_bwd_kernelINS_13Kernel_traitsI6__halfffffjLj512ELj1ELj4ELj1ELj16ENS_18Kernel_traits_baseILj512ES2_ffffjLj128EEEEELb1ELb0ELb1ELb0EEEvNS_9BwdParamsE:
.text._ZN10layer_norm13ln_bwd_kernelINS_13Kernel_traitsI6__halfffffjLj512ELj1ELj4ELj1ELj16ENS_18Kernel_traits_baseILj512ES2_ffffjLj128EEEEELb1ELb0ELb1ELb0EEEvNS_9BwdParamsE:
        /* <DEDUP_REMOVED lines=26> */
[----:B------:R-:W-:-:S04]  /*01a0*/  @P0 LOP3.LUT R23, R23, 0x20, RZ, 0xfc, !PT ;  /* 0x0000002017170812 */ /* 0x000fc800078efcff */
[----:B------:R2:W5:Y:S01]  /*01b0*/  @P0 LDG.E.64 R6, desc[UR6][R4.64] ;  /* 0x0000000604060981 */ /* 0x000562000c1e1b00 */
        /* <DEDUP_REMOVED lines=9> */
[----:B--2---:R-:W-:Y:S01]  /*0250*/  SHF.R.U32.HI R4, RZ, 0x5, R123 ;  /* 0x00000005ff047819 */ /* 0x004fe2000001167b */
        /* <DEDUP_REMOVED lines=20> */
[----:B0--3--:R-:W-:Y:S06]  /*03a0*/  @P0 BRA `(.L_x_9385) ;  /* 0x0000004c00080947 */ /* 0x009fec0003800000 */
        /* <DEDUP_REMOVED lines=40> */
.L_x_9473:
[----:B------:R-:W0:Y:S08]  /*0630*/  LDC.64 R72, c[0x0][0x3f8] ;  /* 0x0000fe00ff487b82 */ /* 0x000e300000000a00 */
[----:B-1----:R-:W1:Y:S08]  /*0640*/  LDC.64 R98, c[0x0][0x3f0] ;  /* 0x0000fc00ff627b82 */ /* 0x002e700000000a00 */
[----:B------:R-:W2:Y:S01]  /*0650*/  LDC.64 R74, c[0x0][0x3c8] ;  /* 0x0000f200ff4a7b82 */ /* 0x000ea20000000a00 */
[----:B0-----:R-:W-:-:S05]  /*0660*/  IMAD.WIDE R72, R4, 0x4, R72 ;  /* 0x0000000404487825 */ /* 0x001fca00078e0248 */
[----:B------:R2:W3:Y:S01]  /*0670*/  LDG.E R5, desc[UR6][R72.64] ;  /* 0x0000000648057981 */ /* 0x0004e2000c1e1900 */
[----:B-1----:R-:W-:-:S06]  /*0680*/  IMAD.WIDE R98, R4, 0x4, R98 ;  /* 0x0000000404627825 */ /* 0x002fcc00078e0262 */
[----:B-----5:R-:W5:Y:S01]  /*0690*/  LDG.E R98, desc[UR6][R98.64] ;  /* 0x0000000662627981 */ /* 0x020f62000c1e1900 */
[----:B--2---:R-:W-:-:S05]  /*06a0*/  IMAD.WIDE R72, R4, 0x4, R74 ;  /* 0x0000000404487825 */ /* 0x004fca00078e024a */
[----:B------:R0:W5:Y:S02]  /*06b0*/  LDG.E R6, desc[UR6][R72.64] ;  /* 0x0000000648067981 */ /* 0x000164000c1e1900 */
[----:B0-----:R-:W0:Y:S01]  /*06c0*/  LDC.64 R72, c[0x0][0x3c0] ;  /* 0x0000f000ff487b82 */ /* 0x001e220000000a00 */
[----:B------:R-:W-:Y:S01]  /*06d0*/  BSSY.RECONVERGENT B1, `(.L_x_9386) ;  /* 0x000013a000017945 */ /* 0x000fe20003800200 */
[----:B---3--:R-:W-:-:S13]  /*06e0*/  ISETP.GE.AND P1, PT, R5, 0x1, PT ;  /* 0x000000010500780c */ /* 0x008fda0003f26270 */
[----:B0-----:R-:W-:Y:S05]  /*06f0*/  @!P1 BRA `(.L_x_9387) ;  /* 0x0000000c00a89947 */ /* 0x001fea0003800000 */
        /* <DEDUP_REMOVED lines=13> */
[C---:B------:R-:W-:Y:S02]  /*07d0*/  ISETP.GE.U32.AND P3, PT, R3.reuse, 0x40, PT ;  /* 0x000000400300780c */ /* 0x040fe40003f66070 */
[----:B------:R-:W-:Y:S02]  /*07e0*/  @P2 IADD3 R77, PT, PT, R98, -0x1, RZ ;  /* 0xffffffff624d2810 */ /* 0x000fe40007ffe0ff */
[----:B------:R-:W-:Y:S02]  /*07f0*/  SHF.R.S32.HI R75, RZ, 0x1f, R114 ;  /* 0x0000001fff4b7819 */ /* 0x000fe40000011472 */
[----:B------:R-:W-:Y:S01]  /*0800*/  ISETP.GE.U32.AND P4, PT, R3, 0x60, PT ;  /* 0x000000600300780c */ /* 0x000fe20003f86070 */
[----:B------:R-:W-:Y:S01]  /*0810*/  @P2 IMAD R74, R77, R2, RZ ;  /* 0x000000024d4a2224 */ /* 0x000fe200078e02ff */
[----:B------:R-:W-:Y:S02]  /*0820*/  SHF.R.S32.HI R77, RZ, 0x1f, R102 ;  /* 0x0000001fff4d7819 */ /* 0x000fe40000011466 */
[----:B------:R-:W-:-:S02]  /*0830*/  LEA.HI R114, R75, R114, RZ, 0x2 ;  /* 0x000000724b727211 */ /* 0x000fc400078f10ff */
[----:B0-----:R-:W-:Y:S02]  /*0840*/  @P2 SHF.R.S32.HI R73, RZ, 0x1f, R74 ;  /* 0x0000001fff492819 */ /* 0x001fe4000001144a */
[----:B------:R-:W-:Y:S02]  /*0850*/  LEA.HI R102, R77, R102, RZ, 0x2 ;  /* 0x000000664d667211 */ /* 0x000fe400078f10ff */
[----:B------:R-:W-:Y:S02]  /*0860*/  @P2 LEA.HI R74, R73, R74, RZ, 0x2 ;  /* 0x0000004a494a2211 */ /* 0x000fe400078f10ff */
[----:B------:R-:W-:Y:S02]  /*0870*/  ISETP.GE.U32.AND P5, PT, R3, 0x80, PT ;  /* 0x000000800300780c */ /* 0x000fe40003fa6070 */
[----:B------:R-:W-:Y:S02]  /*0880*/  MOV R103, RZ ;  /* 0x000000ff00677202 */ /* 0x000fe40000000f00 */
[----:B-1----:R-:W-:-:S04]  /*0890*/  LOP3.LUT R97, R123, 0x1f, RZ, 0xc0, !PT ;  /* 0x0000001f7b617812 */ /* 0x002fc800078ec0ff */
[-C--:B------:R-:W-:Y:S02]  /*08a0*/  LEA.HI.SX32 R114, R114, R97.reuse, 0x1e ;  /* 0x0000006172727211 */ /* 0x080fe400078ff2ff */
[-C--:B------:R-:W-:Y:S02]  /*08b0*/  @P2 LEA.HI.SX32 R101, R74, R97.reuse, 0x1e ;  /* 0x000000614a652211 */ /* 0x080fe400078ff2ff */
[----:B------:R-:W-:Y:S02]  /*08c0*/  LEA.HI.SX32 R102, R102, R97, 0x1e ;  /* 0x0000006166667211 */ /* 0x000fe400078ff2ff */
[----:B------:R-:W-:Y:S02]  /*08d0*/  MOV R100, R114 ;  /* 0x0000007200647202 */ /* 0x000fe40000000f00 */
[----:B--2---:R-:W-:Y:S01]  /*08e0*/  FSEL R99, R72, RZ, !P0 ;  /* 0x000000ff48637208 */ /* 0x004fe20004000000 */
[----:B------:R-:W-:Y:S06]  /*08f0*/  @!P6 BRA `(.L_x_9389) ;  /* 0x0000000000c4e947 */ /* 0x000fec0003800000 */
[----:B------:R-:W0:Y:S01]  /*0900*/  LDC.64 R72, c[0x0][0x3a8] ;  /* 0x0000ea00ff487b82 */ /* 0x000e220000000a00 */
[----:B------:R-:W-:-:S07]  /*0910*/  ISETP.NE.U32.AND P0, PT, RZ, UR10, PT ;  /* 0x0000000aff007c0c */ /* 0x000fce000bf05070 */
[----:B------:R-:W1:Y:S08]  /*0920*/  LDC.64 R76, c[0x0][0x428] ;  /* 0x00010a00ff4c7b82 */ /* 0x000e700000000a00 */
[----:B------:R-:W2:Y:S01]  /*0930*/  LDC.64 R124, c[0x0][0x3b0] ;  /* 0x0000ec00ff7c7b82 */ /* 0x000ea20000000a00 */
[----:B0-----:R-:W-:-:S06]  /*0940*/  IMAD.WIDE.U32 R72, R100, 0x10, R72 ;  /* 0x0000001064487825 */ /* 0x001fcc00078e0048 */
[----:B------:R-:W3:Y:S01]  /*0950*/  LDG.E.128 R72, desc[UR6][R72.64] ;  /* 0x0000000648487981 */ /* 0x000ee2000c1e1d00 */
[----:B------:R-:W-:Y:S01]  /*0960*/  ISETP.NE.AND.EX P0, PT, RZ, UR11, PT, P0 ;  /* 0x0000000bff007c0c */ /* 0x000fe2000bf05300 */
[----:B-1----:R-:W-:-:S06]  /*0970*/  IMAD.WIDE.U32 R76, R102, 0x10, R76 ;  /* 0x00000010664c7825 */ /* 0x002fcc00078e004c */
[----:B------:R-:W4:Y:S06]  /*0980*/  LDG.E.128 R76, desc[UR6][R76.64] ;  /* 0x000000064c4c7981 */ /* 0x000f2c000c1e1d00 */
[----:B------:R-:W0:Y:S01]  /*0990*/  @P0 LDC.64 R104, c[0x0][0x438] ;  /* 0x00010e00ff680b82 */ /* 0x000e220000000a00 */
[----:B------:R-:W-:Y:S02]  /*09a0*/  HADD2.F32 R112, -RZ, R121.H0_H0 ;  /* 0x20000079ff707230 */ /* 0x000fe40000004100 */
[----:B0-----:R-:W-:-:S05]  /*09b0*/  @P0 IMAD.WIDE.U32 R104, R100, 0x10, R104 ;  /* 0x0000001064680825 */ /* 0x001fca00078e0068 */
[----:B------:R2:W5:Y:S02]  /*09c0*/  @P0 LDG.E.128 R48, desc[UR6][R104.64] ;  /* 0x0000000668300981 */ /* 0x000564000c1e1d00 */
[----:B--2---:R-:W-:-:S05]  /*09d0*/  IMAD.WIDE.U32 R104, R101, 0x4, R124 ;  /* 0x0000000465687825 */ /* 0x004fca00078e007c */
[----:B------:R4:W5:Y:S01]  /*09e0*/  LDG.E R7, desc[UR6][R104.64] ;  /* 0x0000000668077981 */ /* 0x000962000c1e1900 */
[----:B------:R-:W-:Y:S02]  /*09f0*/  IADD3 R101, PT, PT, R101, 0x20, RZ ;  /* 0x0000002065657810 */ /* 0x000fe40007ffe0ff */
[----:B------:R-:W-:Y:S02]  /*0a00*/  IADD3 R102, PT, PT, R102, 0x20, RZ ;  /* 0x0000002066667810 */ /* 0x000fe40007ffe0ff */
[----:B------:R-:W-:Y:S01]  /*0a10*/  IADD3 R100, PT, PT, R100, 0x20, RZ ;  /* 0x0000002064647810 */ /* 0x000fe20007ffe0ff */
[C---:B---3--:R-:W-:Y:S01]  /*0a20*/  FADD.FTZ R13, -R99.reuse, R72 ;  /* 0x00000048630d7221 */ /* 0x048fe20000010100 */
[C---:B------:R-:W-:Y:S01]  /*0a30*/  FADD.FTZ R73, -R99.reuse, R73 ;  /* 0x0000004963497221 */ /* 0x040fe20000010100 */
[--C-:B------:R-:W-:Y:S02]  /*0a40*/  HADD2.F32 R72, -RZ, R122.reuse.H0_H0 ;  /* 0x2000007aff487230 */ /* 0x100fe40000004100 */
[----:B------:R-:W-:Y:S01]  /*0a50*/  FADD.FTZ R75, -R99, R75 ;  /* 0x0000004b634b7221 */ /* 0x000fe20000010100 */
[----:B------:R-:W-:Y:S01]  /*0a60*/  FMUL.FTZ R0, R6, R13 ;  /* 0x0000000d06007220 */ /* 0x000fe20000410000 */
[----:B------:R-:W-:-:S02]  /*0a70*/  HADD2.F32 R13, -RZ, R122.H1_H1 ;  /* 0x3000007aff0d7230 */ /* 0x000fc40000004100 */
[----:B------:R-:W-:Y:S01]  /*0a80*/  FMUL.FTZ R14, R6, R73 ;  /* 0x00000049060e7220 */ /* 0x000fe20000410000 */
[----:B------:R-:W-:Y:S02]  /*0a90*/  HADD2.F32 R73, -RZ, R121.H1_H1 ;  /* 0x30000079ff497230 */ /* 0x000fe40000004100 */
[----:B----4-:R-:W-:Y:S01]  /*0aa0*/  FMUL.FTZ R105, R77, R72 ;  /* 0x000000484d697220 */ /* 0x010fe20000410000 */
[----:B------:R-:W-:Y:S01]  /*0ab0*/  FADD.FTZ R85, -R99, R74 ;  /* 0x0000004a63557221 */ /* 0x000fe20000010100 */
[----:B------:R-:W-:Y:S01]  /*0ac0*/  FMUL.FTZ R13, R76, R13 ;  /* 0x0000000d4c0d7220 */ /* 0x000fe20000410000 */
[----:B------:R-:W-:Y:S01]  /*0ad0*/  FMUL.FTZ R108, R6, R75 ;  /* 0x0000004b066c7220 */ /* 0x000fe20000410000 */
[----:B------:R-:W-:Y:S01]  /*0ae0*/  FMUL.FTZ R94, R78, R73 ;  /* 0x000000494e5e7220 */ /* 0x000fe20000410000 */
[----:B------:R-:W-:Y:S01]  /*0af0*/  FMUL.FTZ R85, R6, R85 ;  /* 0x0000005506557220 */ /* 0x000fe20000410000 */
[----:B------:R-:W-:Y:S01]  /*0b00*/  FADD.FTZ R72, RZ, R13 ;  /* 0x0000000dff487221 */ /* 0x000fe20000010000 */
[----:B------:R-:W-:Y:S01]  /*0b10*/  FFMA.FTZ R73, R0, R13, RZ ;  /* 0x0000000d00497223 */ /* 0x000fe200000100ff */
[----:B------:R-:W-:Y:S01]  /*0b20*/  FMUL.FTZ R112, R79, R112 ;  /* 0x000000704f707220 */ /* 0x000fe20000410000 */
[----:B------:R-:W-:Y:S01]  /*0b30*/  FADD.FTZ R32, R32, R76 ;  /* 0x0000004c20207221 */ /* 0x000fe20000010000 */
        /* <DEDUP_REMOVED lines=12> */
[----:B------:R-:W-:-:S07]  /*0c00*/  FFMA.FTZ R104, R108, R112, R73 ;  /* 0x000000706c687223 */ /* 0x000fce0000010049 */
.L_x_9389:
[----:B------:R-:W-:Y:S05]  /*0c10*/  BSYNC.RECONVERGENT B2 ;  /* 0x0000000000027941 */ /* 0x000fea0003800200 */
.L_x_9388:
[----:B------:R-:W-:Y:S04]  /*0c20*/  BSSY.RECONVERGENT B2, `(.L_x_9390) ;  /* 0x0000033000027945 */ /* 0x000fe80003800200 */
[----:B------:R-:W-:Y:S05]  /*0c30*/  @!P3 BRA `(.L_x_9391) ;  /* 0x0000000000c4b947 */ /* 0x000fea0003800000 */
        /* <DEDUP_REMOVED lines=10> */
[----:B------:R-:W-:Y:S02]  /*0ce0*/  HADD2.F32 R15, -RZ, R120.H1_H1 ;  /* 0x30000078ff0f7230 */ /* 0x000fe40000004100 */
[----:B------:R-:W-:Y:S02]  /*0cf0*/  HADD2.F32 R95, -RZ, R119.H1_H1 ;  /* 0x30000077ff5f7230 */ /* 0x000fe40000004100 */
        /* <DEDUP_REMOVED lines=9> */
[----:B------:R-:W-:Y:S02]  /*0d90*/  HADD2.F32 R72, -RZ, R120.H0_H0 ;  /* 0x20000078ff487230 */ /* 0x000fe40000004100 */
[C---:B------:R-:W-:Y:S01]  /*0da0*/  FADD.FTZ R75, -R99.reuse, R75 ;  /* 0x0000004b634b7221 */ /* 0x040fe20000010100 */
[C---:B------:R-:W-:Y:S01]  /*0db0*/  FMUL.FTZ R80, R6.reuse, R73 ;  /* 0x0000004906507220 */ /* 0x040fe20000410000 */
[----:B------:R-:W-:Y:S01]  /*0dc0*/  FADD.FTZ R73, -R99, R74 ;  /* 0x0000004a63497221 */ /* 0x000fe20000010100 */
[C---:B------:R-:W-:Y:S01]  /*0dd0*/  FMUL.FTZ R11, R6.reuse, R11 ;  /* 0x0000000b060b7220 */ /* 0x040fe20000410000 */
[----:B------:R-:W-:Y:S01]  /*0de0*/  FMUL.FTZ R107, R6, R75 ;  /* 0x0000004b066b7220 */ /* 0x000fe20000410000 */
[----:B----4-:R-:W-:Y:S01]  /*0df0*/  FMUL.FTZ R15, R76, R15 ;  /* 0x0000000f4c0f7220 */ /* 0x010fe20000410000 */
[----:B0-----:R-:W-:Y:S01]  /*0e00*/  FMUL.FTZ R86, R77, R72 ;  /* 0x000000484d567220 */ /* 0x001fe20000410000 */
        /* <DEDUP_REMOVED lines=20> */
.L_x_9391:
[----:B------:R-:W-:Y:S05]  /*0f50*/  BSYNC.RECONVERGENT B2 ;  /* 0x0000000000027941 */ /* 0x000fea0003800200 */
.L_x_9390:
        /* <DEDUP_REMOVED lines=23> */
[C---:B------:R-:W-:Y:S01]  /*10d0*/  FADD.FTZ R75, -R99.reuse, R75 ;  /* 0x0000004b634b7221 */ /* 0x040fe20000010100 */
[C---:B------:R-:W-:Y:S01]  /*10e0*/  FMUL.FTZ R82, R6.reuse, R73 ;  /* 0x0000004906527220 */ /* 0x040fe20000410000 */
[----:B------:R-:W-:Y:S01]  /*10f0*/  FADD.FTZ R73, -R99, R74 ;  /* 0x0000004a63497221 */ /* 0x000fe20000010100 */
[----:B------:R-:W-:Y:S01]  /*1100*/  FMUL.FTZ R12, R6, R81 ;  /* 0x00000051060c7220 */ /* 0x000fe20000410000 */
[----:B------:R-:W-:-:S02]  /*1110*/  HADD2.F32 R81, -RZ, R118.H1_H1 ;  /* 0x30000076ff517230 */ /* 0x000fc40000004100 */
[----:B----4-:R-:W-:Y:S01]  /*1120*/  FMUL.FTZ R88, R77, R72 ;  /* 0x000000484d587220 */ /* 0x010fe20000410000 */
[C---:B------:R-:W-:Y:S01]  /*1130*/  FMUL.FTZ R89, R6.reuse, R73 ;  /* 0x0000004906597220 */ /* 0x040fe20000410000 */
[----:B------:R-:W-:Y:S02]  /*1140*/  HADD2.F32 R73, -RZ, R117.H1_H1 ;  /* 0x30000075ff497230 */ /* 0x000fe40000004100 */
[----:B------:R-:W-:Y:S01]  /*1150*/  FMUL.FTZ R106, R6, R75 ;  /* 0x0000004b066a7220 */ /* 0x000fe20000410000 */
[----:B------:R-:W-:Y:S01]  /*1160*/  FMUL.FTZ R81, R76, R81 ;  /* 0x000000514c517220 */ /* 0x000fe20000410000 */
[----:B------:R-:W-:Y:S01]  /*1170*/  FMUL.FTZ R110, R79, R110 ;  /* 0x0000006e4f6e7220 */ /* 0x000fe20000410000 */
[----:B------:R-:W-:Y:S01]  /*1180*/  FADD.FTZ R40, R40, R76 ;  /* 0x0000004c28287221 */ /* 0x000fe20000010000 */
        /* <DEDUP_REMOVED lines=15> */
[----:B------:R-:W-:-:S07]  /*1280*/  FFMA.FTZ R104, R106, R110, R73 ;  /* 0x0000006e6a687223 */ /* 0x000fce0000010049 */
.L_x_9393:
[----:B------:R-:W-:Y:S05]  /*1290*/  BSYNC.RECONVERGENT B2 ;  /* 0x0000000000027941 */ /* 0x000fea0003800200 */
.L_x_9392:
        /* <DEDUP_REMOVED lines=11> */
[----:B--2---:R-:W-:-:S04]  /*1350*/  IMAD.WIDE.U32 R90, R101, 0x4, R90 ;  /* 0x00000004655a7825 */ /* 0x004fc800078e005a */
[----:B------:R-:W-:Y:S01]  /*1360*/  HADD2.F32 R101, -RZ, R116.H1_H1 ;  /* 0x30000074ff657230 */ /* 0x000fe20000004100 */
[----:B------:R-:W5:Y:S01]  /*1370*/  LDG.E R10, desc[UR6][R90.64] ;  /* 0x000000065a0a7981 */ /* 0x000f62000c1e1900 */
[----:B0-----:R-:W-:-:S05]  /*1380*/  @P0 IMAD.WIDE.U32 R92, R100, 0x10, R92 ;  /* 0x00000010645c0825 */ /* 0x001fca00078e005c */
[----:B------:R0:W5:Y:S02]  /*1390*/  @P0 LDG.E.128 R64, desc[UR6][R92.64] ;  /* 0x000000065c400981 */ /* 0x000164000c1e1d00 */
[--C-:B0-----:R-:W-:Y:S02]  /*13a0*/  HADD2.F32 R93, -RZ, R115.reuse.H1_H1 ;  /* 0x30000073ff5d7230 */ /* 0x101fe40000004100 */
[C---:B---3--:R-:W-:Y:S01]  /*13b0*/  FADD.FTZ R83, -R99.reuse, R72 ;  /* 0x0000004863537221 */ /* 0x048fe20000010100 */
[C---:B------:R-:W-:Y:S01]  /*13c0*/  FADD.FTZ R109, -R99.reuse, R73 ;  /* 0x00000049636d7221 */ /* 0x040fe20000010100 */
[----:B------:R-:W-:Y:S02]  /*13d0*/  HADD2.F32 R72, -RZ, R116.H0_H0 ;  /* 0x20000074ff487230 */ /* 0x000fe40000004100 */
[----:B------:R-:W-:Y:S01]  /*13e0*/  FADD.FTZ R73, -R99, R74 ;  /* 0x0000004a63497221 */ /* 0x000fe20000010100 */
[C---:B------:R-:W-:Y:S01]  /*13f0*/  FMUL.FTZ R83, R6.reuse, R83 ;  /* 0x0000005306537220 */ /* 0x040fe20000410000 */
[----:B------:R-:W-:Y:S01]  /*1400*/  FMUL.FTZ R90, R6, R109 ;  /* 0x0000006d065a7220 */ /* 0x000fe20000410000 */
[----:B----4-:R-:W-:Y:S01]  /*1410*/  FMUL.FTZ R84, R76, R101 ;  /* 0x000000654c547220 */ /* 0x010fe20000410000 */
[----:B------:R-:W-:Y:S01]  /*1420*/  FMUL.FTZ R92, R78, R93 ;  /* 0x0000005d4e5c7220 */ /* 0x000fe20000410000 */
[----:B------:R-:W-:Y:S01]  /*1430*/  FMUL.FTZ R91, R77, R72 ;  /* 0x000000484d5b7220 */ /* 0x000fe20000410000 */
[----:B------:R-:W-:Y:S01]  /*1440*/  FMUL.FTZ R93, R6, R73 ;  /* 0x00000049065d7220 */ /* 0x000fe20000410000 */
[----:B------:R-:W-:Y:S01]  /*1450*/  FADD.FTZ R74, R103, R84 ;  /* 0x00000054674a7221 */ /* 0x000fe20000010000 */
[----:B------:R-:W-:Y:S01]  /*1460*/  FFMA.FTZ R73, R83, R84, R104 ;  /* 0x0000005453497223 */ /* 0x000fe20000010068 */
[----:B------:R-:W-:Y:S01]  /*1470*/  FADD.FTZ R45, R45, R77 ;  /* 0x0000004d2d2d7221 */ /* 0x000fe20000010000 */
[----:B------:R-:W-:Y:S01]  /*1480*/  FFMA.FTZ R29, R77, R90, R29 ;  /* 0x0000005a4d1d7223 */ /* 0x000fe2000001001d */
[----:B------:R-:W-:-:S02]  /*1490*/  HADD2.F32 R72, -RZ, R115.H0_H0 ;  /* 0x20000073ff487230 */ /* 0x000fc40000004100 */
[----:B------:R-:W-:Y:S01]  /*14a0*/  FADD.FTZ R77, R74, R91 ;  /* 0x0000005b4a4d7221 */ /* 0x000fe20000010000 */
[----:B------:R-:W-:Y:S01]  /*14b0*/  FADD.FTZ R75, -R99, R75 ;  /* 0x0000004b634b7221 */ /* 0x000fe20000010100 */
[----:B------:R-:W-:Y:S01]  /*14c0*/  FFMA.FTZ R74, R90, R91, R73 ;  /* 0x0000005b5a4a7223 */ /* 0x000fe20000010049 */
[----:B------:R-:W-:Y:S02]  /*14d0*/  FMUL.FTZ R113, R79, R72 ;  /* 0x000000484f717220 */ /* 0x000fe40000410000 */
        /* <DEDUP_REMOVED lines=12> */
.L_x_9387:
        /* <DEDUP_REMOVED lines=18> */
[C---:B------:R-:W-:Y:S02]  /*16c0*/  ISETP.GE.U32.AND P6, PT, R3.reuse, 0x20, PT ;  /* 0x000000200300780c */ /* 0x040fe40003fc6070 */
[C---:B------:R-:W-:Y:S02]  /*16d0*/  ISETP.GE.U32.AND P3, PT, R3.reuse, 0x40, PT ;  /* 0x000000400300780c */ /* 0x040fe40003f66070 */
[----:B------:R-:W-:-:S09]  /*16e0*/  ISETP.GE.U32.AND P4, PT, R3, 0x60, PT ;  /* 0x000000600300780c */ /* 0x000fd20003f86070 */
[----:B------:R-:W0:Y:S08]  /*16f0*/  @P6 LDC.64 R72, c[0x0][0x3b0] ;  /* 0x0000ec00ff486b82 */ /* 0x000e300000000a00 */
[----:B------:R-:W1:Y:S08]  /*1700*/  @P3 LDC.64 R74, c[0x0][0x3b0] ;  /* 0x0000ec00ff4a3b82 */ /* 0x000e700000000a00 */
[----:B------:R-:W2:Y:S01]  /*1710*/  @P4 LDC.64 R76, c[0x0][0x3b0] ;  /* 0x0000ec00ff4c4b82 */ /* 0x000ea20000000a00 */
[C---:B0-----:R-:W-:Y:S01]  /*1720*/  @P6 IMAD.WIDE.U32 R72, R99.reuse, 0x4, R72 ;  /* 0x0000000463486825 */ /* 0x041fe200078e0048 */
[----:B------:R-:W-:-:S04]  /*1730*/  @P6 IADD3 R99, PT, PT, R99, 0x20, RZ ;  /* 0x0000002063636810 */ /* 0x000fc80007ffe0ff */
[----:B------:R2:W5:Y:S01]  /*1740*/  @P6 LDG.E R7, desc[UR6][R72.64] ;  /* 0x0000000648076981 */ /* 0x000562000c1e1900 */
[C---:B-1----:R-:W-:Y:S01]  /*1750*/  @P3 IMAD.WIDE.U32 R74, R99.reuse, 0x4, R74 ;  /* 0x00000004634a3825 */ /* 0x042fe200078e004a */
[----:B------:R-:W-:-:S04]  /*1760*/  @P3 IADD3 R99, PT, PT, R99, 0x20, RZ ;  /* 0x0000002063633810 */ /* 0x000fc80007ffe0ff */
[----:B------:R0:W5:Y:S01]  /*1770*/  @P3 LDG.E R8, desc[UR6][R74.64] ;  /* 0x000000064a083981 */ /* 0x000162000c1e1900 */
[----:B--2---:R-:W-:-:S05]  /*1780*/  @P4 IMAD.WIDE.U32 R72, R99, 0x4, R76 ;  /* 0x0000000463484825 */ /* 0x004fca00078e004c */
[----:B------:R0:W5:Y:S01]  /*1790*/  @P4 LDG.E R9, desc[UR6][R72.64] ;  /* 0x0000000648094981 */ /* 0x000162000c1e1900 */
[----:B------:R-:W-:Y:S02]  /*17a0*/  ISETP.GE.U32.AND P5, PT, R3, 0x80, PT ;  /* 0x000000800300780c */ /* 0x000fe40003fa6070 */
[----:B------:R-:W-:Y:S02]  /*17b0*/  MOV R103, RZ ;  /* 0x000000ff00677202 */ /* 0x000fe40000000f00 */
[----:B------:R-:W-:Y:S02]  /*17c0*/  MOV R104, RZ ;  /* 0x000000ff00687202 */ /* 0x000fe40000000f00 */
[----:B------:R-:W-:-:S07]  /*17d0*/  @P4 IADD3 R99, PT, PT, R99, 0x20, RZ ;  /* 0x0000002063634810 */ /* 0x000fce0007ffe0ff */
[----:B0-----:R-:W-:Y:S05]  /*17e0*/  @!P5 BRA `(.L_x_9394) ;  /* 0x0000000000a0d947 */ /* 0x001fea0003800000 */
[----:B------:R-:W0:Y:S02]  /*17f0*/  LDC.64 R72, c[0x0][0x3b0] ;  /* 0x0000ec00ff487b82 */ /* 0x000e240000000a00 */
[----:B0-----:R-:W-:-:S05]  /*1800*/  IMAD.WIDE.U32 R72, R99, 0x4, R72 ;  /* 0x0000000463487825 */ /* 0x001fca00078e0048 */
[----:B------:R0:W5:Y:S01]  /*1810*/  LDG.E R10, desc[UR6][R72.64] ;  /* 0x00000006480a7981 */ /* 0x000162000c1e1900 */
[----:B------:R-:W-:Y:S05]  /*1820*/  BRA `(.L_x_9394) ;  /* 0x0000000000907947 */ /* 0x000fea0003800000 */
.L_x_9395:
[C---:B------:R-:W-:Y:S02]  /*1830*/  ISETP.GE.U32.AND P6, PT, R3.reuse, 0x20, PT ;  /* 0x000000200300780c */ /* 0x040fe40003fc6070 */
[C---:B------:R-:W-:Y:S02]  /*1840*/  ISETP.GE.U32.AND P3, PT, R3.reuse, 0x40, PT ;  /* 0x000000400300780c */ /* 0x040fe40003f66070 */
[C---:B------:R-:W-:Y:S02]  /*1850*/  ISETP.GE.U32.AND P4, PT, R3.reuse, 0x60, PT ;  /* 0x000000600300780c */ /* 0x040fe40003f86070 */
[----:B------:R-:W-:-:S07]  /*1860*/  ISETP.GE.U32.AND P5, PT, R3, 0x80, PT ;  /* 0x000000800300780c */ /* 0x000fce0003fa6070 */
[----:B------:R-:W0:Y:S08]  /*1870*/  @P6 LDC.64 R72, c[0x0][0x3b0] ;  /* 0x0000ec00ff486b82 */ /* 0x000e300000000a00 */
[----:B------:R-:W1:Y:S08]  /*1880*/  @P3 LDC.64 R76, c[0x0][0x3b0] ;  /* 0x0000ec00ff4c3b82 */ /* 0x000e700000000a00 */
[----:B------:R-:W2:Y:S01]  /*1890*/  @P4 LDC.64 R74, c[0x0][0x3b0] ;  /* 0x0000ec00ff4a4b82 */ /* 0x000ea20000000a00 */
[----:B0-----:R-:W-:-:S07]  /*18a0*/  @P6 IMAD.WIDE.U32 R72, R99, 0x4, R72 ;  /* 0x0000000463486825 */ /* 0x001fce00078e0048 */
[----:B------:R-:W0:Y:S01]  /*18b0*/  @P6 LDC.64 R78, c[0x0][0x438] ;  /* 0x00010e00ff4e6b82 */ /* 0x000e220000000a00 */
[----:B------:R3:W5:Y:S01]  /*18c0*/  @P6 LDG.E R7, desc[UR6][R72.64] ;  /* 0x0000000648076981 */ /* 0x000762000c1e1900 */
[----:B------:R-:W-:-:S05]  /*18d0*/  @P6 IADD3 R99, PT, PT, R99, 0x20, RZ ;  /* 0x0000002063636810 */ /* 0x000fca0007ffe0ff */
[C---:B-1----:R-:W-:Y:S01]  /*18e0*/  @P3 IMAD.WIDE.U32 R76, R99.reuse, 0x4, R76 ;  /* 0x00000004634c3825 */ /* 0x042fe200078e004c */
[----:B------:R-:W-:Y:S01]  /*18f0*/  @P3 IADD3 R99, PT, PT, R99, 0x20, RZ ;  /* 0x0000002063633810 */ /* 0x000fe20007ffe0ff */
[----:B---3--:R-:W1:Y:S03]  /*1900*/  @P5 LDC.64 R72, c[0x0][0x3b0] ;  /* 0x0000ec00ff485b82 */ /* 0x008e660000000a00 */
[----:B------:R3:W5:Y:S01]  /*1910*/  @P3 LDG.E R8, desc[UR6][R76.64] ;  /* 0x000000064c083981 */ /* 0x000762000c1e1900 */
[C---:B--2---:R-:W-:Y:S01]  /*1920*/  @P4 IMAD.WIDE.U32 R74, R99.reuse, 0x4, R74 ;  /* 0x00000004634a4825 */ /* 0x044fe200078e004a */
[----:B------:R-:W-:-:S04]  /*1930*/  @P4 IADD3 R99, PT, PT, R99, 0x20, RZ ;  /* 0x0000002063634810 */ /* 0x000fc80007ffe0ff */
[----:B------:R2:W5:Y:S01]  /*1940*/  @P4 LDG.E R9, desc[UR6][R74.64] ;  /* 0x000000064a094981 */ /* 0x000562000c1e1900 */
[----:B---3--:R-:W3:Y:S08]  /*1950*/  @P3 LDC.64 R76, c[0x0][0x438] ;  /* 0x00010e00ff4c3b82 */ /* 0x008ef00000000a00 */
[----:B--2---:R-:W2:Y:S01]  /*1960*/  @P4 LDC.64 R74, c[0x0][0x438] ;  /* 0x00010e00ff4a4b82 */ /* 0x004ea20000000a00 */
[----:B-1----:R-:W-:-:S05]  /*1970*/  @P5 IMAD.WIDE.U32 R72, R99, 0x4, R72 ;  /* 0x0000000463485825 */ /* 0x002fca00078e0048 */
[----:B------:R0:W5:Y:S02]  /*1980*/  @P5 LDG.E R10, desc[UR6][R72.64] ;  /* 0x00000006480a5981 */ /* 0x000164000c1e1900 */
[----:B0-----:R-:W-:-:S05]  /*1990*/  @P6 IMAD.WIDE.U32 R72, R100, 0x10, R78 ;  /* 0x0000001064486825 */ /* 0x001fca00078e004e */
[----:B------:R0:W5:Y:S01]  /*19a0*/  @P6 LDG.E.128 R48, desc[UR6][R72.64] ;  /* 0x0000000648306981 */ /* 0x000162000c1e1d00 */
[----:B------:R-:W-:Y:S01]  /*19b0*/  @P6 IADD3 R100, PT, PT, R100, 0x20, RZ ;  /* 0x0000002064646810 */ /* 0x000fe20007ffe0ff */
[----:B0-----:R-:W0:Y:S04]  /*19c0*/  @P5 LDC.64 R72, c[0x0][0x438] ;  /* 0x00010e00ff485b82 */ /* 0x001e280000000a00 */
[C---:B---3--:R-:W-:Y:S01]  /*19d0*/  @P3 IMAD.WIDE.U32 R76, R100.reuse, 0x10, R76 ;  /* 0x00000010644c3825 */ /* 0x048fe200078e004c */
[----:B------:R-:W-:-:S04]  /*19e0*/  @P3 IADD3 R100, PT, PT, R100, 0x20, RZ ;  /* 0x0000002064643810 */ /* 0x000fc80007ffe0ff */
[----:B------:R1:W5:Y:S01]  /*19f0*/  @P3 LDG.E.128 R16, desc[UR6][R76.64] ;  /* 0x000000064c103981 */ /* 0x000362000c1e1d00 */
[C---:B--2---:R-:W-:Y:S01]  /*1a00*/  @P4 IMAD.WIDE.U32 R74, R100.reuse, 0x10, R74 ;  /* 0x00000010644a4825 */ /* 0x044fe200078e004a */
[----:B------:R-:W-:-:S04]  /*1a10*/  @P4 IADD3 R100, PT, PT, R100, 0x20, RZ ;  /* 0x0000002064644810 */ /* 0x000fc80007ffe0ff */
[----:B------:R1:W5:Y:S01]  /*1a20*/  @P4 LDG.E.128 R60, desc[UR6][R74.64] ;  /* 0x000000064a3c4981 */ /* 0x000362000c1e1d00 */
[----:B0-----:R-:W-:-:S05]  /*1a30*/  @P5 IMAD.WIDE.U32 R72, R100, 0x10, R72 ;  /* 0x0000001064485825 */ /* 0x001fca00078e0048 */
[----:B------:R1:W5:Y:S01]  /*1a40*/  @P5 LDG.E.128 R64, desc[UR6][R72.64] ;  /* 0x0000000648405981 */ /* 0x000362000c1e1d00 */
[----:B------:R-:W-:Y:S02]  /*1a50*/  MOV R103, RZ ;  /* 0x000000ff00677202 */ /* 0x000fe40000000f00 */
[----:B------:R-:W-:-:S07]  /*1a60*/  MOV R104, RZ ;  /* 0x000000ff00687202 */ /* 0x000fce0000000f00 */
.L_x_9394:
[----:B------:R-:W-:Y:S05]  /*1a70*/  BSYNC.RECONVERGENT B1 ;  /* 0x0000000000017941 */ /* 0x000fea0003800200 */
.L_x_9386:
        /* <DEDUP_REMOVED lines=20> */
.L_x_9485:
[----:B0-----:R-:W-:Y:S01]  /*1bc0*/  @P2 IADD3 R73, PT, PT, R98, -0x1, RZ ;  /* 0xffffffff62492810 */ /* 0x001fe20007ffe0ff */
[----:B--2---:R-:W-:Y:S01]  /*1bd0*/  FADD.FTZ R77, R76, R77 ;  /* 0x0000004d4c4d7221 */ /* 0x004fe20000010000 */
[----:B------:R-:W-:Y:S02]  /*1be0*/  HFMA2 R78, -RZ, RZ, 0, 0 ;  /* 0x00000000ff4e7431 */ /* 0x000fe400000001ff */
[----:B---3--:R-:W-:Y:S01]  /*1bf0*/  FADD.FTZ R75, R102, R75 ;  /* 0x0000004b664b7221 */ /* 0x008fe20000010000 */
[----:B------:R-:W-:Y:S01]  /*1c00*/  ISETP.NE.AND P0, PT, RZ, UR8, PT ;  /* 0x00000008ff007c0c */ /* 0x000fe2000bf05270 */
[----:B------:R-:W-:Y:S02]  /*1c10*/  @P2 IMAD R73, R73, R2, RZ ;  /* 0x0000000249492224 */ /* 0x000fe400078e02ff */
[----:B------:R-:W-:Y:S01]  /*1c20*/  FMUL.FTZ R98, R77, UR9 ;  /* 0x000000094d627c20 */ /* 0x000fe20008410000 */
[----:B------:R-:W-:Y:S01]  /*1c30*/  BSSY.RECONVERGENT B2, `(.L_x_9397) ;  /* 0x00000d5000027945 */ /* 0x000fe20003800200 */
[----:B------:R-:W-:-:S02]  /*1c40*/  MOV R79, R114 ;  /* 0x00000072004f7202 */ /* 0x000fc40000000f00 */
[----:B------:R-:W-:Y:S02]  /*1c50*/  @P2 SHF.R.S32.HI R72, RZ, 0x1f, R73 ;  /* 0x0000001fff482819 */ /* 0x000fe40000011449 */
[----:B------:R-:W-:Y:S02]  /*1c60*/  FSEL R98, R98, RZ, !P0 ;  /* 0x000000ff62627208 */ /* 0x000fe40004000000 */
[----:B------:R-:W-:-:S04]  /*1c70*/  @P2 LEA.HI R72, R72, R73, RZ, 0x2 ;  /* 0x0000004948482211 */ /* 0x000fc800078f10ff */
[----:B------:R-:W-:Y:S01]  /*1c80*/  @P2 LEA.HI.SX32 R78, R72, R97, 0x1e ;  /* 0x00000061484e2211 */ /* 0x000fe200078ff2ff */
[----:B------:R-:W-:Y:S01]  /*1c90*/  FMUL.FTZ R97, R75, UR9 ;  /* 0x000000094b617c20 */ /* 0x000fe20008410000 */
[----:B------:R-:W-:Y:S06]  /*1ca0*/  @!P6 BRA `(.L_x_9398) ;  /* 0x0000000c0034e947 */ /* 0x000fec0003800000 */
[----:B------:R-:W-:Y:S01]  /*1cb0*/  UISETP.NE.U32.AND UP0, UPT, UR10, URZ, UPT ;  /* 0x000000ff0a00728c */ /* 0x000fe2000bf05070 */
[----:B------:R-:W-:Y:S03]  /*1cc0*/  BSSY.RECONVERGENT B1, `(.L_x_9399) ;  /* 0x00000c1000017945 */ /* 0x000fe60003800200 */
[----:B------:R-:W-:-:S09]  /*1cd0*/  UISETP.NE.AND.EX UP0, UPT, UR11, URZ, UPT, UP0 ;  /* 0x000000ff0b00728c */ /* 0x000fd2000bf05300 */
[----:B------:R-:W-:Y:S05]  /*1ce0*/  BRA.U UP0, `(.L_x_9400) ;  /* 0x0000000500c07547 */ /* 0x000fea000b800000 */
[----:B------:R-:W-:Y:S02]  /*1cf0*/  MOV R99, UR20 ;  /* 0x0000001400637c02 */ /* 0x000fe40008000f00 */
[----:B-1----:R-:W-:Y:S02]  /*1d00*/  MOV R102, UR21 ;  /* 0x0000001500667c02 */ /* 0x002fe40008000f00 */
        /* <DEDUP_REMOVED lines=13> */
[----:B------:R-:W-:-:S07]  /*1de0*/  SEL R68, R73, RZ, P0 ;  /* 0x000000ff49447207 */ /* 0x000fce0000000000 */
.L_x_9403:
[----:B------:R-:W-:Y:S05]  /*1df0*/  BSYNC.RECONVERGENT B3 ;  /* 0x0000000000037941 */ /* 0x000fea0003800200 */
.L_x_9402:
        /* <DEDUP_REMOVED lines=11> */
.L_x_9405:
[----:B------:R-:W-:Y:S05]  /*1eb0*/  BSYNC.RECONVERGENT B3 ;  /* 0x0000000000037941 */ /* 0x000fea0003800200 */
.L_x_9404:
        /* <DEDUP_REMOVED lines=11> */
.L_x_9407:
[----:B------:R-:W-:Y:S05]  /*1f70*/  BSYNC.RECONVERGENT B3 ;  /* 0x0000000000037941 */ /* 0x000fea0003800200 */
.L_x_9406:
[----:B------:R-:W-:Y:S05]  /*1f80*/  @!P2 BRA `(.L_x_9408) ;  /* 0x000000080050a947 */ /* 0x000fea0003800000 */
[----:B------:R-:W-:Y:S01]  /*1f90*/  FFMA.FTZ R71, R108, R97, R98 ;  /* 0x000000616c477223 */ /* 0x000fe20000010062 */
[----:B------:R-:W-:-:S03]  /*1fa0*/  ISETP.GT.AND P0, PT, R5, RZ, PT ;  /* 0x000000ff0500720c */ /* 0x000fc60003f04270 */
[----:B------:R-:W-:-:S04]  /*1fb0*/  FADD.FTZ R71, R112, -R71 ;  /* 0x8000004770477221 */ /* 0x000fc80000010000 */
[----:B------:R-:W-:-:S05]  /*1fc0*/  FMUL.FTZ R71, R6, R71 ;  /* 0x0000004706477220 */ /* 0x000fca0000410000 */
[----:B------:R-:W-:Y:S02]  /*1fd0*/  FSEL R71, R71, RZ, P0 ;  /* 0x000000ff47477208 */ /* 0x000fe40000000000 */
[----:B-----5:R-:W-:-:S03]  /*1fe0*/  ISETP.GE.U32.AND P0, PT, R7, 0x1000000, PT ;  /* 0x010000000700780c */ /* 0x020fc60003f06070 */
[----:B------:R-:W-:-:S04]  /*1ff0*/  FMUL.FTZ R71, R71, UR13 ;  /* 0x0000000d47477c20 */ /* 0x000fc80008410000 */
[----:B------:R-:W-:-:S05]  /*2000*/  FMUL.FTZ R71, R71, UR12 ;  /* 0x0000000c47477c20 */ /* 0x000fca0008410000 */
[----:B------:R-:W-:Y:S01]  /*2010*/  SEL R71, R71, RZ, P0 ;  /* 0x000000ff47477207 */ /* 0x000fe20000000000 */
[----:B------:R-:W-:Y:S06]  /*2020*/  BRA `(.L_x_9408) ;  /* 0x0000000800287947 */ /* 0x000fec0003800000 */
.L_x_9401:
        /* <DEDUP_REMOVED lines=11> */
.L_x_9410:
[----:B------:R-:W-:Y:S05]  /*20e0*/  BSYNC.RECONVERGENT B3 ;  /* 0x0000000000037941 */ /* 0x000fea0003800200 */
.L_x_9409:
        /* <DEDUP_REMOVED lines=11> */
.L_x_9412:
[----:B------:R-:W-:Y:S05]  /*21a0*/  BSYNC.RECONVERGENT B3 ;  /* 0x0000000000037941 */ /* 0x000fea0003800200 */
.L_x_9411:
        /* <DEDUP_REMOVED lines=11> */
.L_x_9414:
[----:B------:R-:W-:Y:S05]  /*2260*/  BSYNC.RECONVERGENT B3 ;  /* 0x0000000000037941 */ /* 0x000fea0003800200 */
.L_x_9413:
        /* <DEDUP_REMOVED lines=12> */
[----:B------:R-:W-:Y:S01]  /*2330*/  FMUL.FTZ R73, R6, R73 ;  /* 0x0000004906497220 */ /* 0x000fe20000410000 */
[----:B------:R-:W-:-:S02]  /*2340*/  FSEL R75, R75, RZ, P0 ;  /* 0x000000ff4b4b7208 */ /* 0x000fc40000000000 */
[----:B------:R-:W-:Y:S02]  /*2350*/  FSEL R54, R53, RZ, P0 ;  /* 0x000000ff35367208 */ /* 0x000fe40000000000 */
[----:B------:R-:W-:Y:S02]  /*2360*/  FSEL R53, R55, RZ, P0 ;  /* 0x000000ff37357208 */ /* 0x000fe40000000000 */
[----:B------:R-:W-:Y:S02]  /*2370*/  FSEL R52, R73, RZ, P0 ;  /* 0x000000ff49347208 */ /* 0x000fe40000000000 */
[----:B------:R-:W-:Y:S01]  /*2380*/  MOV R55, R75 ;  /* 0x0000004b00377202 */ /* 0x000fe20000000f00 */
[----:B------:R-:W-:Y:S06]  /*2390*/  @!P2 BRA `(.L_x_9408) ;  /* 0x00000004004ca947 */ /* 0x000fec0003800000 */
[----:B------:R-:W-:Y:S01]  /*23a0*/  FMUL.FTZ R71, R75, UR13 ;  /* 0x0000000d4b477c20 */ /* 0x000fe20008410000 */
[----:B-----5:R-:W-:-:S03]  /*23b0*/  ISETP.GE.U32.AND P0, PT, R7, 0x1000000, PT ;  /* 0x010000000700780c */ /* 0x020fc60003f06070 */
[----:B------:R-:W-:-:S05]  /*23c0*/  FMUL.FTZ R71, R71, UR12 ;  /* 0x0000000c47477c20 */ /* 0x000fca0008410000 */
[----:B------:R-:W-:Y:S01]  /*23d0*/  SEL R71, R71, RZ, P0 ;  /* 0x000000ff47477207 */ /* 0x000fe20000000000 */
[----:B------:R-:W-:Y:S06]  /*23e0*/  BRA `(.L_x_9408) ;  /* 0x0000000400387947 */ /* 0x000fec0003800000 */
.L_x_9400:
[----:B------:R-:W-:Y:S02]  /*23f0*/  MOV R99, UR20 ;  /* 0x0000001400637c02 */ /* 0x000fe40008000f00 */
[----:B-1----:R-:W-:Y:S02]  /*2400*/  MOV R102, UR21 ;  /* 0x0000001500667c02 */ /* 0x002fe40008000f00 */
[----:B------:R-:W-:-:S04]  /*2410*/  ISETP.NE.U32.AND P0, PT, R99, RZ, PT ;  /* 0x000000ff6300720c */ /* 0x000fc80003f05070 */
[----:B------:R-:W-:-:S13]  /*2420*/  ISETP.NE.AND.EX P0, PT, R102, RZ, PT, P0 ;  /* 0x000000ff6600720c */ /* 0x000fda0003f05300 */
[----:B------:R-:W-:Y:S05]  /*2430*/  @P0 BRA `(.L_x_9415) ;  /* 0x0000000000940947 */ /* 0x000fea0003800000 */
[----:B------:R-:W0:Y:S01]  /*2440*/  @P2 LDC.64 R76, c[0x0][0x408] ;  /* 0x00010200ff4c2b82 */ /* 0x000e220000000a00 */
[-CC-:B------:R-:W-:Y:S01]  /*2450*/  @P1 FFMA.FTZ R72, R0, R97.reuse, R98.reuse ;  /* 0x0000006100481223 */ /* 0x180fe20000010062 */
[----:B-----5:R-:W-:Y:S01]  /*2460*/  MOV R101, R48 ;  /* 0x0000003000657202 */ /* 0x020fe20000000f00 */
[----:B------:R-:W-:Y:S01]  /*2470*/  @P1 FFMA.FTZ R103, R14, R97, R98 ;  /* 0x000000610e671223 */ /* 0x000fe20000010062 */
[----:B------:R-:W-:Y:S01]  /*2480*/  MOV R100, R49 ;  /* 0x0000003100647202 */ /* 0x000fe20000000f00 */
[----:B------:R-:W-:Y:S01]  /*2490*/  @P1 FADD.FTZ R73, R13, -R72 ;  /* 0x800000480d491221 */ /* 0x000fe20000010000 */
[----:B------:R-:W-:Y:S01]  /*24a0*/  @P2 LOP3.LUT P0, RZ, R7, 0xff, RZ, 0xc0, !PT ;  /* 0x000000ff07ff2812 */ /* 0x000fe2000780c0ff */
[----:B------:R-:W-:Y:S01]  /*24b0*/  @P1 FADD.FTZ R103, R105, -R103 ;  /* 0x8000006769671221 */ /* 0x000fe20000010000 */
[----:B------:R-:W1:Y:S01]  /*24c0*/  @P2 LDC.64 R74, c[0x0][0x408] ;  /* 0x00010200ff4a2b82 */ /* 0x000e620000000a00 */
[C---:B------:R-:W-:Y:S01]  /*24d0*/  @P1 FFMA.FTZ R101, R6.reuse, R73, R48 ;  /* 0x0000004906651223 */ /* 0x040fe20000010030 */
[----:B------:R-:W-:Y:S01]  /*24e0*/  @P2 LOP3.LUT P6, RZ, R7, 0xff0000, RZ, 0xc0, !PT ;  /* 0x00ff000007ff2812 */ /* 0x000fe200078cc0ff */
[----:B------:R-:W-:Y:S01]  /*24f0*/  @P1 FFMA.FTZ R100, R6, R103, R49 ;  /* 0x0000006706641223 */ /* 0x000fe20000010031 */
[----:B------:R-:W-:-:S04]  /*2500*/  MOV R103, R50 ;  /* 0x0000003200677202 */ /* 0x000fc80000000f00 */
[----:B------:R-:W2:Y:S01]  /*2510*/  @P2 LDC.64 R72, c[0x0][0x408] ;  /* 0x00010200ff482b82 */ /* 0x000ea20000000a00 */
[----:B0-----:R-:W-:Y:S01]  /*2520*/  @P2 FMUL.FTZ R77, R101, R77 ;  /* 0x0000004d654d2220 */ /* 0x001fe20000410000 */
[----:B------:R-:W-:-:S03]  /*2530*/  @P1 FFMA.FTZ R101, R85, R97, R98 ;  /* 0x0000006155651223 */ /* 0x000fc60000010062 */
[----:B------:R-:W-:Y:S01]  /*2540*/  @P2 FMUL.FTZ R76, R77, R76 ;  /* 0x0000004c4d4c2220 */ /* 0x000fe20000410000 */
[----:B------:R-:W-:Y:S01]  /*2550*/  @P1 FADD.FTZ R101, R94, -R101 ;  /* 0x800000655e651221 */ /* 0x000fe20000010000 */
[----:B-1----:R-:W-:-:S03]  /*2560*/  @P2 FMUL.FTZ R75, R100, R75 ;  /* 0x0000004b644b2220 */ /* 0x002fc60000410000 */
[----:B------:R-:W-:Y:S01]  /*2570*/  @P1 FFMA.FTZ R103, R6, R101, R50 ;  /* 0x0000006506671223 */ /* 0x000fe20000010032 */
[----:B------:R-:W-:Y:S01]  /*2580*/  @P2 SEL R68, R76, RZ, P0 ;  /* 0x000000ff4c442207 */ /* 0x000fe20000000000 */
[----:B------:R-:W-:Y:S01]  /*2590*/  @P2 FMUL.FTZ R74, R75, R74 ;  /* 0x0000004a4b4a2220 */ /* 0x000fe20000410000 */
[----:B------:R-:W-:Y:S01]  /*25a0*/  @P2 LOP3.LUT P0, RZ, R7, 0xff00, RZ, 0xc0, !PT ;  /* 0x0000ff0007ff2812 */ /* 0x000fe2000780c0ff */
[----:B--2---:R-:W-:-:S03]  /*25b0*/  @P2 FMUL.FTZ R73, R103, R73 ;  /* 0x0000004967492220 */ /* 0x004fc60000410000 */
[----:B------:R-:W-:Y:S01]  /*25c0*/  @P2 SEL R69, R74, RZ, P0 ;  /* 0x000000ff4a452207 */ /* 0x000fe20000000000 */
[----:B------:R-:W-:-:S05]  /*25d0*/  @P2 FMUL.FTZ R72, R73, R72 ;  /* 0x0000004849482220 */ /* 0x000fca0000410000 */
[----:B------:R-:W-:Y:S01]  /*25e0*/  @P2 SEL R70, R72, RZ, P6 ;  /* 0x000000ff48462207 */ /* 0x000fe20003000000 */
[----:B------:R-:W-:Y:S06]  /*25f0*/  @!P2 BRA `(.L_x_9408) ;  /* 0x0000000000b4a947 */ /* 0x000fec0003800000 */
[----:B------:R-:W-:Y:S01]  /*2600*/  @P1 FFMA.FTZ R73, R108, R97, R98 ;  /* 0x000000616c491223 */ /* 0x000fe20000010062 */
[----:B------:R-:W-:Y:S02]  /*2610*/  MOV R71, R51 ;  /* 0x0000003300477202 */ /* 0x000fe40000000f00 */
[----:B------:R-:W-:Y:S01]  /*2620*/  ISETP.GE.U32.AND P0, PT, R7, 0x1000000, PT ;  /* 0x010000000700780c */ /* 0x000fe20003f06070 */
[----:B------:R-:W-:-:S04]  /*2630*/  @P1 FADD.FTZ R73, R112, -R73 ;  /* 0x8000004970491221 */ /* 0x000fc80000010000 */
[----:B------:R-:W-:-:S04]  /*2640*/  @P1 FFMA.FTZ R71, R6, R73, R51 ;  /* 0x0000004906471223 */ /* 0x000fc80000010033 */
[----:B------:R-:W-:-:S04]  /*2650*/  FMUL.FTZ R71, R71, UR13 ;  /* 0x0000000d47477c20 */ /* 0x000fc80008410000 */
[----:B------:R-:W-:-:S05]  /*2660*/  FMUL.FTZ R71, R71, UR12 ;  /* 0x0000000c47477c20 */ /* 0x000fca0008410000 */
[----:B------:R-:W-:Y:S01]  /*2670*/  SEL R71, R71, RZ, P0 ;  /* 0x000000ff47477207 */ /* 0x000fe20000000000 */
[----:B------:R-:W-:Y:S06]  /*2680*/  BRA `(.L_x_9408) ;  /* 0x0000000000907947 */ /* 0x000fec0003800000 */
.L_x_9415:
[-CC-:B------:R-:W-:Y:S01]  /*2690*/  @P1 FFMA.FTZ R54, R0, R97.reuse, R98.reuse ;  /* 0x0000006100361223 */ /* 0x180fe20000010062 */
[-CC-:B------:R-:W-:Y:S01]  /*26a0*/  @P1 FFMA.FTZ R72, R14, R97.reuse, R98.reuse ;  /* 0x000000610e481223 */ /* 0x180fe20000010062 */
[----:B------:R-:W-:Y:S01]  /*26b0*/  @P1 FFMA.FTZ R53, R108, R97, R98 ;  /* 0x000000616c351223 */ /* 0x000fe20000010062 */
[----:B-----5:R-:W-:Y:S01]  /*26c0*/  MOV R52, R48 ;  /* 0x0000003000347202 */ /* 0x020fe20000000f00 */
[----:B------:R-:W-:Y:S01]  /*26d0*/  @P1 FADD.FTZ R73, R13, -R54 ;  /* 0x800000360d491221 */ /* 0x000fe20000010000 */
[----:B------:R-:W-:Y:S01]  /*26e0*/  @P1 FADD.FTZ R72, R105, -R72 ;  /* 0x8000004869481221 */ /* 0x000fe20000010000 */
[----:B------:R-:W-:Y:S01]  /*26f0*/  @P1 FADD.FTZ R74, R112, -R53 ;  /* 0x80000035704a1221 */ /* 0x000fe20000010000 */
[----:B------:R-:W-:Y:S01]  /*2700*/  MOV R53, R49 ;  /* 0x0000003100357202 */ /* 0x000fe20000000f00 */
[C---:B------:R-:W-:Y:S01]  /*2710*/  @P1 FFMA.FTZ R52, R6.reuse, R73, R48 ;  /* 0x0000004906341223 */ /* 0x040fe20000010030 */
[C---:B------:R-:W-:Y:S01]  /*2720*/  @P1 FFMA.FTZ R53, R6.reuse, R72, R49 ;  /* 0x0000004806351223 */ /* 0x040fe20000010031 */
[----:B------:R-:W0:Y:S01]  /*2730*/  @P2 LDC.64 R100, c[0x0][0x408] ;  /* 0x00010200ff642b82 */ /* 0x000e220000000a00 */
[----:B------:R-:W-:Y:S01]  /*2740*/  MOV R55, R51 ;  /* 0x0000003300377202 */ /* 0x000fe20000000f00 */
[----:B------:R-:W-:Y:S01]  /*2750*/  @P1 FFMA.FTZ R55, R6, R74, R51 ;  /* 0x0000004a06371223 */ /* 0x000fe20000010033 */
[----:B------:R-:W-:Y:S01]  /*2760*/  @P1 FFMA.FTZ R103, R85, R97, R98 ;  /* 0x0000006155671223 */ /* 0x000fe20000010062 */
[----:B------:R-:W-:-:S02]  /*2770*/  MOV R54, R50 ;  /* 0x0000003200367202 */ /* 0x000fc40000000f00 */
[C---:B------:R-:W-:Y:S01]  /*2780*/  @P2 ISETP.GE.U32.AND P6, PT, R7.reuse, 0x1000000, PT ;  /* 0x010000000700280c */ /* 0x040fe20003fc6070 */
[----:B------:R-:W-:Y:S01]  /*2790*/  @P1 FADD.FTZ R103, R94, -R103 ;  /* 0x800000675e671221 */ /* 0x000fe20000010000 */
[----:B------:R-:W1:Y:S01]  /*27a0*/  @P2 LDC.64 R72, c[0x0][0x408] ;  /* 0x00010200ff482b82 */ /* 0x000e620000000a00 */
[----:B------:R-:W-:Y:S02]  /*27b0*/  @P2 LOP3.LUT P0, RZ, R7, 0xff, RZ, 0xc0, !PT ;  /* 0x000000ff07ff2812 */ /* 0x000fe4000780c0ff */
[----:B------:R-:W-:-:S05]  /*27c0*/  @P1 FFMA.FTZ R54, R6, R103, R50 ;  /* 0x0000006706361223 */ /* 0x000fca0000010032 */
[----:B------:R-:W2:Y:S08]  /*27d0*/  @P2 LDC.64 R76, c[0x0][0x408] ;  /* 0x00010200ff4c2b82 */ /* 0x000eb00000000a00 */
[----:B------:R-:W3:Y:S01]  /*27e0*/  @P2 LDC.64 R74, c[0x0][0x408] ;  /* 0x00010200ff4a2b82 */ /* 0x000ee20000000a00 */
[----:B0-----:R-:W-:-:S04]  /*27f0*/  @P2 FMUL.FTZ R101, R52, R101 ;  /* 0x0000006534652220 */ /* 0x001fc80000410000 */
[----:B------:R-:W-:Y:S01]  /*2800*/  @P2 FMUL.FTZ R100, R101, R100 ;  /* 0x0000006465642220 */ /* 0x000fe20000410000 */
[----:B-1----:R-:W-:-:S04]  /*2810*/  @P2 FMUL.FTZ R73, R55, R73 ;  /* 0x0000004937492220 */ /* 0x002fc80000410000 */
[----:B------:R-:W-:Y:S01]  /*2820*/  @P2 SEL R68, R100, RZ, P0 ;  /* 0x000000ff64442207 */ /* 0x000fe20000000000 */
[----:B------:R-:W-:Y:S01]  /*2830*/  @P2 FMUL.FTZ R72, R73, R72 ;  /* 0x0000004849482220 */ /* 0x000fe20000410000 */
[----:B------:R-:W-:Y:S01]  /*2840*/  @P2 LOP3.LUT P0, RZ, R7, 0xff00, RZ, 0xc0, !PT ;  /* 0x0000ff0007ff2812 */ /* 0x000fe2000780c0ff */
[----:B--2---:R-:W-:-:S03]  /*2850*/  @P2 FMUL.FTZ R77, R53, R77 ;  /* 0x0000004d354d2220 */ /* 0x004fc60000410000 */
[----:B------:R-:W-:Y:S02]  /*2860*/  @P2 SEL R71, R72, RZ, P6 ;  /* 0x000000ff48472207 */ /* 0x000fe40003000000 */
[----:B------:R-:W-:Y:S01]  /*2870*/  @P2 LOP3.LUT P6, RZ, R7, 0xff0000, RZ, 0xc0, !PT ;  /* 0x00ff000007ff2812 */ /* 0x000fe200078cc0ff */
[----:B------:R-:W-:Y:S01]  /*2880*/  @P2 FMUL.FTZ R76, R77, R76 ;  /* 0x0000004c4d4c2220 */ /* 0x000fe20000410000 */
[----:B---3--:R-:W-:-:S04]  /*2890*/  @P2 FMUL.FTZ R75, R54, R75 ;  /* 0x0000004b364b2220 */ /* 0x008fc80000410000 */
[----:B------:R-:W-:Y:S01]  /*28a0*/  @P2 SEL R69, R76, RZ, P0 ;  /* 0x000000ff4c452207 */ /* 0x000fe20000000000 */
[----:B------:R-:W-:-:S05]  /*28b0*/  @P2 FMUL.FTZ R74, R75, R74 ;  /* 0x0000004a4b4a2220 */ /* 0x000fca0000410000 */
[----:B------:R-:W-:-:S07]  /*28c0*/  @P2 SEL R70, R74, RZ, P6 ;  /* 0x000000ff4a462207 */ /* 0x000fce0003000000 */
.L_x_9408:
[----:B------:R-:W-:Y:S05]  /*28d0*/  BSYNC.RECONVERGENT B1 ;  /* 0x0000000000017941 */ /* 0x000fea0003800200 */
.L_x_9399:
        /* <DEDUP_REMOVED lines=10> */
.L_x_9398:
[----:B------:R-:W-:Y:S05]  /*2980*/  BSYNC.RECONVERGENT B2 ;  /* 0x0000000000027941 */ /* 0x000fea0003800200 */
.L_x_9397:
        /* <DEDUP_REMOVED lines=11> */
[----:B-1----:R-:W0:Y:S01]  /*2a40*/  @P2 LDC.64 R76, c[0x0][0x408] ;  /* 0x00010200ff4c2b82 */ /* 0x002e220000000a00 */
[----:B-----5:R-:W-:Y:S01]  /*2a50*/  MOV R52, R16 ;  /* 0x0000001000347202 */ /* 0x020fe20000000f00 */
[----:B------:R-:W-:Y:S01]  /*2a60*/  @P1 FFMA.FTZ R100, R107, R97, R98 ;  /* 0x000000616b641223 */ /* 0x000fe20000010062 */
[----:B------:R-:W-:Y:S01]  /*2a70*/  @P1 FADD.FTZ R53, R15, -R54 ;  /* 0x800000360f351221 */ /* 0x000fe20000010000 */
[----:B------:R-:W-:Y:S02]  /*2a80*/  @P2 LOP3.LUT P3, RZ, R8, 0xff, RZ, 0xc0, !PT ;  /* 0x000000ff08ff2812 */ /* 0x000fe4000786c0ff */
[----:B------:R-:W-:Y:S01]  /*2a90*/  @P1 FADD.FTZ R100, R111, -R100 ;  /* 0x800000646f641221 */ /* 0x000fe20000010000 */
[----:B------:R-:W-:Y:S01]  /*2aa0*/  @P1 FFMA.FTZ R52, R6, R53, R16 ;  /* 0x0000003506341223 */ /* 0x000fe20000010010 */
[----:B------:R-:W1:Y:S01]  /*2ab0*/  @P2 LDC.64 R74, c[0x0][0x408] ;  /* 0x00010200ff4a2b82 */ /* 0x000e620000000a00 */
[----:B------:R-:W-:Y:S01]  /*2ac0*/  @P1 FFMA.FTZ R53, R80, R97, R98 ;  /* 0x0000006150351223 */ /* 0x000fe20000010062 */
[----:B------:R-:W-:-:S03]  /*2ad0*/  @P2 LOP3.LUT P6, RZ, R8, 0xff0000, RZ, 0xc0, !PT ;  /* 0x00ff000008ff2812 */ /* 0x000fc600078cc0ff */
[----:B------:R-:W-:Y:S01]  /*2ae0*/  @P1 FADD.FTZ R54, R86, -R53 ;  /* 0x8000003556361221 */ /* 0x000fe20000010000 */
[----:B------:R-:W-:Y:S02]  /*2af0*/  MOV R53, R17 ;  /* 0x0000001100357202 */ /* 0x000fe40000000f00 */
[----:B------:R-:W2:Y:S01]  /*2b00*/  @P2 LDC.64 R72, c[0x0][0x408] ;  /* 0x00010200ff482b82 */ /* 0x000ea20000000a00 */
[----:B------:R-:W-:Y:S01]  /*2b10*/  @P1 FFMA.FTZ R53, R6, R54, R17 ;  /* 0x0000003606351223 */ /* 0x000fe20000010011 */
[----:B------:R-:W-:-:S04]  /*2b20*/  @P1 FFMA.FTZ R54, R87, R97, R98 ;  /* 0x0000006157361223 */ /* 0x000fc80000010062 */
[----:B------:R-:W-:Y:S01]  /*2b30*/  @P1 FADD.FTZ R55, R95, -R54 ;  /* 0x800000365f371221 */ /* 0x000fe20000010000 */
[----:B------:R-:W-:Y:S01]  /*2b40*/  MOV R54, R18 ;  /* 0x0000001200367202 */ /* 0x000fe20000000f00 */
[----:B0-----:R-:W-:Y:S02]  /*2b50*/  @P2 FMUL.FTZ R77, R52, R77 ;  /* 0x0000004d344d2220 */ /* 0x001fe40000410000 */
[C---:B------:R-:W-:Y:S01]  /*2b60*/  @P1 FFMA.FTZ R54, R6.reuse, R55, R18 ;  /* 0x0000003706361223 */ /* 0x040fe20000010012 */
[----:B------:R-:W-:Y:S01]  /*2b70*/  MOV R55, R19 ;  /* 0x0000001300377202 */ /* 0x000fe20000000f00 */
[----:B------:R-:W-:Y:S01]  /*2b80*/  @P2 FMUL.FTZ R76, R77, R76 ;  /* 0x0000004c4d4c2220 */ /* 0x000fe20000410000 */
[----:B------:R-:W-:Y:S01]  /*2b90*/  @P1 FFMA.FTZ R55, R6, R100, R19 ;  /* 0x0000006406371223 */ /* 0x000fe20000010013 */
[----:B-1----:R-:W-:-:S03]  /*2ba0*/  @P2 FMUL.FTZ R75, R53, R75 ;  /* 0x0000004b354b2220 */ /* 0x002fc60000410000 */
[----:B------:R-:W-:Y:S02]  /*2bb0*/  @P2 SEL R68, R76, RZ, P3 ;  /* 0x000000ff4c442207 */ /* 0x000fe40001800000 */
[----:B------:R-:W-:Y:S01]  /*2bc0*/  @P2 LOP3.LUT P3, RZ, R8, 0xff00, RZ, 0xc0, !PT ;  /* 0x0000ff0008ff2812 */ /* 0x000fe2000786c0ff */
[----:B------:R-:W-:Y:S01]  /*2bd0*/  @P2 FMUL.FTZ R74, R75, R74 ;  /* 0x0000004a4b4a2220 */ /* 0x000fe20000410000 */
[----:B--2---:R-:W-:-:S04]  /*2be0*/  @P2 FMUL.FTZ R73, R54, R73 ;  /* 0x0000004936492220 */ /* 0x004fc80000410000 */
[----:B------:R-:W-:Y:S01]  /*2bf0*/  @P2 SEL R69, R74, RZ, P3 ;  /* 0x000000ff4a452207 */ /* 0x000fe20001800000 */
[----:B------:R-:W-:-:S05]  /*2c00*/  @P2 FMUL.FTZ R72, R73, R72 ;  /* 0x0000004849482220 */ /* 0x000fca0000410000 */
[----:B------:R-:W-:Y:S01]  /*2c10*/  @P2 SEL R70, R72, RZ, P6 ;  /* 0x000000ff48462207 */ /* 0x000fe20003000000 */
[----:B------:R-:W-:Y:S06]  /*2c20*/  @!P2 BRA `(.L_x_9421) ;  /* 0x00000008005ca947 */ /* 0x000fec0003800000 */
[----:B------:R-:W-:Y:S01]  /*2c30*/  FMUL.FTZ R71, R55, UR13 ;  /* 0x0000000d37477c20 */ /* 0x000fe20008410000 */
[----:B------:R-:W-:-:S03]  /*2c40*/  ISETP.GE.U32.AND P3, PT, R8, 0x1000000, PT ;  /* 0x010000000800780c */ /* 0x000fc60003f66070 */
[----:B------:R-:W-:-:S05]  /*2c50*/  FMUL.FTZ R71, R71, UR12 ;  /* 0x0000000c47477c20 */ /* 0x000fca0008410000 */
[----:B------:R-:W-:Y:S01]  /*2c60*/  SEL R71, R71, RZ, P3 ;  /* 0x000000ff47477207 */ /* 0x000fe20001800000 */
[----:B------:R-:W-:Y:S06]  /*2c70*/  BRA `(.L_x_9421) ;  /* 0x0000000800487947 */ /* 0x000fec0003800000 */
.L_x_9420:
[-CC-:B0-----:R-:W-:Y:S01]  /*2c80*/  @P1 FFMA.FTZ R72, R11, R97.reuse, R98.reuse ;  /* 0x000000610b481223 */ /* 0x181fe20000010062 */
[----:B-----5:R-:W-:Y:S01]  /*2c90*/  MOV R99, R16 ;  /* 0x0000001000637202 */ /* 0x020fe20000000f00 */
[----:B------:R-:W-:Y:S01]  /*2ca0*/  @P1 FFMA.FTZ R75, R80, R97, R98 ;  /* 0x00000061504b1223 */ /* 0x000fe20000010062 */
[----:B-1----:R-:W0:Y:S01]  /*2cb0*/  @P2 LDC.64 R76, c[0x0][0x408] ;  /* 0x00010200ff4c2b82 */ /* 0x002e220000000a00 */
[----:B------:R-:W-:Y:S01]  /*2cc0*/  @P1 FADD.FTZ R73, R15, -R72 ;  /* 0x800000480f491221 */ /* 0x000fe20000010000 */
[----:B------:R-:W-:Y:S01]  /*2cd0*/  MOV R100, R17 ;  /* 0x0000001100647202 */ /* 0x000fe20000000f00 */
[----:B------:R-:W-:Y:S01]  /*2ce0*/  @P1 FADD.FTZ R75, R86, -R75 ;  /* 0x8000004b564b1221 */ /* 0x000fe20000010000 */
[----:B------:R-:W-:Y:S01]  /*2cf0*/  @P2 LOP3.LUT P3, RZ, R8, 0xff, RZ, 0xc0, !PT ;  /* 0x000000ff08ff2812 */ /* 0x000fe2000786c0ff */
[----:B------:R-:W-:Y:S01]  /*2d00*/  @P1 FFMA.FTZ R99, R6, R73, R16 ;  /* 0x0000004906631223 */ /* 0x000fe20000010010 */
[----:B------:R-:W-:Y:S01]  /*2d10*/  @P2 LOP3.LUT P6, RZ, R8, 0xff0000, RZ, 0xc0, !PT ;  /* 0x00ff000008ff2812 */ /* 0x000fe200078cc0ff */
[----:B------:R-:W-:Y:S01]  /*2d20*/  @P1 FFMA.FTZ R100, R6, R75, R17 ;  /* 0x0000004b06641223 */ /* 0x000fe20000010011 */
[----:B------:R-:W1:Y:S08]  /*2d30*/  @P2 LDC.64 R72, c[0x0][0x408] ;  /* 0x00010200ff482b82 */ /* 0x000e700000000a00 */
[----:B------:R-:W2:Y:S01]  /*2d40*/  @P2 LDC.64 R74, c[0x0][0x408] ;  /* 0x00010200ff4a2b82 */ /* 0x000ea20000000a00 */
[----:B0-----:R-:W-:-:S04]  /*2d50*/  @P2 FMUL.FTZ R77, R99, R77 ;  /* 0x0000004d634d2220 */ /* 0x001fc80000410000 */
[----:B------:R-:W-:Y:S01]  /*2d60*/  @P2 FMUL.FTZ R76, R77, R76 ;  /* 0x0000004c4d4c2220 */ /* 0x000fe20000410000 */
[----:B-1----:R-:W-:Y:S01]  /*2d70*/  @P2 FMUL.FTZ R73, R100, R73 ;  /* 0x0000004964492220 */ /* 0x002fe20000410000 */
[----:B------:R-:W-:-:S03]  /*2d80*/  @P1 FFMA.FTZ R100, R87, R97, R98 ;  /* 0x0000006157641223 */ /* 0x000fc60000010062 */
[----:B------:R-:W-:Y:S01]  /*2d90*/  @P2 SEL R68, R76, RZ, P3 ;  /* 0x000000ff4c442207 */ /* 0x000fe20001800000 */
[----:B------:R-:W-:Y:S01]  /*2da0*/  @P2 FMUL.FTZ R72, R73, R72 ;  /* 0x0000004849482220 */ /* 0x000fe20000410000 */
[----:B------:R-:W-:Y:S01]  /*2db0*/  @P1 FADD.FTZ R99, R95, -R100 ;  /* 0x800000645f631221 */ /* 0x000fe20000010000 */
[----:B------:R-:W-:Y:S02]  /*2dc0*/  MOV R100, R18 ;  /* 0x0000001200647202 */ /* 0x000fe40000000f00 */
[----:B------:R-:W-:Y:S01]  /*2dd0*/  @P2 LOP3.LUT P3, RZ, R8, 0xff00, RZ, 0xc0, !PT ;  /* 0x0000ff0008ff2812 */ /* 0x000fe2000786c0ff */
[----:B------:R-:W-:-:S03]  /*2de0*/  @P1 FFMA.FTZ R100, R6, R99, R18 ;  /* 0x0000006306641223 */ /* 0x000fc60000010012 */
[----:B------:R-:W-:Y:S01]  /*2df0*/  @P2 SEL R69, R72, RZ, P3 ;  /* 0x000000ff48452207 */ /* 0x000fe20001800000 */
[----:B--2---:R-:W-:-:S04]  /*2e00*/  @P2 FMUL.FTZ R75, R100, R75 ;  /* 0x0000004b644b2220 */ /* 0x004fc80000410000 */
        /* <DEDUP_REMOVED lines=12> */
.L_x_9419:
[----:B------:R-:W-:-:S04]  /*2ed0*/  UISETP.NE.U32.AND UP0, UPT, UR20, URZ, UPT ;  /* 0x000000ff1400728c */ /* 0x000fc8000bf05070 */
[----:B------:R-:W-:-:S06]  /*2ee0*/  UISETP.NE.AND.EX UP0, UPT, UR21, URZ, UPT, UP0 ;  /* 0x000000ff1500728c */ /* 0x000fcc000bf05300 */
[----:B------:R-:W-:-:S13]  /*2ef0*/  PLOP3.LUT P0, PT, PT, PT, UP0, 0x80, 0x8 ;  /* 0x000000000008781c */ /* 0x000fda0003f0f008 */
[----:B------:R-:W-:Y:S05]  /*2f00*/  @!P0 BRA `(.L_x_9422) ;  /* 0x0000000000ec8947 */ /* 0x000fea0003800000 */
        /* <DEDUP_REMOVED lines=11> */
.L_x_9424:
[----:B------:R-:W-:Y:S05]  /*2fc0*/  BSYNC.RECONVERGENT B3 ;  /* 0x0000000000037941 */ /* 0x000fea0003800200 */
.L_x_9423:
        /* <DEDUP_REMOVED lines=11> */
.L_x_9426:
[----:B------:R-:W-:Y:S05]  /*3080*/  BSYNC.RECONVERGENT B3 ;  /* 0x0000000000037941 */ /* 0x000fea0003800200 */
.L_x_9425:
        /* <DEDUP_REMOVED lines=11> */
.L_x_9428:
[----:B------:R-:W-:Y:S05]  /*3140*/  BSYNC.RECONVERGENT B3 ;  /* 0x0000000000037941 */ /* 0x000fea0003800200 */
.L_x_9427:
        /* <DEDUP_REMOVED lines=12> */
[----:B------:R-:W-:-:S02]  /*3210*/  FMUL.FTZ R73, R6, R73 ;  /* 0x0000004906497220 */ /* 0x000fc40000410000 */
[----:B------:R-:W-:Y:S02]  /*3220*/  FSEL R55, R52, RZ, P3 ;  /* 0x000000ff34377208 */ /* 0x000fe40001800000 */
[----:B------:R-:W-:Y:S02]  /*3230*/  FSEL R54, R53, RZ, P3 ;  /* 0x000000ff35367208 */ /* 0x000fe40001800000 */
[----:B------:R-:W-:Y:S02]  /*3240*/  FSEL R53, R72, RZ, P3 ;  /* 0x000000ff48357208 */ /* 0x000fe40001800000 */
[----:B------:R-:W-:Y:S01]  /*3250*/  FSEL R52, R73, RZ, P3 ;  /* 0x000000ff49347208 */ /* 0x000fe20001800000 */
[----:B------:R-:W-:Y:S06]  /*3260*/  @!P2 BRA `(.L_x_9421) ;  /* 0x0000000000cca947 */ /* 0x000fec0003800000 */
[----:B------:R-:W-:Y:S01]  /*3270*/  FMUL.FTZ R71, R55, UR13 ;  /* 0x0000000d37477c20 */ /* 0x000fe20008410000 */
[----:B-----5:R-:W-:-:S03]  /*3280*/  ISETP.GE.U32.AND P3, PT, R8, 0x1000000, PT ;  /* 0x010000000800780c */ /* 0x020fc60003f66070 */
[----:B------:R-:W-:-:S05]  /*3290*/  FMUL.FTZ R71, R71, UR12 ;  /* 0x0000000c47477c20 */ /* 0x000fca0008410000 */
[----:B------:R-:W-:Y:S01]  /*32a0*/  SEL R71, R71, RZ, P3 ;  /* 0x000000ff47477207 */ /* 0x000fe20001800000 */
[----:B------:R-:W-:Y:S06]  /*32b0*/  BRA `(.L_x_9421) ;  /* 0x0000000000b87947 */ /* 0x000fec0003800000 */
.L_x_9422:
        /* <DEDUP_REMOVED lines=11> */
.L_x_9430:
[----:B------:R-:W-:Y:S05]  /*3370*/  BSYNC.RECONVERGENT B3 ;  /* 0x0000000000037941 */ /* 0x000fea0003800200 */
.L_x_9429:
        /* <DEDUP_REMOVED lines=11> */
.L_x_9432:
[----:B------:R-:W-:Y:S05]  /*3430*/  BSYNC.RECONVERGENT B3 ;  /* 0x0000000000037941 */ /* 0x000fea0003800200 */
.L_x_9431:
        /* <DEDUP_REMOVED lines=11> */
.L_x_9434:
[----:B------:R-:W-:Y:S05]  /*34f0*/  BSYNC.RECONVERGENT B3 ;  /* 0x0000000000037941 */ /* 0x000fea0003800200 */
.L_x_9433:
[----:B------:R-:W-:Y:S05]  /*3500*/  @!P2 BRA `(.L_x_9421) ;  /* 0x000000000024a947 */ /* 0x000fea0003800000 */
[----:B0-----:R-:W-:Y:S01]  /*3510*/  FFMA.FTZ R72, R107, R97, R98 ;  /* 0x000000616b487223 */ /* 0x001fe20000010062 */
[----:B------:R-:W-:-:S03]  /*3520*/  ISETP.GT.AND P3, PT, R5, RZ, PT ;  /* 0x000000ff0500720c */ /* 0x000fc60003f64270 */
[----:B------:R-:W-:-:S04]  /*3530*/  FADD.FTZ R71, R111, -R72 ;  /* 0x800000486f477221 */ /* 0x000fc80000010000 */
[----:B------:R-:W-:-:S05]  /*3540*/  FMUL.FTZ R71, R6, R71 ;  /* 0x0000004706477220 */ /* 0x000fca0000410000 */
[----:B------:R-:W-:Y:S02]  /*3550*/  FSEL R71, R71, RZ, P3 ;  /* 0x000000ff47477208 */ /* 0x000fe40001800000 */
[----:B-----5:R-:W-:-:S03]  /*3560*/  ISETP.GE.U32.AND P3, PT, R8, 0x1000000, PT ;  /* 0x010000000800780c */ /* 0x020fc60003f66070 */
[----:B------:R-:W-:-:S04]  /*3570*/  FMUL.FTZ R71, R71, UR13 ;  /* 0x0000000d47477c20 */ /* 0x000fc80008410000 */
[----:B------:R-:W-:-:S05]  /*3580*/  FMUL.FTZ R71, R71, UR12 ;  /* 0x0000000c47477c20 */ /* 0x000fca0008410000 */
[----:B------:R-:W-:-:S07]  /*3590*/  SEL R71, R71, RZ, P3 ;  /* 0x000000ff47477207 */ /* 0x000fce0001800000 */
.L_x_9421:
[----:B------:R-:W-:Y:S05]  /*35a0*/  BSYNC.RECONVERGENT B1 ;  /* 0x0000000000017941 */ /* 0x000fea0003800200 */
.L_x_9418:
[----:B0-----:R-:W0:Y:S08]  /*35b0*/  @P0 LDC.64 R74, c[0x0][0x478] ;  /* 0x00011e00ff4a0b82 */ /* 0x001e300000000a00 */
[----:B------:R-:W2:Y:S01]  /*35c0*/  @P2 LDC.64 R72, c[0x0][0x468] ;  /* 0x00011a00ff482b82 */ /* 0x000ea20000000a00 */
[C---:B0-----:R-:W-:Y:S01]  /*35d0*/  @P0 IMAD.WIDE.U32 R74, R79.reuse, 0x10, R74 ;  /* 0x000000104f4a0825 */ /* 0x041fe200078e004a */
[----:B------:R-:W-:-:S04]  /*35e0*/  IADD3 R79, PT, PT, R79, 0x20, RZ ;  /* 0x000000204f4f7810 */ /* 0x000fc80007ffe0ff */
[----:B------:R3:W-:Y:S01]  /*35f0*/  @P0 STG.E.128 desc[UR6][R74.64], R52 ;  /* 0x000000344a000986 */ /* 0x0007e2000c101d06 */
[C---:B--2---:R-:W-:Y:S01]  /*3600*/  @P2 IMAD.WIDE.U32 R72, R78.reuse, 0x10, R72 ;  /* 0x000000104e482825 */ /* 0x044fe200078e0048 */
[----:B------:R-:W-:-:S04]  /*3610*/  IADD3 R78, PT, PT, R78, 0x20, RZ ;  /* 0x000000204e4e7810 */ /* 0x000fc80007ffe0ff */
[----:B------:R3:W-:Y:S03]  /*3620*/  @P2 STG.E.128 desc[UR6][R72.64], R68 ;  /* 0x0000004448002986 */ /* 0x0007e6000c101d06 */
.L_x_9417:
[----:B------:R-:W-:Y:S05]  /*3630*/  BSYNC.RECONVERGENT B2 ;  /* 0x0000000000027941 */ /* 0x000fea0003800200 */
.L_x_9416:
        /* <DEDUP_REMOVED lines=10> */
[-CC-:B0--3--:R-:W-:Y:S01]  /*36e0*/  @P1 FFMA.FTZ R54, R12, R97.reuse, R98.reuse ;  /* 0x000000610c361223 */ /* 0x189fe20000010062 */
[----:B------:R-:W-:Y:S01]  /*36f0*/  @P1 FFMA.FTZ R73, R82, R97, R98 ;  /* 0x0000006152491223 */ /* 0x000fe20000010062 */
[----:B-1----:R-:W0:Y:S01]  /*3700*/  @P2 LDC.64 R76, c[0x0][0x408] ;  /* 0x00010200ff4c2b82 */ /* 0x002e220000000a00 */
[----:B-----5:R-:W-:Y:S01]  /*3710*/  MOV R52, R60 ;  /* 0x0000003c00347202 */ /* 0x020fe20000000f00 */
[----:B------:R-:W-:Y:S01]  /*3720*/  @P1 FADD.FTZ R55, R81, -R54 ;  /* 0x8000003651371221 */ /* 0x000fe20000010000 */
[----:B------:R-:W-:Y:S01]  /*3730*/  @P1 FADD.FTZ R54, R88, -R73 ;  /* 0x8000004958361221 */ /* 0x000fe20000010000 */
[----:B------:R-:W-:Y:S01]  /*3740*/  MOV R53, R61 ;  /* 0x0000003d00357202 */ /* 0x000fe20000000f00 */
[----:B------:R-:W-:Y:S01]  /*3750*/  @P1 FFMA.FTZ R99, R106, R97, R98 ;  /* 0x000000616a631223 */ /* 0x000fe20000010062 */
[C---:B------:R-:W-:Y:S01]  /*3760*/  @P1 FFMA.FTZ R52, R6.reuse, R55, R60 ;  /* 0x0000003706341223 */ /* 0x040fe2000001003c */
[----:B------:R-:W-:Y:S01]  /*3770*/  @P1 FFMA.FTZ R55, R89, R97, R98 ;  /* 0x0000006159371223 */ /* 0x000fe20000010062 */
[----:B------:R-:W1:Y:S01]  /*3780*/  @P2 LDC.64 R72, c[0x0][0x408] ;  /* 0x00010200ff482b82 */ /* 0x000e620000000a00 */
[----:B------:R-:W-:Y:S01]  /*3790*/  @P1 FFMA.FTZ R53, R6, R54, R61 ;  /* 0x0000003606351223 */ /* 0x000fe2000001003d */
[----:B------:R-:W-:Y:S01]  /*37a0*/  MOV R54, R62 ;  /* 0x0000003e00367202 */ /* 0x000fe20000000f00 */
[----:B------:R-:W-:Y:S01]  /*37b0*/  @P1 FADD.FTZ R55, R96, -R55 ;  /* 0x8000003760371221 */ /* 0x000fe20000010000 */
[----:B------:R-:W-:Y:S01]  /*37c0*/  @P1 FADD.FTZ R99, R110, -R99 ;  /* 0x800000636e631221 */ /* 0x000fe20000010000 */
[----:B------:R-:W-:-:S02]  /*37d0*/  @P2 LOP3.LUT P3, RZ, R9, 0xff, RZ, 0xc0, !PT ;  /* 0x000000ff09ff2812 */ /* 0x000fc4000786c0ff */
[C---:B------:R-:W-:Y:S01]  /*37e0*/  @P1 FFMA.FTZ R54, R6.reuse, R55, R62 ;  /* 0x0000003706361223 */ /* 0x040fe2000001003e */
[----:B------:R-:W2:Y:S01]  /*37f0*/  @P2 LDC.64 R74, c[0x0][0x408] ;  /* 0x00010200ff4a2b82 */ /* 0x000ea20000000a00 */
[C---:B------:R-:W-:Y:S02]  /*3800*/  @P2 LOP3.LUT P4, RZ, R9.reuse, 0xff00, RZ, 0xc0, !PT ;  /* 0x0000ff0009ff2812 */ /* 0x040fe4000788c0ff */
[----:B------:R-:W-:Y:S02]  /*3810*/  @P2 LOP3.LUT P6, RZ, R9, 0xff0000, RZ, 0xc0, !PT ;  /* 0x00ff000009ff2812 */ /* 0x000fe400078cc0ff */
[----:B------:R-:W-:Y:S01]  /*3820*/  MOV R55, R63 ;  /* 0x0000003f00377202 */ /* 0x000fe20000000f00 */
[----:B------:R-:W-:Y:S01]  /*3830*/  @P1 FFMA.FTZ R55, R6, R99, R63 ;  /* 0x0000006306371223 */ /* 0x000fe2000001003f */
[----:B0-----:R-:W-:-:S04]  /*3840*/  @P2 FMUL.FTZ R77, R52, R77 ;  /* 0x0000004d344d2220 */ /* 0x001fc80000410000 */
[----:B------:R-:W-:Y:S01]  /*3850*/  @P2 FMUL.FTZ R76, R77, R76 ;  /* 0x0000004c4d4c2220 */ /* 0x000fe20000410000 */
[----:B-1----:R-:W-:-:S04]  /*3860*/  @P2 FMUL.FTZ R73, R53, R73 ;  /* 0x0000004935492220 */ /* 0x002fc80000410000 */
[----:B------:R-:W-:Y:S01]  /*3870*/  @P2 SEL R68, R76, RZ, P3 ;  /* 0x000000ff4c442207 */ /* 0x000fe20001800000 */
        /* <DEDUP_REMOVED lines=11> */
.L_x_9439:
[-CC-:B0--3--:R-:W-:Y:S01]  /*3930*/  @P1 FFMA.FTZ R72, R12, R97.reuse, R98.reuse ;  /* 0x000000610c481223 */ /* 0x189fe20000010062 */
[----:B-----5:R-:W-:Y:S01]  /*3940*/  MOV R99, R60 ;  /* 0x0000003c00637202 */ /* 0x020fe20000000f00 */
[----:B-1----:R-:W0:Y:S01]  /*3950*/  @P2 LDC.64 R76, c[0x0][0x408] ;  /* 0x00010200ff4c2b82 */ /* 0x002e220000000a00 */
[----:B------:R-:W-:Y:S01]  /*3960*/  @P1 FFMA.FTZ R101, R82, R97, R98 ;  /* 0x0000006152651223 */ /* 0x000fe20000010062 */
[----:B------:R-:W-:Y:S01]  /*3970*/  @P1 FADD.FTZ R73, R81, -R72 ;  /* 0x8000004851491221 */ /* 0x000fe20000010000 */
[----:B------:R-:W-:Y:S02]  /*3980*/  MOV R100, R61 ;  /* 0x0000003d00647202 */ /* 0x000fe40000000f00 */
[----:B------:R-:W-:Y:S01]  /*3990*/  @P1 FADD.FTZ R101, R88, -R101 ;  /* 0x8000006558651221 */ /* 0x000fe20000010000 */
[C---:B------:R-:W-:Y:S01]  /*39a0*/  @P1 FFMA.FTZ R99, R6.reuse, R73, R60 ;  /* 0x0000004906631223 */ /* 0x040fe2000001003c */
[----:B------:R-:W-:Y:S01]  /*39b0*/  MOV R102, R62 ;  /* 0x0000003e00667202 */ /* 0x000fe20000000f00 */
[----:B------:R-:W1:Y:S01]  /*39c0*/  @P2 LDC.64 R72, c[0x0][0x408] ;  /* 0x00010200ff482b82 */ /* 0x000e620000000a00 */
[----:B------:R-:W-:Y:S01]  /*39d0*/  @P1 FFMA.FTZ R100, R6, R101, R61 ;  /* 0x0000006506641223 */ /* 0x000fe2000001003d */
[----:B------:R-:W-:Y:S01]  /*39e0*/  @P1 FFMA.FTZ R101, R89, R97, R98 ;  /* 0x0000006159651223 */ /* 0x000fe20000010062 */
[----:B------:R-:W-:-:S02]  /*39f0*/  @P2 LOP3.LUT P3, RZ, R9, 0xff, RZ, 0xc0, !PT ;  /* 0x000000ff09ff2812 */ /* 0x000fc4000786c0ff */
[C---:B------:R-:W-:Y:S01]  /*3a00*/  @P2 LOP3.LUT P4, RZ, R9.reuse, 0xff00, RZ, 0xc0, !PT ;  /* 0x0000ff0009ff2812 */ /* 0x040fe2000788c0ff */
[----:B------:R-:W-:Y:S01]  /*3a10*/  @P1 FADD.FTZ R101, R96, -R101 ;  /* 0x8000006560651221 */ /* 0x000fe20000010000 */
[----:B------:R-:W-:Y:S01]  /*3a20*/  @P2 LOP3.LUT P6, RZ, R9, 0xff0000, RZ, 0xc0, !PT ;  /* 0x00ff000009ff2812 */ /* 0x000fe200078cc0ff */
[----:B------:R-:W2:Y:S02]  /*3a30*/  @P2 LDC.64 R74, c[0x0][0x408] ;  /* 0x00010200ff4a2b82 */ /* 0x000ea40000000a00 */
        /* <DEDUP_REMOVED lines=20> */
.L_x_9438:
[----:B------:R-:W-:-:S04]  /*3b80*/  UISETP.NE.U32.AND UP0, UPT, UR20, URZ, UPT ;  /* 0x000000ff1400728c */ /* 0x000fc8000bf05070 */
[----:B------:R-:W-:-:S06]  /*3b90*/  UISETP.NE.AND.EX UP0, UPT, UR21, URZ, UPT, UP0 ;  /* 0x000000ff1500728c */ /* 0x000fcc000bf05300 */
[----:B------:R-:W-:-:S13]  /*3ba0*/  PLOP3.LUT P0, PT, PT, PT, UP0, 0x80, 0x8 ;  /* 0x000000000008781c */ /* 0x000fda0003f0f008 */
[----:B------:R-:W-:Y:S05]  /*3bb0*/  @!P0 BRA `(.L_x_9441) ;  /* 0x0000000000ec8947 */ /* 0x000fea0003800000 */
[-CC-:B0--3--:R-:W-:Y:S01]  /*3bc0*/  FFMA.FTZ R73, R106, R97.reuse, R98.reuse ;  /* 0x000000616a497223 */ /* 0x189fe20000010062 */
        /* <DEDUP_REMOVED lines=26> */
.L_x_9443:
[----:B------:R-:W-:Y:S05]  /*3d70*/  BSYNC.RECONVERGENT B3 ;  /* 0x0000000000037941 */ /* 0x000fea0003800200 */
.L_x_9442:
        /* <DEDUP_REMOVED lines=11> */
.L_x_9445:
[----:B------:R-:W-:Y:S05]  /*3e30*/  BSYNC.RECONVERGENT B3 ;  /* 0x0000000000037941 */ /* 0x000fea0003800200 */
.L_x_9444:
        /* <DEDUP_REMOVED lines=11> */
.L_x_9447:
[----:B------:R-:W-:Y:S05]  /*3ef0*/  BSYNC.RECONVERGENT B3 ;  /* 0x0000000000037941 */ /* 0x000fea0003800200 */
.L_x_9446:
[----:B------:R-:W-:Y:S01]  /*3f00*/  FSEL R52, R52, RZ, P3 ;  /* 0x000000ff34347208 */ /* 0x000fe20001800000 */
[----:B------:R-:W-:Y:S06]  /*3f10*/  @!P2 BRA `(.L_x_9440) ;  /* 0x0000000000cca947 */ /* 0x000fec0003800000 */
[----:B------:R-:W-:Y:S01]  /*3f20*/  FMUL.FTZ R71, R55, UR13 ;  /* 0x0000000d37477c20 */ /* 0x000fe20008410000 */
[----:B-----5:R-:W-:-:S03]  /*3f30*/  ISETP.GE.U32.AND P3, PT, R9, 0x1000000, PT ;  /* 0x010000000900780c */ /* 0x020fc60003f66070 */
[----:B------:R-:W-:-:S05]  /*3f40*/  FMUL.FTZ R71, R71, UR12 ;  /* 0x0000000c47477c20 */ /* 0x000fca0008410000 */
[----:B------:R-:W-:Y:S01]  /*3f50*/  SEL R71, R71, RZ, P3 ;  /* 0x000000ff47477207 */ /* 0x000fe20001800000 */
[----:B------:R-:W-:Y:S06]  /*3f60*/  BRA `(.L_x_9440) ;  /* 0x0000000000b87947 */ /* 0x000fec0003800000 */
.L_x_9441:
[----:B------:R-:W-:Y:S04]  /*3f70*/  BSSY.RECONVERGENT B3, `(.L_x_9448) ;  /* 0x000000b000037945 */ /* 0x000fe80003800200 */
[----:B------:R-:W-:Y:S05]  /*3f80*/  @!P2 BRA `(.L_x_9449) ;  /* 0x000000000024a947 */ /* 0x000fea0003800000 */
[----:B0--3--:R-:W-:Y:S01]  /*3f90*/  FFMA.FTZ R68, R12, R97, R98 ;  /* 0x000000610c447223 */ /* 0x009fe20000010062 */
        /* <DEDUP_REMOVED lines=8> */
.L_x_9449:
[----:B------:R-:W-:Y:S05]  /*4020*/  BSYNC.RECONVERGENT B3 ;  /* 0x0000000000037941 */ /* 0x000fea0003800200 */
.L_x_9448:
        /* <DEDUP_REMOVED lines=11> */
.L_x_9451:
[----:B------:R-:W-:Y:S05]  /*40e0*/  BSYNC.RECONVERGENT B3 ;  /* 0x0000000000037941 */ /* 0x000fea0003800200 */
.L_x_9450:
        /* <DEDUP_REMOVED lines=11> */
.L_x_9453:
[----:B------:R-:W-:Y:S05]  /*41a0*/  BSYNC.RECONVERGENT B3 ;  /* 0x0000000000037941 */ /* 0x000fea0003800200 */
.L_x_9452:
[----:B------:R-:W-:Y:S05]  /*41b0*/  @!P2 BRA `(.L_x_9440) ;  /* 0x000000000024a947 */ /* 0x000fea0003800000 */
[----:B0--3--:R-:W-:Y:S01]  /*41c0*/  FFMA.FTZ R71, R106, R97, R98 ;  /* 0x000000616a477223 */ /* 0x009fe20000010062 */
        /* <DEDUP_REMOVED lines=8> */
.L_x_9440:
[----:B------:R-:W-:Y:S05]  /*4250*/  BSYNC.RECONVERGENT B1 ;  /* 0x0000000000017941 */ /* 0x000fea0003800200 */
.L_x_9437:
[----:B0--3--:R-:W0:Y:S08]  /*4260*/  @P0 LDC.64 R74, c[0x0][0x478] ;  /* 0x00011e00ff4a0b82 */ /* 0x009e300000000a00 */
[----:B------:R-:W2:Y:S01]  /*4270*/  @P2 LDC.64 R72, c[0x0][0x468] ;  /* 0x00011a00ff482b82 */ /* 0x000ea20000000a00 */
[C---:B0-----:R-:W-:Y:S01]  /*4280*/  @P0 IMAD.WIDE.U32 R74, R79.reuse, 0x10, R74 ;  /* 0x000000104f4a0825 */ /* 0x041fe200078e004a */
[----:B------:R-:W-:-:S04]  /*4290*/  IADD3 R79, PT, PT, R79, 0x20, RZ ;  /* 0x000000204f4f7810 */ /* 0x000fc80007ffe0ff */
[----:B------:R4:W-:Y:S01]  /*42a0*/  @P0 STG.E.128 desc[UR6][R74.64], R52 ;  /* 0x000000344a000986 */ /* 0x0009e2000c101d06 */
[C---:B--2---:R-:W-:Y:S01]  /*42b0*/  @P2 IMAD.WIDE.U32 R72, R78.reuse, 0x10, R72 ;  /* 0x000000104e482825 */ /* 0x044fe200078e0048 */
[----:B------:R-:W-:-:S04]  /*42c0*/  IADD3 R78, PT, PT, R78, 0x20, RZ ;  /* 0x000000204e4e7810 */ /* 0x000fc80007ffe0ff */
[----:B------:R4:W-:Y:S03]  /*42d0*/  @P2 STG.E.128 desc[UR6][R72.64], R68 ;  /* 0x0000004448002986 */ /* 0x0009e6000c101d06 */
.L_x_9436:
[----:B------:R-:W-:Y:S05]  /*42e0*/  BSYNC.RECONVERGENT B2 ;  /* 0x0000000000027941 */ /* 0x000fea0003800200 */
.L_x_9435:
        /* <DEDUP_REMOVED lines=10> */
[----:B0--34-:R-:W0:Y:S01]  /*4390*/  @P2 LDC.64 R72, c[0x0][0x408] ;  /* 0x00010200ff482b82 */ /* 0x019e220000000a00 */
[-CC-:B------:R-:W-:Y:S01]  /*43a0*/  @P1 FFMA.FTZ R5, R83, R97.reuse, R98.reuse ;  /* 0x0000006153051223 */ /* 0x180fe20000010062 */
[----:B------:R-:W-:Y:S01]  /*43b0*/  @P1 FFMA.FTZ R52, R90, R97, R98 ;  /* 0x000000615a341223 */ /* 0x000fe20000010062 */
[----:B-----5:R-:W-:Y:S02]  /*43c0*/  MOV R53, R65 ;  /* 0x0000004100357202 */ /* 0x020fe40000000f00 */
[----:B------:R-:W-:Y:S01]  /*43d0*/  @P1 FADD.FTZ R5, R84, -R5 ;  /* 0x8000000554051221 */ /* 0x000fe20000010000 */
[----:B------:R-:W-:Y:S01]  /*43e0*/  @P1 FADD.FTZ R54, R91, -R52 ;  /* 0x800000345b361221 */ /* 0x000fe20000010000 */
[----:B------:R-:W-:Y:S01]  /*43f0*/  MOV R52, R64 ;  /* 0x0000004000347202 */ /* 0x000fe20000000f00 */
[----:B------:R-:W2:Y:S01]  /*4400*/  @P2 LDC.64 R74, c[0x0][0x408] ;  /* 0x00010200ff4a2b82 */ /* 0x000ea20000000a00 */
[C---:B------:R-:W-:Y:S01]  /*4410*/  @P1 FFMA.FTZ R52, R6.reuse, R5, R64 ;  /* 0x0000000506341223 */ /* 0x040fe20000010040 */
[-CC-:B------:R-:W-:Y:S01]  /*4420*/  @P1 FFMA.FTZ R5, R93, R97.reuse, R98.reuse ;  /* 0x000000615d051223 */ /* 0x180fe20000010062 */
[----:B------:R-:W-:Y:S01]  /*4430*/  @P1 FFMA.FTZ R53, R6, R54, R65 ;  /* 0x0000003606351223 */ /* 0x000fe20000010041 */
[----:B------:R-:W-:Y:S01]  /*4440*/  MOV R54, R66 ;  /* 0x0000004200367202 */ /* 0x000fe20000000f00 */
[----:B------:R-:W-:Y:S01]  /*4450*/  @P1 FFMA.FTZ R98, R109, R97, R98 ;  /* 0x000000616d621223 */ /* 0x000fe20000010062 */
[----:B------:R-:W-:Y:S01]  /*4460*/  @P1 FADD.FTZ R5, R92, -R5 ;  /* 0x800000055c051221 */ /* 0x000fe20000010000 */
[----:B------:R-:W-:Y:S01]  /*4470*/  @P2 LOP3.LUT P3, RZ, R10, 0xff, RZ, 0xc0, !PT ;  /* 0x000000ff0aff2812 */ /* 0x000fe2000786c0ff */
[----:B-1----:R-:W1:Y:S01]  /*4480*/  @P2 LDC.64 R76, c[0x0][0x408] ;  /* 0x00010200ff4c2b82 */ /* 0x002e620000000a00 */
[----:B------:R-:W-:Y:S01]  /*4490*/  @P1 FADD.FTZ R98, R113, -R98 ;  /* 0x8000006271621221 */ /* 0x000fe20000010000 */
[----:B------:R-:W-:Y:S01]  /*44a0*/  @P1 FFMA.FTZ R54, R6, R5, R66 ;  /* 0x0000000506361223 */ /* 0x000fe20000010042 */
[----:B------:R-:W-:-:S02]  /*44b0*/  @P2 LOP3.LUT P4, RZ, R10, 0xff00, RZ, 0xc0, !PT ;  /* 0x0000ff000aff2812 */ /* 0x000fc4000788c0ff */
[----:B------:R-:W-:Y:S02]  /*44c0*/  @P2 LOP3.LUT P5, RZ, R10, 0xff0000, RZ, 0xc0, !PT ;  /* 0x00ff00000aff2812 */ /* 0x000fe400078ac0ff */
[----:B------:R-:W-:Y:S01]  /*44d0*/  MOV R55, R67 ;  /* 0x0000004300377202 */ /* 0x000fe20000000f00 */
[----:B0-----:R-:W-:Y:S01]  /*44e0*/  @P2 FMUL.FTZ R73, R52, R73 ;  /* 0x0000004934492220 */ /* 0x001fe20000410000 */
[----:B------:R-:W-:-:S03]  /*44f0*/  @P1 FFMA.FTZ R55, R6, R98, R67 ;  /* 0x0000006206371223 */ /* 0x000fc60000010043 */
[----:B------:R-:W-:Y:S01]  /*4500*/  @P2 FMUL.FTZ R72, R73, R72 ;  /* 0x0000004849482220 */ /* 0x000fe20000410000 */
[----:B--2---:R-:W-:-:S04]  /*4510*/  @P2 FMUL.FTZ R75, R53, R75 ;  /* 0x0000004b354b2220 */ /* 0x004fc80000410000 */
[----:B------:R-:W-:Y:S01]  /*4520*/  @P2 SEL R68, R72, RZ, P3 ;  /* 0x000000ff48442207 */ /* 0x000fe20001800000 */
[----:B------:R-:W-:Y:S01]  /*4530*/  @P2 FMUL.FTZ R74, R75, R74 ;  /* 0x0000004a4b4a2220 */ /* 0x000fe20000410000 */
[----:B-1----:R-:W-:-:S04]  /*4540*/  @P2 FMUL.FTZ R77, R54, R77 ;  /* 0x0000004d364d2220 */ /* 0x002fc80000410000 */
        /* <DEDUP_REMOVED lines=9> */
.L_x_9458:
[----:B0--34-:R-:W0:Y:S01]  /*45e0*/  @P2 LDC.64 R72, c[0x0][0x408] ;  /* 0x00010200ff482b82 */ /* 0x019e220000000a00 */
[-CC-:B------:R-:W-:Y:S01]  /*45f0*/  @P1 FFMA.FTZ R75, R83, R97.reuse, R98.reuse ;  /* 0x00000061534b1223 */ /* 0x180fe20000010062 */
[----:B-1----:R-:W-:Y:S01]  /*4600*/  @P1 FFMA.FTZ R76, R90, R97, R98 ;  /* 0x000000615a4c1223 */ /* 0x002fe20000010062 */
[----:B-----5:R-:W-:Y:S02]  /*4610*/  MOV R5, R64 ;  /* 0x0000004000057202 */ /* 0x020fe40000000f00 */
[----:B------:R-:W-:Y:S01]  /*4620*/  @P1 FADD.FTZ R75, R84, -R75 ;  /* 0x8000004b544b1221 */ /* 0x000fe20000010000 */
[----:B------:R-:W-:Y:S01]  /*4630*/  @P1 FADD.FTZ R99, R91, -R76 ;  /* 0x8000004c5b631221 */ /* 0x000fe20000010000 */
[----:B------:R-:W-:Y:S01]  /*4640*/  MOV R100, R65 ;  /* 0x0000004100647202 */ /* 0x000fe20000000f00 */
[----:B------:R-:W1:Y:S01]  /*4650*/  @P2 LDC.64 R76, c[0x0][0x408] ;  /* 0x00010200ff4c2b82 */ /* 0x000e620000000a00 */
[C---:B------:R-:W-:Y:S01]  /*4660*/  @P1 FFMA.FTZ R5, R6.reuse, R75, R64 ;  /* 0x0000004b06051223 */ /* 0x040fe20000010040 */
[----:B------:R-:W-:Y:S01]  /*4670*/  @P1 FFMA.FTZ R100, R6, R99, R65 ;  /* 0x0000006306641223 */ /* 0x000fe20000010041 */
[----:B------:R-:W-:-:S02]  /*4680*/  MOV R99, R66 ;  /* 0x0000004200637202 */ /* 0x000fc40000000f00 */
[C---:B------:R-:W-:Y:S02]  /*4690*/  @P2 LOP3.LUT P3, RZ, R10.reuse, 0xff, RZ, 0xc0, !PT ;  /* 0x000000ff0aff2812 */ /* 0x040fe4000786c0ff */
[C---:B------:R-:W-:Y:S01]  /*46a0*/  @P2 LOP3.LUT P4, RZ, R10.reuse, 0xff00, RZ, 0xc0, !PT ;  /* 0x0000ff000aff2812 */ /* 0x040fe2000788c0ff */
[----:B------:R-:W2:Y:S01]  /*46b0*/  @P2 LDC.64 R74, c[0x0][0x408] ;  /* 0x00010200ff4a2b82 */ /* 0x000ea20000000a00 */
[----:B------:R-:W-:Y:S01]  /*46c0*/  @P2 LOP3.LUT P5, RZ, R10, 0xff0000, RZ, 0xc0, !PT ;  /* 0x00ff00000aff2812 */ /* 0x000fe200078ac0ff */
[----:B0-----:R-:W-:Y:S01]  /*46d0*/  @P2 FMUL.FTZ R73, R5, R73 ;  /* 0x0000004905492220 */ /* 0x001fe20000410000 */
[----:B------:R-:W-:-:S03]  /*46e0*/  @P1 FFMA.FTZ R5, R93, R97, R98 ;  /* 0x000000615d051223 */ /* 0x000fc60000010062 */
[----:B------:R-:W-:Y:S01]  /*46f0*/  @P2 FMUL.FTZ R72, R73, R72 ;  /* 0x0000004849482220 */ /* 0x000fe20000410000 */
[----:B------:R-:W-:-:S04]  /*4700*/  @P1 FADD.FTZ R5, R92, -R5 ;  /* 0x800000055c051221 */ /* 0x000fc80000010000 */
[----:B------:R-:W-:Y:S01]  /*4710*/  @P1 FFMA.FTZ R99, R6, R5, R66 ;  /* 0x0000000506631223 */ /* 0x000fe20000010042 */
[----:B------:R-:W-:-:S03]  /*4720*/  @P2 SEL R68, R72, RZ, P3 ;  /* 0x000000ff48442207 */ /* 0x000fc60001800000 */
[----:B-1----:R-:W-:Y:S01]  /*4730*/  @P2 FMUL.FTZ R77, R99, R77 ;  /* 0x0000004d634d2220 */ /* 0x002fe20000410000 */
[----:B--2---:R-:W-:-:S03]  /*4740*/  @P2 FMUL.FTZ R75, R100, R75 ;  /* 0x0000004b644b2220 */ /* 0x004fc60000410000 */
[----:B------:R-:W-:Y:S01]  /*4750*/  @P2 FMUL.FTZ R76, R77, R76 ;  /* 0x0000004c4d4c2220 */ /* 0x000fe20000410000 */
[----:B------:R-:W-:-:S04]  /*4760*/  @P2 FMUL.FTZ R74, R75, R74 ;  /* 0x0000004a4b4a2220 */ /* 0x000fc80000410000 */
[----:B------:R-:W-:Y:S02]  /*4770*/  @P2 SEL R70, R76, RZ, P5 ;  /* 0x000000ff4c462207 */ /* 0x000fe40002800000 */
[----:B------:R-:W-:Y:S01]  /*4780*/  @P2 SEL R69, R74, RZ, P4 ;  /* 0x000000ff4a452207 */ /* 0x000fe20002000000 */
[----:B------:R-:W-:Y:S06]  /*4790*/  @!P2 BRA `(.L_x_9459) ;  /* 0x0000000400dca947 */ /* 0x000fec0003800000 */
[----:B------:R-:W-:Y:S01]  /*47a0*/  @P1 FFMA.FTZ R98, R109, R97, R98 ;  /* 0x000000616d621223 */ /* 0x000fe20000010062 */
[----:B------:R-:W-:-:S03]  /*47b0*/  MOV R5, R67 ;  /* 0x0000004300057202 */ /* 0x000fc60000000f00 */
[----:B------:R-:W-:-:S04]  /*47c0*/  @P1 FADD.FTZ R98, R113, -R98 ;  /* 0x8000006271621221 */ /* 0x000fc80000010000 */
[----:B------:R-:W-:Y:S01]  /*47d0*/  @P1 FFMA.FTZ R5, R6, R98, R67 ;  /* 0x0000006206051223 */ /* 0x000fe20000010043 */
[----:B------:R-:W-:-:S03]  /*47e0*/  ISETP.GE.U32.AND P1, PT, R10, 0x1000000, PT ;  /* 0x010000000a00780c */ /* 0x000fc60003f26070 */
[----:B------:R-:W-:-:S04]  /*47f0*/  FMUL.FTZ R5, R5, UR13 ;  /* 0x0000000d05057c20 */ /* 0x000fc80008410000 */
[----:B------:R-:W-:-:S05]  /*4800*/  FMUL.FTZ R5, R5, UR12 ;  /* 0x0000000c05057c20 */ /* 0x000fca0008410000 */
[----:B------:R-:W-:Y:S01]  /*4810*/  SEL R71, R5, RZ, P1 ;  /* 0x000000ff05477207 */ /* 0x000fe20000800000 */
[----:B------:R-:W-:Y:S06]  /*4820*/  BRA `(.L_x_9459) ;  /* 0x0000000400b87947 */ /* 0x000fec0003800000 */
.L_x_9457:
[----:B------:R-:W-:-:S04]  /*4830*/  UISETP.NE.U32.AND UP0, UPT, UR20, URZ, UPT ;  /* 0x000000ff1400728c */ /* 0x000fc8000bf05070 */
[----:B------:R-:W-:-:S06]  /*4840*/  UISETP.NE.AND.EX UP0, UPT, UR21, URZ, UPT, UP0 ;  /* 0x000000ff1500728c */ /* 0x000fcc000bf05300 */
[----:B------:R-:W-:-:S13]  /*4850*/  PLOP3.LUT P0, PT, PT, PT, UP0, 0x80, 0x8 ;  /* 0x000000000008781c */ /* 0x000fda0003f0f008 */
[----:B------:R-:W-:Y:S05]  /*4860*/  @!P0 BRA `(.L_x_9460) ;  /* 0x0000000000f08947 */ /* 0x000fea0003800000 */
[-CC-:B0--34-:R-:W-:Y:S01]  /*4870*/  FFMA.FTZ R53, R93, R97.reuse, R98.reuse ;  /* 0x000000615d357223 */ /* 0x199fe20000010062 */
[-CC-:B------:R-:W-:Y:S01]  /*4880*/  FFMA.FTZ R54, R109, R97.reuse, R98.reuse ;  /* 0x000000616d367223 */ /* 0x180fe20000010062 */
[-CC-:B------:R-:W-:Y:S01]  /*4890*/  FFMA.FTZ R52, R90, R97.reuse, R98.reuse ;  /* 0x000000615a347223 */ /* 0x180fe20000010062 */
[----:B------:R-:W-:Y:S01]  /*48a0*/  FFMA.FTZ R55, R83, R97, R98 ;  /* 0x0000006153377223 */ /* 0x000fe20000010062 */
[----:B------:R-:W-:Y:S01]  /*48b0*/  FADD.FTZ R53, R92, -R53 ;  /* 0x800000355c357221 */ /* 0x000fe20000010000 */
[----:B------:R-:W-:Y:S01]  /*48c0*/  FADD.FTZ R77, R113, -R54 ;  /* 0x80000036714d7221 */ /* 0x000fe20000010000 */
[----:B------:R-:W-:Y:S01]  /*48d0*/  FADD.FTZ R73, R91, -R52 ;  /* 0x800000345b497221 */ /* 0x000fe20000010000 */
[----:B------:R-:W-:Y:S01]  /*48e0*/  FADD.FTZ R75, R84, -R55 ;  /* 0x80000037544b7221 */ /* 0x000fe20000010000 */
[----:B------:R-:W-:Y:S01]  /*48f0*/  BSSY.RECONVERGENT B3, `(.L_x_9461) ;  /* 0x0000010000037945 */ /* 0x000fe20003800200 */
[C---:B------:R-:W-:Y:S01]  /*4900*/  FMUL.FTZ R55, R6.reuse, R53 ;  /* 0x0000003506377220 */ /* 0x040fe20000410000 */
[----:B------:R-:W-:Y:S01]  /*4910*/  ISETP.GT.AND P1, PT, R5, RZ, PT ;  /* 0x000000ff0500720c */ /* 0x000fe20003f24270 */
[C---:B------:R-:W-:Y:S01]  /*4920*/  FMUL.FTZ R54, R6.reuse, R77 ;  /* 0x0000004d06367220 */ /* 0x040fe20000410000 */
[C---:B------:R-:W-:Y:S01]  /*4930*/  FMUL.FTZ R53, R6.reuse, R73 ;  /* 0x0000004906357220 */ /* 0x040fe20000410000 */
[----:B------:R-:W-:Y:S01]  /*4940*/  FMUL.FTZ R52, R6, R75 ;  /* 0x0000004b06347220 */ /* 0x000fe20000410000 */
[----:B------:R-:W-:Y:S09]  /*4950*/  @!P2 BRA `(.L_x_9462) ;  /* 0x000000000024a947 */ /* 0x000ff20003800000 */
        /* <DEDUP_REMOVED lines=9> */
.L_x_9462:
[----:B------:R-:W-:Y:S05]  /*49f0*/  BSYNC.RECONVERGENT B3 ;  /* 0x0000000000037941 */ /* 0x000fea0003800200 */
.L_x_9461:
        /* <DEDUP_REMOVED lines=11> */
.L_x_9464:
[----:B------:R-:W-:Y:S05]  /*4ab0*/  BSYNC.RECONVERGENT B3 ;  /* 0x0000000000037941 */ /* 0x000fea0003800200 */
.L_x_9463:
        /* <DEDUP_REMOVED lines=11> */
.L_x_9466:
[----:B------:R-:W-:Y:S05]  /*4b70*/  BSYNC.RECONVERGENT B3 ;  /* 0x0000000000037941 */ /* 0x000fea0003800200 */
.L_x_9465:
[----:B------:R-:W-:Y:S02]  /*4b80*/  FSEL R5, R54, RZ, P1 ;  /* 0x000000ff36057208 */ /* 0x000fe40000800000 */
        /* <DEDUP_REMOVED lines=10> */
.L_x_9460:
[----:B0--34-:R-:W0:Y:S01]  /*4c30*/  @P2 LDC.64 R72, c[0x0][0x408] ;  /* 0x00010200ff482b82 */ /* 0x019e220000000a00 */
[----:B------:R-:W-:Y:S01]  /*4c40*/  FFMA.FTZ R74, R109, R97, R98 ;  /* 0x000000616d4a7223 */ /* 0x000fe20000010062 */
[----:B------:R-:W-:Y:S01]  /*4c50*/  ISETP.GT.AND P1, PT, R5, RZ, PT ;  /* 0x000000ff0500720c */ /* 0x000fe20003f24270 */
[----:B------:R-:W-:Y:S02]  /*4c60*/  BSSY.RECONVERGENT B3, `(.L_x_9467) ;  /* 0x0000011000037945 */ /* 0x000fe40003800200 */
[----:B------:R-:W-:-:S04]  /*4c70*/  FADD.FTZ R75, R113, -R74 ;  /* 0x8000004a714b7221 */ /* 0x000fc80000010000 */
[----:B------:R-:W-:-:S05]  /*4c80*/  FMUL.FTZ R75, R6, R75 ;  /* 0x0000004b064b7220 */ /* 0x000fca0000410000 */
[----:B------:R-:W-:Y:S02]  /*4c90*/  FSEL R74, R75, RZ, P1 ;  /* 0x000000ff4b4a7208 */ /* 0x000fe40000800000 */
[----:B-----5:R-:W-:-:S03]  /*4ca0*/  @P2 ISETP.GE.U32.AND P1, PT, R10, 0x1000000, PT ;  /* 0x010000000a00280c */ /* 0x020fc60003f26070 */
[----:B0-----:R-:W-:-:S04]  /*4cb0*/  @P2 FMUL.FTZ R73, R74, R73 ;  /* 0x000000494a492220 */ /* 0x001fc80000410000 */
[----:B------:R-:W-:Y:S01]  /*4cc0*/  @P2 FMUL.FTZ R72, R73, R72 ;  /* 0x0000004849482220 */ /* 0x000fe20000410000 */
        /* <DEDUP_REMOVED lines=9> */
[----:B------:R-:W-:-:S07]  /*4d60*/  SEL R68, R73, RZ, P3 ;  /* 0x000000ff49447207 */ /* 0x000fce0001800000 */
.L_x_9468:
[----:B------:R-:W-:Y:S05]  /*4d70*/  BSYNC.RECONVERGENT B3 ;  /* 0x0000000000037941 */ /* 0x000fea0003800200 */
.L_x_9467:
        /* <DEDUP_REMOVED lines=11> */
.L_x_9470:
[----:B------:R-:W-:Y:S05]  /*4e30*/  BSYNC.RECONVERGENT B3 ;  /* 0x0000000000037941 */ /* 0x000fea0003800200 */
.L_x_9469:
        /* <DEDUP_REMOVED lines=11> */
.L_x_9472:
[----:B------:R-:W-:Y:S05]  /*4ef0*/  BSYNC.RECONVERGENT B3 ;  /* 0x0000000000037941 */ /* 0x000fea0003800200 */
.L_x_9471:
[----:B------:R-:W-:-:S07]  /*4f00*/  @P2 SEL R71, R72, RZ, P1 ;  /* 0x000000ff48472207 */ /* 0x000fce0000800000 */
.L_x_9459:
[----:B------:R-:W-:Y:S05]  /*4f10*/  BSYNC.RECONVERGENT B1 ;  /* 0x0000000000017941 */ /* 0x000fea0003800200 */
.L_x_9456:
[----:B------:R-:W0:Y:S08]  /*4f20*/  @P0 LDC.64 R72, c[0x0][0x478] ;  /* 0x00011e00ff480b82 */ /* 0x000e300000000a00 */
[----:B------:R-:W2:Y:S01]  /*4f30*/  @P2 LDC.64 R74, c[0x0][0x468] ;  /* 0x00011a00ff4a2b82 */ /* 0x000ea20000000a00 */
[----:B0-----:R-:W-:-:S05]  /*4f40*/  @P0 IMAD.WIDE.U32 R72, R79, 0x10, R72 ;  /* 0x000000104f480825 */ /* 0x001fca00078e0048 */
[----:B------:R0:W-:Y:S01]  /*4f50*/  @P0 STG.E.128 desc[UR6][R72.64], R52 ;  /* 0x0000003448000986 */ /* 0x0001e2000c101d06 */
[----:B--2---:R-:W-:-:S05]  /*4f60*/  @P2 IMAD.WIDE.U32 R74, R78, 0x10, R74 ;  /* 0x000000104e4a2825 */ /* 0x004fca00078e004a */
[----:B------:R0:W-:Y:S02]  /*4f70*/  @P2 STG.E.128 desc[UR6][R74.64], R68 ;  /* 0x000000444a002986 */ /* 0x0001e4000c101d06 */
.L_x_9455:
[----:B------:R-:W-:Y:S05]  /*4f80*/  BSYNC.RECONVERGENT B2 ;  /* 0x0000000000027941 */ /* 0x000fea0003800200 */
.L_x_9454:
[----:B0--34-:R-:W0:Y:S02]  /*4f90*/  LDC.64 R72, c[0x0][0x380] ;  /* 0x0000e000ff487b82 */ /* 0x019e240000000a00 */
[----:B0-----:R-:W-:-:S04]  /*4fa0*/  LEA R4, R72, R4, 0x2 ;  /* 0x0000000448047211 */ /* 0x001fc800078e10ff */
[----:B------:R-:W-:-:S13]  /*4fb0*/  ISETP.GE.AND P0, PT, R4, R73, PT ;  /* 0x000000490400720c */ /* 0x000fda0003f06270 */
[----:B------:R-:W-:Y:S05]  /*4fc0*/  @!P0 BRA `(.L_x_9473) ;  /* 0xffffffb400988947 */ /* 0x000fea000383ffff */
.L_x_9385:
[----:B------:R-:W-:Y:S05]  /*4fd0*/  BSYNC B0 ;  /* 0x0000000000007941 */ /* 0x000fea0003800000 */
.L_x_9384:
[----:B------:R-:W0:Y:S01]  /*4fe0*/  S2R R5, SR_CgaCtaId ;  /* 0x0000000000057919 */ /* 0x000e220000008800 */
        /* <DEDUP_REMOVED lines=22> */
[----:B------:R-:W-:Y:S01]  /*5150*/  IADD3 R33, P3, PT, R44, R123, RZ ;  /* 0x0000007b2c217210 */ /* 0x000fe20007f7e0ff */
[----:B------:R-:W0:Y:S04]  /*5160*/  LDS R3, [R4] ;  /* 0x0000000004037984 */ /* 0x000e280000000800 */
[----:B------:R-:W2:Y:S04]  /*5170*/  LDS R8, [R4+0x800] ;  /* 0x0008000004087984 */ /* 0x000ea80000000800 */
[----:B------:R-:W4:Y:S04]  /*5180*/  LDS R5, [R4+0x200] ;  /* 0x0002000004057984 */ /* 0x000f280000000800 */
[----:B------:R-:W1:Y:S04]  /*5190*/  LDS R10, [R4+0xa00] ;  /* 0x000a0000040a7984 */ /* 0x000e680000000800 */
        /* <DEDUP_REMOVED lines=9> */
[----:B--2---:R-:W-:-:S03]  /*5230*/  FADD.FTZ R3, R3, R8 ;  /* 0x0000000803037221 */ /* 0x004fc60000010000 */
[----:B------:R-:W2:Y:S01]  /*5240*/  LDS R32, [R4+0x1800] ;  /* 0x0018000004207984 */ /* 0x000ea20000000800 */
[----:B----4-:R-:W-:-:S03]  /*5250*/  FADD.FTZ R5, RZ, R5 ;  /* 0x00000005ff057221 */ /* 0x010fc60000010000 */
[----:B------:R-:W4:Y:S01]  /*5260*/  LDS R34, [R4+0x1a00] ;  /* 0x001a000004227984 */ /* 0x000f220000000800 */
[----:B-1----:R-:W-:-:S03]  /*5270*/  FADD.FTZ R5, R5, R10 ;  /* 0x0000000a05057221 */ /* 0x002fc60000010000 */
[----:B------:R-:W1:Y:S01]  /*5280*/  LDS R13, [R4+0x1c00] ;  /* 0x001c0000040d7984 */ /* 0x000e620000000800 */
[----:B---3--:R-:W-:-:S03]  /*5290*/  FADD.FTZ R6, RZ, R6 ;  /* 0x00000006ff067221 */ /* 0x008fc60000010000 */
        /* <DEDUP_REMOVED lines=12> */
[----:B----4-:R-:W-:-:S03]  /*5360*/  FADD.FTZ R11, R5, R34 ;  /* 0x00000022050b7221 */ /* 0x010fc60000010000 */
[----:B------:R2:W-:Y:S01]  /*5370*/  STS.128 [R0+0x400], R24 ;  /* 0x0004001800007388 */ /* 0x0005e20000000c00 */
[----:B-1----:R-:W-:-:S03]  /*5380*/  FADD.FTZ R13, R6, R13 ;  /* 0x0000000d060d7221 */ /* 0x002fc60000010000 */
[----:B------:R-:W-:Y:S01]  /*5390*/  STS.128 [R0+0x600], R28 ;  /* 0x0006001c00007388 */ /* 0x000fe20000000c00 */
[----:B------:R-:W-:Y:S01]  /*53a0*/  BAR.SYNC.DEFER_BLOCKING 0x0 ;  /* 0x0000000000007b1d */ /* 0x000fe20000010000 */
[----:B0-----:R-:W-:Y:S02]  /*53b0*/  IADD3.X R20, PT, PT, RZ, RZ, RZ, P3, !PT ;  /* 0x000000ffff147210 */ /* 0x001fe40001ffe4ff */
[----:B------:R-:W-:Y:S02]  /*53c0*/  ISETP.GE.U32.AND P3, PT, R17, 0x200, PT ;  /* 0x000002001100780c */ /* 0x000fe40003f66070 */
[C---:B--2---:R-:W-:Y:S02]  /*53d0*/  SHF.L.U32 R24, R33.reuse, 0x2, RZ ;  /* 0x0000000221187819 */ /* 0x044fe400000006ff */
[----:B------:R-:W-:Y:S02]  /*53e0*/  SHF.L.U64.HI R33, R33, 0x2, R20 ;  /* 0x0000000221217819 */ /* 0x000fe40000010214 */
[----:B------:R-:W-:-:S02]  /*53f0*/  IADD3 R26, P4, PT, R24, UR18, RZ ;  /* 0x00000012181a7c10 */ /* 0x000fc4000ff9e0ff */
[----:B------:R-:W-:Y:S02]  /*5400*/  IADD3 R24, P5, PT, R24, UR16, RZ ;  /* 0x0000001018187c10 */ /* 0x000fe4000ffbe0ff */
[C---:B------:R-:W-:Y:S02]  /*5410*/  IADD3.X R35, PT, PT, R33.reuse, UR19, RZ, P4, !PT ;  /* 0x0000001321237c10 */ /* 0x040fe4000a7fe4ff */
        /* <DEDUP_REMOVED lines=18> */
[----:B------:R-:W-:Y:S02]  /*5540*/  FADD.FTZ R15, R7, R40 ;  /* 0x00000028070f7221 */ /* 0x000fe40000010000 */
[----:B------:R-:W2:Y:S01]  /*5550*/  LDS R21, [R4+0xe00] ;  /* 0x000e000004157984 */ /* 0x000ea20000000800 */
[----:B---3--:R-:W-:Y:S01]  /*5560*/  FADD.FTZ R27, R2, R27 ;  /* 0x0000001b021b7221 */ /* 0x008fe20000010000 */
[----:B------:R-:W-:Y:S02]  /*5570*/  @P2 MOV R2, R26 ;  /* 0x0000001a00022202 */ /* 0x000fe40000000f00 */
[----:B------:R-:W3:Y:S01]  /*5580*/  LDS R25, [R4+0x1600] ;  /* 0x0016000004197984 */ /* 0x000ee20000000800 */
[----:B----4-:R-:W-:Y:S01]  /*5590*/  FADD.FTZ R0, RZ, R0 ;  /* 0x00000000ff007221 */ /* 0x010fe20000010000 */
[----:B------:R-:W-:-:S02]  /*55a0*/  @P2 IADD3 R26, P4, PT, R26, 0x200, RZ ;  /* 0x000002001a1a2810 */ /* 0x000fc40007f9e0ff */
[----:B------:R-:W4:Y:S01]  /*55b0*/  LDS R31, [R4+0x1e00] ;  /* 0x001e0000041f7984 */ /* 0x000f220000000800 */
[----:B------:R-:W-:Y:S01]  /*55c0*/  FADD.FTZ R0, R0, R19 ;  /* 0x0000001300007221 */ /* 0x000fe20000010000 */
[----:B------:R-:W-:Y:S02]  /*55d0*/  @P2 IADD3.X R35, PT, PT, RZ, R35, RZ, P4, !PT ;  /* 0x00000023ff232210 */ /* 0x000fe400027fe4ff */
        /* <DEDUP_REMOVED lines=44> */
.L_x_9396:
[----:B-1----:R-:W-:Y:S01]  /*58a0*/  HFMA2 R74, -RZ, RZ, 0, 5.9604644775390625e-08 ;  /* 0x00000001ff4a7431 */ /* 0x002fe200000001ff */
[----:B------:R-:W-:Y:S01]  /*58b0*/  BSSY B1, `(.L_x_9474) ;  /* 0x0000006000017945 */ /* 0x000fe20003800000 */
[----:B0-----:R-:W-:Y:S02]  /*58c0*/  MOV R73, 0x1f ;  /* 0x0000001f00497802 */ /* 0x001fe40000000f00 */
[----:B------:R-:W-:-:S07]  /*58d0*/  MOV R72, 0xffffffff ;  /* 0xffffffff00487802 */ /* 0x000fce0000000f00 */
[----:B-----5:R-:W-:Y:S05]  /*58e0*/  WARPSYNC.COLLECTIVE R72, `(.L_x_9475) ;  /* 0x0000000048087348 */ /* 0x020fea0003c00000 */
[----:B------:R0:W1:Y:S02]  /*58f0*/  SHFL.BFLY P0, R75, R103, R74, R73 ;  /* 0x0c00004a674b7389 */ /* 0x0000640000000049 */
[----:B01---5:R-:W-:Y:S05]  /*5900*/  ENDCOLLECTIVE ;  /* 0x000000000000791b */ /* 0x023fea0003800000 */
.L_x_9475:
[----:B------:R-:W-:Y:S05]  /*5910*/  BSYNC B1 ;  /* 0x0000000000017941 */ /* 0x000fea0003800000 */
.L_x_9474:
        /* <DEDUP_REMOVED lines=8> */
.L_x_9476:
[----:B------:R-:W-:Y:S01]  /*59a0*/  HFMA2 R74, -RZ, RZ, 0, 1.1920928955078125e-07 ;  /* 0x00000002ff4a7431 */ /* 0x000fe200000001ff */
[----:B------:R-:W-:Y:S02]  /*59b0*/  MOV R103, R77 ;  /* 0x0000004d00677202 */ /* 0x000fe40000000f00 */
[----:B------:R-:W-:-:S07]  /*59c0*/  MOV R79, R75 ;  /* 0x0000004b004f7202 */ /* 0x000fce0000000f00 */
[----:B------:R-:W-:Y:S05]  /*59d0*/  WARPSYNC.COLLECTIVE R72, `(.L_x_9477) ;  /* 0x0000000048087348 */ /* 0x000fea0003c00000 */
[----:B------:R0:W1:Y:S02]  /*59e0*/  SHFL.BFLY P0, R75, R103, R74, R73 ;  /* 0x0c00004a674b7389 */ /* 0x0000640000000049 */
[----:B01----:R-:W-:Y:S05]  /*59f0*/  ENDCOLLECTIVE ;  /* 0x000000000000791b */ /* 0x003fea0003800000 */
.L_x_9477:
[----:B------:R-:W-:-:S05]  /*5a00*/  FADD.FTZ R78, R79, R104 ;  /* 0x000000684f4e7221 */ /* 0x000fca0000010000 */
[----:B------:R-:W-:Y:S01]  /*5a10*/  MOV R103, R78 ;  /* 0x0000004e00677202 */ /* 0x000fe20000000f00 */
[----:B------:R-:W-:-:S07]  /*5a20*/  FADD.FTZ R79, R77, R75 ;  /* 0x0000004b4d4f7221 */ /* 0x000fce0000010000 */
[----:B------:R-:W-:Y:S05]  /*5a30*/  WARPSYNC.COLLECTIVE R72, `(.L_x_9478) ;  /* 0x0000000048087348 */ /* 0x000fea0003c00000 */
[----:B------:R0:W1:Y:S02]  /*5a40*/  SHFL.BFLY P0, R75, R103, R74, R73 ;  /* 0x0c00004a674b7389 */ /* 0x0000640000000049 */
[----:B01----:R-:W-:Y:S05]  /*5a50*/  ENDCOLLECTIVE ;  /* 0x000000000000791b */ /* 0x003fea0003800000 */
.L_x_9478:
[----:B------:R-:W-:Y:S01]  /*5a60*/  HFMA2 R74, -RZ, RZ, 0, 2.384185791015625e-07 ;  /* 0x00000004ff4a7431 */ /* 0x000fe200000001ff */
[----:B------:R-:W-:Y:S02]  /*5a70*/  MOV R103, R79 ;  /* 0x0000004f00677202 */ /* 0x000fe40000000f00 */
[----:B------:R-:W-:-:S07]  /*5a80*/  MOV R99, R75 ;  /* 0x0000004b00637202 */ /* 0x000fce0000000f00 */
[----:B------:R-:W-:Y:S05]  /*5a90*/  WARPSYNC.COLLECTIVE R72, `(.L_x_9479) ;  /* 0x0000000048087348 */ /* 0x000fea0003c00000 */
[----:B------:R0:W1:Y:S02]  /*5aa0*/  SHFL.BFLY P0, R75, R103, R74, R73 ;  /* 0x0c00004a674b7389 */ /* 0x0000640000000049 */
[----:B01----:R-:W-:Y:S05]  /*5ab0*/  ENDCOLLECTIVE ;  /* 0x000000000000791b */ /* 0x003fea0003800000 */
.L_x_9479:
[----:B------:R-:W-:-:S05]  /*5ac0*/  FADD.FTZ R99, R78, R99 ;  /* 0x000000634e637221 */ /* 0x000fca0000010000 */
[----:B------:R-:W-:Y:S01]  /*5ad0*/  MOV R103, R99 ;  /* 0x0000006300677202 */ /* 0x000fe20000000f00 */
[----:B------:R-:W-:-:S07]  /*5ae0*/  FADD.FTZ R100, R79, R75 ;  /* 0x0000004b4f647221 */ /* 0x000fce0000010000 */
[----:B------:R-:W-:Y:S05]  /*5af0*/  WARPSYNC.COLLECTIVE R72, `(.L_x_9480) ;  /* 0x0000000048087348 */ /* 0x000fea0003c00000 */
[----:B------:R0:W1:Y:S02]  /*5b00*/  SHFL.BFLY P0, R75, R103, R74, R73 ;  /* 0x0c00004a674b7389 */ /* 0x0000640000000049 */
[----:B01----:R-:W-:Y:S05]  /*5b10*/  ENDCOLLECTIVE ;  /* 0x000000000000791b */ /* 0x003fea0003800000 */
.L_x_9480:
[----:B------:R-:W-:Y:S01]  /*5b20*/  HFMA2 R74, -RZ, RZ, 0, 4.76837158203125e-07 ;  /* 0x00000008ff4a7431 */ /* 0x000fe200000001ff */
[----:B------:R-:W-:Y:S02]  /*5b30*/  MOV R103, R100 ;  /* 0x0000006400677202 */ /* 0x000fe40000000f00 */
[----:B------:R-:W-:-:S07]  /*5b40*/  MOV R76, R75 ;  /* 0x0000004b004c7202 */ /* 0x000fce0000000f00 */
[----:B------:R-:W-:Y:S05]  /*5b50*/  WARPSYNC.COLLECTIVE R72, `(.L_x_9481) ;  /* 0x0000000048087348 */ /* 0x000fea0003c00000 */
[----:B------:R0:W1:Y:S02]  /*5b60*/  SHFL.BFLY P0, R75, R103, R74, R73 ;  /* 0x0c00004a674b7389 */ /* 0x0000640000000049 */
[----:B01----:R-:W-:Y:S05]  /*5b70*/  ENDCOLLECTIVE ;  /* 0x000000000000791b */ /* 0x003fea0003800000 */
.L_x_9481:
[----:B------:R-:W-:-:S05]  /*5b80*/  FADD.FTZ R101, R99, R76 ;  /* 0x0000004c63657221 */ /* 0x000fca0000010000 */
[----:B------:R-:W-:Y:S01]  /*5b90*/  MOV R103, R101 ;  /* 0x0000006500677202 */ /* 0x000fe20000000f00 */
[----:B------:R-:W-:-:S07]  /*5ba0*/  FADD.FTZ R76, R100, R75 ;  /* 0x0000004b644c7221 */ /* 0x000fce0000010000 */
[----:B------:R-:W-:Y:S05]  /*5bb0*/  WARPSYNC.COLLECTIVE R72, `(.L_x_9482) ;  /* 0x0000000048087348 */ /* 0x000fea0003c00000 */
[----:B------:R0:W1:Y:S02]  /*5bc0*/  SHFL.BFLY P0, R75, R103, R74, R73 ;  /* 0x0c00004a674b7389 */ /* 0x0000640000000049 */
[----:B01----:R-:W-:Y:S05]  /*5bd0*/  ENDCOLLECTIVE ;  /* 0x000000000000791b */ /* 0x003fea0003800000 */
.L_x_9482:
[----:B------:R-:W-:Y:S01]  /*5be0*/  HFMA2 R74, -RZ, RZ, 0, 9.5367431640625e-07 ;  /* 0x00000010ff4a7431 */ /* 0x000fe200000001ff */
[----:B------:R-:W-:Y:S02]  /*5bf0*/  MOV R103, R76 ;  /* 0x0000004c00677202 */ /* 0x000fe40000000f00 */
[----:B------:R-:W-:-:S07]  /*5c00*/  MOV R102, R75 ;  /* 0x0000004b00667202 */ /* 0x000fce0000000f00 */
[----:B------:R-:W-:Y:S05]  /*5c10*/  WARPSYNC.COLLECTIVE R72, `(.L_x_9483) ;  /* 0x0000000048087348 */ /* 0x000fea0003c00000 */
[----:B------:R0:W1:Y:S02]  /*5c20*/  SHFL.BFLY P0, R75, R103, R74, R73 ;  /* 0x0c00004a674b7389 */ /* 0x0000640000000049 */
[----:B01----:R-:W-:Y:S05]  /*5c30*/  ENDCOLLECTIVE ;  /* 0x000000000000791b */ /* 0x003fea0003800000 */
.L_x_9483:
[----:B------:R-:W-:-:S05]  /*5c40*/  FADD.FTZ R102, R101, R102 ;  /* 0x0000006665667221 */ /* 0x000fca0000010000 */
[----:B------:R-:W-:Y:S02]  /*5c50*/  MOV R103, R102 ;  /* 0x0000006600677202 */ /* 0x000fe40000000f00 */
[----:B------:R-:W-:-:S07]  /*5c60*/  MOV R77, R75 ;  /* 0x0000004b004d7202 */ /* 0x000fce0000000f00 */
[----:B------:R-:W-:Y:S05]  /*5c70*/  WARPSYNC.COLLECTIVE R72, `(.L_x_9484) ;  /* 0x0000000048087348 */ /* 0x000fea0003c00000 */
[----:B------:R0:W1:Y:S02]  /*5c80*/  SHFL.BFLY P0, R75, R103, R74, R73 ;  /* 0x0c00004a674b7389 */ /* 0x0000640000000049 */
[----:B01----:R-:W-:Y:S05]  /*5c90*/  ENDCOLLECTIVE ;  /* 0x000000000000791b */ /* 0x003fea0003800000 */
.L_x_9484:
[----:B------:R-:W-:Y:S05]  /*5ca0*/  BRA `(.L_x_9485) ;  /* 0xffffffbc00c47947 */ /* 0x000fea000383ffff */
.L_x_9486:
        /* <DEDUP_REMOVED lines=13> */
.L_x_11319:


//--------------------- .text._ZN10layer_norm22ln_bwd_finalize_kernelINS_22Kernel_traits_finalizeILj512E6__halfffffjLb0ELj1024ELj4ENS_18Kernel_traits_baseILj512ES2_ffffjLj1024EEEEELb0ELb1EEEvNS_9BwdParamsE --------------------------
	.section	.text._ZN10layer_norm22ln_bwd_finalize_kernelINS_22Kernel_traits_finalizeILj512E6__halfffffjLb0ELj1024ELj4ENS_18Kernel_traits_baseILj512ES2_ffffjLj1024EEEEELb0ELb1EEEvNS_9BwdParamsE,"ax",@progbits
	.align	128
        .global         _ZN10layer_norm22ln_bwd_finalize_kernelINS_22Kernel_traits_finalizeILj512E6__halfffffjLb0ELj1024ELj4ENS_18Kernel_traits_baseILj512ES2_ffffjLj1024EEEEELb0ELb1EEEvNS_9BwdParamsE
        .type           _ZN10layer_norm22ln_bwd_finalize_kernelINS_22Kernel_traits_finalizeILj512E6__halfffffjLb0ELj1024ELj4ENS_18Kernel_traits_baseILj512ES2_ffffjLj1024EEEEELb0ELb1EEEvNS_9BwdParamsE,@function
        .size           _ZN10layer_norm22ln_bwd_finalize_kernelINS_22Kernel_traits_finalizeILj512E6__halfffffjLb0ELj1024ELj4ENS_18Kernel_traits_baseILj512ES2_ffffjLj1024EEEEELb0ELb1EEEvNS_9BwdParamsE,(.L_x_11320 - _ZN10layer_norm22ln_bwd_finalize_kernelINS_22Kernel_traits_finalizeILj512E6__halfffffjLb0ELj1024ELj4ENS_18Kernel_traits_baseILj512ES2_ffffjLj1024EEEEELb0ELb1EEEvNS_9BwdParamsE)
        .other          _ZN10layer_norm22ln_bwd_finalize_kernelINS_22Kernel_traits_finalizeILj512E6__halfffffjLb0ELj1024ELj4ENS_18Kernel_traits_baseILj512ES2_ffffjLj1024EEEEELb0ELb1EEEvNS_9BwdParamsE,@"STO_CUDA_ENTRY STV_DEFAULT"
_ZN10layer_norm22ln_bwd_finalize_kernelINS_22Kernel_traits_finalizeILj512E6__halfffffjLb0ELj1024ELj4ENS_18Kernel_traits_baseILj512ES2_ffffjLj1024EEEEELb0ELb1EEEvNS_9BwdParamsE:
.text._ZN10layer_norm22ln_bwd_finalize_kernelINS_22Kernel_traits_finalizeILj512E6__halfffffjLb0ELj1024ELj4ENS_18Kernel_traits_baseILj512ES2_ffffjLj1024EEEEELb0ELb1EEEvNS_9BwdParamsE:
        /* <DEDUP_REMOVED lines=77> */
.L_x_9491:
        /* <DEDUP_REMOVED lines=118> */
.L_x_9490:
[----:B------:R-:W-:Y:S05]  /*0c30*/  BSYNC.RECONVERGENT B1 ;  /* 0x0000000000017941 */ /* 0x000fea0003800200 */
.L_x_9489:
        /* <DEDUP_REMOVED lines=69> */
.L_x_9493:
[----:B------:R-:W-:Y:S05]  /*1090*/  BSYNC.RECONVERGENT B1 ;  /* 0x0000000000017941 */ /* 0x000fea0003800200 */
.L_x_9492:
        /* <DEDUP_REMOVED lines=38> */
.L_x_9495:
[----:B------:R-:W-:Y:S05]  /*1300*/  BSYNC.RECONVERGENT B1 ;  /* 0x0000000000017941 */ /* 0x000fea0003800200 */
.L_x_9494:
[----:B------:R-:W-:Y:S05]  /*1310*/  @!P1 BRA `(.L_x_9488) ;  /* 0x0000000000409947 */ /* 0x000fea0003800000 */
[----:B------:R-:W0:Y:S01]  /*1320*/  LDC R12, c[0x0][0x388] ;  /* 0x0000e200ff0c7b82 */ /* 0x000e220000000800 */
[----:B------:R-:W-:-:S07]  /*1330*/  IADD3 R0, PT, PT, -R0, RZ, RZ ;  /* 0x000000ff00007210 */ /* 0x000fce0007ffe1ff */
[----:B------:R-:W1:Y:S08]  /*1340*/  LDC.64 R8, c[0x0][0x440] ;  /* 0x00011000ff087b82 */ /* 0x000e700000000a00 */
[----:B------:R-:W2:Y:S01]  /*1350*/  LDC.64 R10, c[0x0][0x448] ;  /* 0x00011200ff0a7b82 */ /* 0x000ea20000000a00 */
[----:B0-----:R-:W-:-:S05]  /*1360*/  IMAD R2, R2, R12, R5 ;  /* 0x0000000c02027224 */ /* 0x001fca00078e0205 */
[----:B------:R-:W-:-:S07]  /*1370*/  IADD3 R13, PT, PT, R57, R2, RZ ;  /* 0x00000002390d7210 */ /* 0x000fce0007ffe0ff */
.L_x_9496:
        /* <DEDUP_REMOVED lines=10> */
.L_x_9488:
[----:B------:R-:W-:Y:S05]  /*1420*/  BSYNC.RECONVERGENT B0 ;  /* 0x0000000000007941 */ /* 0x000fea0003800200 */
.L_x_9487:
        /* <DEDUP_REMOVED lines=59> */
.L_x_9497:
        /* <DEDUP_REMOVED lines=10> */
.L_x_11320:


//--------------------- .text._ZN10layer_norm13ln_bwd_kernelINS_13Kernel_traitsI6__halfffffjLj512ELj1ELj4ELj1ELj16ENS_18Kernel_traits_baseILj512ES2_ffffjLj128EEEEELb1ELb0ELb1ELb1EEEvNS_9BwdParamsE --------------------------
	.section	.text._ZN10layer_norm13ln_bwd_kernelINS_13Kernel_traitsI6__halfffffjLj512ELj1ELj4ELj1ELj16ENS_18Kernel_traits_baseILj512ES2_ffffjLj128EEEEELb1ELb0ELb1ELb1EEEvNS_9BwdParamsE,"ax",@progbits
	.align	128
        .global         _ZN10layer_norm13ln_bwd_kernelINS_13Kernel_traitsI6__halfffffjLj512ELj1ELj4ELj1ELj16ENS_18Kernel_traits_baseILj512ES2_ffffjLj128EEEEELb1ELb0ELb1ELb1EEEvNS_9BwdParamsE
        .type           _ZN10layer_norm13ln_bwd_kernelINS_13Kernel_traitsI6__halfffffjLj512ELj1ELj4ELj1ELj16ENS_18Kernel_traits_baseILj512ES2_ffffjLj128EEEEELb1ELb0ELb1ELb1EEEvNS_9BwdParamsE,@function
        .size           _ZN10layer_norm13ln_bwd_kernelINS_13Kernel_traitsI6__halfffffjLj512ELj1ELj4ELj1ELj16ENS_18Kernel_traits_baseILj512ES2_ffffjLj128EEEEELb1ELb0ELb1ELb1EEEvNS_9BwdParamsE,(.L_x_11321 - _ZN10layer_norm13ln_bwd_kernelINS_13Kernel_traitsI6__halfffffjLj512ELj1ELj4ELj1ELj16ENS_18Kernel_traits_baseILj512ES2_ffffjLj128EEEEELb1ELb0ELb1ELb1EEEvNS_9BwdParamsE)
        .other          _ZN10layer_norm13ln_bwd_kernelINS_13Kernel_traitsI6__halfffffjLj512ELj1ELj4ELj1ELj16ENS_18Kernel_traits_baseILj512ES2_ffffjLj128EEEEELb1ELb0ELb1ELb1EEEvNS_9BwdParamsE,@"STO_CUDA_ENTRY STV_DEFAULT"
_ZN10layer_norm13ln_bwd_kernelINS_13Kernel_traitsI6__halfffffjLj512ELj1ELj4ELj1ELj16ENS_18Kernel_traits_baseILj512ES2_ffffjLj128EEEEELb1ELb0ELb1ELb1EEEvNS_9BwdParamsE:
.text._ZN10layer_norm13ln_bwd_kernelINS_13Kernel_traitsI6__halfffffjLj512ELj1ELj4ELj1ELj16ENS_18Kernel_traits_baseILj512ES2_ffffjLj128EEEEELb1ELb0ELb1ELb1EEEvNS_9BwdParamsE:
        /* <DEDUP_REMOVED lines=53> */
.L_x_9549:
[----:B------:R-:W0:Y:S08]  /*0350*/  LDC.64 R84, c[0x0][0x3f8] ;  /* 0x0000fe00ff547b82 */ /* 0x000e300000000a00 */
[----:B------:R-:W1:Y:S08]  /*0360*/  LDC.64 R4, c[0x0][0x3c8] ;  /* 0x0000f200ff047b82 */ /* 0x000e700000000a00 */
[----:B------:R-:W2:Y:S01]  /*0370*/  LDC.64 R86, c[0x0][0x3f0] ;  /* 0x0000fc00ff567b82 */ /* 0x000ea20000000a00 */
[----:B0-----:R-:W-:-:S07]  /*0380*/  IMAD.WIDE R88, R0, 0x4, R84 ;  /* 0x0000000400587825 */ /* 0x001fce00078e0254 */
[----:B------:R-:W0:Y:S01]  /*0390*/  LDC.64 R84, c[0x0][0x3c0] ;  /* 0x0000f000ff547b82 */ /* 0x000e220000000a00 */
[----:B------:R-:W3:Y:S01]  /*03a0*/  LDG.E R2, desc[UR6][R88.64] ;  /* 0x0000000658027981 */ /* 0x000ee2000c1e1900 */
[----:B-1----:R-:W-:-:S06]  /*03b0*/  IMAD.WIDE R4, R0, 0x4, R4 ;  /* 0x0000000400047825 */ /* 0x002fcc00078e0204 */
[----:B------:R1:W5:Y:S01]  /*03c0*/  LDG.E R5, desc[UR6][R4.64] ;  /* 0x0000000604057981 */ /* 0x000362000c1e1900 */
[----:B--2---:R-:W-:-:S05]  /*03d0*/  IMAD.WIDE R86, R0, 0x4, R86 ;  /* 0x0000000400567825 */ /* 0x004fca00078e0256 */
[----:B------:R1:W5:Y:S01]  /*03e0*/  LDG.E R107, desc[UR6][R86.64] ;  /* 0x00000006566b7981 */ /* 0x000362000c1e1900 */
[----:B------:R-:W-:Y:S01]  /*03f0*/  BSSY.RECONVERGENT B1, `(.L_x_9500) ;  /* 0x000010a000017945 */ /* 0x000fe20003800200 */
[----:B---3--:R-:W-:-:S13]  /*0400*/  ISETP.GE.AND P2, PT, R2, 0x1, PT ;  /* 0x000000010200780c */ /* 0x008fda0003f46270 */
[----:B01----:R-:W-:Y:S05]  /*0410*/  @!P2 BRA `(.L_x_9501) ;  /* 0x0000000c002ca947 */ /* 0x003fea0003800000 */
[----:B------:R-:W0:Y:S01]  /*0420*/  S2R R9, SR_TID.X ;  /* 0x0000000000097919 */ /* 0x000e220000002100 */
[----:B------:R-:W1:Y:S01]  /*0430*/  LDC.64 R88, c[0x0][0x3a8] ;  /* 0x0000ea00ff587b82 */ /* 0x000e620000000a00 */
[----:B------:R-:W-:Y:S01]  /*0440*/  IMAD R3, R0, UR8, RZ ;  /* 0x0000000800037c24 */ /* 0x000fe2000f8e02ff */
[----:B------:R-:W-:Y:S01]  /*0450*/  IADD3 R6, PT, PT, R2, -0x1, RZ ;  /* 0xffffffff02067810 */ /* 0x000fe20007ffe0ff */
[----:B------:R-:W-:-:S03]  /*0460*/  IMAD.WIDE R84, R0, 0x4, R84 ;  /* 0x0000000400547825 */ /* 0x000fc600078e0254 */
[----:B------:R-:W-:Y:S01]  /*0470*/  SHF.R.S32.HI R4, RZ, 0x1f, R3 ;  /* 0x0000001fff047819 */ /* 0x000fe20000011403 */
[----:B------:R-:W-:Y:S01]  /*0480*/  IMAD R8, R6, UR8, RZ ;  /* 0x0000000806087c24 */ /* 0x000fe2000f8e02ff */
[----:B------:R-:W2:Y:S01]  /*0490*/  LDC.64 R92, c[0x0][0x428] ;  /* 0x00010a00ff5c7b82 */ /* 0x000ea20000000a00 */
[----:B------:R3:W4:Y:S01]  /*04a0*/  LDG.E R97, desc[UR6][R84.64] ;  /* 0x0000000654617981 */ /* 0x000722000c1e1900 */
[----:B------:R-:W-:Y:S02]  /*04b0*/  LEA.HI R7, R4, R3, RZ, 0x2 ;  /* 0x0000000304077211 */ /* 0x000fe400078f10ff */
[----:B------:R-:W-:-:S04]  /*04c0*/  SHF.R.S32.HI R3, RZ, 0x1f, R8 ;  /* 0x0000001fff037819 */ /* 0x000fc80000011408 */
[----:B------:R-:W-:Y:S02]  /*04d0*/  LEA.HI R3, R3, R8, RZ, 0x2 ;  /* 0x0000000803037211 */ /* 0x000fe400078f10ff */
[----:B0-----:R-:W-:-:S04]  /*04e0*/  LOP3.LUT R6, R9, 0x1f, RZ, 0xc0, !PT ;  /* 0x0000001f09067812 */ /* 0x001fc800078ec0ff */
[-C--:B------:R-:W-:Y:S02]  /*04f0*/  LEA.HI.SX32 R7, R7, R6.reuse, 0x1e ;  /* 0x0000000607077211 */ /* 0x080fe400078ff2ff */
[----:B------:R-:W-:-:S03]  /*0500*/  LEA.HI.SX32 R91, R3, R6, 0x1e ;  /* 0x00000006035b7211 */ /* 0x000fc600078ff2ff */
[C---:B-1----:R-:W-:Y:S01]  /*0510*/  IMAD.WIDE.U32 R8, R7.reuse, 0x10, R88 ;  /* 0x0000001007087825 */ /* 0x042fe200078e0058 */
[----:B------:R-:W-:-:S03]  /*0520*/  IADD3 R96, PT, PT, R7, 0x20, RZ ;  /* 0x0000002007607810 */ /* 0x000fc60007ffe0ff */
[C---:B--2---:R-:W-:Y:S02]  /*0530*/  IMAD.WIDE.U32 R68, R91.reuse, 0x10, R92 ;  /* 0x000000105b447825 */ /* 0x044fe400078e005c */
[----:B------:R-:W2:Y:S01]  /*0540*/  LDG.E.128 R8, desc[UR6][R8.64] ;  /* 0x0000000608087981 */ /* 0x000ea2000c1e1d00 */
[----:B------:R-:W-:Y:S01]  /*0550*/  IADD3 R77, PT, PT, R91, 0x20, RZ ;  /* 0x000000205b4d7810 */ /* 0x000fe20007ffe0ff */
[----:B------:R-:W-:Y:S02]  /*0560*/  IMAD.WIDE.U32 R72, R96, 0x10, R88 ;  /* 0x0000001060487825 */ /* 0x000fe400078e0058 */
[----:B------:R-:W2:Y:S01]  /*0570*/  LDG.E.128 R68, desc[UR6][R68.64] ;  /* 0x0000000644447981 */ /* 0x000ea2000c1e1d00 */
[----:B------:R-:W-:Y:S01]  /*0580*/  IADD3 R4, PT, PT, R7, 0x40, RZ ;  /* 0x0000004007047810 */ /* 0x000fe20007ffe0ff */
[----:B------:R-:W-:Y:S02]  /*0590*/  IMAD.WIDE.U32 R76, R77, 0x10, R92 ;  /* 0x000000104d4c7825 */ /* 0x000fe400078e005c */
[----:B------:R-:W2:Y:S02]  /*05a0*/  LDG.E.128 R72, desc[UR6][R72.64] ;  /* 0x0000000648487981 */ /* 0x000ea4000c1e1d00 */
[----:B------:R-:W-:Y:S01]  /*05b0*/  IMAD.WIDE.U32 R80, R4, 0x10, R88 ;  /* 0x0000001004507825 */ /* 0x000fe200078e0058 */
[----:B---3--:R-:W-:Y:S01]  /*05c0*/  IADD3 R85, PT, PT, R91, 0x40, RZ ;  /* 0x000000405b557810 */ /* 0x008fe20007ffe0ff */
[----:B------:R-:W3:Y:S01]  /*05d0*/  LDG.E.128 R76, desc[UR6][R76.64] ;  /* 0x000000064c4c7981 */ /* 0x000ee2000c1e1d00 */
[----:B------:R-:W-:-:S02]  /*05e0*/  MOV R115, UR14 ;  /* 0x0000000e00737c02 */ /* 0x000fc40008000f00 */
[----:B------:R-:W-:Y:S01]  /*05f0*/  MOV R113, UR15 ;  /* 0x0000000f00717c02 */ /* 0x000fe20008000f00 */
[----:B------:R-:W3:Y:S01]  /*0600*/  LDG.E.128 R80, desc[UR6][R80.64] ;  /* 0x0000000650507981 */ /* 0x000ee2000c1e1d00 */
[----:B------:R-:W-:Y:S01]  /*0610*/  IMAD.WIDE.U32 R84, R85, 0x10, R92 ;  /* 0x0000001055547825 */ /* 0x000fe200078e005c */
[----:B------:R-:W-:-:S04]  /*0620*/  ISETP.NE.U32.AND P0, PT, R115, RZ, PT ;  /* 0x000000ff7300720c */ /* 0x000fc80003f05070 */
[----:B------:R-:W-:Y:S01]  /*0630*/  ISETP.NE.AND.EX P0, PT, R113, RZ, PT, P0 ;  /* 0x000000ff7100720c */ /* 0x000fe20003f05300 */
[----:B------:R-:W3:Y:S01]  /*0640*/  LDG.E.128 R84, desc[UR6][R84.64] ;  /* 0x0000000654547981 */ /* 0x000ee2000c1e1d00 */
[----:B-----5:R-:W-:Y:S02]  /*0650*/  ISETP.GE.AND P3, PT, R107, 0x1, PT ;  /* 0x000000016b00780c */ /* 0x020fe40003f66270 */
[----:B------:R-:W-:Y:S02]  /*0660*/  IADD3 R3, PT, PT, R7, 0x60, RZ ;  /* 0x0000006007037810 */ /* 0x000fe40007ffe0ff */
[----:B------:R-:W-:-:S03]  /*0670*/  IADD3 R91, PT, PT, R91, 0x60, RZ ;  /* 0x000000605b5b7810 */ /* 0x000fc60007ffe0ff */
[----:B------:R-:W-:-:S04]  /*0680*/  IMAD.WIDE.U32 R88, R3, 0x10, R88 ;  /* 0x0000001003587825 */ /* 0x000fc800078e0058 */
[----:B------:R-:W0:Y:S02]  /*0690*/  @P0 LDC.64 R124, c[0x0][0x438] ;  /* 0x00010e00ff7c0b82 */ /* 0x000e240000000a00 */
[----:B------:R-:W-:Y:S01]  /*06a0*/  @P3 IADD3 R90, PT, PT, R107, -0x1, RZ ;  /* 0xffffffff6b5a3810 */ /* 0x000fe20007ffe0ff */
[----:B------:R-:W-:-:S04]  /*06b0*/  IMAD.WIDE.U32 R92, R91, 0x10, R92 ;  /* 0x000000105b5c7825 */ /* 0x000fc800078e005c */
[----:B------:R-:W-:Y:S01]  /*06c0*/  @P3 IMAD R94, R90, UR8, RZ ;  /* 0x000000085a5e3c24 */ /* 0x000fe2000f8e02ff */
[----:B------:R-:W1:Y:S01]  /*06d0*/  @P0 LDC.64 R116, c[0x0][0x438] ;  /* 0x00010e00ff740b82 */ /* 0x000e620000000a00 */
[----:B------:R-:W3:Y:S03]  /*06e0*/  LDG.E.128 R88, desc[UR6][R88.64] ;  /* 0x0000000658587981 */ /* 0x000ee6000c1e1d00 */
[----:B------:R-:W-:-:S04]  /*06f0*/  @P3 SHF.R.S32.HI R95, RZ, 0x1f, R94 ;  /* 0x0000001fff5f3819 */ /* 0x000fc8000001145e */
[----:B------:R-:W-:Y:S01]  /*0700*/  @P3 LEA.HI R95, R95, R94, RZ, 0x2 ;  /* 0x0000005e5f5f3211 */ /* 0x000fe200078f10ff */
[----:B------:R-:W1:Y:S01]  /*0710*/  @P0 LDC.64 R110, c[0x0][0x438] ;  /* 0x00010e00ff6e0b82 */ /* 0x000e620000000a00 */
[----:B------:R-:W-:Y:S02]  /*0720*/  MOV R123, RZ ;  /* 0x000000ff007b7202 */ /* 0x000fe40000000f00 */
[----:B------:R-:W-:Y:S02]  /*0730*/  @P3 LEA.HI.SX32 R123, R95, R6, 0x1e ;  /* 0x000000065f7b3211 */ /* 0x000fe400078ff2ff */
[----:B------:R-:W3:Y:S01]  /*0740*/  LDG.E.128 R92, desc[UR6][R92.64] ;  /* 0x000000065c5c7981 */ /* 0x000ee2000c1e1d00 */
[----:B0-----:R-:W-:Y:S02]  /*0750*/  @P0 IMAD.WIDE.U32 R124, R7, 0x10, R124 ;  /* 0x00000010077c0825 */ /* 0x001fe400078e007c */
[----:B------:R-:W0:Y:S01]  /*0760*/  @P0 LDC.64 R108, c[0x0][0x438] ;  /* 0x00010e00ff6c0b82 */ /* 0x000e220000000a00 */
[----:B------:R-:W-:-:S02]  /*0770*/  IADD3 R106, PT, PT, R123, 0x40, RZ ;  /* 0x000000407b6a7810 */ /* 0x000fc40007ffe0ff */
[----:B------:R-:W5:Y:S05]  /*0780*/  @P0 LDG.E.128 R24, desc[UR6][R124.64] ;  /* 0x000000067c180981 */ /* 0x000f6a000c1e1d00 */
[----:B------:R-:W0:Y:S01]  /*0790*/  LDC.64 R6, c[0x0][0x3b0] ;  /* 0x0000ec00ff067b82 */ /* 0x000e220000000a00 */
[----:B-1----:R-:W-:Y:S01]  /*07a0*/  @P0 IMAD.WIDE.U32 R116, R96, 0x10, R116 ;  /* 0x0000001060740825 */ /* 0x002fe200078e0074 */
[----:B------:R-:W-:-:S04]  /*07b0*/  IADD3 R96, PT, PT, R123, 0x20, RZ ;  /* 0x000000207b607810 */ /* 0x000fc80007ffe0ff */
[----:B------:R0:W5:Y:S01]  /*07c0*/  @P0 LDG.E.128 R20, desc[UR6][R116.64] ;  /* 0x0000000674140981 */ /* 0x000162000c1e1d00 */
[----:B------:R-:W-:Y:S01]  /*07d0*/  @P0 IMAD.WIDE.U32 R110, R4, 0x10, R110 ;  /* 0x00000010046e0825 */ /* 0x000fe200078e006e */
[----:B------:R-:W-:-:S04]  /*07e0*/  IADD3 R4, PT, PT, R123, 0x60, RZ ;  /* 0x000000607b047810 */ /* 0x000fc80007ffe0ff */
[----:B------:R1:W5:Y:S01]  /*07f0*/  @P0 LDG.E.128 R16, desc[UR6][R110.64] ;  /* 0x000000066e100981 */ /* 0x000362000c1e1d00 */
[----:B0-----:R-:W-:-:S04]  /*0800*/  IMAD.WIDE.U32 R116, R123, 0x4, R6 ;  /* 0x000000047b747825 */ /* 0x001fc800078e0006 */
[--C-:B------:R-:W-:Y:S02]  /*0810*/  IMAD.WIDE.U32 R124, R106, 0x4, R6.reuse ;  /* 0x000000046a7c7825 */ /* 0x100fe400078e0006 */
[----:B------:R-:W5:Y:S02]  /*0820*/  LDG.E R116, desc[UR6][R116.64] ;  /* 0x0000000674747981 */ /* 0x000f64000c1e1900 */
[----:B-1----:R-:W-:-:S04]  /*0830*/  IMAD.WIDE.U32 R110, R96, 0x4, R6 ;  /* 0x00000004606e7825 */ /* 0x002fc800078e0006 */
[----:B------:R-:W-:Y:S02]  /*0840*/  IMAD.WIDE.U32 R6, R4, 0x4, R6 ;  /* 0x0000000404067825 */ /* 0x000fe400078e0006 */
[----:B------:R-:W5:Y:S02]  /*0850*/  LDG.E R4, desc[UR6][R124.64] ;  /* 0x000000067c047981 */ /* 0x000f64000c1e1900 */
[----:B------:R-:W-:Y:S02]  /*0860*/  @P0 IMAD.WIDE.U32 R108, R3, 0x10, R108 ;  /* 0x00000010036c0825 */ /* 0x000fe400078e006c */
[----:B------:R0:W5:Y:S04]  /*0870*/  LDG.E R6, desc[UR6][R6.64] ;  /* 0x0000000606067981 */ /* 0x000168000c1e1900 */
[----:B------:R1:W5:Y:S01]  /*0880*/  @P0 LDG.E.128 R12, desc[UR6][R108.64] ;  /* 0x000000066c0c0981 */ /* 0x000362000c1e1d00 */
[----:B------:R-:W-:Y:S01]  /*0890*/  ISETP.NE.AND P0, PT, RZ, UR9, PT ;  /* 0x00000009ff007c0c */ /* 0x000fe2000bf05270 */
[----:B------:R-:W-:-:S02]  /*08a0*/  HADD2.F32 R106, -RZ, R122.H0_H0 ;  /* 0x2000007aff6a7230 */ /* 0x000fc40000004100 */
[----:B------:R-:W-:Y:S01]  /*08b0*/  HADD2.F32 R123, -RZ, R98.H0_H0 ;  /* 0x20000062ff7b7230 */ /* 0x000fe20000004100 */
[----:B------:R1:W5:Y:S01]  /*08c0*/  LDG.E R111, desc[UR6][R110.64] ;  /* 0x000000066e6f7981 */ /* 0x000362000c1e1900 */
[----:B----4-:R-:W-:-:S05]  /*08d0*/  FSEL R97, R97, RZ, !P0 ;  /* 0x000000ff61617208 */ /* 0x010fca0004000000 */
[C---:B--2---:R-:W-:Y:S01]  /*08e0*/  FADD.FTZ R8, -R97.reuse, R8 ;  /* 0x0000000861087221 */ /* 0x044fe20000010100 */
[----:B------:R-:W-:-:S03]  /*08f0*/  FADD.FTZ R114, -R97, R11 ;  /* 0x0000000b61727221 */ /* 0x000fc60000010100 */
[----:B------:R-:W-:Y:S01]  /*0900*/  FMUL.FTZ R3, R5, R8 ;  /* 0x0000000805037220 */ /* 0x000fe20000410000 */
[----:B------:R-:W-:Y:S01]  /*0910*/  FADD.FTZ R96, -R97, R9 ;  /* 0x0000000961607221 */ /* 0x000fe20000010100 */
[----:B------:R-:W-:Y:S02]  /*0920*/  HADD2.F32 R11, -RZ, R99.H0_H0 ;  /* 0x20000063ff0b7230 */ /* 0x000fe40000004100 */
[----:B0-----:R-:W-:Y:S01]  /*0930*/  FMUL.FTZ R7, R69, R106 ;  /* 0x0000006a45077220 */ /* 0x001fe20000410000 */
[----:B------:R-:W-:Y:S01]  /*0940*/  FMUL.FTZ R8, R68, R123 ;  /* 0x0000007b44087220 */ /* 0x000fe20000410000 */
[----:B------:R-:W-:Y:S01]  /*0950*/  FADD.FTZ R44, R44, R68 ;  /* 0x000000442c2c7221 */ /* 0x000fe20000010000 */
[----:B------:R-:W-:Y:S01]  /*0960*/  FFMA.FTZ R28, R68, R3, R28 ;  /* 0x00000003441c7223 */ /* 0x000fe2000001001c */
[----:B------:R-:W-:Y:S02]  /*0970*/  HADD2.F32 R106, -RZ, R122.H1_H1 ;  /* 0x3000007aff6a7230 */ /* 0x000fe40000004100 */
[----:B------:R-:W-:Y:S01]  /*0980*/  FMUL.FTZ R68, R5, R114 ;  /* 0x0000007205447220 */ /* 0x000fe20000410000 */
[----:B------:R-:W-:Y:S01]  /*0990*/  FADD.FTZ R112, -R97, R10 ;  /* 0x0000000a61707221 */ /* 0x000fe20000010100 */
[----:B------:R-:W-:Y:S01]  /*09a0*/  FMUL.FTZ R10, R5, R96 ;  /* 0x00000060050a7220 */ /* 0x000fe20000410000 */
[----:B------:R-:W-:Y:S01]  /*09b0*/  FMUL.FTZ R96, R70, R11 ;  /* 0x0000000b46607220 */ /* 0x000fe20000410000 */
[----:B------:R-:W-:Y:S01]  /*09c0*/  FMUL.FTZ R11, R71, R106 ;  /* 0x0000006a470b7220 */ /* 0x000fe20000410000 */
[----:B------:R-:W-:Y:S01]  /*09d0*/  FADD.FTZ R47, R47, R71 ;  /* 0x000000472f2f7221 */ /* 0x000fe20000010000 */
[----:B------:R-:W-:Y:S01]  /*09e0*/  FFMA.FTZ R31, R71, R68, R31 ;  /* 0x00000044471f7223 */ /* 0x000fe2000001001f */
[----:B------:R-:W-:Y:S01]  /*09f0*/  FMUL.FTZ R9, R5, R112 ;  /* 0x0000007005097220 */ /* 0x000fe20000410000 */
[----:B------:R-:W-:-:S02]  /*0a00*/  HADD2.F32 R71, -RZ, R100.H0_H0 ;  /* 0x20000064ff477230 */ /* 0x000fc40000004100 */
[C---:B------:R-:W-:Y:S01]  /*0a10*/  FADD.FTZ R72, -R97.reuse, R72 ;  /* 0x0000004861487221 */ /* 0x040fe20000010100 */
[C---:B-1----:R-:W-:Y:S01]  /*0a20*/  FADD.FTZ R108, -R97.reuse, R74 ;  /* 0x0000004a616c7221 */ /* 0x042fe20000010100 */
[----:B------:R-:W-:Y:S01]  /*0a30*/  FADD.FTZ R106, -R97, R73 ;  /* 0x00000049616a7221 */ /* 0x000fe20000010100 */
[----:B------:R-:W-:Y:S02]  /*0a40*/  HADD2.F32 R74, -RZ, R121.H0_H0 ;  /* 0x20000079ff4a7230 */ /* 0x000fe40000004100 */
[----:B------:R-:W-:Y:S01]  /*0a50*/  FADD.FTZ R45, R45, R69 ;  /* 0x000000452d2d7221 */ /* 0x000fe20000010000 */
[----:B------:R-:W-:Y:S01]  /*0a60*/  FFMA.FTZ R29, R69, R10, R29 ;  /* 0x0000000a451d7223 */ /* 0x000fe2000001001d */
[----:B------:R-:W-:Y:S01]  /*0a70*/  FADD.FTZ R110, -R97, R75 ;  /* 0x0000004b616e7221 */ /* 0x000fe20000010100 */
[----:B------:R-:W-:Y:S01]  /*0a80*/  FADD.FTZ R46, R46, R70 ;  /* 0x000000462e2e7221 */ /* 0x000fe20000010000 */
[----:B------:R-:W-:Y:S01]  /*0a90*/  FFMA.FTZ R30, R70, R9, R30 ;  /* 0x00000009461e7223 */ /* 0x000fe2000001001e */
[----:B------:R-:W-:Y:S01]  /*0aa0*/  FMUL.FTZ R69, R5, R72 ;  /* 0x0000004805457220 */ /* 0x000fe20000410000 */
[----:B------:R-:W-:-:S02]  /*0ab0*/  HADD2.F32 R75, -RZ, R101.H0_H0 ;  /* 0x20000065ff4b7230 */ /* 0x000fc40000004100 */
[----:B---3--:R-:W-:Y:S01]  /*0ac0*/  FMUL.FTZ R70, R76, R71 ;  /* 0x000000474c467220 */ /* 0x008fe20000410000 */
[C---:B------:R-:W-:Y:S01]  /*0ad0*/  FMUL.FTZ R72, R5.reuse, R106 ;  /* 0x0000006a05487220 */ /* 0x040fe20000410000 */
[----:B------:R-:W-:Y:S01]  /*0ae0*/  FMUL.FTZ R73, R5, R108 ;  /* 0x0000006c05497220 */ /* 0x000fe20000410000 */
[----:B------:R-:W-:Y:S01]  /*0af0*/  FMUL.FTZ R71, R77, R74 ;  /* 0x0000004a4d477220 */ /* 0x000fe20000410000 */
[----:B------:R-:W-:Y:S02]  /*0b00*/  HADD2.F32 R106, -RZ, R121.H1_H1 ;  /* 0x30000079ff6a7230 */ /* 0x000fe40000004100 */
[----:B------:R-:W-:Y:S01]  /*0b10*/  FMUL.FTZ R74, R5, R110 ;  /* 0x0000006e054a7220 */ /* 0x000fe20000410000 */
[----:B------:R-:W-:Y:S01]  /*0b20*/  FADD.FTZ R40, R40, R76 ;  /* 0x0000004c28287221 */ /* 0x000fe20000010000 */
[----:B------:R-:W-:Y:S01]  /*0b30*/  FFMA.FTZ R56, R76, R69, R56 ;  /* 0x000000454c387223 */ /* 0x000fe20000010038 */
[----:B------:R-:W-:Y:S01]  /*0b40*/  FMUL.FTZ R76, R78, R75 ;  /* 0x0000004b4e4c7220 */ /* 0x000fe20000410000 */
[----:B------:R-:W-:Y:S01]  /*0b50*/  FADD.FTZ R42, R42, R78 ;  /* 0x0000004e2a2a7221 */ /* 0x000fe20000010000 */
[----:B------:R-:W-:Y:S01]  /*0b60*/  FFMA.FTZ R58, R78, R73, R58 ;  /* 0x000000494e3a7223 */ /* 0x000fe2000001003a */
[----:B------:R-:W-:Y:S01]  /*0b70*/  FADD.FTZ R78, -R97, R81 ;  /* 0x00000051614e7221 */ /* 0x000fe20000010100 */
[----:B------:R-:W-:Y:S01]  /*0b80*/  FMUL.FTZ R75, R79, R106 ;  /* 0x0000006a4f4b7220 */ /* 0x000fe20000410000 */
[----:B------:R-:W-:Y:S01]  /*0b90*/  FADD.FTZ R43, R43, R79 ;  /* 0x0000004f2b2b7221 */ /* 0x000fe20000010000 */
[----:B------:R-:W-:Y:S01]  /*0ba0*/  FFMA.FTZ R59, R79, R74, R59 ;  /* 0x0000004a4f3b7223 */ /* 0x000fe2000001003b */
[----:B------:R-:W-:-:S02]  /*0bb0*/  HADD2.F32 R79, -RZ, R102.H0_H0 ;  /* 0x20000066ff4f7230 */ /* 0x000fc40000004100 */
[C---:B------:R-:W-:Y:S01]  /*0bc0*/  FADD.FTZ R80, -R97.reuse, R80 ;  /* 0x0000005061507221 */ /* 0x040fe20000010100 */
[----:B------:R-:W-:Y:S02]  /*0bd0*/  HADD2.F32 R106, -RZ, R120.H0_H0 ;  /* 0x20000078ff6a7230 */ /* 0x000fe40000004100 */
[----:B------:R-:W-:Y:S01]  /*0be0*/  FADD.FTZ R108, -R97, R82 ;  /* 0x00000052616c7221 */ /* 0x000fe20000010100 */
[----:B------:R-:W-:Y:S01]  /*0bf0*/  FMUL.FTZ R78, R5, R78 ;  /* 0x0000004e054e7220 */ /* 0x000fe20000410000 */
[----:B------:R-:W-:Y:S01]  /*0c00*/  FADD.FTZ R41, R41, R77 ;  /* 0x0000004d29297221 */ /* 0x000fe20000010000 */
[----:B------:R-:W-:Y:S01]  /*0c10*/  FFMA.FTZ R57, R77, R72, R57 ;  /* 0x000000484d397223 */ /* 0x000fe20000010039 */
[----:B------:R-:W-:Y:S01]  /*0c20*/  FMUL.FTZ R77, R5, R80 ;  /* 0x00000050054d7220 */ /* 0x000fe20000410000 */
[----:B------:R-:W-:Y:S01]  /*0c30*/  FADD.FTZ R82, -R97, R83 ;  /* 0x0000005361527221 */ /* 0x000fe20000010100 */
[----:B------:R-:W-:Y:S01]  /*0c40*/  FMUL.FTZ R80, R84, R79 ;  /* 0x0000004f54507220 */ /* 0x000fe20000410000 */
[----:B------:R-:W-:Y:S01]  /*0c50*/  FMUL.FTZ R79, R85, R106 ;  /* 0x0000006a554f7220 */ /* 0x000fe20000410000 */
[----:B------:R-:W-:Y:S01]  /*0c60*/  FADD.FTZ R37, R37, R85 ;  /* 0x0000005525257221 */ /* 0x000fe20000010000 */
[----:B------:R-:W-:Y:S01]  /*0c70*/  FFMA.FTZ R53, R85, R78, R53 ;  /* 0x0000004e55357223 */ /* 0x000fe20000010035 */
[----:B------:R-:W-:Y:S01]  /*0c80*/  FMUL.FTZ R81, R5, R108 ;  /* 0x0000006c05517220 */ /* 0x000fe20000410000 */
[----:B------:R-:W-:Y:S01]  /*0c90*/  FFMA.FTZ R83, R3, R8, RZ ;  /* 0x0000000803537223 */ /* 0x000fe200000100ff */
[----:B------:R-:W-:-:S02]  /*0ca0*/  HADD2.F32 R85, -RZ, R103.H0_H0 ;  /* 0x20000067ff557230 */ /* 0x000fc40000004100 */
[----:B------:R-:W-:Y:S01]  /*0cb0*/  FADD.FTZ R108, RZ, R8 ;  /* 0x00000008ff6c7221 */ /* 0x000fe20000010000 */
[----:B------:R-:W-:Y:S01]  /*0cc0*/  FADD.FTZ R36, R36, R84 ;  /* 0x0000005424247221 */ /* 0x000fe20000010000 */
[----:B------:R-:W-:Y:S01]  /*0cd0*/  FFMA.FTZ R52, R84, R77, R52 ;  /* 0x0000004d54347223 */ /* 0x000fe20000010034 */
[----:B------:R-:W-:Y:S01]  /*0ce0*/  FFMA.FTZ R84, R10, R7, R83 ;  /* 0x000000070a547223 */ /* 0x000fe20000010053 */
[----:B------:R-:W-:Y:S01]  /*0cf0*/  FADD.FTZ R83, R7, R108 ;  /* 0x0000006c07537221 */ /* 0x000fe20000010000 */
[----:B------:R-:W-:Y:S01]  /*0d00*/  FADD.FTZ R38, R38, R86 ;  /* 0x0000005626267221 */ /* 0x000fe20000010000 */
[C---:B------:R-:W-:Y:S01]  /*0d10*/  FFMA.FTZ R54, R86.reuse, R81, R54 ;  /* 0x0000005156367223 */ /* 0x040fe20000010036 */
[----:B------:R-:W-:Y:S01]  /*0d20*/  FMUL.FTZ R106, R86, R85 ;  /* 0x00000055566a7220 */ /* 0x000fe20000410000 */
[----:B------:R-:W-:Y:S02]  /*0d30*/  HADD2.F32 R86, -RZ, R120.H1_H1 ;  /* 0x30000078ff567230 */ /* 0x000fe40000004100 */
[----:B------:R-:W-:Y:S01]  /*0d40*/  FMUL.FTZ R82, R5, R82 ;  /* 0x0000005205527220 */ /* 0x000fe20000410000 */
[----:B------:R-:W-:Y:S01]  /*0d50*/  FFMA.FTZ R85, R9, R96, R84 ;  /* 0x0000006009557223 */ /* 0x000fe20000010054 */
[----:B------:R-:W-:Y:S01]  /*0d60*/  FADD.FTZ R108, R96, R83 ;  /* 0x00000053606c7221 */ /* 0x000fe20000010000 */
[----:B------:R-:W-:Y:S01]  /*0d70*/  FADD.FTZ R39, R39, R87 ;  /* 0x0000005727277221 */ /* 0x000fe20000010000 */
[C---:B------:R-:W-:Y:S01]  /*0d80*/  FFMA.FTZ R55, R87.reuse, R82, R55 ;  /* 0x0000005257377223 */ /* 0x040fe20000010037 */
[----:B------:R-:W-:Y:S01]  /*0d90*/  FMUL.FTZ R83, R87, R86 ;  /* 0x0000005657537220 */ /* 0x000fe20000410000 */
[----:B------:R-:W-:Y:S01]  /*0da0*/  FFMA.FTZ R84, R68, R11, R85 ;  /* 0x0000000b44547223 */ /* 0x000fe20000010055 */
[----:B------:R-:W-:-:S03]  /*0db0*/  FADD.FTZ R87, R11, R108 ;  /* 0x0000006c0b577221 */ /* 0x000fc60000010000 */
[----:B------:R-:W-:Y:S01]  /*0dc0*/  FFMA.FTZ R85, R69, R70, R84 ;  /* 0x0000004645557223 */ /* 0x000fe20000010054 */
[----:B------:R-:W-:Y:S01]  /*0dd0*/  FADD.FTZ R112, R70, R87 ;  /* 0x0000005746707221 */ /* 0x000fe20000010000 */
[C---:B------:R-:W-:Y:S01]  /*0de0*/  FADD.FTZ R108, -R97.reuse, R88 ;  /* 0x00000058616c7221 */ /* 0x040fe20000010100 */
[----:B------:R-:W-:Y:S01]  /*0df0*/  FADD.FTZ R86, -R97, R89 ;  /* 0x0000005961567221 */ /* 0x000fe20000010100 */
[----:B------:R-:W-:Y:S01]  /*0e00*/  FFMA.FTZ R88, R72, R71, R85 ;  /* 0x0000004748587223 */ /* 0x000fe20000010055 */
[----:B------:R-:W-:-:S03]  /*0e10*/  FADD.FTZ R89, R71, R112 ;  /* 0x0000007047597221 */ /* 0x000fc60000010000 */
[----:B------:R-:W-:Y:S01]  /*0e20*/  FFMA.FTZ R85, R73, R76, R88 ;  /* 0x0000004c49557223 */ /* 0x000fe20000010058 */
[----:B------:R-:W-:Y:S01]  /*0e30*/  FADD.FTZ R88, R76, R89 ;  /* 0x000000594c587221 */ /* 0x000fe20000010000 */
[----:B------:R-:W-:Y:S01]  /*0e40*/  FADD.FTZ R110, -R97, R91 ;  /* 0x0000005b616e7221 */ /* 0x000fe20000010100 */
[----:B------:R-:W-:Y:S02]  /*0e50*/  HADD2.F32 R87, -RZ, R104.H0_H0 ;  /* 0x20000068ff577230 */ /* 0x000fe40000004100 */
[----:B------:R-:W-:Y:S01]  /*0e60*/  FFMA.FTZ R112, R74, R75, R85 ;  /* 0x0000004b4a707223 */ /* 0x000fe20000010055 */
[----:B------:R-:W-:Y:S01]  /*0e70*/  FADD.FTZ R89, R75, R88 ;  /* 0x000000584b597221 */ /* 0x000fe20000010000 */
[----:B------:R-:W-:Y:S02]  /*0e80*/  FMUL.FTZ R91, R5, R108 ;  /* 0x0000006c055b7220 */ /* 0x000fe40000410000 */
[----:B------:R-:W-:Y:S01]  /*0e90*/  FFMA.FTZ R85, R77, R80, R112 ;  /* 0x000000504d557223 */ /* 0x000fe20000010070 */
[----:B------:R-:W-:Y:S01]  /*0ea0*/  FADD.FTZ R88, R80, R89 ;  /* 0x0000005950587221 */ /* 0x000fe20000010000 */
[----:B------:R-:W-:Y:S01]  /*0eb0*/  FADD.FTZ R32, R32, R92 ;  /* 0x0000005c20207221 */ /* 0x000fe20000010000 */
[C---:B------:R-:W-:Y:S01]  /*0ec0*/  FFMA.FTZ R48, R92.reuse, R91, R48 ;  /* 0x0000005b5c307223 */ /* 0x040fe20000010030 */
[----:B------:R-:W-:Y:S01]  /*0ed0*/  FMUL.FTZ R108, R92, R87 ;  /* 0x000000575c6c7220 */ /* 0x000fe20000410000 */
[----:B------:R-:W-:Y:S01]  /*0ee0*/  FMUL.FTZ R92, R5, R86 ;  /* 0x00000056055c7220 */ /* 0x000fe20000410000 */
[----:B------:R-:W-:Y:S01]  /*0ef0*/  FADD.FTZ R84, -R97, R90 ;  /* 0x0000005a61547221 */ /* 0x000fe20000010100 */
        /* <DEDUP_REMOVED lines=8> */
[----:B------:R-:W-:Y:S01]  /*0f80*/  FMUL.FTZ R93, R5, R84 ;  /* 0x00000054055d7220 */ /* 0x000fe20000410000 */
[----:B------:R-:W-:Y:S01]  /*0f90*/  FFMA.FTZ R84, R82, R83, R85 ;  /* 0x0000005352547223 */ /* 0x000fe20000010055 */
[----:B------:R-:W-:Y:S01]  /*0fa0*/  FADD.FTZ R85, R83, R86 ;  /* 0x0000005653557221 */ /* 0x000fe20000010000 */
[----:B------:R-:W-:-:S02]  /*0fb0*/  HADD2.F32 R89, -RZ, R105.H0_H0 ;  /* 0x20000069ff597230 */ /* 0x000fc40000004100 */
[----:B------:R-:W-:Y:S01]  /*0fc0*/  FFMA.FTZ R87, R91, R108, R84 ;  /* 0x0000006c5b577223 */ /* 0x000fe20000010054 */
[----:B------:R-:W-:Y:S01]  /*0fd0*/  FADD.FTZ R85, R108, R85 ;  /* 0x000000556c557221 */ /* 0x000fe20000010000 */
[----:B------:R-:W-:Y:S02]  /*0fe0*/  HADD2.F32 R86, -RZ, R119.H1_H1 ;  /* 0x30000077ff567230 */ /* 0x000fe40000004100 */
[----:B------:R-:W-:Y:S01]  /*0ff0*/  FMUL.FTZ R112, R94, R89 ;  /* 0x000000595e707220 */ /* 0x000fe20000410000 */
        /* <DEDUP_REMOVED lines=8> */
[----:B------:R-:W-:Y:S01]  /*1080*/  FADD.FTZ R35, R35, R95 ;  /* 0x0000005f23237221 */ /* 0x000fe20000010000 */
[----:B------:R-:W-:Y:S01]  /*1090*/  FFMA.FTZ R51, R95, R110, R51 ;  /* 0x0000006e5f337223 */ /* 0x000fe20000010033 */
[----:B------:R-:W-:Y:S01]  /*10a0*/  FFMA.FTZ R95, R110, R94, R87 ;  /* 0x0000005e6e5f7223 */ /* 0x000fe20000010057 */
[----:B------:R-:W-:Y:S01]  /*10b0*/  FADD.FTZ R97, R85, R94 ;  /* 0x0000005e55617221 */ /* 0x000fe20000010000 */
[----:B------:R-:W-:Y:S06]  /*10c0*/  BRA `(.L_x_9502) ;  /* 0x0000000000f07947 */ /* 0x000fec0003800000 */
.L_x_9501:
[----:B-----5:R-:W-:Y:S01]  /*10d0*/  ISETP.GE.AND P3, PT, R107, 0x1, PT ;  /* 0x000000016b00780c */ /* 0x020fe20003f66270 */
[----:B------:R-:W-:Y:S01]  /*10e0*/  HFMA2 R117, -RZ, RZ, 0, 0 ;  /* 0x00000000ff757431 */ /* 0x000fe200000001ff */
[----:B------:R-:W-:Y:S01]  /*10f0*/  MOV R115, UR14 ;  /* 0x0000000e00737c02 */ /* 0x000fe20008000f00 */
[----:B------:R-:W-:Y:S01]  /*1100*/  HFMA2 R95, -RZ, RZ, 0, 0 ;  /* 0x00000000ff5f7431 */ /* 0x000fe200000001ff */
[----:B------:R-:W-:Y:S02]  /*1110*/  MOV R113, UR15 ;  /* 0x0000000f00717c02 */ /* 0x000fe40008000f00 */
[----:B------:R-:W-:Y:S02]  /*1120*/  ISETP.NE.U32.AND P0, PT, R115, RZ, PT ;  /* 0x000000ff7300720c */ /* 0x000fe40003f05070 */
[----:B------:R-:W-:Y:S02]  /*1130*/  MOV R97, RZ ;  /* 0x000000ff00617202 */ /* 0x000fe40000000f00 */
[----:B------:R-:W-:-:S03]  /*1140*/  ISETP.NE.AND.EX P0, PT, R113, RZ, PT, P0 ;  /* 0x000000ff7100720c */ /* 0x000fc60003f05300 */
[----:B------:R-:W0:Y:S01]  /*1150*/  @P3 LDC R85, c[0x0][0x388] ;  /* 0x0000e200ff553b82 */ /* 0x000e220000000800 */
[----:B------:R-:W1:Y:S01]  /*1160*/  @P3 S2R R6, SR_TID.X ;  /* 0x0000000000063919 */ /* 0x000e620000002100 */
[----:B------:R-:W-:-:S05]  /*1170*/  @P3 IADD3 R4, PT, PT, R107, -0x1, RZ ;  /* 0xffffffff6b043810 */ /* 0x000fca0007ffe0ff */
[----:B0-----:R-:W-:-:S05]  /*1180*/  @P3 IMAD R4, R4, R85, RZ ;  /* 0x0000005504043224 */ /* 0x001fca00078e02ff */
[----:B------:R-:W-:-:S04]  /*1190*/  @P3 SHF.R.S32.HI R85, RZ, 0x1f, R4 ;  /* 0x0000001fff553819 */ /* 0x000fc80000011404 */
[----:B------:R-:W-:Y:S02]  /*11a0*/  @P3 LEA.HI R85, R85, R4, RZ, 0x2 ;  /* 0x0000000455553211 */ /* 0x000fe400078f10ff */
[----:B-1----:R-:W-:-:S04]  /*11b0*/  @P3 LOP3.LUT R6, R6, 0x1f, RZ, 0xc0, !PT ;  /* 0x0000001f06063812 */ /* 0x002fc800078ec0ff */
[----:B------:R-:W-:Y:S01]  /*11c0*/  @P3 LEA.HI.SX32 R117, R85, R6, 0x1e ;  /* 0x0000000655753211 */ /* 0x000fe200078ff2ff */
[----:B------:R-:W-:Y:S06]  /*11d0*/  @P0 BRA `(.L_x_9503) ;  /* 0x0000000000340947 */ /* 0x000fec0003800000 */
[----:B------:R-:W0:Y:S01]  /*11e0*/  LDC.64 R84, c[0x0][0x3b0] ;  /* 0x0000ec00ff547b82 */ /* 0x000e220000000a00 */
[C---:B------:R-:W-:Y:S02]  /*11f0*/  IADD3 R89, PT, PT, R117.reuse, 0x20, RZ ;  /* 0x0000002075597810 */ /* 0x040fe40007ffe0ff */
[C---:B------:R-:W-:Y:S02]  /*1200*/  IADD3 R87, PT, PT, R117.reuse, 0x40, RZ ;  /* 0x0000004075577810 */ /* 0x040fe40007ffe0ff */
[----:B------:R-:W-:Y:S01]  /*1210*/  IADD3 R109, PT, PT, R117, 0x60, RZ ;  /* 0x00000060756d7810 */ /* 0x000fe20007ffe0ff */
[----:B0-----:R-:W-:-:S04]  /*1220*/  IMAD.WIDE.U32 R88, R89, 0x4, R84 ;  /* 0x0000000459587825 */ /* 0x001fc800078e0054 */
[--C-:B------:R-:W-:Y:S01]  /*1230*/  IMAD.WIDE.U32 R86, R87, 0x4, R84.reuse ;  /* 0x0000000457567825 */ /* 0x100fe200078e0054 */
[----:B------:R0:W5:Y:S03]  /*1240*/  LDG.E R111, desc[UR6][R88.64] ;  /* 0x00000006586f7981 */ /* 0x000166000c1e1900 */
[--C-:B------:R-:W-:Y:S01]  /*1250*/  IMAD.WIDE.U32 R116, R117, 0x4, R84.reuse ;  /* 0x0000000475747825 */ /* 0x100fe200078e0054 */
[----:B------:R0:W5:Y:S03]  /*1260*/  LDG.E R4, desc[UR6][R86.64] ;  /* 0x0000000656047981 */ /* 0x000166000c1e1900 */
[----:B------:R-:W-:Y:S02]  /*1270*/  IMAD.WIDE.U32 R84, R109, 0x4, R84 ;  /* 0x000000046d547825 */ /* 0x000fe400078e0054 */
[----:B------:R0:W5:Y:S04]  /*1280*/  LDG.E R116, desc[UR6][R116.64] ;  /* 0x0000000674747981 */ /* 0x000168000c1e1900 */
[----:B------:R0:W5:Y:S01]  /*1290*/  LDG.E R6, desc[UR6][R84.64] ;  /* 0x0000000654067981 */ /* 0x000162000c1e1900 */
[----:B------:R-:W-:Y:S05]  /*12a0*/  BRA `(.L_x_9502) ;  /* 0x0000000000787947 */ /* 0x000fea0003800000 */
.L_x_9503:
[----:B------:R-:W0:Y:S01]  /*12b0*/  S2R R6, SR_TID.X ;  /* 0x0000000000067919 */ /* 0x000e220000002100 */
[----:B------:R-:W1:Y:S01]  /*12c0*/  LDC.64 R84, c[0x0][0x3b0] ;  /* 0x0000ec00ff547b82 */ /* 0x000e620000000a00 */
[----:B------:R-:W-:Y:S01]  /*12d0*/  IMAD R4, R0, UR8, RZ ;  /* 0x0000000800047c24 */ /* 0x000fe2000f8e02ff */
[C---:B------:R-:W-:Y:S02]  /*12e0*/  IADD3 R19, PT, PT, R117.reuse, 0x20, RZ ;  /* 0x0000002075137810 */ /* 0x040fe40007ffe0ff */
[C---:B------:R-:W-:Y:S02]  /*12f0*/  IADD3 R21, PT, PT, R117.reuse, 0x40, RZ ;  /* 0x0000004075157810 */ /* 0x040fe40007ffe0ff */
[----:B------:R-:W-:Y:S02]  /*1300*/  SHF.R.S32.HI R15, RZ, 0x1f, R4 ;  /* 0x0000001fff0f7819 */ /* 0x000fe40000011404 */
[----:B------:R-:W2:Y:S01]  /*1310*/  LDC.64 R12, c[0x0][0x438] ;  /* 0x00010e00ff0c7b82 */ /* 0x000ea20000000a00 */
[----:B------:R-:W-:-:S02]  /*1320*/  IADD3 R23, PT, PT, R117, 0x60, RZ ;  /* 0x0000006075177810 */ /* 0x000fc40007ffe0ff */
[----:B------:R-:W-:Y:S01]  /*1330*/  LEA.HI R4, R15, R4, RZ, 0x2 ;  /* 0x000000040f047211 */ /* 0x000fe200078f10ff */
[----:B-1----:R-:W-:-:S04]  /*1340*/  IMAD.WIDE.U32 R18, R19, 0x4, R84 ;  /* 0x0000000413127825 */ /* 0x002fc800078e0054 */
[--C-:B------:R-:W-:Y:S01]  /*1350*/  IMAD.WIDE.U32 R14, R21, 0x4, R84.reuse ;  /* 0x00000004150e7825 */ /* 0x100fe200078e0054 */
[----:B------:R1:W5:Y:S01]  /*1360*/  LDG.E R111, desc[UR6][R18.64] ;  /* 0x00000006126f7981 */ /* 0x000362000c1e1900 */
[----:B0-----:R-:W-:Y:S02]  /*1370*/  LOP3.LUT R17, R6, 0x1f, RZ, 0xc0, !PT ;  /* 0x0000001f06117812 */ /* 0x001fe400078ec0ff */
[--C-:B------:R-:W-:Y:S02]  /*1380*/  IMAD.WIDE.U32 R116, R117, 0x4, R84.reuse ;  /* 0x0000000475747825 */ /* 0x100fe400078e0054 */
[----:B------:R-:W-:Y:S02]  /*1390*/  LEA.HI.SX32 R25, R4, R17, 0x1e ;  /* 0x0000001104197211 */ /* 0x000fe400078ff2ff */
[----:B------:R-:W-:Y:S01]  /*13a0*/  IMAD.WIDE.U32 R84, R23, 0x4, R84 ;  /* 0x0000000417547825 */ /* 0x000fe200078e0054 */
[----:B------:R1:W5:Y:S01]  /*13b0*/  LDG.E R4, desc[UR6][R14.64] ;  /* 0x000000060e047981 */ /* 0x000362000c1e1900 */
[----:B------:R-:W-:-:S02]  /*13c0*/  IADD3 R21, PT, PT, R25, 0x20, RZ ;  /* 0x0000002019157810 */ /* 0x000fc40007ffe0ff */
[C---:B------:R-:W-:Y:S01]  /*13d0*/  IADD3 R17, PT, PT, R25.reuse, 0x40, RZ ;  /* 0x0000004019117810 */ /* 0x040fe20007ffe0ff */
[----:B------:R1:W5:Y:S01]  /*13e0*/  LDG.E R116, desc[UR6][R116.64] ;  /* 0x0000000674747981 */ /* 0x000362000c1e1900 */
[C---:B------:R-:W-:Y:S01]  /*13f0*/  IADD3 R23, PT, PT, R25.reuse, 0x60, RZ ;  /* 0x0000006019177810 */ /* 0x040fe20007ffe0ff */
[--C-:B--2---:R-:W-:Y:S02]  /*1400*/  IMAD.WIDE.U32 R24, R25, 0x10, R12.reuse ;  /* 0x0000001019187825 */ /* 0x104fe400078e000c */
[----:B------:R1:W5:Y:S02]  /*1410*/  LDG.E R6, desc[UR6][R84.64] ;  /* 0x0000000654067981 */ /* 0x000364000c1e1900 */
[--C-:B------:R-:W-:Y:S02]  /*1420*/  IMAD.WIDE.U32 R20, R21, 0x10, R12.reuse ;  /* 0x0000001015147825 */ /* 0x100fe400078e000c */
[----:B------:R-:W5:Y:S02]  /*1430*/  LDG.E.128 R24, desc[UR6][R24.64] ;  /* 0x0000000618187981 */ /* 0x000f64000c1e1d00 */
[----:B------:R-:W-:-:S04]  /*1440*/  IMAD.WIDE.U32 R16, R17, 0x10, R12 ;  /* 0x0000001011107825 */ /* 0x000fc800078e000c */
[----:B------:R-:W-:Y:S02]  /*1450*/  IMAD.WIDE.U32 R12, R23, 0x10, R12 ;  /* 0x00000010170c7825 */ /* 0x000fe400078e000c */
[----:B------:R-:W5:Y:S04]  /*1460*/  LDG.E.128 R20, desc[UR6][R20.64] ;  /* 0x0000000614147981 */ /* 0x000f68000c1e1d00 */
[----:B------:R-:W5:Y:S04]  /*1470*/  LDG.E.128 R16, desc[UR6][R16.64] ;  /* 0x0000000610107981 */ /* 0x000f68000c1e1d00 */
[----:B-1----:R-:W5:Y:S02]  /*1480*/  LDG.E.128 R12, desc[UR6][R12.64] ;  /* 0x000000060c0c7981 */ /* 0x002f64000c1e1d00 */
.L_x_9502:
[----:B------:R-:W-:Y:S05]  /*1490*/  BSYNC.RECONVERGENT B1 ;  /* 0x0000000000017941 */ /* 0x000fea0003800200 */
.L_x_9500:
        /* <DEDUP_REMOVED lines=20> */
.L_x_9561:
        /* <DEDUP_REMOVED lines=38> */
.L_x_9509:
[----:B------:R-:W-:Y:S05]  /*1840*/  BSYNC.RECONVERGENT B2 ;  /* 0x0000000000027941 */ /* 0x000fea0003800200 */
.L_x_9508:
        /* <DEDUP_REMOVED lines=11> */
.L_x_9511:
[----:B------:R-:W-:Y:S05]  /*1900*/  BSYNC.RECONVERGENT B2 ;  /* 0x0000000000027941 */ /* 0x000fea0003800200 */
.L_x_9510:
        /* <DEDUP_REMOVED lines=11> */
.L_x_9513:
[----:B------:R-:W-:Y:S05]  /*19c0*/  BSYNC.RECONVERGENT B2 ;  /* 0x0000000000027941 */ /* 0x000fea0003800200 */
.L_x_9512:
        /* <DEDUP_REMOVED lines=11> */
.L_x_9507:
[----:B------:R-:W0:Y:S01]  /*1a80*/  @P3 LDC.64 R84, c[0x0][0x408] ;  /* 0x00010200ff543b82 */ /* 0x000e220000000a00 */
[-CC-:B------:R-:W-:Y:S01]  /*1a90*/  FFMA.FTZ R65, R3, R114.reuse, R109.reuse ;  /* 0x0000007203417223 */ /* 0x180fe2000001006d */
[-C--:B------:R-:W-:Y:S01]  /*1aa0*/  FFMA.FTZ R124, R10, R114.reuse, R109 ;  /* 0x000000720a7c7223 */ /* 0x080fe2000001006d */
[----:B------:R-:W-:Y:S02]  /*1ab0*/  ISETP.GT.AND P0, PT, R2, RZ, PT ;  /* 0x000000ff0200720c */ /* 0x000fe40003f04270 */
[----:B------:R-:W-:Y:S01]  /*1ac0*/  FADD.FTZ R64, R8, -R65 ;  /* 0x8000004108407221 */ /* 0x000fe20000010000 */
[----:B------:R-:W-:Y:S01]  /*1ad0*/  FFMA.FTZ R65, R9, R114, R109 ;  /* 0x0000007209417223 */ /* 0x000fe2000001006d */
[----:B------:R-:W-:Y:S01]  /*1ae0*/  FADD.FTZ R124, R7, -R124 ;  /* 0x8000007c077c7221 */ /* 0x000fe20000010000 */
[----:B------:R-:W1:Y:S01]  /*1af0*/  @P3 LDC.64 R86, c[0x0][0x408] ;  /* 0x00010200ff563b82 */ /* 0x000e620000000a00 */
[C---:B------:R-:W-:Y:S01]  /*1b00*/  FMUL.FTZ R64, R5.reuse, R64 ;  /* 0x0000004005407220 */ /* 0x040fe20000410000 */
[----:B------:R-:W-:Y:S01]  /*1b10*/  FADD.FTZ R66, R96, -R65 ;  /* 0x8000004160427221 */ /* 0x000fe20000010000 */
[----:B------:R-:W-:Y:S01]  /*1b20*/  FMUL.FTZ R65, R5, R124 ;  /* 0x0000007c05417220 */ /* 0x000fe20000410000 */
[----:B-----5:R-:W-:-:S02]  /*1b30*/  @P3 LOP3.LUT P1, RZ, R116, 0xff, RZ, 0xc0, !PT ;  /* 0x000000ff74ff3812 */ /* 0x020fc4000782c0ff */
[----:B------:R-:W-:Y:S01]  /*1b40*/  FSEL R64, R64, RZ, P0 ;  /* 0x000000ff40407208 */ /* 0x000fe20000000000 */
[----:B------:R-:W-:Y:S01]  /*1b50*/  FMUL.FTZ R66, R5, R66 ;  /* 0x0000004205427220 */ /* 0x000fe20000410000 */
[----:B------:R-:W2:Y:S01]  /*1b60*/  @P3 LDC.64 R88, c[0x0][0x408] ;  /* 0x00010200ff583b82 */ /* 0x000ea20000000a00 */
[----:B------:R-:W-:-:S03]  /*1b70*/  FSEL R65, R65, RZ, P0 ;  /* 0x000000ff41417208 */ /* 0x000fc60000000000 */
[----:B------:R-:W-:Y:S01]  /*1b80*/  FSEL R66, R66, RZ, P0 ;  /* 0x000000ff42427208 */ /* 0x000fe20000000000 */
[----:B0-----:R-:W-:-:S04]  /*1b90*/  @P3 FMUL.FTZ R85, R64, R85 ;  /* 0x0000005540553220 */ /* 0x001fc80000410000 */
[----:B------:R-:W-:Y:S01]  /*1ba0*/  @P3 FMUL.FTZ R84, R85, R84 ;  /* 0x0000005455543220 */ /* 0x000fe20000410000 */
[----:B-1----:R-:W-:-:S04]  /*1bb0*/  @P3 FMUL.FTZ R87, R65, R87 ;  /* 0x0000005741573220 */ /* 0x002fc80000410000 */
[----:B------:R-:W-:Y:S01]  /*1bc0*/  @P3 SEL R60, R84, RZ, P1 ;  /* 0x000000ff543c3207 */ /* 0x000fe20000800000 */
[----:B------:R-:W-:Y:S01]  /*1bd0*/  FFMA.FTZ R84, R68, R114, R109 ;  /* 0x0000007244547223 */ /* 0x000fe2000001006d */
[----:B------:R-:W-:Y:S01]  /*1be0*/  @P3 LOP3.LUT P1, RZ, R116, 0xff00, RZ, 0xc0, !PT ;  /* 0x0000ff0074ff3812 */ /* 0x000fe2000782c0ff */
[----:B------:R-:W-:Y:S02]  /*1bf0*/  @P3 FMUL.FTZ R86, R87, R86 ;  /* 0x0000005657563220 */ /* 0x000fe40000410000 */
[----:B------:R-:W-:Y:S01]  /*1c00*/  FADD.FTZ R84, R11, -R84 ;  /* 0x800000540b547221 */ /* 0x000fe20000010000 */
[----:B--2---:R-:W-:Y:S02]  /*1c10*/  @P3 FMUL.FTZ R89, R66, R89 ;  /* 0x0000005942593220 */ /* 0x004fe40000410000 */
[----:B------:R-:W-:Y:S01]  /*1c20*/  @P3 SEL R61, R86, RZ, P1 ;  /* 0x000000ff563d3207 */ /* 0x000fe20000800000 */
[----:B------:R-:W-:Y:S01]  /*1c30*/  FMUL.FTZ R67, R5, R84 ;  /* 0x0000005405437220 */ /* 0x000fe20000410000 */
[----:B------:R-:W-:Y:S01]  /*1c40*/  @P3 LOP3.LUT P1, RZ, R116, 0xff0000, RZ, 0xc0, !PT ;  /* 0x00ff000074ff3812 */ /* 0x000fe2000782c0ff */
[----:B------:R-:W-:-:S03]  /*1c50*/  @P3 FMUL.FTZ R88, R89, R88 ;  /* 0x0000005859583220 */ /* 0x000fc60000410000 */
[----:B------:R-:W-:Y:S02]  /*1c60*/  FSEL R67, R67, RZ, P0 ;  /* 0x000000ff43437208 */ /* 0x000fe40000000000 */
[----:B------:R-:W-:Y:S01]  /*1c70*/  @P3 SEL R62, R88, RZ, P1 ;  /* 0x000000ff583e3207 */ /* 0x000fe20000800000 */
[----:B------:R-:W-:Y:S06]  /*1c80*/  @!P3 BRA `(.L_x_9514) ;  /* 0x000000040050b947 */ /* 0x000fec0003800000 */
[----:B------:R-:W-:Y:S01]  /*1c90*/  FMUL.FTZ R63, R67, UR13 ;  /* 0x0000000d433f7c20 */ /* 0x000fe20008410000 */
[----:B------:R-:W-:-:S03]  /*1ca0*/  ISETP.GE.U32.AND P0, PT, R116, 0x1000000, PT ;  /* 0x010000007400780c */ /* 0x000fc60003f06070 */
[----:B------:R-:W-:-:S05]  /*1cb0*/  FMUL.FTZ R63, R63, UR12 ;  /* 0x0000000c3f3f7c20 */ /* 0x000fca0008410000 */
[----:B------:R-:W-:Y:S01]  /*1cc0*/  SEL R63, R63, RZ, P0 ;  /* 0x000000ff3f3f7207 */ /* 0x000fe20000000000 */
[----:B------:R-:W-:Y:S06]  /*1cd0*/  BRA `(.L_x_9514) ;  /* 0x00000004003c7947 */ /* 0x000fec0003800000 */
.L_x_9506:
[----:B------:R-:W-:Y:S02]  /*1ce0*/  MOV R118, UR20 ;  /* 0x0000001400767c02 */ /* 0x000fe40008000f00 */
[----:B------:R-:W-:Y:S02]  /*1cf0*/  MOV R117, UR21 ;  /* 0x0000001500757c02 */ /* 0x000fe40008000f00 */
[----:B------:R-:W-:-:S04]  /*1d00*/  ISETP.NE.U32.AND P0, PT, R118, RZ, PT ;  /* 0x000000ff7600720c */ /* 0x000fc80003f05070 */
[----:B------:R-:W-:-:S13]  /*1d10*/  ISETP.NE.AND.EX P0, PT, R117, RZ, PT, P0 ;  /* 0x000000ff7500720c */ /* 0x000fda0003f05300 */
[----:B------:R-:W-:Y:S05]  /*1d20*/  @P0 BRA `(.L_x_9515) ;  /* 0x0000000000940947 */ /* 0x000fea0003800000 */
[----:B------:R-:W0:Y:S01]  /*1d30*/  @P3 LDC.64 R84, c[0x0][0x408] ;  /* 0x00010200ff543b82 */ /* 0x000e220000000a00 */
[--C-:B------:R-:W-:Y:S01]  /*1d40*/  @P2 FFMA.FTZ R87, R3, R114, R109.reuse ;  /* 0x0000007203572223 */ /* 0x100fe2000001006d */
[----:B-----5:R-:W-:Y:S01]  /*1d50*/  MOV R86, R24 ;  /* 0x0000001800567202 */ /* 0x020fe20000000f00 */
[----:B------:R-:W-:Y:S01]  /*1d60*/  @P2 FFMA.FTZ R88, R10, R114, R109 ;  /* 0x000000720a582223 */ /* 0x000fe2000001006d */
[----:B------:R-:W-:Y:S01]  /*1d70*/  @P3 LOP3.LUT P0, RZ, R116, 0xff, RZ, 0xc0, !PT ;  /* 0x000000ff74ff3812 */ /* 0x000fe2000780c0ff */
[----:B------:R-:W-:Y:S01]  /*1d80*/  @P2 FADD.FTZ R87, R8, -R87 ;  /* 0x8000005708572221 */ /* 0x000fe20000010000 */
[C---:B------:R-:W-:Y:S01]  /*1d90*/  @P3 LOP3.LUT P1, RZ, R116.reuse, 0xff00, RZ, 0xc0, !PT ;  /* 0x0000ff0074ff3812 */ /* 0x040fe2000782c0ff */
[----:B------:R-:W-:Y:S01]  /*1da0*/  @P2 FADD.FTZ R124, R7, -R88 ;  /* 0x80000058077c2221 */ /* 0x000fe20000010000 */
[----:B------:R-:W-:Y:S01]  /*1db0*/  MOV R88, R25 ;  /* 0x0000001900587202 */ /* 0x000fe20000000f00 */
[C---:B------:R-:W-:Y:S01]  /*1dc0*/  @P2 FFMA.FTZ R86, R5.reuse, R87, R24 ;  /* 0x0000005705562223 */ /* 0x040fe20000010018 */
[----:B------:R-:W-:Y:S01]  /*1dd0*/  @P3 LOP3.LUT P4, RZ, R116, 0xff0000, RZ, 0xc0, !PT ;  /* 0x00ff000074ff3812 */ /* 0x000fe2000788c0ff */
[----:B------:R-:W-:-:S02]  /*1de0*/  @P2 FFMA.FTZ R88, R5, R124, R25 ;  /* 0x0000007c05582223 */ /* 0x000fc40000010019 */
[----:B0-----:R-:W-:Y:S02]  /*1df0*/  @P3 FMUL.FTZ R85, R86, R85 ;  /* 0x0000005556553220 */ /* 0x001fe40000410000 */
[----:B------:R-:W0:Y:S02]  /*1e00*/  @P3 LDC.64 R86, c[0x0][0x408] ;  /* 0x00010200ff563b82 */ /* 0x000e240000000a00 */
[----:B------:R-:W-:Y:S01]  /*1e10*/  @P3 FMUL.FTZ R89, R85, R84 ;  /* 0x0000005455593220 */ /* 0x000fe20000410000 */
[----:B------:R-:W-:-:S04]  /*1e20*/  @P2 FFMA.FTZ R85, R9, R114, R109 ;  /* 0x0000007209552223 */ /* 0x000fc8000001006d */
[----:B------:R-:W-:Y:S01]  /*1e30*/  @P2 FADD.FTZ R85, R96, -R85 ;  /* 0x8000005560552221 */ /* 0x000fe20000010000 */
[----:B------:R-:W-:Y:S01]  /*1e40*/  @P3 SEL R60, R89, RZ, P0 ;  /* 0x000000ff593c3207 */ /* 0x000fe20000000000 */
[----:B0-----:R-:W-:Y:S01]  /*1e50*/  @P3 FMUL.FTZ R87, R88, R87 ;  /* 0x0000005758573220 */ /* 0x001fe20000410000 */
[----:B------:R-:W-:Y:S01]  /*1e60*/  MOV R88, R26 ;  /* 0x0000001a00587202 */ /* 0x000fe20000000f00 */
[----:B------:R-:W-:Y:S02]  /*1e70*/  @P2 FFMA.FTZ R88, R5, R85, R26 ;  /* 0x0000005505582223 */ /* 0x000fe4000001001a */
[----:B------:R-:W0:Y:S01]  /*1e80*/  @P3 LDC.64 R84, c[0x0][0x408] ;  /* 0x00010200ff543b82 */ /* 0x000e220000000a00 */
[----:B------:R-:W-:-:S05]  /*1e90*/  @P3 FMUL.FTZ R86, R87, R86 ;  /* 0x0000005657563220 */ /* 0x000fca0000410000 */
[----:B------:R-:W-:Y:S01]  /*1ea0*/  @P3 SEL R61, R86, RZ, P1 ;  /* 0x000000ff563d3207 */ /* 0x000fe20000800000 */
[----:B0-----:R-:W-:-:S04]  /*1eb0*/  @P3 FMUL.FTZ R85, R88, R85 ;  /* 0x0000005558553220 */ /* 0x001fc80000410000 */
        /* <DEDUP_REMOVED lines=12> */
.L_x_9515:
[----:B------:R-:W0:Y:S01]  /*1f80*/  @P3 LDC.64 R66, c[0x0][0x408] ;  /* 0x00010200ff423b82 */ /* 0x000e220000000a00 */
[-CC-:B------:R-:W-:Y:S01]  /*1f90*/  @P2 FFMA.FTZ R64, R68, R114.reuse, R109.reuse ;  /* 0x0000007244402223 */ /* 0x180fe2000001006d */
[----:B------:R-:W-:Y:S01]  /*1fa0*/  @P2 FFMA.FTZ R65, R3, R114, R109 ;  /* 0x0000007203412223 */ /* 0x000fe2000001006d */
[----:B-----5:R-:W-:Y:S02]  /*1fb0*/  MOV R88, R27 ;  /* 0x0000001b00587202 */ /* 0x020fe40000000f00 */
[----:B------:R-:W-:Y:S01]  /*1fc0*/  @P2 FADD.FTZ R64, R11, -R64 ;  /* 0x800000400b402221 */ /* 0x000fe20000010000 */
[----:B------:R-:W-:Y:S01]  /*1fd0*/  @P2 FADD.FTZ R65, R8, -R65 ;  /* 0x8000004108412221 */ /* 0x000fe20000010000 */
[----:B------:R-:W-:Y:S01]  /*1fe0*/  @P3 ISETP.GE.U32.AND P5, PT, R116, 0x1000000, PT ;  /* 0x010000007400380c */ /* 0x000fe20003fa6070 */
[----:B------:R-:W1:Y:S01]  /*1ff0*/  @P3 LDC.64 R84, c[0x0][0x408] ;  /* 0x00010200ff543b82 */ /* 0x000e620000000a00 */
[C---:B------:R-:W-:Y:S01]  /*2000*/  @P2 FFMA.FTZ R88, R5.reuse, R64, R27 ;  /* 0x0000004005582223 */ /* 0x040fe2000001001b */
[----:B------:R-:W-:Y:S01]  /*2010*/  MOV R64, R24 ;  /* 0x0000001800407202 */ /* 0x000fe20000000f00 */
[----:B------:R-:W-:Y:S01]  /*2020*/  @P2 FFMA.FTZ R64, R5, R65, R24 ;  /* 0x0000004105402223 */ /* 0x000fe20000010018 */
[----:B------:R-:W-:-:S02]  /*2030*/  MOV R65, R25 ;  /* 0x0000001900417202 */ /* 0x000fc40000000f00 */
[C---:B------:R-:W-:Y:S02]  /*2040*/  @P3 LOP3.LUT P0, RZ, R116.reuse, 0xff, RZ, 0xc0, !PT ;  /* 0x000000ff74ff3812 */ /* 0x040fe4000780c0ff */
[----:B------:R-:W2:Y:S01]  /*2050*/  @P3 LDC.64 R86, c[0x0][0x408] ;  /* 0x00010200ff563b82 */ /* 0x000ea20000000a00 */
[C---:B------:R-:W-:Y:S02]  /*2060*/  @P3 LOP3.LUT P1, RZ, R116.reuse, 0xff00, RZ, 0xc0, !PT ;  /* 0x0000ff0074ff3812 */ /* 0x040fe4000782c0ff */
[----:B------:R-:W-:Y:S01]  /*2070*/  @P3 LOP3.LUT P4, RZ, R116, 0xff0000, RZ, 0xc0, !PT ;  /* 0x00ff000074ff3812 */ /* 0x000fe2000788c0ff */
[----:B0-----:R-:W-:-:S04]  /*2080*/  @P3 FMUL.FTZ R67, R88, R67 ;  /* 0x0000004358433220 */ /* 0x001fc80000410000 */
[----:B------:R-:W-:Y:S01]  /*2090*/  @P3 FMUL.FTZ R67, R67, R66 ;  /* 0x0000004243433220 */ /* 0x000fe20000410000 */
[----:B------:R-:W-:Y:S01]  /*20a0*/  @P2 FFMA.FTZ R66, R10, R114, R109 ;  /* 0x000000720a422223 */ /* 0x000fe2000001006d */
[----:B-1----:R-:W-:-:S03]  /*20b0*/  @P3 FMUL.FTZ R85, R64, R85 ;  /* 0x0000005540553220 */ /* 0x002fc60000410000 */
[----:B------:R-:W-:Y:S01]  /*20c0*/  @P2 FADD.FTZ R66, R7, -R66 ;  /* 0x8000004207422221 */ /* 0x000fe20000010000 */
[----:B------:R-:W-:Y:S01]  /*20d0*/  @P3 SEL R63, R67, RZ, P5 ;  /* 0x000000ff433f3207 */ /* 0x000fe20002800000 */
[----:B------:R-:W-:Y:S01]  /*20e0*/  @P3 FMUL.FTZ R89, R85, R84 ;  /* 0x0000005455593220 */ /* 0x000fe20000410000 */
[----:B------:R-:W-:Y:S01]  /*20f0*/  @P2 FFMA.FTZ R85, R9, R114, R109 ;  /* 0x0000007209552223 */ /* 0x000fe2000001006d */
[----:B------:R-:W-:Y:S01]  /*2100*/  @P2 FFMA.FTZ R65, R5, R66, R25 ;  /* 0x0000004205412223 */ /* 0x000fe20000010019 */
[----:B------:R-:W-:Y:S02]  /*2110*/  MOV R66, R26 ;  /* 0x0000001a00427202 */ /* 0x000fe40000000f00 */
[----:B------:R-:W-:Y:S01]  /*2120*/  @P2 FADD.FTZ R85, R96, -R85 ;  /* 0x8000005560552221 */ /* 0x000fe20000010000 */
[----:B------:R-:W-:Y:S02]  /*2130*/  @P3 SEL R60, R89, RZ, P0 ;  /* 0x000000ff593c3207 */ /* 0x000fe40000000000 */
[----:B------:R-:W-:Y:S01]  /*2140*/  MOV R67, R88 ;  /* 0x0000005800437202 */ /* 0x000fe20000000f00 */
[----:B------:R-:W-:-:S02]  /*2150*/  @P2 FFMA.FTZ R66, R5, R85, R26 ;  /* 0x0000005505422223 */ /* 0x000fc4000001001a */
[----:B------:R-:W0:Y:S02]  /*2160*/  @P3 LDC.64 R84, c[0x0][0x408] ;  /* 0x00010200ff543b82 */ /* 0x000e240000000a00 */
[----:B--2---:R-:W-:-:S04]  /*2170*/  @P3 FMUL.FTZ R87, R66, R87 ;  /* 0x0000005742573220 */ /* 0x004fc80000410000 */
[----:B------:R-:W-:-:S05]  /*2180*/  @P3 FMUL.FTZ R86, R87, R86 ;  /* 0x0000005657563220 */ /* 0x000fca0000410000 */
[----:B------:R-:W-:Y:S01]  /*2190*/  @P3 SEL R62, R86, RZ, P4 ;  /* 0x000000ff563e3207 */ /* 0x000fe20002000000 */
[----:B0-----:R-:W-:-:S04]  /*21a0*/  @P3 FMUL.FTZ R85, R65, R85 ;  /* 0x0000005541553220 */ /* 0x001fc80000410000 */
[----:B------:R-:W-:-:S05]  /*21b0*/  @P3 FMUL.FTZ R84, R85, R84 ;  /* 0x0000005455543220 */ /* 0x000fca0000410000 */
[----:B------:R-:W-:-:S07]  /*21c0*/  @P3 SEL R61, R84, RZ, P1 ;  /* 0x000000ff543d3207 */ /* 0x000fce0000800000 */
.L_x_9514:
[----:B------:R-:W-:Y:S05]  /*21d0*/  BSYNC.RECONVERGENT B1 ;  /* 0x0000000000017941 */ /* 0x000fea0003800200 */
.L_x_9505:
        /* <DEDUP_REMOVED lines=13> */
[----:B0-----:R-:W0:Y:S01]  /*22b0*/  @P3 LDC.64 R84, c[0x0][0x408] ;  /* 0x00010200ff543b82 */ /* 0x001e220000000a00 */
[-CC-:B------:R-:W-:Y:S01]  /*22c0*/  @P2 FFMA.FTZ R67, R69, R114.reuse, R109.reuse ;  /* 0x0000007245432223 */ /* 0x180fe2000001006d */
[--C-:B------:R-:W-:Y:S01]  /*22d0*/  @P2 FFMA.FTZ R66, R72, R114, R109.reuse ;  /* 0x0000007248422223 */ /* 0x100fe2000001006d */
[----:B-----5:R-:W-:Y:S01]  /*22e0*/  MOV R64, R20 ;  /* 0x0000001400407202 */ /* 0x020fe20000000f00 */
[-C--:B------:R-:W-:Y:S01]  /*22f0*/  @P2 FFMA.FTZ R116, R74, R114.reuse, R109 ;  /* 0x000000724a742223 */ /* 0x080fe2000001006d */
[----:B------:R-:W-:Y:S01]  /*2300*/  @P2 FADD.FTZ R67, R70, -R67 ;  /* 0x8000004346432221 */ /* 0x000fe20000010000 */
[----:B------:R-:W-:Y:S01]  /*2310*/  @P2 FADD.FTZ R66, R71, -R66 ;  /* 0x8000004247422221 */ /* 0x000fe20000010000 */
[----:B------:R-:W-:Y:S01]  /*2320*/  MOV R65, R21 ;  /* 0x0000001500417202 */ /* 0x000fe20000000f00 */
[----:B------:R-:W1:Y:S01]  /*2330*/  @P3 LDC.64 R86, c[0x0][0x408] ;  /* 0x00010200ff563b82 */ /* 0x000e620000000a00 */
[----:B------:R-:W-:Y:S01]  /*2340*/  @P2 FFMA.FTZ R64, R5, R67, R20 ;  /* 0x0000004305402223 */ /* 0x000fe20000010014 */
[----:B------:R-:W-:Y:S01]  /*2350*/  @P2 FFMA.FTZ R67, R73, R114, R109 ;  /* 0x0000007249432223 */ /* 0x000fe2000001006d */
[----:B------:R-:W-:Y:S01]  /*2360*/  @P2 FFMA.FTZ R65, R5, R66, R21 ;  /* 0x0000004205412223 */ /* 0x000fe20000010015 */
[----:B------:R-:W-:Y:S01]  /*2370*/  MOV R66, R22 ;  /* 0x0000001600427202 */ /* 0x000fe20000000f00 */
[----:B------:R-:W-:Y:S01]  /*2380*/  @P2 FADD.FTZ R116, R75, -R116 ;  /* 0x800000744b742221 */ /* 0x000fe20000010000 */
[----:B------:R-:W-:Y:S01]  /*2390*/  @P2 FADD.FTZ R67, R76, -R67 ;  /* 0x800000434c432221 */ /* 0x000fe20000010000 */
[C---:B------:R-:W-:Y:S01]  /*23a0*/  @P3 LOP3.LUT P4, RZ, R111.reuse, 0xff, RZ, 0xc0, !PT ;  /* 0x000000ff6fff3812 */ /* 0x040fe2000788c0ff */
[----:B------:R-:W2:Y:S01]  /*23b0*/  @P3 LDC.64 R88, c[0x0][0x408] ;  /* 0x00010200ff583b82 */ /* 0x000ea20000000a00 */
[----:B------:R-:W-:Y:S01]  /*23c0*/  @P3 LOP3.LUT P5, RZ, R111, 0xff00, RZ, 0xc0, !PT ;  /* 0x0000ff006fff3812 */ /* 0x000fe200078ac0ff */
[----:B------:R-:W-:Y:S01]  /*23d0*/  @P2 FFMA.FTZ R66, R5, R67, R22 ;  /* 0x0000004305422223 */ /* 0x000fe20000010016 */
[----:B------:R-:W-:-:S02]  /*23e0*/  @P3 LOP3.LUT P6, RZ, R111, 0xff0000, RZ, 0xc0, !PT ;  /* 0x00ff00006fff3812 */ /* 0x000fc400078cc0ff */
        /* <DEDUP_REMOVED lines=17> */
.L_x_9518:
[-CC-:B0-----:R-:W-:Y:S01]  /*2500*/  @P2 FFMA.FTZ R85, R69, R114.reuse, R109.reuse ;  /* 0x0000007245552223 */ /* 0x181fe2000001006d */
[----:B------:R-:W-:Y:S01]  /*2510*/  @P2 FFMA.FTZ R84, R72, R114, R109 ;  /* 0x0000007248542223 */ /* 0x000fe2000001006d */
[----:B-----5:R-:W-:Y:S01]  /*2520*/  MOV R118, R20 ;  /* 0x0000001400767202 */ /* 0x020fe20000000f00 */
[----:B------:R-:W0:Y:S01]  /*2530*/  @P3 LDC.64 R86, c[0x0][0x408] ;  /* 0x00010200ff563b82 */ /* 0x000e220000000a00 */
[----:B------:R-:W-:Y:S01]  /*2540*/  @P2 FADD.FTZ R85, R70, -R85 ;  /* 0x8000005546552221 */ /* 0x000fe20000010000 */
[----:B------:R-:W-:Y:S01]  /*2550*/  @P2 FADD.FTZ R116, R71, -R84 ;  /* 0x8000005447742221 */ /* 0x000fe20000010000 */
[----:B------:R-:W-:Y:S01]  /*2560*/  @P2 FFMA.FTZ R113, R73, R114, R109 ;  /* 0x0000007249712223 */ /* 0x000fe2000001006d */
[----:B------:R-:W-:Y:S01]  /*2570*/  MOV R124, R21 ;  /* 0x00000015007c7202 */ /* 0x000fe20000000f00 */
[C---:B------:R-:W-:Y:S01]  /*2580*/  @P2 FFMA.FTZ R118, R5.reuse, R85, R20 ;  /* 0x0000005505762223 */ /* 0x040fe20000010014 */
[----:B------:R-:W-:Y:S01]  /*2590*/  @P2 FFMA.FTZ R124, R5, R116, R21 ;  /* 0x00000074057c2223 */ /* 0x000fe20000010015 */
[----:B------:R-:W-:Y:S01]  /*25a0*/  @P2 FADD.FTZ R113, R76, -R113 ;  /* 0x800000714c712221 */ /* 0x000fe20000010000 */
[----:B------:R-:W1:Y:S01]  /*25b0*/  @P3 LDC.64 R84, c[0x0][0x408] ;  /* 0x00010200ff543b82 */ /* 0x000e620000000a00 */
[----:B------:R-:W-:-:S02]  /*25c0*/  MOV R116, R22 ;  /* 0x0000001600747202 */ /* 0x000fc40000000f00 */
[----:B------:R-:W-:Y:S01]  /*25d0*/  @P2 FFMA.FTZ R116, R5, R113, R22 ;  /* 0x0000007105742223 */ /* 0x000fe20000010016 */
[C---:B------:R-:W-:Y:S02]  /*25e0*/  @P3 LOP3.LUT P4, RZ, R111.reuse, 0xff, RZ, 0xc0, !PT ;  /* 0x000000ff6fff3812 */ /* 0x040fe4000788c0ff */
[C---:B------:R-:W-:Y:S02]  /*25f0*/  @P3 LOP3.LUT P5, RZ, R111.reuse, 0xff00, RZ, 0xc0, !PT ;  /* 0x0000ff006fff3812 */ /* 0x040fe400078ac0ff */
[----:B------:R-:W2:Y:S01]  /*2600*/  @P3 LDC.64 R88, c[0x0][0x408] ;  /* 0x00010200ff583b82 */ /* 0x000ea20000000a00 */
[----:B------:R-:W-:Y:S01]  /*2610*/  @P3 LOP3.LUT P6, RZ, R111, 0xff0000, RZ, 0xc0, !PT ;  /* 0x00ff00006fff3812 */ /* 0x000fe200078cc0ff */
        /* <DEDUP_REMOVED lines=19> */
.L_x_9517:
[----:B------:R-:W-:Y:S05]  /*2750*/  @!P0 BRA `(.L_x_9520) ;  /* 0x0000000000988947 */ /* 0x000fea0003800000 */
[----:B0-----:R-:W0:Y:S01]  /*2760*/  @P3 LDC.64 R84, c[0x0][0x408] ;  /* 0x00010200ff543b82 */ /* 0x001e220000000a00 */
        /* <DEDUP_REMOVED lines=8> */
[----:B-----5:R-:W-:Y:S01]  /*27f0*/  FADD.FTZ R116, R76, -R65 ;  /* 0x800000414c747221 */ /* 0x020fe20000010000 */
[----:B------:R-:W-:Y:S01]  /*2800*/  FMUL.FTZ R65, R5, R66 ;  /* 0x0000004205417220 */ /* 0x000fe20000410000 */
[----:B------:R-:W-:-:S02]  /*2810*/  @P3 LOP3.LUT P5, RZ, R111, 0xff, RZ, 0xc0, !PT ;  /* 0x000000ff6fff3812 */ /* 0x000fc400078ac0ff */
[----:B------:R-:W-:Y:S01]  /*2820*/  FSEL R64, R64, RZ, P4 ;  /* 0x000000ff40407208 */ /* 0x000fe20002000000 */
[----:B------:R-:W-:Y:S01]  /*2830*/  FMUL.FTZ R66, R5, R116 ;  /* 0x0000007405427220 */ /* 0x000fe20000410000 */
[----:B------:R-:W2:Y:S01]  /*2840*/  @P3 LDC.64 R88, c[0x0][0x408] ;  /* 0x00010200ff583b82 */ /* 0x000ea20000000a00 */
[----:B------:R-:W-:Y:S01]  /*2850*/  FSEL R65, R65, RZ, P4 ;  /* 0x000000ff41417208 */ /* 0x000fe20002000000 */
[----:B------:R-:W-:Y:S01]  /*2860*/  FFMA.FTZ R116, R74, R114, R109 ;  /* 0x000000724a747223 */ /* 0x000fe2000001006d */
[----:B------:R-:W-:Y:S02]  /*2870*/  @P3 LOP3.LUT P6, RZ, R111, 0xff0000, RZ, 0xc0, !PT ;  /* 0x00ff00006fff3812 */ /* 0x000fe400078cc0ff */
[----:B------:R-:W-:Y:S01]  /*2880*/  FSEL R66, R66, RZ, P4 ;  /* 0x000000ff42427208 */ /* 0x000fe20002000000 */
[----:B------:R-:W-:Y:S01]  /*2890*/  FADD.FTZ R116, R75, -R116 ;  /* 0x800000744b747221 */ /* 0x000fe20000010000 */
[----:B0-----:R-:W-:-:S03]  /*28a0*/  @P3 FMUL.FTZ R85, R64, R85 ;  /* 0x0000005540553220 */ /* 0x001fc60000410000 */
[----:B------:R-:W-:Y:S01]  /*28b0*/  FMUL.FTZ R67, R5, R116 ;  /* 0x0000007405437220 */ /* 0x000fe20000410000 */
[----:B------:R-:W-:-:S04]  /*28c0*/  @P3 FMUL.FTZ R84, R85, R84 ;  /* 0x0000005455543220 */ /* 0x000fc80000410000 */
[----:B------:R-:W-:Y:S01]  /*28d0*/  FSEL R67, R67, RZ, P4 ;  /* 0x000000ff43437208 */ /* 0x000fe20002000000 */
[----:B-1----:R-:W-:Y:S01]  /*28e0*/  @P3 FMUL.FTZ R87, R65, R87 ;  /* 0x0000005741573220 */ /* 0x002fe20000410000 */
        /* <DEDUP_REMOVED lines=13> */
.L_x_9520:
        /* <DEDUP_REMOVED lines=11> */
.L_x_9522:
[----:B------:R-:W-:Y:S05]  /*2a70*/  BSYNC.RECONVERGENT B2 ;  /* 0x0000000000027941 */ /* 0x000fea0003800200 */
.L_x_9521:
        /* <DEDUP_REMOVED lines=11> */
.L_x_9524:
[----:B------:R-:W-:Y:S05]  /*2b30*/  BSYNC.RECONVERGENT B2 ;  /* 0x0000000000027941 */ /* 0x000fea0003800200 */
.L_x_9523:
        /* <DEDUP_REMOVED lines=11> */
.L_x_9526:
[----:B------:R-:W-:Y:S05]  /*2bf0*/  BSYNC.RECONVERGENT B2 ;  /* 0x0000000000027941 */ /* 0x000fea0003800200 */
.L_x_9525:
        /* <DEDUP_REMOVED lines=10> */
.L_x_9519:
[----:B------:R-:W-:Y:S05]  /*2ca0*/  BSYNC.RECONVERGENT B1 ;  /* 0x0000000000017941 */ /* 0x000fea0003800200 */
.L_x_9516:
[----:B0-----:R-:W0:Y:S01]  /*2cb0*/  @P0 LDC.64 R86, c[0x0][0x478] ;  /* 0x00011e00ff560b82 */ /* 0x001e220000000a00 */
[----:B------:R-:W-:Y:S01]  /*2cc0*/  @P0 IADD3 R89, PT, PT, R95, 0x20, RZ ;  /* 0x000000205f590810 */ /* 0x000fe20007ffe0ff */
[----:B------:R-:W-:Y:S01]  /*2cd0*/  BSSY.RECONVERGENT B1, `(.L_x_9527) ;  /* 0x00000a8000017945 */ /* 0x000fe20003800200 */
[----:B-----5:R-:W-:-:S05]  /*2ce0*/  @P3 IADD3 R111, PT, PT, R107, 0x20, RZ ;  /* 0x000000206b6f3810 */ /* 0x020fca0007ffe0ff */
[----:B------:R-:W1:Y:S01]  /*2cf0*/  @P3 LDC.64 R84, c[0x0][0x468] ;  /* 0x00011a00ff543b82 */ /* 0x000e620000000a00 */
[----:B0-----:R-:W-:-:S05]  /*2d00*/  @P0 IMAD.WIDE.U32 R86, R89, 0x10, R86 ;  /* 0x0000001059560825 */ /* 0x001fca00078e0056 */
[----:B------:R0:W-:Y:S01]  /*2d10*/  @P0 STG.E.128 desc[UR6][R86.64], R64 ;  /* 0x0000004056000986 */ /* 0x0001e2000c101d06 */
[----:B-1----:R-:W-:-:S05]  /*2d20*/  @P3 IMAD.WIDE.U32 R84, R111, 0x10, R84 ;  /* 0x000000106f543825 */ /* 0x002fca00078e0054 */
[----:B------:R0:W-:Y:S01]  /*2d30*/  @P3 STG.E.128 desc[UR6][R84.64], R60 ;  /* 0x0000003c54003986 */ /* 0x0001e2000c101d06 */
[----:B------:R-:W-:Y:S05]  /*2d40*/  @!P1 BRA `(.L_x_9528) ;  /* 0x00000004002c9947 */ /* 0x000fea0003800000 */
[----:B------:R-:W-:Y:S05]  /*2d50*/  @!P0 BRA `(.L_x_9529) ;  /* 0x0000000000948947 */ /* 0x000fea0003800000 */
[----:B0-----:R-:W0:Y:S01]  /*2d60*/  @P3 LDC.64 R84, c[0x0][0x408] ;  /* 0x00010200ff543b82 */ /* 0x001e220000000a00 */
[-CC-:B------:R-:W-:Y:S01]  /*2d70*/  @P2 FFMA.FTZ R67, R77, R114.reuse, R109.reuse ;  /* 0x000000724d432223 */ /* 0x180fe2000001006d */
[--C-:B------:R-:W-:Y:S01]  /*2d80*/  @P2 FFMA.FTZ R66, R78, R114, R109.reuse ;  /* 0x000000724e422223 */ /* 0x100fe2000001006d */
[----:B------:R-:W-:Y:S01]  /*2d90*/  MOV R64, R16 ;  /* 0x0000001000407202 */ /* 0x000fe20000000f00 */
        /* <DEDUP_REMOVED lines=13> */
[C---:B------:R-:W-:Y:S01]  /*2e70*/  @P3 LOP3.LUT P5, RZ, R4.reuse, 0xff00, RZ, 0xc0, !PT ;  /* 0x0000ff0004ff3812 */ /* 0x040fe200078ac0ff */
        /* <DEDUP_REMOVED lines=19> */
.L_x_9529:
[-CC-:B0-----:R-:W-:Y:S01]  /*2fb0*/  @P2 FFMA.FTZ R85, R77, R114.reuse, R109.reuse ;  /* 0x000000724d552223 */ /* 0x181fe2000001006d */
[----:B------:R-:W-:Y:S01]  /*2fc0*/  @P2 FFMA.FTZ R84, R78, R114, R109 ;  /* 0x000000724e542223 */ /* 0x000fe2000001006d */
[----:B------:R-:W-:Y:S01]  /*2fd0*/  MOV R116, R16 ;  /* 0x0000001000747202 */ /* 0x000fe20000000f00 */
        /* <DEDUP_REMOVED lines=34> */
.L_x_9528:
[----:B------:R-:W-:Y:S05]  /*3200*/  @!P0 BRA `(.L_x_9531) ;  /* 0x0000000000988947 */ /* 0x000fea0003800000 */
[----:B0-----:R-:W0:Y:S01]  /*3210*/  @P3 LDC.64 R66, c[0x0][0x408] ;  /* 0x00010200ff423b82 */ /* 0x001e220000000a00 */
[-CC-:B------:R-:W-:Y:S01]  /*3220*/  FFMA.FTZ R84, R78, R114.reuse, R109.reuse ;  /* 0x000000724e547223 */ /* 0x180fe2000001006d */
[-CC-:B------:R-:W-:Y:S01]  /*3230*/  FFMA.FTZ R65, R77, R114.reuse, R109.reuse ;  /* 0x000000724d417223 */ /* 0x180fe2000001006d */
[----:B------:R-:W-:Y:S01]  /*3240*/  ISETP.GT.AND P4, PT, R2, RZ, PT ;  /* 0x000000ff0200720c */ /* 0x000fe20003f84270 */
[----:B------:R-:W-:Y:S01]  /*3250*/  FFMA.FTZ R89, R81, R114, R109 ;  /* 0x0000007251597223 */ /* 0x000fe2000001006d */
[----:B------:R-:W-:Y:S01]  /*3260*/  FADD.FTZ R88, R79, -R84 ;  /* 0x800000544f587221 */ /* 0x000fe20000010000 */
[----:B------:R-:W-:Y:S01]  /*3270*/  FADD.FTZ R64, R80, -R65 ;  /* 0x8000004150407221 */ /* 0x000fe20000010000 */
[----:B------:R-:W-:Y:S01]  /*3280*/  @P3 LOP3.LUT P5, RZ, R4, 0xff, RZ, 0xc0, !PT ;  /* 0x000000ff04ff3812 */ /* 0x000fe200078ac0ff */
[----:B------:R-:W1:Y:S01]  /*3290*/  @P3 LDC.64 R84, c[0x0][0x408] ;  /* 0x00010200ff543b82 */ /* 0x000e620000000a00 */
[C---:B------:R-:W-:Y:S01]  /*32a0*/  FMUL.FTZ R65, R5.reuse, R88 ;  /* 0x0000005805417220 */ /* 0x040fe20000410000 */
[----:B------:R-:W-:Y:S01]  /*32b0*/  FMUL.FTZ R64, R5, R64 ;  /* 0x0000004005407220 */ /* 0x000fe20000410000 */
[----:B------:R-:W-:Y:S01]  /*32c0*/  FADD.FTZ R88, R106, -R89 ;  /* 0x800000596a587221 */ /* 0x000fe20000010000 */
[----:B------:R-:W-:-:S02]  /*32d0*/  @P3 LOP3.LUT P6, RZ, R4, 0xff0000, RZ, 0xc0, !PT ;  /* 0x00ff000004ff3812 */ /* 0x000fc400078cc0ff */
[----:B------:R-:W-:Y:S01]  /*32e0*/  FSEL R65, R65, RZ, P4 ;  /* 0x000000ff41417208 */ /* 0x000fe20002000000 */
[----:B------:R-:W-:Y:S01]  /*32f0*/  FMUL.FTZ R88, R5, R88 ;  /* 0x0000005805587220 */ /* 0x000fe20000410000 */
[----:B------:R-:W2:Y:S01]  /*3300*/  @P3 LDC.64 R86, c[0x0][0x408] ;  /* 0x00010200ff563b82 */ /* 0x000ea20000000a00 */
[----:B------:R-:W-:-:S05]  /*3310*/  FSEL R64, R64, RZ, P4 ;  /* 0x000000ff40407208 */ /* 0x000fca0002000000 */
[----:B0-----:R-:W-:-:S04]  /*3320*/  @P3 FMUL.FTZ R67, R64, R67 ;  /* 0x0000004340433220 */ /* 0x001fc80000410000 */
[----:B------:R-:W-:Y:S01]  /*3330*/  @P3 FMUL.FTZ R67, R67, R66 ;  /* 0x0000004243433220 */ /* 0x000fe20000410000 */
[----:B------:R-:W-:Y:S01]  /*3340*/  FSEL R66, R88, RZ, P4 ;  /* 0x000000ff58427208 */ /* 0x000fe20002000000 */
[----:B------:R-:W-:-:S03]  /*3350*/  FFMA.FTZ R88, R82, R114, R109 ;  /* 0x0000007252587223 */ /* 0x000fc6000001006d */
[----:B------:R-:W-:Y:S01]  /*3360*/  @P3 SEL R60, R67, RZ, P5 ;  /* 0x000000ff433c3207 */ /* 0x000fe20002800000 */
[----:B-1----:R-:W-:Y:S01]  /*3370*/  @P3 FMUL.FTZ R85, R66, R85 ;  /* 0x0000005542553220 */ /* 0x002fe20000410000 */
[----:B------:R-:W-:Y:S01]  /*3380*/  FADD.FTZ R88, R83, -R88 ;  /* 0x8000005853587221 */ /* 0x000fe20000010000 */
[----:B------:R-:W-:Y:S02]  /*3390*/  @P3 LOP3.LUT P5, RZ, R4, 0xff00, RZ, 0xc0, !PT ;  /* 0x0000ff0004ff3812 */ /* 0x000fe400078ac0ff */
[----:B------:R-:W-:Y:S01]  /*33a0*/  @P3 FMUL.FTZ R84, R85, R84 ;  /* 0x0000005455543220 */ /* 0x000fe20000410000 */
[----:B------:R-:W-:Y:S01]  /*33b0*/  FMUL.FTZ R85, R5, R88 ;  /* 0x0000005805557220 */ /* 0x000fe20000410000 */
[----:B--2---:R-:W-:-:S03]  /*33c0*/  @P3 FMUL.FTZ R87, R65, R87 ;  /* 0x0000005741573220 */ /* 0x004fc60000410000 */
[----:B------:R-:W-:Y:S01]  /*33d0*/  @P3 SEL R62, R84, RZ, P6 ;  /* 0x000000ff543e3207 */ /* 0x000fe20003000000 */
[----:B------:R-:W-:Y:S01]  /*33e0*/  @P3 FMUL.FTZ R86, R87, R86 ;  /* 0x0000005657563220 */ /* 0x000fe20000410000 */
[----:B------:R-:W-:-:S04]  /*33f0*/  FSEL R67, R85, RZ, P4 ;  /* 0x000000ff55437208 */ /* 0x000fc80002000000 */
[----:B------:R-:W-:Y:S01]  /*3400*/  @P3 SEL R61, R86, RZ, P5 ;  /* 0x000000ff563d3207 */ /* 0x000fe20002800000 */
[----:B------:R-:W-:Y:S06]  /*3410*/  @!P3 BRA `(.L_x_9530) ;  /* 0x0000000000ccb947 */ /* 0x000fec0003800000 */
[----:B------:R-:W-:Y:S01]  /*3420*/  FMUL.FTZ R63, R67, UR13 ;  /* 0x0000000d433f7c20 */ /* 0x000fe20008410000 */
[----:B------:R-:W-:-:S03]  /*3430*/  ISETP.GE.U32.AND P4, PT, R4, 0x1000000, PT ;  /* 0x010000000400780c */ /* 0x000fc60003f86070 */
[----:B------:R-:W-:-:S05]  /*3440*/  FMUL.FTZ R63, R63, UR12 ;  /* 0x0000000c3f3f7c20 */ /* 0x000fca0008410000 */
[----:B------:R-:W-:Y:S01]  /*3450*/  SEL R63, R63, RZ, P4 ;  /* 0x000000ff3f3f7207 */ /* 0x000fe20002000000 */
[----:B------:R-:W-:Y:S06]  /*3460*/  BRA `(.L_x_9530) ;  /* 0x0000000000b87947 */ /* 0x000fec0003800000 */
.L_x_9531:
[----:B------:R-:W-:Y:S04]  /*3470*/  BSSY.RECONVERGENT B2, `(.L_x_9532) ;  /* 0x000000b000027945 */ /* 0x000fe80003800200 */
[----:B------:R-:W-:Y:S05]  /*3480*/  @!P3 BRA `(.L_x_9533) ;  /* 0x000000000024b947 */ /* 0x000fea0003800000 */
[----:B0-----:R-:W-:Y:S01]  /*3490*/  FFMA.FTZ R85, R77, R114, R109 ;  /* 0x000000724d557223 */ /* 0x001fe2000001006d */
        /* <DEDUP_REMOVED lines=8> */
.L_x_9533:
[----:B------:R-:W-:Y:S05]  /*3520*/  BSYNC.RECONVERGENT B2 ;  /* 0x0000000000027941 */ /* 0x000fea0003800200 */
.L_x_9532:
        /* <DEDUP_REMOVED lines=11> */
.L_x_9535:
[----:B------:R-:W-:Y:S05]  /*35e0*/  BSYNC.RECONVERGENT B2 ;  /* 0x0000000000027941 */ /* 0x000fea0003800200 */
.L_x_9534:
        /* <DEDUP_REMOVED lines=11> */
.L_x_9537:
[----:B------:R-:W-:Y:S05]  /*36a0*/  BSYNC.RECONVERGENT B2 ;  /* 0x0000000000027941 */ /* 0x000fea0003800200 */
.L_x_9536:
[----:B------:R-:W-:Y:S05]  /*36b0*/  @!P3 BRA `(.L_x_9530) ;  /* 0x000000000024b947 */ /* 0x000fea0003800000 */
[----:B0-----:R-:W-:Y:S01]  /*36c0*/  FFMA.FTZ R84, R82, R114, R109 ;  /* 0x0000007252547223 */ /* 0x001fe2000001006d */
[----:B------:R-:W-:-:S03]  /*36d0*/  ISETP.GT.AND P4, PT, R2, RZ, PT ;  /* 0x000000ff0200720c */ /* 0x000fc60003f84270 */
[----:B------:R-:W-:-:S04]  /*36e0*/  FADD.FTZ R84, R83, -R84 ;  /* 0x8000005453547221 */ /* 0x000fc80000010000 */
[----:B------:R-:W-:-:S05]  /*36f0*/  FMUL.FTZ R63, R5, R84 ;  /* 0x00000054053f7220 */ /* 0x000fca0000410000 */
[----:B------:R-:W-:Y:S02]  /*3700*/  FSEL R63, R63, RZ, P4 ;  /* 0x000000ff3f3f7208 */ /* 0x000fe40002000000 */
[----:B------:R-:W-:-:S03]  /*3710*/  ISETP.GE.U32.AND P4, PT, R4, 0x1000000, PT ;  /* 0x010000000400780c */ /* 0x000fc60003f86070 */
[----:B------:R-:W-:-:S04]  /*3720*/  FMUL.FTZ R63, R63, UR13 ;  /* 0x0000000d3f3f7c20 */ /* 0x000fc80008410000 */
[----:B------:R-:W-:-:S05]  /*3730*/  FMUL.FTZ R63, R63, UR12 ;  /* 0x0000000c3f3f7c20 */ /* 0x000fca0008410000 */
[----:B------:R-:W-:-:S07]  /*3740*/  SEL R63, R63, RZ, P4 ;  /* 0x000000ff3f3f7207 */ /* 0x000fce0002000000 */
.L_x_9530:
[----:B------:R-:W-:Y:S05]  /*3750*/  BSYNC.RECONVERGENT B1 ;  /* 0x0000000000017941 */ /* 0x000fea0003800200 */
.L_x_9527:
        /* <DEDUP_REMOVED lines=13> */
[-CC-:B------:R-:W-:Y:S01]  /*3830*/  @P2 FFMA.FTZ R67, R92, R114.reuse, R109.reuse ;  /* 0x000000725c432223 */ /* 0x180fe2000001006d */
[----:B------:R-:W-:Y:S01]  /*3840*/  @P2 FFMA.FTZ R111, R93, R114, R109 ;  /* 0x000000725d6f2223 */ /* 0x000fe2000001006d */
[----:B------:R-:W-:Y:S01]  /*3850*/  MOV R64, R12 ;  /* 0x0000000c00407202 */ /* 0x000fe20000000f00 */
        /* <DEDUP_REMOVED lines=9> */
[----:B------:R-:W-:Y:S01]  /*38f0*/  @P2 FFMA.FTZ R109, R110, R114, R109 ;  /* 0x000000726e6d2223 */ /* 0x000fe2000001006d */
[C---:B------:R-:W-:Y:S01]  /*3900*/  @P3 LOP3.LUT P1, RZ, R6.reuse, 0xff, RZ, 0xc0, !PT ;  /* 0x000000ff06ff3812 */ /* 0x040fe2000782c0ff */
[----:B------:R-:W2:Y:S01]  /*3910*/  @P3 LDC.64 R88, c[0x0][0x408] ;  /* 0x00010200ff583b82 */ /* 0x000ea20000000a00 */
[----:B------:R-:W-:Y:S01]  /*3920*/  @P3 LOP3.LUT P4, RZ, R6, 0xff00, RZ, 0xc0, !PT ;  /* 0x0000ff0006ff3812 */ /* 0x000fe2000788c0ff */
[----:B------:R-:W-:Y:S01]  /*3930*/  @P2 FADD.FTZ R2, R94, -R109 ;  /* 0x8000006d5e022221 */ /* 0x000fe20000010000 */
        /* <DEDUP_REMOVED lines=18> */
.L_x_9540:
[-CC-:B0-----:R-:W-:Y:S01]  /*3a60*/  @P2 FFMA.FTZ R85, R91, R114.reuse, R109.reuse ;  /* 0x000000725b552223 */ /* 0x181fe2000001006d */
[-CC-:B------:R-:W-:Y:S01]  /*3a70*/  @P2 FFMA.FTZ R89, R92, R114.reuse, R109.reuse ;  /* 0x000000725c592223 */ /* 0x180fe2000001006d */
[----:B------:R-:W0:Y:S01]  /*3a80*/  @P3 LDC.64 R86, c[0x0][0x408] ;  /* 0x00010200ff563b82 */ /* 0x000e220000000a00 */
[----:B------:R-:W-:Y:S01]  /*3a90*/  @P2 FFMA.FTZ R111, R93, R114, R109 ;  /* 0x000000725d6f2223 */ /* 0x000fe2000001006d */
[----:B------:R-:W-:Y:S01]  /*3aa0*/  @P2 FADD.FTZ R4, R108, -R85 ;  /* 0x800000556c042221 */ /* 0x000fe20000010000 */
[----:B------:R-:W-:Y:S01]  /*3ab0*/  @P2 FADD.FTZ R116, R90, -R89 ;  /* 0x800000595a742221 */ /* 0x000fe20000010000 */
[----:B------:R-:W-:Y:S01]  /*3ac0*/  MOV R2, R12 ;  /* 0x0000000c00027202 */ /* 0x000fe20000000f00 */
[----:B------:R-:W-:Y:S01]  /*3ad0*/  @P2 FADD.FTZ R111, R112, -R111 ;  /* 0x8000006f706f2221 */ /* 0x000fe20000010000 */
[C---:B------:R-:W-:Y:S01]  /*3ae0*/  @P2 FFMA.FTZ R2, R5.reuse, R4, R12 ;  /* 0x0000000405022223 */ /* 0x040fe2000001000c */
[----:B------:R-:W-:Y:S01]  /*3af0*/  MOV R4, R13 ;  /* 0x0000000d00047202 */ /* 0x000fe20000000f00 */
[----:B------:R-:W1:Y:S01]  /*3b00*/  @P3 LDC.64 R84, c[0x0][0x408] ;  /* 0x00010200ff543b82 */ /* 0x000e620000000a00 */
[C---:B------:R-:W-:Y:S01]  /*3b10*/  @P2 FFMA.FTZ R4, R5.reuse, R116, R13 ;  /* 0x0000007405042223 */ /* 0x040fe2000001000d */
[----:B------:R-:W-:Y:S01]  /*3b20*/  MOV R116, R14 ;  /* 0x0000000e00747202 */ /* 0x000fe20000000f00 */
[----:B------:R-:W-:Y:S01]  /*3b30*/  @P2 FFMA.FTZ R116, R5, R111, R14 ;  /* 0x0000006f05742223 */ /* 0x000fe2000001000e */
[----:B------:R-:W-:-:S02]  /*3b40*/  @P3 LOP3.LUT P1, RZ, R6, 0xff, RZ, 0xc0, !PT ;  /* 0x000000ff06ff3812 */ /* 0x000fc4000782c0ff */
        /* <DEDUP_REMOVED lines=22> */
.L_x_9539:
[----:B------:R-:W-:Y:S05]  /*3cb0*/  @!P0 BRA `(.L_x_9542) ;  /* 0x0000000000988947 */ /* 0x000fea0003800000 */
[----:B0-----:R-:W0:Y:S01]  /*3cc0*/  @P3 LDC.64 R84, c[0x0][0x408] ;  /* 0x00010200ff543b82 */ /* 0x001e220000000a00 */
[-CC-:B------:R-:W-:Y:S01]  /*3cd0*/  FFMA.FTZ R65, R91, R114.reuse, R109.reuse ;  /* 0x000000725b417223 */ /* 0x180fe2000001006d */
[-CC-:B------:R-:W-:Y:S01]  /*3ce0*/  FFMA.FTZ R67, R92, R114.reuse, R109.reuse ;  /* 0x000000725c437223 */ /* 0x180fe2000001006d */
[----:B------:R-:W-:Y:S01]  /*3cf0*/  FFMA.FTZ R111, R93, R114, R109 ;  /* 0x000000725d6f7223 */ /* 0x000fe2000001006d */
        /* <DEDUP_REMOVED lines=8> */
[----:B------:R-:W-:Y:S01]  /*3d80*/  FFMA.FTZ R109, R110, R114, R109 ;  /* 0x000000726e6d7223 */ /* 0x000fe2000001006d */
[----:B------:R-:W-:-:S02]  /*3d90*/  @P3 LOP3.LUT P2, RZ, R6, 0xff, RZ, 0xc0, !PT ;  /* 0x000000ff06ff3812 */ /* 0x000fc4000784c0ff */
[----:B------:R-:W-:Y:S01]  /*3da0*/  FSEL R64, R64, RZ, P1 ;  /* 0x000000ff40407208 */ /* 0x000fe20000800000 */
[----:B------:R-:W2:Y:S01]  /*3db0*/  @P3 LDC.64 R88, c[0x0][0x408] ;  /* 0x00010200ff583b82 */ /* 0x000ea20000000a00 */
[----:B------:R-:W-:Y:S01]  /*3dc0*/  FSEL R65, R65, RZ, P1 ;  /* 0x000000ff41417208 */ /* 0x000fe20000800000 */
[----:B------:R-:W-:Y:S01]  /*3dd0*/  FADD.FTZ R2, R94, -R109 ;  /* 0x8000006d5e027221 */ /* 0x000fe20000010000 */
[----:B------:R-:W-:Y:S02]  /*3de0*/  FSEL R66, R66, RZ, P1 ;  /* 0x000000ff42427208 */ /* 0x000fe40000800000 */
[C---:B------:R-:W-:Y:S01]  /*3df0*/  @P3 LOP3.LUT P4, RZ, R6.reuse, 0xff00, RZ, 0xc0, !PT ;  /* 0x0000ff0006ff3812 */ /* 0x040fe2000788c0ff */
[----:B------:R-:W-:Y:S01]  /*3e00*/  FMUL.FTZ R5, R5, R2 ;  /* 0x0000000205057220 */ /* 0x000fe20000410000 */
[----:B------:R-:W-:Y:S01]  /*3e10*/  @P3 LOP3.LUT P5, RZ, R6, 0xff0000, RZ, 0xc0, !PT ;  /* 0x00ff000006ff3812 */ /* 0x000fe200078ac0ff */
[----:B0-----:R-:W-:-:S03]  /*3e20*/  @P3 FMUL.FTZ R85, R64, R85 ;  /* 0x0000005540553220 */ /* 0x001fc60000410000 */
[----:B------:R-:W-:Y:S01]  /*3e30*/  FSEL R67, R5, RZ, P1 ;  /* 0x000000ff05437208 */ /* 0x000fe20000800000 */
        /* <DEDUP_REMOVED lines=14> */
.L_x_9542:
[----:B0-----:R-:W0:Y:S01]  /*3f20*/  @P3 LDC.64 R84, c[0x0][0x408] ;  /* 0x00010200ff543b82 */ /* 0x001e220000000a00 */
[----:B------:R-:W-:Y:S01]  /*3f30*/  FFMA.FTZ R87, R110, R114, R109 ;  /* 0x000000726e577223 */ /* 0x000fe2000001006d */
[----:B------:R-:W-:Y:S01]  /*3f40*/  ISETP.GT.AND P1, PT, R2, RZ, PT ;  /* 0x000000ff0200720c */ /* 0x000fe20003f24270 */
[----:B------:R-:W-:Y:S02]  /*3f50*/  BSSY.RECONVERGENT B2, `(.L_x_9543) ;  /* 0x0000011000027945 */ /* 0x000fe40003800200 */
[----:B------:R-:W-:-:S04]  /*3f60*/  FADD.FTZ R4, R94, -R87 ;  /* 0x800000575e047221 */ /* 0x000fc80000010000 */
[----:B------:R-:W-:-:S05]  /*3f70*/  FMUL.FTZ R4, R5, R4 ;  /* 0x0000000405047220 */ /* 0x000fca0000410000 */
[----:B------:R-:W-:Y:S02]  /*3f80*/  FSEL R4, R4, RZ, P1 ;  /* 0x000000ff04047208 */ /* 0x000fe40000800000 */
[----:B------:R-:W-:-:S03]  /*3f90*/  @P3 ISETP.GE.U32.AND P1, PT, R6, 0x1000000, PT ;  /* 0x010000000600380c */ /* 0x000fc60003f26070 */
        /* <DEDUP_REMOVED lines=12> */
.L_x_9544:
[----:B------:R-:W-:Y:S05]  /*4060*/  BSYNC.RECONVERGENT B2 ;  /* 0x0000000000027941 */ /* 0x000fea0003800200 */
.L_x_9543:
        /* <DEDUP_REMOVED lines=11> */
.L_x_9546:
[----:B------:R-:W-:Y:S05]  /*4120*/  BSYNC.RECONVERGENT B2 ;  /* 0x0000000000027941 */ /* 0x000fea0003800200 */
.L_x_9545:
        /* <DEDUP_REMOVED lines=11> */
.L_x_9548:
[----:B------:R-:W-:Y:S05]  /*41e0*/  BSYNC.RECONVERGENT B2 ;  /* 0x0000000000027941 */ /* 0x000fea0003800200 */
.L_x_9547:
[----:B------:R-:W-:-:S07]  /*41f0*/  @P3 SEL R63, R84, RZ, P1 ;  /* 0x000000ff543f3207 */ /* 0x000fce0000800000 */
.L_x_9541:
[----:B------:R-:W-:Y:S05]  /*4200*/  BSYNC.RECONVERGENT B1 ;  /* 0x0000000000017941 */ /* 0x000fea0003800200 */
.L_x_9538:
        /* <DEDUP_REMOVED lines=12> */
.L_x_9499:
[----:B------:R-:W-:Y:S05]  /*42d0*/  BSYNC B0 ;  /* 0x0000000000007941 */ /* 0x000fea0003800000 */
.L_x_9498:
        /* <DEDUP_REMOVED lines=106> */
.L_x_9504:
[----:B0-----:R-:W-:Y:S01]  /*4980*/  HFMA2 R86, -RZ, RZ, 0, 5.9604644775390625e-08 ;  /* 0x00000001ff567431 */ /* 0x001fe200000001ff */
[----:B------:R-:W-:Y:S01]  /*4990*/  BSSY B1, `(.L_x_9550) ;  /* 0x0000006000017945 */ /* 0x000fe20003800000 */
[----:B------:R-:W-:Y:S02]  /*49a0*/  MOV R85, 0x1f ;  /* 0x0000001f00557802 */ /* 0x000fe40000000f00 */
[----:B------:R-:W-:-:S07]  /*49b0*/  MOV R84, 0xffffffff ;  /* 0xffffffff00547802 */ /* 0x000fce0000000f00 */
[----:B-----5:R-:W-:Y:S05]  /*49c0*/  WARPSYNC.COLLECTIVE R84, `(.L_x_9551) ;  /* 0x0000000054087348 */ /* 0x020fea0003c00000 */
[----:B------:R0:W1:Y:S02]  /*49d0*/  SHFL.BFLY P0, R87, R97, R86, R85 ;  /* 0x0c00005661577389 */ /* 0x0000640000000055 */
[----:B01---5:R-:W-:Y:S05]  /*49e0*/  ENDCOLLECTIVE ;  /* 0x000000000000791b */ /* 0x023fea0003800000 */
.L_x_9551:
[----:B------:R-:W-:Y:S05]  /*49f0*/  BSYNC B1 ;  /* 0x0000000000017941 */ /* 0x000fea0003800000 */
.L_x_9550:
        /* <DEDUP_REMOVED lines=8> */
.L_x_9552:
[----:B------:R-:W-:Y:S01]  /*4a80*/  HFMA2 R86, -RZ, RZ, 0, 1.1920928955078125e-07 ;  /* 0x00000002ff567431 */ /* 0x000fe200000001ff */
[----:B------:R-:W-:Y:S02]  /*4a90*/  MOV R97, R89 ;  /* 0x0000005900617202 */ /* 0x000fe40000000f00 */
[----:B------:R-:W-:-:S07]  /*4aa0*/  MOV R88, R87 ;  /* 0x0000005700587202 */ /* 0x000fce0000000f00 */
[----:B------:R-:W-:Y:S05]  /*4ab0*/  WARPSYNC.COLLECTIVE R84, `(.L_x_9553) ;  /* 0x0000000054087348 */ /* 0x000fea0003c00000 */
[----:B------:R0:W1:Y:S02]  /*4ac0*/  SHFL.BFLY P0, R87, R97, R86, R85 ;  /* 0x0c00005661577389 */ /* 0x0000640000000055 */
[----:B01----:R-:W-:Y:S05]  /*4ad0*/  ENDCOLLECTIVE ;  /* 0x000000000000791b */ /* 0x003fea0003800000 */
.L_x_9553:
[----:B------:R-:W-:-:S05]  /*4ae0*/  FADD.FTZ R109, R88, R95 ;  /* 0x0000005f586d7221 */ /* 0x000fca0000010000 */
[----:B------:R-:W-:Y:S01]  /*4af0*/  MOV R97, R109 ;  /* 0x0000006d00617202 */ /* 0x000fe20000000f00 */
[----:B------:R-:W-:-:S07]  /*4b00*/  FADD.FTZ R114, R89, R87 ;  /* 0x0000005759727221 */ /* 0x000fce0000010000 */
[----:B------:R-:W-:Y:S05]  /*4b10*/  WARPSYNC.COLLECTIVE R84, `(.L_x_9554) ;  /* 0x0000000054087348 */ /* 0x000fea0003c00000 */
[----:B------:R0:W1:Y:S02]  /*4b20*/  SHFL.BFLY P0, R87, R97, R86, R85 ;  /* 0x0c00005661577389 */ /* 0x0000640000000055 */
[----:B01----:R-:W-:Y:S05]  /*4b30*/  ENDCOLLECTIVE ;  /* 0x000000000000791b */ /* 0x003fea0003800000 */
.L_x_9554:
[----:B------:R-:W-:Y:S01]  /*4b40*/  HFMA2 R86, -RZ, RZ, 0, 2.384185791015625e-07 ;  /* 0x00000004ff567431 */ /* 0x000fe200000001ff */
[----:B------:R-:W-:Y:S02]  /*4b50*/  MOV R97, R114 ;  /* 0x0000007200617202 */ /* 0x000fe40000000f00 */
[----:B------:R-:W-:-:S07]  /*4b60*/  MOV R88, R87 ;  /* 0x0000005700587202 */ /* 0x000fce0000000f00 */
[----:B------:R-:W-:Y:S05]  /*4b70*/  WARPSYNC.COLLECTIVE R84, `(.L_x_9555) ;  /* 0x0000000054087348 */ /* 0x000fea0003c00000 */
[----:B------:R0:W1:Y:S02]  /*4b80*/  SHFL.BFLY P0, R87, R97, R86, R85 ;  /* 0x0c00005661577389 */ /* 0x0000640000000055 */
[----:B01----:R-:W-:Y:S05]  /*4b90*/  ENDCOLLECTIVE ;  /* 0x000000000000791b */ /* 0x003fea0003800000 */
.L_x_9555:
[----:B------:R-:W-:-:S05]  /*4ba0*/  FADD.FTZ R117, R109, R88 ;  /* 0x000000586d757221 */ /* 0x000fca0000010000 */
[----:B------:R-:W-:Y:S01]  /*4bb0*/  MOV R97, R117 ;  /* 0x0000007500617202 */ /* 0x000fe20000000f00 */
[----:B------:R-:W-:-:S07]  /*4bc0*/  FADD.FTZ R118, R114, R87 ;  /* 0x0000005772767221 */ /* 0x000fce0000010000 */
[----:B------:R-:W-:Y:S05]  /*4bd0*/  WARPSYNC.COLLECTIVE R84, `(.L_x_9556) ;  /* 0x0000000054087348 */ /* 0x000fea0003c00000 */
[----:B------:R0:W1:Y:S02]  /*4be0*/  SHFL.BFLY P0, R87, R97, R86, R85 ;  /* 0x0c00005661577389 */ /* 0x0000640000000055 */
[----:B01----:R-:W-:Y:S05]  /*4bf0*/  ENDCOLLECTIVE ;  /* 0x000000000000791b */ /* 0x003fea0003800000 */
.L_x_9556:
[----:B------:R-:W-:Y:S01]  /*4c00*/  HFMA2 R86, -RZ, RZ, 0, 4.76837158203125e-07 ;  /* 0x00000008ff567431 */ /* 0x000fe200000001ff */
[----:B------:R-:W-:Y:S02]  /*4c10*/  MOV R97, R118 ;  /* 0x0000007600617202 */ /* 0x000fe40000000f00 */
[----:B------:R-:W-:-:S07]  /*4c20*/  MOV R88, R87 ;  /* 0x0000005700587202 */ /* 0x000fce0000000f00 */
[----:B------:R-:W-:Y:S05]  /*4c30*/  WARPSYNC.COLLECTIVE R84, `(.L_x_9557) ;  /* 0x0000000054087348 */ /* 0x000fea0003c00000 */
[----:B------:R0:W1:Y:S02]  /*4c40*/  SHFL.BFLY P0, R87, R97, R86, R85 ;  /* 0x0c00005661577389 */ /* 0x0000640000000055 */
[----:B01----:R-:W-:Y:S05]  /*4c50*/  ENDCOLLECTIVE ;  /* 0x000000000000791b */ /* 0x003fea0003800000 */
.L_x_9557:
[----:B------:R-:W-:-:S05]  /*4c60*/  FADD.FTZ R123, R117, R88 ;  /* 0x00000058757b7221 */ /* 0x000fca0000010000 */
[----:B------:R-:W-:Y:S01]  /*4c70*/  MOV R97, R123 ;  /* 0x0000007b00617202 */ /* 0x000fe20000000f00 */
[----:B------:R-:W-:-:S07]  /*4c80*/  FADD.FTZ R88, R118, R87 ;  /* 0x0000005776587221 */ /* 0x000fce0000010000 */
[----:B------:R-:W-:Y:S05]  /*4c90*/  WARPSYNC.COLLECTIVE R84, `(.L_x_9558) ;  /* 0x0000000054087348 */ /* 0x000fea0003c00000 */
[----:B------:R0:W1:Y:S02]  /*4ca0*/  SHFL.BFLY P0, R87, R97, R86, R85 ;  /* 0x0c00005661577389 */ /* 0x0000640000000055 */
[----:B01----:R-:W-:Y:S05]  /*4cb0*/  ENDCOLLECTIVE ;  /* 0x000000000000791b */ /* 0x003fea0003800000 */
.L_x_9558:
[----:B------:R-:W-:Y:S01]  /*4cc0*/  HFMA2 R86, -RZ, RZ, 0, 9.5367431640625e-07 ;  /* 0x00000010ff567431 */ /* 0x000fe200000001ff */
[----:B------:R-:W-:Y:S02]  /*4cd0*/  MOV R97, R88 ;  /* 0x0000005800617202 */ /* 0x000fe40000000f00 */
[----:B------:R-:W-:-:S07]  /*4ce0*/  MOV R124, R87 ;  /* 0x00000057007c7202 */ /* 0x000fce0000000f00 */
[----:B------:R-:W-:Y:S05]  /*4cf0*/  WARPSYNC.COLLECTIVE R84, `(.L_x_9559) ;  /* 0x0000000054087348 */ /* 0x000fea0003c00000 */
[----:B------:R0:W1:Y:S02]  /*4d00*/  SHFL.BFLY P0, R87, R97, R86, R85 ;  /* 0x0c00005661577389 */ /* 0x0000640000000055 */
[----:B01----:R-:W-:Y:S05]  /*4d10*/  ENDCOLLECTIVE ;  /* 0x000000000000791b */ /* 0x003fea0003800000 */
.L_x_9559:
[----:B------:R-:W-:-:S05]  /*4d20*/  FADD.FTZ R124, R123, R124 ;  /* 0x0000007c7b7c7221 */ /* 0x000fca0000010000 */
[----:B------:R-:W-:Y:S02]  /*4d30*/  MOV R97, R124 ;  /* 0x0000007c00617202 */ /* 0x000fe40000000f00 */
[----:B------:R-:W-:-:S07]  /*4d40*/  MOV R89, R87 ;  /* 0x0000005700597202 */ /* 0x000fce0000000f00 */
[----:B------:R-:W-:Y:S05]  /*4d50*/  WARPSYNC.COLLECTIVE R84, `(.L_x_9560) ;  /* 0x0000000054087348 */ /* 0x000fea0003c00000 */
[----:B------:R0:W1:Y:S02]  /*4d60*/  SHFL.BFLY P0, R87, R97, R86, R85 ;  /* 0x0c00005661577389 */ /* 0x0000640000000055 */
[----:B01----:R-:W-:Y:S05]  /*4d70*/  ENDCOLLECTIVE ;  /* 0x000000000000791b */ /* 0x003fea0003800000 */
.L_x_9560:
[----:B------:R-:W-:Y:S05]  /*4d80*/  BRA `(.L_x_9561) ;  /* 0xffffffc800147947 */ /* 0x000fea000383ffff */
.L_x_9562:
        /* <DEDUP_REMOVED lines=15> */
.L_x_11321:


//--------------------- .text._ZN10layer_norm13ln_bwd_kernelINS_13Kernel_traitsI6__halfffffjLj512ELj1ELj4ELj1ELj16ENS_18Kernel_traits_baseILj512ES2_ffffjLj128EEEEELb1ELb1ELb0ELb0EEEvNS_9BwdParamsE --------------------------
	.section	.text._ZN10layer_norm13ln_bwd_kernelINS_13Kernel_traitsI6__halfffffjLj512ELj1ELj4ELj1ELj16ENS_18Kernel_traits_baseILj512ES2_ffffjLj128EEEEELb1ELb1ELb0ELb0EEEvNS_9BwdParamsE,"ax",@progbits
	.align	128
        .global         _ZN10layer_norm13ln_bwd_kernelINS_13Kernel_traitsI6__halfffffjLj512ELj1ELj4ELj1ELj16ENS_18Kernel_traits_baseILj512ES2_ffffjLj128EEEEELb1ELb1ELb0ELb0EEEvNS_9BwdParamsE
        .type           _ZN10layer_norm13ln_bwd_kernelINS_13Kernel_traitsI6__halfffffjLj512ELj1ELj4ELj1ELj16ENS_18Kernel_traits_baseILj512ES2_ffffjLj128EEEEELb1ELb1ELb0ELb0EEEvNS_9BwdParamsE,@function
        .size           _ZN10layer_norm13ln_bwd_kernelINS_13Kernel_traitsI6__halfffffjLj512ELj1ELj4ELj1ELj16ENS_18Kernel_traits_baseILj512ES2_ffffjLj128EEEEELb1ELb1ELb0ELb0EEEvNS_9BwdParamsE,(.L_x_11322 - _ZN10layer_norm13ln_bwd_kernelINS_13Kernel_traitsI6__halfffffjLj512ELj1ELj4ELj1ELj16ENS_18Kernel_traits_baseILj512ES2_ffffjLj128EEEEELb1ELb1ELb0ELb0EEEvNS_9BwdParamsE)
        .other          _ZN10layer_norm13ln_bwd_kernelINS_13Kernel_traitsI6__halfffffjLj512ELj1ELj4ELj1ELj16ENS_18Kernel_traits_baseILj512ES2_ffffjLj128EEEEELb1ELb1ELb0ELb0EEEvNS_9BwdParamsE,@"STO_CUDA_ENTRY STV_DEFAULT"
_ZN10layer_norm13ln_bwd_kernelINS_13Kernel_traitsI6__halfffffjLj512ELj1ELj4ELj1ELj16ENS_18Kernel_traits_baseILj512ES2_ffffjLj128EEEEELb1ELb1ELb0ELb0EEEvNS_9BwdParamsE:
.text._ZN10layer_norm13ln_bwd_kernelINS_13Kernel_traitsI6__halfffffjLj512ELj1ELj4ELj1ELj16ENS_18Kernel_traits_baseILj512ES2_ffffjLj128EEEEELb1ELb1ELb0ELb0EEEvNS_9BwdParamsE:
        /* <DEDUP_REMOVED lines=29> */
[----:B------:R3:W5:Y:S01]  /*01d0*/  @P0 LDG.E.64 R10, desc[UR6][R8.64] ;  /* 0x00000006080a0981 */ /* 0x000762000c1e1b00 */
[----:B------:R-:W-:-:S03]  /*01e0*/  SHF.R.U32.HI R3, RZ, 0x5, R0 ;  /* 0x00000005ff037819 */ /* 0x000fc60000011600 */
[----:B------:R3:W5:Y:S01]  /*01f0*/  @P0 LDG.E.64 R14, desc[UR6][R12.64] ;  /* 0x000000060c0e0981 */ /* 0x000762000c1e1b00 */
[----:B------:R-:W0:Y:S01]  /*0200*/  @P2 LDC.64 R34, c[0x0][0x3d0] ;  /* 0x0000f400ff222b82 */ /* 0x000e220000000a00 */
[----:B----4-:R-:W-:-:S05]  /*0210*/  @P1 IMAD.WIDE.U32 R30, R23, 0x8, R24 ;  /* 0x00000008171e1825 */ /* 0x010fca00078e0018 */
[----:B------:R3:W5:Y:S02]  /*0220*/  @P1 LDG.E.64 R16, desc[UR6][R30.64] ;  /* 0x000000061e101981 */ /* 0x000764000c1e1b00 */
[----:B------:R-:W4:Y:S01]  /*0230*/  @P2 LDC.64 R36, c[0x0][0x3e8] ;  /* 0x0000fa00ff242b82 */ /* 0x000f220000000a00 */
[C---:B-1----:R-:W-:Y:S01]  /*0240*/  @P1 IMAD.WIDE.U32 R32, R23.reuse, 0x8, R28 ;  /* 0x0000000817201825 */ /* 0x042fe200078e001c */
[----:B------:R-:W-:-:S04]  /*0250*/  @P1 IADD3 R23, PT, PT, R23, 0x20, RZ ;  /* 0x0000002017171810 */ /* 0x000fc80007ffe0ff */
[----:B------:R3:W5:Y:S02]  /*0260*/  @P1 LDG.E.64 R18, desc[UR6][R32.64] ;  /* 0x0000000620121981 */ /* 0x000764000c1e1b00 */
[----:B------:R-:W1:Y:S08]  /*0270*/  @P3 LDC.64 R38, c[0x0][0x3d0] ;  /* 0x0000f400ff263b82 */ /* 0x000e700000000a00 */
[----:B------:R-:W2:Y:S01]  /*0280*/  @P3 LDC.64 R40, c[0x0][0x3e8] ;  /* 0x0000fa00ff283b82 */ /* 0x000ea20000000a00 */
[----:B0-----:R-:W-:-:S05]  /*0290*/  @P2 IMAD.WIDE.U32 R34, R23, 0x8, R34 ;  /* 0x0000000817222825 */ /* 0x001fca00078e0022 */
[----:B------:R3:W5:Y:S01]  /*02a0*/  @P2 LDG.E.64 R20, desc[UR6][R34.64] ;  /* 0x0000000622142981 */ /* 0x000762000c1e1b00 */
[C---:B----4-:R-:W-:Y:S01]  /*02b0*/  @P2 IMAD.WIDE.U32 R36, R23.reuse, 0x8, R36 ;  /* 0x0000000817242825 */ /* 0x050fe200078e0024 */
[----:B------:R-:W-:-:S04]  /*02c0*/  @P2 IADD3 R23, PT, PT, R23, 0x20, RZ ;  /* 0x0000002017172810 */ /* 0x000fc80007ffe0ff */
[----:B------:R3:W5:Y:S01]  /*02d0*/  @P2 LDG.E.64 R4, desc[UR6][R36.64] ;  /* 0x0000000624042981 */ /* 0x000762000c1e1b00 */
[----:B-1----:R-:W-:-:S05]  /*02e0*/  @P3 IMAD.WIDE.U32 R24, R23, 0x8, R38 ;  /* 0x0000000817183825 */ /* 0x002fca00078e0026 */
[----:B------:R3:W5:Y:S01]  /*02f0*/  @P3 LDG.E.64 R26, desc[UR6][R24.64] ;  /* 0x00000006181a3981 */ /* 0x000762000c1e1b00 */
[----:B--2---:R-:W-:-:S05]  /*0300*/  @P3 IMAD.WIDE.U32 R28, R23, 0x8, R40 ;  /* 0x00000008171c3825 */ /* 0x004fca00078e0028 */
[----:B------:R3:W5:Y:S01]  /*0310*/  @P3 LDG.E.64 R6, desc[UR6][R28.64] ;  /* 0x000000061c063981 */ /* 0x000762000c1e1b00 */
[----:B------:R-:W-:-:S06]  /*0320*/  USHF.L.U32 UR4, UR4, 0x2, URZ ;  /* 0x0000000204047899 */ /* 0x000fcc00080006ff */
        /* <DEDUP_REMOVED lines=26> */
[----:B---3--:R-:W-:Y:S06]  /*04d0*/  @P0 BRA `(.L_x_9563) ;  /* 0x0000004c00a80947 */ /* 0x008fec0003800000 */
[----:B------:R-:W0:Y:S01]  /*04e0*/  LDCU.64 UR4, c[0x0][0x3e0] ;  /* 0x00007c00ff0477ac */ /* 0x000e220008000a00 */
[----:B-----5:R-:W-:Y:S02]  /*04f0*/  MOV R134, R14 ;  /* 0x0000000e00867202 */ /* 0x020fe40000000f00 */
[----:B------:R-:W-:Y:S02]  /*0500*/  CS2R R88, SRZ ;  /* 0x0000000000587805 */ /* 0x000fe4000001ff00 */
[----:B------:R-:W-:Y:S02]  /*0510*/  MOV R138, R4 ;  /* 0x00000004008a7202 */ /* 0x000fe40000000f00 */
[----:B------:R-:W-:Y:S02]  /*0520*/  CS2R R90, SRZ ;  /* 0x00000000005a7805 */ /* 0x000fe4000001ff00 */
[----:B------:R-:W-:Y:S02]  /*0530*/  MOV R140, R6 ;  /* 0x00000006008c7202 */ /* 0x000fe40000000f00 */
        /* <DEDUP_REMOVED lines=17> */
[----:B------:R-:W-:Y:S02]  /*0650*/  SHF.R.U64 R14, R14, 0x10, R15 ;  /* 0x000000100e0e7819 */ /* 0x000fe4000000120f */
[----:B------:R-:W-:-:S02]  /*0660*/  CS2R R70, SRZ ;  /* 0x0000000000467805 */ /* 0x000fc4000001ff00 */
[----:B------:R-:W-:Y:S02]  /*0670*/  MOV R135, R15 ;  /* 0x0000000f00877202 */ /* 0x000fe40000000f00 */
[----:B------:R-:W-:Y:S02]  /*0680*/  CS2R R64, SRZ ;  /* 0x0000000000407805 */ /* 0x000fe4000001ff00 */
[----:B------:R-:W-:Y:S02]  /*0690*/  SHF.R.U64 R4, R4, 0x10, R5 ;  /* 0x0000001004047819 */ /* 0x000fe40000001205 */
[----:B------:R-:W-:Y:S02]  /*06a0*/  CS2R R66, SRZ ;  /* 0x0000000000427805 */ /* 0x000fe4000001ff00 */
[----:B------:R-:W-:Y:S02]  /*06b0*/  MOV R139, R5 ;  /* 0x00000005008b7202 */ /* 0x000fe40000000f00 */
[----:B------:R-:W-:-:S02]  /*06c0*/  CS2R R60, SRZ ;  /* 0x00000000003c7805 */ /* 0x000fc4000001ff00 */
[----:B------:R-:W-:Y:S02]  /*06d0*/  SHF.R.U64 R6, R6, 0x10, R7 ;  /* 0x0000001006067819 */ /* 0x000fe40000001207 */
[----:B------:R-:W-:Y:S02]  /*06e0*/  CS2R R62, SRZ ;  /* 0x00000000003e7805 */ /* 0x000fe4000001ff00 */
[----:B------:R-:W-:Y:S02]  /*06f0*/  MOV R141, R7 ;  /* 0x00000007008d7202 */ /* 0x000fe40000000f00 */
        /* <DEDUP_REMOVED lines=16> */
[----:B------:R-:W-:Y:S02]  /*0800*/  SHF.R.U32.HI R15, RZ, 0x10, R15 ;  /* 0x00000010ff0f7819 */ /* 0x000fe4000001160f */
[----:B------:R-:W-:Y:S02]  /*0810*/  MOV R136, R18 ;  /* 0x0000001200887202 */ /* 0x000fe40000000f00 */
[--C-:B------:R-:W-:Y:S02]  /*0820*/  SHF.R.U64 R16, R18, 0x10, R19.reuse ;  /* 0x0000001012107819 */ /* 0x100fe40000001213 */
[----:B------:R-:W-:Y:S02]  /*0830*/  MOV R137, R19 ;  /* 0x0000001300897202 */ /* 0x000fe40000000f00 */
[----:B------:R-:W-:-:S02]  /*0840*/  SHF.R.U32.HI R17, RZ, 0x10, R19 ;  /* 0x00000010ff117819 */ /* 0x000fc40000011613 */
[----:B------:R-:W-:Y:S02]  /*0850*/  SHF.R.U32.HI R5, RZ, 0x10, R5 ;  /* 0x00000010ff057819 */ /* 0x000fe40000011605 */
[----:B------:R-:W-:Y:S02]  /*0860*/  SHF.R.U32.HI R7, RZ, 0x10, R7 ;  /* 0x00000010ff077819 */ /* 0x000fe40000011607 */
        /* <DEDUP_REMOVED lines=17> */
[----:B------:R-:W-:-:S13]  /*0980*/  ISETP.NE.AND.EX P0, PT, RZ, UR5, PT, P0 ;  /* 0x00000005ff007c0c */ /* 0x000fda000bf05300 */
.L_x_9607:
[----:B------:R-:W0:Y:S08]  /*0990*/  LDC.64 R94, c[0x0][0x3c0] ;  /* 0x0000f000ff5e7b82 */ /* 0x000e300000000a00 */
[----:B-1----:R-:W1:Y:S01]  /*09a0*/  @P0 LDC.64 R92, c[0x0][0x3e0] ;  /* 0x0000f800ff5c0b82 */ /* 0x002e620000000a00 */
[----:B0-----:R-:W-:-:S06]  /*09b0*/  IMAD.WIDE R96, R3, 0x4, R94 ;  /* 0x0000000403607825 */ /* 0x001fcc00078e025e */
[----:B------:R-:W2:Y:S01]  /*09c0*/  LDG.E R96, desc[UR6][R96.64] ;  /* 0x0000000660607981 */ /* 0x000ea2000c1e1900 */
[----:B-----5:R-:W-:Y:S02]  /*09d0*/  HFMA2 R118, -RZ, RZ, 1.875, 0 ;  /* 0x3f800000ff767431 */ /* 0x020fe400000001ff */
[----:B-1----:R-:W-:Y:S01]  /*09e0*/  @P0 IMAD.WIDE R94, R3, 0x4, R92 ;  /* 0x00000004035e0825 */ /* 0x002fe200078e025c */
[----:B------:R-:W0:Y:S01]  /*09f0*/  S2R R0, SR_TID.X ;  /* 0x0000000000007919 */ /* 0x000e220000002100 */
[----:B------:R-:W1:Y:S01]  /*0a00*/  LDC.64 R92, c[0x0][0x3c8] ;  /* 0x0000f200ff5c7b82 */ /* 0x000e620000000a00 */
[----:B------:R-:W-:Y:S02]  /*0a10*/  MOV R2, UR15 ;  /* 0x0000000f00027c02 */ /* 0x000fe40008000f00 */
[----:B------:R-:W-:-:S03]  /*0a20*/  ISETP.GE.U32.AND P5, PT, R22, 0x20, PT ;  /* 0x000000201600780c */ /* 0x000fc60003fa6070 */
[----:B------:R-:W-:Y:S01]  /*0a30*/  IMAD R98, R3, R2, RZ ;  /* 0x0000000203627224 */ /* 0x000fe200078e02ff */
[----:B------:R0:W5:Y:S04]  /*0a40*/  @P0 LDG.E R118, desc[UR6][R94.64] ;  /* 0x000000065e760981 */ /* 0x000168000c1e1900 */
[----:B------:R-:W-:-:S04]  /*0a50*/  SHF.R.S32.HI R99, RZ, 0x1f, R98 ;  /* 0x0000001fff637819 */ /* 0x000fc80000011462 */
[----:B------:R-:W-:Y:S01]  /*0a60*/  LEA.HI R99, R99, R98, RZ, 0x2 ;  /* 0x0000006263637211 */ /* 0x000fe200078f10ff */
[----:B------:R-:W-:Y:S01]  /*0a70*/  BSSY.RECONVERGENT B0, `(.L_x_9564) ;  /* 0x000003e000007945 */ /* 0x000fe20003800200 */
[----:B------:R-:W-:Y:S01]  /*0a80*/  ISETP.NE.AND P1, PT, RZ, UR8, PT ;  /* 0x00000008ff007c0c */ /* 0x000fe2000bf25270 */
[----:B------:R-:W-:Y:S02]  /*0a90*/  HFMA2 R122, -RZ, RZ, 0, 0 ;  /* 0x00000000ff7a7431 */ /* 0x000fe400000001ff */
[----:B-1----:R-:W-:Y:S01]  /*0aa0*/  IMAD.WIDE R92, R3, 0x4, R92 ;  /* 0x00000004035c7825 */ /* 0x002fe200078e025c */
[C---:B------:R-:W-:Y:S02]  /*0ab0*/  ISETP.GE.U32.AND P4, PT, R22.reuse, 0x40, PT ;  /* 0x000000401600780c */ /* 0x040fe40003f86070 */
[C---:B------:R-:W-:Y:S02]  /*0ac0*/  ISETP.GE.U32.AND P3, PT, R22.reuse, 0x60, PT ;  /* 0x000000601600780c */ /* 0x040fe40003f66070 */
[----:B------:R1:W5:Y:S01]  /*0ad0*/  LDG.E R119, desc[UR6][R92.64] ;  /* 0x000000065c777981 */ /* 0x000362000c1e1900 */
[----:B------:R-:W-:-:S02]  /*0ae0*/  ISETP.GE.U32.AND P2, PT, R22, 0x80, PT ;  /* 0x000000801600780c */ /* 0x000fc40003f46070 */
[----:B0-----:R-:W-:Y:S02]  /*0af0*/  LOP3.LUT R94, R0, 0x1f, RZ, 0xc0, !PT ;  /* 0x0000001f005e7812 */ /* 0x001fe400078ec0ff */
[----:B------:R-:W-:Y:S02]  /*0b00*/  MOV R121, RZ ;  /* 0x000000ff00797202 */ /* 0x000fe40000000f00 */
[----:B------:R-:W-:Y:S02]  /*0b10*/  LEA.HI.SX32 R117, R99, R94, 0x1e ;  /* 0x0000005e63757211 */ /* 0x000fe400078ff2ff */
[----:B-1----:R-:W-:Y:S02]  /*0b20*/  P2R R92, PR, RZ, 0x2 ;  /* 0x00000002ff5c7803 */ /* 0x002fe40000000000 */
[----:B------:R-:W-:Y:S02]  /*0b30*/  MOV R123, R117 ;  /* 0x00000075007b7202 */ /* 0x000fe40000000f00 */
[----:B--2---:R-:W-:Y:S01]  /*0b40*/  FSEL R120, R96, RZ, !P1 ;  /* 0x000000ff60787208 */ /* 0x004fe20004800000 */
[----:B------:R-:W-:Y:S06]  /*0b50*/  @!P5 BRA `(.L_x_9565) ;  /* 0x0000000000bcd947 */ /* 0x000fec0003800000 */
        /* <DEDUP_REMOVED lines=17> */
[----:B------:R-:W-:Y:S01]  /*0c70*/  FADD.FTZ R102, -R120, R93 ;  /* 0x0000005d78667221 */ /* 0x000fe20000010100 */
[--C-:B------:R-:W-:Y:S02]  /*0c80*/  HADD2.F32 R93, -RZ, R127.reuse.H0_H0 ;  /* 0x2000007fff5d7230 */ /* 0x100fe40000004100 */
[----:B-----5:R-:W-:Y:S01]  /*0c90*/  FMUL.FTZ R101, R119, R100 ;  /* 0x0000006477657220 */ /* 0x020fe20000410000 */
[----:B------:R-:W-:Y:S02]  /*0ca0*/  HADD2.F32 R100, -RZ, R126.H1_H1 ;  /* 0x3000007eff647230 */ /* 0x000fe40000004100 */
[----:B----4-:R-:W-:Y:S01]  /*0cb0*/  FMUL.FTZ R23, R96, R23 ;  /* 0x0000001760177220 */ /* 0x010fe20000410000 */
[----:B------:R-:W-:-:S02]  /*0cc0*/  HADD2.F32 R92, -RZ, R127.H1_H1 ;  /* 0x3000007fff5c7230 */ /* 0x000fc40000004100 */
[----:B------:R-:W-:Y:S01]  /*0cd0*/  FMUL.FTZ R106, R98, R93 ;  /* 0x0000005d626a7220 */ /* 0x000fe20000410000 */
[C---:B------:R-:W-:Y:S01]  /*0ce0*/  FADD.FTZ R116, -R120.reuse, R95 ;  /* 0x0000005f78747221 */ /* 0x040fe20000010100 */
[----:B------:R-:W-:Y:S01]  /*0cf0*/  FMUL.FTZ R100, R97, R100 ;  /* 0x0000006461647220 */ /* 0x000fe20000410000 */
[----:B------:R-:W-:Y:S01]  /*0d00*/  FADD.FTZ R93, RZ, R23 ;  /* 0x00000017ff5d7221 */ /* 0x000fe20000010000 */
[----:B------:R-:W-:Y:S01]  /*0d10*/  FADD.FTZ R94, -R120, R94 ;  /* 0x0000005e785e7221 */ /* 0x000fe20000010100 */
[----:B------:R-:W-:Y:S01]  /*0d20*/  FMUL.FTZ R102, R119, R102 ;  /* 0x0000006677667220 */ /* 0x000fe20000410000 */
[----:B------:R-:W-:Y:S01]  /*0d30*/  FFMA.FTZ R95, R101, R23, RZ ;  /* 0x00000017655f7223 */ /* 0x000fe200000100ff */
[----:B------:R-:W-:Y:S01]  /*0d40*/  FMUL.FTZ R115, R99, R92 ;  /* 0x0000005c63737220 */ /* 0x000fe20000410000 */
[----:B------:R-:W-:Y:S01]  /*0d50*/  FADD.FTZ R93, R93, R100 ;  /* 0x000000645d5d7221 */ /* 0x000fe20000010000 */
[C---:B------:R-:W-:Y:S01]  /*0d60*/  FMUL.FTZ R109, R119.reuse, R94 ;  /* 0x0000005e776d7220 */ /* 0x040fe20000410000 */
[----:B------:R-:W-:Y:S01]  /*0d70*/  FFMA.FTZ R92, R102, R100, R95 ;  /* 0x00000064665c7223 */ /* 0x000fe2000001005f */
[----:B------:R-:W-:Y:S01]  /*0d80*/  FMUL.FTZ R116, R119, R116 ;  /* 0x0000007477747220 */ /* 0x000fe20000410000 */
[----:B------:R-:W-:-:S02]  /*0d90*/  FADD.FTZ R94, R93, R106 ;  /* 0x0000006a5d5e7221 */ /* 0x000fc40000010000 */
        /* <DEDUP_REMOVED lines=11> */
.L_x_9565:
[----:B------:R-:W-:Y:S05]  /*0e50*/  BSYNC.RECONVERGENT B0 ;  /* 0x0000000000007941 */ /* 0x000fea0003800200 */
.L_x_9564:
        /* <DEDUP_REMOVED lines=13> */
[----:B------:R-:W5:Y:S01]  /*0f30*/  LDG.E R5, desc[UR6][R124.64] ;  /* 0x000000067c057981 */ /* 0x000f62000c1e1900 */
[----:B------:R-:W-:Y:S02]  /*0f40*/  HADD2.F32 R105, -RZ, R128.H0_H0 ;  /* 0x20000080ff697230 */ /* 0x000fe40000004100 */
[----:B0-----:R-:W-:-:S05]  /*0f50*/  @P1 IMAD.WIDE.U32 R8, R123, 0x10, R8 ;  /* 0x000000107b081825 */ /* 0x001fca00078e0008 */
[----:B------:R0:W5:Y:S01]  /*0f60*/  @P1 LDG.E.128 R36, desc[UR6][R8.64] ;  /* 0x0000000608241981 */ /* 0x000162000c1e1d00 */
[----:B------:R-:W-:Y:S01]  /*0f70*/  IADD3 R123, PT, PT, R123, 0x20, RZ ;  /* 0x000000207b7b7810 */ /* 0x000fe20007ffe0ff */
[C---:B---3--:R-:W-:Y:S01]  /*0f80*/  FADD.FTZ R114, -R120.reuse, R96 ;  /* 0x0000006078727221 */ /* 0x048fe20000010100 */
[C---:B------:R-:W-:Y:S01]  /*0f90*/  FADD.FTZ R96, -R120.reuse, R97 ;  /* 0x0000006178607221 */ /* 0x040fe20000010100 */
[----:B------:R-:W-:Y:S01]  /*0fa0*/  FADD.FTZ R142, -R120, R98 ;  /* 0x00000062788e7221 */ /* 0x000fe20000010100 */
[----:B------:R-:W-:Y:S02]  /*0fb0*/  HADD2.F32 R98, -RZ, R128.H1_H1 ;  /* 0x30000080ff627230 */ /* 0x000fe40000004100 */
[C---:B-1---5:R-:W-:Y:S01]  /*0fc0*/  FMUL.FTZ R7, R119.reuse, R114 ;  /* 0x0000007277077220 */ /* 0x062fe20000410000 */
[----:B0-----:R-:W-:Y:S01]  /*0fd0*/  FMUL.FTZ R8, R119, R96 ;  /* 0x0000006077087220 */ /* 0x001fe20000410000 */
[----:B----4-:R-:W-:Y:S01]  /*0fe0*/  FMUL.FTZ R6, R92, R105 ;  /* 0x000000695c067220 */ /* 0x010fe20000410000 */
[----:B------:R-:W-:-:S02]  /*0ff0*/  HADD2.F32 R105, -RZ, R129.H0_H0 ;  /* 0x20000081ff697230 */ /* 0x000fc40000004100 */
        /* <DEDUP_REMOVED lines=8> */
[----:B------:R-:W-:Y:S02]  /*1080*/  HADD2.F32 R96, -RZ, R129.H1_H1 ;  /* 0x30000081ff607230 */ /* 0x000fe40000004100 */
        /* <DEDUP_REMOVED lines=14> */
.L_x_9567:
[----:B------:R-:W-:Y:S05]  /*1170*/  BSYNC.RECONVERGENT B0 ;  /* 0x0000000000007941 */ /* 0x000fea0003800200 */
.L_x_9566:
        /* <DEDUP_REMOVED lines=49> */
.L_x_9569:
[----:B------:R-:W-:Y:S05]  /*1490*/  BSYNC.RECONVERGENT B0 ;  /* 0x0000000000007941 */ /* 0x000fea0003800200 */
.L_x_9568:
        /* <DEDUP_REMOVED lines=9> */
[C---:B-1----:R-:W-:Y:S02]  /*1530*/  IMAD.WIDE.U32 R92, R123.reuse, 0x10, R20 ;  /* 0x000000107b5c7825 */ /* 0x042fe400078e0014 */
[----:B------:R-:W0:Y:S04]  /*1540*/  LDC.64 R20, c[0x0][0x3b0] ;  /* 0x0000ec00ff147b82 */ /* 0x000e280000000a00 */
[----:B------:R-:W4:Y:S01]  /*1550*/  LDG.E.128 R92, desc[UR6][R92.64] ;  /* 0x000000065c5c7981 */ /* 0x000f22000c1e1d00 */
[----:B------:R-:W-:Y:S02]  /*1560*/  HADD2.F32 R99, -RZ, R132.H0_H0 ;  /* 0x20000084ff637230 */ /* 0x000fe40000004100 */
[----:B--2---:R-:W-:-:S05]  /*1570*/  @P1 IMAD.WIDE.U32 R96, R123, 0x10, R96 ;  /* 0x000000107b601825 */ /* 0x004fca00078e0060 */
[----:B------:R-:W5:Y:S01]  /*1580*/  @P1 LDG.E.128 R28, desc[UR6][R96.64] ;  /* 0x00000006601c1981 */ /* 0x000f62000c1e1d00 */
[----:B0-----:R-:W-:-:S05]  /*1590*/  IMAD.WIDE.U32 R20, R123, 0x4, R20 ;  /* 0x000000047b147825 */ /* 0x001fca00078e0014 */
[----:B------:R0:W5:Y:S02]  /*15a0*/  LDG.E R15, desc[UR6][R20.64] ;  /* 0x00000006140f7981 */ /* 0x000164000c1e1900 */
[--C-:B0-----:R-:W-:Y:S02]  /*15b0*/  HADD2.F32 R21, -RZ, R133.reuse.H0_H0 ;  /* 0x20000085ff157230 */ /* 0x101fe40000004100 */
[C---:B---3--:R-:W-:Y:S01]  /*15c0*/  FADD.FTZ R98, -R120.reuse, R16 ;  /* 0x0000001078627221 */ /* 0x048fe20000010100 */
[C---:B------:R-:W-:Y:S01]  /*15d0*/  FADD.FTZ R110, -R120.reuse, R17 ;  /* 0x00000011786e7221 */ /* 0x040fe20000010100 */
[----:B------:R-:W-:Y:S02]  /*15e0*/  FADD.FTZ R112, -R120, R18 ;  /* 0x0000001278707221 */ /* 0x000fe40000010100 */
[C---:B-----5:R-:W-:Y:S01]  /*15f0*/  FMUL.FTZ R17, R119.reuse, R98 ;  /* 0x0000006277117220 */ /* 0x060fe20000410000 */
[----:B------:R-:W-:Y:S02]  /*1600*/  HADD2.F32 R98, -RZ, R132.H1_H1 ;  /* 0x30000084ff627230 */ /* 0x000fe40000004100 */
[----:B------:R-:W-:Y:S01]  /*1610*/  FMUL.FTZ R18, R119, R110 ;  /* 0x0000006e77127220 */ /* 0x000fe20000410000 */
[----:B----4-:R-:W-:Y:S01]  /*1620*/  FMUL.FTZ R16, R92, R99 ;  /* 0x000000635c107220 */ /* 0x010fe20000410000 */
[----:B------:R-:W-:Y:S01]  /*1630*/  FADD.FTZ R120, -R120, R19 ;  /* 0x0000001378787221 */ /* 0x000fe20000010100 */
[----:B------:R-:W-:Y:S01]  /*1640*/  FADD.FTZ R60, R60, R92 ;  /* 0x0000005c3c3c7221 */ /* 0x000fe20000010000 */
[----:B------:R-:W-:Y:S01]  /*1650*/  FFMA.FTZ R76, R92, R17, R76 ;  /* 0x000000115c4c7223 */ /* 0x000fe2000001004c */
[----:B------:R-:W-:Y:S01]  /*1660*/  FMUL.FTZ R19, R93, R98 ;  /* 0x000000625d137220 */ /* 0x000fe20000410000 */
[----:B------:R-:W-:Y:S01]  /*1670*/  FADD.FTZ R61, R61, R93 ;  /* 0x0000005d3d3d7221 */ /* 0x000fe20000010000 */
[----:B------:R-:W-:Y:S01]  /*1680*/  FFMA.FTZ R77, R93, R18, R77 ;  /* 0x000000125d4d7223 */ /* 0x000fe2000001004d */
[----:B------:R-:W-:Y:S01]  /*1690*/  FADD.FTZ R92, R121, R16 ;  /* 0x00000010795c7221 */ /* 0x000fe20000010000 */
[----:B------:R-:W-:Y:S01]  /*16a0*/  FFMA.FTZ R93, R17, R16, R122 ;  /* 0x00000010115d7223 */ /* 0x000fe2000001007a */
[----:B------:R-:W-:-:S02]  /*16b0*/  HADD2.F32 R110, -RZ, R133.H1_H1 ;  /* 0x30000085ff6e7230 */ /* 0x000fc40000004100 */
        /* <DEDUP_REMOVED lines=14> */
.L_x_9571:
[----:B------:R-:W-:Y:S05]  /*17a0*/  BSYNC.RECONVERGENT B0 ;  /* 0x0000000000007941 */ /* 0x000fea0003800200 */
.L_x_9570:
        /* <DEDUP_REMOVED lines=22> */
.L_x_9625:
        /* <DEDUP_REMOVED lines=10> */
[----:B------:R-:W1:Y:S02]  /*19b0*/  LDC.64 R92, c[0x0][0x390] ;  /* 0x0000e400ff5c7b82 */ /* 0x000e640000000a00 */
[----:B-1----:R-:W-:-:S06]  /*19c0*/  IMAD.WIDE.U32 R92, R117, 0x10, R92 ;  /* 0x00000010755c7825 */ /* 0x002fcc00078e005c */
[----:B------:R-:W5:Y:S01]  /*19d0*/  LDG.E.128 R92, desc[UR6][R92.64] ;  /* 0x000000065c5c7981 */ /* 0x000f62000c1e1d00 */
[----:B------:R-:W-:Y:S01]  /*19e0*/  ISETP.NE.U32.AND P1, PT, RZ, UR12, PT ;  /* 0x0000000cff007c0c */ /* 0x000fe2000bf25070 */
[----:B------:R-:W-:Y:S03]  /*19f0*/  BSSY.RECONVERGENT B2, `(.L_x_9577) ;  /* 0x0000063000027945 */ /* 0x000fe60003800200 */
[----:B------:R-:W-:-:S13]  /*1a00*/  ISETP.NE.AND.EX P1, PT, RZ, UR13, PT, P1 ;  /* 0x0000000dff007c0c */ /* 0x000fda000bf25310 */
[----:B------:R-:W-:Y:S05]  /*1a10*/  @P1 BRA `(.L_x_9578) ;  /* 0x0000000000c81947 */ /* 0x000fea0003800000 */
[-CC-:B------:R-:W-:Y:S01]  /*1a20*/  FFMA.FTZ R96, R101, R121.reuse, R120.reuse ;  /* 0x0000007965607223 */ /* 0x180fe20000010078 */
[----:B------:R-:W-:Y:S01]  /*1a30*/  LOP3.LUT P6, RZ, R4, 0xff, RZ, 0xc0, !PT ;  /* 0x000000ff04ff7812 */ /* 0x000fe200078cc0ff */
[-CC-:B0-----:R-:W-:Y:S01]  /*1a40*/  FFMA.FTZ R99, R102, R121.reuse, R120.reuse ;  /* 0x0000007966637223 */ /* 0x181fe20000010078 */
[-C--:B------:R-:W-:Y:S01]  /*1a50*/  FFMA.FTZ R123, R109, R121.reuse, R120 ;  /* 0x000000796d7b7223 */ /* 0x080fe20000010078 */
[----:B------:R-:W-:Y:S01]  /*1a60*/  FADD.FTZ R96, R23, -R96 ;  /* 0x8000006017607221 */ /* 0x000fe20000010000 */
[----:B------:R-:W-:Y:S01]  /*1a70*/  LOP3.LUT P5, RZ, R4, 0xff00, RZ, 0xc0, !PT ;  /* 0x0000ff0004ff7812 */ /* 0x000fe200078ac0ff */
[----:B------:R-:W-:Y:S01]  /*1a80*/  FADD.FTZ R98, R100, -R99 ;  /* 0x8000006364627221 */ /* 0x000fe20000010000 */
[----:B------:R-:W-:Y:S01]  /*1a90*/  FFMA.FTZ R124, R116, R121, R120 ;  /* 0x00000079747c7223 */ /* 0x000fe20000010078 */
[----:B-----5:R-:W-:Y:S01]  /*1aa0*/  FMUL.FTZ R97, R119, R96 ;  /* 0x0000006077617220 */ /* 0x020fe20000410000 */
[----:B------:R-:W-:Y:S02]  /*1ab0*/  HFMA2 R96, -RZ, RZ, 0, 0 ;  /* 0x00000000ff607431 */ /* 0x000fe400000001ff */
[----:B------:R-:W-:Y:S01]  /*1ac0*/  FADD.FTZ R122, R106, -R123 ;  /* 0x8000007b6a7a7221 */ /* 0x000fe20000010000 */
[----:B------:R-:W-:Y:S01]  /*1ad0*/  FADD.FTZ R124, R115, -R124 ;  /* 0x8000007c737c7221 */ /* 0x000fe20000010000 */
[----:B------:R-:W-:-:S02]  /*1ae0*/  FMUL.FTZ R97, R97, R118 ;  /* 0x0000007661617220 */ /* 0x000fc40000410000 */
[----:B------:R-:W-:Y:S02]  /*1af0*/  FMUL.FTZ R123, R119, R122 ;  /* 0x0000007a777b7220 */ /* 0x000fe40000410000 */
[----:B------:R-:W-:Y:S01]  /*1b00*/  FMUL.FTZ R125, R97, UR14 ;  /* 0x0000000e617d7c20 */ /* 0x000fe20008410000 */
[----:B------:R-:W-:Y:S01]  /*1b10*/  FMUL.FTZ R97, R119, R98 ;  /* 0x0000006277617220 */ /* 0x000fe20000410000 */
[-C--:B------:R-:W-:Y:S01]  /*1b20*/  FMUL.FTZ R123, R123, R118.reuse ;  /* 0x000000767b7b7220 */ /* 0x080fe20000410000 */
[--C-:B------:R-:W-:Y:S02]  /*1b30*/  @P5 HADD2.F32 R98, -RZ, R134.reuse.H1_H1 ;  /* 0x30000086ff625230 */ /* 0x100fe40000004100 */
[----:B------:R-:W-:Y:S01]  /*1b40*/  FMUL.FTZ R99, R92, R125 ;  /* 0x0000007d5c637220 */ /* 0x000fe20000410000 */
[----:B------:R-:W-:Y:S02]  /*1b50*/  @P6 HADD2.F32 R92, -RZ, R134.H0_H0 ;  /* 0x20000086ff5c6230 */ /* 0x000fe40000004100 */
[----:B------:R-:W-:-:S02]  /*1b60*/  FMUL.FTZ R97, R97, R118 ;  /* 0x0000007661617220 */ /* 0x000fc40000410000 */
[----:B------:R-:W-:Y:S01]  /*1b70*/  FSEL R99, R99, RZ, P6 ;  /* 0x000000ff63637208 */ /* 0x000fe20003000000 */
[----:B------:R-:W-:Y:S01]  /*1b80*/  @P6 FMUL.FTZ R96, R125, R92 ;  /* 0x0000005c7d606220 */ /* 0x000fe20000410000 */
[----:B------:R-:W-:Y:S01]  /*1b90*/  FMUL.FTZ R125, R119, R124 ;  /* 0x0000007c777d7220 */ /* 0x000fe20000410000 */
[----:B------:R-:W-:Y:S01]  /*1ba0*/  FMUL.FTZ R124, R97, UR14 ;  /* 0x0000000e617c7c20 */ /* 0x000fe20008410000 */
[----:B------:R-:W-:Y:S02]  /*1bb0*/  LOP3.LUT P6, RZ, R4, 0xff0000, RZ, 0xc0, !PT ;  /* 0x00ff000004ff7812 */ /* 0x000fe400078cc0ff */
[----:B------:R-:W-:Y:S01]  /*1bc0*/  FMUL.FTZ R92, R125, R118 ;  /* 0x000000767d5c7220 */ /* 0x000fe20000410000 */
[----:B------:R-:W-:Y:S01]  /*1bd0*/  FMUL.FTZ R125, R123, UR14 ;  /* 0x0000000e7b7d7c20 */ /* 0x000fe20008410000 */
[----:B------:R-:W-:Y:S01]  /*1be0*/  FMUL.FTZ R93, R93, R124 ;  /* 0x0000007c5d5d7220 */ /* 0x000fe20000410000 */
[----:B------:R-:W-:Y:S01]  /*1bf0*/  MOV R97, RZ ;  /* 0x000000ff00617202 */ /* 0x000fe20000000f00 */
[----:B------:R-:W-:Y:S01]  /*1c00*/  @P5 FMUL.FTZ R97, R124, R98 ;  /* 0x000000627c615220 */ /* 0x000fe20000410000 */
[----:B------:R-:W-:Y:S01]  /*1c10*/  FMUL.FTZ R122, R94, R125 ;  /* 0x0000007d5e7a7220 */ /* 0x000fe20000410000 */
[----:B------:R-:W-:Y:S01]  /*1c20*/  FMUL.FTZ R92, R92, UR14 ;  /* 0x0000000e5c5c7c20 */ /* 0x000fe20008410000 */
[----:B------:R-:W-:Y:S01]  /*1c30*/  FSEL R94, R93, RZ, P5 ;  /* 0x000000ff5d5e7208 */ /* 0x000fe20002800000 */
[----:B------:R-:W-:Y:S01]  /*1c40*/  HFMA2 R98, -RZ, RZ, 0, 0 ;  /* 0x00000000ff627431 */ /* 0x000fe200000001ff */
[----:B------:R-:W-:Y:S01]  /*1c50*/  ISETP.GE.U32.AND P5, PT, R4, 0x1000000, PT ;  /* 0x010000000400780c */ /* 0x000fe20003fa6070 */
[----:B------:R-:W-:Y:S01]  /*1c60*/  FMUL.FTZ R95, R95, R92 ;  /* 0x0000005c5f5f7220 */ /* 0x000fe20000410000 */
[----:B------:R-:W-:Y:S01]  /*1c70*/  FSEL R93, R122, RZ, P6 ;  /* 0x000000ff7a5d7208 */ /* 0x000fe20003000000 */
[----:B------:R-:W-:-:S02]  /*1c80*/  @P6 HADD2.F32 R144, -RZ, R135.H0_H0 ;  /* 0x20000087ff906230 */ /* 0x000fc40000004100 */
[----:B------:R-:W-:Y:S01]  /*1c90*/  FADD.FTZ R122, R56, R99 ;  /* 0x00000063387a7221 */ /* 0x000fe20000010000 */
[----:B------:R-:W-:Y:S01]  /*1ca0*/  FADD.FTZ R123, R57, R94 ;  /* 0x0000005e397b7221 */ /* 0x000fe20000010000 */
[----:B------:R-:W-:Y:S01]  /*1cb0*/  FSEL R142, R95, RZ, P5 ;  /* 0x000000ff5f8e7208 */ /* 0x000fe20002800000 */
[----:B------:R-:W-:Y:S01]  /*1cc0*/  FADD.FTZ R124, R58, R93 ;  /* 0x0000005d3a7c7221 */ /* 0x000fe20000010000 */
[----:B------:R-:W-:Y:S01]  /*1cd0*/  @P6 FMUL.FTZ R98, R125, R144 ;  /* 0x000000907d626220 */ /* 0x000fe20000410000 */
[----:B------:R-:W-:Y:S02]  /*1ce0*/  MOV R99, RZ ;  /* 0x000000ff00637202 */ /* 0x000fe40000000f00 */
[----:B------:R-:W-:Y:S01]  /*1cf0*/  FADD.FTZ R142, R59, R142 ;  /* 0x0000008e3b8e7221 */ /* 0x000fe20000010000 */
[----:B------:R-:W-:Y:S06]  /*1d00*/  @!P5 BRA `(.L_x_9579) ;  /* 0x0000000000c4d947 */ /* 0x000fec0003800000 */
[----:B------:R-:W-:-:S05]  /*1d10*/  HADD2.F32 R99, -RZ, R135.H1_H1 ;  /* 0x30000087ff637230 */ /* 0x000fca0000004100 */
[----:B------:R-:W-:Y:S01]  /*1d20*/  FMUL.FTZ R99, R92, R99 ;  /* 0x000000635c637220 */ /* 0x000fe20000410000 */
[----:B------:R-:W-:Y:S06]  /*1d30*/  BRA `(.L_x_9579) ;  /* 0x0000000000b87947 */ /* 0x000fec0003800000 */
.L_x_9578:
[-CC-:B------:R-:W-:Y:S01]  /*1d40*/  FFMA.FTZ R24, R101, R121.reuse, R120.reuse ;  /* 0x0000007965187223 */ /* 0x180fe20000010078 */
[-CC-:B------:R-:W-:Y:S01]  /*1d50*/  FFMA.FTZ R25, R102, R121.reuse, R120.reuse ;  /* 0x0000007966197223 */ /* 0x180fe20000010078 */
[----:B------:R-:W-:Y:S01]  /*1d60*/  LOP3.LUT P5, RZ, R4, 0xff, RZ, 0xc0, !PT ;  /* 0x000000ff04ff7812 */ /* 0x000fe200078ac0ff */
[-C--:B------:R-:W-:Y:S01]  /*1d70*/  FFMA.FTZ R27, R109, R121.reuse, R120 ;  /* 0x000000796d1b7223 */ /* 0x080fe20000010078 */
[----:B------:R-:W-:Y:S01]  /*1d80*/  FADD.FTZ R24, R23, -R24 ;  /* 0x8000001817187221 */ /* 0x000fe20000010000 */
[----:B------:R-:W-:Y:S01]  /*1d90*/  FADD.FTZ R26, R100, -R25 ;  /* 0x80000019641a7221 */ /* 0x000fe20000010000 */
[----:B------:R-:W-:Y:S01]  /*1da0*/  LOP3.LUT P6, RZ, R4, 0xff00, RZ, 0xc0, !PT ;  /* 0x0000ff0004ff7812 */ /* 0x000fe200078cc0ff */
[----:B0-----:R-:W-:Y:S01]  /*1db0*/  FFMA.FTZ R98, R116, R121, R120 ;  /* 0x0000007974627223 */ /* 0x001fe20000010078 */
[C---:B-----5:R-:W-:Y:S01]  /*1dc0*/  FMUL.FTZ R24, R119.reuse, R24 ;  /* 0x0000001877187220 */ /* 0x060fe20000410000 */
[----:B------:R-:W-:Y:S01]  /*1dd0*/  FMUL.FTZ R25, R119, R26 ;  /* 0x0000001a77197220 */ /* 0x000fe20000410000 */
[----:B------:R-:W-:Y:S01]  /*1de0*/  FADD.FTZ R124, R106, -R27 ;  /* 0x8000001b6a7c7221 */ /* 0x000fe20000010000 */
[----:B------:R-:W-:Y:S01]  /*1df0*/  FADD.FTZ R142, R115, -R98 ;  /* 0x80000062738e7221 */ /* 0x000fe20000010000 */
[-C--:B------:R-:W-:Y:S01]  /*1e00*/  FMUL.FTZ R26, R24, R118.reuse ;  /* 0x00000076181a7220 */ /* 0x080fe20000410000 */
[----:B------:R-:W-:Y:S01]  /*1e10*/  FMUL.FTZ R27, R25, R118 ;  /* 0x00000076191b7220 */ /* 0x000fe20000410000 */
[----:B------:R-:W-:Y:S01]  /*1e20*/  CS2R R96, SRZ ;  /* 0x0000000000607805 */ /* 0x000fe2000001ff00 */
[----:B------:R-:W-:-:S02]  /*1e30*/  @P5 HADD2.F32 R122, -RZ, R134.H0_H0 ;  /* 0x20000086ff7a5230 */ /* 0x000fc40000004100 */
[----:B------:R-:W-:Y:S01]  /*1e40*/  FMUL.FTZ R123, R26, UR14 ;  /* 0x0000000e1a7b7c20 */ /* 0x000fe20008410000 */
[----:B------:R-:W-:Y:S01]  /*1e50*/  FMUL.FTZ R98, R27, UR14 ;  /* 0x0000000e1b627c20 */ /* 0x000fe20008410000 */
[----:B------:R-:W-:Y:S01]  /*1e60*/  FMUL.FTZ R26, R119, R124 ;  /* 0x0000007c771a7220 */ /* 0x000fe20000410000 */
[----:B------:R-:W-:Y:S02]  /*1e70*/  @P6 HADD2.F32 R125, -RZ, R134.H1_H1 ;  /* 0x30000086ff7d6230 */ /* 0x000fe40000004100 */
[----:B------:R-:W-:Y:S01]  /*1e80*/  FMUL.FTZ R92, R92, R123 ;  /* 0x0000007b5c5c7220 */ /* 0x000fe20000410000 */
[----:B------:R-:W-:Y:S01]  /*1e90*/  FMUL.FTZ R93, R93, R98 ;  /* 0x000000625d5d7220 */ /* 0x000fe20000410000 */
[----:B------:R-:W-:Y:S01]  /*1ea0*/  FMUL.FTZ R27, R119, R142 ;  /* 0x0000008e771b7220 */ /* 0x000fe20000410000 */
[----:B------:R-:W-:Y:S01]  /*1eb0*/  @P5 FMUL.FTZ R96, R123, R122 ;  /* 0x0000007a7b605220 */ /* 0x000fe20000410000 */
[----:B------:R-:W-:Y:S01]  /*1ec0*/  @P6 FMUL.FTZ R97, R98, R125 ;  /* 0x0000007d62616220 */ /* 0x000fe20000410000 */
[----:B------:R-:W-:Y:S01]  /*1ed0*/  FSEL R99, R92, RZ, P5 ;  /* 0x000000ff5c637208 */ /* 0x000fe20002800000 */
[-C--:B------:R-:W-:Y:S01]  /*1ee0*/  FMUL.FTZ R98, R26, R118.reuse ;  /* 0x000000761a627220 */ /* 0x080fe20000410000 */
[----:B------:R-:W-:Y:S01]  /*1ef0*/  FSEL R92, R93, RZ, P6 ;  /* 0x000000ff5d5c7208 */ /* 0x000fe20003000000 */
[----:B------:R-:W-:Y:S01]  /*1f00*/  FMUL.FTZ R122, R27, R118 ;  /* 0x000000761b7a7220 */ /* 0x000fe20000410000 */
[----:B------:R-:W-:Y:S01]  /*1f10*/  LOP3.LUT P5, RZ, R4, 0xff0000, RZ, 0xc0, !PT ;  /* 0x00ff000004ff7812 */ /* 0x000fe200078ac0ff */
[----:B------:R-:W-:Y:S01]  /*1f20*/  FMUL.FTZ R93, R98, UR14 ;  /* 0x0000000e625d7c20 */ /* 0x000fe20008410000 */
[----:B------:R-:W-:Y:S01]  /*1f30*/  ISETP.GE.U32.AND P6, PT, R4, 0x1000000, PT ;  /* 0x010000000400780c */ /* 0x000fe20003fc6070 */
[----:B------:R-:W-:Y:S01]  /*1f40*/  FMUL.FTZ R144, R122, UR14 ;  /* 0x0000000e7a907c20 */ /* 0x000fe20008410000 */
[----:B------:R-:W-:Y:S01]  /*1f50*/  FADD.FTZ R122, R56, R99 ;  /* 0x00000063387a7221 */ /* 0x000fe20000010000 */
[----:B------:R-:W-:Y:S01]  /*1f60*/  FMUL.FTZ R94, R94, R93 ;  /* 0x0000005d5e5e7220 */ /* 0x000fe20000410000 */
[----:B------:R-:W-:Y:S01]  /*1f70*/  CS2R R98, SRZ ;  /* 0x0000000000627805 */ /* 0x000fe2000001ff00 */
[----:B------:R-:W-:-:S03]  /*1f80*/  FMUL.FTZ R123, R95, R144 ;  /* 0x000000905f7b7220 */ /* 0x000fc60000410000 */
[----:B------:R-:W-:Y:S02]  /*1f90*/  FSEL R95, R94, RZ, P5 ;  /* 0x000000ff5e5f7208 */ /* 0x000fe40002800000 */
[----:B------:R-:W-:Y:S01]  /*1fa0*/  FSEL R142, R123, RZ, P6 ;  /* 0x000000ff7b8e7208 */ /* 0x000fe20003000000 */
[--C-:B------:R-:W-:Y:S02]  /*1fb0*/  @P5 HADD2.F32 R56, -RZ, R135.reuse.H0_H0 ;  /* 0x20000087ff385230 */ /* 0x100fe40000004100 */
[----:B------:R-:W-:Y:S01]  /*1fc0*/  FADD.FTZ R123, R57, R92 ;  /* 0x0000005c397b7221 */ /* 0x000fe20000010000 */
[----:B------:R-:W-:Y:S02]  /*1fd0*/  @P6 HADD2.F32 R125, -RZ, R135.H1_H1 ;  /* 0x30000087ff7d6230 */ /* 0x000fe40000004100 */
[----:B------:R-:W-:Y:S01]  /*1fe0*/  FADD.FTZ R124, R58, R95 ;  /* 0x0000005f3a7c7221 */ /* 0x000fe20000010000 */
[----:B------:R-:W-:Y:S01]  /*1ff0*/  FADD.FTZ R142, R59, R142 ;  /* 0x0000008e3b8e7221 */ /* 0x000fe20000010000 */
[----:B------:R-:W-:Y:S01]  /*2000*/  @P5 FMUL.FTZ R98, R93, R56 ;  /* 0x000000385d625220 */ /* 0x000fe20000410000 */
[----:B------:R-:W-:-:S07]  /*2010*/  @P6 FMUL.FTZ R99, R144, R125 ;  /* 0x0000007d90636220 */ /* 0x000fce0000410000 */
.L_x_9579:
[----:B------:R-:W-:Y:S05]  /*2020*/  BSYNC.RECONVERGENT B2 ;  /* 0x0000000000027941 */ /* 0x000fea0003800200 */
.L_x_9577:
        /* <DEDUP_REMOVED lines=11> */
.L_x_9576:
[----:B------:R-:W-:Y:S05]  /*20e0*/  BSYNC.RECONVERGENT B1 ;  /* 0x0000000000017941 */ /* 0x000fea0003800200 */
.L_x_9575:
[----:B------:R-:W-:Y:S04]  /*20f0*/  BSSY.RECONVERGENT B1, `(.L_x_9580) ;  /* 0x0000072000017945 */ /* 0x000fe80003800200 */
[----:B------:R-:W-:Y:S05]  /*2100*/  @!P4 BRA `(.L_x_9581) ;  /* 0x0000000400c0c947 */ /* 0x000fea0003800000 */
[----:B--2---:R-:W1:Y:S02]  /*2110*/  LDC.64 R92, c[0x0][0x390] ;  /* 0x0000e400ff5c7b82 */ /* 0x004e640000000a00 */
[----:B-1----:R-:W-:-:S06]  /*2120*/  IMAD.WIDE.U32 R92, R117, 0x10, R92 ;  /* 0x00000010755c7825 */ /* 0x002fcc00078e005c */
[----:B------:R-:W5:Y:S01]  /*2130*/  LDG.E.128 R92, desc[UR6][R92.64] ;  /* 0x000000065c5c7981 */ /* 0x000f62000c1e1d00 */
[----:B------:R-:W-:Y:S01]  /*2140*/  ISETP.NE.U32.AND P1, PT, RZ, UR12, PT ;  /* 0x0000000cff007c0c */ /* 0x000fe2000bf25070 */
[----:B------:R-:W-:Y:S03]  /*2150*/  BSSY.RECONVERGENT B2, `(.L_x_9582) ;  /* 0x0000064000027945 */ /* 0x000fe60003800200 */
[----:B------:R-:W-:-:S13]  /*2160*/  ISETP.NE.AND.EX P1, PT, RZ, UR13, PT, P1 ;  /* 0x0000000dff007c0c */ /* 0x000fda000bf25310 */
[----:B------:R-:W-:Y:S05]  /*2170*/  @!P1 BRA `(.L_x_9583) ;  /* 0x0000000000c89947 */ /* 0x000fea0003800000 */
[-CC-:B------:R-:W-:Y:S01]  /*2180*/  FFMA.FTZ R25, R7, R121.reuse, R120.reuse ;  /* 0x0000007907197223 */ /* 0x180fe20000010078 */
[----:B------:R-:W-:Y:S01]  /*2190*/  LOP3.LUT P6, RZ, R5, 0xff, RZ, 0xc0, !PT ;  /* 0x000000ff05ff7812 */ /* 0x000fe200078cc0ff */
[-CC-:B------:R-:W-:Y:S01]  /*21a0*/  FFMA.FTZ R26, R8, R121.reuse, R120.reuse ;  /* 0x00000079081a7223 */ /* 0x180fe20000010078 */
[-CC-:B------:R-:W-:Y:S01]  /*21b0*/  FFMA.FTZ R96, R107, R121.reuse, R120.reuse ;  /* 0x000000796b607223 */ /* 0x180fe20000010078 */
[----:B------:R-:W-:Y:S01]  /*21c0*/  FADD.FTZ R24, R6, -R25 ;  /* 0x8000001906187221 */ /* 0x000fe20000010000 */
[----:B0-----:R-:W-:Y:S01]  /*21d0*/  FFMA.FTZ R98, R114, R121, R120 ;  /* 0x0000007972627223 */ /* 0x001fe20000010078 */
[----:B------:R-:W-:Y:S01]  /*21e0*/  FADD.FTZ R26, R9, -R26 ;  /* 0x8000001a091a7221 */ /* 0x000fe20000010000 */
[----:B------:R-:W-:Y:S01]  /*21f0*/  FADD.FTZ R96, R105, -R96 ;  /* 0x8000006069607221 */ /* 0x000fe20000010000 */
[----:B-----5:R-:W-:Y:S01]  /*2200*/  FMUL.FTZ R24, R119, R24 ;  /* 0x0000001877187220 */ /* 0x020fe20000410000 */
[----:B------:R-:W-:Y:S01]  /*2210*/  FADD.FTZ R98, R113, -R98 ;  /* 0x8000006271627221 */ /* 0x000fe20000010000 */
[C---:B------:R-:W-:Y:S01]  /*2220*/  FMUL.FTZ R25, R119.reuse, R26 ;  /* 0x0000001a77197220 */ /* 0x040fe20000410000 */
[C---:B------:R-:W-:Y:S01]  /*2230*/  FMUL.FTZ R26, R119.reuse, R96 ;  /* 0x00000060771a7220 */ /* 0x040fe20000410000 */
[----:B------:R-:W-:Y:S01]  /*2240*/  FMUL.FTZ R97, R24, R118 ;  /* 0x0000007618617220 */ /* 0x000fe20000410000 */
[----:B------:R-:W-:Y:S01]  /*2250*/  FMUL.FTZ R27, R119, R98 ;  /* 0x00000062771b7220 */ /* 0x000fe20000410000 */
[----:B------:R-:W-:-:S02]  /*2260*/  HFMA2 R96, -RZ, RZ, 0, 0 ;  /* 0x00000000ff607431 */ /* 0x000fc400000001ff */
[--C-:B------:R-:W-:Y:S02]  /*2270*/  @P6 HADD2.F32 R98, -RZ, R136.reuse.H0_H0 ;  /* 0x20000088ff626230 */ /* 0x100fe40000004100 */
[----:B------:R-:W-:Y:S01]  /*2280*/  FMUL.FTZ R97, R97, UR14 ;  /* 0x0000000e61617c20 */ /* 0x000fe20008410000 */
[----:B------:R-:W-:Y:S01]  /*2290*/  LOP3.LUT P4, RZ, R5, 0xff0000, RZ, 0xc0, !PT ;  /* 0x00ff000005ff7812 */ /* 0x000fe2000788c0ff */
[-C--:B------:R-:W-:Y:S01]  /*22a0*/  FMUL.FTZ R122, R25, R118.reuse ;  /* 0x00000076197a7220 */ /* 0x080fe20000410000 */
[----:B------:R-:W-:Y:S01]  /*22b0*/  LOP3.LUT P5, RZ, R5, 0xff00, RZ, 0xc0, !PT ;  /* 0x0000ff0005ff7812 */ /* 0x000fe200078ac0ff */
[----:B------:R-:W-:Y:S01]  /*22c0*/  FMUL.FTZ R92, R92, R97 ;  /* 0x000000615c5c7220 */ /* 0x000fe20000410000 */
[-C--:B------:R-:W-:Y:S01]  /*22d0*/  FMUL.FTZ R99, R26, R118.reuse ;  /* 0x000000761a637220 */ /* 0x080fe20000410000 */
[----:B------:R-:W-:Y:S01]  /*22e0*/  FMUL.FTZ R124, R27, R118 ;  /* 0x000000761b7c7220 */ /* 0x000fe20000410000 */
[----:B------:R-:W-:Y:S01]  /*22f0*/  @P6 FMUL.FTZ R96, R97, R98 ;  /* 0x0000006261606220 */ /* 0x000fe20000410000 */
[----:B------:R-:W-:Y:S01]  /*2300*/  FMUL.FTZ R122, R122, UR14 ;  /* 0x0000000e7a7a7c20 */ /* 0x000fe20008410000 */
[----:B------:R-:W-:Y:S01]  /*2310*/  FSEL R123, R92, RZ, P6 ;  /* 0x000000ff5c7b7208 */ /* 0x000fe20003000000 */
[----:B------:R-:W-:Y:S01]  /*2320*/  FMUL.FTZ R99, R99, UR14 ;  /* 0x0000000e63637c20 */ /* 0x000fe20008410000 */
[----:B------:R-:W-:Y:S01]  /*2330*/  ISETP.GE.U32.AND P6, PT, R5, 0x1000000, PT ;  /* 0x010000000500780c */ /* 0x000fe20003fc6070 */
[----:B------:R-:W-:Y:S01]  /*2340*/  FMUL.FTZ R92, R124, UR14 ;  /* 0x0000000e7c5c7c20 */ /* 0x000fe20008410000 */
[----:B------:R-:W-:Y:S01]  /*2350*/  FMUL.FTZ R93, R93, R122 ;  /* 0x0000007a5d5d7220 */ /* 0x000fe20000410000 */
[----:B------:R-:W-:Y:S01]  /*2360*/  FADD.FTZ R52, R52, R123 ;  /* 0x0000007b34347221 */ /* 0x000fe20000010000 */
[----:B------:R-:W-:Y:S01]  /*2370*/  FMUL.FTZ R123, R94, R99 ;  /* 0x000000635e7b7220 */ /* 0x000fe20000410000 */
[----:B------:R-:W-:Y:S01]  /*2380*/  FMUL.FTZ R95, R95, R92 ;  /* 0x0000005c5f5f7220 */ /* 0x000fe20000410000 */
[----:B------:R-:W-:Y:S01]  /*2390*/  HFMA2 R98, -RZ, RZ, 0, 0 ;  /* 0x00000000ff627431 */ /* 0x000fe200000001ff */
[----:B------:R-:W-:Y:S01]  /*23a0*/  FSEL R94, R93, RZ, P5 ;  /* 0x000000ff5d5e7208 */ /* 0x000fe20002800000 */
[----:B------:R-:W-:Y:S01]  /*23b0*/  @P4 HADD2.F32 R124, -RZ, R137.H0_H0 ;  /* 0x20000089ff7c4230 */ /* 0x000fe20000004100 */
[----:B------:R-:W-:Y:S01]  /*23c0*/  FSEL R123, R123, RZ, P4 ;  /* 0x000000ff7b7b7208 */ /* 0x000fe20002000000 */
[----:B------:R-:W-:Y:S01]  /*23d0*/  @P5 HADD2.F32 R93, -RZ, R136.H1_H1 ;  /* 0x30000088ff5d5230 */ /* 0x000fe20000004100 */
[----:B------:R-:W-:Y:S01]  /*23e0*/  FSEL R142, R95, RZ, P6 ;  /* 0x000000ff5f8e7208 */ /* 0x000fe20003000000 */
[----:B------:R-:W-:Y:S01]  /*23f0*/  FADD.FTZ R53, R53, R94 ;  /* 0x0000005e35357221 */ /* 0x000fe20000010000 */
[----:B------:R-:W-:Y:S01]  /*2400*/  MOV R97, RZ ;  /* 0x000000ff00617202 */ /* 0x000fe20000000f00 */
[----:B------:R-:W-:Y:S01]  /*2410*/  @P4 FMUL.FTZ R98, R99, R124 ;  /* 0x0000007c63624220 */ /* 0x000fe20000410000 */
[----:B------:R-:W-:Y:S01]  /*2420*/  FADD.FTZ R54, R54, R123 ;  /* 0x0000007b36367221 */ /* 0x000fe20000010000 */
[----:B------:R-:W-:Y:S01]  /*2430*/  FADD.FTZ R55, R55, R142 ;  /* 0x0000008e37377221 */ /* 0x000fe20000010000 */
[----:B------:R-:W-:Y:S01]  /*2440*/  @P5 FMUL.FTZ R97, R122, R93 ;  /* 0x0000005d7a615220 */ /* 0x000fe20000410000 */
[----:B------:R-:W-:Y:S01]  /*2450*/  MOV R99, RZ ;  /* 0x000000ff00637202 */ /* 0x000fe20000000f00 */
[----:B------:R-:W-:Y:S06]  /*2460*/  @!P6 BRA `(.L_x_9584) ;  /* 0x0000000000c8e947 */ /* 0x000fec0003800000 */
[----:B------:R-:W-:-:S05]  /*2470*/  HADD2.F32 R99, -RZ, R137.H1_H1 ;  /* 0x30000089ff637230 */ /* 0x000fca0000004100 */
[----:B------:R-:W-:Y:S01]  /*2480*/  FMUL.FTZ R99, R92, R99 ;  /* 0x000000635c637220 */ /* 0x000fe20000410000 */
[----:B------:R-:W-:Y:S06]  /*2490*/  BRA `(.L_x_9584) ;  /* 0x0000000000bc7947 */ /* 0x000fec0003800000 */
.L_x_9583:
[-CC-:B------:R-:W-:Y:S01]  /*24a0*/  FFMA.FTZ R97, R7, R121.reuse, R120.reuse ;  /* 0x0000007907617223 */ /* 0x180fe20000010078 */
[----:B------:R-:W-:Y:S01]  /*24b0*/  LOP3.LUT P5, RZ, R5, 0xff, RZ, 0xc0, !PT ;  /* 0x000000ff05ff7812 */ /* 0x000fe200078ac0ff */
[-CC-:B0-----:R-:W-:Y:S01]  /*24c0*/  FFMA.FTZ R98, R8, R121.reuse, R120.reuse ;  /* 0x0000007908627223 */ /* 0x181fe20000010078 */
[-CC-:B------:R-:W-:Y:S01]  /*24d0*/  FFMA.FTZ R124, R107, R121.reuse, R120.reuse ;  /* 0x000000796b7c7223 */ /* 0x180fe20000010078 */
[----:B------:R-:W-:Y:S01]  /*24e0*/  FADD.FTZ R96, R6, -R97 ;  /* 0x8000006106607221 */ /* 0x000fe20000010000 */
[----:B------:R-:W-:Y:S01]  /*24f0*/  FFMA.FTZ R142, R114, R121, R120 ;  /* 0x00000079728e7223 */ /* 0x000fe20000010078 */
[----:B------:R-:W-:Y:S01]  /*2500*/  FADD.FTZ R98, R9, -R98 ;  /* 0x8000006209627221 */ /* 0x000fe20000010000 */
[----:B------:R-:W-:Y:S01]  /*2510*/  FADD.FTZ R124, R105, -R124 ;  /* 0x8000007c697c7221 */ /* 0x000fe20000010000 */
[C---:B-----5:R-:W-:Y:S01]  /*2520*/  FMUL.FTZ R97, R119.reuse, R96 ;  /* 0x0000006077617220 */ /* 0x060fe20000410000 */
[----:B------:R-:W-:Y:S02]  /*2530*/  HFMA2 R96, -RZ, RZ, 0, 0 ;  /* 0x00000000ff607431 */ /* 0x000fe400000001ff */
[----:B------:R-:W-:Y:S01]  /*2540*/  FMUL.FTZ R123, R119, R98 ;  /* 0x00000062777b7220 */ /* 0x000fe20000410000 */
[----:B------:R-:W-:Y:S01]  /*2550*/  FADD.FTZ R142, R113, -R142 ;  /* 0x8000008e718e7221 */ /* 0x000fe20000010000 */
[----:B------:R-:W-:Y:S01]  /*2560*/  FMUL.FTZ R97, R118, R97 ;  /* 0x0000006176617220 */ /* 0x000fe20000410000 */
[----:B------:R-:W-:Y:S01]  /*2570*/  LOP3.LUT P4, RZ, R5, 0xff00, RZ, 0xc0, !PT ;  /* 0x0000ff0005ff7812 */ /* 0x000fe2000788c0ff */
[----:B------:R-:W-:-:S02]  /*2580*/  @P5 HADD2.F32 R122, -RZ, R136.H0_H0 ;  /* 0x20000088ff7a5230 */ /* 0x000fc40000004100 */
[----:B------:R-:W-:Y:S01]  /*2590*/  FMUL.FTZ R98, R118, R123 ;  /* 0x0000007b76627220 */ /* 0x000fe20000410000 */
[----:B------:R-:W-:Y:S01]  /*25a0*/  FMUL.FTZ R99, R97, UR14 ;  /* 0x0000000e61637c20 */ /* 0x000fe20008410000 */
[----:B------:R-:W-:Y:S01]  /*25b0*/  FMUL.FTZ R123, R119, R142 ;  /* 0x0000008e777b7220 */ /* 0x000fe20000410000 */
[----:B------:R-:W-:Y:S02]  /*25c0*/  ISETP.GE.U32.AND P6, PT, R5, 0x1000000, PT ;  /* 0x010000000500780c */ /* 0x000fe40003fc6070 */
[-C--:B------:R-:W-:Y:S01]  /*25d0*/  FMUL.FTZ R97, R92, R99.reuse ;  /* 0x000000635c617220 */ /* 0x080fe20000410000 */
[----:B------:R-:W-:Y:S01]  /*25e0*/  FMUL.FTZ R92, R98, UR14 ;  /* 0x0000000e625c7c20 */ /* 0x000fe20008410000 */
[----:B------:R-:W-:Y:S01]  /*25f0*/  @P5 FMUL.FTZ R96, R122, R99 ;  /* 0x000000637a605220 */ /* 0x000fe20000410000 */
[----:B------:R-:W-:Y:S01]  /*2600*/  FMUL.FTZ R99, R119, R124 ;  /* 0x0000007c77637220 */ /* 0x000fe20000410000 */
[----:B------:R-:W-:Y:S01]  /*2610*/  FMUL.FTZ R122, R123, R118 ;  /* 0x000000767b7a7220 */ /* 0x000fe20000410000 */
[----:B------:R-:W-:Y:S01]  /*2620*/  FMUL.FTZ R93, R93, R92 ;  /* 0x0000005c5d5d7220 */ /* 0x000fe20000410000 */
[----:B------:R-:W-:Y:S01]  /*2630*/  FSEL R97, R97, RZ, P5 ;  /* 0x000000ff61617208 */ /* 0x000fe20002800000 */
[----:B------:R-:W-:Y:S01]  /*2640*/  FMUL.FTZ R99, R118, R99 ;  /* 0x0000006376637220 */ /* 0x000fe20000410000 */
[----:B------:R-:W-:Y:S01]  /*2650*/  LOP3.LUT P5, RZ, R5, 0xff0000, RZ, 0xc0, !PT ;  /* 0x00ff000005ff7812 */ /* 0x000fe200078ac0ff */
[----:B------:R-:W-:Y:S01]  /*2660*/  FMUL.FTZ R122, R122, UR14 ;  /* 0x0000000e7a7a7c20 */ /* 0x000fe20008410000 */
[----:B------:R-:W-:Y:S01]  /*2670*/  FSEL R98, R93, RZ, P4 ;  /* 0x000000ff5d627208 */ /* 0x000fe20002000000 */
[----:B------:R-:W-:Y:S01]  /*2680*/  FMUL.FTZ R93, R99, UR14 ;  /* 0x0000000e635d7c20 */ /* 0x000fe20008410000 */
[----:B------:R-:W-:-:S02]  /*2690*/  @P6 HADD2.F32 R125, -RZ, R137.H1_H1 ;  /* 0x30000089ff7d6230 */ /* 0x000fc40000004100 */
[-C--:B------:R-:W-:Y:S01]  /*26a0*/  FMUL.FTZ R123, R95, R122.reuse ;  /* 0x0000007a5f7b7220 */ /* 0x080fe20000410000 */
[----:B------:R-:W-:Y:S01]  /*26b0*/  FADD.FTZ R52, R52, R97 ;  /* 0x0000006134347221 */ /* 0x000fe20000010000 */
[----:B------:R-:W-:Y:S01]  /*26c0*/  FMUL.FTZ R94, R94, R93 ;  /* 0x0000005d5e5e7220 */ /* 0x000fe20000410000 */
[----:B------:R-:W-:Y:S01]  /*26d0*/  FADD.FTZ R53, R53, R98 ;  /* 0x0000006235357221 */ /* 0x000fe20000010000 */
[----:B------:R-:W-:Y:S02]  /*26e0*/  CS2R R98, SRZ ;  /* 0x0000000000627805 */ /* 0x000fe4000001ff00 */
[----:B------:R-:W-:Y:S01]  /*26f0*/  MOV R97, RZ ;  /* 0x000000ff00617202 */ /* 0x000fe20000000f00 */
[----:B------:R-:W-:Y:S01]  /*2700*/  @P6 FMUL.FTZ R99, R125, R122 ;  /* 0x0000007a7d636220 */ /* 0x000fe20000410000 */
[----:B------:R-:W-:Y:S01]  /*2710*/  FSEL R95, R94, RZ, P5 ;  /* 0x000000ff5e5f7208 */ /* 0x000fe20002800000 */
[----:B------:R-:W-:Y:S01]  /*2720*/  @P5 HADD2.F32 R124, -RZ, R137.H0_H0 ;  /* 0x20000089ff7c5230 */ /* 0x000fe20000004100 */
[----:B------:R-:W-:Y:S01]  /*2730*/  FSEL R94, R123, RZ, P6 ;  /* 0x000000ff7b5e7208 */ /* 0x000fe20003000000 */
[----:B------:R-:W-:-:S02]  /*2740*/  @P4 HADD2.F32 R123, -RZ, R136.H1_H1 ;  /* 0x30000088ff7b4230 */ /* 0x000fc40000004100 */
[----:B------:R-:W-:Y:S01]  /*2750*/  FADD.FTZ R54, R54, R95 ;  /* 0x0000005f36367221 */ /* 0x000fe20000010000 */
[----:B------:R-:W-:Y:S01]  /*2760*/  @P5 FMUL.FTZ R98, R124, R93 ;  /* 0x0000005d7c625220 */ /* 0x000fe20000410000 */
[----:B------:R-:W-:Y:S01]  /*2770*/  FADD.FTZ R55, R55, R94 ;  /* 0x0000005e37377221 */ /* 0x000fe20000010000 */
[----:B------:R-:W-:-:S07]  /*2780*/  @P4 FMUL.FTZ R97, R123, R92 ;  /* 0x0000005c7b614220 */ /* 0x000fce0000410000 */
.L_x_9584:
[----:B------:R-:W-:Y:S05]  /*2790*/  BSYNC.RECONVERGENT B2 ;  /* 0x0000000000027941 */ /* 0x000fea0003800200 */
.L_x_9582:
[----:B------:R-:W0:Y:S08]  /*27a0*/  @P1 LDC.64 R94, c[0x0][0x478] ;  /* 0x00011e00ff5e1b82 */ /* 0x000e300000000a00 */
[----:B------:R-:W1:Y:S01]  /*27b0*/  LDC.64 R92, c[0x0][0x468] ;  /* 0x00011a00ff5c7b82 */ /* 0x000e620000000a00 */
[----:B0-----:R-:W-:-:S05]  /*27c0*/  @P1 IMAD.WIDE.U32 R94, R117, 0x10, R94 ;  /* 0x00000010755e1825 */ /* 0x001fca00078e005e */
[----:B------:R3:W-:Y:S01]  /*27d0*/  @P1 STG.E.128 desc[UR6][R94.64], R24 ;  /* 0x000000185e001986 */ /* 0x0007e2000c101d06 */
[C---:B-1----:R-:W-:Y:S01]  /*27e0*/  IMAD.WIDE.U32 R92, R117.reuse, 0x10, R92 ;  /* 0x00000010755c7825 */ /* 0x042fe200078e005c */
[----:B------:R-:W-:-:S04]  /*27f0*/  IADD3 R117, PT, PT, R117, 0x20, RZ ;  /* 0x0000002075757810 */ /* 0x000fc80007ffe0ff */
[----:B------:R3:W-:Y:S03]  /*2800*/  STG.E.128 desc[UR6][R92.64], R96 ;  /* 0x000000605c007986 */ /* 0x0007e6000c101d06 */
.L_x_9581:
[----:B------:R-:W-:Y:S05]  /*2810*/  BSYNC.RECONVERGENT B1 ;  /* 0x0000000000017941 */ /* 0x000fea0003800200 */
.L_x_9580:
[----:B------:R-:W-:Y:S04]  /*2820*/  BSSY.RECONVERGENT B1, `(.L_x_9585) ;  /* 0x0000072000017945 */ /* 0x000fe80003800200 */
[----:B------:R-:W-:Y:S05]  /*2830*/  @!P3 BRA `(.L_x_9586) ;  /* 0x0000000400c0b947 */ /* 0x000fea0003800000 */
[----:B--23--:R-:W1:Y:S02]  /*2840*/  LDC.64 R92, c[0x0][0x390] ;  /* 0x0000e400ff5c7b82 */ /* 0x00ce640000000a00 */
[----:B-1----:R-:W-:-:S06]  /*2850*/  IMAD.WIDE.U32 R92, R117, 0x10, R92 ;  /* 0x00000010755c7825 */ /* 0x002fcc00078e005c */
[----:B------:R-:W5:Y:S01]  /*2860*/  LDG.E.128 R92, desc[UR6][R92.64] ;  /* 0x000000065c5c7981 */ /* 0x000f62000c1e1d00 */
[----:B------:R-:W-:Y:S01]  /*2870*/  ISETP.NE.U32.AND P1, PT, RZ, UR12, PT ;  /* 0x0000000cff007c0c */ /* 0x000fe2000bf25070 */
[----:B------:R-:W-:Y:S03]  /*2880*/  BSSY.RECONVERGENT B2, `(.L_x_9587) ;  /* 0x0000062000027945 */ /* 0x000fe60003800200 */
[----:B------:R-:W-:-:S13]  /*2890*/  ISETP.NE.AND.EX P1, PT, RZ, UR13, PT, P1 ;  /* 0x0000000dff007c0c */ /* 0x000fda000bf25310 */
[----:B------:R-:W-:Y:S05]  /*28a0*/  @!P1 BRA `(.L_x_9588) ;  /* 0x0000000000c49947 */ /* 0x000fea0003800000 */
[-CC-:B------:R-:W-:Y:S01]  /*28b0*/  FFMA.FTZ R25, R11, R121.reuse, R120.reuse ;  /* 0x000000790b197223 */ /* 0x180fe20000010078 */
[-CC-:B------:R-:W-:Y:S01]  /*28c0*/  FFMA.FTZ R26, R14, R121.reuse, R120.reuse ;  /* 0x000000790e1a7223 */ /* 0x180fe20000010078 */
[-CC-:B------:R-:W-:Y:S01]  /*28d0*/  FFMA.FTZ R27, R103, R121.reuse, R120.reuse ;  /* 0x00000079671b7223 */ /* 0x180fe20000010078 */
[----:B0-----:R-:W-:Y:S01]  /*28e0*/  FFMA.FTZ R98, R108, R121, R120 ;  /* 0x000000796c627223 */ /* 0x001fe20000010078 */
[----:B------:R-:W-:Y:S01]  /*28f0*/  FADD.FTZ R24, R12, -R25 ;  /* 0x800000190c187221 */ /* 0x000fe20000010000 */
[----:B------:R-:W-:Y:S01]  /*2900*/  FADD.FTZ R26, R13, -R26 ;  /* 0x8000001a0d1a7221 */ /* 0x000fe20000010000 */
[----:B------:R-:W-:Y:S01]  /*2910*/  LOP3.LUT P3, RZ, R10, 0xff, RZ, 0xc0, !PT ;  /* 0x000000ff0aff7812 */ /* 0x000fe2000786c0ff */
[----:B------:R-:W-:Y:S01]  /*2920*/  FADD.FTZ R98, R111, -R98 ;  /* 0x800000626f627221 */ /* 0x000fe20000010000 */
[C---:B-----5:R-:W-:Y:S01]  /*2930*/  FMUL.FTZ R24, R119.reuse, R24 ;  /* 0x0000001877187220 */ /* 0x060fe20000410000 */
[C---:B------:R-:W-:Y:S01]  /*2940*/  FMUL.FTZ R25, R119.reuse, R26 ;  /* 0x0000001a77197220 */ /* 0x040fe20000410000 */
[----:B------:R-:W-:Y:S01]  /*2950*/  FADD.FTZ R26, R104, -R27 ;  /* 0x8000001b681a7221 */ /* 0x000fe20000010000 */
[----:B------:R-:W-:Y:S01]  /*2960*/  FMUL.FTZ R27, R119, R98 ;  /* 0x00000062771b7220 */ /* 0x000fe20000410000 */
[-C--:B------:R-:W-:Y:S01]  /*2970*/  FMUL.FTZ R97, R24, R118.reuse ;  /* 0x0000007618617220 */ /* 0x080fe20000410000 */
[----:B------:R-:W-:Y:S01]  /*2980*/  FMUL.FTZ R96, R25, R118 ;  /* 0x0000007619607220 */ /* 0x000fe20000410000 */
[----:B------:R-:W-:Y:S01]  /*2990*/  FMUL.FTZ R26, R119, R26 ;  /* 0x0000001a771a7220 */ /* 0x000fe20000410000 */
[----:B------:R-:W-:Y:S01]  /*29a0*/  LOP3.LUT P4, RZ, R10, 0xff00, RZ, 0xc0, !PT ;  /* 0x0000ff000aff7812 */ /* 0x000fe2000788c0ff */
[----:B------:R-:W-:Y:S01]  /*29b0*/  FMUL.FTZ R97, R97, UR14 ;  /* 0x0000000e61617c20 */ /* 0x000fe20008410000 */
[----:B------:R-:W-:Y:S01]  /*29c0*/  FMUL.FTZ R96, R96, UR14 ;  /* 0x0000000e60607c20 */ /* 0x000fe20008410000 */
[-C--:B------:R-:W-:Y:S01]  /*29d0*/  FMUL.FTZ R99, R26, R118.reuse ;  /* 0x000000761a637220 */ /* 0x080fe20000410000 */
[----:B------:R-:W-:Y:S01]  /*29e0*/  FMUL.FTZ R98, R27, R118 ;  /* 0x000000761b627220 */ /* 0x000fe20000410000 */
[----:B------:R-:W-:Y:S01]  /*29f0*/  FMUL.FTZ R92, R92, R97 ;  /* 0x000000615c5c7220 */ /* 0x000fe20000410000 */
[----:B------:R-:W-:Y:S01]  /*2a00*/  FMUL.FTZ R93, R93, R96 ;  /* 0x000000605d5d7220 */ /* 0x000fe20000410000 */
[----:B------:R-:W-:Y:S01]  /*2a10*/  LOP3.LUT P5, RZ, R10, 0xff0000, RZ, 0xc0, !PT ;  /* 0x00ff00000aff7812 */ /* 0x000fe200078ac0ff */
[----:B------:R-:W-:Y:S01]  /*2a20*/  FMUL.FTZ R99, R99, UR14 ;  /* 0x0000000e63637c20 */ /* 0x000fe20008410000 */
[----:B------:R-:W-:Y:S01]  /*2a30*/  FMUL.FTZ R98, R98, UR14 ;  /* 0x0000000e62627c20 */ /* 0x000fe20008410000 */
[----:B------:R-:W-:-:S02]  /*2a40*/  FSEL R123, R92, RZ, P3 ;  /* 0x000000ff5c7b7208 */ /* 0x000fc40001800000 */
[----:B------:R-:W-:Y:S02]  /*2a50*/  FSEL R122, R93, RZ, P4 ;  /* 0x000000ff5d7a7208 */ /* 0x000fe40002000000 */
[----:B------:R-:W-:Y:S02]  /*2a60*/  CS2R R92, SRZ ;  /* 0x00000000005c7805 */ /* 0x000fe4000001ff00 */
[----:B------:R-:W-:Y:S01]  /*2a70*/  ISETP.GE.U32.AND P6, PT, R10, 0x1000000, PT ;  /* 0x010000000a00780c */ /* 0x000fe20003fc6070 */
[----:B------:R-:W-:Y:S01]  /*2a80*/  FADD.FTZ R123, R48, R123 ;  /* 0x0000007b307b7221 */ /* 0x000fe20000010000 */
[----:B------:R-:W-:Y:S01]  /*2a90*/  FMUL.FTZ R48, R94, R99 ;  /* 0x000000635e307220 */ /* 0x000fe20000410000 */
[----:B------:R-:W-:Y:S01]  /*2aa0*/  FADD.FTZ R122, R49, R122 ;  /* 0x0000007a317a7221 */ /* 0x000fe20000010000 */
[----:B------:R-:W-:Y:S01]  /*2ab0*/  FMUL.FTZ R49, R95, R98 ;  /* 0x000000625f317220 */ /* 0x000fe20000410000 */
[----:B------:R-:W-:Y:S02]  /*2ac0*/  HFMA2 R94, -RZ, RZ, 0, 0 ;  /* 0x00000000ff5e7431 */ /* 0x000fe400000001ff */
[----:B------:R-:W-:Y:S01]  /*2ad0*/  @P5 HADD2.F32 R124, -RZ, R139.H0_H0 ;  /* 0x2000008bff7c5230 */ /* 0x000fe20000004100 */
[----:B------:R-:W-:Y:S01]  /*2ae0*/  FSEL R95, R48, RZ, P5 ;  /* 0x000000ff305f7208 */ /* 0x000fe20002800000 */
[--C-:B------:R-:W-:Y:S01]  /*2af0*/  @P3 HADD2.F32 R48, -RZ, R138.reuse.H0_H0 ;  /* 0x2000008aff303230 */ /* 0x100fe20000004100 */
[----:B------:R-:W-:Y:S01]  /*2b00*/  FSEL R142, R49, RZ, P6 ;  /* 0x000000ff318e7208 */ /* 0x000fe20003000000 */
[----:B------:R-:W-:-:S02]  /*2b10*/  @P4 HADD2.F32 R49, -RZ, R138.H1_H1 ;  /* 0x3000008aff314230 */ /* 0x000fc40000004100 */
[----:B------:R-:W-:Y:S01]  /*2b20*/  @P5 FMUL.FTZ R94, R99, R124 ;  /* 0x0000007c635e5220 */ /* 0x000fe20000410000 */
[----:B------:R-:W-:Y:S01]  /*2b30*/  FADD.FTZ R50, R50, R95 ;  /* 0x0000005f32327221 */ /* 0x000fe20000010000 */
[----:B------:R-:W-:Y:S01]  /*2b40*/  @P3 FMUL.FTZ R92, R97, R48 ;  /* 0x00000030615c3220 */ /* 0x000fe20000410000 */
[----:B------:R-:W-:Y:S01]  /*2b50*/  FADD.FTZ R51, R51, R142 ;  /* 0x0000008e33337221 */ /* 0x000fe20000010000 */
[----:B------:R-:W-:Y:S01]  /*2b60*/  @P4 FMUL.FTZ R93, R96, R49 ;  /* 0x00000031605d4220 */ /* 0x000fe20000410000 */
[----:B------:R-:W-:Y:S01]  /*2b70*/  MOV R95, RZ ;  /* 0x000000ff005f7202 */ /* 0x000fe20000000f00 */
[----:B------:R-:W-:Y:S06]  /*2b80*/  @!P6 BRA `(.L_x_9589) ;  /* 0x0000000000c4e947 */ /* 0x000fec0003800000 */
[----:B------:R-:W-:-:S05]  /*2b90*/  HADD2.F32 R95, -RZ, R139.H1_H1 ;  /* 0x3000008bff5f7230 */ /* 0x000fca0000004100 */
[----:B------:R-:W-:Y:S01]  /*2ba0*/  FMUL.FTZ R95, R98, R95 ;  /* 0x0000005f625f7220 */ /* 0x000fe20000410000 */
[----:B------:R-:W-:Y:S06]  /*2bb0*/  BRA `(.L_x_9589) ;  /* 0x0000000000b87947 */ /* 0x000fec0003800000 */
.L_x_9588:
[-CC-:B------:R-:W-:Y:S01]  /*2bc0*/  FFMA.FTZ R97, R11, R121.reuse, R120.reuse ;  /* 0x000000790b617223 */ /* 0x180fe20000010078 */
[-CC-:B0-----:R-:W-:Y:S01]  /*2bd0*/  FFMA.FTZ R98, R14, R121.reuse, R120.reuse ;  /* 0x000000790e627223 */ /* 0x181fe20000010078 */
[-C--:B------:R-:W-:Y:S01]  /*2be0*/  FFMA.FTZ R99, R103, R121.reuse, R120 ;  /* 0x0000007967637223 */ /* 0x080fe20000010078 */
[----:B------:R-:W-:Y:S01]  /*2bf0*/  LOP3.LUT P3, RZ, R10, 0xff, RZ, 0xc0, !PT ;  /* 0x000000ff0aff7812 */ /* 0x000fe2000786c0ff */
[----:B------:R-:W-:Y:S01]  /*2c00*/  FADD.FTZ R96, R12, -R97 ;  /* 0x800000610c607221 */ /* 0x000fe20000010000 */
[----:B------:R-:W-:Y:S01]  /*2c10*/  FADD.FTZ R98, R13, -R98 ;  /* 0x800000620d627221 */ /* 0x000fe20000010000 */
[----:B------:R-:W-:Y:S01]  /*2c20*/  FADD.FTZ R122, R104, -R99 ;  /* 0x80000063687a7221 */ /* 0x000fe20000010000 */
[----:B------:R-:W-:Y:S01]  /*2c30*/  LOP3.LUT P4, RZ, R10, 0xff00, RZ, 0xc0, !PT ;  /* 0x0000ff000aff7812 */ /* 0x000fe2000788c0ff */
[C---:B-----5:R-:W-:Y:S01]  /*2c40*/  FMUL.FTZ R97, R119.reuse, R96 ;  /* 0x0000006077617220 */ /* 0x060fe20000410000 */
[C---:B------:R-:W-:Y:S01]  /*2c50*/  FMUL.FTZ R99, R119.reuse, R98 ;  /* 0x0000006277637220 */ /* 0x040fe20000410000 */
[----:B------:R-:W-:Y:S01]  /*2c60*/  FFMA.FTZ R98, R108, R121, R120 ;  /* 0x000000796c627223 */ /* 0x000fe20000010078 */
[----:B------:R-:W-:Y:S01]  /*2c70*/  FMUL.FTZ R123, R119, R122 ;  /* 0x0000007a777b7220 */ /* 0x000fe20000410000 */
[C---:B------:R-:W-:Y:S01]  /*2c80*/  FMUL.FTZ R97, R118.reuse, R97 ;  /* 0x0000006176617220 */ /* 0x040fe20000410000 */
[C---:B------:R-:W-:Y:S01]  /*2c90*/  FMUL.FTZ R96, R118.reuse, R99 ;  /* 0x0000006376607220 */ /* 0x040fe20000410000 */
[----:B------:R-:W-:Y:S01]  /*2ca0*/  FADD.FTZ R98, R111, -R98 ;  /* 0x800000626f627221 */ /* 0x000fe20000010000 */
[----:B------:R-:W-:Y:S01]  /*2cb0*/  FMUL.FTZ R99, R118, R123 ;  /* 0x0000007b76637220 */ /* 0x000fe20000410000 */
[----:B------:R-:W-:Y:S01]  /*2cc0*/  FMUL.FTZ R97, R97, UR14 ;  /* 0x0000000e61617c20 */ /* 0x000fe20008410000 */
[----:B------:R-:W-:Y:S01]  /*2cd0*/  FMUL.FTZ R96, R96, UR14 ;  /* 0x0000000e60607c20 */ /* 0x000fe20008410000 */
[----:B------:R-:W-:Y:S01]  /*2ce0*/  FMUL.FTZ R123, R119, R98 ;  /* 0x00000062777b7220 */ /* 0x000fe20000410000 */
[----:B------:R-:W-:Y:S01]  /*2cf0*/  LOP3.LUT P5, RZ, R10, 0xff0000, RZ, 0xc0, !PT ;  /* 0x00ff00000aff7812 */ /* 0x000fe200078ac0ff */
[----:B------:R-:W-:Y:S01]  /*2d00*/  FMUL.FTZ R92, R92, R97 ;  /* 0x000000615c5c7220 */ /* 0x000fe20000410000 */
[----:B------:R-:W-:Y:S01]  /*2d10*/  ISETP.GE.U32.AND P6, PT, R10, 0x1000000, PT ;  /* 0x010000000a00780c */ /* 0x000fe20003fc6070 */
[----:B------:R-:W-:Y:S01]  /*2d20*/  FMUL.FTZ R98, R123, R118 ;  /* 0x000000767b627220 */ /* 0x000fe20000410000 */
[----:B------:R-:W-:Y:S01]  /*2d30*/  FMUL.FTZ R99, R99, UR14 ;  /* 0x0000000e63637c20 */ /* 0x000fe20008410000 */
[----:B------:R-:W-:Y:S01]  /*2d40*/  FMUL.FTZ R93, R93, R96 ;  /* 0x000000605d5d7220 */ /* 0x000fe20000410000 */
[----:B------:R-:W-:Y:S01]  /*2d50*/  FSEL R123, R92, RZ, P3 ;  /* 0x000000ff5c7b7208 */ /* 0x000fe20001800000 */
[----:B------:R-:W-:Y:S01]  /*2d60*/  FMUL.FTZ R98, R98, UR14 ;  /* 0x0000000e62627c20 */ /* 0x000fe20008410000 */
[----:B------:R-:W-:Y:S01]  /*2d70*/  FMUL.FTZ R94, R94, R99 ;  /* 0x000000635e5e7220 */ /* 0x000fe20000410000 */
[----:B------:R-:W-:Y:S01]  /*2d80*/  @P3 HADD2.F32 R124, -RZ, R138.H0_H0 ;  /* 0x2000008aff7c3230 */ /* 0x000fe20000004100 */
[----:B------:R-:W-:Y:S01]  /*2d90*/  FSEL R122, R93, RZ, P4 ;  /* 0x000000ff5d7a7208 */ /* 0x000fe20002000000 */
[----:B------:R-:W-:Y:S01]  /*2da0*/  FADD.FTZ R123, R48, R123 ;  /* 0x0000007b307b7221 */ /* 0x000fe20000010000 */
[----:B------:R-:W-:Y:S01]  /*2db0*/  FMUL.FTZ R48, R95, R98 ;  /* 0x000000625f307220 */ /* 0x000fe20000410000 */
[----:B------:R-:W-:Y:S01]  /*2dc0*/  FSEL R93, R94, RZ, P5 ;  /* 0x000000ff5e5d7208 */ /* 0x000fe20002800000 */
[----:B------:R-:W-:-:S02]  /*2dd0*/  @P5 HADD2.F32 R142, -RZ, R139.H0_H0 ;  /* 0x2000008bff8e5230 */ /* 0x000fc40000004100 */
[----:B------:R-:W-:Y:S01]  /*2de0*/  FADD.FTZ R122, R49, R122 ;  /* 0x0000007a317a7221 */ /* 0x000fe20000010000 */
[----:B------:R-:W-:Y:S01]  /*2df0*/  @P4 HADD2.F32 R49, -RZ, R138.H1_H1 ;  /* 0x3000008aff314230 */ /* 0x000fe20000004100 */
[----:B------:R-:W-:Y:S01]  /*2e00*/  FSEL R48, R48, RZ, P6 ;  /* 0x000000ff30307208 */ /* 0x000fe20003000000 */
[----:B------:R-:W-:Y:S02]  /*2e10*/  @P6 HADD2.F32 R125, -RZ, R139.H1_H1 ;  /* 0x3000008bff7d6230 */ /* 0x000fe40000004100 */
[----:B------:R-:W-:Y:S01]  /*2e20*/  FADD.FTZ R50, R50, R93 ;  /* 0x0000005d32327221 */ /* 0x000fe20000010000 */
[----:B------:R-:W-:Y:S02]  /*2e30*/  CS2R R92, SRZ ;  /* 0x00000000005c7805 */ /* 0x000fe4000001ff00 */
[----:B------:R-:W-:Y:S01]  /*2e40*/  CS2R R94, SRZ ;  /* 0x00000000005e7805 */ /* 0x000fe2000001ff00 */
[----:B------:R-:W-:Y:S01]  /*2e50*/  FADD.FTZ R51, R51, R48 ;  /* 0x0000003033337221 */ /* 0x000fe20000010000 */
[----:B------:R-:W-:Y:S01]  /*2e60*/  @P3 FMUL.FTZ R92, R124, R97 ;  /* 0x000000617c5c3220 */ /* 0x000fe20000410000 */
[----:B------:R-:W-:Y:S01]  /*2e70*/  @P4 FMUL.FTZ R93, R49, R96 ;  /* 0x00000060315d4220 */ /* 0x000fe20000410000 */
[----:B------:R-:W-:Y:S01]  /*2e80*/  @P5 FMUL.FTZ R94, R142, R99 ;  /* 0x000000638e5e5220 */ /* 0x000fe20000410000 */
[----:B------:R-:W-:-:S07]  /*2e90*/  @P6 FMUL.FTZ R95, R125, R98 ;  /* 0x000000627d5f6220 */ /* 0x000fce0000410000 */
.L_x_9589:
[----:B------:R-:W-:Y:S05]  /*2ea0*/  BSYNC.RECONVERGENT B2 ;  /* 0x0000000000027941 */ /* 0x000fea0003800200 */
.L_x_9587:
        /* <DEDUP_REMOVED lines=9> */
.L_x_9586:
[----:B------:R-:W-:Y:S05]  /*2f40*/  BSYNC.RECONVERGENT B1 ;  /* 0x0000000000017941 */ /* 0x000fea0003800200 */
.L_x_9585:
[----:B------:R-:W-:Y:S05]  /*2f50*/  @!P2 BRA `(.L_x_9590) ;  /* 0x0000002000f4a947 */ /* 0x000fea0003800000 */
[----:B--234-:R-:W1:Y:S02]  /*2f60*/  LDC.64 R92, c[0x0][0x390] ;  /* 0x0000e400ff5c7b82 */ /* 0x01ce640000000a00 */
        /* <DEDUP_REMOVED lines=12> */
[----:B------:R-:W-:Y:S01]  /*3030*/  LOP3.LUT P2, RZ, R15, 0xff, RZ, 0xc0, !PT ;  /* 0x000000ff0fff7812 */ /* 0x000fe2000784c0ff */
[----:B0-----:R-:W-:Y:S01]  /*3040*/  FADD.FTZ R98, R110, -R121 ;  /* 0x800000796e627221 */ /* 0x001fe20000010000 */
        /* <DEDUP_REMOVED lines=29> */
[----:B------:R-:W-:Y:S01]  /*3220*/  @P3 HADD2.F32 R45, -RZ, R140.H1_H1 ;  /* 0x3000008cff2d3230 */ /* 0x000fe20000004100 */
[----:B------:R-:W-:Y:S01]  /*3230*/  CS2R R92, SRZ ;  /* 0x00000000005c7805 */ /* 0x000fe2000001ff00 */
[----:B------:R-:W-:Y:S01]  /*3240*/  FADD.FTZ R120, R46, R95 ;  /* 0x0000005f2e787221 */ /* 0x000fe20000010000 */
[----:B------:R-:W-:Y:S01]  /*3250*/  @P2 FMUL.FTZ R92, R97, R44 ;  /* 0x0000002c615c2220 */ /* 0x000fe20000410000 */
[----:B------:R-:W-:Y:S01]  /*3260*/  FADD.FTZ R121, R47, R122 ;  /* 0x0000007a2f797221 */ /* 0x000fe20000010000 */
[----:B------:R-:W-:Y:S01]  /*3270*/  @P3 FMUL.FTZ R93, R96, R45 ;  /* 0x0000002d605d3220 */ /* 0x000fe20000410000 */
[----:B------:R-:W-:Y:S01]  /*3280*/  @P4 FMUL.FTZ R94, R99, R98 ;  /* 0x00000062635e4220 */ /* 0x000fe20000410000 */
[----:B------:R-:W-:Y:S01]  /*3290*/  MOV R95, RZ ;  /* 0x000000ff005f7202 */ /* 0x000fe20000000f00 */
[----:B------:R-:W-:Y:S06]  /*32a0*/  @!P5 BRA `(.L_x_9593) ;  /* 0x0000000000c4d947 */ /* 0x000fec0003800000 */
[----:B------:R-:W-:-:S05]  /*32b0*/  HADD2.F32 R95, -RZ, R141.H1_H1 ;  /* 0x3000008dff5f7230 */ /* 0x000fca0000004100 */
[----:B------:R-:W-:Y:S01]  /*32c0*/  FMUL.FTZ R95, R124, R95 ;  /* 0x0000005f7c5f7220 */ /* 0x000fe20000410000 */
[----:B------:R-:W-:Y:S06]  /*32d0*/  BRA `(.L_x_9593) ;  /* 0x0000000000b87947 */ /* 0x000fec0003800000 */
.L_x_9592:
        /* <DEDUP_REMOVED lines=12> */
[C---:B------:R-:W-:Y:S01]  /*33a0*/  FMUL.FTZ R97, R118.reuse, R97 ;  /* 0x0000006176617220 */ /* 0x040fe20000410000 */
[C---:B------:R-:W-:Y:S01]  /*33b0*/  FMUL.FTZ R96, R118.reuse, R99 ;  /* 0x0000006376607220 */ /* 0x040fe20000410000 */
[----:B------:R-:W-:Y:S01]  /*33c0*/  FMUL.FTZ R99, R118, R121 ;  /* 0x0000007976637220 */ /* 0x000fe20000410000 */
[----:B------:R-:W-:Y:S01]  /*33d0*/  LOP3.LUT P2, RZ, R15, 0xff, RZ, 0xc0, !PT ;  /* 0x000000ff0fff7812 */ /* 0x000fe2000784c0ff */
[----:B------:R-:W-:Y:S01]  /*33e0*/  FMUL.FTZ R97, R97, UR14 ;  /* 0x0000000e61617c20 */ /* 0x000fe20008410000 */
[----:B------:R-:W-:Y:S01]  /*33f0*/  FMUL.FTZ R96, R96, UR14 ;  /* 0x0000000e60607c20 */ /* 0x000fe20008410000 */
[----:B------:R-:W-:Y:S01]  /*3400*/  FMUL.FTZ R99, R99, UR14 ;  /* 0x0000000e63637c20 */ /* 0x000fe20008410000 */
[C---:B------:R-:W-:Y:S01]  /*3410*/  LOP3.LUT P3, RZ, R15.reuse, 0xff00, RZ, 0xc0, !PT ;  /* 0x0000ff000fff7812 */ /* 0x040fe2000786c0ff */
[----:B------:R-:W-:Y:S01]  /*3420*/  FMUL.FTZ R92, R92, R97 ;  /* 0x000000615c5c7220 */ /* 0x000fe20000410000 */
[----:B------:R-:W-:Y:S01]  /*3430*/  LOP3.LUT P4, RZ, R15, 0xff0000, RZ, 0xc0, !PT ;  /* 0x00ff00000fff7812 */ /* 0x000fe2000788c0ff */
[----:B------:R-:W-:Y:S01]  /*3440*/  FMUL.FTZ R119, R119, R118 ;  /* 0x0000007677777220 */ /* 0x000fe20000410000 */
[----:B------:R-:W-:Y:S01]  /*3450*/  ISETP.GE.U32.AND P5, PT, R15, 0x1000000, PT ;  /* 0x010000000f00780c */ /* 0x000fe20003fa6070 */
[----:B------:R-:W-:Y:S01]  /*3460*/  FMUL.FTZ R98, R93, R96 ;  /* 0x000000605d627220 */ /* 0x000fe20000410000 */
[----:B------:R-:W-:Y:S01]  /*3470*/  FMUL.FTZ R94, R94, R99 ;  /* 0x000000635e5e7220 */ /* 0x000fe20000410000 */
[----:B------:R-:W-:Y:S01]  /*3480*/  FSEL R93, R92, RZ, P2 ;  /* 0x000000ff5c5d7208 */ /* 0x000fe20001000000 */
[----:B------:R-:W-:-:S02]  /*3490*/  FMUL.FTZ R122, R119, UR14 ;  /* 0x0000000e777a7c20 */ /* 0x000fc40008410000 */
[----:B------:R-:W-:Y:S02]  /*34a0*/  FSEL R98, R98, RZ, P3 ;  /* 0x000000ff62627208 */ /* 0x000fe40001800000 */
[----:B------:R-:W-:Y:S01]  /*34b0*/  FSEL R121, R94, RZ, P4 ;  /* 0x000000ff5e797208 */ /* 0x000fe20002000000 */
[----:B------:R-:W-:Y:S01]  /*34c0*/  FADD.FTZ R118, R44, R93 ;  /* 0x0000005d2c767221 */ /* 0x000fe20000010000 */
[----:B------:R-:W-:Y:S01]  /*34d0*/  FMUL.FTZ R44, R95, R122 ;  /* 0x0000007a5f2c7220 */ /* 0x000fe20000410000 */
[----:B------:R-:W-:Y:S01]  /*34e0*/  FADD.FTZ R119, R45, R98 ;  /* 0x000000622d777221 */ /* 0x000fe20000010000 */
[--C-:B------:R-:W-:Y:S02]  /*34f0*/  @P3 HADD2.F32 R45, -RZ, R140.reuse.H1_H1 ;  /* 0x3000008cff2d3230 */ /* 0x100fe40000004100 */
[----:B------:R-:W-:Y:S01]  /*3500*/  FADD.FTZ R120, R46, R121 ;  /* 0x000000792e787221 */ /* 0x000fe20000010000 */
[----:B------:R-:W-:Y:S01]  /*3510*/  @P2 HADD2.F32 R46, -RZ, R140.H0_H0 ;  /* 0x2000008cff2e2230 */ /* 0x000fe20000004100 */
[----:B------:R-:W-:Y:S01]  /*3520*/  FSEL R44, R44, RZ, P5 ;  /* 0x000000ff2c2c7208 */ /* 0x000fe20002800000 */
[--C-:B------:R-:W-:Y:S01]  /*3530*/  @P4 HADD2.F32 R98, -RZ, R141.reuse.H0_H0 ;  /* 0x2000008dff624230 */ /* 0x100fe20000004100 */
[----:B------:R-:W-:Y:S01]  /*3540*/  CS2R R92, SRZ ;  /* 0x00000000005c7805 */ /* 0x000fe2000001ff00 */
[----:B------:R-:W-:Y:S01]  /*3550*/  @P5 HADD2.F32 R123, -RZ, R141.H1_H1 ;  /* 0x3000008dff7b5230 */ /* 0x000fe20000004100 */
[----:B------:R-:W-:Y:S01]  /*3560*/  CS2R R94, SRZ ;  /* 0x00000000005e7805 */ /* 0x000fe2000001ff00 */
[----:B------:R-:W-:Y:S01]  /*3570*/  FADD.FTZ R121, R47, R44 ;  /* 0x0000002c2f797221 */ /* 0x000fe20000010000 */
[----:B------:R-:W-:Y:S01]  /*3580*/  @P2 FMUL.FTZ R92, R46, R97 ;  /* 0x000000612e5c2220 */ /* 0x000fe20000410000 */
[----:B------:R-:W-:Y:S01]  /*3590*/  @P3 FMUL.FTZ R93, R45, R96 ;  /* 0x000000602d5d3220 */ /* 0x000fe20000410000 */
[----:B------:R-:W-:Y:S01]  /*35a0*/  @P4 FMUL.FTZ R94, R98, R99 ;  /* 0x00000063625e4220 */ /* 0x000fe20000410000 */
[----:B------:R-:W-:-:S07]  /*35b0*/  @P5 FMUL.FTZ R95, R123, R122 ;  /* 0x0000007a7b5f5220 */ /* 0x000fce0000410000 */
.L_x_9593:
[----:B------:R-:W-:Y:S05]  /*35c0*/  BSYNC.RECONVERGENT B1 ;  /* 0x0000000000017941 */ /* 0x000fea0003800200 */
.L_x_9591:
        /* <DEDUP_REMOVED lines=11> */
.L_x_9574:
[----:B------:R-:W-:-:S04]  /*3680*/  UISETP.NE.U32.AND UP0, UPT, UR12, URZ, UPT ;  /* 0x000000ff0c00728c */ /* 0x000fc8000bf05070 */
[----:B------:R-:W-:-:S09]  /*3690*/  UISETP.NE.AND.EX UP0, UPT, UR13, URZ, UPT, UP0 ;  /* 0x000000ff0d00728c */ /* 0x000fd2000bf05300 */
[----:B------:R-:W-:Y:S05]  /*36a0*/  BRA.U UP0, `(.L_x_9594) ;  /* 0x0000000d007c7547 */ /* 0x000fea000b800000 */
[----:B------:R-:W-:Y:S04]  /*36b0*/  BSSY.RECONVERGENT B1, `(.L_x_9595) ;  /* 0x0000038000017945 */ /* 0x000fe80003800200 */
[----:B------:R-:W-:Y:S05]  /*36c0*/  @!P5 BRA `(.L_x_9596) ;  /* 0x0000000000d8d947 */ /* 0x000fea0003800000 */
[----:B------:R-:W1:Y:S01]  /*36d0*/  LDC.64 R92, c[0x0][0x390] ;  /* 0x0000e400ff5c7b82 */ /* 0x000e620000000a00 */
[-CC-:B------:R-:W-:Y:S01]  /*36e0*/  FFMA.FTZ R96, R101, R121.reuse, R120.reuse ;  /* 0x0000007965607223 */ /* 0x180fe20000010078 */
[----:B------:R-:W-:Y:S01]  /*36f0*/  LOP3.LUT P5, RZ, R4, 0xff, RZ, 0xc0, !PT ;  /* 0x000000ff04ff7812 */ /* 0x000fe200078ac0ff */
[-CC-:B------:R-:W-:Y:S01]  /*3700*/  FFMA.FTZ R143, R102, R121.reuse, R120.reuse ;  /* 0x00000079668f7223 */ /* 0x180fe20000010078 */
[----:B------:R-:W-:-:S04]  /*3710*/  FFMA.FTZ R145, R109, R121, R120 ;  /* 0x000000796d917223 */ /* 0x000fc80000010078 */
[----:B------:R-:W2:Y:S01]  /*3720*/  LDC.64 R122, c[0x0][0x468] ;  /* 0x00011a00ff7a7b82 */ /* 0x000ea20000000a00 */
[----:B-1----:R-:W-:-:S06]  /*3730*/  IMAD.WIDE.U32 R92, R117, 0x10, R92 ;  /* 0x00000010755c7825 */ /* 0x002fcc00078e005c */
[----:B------:R-:W3:Y:S01]  /*3740*/  LDG.E.128 R92, desc[UR6][R92.64] ;  /* 0x000000065c5c7981 */ /* 0x000ee2000c1e1d00 */
[----:B------:R-:W-:Y:S01]  /*3750*/  FADD.FTZ R96, R23, -R96 ;  /* 0x8000006017607221 */ /* 0x000fe20000010000 */
[----:B0-----:R-:W-:Y:S02]  /*3760*/  @P5 HADD2.F32 R98, -RZ, R134.H0_H0 ;  /* 0x20000086ff625230 */ /* 0x001fe40000004100 */
[----:B------:R-:W-:Y:S01]  /*3770*/  FFMA.FTZ R124, R116, R121, R120 ;  /* 0x00000079747c7223 */ /* 0x000fe20000010078 */
[C---:B------:R-:W-:Y:S01]  /*3780*/  LOP3.LUT P1, RZ, R4.reuse, 0xff00, RZ, 0xc0, !PT ;  /* 0x0000ff0004ff7812 */ /* 0x040fe2000782c0ff */
[----:B-----5:R-:W-:Y:S01]  /*3790*/  FFMA.FTZ R97, R119, R96, R40 ;  /* 0x0000006077617223 */ /* 0x020fe20000010028 */
[----:B------:R-:W-:Y:S01]  /*37a0*/  HFMA2 R96, -RZ, RZ, 0, 0 ;  /* 0x00000000ff607431 */ /* 0x000fe200000001ff */
[----:B------:R-:W-:Y:S01]  /*37b0*/  ISETP.GE.U32.AND P6, PT, R4, 0x1000000, PT ;  /* 0x010000000400780c */ /* 0x000fe20003fc6070 */
[----:B------:R-:W-:Y:S01]  /*37c0*/  FADD.FTZ R145, R106, -R145 ;  /* 0x800000916a917221 */ /* 0x000fe20000010000 */
[----:B------:R-:W-:Y:S01]  /*37d0*/  FMUL.FTZ R97, R97, R118 ;  /* 0x0000007661617220 */ /* 0x000fe20000410000 */
[----:B------:R-:W-:Y:S01]  /*37e0*/  FADD.FTZ R142, R115, -R124 ;  /* 0x8000007c738e7221 */ /* 0x000fe20000010000 */
[----:B--2---:R-:W-:-:S04]  /*37f0*/  IMAD.WIDE.U32 R122, R117, 0x10, R122 ;  /* 0x00000010757a7825 */ /* 0x004fc800078e007a */
[----:B------:R-:W-:Y:S01]  /*3800*/  FFMA.FTZ R145, R119, R145, R42 ;  /* 0x0000009177917223 */ /* 0x000fe2000001002a */
[----:B------:R-:W-:Y:S01]  /*3810*/  FMUL.FTZ R97, R97, UR14 ;  /* 0x0000000e61617c20 */ /* 0x000fe20008410000 */
[----:B------:R-:W-:Y:S01]  /*3820*/  FFMA.FTZ R147, R119, R142, R43 ;  /* 0x0000008e77937223 */ /* 0x000fe2000001002b */
[----:B------:R-:W-:Y:S01]  /*3830*/  IADD3 R117, PT, PT, R117, 0x20, RZ ;  /* 0x0000002075757810 */ /* 0x000fe20007ffe0ff */
[-C--:B------:R-:W-:Y:S01]  /*3840*/  FMUL.FTZ R145, R145, R118.reuse ;  /* 0x0000007691917220 */ /* 0x080fe20000410000 */
[----:B------:R-:W-:Y:S01]  /*3850*/  @P5 FMUL.FTZ R96, R98, R97 ;  /* 0x0000006162605220 */ /* 0x000fe20000410000 */
[----:B------:R-:W-:Y:S01]  /*3860*/  FMUL.FTZ R147, R147, R118 ;  /* 0x0000007693937220 */ /* 0x000fe20000410000 */
[----:B------:R-:W-:Y:S02]  /*3870*/  @P1 HADD2.F32 R124, -RZ, R134.H1_H1 ;  /* 0x30000086ff7c1230 */ /* 0x000fe40000004100 */
[----:B------:R-:W-:Y:S01]  /*3880*/  FMUL.FTZ R145, R145, UR14 ;  /* 0x0000000e91917c20 */ /* 0x000fe20008410000 */
[----:B------:R-:W-:-:S02]  /*3890*/  @P6 HADD2.F32 R149, -RZ, R135.H1_H1 ;  /* 0x30000087ff956230 */ /* 0x000fc40000004100 */
[----:B------:R-:W-:Y:S01]  /*38a0*/  FMUL.FTZ R142, R147, UR14 ;  /* 0x0000000e938e7c20 */ /* 0x000fe20008410000 */
[----:B------:R-:W-:-:S03]  /*38b0*/  CS2R R98, SRZ ;  /* 0x0000000000627805 */ /* 0x000fc6000001ff00 */
[-C--:B------:R-:W-:Y:S01]  /*38c0*/  @P6 FMUL.FTZ R99, R149, R142.reuse ;  /* 0x0000008e95636220 */ /* 0x080fe20000410000 */
[----:B---3--:R-:W-:Y:S01]  /*38d0*/  FMUL.FTZ R125, R92, R97 ;  /* 0x000000615c7d7220 */ /* 0x008fe20000410000 */
[----:B------:R-:W-:Y:S01]  /*38e0*/  FADD.FTZ R92, R100, -R143 ;  /* 0x8000008f645c7221 */ /* 0x000fe20000010000 */
[----:B------:R-:W-:Y:S01]  /*38f0*/  MOV R97, RZ ;  /* 0x000000ff00617202 */ /* 0x000fe20000000f00 */
[----:B------:R-:W-:Y:S01]  /*3900*/  FMUL.FTZ R94, R94, R145 ;  /* 0x000000915e5e7220 */ /* 0x000fe20000410000 */
[----:B------:R-:W-:Y:S01]  /*3910*/  FMUL.FTZ R95, R95, R142 ;  /* 0x0000008e5f5f7220 */ /* 0x000fe20000410000 */
[----:B------:R-:W-:Y:S01]  /*3920*/  FSEL R125, R125, RZ, P5 ;  /* 0x000000ff7d7d7208 */ /* 0x000fe20002800000 */
[----:B------:R-:W-:Y:S01]  /*3930*/  FFMA.FTZ R143, R119, R92, R41 ;  /* 0x0000005c778f7223 */ /* 0x000fe20000010029 */
[----:B------:R-:W-:-:S03]  /*3940*/  LOP3.LUT P5, RZ, R4, 0xff0000, RZ, 0xc0, !PT ;  /* 0x00ff000004ff7812 */ /* 0x000fc600078ac0ff */
[----:B------:R-:W-:Y:S01]  /*3950*/  FMUL.FTZ R143, R143, R118 ;  /* 0x000000768f8f7220 */ /* 0x000fe20000410000 */
[----:B------:R-:W-:-:S03]  /*3960*/  FADD.FTZ R56, R56, R125 ;  /* 0x0000007d38387221 */ /* 0x000fc60000010000 */
[----:B------:R-:W-:-:S04]  /*3970*/  FMUL.FTZ R143, R143, UR14 ;  /* 0x0000000e8f8f7c20 */ /* 0x000fc80008410000 */
[-C--:B------:R-:W-:Y:S01]  /*3980*/  @P1 FMUL.FTZ R97, R124, R143.reuse ;  /* 0x0000008f7c611220 */ /* 0x080fe20000410000 */
[----:B------:R-:W-:Y:S01]  /*3990*/  FMUL.FTZ R93, R93, R143 ;  /* 0x0000008f5d5d7220 */ /* 0x000fe20000410000 */
[----:B------:R-:W-:-:S05]  /*39a0*/  @P5 HADD2.F32 R92, -RZ, R135.H0_H0 ;  /* 0x20000087ff5c5230 */ /* 0x000fca0000004100 */
[----:B------:R-:W-:Y:S01]  /*39b0*/  @P5 FMUL.FTZ R98, R92, R145 ;  /* 0x000000915c625220 */ /* 0x000fe20000410000 */
[----:B------:R-:W-:Y:S02]  /*39c0*/  FSEL R92, R93, RZ, P1 ;  /* 0x000000ff5d5c7208 */ /* 0x000fe40000800000 */
[----:B------:R-:W-:Y:S02]  /*39d0*/  FSEL R93, R94, RZ, P5 ;  /* 0x000000ff5e5d7208 */ /* 0x000fe40002800000 */
[----:B------:R1:W-:Y:S01]  /*39e0*/  STG.E.128 desc[UR6][R122.64], R96 ;  /* 0x000000607a007986 */ /* 0x0003e2000c101d06 */
[----:B------:R-:W-:Y:S01]  /*39f0*/  FSEL R94, R95, RZ, P6 ;  /* 0x000000ff5f5e7208 */ /* 0x000fe20003000000 */
[----:B------:R-:W-:Y:S01]  /*3a00*/  FADD.FTZ R57, R57, R92 ;  /* 0x0000005c39397221 */ /* 0x000fe20000010000 */
[----:B------:R-:W-:-:S03]  /*3a10*/  FADD.FTZ R58, R58, R93 ;  /* 0x0000005d3a3a7221 */ /* 0x000fc60000010000 */
[----:B------:R-:W-:-:S07]  /*3a20*/  FADD.FTZ R59, R59, R94 ;  /* 0x0000005e3b3b7221 */ /* 0x000fce0000010000 */
.L_x_9596:
[----:B------:R-:W-:Y:S05]  /*3a30*/  BSYNC.RECONVERGENT B1 ;  /* 0x0000000000017941 */ /* 0x000fea0003800200 */
.L_x_9595:
[----:B------:R-:W-:Y:S04]  /*3a40*/  BSSY.RECONVERGENT B1, `(.L_x_9597) ;  /* 0x0000037000017945 */ /* 0x000fe80003800200 */
[----:B------:R-:W-:Y:S05]  /*3a50*/  @!P4 BRA `(.L_x_9598) ;  /* 0x0000000000d4c947 */ /* 0x000fea0003800000 */
[----:B------:R-:W2:Y:S01]  /*3a60*/  LDC.64 R92, c[0x0][0x390] ;  /* 0x0000e400ff5c7b82 */ /* 0x000ea20000000a00 */
[-CC-:B------:R-:W-:Y:S01]  /*3a70*/  FFMA.FTZ R145, R7, R121.reuse, R120.reuse ;  /* 0x0000007907917223 */ /* 0x180fe20000010078 */
[-CC-:B------:R-:W-:Y:S01]  /*3a80*/  FFMA.FTZ R148, R8, R121.reuse, R120.reuse ;  /* 0x0000007908947223 */ /* 0x180fe20000010078 */
[-CC-:B------:R-:W-:Y:S01]  /*3a90*/  FFMA.FTZ R124, R107, R121.reuse, R120.reuse ;  /* 0x000000796b7c7223 */ /* 0x180fe20000010078 */
[----:B------:R-:W-:-:S04]  /*3aa0*/  FFMA.FTZ R146, R114, R121, R120 ;  /* 0x0000007972927223 */ /* 0x000fc80000010078 */
[----:B-1----:R-:W1:Y:S01]  /*3ab0*/  LDC.64 R122, c[0x0][0x468] ;  /* 0x00011a00ff7a7b82 */ /* 0x002e620000000a00 */
[----:B--2---:R-:W-:-:S06]  /*3ac0*/  IMAD.WIDE.U32 R92, R117, 0x10, R92 ;  /* 0x00000010755c7825 */ /* 0x004fcc00078e005c */
[----:B------:R-:W2:Y:S01]  /*3ad0*/  LDG.E.128 R92, desc[UR6][R92.64] ;  /* 0x000000065c5c7981 */ /* 0x000ea2000c1e1d00 */
[C---:B------:R-:W-:Y:S01]  /*3ae0*/  LOP3.LUT P1, RZ, R5.reuse, 0xff, RZ, 0xc0, !PT ;  /* 0x000000ff05ff7812 */ /* 0x040fe2000782c0ff */
[----:B------:R-:W-:Y:S01]  /*3af0*/  FADD.FTZ R145, R6, -R145 ;  /* 0x8000009106917221 */ /* 0x000fe20000010000 */
[----:B------:R-:W-:Y:S01]  /*3b00*/  LOP3.LUT P4, RZ, R5, 0xff00, RZ, 0xc0, !PT ;  /* 0x0000ff0005ff7812 */ /* 0x000fe2000788c0ff */
[----:B------:R-:W-:Y:S01]  /*3b10*/  FADD.FTZ R148, R9, -R148 ;  /* 0x8000009409947221 */ /* 0x000fe20000010000 */
[----:B------:R-:W-:Y:S01]  /*3b20*/  LOP3.LUT P5, RZ, R5, 0xff0000, RZ, 0xc0, !PT ;  /* 0x00ff000005ff7812 */ /* 0x000fe200078ac0ff */
[----:B------:R-:W-:Y:S01]  /*3b30*/  FADD.FTZ R125, R105, -R124 ;  /* 0x8000007c697d7221 */ /* 0x000fe20000010000 */
[----:B------:R-:W-:Y:S01]  /*3b40*/  ISETP.GE.U32.AND P6, PT, R5, 0x1000000, PT ;  /* 0x010000000500780c */ /* 0x000fe20003fc6070 */
        /* <DEDUP_REMOVED lines=9> */
[----:B------:R-:W-:-:S02]  /*3be0*/  @P1 HADD2.F32 R124, -RZ, R136.H0_H0 ;  /* 0x20000088ff7c1230 */ /* 0x000fc40000004100 */
[----:B------:R-:W-:Y:S01]  /*3bf0*/  FMUL.FTZ R125, R148, UR14 ;  /* 0x0000000e947d7c20 */ /* 0x000fe20008410000 */
[----:B------:R-:W-:Y:S02]  /*3c00*/  @P4 HADD2.F32 R144, -RZ, R136.H1_H1 ;  /* 0x30000088ff904230 */ /* 0x000fe40000004100 */
[----:B------:R-:W-:Y:S01]  /*3c10*/  FMUL.FTZ R145, R145, UR14 ;  /* 0x0000000e91917c20 */ /* 0x000fe20008410000 */
[--C-:B------:R-:W-:Y:S02]  /*3c20*/  @P5 HADD2.F32 R143, -RZ, R137.reuse.H0_H0 ;  /* 0x20000089ff8f5230 */ /* 0x100fe40000004100 */
[----:B------:R-:W-:Y:S01]  /*3c30*/  FMUL.FTZ R146, R146, UR14 ;  /* 0x0000000e92927c20 */ /* 0x000fe20008410000 */
[----:B------:R-:W-:Y:S02]  /*3c40*/  @P6 HADD2.F32 R142, -RZ, R137.H1_H1 ;  /* 0x30000089ff8e6230 */ /* 0x000fe40000004100 */
[----:B------:R-:W-:Y:S01]  /*3c50*/  FMUL.FTZ R147, R147, UR14 ;  /* 0x0000000e93937c20 */ /* 0x000fe20008410000 */
[----:B------:R-:W-:-:S02]  /*3c60*/  CS2R R96, SRZ ;  /* 0x0000000000607805 */ /* 0x000fc4000001ff00 */
[----:B0-----:R-:W-:Y:S01]  /*3c70*/  CS2R R98, SRZ ;  /* 0x0000000000627805 */ /* 0x001fe2000001ff00 */
[----:B------:R-:W-:Y:S01]  /*3c80*/  @P1 FMUL.FTZ R96, R124, R125 ;  /* 0x0000007d7c601220 */ /* 0x000fe20000410000 */
[----:B------:R-:W-:Y:S01]  /*3c90*/  @P4 FMUL.FTZ R97, R144, R145 ;  /* 0x0000009190614220 */ /* 0x000fe20000410000 */
[----:B------:R-:W-:Y:S01]  /*3ca0*/  @P5 FMUL.FTZ R98, R143, R146 ;  /* 0x000000928f625220 */ /* 0x000fe20000410000 */
[----:B------:R-:W-:Y:S01]  /*3cb0*/  @P6 FMUL.FTZ R99, R142, R147 ;  /* 0x000000938e636220 */ /* 0x000fe20000410000 */
[C---:B-1----:R-:W-:Y:S01]  /*3cc0*/  IMAD.WIDE.U32 R122, R117.reuse, 0x10, R122 ;  /* 0x00000010757a7825 */ /* 0x042fe200078e007a */
[----:B------:R-:W-:-:S04]  /*3cd0*/  IADD3 R117, PT, PT, R117, 0x20, RZ ;  /* 0x0000002075757810 */ /* 0x000fc80007ffe0ff */
[----:B------:R3:W-:Y:S01]  /*3ce0*/  STG.E.128 desc[UR6][R122.64], R96 ;  /* 0x000000607a007986 */ /* 0x0007e2000c101d06 */
[----:B--2---:R-:W-:Y:S01]  /*3cf0*/  FMUL.FTZ R92, R92, R125 ;  /* 0x0000007d5c5c7220 */ /* 0x004fe20000410000 */
[----:B------:R-:W-:Y:S01]  /*3d00*/  FMUL.FTZ R94, R94, R146 ;  /* 0x000000925e5e7220 */ /* 0x000fe20000410000 */
[----:B------:R-:W-:Y:S01]  /*3d10*/  FMUL.FTZ R145, R93, R145 ;  /* 0x000000915d917220 */ /* 0x000fe20000410000 */
[----:B------:R-:W-:Y:S02]  /*3d20*/  FMUL.FTZ R147, R95, R147 ;  /* 0x000000935f937220 */ /* 0x000fe40000410000 */
[----:B------:R-:W-:Y:S02]  /*3d30*/  FSEL R93, R92, RZ, P1 ;  /* 0x000000ff5c5d7208 */ /* 0x000fe40000800000 */
[----:B------:R-:W-:Y:S02]  /*3d40*/  FSEL R95, R94, RZ, P5 ;  /* 0x000000ff5e5f7208 */ /* 0x000fe40002800000 */
[----:B------:R-:W-:Y:S01]  /*3d50*/  FSEL R92, R145, RZ, P4 ;  /* 0x000000ff915c7208 */ /* 0x000fe20002000000 */
[----:B------:R-:W-:Y:S01]  /*3d60*/  FADD.FTZ R52, R52, R93 ;  /* 0x0000005d34347221 */ /* 0x000fe20000010000 */
[----:B------:R-:W-:Y:S01]  /*3d70*/  FSEL R94, R147, RZ, P6 ;  /* 0x000000ff935e7208 */ /* 0x000fe20003000000 */
[----:B------:R-:W-:-:S02]  /*3d80*/  FADD.FTZ R54, R54, R95 ;  /* 0x0000005f36367221 */ /* 0x000fc40000010000 */
[----:B------:R-:W-:Y:S02]  /*3d90*/  FADD.FTZ R53, R53, R92 ;  /* 0x0000005c35357221 */ /* 0x000fe40000010000 */
[----:B---3--:R-:W-:-:S07]  /*3da0*/  FADD.FTZ R55, R55, R94 ;  /* 0x0000005e37377221 */ /* 0x008fce0000010000 */
.L_x_9598:
[----:B------:R-:W-:Y:S05]  /*3db0*/  BSYNC.RECONVERGENT B1 ;  /* 0x0000000000017941 */ /* 0x000fea0003800200 */
.L_x_9597:
        /* <DEDUP_REMOVED lines=10> */
[----:B------:R-:W-:Y:S01]  /*3e60*/  LOP3.LUT P1, RZ, R10, 0xff, RZ, 0xc0, !PT ;  /* 0x000000ff0aff7812 */ /* 0x000fe2000782c0ff */
[----:B------:R-:W-:Y:S01]  /*3e70*/  FADD.FTZ R145, R12, -R145 ;  /* 0x800000910c917221 */ /* 0x000fe20000010000 */
[C---:B------:R-:W-:Y:S01]  /*3e80*/  LOP3.LUT P3, RZ, R10.reuse, 0xff00, RZ, 0xc0, !PT ;  /* 0x0000ff000aff7812 */ /* 0x040fe2000786c0ff */
        /* <DEDUP_REMOVED lines=42> */
.L_x_9600:
[----:B------:R-:W-:Y:S05]  /*4130*/  BSYNC.RECONVERGENT B1 ;  /* 0x0000000000017941 */ /* 0x000fea0003800200 */
.L_x_9599:
[----:B------:R-:W-:Y:S05]  /*4140*/  @!P2 BRA `(.L_x_9590) ;  /* 0x000000100078a947 */ /* 0x000fea0003800000 */
[----:B------:R-:W2:Y:S08]  /*4150*/  LDC.64 R92, c[0x0][0x390] ;  /* 0x0000e400ff5c7b82 */ /* 0x000eb00000000a00 */
[----:B-1----:R-:W1:Y:S01]  /*4160*/  LDC.64 R96, c[0x0][0x468] ;  /* 0x00011a00ff607b82 */ /* 0x002e620000000a00 */
[----:B--2---:R-:W-:-:S06]  /*4170*/  IMAD.WIDE.U32 R92, R117, 0x10, R92 ;  /* 0x00000010755c7825 */ /* 0x004fcc00078e005c */
[----:B------:R-:W2:Y:S01]  /*4180*/  LDG.E.128 R92, desc[UR6][R92.64] ;  /* 0x000000065c5c7981 */ /* 0x000ea2000c1e1d00 */
[-CC-:B0-----:R-:W-:Y:S01]  /*4190*/  FFMA.FTZ R99, R17, R121.reuse, R120.reuse ;  /* 0x0000007911637223 */ /* 0x181fe20000010078 */
[-CC-:B------:R-:W-:Y:S01]  /*41a0*/  FFMA.FTZ R98, R18, R121.reuse, R120.reuse ;  /* 0x0000007912627223 */ /* 0x180fe20000010078 */
[-CC-:B------:R-:W-:Y:S01]  /*41b0*/  FFMA.FTZ R123, R21, R121.reuse, R120.reuse ;  /* 0x00000079157b7223 */ /* 0x180fe20000010078 */
[----:B------:R-:W-:Y:S01]  /*41c0*/  FFMA.FTZ R121, R112, R121, R120 ;  /* 0x0000007970797223 */ /* 0x000fe20000010078 */
[C---:B------:R-:W-:Y:S01]  /*41d0*/  LOP3.LUT P1, RZ, R15.reuse, 0xff, RZ, 0xc0, !PT ;  /* 0x000000ff0fff7812 */ /* 0x040fe2000782c0ff */
[----:B------:R-:W-:Y:S01]  /*41e0*/  FADD.FTZ R99, R16, -R99 ;  /* 0x8000006310637221 */ /* 0x000fe20000010000 */
[----:B------:R-:W-:Y:S01]  /*41f0*/  LOP3.LUT P2, RZ, R15, 0xff00, RZ, 0xc0, !PT ;  /* 0x0000ff000fff7812 */ /* 0x000fe2000784c0ff */
[----:B------:R-:W-:Y:S01]  /*4200*/  FADD.FTZ R98, R19, -R98 ;  /* 0x8000006213627221 */ /* 0x000fe20000010000 */
[C---:B------:R-:W-:Y:S01]  /*4210*/  LOP3.LUT P3, RZ, R15.reuse, 0xff0000, RZ, 0xc0, !PT ;  /* 0x00ff00000fff7812 */ /* 0x040fe2000786c0ff */
        /* <DEDUP_REMOVED lines=12> */
[----:B------:R-:W-:Y:S01]  /*42e0*/  FMUL.FTZ R117, R120, UR14 ;  /* 0x0000000e78757c20 */ /* 0x000fe20008410000 */
[----:B------:R-:W-:Y:S01]  /*42f0*/  FMUL.FTZ R120, R121, UR14 ;  /* 0x0000000e79787c20 */ /* 0x000fe20008410000 */
[----:B------:R-:W-:Y:S01]  /*4300*/  FMUL.FTZ R123, R123, UR14 ;  /* 0x0000000e7b7b7c20 */ /* 0x000fe20008410000 */
[--C-:B------:R-:W-:Y:S02]  /*4310*/  @P1 HADD2.F32 R124, -RZ, R140.reuse.H0_H0 ;  /* 0x2000008cff7c1230 */ /* 0x100fe40000004100 */
[----:B------:R-:W-:Y:S01]  /*4320*/  FMUL.FTZ R122, R122, UR14 ;  /* 0x0000000e7a7a7c20 */ /* 0x000fe20008410000 */
[----:B------:R-:W-:Y:S01]  /*4330*/  @P2 HADD2.F32 R125, -RZ, R140.H1_H1 ;  /* 0x3000008cff7d2230 */ /* 0x000fe20000004100 */
[----:B------:R-:W-:Y:S01]  /*4340*/  CS2R R96, SRZ ;  /* 0x0000000000607805 */ /* 0x000fe2000001ff00 */
[--C-:B------:R-:W-:Y:S01]  /*4350*/  @P3 HADD2.F32 R142, -RZ, R141.reuse.H0_H0 ;  /* 0x2000008dff8e3230 */ /* 0x100fe20000004100 */
[----:B------:R-:W-:Y:S01]  /*4360*/  CS2R R98, SRZ ;  /* 0x0000000000627805 */ /* 0x000fe2000001ff00 */
[----:B------:R-:W-:-:S02]  /*4370*/  @P4 HADD2.F32 R143, -RZ, R141.H1_H1 ;  /* 0x3000008dff8f4230 */ /* 0x000fc40000004100 */
[----:B------:R-:W-:Y:S01]  /*4380*/  @P1 FMUL.FTZ R96, R124, R117 ;  /* 0x000000757c601220 */ /* 0x000fe20000410000 */
[----:B------:R-:W-:Y:S01]  /*4390*/  @P2 FMUL.FTZ R97, R125, R120 ;  /* 0x000000787d612220 */ /* 0x000fe20000410000 */
[----:B------:R-:W-:Y:S01]  /*43a0*/  @P3 FMUL.FTZ R98, R142, R123 ;  /* 0x0000007b8e623220 */ /* 0x000fe20000410000 */
[----:B------:R-:W-:-:S05]  /*43b0*/  @P4 FMUL.FTZ R99, R143, R122 ;  /* 0x0000007a8f634220 */ /* 0x000fca0000410000 */
        /* <DEDUP_REMOVED lines=12> */
[----:B------:R-:W-:Y:S01]  /*4480*/  FADD.FTZ R47, R47, R120 ;  /* 0x000000782f2f7221 */ /* 0x000fe20000010000 */
[----:B---3--:R-:W-:Y:S06]  /*4490*/  BRA `(.L_x_9590) ;  /* 0x0000000c00a47947 */ /* 0x008fec0003800000 */
.L_x_9594:
[----:B------:R-:W-:Y:S04]  /*44a0*/  BSSY.RECONVERGENT B1, `(.L_x_9601) ;  /* 0x000003a000017945 */ /* 0x000fe80003800200 */
[----:B------:R-:W-:Y:S05]  /*44b0*/  @!P5 BRA `(.L_x_9602) ;  /* 0x0000000000e0d947 */ /* 0x000fea0003800000 */
[----:B------:R-:W1:Y:S01]  /*44c0*/  LDC.64 R92, c[0x0][0x390] ;  /* 0x0000e400ff5c7b82 */ /* 0x000e620000000a00 */
[-CC-:B------:R-:W-:Y:S01]  /*44d0*/  FFMA.FTZ R24, R101, R121.reuse, R120.reuse ;  /* 0x0000007965187223 */ /* 0x180fe20000010078 */
[----:B------:R-:W-:Y:S02]  /*44e0*/  LOP3.LUT P5, RZ, R4, 0xff, RZ, 0xc0, !PT ;  /* 0x000000ff04ff7812 */ /* 0x000fe400078ac0ff */
[----:B------:R-:W-:Y:S01]  /*44f0*/  CS2R R96, SRZ ;  /* 0x0000000000607805 */ /* 0x000fe2000001ff00 */
[----:B------:R-:W-:-:S03]  /*4500*/  FFMA.FTZ R27, R109, R121, R120 ;  /* 0x000000796d1b7223 */ /* 0x000fc60000010078 */
[----:B------:R-:W2:Y:S01]  /*4510*/  LDC.64 R124, c[0x0][0x478] ;  /* 0x00011e00ff7c7b82 */ /* 0x000ea20000000a00 */
[----:B------:R-:W-:-:S07]  /*4520*/  LOP3.LUT P1, RZ, R4, 0xff00, RZ, 0xc0, !PT ;  /* 0x0000ff0004ff7812 */ /* 0x000fce000782c0ff */
[----:B------:R-:W3:Y:S01]  /*4530*/  LDC.64 R122, c[0x0][0x468] ;  /* 0x00011a00ff7a7b82 */ /* 0x000ee20000000a00 */
[----:B-1----:R-:W-:-:S06]  /*4540*/  IMAD.WIDE.U32 R92, R117, 0x10, R92 ;  /* 0x00000010755c7825 */ /* 0x002fcc00078e005c */
[----:B------:R-:W4:Y:S01]  /*4550*/  LDG.E.128 R92, desc[UR6][R92.64] ;  /* 0x000000065c5c7981 */ /* 0x000f22000c1e1d00 */
[----:B------:R-:W-:Y:S01]  /*4560*/  FADD.FTZ R24, R23, -R24 ;  /* 0x8000001817187221 */ /* 0x000fe20000010000 */
[--C-:B------:R-:W-:Y:S01]  /*4570*/  @P5 HADD2.F32 R26, -RZ, R134.reuse.H0_H0 ;  /* 0x20000086ff1a5230 */ /* 0x100fe20000004100 */
[----:B------:R-:W-:Y:S01]  /*4580*/  ISETP.GE.U32.AND P6, PT, R4, 0x1000000, PT ;  /* 0x010000000400780c */ /* 0x000fe20003fc6070 */
[----:B------:R-:W-:Y:S01]  /*4590*/  FADD.FTZ R27, R106, -R27 ;  /* 0x8000001b6a1b7221 */ /* 0x000fe20000010000 */
[----:B-----5:R-:W-:Y:S01]  /*45a0*/  FFMA.FTZ R24, R119, R24, R40 ;  /* 0x0000001877187223 */ /* 0x020fe20000010028 */
[----:B------:R-:W-:Y:S01]  /*45b0*/  @P1 HADD2.F32 R147, -RZ, R134.H1_H1 ;  /* 0x30000086ff931230 */ /* 0x000fe20000004100 */
[----:B0-----:R-:W-:Y:S01]  /*45c0*/  CS2R R98, SRZ ;  /* 0x0000000000627805 */ /* 0x001fe2000001ff00 */
[----:B--2---:R-:W-:-:S04]  /*45d0*/  IMAD.WIDE.U32 R124, R117, 0x10, R124 ;  /* 0x00000010757c7825 */ /* 0x004fc800078e007c */
[----:B------:R-:W-:Y:S01]  /*45e0*/  FMUL.FTZ R25, R24, R118 ;  /* 0x0000007618197220 */ /* 0x000fe20000410000 */
[----:B---3--:R-:W-:-:S04]  /*45f0*/  IMAD.WIDE.U32 R122, R117, 0x10, R122 ;  /* 0x00000010757a7825 */ /* 0x008fc800078e007a */
[----:B------:R-:W-:Y:S01]  /*4600*/  FMUL.FTZ R25, R25, UR14 ;  /* 0x0000000e19197c20 */ /* 0x000fe20008410000 */
[----:B------:R-:W-:Y:S01]  /*4610*/  IADD3 R117, PT, PT, R117, 0x20, RZ ;  /* 0x0000002075757810 */ /* 0x000fe20007ffe0ff */
[----:B------:R-:W-:Y:S02]  /*4620*/  @P6 HADD2.F32 R149, -RZ, R135.H1_H1 ;  /* 0x30000087ff956230 */ /* 0x000fe40000004100 */
[-C--:B------:R-:W-:Y:S01]  /*4630*/  @P5 FMUL.FTZ R96, R26, R25.reuse ;  /* 0x000000191a605220 */ /* 0x080fe20000410000 */
[----:B----4-:R-:W-:Y:S01]  /*4640*/  FMUL.FTZ R143, R92, R25 ;  /* 0x000000195c8f7220 */ /* 0x010fe20000410000 */
[-CC-:B------:R-:W-:Y:S01]  /*4650*/  FFMA.FTZ R25, R102, R121.reuse, R120.reuse ;  /* 0x0000007966197223 */ /* 0x180fe20000010078 */
[----:B------:R-:W-:-:S03]  /*4660*/  FFMA.FTZ R92, R116, R121, R120 ;  /* 0x00000079745c7223 */ /* 0x000fc60000010078 */
[----:B------:R-:W-:Y:S01]  /*4670*/  FSEL R143, R143, RZ, P5 ;  /* 0x000000ff8f8f7208 */ /* 0x000fe20002800000 */
[----:B------:R-:W-:Y:S01]  /*4680*/  FADD.FTZ R26, R100, -R25 ;  /* 0x80000019641a7221 */ /* 0x000fe20000010000 */
[----:B------:R-:W-:Y:S01]  /*4690*/  LOP3.LUT P5, RZ, R4, 0xff0000, RZ, 0xc0, !PT ;  /* 0x00ff000004ff7812 */ /* 0x000fe200078ac0ff */
[----:B------:R-:W-:Y:S02]  /*46a0*/  FADD.FTZ R92, R115, -R92 ;  /* 0x8000005c735c7221 */ /* 0x000fe40000010000 */
[C---:B------:R-:W-:Y:S01]  /*46b0*/  FFMA.FTZ R25, R119.reuse, R26, R41 ;  /* 0x0000001a77197223 */ /* 0x040fe20000010029 */
[C---:B------:R-:W-:Y:S01]  /*46c0*/  FFMA.FTZ R26, R119.reuse, R27, R42 ;  /* 0x0000001b771a7223 */ /* 0x040fe2000001002a */
[----:B------:R-:W-:Y:S01]  /*46d0*/  FFMA.FTZ R27, R119, R92, R43 ;  /* 0x0000005c771b7223 */ /* 0x000fe2000001002b */
[----:B------:R-:W-:Y:S01]  /*46e0*/  FADD.FTZ R56, R56, R143 ;  /* 0x0000008f38387221 */ /* 0x000fe20000010000 */
[-C--:B------:R-:W-:Y:S01]  /*46f0*/  FMUL.FTZ R92, R25, R118.reuse ;  /* 0x00000076195c7220 */ /* 0x080fe20000410000 */
[-C--:B------:R-:W-:Y:S01]  /*4700*/  FMUL.FTZ R145, R26, R118.reuse ;  /* 0x000000761a917220 */ /* 0x080fe20000410000 */
[----:B------:R-:W-:Y:S01]  /*4710*/  FMUL.FTZ R142, R27, R118 ;  /* 0x000000761b8e7220 */ /* 0x000fe20000410000 */
[----:B------:R1:W-:Y:S01]  /*4720*/  STG.E.128 desc[UR6][R124.64], R24 ;  /* 0x000000187c007986 */ /* 0x0003e2000c101d06 */
[----:B------:R-:W-:Y:S01]  /*4730*/  FMUL.FTZ R92, R92, UR14 ;  /* 0x0000000e5c5c7c20 */ /* 0x000fe20008410000 */
[----:B------:R-:W-:Y:S01]  /*4740*/  FMUL.FTZ R145, R145, UR14 ;  /* 0x0000000e91917c20 */ /* 0x000fe20008410000 */
[----:B------:R-:W-:-:S02]  /*4750*/  @P5 HADD2.F32 R144, -RZ, R135.H0_H0 ;  /* 0x20000087ff905230 */ /* 0x000fc40000004100 */
[----:B------:R-:W-:Y:S01]  /*4760*/  FMUL.FTZ R142, R142, UR14 ;  /* 0x0000000e8e8e7c20 */ /* 0x000fe20008410000 */
[-C--:B------:R-:W-:Y:S01]  /*4770*/  @P1 FMUL.FTZ R97, R147, R92.reuse ;  /* 0x0000005c93611220 */ /* 0x080fe20000410000 */
[----:B------:R-:W-:Y:S01]  /*4780*/  FMUL.FTZ R93, R93, R92 ;  /* 0x0000005c5d5d7220 */ /* 0x000fe20000410000 */
[-C--:B------:R-:W-:Y:S01]  /*4790*/  FMUL.FTZ R94, R94, R145.reuse ;  /* 0x000000915e5e7220 */ /* 0x080fe20000410000 */
[----:B------:R-:W-:Y:S01]  /*47a0*/  @P5 FMUL.FTZ R98, R144, R145 ;  /* 0x0000009190625220 */ /* 0x000fe20000410000 */
[-C--:B------:R-:W-:Y:S01]  /*47b0*/  @P6 FMUL.FTZ R99, R149, R142.reuse ;  /* 0x0000008e95636220 */ /* 0x080fe20000410000 */
[----:B------:R-:W-:Y:S01]  /*47c0*/  FMUL.FTZ R95, R95, R142 ;  /* 0x0000008e5f5f7220 */ /* 0x000fe20000410000 */
[----:B------:R-:W-:Y:S02]  /*47d0*/  FSEL R92, R93, RZ, P1 ;  /* 0x000000ff5d5c7208 */ /* 0x000fe40000800000 */
[----:B------:R-:W-:Y:S01]  /*47e0*/  FSEL R93, R94, RZ, P5 ;  /* 0x000000ff5e5d7208 */ /* 0x000fe20002800000 */
[----:B------:R1:W-:Y:S01]  /*47f0*/  STG.E.128 desc[UR6][R122.64], R96 ;  /* 0x000000607a007986 */ /* 0x0003e2000c101d06 */
[----:B------:R-:W-:Y:S01]  /*4800*/  FSEL R94, R95, RZ, P6 ;  /* 0x000000ff5f5e7208 */ /* 0x000fe20003000000 */
[----:B------:R-:W-:-:S02]  /*4810*/  FADD.FTZ R57, R57, R92 ;  /* 0x0000005c39397221 */ /* 0x000fc40000010000 */
[----:B------:R-:W-:Y:S02]  /*4820*/  FADD.FTZ R58, R58, R93 ;  /* 0x0000005d3a3a7221 */ /* 0x000fe40000010000 */
[----:B------:R-:W-:-:S07]  /*4830*/  FADD.FTZ R59, R59, R94 ;  /* 0x0000005e3b3b7221 */ /* 0x000fce0000010000 */
.L_x_9602:
[----:B------:R-:W-:Y:S05]  /*4840*/  BSYNC.RECONVERGENT B1 ;  /* 0x0000000000017941 */ /* 0x000fea0003800200 */
.L_x_9601:
[----:B------:R-:W-:Y:S04]  /*4850*/  BSSY.RECONVERGENT B1, `(.L_x_9603) ;  /* 0x000003a000017945 */ /* 0x000fe80003800200 */
[----:B------:R-:W-:Y:S05]  /*4860*/  @!P4 BRA `(.L_x_9604) ;  /* 0x0000000000e0c947 */ /* 0x000fea0003800000 */
[----:B------:R-:W2:Y:S01]  /*4870*/  LDC.64 R92, c[0x0][0x390] ;  /* 0x0000e400ff5c7b82 */ /* 0x000ea20000000a00 */
[-CC-:B-1----:R-:W-:Y:S01]  /*4880*/  FFMA.FTZ R25, R7, R121.reuse, R120.reuse ;  /* 0x0000007907197223 */ /* 0x182fe20000010078 */
[-CC-:B------:R-:W-:Y:S01]  /*4890*/  FFMA.FTZ R24, R8, R121.reuse, R120.reuse ;  /* 0x0000007908187223 */ /* 0x180fe20000010078 */
[----:B------:R-:W-:-:S05]  /*48a0*/  FFMA.FTZ R142, R107, R121, R120 ;  /* 0x000000796b8e7223 */ /* 0x000fca0000010078 */
[----:B------:R-:W1:Y:S01]  /*48b0*/  LDC.64 R124, c[0x0][0x478] ;  /* 0x00011e00ff7c7b82 */ /* 0x000e620000000a00 */
[----:B------:R-:W-:Y:S01]  /*48c0*/  FFMA.FTZ R144, R114, R121, R120 ;  /* 0x0000007972907223 */ /* 0x000fe20000010078 */
[----:B------:R-:W-:-:S06]  /*48d0*/  LOP3.LUT P1, RZ, R5, 0xff, RZ, 0xc0, !PT ;  /* 0x000000ff05ff7812 */ /* 0x000fcc000782c0ff */
[----:B------:R-:W3:Y:S01]  /*48e0*/  LDC.64 R122, c[0x0][0x468] ;  /* 0x00011a00ff7a7b82 */ /* 0x000ee20000000a00 */
[----:B--2---:R-:W-:-:S06]  /*48f0*/  IMAD.WIDE.U32 R92, R117, 0x10, R92 ;  /* 0x00000010755c7825 */ /* 0x004fcc00078e005c */
[----:B------:R-:W2:Y:S01]  /*4900*/  LDG.E.128 R92, desc[UR6][R92.64] ;  /* 0x000000065c5c7981 */ /* 0x000ea2000c1e1d00 */
        /* <DEDUP_REMOVED lines=25> */
[----:B-1----:R-:W-:-:S04]  /*4aa0*/  IMAD.WIDE.U32 R124, R117, 0x10, R124 ;  /* 0x00000010757c7825 */ /* 0x002fc800078e007c */
[----:B------:R-:W-:Y:S01]  /*4ab0*/  @P1 FMUL.FTZ R96, R146, R143 ;  /* 0x0000008f92601220 */ /* 0x000fe20000410000 */
[----:B------:R-:W-:Y:S01]  /*4ac0*/  @P4 FMUL.FTZ R97, R149, R142 ;  /* 0x0000008e95614220 */ /* 0x000fe20000410000 */
[----:B------:R-:W-:Y:S01]  /*4ad0*/  @P5 FMUL.FTZ R98, R148, R145 ;  /* 0x0000009194625220 */ /* 0x000fe20000410000 */
[----:B------:R-:W-:Y:S01]  /*4ae0*/  @P6 FMUL.FTZ R99, R147, R144 ;  /* 0x0000009093636220 */ /* 0x000fe20000410000 */
[C---:B---3--:R-:W-:Y:S01]  /*4af0*/  IMAD.WIDE.U32 R122, R117.reuse, 0x10, R122 ;  /* 0x00000010757a7825 */ /* 0x048fe200078e007a */
[----:B------:R3:W-:Y:S01]  /*4b00*/  STG.E.128 desc[UR6][R124.64], R24 ;  /* 0x000000187c007986 */ /* 0x0007e2000c101d06 */
[----:B------:R-:W-:-:S03]  /*4b10*/  IADD3 R117, PT, PT, R117, 0x20, RZ ;  /* 0x0000002075757810 */ /* 0x000fc60007ffe0ff */
        /* <DEDUP_REMOVED lines=13> */
.L_x_9604:
[----:B------:R-:W-:Y:S05]  /*4bf0*/  BSYNC.RECONVERGENT B1 ;  /* 0x0000000000017941 */ /* 0x000fea0003800200 */
.L_x_9603:
        /* <DEDUP_REMOVED lines=58> */
.L_x_9606:
[----:B------:R-:W-:Y:S05]  /*4fa0*/  BSYNC.RECONVERGENT B1 ;  /* 0x0000000000017941 */ /* 0x000fea0003800200 */
.L_x_9605:
[----:B------:R-:W-:Y:S05]  /*4fb0*/  @!P2 BRA `(.L_x_9590) ;  /* 0x0000000000dca947 */ /* 0x000fea0003800000 */
[----:B-1----:R-:W1:Y:S08]  /*4fc0*/  LDC.64 R24, c[0x0][0x390] ;  /* 0x0000e400ff187b82 */ /* 0x002e700000000a00 */
[----:B------:R-:W2:Y:S01]  /*4fd0*/  LDC.64 R122, c[0x0][0x468] ;  /* 0x00011a00ff7a7b82 */ /* 0x000ea20000000a00 */
[----:B-1----:R-:W-:-:S07]  /*4fe0*/  IMAD.WIDE.U32 R92, R117, 0x10, R24 ;  /* 0x00000010755c7825 */ /* 0x002fce00078e0018 */
[----:B------:R-:W1:Y:S01]  /*4ff0*/  LDC.64 R24, c[0x0][0x478] ;  /* 0x00011e00ff187b82 */ /* 0x000e620000000a00 */
[----:B------:R-:W3:Y:S01]  /*5000*/  LDG.E.128 R92, desc[UR6][R92.64] ;  /* 0x000000065c5c7981 */ /* 0x000ee2000c1e1d00 */
[-CC-:B------:R-:W-:Y:S01]  /*5010*/  FFMA.FTZ R26, R18, R121.reuse, R120.reuse ;  /* 0x00000079121a7223 */ /* 0x180fe20000010078 */
[-CC-:B------:R-:W-:Y:S01]  /*5020*/  FFMA.FTZ R27, R17, R121.reuse, R120.reuse ;  /* 0x00000079111b7223 */ /* 0x180fe20000010078 */
[-CC-:B------:R-:W-:Y:S01]  /*5030*/  FFMA.FTZ R97, R21, R121.reuse, R120.reuse ;  /* 0x0000007915617223 */ /* 0x180fe20000010078 */
[----:B0-----:R-:W-:Y:S01]  /*5040*/  FFMA.FTZ R99, R112, R121, R120 ;  /* 0x0000007970637223 */ /* 0x001fe20000010078 */
[----:B------:R-:W-:Y:S01]  /*5050*/  LOP3.LUT P1, RZ, R15, 0xff, RZ, 0xc0, !PT ;  /* 0x000000ff0fff7812 */ /* 0x000fe2000782c0ff */
[----:B------:R-:W-:Y:S01]  /*5060*/  FADD.FTZ R26, R19, -R26 ;  /* 0x8000001a131a7221 */ /* 0x000fe20000010000 */
[C---:B------:R-:W-:Y:S01]  /*5070*/  LOP3.LUT P2, RZ, R15.reuse, 0xff00, RZ, 0xc0, !PT ;  /* 0x0000ff000fff7812 */ /* 0x040fe2000784c0ff */
[----:B------:R-:W-:Y:S01]  /*5080*/  FADD.FTZ R27, R16, -R27 ;  /* 0x8000001b101b7221 */ /* 0x000fe20000010000 */
[C---:B------:R-:W-:Y:S01]  /*5090*/  LOP3.LUT P3, RZ, R15.reuse, 0xff0000, RZ, 0xc0, !PT ;  /* 0x00ff00000fff7812 */ /* 0x040fe2000786c0ff */
[----:B------:R-:W-:Y:S01]  /*50a0*/  FADD.FTZ R97, R20, -R97 ;  /* 0x8000006114617221 */ /* 0x000fe20000010000 */
[----:B------:R-:W-:Y:S01]  /*50b0*/  ISETP.GE.U32.AND P4, PT, R15, 0x1000000, PT ;  /* 0x010000000f00780c */ /* 0x000fe20003f86070 */
[----:B------:R-:W-:Y:S01]  /*50c0*/  FADD.FTZ R96, R110, -R99 ;  /* 0x800000636e607221 */ /* 0x000fe20000010000 */
[----:B--2---:R-:W-:Y:S01]  /*50d0*/  IMAD.WIDE.U32 R122, R117, 0x10, R122 ;  /* 0x00000010757a7825 */ /* 0x004fe200078e007a */
[----:B------:R-:W-:-:S04]  /*50e0*/  CS2R R98, SRZ ;  /* 0x0000000000627805 */ /* 0x000fc8000001ff00 */
[----:B------:R-:W-:Y:S02]  /*50f0*/  @P1 HADD2.F32 R144, -RZ, R140.H0_H0 ;  /* 0x2000008cff901230 */ /* 0x000fe40000004100 */
[----:B-1----:R-:W-:-:S04]  /*5100*/  IMAD.WIDE.U32 R120, R117, 0x10, R24 ;  /* 0x0000001075787825 */ /* 0x002fc800078e0018 */
        /* <DEDUP_REMOVED lines=8> */
[----:B------:R-:W-:Y:S02]  /*5190*/  @P2 HADD2.F32 R125, -RZ, R140.H1_H1 ;  /* 0x3000008cff7d2230 */ /* 0x000fe40000004100 */
[----:B------:R-:W-:Y:S01]  /*51a0*/  FMUL.FTZ R142, R119, UR14 ;  /* 0x0000000e778e7c20 */ /* 0x000fe20008410000 */
[----:B------:R-:W-:-:S02]  /*51b0*/  @P3 HADD2.F32 R146, -RZ, R141.H0_H0 ;  /* 0x2000008dff923230 */ /* 0x000fc40000004100 */
[----:B------:R-:W-:Y:S01]  /*51c0*/  FMUL.FTZ R117, R117, UR14 ;  /* 0x0000000e75757c20 */ /* 0x000fe20008410000 */
[----:B------:R-:W-:Y:S02]  /*51d0*/  @P4 HADD2.F32 R143, -RZ, R141.H1_H1 ;  /* 0x3000008dff8f4230 */ /* 0x000fe40000004100 */
[----:B------:R-:W-:Y:S01]  /*51e0*/  FMUL.FTZ R119, R124, UR14 ;  /* 0x0000000e7c777c20 */ /* 0x000fe20008410000 */
[----:B------:R-:W-:Y:S01]  /*51f0*/  FMUL.FTZ R118, R118, UR14 ;  /* 0x0000000e76767c20 */ /* 0x000fe20008410000 */
[----:B------:R-:W-:Y:S01]  /*5200*/  CS2R R96, SRZ ;  /* 0x0000000000607805 */ /* 0x000fe2000001ff00 */
[----:B------:R2:W-:Y:S01]  /*5210*/  STG.E.128 desc[UR6][R120.64], R24 ;  /* 0x0000001878007986 */ /* 0x0005e2000c101d06 */
[----:B------:R-:W-:Y:S01]  /*5220*/  @P1 FMUL.FTZ R96, R144, R117 ;  /* 0x0000007590601220 */ /* 0x000fe20000410000 */
[----:B------:R-:W-:Y:S01]  /*5230*/  @P2 FMUL.FTZ R97, R125, R142 ;  /* 0x0000008e7d612220 */ /* 0x000fe20000410000 */
[----:B------:R-:W-:Y:S01]  /*5240*/  @P3 FMUL.FTZ R98, R146, R119 ;  /* 0x0000007792623220 */ /* 0x000fe20000410000 */
[----:B------:R-:W-:-:S05]  /*5250*/  @P4 FMUL.FTZ R99, R143, R118 ;  /* 0x000000768f634220 */ /* 0x000fca0000410000 */
[----:B------:R2:W-:Y:S01]  /*5260*/  STG.E.128 desc[UR6][R122.64], R96 ;  /* 0x000000607a007986 */ /* 0x0005e2000c101d06 */
[----:B---3--:R-:W-:Y:S01]  /*5270*/  FMUL.FTZ R92, R92, R117 ;  /* 0x000000755c5c7220 */ /* 0x008fe20000410000 */
        /* <DEDUP_REMOVED lines=10> */
[----:B--2---:R-:W-:-:S07]  /*5320*/  FADD.FTZ R47, R47, R118 ;  /* 0x000000762f2f7221 */ /* 0x004fce0000010000 */
.L_x_9590:
[----:B------:R-:W-:Y:S05]  /*5330*/  BSYNC.RECONVERGENT B0 ;  /* 0x0000000000007941 */ /* 0x000fea0003800200 */
.L_x_9573:
[----:B0-234-:R-:W0:Y:S02]  /*5340*/  LDC.64 R92, c[0x0][0x380] ;  /* 0x0000e000ff5c7b82 */ /* 0x01de240000000a00 */
[----:B0-----:R-:W-:-:S04]  /*5350*/  LEA R3, R92, R3, 0x2 ;  /* 0x000000035c037211 */ /* 0x001fc800078e10ff */
[----:B------:R-:W-:-:S13]  /*5360*/  ISETP.GE.AND P1, PT, R3, R93, PT ;  /* 0x0000005d0300720c */ /* 0x000fda0003f26270 */
[----:B------:R-:W-:Y:S05]  /*5370*/  @!P1 BRA `(.L_x_9607) ;  /* 0xffffffb400849947 */ /* 0x000fea000383ffff */
.L_x_9563:
[----:B-----5:R-:W0:Y:S01]  /*5380*/  S2R R6, SR_CgaCtaId ;  /* 0x0000000000067919 */ /* 0x020e220000008800 */
        /* <DEDUP_REMOVED lines=16> */
[----:B--2---:R-:W-:Y:S01]  /*5490*/  IMAD R9, R2, UR4, RZ ;  /* 0x0000000402097c24 */ /* 0x004fe2000f8e02ff */
[----:B------:R-:W0:Y:S02]  /*54a0*/  LDCU.64 UR4, c[0x0][0x460] ;  /* 0x00008c00ff0477ac */ /* 0x000e240008000a00 */
[----:B------:R-:W-:-:S02]  /*54b0*/  IADD3 R3, PT, PT, R3, R5, RZ ;  /* 0x0000000503037210 */ /* 0x000fc40007ffe0ff */
[----:B------:R-:W-:Y:S02]  /*54c0*/  LEA R5, R0, R5, 0x2 ;  /* 0x0000000500057211 */ /* 0x000fe400078e10ff */
[----:B------:R-:W-:Y:S01]  /*54d0*/  IADD3 R40, P4, PT, R9, R0, RZ ;  /* 0x0000000009287210 */ /* 0x000fe20007f9e0ff */
[----:B------:R2:W-:Y:S03]  /*54e0*/  STS.128 [R3], R72 ;  /* 0x0000004803007388 */ /* 0x0005e60000000c00 */
[----:B------:R-:W-:Y:S01]  /*54f0*/  IADD3.X R31, PT, PT, RZ, RZ, RZ, P4, !PT ;  /* 0x000000ffff1f7210 */ /* 0x000fe200027fe4ff */
[----:B------:R4:W-:Y:S03]  /*5500*/  STS.128 [R3+0x200], R68 ;  /* 0x0002004403007388 */ /* 0x0009e60000000c00 */
[C---:B------:R-:W-:Y:S01]  /*5510*/  SHF.L.U64.HI R42, R40.reuse, 0x2, R31 ;  /* 0x00000002282a7819 */ /* 0x040fe2000001021f */
[----:B------:R-:W-:Y:S01]  /*5520*/  STS.128 [R3+0x400], R64 ;  /* 0x0004004003007388 */ /* 0x000fe20000000c00 */
[----:B------:R-:W-:-:S03]  /*5530*/  SHF.L.U32 R40, R40, 0x2, RZ ;  /* 0x0000000228287819 */ /* 0x000fc600000006ff */
[----:B------:R-:W-:Y:S01]  /*5540*/  STS.128 [R3+0x600], R60 ;  /* 0x0006003c03007388 */ /* 0x000fe20000000c00 */
[----:B------:R-:W-:Y:S01]  /*5550*/  BAR.SYNC.DEFER_BLOCKING 0x0 ;  /* 0x0000000000007b1d */ /* 0x000fe20000010000 */
[C---:B---3--:R-:W-:Y:S02]  /*5560*/  IADD3 R38, P4, PT, R40.reuse, UR18, RZ ;  /* 0x0000001228267c10 */ /* 0x048fe4000ff9e0ff */
[----:B------:R-:W-:Y:S02]  /*5570*/  IADD3 R36, P5, PT, R40, UR16, RZ ;  /* 0x0000001028247c10 */ /* 0x000fe4000ffbe0ff */
[C---:B--2---:R-:W-:Y:S02]  /*5580*/  IADD3.X R73, PT, PT, R42.reuse, UR19, RZ, P4, !PT ;  /* 0x000000132a497c10 */ /* 0x044fe4000a7fe4ff */
[----:B----4-:R-:W-:Y:S01]  /*5590*/  IADD3.X R71, PT, PT, R42, UR17, RZ, P5, !PT ;  /* 0x000000112a477c10 */ /* 0x010fe2000affe4ff */
[----:B------:R-:W2:Y:S04]  /*55a0*/  LDS R0, [R5] ;  /* 0x0000000005007984 */ /* 0x000ea80000000800 */
        /* <DEDUP_REMOVED lines=15> */
[----:B-1----:R-:W1:Y:S01]  /*56a0*/  LDS R25, [R5+0x1a00] ;  /* 0x001a000005197984 */ /* 0x002e620000000800 */
[----:B0-----:R-:W-:-:S03]  /*56b0*/  FADD.FTZ R2, R2, R9 ;  /* 0x0000000902027221 */ /* 0x001fc60000010000 */
[----:B------:R-:W0:Y:S01]  /*56c0*/  LDS R27, [R5+0x1c00] ;  /* 0x001c0000051b7984 */ /* 0x000e220000000800 */
[----:B------:R-:W-:-:S03]  /*56d0*/  FADD.FTZ R4, RZ, R4 ;  /* 0x00000004ff047221 */ /* 0x000fc60000010000 */
        /* <DEDUP_REMOVED lines=12> */
[----:B-1----:R-:W-:-:S03]  /*57a0*/  FADD.FTZ R25, R2, R25 ;  /* 0x0000001902197221 */ /* 0x002fc60000010000 */
        /* <DEDUP_REMOVED lines=90> */
.L_x_9609:
[----:B------:R-:W-:Y:S05]  /*5d50*/  BSYNC.RECONVERGENT B0 ;  /* 0x0000000000007941 */ /* 0x000fea0003800200 */
.L_x_9608:
        /* <DEDUP_REMOVED lines=18> */
.L_x_9611:
[----:B------:R-:W-:Y:S05]  /*5e80*/  BSYNC.RECONVERGENT B0 ;  /* 0x0000000000007941 */ /* 0x000fea0003800200 */
.L_x_9610:
        /* <DEDUP_REMOVED lines=18> */
.L_x_9613:
[----:B------:R-:W-:Y:S05]  /*5fb0*/  BSYNC.RECONVERGENT B0 ;  /* 0x0000000000007941 */ /* 0x000fea0003800200 */
.L_x_9612:
        /* <DEDUP_REMOVED lines=12> */
.L_x_9572:
        /* <DEDUP_REMOVED lines=8> */
.L_x_9615:
[----:B------:R-:W-:Y:S05]  /*6100*/  BSYNC B0 ;  /* 0x0000000000007941 */ /* 0x000fea0003800000 */
.L_x_9614:
        /* <DEDUP_REMOVED lines=8> */
.L_x_9616:
[----:B------:R-:W-:Y:S01]  /*6190*/  FADD.FTZ R92, R92, R121 ;  /* 0x000000795c5c7221 */ /* 0x000fe20000010000 */
[----:B------:R-:W-:-:S04]  /*61a0*/  HFMA2 R124, -RZ, RZ, 0, 1.1920928955078125e-07 ;  /* 0x00000002ff7c7431 */ /* 0x000fc800000001ff */
[----:B------:R-:W-:Y:S02]  /*61b0*/  MOV R125, R92 ;  /* 0x0000005c007d7202 */ /* 0x000fe40000000f00 */
[----:B------:R-:W-:-:S07]  /*61c0*/  MOV R93, R123 ;  /* 0x0000007b005d7202 */ /* 0x000fce0000000f00 */
[----:B------:R-:W-:Y:S05]  /*61d0*/  WARPSYNC.COLLECTIVE R120, `(.L_x_9617) ;  /* 0x0000000078087348 */ /* 0x000fea0003c00000 */
[----:B------:R0:W1:Y:S02]  /*61e0*/  SHFL.BFLY P6, R123, R125, R124, R143 ;  /* 0x0c00007c7d7b7389 */ /* 0x00006400000c008f */
[----:B01----:R-:W-:Y:S05]  /*61f0*/  ENDCOLLECTIVE ;  /* 0x000000000000791b */ /* 0x003fea0003800000 */
.L_x_9617:
[----:B------:R-:W-:-:S05]  /*6200*/  FADD.FTZ R93, R93, R122 ;  /* 0x0000007a5d5d7221 */ /* 0x000fca0000010000 */
[----:B------:R-:W-:Y:S02]  /*6210*/  MOV R125, R93 ;  /* 0x0000005d007d7202 */ /* 0x000fe40000000f00 */
[----:B------:R-:W-:-:S07]  /*6220*/  MOV R95, R123 ;  /* 0x0000007b005f7202 */ /* 0x000fce0000000f00 */
[----:B------:R-:W-:Y:S05]  /*6230*/  WARPSYNC.COLLECTIVE R120, `(.L_x_9618) ;  /* 0x0000000078087348 */ /* 0x000fea0003c00000 */
[----:B------:R0:W1:Y:S02]  /*6240*/  SHFL.BFLY P6, R123, R125, R124, R143 ;  /* 0x0c00007c7d7b7389 */ /* 0x00006400000c008f */
[----:B01----:R-:W-:Y:S05]  /*6250*/  ENDCOLLECTIVE ;  /* 0x000000000000791b */ /* 0x003fea0003800000 */
.L_x_9618:
[----:B------:R-:W-:Y:S01]  /*6260*/  FADD.FTZ R95, R92, R95 ;  /* 0x0000005f5c5f7221 */ /* 0x000fe20000010000 */
[----:B------:R-:W-:-:S04]  /*6270*/  HFMA2 R124, -RZ, RZ, 0, 2.384185791015625e-07 ;  /* 0x00000004ff7c7431 */ /* 0x000fc800000001ff */
[----:B------:R-:W-:Y:S02]  /*6280*/  MOV R125, R95 ;  /* 0x0000005f007d7202 */ /* 0x000fe40000000f00 */
[----:B------:R-:W-:-:S07]  /*6290*/  MOV R94, R123 ;  /* 0x0000007b005e7202 */ /* 0x000fce0000000f00 */
[----:B------:R-:W-:Y:S05]  /*62a0*/  WARPSYNC.COLLECTIVE R120, `(.L_x_9619) ;  /* 0x0000000078087348 */ /* 0x000fea0003c00000 */
[----:B------:R0:W1:Y:S02]  /*62b0*/  SHFL.BFLY P6, R123, R125, R124, R143 ;  /* 0x0c00007c7d7b7389 */ /* 0x00006400000c008f */
[----:B01----:R-:W-:Y:S05]  /*62c0*/  ENDCOLLECTIVE ;  /* 0x000000000000791b */ /* 0x003fea0003800000 */
.L_x_9619:
[----:B------:R-:W-:-:S05]  /*62d0*/  FADD.FTZ R94, R93, R94 ;  /* 0x0000005e5d5e7221 */ /* 0x000fca0000010000 */
[----:B------:R-:W-:Y:S02]  /*62e0*/  MOV R125, R94 ;  /* 0x0000005e007d7202 */ /* 0x000fe40000000f00 */
[----:B------:R-:W-:-:S07]  /*62f0*/  MOV R96, R123 ;  /* 0x0000007b00607202 */ /* 0x000fce0000000f00 */
[----:B------:R-:W-:Y:S05]  /*6300*/  WARPSYNC.COLLECTIVE R120, `(.L_x_9620) ;  /* 0x0000000078087348 */ /* 0x000fea0003c00000 */
[----:B------:R0:W1:Y:S02]  /*6310*/  SHFL.BFLY P6, R123, R125, R124, R143 ;  /* 0x0c00007c7d7b7389 */ /* 0x00006400000c008f */
[----:B01----:R-:W-:Y:S05]  /*6320*/  ENDCOLLECTIVE ;  /* 0x000000000000791b */ /* 0x003fea0003800000 */
.L_x_9620:
[----:B------:R-:W-:Y:S01]  /*6330*/  FADD.FTZ R96, R95, R96 ;  /* 0x000000605f607221 */ /* 0x000fe20000010000 */
[----:B------:R-:W-:-:S04]  /*6340*/  HFMA2 R124, -RZ, RZ, 0, 4.76837158203125e-07 ;  /* 0x00000008ff7c7431 */ /* 0x000fc800000001ff */
[----:B------:R-:W-:Y:S02]  /*6350*/  MOV R125, R96 ;  /* 0x00000060007d7202 */ /* 0x000fe40000000f00 */
[----:B------:R-:W-:-:S07]  /*6360*/  MOV R97, R123 ;  /* 0x0000007b00617202 */ /* 0x000fce0000000f00 */
[----:B------:R-:W-:Y:S05]  /*6370*/  WARPSYNC.COLLECTIVE R120, `(.L_x_9621) ;  /* 0x0000000078087348 */ /* 0x000fea0003c00000 */
[----:B------:R0:W1:Y:S02]  /*6380*/  SHFL.BFLY P6, R123, R125, R124, R143 ;  /* 0x0c00007c7d7b7389 */ /* 0x00006400000c008f */
[----:B01----:R-:W-:Y:S05]  /*6390*/  ENDCOLLECTIVE ;  /* 0x000000000000791b */ /* 0x003fea0003800000 */
.L_x_9621:
[----:B------:R-:W-:-:S05]  /*63a0*/  FADD.FTZ R97, R94, R97 ;  /* 0x000000615e617221 */ /* 0x000fca0000010000 */
[----:B------:R-:W-:Y:S02]  /*63b0*/  MOV R125, R97 ;  /* 0x00000061007d7202 */ /* 0x000fe40000000f00 */
[----:B------:R-:W-:-:S07]  /*63c0*/  MOV R99, R123 ;  /* 0x0000007b00637202 */ /* 0x000fce0000000f00 */
[----:B------:R-:W-:Y:S05]  /*63d0*/  WARPSYNC.COLLECTIVE R120, `(.L_x_9622) ;  /* 0x0000000078087348 */ /* 0x000fea0003c00000 */
[----:B------:R0:W1:Y:S02]  /*63e0*/  SHFL.BFLY P6, R123, R125, R124, R143 ;  /* 0x0c00007c7d7b7389 */ /* 0x00006400000c008f */
[----:B01----:R-:W-:Y:S05]  /*63f0*/  ENDCOLLECTIVE ;  /* 0x000000000000791b */ /* 0x003fea0003800000 */
.L_x_9622:
[----:B------:R-:W-:Y:S01]  /*6400*/  FADD.FTZ R99, R96, R99 ;  /* 0x0000006360637221 */ /* 0x000fe20000010000 */
[----:B------:R-:W-:-:S04]  /*6410*/  HFMA2 R124, -RZ, RZ, 0, 9.5367431640625e-07 ;  /* 0x00000010ff7c7431 */ /* 0x000fc800000001ff */
[----:B------:R-:W-:Y:S02]  /*6420*/  MOV R125, R99 ;  /* 0x00000063007d7202 */ /* 0x000fe40000000f00 */
[----:B------:R-:W-:-:S07]  /*6430*/  MOV R98, R123 ;  /* 0x0000007b00627202 */ /* 0x000fce0000000f00 */
[----:B------:R-:W-:Y:S05]  /*6440*/  WARPSYNC.COLLECTIVE R120, `(.L_x_9623) ;  /* 0x0000000078087348 */ /* 0x000fea0003c00000 */
[----:B------:R0:W1:Y:S02]  /*6450*/  SHFL.BFLY P6, R123, R125, R124, R143 ;  /* 0x0c00007c7d7b7389 */ /* 0x00006400000c008f */
[----:B01----:R-:W-:Y:S05]  /*6460*/  ENDCOLLECTIVE ;  /* 0x000000000000791b */ /* 0x003fea0003800000 */
.L_x_9623:
[----:B------:R-:W-:-:S05]  /*6470*/  FADD.FTZ R98, R97, R98 ;  /* 0x0000006261627221 */ /* 0x000fca0000010000 */
[----:B------:R-:W-:Y:S02]  /*6480*/  MOV R125, R98 ;  /* 0x00000062007d7202 */ /* 0x000fe40000000f00 */
[----:B------:R-:W-:-:S07]  /*6490*/  MOV R92, R123 ;  /* 0x0000007b005c7202 */ /* 0x000fce0000000f00 */
[----:B------:R-:W-:Y:S05]  /*64a0*/  WARPSYNC.COLLECTIVE R120, `(.L_x_9624) ;  /* 0x0000000078087348 */ /* 0x000fea0003c00000 */
[----:B------:R0:W1:Y:S02]  /*64b0*/  SHFL.BFLY P6, R123, R125, R124, R143 ;  /* 0x0c00007c7d7b7389 */ /* 0x00006400000c008f */
[----:B01----:R-:W-:Y:S05]  /*64c0*/  ENDCOLLECTIVE ;  /* 0x000000000000791b */ /* 0x003fea0003800000 */
.L_x_9624:
[----:B------:R-:W-:Y:S01]  /*64d0*/  MOV R93, R123 ;  /* 0x0000007b005d7202 */ /* 0x000fe20000000f00 */
[----:B------:R-:W-:Y:S06]  /*64e0*/  BRA `(.L_x_9625) ;  /* 0xffffffb400087947 */ /* 0x000fec000383ffff */
.L_x_9626:
        /* <DEDUP_REMOVED lines=9> */
.L_x_11322:


//--------------------- .text._ZN10layer_norm13ln_bwd_kernelINS_13Kernel_traitsI6__halfffffjLj512ELj1ELj4ELj1ELj16ENS_18Kernel_traits_baseILj512ES2_ffffjLj128EEEEELb1ELb1ELb0ELb1EEEvNS_9BwdParamsE --------------------------
	.section	.text._ZN10layer_norm13ln_bwd_kernelINS_13Kernel_traitsI6__halfffffjLj512ELj1ELj4ELj1ELj16ENS_18Kernel_traits_baseILj512ES2_ffffjLj128EEEEELb1ELb1ELb0ELb1EEEvNS_9BwdParamsE,"ax",@progbits
	.align	128
        .global         _ZN10layer_norm13ln_bwd_kernelINS_13Kernel_traitsI6__halfffffjLj512ELj1ELj4ELj1ELj16ENS_18Kernel_traits_baseILj512ES2_ffffjLj128EEEEELb1ELb1ELb0ELb1EEEvNS_9BwdParamsE
        .type           _ZN10layer_norm13ln_bwd_kernelINS_13Kernel_traitsI6__halfffffjLj512ELj1ELj4ELj1ELj16ENS_18Kernel_traits_baseILj512ES2_ffffjLj128EEEEELb1ELb1ELb0ELb1EEEvNS_9BwdParamsE,@function
        .size           _ZN10layer_norm13ln_bwd_kernelINS_13Kernel_traitsI6__halfffffjLj512ELj1ELj4ELj1ELj16ENS_18Kernel_traits_baseILj512ES2_ffffjLj128EEEEELb1ELb1ELb0ELb1EEEvNS_9BwdParamsE,(.L_x_11323 - _ZN10layer_norm13ln_bwd_kernelINS_13Kernel_traitsI6__halfffffjLj512ELj1ELj4ELj1ELj16ENS_18Kernel_traits_baseILj512ES2_ffffjLj128EEEEELb1ELb1ELb0ELb1EEEvNS_9BwdParamsE)
        .other          _ZN10layer_norm13ln_bwd_kernelINS_13Kernel_traitsI6__halfffffjLj512ELj1ELj4ELj1ELj16ENS_18Kernel_traits_baseILj512ES2_ffffjLj128EEEEELb1ELb1ELb0ELb1EEEvNS_9BwdParamsE,@"STO_CUDA_ENTRY STV_DEFAULT"
_ZN10layer_norm13ln_bwd_kernelINS_13Kernel_traitsI6__halfffffjLj512ELj1ELj4ELj1ELj16ENS_18Kernel_traits_baseILj512ES2_ffffjLj128EEEEELb1ELb1ELb0ELb1EEEvNS_9BwdParamsE:
.text._ZN10layer_norm13ln_bwd_kernelINS_13Kernel_traitsI6__halfffffjLj512ELj1ELj4ELj1ELj16ENS_18Kernel_traits_baseILj512ES2_ffffjLj128EEEEELb1ELb1ELb0ELb1EEEvNS_9BwdParamsE:
        /* <DEDUP_REMOVED lines=46> */
[----:B------:R-:W3:Y:S01]  /*02e0*/  LDG.E.64 R92, desc[UR6][R2.64+0x300] ;  /* 0x00030006025c7981 */ /* 0x000ee2000c1e1b00 */
[----:B-1----:R-:W-:Y:S01]  /*02f0*/  ISETP.NE.U32.AND P0, PT, RZ, UR4, PT ;  /* 0x00000004ff007c0c */ /* 0x002fe2000bf05070 */
[----:B--2---:R-:W-:-:S04]  /*0300*/  IMAD.WIDE.U32 R4, R25, 0x8, R4 ;  /* 0x0000000819047825 */ /* 0x004fc800078e0004 */
[----:B------:R-:W-:Y:S01]  /*0310*/  HFMA2 R24, -RZ, RZ, 0, 0 ;  /* 0x00000000ff187431 */ /* 0x000fe200000001ff */
[----:B------:R-:W-:Y:S01]  /*0320*/  BSSY B0, `(.L_x_9629) ;  /* 0x00004dd000007945 */ /* 0x000fe20003800000 */
[----:B------:R-:W-:Y:S01]  /*0330*/  HFMA2 R116, -RZ, RZ, 0, 0 ;  /* 0x00000000ff747431 */ /* 0x000fe200000001ff */
[----:B------:R-:W5:Y:S01]  /*0340*/  LDG.E.64 R90, desc[UR6][R2.64+0x200] ;  /* 0x00020006025a7981 */ /* 0x000f62000c1e1b00 */
[----:B------:R-:W-:Y:S02]  /*0350*/  ISETP.NE.AND.EX P0, PT, RZ, UR5, PT, P0 ;  /* 0x00000005ff007c0c */ /* 0x000fe4000bf05300 */
[----:B------:R-:W-:Y:S02]  /*0360*/  CS2R R104, SRZ ;  /* 0x0000000000687805 */ /* 0x000fe4000001ff00 */
[----:B------:R-:W-:Y:S01]  /*0370*/  CS2R R102, SRZ ;  /* 0x0000000000667805 */ /* 0x000fe2000001ff00 */
[----:B------:R-:W5:Y:S01]  /*0380*/  LDG.E.64 R88, desc[UR6][R2.64+0x100] ;  /* 0x0001000602587981 */ /* 0x000f62000c1e1b00 */
[----:B------:R-:W-:-:S02]  /*0390*/  CS2R R100, SRZ ;  /* 0x0000000000647805 */ /* 0x000fc4000001ff00 */
[----:B------:R-:W-:Y:S02]  /*03a0*/  CS2R R98, SRZ ;  /* 0x0000000000627805 */ /* 0x000fe4000001ff00 */
[----:B------:R-:W-:Y:S01]  /*03b0*/  CS2R R96, SRZ ;  /* 0x0000000000607805 */ /* 0x000fe2000001ff00 */
[----:B------:R0:W5:Y:S01]  /*03c0*/  LDG.E.64 R86, desc[UR6][R2.64] ;  /* 0x0000000602567981 */ /* 0x000162000c1e1b00 */
        /* <DEDUP_REMOVED lines=18> */
[----:B------:R-:W-:Y:S02]  /*04f0*/  CS2R R8, SRZ ;  /* 0x0000000000087805 */ /* 0x000fe4000001ff00 */
[----:B------:R-:W-:-:S02]  /*0500*/  CS2R R6, SRZ ;  /* 0x0000000000067805 */ /* 0x000fc4000001ff00 */
[----:B0-----:R-:W-:Y:S02]  /*0510*/  CS2R R2, SRZ ;  /* 0x0000000000027805 */ /* 0x001fe4000001ff00 */
[----:B-1----:R-:W-:Y:S02]  /*0520*/  CS2R R4, SRZ ;  /* 0x0000000000047805 */ /* 0x002fe4000001ff00 */
[--C-:B---3--:R-:W-:Y:S02]  /*0530*/  SHF.R.U64 R136, R92, 0x10, R93.reuse ;  /* 0x000000105c887819 */ /* 0x108fe4000000125d */
[----:B------:R-:W-:-:S04]  /*0540*/  SHF.R.U32.HI R0, RZ, 0x10, R93 ;  /* 0x00000010ff007819 */ /* 0x000fc8000001165d */
[----:B------:R-:W-:Y:S02]  /*0550*/  PRMT R136, R136, 0x5410, R0 ;  /* 0x0000541088887816 */ /* 0x000fe40000000000 */
[----:B------:R-:W-:-:S07]  /*0560*/  MOV R0, RZ ;  /* 0x000000ff00007202 */ /* 0x000fce0000000f00 */
.L_x_9659:
        /* <DEDUP_REMOVED lines=25> */
[----:B------:R-:W-:-:S07]  /*0700*/  IADD3 R117, PT, PT, R127, 0x60, RZ ;  /* 0x000000607f757810 */ /* 0x000fce0007ffe0ff */
[----:B------:R-:W2:Y:S01]  /*0710*/  LDC.64 R130, c[0x0][0x3b0] ;  /* 0x0000ec00ff827b82 */ /* 0x000ea20000000a00 */
[----:B0-----:R-:W-:-:S04]  /*0720*/  IMAD.WIDE.U32 R76, R123, 0x10, R80 ;  /* 0x000000107b4c7825 */ /* 0x001fc800078e0050 */
[C---:B------:R-:W-:Y:S02]  /*0730*/  IMAD.WIDE.U32 R68, R127.reuse, 0x10, R80 ;  /* 0x000000107f447825 */ /* 0x040fe400078e0050 */
[----:B------:R-:W3:Y:S02]  /*0740*/  LDG.E.128 R76, desc[UR6][R76.64] ;  /* 0x000000064c4c7981 */ /* 0x000ee4000c1e1d00 */
[----:B-1----:R-:W-:Y:S02]  /*0750*/  IMAD.WIDE.U32 R60, R127, 0x10, R48 ;  /* 0x000000107f3c7825 */ /* 0x002fe400078e0030 */
[----:B------:R-:W4:Y:S02]  /*0760*/  LDG.E.128 R68, desc[UR6][R68.64] ;  /* 0x0000000644447981 */ /* 0x000f24000c1e1d00 */
[--C-:B------:R-:W-:Y:S02]  /*0770*/  IMAD.WIDE.U32 R72, R125, 0x10, R80.reuse ;  /* 0x000000107d487825 */ /* 0x100fe400078e0050 */
[----:B------:R-:W4:Y:S02]  /*0780*/  LDG.E.128 R60, desc[UR6][R60.64] ;  /* 0x000000063c3c7981 */ /* 0x000f24000c1e1d00 */
[----:B------:R-:W-:-:S02]  /*0790*/  IMAD.WIDE.U32 R80, R117, 0x10, R80 ;  /* 0x0000001075507825 */ /* 0x000fc400078e0050 */
[----:B------:R-:W4:Y:S04]  /*07a0*/  LDG.E.128 R72, desc[UR6][R72.64] ;  /* 0x0000000648487981 */ /* 0x000f28000c1e1d00 */
[----:B------:R-:W4:Y:S01]  /*07b0*/  LDG.E.128 R80, desc[UR6][R80.64] ;  /* 0x0000000650507981 */ /* 0x000f22000c1e1d00 */
[----:B------:R-:W-:-:S06]  /*07c0*/  IMAD.WIDE.U32 R56, R125, 0x10, R48 ;  /* 0x000000107d387825 */ /* 0x000fcc00078e0030 */
[----:B------:R-:W4:Y:S01]  /*07d0*/  LDG.E.128 R56, desc[UR6][R56.64] ;  /* 0x0000000638387981 */ /* 0x000f22000c1e1d00 */
[----:B------:R-:W-:-:S06]  /*07e0*/  IMAD.WIDE.U32 R52, R123, 0x10, R48 ;  /* 0x000000107b347825 */ /* 0x000fcc00078e0030 */
[----:B------:R-:W4:Y:S01]  /*07f0*/  LDG.E.128 R52, desc[UR6][R52.64] ;  /* 0x0000000634347981 */ /* 0x000f22000c1e1d00 */
[----:B------:R-:W-:-:S06]  /*0800*/  IMAD.WIDE.U32 R48, R117, 0x10, R48 ;  /* 0x0000001075307825 */ /* 0x000fcc00078e0030 */
[----:B------:R-:W4:Y:S01]  /*0810*/  LDG.E.128 R48, desc[UR6][R48.64] ;  /* 0x0000000630307981 */ /* 0x000f22000c1e1d00 */
[----:B--2---:R-:W-:-:S04]  /*0820*/  IMAD.WIDE.U32 R128, R127, 0x4, R130 ;  /* 0x000000047f807825 */ /* 0x004fc800078e0082 */
[--C-:B------:R-:W-:Y:S02]  /*0830*/  IMAD.WIDE.U32 R134, R125, 0x4, R130.reuse ;  /* 0x000000047d867825 */ /* 0x100fe400078e0082 */
[----:B------:R-:W5:Y:S02]  /*0840*/  LDG.E R128, desc[UR6][R128.64] ;  /* 0x0000000680807981 */ /* 0x000f64000c1e1900 */
[--C-:B------:R-:W-:Y:S02]  /*0850*/  IMAD.WIDE.U32 R132, R123, 0x4, R130.reuse ;  /* 0x000000047b847825 */ /* 0x100fe400078e0082 */
[----:B------:R-:W5:Y:S02]  /*0860*/  LDG.E R126, desc[UR6][R134.64] ;  /* 0x00000006867e7981 */ /* 0x000f64000c1e1900 */
[----:B------:R-:W-:Y:S02]  /*0870*/  IMAD.WIDE.U32 R130, R117, 0x4, R130 ;  /* 0x0000000475827825 */ /* 0x000fe400078e0082 */
[----:B------:R-:W5:Y:S04]  /*0880*/  LDG.E R124, desc[UR6][R132.64] ;  /* 0x00000006847c7981 */ /* 0x000f68000c1e1900 */
[----:B------:R0:W5:Y:S02]  /*0890*/  LDG.E R120, desc[UR6][R130.64] ;  /* 0x0000000682787981 */ /* 0x000164000c1e1900 */
[--C-:B0-----:R-:W-:Y:S01]  /*08a0*/  SHF.R.U64 R130, R88, 0x10, R89.reuse ;  /* 0x0000001058827819 */ /* 0x101fe20000001259 */
[----:B------:R-:W-:Y:S01]  /*08b0*/  HADD2.F32 R131, -RZ, R89.H0_H0 ;  /* 0x20000059ff837230 */ /* 0x000fe20000004100 */
[----:B------:R-:W-:-:S03]  /*08c0*/  SHF.R.U32.HI R132, RZ, 0x10, R89 ;  /* 0x00000010ff847819 */ /* 0x000fc60000011659 */
[----:B------:R-:W-:Y:S02]  /*08d0*/  HADD2.F32 R130, -RZ, R130.H0_H0 ;  /* 0x20000082ff827230 */ /* 0x000fe40000004100 */
[----:B------:R-:W-:Y:S01]  /*08e0*/  HADD2.F32 R132, -RZ, R132.H0_H0 ;  /* 0x20000084ff847230 */ /* 0x000fe20000004100 */
[----:B------:R-:W-:-:S05]  /*08f0*/  SHF.R.U32.HI R162, RZ, 0x10, R91 ;  /* 0x00000010ffa27819 */ /* 0x000fca000001165b */
[----:B------:R-:W-:Y:S02]  /*0900*/  HADD2.F32 R162, -RZ, R162.H0_H0 ;  /* 0x200000a2ffa27230 */ /* 0x000fe40000004100 */
[--C-:B------:R-:W-:Y:S02]  /*0910*/  HADD2.F32 R152, -RZ, R136.reuse.H0_H0 ;  /* 0x20000088ff987230 */ /* 0x100fe40000004100 */
[----:B------:R-:W-:Y:S02]  /*0920*/  HADD2.F32 R148, -RZ, R136.H1_H1 ;  /* 0x30000088ff947230 */ /* 0x000fe40000004100 */
[C---:B---3--:R-:W-:Y:S01]  /*0930*/  FADD.FTZ R154, -R137.reuse, R76 ;  /* 0x0000004c899a7221 */ /* 0x048fe20000010100 */
[C---:B------:R-:W-:Y:S01]  /*0940*/  FADD.FTZ R76, -R137.reuse, R78 ;  /* 0x0000004e894c7221 */ /* 0x040fe20000010100 */
[----:B------:R-:W-:Y:S01]  /*0950*/  FADD.FTZ R150, -R137, R77 ;  /* 0x0000004d89967221 */ /* 0x000fe20000010100 */
[----:B------:R-:W-:Y:S01]  /*0960*/  SHF.R.U64 R78, R86, 0x10, R87 ;  /* 0x00000010564e7819 */ /* 0x000fe20000001257 */
[----:B------:R-:W-:-:S02]  /*0970*/  HADD2.F32 R77, -RZ, R86.H0_H0 ;  /* 0x20000056ff4d7230 */ /* 0x000fc40000004100 */
[C---:B----4-:R-:W-:Y:S01]  /*0980*/  FADD.FTZ R142, -R137.reuse, R68 ;  /* 0x00000044898e7221 */ /* 0x050fe20000010100 */
[----:B------:R-:W-:Y:S01]  /*0990*/  FADD.FTZ R144, -R137, R69 ;  /* 0x0000004589907221 */ /* 0x000fe20000010100 */
[----:B------:R-:W-:Y:S02]  /*09a0*/  HADD2.F32 R78, -RZ, R78.H0_H0 ;  /* 0x2000004eff4e7230 */ /* 0x000fe40000004100 */
[----:B------:R-:W-:Y:S01]  /*09b0*/  FMUL.FTZ R138, R60, R77 ;  /* 0x0000004d3c8a7220 */ /* 0x000fe20000410000 */
[----:B-----5:R-:W-:Y:S01]  /*09c0*/  FMUL.FTZ R77, R121, R142 ;  /* 0x0000008e794d7220 */ /* 0x020fe20000410000 */
[----:B------:R-:W-:Y:S01]  /*09d0*/  FADD.FTZ R146, -R137, R70 ;  /* 0x0000004689927221 */ /* 0x000fe20000010100 */
[----:B------:R-:W-:Y:S01]  /*09e0*/  FMUL.FTZ R143, R121, R144 ;  /* 0x00000090798f7220 */ /* 0x000fe20000410000 */
[----:B------:R-:W-:Y:S01]  /*09f0*/  FMUL.FTZ R142, R61, R78 ;  /* 0x0000004e3d8e7220 */ /* 0x000fe20000410000 */
[C---:B------:R-:W-:Y:S01]  /*0a00*/  FADD.FTZ R68, -R137.reuse, R82 ;  /* 0x0000005289447221 */ /* 0x040fe20000010100 */
[----:B------:R-:W-:Y:S01]  /*0a10*/  FADD.FTZ R140, -R137, R83 ;  /* 0x00000053898c7221 */ /* 0x000fe20000010100 */
[----:B------:R-:W-:Y:S01]  /*0a20*/  SHF.R.U32.HI R82, RZ, 0x10, R87 ;  /* 0x00000010ff527819 */ /* 0x000fe20000011657 */
[----:B------:R-:W-:-:S02]  /*0a30*/  HADD2.F32 R83, -RZ, R87.H0_H0 ;  /* 0x20000057ff537230 */ /* 0x000fc40000004100 */
[----:B------:R-:W-:Y:S01]  /*0a40*/  FADD.FTZ R70, -R137, R81 ;  /* 0x0000005189467221 */ /* 0x000fe20000010100 */
[----:B------:R-:W-:Y:S01]  /*0a50*/  FFMA.FTZ R78, R77, R138, RZ ;  /* 0x0000008a4d4e7223 */ /* 0x000fe200000100ff */
[----:B------:R-:W-:Y:S01]  /*0a60*/  FADD.FTZ R81, RZ, R138 ;  /* 0x0000008aff517221 */ /* 0x000fe20000010000 */
[----:B------:R-:W-:Y:S02]  /*0a70*/  HADD2.F32 R82, -RZ, R82.H0_H0 ;  /* 0x20000052ff527230 */ /* 0x000fe40000004100 */
[----:B------:R-:W-:Y:S01]  /*0a80*/  FADD.FTZ R147, -R137, R71 ;  /* 0x0000004789937221 */ /* 0x000fe20000010100 */
[----:B------:R-:W-:Y:S01]  /*0a90*/  FMUL.FTZ R144, R62, R83 ;  /* 0x000000533e907220 */ /* 0x000fe20000410000 */
[----:B------:R-:W-:Y:S01]  /*0aa0*/  FMUL.FTZ R145, R121, R146 ;  /* 0x0000009279917220 */ /* 0x000fe20000410000 */
[----:B------:R-:W-:Y:S01]  /*0ab0*/  FFMA.FTZ R78, R143, R142, R78 ;  /* 0x0000008e8f4e7223 */ /* 0x000fe2000001004e */
[----:B------:R-:W-:Y:S01]  /*0ac0*/  FADD.FTZ R158, -R137, R74 ;  /* 0x0000004a899e7221 */ /* 0x000fe20000010100 */
[----:B------:R-:W-:Y:S01]  /*0ad0*/  FADD.FTZ R81, R81, R142 ;  /* 0x0000008e51517221 */ /* 0x000fe20000010000 */
[----:B------:R-:W-:Y:S01]  /*0ae0*/  FADD.FTZ R74, -R137, R79 ;  /* 0x0000004f894a7221 */ /* 0x000fe20000010100 */
[----:B------:R-:W-:-:S02]  /*0af0*/  HADD2.F32 R79, -RZ, R88.H0_H0 ;  /* 0x20000058ff4f7230 */ /* 0x000fc40000004100 */
[----:B------:R-:W-:Y:S01]  /*0b00*/  FADD.FTZ R164, -R137, R72 ;  /* 0x0000004889a47221 */ /* 0x000fe20000010100 */
[----:B------:R-:W-:Y:S01]  /*0b10*/  FMUL.FTZ R146, R63, R82 ;  /* 0x000000523f927220 */ /* 0x000fe20000410000 */
        /* <DEDUP_REMOVED lines=8> */
[C---:B------:R-:W-:Y:S01]  /*0ba0*/  FADD.FTZ R156, -R137.reuse, R75 ;  /* 0x0000004b899c7221 */ /* 0x040fe20000010100 */
[----:B------:R-:W-:Y:S01]  /*0bb0*/  FADD.FTZ R72, -R137, R80 ;  /* 0x0000005089487221 */ /* 0x000fe20000010100 */
        /* <DEDUP_REMOVED lines=8> */
[----:B------:R-:W-:Y:S01]  /*0c40*/  SHF.R.U64 R80, R90, 0x10, R91 ;  /* 0x000000105a507819 */ /* 0x000fe2000000125b */
[----:B------:R-:W-:-:S02]  /*0c50*/  HADD2.F32 R75, -RZ, R90.H0_H0 ;  /* 0x2000005aff4b7230 */ /* 0x000fc40000004100 */
[----:B------:R-:W-:Y:S01]  /*0c60*/  FMUL.FTZ R132, R59, R132 ;  /* 0x000000843b847220 */ /* 0x000fe20000410000 */
[----:B------:R-:W-:Y:S01]  /*0c70*/  FMUL.FTZ R135, R121, R156 ;  /* 0x0000009c79877220 */ /* 0x000fe20000410000 */
[----:B------:R-:W-:Y:S01]  /*0c80*/  FFMA.FTZ R78, R133, R131, R78 ;  /* 0x00000083854e7223 */ /* 0x000fe2000001004e */
[----:B------:R-:W-:Y:S01]  /*0c90*/  FADD.FTZ R79, R82, R131 ;  /* 0x00000083524f7221 */ /* 0x000fe20000010000 */
[----:B------:R-:W-:Y:S02]  /*0ca0*/  HADD2.F32 R80, -RZ, R80.H0_H0 ;  /* 0x20000050ff507230 */ /* 0x000fe40000004100 */
[----:B------:R-:W-:Y:S01]  /*0cb0*/  FMUL.FTZ R82, R52, R75 ;  /* 0x0000004b34527220 */ /* 0x000fe20000410000 */
[----:B------:R-:W-:Y:S01]  /*0cc0*/  FMUL.FTZ R129, R121, R154 ;  /* 0x0000009a79817220 */ /* 0x000fe20000410000 */
[----:B------:R-:W-:Y:S01]  /*0cd0*/  FFMA.FTZ R78, R135, R132, R78 ;  /* 0x00000084874e7223 */ /* 0x000fe2000001004e */
[----:B------:R-:W-:Y:S01]  /*0ce0*/  FADD.FTZ R79, R79, R132 ;  /* 0x000000844f4f7221 */ /* 0x000fe20000010000 */
[----:B------:R-:W-:-:S02]  /*0cf0*/  HADD2.F32 R73, -RZ, R91.H0_H0 ;  /* 0x2000005bff497230 */ /* 0x000fc40000004100 */
        /* <DEDUP_REMOVED lines=49> */
.L_x_9630:
        /* <DEDUP_REMOVED lines=9> */
[----:B------:R-:W-:Y:S02]  /*10a0*/  IMAD.WIDE.U32 R76, R123, 0x10, R32 ;  /* 0x000000107b4c7825 */ /* 0x000fe400078e0020 */
[----:B------:R-:W4:Y:S02]  /*10b0*/  LDG.E.128 R80, desc[UR6][R80.64] ;  /* 0x0000000650507981 */ /* 0x000f24000c1e1d00 */
[----:B-1----:R-:W-:Y:S02]  /*10c0*/  IMAD.WIDE.U32 R60, R127, 0x10, R48 ;  /* 0x000000107f3c7825 */ /* 0x002fe400078e0030 */
[----:B------:R-:W4:Y:S02]  /*10d0*/  LDG.E.128 R76, desc[UR6][R76.64] ;  /* 0x000000064c4c7981 */ /* 0x000f24000c1e1d00 */
[----:B------:R-:W-:-:S02]  /*10e0*/  IMAD.WIDE.U32 R72, R125, 0x10, R32 ;  /* 0x000000107d487825 */ /* 0x000fc400078e0020 */
[----:B------:R-:W4:Y:S01]  /*10f0*/  LDG.E.128 R60, desc[UR6][R60.64] ;  /* 0x000000063c3c7981 */ /* 0x000f22000c1e1d00 */
[----:B------:R-:W0:Y:S01]  /*1100*/  LDC.64 R32, c[0x0][0x438] ;  /* 0x00010e00ff207b82 */ /* 0x000e220000000a00 */
[--C-:B------:R-:W-:Y:S02]  /*1110*/  IMAD.WIDE.U32 R56, R125, 0x10, R48.reuse ;  /* 0x000000107d387825 */ /* 0x100fe400078e0030 */
[----:B------:R-:W4:Y:S04]  /*1120*/  LDG.E.128 R72, desc[UR6][R72.64] ;  /* 0x0000000648487981 */ /* 0x000f28000c1e1d00 */
[----:B------:R-:W4:Y:S01]  /*1130*/  LDG.E.128 R56, desc[UR6][R56.64] ;  /* 0x0000000638387981 */ /* 0x000f22000c1e1d00 */
[----:B------:R-:W-:-:S06]  /*1140*/  IMAD.WIDE.U32 R52, R123, 0x10, R48 ;  /* 0x000000107b347825 */ /* 0x000fcc00078e0030 */
[----:B------:R-:W4:Y:S01]  /*1150*/  LDG.E.128 R52, desc[UR6][R52.64] ;  /* 0x0000000634347981 */ /* 0x000f22000c1e1d00 */
[----:B------:R-:W-:-:S06]  /*1160*/  IMAD.WIDE.U32 R48, R117, 0x10, R48 ;  /* 0x0000001075307825 */ /* 0x000fcc00078e0030 */
[----:B------:R-:W4:Y:S01]  /*1170*/  LDG.E.128 R48, desc[UR6][R48.64] ;  /* 0x0000000630307981 */ /* 0x000f22000c1e1d00 */
[----:B--2---:R-:W-:-:S04]  /*1180*/  IMAD.WIDE.U32 R34, R125, 0x4, R130 ;  /* 0x000000047d227825 */ /* 0x004fc800078e0082 */
[--C-:B0-----:R-:W-:Y:S01]  /*1190*/  IMAD.WIDE.U32 R44, R127, 0x10, R32.reuse ;  /* 0x000000107f2c7825 */ /* 0x101fe200078e0020 */
[----:B------:R-:W5:Y:S03]  /*11a0*/  LDG.E R126, desc[UR6][R34.64] ;  /* 0x00000006227e7981 */ /* 0x000f66000c1e1900 */
[--C-:B------:R-:W-:Y:S02]  /*11b0*/  IMAD.WIDE.U32 R40, R125, 0x10, R32.reuse ;  /* 0x000000107d287825 */ /* 0x100fe400078e0020 */
[----:B------:R-:W5:Y:S02]  /*11c0*/  LDG.E.128 R44, desc[UR6][R44.64] ;  /* 0x000000062c2c7981 */ /* 0x000f64000c1e1d00 */
[--C-:B------:R-:W-:Y:S02]  /*11d0*/  IMAD.WIDE.U32 R36, R123, 0x10, R32.reuse ;  /* 0x000000107b247825 */ /* 0x100fe400078e0020 */
[----:B------:R-:W5:Y:S02]  /*11e0*/  LDG.E.128 R40, desc[UR6][R40.64] ;  /* 0x0000000628287981 */ /* 0x000f64000c1e1d00 */
[----:B------:R-:W-:-:S02]  /*11f0*/  IMAD.WIDE.U32 R32, R117, 0x10, R32 ;  /* 0x0000001075207825 */ /* 0x000fc400078e0020 */
[----:B------:R-:W5:Y:S04]  /*1200*/  LDG.E.128 R36, desc[UR6][R36.64] ;  /* 0x0000000624247981 */ /* 0x000f68000c1e1d00 */
[----:B------:R-:W5:Y:S01]  /*1210*/  LDG.E.128 R32, desc[UR6][R32.64] ;  /* 0x0000000620207981 */ /* 0x000f62000c1e1d00 */
[----:B------:R-:W-:Y:S01]  /*1220*/  SHF.R.U32.HI R164, RZ, 0x10, R87 ;  /* 0x00000010ffa47819 */ /* 0x000fe20000011657 */
[----:B------:R-:W-:-:S04]  /*1230*/  IMAD.WIDE.U32 R128, R127, 0x4, R130 ;  /* 0x000000047f807825 */ /* 0x000fc800078e0082 */
[--C-:B------:R-:W-:Y:S02]  /*1240*/  IMAD.WIDE.U32 R132, R123, 0x4, R130.reuse ;  /* 0x000000047b847825 */ /* 0x100fe400078e0082 */
[----:B------:R-:W5:Y:S02]  /*1250*/  LDG.E R128, desc[UR6][R128.64] ;  /* 0x0000000680807981 */ /* 0x000f64000c1e1900 */
[----:B------:R-:W-:Y:S02]  /*1260*/  IMAD.WIDE.U32 R130, R117, 0x4, R130 ;  /* 0x0000000475827825 */ /* 0x000fe400078e0082 */
[----:B------:R-:W5:Y:S02]  /*1270*/  LDG.E R124, desc[UR6][R132.64] ;  /* 0x00000006847c7981 */ /* 0x000f64000c1e1900 */
[----:B------:R-:W-:Y:S02]  /*1280*/  HADD2.F32 R164, -RZ, R164.H0_H0 ;  /* 0x200000a4ffa47230 */ /* 0x000fe40000004100 */
[----:B------:R0:W5:Y:S02]  /*1290*/  LDG.E R120, desc[UR6][R130.64] ;  /* 0x0000000682787981 */ /* 0x000164000c1e1900 */
[----:B0-----:R-:W-:Y:S01]  /*12a0*/  SHF.R.U64 R130, R88, 0x10, R89 ;  /* 0x0000001058827819 */ /* 0x001fe20000001259 */
[----:B------:R-:W-:-:S04]  /*12b0*/  HADD2.F32 R131, -RZ, R89.H0_H0 ;  /* 0x20000059ff837230 */ /* 0x000fc80000004100 */
[----:B------:R-:W-:Y:S01]  /*12c0*/  HADD2.F32 R130, -RZ, R130.H0_H0 ;  /* 0x20000082ff827230 */ /* 0x000fe20000004100 */
[----:B------:R-:W-:-:S05]  /*12d0*/  SHF.R.U32.HI R160, RZ, 0x10, R91 ;  /* 0x00000010ffa07819 */ /* 0x000fca000001165b */
[----:B------:R-:W-:Y:S02]  /*12e0*/  HADD2.F32 R160, -RZ, R160.H0_H0 ;  /* 0x200000a0ffa07230 */ /* 0x000fe40000004100 */
[--C-:B------:R-:W-:Y:S02]  /*12f0*/  HADD2.F32 R152, -RZ, R136.reuse.H0_H0 ;  /* 0x20000088ff987230 */ /* 0x100fe40000004100 */
[----:B------:R-:W-:Y:S02]  /*1300*/  HADD2.F32 R148, -RZ, R136.H1_H1 ;  /* 0x30000088ff947230 */ /* 0x000fe40000004100 */
[C---:B---3--:R-:W-:Y:S01]  /*1310*/  FADD.FTZ R142, -R137.reuse, R68 ;  /* 0x00000044898e7221 */ /* 0x048fe20000010100 */
[C---:B----4-:R-:W-:Y:S01]  /*1320*/  FADD.FTZ R68, -R137.reuse, R82 ;  /* 0x0000005289447221 */ /* 0x050fe20000010100 */
[----:B------:R-:W-:Y:S01]  /*1330*/  SHF.R.U64 R82, R86, 0x10, R87 ;  /* 0x0000001056527819 */ /* 0x000fe20000001257 */
[----:B------:R-:W-:Y:S01]  /*1340*/  FADD.FTZ R150, -R137, R77 ;  /* 0x0000004d89967221 */ /* 0x000fe20000010100 */
[----:B------:R-:W-:-:S03]  /*1350*/  HADD2.F32 R77, -RZ, R86.H0_H0 ;  /* 0x20000056ff4d7230 */ /* 0x000fc60000004100 */
[----:B------:R-:W-:Y:S02]  /*1360*/  HADD2.F32 R82, -RZ, R82.H0_H0 ;  /* 0x20000052ff527230 */ /* 0x000fe40000004100 */
[----:B------:R-:W-:Y:S01]  /*1370*/  FADD.FTZ R144, -R137, R69 ;  /* 0x0000004589907221 */ /* 0x000fe20000010100 */
[----:B------:R-:W-:Y:S01]  /*1380*/  FMUL.FTZ R138, R60, R77 ;  /* 0x0000004d3c8a7220 */ /* 0x000fe20000410000 */
[----:B-----5:R-:W-:Y:S01]  /*1390*/  FMUL.FTZ R77, R121, R142 ;  /* 0x0000008e794d7220 */ /* 0x020fe20000410000 */
[C---:B------:R-:W-:Y:S01]  /*13a0*/  FADD.FTZ R140, -R137.reuse, R83 ;  /* 0x00000053898c7221 */ /* 0x040fe20000010100 */
[----:B------:R-:W-:Y:S01]  /*13b0*/  FADD.FTZ R146, -R137, R70 ;  /* 0x0000004689927221 */ /* 0x000fe20000010100 */
[----:B------:R-:W-:Y:S02]  /*13c0*/  HADD2.F32 R83, -RZ, R87.H0_H0 ;  /* 0x20000057ff537230 */ /* 0x000fe40000004100 */
[----:B------:R-:W-:Y:S01]  /*13d0*/  FMUL.FTZ R142, R61, R82 ;  /* 0x000000523d8e7220 */ /* 0x000fe20000410000 */
[----:B------:R-:W-:Y:S01]  /*13e0*/  FADD.FTZ R70, -R137, R81 ;  /* 0x0000005189467221 */ /* 0x000fe20000010100 */
[----:B------:R-:W-:Y:S01]  /*13f0*/  FMUL.FTZ R143, R121, R144 ;  /* 0x00000090798f7220 */ /* 0x000fe20000410000 */
[----:B------:R-:W-:Y:S01]  /*1400*/  FFMA.FTZ R82, R77, R138, RZ ;  /* 0x0000008a4d527223 */ /* 0x000fe200000100ff */
[----:B------:R-:W-:Y:S01]  /*1410*/  FADD.FTZ R81, RZ, R138 ;  /* 0x0000008aff517221 */ /* 0x000fe20000010000 */
        /* <DEDUP_REMOVED lines=13> */
[C---:B------:R-:W-:Y:S01]  /*14f0*/  FADD.FTZ R154, -R137.reuse, R76 ;  /* 0x0000004c899a7221 */ /* 0x040fe20000010100 */
[C---:B------:R-:W-:Y:S01]  /*1500*/  FADD.FTZ R158, -R137.reuse, R73 ;  /* 0x00000049899e7221 */ /* 0x040fe20000010100 */
[----:B------:R-:W-:Y:S01]  /*1510*/  FADD.FTZ R76, -R137, R78 ;  /* 0x0000004e894c7221 */ /* 0x000fe20000010100 */
[----:B------:R-:W-:Y:S01]  /*1520*/  FMUL.FTZ R134, R56, R79 ;  /* 0x0000004f38867220 */ /* 0x000fe20000410000 */
[----:B------:R-:W-:Y:S01]  /*1530*/  FMUL.FTZ R139, R121, R162 ;  /* 0x000000a2798b7220 */ /* 0x000fe20000410000 */
[----:B------:R-:W-:Y:S01]  /*1540*/  FFMA.FTZ R82, R147, R146, R82 ;  /* 0x0000009293527223 */ /* 0x000fe20000010052 */
[----:B------:R-:W-:Y:S01]  /*1550*/  SHF.R.U32.HI R78, RZ, 0x10, R89 ;  /* 0x00000010ff4e7819 */ /* 0x000fe20000011659 */
[----:B------:R-:W-:Y:S01]  /*1560*/  FADD.FTZ R81, R81, R146 ;  /* 0x0000009251517221 */ /* 0x000fe20000010000 */
[C---:B------:R-:W-:Y:S01]  /*1570*/  FADD.FTZ R156, -R137.reuse, R75 ;  /* 0x0000004b899c7221 */ /* 0x040fe20000010100 */
[----:B------:R-:W-:Y:S01]  /*1580*/  FADD.FTZ R72, -R137, R80 ;  /* 0x0000005089487221 */ /* 0x000fe20000010100 */
        /* <DEDUP_REMOVED lines=9> */
[----:B------:R-:W-:Y:S01]  /*1620*/  SHF.R.U64 R80, R90, 0x10, R91 ;  /* 0x000000105a507819 */ /* 0x000fe2000000125b */
        /* <DEDUP_REMOVED lines=59> */
.L_x_9631:
[----:B------:R-:W-:Y:S01]  /*19e0*/  FADD.FTZ R15, R48, R15 ;  /* 0x0000000f300f7221 */ /* 0x000fe20000010000 */
[----:B------:R-:W-:Y:S01]  /*19f0*/  FADD.FTZ R98, R149, R98 ;  /* 0x0000006295627221 */ /* 0x000fe20000010000 */
[--C-:B------:R-:W-:Y:S01]  /*1a00*/  SHF.R.U64 R149, R30, 0x10, R31.reuse ;  /* 0x000000101e957819 */ /* 0x100fe2000000121f */
[----:B------:R-:W-:Y:S01]  /*1a10*/  FADD.FTZ R16, R49, R16 ;  /* 0x0000001031107221 */ /* 0x000fe20000010000 */
[----:B------:R-:W-:Y:S01]  /*1a20*/  SHF.R.U32.HI R48, RZ, 0x10, R31 ;  /* 0x00000010ff307819 */ /* 0x000fe2000001161f */
[----:B------:R-:W-:Y:S01]  /*1a30*/  FADD.FTZ R95, R62, R95 ;  /* 0x0000005f3e5f7221 */ /* 0x000fe20000010000 */
[----:B------:R-:W-:Y:S01]  /*1a40*/  FADD.FTZ R99, R148, R99 ;  /* 0x0000006394637221 */ /* 0x000fe20000010000 */
[----:B------:R-:W-:Y:S01]  /*1a50*/  UMOV UR4, 0xffffffff ;  /* 0xffffffff00047882 */ /* 0x000fe20000000000 */
[----:B------:R-:W-:Y:S01]  /*1a60*/  PRMT R149, R48, 0x5410, R149 ;  /* 0x0000541030957816 */ /* 0x000fe20000000095 */
[----:B------:R-:W-:Y:S01]  /*1a70*/  FADD.FTZ R97, R60, R97 ;  /* 0x000000613c617221 */ /* 0x000fe20000010000 */
[----:B------:R-:W-:Y:S01]  /*1a80*/  SHF.R.U64 R148, R84, 0x10, R85 ;  /* 0x0000001054947819 */ /* 0x000fe20000001255 */
[----:B------:R-:W-:Y:S01]  /*1a90*/  FADD.FTZ R101, R150, R101 ;  /* 0x0000006596657221 */ /* 0x000fe20000010000 */
[----:B------:R-:W-:Y:S01]  /*1aa0*/  SHF.R.U32.HI R49, RZ, 0x10, R85 ;  /* 0x00000010ff317819 */ /* 0x000fe20000011655 */
[----:B------:R-:W-:Y:S01]  /*1ab0*/  FADD.FTZ R0, R165, R0 ;  /* 0x00000000a5007221 */ /* 0x000fe20000010000 */
[----:B------:R-:W-:Y:S01]  /*1ac0*/  SHF.R.U32.HI R62, RZ, 0x10, R27 ;  /* 0x00000010ff3e7819 */ /* 0x000fe2000001161b */
[----:B------:R-:W-:Y:S01]  /*1ad0*/  FADD.FTZ R2, R163, R2 ;  /* 0x00000002a3027221 */ /* 0x000fe20000010000 */
[----:B------:R-:W-:Y:S01]  /*1ae0*/  SHF.R.U64 R48, R28, 0x10, R29 ;  /* 0x000000101c307819 */ /* 0x000fe2000000121d */
        /* <DEDUP_REMOVED lines=24> */
[----:B------:R-:W-:Y:S02]  /*1c70*/  SHF.R.U64 R60, R26, 0x10, R27 ;  /* 0x000000101a3c7819 */ /* 0x000fe4000000121b */
[----:B------:R-:W-:Y:S02]  /*1c80*/  SHF.R.U32.HI R150, RZ, 0x10, R29 ;  /* 0x00000010ff967819 */ /* 0x000fe4000001161d */
        /* <DEDUP_REMOVED lines=20> */
.L_x_9671:
        /* <DEDUP_REMOVED lines=9> */
[----:B------:R-:W-:Y:S01]  /*1e60*/  ISETP.NE.U32.AND P1, PT, RZ, UR14, PT ;  /* 0x0000000eff007c0c */ /* 0x000fe2000bf25070 */
[----:B------:R-:W-:Y:S03]  /*1e70*/  BSSY.RECONVERGENT B2, `(.L_x_9634) ;  /* 0x000005c000027945 */ /* 0x000fe60003800200 */
        /* <DEDUP_REMOVED lines=10> */
[C---:B------:R-:W-:Y:S01]  /*1f20*/  LOP3.LUT P2, RZ, R128.reuse, 0xff, RZ, 0xc0, !PT ;  /* 0x000000ff80ff7812 */ /* 0x040fe2000784c0ff */
[C---:B------:R-:W-:Y:S01]  /*1f30*/  FMUL.FTZ R55, R121.reuse, R138 ;  /* 0x0000008a79377220 */ /* 0x040fe20000410000 */
[C---:B------:R-:W-:Y:S01]  /*1f40*/  LOP3.LUT P3, RZ, R128.reuse, 0xff00, RZ, 0xc0, !PT ;  /* 0x0000ff0080ff7812 */ /* 0x040fe2000786c0ff */
[C---:B------:R-:W-:Y:S01]  /*1f50*/  FMUL.FTZ R57, R121.reuse, R142 ;  /* 0x0000008e79397220 */ /* 0x040fe20000410000 */
[C---:B------:R-:W-:Y:S01]  /*1f60*/  LOP3.LUT P4, RZ, R128.reuse, 0xff0000, RZ, 0xc0, !PT ;  /* 0x00ff000080ff7812 */ /* 0x040fe2000788c0ff */
[C---:B------:R-:W-:Y:S01]  /*1f70*/  FMUL.FTZ R61, R121.reuse, R144 ;  /* 0x00000090793d7220 */ /* 0x040fe20000410000 */
[----:B------:R-:W-:Y:S01]  /*1f80*/  FMUL.FTZ R77, R121, R146 ;  /* 0x00000092794d7220 */ /* 0x000fe20000410000 */
[----:B------:R-:W-:Y:S01]  /*1f90*/  ISETP.GE.U32.AND P5, PT, R128, 0x1000000, PT ;  /* 0x010000008000780c */ /* 0x000fe20003fa6070 */
[-C--:B------:R-:W-:Y:S01]  /*1fa0*/  FMUL.FTZ R55, R55, R122.reuse ;  /* 0x0000007a37377220 */ /* 0x080fe20000410000 */
[----:B------:R-:W-:Y:S01]  /*1fb0*/  MOV R128, UR13 ;  /* 0x0000000d00807c02 */ /* 0x000fe20008000f00 */
[-C--:B------:R-:W-:Y:S01]  /*1fc0*/  FMUL.FTZ R57, R57, R122.reuse ;  /* 0x0000007a39397220 */ /* 0x080fe20000410000 */
[-C--:B------:R-:W-:Y:S01]  /*1fd0*/  FMUL.FTZ R61, R61, R122.reuse ;  /* 0x0000007a3d3d7220 */ /* 0x080fe20000410000 */
[----:B------:R-:W-:Y:S01]  /*1fe0*/  FMUL.FTZ R77, R77, R122 ;  /* 0x0000007a4d4d7220 */ /* 0x000fe20000410000 */
[----:B------:R-:W-:-:S02]  /*1ff0*/  HFMA2 R54, -RZ, RZ, 0, 0 ;  /* 0x00000000ff367431 */ /* 0x000fc400000001ff */
[-C--:B------:R-:W-:Y:S01]  /*2000*/  FMUL.FTZ R55, R55, R128.reuse ;  /* 0x0000008037377220 */ /* 0x080fe20000410000 */
[-C--:B------:R-:W-:Y:S01]  /*2010*/  FMUL.FTZ R57, R57, R128.reuse ;  /* 0x0000008039397220 */ /* 0x080fe20000410000 */
[-C--:B------:R-:W-:Y:S01]  /*2020*/  FMUL.FTZ R61, R61, R128.reuse ;  /* 0x000000803d3d7220 */ /* 0x080fe20000410000 */
[----:B------:R-:W-:Y:S01]  /*2030*/  FMUL.FTZ R138, R77, R128 ;  /* 0x000000804d8a7220 */ /* 0x000fe20000410000 */
[----:B------:R-:W-:Y:S02]  /*2040*/  @P3 HADD2.F32 R60, -RZ, R60.H0_H0 ;  /* 0x2000003cff3c3230 */ /* 0x000fe40000004100 */
[----:B-----5:R-:W-:Y:S01]  /*2050*/  FMUL.FTZ R48, R48, R55 ;  /* 0x0000003730307220 */ /* 0x020fe20000410000 */
[----:B------:R-:W-:Y:S02]  /*2060*/  @P2 HADD2.F32 R56, -RZ, R26.H0_H0 ;  /* 0x2000001aff382230 */ /* 0x000fe40000004100 */
[----:B------:R-:W-:Y:S01]  /*2070*/  FMUL.FTZ R49, R49, R57 ;  /* 0x0000003931317220 */ /* 0x000fe20000410000 */
[----:B------:R-:W-:-:S02]  /*2080*/  @P4 HADD2.F32 R63, -RZ, R27.H0_H0 ;  /* 0x2000001bff3f4230 */ /* 0x000fc40000004100 */
[----:B------:R-:W-:Y:S01]  /*2090*/  FMUL.FTZ R50, R50, R61 ;  /* 0x0000003d32327220 */ /* 0x000fe20000410000 */
[----:B------:R-:W-:Y:S01]  /*20a0*/  FMUL.FTZ R51, R51, R138 ;  /* 0x0000008a33337220 */ /* 0x000fe20000410000 */
[----:B------:R-:W-:Y:S02]  /*20b0*/  CS2R R52, SRZ ;  /* 0x0000000000347805 */ /* 0x000fe4000001ff00 */
[----:B------:R-:W-:Y:S01]  /*20c0*/  FSEL R77, R48, RZ, P2 ;  /* 0x000000ff304d7208 */ /* 0x000fe20001000000 */
[----:B------:R-:W-:Y:S01]  /*20d0*/  @P2 FMUL.FTZ R52, R55, R56 ;  /* 0x0000003837342220 */ /* 0x000fe20000410000 */
[----:B------:R-:W-:Y:S01]  /*20e0*/  @P3 FMUL.FTZ R53, R57, R60 ;  /* 0x0000003c39353220 */ /* 0x000fe20000410000 */
[----:B------:R-:W-:Y:S01]  /*20f0*/  @P4 FMUL.FTZ R54, R61, R63 ;  /* 0x0000003f3d364220 */ /* 0x000fe20000410000 */
[----:B------:R-:W-:Y:S02]  /*2100*/  MOV R55, RZ ;  /* 0x000000ff00377202 */ /* 0x000fe40000000f00 */
[----:B------:R-:W-:-:S02]  /*2110*/  FSEL R63, R49, RZ, P3 ;  /* 0x000000ff313f7208 */ /* 0x000fc40001800000 */
[----:B------:R-:W-:Y:S02]  /*2120*/  FSEL R60, R50, RZ, P4 ;  /* 0x000000ff323c7208 */ /* 0x000fe40002000000 */
[----:B------:R-:W-:Y:S01]  /*2130*/  FSEL R61, R51, RZ, P5 ;  /* 0x000000ff333d7208 */ /* 0x000fe20002800000 */
[----:B------:R-:W-:Y:S06]  /*2140*/  @!P5 BRA `(.L_x_9636) ;  /* 0x0000000000b8d947 */ /* 0x000fec0003800000 */
[----:B------:R-:W-:-:S05]  /*2150*/  HADD2.F32 R55, -RZ, R62.H1_H1 ;  /* 0x3000003eff377230 */ /* 0x000fca0000004100 */
[----:B------:R-:W-:Y:S01]  /*2160*/  FMUL.FTZ R55, R138, R55 ;  /* 0x000000378a377220 */ /* 0x000fe20000410000 */
[----:B------:R-:W-:Y:S06]  /*2170*/  BRA `(.L_x_9636) ;  /* 0x0000000000ac7947 */ /* 0x000fec0003800000 */
.L_x_9635:
        /* <DEDUP_REMOVED lines=14> */
[----:B------:R-:W-:Y:S01]  /*2260*/  ISETP.GE.U32.AND P5, PT, R128, 0x1000000, PT ;  /* 0x010000008000780c */ /* 0x000fe20003fa6070 */
[----:B------:R-:W-:Y:S01]  /*2270*/  FMUL.FTZ R67, R121, R146 ;  /* 0x0000009279437220 */ /* 0x000fe20000410000 */
[----:B------:R-:W-:Y:S01]  /*2280*/  MOV R128, UR13 ;  /* 0x0000000d00807c02 */ /* 0x000fe20008000f00 */
[-C--:B------:R-:W-:Y:S01]  /*2290*/  FMUL.FTZ R57, R64, R122.reuse ;  /* 0x0000007a40397220 */ /* 0x080fe20000410000 */
[-C--:B------:R-:W-:Y:S01]  /*22a0*/  FMUL.FTZ R61, R65, R122.reuse ;  /* 0x0000007a413d7220 */ /* 0x080fe20000410000 */
[-C--:B------:R-:W-:Y:S01]  /*22b0*/  FMUL.FTZ R63, R66, R122.reuse ;  /* 0x0000007a423f7220 */ /* 0x080fe20000410000 */
[----:B------:R-:W-:Y:S01]  /*22c0*/  FMUL.FTZ R143, R67, R122 ;  /* 0x0000007a438f7220 */ /* 0x000fe20000410000 */
[-C--:B------:R-:W-:Y:S01]  /*22d0*/  FMUL.FTZ R57, R57, R128.reuse ;  /* 0x0000008039397220 */ /* 0x080fe20000410000 */
[-C--:B------:R-:W-:Y:S01]  /*22e0*/  FMUL.FTZ R56, R61, R128.reuse ;  /* 0x000000803d387220 */ /* 0x080fe20000410000 */
[-C--:B------:R-:W-:Y:S01]  /*22f0*/  FMUL.FTZ R63, R63, R128.reuse ;  /* 0x000000803f3f7220 */ /* 0x080fe20000410000 */
[----:B------:R-:W-:Y:S01]  /*2300*/  FMUL.FTZ R142, R143, R128 ;  /* 0x000000808f8e7220 */ /* 0x000fe20000410000 */
[----:B------:R-:W-:-:S02]  /*2310*/  @P3 HADD2.F32 R77, -RZ, R60.H0_H0 ;  /* 0x2000003cff4d3230 */ /* 0x000fc40000004100 */
[----:B-----5:R-:W-:Y:S01]  /*2320*/  FMUL.FTZ R48, R48, R57 ;  /* 0x0000003930307220 */ /* 0x020fe20000410000 */
[----:B------:R-:W-:Y:S02]  /*2330*/  @P2 HADD2.F32 R60, -RZ, R26.H0_H0 ;  /* 0x2000001aff3c2230 */ /* 0x000fe40000004100 */
[----:B------:R-:W-:Y:S01]  /*2340*/  FMUL.FTZ R49, R49, R56 ;  /* 0x0000003831317220 */ /* 0x000fe20000410000 */
[----:B------:R-:W-:Y:S02]  /*2350*/  @P4 HADD2.F32 R138, -RZ, R27.H0_H0 ;  /* 0x2000001bff8a4230 */ /* 0x000fe40000004100 */
[----:B------:R-:W-:Y:S01]  /*2360*/  FMUL.FTZ R50, R50, R63 ;  /* 0x0000003f32327220 */ /* 0x000fe20000410000 */
[----:B------:R-:W-:Y:S02]  /*2370*/  @P5 HADD2.F32 R145, -RZ, R62.H1_H1 ;  /* 0x3000003eff915230 */ /* 0x000fe40000004100 */
[----:B------:R-:W-:Y:S01]  /*2380*/  FMUL.FTZ R51, R51, R142 ;  /* 0x0000008e33337220 */ /* 0x000fe20000410000 */
[----:B------:R-:W-:-:S02]  /*2390*/  CS2R R52, SRZ ;  /* 0x0000000000347805 */ /* 0x000fc4000001ff00 */
[----:B------:R-:W-:Y:S01]  /*23a0*/  CS2R R54, SRZ ;  /* 0x0000000000367805 */ /* 0x000fe2000001ff00 */
[----:B------:R-:W-:Y:S01]  /*23b0*/  @P2 FMUL.FTZ R52, R57, R60 ;  /* 0x0000003c39342220 */ /* 0x000fe20000410000 */
[----:B------:R-:W-:Y:S01]  /*23c0*/  @P3 FMUL.FTZ R53, R56, R77 ;  /* 0x0000004d38353220 */ /* 0x000fe20000410000 */
[----:B------:R-:W-:Y:S01]  /*23d0*/  @P4 FMUL.FTZ R54, R63, R138 ;  /* 0x0000008a3f364220 */ /* 0x000fe20000410000 */
[----:B------:R-:W-:Y:S01]  /*23e0*/  @P5 FMUL.FTZ R55, R142, R145 ;  /* 0x000000918e375220 */ /* 0x000fe20000410000 */
[----:B------:R-:W-:Y:S02]  /*23f0*/  FSEL R77, R48, RZ, P2 ;  /* 0x000000ff304d7208 */ /* 0x000fe40001000000 */
[----:B------:R-:W-:Y:S02]  /*2400*/  FSEL R63, R49, RZ, P3 ;  /* 0x000000ff313f7208 */ /* 0x000fe40001800000 */
[----:B------:R-:W-:Y:S02]  /*2410*/  FSEL R60, R50, RZ, P4 ;  /* 0x000000ff323c7208 */ /* 0x000fe40002000000 */
[----:B------:R-:W-:-:S07]  /*2420*/  FSEL R61, R51, RZ, P5 ;  /* 0x000000ff333d7208 */ /* 0x000fce0002800000 */
.L_x_9636:
[----:B------:R-:W-:Y:S05]  /*2430*/  BSYNC.RECONVERGENT B2 ;  /* 0x0000000000027941 */ /* 0x000fea0003800200 */
.L_x_9634:
        /* <DEDUP_REMOVED lines=8> */
[----:B------:R-:W-:Y:S04]  /*24c0*/  BSSY.RECONVERGENT B2, `(.L_x_9637) ;  /* 0x0000059000027945 */ /* 0x000fe80003800200 */
[----:B------:R-:W-:Y:S05]  /*24d0*/  @!P1 BRA `(.L_x_9638) ;  /* 0x0000000000b49947 */ /* 0x000fea0003800000 */
[C-C-:B------:R-:W-:Y:S01]  /*24e0*/  FFMA.FTZ R139, R59.reuse, R139, R58.reuse ;  /* 0x0000008b3b8b7223 */ /* 0x140fe2000001003a */
[C-C-:B------:R-:W-:Y:S01]  /*24f0*/  FFMA.FTZ R137, R59.reuse, R137, R58.reuse ;  /* 0x000000893b897223 */ /* 0x140fe2000001003a */
[C-C-:B0-----:R-:W-:Y:S01]  /*2500*/  FFMA.FTZ R52, R59.reuse, R133, R58.reuse ;  /* 0x000000853b347223 */ /* 0x141fe2000001003a */
        /* <DEDUP_REMOVED lines=21> */
[----:B------:R-:W-:-:S02]  /*2660*/  HFMA2 R54, -RZ, RZ, 0, 0 ;  /* 0x00000000ff367431 */ /* 0x000fc400000001ff */
[----:B------:R-:W-:Y:S02]  /*2670*/  @P3 HADD2.F32 R126, -RZ, R62.H0_H0 ;  /* 0x2000003eff7e3230 */ /* 0x000fe40000004100 */
[----:B-----5:R-:W-:Y:S01]  /*2680*/  FMUL.FTZ R48, R48, R55 ;  /* 0x0000003730307220 */ /* 0x020fe20000410000 */
[----:B------:R-:W-:Y:S02]  /*2690*/  @P2 HADD2.F32 R62, -RZ, R28.H0_H0 ;  /* 0x2000001cff3e2230 */ /* 0x000fe40000004100 */
[----:B------:R-:W-:Y:S01]  /*26a0*/  FMUL.FTZ R49, R49, R127 ;  /* 0x0000007f31317220 */ /* 0x000fe20000410000 */
[----:B------:R-:W-:Y:S02]  /*26b0*/  @P4 HADD2.F32 R132, -RZ, R29.H0_H0 ;  /* 0x2000001dff844230 */ /* 0x000fe40000004100 */
[----:B------:R-:W-:Y:S01]  /*26c0*/  FMUL.FTZ R50, R50, R131 ;  /* 0x0000008332327220 */ /* 0x000fe20000410000 */
[----:B------:R-:W-:Y:S01]  /*26d0*/  FMUL.FTZ R51, R51, R130 ;  /* 0x0000008233337220 */ /* 0x000fe20000410000 */
[----:B------:R-:W-:-:S02]  /*26e0*/  CS2R R52, SRZ ;  /* 0x0000000000347805 */ /* 0x000fc4000001ff00 */
[----:B------:R-:W-:Y:S01]  /*26f0*/  @P2 FMUL.FTZ R52, R55, R62 ;  /* 0x0000003e37342220 */ /* 0x000fe20000410000 */
[----:B------:R-:W-:Y:S01]  /*2700*/  @P3 FMUL.FTZ R53, R127, R126 ;  /* 0x0000007e7f353220 */ /* 0x000fe20000410000 */
[----:B------:R-:W-:Y:S01]  /*2710*/  @P4 FMUL.FTZ R54, R131, R132 ;  /* 0x0000008483364220 */ /* 0x000fe20000410000 */
[----:B------:R-:W-:Y:S02]  /*2720*/  MOV R55, RZ ;  /* 0x000000ff00377202 */ /* 0x000fe40000000f00 */
[----:B------:R-:W-:Y:S02]  /*2730*/  FSEL R62, R48, RZ, P2 ;  /* 0x000000ff303e7208 */ /* 0x000fe40001000000 */
[----:B------:R-:W-:Y:S02]  /*2740*/  FSEL R127, R49, RZ, P3 ;  /* 0x000000ff317f7208 */ /* 0x000fe40001800000 */
[----:B------:R-:W-:Y:S02]  /*2750*/  FSEL R126, R50, RZ, P4 ;  /* 0x000000ff327e7208 */ /* 0x000fe40002000000 */
[----:B------:R-:W-:Y:S01]  /*2760*/  FSEL R131, R51, RZ, P5 ;  /* 0x000000ff33837208 */ /* 0x000fe20002800000 */
[----:B------:R-:W-:Y:S06]  /*2770*/  @!P5 BRA `(.L_x_9639) ;  /* 0x0000000000b4d947 */ /* 0x000fec0003800000 */
[----:B------:R-:W-:-:S05]  /*2780*/  HADD2.F32 R55, -RZ, R150.H0_H0 ;  /* 0x20000096ff377230 */ /* 0x000fca0000004100 */
[----:B------:R-:W-:Y:S01]  /*2790*/  FMUL.FTZ R55, R130, R55 ;  /* 0x0000003782377220 */ /* 0x000fe20000410000 */
[----:B------:R-:W-:Y:S06]  /*27a0*/  BRA `(.L_x_9639) ;  /* 0x0000000000a87947 */ /* 0x000fec0003800000 */
.L_x_9638:
[C-C-:B------:R-:W-:Y:S01]  /*27b0*/  FFMA.FTZ R139, R59.reuse, R139, R58.reuse ;  /* 0x0000008b3b8b7223 */ /* 0x140fe2000001003a */
[C-C-:B------:R-:W-:Y:S01]  /*27c0*/  FFMA.FTZ R137, R59.reuse, R137, R58.reuse ;  /* 0x000000893b897223 */ /* 0x140fe2000001003a */
[C-C-:B0-----:R-:W-:Y:S01]  /*27d0*/  FFMA.FTZ R52, R59.reuse, R133, R58.reuse ;  /* 0x000000853b347223 */ /* 0x141fe2000001003a */
[----:B------:R-:W-:Y:S01]  /*27e0*/  FFMA.FTZ R135, R59, R135, R58 ;  /* 0x000000873b877223 */ /* 0x000fe2000001003a */
[----:B------:R-:W-:Y:S01]  /*27f0*/  LOP3.LUT P3, RZ, R126, 0xff00, RZ, 0xc0, !PT ;  /* 0x0000ff007eff7812 */ /* 0x000fe2000786c0ff */
        /* <DEDUP_REMOVED lines=8> */
[----:B------:R-:W-:Y:S01]  /*2880*/  ISETP.GE.U32.AND P5, PT, R126, 0x1000000, PT ;  /* 0x010000007e00780c */ /* 0x000fe20003fa6070 */
[C---:B------:R-:W-:Y:S01]  /*2890*/  FMUL.FTZ R133, R121.reuse, R138 ;  /* 0x0000008a79857220 */ /* 0x040fe20000410000 */
[----:B------:R-:W-:Y:S01]  /*28a0*/  FMUL.FTZ R137, R121, R142 ;  /* 0x0000008e79897220 */ /* 0x000fe20000410000 */
[C---:B------:R-:W-:Y:S01]  /*28b0*/  FMUL.FTZ R127, R122.reuse, R127 ;  /* 0x0000007f7a7f7220 */ /* 0x040fe20000410000 */
[C---:B------:R-:W-:Y:S01]  /*28c0*/  FMUL.FTZ R131, R122.reuse, R131 ;  /* 0x000000837a837220 */ /* 0x040fe20000410000 */
[----:B------:R-:W-:Y:S01]  /*28d0*/  FMUL.FTZ R133, R122, R133 ;  /* 0x000000857a857220 */ /* 0x000fe20000410000 */
[----:B------:R-:W-:Y:S01]  /*28e0*/  FMUL.FTZ R137, R137, R122 ;  /* 0x0000007a89897220 */ /* 0x000fe20000410000 */
[----:B------:R-:W-:-:S02]  /*28f0*/  @P3 HADD2.F32 R135, -RZ, R62.H0_H0 ;  /* 0x2000003eff873230 */ /* 0x000fc40000004100 */
        /* <DEDUP_REMOVED lines=12> */
[----:B------:R-:W-:Y:S01]  /*29c0*/  CS2R R54, SRZ ;  /* 0x0000000000367805 */ /* 0x000fe2000001ff00 */
[----:B------:R-:W-:Y:S01]  /*29d0*/  @P2 FMUL.FTZ R52, R126, R127 ;  /* 0x0000007f7e342220 */ /* 0x000fe20000410000 */
[----:B------:R-:W-:Y:S01]  /*29e0*/  @P3 FMUL.FTZ R53, R135, R62 ;  /* 0x0000003e87353220 */ /* 0x000fe20000410000 */
[----:B------:R-:W-:Y:S01]  /*29f0*/  @P4 FMUL.FTZ R54, R132, R133 ;  /* 0x0000008584364220 */ /* 0x000fe20000410000 */
[----:B------:R-:W-:Y:S01]  /*2a00*/  @P5 FMUL.FTZ R55, R139, R130 ;  /* 0x000000828b375220 */ /* 0x000fe20000410000 */
[----:B------:R-:W-:Y:S02]  /*2a10*/  FSEL R62, R48, RZ, P2 ;  /* 0x000000ff303e7208 */ /* 0x000fe40001000000 */
[----:B------:R-:W-:-:S02]  /*2a20*/  FSEL R127, R49, RZ, P3 ;  /* 0x000000ff317f7208 */ /* 0x000fc40001800000 */
[----:B------:R-:W-:Y:S02]  /*2a30*/  FSEL R126, R50, RZ, P4 ;  /* 0x000000ff327e7208 */ /* 0x000fe40002000000 */
[----:B------:R-:W-:-:S07]  /*2a40*/  FSEL R131, R51, RZ, P5 ;  /* 0x000000ff33837208 */ /* 0x000fce0002800000 */
.L_x_9639:
[----:B------:R-:W-:Y:S05]  /*2a50*/  BSYNC.RECONVERGENT B2 ;  /* 0x0000000000027941 */ /* 0x000fea0003800200 */
.L_x_9637:
[----:B------:R-:W0:Y:S01]  /*2a60*/  @P1 LDC.64 R132, c[0x0][0x478] ;  /* 0x00011e00ff841b82 */ /* 0x000e220000000a00 */
[----:B------:R-:W-:-:S04]  /*2a70*/  IMAD.WIDE.U32 R134, R125, 0x10, R56 ;  /* 0x000000107d867825 */ /* 0x000fc800078e0038 */
[----:B------:R-:W-:-:S04]  /*2a80*/  IMAD.WIDE.U32 R48, R123, 0x10, R140 ;  /* 0x000000107b307825 */ /* 0x000fc800078e008c */
[----:B0-----:R-:W-:-:S05]  /*2a90*/  @P1 IMAD.WIDE.U32 R132, R125, 0x10, R132 ;  /* 0x000000107d841825 */ /* 0x001fca00078e0084 */
[----:B------:R0:W-:Y:S04]  /*2aa0*/  @P1 STG.E.128 desc[UR6][R132.64], R64 ;  /* 0x0000004084001986 */ /* 0x0001e8000c101d06 */
[----:B------:R0:W-:Y:S04]  /*2ab0*/  STG.E.128 desc[UR6][R134.64], R52 ;  /* 0x0000003486007986 */ /* 0x0001e8000c101d06 */
[----:B------:R-:W5:Y:S01]  /*2ac0*/  LDG.E.128 R48, desc[UR6][R48.64] ;  /* 0x0000000630307981 */ /* 0x000f62000c1e1d00 */
[----:B------:R-:W-:Y:S04]  /*2ad0*/  BSSY.RECONVERGENT B2, `(.L_x_9640) ;  /* 0x0000059000027945 */ /* 0x000fe80003800200 */
[----:B------:R-:W-:Y:S05]  /*2ae0*/  @!P1 BRA `(.L_x_9641) ;  /* 0x0000000000b49947 */ /* 0x000fea0003800000 */
[C-C-:B------:R-:W-:Y:S01]  /*2af0*/  FFMA.FTZ R129, R59.reuse, R129, R58.reuse ;  /* 0x000000813b817223 */ /* 0x140fe2000001003a */
[C-C-:B------:R-:W-:Y:S01]  /*2b00*/  FFMA.FTZ R83, R59.reuse, R83, R58.reuse ;  /* 0x000000533b537223 */ /* 0x140fe2000001003a */
[C-C-:B------:R-:W-:Y:S01]  /*2b10*/  FFMA.FTZ R81, R59.reuse, R81, R58.reuse ;  /* 0x000000513b517223 */ /* 0x140fe2000001003a */
[----:B------:R-:W-:Y:S01]  /*2b20*/  FFMA.FTZ R79, R59, R79, R58 ;  /* 0x0000004f3b4f7223 */ /* 0x000fe2000001003a */
[C---:B------:R-:W-:Y:S01]  /*2b30*/  LOP3.LUT P2, RZ, R124.reuse, 0xff, RZ, 0xc0, !PT ;  /* 0x000000ff7cff7812 */ /* 0x040fe2000784c0ff */
[----:B0-----:R-:W-:Y:S01]  /*2b40*/  FADD.FTZ R64, -R129, R82 ;  /* 0x0000005281407221 */ /* 0x001fe20000010100 */
[C---:B------:R-:W-:Y:S01]  /*2b50*/  LOP3.LUT P3, RZ, R124.reuse, 0xff00, RZ, 0xc0, !PT ;  /* 0x0000ff007cff7812 */ /* 0x040fe2000786c0ff */
[----:B------:R-:W-:Y:S01]  /*2b60*/  FADD.FTZ R80, -R83, R80 ;  /* 0x0000005053507221 */ /* 0x000fe20000010100 */
[C---:B------:R-:W-:Y:S01]  /*2b70*/  LOP3.LUT P4, RZ, R124.reuse, 0xff0000, RZ, 0xc0, !PT ;  /* 0x00ff00007cff7812 */ /* 0x040fe2000788c0ff */
[----:B------:R-:W-:Y:S01]  /*2b80*/  FADD.FTZ R66, -R81, R78 ;  /* 0x0000004e51427221 */ /* 0x000fe20000010100 */
[----:B------:R-:W-:Y:S01]  /*2b90*/  ISETP.GE.U32.AND P5, PT, R124, 0x1000000, PT ;  /* 0x010000007c00780c */ /* 0x000fe20003fa6070 */
        /* <DEDUP_REMOVED lines=18> */
[----:B------:R-:W-:Y:S02]  /*2cc0*/  @P3 HADD2.F32 R78, -RZ, R149.H1_H1 ;  /* 0x30000095ff4e3230 */ /* 0x000fe40000004100 */
[----:B------:R-:W-:Y:S01]  /*2cd0*/  FMUL.FTZ R50, R50, R81 ;  /* 0x0000005132327220 */ /* 0x000fe20000410000 */
[----:B------:R-:W-:Y:S01]  /*2ce0*/  FMUL.FTZ R51, R51, R80 ;  /* 0x0000005033337220 */ /* 0x000fe20000410000 */
[----:B------:R-:W-:Y:S01]  /*2cf0*/  CS2R R52, SRZ ;  /* 0x0000000000347805 */ /* 0x000fe2000001ff00 */
[----:B------:R-:W-:Y:S01]  /*2d00*/  @P4 FMUL.FTZ R54, R81, R82 ;  /* 0x0000005251364220 */ /* 0x000fe20000410000 */
[----:B------:R-:W-:Y:S01]  /*2d10*/  @P2 FMUL.FTZ R52, R55, R76 ;  /* 0x0000004c37342220 */ /* 0x000fe20000410000 */
[----:B------:R-:W-:Y:S01]  /*2d20*/  @P3 FMUL.FTZ R53, R79, R78 ;  /* 0x0000004e4f353220 */ /* 0x000fe20000410000 */
[----:B------:R-:W-:-:S02]  /*2d30*/  MOV R55, RZ ;  /* 0x000000ff00377202 */ /* 0x000fc40000000f00 */
        /* <DEDUP_REMOVED lines=8> */
.L_x_9641:
[C-C-:B------:R-:W-:Y:S01]  /*2dc0*/  FFMA.FTZ R129, R59.reuse, R129, R58.reuse ;  /* 0x000000813b817223 */ /* 0x140fe2000001003a */
[C-C-:B------:R-:W-:Y:S01]  /*2dd0*/  FFMA.FTZ R83, R59.reuse, R83, R58.reuse ;  /* 0x000000533b537223 */ /* 0x140fe2000001003a */
[C-C-:B------:R-:W-:Y:S01]  /*2de0*/  FFMA.FTZ R81, R59.reuse, R81, R58.reuse ;  /* 0x000000513b517223 */ /* 0x140fe2000001003a */
[----:B------:R-:W-:Y:S01]  /*2df0*/  FFMA.FTZ R79, R59, R79, R58 ;  /* 0x0000004f3b4f7223 */ /* 0x000fe2000001003a */
[C---:B------:R-:W-:Y:S01]  /*2e00*/  LOP3.LUT P2, RZ, R124.reuse, 0xff, RZ, 0xc0, !PT ;  /* 0x000000ff7cff7812 */ /* 0x040fe2000784c0ff */
[----:B------:R-:W-:Y:S01]  /*2e10*/  FADD.FTZ R82, -R129, R82 ;  /* 0x0000005281527221 */ /* 0x000fe20000010100 */
        /* <DEDUP_REMOVED lines=10> */
[C---:B------:R-:W-:Y:S01]  /*2ec0*/  FMUL.FTZ R79, R122.reuse, R79 ;  /* 0x0000004f7a4f7220 */ /* 0x040fe20000410000 */
[C---:B------:R-:W-:Y:S01]  /*2ed0*/  FMUL.FTZ R81, R122.reuse, R81 ;  /* 0x000000517a517220 */ /* 0x040fe20000410000 */
[----:B------:R-:W-:Y:S01]  /*2ee0*/  FMUL.FTZ R129, R129, R122 ;  /* 0x0000007a81817220 */ /* 0x000fe20000410000 */
[----:B------:R-:W-:Y:S01]  /*2ef0*/  FMUL.FTZ R83, R122, R83 ;  /* 0x000000537a537220 */ /* 0x000fe20000410000 */
[-C--:B------:R-:W-:Y:S01]  /*2f00*/  FMUL.FTZ R79, R79, R128.reuse ;  /* 0x000000804f4f7220 */ /* 0x080fe20000410000 */
[-C--:B------:R-:W-:Y:S01]  /*2f10*/  FMUL.FTZ R76, R81, R128.reuse ;  /* 0x00000080514c7220 */ /* 0x080fe20000410000 */
[-C--:B------:R-:W-:Y:S01]  /*2f20*/  FMUL.FTZ R80, R129, R128.reuse ;  /* 0x0000008081507220 */ /* 0x080fe20000410000 */
[----:B------:R-:W-:Y:S01]  /*2f30*/  FMUL.FTZ R83, R83, R128 ;  /* 0x0000008053537220 */ /* 0x000fe20000410000 */
[----:B------:R-:W-:-:S02]  /*2f40*/  @P3 HADD2.F32 R125, -RZ, R149.H1_H1 ;  /* 0x30000095ff7d3230 */ /* 0x000fc40000004100 */
[----:B-----5:R-:W-:Y:S01]  /*2f50*/  FMUL.FTZ R48, R48, R79 ;  /* 0x0000004f30307220 */ /* 0x020fe20000410000 */
[----:B------:R-:W-:Y:S02]  /*2f60*/  @P4 HADD2.F32 R130, -RZ, R31.H0_H0 ;  /* 0x2000001fff824230 */ /* 0x000fe40000004100 */
[----:B------:R-:W-:Y:S01]  /*2f70*/  FMUL.FTZ R49, R49, R76 ;  /* 0x0000004c31317220 */ /* 0x000fe20000410000 */
[----:B------:R-:W-:Y:S02]  /*2f80*/  @P5 HADD2.F32 R149, -RZ, R149.H0_H0 ;  /* 0x20000095ff955230 */ /* 0x000fe40000004100 */
[----:B------:R-:W-:Y:S01]  /*2f90*/  FMUL.FTZ R50, R50, R83 ;  /* 0x0000005332327220 */ /* 0x000fe20000410000 */
[----:B------:R-:W-:Y:S02]  /*2fa0*/  @P2 HADD2.F32 R78, -RZ, R30.H0_H0 ;  /* 0x2000001eff4e2230 */ /* 0x000fe40000004100 */
[----:B------:R-:W-:Y:S01]  /*2fb0*/  FMUL.FTZ R51, R51, R80 ;  /* 0x0000005033337220 */ /* 0x000fe20000410000 */
[----:B0-----:R-:W-:-:S02]  /*2fc0*/  CS2R R52, SRZ ;  /* 0x0000000000347805 */ /* 0x001fc4000001ff00 */
        /* <DEDUP_REMOVED lines=9> */
.L_x_9642:
[----:B------:R-:W-:Y:S05]  /*3060*/  BSYNC.RECONVERGENT B2 ;  /* 0x0000000000027941 */ /* 0x000fea0003800200 */
.L_x_9640:
[----:B------:R-:W0:Y:S01]  /*3070*/  @P1 LDC.64 R48, c[0x0][0x478] ;  /* 0x00011e00ff301b82 */ /* 0x000e220000000a00 */
[----:B------:R-:W-:-:S04]  /*3080*/  IMAD.WIDE.U32 R80, R123, 0x10, R56 ;  /* 0x000000107b507825 */ /* 0x000fc800078e0038 */
[----:B0-----:R-:W-:-:S04]  /*3090*/  @P1 IMAD.WIDE.U32 R78, R123, 0x10, R48 ;  /* 0x000000107b4e1825 */ /* 0x001fc800078e0030 */
[----:B------:R-:W-:Y:S01]  /*30a0*/  IMAD.WIDE.U32 R48, R117, 0x10, R140 ;  /* 0x0000001075307825 */ /* 0x000fe200078e008c */
        /* <DEDUP_REMOVED lines=30> */
[----:B------:R-:W-:Y:S02]  /*3290*/  @P3 HADD2.F32 R58, -RZ, R148.H1_H1 ;  /* 0x30000094ff3a3230 */ /* 0x000fe40000004100 */
[----:B-----5:R-:W-:Y:S01]  /*32a0*/  FMUL.FTZ R48, R48, R70 ;  /* 0x0000004630307220 */ /* 0x020fe20000410000 */
[----:B------:R-:W-:Y:S02]  /*32b0*/  @P2 HADD2.F32 R55, -RZ, R84.H0_H0 ;  /* 0x20000054ff372230 */ /* 0x000fe40000004100 */
[----:B------:R-:W-:Y:S01]  /*32c0*/  FMUL.FTZ R49, R49, R71 ;  /* 0x0000004731317220 */ /* 0x000fe20000410000 */
[----:B------:R-:W-:Y:S02]  /*32d0*/  @P4 HADD2.F32 R68, -RZ, R85.H0_H0 ;  /* 0x20000055ff444230 */ /* 0x000fe40000004100 */
[----:B------:R-:W-:Y:S01]  /*32e0*/  FMUL.FTZ R59, R50, R73 ;  /* 0x00000049323b7220 */ /* 0x000fe20000410000 */
[----:B------:R-:W-:Y:S01]  /*32f0*/  FMUL.FTZ R69, R51, R128 ;  /* 0x0000008033457220 */ /* 0x000fe20000410000 */
[----:B------:R-:W-:-:S02]  /*3300*/  CS2R R52, SRZ ;  /* 0x0000000000347805 */ /* 0x000fc4000001ff00 */
[----:B------:R-:W-:Y:S01]  /*3310*/  FSEL R51, R48, RZ, P2 ;  /* 0x000000ff30337208 */ /* 0x000fe20001000000 */
[----:B------:R-:W-:Y:S01]  /*3320*/  @P2 FMUL.FTZ R52, R70, R55 ;  /* 0x0000003746342220 */ /* 0x000fe20000410000 */
[----:B------:R-:W-:Y:S01]  /*3330*/  @P3 FMUL.FTZ R53, R71, R58 ;  /* 0x0000003a47353220 */ /* 0x000fe20000410000 */
[----:B------:R-:W-:Y:S01]  /*3340*/  @P4 FMUL.FTZ R54, R73, R68 ;  /* 0x0000004449364220 */ /* 0x000fe20000410000 */
[----:B------:R-:W-:Y:S02]  /*3350*/  MOV R55, RZ ;  /* 0x000000ff00377202 */ /* 0x000fe40000000f00 */
[----:B------:R-:W-:Y:S02]  /*3360*/  FSEL R50, R49, RZ, P3 ;  /* 0x000000ff31327208 */ /* 0x000fe40001800000 */
[----:B------:R-:W-:Y:S02]  /*3370*/  FSEL R59, R59, RZ, P4 ;  /* 0x000000ff3b3b7208 */ /* 0x000fe40002000000 */
[----:B------:R-:W-:Y:S01]  /*3380*/  FSEL R58, R69, RZ, P5 ;  /* 0x000000ff453a7208 */ /* 0x000fe20002800000 */
[----:B------:R-:W-:Y:S06]  /*3390*/  @!P5 BRA `(.L_x_9645) ;  /* 0x0000000000b4d947 */ /* 0x000fec0003800000 */
[----:B------:R-:W-:-:S05]  /*33a0*/  HADD2.F32 R55, -RZ, R148.H0_H0 ;  /* 0x20000094ff377230 */ /* 0x000fca0000004100 */
[----:B------:R-:W-:Y:S01]  /*33b0*/  FMUL.FTZ R55, R128, R55 ;  /* 0x0000003780377220 */ /* 0x000fe20000410000 */
[----:B------:R-:W-:Y:S06]  /*33c0*/  BRA `(.L_x_9645) ;  /* 0x0000000000a87947 */ /* 0x000fec0003800000 */
.L_x_9644:
        /* <DEDUP_REMOVED lines=9> */
[C---:B0-----:R-:W-:Y:S01]  /*3460*/  FMUL.FTZ R53, R121.reuse, R74 ;  /* 0x0000004a79357220 */ /* 0x041fe20000410000 */
[C---:B------:R-:W-:Y:S01]  /*3470*/  LOP3.LUT P3, RZ, R120.reuse, 0xff00, RZ, 0xc0, !PT ;  /* 0x0000ff0078ff7812 */ /* 0x040fe2000786c0ff */
[C---:B------:R-:W-:Y:S01]  /*3480*/  FMUL.FTZ R55, R121.reuse, R72 ;  /* 0x0000004879377220 */ /* 0x040fe20000410000 */
[C---:B------:R-:W-:Y:S01]  /*3490*/  LOP3.LUT P4, RZ, R120.reuse, 0xff0000, RZ, 0xc0, !PT ;  /* 0x00ff000078ff7812 */ /* 0x040fe2000788c0ff */
[C---:B------:R-:W-:Y:S01]  /*34a0*/  FMUL.FTZ R59, R121.reuse, R70 ;  /* 0x00000046793b7220 */ /* 0x040fe20000410000 */
[----:B------:R-:W-:Y:S01]  /*34b0*/  ISETP.GE.U32.AND P5, PT, R120, 0x1000000, PT ;  /* 0x010000007800780c */ /* 0x000fe20003fa6070 */
        /* <DEDUP_REMOVED lines=27> */
.L_x_9645:
[----:B------:R-:W-:Y:S05]  /*3670*/  BSYNC.RECONVERGENT B2 ;  /* 0x0000000000027941 */ /* 0x000fea0003800200 */
.L_x_9643:
[----:B------:R-:W0:Y:S01]  /*3680*/  @P1 LDC.64 R48, c[0x0][0x478] ;  /* 0x00011e00ff301b82 */ /* 0x000e220000000a00 */
[----:B------:R-:W-:-:S04]  /*3690*/  IMAD.WIDE.U32 R56, R117, 0x10, R56 ;  /* 0x0000001075387825 */ /* 0x000fc800078e0038 */
[----:B0-----:R-:W-:-:S05]  /*36a0*/  @P1 IMAD.WIDE.U32 R48, R117, 0x10, R48 ;  /* 0x0000001075301825 */ /* 0x001fca00078e0030 */
[----:B------:R0:W-:Y:S04]  /*36b0*/  @P1 STG.E.128 desc[UR6][R48.64], R64 ;  /* 0x0000004030001986 */ /* 0x0001e8000c101d06 */
[----:B------:R0:W-:Y:S01]  /*36c0*/  STG.E.128 desc[UR6][R56.64], R52 ;  /* 0x0000003438007986 */ /* 0x0001e2000c101d06 */
[----:B------:R-:W-:Y:S05]  /*36d0*/  BRA `(.L_x_9646) ;  /* 0x0000001800347947 */ /* 0x000fea0003800000 */
.L_x_9633:
[----:B------:R-:W0:Y:S08]  /*36e0*/  LDC.64 R140, c[0x0][0x390] ;  /* 0x0000e400ff8c7b82 */ /* 0x000e300000000a00 */
[----:B------:R-:W1:Y:S01]  /*36f0*/  LDC.64 R56, c[0x0][0x478] ;  /* 0x00011e00ff387b82 */ /* 0x000e620000000a00 */
[----:B0-----:R-:W-:-:S06]  /*3700*/  IMAD.WIDE.U32 R48, R127, 0x10, R140 ;  /* 0x000000107f307825 */ /* 0x001fcc00078e008c */
[----:B------:R-:W5:Y:S01]  /*3710*/  LDG.E.128 R48, desc[UR6][R48.64] ;  /* 0x0000000630307981 */ /* 0x000f62000c1e1d00 */
[----:B------:R-:W-:Y:S01]  /*3720*/  BSSY.RECONVERGENT B2, `(.L_x_9647) ;  /* 0x000005d000027945 */ /* 0x000fe20003800200 */
[----:B-1----:R-:W-:-:S04]  /*3730*/  ISETP.NE.U32.AND P1, PT, R56, RZ, PT ;  /* 0x000000ff3800720c */ /* 0x002fc80003f25070 */
[----:B------:R-:W-:-:S13]  /*3740*/  ISETP.NE.AND.EX P1, PT, R57, RZ, PT, P1 ;  /* 0x000000ff3900720c */ /* 0x000fda0003f25310 */
[----:B------:R-:W-:Y:S05]  /*3750*/  @P1 BRA `(.L_x_9648) ;  /* 0x0000000000b81947 */ /* 0x000fea0003800000 */
[C-C-:B------:R-:W-:Y:S01]  /*3760*/  FFMA.FTZ R77, R59.reuse, R77, R58.reuse ;  /* 0x0000004d3b4d7223 */ /* 0x140fe2000001003a */
[C-C-:B------:R-:W-:Y:S01]  /*3770*/  FFMA.FTZ R143, R59.reuse, R143, R58.reuse ;  /* 0x0000008f3b8f7223 */ /* 0x140fe2000001003a */
[C-C-:B------:R-:W-:Y:S01]  /*3780*/  FFMA.FTZ R145, R59.reuse, R145, R58.reuse ;  /* 0x000000913b917223 */ /* 0x140fe2000001003a */
[----:B------:R-:W-:Y:S01]  /*3790*/  FFMA.FTZ R147, R59, R147, R58 ;  /* 0x000000933b937223 */ /* 0x000fe2000001003a */
[C---:B------:R-:W-:Y:S01]  /*37a0*/  LOP3.LUT P2, RZ, R128.reuse, 0xff00, RZ, 0xc0, !PT ;  /* 0x0000ff0080ff7812 */ /* 0x040fe2000784c0ff */
[----:B------:R-:W-:Y:S01]  /*37b0*/  FADD.FTZ R55, -R77, R138 ;  /* 0x0000008a4d377221 */ /* 0x000fe20000010100 */
[----:B------:R-:W-:Y:S01]  /*37c0*/  FADD.FTZ R138, -R143, R142 ;  /* 0x0000008e8f8a7221 */ /* 0x000fe20000010100 */
[----:B------:R-:W-:Y:S01]  /*37d0*/  FADD.FTZ R63, -R145, R144 ;  /* 0x00000090913f7221 */ /* 0x000fe20000010100 */
[----:B------:R-:W-:Y:S01]  /*37e0*/  FADD.FTZ R146, -R147, R146 ;  /* 0x0000009293927221 */ /* 0x000fe20000010100 */
[C---:B------:R-:W-:Y:S01]  /*37f0*/  LOP3.LUT P1, RZ, R128.reuse, 0xff, RZ, 0xc0, !PT ;  /* 0x000000ff80ff7812 */ /* 0x040fe2000782c0ff */
[C---:B------:R-:W-:Y:S01]  /*3800*/  FFMA.FTZ R55, R121.reuse, R55, R44 ;  /* 0x0000003779377223 */ /* 0x040fe2000001002c */
[C---:B------:R-:W-:Y:S01]  /*3810*/  LOP3.LUT P3, RZ, R128.reuse, 0xff0000, RZ, 0xc0, !PT ;  /* 0x00ff000080ff7812 */ /* 0x040fe2000786c0ff */
[C---:B------:R-:W-:Y:S01]  /*3820*/  FFMA.FTZ R61, R121.reuse, R138, R45 ;  /* 0x0000008a793d7223 */ /* 0x040fe2000001002d */
[C---:B------:R-:W-:Y:S01]  /*3830*/  FFMA.FTZ R63, R121.reuse, R63, R46 ;  /* 0x0000003f793f7223 */ /* 0x040fe2000001002e */
[----:B------:R-:W-:Y:S01]  /*3840*/  FFMA.FTZ R77, R121, R146, R47 ;  /* 0x00000092794d7223 */ /* 0x000fe2000001002f */
[----:B------:R-:W-:Y:S01]  /*3850*/  ISETP.GE.U32.AND P4, PT, R128, 0x1000000, PT ;  /* 0x010000008000780c */ /* 0x000fe20003f86070 */
[-C--:B------:R-:W-:Y:S01]  /*3860*/  FMUL.FTZ R55, R55, R122.reuse ;  /* 0x0000007a37377220 */ /* 0x080fe20000410000 */
[----:B------:R-:W-:Y:S01]  /*3870*/  MOV R128, UR13 ;  /* 0x0000000d00807c02 */ /* 0x000fe20008000f00 */
[-C--:B------:R-:W-:Y:S01]  /*3880*/  FMUL.FTZ R61, R61, R122.reuse ;  /* 0x0000007a3d3d7220 */ /* 0x080fe20000410000 */
[-C--:B------:R-:W-:Y:S01]  /*3890*/  FMUL.FTZ R63, R63, R122.reuse ;  /* 0x0000007a3f3f7220 */ /* 0x080fe20000410000 */
[----:B------:R-:W-:Y:S01]  /*38a0*/  FMUL.FTZ R77, R77, R122 ;  /* 0x0000007a4d4d7220 */ /* 0x000fe20000410000 */
[----:B------:R-:W-:-:S02]  /*38b0*/  @P2 HADD2.F32 R143, -RZ, R60.H0_H0 ;  /* 0x2000003cff8f2230 */ /* 0x000fc40000004100 */
[-C--:B------:R-:W-:Y:S01]  /*38c0*/  FMUL.FTZ R55, R55, R128.reuse ;  /* 0x0000008037377220 */ /* 0x080fe20000410000 */
[-C--:B------:R-:W-:Y:S01]  /*38d0*/  FMUL.FTZ R60, R61, R128.reuse ;  /* 0x000000803d3c7220 */ /* 0x080fe20000410000 */
[-C--:B------:R-:W-:Y:S01]  /*38e0*/  FMUL.FTZ R63, R63, R128.reuse ;  /* 0x000000803f3f7220 */ /* 0x080fe20000410000 */
[----:B------:R-:W-:Y:S01]  /*38f0*/  FMUL.FTZ R138, R77, R128 ;  /* 0x000000804d8a7220 */ /* 0x000fe20000410000 */
[----:B------:R-:W-:Y:S02]  /*3900*/  HFMA2 R54, -RZ, RZ, 0, 0 ;  /* 0x00000000ff367431 */ /* 0x000fe400000001ff */
[----:B------:R-:W-:Y:S02]  /*3910*/  @P1 HADD2.F32 R142, -RZ, R26.H0_H0 ;  /* 0x2000001aff8e1230 */ /* 0x000fe40000004100 */
[----:B-----5:R-:W-:Y:S01]  /*3920*/  FMUL.FTZ R48, R48, R55 ;  /* 0x0000003730307220 */ /* 0x020fe20000410000 */
[----:B------:R-:W-:Y:S02]  /*3930*/  @P3 HADD2.F32 R144, -RZ, R27.H0_H0 ;  /* 0x2000001bff903230 */ /* 0x000fe40000004100 */
[----:B------:R-:W-:Y:S01]  /*3940*/  FMUL.FTZ R49, R49, R60 ;  /* 0x0000003c31317220 */ /* 0x000fe20000410000 */
[-C--:B------:R-:W-:Y:S01]  /*3950*/  FMUL.FTZ R50, R50, R63.reuse ;  /* 0x0000003f32327220 */ /* 0x080fe20000410000 */
        /* <DEDUP_REMOVED lines=11> */
[----:B------:R-:W-:-:S05]  /*3a10*/  HADD2.F32 R55, -RZ, R62.H1_H1 ;  /* 0x3000003eff377230 */ /* 0x000fca0000004100 */
[----:B------:R-:W-:Y:S01]  /*3a20*/  FMUL.FTZ R55, R55, R138 ;  /* 0x0000008a37377220 */ /* 0x000fe20000410000 */
[----:B------:R-:W-:Y:S06]  /*3a30*/  BRA `(.L_x_9649) ;  /* 0x0000000000ac7947 */ /* 0x000fec0003800000 */
.L_x_9648:
        /* <DEDUP_REMOVED lines=13> */
[----:B------:R-:W-:Y:S01]  /*3b10*/  ISETP.GE.U32.AND P4, PT, R128, 0x1000000, PT ;  /* 0x010000008000780c */ /* 0x000fe20003f86070 */
[C---:B------:R-:W-:Y:S01]  /*3b20*/  FFMA.FTZ R66, R121.reuse, R145, R46 ;  /* 0x0000009179427223 */ /* 0x040fe2000001002e */
[----:B------:R-:W-:Y:S01]  /*3b30*/  FFMA.FTZ R67, R121, R146, R47 ;  /* 0x0000009279437223 */ /* 0x000fe2000001002f */
[----:B------:R-:W-:Y:S01]  /*3b40*/  MOV R128, UR13 ;  /* 0x0000000d00807c02 */ /* 0x000fe20008000f00 */
[-C--:B------:R-:W-:Y:S01]  /*3b50*/  FMUL.FTZ R61, R64, R122.reuse ;  /* 0x0000007a403d7220 */ /* 0x080fe20000410000 */
        /* <DEDUP_REMOVED lines=12> */
[----:B------:R-:W-:-:S02]  /*3c20*/  @P4 HADD2.F32 R147, -RZ, R62.H1_H1 ;  /* 0x3000003eff934230 */ /* 0x000fc40000004100 */
        /* <DEDUP_REMOVED lines=12> */
.L_x_9649:
[----:B------:R-:W-:Y:S05]  /*3cf0*/  BSYNC.RECONVERGENT B2 ;  /* 0x0000000000027941 */ /* 0x000fea0003800200 */
.L_x_9647:
[----:B------:R-:W-:Y:S01]  /*3d00*/  ISETP.NE.U32.AND P1, PT, R56, RZ, PT ;  /* 0x000000ff3800720c */ /* 0x000fe20003f25070 */
[----:B------:R-:W-:-:S03]  /*3d10*/  IMAD.WIDE.U32 R48, R125, 0x10, R140 ;  /* 0x000000107d307825 */ /* 0x000fc600078e008c */
[----:B------:R-:W-:Y:S02]  /*3d20*/  ISETP.NE.AND.EX P1, PT, R57, RZ, PT, P1 ;  /* 0x000000ff3900720c */ /* 0x000fe40003f25310 */
[----:B------:R-:W0:Y:S11]  /*3d30*/  LDC.64 R56, c[0x0][0x468] ;  /* 0x00011a00ff387b82 */ /* 0x000e360000000a00 */
[----:B------:R-:W1:Y:S01]  /*3d40*/  @P1 LDC.64 R142, c[0x0][0x478] ;  /* 0x00011e00ff8e1b82 */ /* 0x000e620000000a00 */
[----:B0-----:R-:W-:-:S04]  /*3d50*/  IMAD.WIDE.U32 R144, R127, 0x10, R56 ;  /* 0x000000107f907825 */ /* 0x001fc800078e0038 */
[----:B-1----:R-:W-:-:S05]  /*3d60*/  @P1 IMAD.WIDE.U32 R142, R127, 0x10, R142 ;  /* 0x000000107f8e1825 */ /* 0x002fca00078e008e */
[----:B------:R0:W-:Y:S04]  /*3d70*/  @P1 STG.E.128 desc[UR6][R142.64], R64 ;  /* 0x000000408e001986 */ /* 0x0001e8000c101d06 */
        /* <DEDUP_REMOVED lines=49> */
.L_x_9651:
        /* <DEDUP_REMOVED lines=42> */
.L_x_9652:
[----:B------:R-:W-:Y:S05]  /*4330*/  BSYNC.RECONVERGENT B2 ;  /* 0x0000000000027941 */ /* 0x000fea0003800200 */
.L_x_9650:
        /* <DEDUP_REMOVED lines=18> */
[C---:B------:R-:W-:Y:S01]  /*4460*/  FFMA.FTZ R65, R121.reuse, R66, R37 ;  /* 0x0000004279417223 */ /* 0x040fe20000010025 */
[C---:B------:R-:W-:Y:S01]  /*4470*/  LOP3.LUT P3, RZ, R124.reuse, 0xff00, RZ, 0xc0, !PT ;  /* 0x0000ff007cff7812 */ /* 0x040fe2000786c0ff */
[C---:B------:R-:W-:Y:S01]  /*4480*/  FFMA.FTZ R64, R121.reuse, R129, R36 ;  /* 0x0000008179407223 */ /* 0x040fe20000010024 */
[C---:B------:R-:W-:Y:S01]  /*4490*/  LOP3.LUT P4, RZ, R124.reuse, 0xff0000, RZ, 0xc0, !PT ;  /* 0x00ff00007cff7812 */ /* 0x040fe2000788c0ff */
[C---:B------:R-:W-:Y:S01]  /*44a0*/  FFMA.FTZ R66, R121.reuse, R81, R38 ;  /* 0x0000005179427223 */ /* 0x040fe20000010026 */
[----:B------:R-:W-:Y:S01]  /*44b0*/  FFMA.FTZ R67, R121, R76, R39 ;  /* 0x0000004c79437223 */ /* 0x000fe20000010027 */
        /* <DEDUP_REMOVED lines=30> */
.L_x_9654:
        /* <DEDUP_REMOVED lines=14> */
[----:B------:R-:W-:Y:S01]  /*4780*/  ISETP.GE.U32.AND P5, PT, R124, 0x1000000, PT ;  /* 0x010000007c00780c */ /* 0x000fe20003fa6070 */
[----:B------:R-:W-:Y:S01]  /*4790*/  FFMA.FTZ R129, R121, R76, R39 ;  /* 0x0000004c79817223 */ /* 0x000fe20000010027 */
        /* <DEDUP_REMOVED lines=26> */
.L_x_9655:
[----:B------:R-:W-:Y:S05]  /*4940*/  BSYNC.RECONVERGENT B2 ;  /* 0x0000000000027941 */ /* 0x000fea0003800200 */
.L_x_9653:
        /* <DEDUP_REMOVED lines=18> */
[C---:B0-----:R-:W-:Y:S01]  /*4a70*/  FFMA.FTZ R65, R121.reuse, R72, R33 ;  /* 0x0000004879417223 */ /* 0x041fe20000010021 */
        /* <DEDUP_REMOVED lines=17> */
[----:B------:R-:W-:Y:S02]  /*4b90*/  @P3 HADD2.F32 R69, -RZ, R148.H1_H1 ;  /* 0x30000094ff453230 */ /* 0x000fe40000004100 */
[----:B------:R-:W-:Y:S01]  /*4ba0*/  FMUL.FTZ R49, R49, R68 ;  /* 0x0000004431317220 */ /* 0x000fe20000410000 */
[----:B------:R-:W-:Y:S02]  /*4bb0*/  @P2 HADD2.F32 R70, -RZ, R84.H0_H0 ;  /* 0x20000054ff462230 */ /* 0x000fe40000004100 */
        /* <DEDUP_REMOVED lines=15> */
.L_x_9657:
        /* <DEDUP_REMOVED lines=42> */
.L_x_9658:
[----:B------:R-:W-:Y:S05]  /*4f50*/  BSYNC.RECONVERGENT B2 ;  /* 0x0000000000027941 */ /* 0x000fea0003800200 */
.L_x_9656:
[----:B------:R-:W0:Y:S01]  /*4f60*/  @P1 LDC.64 R48, c[0x0][0x478] ;  /* 0x00011e00ff301b82 */ /* 0x000e220000000a00 */
[----:B------:R-:W-:-:S04]  /*4f70*/  IMAD.WIDE.U32 R56, R117, 0x10, R56 ;  /* 0x0000001075387825 */ /* 0x000fc800078e0038 */
[----:B0-----:R-:W-:-:S05]  /*4f80*/  @P1 IMAD.WIDE.U32 R48, R117, 0x10, R48 ;  /* 0x0000001075301825 */ /* 0x001fca00078e0030 */
[----:B------:R1:W-:Y:S04]  /*4f90*/  @P1 STG.E.128 desc[UR6][R48.64], R64 ;  /* 0x0000004030001986 */ /* 0x0003e8000c101d06 */
[----:B------:R1:W-:Y:S02]  /*4fa0*/  STG.E.128 desc[UR6][R56.64], R52 ;  /* 0x0000003438007986 */ /* 0x0003e4000c101d06 */
.L_x_9646:
        /* <DEDUP_REMOVED lines=21> */
.L_x_9629:
        /* <DEDUP_REMOVED lines=48> */
.L_x_9628:
[----:B------:R-:W-:Y:S05]  /*5400*/  BSYNC B1 ;  /* 0x0000000000017941 */ /* 0x000fea0003800000 */
.L_x_9627:
        /* <DEDUP_REMOVED lines=151> */
.L_x_9632:
[----:B------:R-:W-:Y:S01]  /*5d80*/  HFMA2 R52, -RZ, RZ, 0, 5.9604644775390625e-08 ;  /* 0x00000001ff347431 */ /* 0x000fe200000001ff */
[----:B------:R-:W-:Y:S01]  /*5d90*/  BSSY B2, `(.L_x_9660) ;  /* 0x0000006000027945 */ /* 0x000fe20003800000 */
[----:B------:R-:W-:Y:S02]  /*5da0*/  MOV R51, 0x1f ;  /* 0x0000001f00337802 */ /* 0x000fe40000000f00 */
[----:B------:R-:W-:-:S07]  /*5db0*/  MOV R50, 0xffffffff ;  /* 0xffffffff00327802 */ /* 0x000fce0000000f00 */
[----:B------:R-:W-:Y:S05]  /*5dc0*/  WARPSYNC.COLLECTIVE R50, `(.L_x_9661) ;  /* 0x0000000032087348 */ /* 0x000fea0003c00000 */
[----:B------:R0:W1:Y:S02]  /*5dd0*/  SHFL.BFLY P3, R53, R141, R52, R51 ;  /* 0x0c0000348d357389 */ /* 0x0000640000060033 */
[----:B01----:R-:W-:Y:S05]  /*5de0*/  ENDCOLLECTIVE ;  /* 0x000000000000791b */ /* 0x003fea0003800000 */
.L_x_9661:
[----:B------:R-:W-:Y:S05]  /*5df0*/  BSYNC B2 ;  /* 0x0000000000027941 */ /* 0x000fea0003800000 */
.L_x_9660:
        /* <DEDUP_REMOVED lines=8> */
.L_x_9662:
[----:B------:R-:W-:Y:S01]  /*5e80*/  HFMA2 R52, -RZ, RZ, 0, 1.1920928955078125e-07 ;  /* 0x00000002ff347431 */ /* 0x000fe200000001ff */
[----:B------:R-:W-:Y:S02]  /*5e90*/  MOV R141, R48 ;  /* 0x00000030008d7202 */ /* 0x000fe40000000f00 */
[----:B------:R-:W-:-:S07]  /*5ea0*/  MOV R49, R53 ;  /* 0x0000003500317202 */ /* 0x000fce0000000f00 */
[----:B------:R-:W-:Y:S05]  /*5eb0*/  WARPSYNC.COLLECTIVE R50, `(.L_x_9663) ;  /* 0x0000000032087348 */ /* 0x000fea0003c00000 */
[----:B------:R0:W1:Y:S02]  /*5ec0*/  SHFL.BFLY P3, R53, R141, R52, R51 ;  /* 0x0c0000348d357389 */ /* 0x0000640000060033 */
[----:B01----:R-:W-:Y:S05]  /*5ed0*/  ENDCOLLECTIVE ;  /* 0x000000000000791b */ /* 0x003fea0003800000 */
.L_x_9663:
[----:B------:R-:W-:-:S05]  /*5ee0*/  FADD.FTZ R49, R49, R140 ;  /* 0x0000008c31317221 */ /* 0x000fca0000010000 */
[----:B------:R-:W-:Y:S01]  /*5ef0*/  MOV R141, R49 ;  /* 0x00000031008d7202 */ /* 0x000fe20000000f00 */
[----:B------:R-:W-:-:S07]  /*5f00*/  FADD.FTZ R55, R48, R53 ;  /* 0x0000003530377221 */ /* 0x000fce0000010000 */
[----:B------:R-:W-:Y:S05]  /*5f10*/  WARPSYNC.COLLECTIVE R50, `(.L_x_9664) ;  /* 0x0000000032087348 */ /* 0x000fea0003c00000 */
[----:B------:R0:W1:Y:S02]  /*5f20*/  SHFL.BFLY P3, R53, R141, R52, R51 ;  /* 0x0c0000348d357389 */ /* 0x0000640000060033 */
[----:B01----:R-:W-:Y:S05]  /*5f30*/  ENDCOLLECTIVE ;  /* 0x000000000000791b */ /* 0x003fea0003800000 */
.L_x_9664:
[----:B------:R-:W-:Y:S01]  /*5f40*/  HFMA2 R52, -RZ, RZ, 0, 2.384185791015625e-07 ;  /* 0x00000004ff347431 */ /* 0x000fe200000001ff */
[----:B------:R-:W-:Y:S02]  /*5f50*/  MOV R141, R55 ;  /* 0x00000037008d7202 */ /* 0x000fe40000000f00 */
[----:B------:R-:W-:-:S07]  /*5f60*/  MOV R54, R53 ;  /* 0x0000003500367202 */ /* 0x000fce0000000f00 */
[----:B------:R-:W-:Y:S05]  /*5f70*/  WARPSYNC.COLLECTIVE R50, `(.L_x_9665) ;  /* 0x0000000032087348 */ /* 0x000fea0003c00000 */
[----:B------:R0:W1:Y:S02]  /*5f80*/  SHFL.BFLY P3, R53, R141, R52, R51 ;  /* 0x0c0000348d357389 */ /* 0x0000640000060033 */
[----:B01----:R-:W-:Y:S05]  /*5f90*/  ENDCOLLECTIVE ;  /* 0x000000000000791b */ /* 0x003fea0003800000 */
.L_x_9665:
[----:B------:R-:W-:-:S05]  /*5fa0*/  FADD.FTZ R54, R49, R54 ;  /* 0x0000003631367221 */ /* 0x000fca0000010000 */
[----:B------:R-:W-:Y:S01]  /*5fb0*/  MOV R141, R54 ;  /* 0x00000036008d7202 */ /* 0x000fe20000000f00 */
[----:B------:R-:W-:-:S07]  /*5fc0*/  FADD.FTZ R56, R55, R53 ;  /* 0x0000003537387221 */ /* 0x000fce0000010000 */
[----:B------:R-:W-:Y:S05]  /*5fd0*/  WARPSYNC.COLLECTIVE R50, `(.L_x_9666) ;  /* 0x0000000032087348 */ /* 0x000fea0003c00000 */
[----:B------:R0:W1:Y:S02]  /*5fe0*/  SHFL.BFLY P3, R53, R141, R52, R51 ;  /* 0x0c0000348d357389 */ /* 0x0000640000060033 */
[----:B01----:R-:W-:Y:S05]  /*5ff0*/  ENDCOLLECTIVE ;  /* 0x000000000000791b */ /* 0x003fea0003800000 */
.L_x_9666:
[----:B------:R-:W-:Y:S01]  /*6000*/  HFMA2 R52, -RZ, RZ, 0, 4.76837158203125e-07 ;  /* 0x00000008ff347431 */ /* 0x000fe200000001ff */
[----:B------:R-:W-:Y:S02]  /*6010*/  MOV R141, R56 ;  /* 0x00000038008d7202 */ /* 0x000fe40000000f00 */
[----:B------:R-:W-:-:S07]  /*6020*/  MOV R57, R53 ;  /* 0x0000003500397202 */ /* 0x000fce0000000f00 */
[----:B------:R-:W-:Y:S05]  /*6030*/  WARPSYNC.COLLECTIVE R50, `(.L_x_9667) ;  /* 0x0000000032087348 */ /* 0x000fea0003c00000 */
[----:B------:R0:W1:Y:S02]  /*6040*/  SHFL.BFLY P3, R53, R141, R52, R51 ;  /* 0x0c0000348d357389 */ /* 0x0000640000060033 */
[----:B01----:R-:W-:Y:S05]  /*6050*/  ENDCOLLECTIVE ;  /* 0x000000000000791b */ /* 0x003fea0003800000 */
.L_x_9667:
[----:B------:R-:W-:-:S05]  /*6060*/  FADD.FTZ R57, R54, R57 ;  /* 0x0000003936397221 */ /* 0x000fca0000010000 */
[----:B------:R-:W-:Y:S01]  /*6070*/  MOV R141, R57 ;  /* 0x00000039008d7202 */ /* 0x000fe20000000f00 */
[----:B------:R-:W-:-:S07]  /*6080*/  FADD.FTZ R48, R56, R53 ;  /* 0x0000003538307221 */ /* 0x000fce0000010000 */
[----:B------:R-:W-:Y:S05]  /*6090*/  WARPSYNC.COLLECTIVE R50, `(.L_x_9668) ;  /* 0x0000000032087348 */ /* 0x000fea0003c00000 */
[----:B------:R0:W1:Y:S02]  /*60a0*/  SHFL.BFLY P3, R53, R141, R52, R51 ;  /* 0x0c0000348d357389 */ /* 0x0000640000060033 */
[----:B01----:R-:W-:Y:S05]  /*60b0*/  ENDCOLLECTIVE ;  /* 0x000000000000791b */ /* 0x003fea0003800000 */
.L_x_9668:
[----:B------:R-:W-:Y:S01]  /*60c0*/  HFMA2 R52, -RZ, RZ, 0, 9.5367431640625e-07 ;  /* 0x00000010ff347431 */ /* 0x000fe200000001ff */
[----:B------:R-:W-:Y:S02]  /*60d0*/  MOV R141, R48 ;  /* 0x00000030008d7202 */ /* 0x000fe40000000f00 */
[----:B------:R-:W-:-:S07]  /*60e0*/  MOV R58, R53 ;  /* 0x00000035003a7202 */ /* 0x000fce0000000f00 */
[----:B------:R-:W-:Y:S05]  /*60f0*/  WARPSYNC.COLLECTIVE R50, `(.L_x_9669) ;  /* 0x0000000032087348 */ /* 0x000fea0003c00000 */
[----:B------:R0:W1:Y:S02]  /*6100*/  SHFL.BFLY P3, R53, R141, R52, R51 ;  /* 0x0c0000348d357389 */ /* 0x0000640000060033 */
[----:B01----:R-:W-:Y:S05]  /*6110*/  ENDCOLLECTIVE ;  /* 0x000000000000791b */ /* 0x003fea0003800000 */
.L_x_9669:
[----:B------:R-:W-:-:S05]  /*6120*/  FADD.FTZ R49, R57, R58 ;  /* 0x0000003a39317221 */ /* 0x000fca0000010000 */
[----:B------:R-:W-:Y:S02]  /*6130*/  MOV R141, R49 ;  /* 0x00000031008d7202 */ /* 0x000fe40000000f00 */
[----:B------:R-:W-:-:S07]  /*6140*/  MOV R55, R53 ;  /* 0x0000003500377202 */ /* 0x000fce0000000f00 */
[----:B------:R-:W-:Y:S05]  /*6150*/  WARPSYNC.COLLECTIVE R50, `(.L_x_9670) ;  /* 0x0000000032087348 */ /* 0x000fea0003c00000 */
[----:B------:R0:W1:Y:S02]  /*6160*/  SHFL.BFLY P3, R53, R141, R52, R51 ;  /* 0x0c0000348d357389 */ /* 0x0000640000060033 */
[----:B01----:R-:W-:Y:S05]  /*6170*/  ENDCOLLECTIVE ;  /* 0x000000000000791b */ /* 0x003fea0003800000 */
.L_x_9670:
[----:B------:R-:W-:Y:S05]  /*6180*/  BRA `(.L_x_9671) ;  /* 0xffffffbc00107947 */ /* 0x000fea000383ffff */
.L_x_9672:
        /* <DEDUP_REMOVED lines=15> */
.L_x_11323:


//--------------------- .text._ZN10layer_norm22ln_bwd_finalize_kernelINS_22Kernel_traits_finalizeILj512E6__halfffffjLb1ELj1024ELj4ENS_18Kernel_traits_baseILj512ES2_ffffjLj1024EEEEELb1ELb0EEEvNS_9BwdParamsE --------------------------
	.section	.text._ZN10layer_norm22ln_bwd_finalize_kernelINS_22Kernel_traits_finalizeILj512E6__halfffffjLb1ELj1024ELj4ENS_18Kernel_traits_baseILj512ES2_ffffjLj1024EEEEELb1ELb0EEEvNS_9BwdParamsE,"ax",@progbits
	.align	128
        .global         _ZN10layer_norm22ln_bwd_finalize_kernelINS_22Kernel_traits_finalizeILj512E6__halfffffjLb1ELj1024ELj4ENS_18Kernel_traits_baseILj512ES2_ffffjLj1024EEEEELb1ELb0EEEvNS_9BwdParamsE
        .type           _ZN10layer_norm22ln_bwd_finalize_kernelINS_22Kernel_traits_finalizeILj512E6__halfffffjLb1ELj1024ELj4ENS_18Kernel_traits_baseILj512ES2_ffffjLj1024EEEEELb1ELb0EEEvNS_9BwdParamsE,@function
        .size           _ZN10layer_norm22ln_bwd_finalize_kernelINS_22Kernel_traits_finalizeILj512E6__halfffffjLb1ELj1024ELj4ENS_18Kernel_traits_baseILj512ES2_ffffjLj1024EEEEELb1ELb0EEEvNS_9BwdParamsE,(.L_x_11324 - _ZN10layer_norm22ln_bwd_finalize_kernelINS_22Kernel_traits_finalizeILj512E6__halfffffjLb1ELj1024ELj4ENS_18Kernel_traits_baseILj512ES2_ffffjLj1024EEEEELb1ELb0EEEvNS_9BwdParamsE)
        .other          _ZN10layer_norm22ln_bwd_finalize_kernelINS_22Kernel_traits_finalizeILj512E6__halfffffjLb1ELj1024ELj4ENS_18Kernel_traits_baseILj512ES2_ffffjLj1024EEEEELb1ELb0EEEvNS_9BwdParamsE,@"STO_CUDA_ENTRY STV_DEFAULT"
_ZN10layer_norm22ln_bwd_finalize_kernelINS_22Kernel_traits_finalizeILj512E6__halfffffjLb1ELj1024ELj4ENS_18Kernel_traits_baseILj512ES2_ffffjLj1024EEEEELb1ELb0EEEvNS_9BwdParamsE:
.text._ZN10layer_norm22ln_bwd_finalize_kernelINS_22Kernel_traits_finalizeILj512E6__halfffffjLb1ELj1024ELj4ENS_18Kernel_traits_baseILj512ES2_ffffjLj1024EEEEELb1ELb0EEEvNS_9BwdParamsE:
        /* <DEDUP_REMOVED lines=57> */
.L_x_9677:
        /* <DEDUP_REMOVED lines=87> */
.L_x_9676:
[----:B------:R-:W-:Y:S05]  /*0900*/  BSYNC.RECONVERGENT B1 ;  /* 0x0000000000017941 */ /* 0x000fea0003800200 */
.L_x_9675:
        /* <DEDUP_REMOVED lines=50> */
.L_x_9679:
[----:B------:R-:W-:Y:S05]  /*0c30*/  BSYNC.RECONVERGENT B1 ;  /* 0x0000000000017941 */ /* 0x000fea0003800200 */
.L_x_9678:
        /* <DEDUP_REMOVED lines=29> */
.L_x_9681:
[----:B------:R-:W-:Y:S05]  /*0e10*/  BSYNC.RECONVERGENT B1 ;  /* 0x0000000000017941 */ /* 0x000fea0003800200 */
.L_x_9680:
        /* <DEDUP_REMOVED lines=14> */
.L_x_9674:
[----:B------:R-:W-:Y:S05]  /*0f00*/  BSYNC.RECONVERGENT B0 ;  /* 0x0000000000007941 */ /* 0x000fea0003800200 */
.L_x_9673:
        /* <DEDUP_REMOVED lines=78> */
.L_x_9682:
        /* <DEDUP_REMOVED lines=9> */
.L_x_11324:


//--------------------- .text._ZN10layer_norm13ln_bwd_kernelINS_13Kernel_traitsI6__halfffffjLj512ELj1ELj4ELj1ELj16ENS_18Kernel_traits_baseILj512ES2_ffffjLj128EEEEELb1ELb1ELb1ELb0EEEvNS_9BwdParamsE --------------------------
	.section	.text._ZN10layer_norm13ln_bwd_kernelINS_13Kernel_traitsI6__halfffffjLj512ELj1ELj4ELj1ELj16ENS_18Kernel_traits_baseILj512ES2_ffffjLj128EEEEELb1ELb1ELb1ELb0EEEvNS_9BwdParamsE,"ax",@progbits
	.align	128
        .global         _ZN10layer_norm13ln_bwd_kernelINS_13Kernel_traitsI6__halfffffjLj512ELj1ELj4ELj1ELj16ENS_18Kernel_traits_baseILj512ES2_ffffjLj128EEEEELb1ELb1ELb1ELb0EEEvNS_9BwdParamsE
        .type           _ZN10layer_norm13ln_bwd_kernelINS_13Kernel_traitsI6__halfffffjLj512ELj1ELj4ELj1ELj16ENS_18Kernel_traits_baseILj512ES2_ffffjLj128EEEEELb1ELb1ELb1ELb0EEEvNS_9BwdParamsE,@function
        .size           _ZN10layer_norm13ln_bwd_kernelINS_13Kernel_traitsI6__halfffffjLj512ELj1ELj4ELj1ELj16ENS_18Kernel_traits_baseILj512ES2_ffffjLj128EEEEELb1ELb1ELb1ELb0EEEvNS_9BwdParamsE,(.L_x_11325 - _ZN10layer_norm13ln_bwd_kernelINS_13Kernel_traitsI6__halfffffjLj512ELj1ELj4ELj1ELj16ENS_18Kernel_traits_baseILj512ES2_ffffjLj128EEEEELb1ELb1ELb1ELb0EEEvNS_9BwdParamsE)
        .other          _ZN10layer_norm13ln_bwd_kernelINS_13Kernel_traitsI6__halfffffjLj512ELj1ELj4ELj1ELj16ENS_18Kernel_traits_baseILj512ES2_ffffjLj128EEEEELb1ELb1ELb1ELb0EEEvNS_9BwdParamsE,@"STO_CUDA_ENTRY STV_DEFAULT"
_ZN10layer_norm13ln_bwd_kernelINS_13Kernel_traitsI6__halfffffjLj512ELj1ELj4ELj1ELj16ENS_18Kernel_traits_baseILj512ES2_ffffjLj128EEEEELb1ELb1ELb1ELb0EEEvNS_9BwdParamsE:
.text._ZN10layer_norm13ln_bwd_kernelINS_13Kernel_traitsI6__halfffffjLj512ELj1ELj4ELj1ELj16ENS_18Kernel_traits_baseILj512ES2_ffffjLj128EEEEELb1ELb1ELb1ELb0EEEvNS_9BwdParamsE:
        /* <DEDUP_REMOVED lines=25> */
[----:B--2---:R-:W-:-:S05]  /*0190*/  @P0 IMAD.WIDE.U32 R6, R13, 0x8, R6 ;  /* 0x000000080d060825 */ /* 0x004fca00078e0006 */
[----:B------:R-:W5:Y:S02]  /*01a0*/  @P0 LDG.E.64 R14, desc[UR6][R6.64] ;  /* 0x00000006060e0981 */ /* 0x000f64000c1e1b00 */
[----:B------:R-:W2:Y:S01]  /*01b0*/  @P2 LDC.64 R34, c[0x0][0x3d0] ;  /* 0x0000f400ff222b82 */ /* 0x000ea20000000a00 */
[C---:B---3--:R-:W-:Y:S01]  /*01c0*/  @P0 IMAD.WIDE.U32 R8, R13.reuse, 0x8, R8 ;  /* 0x000000080d080825 */ /* 0x048fe200078e0008 */
[----:B------:R-:W-:-:S04]  /*01d0*/  @P0 LOP3.LUT R13, R13, 0x20, RZ, 0xfc, !PT ;  /* 0x000000200d0d0812 */ /* 0x000fc800078efcff */
[----:B------:R3:W5:Y:S02]  /*01e0*/  @P0 LDG.E.64 R16, desc[UR6][R8.64] ;  /* 0x0000000608100981 */ /* 0x000764000c1e1b00 */
[----:B------:R-:W0:Y:S01]  /*01f0*/  @P2 LDC.64 R36, c[0x0][0x3e8] ;  /* 0x0000fa00ff242b82 */ /* 0x000e220000000a00 */
[----:B----4-:R-:W-:-:S05]  /*0200*/  @P1 IMAD.WIDE.U32 R30, R13, 0x8, R24 ;  /* 0x000000080d1e1825 */ /* 0x010fca00078e0018 */
[----:B------:R-:W5:Y:S02]  /*0210*/  @P1 LDG.E.64 R18, desc[UR6][R30.64] ;  /* 0x000000061e121981 */ /* 0x000f64000c1e1b00 */
[----:B------:R-:W4:Y:S01]  /*0220*/  @P3 LDC.64 R38, c[0x0][0x3d0] ;  /* 0x0000f400ff263b82 */ /* 0x000f220000000a00 */
[C---:B-1----:R-:W-:Y:S01]  /*0230*/  @P1 IMAD.WIDE.U32 R32, R13.reuse, 0x8, R28 ;  /* 0x000000080d201825 */ /* 0x042fe200078e001c */
[----:B------:R-:W-:-:S04]  /*0240*/  @P1 IADD3 R13, PT, PT, R13, 0x20, RZ ;  /* 0x000000200d0d1810 */ /* 0x000fc80007ffe0ff */
[----:B------:R-:W5:Y:S02]  /*0250*/  @P1 LDG.E.64 R20, desc[UR6][R32.64] ;  /* 0x0000000620141981 */ /* 0x000f64000c1e1b00 */
[----:B------:R-:W1:Y:S01]  /*0260*/  @P3 LDC.64 R40, c[0x0][0x3e8] ;  /* 0x0000fa00ff283b82 */ /* 0x000e620000000a00 */
[----:B--2---:R-:W-:-:S05]  /*0270*/  @P2 IMAD.WIDE.U32 R34, R13, 0x8, R34 ;  /* 0x000000080d222825 */ /* 0x004fca00078e0022 */
[----:B------:R-:W5:Y:S01]  /*0280*/  @P2 LDG.E.64 R22, desc[UR6][R34.64] ;  /* 0x0000000622162981 */ /* 0x000f62000c1e1b00 */
[C---:B0-----:R-:W-:Y:S01]  /*0290*/  @P2 IMAD.WIDE.U32 R36, R13.reuse, 0x8, R36 ;  /* 0x000000080d242825 */ /* 0x041fe200078e0024 */
[----:B------:R-:W-:Y:S01]  /*02a0*/  @P2 IADD3 R13, PT, PT, R13, 0x20, RZ ;  /* 0x000000200d0d2810 */ /* 0x000fe20007ffe0ff */
[----:B------:R-:W0:Y:S01]  /*02b0*/  S2UR UR4, SR_CTAID.X ;  /* 0x00000000000479c3 */ /* 0x000e220000002500 */
[----:B---3--:R-:W-:Y:S02]  /*02c0*/  SHF.R.U32.HI R9, RZ, 0x5, R11 ;  /* 0x00000005ff097819 */ /* 0x008fe4000001160b */
[----:B------:R-:W-:Y:S01]  /*02d0*/  CS2R R80, SRZ ;  /* 0x0000000000507805 */ /* 0x000fe2000001ff00 */
[----:B------:R2:W5:Y:S01]  /*02e0*/  @P2 LDG.E.64 R2, desc[UR6][R36.64] ;  /* 0x0000000624022981 */ /* 0x000562000c1e1b00 */
[----:B----4-:R-:W-:-:S05]  /*02f0*/  @P3 IMAD.WIDE.U32 R24, R13, 0x8, R38 ;  /* 0x000000080d183825 */ /* 0x010fca00078e0026 */
[----:B------:R3:W5:Y:S01]  /*0300*/  @P3 LDG.E.64 R26, desc[UR6][R24.64] ;  /* 0x00000006181a3981 */ /* 0x000762000c1e1b00 */
[----:B-1----:R-:W-:-:S05]  /*0310*/  @P3 IMAD.WIDE.U32 R28, R13, 0x8, R40 ;  /* 0x000000080d1c3825 */ /* 0x002fca00078e0028 */
[----:B------:R3:W5:Y:S01]  /*0320*/  @P3 LDG.E.64 R4, desc[UR6][R28.64] ;  /* 0x000000061c043981 */ /* 0x000762000c1e1b00 */
[----:B0-----:R-:W-:-:S06]  /*0330*/  USHF.L.U32 UR4, UR4, 0x2, URZ ;  /* 0x0000000204047899 */ /* 0x001fcc00080006ff */
        /* <DEDUP_REMOVED lines=23> */
[----:B--2---:R-:W-:Y:S02]  /*04b0*/  CS2R R36, SRZ ;  /* 0x0000000000247805 */ /* 0x004fe4000001ff00 */
[----:B------:R-:W-:Y:S01]  /*04c0*/  CS2R R38, SRZ ;  /* 0x0000000000267805 */ /* 0x000fe2000001ff00 */
[----:B---3--:R-:W-:Y:S06]  /*04d0*/  @P0 BRA `(.L_x_9683) ;  /* 0x0000006400a00947 */ /* 0x008fec0003800000 */
[--C-:B-----5:R-:W-:Y:S02]  /*04e0*/  SHF.R.U64 R0, R14, 0x10, R15.reuse ;  /* 0x000000100e007819 */ /* 0x120fe4000000120f */
        /* <DEDUP_REMOVED lines=11> */
[----:B------:R-:W-:Y:S02]  /*05a0*/  MOV R156, R4 ;  /* 0x00000004009c7202 */ /* 0x000fe40000000f00 */
[----:B------:R-:W-:Y:S02]  /*05b0*/  CS2R R68, SRZ ;  /* 0x0000000000447805 */ /* 0x000fe4000001ff00 */
[----:B------:R-:W-:Y:S02]  /*05c0*/  MOV R142, R14 ;  /* 0x0000000e008e7202 */ /* 0x000fe40000000f00 */
[----:B------:R-:W-:Y:S02]  /*05d0*/  CS2R R70, SRZ ;  /* 0x0000000000467805 */ /* 0x000fe4000001ff00 */
[----:B------:R-:W-:Y:S02]  /*05e0*/  MOV R144, R18 ;  /* 0x0000001200907202 */ /* 0x000fe40000000f00 */
[----:B------:R-:W-:-:S02]  /*05f0*/  CS2R R64, SRZ ;  /* 0x0000000000407805 */ /* 0x000fc4000001ff00 */
[----:B------:R-:W-:Y:S02]  /*0600*/  SHF.R.U64 R7, R18, 0x10, R19 ;  /* 0x0000001012077819 */ /* 0x000fe40000001213 */
[----:B------:R-:W-:Y:S02]  /*0610*/  CS2R R66, SRZ ;  /* 0x0000000000427805 */ /* 0x000fe4000001ff00 */
[----:B------:R-:W-:Y:S02]  /*0620*/  MOV R151, R17 ;  /* 0x0000001100977202 */ /* 0x000fe40000000f00 */
[----:B------:R-:W-:Y:S02]  /*0630*/  CS2R R60, SRZ ;  /* 0x00000000003c7805 */ /* 0x000fe4000001ff00 */
[----:B------:R-:W-:Y:S02]  /*0640*/  SHF.R.U32.HI R16, RZ, 0x10, R17 ;  /* 0x00000010ff107819 */ /* 0x000fe40000011611 */
[----:B------:R-:W-:-:S02]  /*0650*/  CS2R R62, SRZ ;  /* 0x00000000003e7805 */ /* 0x000fc4000001ff00 */
[----:B------:R-:W-:Y:S02]  /*0660*/  SHF.R.U64 R2, R2, 0x10, R3 ;  /* 0x0000001002027819 */ /* 0x000fe40000001203 */
[----:B------:R-:W-:Y:S02]  /*0670*/  CS2R R56, SRZ ;  /* 0x0000000000387805 */ /* 0x000fe4000001ff00 */
[----:B------:R-:W-:Y:S02]  /*0680*/  MOV R155, R3 ;  /* 0x00000003009b7202 */ /* 0x000fe40000000f00 */
[----:B------:R-:W-:Y:S02]  /*0690*/  CS2R R58, SRZ ;  /* 0x00000000003a7805 */ /* 0x000fe4000001ff00 */
[----:B------:R-:W-:Y:S02]  /*06a0*/  SHF.R.U64 R4, R4, 0x10, R5 ;  /* 0x0000001004047819 */ /* 0x000fe40000001205 */
[----:B------:R-:W-:-:S02]  /*06b0*/  CS2R R52, SRZ ;  /* 0x0000000000347805 */ /* 0x000fc4000001ff00 */
[----:B------:R-:W-:Y:S02]  /*06c0*/  MOV R157, R5 ;  /* 0x00000005009d7202 */ /* 0x000fe40000000f00 */
        /* <DEDUP_REMOVED lines=18> */
[----:B------:R-:W-:Y:S02]  /*07f0*/  SHF.R.U32.HI R14, RZ, 0x10, R27 ;  /* 0x00000010ff0e7819 */ /* 0x000fe4000001161b */
[----:B------:R-:W-:Y:S02]  /*0800*/  MOV R152, R20 ;  /* 0x0000001400987202 */ /* 0x000fe40000000f00 */
[--C-:B------:R-:W-:Y:S02]  /*0810*/  SHF.R.U64 R17, R20, 0x10, R21.reuse ;  /* 0x0000001014117819 */ /* 0x100fe40000001215 */
[----:B------:R-:W-:Y:S02]  /*0820*/  MOV R153, R21 ;  /* 0x0000001500997202 */ /* 0x000fe40000000f00 */
[----:B------:R-:W-:-:S02]  /*0830*/  SHF.R.U32.HI R18, RZ, 0x10, R21 ;  /* 0x00000010ff127819 */ /* 0x000fc40000011615 */
[----:B------:R-:W-:Y:S02]  /*0840*/  SHF.R.U32.HI R3, RZ, 0x10, R3 ;  /* 0x00000010ff037819 */ /* 0x000fe40000011603 */
[----:B------:R-:W-:Y:S02]  /*0850*/  SHF.R.U32.HI R5, RZ, 0x10, R5 ;  /* 0x00000010ff057819 */ /* 0x000fe40000011605 */
        /* <DEDUP_REMOVED lines=15> */
[----:B------:R-:W-:-:S07]  /*0950*/  PRMT R157, R157, 0x5410, R5 ;  /* 0x000054109d9d7816 */ /* 0x000fce0000000005 */
.L_x_9827:
        /* <DEDUP_REMOVED lines=22> */
[----:B------:R-:W-:Y:S02]  /*0ac0*/  IMAD R96, R9, R12, RZ ;  /* 0x0000000c09607224 */ /* 0x000fe400078e02ff */
[----:B------:R-:W-:Y:S01]  /*0ad0*/  HFMA2 R136, -RZ, RZ, 0, 0 ;  /* 0x00000000ff887431 */ /* 0x000fe200000001ff */
[----:B------:R-:W-:-:S02]  /*0ae0*/  ISETP.GE.U32.AND P3, PT, R10, 0x40, PT ;  /* 0x000000400a00780c */ /* 0x000fc40003f66070 */
[----:B------:R-:W-:Y:S02]  /*0af0*/  ISETP.GE.U32.AND P4, PT, R10, 0x60, PT ;  /* 0x000000600a00780c */ /* 0x000fe40003f86070 */
[----:B------:R-:W-:Y:S02]  /*0b00*/  @P2 IADD3 R97, PT, PT, R6, -0x1, RZ ;  /* 0xffffffff06612810 */ /* 0x000fe40007ffe0ff */
[----:B------:R-:W-:Y:S02]  /*0b10*/  ISETP.GE.U32.AND P5, PT, R10, 0x80, PT ;  /* 0x000000800a00780c */ /* 0x000fe40003fa6070 */
[----:B------:R-:W-:Y:S01]  /*0b20*/  MOV R138, RZ ;  /* 0x000000ff008a7202 */ /* 0x000fe20000000f00 */
[----:B------:R-:W-:Y:S01]  /*0b30*/  @P2 IMAD R99, R97, R12, RZ ;  /* 0x0000000c61632224 */ /* 0x000fe200078e02ff */
[----:B------:R-:W-:-:S04]  /*0b40*/  IADD3 R97, PT, PT, R8, -0x1, RZ ;  /* 0xffffffff08617810 */ /* 0x000fc80007ffe0ff */
[----:B------:R-:W-:Y:S01]  /*0b50*/  @P2 SHF.R.S32.HI R100, RZ, 0x1f, R99 ;  /* 0x0000001fff642819 */ /* 0x000fe20000011463 */
[----:B------:R-:W-:Y:S01]  /*0b60*/  IMAD R98, R97, R12, RZ ;  /* 0x0000000c61627224 */ /* 0x000fe200078e02ff */
[----:B------:R-:W-:Y:S02]  /*0b70*/  SHF.R.S32.HI R97, RZ, 0x1f, R96 ;  /* 0x0000001fff617819 */ /* 0x000fe40000011460 */
[----:B------:R-:W-:Y:S02]  /*0b80*/  @P2 LEA.HI R100, R100, R99, RZ, 0x2 ;  /* 0x0000006364642211 */ /* 0x000fe400078f10ff */
[----:B------:R-:W-:Y:S02]  /*0b90*/  SHF.R.S32.HI R99, RZ, 0x1f, R98 ;  /* 0x0000001fff637819 */ /* 0x000fe40000011462 */
[----:B0-----:R-:W-:Y:S02]  /*0ba0*/  LEA.HI R4, R97, R96, RZ, 0x2 ;  /* 0x0000006061047211 */ /* 0x001fe400078f10ff */
        /* <DEDUP_REMOVED lines=18> */
[----:B------:R-:W-:Y:S02]  /*0cd0*/  HADD2.F32 R113, -RZ, R142.H0_H0 ;  /* 0x2000008eff717230 */ /* 0x000fe40000004100 */
[----:B--2---:R-:W-:-:S04]  /*0ce0*/  IMAD.WIDE.U32 R136, R124, 0x4, R136 ;  /* 0x000000047c887825 */ /* 0x004fc800078e0088 */
[----:B0-----:R-:W-:Y:S01]  /*0cf0*/  @P0 IMAD.WIDE.U32 R126, R133, 0x10, R126 ;  /* 0x00000010857e0825 */ /* 0x001fe200078e007e */
[----:B------:R0:W5:Y:S04]  /*0d00*/  LDG.E R2, desc[UR6][R136.64] ;  /* 0x0000000688027981 */ /* 0x000168000c1e1900 */
[----:B------:R1:W5:Y:S01]  /*0d10*/  @P0 LDG.E.128 R32, desc[UR6][R126.64] ;  /* 0x000000067e200981 */ /* 0x000362000c1e1d00 */
[----:B------:R-:W-:Y:S02]  /*0d20*/  IADD3 R124, PT, PT, R124, 0x20, RZ ;  /* 0x000000207c7c7810 */ /* 0x000fe40007ffe0ff */
[----:B------:R-:W-:Y:S02]  /*0d30*/  IADD3 R135, PT, PT, R135, 0x20, RZ ;  /* 0x0000002087877810 */ /* 0x000fe40007ffe0ff */
[----:B------:R-:W-:Y:S01]  /*0d40*/  IADD3 R133, PT, PT, R133, 0x20, RZ ;  /* 0x0000002085857810 */ /* 0x000fe20007ffe0ff */
[C---:B---3--:R-:W-:Y:S01]  /*0d50*/  FADD.FTZ R106, -R125.reuse, R100 ;  /* 0x000000647d6a7221 */ /* 0x048fe20000010100 */
[----:B------:R-:W-:Y:S01]  /*0d60*/  FADD.FTZ R116, -R125, R101 ;  /* 0x000000657d747221 */ /* 0x000fe20000010100 */
[----:B------:R-:W-:-:S02]  /*0d70*/  HADD2.F32 R100, -RZ, R142.H1_H1 ;  /* 0x3000008eff647230 */ /* 0x000fc40000004100 */
[----:B------:R-:W-:Y:S01]  /*0d80*/  FADD.FTZ R102, -R125, R102 ;  /* 0x000000667d667221 */ /* 0x000fe20000010100 */
[C---:B------:R-:W-:Y:S01]  /*0d90*/  FMUL.FTZ R3, R7.reuse, R106 ;  /* 0x0000006a07037220 */ /* 0x040fe20000410000 */
[----:B------:R-:W-:Y:S01]  /*0da0*/  FMUL.FTZ R116, R7, R116 ;  /* 0x0000007407747220 */ /* 0x000fe20000410000 */
[--C-:B------:R-:W-:Y:S02]  /*0db0*/  HADD2.F32 R101, -RZ, R143.reuse.H0_H0 ;  /* 0x2000008fff657230 */ /* 0x100fe40000004100 */
[----:B------:R-:W-:Y:S01]  /*0dc0*/  FADD.FTZ R128, -R125, R103 ;  /* 0x000000677d807221 */ /* 0x000fe20000010100 */
[----:B----4-:R-:W-:Y:S01]  /*0dd0*/  FMUL.FTZ R106, R96, R113 ;  /* 0x00000071606a7220 */ /* 0x010fe20000410000 */
[----:B------:R-:W-:Y:S01]  /*0de0*/  FADD.FTZ R64, R64, R96 ;  /* 0x0000006040407221 */ /* 0x000fe20000010000 */
[----:B------:R-:W-:Y:S01]  /*0df0*/  FFMA.FTZ R80, R96, R3, R80 ;  /* 0x0000000360507223 */ /* 0x000fe20000010050 */
[----:B------:R-:W-:Y:S02]  /*0e00*/  HADD2.F32 R96, -RZ, R143.H1_H1 ;  /* 0x3000008fff607230 */ /* 0x000fe40000004100 */
[----:B------:R-:W-:Y:S01]  /*0e10*/  FMUL.FTZ R115, R97, R100 ;  /* 0x0000006461737220 */ /* 0x000fe20000410000 */
[----:B------:R-:W-:Y:S01]  /*0e20*/  FADD.FTZ R65, R65, R97 ;  /* 0x0000006141417221 */ /* 0x000fe20000010000 */
[----:B------:R-:W-:Y:S01]  /*0e30*/  FFMA.FTZ R81, R97, R116, R81 ;  /* 0x0000007461517223 */ /* 0x000fe20000010051 */
[----:B------:R-:W-:Y:S01]  /*0e40*/  FFMA.FTZ R97, R3, R106, RZ ;  /* 0x0000006a03617223 */ /* 0x000fe200000100ff */
[----:B------:R-:W-:Y:S01]  /*0e50*/  FMUL.FTZ R121, R99, R96 ;  /* 0x0000006063797220 */ /* 0x000fe20000410000 */
[----:B------:R-:W-:Y:S01]  /*0e60*/  FADD.FTZ R96, RZ, R106 ;  /* 0x0000006aff607221 */ /* 0x000fe20000010000 */
[----:B------:R-:W-:Y:S01]  /*0e70*/  FMUL.FTZ R118, R98, R101 ;  /* 0x0000006562767220 */ /* 0x000fe20000410000 */
        /* <DEDUP_REMOVED lines=11> */
[----:B01----:R-:W-:-:S07]  /*0f30*/  FFMA.FTZ R136, R128, R121, R97 ;  /* 0x0000007980887223 */ /* 0x003fce0000010061 */
.L_x_9687:
[----:B------:R-:W-:Y:S05]  /*0f40*/  BSYNC.RECONVERGENT B1 ;  /* 0x0000000000017941 */ /* 0x000fea0003800200 */
.L_x_9686:
        /* <DEDUP_REMOVED lines=17> */
[----:B------:R-:W-:Y:S02]  /*1060*/  IADD3 R124, PT, PT, R124, 0x20, RZ ;  /* 0x000000207c7c7810 */ /* 0x000fe40007ffe0ff */
[----:B------:R-:W-:Y:S02]  /*1070*/  IADD3 R135, PT, PT, R135, 0x20, RZ ;  /* 0x0000002087877810 */ /* 0x000fe40007ffe0ff */
[----:B------:R-:W-:Y:S01]  /*1080*/  IADD3 R133, PT, PT, R133, 0x20, RZ ;  /* 0x0000002085857810 */ /* 0x000fe20007ffe0ff */
[C---:B---3--:R-:W-:Y:S01]  /*1090*/  FADD.FTZ R112, -R125.reuse, R96 ;  /* 0x000000607d707221 */ /* 0x048fe20000010100 */
[----:B------:R-:W-:Y:S01]  /*10a0*/  FADD.FTZ R114, -R125, R97 ;  /* 0x000000617d727221 */ /* 0x000fe20000010100 */
[----:B------:R-:W-:Y:S02]  /*10b0*/  HADD2.F32 R97, -RZ, R145.H0_H0 ;  /* 0x20000091ff617230 */ /* 0x000fe40000004100 */
[----:B------:R-:W-:Y:S01]  /*10c0*/  FMUL.FTZ R107, R7, R112 ;  /* 0x00000070076b7220 */ /* 0x000fe20000410000 */
[----:B------:R-:W-:-:S02]  /*10d0*/  HADD2.F32 R112, -RZ, R144.H1_H1 ;  /* 0x30000090ff707230 */ /* 0x000fc40000004100 */
[----:B----4-:R-:W-:Y:S01]  /*10e0*/  FMUL.FTZ R105, R100, R105 ;  /* 0x0000006964697220 */ /* 0x010fe20000410000 */
[----:B------:R-:W-:Y:S02]  /*10f0*/  HADD2.F32 R96, -RZ, R145.H1_H1 ;  /* 0x30000091ff607230 */ /* 0x000fe40000004100 */
[----:B------:R-:W-:Y:S01]  /*1100*/  FMUL.FTZ R120, R102, R97 ;  /* 0x0000006166787220 */ /* 0x000fe20000410000 */
[----:B------:R-:W-:Y:S01]  /*1110*/  FADD.FTZ R130, -R125, R99 ;  /* 0x000000637d827221 */ /* 0x000fe20000010100 */
[----:B------:R-:W-:Y:S01]  /*1120*/  FMUL.FTZ R112, R101, R112 ;  /* 0x0000007065707220 */ /* 0x000fe20000410000 */
[----:B------:R-:W-:Y:S01]  /*1130*/  FADD.FTZ R97, R138, R105 ;  /* 0x000000698a617221 */ /* 0x000fe20000010000 */
[----:B------:R-:W-:Y:S01]  /*1140*/  FADD.FTZ R98, -R125, R98 ;  /* 0x000000627d627221 */ /* 0x000fe20000010100 */
[----:B------:R-:W-:Y:S01]  /*1150*/  FMUL.FTZ R114, R7, R114 ;  /* 0x0000007207727220 */ /* 0x000fe20000410000 */
[----:B------:R-:W-:Y:S01]  /*1160*/  FFMA.FTZ R99, R107, R105, R136 ;  /* 0x000000696b637223 */ /* 0x000fe20000010088 */
        /* <DEDUP_REMOVED lines=16> */
[----:B-1----:R-:W-:-:S07]  /*1270*/  FFMA.FTZ R136, R130, R123, R97 ;  /* 0x0000007b82887223 */ /* 0x002fce0000010061 */
.L_x_9689:
[----:B------:R-:W-:Y:S05]  /*1280*/  BSYNC.RECONVERGENT B1 ;  /* 0x0000000000017941 */ /* 0x000fea0003800200 */
.L_x_9688:
        /* <DEDUP_REMOVED lines=16> */
[----:B------:R0:W5:Y:S01]  /*1390*/  @P0 LDG.E.128 R24, desc[UR6][R108.64] ;  /* 0x000000066c180981 */ /* 0x000162000c1e1d00 */
[----:B------:R-:W-:Y:S02]  /*13a0*/  IADD3 R124, PT, PT, R124, 0x20, RZ ;  /* 0x000000207c7c7810 */ /* 0x000fe40007ffe0ff */
[----:B------:R-:W-:Y:S02]  /*13b0*/  IADD3 R135, PT, PT, R135, 0x20, RZ ;  /* 0x0000002087877810 */ /* 0x000fe40007ffe0ff */
[----:B------:R-:W-:Y:S01]  /*13c0*/  IADD3 R133, PT, PT, R133, 0x20, RZ ;  /* 0x0000002085857810 */ /* 0x000fe20007ffe0ff */
[C---:B---3--:R-:W-:Y:S01]  /*13d0*/  FADD.FTZ R16, -R125.reuse, R100 ;  /* 0x000000647d107221 */ /* 0x048fe20000010100 */
[----:B------:R-:W-:Y:S01]  /*13e0*/  FADD.FTZ R110, -R125, R101 ;  /* 0x000000657d6e7221 */ /* 0x000fe20000010100 */
[----:B------:R-:W-:Y:S02]  /*13f0*/  HADD2.F32 R100, -RZ, R146.H1_H1 ;  /* 0x30000092ff647230 */ /* 0x000fe40000004100 */
[----:B------:R-:W-:Y:S01]  /*1400*/  FMUL.FTZ R19, R7, R16 ;  /* 0x0000001007137220 */ /* 0x000fe20000410000 */
[----:B------:R-:W-:-:S02]  /*1410*/  HADD2.F32 R101, -RZ, R147.H0_H0 ;  /* 0x20000093ff657230 */ /* 0x000fc40000004100 */
[----:B------:R-:W-:Y:S01]  /*1420*/  FMUL.FTZ R110, R7, R110 ;  /* 0x0000006e076e7220 */ /* 0x000fe20000410000 */
[----:B----4-:R-:W-:Y:S01]  /*1430*/  FMUL.FTZ R16, R96, R129 ;  /* 0x0000008160107220 */ /* 0x010fe20000410000 */
[----:B------:R-:W-:Y:S01]  /*1440*/  FADD.FTZ R56, R56, R96 ;  /* 0x0000006038387221 */ /* 0x000fe20000010000 */
[----:B------:R-:W-:Y:S01]  /*1450*/  FFMA.FTZ R72, R96, R19, R72 ;  /* 0x0000001360487223 */ /* 0x000fe20000010048 */
[----:B------:R-:W-:Y:S02]  /*1460*/  HADD2.F32 R96, -RZ, R147.H1_H1 ;  /* 0x30000093ff607230 */ /* 0x000fe40000004100 */
[----:B0-----:R-:W-:Y:S01]  /*1470*/  FMUL.FTZ R108, R97, R100 ;  /* 0x00000064616c7220 */ /* 0x001fe20000410000 */
[----:B------:R-:W-:Y:S01]  /*1480*/  FADD.FTZ R57, R57, R97 ;  /* 0x0000006139397221 */ /* 0x000fe20000010000 */
[----:B------:R-:W-:Y:S01]  /*1490*/  FFMA.FTZ R73, R97, R110, R73 ;  /* 0x0000006e61497223 */ /* 0x000fe20000010049 */
[----:B------:R-:W-:Y:S01]  /*14a0*/  FMUL.FTZ R122, R98, R101 ;  /* 0x00000065627a7220 */ /* 0x000fe20000410000 */
[----:B------:R-:W-:Y:S01]  /*14b0*/  FADD.FTZ R97, R138, R16 ;  /* 0x000000108a617221 */ /* 0x000fe20000010000 */
[----:B------:R-:W-:Y:S01]  /*14c0*/  FADD.FTZ R102, -R125, R102 ;  /* 0x000000667d667221 */ /* 0x000fe20000010100 */
[----:B------:R-:W-:Y:S01]  /*14d0*/  FFMA.FTZ R101, R19, R16, R136 ;  /* 0x0000001013657223 */ /* 0x000fe20000010088 */
[----:B------:R-:W-:Y:S01]  /*14e0*/  FMUL.FTZ R129, R99, R96 ;  /* 0x0000006063817220 */ /* 0x000fe20000410000 */
[----:B------:R-:W-:Y:S01]  /*14f0*/  FADD.FTZ R97, R97, R108 ;  /* 0x0000006c61617221 */ /* 0x000fe20000010000 */
[----:B------:R-:W-:Y:S01]  /*1500*/  FADD.FTZ R132, -R125, R103 ;  /* 0x000000677d847221 */ /* 0x000fe20000010100 */
[----:B------:R-:W-:Y:S01]  /*1510*/  FMUL.FTZ R109, R7, R102 ;  /* 0x00000066076d7220 */ /* 0x000fe20000410000 */
[----:B------:R-:W-:Y:S01]  /*1520*/  FFMA.FTZ R96, R110, R108, R101 ;  /* 0x0000006c6e607223 */ /* 0x000fe20000010065 */
[----:B------:R-:W-:Y:S01]  /*1530*/  FADD.FTZ R138, R97, R122 ;  /* 0x0000007a618a7221 */ /* 0x000fe20000010000 */
[----:B------:R-:W-:-:S02]  /*1540*/  FMUL.FTZ R132, R7, R132 ;  /* 0x0000008407847220 */ /* 0x000fc40000410000 */
[----:B------:R-:W-:Y:S01]  /*1550*/  FFMA.FTZ R97, R109, R122, R96 ;  /* 0x0000007a6d617223 */ /* 0x000fe20000010060 */
[----:B------:R-:W-:Y:S01]  /*1560*/  FADD.FTZ R58, R58, R98 ;  /* 0x000000623a3a7221 */ /* 0x000fe20000010000 */
[----:B------:R-:W-:Y:S01]  /*1570*/  FFMA.FTZ R74, R98, R109, R74 ;  /* 0x0000006d624a7223 */ /* 0x000fe2000001004a */
[----:B------:R-:W-:Y:S01]  /*1580*/  FADD.FTZ R59, R59, R99 ;  /* 0x000000633b3b7221 */ /* 0x000fe20000010000 */
[----:B------:R-:W-:Y:S01]  /*1590*/  FFMA.FTZ R75, R99, R132, R75 ;  /* 0x00000084634b7223 */ /* 0x000fe2000001004b */
[----:B------:R-:W-:Y:S01]  /*15a0*/  FADD.FTZ R138, R138, R129 ;  /* 0x000000818a8a7221 */ /* 0x000fe20000010000 */
[----:B------:R-:W-:-:S07]  /*15b0*/  FFMA.FTZ R136, R132, R129, R97 ;  /* 0x0000008184887223 */ /* 0x000fce0000010061 */
.L_x_9691:
[----:B------:R-:W-:Y:S05]  /*15c0*/  BSYNC.RECONVERGENT B1 ;  /* 0x0000000000017941 */ /* 0x000fea0003800200 */
.L_x_9690:
        /* <DEDUP_REMOVED lines=8> */
[----:B-1----:R-:W-:Y:S02]  /*1650*/  IMAD.WIDE.U32 R96, R135, 0x10, R14 ;  /* 0x0000001087607825 */ /* 0x002fe400078e000e */
[----:B------:R-:W0:Y:S04]  /*1660*/  LDC.64 R14, c[0x0][0x3b0] ;  /* 0x0000ec00ff0e7b82 */ /* 0x000e280000000a00 */
[----:B------:R-:W4:Y:S01]  /*1670*/  LDG.E.128 R96, desc[UR6][R96.64] ;  /* 0x0000000660607981 */ /* 0x000f22000c1e1d00 */
[----:B--2---:R-:W-:-:S05]  /*1680*/  @P0 IMAD.WIDE.U32 R126, R133, 0x10, R126 ;  /* 0x00000010857e0825 */ /* 0x004fca00078e007e */
[----:B------:R-:W5:Y:S01]  /*1690*/  @P0 LDG.E.128 R20, desc[UR6][R126.64] ;  /* 0x000000067e140981 */ /* 0x000f62000c1e1d00 */
[----:B------:R-:W-:Y:S02]  /*16a0*/  HADD2.F32 R117, -RZ, R149.H0_H0 ;  /* 0x20000095ff757230 */ /* 0x000fe40000004100 */
[----:B0-----:R-:W-:-:S04]  /*16b0*/  IMAD.WIDE.U32 R134, R124, 0x4, R14 ;  /* 0x000000047c867825 */ /* 0x001fc800078e000e */
[--C-:B------:R-:W-:Y:S01]  /*16c0*/  HADD2.F32 R15, -RZ, R148.reuse.H0_H0 ;  /* 0x20000094ff0f7230 */ /* 0x100fe20000004100 */
[----:B------:R0:W5:Y:S01]  /*16d0*/  LDG.E R14, desc[UR6][R134.64] ;  /* 0x00000006860e7981 */ /* 0x000162000c1e1900 */
[----:B------:R-:W-:Y:S02]  /*16e0*/  HADD2.F32 R124, -RZ, R149.H1_H1 ;  /* 0x30000095ff7c7230 */ /* 0x000fe40000004100 */
[C---:B---3--:R-:W-:Y:S01]  /*16f0*/  FADD.FTZ R18, -R125.reuse, R100 ;  /* 0x000000647d127221 */ /* 0x048fe20000010100 */
[C---:B------:R-:W-:Y:S01]  /*1700*/  FADD.FTZ R104, -R125.reuse, R101 ;  /* 0x000000657d687221 */ /* 0x040fe20000010100 */
[----:B------:R-:W-:Y:S02]  /*1710*/  FADD.FTZ R102, -R125, R102 ;  /* 0x000000667d667221 */ /* 0x000fe40000010100 */
[C---:B------:R-:W-:Y:S01]  /*1720*/  FMUL.FTZ R17, R7.reuse, R18 ;  /* 0x0000001207117220 */ /* 0x040fe20000410000 */
[----:B------:R-:W-:Y:S02]  /*1730*/  HADD2.F32 R18, -RZ, R148.H1_H1 ;  /* 0x30000094ff127230 */ /* 0x000fe40000004100 */
[----:B------:R-:W-:Y:S01]  /*1740*/  FMUL.FTZ R104, R7, R104 ;  /* 0x0000006807687220 */ /* 0x000fe20000410000 */
[----:B----4-:R-:W-:Y:S01]  /*1750*/  FMUL.FTZ R15, R96, R15 ;  /* 0x0000000f600f7220 */ /* 0x010fe20000410000 */
[----:B------:R-:W-:Y:S01]  /*1760*/  FADD.FTZ R53, R53, R97 ;  /* 0x0000006135357221 */ /* 0x000fe20000010000 */
[C---:B------:R-:W-:Y:S01]  /*1770*/  FMUL.FTZ R18, R97.reuse, R18 ;  /* 0x0000001261127220 */ /* 0x040fe20000410000 */
        /* <DEDUP_REMOVED lines=19> */
[----:B------:R-:W-:Y:S01]  /*18b0*/  FFMA.FTZ R136, R134, R131, R97 ;  /* 0x0000008386887223 */ /* 0x000fe20000010061 */
[----:B------:R-:W-:Y:S06]  /*18c0*/  BRA `(.L_x_9692) ;  /* 0x0000000400347947 */ /* 0x000fec0003800000 */
.L_x_9685:
        /* <DEDUP_REMOVED lines=10> */
[----:B------:R-:W-:Y:S02]  /*1970*/  LEA.HI R4, R5, R4, RZ, 0x2 ;  /* 0x0000000405047211 */ /* 0x000fe400078f10ff */
[----:B------:R-:W-:-:S04]  /*1980*/  @P2 SHF.R.S32.HI R97, RZ, 0x1f, R96 ;  /* 0x0000001fff612819 */ /* 0x000fc80000011460 */
        /* <DEDUP_REMOVED lines=29> */
.L_x_9693:
[C---:B------:R-:W-:Y:S02]  /*1b60*/  ISETP.GE.U32.AND P6, PT, R10.reuse, 0x20, PT ;  /* 0x000000200a00780c */ /* 0x040fe40003fc6070 */
[C---:B------:R-:W-:Y:S02]  /*1b70*/  ISETP.GE.U32.AND P3, PT, R10.reuse, 0x40, PT ;  /* 0x000000400a00780c */ /* 0x040fe40003f66070 */
[C---:B------:R-:W-:Y:S02]  /*1b80*/  ISETP.GE.U32.AND P4, PT, R10.reuse, 0x60, PT ;  /* 0x000000600a00780c */ /* 0x040fe40003f86070 */
[----:B------:R-:W-:-:S07]  /*1b90*/  ISETP.GE.U32.AND P5, PT, R10, 0x80, PT ;  /* 0x000000800a00780c */ /* 0x000fce0003fa6070 */
[----:B------:R-:W0:Y:S08]  /*1ba0*/  @P6 LDC.64 R138, c[0x0][0x3b0] ;  /* 0x0000ec00ff8a6b82 */ /* 0x000e300000000a00 */
[----:B------:R-:W1:Y:S08]  /*1bb0*/  @P6 LDC.64 R100, c[0x0][0x438] ;  /* 0x00010e00ff646b82 */ /* 0x000e700000000a00 */
[----:B------:R-:W2:Y:S08]  /*1bc0*/  @P3 LDC.64 R136, c[0x0][0x3b0] ;  /* 0x0000ec00ff883b82 */ /* 0x000eb00000000a00 */
[----:B------:R-:W3:Y:S01]  /*1bd0*/  @P3 LDC.64 R98, c[0x0][0x438] ;  /* 0x00010e00ff623b82 */ /* 0x000ee20000000a00 */
[C---:B0-----:R-:W-:Y:S01]  /*1be0*/  @P6 IMAD.WIDE.U32 R138, R133.reuse, 0x4, R138 ;  /* 0x00000004858a6825 */ /* 0x041fe200078e008a */
[----:B------:R-:W-:-:S04]  /*1bf0*/  @P6 IADD3 R133, PT, PT, R133, 0x20, RZ ;  /* 0x0000002085856810 */ /* 0x000fc80007ffe0ff */
[----:B------:R0:W5:Y:S02]  /*1c00*/  @P6 LDG.E R2, desc[UR6][R138.64] ;  /* 0x000000068a026981 */ /* 0x000164000c1e1900 */
[----:B------:R-:W4:Y:S08]  /*1c10*/  @P4 LDC.64 R126, c[0x0][0x3b0] ;  /* 0x0000ec00ff7e4b82 */ /* 0x000f300000000a00 */
[----:B------:R-:W0:Y:S01]  /*1c20*/  @P4 LDC.64 R124, c[0x0][0x438] ;  /* 0x00010e00ff7c4b82 */ /* 0x000e220000000a00 */
[----:B-1----:R-:W-:-:S07]  /*1c30*/  @P6 IMAD.WIDE.U32 R100, R135, 0x10, R100 ;  /* 0x0000001087646825 */ /* 0x002fce00078e0064 */
[----:B------:R-:W1:Y:S01]  /*1c40*/  @P5 LDC.64 R96, c[0x0][0x3b0] ;  /* 0x0000ec00ff605b82 */ /* 0x000e620000000a00 */
[----:B------:R-:W-:Y:S01]  /*1c50*/  @P6 IADD3 R135, PT, PT, R135, 0x20, RZ ;  /* 0x0000002087876810 */ /* 0x000fe20007ffe0ff */
[----:B--2---:R-:W-:-:S06]  /*1c60*/  @P3 IMAD.WIDE.U32 R136, R133, 0x4, R136 ;  /* 0x0000000485883825 */ /* 0x004fcc00078e0088 */
[----:B------:R-:W2:Y:S01]  /*1c70*/  @P5 LDC.64 R102, c[0x0][0x438] ;  /* 0x00010e00ff665b82 */ /* 0x000ea20000000a00 */
[----:B---3--:R-:W-:Y:S01]  /*1c80*/  @P3 IMAD.WIDE.U32 R98, R135, 0x10, R98 ;  /* 0x0000001087623825 */ /* 0x008fe200078e0062 */
[----:B------:R-:W-:Y:S01]  /*1c90*/  @P3 IADD3 R133, PT, PT, R133, 0x20, RZ ;  /* 0x0000002085853810 */ /* 0x000fe20007ffe0ff */
[----:B------:R-:W5:Y:S01]  /*1ca0*/  @P6 LDG.E.128 R32, desc[UR6][R100.64] ;  /* 0x0000000664206981 */ /* 0x000f62000c1e1d00 */
[----:B------:R-:W-:-:S03]  /*1cb0*/  @P3 IADD3 R135, PT, PT, R135, 0x20, RZ ;  /* 0x0000002087873810 */ /* 0x000fc60007ffe0ff */
[C---:B----4-:R-:W-:Y:S01]  /*1cc0*/  @P4 IMAD.WIDE.U32 R126, R133.reuse, 0x4, R126 ;  /* 0x00000004857e4825 */ /* 0x050fe200078e007e */
[----:B------:R-:W-:Y:S01]  /*1cd0*/  @P4 IADD3 R133, PT, PT, R133, 0x20, RZ ;  /* 0x0000002085854810 */ /* 0x000fe20007ffe0ff */
[----:B------:R-:W5:Y:S02]  /*1ce0*/  @P3 LDG.E.128 R28, desc[UR6][R98.64] ;  /* 0x00000006621c3981 */ /* 0x000f64000c1e1d00 */
[C---:B0-----:R-:W-:Y:S01]  /*1cf0*/  @P4 IMAD.WIDE.U32 R124, R135.reuse, 0x10, R124 ;  /* 0x00000010877c4825 */ /* 0x041fe200078e007c */
[----:B------:R-:W-:Y:S01]  /*1d00*/  @P4 IADD3 R135, PT, PT, R135, 0x20, RZ ;  /* 0x0000002087874810 */ /* 0x000fe20007ffe0ff */
[----:B------:R-:W5:Y:S02]  /*1d10*/  @P4 LDG.E R13, desc[UR6][R126.64] ;  /* 0x000000067e0d4981 */ /* 0x000f64000c1e1900 */
[----:B-1----:R-:W-:Y:S02]  /*1d20*/  @P5 IMAD.WIDE.U32 R96, R133, 0x4, R96 ;  /* 0x0000000485605825 */ /* 0x002fe400078e0060 */
[----:B------:R-:W5:Y:S04]  /*1d30*/  @P4 LDG.E.128 R24, desc[UR6][R124.64] ;  /* 0x000000067c184981 */ /* 0x000f68000c1e1d00 */
[----:B------:R-:W5:Y:S01]  /*1d40*/  @P5 LDG.E R14, desc[UR6][R96.64] ;  /* 0x00000006600e5981 */ /* 0x000f62000c1e1900 */
[----:B--2---:R-:W-:-:S03]  /*1d50*/  @P5 IMAD.WIDE.U32 R102, R135, 0x10, R102 ;  /* 0x0000001087665825 */ /* 0x004fc600078e0066 */
[----:B------:R0:W5:Y:S04]  /*1d60*/  @P3 LDG.E R0, desc[UR6][R136.64] ;  /* 0x0000000688003981 */ /* 0x000168000c1e1900 */
[----:B------:R1:W5:Y:S01]  /*1d70*/  @P5 LDG.E.128 R20, desc[UR6][R102.64] ;  /* 0x0000000666145981 */ /* 0x000362000c1e1d00 */
[----:B------:R-:W-:Y:S02]  /*1d80*/  MOV R138, RZ ;  /* 0x000000ff008a7202 */ /* 0x000fe40000000f00 */
[----:B0-----:R-:W-:-:S07]  /*1d90*/  MOV R136, RZ ;  /* 0x000000ff00887202 */ /* 0x001fce0000000f00 */
.L_x_9692:
[----:B------:R-:W-:Y:S05]  /*1da0*/  BSYNC.RECONVERGENT B0 ;  /* 0x0000000000007941 */ /* 0x000fea0003800200 */
.L_x_9684:
[----:B------:R-:W-:-:S03]  /*1db0*/  UMOV UR4, 0xffffffff ;  /* 0xffffffff00047882 */ /* 0x000fc60000000000 */
[----:B------:R-:W-:Y:S05]  /*1dc0*/  BRA.DIV UR4, `(.L_x_9694) ;  /* 0x0000005a04a47947 */ /* 0x000fea000b800000 */
[----:B0-----:R-:W1:Y:S04]  /*1dd0*/  SHFL.BFLY PT, R97, R138, 0x1, 0x1f ;  /* 0x0c201f008a617f89 */ /* 0x001e6800000e0000 */
[----:B------:R-:W0:Y:S01]  /*1de0*/  SHFL.BFLY PT, R101, R136, 0x1, 0x1f ;  /* 0x0c201f0088657f89 */ /* 0x000e2200000e0000 */
        /* <DEDUP_REMOVED lines=16> */
.L_x_9845:
        /* <DEDUP_REMOVED lines=8> */
[----:B0-----:R-:W-:Y:S01]  /*1f70*/  MOV R101, R4 ;  /* 0x0000000400657202 */ /* 0x001fe20000000f00 */
        /* <DEDUP_REMOVED lines=9> */
[----:B0-----:R-:W-:-:S05]  /*2010*/  IMAD.WIDE.U32 R4, R99, 0x10, R4 ;  /* 0x0000001063047825 */ /* 0x001fca00078e0004 */
[----:B------:R0:W5:Y:S02]  /*2020*/  LDG.E.128 R84, desc[UR6][R4.64] ;  /* 0x0000000604547981 */ /* 0x000164000c1e1d00 */
.L_x_9698:
[----:B------:R-:W-:Y:S05]  /*2030*/  BSYNC.RECONVERGENT B1 ;  /* 0x0000000000017941 */ /* 0x000fea0003800200 */
.L_x_9697:
        /* <DEDUP_REMOVED lines=18> */
[----:B------:R-:W-:Y:S01]  /*2160*/  FMUL.FTZ R98, R88, UR8 ;  /* 0x0000000858627c20 */ /* 0x000fe20008410000 */
[----:B------:R-:W-:-:S03]  /*2170*/  HFMA2 R88, -RZ, RZ, 0, 0 ;  /* 0x00000000ff587431 */ /* 0x000fc600000001ff */
[----:B------:R-:W-:Y:S02]  /*2180*/  FMUL.FTZ R5, R84, R98 ;  /* 0x0000006254057220 */ /* 0x000fe40000410000 */
[----:B------:R-:W-:-:S03]  /*2190*/  @P0 HADD2.F32 R97, -RZ, R150.H0_H0 ;  /* 0x20000096ff610230 */ /* 0x000fc60000004100 */
[----:B------:R-:W-:Y:S02]  /*21a0*/  FSEL R5, R5, RZ, P0 ;  /* 0x000000ff05057208 */ /* 0x000fe40000000000 */
[----:B------:R-:W-:-:S03]  /*21b0*/  @P0 FMUL.FTZ R88, R98, R97 ;  /* 0x0000006162580220 */ /* 0x000fc60000410000 */
[----:B------:R-:W-:-:S07]  /*21c0*/  FADD.FTZ R48, R48, R5 ;  /* 0x0000000530307221 */ /* 0x000fce0000010000 */
.L_x_9703:
[----:B------:R-:W-:Y:S05]  /*21d0*/  BSYNC.RECONVERGENT B2 ;  /* 0x0000000000027941 */ /* 0x000fea0003800200 */
.L_x_9702:
[----:B------:R-:W-:Y:S04]  /*21e0*/  BSSY.RECONVERGENT B2, `(.L_x_9704) ;  /* 0x0000010000027945 */ /* 0x000fe80003800200 */
[----:B------:R-:W-:Y:S05]  /*21f0*/  @!P2 BRA `(.L_x_9705) ;  /* 0x000000000038a947 */ /* 0x000fea0003800000 */
[----:B------:R-:W-:Y:S01]  /*2200*/  FFMA.FTZ R98, R116, R6, R103 ;  /* 0x0000000674627223 */ /* 0x000fe20000010067 */
[----:B------:R-:W-:Y:S02]  /*2210*/  ISETP.GT.AND P0, PT, R8, RZ, PT ;  /* 0x000000ff0800720c */ /* 0x000fe40003f04270 */
[----:B------:R-:W-:Y:S01]  /*2220*/  MOV R89, RZ ;  /* 0x000000ff00597202 */ /* 0x000fe20000000f00 */
[----:B------:R-:W-:-:S04]  /*2230*/  FADD.FTZ R98, R115, -R98 ;  /* 0x8000006273627221 */ /* 0x000fc80000010000 */
[----:B------:R-:W-:-:S05]  /*2240*/  FMUL.FTZ R98, R7, R98 ;  /* 0x0000006207627220 */ /* 0x000fca0000410000 */
[----:B------:R-:W-:Y:S02]  /*2250*/  FSEL R98, R98, RZ, P0 ;  /* 0x000000ff62627208 */ /* 0x000fe40000000000 */
[----:B-----5:R-:W-:-:S03]  /*2260*/  LOP3.LUT P0, RZ, R2, 0xff00, RZ, 0xc0, !PT ;  /* 0x0000ff0002ff7812 */ /* 0x020fc6000780c0ff */
[----:B------:R-:W-:-:S04]  /*2270*/  FMUL.FTZ R98, R98, UR9 ;  /* 0x0000000962627c20 */ /* 0x000fc80008410000 */
[----:B------:R-:W-:-:S04]  /*2280*/  FMUL.FTZ R100, R98, UR8 ;  /* 0x0000000862647c20 */ /* 0x000fc80008410000 */
[----:B------:R-:W-:Y:S02]  /*2290*/  FMUL.FTZ R5, R85, R100 ;  /* 0x0000006455057220 */ /* 0x000fe40000410000 */
[----:B------:R-:W-:-:S03]  /*22a0*/  @P0 HADD2.F32 R97, -RZ, R150.H1_H1 ;  /* 0x30000096ff610230 */ /* 0x000fc60000004100 */
[----:B------:R-:W-:Y:S02]  /*22b0*/  FSEL R98, R5, RZ, P0 ;  /* 0x000000ff05627208 */ /* 0x000fe40000000000 */
[----:B------:R-:W-:-:S03]  /*22c0*/  @P0 FMUL.FTZ R89, R100, R97 ;  /* 0x0000006164590220 */ /* 0x000fc60000410000 */
[----:B------:R-:W-:-:S07]  /*22d0*/  FADD.FTZ R49, R49, R98 ;  /* 0x0000006231317221 */ /* 0x000fce0000010000 */
.L_x_9705:
[----:B------:R-:W-:Y:S05]  /*22e0*/  BSYNC.RECONVERGENT B2 ;  /* 0x0000000000027941 */ /* 0x000fea0003800200 */
.L_x_9704:
        /* <DEDUP_REMOVED lines=16> */
.L_x_9707:
[----:B------:R-:W-:Y:S05]  /*23f0*/  BSYNC.RECONVERGENT B2 ;  /* 0x0000000000027941 */ /* 0x000fea0003800200 */
.L_x_9706:
[----:B------:R-:W-:Y:S05]  /*2400*/  @!P2 BRA `(.L_x_9708) ;  /* 0x0000000c0050a947 */ /* 0x000fea0003800000 */
[----:B------:R-:W-:Y:S01]  /*2410*/  FFMA.FTZ R98, R128, R6, R103 ;  /* 0x0000000680627223 */ /* 0x000fe20000010067 */
[----:B------:R-:W-:Y:S02]  /*2420*/  ISETP.GT.AND P0, PT, R8, RZ, PT ;  /* 0x000000ff0800720c */ /* 0x000fe40003f04270 */
[----:B------:R-:W-:Y:S01]  /*2430*/  MOV R91, RZ ;  /* 0x000000ff005b7202 */ /* 0x000fe20000000f00 */
[----:B------:R-:W-:-:S04]  /*2440*/  FADD.FTZ R98, R121, -R98 ;  /* 0x8000006279627221 */ /* 0x000fc80000010000 */
[----:B------:R-:W-:-:S05]  /*2450*/  FMUL.FTZ R98, R7, R98 ;  /* 0x0000006207627220 */ /* 0x000fca0000410000 */
[----:B------:R-:W-:Y:S02]  /*2460*/  FSEL R98, R98, RZ, P0 ;  /* 0x000000ff62627208 */ /* 0x000fe40000000000 */
[----:B-----5:R-:W-:-:S03]  /*2470*/  ISETP.GE.U32.AND P0, PT, R2, 0x1000000, PT ;  /* 0x010000000200780c */ /* 0x020fc60003f06070 */
[----:B------:R-:W-:-:S04]  /*2480*/  FMUL.FTZ R98, R98, UR9 ;  /* 0x0000000962627c20 */ /* 0x000fc80008410000 */
[----:B------:R-:W-:-:S04]  /*2490*/  FMUL.FTZ R100, R98, UR8 ;  /* 0x0000000862647c20 */ /* 0x000fc80008410000 */
[----:B------:R-:W-:-:S05]  /*24a0*/  FMUL.FTZ R5, R87, R100 ;  /* 0x0000006457057220 */ /* 0x000fca0000410000 */
[----:B------:R-:W-:-:S05]  /*24b0*/  FSEL R98, R5, RZ, P0 ;  /* 0x000000ff05627208 */ /* 0x000fca0000000000 */
[----:B------:R-:W-:Y:S01]  /*24c0*/  FADD.FTZ R51, R51, R98 ;  /* 0x0000006233337221 */ /* 0x000fe20000010000 */
[----:B------:R-:W-:Y:S06]  /*24d0*/  @!P0 BRA `(.L_x_9708) ;  /* 0x0000000c001c8947 */ /* 0x000fec0003800000 */
[----:B------:R-:W-:-:S05]  /*24e0*/  HADD2.F32 R91, -RZ, R151.H1_H1 ;  /* 0x30000097ff5b7230 */ /* 0x000fca0000004100 */
[----:B------:R-:W-:Y:S01]  /*24f0*/  FMUL.FTZ R91, R100, R91 ;  /* 0x0000005b645b7220 */ /* 0x000fe20000410000 */
[----:B------:R-:W-:Y:S06]  /*2500*/  BRA `(.L_x_9708) ;  /* 0x0000000c00107947 */ /* 0x000fec0003800000 */
.L_x_9701:
        /* <DEDUP_REMOVED lines=13> */
[----:B------:R-:W-:Y:S03]  /*25e0*/  BSSY.RECONVERGENT B2, `(.L_x_9709) ;  /* 0x000000f000027945 */ /* 0x000fe60003800200 */
[----:B------:R-:W-:-:S02]  /*25f0*/  FSEL R94, R98, RZ, P0 ;  /* 0x000000ff625e7208 */ /* 0x000fc40000000000 */
[----:B------:R-:W-:Y:S02]  /*2600*/  FSEL R93, R93, RZ, P0 ;  /* 0x000000ff5d5d7208 */ /* 0x000fe40000000000 */
[----:B------:R-:W-:Y:S02]  /*2610*/  FSEL R95, R95, RZ, P0 ;  /* 0x000000ff5f5f7208 */ /* 0x000fe40000000000 */
[----:B------:R-:W-:Y:S01]  /*2620*/  FSEL R92, R92, RZ, P0 ;  /* 0x000000ff5c5c7208 */ /* 0x000fe20000000000 */
[----:B------:R-:W-:Y:S06]  /*2630*/  @!P2 BRA `(.L_x_9710) ;  /* 0x000000000024a947 */ /* 0x000fec0003800000 */
[----:B-----5:R-:W-:Y:S01]  /*2640*/  LOP3.LUT P0, RZ, R2, 0xff, RZ, 0xc0, !PT ;  /* 0x000000ff02ff7812 */ /* 0x020fe2000780c0ff */
[----:B------:R-:W-:Y:S01]  /*2650*/  FMUL.FTZ R5, R92, UR9 ;  /* 0x000000095c057c20 */ /* 0x000fe20008410000 */
[----:B------:R-:W-:-:S03]  /*2660*/  HFMA2 R88, -RZ, RZ, 0, 0 ;  /* 0x00000000ff587431 */ /* 0x000fc600000001ff */
[----:B------:R-:W-:-:S04]  /*2670*/  FMUL.FTZ R97, R5, UR8 ;  /* 0x0000000805617c20 */ /* 0x000fc80008410000 */
[----:B------:R-:W-:-:S04]  /*2680*/  FMUL.FTZ R5, R84, R97 ;  /* 0x0000006154057220 */ /* 0x000fc80000410000 */
[----:B------:R-:W-:Y:S01]  /*2690*/  @P0 HADD2.F32 R98, -RZ, R150.H0_H0 ;  /* 0x20000096ff620230 */ /* 0x000fe20000004100 */
[----:B------:R-:W-:-:S04]  /*26a0*/  FSEL R5, R5, RZ, P0 ;  /* 0x000000ff05057208 */ /* 0x000fc80000000000 */
[----:B------:R-:W-:Y:S01]  /*26b0*/  @P0 FMUL.FTZ R88, R98, R97 ;  /* 0x0000006162580220 */ /* 0x000fe20000410000 */
[----:B------:R-:W-:-:S07]  /*26c0*/  FADD.FTZ R48, R48, R5 ;  /* 0x0000000530307221 */ /* 0x000fce0000010000 */
.L_x_9710:
[----:B------:R-:W-:Y:S05]  /*26d0*/  BSYNC.RECONVERGENT B2 ;  /* 0x0000000000027941 */ /* 0x000fea0003800200 */
.L_x_9709:
[----:B------:R-:W-:Y:S04]  /*26e0*/  BSSY.RECONVERGENT B2, `(.L_x_9711) ;  /* 0x000000b000027945 */ /* 0x000fe80003800200 */
[----:B------:R-:W-:Y:S05]  /*26f0*/  @!P2 BRA `(.L_x_9712) ;  /* 0x000000000024a947 */ /* 0x000fea0003800000 */
[----:B-----5:R-:W-:Y:S01]  /*2700*/  LOP3.LUT P0, RZ, R2, 0xff00, RZ, 0xc0, !PT ;  /* 0x0000ff0002ff7812 */ /* 0x020fe2000780c0ff */
[----:B------:R-:W-:Y:S01]  /*2710*/  FMUL.FTZ R5, R93, UR9 ;  /* 0x000000095d057c20 */ /* 0x000fe20008410000 */
[----:B------:R-:W-:-:S03]  /*2720*/  MOV R89, RZ ;  /* 0x000000ff00597202 */ /* 0x000fc60000000f00 */
[----:B------:R-:W-:-:S04]  /*2730*/  FMUL.FTZ R100, R5, UR8 ;  /* 0x0000000805647c20 */ /* 0x000fc80008410000 */
[----:B------:R-:W-:-:S04]  /*2740*/  FMUL.FTZ R5, R85, R100 ;  /* 0x0000006455057220 */ /* 0x000fc80000410000 */
[----:B------:R-:W-:Y:S01]  /*2750*/  @P0 HADD2.F32 R97, -RZ, R150.H1_H1 ;  /* 0x30000096ff610230 */ /* 0x000fe20000004100 */
[----:B------:R-:W-:-:S04]  /*2760*/  FSEL R98, R5, RZ, P0 ;  /* 0x000000ff05627208 */ /* 0x000fc80000000000 */
[----:B------:R-:W-:Y:S01]  /*2770*/  @P0 FMUL.FTZ R89, R97, R100 ;  /* 0x0000006461590220 */ /* 0x000fe20000410000 */
[----:B------:R-:W-:-:S07]  /*2780*/  FADD.FTZ R49, R49, R98 ;  /* 0x0000006231317221 */ /* 0x000fce0000010000 */
.L_x_9712:
[----:B------:R-:W-:Y:S05]  /*2790*/  BSYNC.RECONVERGENT B2 ;  /* 0x0000000000027941 */ /* 0x000fea0003800200 */
.L_x_9711:
[----:B------:R-:W-:Y:S04]  /*27a0*/  BSSY.RECONVERGENT B2, `(.L_x_9713) ;  /* 0x000000b000027945 */ /* 0x000fe80003800200 */
[----:B------:R-:W-:Y:S05]  /*27b0*/  @!P2 BRA `(.L_x_9714) ;  /* 0x000000000024a947 */ /* 0x000fea0003800000 */
        /* <DEDUP_REMOVED lines=9> */
.L_x_9714:
[----:B------:R-:W-:Y:S05]  /*2850*/  BSYNC.RECONVERGENT B2 ;  /* 0x0000000000027941 */ /* 0x000fea0003800200 */
.L_x_9713:
[----:B------:R-:W-:Y:S05]  /*2860*/  @!P2 BRA `(.L_x_9708) ;  /* 0x000000080038a947 */ /* 0x000fea0003800000 */
[----:B------:R-:W-:Y:S01]  /*2870*/  FMUL.FTZ R5, R95, UR9 ;  /* 0x000000095f057c20 */ /* 0x000fe20008410000 */
[----:B-----5:R-:W-:Y:S02]  /*2880*/  ISETP.GE.U32.AND P0, PT, R2, 0x1000000, PT ;  /* 0x010000000200780c */ /* 0x020fe40003f06070 */
[----:B------:R-:W-:Y:S01]  /*2890*/  MOV R91, RZ ;  /* 0x000000ff005b7202 */ /* 0x000fe20000000f00 */
        /* <DEDUP_REMOVED lines=8> */
.L_x_9700:
        /* <DEDUP_REMOVED lines=8> */
[----:B-----5:R-:W-:Y:S01]  /*29a0*/  MOV R5, R32 ;  /* 0x0000002000057202 */ /* 0x020fe20000000f00 */
[----:B------:R-:W-:Y:S01]  /*29b0*/  HFMA2 R88, -RZ, RZ, 0, 0 ;  /* 0x00000000ff587431 */ /* 0x000fe200000001ff */
[----:B------:R-:W-:Y:S01]  /*29c0*/  LOP3.LUT P0, RZ, R2, 0xff, RZ, 0xc0, !PT ;  /* 0x000000ff02ff7812 */ /* 0x000fe2000780c0ff */
[----:B------:R-:W-:-:S04]  /*29d0*/  @P1 FADD.FTZ R97, R106, -R97 ;  /* 0x800000616a611221 */ /* 0x000fc80000010000 */
[----:B------:R-:W-:-:S04]  /*29e0*/  @P1 FFMA.FTZ R5, R7, R97, R32 ;  /* 0x0000006107051223 */ /* 0x000fc80000010020 */
[----:B------:R-:W-:-:S04]  /*29f0*/  FMUL.FTZ R5, R5, UR9 ;  /* 0x0000000905057c20 */ /* 0x000fc80008410000 */
[----:B------:R-:W-:Y:S01]  /*2a00*/  FMUL.FTZ R97, R5, UR8 ;  /* 0x0000000805617c20 */ /* 0x000fe20008410000 */
[----:B------:R-:W-:-:S03]  /*2a10*/  @P0 HADD2.F32 R98, -RZ, R150.H0_H0 ;  /* 0x20000096ff620230 */ /* 0x000fc60000004100 */
[-C--:B------:R-:W-:Y:S02]  /*2a20*/  FMUL.FTZ R5, R84, R97.reuse ;  /* 0x0000006154057220 */ /* 0x080fe40000410000 */
[----:B------:R-:W-:-:S03]  /*2a30*/  @P0 FMUL.FTZ R88, R98, R97 ;  /* 0x0000006162580220 */ /* 0x000fc60000410000 */
[----:B------:R-:W-:-:S05]  /*2a40*/  FSEL R5, R5, RZ, P0 ;  /* 0x000000ff05057208 */ /* 0x000fca0000000000 */
[----:B------:R-:W-:-:S07]  /*2a50*/  FADD.FTZ R48, R48, R5 ;  /* 0x0000000530307221 */ /* 0x000fce0000010000 */
.L_x_9717:
[----:B------:R-:W-:Y:S05]  /*2a60*/  BSYNC.RECONVERGENT B2 ;  /* 0x0000000000027941 */ /* 0x000fea0003800200 */
.L_x_9716:
        /* <DEDUP_REMOVED lines=10> */
[----:B------:R-:W-:-:S03]  /*2b10*/  @P0 HADD2.F32 R97, -RZ, R150.H1_H1 ;  /* 0x30000096ff610230 */ /* 0x000fc60000004100 */
[-C--:B------:R-:W-:Y:S02]  /*2b20*/  FMUL.FTZ R5, R85, R100.reuse ;  /* 0x0000006455057220 */ /* 0x080fe40000410000 */
[----:B------:R-:W-:-:S03]  /*2b30*/  @P0 FMUL.FTZ R89, R97, R100 ;  /* 0x0000006461590220 */ /* 0x000fc60000410000 */
[----:B------:R-:W-:-:S05]  /*2b40*/  FSEL R98, R5, RZ, P0 ;  /* 0x000000ff05627208 */ /* 0x000fca0000000000 */
[----:B------:R-:W-:-:S07]  /*2b50*/  FADD.FTZ R49, R49, R98 ;  /* 0x0000006231317221 */ /* 0x000fce0000010000 */
.L_x_9719:
[----:B------:R-:W-:Y:S05]  /*2b60*/  BSYNC.RECONVERGENT B2 ;  /* 0x0000000000027941 */ /* 0x000fea0003800200 */
.L_x_9718:
        /* <DEDUP_REMOVED lines=15> */
.L_x_9721:
[----:B------:R-:W-:Y:S05]  /*2c60*/  BSYNC.RECONVERGENT B2 ;  /* 0x0000000000027941 */ /* 0x000fea0003800200 */
.L_x_9720:
[----:B------:R-:W-:Y:S05]  /*2c70*/  @!P2 BRA `(.L_x_9708) ;  /* 0x000000040034a947 */ /* 0x000fea0003800000 */
[----:B------:R-:W-:Y:S01]  /*2c80*/  @P1 FFMA.FTZ R98, R128, R6, R103 ;  /* 0x0000000680621223 */ /* 0x000fe20000010067 */
[----:B-----5:R-:W-:Y:S01]  /*2c90*/  MOV R5, R35 ;  /* 0x0000002300057202 */ /* 0x020fe20000000f00 */
[----:B------:R-:W-:Y:S01]  /*2ca0*/  HFMA2 R91, -RZ, RZ, 0, 0 ;  /* 0x00000000ff5b7431 */ /* 0x000fe200000001ff */
[----:B------:R-:W-:Y:S01]  /*2cb0*/  ISETP.GE.U32.AND P0, PT, R2, 0x1000000, PT ;  /* 0x010000000200780c */ /* 0x000fe20003f06070 */
[----:B------:R-:W-:-:S04]  /*2cc0*/  @P1 FADD.FTZ R98, R121, -R98 ;  /* 0x8000006279621221 */ /* 0x000fc80000010000 */
[----:B------:R-:W-:-:S04]  /*2cd0*/  @P1 FFMA.FTZ R5, R7, R98, R35 ;  /* 0x0000006207051223 */ /* 0x000fc80000010023 */
        /* <DEDUP_REMOVED lines=9> */
.L_x_9715:
[-CC-:B------:R-:W-:Y:S01]  /*2d70*/  @P1 FFMA.FTZ R5, R113, R6.reuse, R103.reuse ;  /* 0x0000000671051223 */ /* 0x180fe20000010067 */
[-CC-:B------:R-:W-:Y:S01]  /*2d80*/  @P1 FFMA.FTZ R92, R116, R6.reuse, R103.reuse ;  /* 0x00000006745c1223 */ /* 0x180fe20000010067 */
[----:B------:R-:W-:Y:S01]  /*2d90*/  @P1 FFMA.FTZ R100, R128, R6, R103 ;  /* 0x0000000680641223 */ /* 0x000fe20000010067 */
[----:B-----5:R-:W-:Y:S01]  /*2da0*/  MOV R94, R34 ;  /* 0x00000022005e7202 */ /* 0x020fe20000000f00 */
[----:B------:R-:W-:Y:S01]  /*2db0*/  @P1 FADD.FTZ R93, R118, -R5 ;  /* 0x80000005765d1221 */ /* 0x000fe20000010000 */
[----:B------:R-:W-:Y:S01]  /*2dc0*/  @P1 FFMA.FTZ R5, R3, R6, R103 ;  /* 0x0000000603051223 */ /* 0x000fe20000010067 */
[----:B------:R-:W-:Y:S01]  /*2dd0*/  @P1 FADD.FTZ R98, R115, -R92 ;  /* 0x8000005c73621221 */ /* 0x000fe20000010000 */
[----:B------:R-:W-:Y:S01]  /*2de0*/  @P1 FADD.FTZ R100, R121, -R100 ;  /* 0x8000006479641221 */ /* 0x000fe20000010000 */
[----:B------:R-:W-:Y:S01]  /*2df0*/  BSSY.RECONVERGENT B2, `(.L_x_9722) ;  /* 0x0000013000027945 */ /* 0x000fe20003800200 */
[----:B------:R-:W-:Y:S01]  /*2e00*/  @P1 FADD.FTZ R5, R106, -R5 ;  /* 0x800000056a051221 */ /* 0x000fe20000010000 */
        /* <DEDUP_REMOVED lines=17> */
.L_x_9723:
[----:B------:R-:W-:Y:S05]  /*2f20*/  BSYNC.RECONVERGENT B2 ;  /* 0x0000000000027941 */ /* 0x000fea0003800200 */
.L_x_9722:
        /* <DEDUP_REMOVED lines=11> */
.L_x_9725:
[----:B------:R-:W-:Y:S05]  /*2fe0*/  BSYNC.RECONVERGENT B2 ;  /* 0x0000000000027941 */ /* 0x000fea0003800200 */
.L_x_9724:
[----:B------:R-:W-:Y:S04]  /*2ff0*/  BSSY.RECONVERGENT B2, `(.L_x_9726) ;  /* 0x000000b000027945 */ /* 0x000fe80003800200 */
[----:B------:R-:W-:Y:S05]  /*3000*/  @!P2 BRA `(.L_x_9727) ;  /* 0x000000000024a947 */ /* 0x000fea0003800000 */
        /* <DEDUP_REMOVED lines=9> */
.L_x_9727:
[----:B------:R-:W-:Y:S05]  /*30a0*/  BSYNC.RECONVERGENT B2 ;  /* 0x0000000000027941 */ /* 0x000fea0003800200 */
.L_x_9726:
[----:B------:R-:W-:Y:S05]  /*30b0*/  @!P2 BRA `(.L_x_9708) ;  /* 0x000000000024a947 */ /* 0x000fea0003800000 */
[----:B------:R-:W-:Y:S01]  /*30c0*/  ISETP.GE.U32.AND P0, PT, R2, 0x1000000, PT ;  /* 0x010000000200780c */ /* 0x000fe20003f06070 */
        /* <DEDUP_REMOVED lines=8> */
.L_x_9708:
[----:B------:R-:W-:Y:S05]  /*3150*/  BSYNC.RECONVERGENT B1 ;  /* 0x0000000000017941 */ /* 0x000fea0003800200 */
.L_x_9699:
        /* <DEDUP_REMOVED lines=10> */
.L_x_9696:
[----:B------:R-:W-:Y:S05]  /*3200*/  BSYNC.RECONVERGENT B0 ;  /* 0x0000000000007941 */ /* 0x000fea0003800200 */
.L_x_9695:
[----:B------:R-:W-:Y:S04]  /*3210*/  BSSY.RECONVERGENT B0, `(.L_x_9728) ;  /* 0x0000130000007945 */ /* 0x000fe80003800200 */
[----:B------:R-:W-:Y:S05]  /*3220*/  @!P3 BRA `(.L_x_9729) ;  /* 0x0000001000b8b947 */ /* 0x000fea0003800000 */
[----:B------:R-:W-:Y:S04]  /*3230*/  BSSY.RECONVERGENT B1, `(.L_x_9730) ;  /* 0x0000005000017945 */ /* 0x000fe80003800200 */
[----:B------:R-:W-:Y:S05]  /*3240*/  @!P2 BRA `(.L_x_9731) ;  /* 0x00000000000ca947 */ /* 0x000fea0003800000 */
[----:B0-----:R-:W0:Y:S02]  /*3250*/  LDC.64 R4, c[0x0][0x390] ;  /* 0x0000e400ff047b82 */ /* 0x001e240000000a00 */
[----:B0-----:R-:W-:-:S05]  /*3260*/  IMAD.WIDE.U32 R4, R99, 0x10, R4 ;  /* 0x0000001063047825 */ /* 0x001fca00078e0004 */
[----:B-----5:R1:W5:Y:S02]  /*3270*/  LDG.E.128 R84, desc[UR6][R4.64] ;  /* 0x0000000604547981 */ /* 0x020364000c1e1d00 */
.L_x_9731:
[----:B------:R-:W-:Y:S05]  /*3280*/  BSYNC.RECONVERGENT B1 ;  /* 0x0000000000017941 */ /* 0x000fea0003800200 */
.L_x_9730:
        /* <DEDUP_REMOVED lines=8> */
[--C-:B01----:R-:W-:Y:S01]  /*3310*/  @P1 FFMA.FTZ R5, R111, R6, R103.reuse ;  /* 0x000000066f051223 */ /* 0x103fe20000010067 */
[----:B-----5:R-:W-:Y:S01]  /*3320*/  MOV R94, R30 ;  /* 0x0000001e005e7202 */ /* 0x020fe20000000f00 */
[-C--:B------:R-:W-:Y:S01]  /*3330*/  @P1 FFMA.FTZ R4, R107, R6.reuse, R103 ;  /* 0x000000066b041223 */ /* 0x080fe20000010067 */
[----:B------:R-:W-:Y:S01]  /*3340*/  BSSY.RECONVERGENT B2, `(.L_x_9735) ;  /* 0x0000019000027945 */ /* 0x000fe20003800200 */
[----:B------:R-:W-:Y:S01]  /*3350*/  @P1 FADD.FTZ R92, R120, -R5 ;  /* 0x80000005785c1221 */ /* 0x000fe20000010000 */
[--C-:B------:R-:W-:Y:S01]  /*3360*/  @P1 FFMA.FTZ R5, R114, R6, R103.reuse ;  /* 0x0000000672051223 */ /* 0x100fe20000010067 */
[----:B------:R-:W-:Y:S02]  /*3370*/  MOV R93, R29 ;  /* 0x0000001d005d7202 */ /* 0x000fe40000000f00 */
[----:B------:R-:W-:Y:S01]  /*3380*/  @P1 FFMA.FTZ R94, R7, R92, R30 ;  /* 0x0000005c075e1223 */ /* 0x000fe2000001001e */
[----:B------:R-:W-:Y:S01]  /*3390*/  @P1 FFMA.FTZ R92, R130, R6, R103 ;  /* 0x00000006825c1223 */ /* 0x000fe20000010067 */
[----:B------:R-:W-:Y:S01]  /*33a0*/  @P1 FADD.FTZ R96, R112, -R5 ;  /* 0x8000000570601221 */ /* 0x000fe20000010000 */
[----:B------:R-:W-:Y:S01]  /*33b0*/  @P1 FADD.FTZ R5, R105, -R4 ;  /* 0x8000000469051221 */ /* 0x000fe20000010000 */
[----:B------:R-:W-:Y:S01]  /*33c0*/  MOV R95, R31 ;  /* 0x0000001f005f7202 */ /* 0x000fe20000000f00 */
[----:B------:R-:W-:Y:S01]  /*33d0*/  @P1 FADD.FTZ R98, R123, -R92 ;  /* 0x8000005c7b621221 */ /* 0x000fe20000010000 */
[----:B------:R-:W-:Y:S01]  /*33e0*/  MOV R92, R28 ;  /* 0x0000001c005c7202 */ /* 0x000fe20000000f00 */
[C---:B------:R-:W-:Y:S01]  /*33f0*/  @P1 FFMA.FTZ R93, R7.reuse, R96, R29 ;  /* 0x00000060075d1223 */ /* 0x040fe2000001001d */
[C---:B------:R-:W-:Y:S01]  /*3400*/  @P1 FFMA.FTZ R92, R7.reuse, R5, R28 ;  /* 0x00000005075c1223 */ /* 0x040fe2000001001c */
[----:B------:R-:W-:Y:S01]  /*3410*/  @P1 FFMA.FTZ R95, R7, R98, R31 ;  /* 0x00000062075f1223 */ /* 0x000fe2000001001f */
[----:B------:R-:W-:Y:S06]  /*3420*/  @!P2 BRA `(.L_x_9736) ;  /* 0x000000000028a947 */ /* 0x000fec0003800000 */
[----:B------:R-:W-:Y:S01]  /*3430*/  LOP3.LUT P3, RZ, R0, 0xff, RZ, 0xc0, !PT ;  /* 0x000000ff00ff7812 */ /* 0x000fe2000786c0ff */
[----:B------:R-:W-:Y:S01]  /*3440*/  FMUL.FTZ R4, R92, UR9 ;  /* 0x000000095c047c20 */ /* 0x000fe20008410000 */
[----:B------:R-:W-:Y:S02]  /*3450*/  UMOV UR4, URZ ;  /* 0x000000ff00047c82 */ /* 0x000fe40008000000 */
[----:B------:R-:W-:Y:S01]  /*3460*/  MOV R88, UR4 ;  /* 0x0000000400587c02 */ /* 0x000fe20008000f00 */
[----:B------:R-:W-:-:S04]  /*3470*/  FMUL.FTZ R97, R4, UR8 ;  /* 0x0000000804617c20 */ /* 0x000fc80008410000 */
[----:B------:R-:W-:-:S04]  /*3480*/  FMUL.FTZ R4, R84, R97 ;  /* 0x0000006154047220 */ /* 0x000fc80000410000 */
[----:B------:R-:W-:Y:S01]  /*3490*/  @P3 HADD2.F32 R96, -RZ, R152.H0_H0 ;  /* 0x20000098ff603230 */ /* 0x000fe20000004100 */
[----:B------:R-:W-:-:S04]  /*34a0*/  FSEL R5, R4, RZ, P3 ;  /* 0x000000ff04057208 */ /* 0x000fc80001800000 */
[----:B------:R-:W-:Y:S01]  /*34b0*/  @P3 FMUL.FTZ R88, R97, R96 ;  /* 0x0000006061583220 */ /* 0x000fe20000410000 */
[----:B------:R-:W-:-:S07]  /*34c0*/  FADD.FTZ R44, R44, R5 ;  /* 0x000000052c2c7221 */ /* 0x000fce0000010000 */
.L_x_9736:
[----:B------:R-:W-:Y:S05]  /*34d0*/  BSYNC.RECONVERGENT B2 ;  /* 0x0000000000027941 */ /* 0x000fea0003800200 */
.L_x_9735:
[----:B------:R-:W-:Y:S04]  /*34e0*/  BSSY.RECONVERGENT B2, `(.L_x_9737) ;  /* 0x000000c000027945 */ /* 0x000fe80003800200 */
[----:B------:R-:W-:Y:S05]  /*34f0*/  @!P2 BRA `(.L_x_9738) ;  /* 0x000000000028a947 */ /* 0x000fea0003800000 */
[----:B------:R-:W-:Y:S01]  /*3500*/  LOP3.LUT P3, RZ, R0, 0xff00, RZ, 0xc0, !PT ;  /* 0x0000ff0000ff7812 */ /* 0x000fe2000786c0ff */
[----:B------:R-:W-:Y:S01]  /*3510*/  FMUL.FTZ R4, R93, UR9 ;  /* 0x000000095d047c20 */ /* 0x000fe20008410000 */
[----:B------:R-:W-:Y:S02]  /*3520*/  UMOV UR4, URZ ;  /* 0x000000ff00047c82 */ /* 0x000fe40008000000 */
[----:B------:R-:W-:Y:S01]  /*3530*/  MOV R89, UR4 ;  /* 0x0000000400597c02 */ /* 0x000fe20008000f00 */
[----:B------:R-:W-:-:S04]  /*3540*/  FMUL.FTZ R96, R4, UR8 ;  /* 0x0000000804607c20 */ /* 0x000fc80008410000 */
[----:B------:R-:W-:-:S04]  /*3550*/  FMUL.FTZ R4, R85, R96 ;  /* 0x0000006055047220 */ /* 0x000fc80000410000 */
[----:B------:R-:W-:Y:S01]  /*3560*/  @P3 HADD2.F32 R5, -RZ, R152.H1_H1 ;  /* 0x30000098ff053230 */ /* 0x000fe20000004100 */
[----:B------:R-:W-:-:S04]  /*3570*/  FSEL R4, R4, RZ, P3 ;  /* 0x000000ff04047208 */ /* 0x000fc80001800000 */
[----:B------:R-:W-:Y:S01]  /*3580*/  @P3 FMUL.FTZ R89, R96, R5 ;  /* 0x0000000560593220 */ /* 0x000fe20000410000 */
[----:B------:R-:W-:-:S07]  /*3590*/  FADD.FTZ R45, R45, R4 ;  /* 0x000000042d2d7221 */ /* 0x000fce0000010000 */
.L_x_9738:
[----:B------:R-:W-:Y:S05]  /*35a0*/  BSYNC.RECONVERGENT B2 ;  /* 0x0000000000027941 */ /* 0x000fea0003800200 */
.L_x_9737:
        /* <DEDUP_REMOVED lines=12> */
.L_x_9740:
[----:B------:R-:W-:Y:S05]  /*3670*/  BSYNC.RECONVERGENT B2 ;  /* 0x0000000000027941 */ /* 0x000fea0003800200 */
.L_x_9739:
[----:B------:R-:W-:Y:S05]  /*3680*/  @!P2 BRA `(.L_x_9741) ;  /* 0x0000000c007ca947 */ /* 0x000fea0003800000 */
[----:B------:R-:W-:Y:S01]  /*3690*/  FMUL.FTZ R4, R95, UR9 ;  /* 0x000000095f047c20 */ /* 0x000fe20008410000 */
[----:B------:R-:W-:Y:S01]  /*36a0*/  ISETP.GE.U32.AND P3, PT, R0, 0x1000000, PT ;  /* 0x010000000000780c */ /* 0x000fe20003f66070 */
[----:B------:R-:W-:Y:S02]  /*36b0*/  UMOV UR4, URZ ;  /* 0x000000ff00047c82 */ /* 0x000fe40008000000 */
[----:B------:R-:W-:Y:S01]  /*36c0*/  FMUL.FTZ R96, R4, UR8 ;  /* 0x0000000804607c20 */ /* 0x000fe20008410000 */
[----:B------:R-:W-:-:S03]  /*36d0*/  MOV R91, UR4 ;  /* 0x00000004005b7c02 */ /* 0x000fc60008000f00 */
[----:B------:R-:W-:-:S05]  /*36e0*/  FMUL.FTZ R4, R87, R96 ;  /* 0x0000006057047220 */ /* 0x000fca0000410000 */
[----:B------:R-:W-:-:S05]  /*36f0*/  FSEL R4, R4, RZ, P3 ;  /* 0x000000ff04047208 */ /* 0x000fca0001800000 */
[----:B------:R-:W-:Y:S01]  /*3700*/  FADD.FTZ R47, R47, R4 ;  /* 0x000000042f2f7221 */ /* 0x000fe20000010000 */
[----:B------:R-:W-:Y:S06]  /*3710*/  @!P3 BRA `(.L_x_9741) ;  /* 0x0000000c0058b947 */ /* 0x000fec0003800000 */
[----:B------:R-:W-:-:S05]  /*3720*/  HADD2.F32 R91, -RZ, R153.H1_H1 ;  /* 0x30000099ff5b7230 */ /* 0x000fca0000004100 */
[----:B------:R-:W-:Y:S01]  /*3730*/  FMUL.FTZ R91, R96, R91 ;  /* 0x0000005b605b7220 */ /* 0x000fe20000410000 */
[----:B------:R-:W-:Y:S06]  /*3740*/  BRA `(.L_x_9741) ;  /* 0x0000000c004c7947 */ /* 0x000fec0003800000 */
.L_x_9734:
[----:B------:R-:W-:Y:S04]  /*3750*/  BSSY.RECONVERGENT B2, `(.L_x_9742) ;  /* 0x0000010000027945 */ /* 0x000fe80003800200 */
[----:B------:R-:W-:Y:S05]  /*3760*/  @!P2 BRA `(.L_x_9743) ;  /* 0x000000000038a947 */ /* 0x000fea0003800000 */
[----:B0-----:R-:W-:Y:S01]  /*3770*/  @P1 FFMA.FTZ R88, R107, R6, R103 ;  /* 0x000000066b581223 */ /* 0x001fe20000010067 */
[----:B-1---5:R-:W-:Y:S01]  /*3780*/  MOV R4, R28 ;  /* 0x0000001c00047202 */ /* 0x022fe20000000f00 */
[----:B------:R-:W-:Y:S01]  /*3790*/  UMOV UR4, URZ ;  /* 0x000000ff00047c82 */ /* 0x000fe20008000000 */
[----:B------:R-:W-:Y:S01]  /*37a0*/  LOP3.LUT P3, RZ, R0, 0xff, RZ, 0xc0, !PT ;  /* 0x000000ff00ff7812 */ /* 0x000fe2000786c0ff */
[----:B------:R-:W-:-:S04]  /*37b0*/  @P1 FADD.FTZ R88, R105, -R88 ;  /* 0x8000005869581221 */ /* 0x000fc80000010000 */
[----:B------:R-:W-:Y:S01]  /*37c0*/  @P1 FFMA.FTZ R4, R7, R88, R28 ;  /* 0x0000005807041223 */ /* 0x000fe2000001001c */
[----:B------:R-:W-:-:S03]  /*37d0*/  MOV R88, UR4 ;  /* 0x0000000400587c02 */ /* 0x000fc60008000f00 */
[----:B------:R-:W-:-:S04]  /*37e0*/  FMUL.FTZ R4, R4, UR9 ;  /* 0x0000000904047c20 */ /* 0x000fc80008410000 */
[----:B------:R-:W-:Y:S01]  /*37f0*/  FMUL.FTZ R97, R4, UR8 ;  /* 0x0000000804617c20 */ /* 0x000fe20008410000 */
[----:B------:R-:W-:-:S03]  /*3800*/  @P3 HADD2.F32 R96, -RZ, R152.H0_H0 ;  /* 0x20000098ff603230 */ /* 0x000fc60000004100 */
[-C--:B------:R-:W-:Y:S02]  /*3810*/  FMUL.FTZ R4, R84, R97.reuse ;  /* 0x0000006154047220 */ /* 0x080fe40000410000 */
[----:B------:R-:W-:-:S03]  /*3820*/  @P3 FMUL.FTZ R88, R96, R97 ;  /* 0x0000006160583220 */ /* 0x000fc60000410000 */
[----:B------:R-:W-:-:S05]  /*3830*/  FSEL R5, R4, RZ, P3 ;  /* 0x000000ff04057208 */ /* 0x000fca0001800000 */
[----:B------:R-:W-:-:S07]  /*3840*/  FADD.FTZ R44, R44, R5 ;  /* 0x000000052c2c7221 */ /* 0x000fce0000010000 */
.L_x_9743:
[----:B------:R-:W-:Y:S05]  /*3850*/  BSYNC.RECONVERGENT B2 ;  /* 0x0000000000027941 */ /* 0x000fea0003800200 */
.L_x_9742:
[----:B------:R-:W-:Y:S04]  /*3860*/  BSSY.RECONVERGENT B2, `(.L_x_9744) ;  /* 0x0000010000027945 */ /* 0x000fe80003800200 */
[----:B------:R-:W-:Y:S05]  /*3870*/  @!P2 BRA `(.L_x_9745) ;  /* 0x000000000038a947 */ /* 0x000fea0003800000 */
[----:B01----:R-:W-:Y:S01]  /*3880*/  @P1 FFMA.FTZ R5, R114, R6, R103 ;  /* 0x0000000672051223 */ /* 0x003fe20000010067 */
[----:B-----5:R-:W-:Y:S01]  /*3890*/  MOV R4, R29 ;  /* 0x0000001d00047202 */ /* 0x020fe20000000f00 */
[----:B------:R-:W-:Y:S01]  /*38a0*/  UMOV UR4, URZ ;  /* 0x000000ff00047c82 */ /* 0x000fe20008000000 */
[----:B------:R-:W-:Y:S01]  /*38b0*/  LOP3.LUT P3, RZ, R0, 0xff00, RZ, 0xc0, !PT ;  /* 0x0000ff0000ff7812 */ /* 0x000fe2000786c0ff */
[----:B------:R-:W-:Y:S01]  /*38c0*/  @P1 FADD.FTZ R96, R112, -R5 ;  /* 0x8000000570601221 */ /* 0x000fe20000010000 */
[----:B------:R-:W-:-:S03]  /*38d0*/  MOV R89, UR4 ;  /* 0x0000000400597c02 */ /* 0x000fc60008000f00 */
        /* <DEDUP_REMOVED lines=8> */
.L_x_9745:
[----:B------:R-:W-:Y:S05]  /*3960*/  BSYNC.RECONVERGENT B2 ;  /* 0x0000000000027941 */ /* 0x000fea0003800200 */
.L_x_9744:
        /* <DEDUP_REMOVED lines=16> */
.L_x_9747:
[----:B------:R-:W-:Y:S05]  /*3a70*/  BSYNC.RECONVERGENT B2 ;  /* 0x0000000000027941 */ /* 0x000fea0003800200 */
.L_x_9746:
[----:B------:R-:W-:Y:S05]  /*3a80*/  @!P2 BRA `(.L_x_9741) ;  /* 0x00000008007ca947 */ /* 0x000fea0003800000 */
[----:B0-----:R-:W-:Y:S01]  /*3a90*/  @P1 FFMA.FTZ R96, R130, R6, R103 ;  /* 0x0000000682601223 */ /* 0x001fe20000010067 */
[----:B-1---5:R-:W-:Y:S01]  /*3aa0*/  MOV R4, R31 ;  /* 0x0000001f00047202 */ /* 0x022fe20000000f00 */
[----:B------:R-:W-:Y:S01]  /*3ab0*/  UMOV UR4, URZ ;  /* 0x000000ff00047c82 */ /* 0x000fe20008000000 */
[----:B------:R-:W-:Y:S01]  /*3ac0*/  ISETP.GE.U32.AND P3, PT, R0, 0x1000000, PT ;  /* 0x010000000000780c */ /* 0x000fe20003f66070 */
[----:B------:R-:W-:Y:S01]  /*3ad0*/  @P1 FADD.FTZ R96, R123, -R96 ;  /* 0x800000607b601221 */ /* 0x000fe20000010000 */
[----:B------:R-:W-:-:S03]  /*3ae0*/  MOV R91, UR4 ;  /* 0x00000004005b7c02 */ /* 0x000fc60008000f00 */
        /* <DEDUP_REMOVED lines=10> */
.L_x_9733:
[----:B------:R-:W-:-:S04]  /*3b90*/  UISETP.NE.U32.AND UP0, UPT, UR12, URZ, UPT ;  /* 0x000000ff0c00728c */ /* 0x000fc8000bf05070 */
[----:B------:R-:W-:-:S06]  /*3ba0*/  UISETP.NE.AND.EX UP0, UPT, UR13, URZ, UPT, UP0 ;  /* 0x000000ff0d00728c */ /* 0x000fcc000bf05300 */
[----:B------:R-:W-:-:S13]  /*3bb0*/  PLOP3.LUT P0, PT, PT, PT, UP0, 0x80, 0x8 ;  /* 0x000000000008781c */ /* 0x000fda0003f0f008 */
[----:B------:R-:W-:Y:S05]  /*3bc0*/  @!P0 BRA `(.L_x_9748) ;  /* 0x0000000400148947 */ /* 0x000fea0003800000 */
[-CC-:B01----:R-:W-:Y:S01]  /*3bd0*/  FFMA.FTZ R5, R114, R6.reuse, R103.reuse ;  /* 0x0000000672057223 */ /* 0x183fe20000010067 */
        /* <DEDUP_REMOVED lines=28> */
.L_x_9750:
[----:B------:R-:W-:Y:S05]  /*3da0*/  BSYNC.RECONVERGENT B2 ;  /* 0x0000000000027941 */ /* 0x000fea0003800200 */
.L_x_9749:
[----:B------:R-:W-:Y:S04]  /*3db0*/  BSSY.RECONVERGENT B2, `(.L_x_9751) ;  /* 0x000000c000027945 */ /* 0x000fe80003800200 */
[----:B------:R-:W-:Y:S05]  /*3dc0*/  @!P2 BRA `(.L_x_9752) ;  /* 0x000000000028a947 */ /* 0x000fea0003800000 */
[----:B-----5:R-:W-:Y:S01]  /*3dd0*/  LOP3.LUT P3, RZ, R0, 0xff00, RZ, 0xc0, !PT ;  /* 0x0000ff0000ff7812 */ /* 0x020fe2000786c0ff */
        /* <DEDUP_REMOVED lines=9> */
.L_x_9752:
[----:B------:R-:W-:Y:S05]  /*3e70*/  BSYNC.RECONVERGENT B2 ;  /* 0x0000000000027941 */ /* 0x000fea0003800200 */
.L_x_9751:
        /* <DEDUP_REMOVED lines=12> */
.L_x_9754:
[----:B------:R-:W-:Y:S05]  /*3f40*/  BSYNC.RECONVERGENT B2 ;  /* 0x0000000000027941 */ /* 0x000fea0003800200 */
.L_x_9753:
[----:B------:R-:W-:Y:S05]  /*3f50*/  @!P2 BRA `(.L_x_9741) ;  /* 0x000000040048a947 */ /* 0x000fea0003800000 */
[----:B------:R-:W-:Y:S01]  /*3f60*/  FMUL.FTZ R4, R95, UR9 ;  /* 0x000000095f047c20 */ /* 0x000fe20008410000 */
[----:B-----5:R-:W-:Y:S01]  /*3f70*/  ISETP.GE.U32.AND P3, PT, R0, 0x1000000, PT ;  /* 0x010000000000780c */ /* 0x020fe20003f66070 */
        /* <DEDUP_REMOVED lines=10> */
.L_x_9748:
[----:B------:R-:W-:Y:S04]  /*4020*/  BSSY.RECONVERGENT B2, `(.L_x_9755) ;  /* 0x0000011000027945 */ /* 0x000fe80003800200 */
[----:B------:R-:W-:Y:S05]  /*4030*/  @!P2 BRA `(.L_x_9756) ;  /* 0x00000000003ca947 */ /* 0x000fea0003800000 */
[----:B01----:R-:W-:Y:S01]  /*4040*/  FFMA.FTZ R4, R107, R6, R103 ;  /* 0x000000066b047223 */ /* 0x003fe20000010067 */
[----:B------:R-:W-:Y:S01]  /*4050*/  ISETP.GT.AND P3, PT, R8, RZ, PT ;  /* 0x000000ff0800720c */ /* 0x000fe20003f64270 */
[----:B------:R-:W-:Y:S02]  /*4060*/  UMOV UR4, URZ ;  /* 0x000000ff00047c82 */ /* 0x000fe40008000000 */
[----:B------:R-:W-:Y:S01]  /*4070*/  FADD.FTZ R4, R105, -R4 ;  /* 0x8000000469047221 */ /* 0x000fe20000010000 */
[----:B------:R-:W-:-:S03]  /*4080*/  MOV R88, UR4 ;  /* 0x0000000400587c02 */ /* 0x000fc60008000f00 */
[----:B------:R-:W-:-:S05]  /*4090*/  FMUL.FTZ R4, R7, R4 ;  /* 0x0000000407047220 */ /* 0x000fca0000410000 */
[----:B------:R-:W-:Y:S02]  /*40a0*/  FSEL R4, R4, RZ, P3 ;  /* 0x000000ff04047208 */ /* 0x000fe40001800000 */
[----:B-----5:R-:W-:-:S03]  /*40b0*/  LOP3.LUT P3, RZ, R0, 0xff, RZ, 0xc0, !PT ;  /* 0x000000ff00ff7812 */ /* 0x020fc6000786c0ff */
[----:B------:R-:W-:-:S04]  /*40c0*/  FMUL.FTZ R4, R4, UR9 ;  /* 0x0000000904047c20 */ /* 0x000fc80008410000 */
[----:B------:R-:W-:-:S04]  /*40d0*/  FMUL.FTZ R97, R4, UR8 ;  /* 0x0000000804617c20 */ /* 0x000fc80008410000 */
[----:B------:R-:W-:Y:S02]  /*40e0*/  FMUL.FTZ R4, R84, R97 ;  /* 0x0000006154047220 */ /* 0x000fe40000410000 */
[----:B------:R-:W-:-:S03]  /*40f0*/  @P3 HADD2.F32 R96, -RZ, R152.H0_H0 ;  /* 0x20000098ff603230 */ /* 0x000fc60000004100 */
[----:B------:R-:W-:Y:S02]  /*4100*/  FSEL R5, R4, RZ, P3 ;  /* 0x000000ff04057208 */ /* 0x000fe40001800000 */
[----:B------:R-:W-:-:S03]  /*4110*/  @P3 FMUL.FTZ R88, R96, R97 ;  /* 0x0000006160583220 */ /* 0x000fc60000410000 */
[----:B------:R-:W-:-:S07]  /*4120*/  FADD.FTZ R44, R44, R5 ;  /* 0x000000052c2c7221 */ /* 0x000fce0000010000 */
.L_x_9756:
[----:B------:R-:W-:Y:S05]  /*4130*/  BSYNC.RECONVERGENT B2 ;  /* 0x0000000000027941 */ /* 0x000fea0003800200 */
.L_x_9755:
        /* <DEDUP_REMOVED lines=17> */
.L_x_9758:
[----:B------:R-:W-:Y:S05]  /*4250*/  BSYNC.RECONVERGENT B2 ;  /* 0x0000000000027941 */ /* 0x000fea0003800200 */
.L_x_9757:
        /* <DEDUP_REMOVED lines=17> */
.L_x_9760:
[----:B------:R-:W-:Y:S05]  /*4370*/  BSYNC.RECONVERGENT B2 ;  /* 0x0000000000027941 */ /* 0x000fea0003800200 */
.L_x_9759:
        /* <DEDUP_REMOVED lines=8> */
[----:B-----5:R-:W-:-:S03]  /*4400*/  ISETP.GE.U32.AND P3, PT, R0, 0x1000000, PT ;  /* 0x010000000000780c */ /* 0x020fc60003f66070 */
[----:B------:R-:W-:-:S04]  /*4410*/  FMUL.FTZ R4, R4, UR9 ;  /* 0x0000000904047c20 */ /* 0x000fc80008410000 */
[----:B------:R-:W-:-:S04]  /*4420*/  FMUL.FTZ R96, R4, UR8 ;  /* 0x0000000804607c20 */ /* 0x000fc80008410000 */
[----:B------:R-:W-:Y:S02]  /*4430*/  FMUL.FTZ R4, R87, R96 ;  /* 0x0000006057047220 */ /* 0x000fe40000410000 */
[----:B------:R-:W-:-:S03]  /*4440*/  @P3 HADD2.F32 R5, -RZ, R153.H1_H1 ;  /* 0x30000099ff053230 */ /* 0x000fc60000004100 */
[----:B------:R-:W-:Y:S02]  /*4450*/  FSEL R4, R4, RZ, P3 ;  /* 0x000000ff04047208 */ /* 0x000fe40001800000 */
[----:B------:R-:W-:-:S03]  /*4460*/  @P3 FMUL.FTZ R91, R5, R96 ;  /* 0x00000060055b3220 */ /* 0x000fc60000410000 */
[----:B------:R-:W-:-:S07]  /*4470*/  FADD.FTZ R47, R47, R4 ;  /* 0x000000042f2f7221 */ /* 0x000fce0000010000 */
.L_x_9741:
[----:B------:R-:W-:Y:S05]  /*4480*/  BSYNC.RECONVERGENT B1 ;  /* 0x0000000000017941 */ /* 0x000fea0003800200 */
.L_x_9732:
[----:B0-----:R-:W0:Y:S08]  /*4490*/  @P0 LDC.64 R96, c[0x0][0x478] ;  /* 0x00011e00ff600b82 */ /* 0x001e300000000a00 */
[----:B-1----:R-:W1:Y:S01]  /*44a0*/  @P2 LDC.64 R4, c[0x0][0x468] ;  /* 0x00011a00ff042b82 */ /* 0x002e620000000a00 */
[C---:B0-----:R-:W-:Y:S01]  /*44b0*/  @P0 IMAD.WIDE.U32 R96, R101.reuse, 0x10, R96 ;  /* 0x0000001065600825 */ /* 0x041fe200078e0060 */
[----:B------:R-:W-:-:S04]  /*44c0*/  IADD3 R101, PT, PT, R101, 0x20, RZ ;  /* 0x0000002065657810 */ /* 0x000fc80007ffe0ff */
[----:B------:R2:W-:Y:S01]  /*44d0*/  @P0 STG.E.128 desc[UR6][R96.64], R92 ;  /* 0x0000005c60000986 */ /* 0x0005e2000c101d06 */
[C---:B-1----:R-:W-:Y:S01]  /*44e0*/  @P2 IMAD.WIDE.U32 R4, R99.reuse, 0x10, R4 ;  /* 0x0000001063042825 */ /* 0x042fe200078e0004 */
[----:B------:R-:W-:-:S04]  /*44f0*/  IADD3 R99, PT, PT, R99, 0x20, RZ ;  /* 0x0000002063637810 */ /* 0x000fc80007ffe0ff */
[----:B------:R2:W-:Y:S03]  /*4500*/  @P2 STG.E.128 desc[UR6][R4.64], R88 ;  /* 0x0000005804002986 */ /* 0x0005e6000c101d06 */
.L_x_9729:
[----:B------:R-:W-:Y:S05]  /*4510*/  BSYNC.RECONVERGENT B0 ;  /* 0x0000000000007941 */ /* 0x000fea0003800200 */
.L_x_9728:
[----:B------:R-:W-:Y:S04]  /*4520*/  BSSY.RECONVERGENT B0, `(.L_x_9761) ;  /* 0x0000130000007945 */ /* 0x000fe80003800200 */
[----:B------:R-:W-:Y:S05]  /*4530*/  @!P4 BRA `(.L_x_9762) ;  /* 0x0000001000b8c947 */ /* 0x000fea0003800000 */
[----:B------:R-:W-:Y:S04]  /*4540*/  BSSY.RECONVERGENT B1, `(.L_x_9763) ;  /* 0x0000005000017945 */ /* 0x000fe80003800200 */
[----:B------:R-:W-:Y:S05]  /*4550*/  @!P2 BRA `(.L_x_9764) ;  /* 0x00000000000ca947 */ /* 0x000fea0003800000 */
[----:B0-2---:R-:W0:Y:S02]  /*4560*/  LDC.64 R4, c[0x0][0x390] ;  /* 0x0000e400ff047b82 */ /* 0x005e240000000a00 */
[----:B0-----:R-:W-:-:S05]  /*4570*/  IMAD.WIDE.U32 R4, R99, 0x10, R4 ;  /* 0x0000001063047825 */ /* 0x001fca00078e0004 */
[----:B-----5:R1:W5:Y:S02]  /*4580*/  LDG.E.128 R84, desc[UR6][R4.64] ;  /* 0x0000000604547981 */ /* 0x020364000c1e1d00 */
.L_x_9764:
[----:B------:R-:W-:Y:S05]  /*4590*/  BSYNC.RECONVERGENT B1 ;  /* 0x0000000000017941 */ /* 0x000fea0003800200 */
.L_x_9763:
        /* <DEDUP_REMOVED lines=8> */
[-CC-:B012---:R-:W-:Y:S01]  /*4620*/  @P1 FFMA.FTZ R5, R109, R6.reuse, R103.reuse ;  /* 0x000000066d051223 */ /* 0x187fe20000010067 */
[-CC-:B------:R-:W-:Y:S01]  /*4630*/  @P1 FFMA.FTZ R97, R110, R6.reuse, R103.reuse ;  /* 0x000000066e611223 */ /* 0x180fe20000010067 */
[----:B------:R-:W-:Y:S01]  /*4640*/  @P1 FFMA.FTZ R92, R132, R6, R103 ;  /* 0x00000006845c1223 */ /* 0x000fe20000010067 */
[----:B-----5:R-:W-:Y:S01]  /*4650*/  MOV R94, R26 ;  /* 0x0000001a005e7202 */ /* 0x020fe20000000f00 */
[----:B------:R-:W-:Y:S01]  /*4660*/  @P1 FADD.FTZ R4, R122, -R5 ;  /* 0x800000057a041221 */ /* 0x000fe20000010000 */
[----:B------:R-:W-:Y:S01]  /*4670*/  @P1 FFMA.FTZ R5, R19, R6, R103 ;  /* 0x0000000613051223 */ /* 0x000fe20000010067 */
[----:B------:R-:W-:Y:S01]  /*4680*/  @P1 FADD.FTZ R96, R129, -R92 ;  /* 0x8000005c81601221 */ /* 0x000fe20000010000 */
[----:B------:R-:W-:Y:S01]  /*4690*/  BSSY.RECONVERGENT B2, `(.L_x_9768) ;  /* 0x0000015000027945 */ /* 0x000fe20003800200 */
[----:B------:R-:W-:Y:S01]  /*46a0*/  @P1 FFMA.FTZ R94, R7, R4, R26 ;  /* 0x00000004075e1223 */ /* 0x000fe2000001001a */
[----:B------:R-:W-:Y:S01]  /*46b0*/  @P1 FADD.FTZ R4, R108, -R97 ;  /* 0x800000616c041221 */ /* 0x000fe20000010000 */
[----:B------:R-:W-:Y:S01]  /*46c0*/  @P1 FADD.FTZ R5, R16, -R5 ;  /* 0x8000000510051221 */ /* 0x000fe20000010000 */
[----:B------:R-:W-:-:S02]  /*46d0*/  MOV R93, R25 ;  /* 0x00000019005d7202 */ /* 0x000fc40000000f00 */
[----:B------:R-:W-:Y:S01]  /*46e0*/  MOV R95, R27 ;  /* 0x0000001b005f7202 */ /* 0x000fe20000000f00 */
[C---:B------:R-:W-:Y:S01]  /*46f0*/  @P1 FFMA.FTZ R93, R7.reuse, R4, R25 ;  /* 0x00000004075d1223 */ /* 0x040fe20000010019 */
[----:B------:R-:W-:Y:S01]  /*4700*/  MOV R92, R24 ;  /* 0x00000018005c7202 */ /* 0x000fe20000000f00 */
        /* <DEDUP_REMOVED lines=13> */
.L_x_9769:
[----:B------:R-:W-:Y:S05]  /*47e0*/  BSYNC.RECONVERGENT B2 ;  /* 0x0000000000027941 */ /* 0x000fea0003800200 */
.L_x_9768:
        /* <DEDUP_REMOVED lines=12> */
.L_x_9771:
[----:B------:R-:W-:Y:S05]  /*48b0*/  BSYNC.RECONVERGENT B2 ;  /* 0x0000000000027941 */ /* 0x000fea0003800200 */
.L_x_9770:
        /* <DEDUP_REMOVED lines=12> */
.L_x_9773:
[----:B------:R-:W-:Y:S05]  /*4980*/  BSYNC.RECONVERGENT B2 ;  /* 0x0000000000027941 */ /* 0x000fea0003800200 */
.L_x_9772:
        /* <DEDUP_REMOVED lines=13> */
.L_x_9767:
[----:B------:R-:W-:Y:S04]  /*4a60*/  BSSY.RECONVERGENT B2, `(.L_x_9775) ;  /* 0x0000010000027945 */ /* 0x000fe80003800200 */
[----:B------:R-:W-:Y:S05]  /*4a70*/  @!P2 BRA `(.L_x_9776) ;  /* 0x000000000038a947 */ /* 0x000fea0003800000 */
[----:B012---:R-:W-:Y:S01]  /*4a80*/  @P1 FFMA.FTZ R5, R19, R6, R103 ;  /* 0x0000000613051223 */ /* 0x007fe20000010067 */
        /* <DEDUP_REMOVED lines=13> */
.L_x_9776:
[----:B------:R-:W-:Y:S05]  /*4b60*/  BSYNC.RECONVERGENT B2 ;  /* 0x0000000000027941 */ /* 0x000fea0003800200 */
.L_x_9775:
        /* <DEDUP_REMOVED lines=16> */
.L_x_9778:
[----:B------:R-:W-:Y:S05]  /*4c70*/  BSYNC.RECONVERGENT B2 ;  /* 0x0000000000027941 */ /* 0x000fea0003800200 */
.L_x_9777:
        /* <DEDUP_REMOVED lines=16> */
.L_x_9780:
[----:B------:R-:W-:Y:S05]  /*4d80*/  BSYNC.RECONVERGENT B2 ;  /* 0x0000000000027941 */ /* 0x000fea0003800200 */
.L_x_9779:
[----:B------:R-:W-:Y:S05]  /*4d90*/  @!P2 BRA `(.L_x_9774) ;  /* 0x00000008007ca947 */ /* 0x000fea0003800000 */
[----:B0-2---:R-:W-:Y:S01]  /*4da0*/  @P1 FFMA.FTZ R96, R132, R6, R103 ;  /* 0x0000000684601223 */ /* 0x005fe20000010067 */
        /* <DEDUP_REMOVED lines=15> */
.L_x_9766:
[----:B------:R-:W-:-:S04]  /*4ea0*/  UISETP.NE.U32.AND UP0, UPT, UR12, URZ, UPT ;  /* 0x000000ff0c00728c */ /* 0x000fc8000bf05070 */
[----:B------:R-:W-:-:S06]  /*4eb0*/  UISETP.NE.AND.EX UP0, UPT, UR13, URZ, UPT, UP0 ;  /* 0x000000ff0d00728c */ /* 0x000fcc000bf05300 */
[----:B------:R-:W-:-:S13]  /*4ec0*/  PLOP3.LUT P0, PT, PT, PT, UP0, 0x80, 0x8 ;  /* 0x000000000008781c */ /* 0x000fda0003f0f008 */
[----:B------:R-:W-:Y:S05]  /*4ed0*/  @!P0 BRA `(.L_x_9781) ;  /* 0x0000000400148947 */ /* 0x000fea0003800000 */
[-CC-:B0-2---:R-:W-:Y:S01]  /*4ee0*/  FFMA.FTZ R95, R109, R6.reuse, R103.reuse ;  /* 0x000000066d5f7223 */ /* 0x185fe20000010067 */
[-CC-:B-1----:R-:W-:Y:S01]  /*4ef0*/  FFMA.FTZ R5, R19, R6.reuse, R103.reuse ;  /* 0x0000000613057223 */ /* 0x182fe20000010067 */
        /* <DEDUP_REMOVED lines=27> */
.L_x_9783:
[----:B------:R-:W-:Y:S05]  /*50b0*/  BSYNC.RECONVERGENT B2 ;  /* 0x0000000000027941 */ /* 0x000fea0003800200 */
.L_x_9782:
        /* <DEDUP_REMOVED lines=12> */
.L_x_9785:
[----:B------:R-:W-:Y:S05]  /*5180*/  BSYNC.RECONVERGENT B2 ;  /* 0x0000000000027941 */ /* 0x000fea0003800200 */
.L_x_9784:
        /* <DEDUP_REMOVED lines=12> */
.L_x_9787:
[----:B------:R-:W-:Y:S05]  /*5250*/  BSYNC.RECONVERGENT B2 ;  /* 0x0000000000027941 */ /* 0x000fea0003800200 */
.L_x_9786:
        /* <DEDUP_REMOVED lines=13> */
.L_x_9781:
[----:B------:R-:W-:Y:S04]  /*5330*/  BSSY.RECONVERGENT B2, `(.L_x_9788) ;  /* 0x0000011000027945 */ /* 0x000fe80003800200 */
[----:B------:R-:W-:Y:S05]  /*5340*/  @!P2 BRA `(.L_x_9789) ;  /* 0x00000000003ca947 */ /* 0x000fea0003800000 */
[----:B012---:R-:W-:Y:S01]  /*5350*/  FFMA.FTZ R5, R19, R6, R103 ;  /* 0x0000000613057223 */ /* 0x007fe20000010067 */
        /* <DEDUP_REMOVED lines=14> */
.L_x_9789:
[----:B------:R-:W-:Y:S05]  /*5440*/  BSYNC.RECONVERGENT B2 ;  /* 0x0000000000027941 */ /* 0x000fea0003800200 */
.L_x_9788:
        /* <DEDUP_REMOVED lines=17> */
.L_x_9791:
[----:B------:R-:W-:Y:S05]  /*5560*/  BSYNC.RECONVERGENT B2 ;  /* 0x0000000000027941 */ /* 0x000fea0003800200 */
.L_x_9790:
        /* <DEDUP_REMOVED lines=17> */
.L_x_9793:
[----:B------:R-:W-:Y:S05]  /*5680*/  BSYNC.RECONVERGENT B2 ;  /* 0x0000000000027941 */ /* 0x000fea0003800200 */
.L_x_9792:
        /* <DEDUP_REMOVED lines=16> */
.L_x_9774:
[----:B------:R-:W-:Y:S05]  /*5790*/  BSYNC.RECONVERGENT B1 ;  /* 0x0000000000017941 */ /* 0x000fea0003800200 */
.L_x_9765:
[----:B0-2---:R-:W0:Y:S08]  /*57a0*/  @P0 LDC.64 R96, c[0x0][0x478] ;  /* 0x00011e00ff600b82 */ /* 0x005e300000000a00 */
[----:B-1----:R-:W1:Y:S01]  /*57b0*/  @P2 LDC.64 R4, c[0x0][0x468] ;  /* 0x00011a00ff042b82 */ /* 0x002e620000000a00 */
[C---:B0-----:R-:W-:Y:S01]  /*57c0*/  @P0 IMAD.WIDE.U32 R96, R101.reuse, 0x10, R96 ;  /* 0x0000001065600825 */ /* 0x041fe200078e0060 */
[----:B------:R-:W-:-:S04]  /*57d0*/  IADD3 R101, PT, PT, R101, 0x20, RZ ;  /* 0x0000002065657810 */ /* 0x000fc80007ffe0ff */
[----:B------:R3:W-:Y:S01]  /*57e0*/  @P0 STG.E.128 desc[UR6][R96.64], R92 ;  /* 0x0000005c60000986 */ /* 0x0007e2000c101d06 */
[C---:B-1----:R-:W-:Y:S01]  /*57f0*/  @P2 IMAD.WIDE.U32 R4, R99.reuse, 0x10, R4 ;  /* 0x0000001063042825 */ /* 0x042fe200078e0004 */
[----:B------:R-:W-:-:S04]  /*5800*/  IADD3 R99, PT, PT, R99, 0x20, RZ ;  /* 0x0000002063637810 */ /* 0x000fc80007ffe0ff */
[----:B------:R3:W-:Y:S03]  /*5810*/  @P2 STG.E.128 desc[UR6][R4.64], R88 ;  /* 0x0000005804002986 */ /* 0x0007e6000c101d06 */
.L_x_9762:
[----:B------:R-:W-:Y:S05]  /*5820*/  BSYNC.RECONVERGENT B0 ;  /* 0x0000000000007941 */ /* 0x000fea0003800200 */
.L_x_9761:
[----:B------:R-:W-:Y:S04]  /*5830*/  BSSY.RECONVERGENT B0, `(.L_x_9794) ;  /* 0x000012e000007945 */ /* 0x000fe80003800200 */
[----:B------:R-:W-:Y:S05]  /*5840*/  @!P5 BRA `(.L_x_9795) ;  /* 0x0000001000b0d947 */ /* 0x000fea0003800000 */
[----:B------:R-:W-:Y:S04]  /*5850*/  BSSY.RECONVERGENT B1, `(.L_x_9796) ;  /* 0x0000005000017945 */ /* 0x000fe80003800200 */
[----:B------:R-:W-:Y:S05]  /*5860*/  @!P2 BRA `(.L_x_9797) ;  /* 0x00000000000ca947 */ /* 0x000fea0003800000 */
[----:B0-23--:R-:W0:Y:S02]  /*5870*/  LDC.64 R4, c[0x0][0x390] ;  /* 0x0000e400ff047b82 */ /* 0x00de240000000a00 */
[----:B0-----:R-:W-:-:S05]  /*5880*/  IMAD.WIDE.U32 R4, R99, 0x10, R4 ;  /* 0x0000001063047825 */ /* 0x001fca00078e0004 */
[----:B-----5:R1:W5:Y:S02]  /*5890*/  LDG.E.128 R84, desc[UR6][R4.64] ;  /* 0x0000000604547981 */ /* 0x020364000c1e1d00 */
.L_x_9797:
[----:B------:R-:W-:Y:S05]  /*58a0*/  BSYNC.RECONVERGENT B1 ;  /* 0x0000000000017941 */ /* 0x000fea0003800200 */
.L_x_9796:
        /* <DEDUP_REMOVED lines=8> */
[-CC-:B0123--:R-:W-:Y:S01]  /*5930*/  @P1 FFMA.FTZ R4, R119, R6.reuse, R103.reuse ;  /* 0x0000000677041223 */ /* 0x18ffe20000010067 */
[-CC-:B------:R-:W-:Y:S01]  /*5940*/  @P1 FFMA.FTZ R5, R104, R6.reuse, R103.reuse ;  /* 0x0000000668051223 */ /* 0x180fe20000010067 */
[--C-:B------:R-:W-:Y:S01]  /*5950*/  @P1 FFMA.FTZ R92, R134, R6, R103.reuse ;  /* 0x00000006865c1223 */ /* 0x100fe20000010067 */
        /* <DEDUP_REMOVED lines=25> */
.L_x_9802:
[----:B------:R-:W-:Y:S05]  /*5af0*/  BSYNC.RECONVERGENT B2 ;  /* 0x0000000000027941 */ /* 0x000fea0003800200 */
.L_x_9801:
        /* <DEDUP_REMOVED lines=12> */
.L_x_9804:
[----:B------:R-:W-:Y:S05]  /*5bc0*/  BSYNC.RECONVERGENT B2 ;  /* 0x0000000000027941 */ /* 0x000fea0003800200 */
.L_x_9803:
        /* <DEDUP_REMOVED lines=12> */
.L_x_9806:
[----:B------:R-:W-:Y:S05]  /*5c90*/  BSYNC.RECONVERGENT B2 ;  /* 0x0000000000027941 */ /* 0x000fea0003800200 */
.L_x_9805:
        /* <DEDUP_REMOVED lines=13> */
.L_x_9800:
[----:B------:R-:W-:Y:S04]  /*5d70*/  BSSY.RECONVERGENT B2, `(.L_x_9808) ;  /* 0x0000010000027945 */ /* 0x000fe80003800200 */
[----:B------:R-:W-:Y:S05]  /*5d80*/  @!P2 BRA `(.L_x_9809) ;  /* 0x000000000038a947 */ /* 0x000fea0003800000 */
[----:B------:R-:W-:Y:S01]  /*5d90*/  @P1 FFMA.FTZ R8, R17, R6, R103 ;  /* 0x0000000611081223 */ /* 0x000fe20000010067 */
[----:B0123-5:R-:W-:Y:S01]  /*5da0*/  MOV R4, R20 ;  /* 0x0000001400047202 */ /* 0x02ffe20000000f00 */
        /* <DEDUP_REMOVED lines=12> */
.L_x_9809:
[----:B------:R-:W-:Y:S05]  /*5e70*/  BSYNC.RECONVERGENT B2 ;  /* 0x0000000000027941 */ /* 0x000fea0003800200 */
.L_x_9808:
[----:B------:R-:W-:Y:S04]  /*5e80*/  BSSY.RECONVERGENT B2, `(.L_x_9810) ;  /* 0x0000010000027945 */ /* 0x000fe80003800200 */
[----:B------:R-:W-:Y:S05]  /*5e90*/  @!P2 BRA `(.L_x_9811) ;  /* 0x000000000038a947 */ /* 0x000fea0003800000 */
[----:B0123--:R-:W-:Y:S01]  /*5ea0*/  @P1 FFMA.FTZ R5, R104, R6, R103 ;  /* 0x0000000668051223 */ /* 0x00ffe20000010067 */
        /* <DEDUP_REMOVED lines=13> */
.L_x_9811:
[----:B------:R-:W-:Y:S05]  /*5f80*/  BSYNC.RECONVERGENT B2 ;  /* 0x0000000000027941 */ /* 0x000fea0003800200 */
.L_x_9810:
        /* <DEDUP_REMOVED lines=16> */
.L_x_9813:
[----:B------:R-:W-:Y:S05]  /*6090*/  BSYNC.RECONVERGENT B2 ;  /* 0x0000000000027941 */ /* 0x000fea0003800200 */
.L_x_9812:
[----:B------:R-:W-:Y:S05]  /*60a0*/  @!P2 BRA `(.L_x_9807) ;  /* 0x00000008007ca947 */ /* 0x000fea0003800000 */
[----:B------:R-:W-:Y:S01]  /*60b0*/  @P1 FFMA.FTZ R6, R134, R6, R103 ;  /* 0x0000000686061223 */ /* 0x000fe20000010067 */
[----:B0123-5:R-:W-:Y:S01]  /*60c0*/  MOV R4, R23 ;  /* 0x0000001700047202 */ /* 0x02ffe20000000f00 */
[----:B------:R-:W-:Y:S02]  /*60d0*/  UMOV UR4, URZ ;  /* 0x000000ff00047c82 */ /* 0x000fe40008000000 */
[----:B------:R-:W-:Y:S01]  /*60e0*/  @P1 FADD.FTZ R6, R131, -R6 ;  /* 0x8000000683061221 */ /* 0x000fe20000010000 */
[----:B------:R-:W-:-:S03]  /*60f0*/  MOV R91, UR4 ;  /* 0x00000004005b7c02 */ /* 0x000fc60008000f00 */
[----:B------:R-:W-:Y:S01]  /*6100*/  @P1 FFMA.FTZ R4, R7, R6, R23 ;  /* 0x0000000607041223 */ /* 0x000fe20000010017 */
[----:B------:R-:W-:-:S03]  /*6110*/  ISETP.GE.U32.AND P1, PT, R14, 0x1000000, PT ;  /* 0x010000000e00780c */ /* 0x000fc60003f26070 */
        /* <DEDUP_REMOVED lines=9> */
.L_x_9799:
[----:B------:R-:W-:-:S04]  /*61b0*/  UISETP.NE.U32.AND UP0, UPT, UR12, URZ, UPT ;  /* 0x000000ff0c00728c */ /* 0x000fc8000bf05070 */
[----:B------:R-:W-:-:S06]  /*61c0*/  UISETP.NE.AND.EX UP0, UPT, UR13, URZ, UPT, UP0 ;  /* 0x000000ff0d00728c */ /* 0x000fcc000bf05300 */
[----:B------:R-:W-:-:S13]  /*61d0*/  PLOP3.LUT P0, PT, PT, PT, UP0, 0x80, 0x8 ;  /* 0x000000000008781c */ /* 0x000fda0003f0f008 */
[----:B------:R-:W-:Y:S05]  /*61e0*/  @!P0 BRA `(.L_x_9814) ;  /* 0x0000000400148947 */ /* 0x000fea0003800000 */
[-CC-:B0-23--:R-:W-:Y:S01]  /*61f0*/  FFMA.FTZ R92, R119, R6.reuse, R103.reuse ;  /* 0x00000006775c7223 */ /* 0x18dfe20000010067 */
        /* <DEDUP_REMOVED lines=28> */
.L_x_9816:
[----:B------:R-:W-:Y:S05]  /*63c0*/  BSYNC.RECONVERGENT B2 ;  /* 0x0000000000027941 */ /* 0x000fea0003800200 */
.L_x_9815:
        /* <DEDUP_REMOVED lines=12> */
.L_x_9818:
[----:B------:R-:W-:Y:S05]  /*6490*/  BSYNC.RECONVERGENT B2 ;  /* 0x0000000000027941 */ /* 0x000fea0003800200 */
.L_x_9817:
        /* <DEDUP_REMOVED lines=12> */
.L_x_9820:
[----:B------:R-:W-:Y:S05]  /*6560*/  BSYNC.RECONVERGENT B2 ;  /* 0x0000000000027941 */ /* 0x000fea0003800200 */
.L_x_9819:
        /* <DEDUP_REMOVED lines=13> */
.L_x_9814:
[----:B------:R-:W-:Y:S04]  /*6640*/  BSSY.RECONVERGENT B2, `(.L_x_9821) ;  /* 0x0000011000027945 */ /* 0x000fe80003800200 */
[----:B------:R-:W-:Y:S05]  /*6650*/  @!P2 BRA `(.L_x_9822) ;  /* 0x00000000003ca947 */ /* 0x000fea0003800000 */
[----:B0123--:R-:W-:Y:S01]  /*6660*/  FFMA.FTZ R4, R17, R6, R103 ;  /* 0x0000000611047223 */ /* 0x00ffe20000010067 */
        /* <DEDUP_REMOVED lines=14> */
.L_x_9822:
[----:B------:R-:W-:Y:S05]  /*6750*/  BSYNC.RECONVERGENT B2 ;  /* 0x0000000000027941 */ /* 0x000fea0003800200 */
.L_x_9821:
        /* <DEDUP_REMOVED lines=17> */
.L_x_9824:
[----:B------:R-:W-:Y:S05]  /*6870*/  BSYNC.RECONVERGENT B2 ;  /* 0x0000000000027941 */ /* 0x000fea0003800200 */
.L_x_9823:
        /* <DEDUP_REMOVED lines=17> */
.L_x_9826:
[----:B------:R-:W-:Y:S05]  /*6990*/  BSYNC.RECONVERGENT B2 ;  /* 0x0000000000027941 */ /* 0x000fea0003800200 */
.L_x_9825:
[----:B------:R-:W-:Y:S05]  /*69a0*/  @!P2 BRA `(.L_x_9807) ;  /* 0x00000000003ca947 */ /* 0x000fea0003800000 */
[----:B------:R-:W-:Y:S01]  /*69b0*/  FFMA.FTZ R6, R134, R6, R103 ;  /* 0x0000000686067223 */ /* 0x000fe20000010067 */
[----:B------:R-:W-:Y:S01]  /*69c0*/  ISETP.GT.AND P1, PT, R8, RZ, PT ;  /* 0x000000ff0800720c */ /* 0x000fe20003f24270 */
[----:B------:R-:W-:Y:S02]  /*69d0*/  UMOV UR4, URZ ;  /* 0x000000ff00047c82 */ /* 0x000fe40008000000 */
[----:B------:R-:W-:Y:S01]  /*69e0*/  FADD.FTZ R6, R131, -R6 ;  /* 0x8000000683067221 */ /* 0x000fe20000010000 */
[----:B0-23--:R-:W-:-:S03]  /*69f0*/  MOV R91, UR4 ;  /* 0x00000004005b7c02 */ /* 0x00dfc60008000f00 */
[----:B-1----:R-:W-:-:S05]  /*6a00*/  FMUL.FTZ R4, R7, R6 ;  /* 0x0000000607047220 */ /* 0x002fca0000410000 */
        /* <DEDUP_REMOVED lines=9> */
.L_x_9807:
[----:B------:R-:W-:Y:S05]  /*6aa0*/  BSYNC.RECONVERGENT B1 ;  /* 0x0000000000017941 */ /* 0x000fea0003800200 */
.L_x_9798:
[----:B------:R-:W4:Y:S08]  /*6ab0*/  @P0 LDC.64 R6, c[0x0][0x478] ;  /* 0x00011e00ff060b82 */ /* 0x000f300000000a00 */
[----:B0123--:R-:W0:Y:S01]  /*6ac0*/  @P2 LDC.64 R4, c[0x0][0x468] ;  /* 0x00011a00ff042b82 */ /* 0x00fe220000000a00 */
[----:B----4-:R-:W-:-:S05]  /*6ad0*/  @P0 IMAD.WIDE.U32 R6, R101, 0x10, R6 ;  /* 0x0000001065060825 */ /* 0x010fca00078e0006 */
[----:B------:R1:W-:Y:S01]  /*6ae0*/  @P0 STG.E.128 desc[UR6][R6.64], R92 ;  /* 0x0000005c06000986 */ /* 0x0003e2000c101d06 */
[----:B0-----:R-:W-:-:S05]  /*6af0*/  @P2 IMAD.WIDE.U32 R4, R99, 0x10, R4 ;  /* 0x0000001063042825 */ /* 0x001fca00078e0004 */
[----:B------:R1:W-:Y:S02]  /*6b00*/  @P2 STG.E.128 desc[UR6][R4.64], R88 ;  /* 0x0000005804002986 */ /* 0x0003e4000c101d06 */
.L_x_9795:
[----:B------:R-:W-:Y:S05]  /*6b10*/  BSYNC.RECONVERGENT B0 ;  /* 0x0000000000007941 */ /* 0x000fea0003800200 */
.L_x_9794:
[----:B0123--:R-:W0:Y:S02]  /*6b20*/  LDC.64 R4, c[0x0][0x380] ;  /* 0x0000e000ff047b82 */ /* 0x00fe240000000a00 */
[----:B0-----:R-:W-:-:S04]  /*6b30*/  LEA R9, R4, R9, 0x2 ;  /* 0x0000000904097211 */ /* 0x001fc800078e10ff */
[----:B------:R-:W-:-:S13]  /*6b40*/  ISETP.GE.AND P0, PT, R9, R5, PT ;  /* 0x000000050900720c */ /* 0x000fda0003f06270 */
[----:B------:R-:W-:Y:S05]  /*6b50*/  @!P0 BRA `(.L_x_9827) ;  /* 0xffffff9c00808947 */ /* 0x000fea000383ffff */
.L_x_9683:
[----:B------:R-:W0:Y:S01]  /*6b60*/  S2R R7, SR_CgaCtaId ;  /* 0x0000000000077919 */ /* 0x000e220000008800 */
[C---:B-----5:R-:W-:Y:S01]  /*6b70*/  SHF.L.U32 R2, R11.reuse, 0x6, RZ ;  /* 0x000000060b027819 */ /* 0x060fe200000006ff */
        /* <DEDUP_REMOVED lines=29> */
[----:B------:R-:W-:Y:S02]  /*6d50*/  IADD3 R52, P5, PT, R56, UR16, RZ ;  /* 0x0000001038347c10 */ /* 0x000fe4000ffbe0ff */
[C---:B------:R-:W-:Y:S02]  /*6d60*/  IADD3.X R55, PT, PT, R57.reuse, UR19, RZ, P4, !PT ;  /* 0x0000001339377c10 */ /* 0x040fe4000a7fe4ff */
        /* <DEDUP_REMOVED lines=28> */
[----:B------:R-:W-:Y:S01]  /*6f30*/  IADD3 R12, P4, PT, R56, UR4, RZ ;  /* 0x00000004380c7c10 */ /* 0x000fe2000ff9e0ff */
        /* <DEDUP_REMOVED lines=36> */
[----:B------:R-:W-:Y:S01]  /*7180*/  IADD3.X R25, PT, PT, R57, UR5, RZ, P4, !PT ;  /* 0x0000000539197c10 */ /* 0x000fe2000a7fe4ff */
        /* <DEDUP_REMOVED lines=45> */
[----:B--2---:R-:W-:Y:S02]  /*7460*/  MOV R4, R52 ;  /* 0x0000003400047202 */ /* 0x004fe40000000f00 */
        /* <DEDUP_REMOVED lines=12> */
.L_x_9829:
[----:B------:R-:W-:Y:S05]  /*7530*/  BSYNC.RECONVERGENT B0 ;  /* 0x0000000000007941 */ /* 0x000fea0003800200 */
.L_x_9828:
        /* <DEDUP_REMOVED lines=18> */
.L_x_9831:
[----:B------:R-:W-:Y:S05]  /*7660*/  BSYNC.RECONVERGENT B0 ;  /* 0x0000000000007941 */ /* 0x000fea0003800200 */
.L_x_9830:
        /* <DEDUP_REMOVED lines=18> */
.L_x_9833:
[----:B------:R-:W-:Y:S05]  /*7790*/  BSYNC.RECONVERGENT B0 ;  /* 0x0000000000007941 */ /* 0x000fea0003800200 */
.L_x_9832:
        /* <DEDUP_REMOVED lines=12> */
.L_x_9694:
[----:B------:R-:W-:Y:S01]  /*7860*/  HFMA2 R98, -RZ, RZ, 0, 5.9604644775390625e-08 ;  /* 0x00000001ff627431 */ /* 0x000fe200000001ff */
[----:B------:R-:W-:Y:S01]  /*7870*/  BSSY B0, `(.L_x_9834) ;  /* 0x0000007000007945 */ /* 0x000fe20003800000 */
[----:B------:R-:W-:Y:S02]  /*7880*/  MOV R99, R138 ;  /* 0x0000008a00637202 */ /* 0x000fe40000000f00 */
[----:B0-----:R-:W-:Y:S02]  /*7890*/  MOV R97, 0x1f ;  /* 0x0000001f00617802 */ /* 0x001fe40000000f00 */
[----:B------:R-:W-:-:S07]  /*78a0*/  MOV R96, 0xffffffff ;  /* 0xffffffff00607802 */ /* 0x000fce0000000f00 */
[----:B-1---5:R-:W-:Y:S05]  /*78b0*/  WARPSYNC.COLLECTIVE R96, `(.L_x_9835) ;  /* 0x0000000060087348 */ /* 0x022fea0003c00000 */
[----:B------:R0:W2:Y:S02]  /*78c0*/  SHFL.BFLY P0, R133, R99, R98, R97 ;  /* 0x0c00006263857389 */ /* 0x0000a40000000061 */
[----:B012--5:R-:W-:Y:S05]  /*78d0*/  ENDCOLLECTIVE ;  /* 0x000000000000791b */ /* 0x027fea0003800000 */
.L_x_9835:
[----:B------:R-:W-:Y:S05]  /*78e0*/  BSYNC B0 ;  /* 0x0000000000007941 */ /* 0x000fea0003800000 */
.L_x_9834:
        /* <DEDUP_REMOVED lines=9> */
.L_x_9836:
[----:B------:R-:W-:Y:S01]  /*7980*/  HFMA2 R98, -RZ, RZ, 0, 1.1920928955078125e-07 ;  /* 0x00000002ff627431 */ /* 0x000fe200000001ff */
[----:B------:R-:W-:Y:S02]  /*7990*/  MOV R99, R102 ;  /* 0x0000006600637202 */ /* 0x000fe40000000f00 */
[----:B------:R-:W-:-:S07]  /*79a0*/  MOV R101, R133 ;  /* 0x0000008500657202 */ /* 0x000fce0000000f00 */
[----:B------:R-:W-:Y:S05]  /*79b0*/  WARPSYNC.COLLECTIVE R96, `(.L_x_9837) ;  /* 0x0000000060087348 */ /* 0x000fea0003c00000 */
[----:B------:R0:W1:Y:S02]  /*79c0*/  SHFL.BFLY P0, R133, R99, R98, R97 ;  /* 0x0c00006263857389 */ /* 0x0000640000000061 */
[----:B01----:R-:W-:Y:S05]  /*79d0*/  ENDCOLLECTIVE ;  /* 0x000000000000791b */ /* 0x003fea0003800000 */
.L_x_9837:
[----:B------:R-:W-:-:S05]  /*79e0*/  FADD.FTZ R103, R101, R136 ;  /* 0x0000008865677221 */ /* 0x000fca0000010000 */
[----:B------:R-:W-:Y:S02]  /*79f0*/  MOV R99, R103 ;  /* 0x0000006700637202 */ /* 0x000fe40000000f00 */
[----:B------:R-:W-:-:S07]  /*7a00*/  MOV R101, R133 ;  /* 0x0000008500657202 */ /* 0x000fce0000000f00 */
[----:B------:R-:W-:Y:S05]  /*7a10*/  WARPSYNC.COLLECTIVE R96, `(.L_x_9838) ;  /* 0x0000000060087348 */ /* 0x000fea0003c00000 */
[----:B------:R0:W1:Y:S02]  /*7a20*/  SHFL.BFLY P0, R133, R99, R98, R97 ;  /* 0x0c00006263857389 */ /* 0x0000640000000061 */
[----:B01----:R-:W-:Y:S05]  /*7a30*/  ENDCOLLECTIVE ;  /* 0x000000000000791b */ /* 0x003fea0003800000 */
.L_x_9838:
[----:B------:R-:W-:Y:S01]  /*7a40*/  FADD.FTZ R124, R102, R101 ;  /* 0x00000065667c7221 */ /* 0x000fe20000010000 */
[----:B------:R-:W-:-:S04]  /*7a50*/  HFMA2 R98, -RZ, RZ, 0, 2.384185791015625e-07 ;  /* 0x00000004ff627431 */ /* 0x000fc800000001ff */
[----:B------:R-:W-:Y:S02]  /*7a60*/  MOV R99, R124 ;  /* 0x0000007c00637202 */ /* 0x000fe40000000f00 */
[----:B------:R-:W-:-:S07]  /*7a70*/  MOV R100, R133 ;  /* 0x0000008500647202 */ /* 0x000fce0000000f00 */
[----:B------:R-:W-:Y:S05]  /*7a80*/  WARPSYNC.COLLECTIVE R96, `(.L_x_9839) ;  /* 0x0000000060087348 */ /* 0x000fea0003c00000 */
[----:B------:R0:W1:Y:S02]  /*7a90*/  SHFL.BFLY P0, R133, R99, R98, R97 ;  /* 0x0c00006263857389 */ /* 0x0000640000000061 */
[----:B01----:R-:W-:Y:S05]  /*7aa0*/  ENDCOLLECTIVE ;  /* 0x000000000000791b */ /* 0x003fea0003800000 */
.L_x_9839:
[----:B------:R-:W-:-:S05]  /*7ab0*/  FADD.FTZ R125, R103, R100 ;  /* 0x00000064677d7221 */ /* 0x000fca0000010000 */
[----:B------:R-:W-:Y:S02]  /*7ac0*/  MOV R99, R125 ;  /* 0x0000007d00637202 */ /* 0x000fe40000000f00 */
[----:B------:R-:W-:-:S07]  /*7ad0*/  MOV R101, R133 ;  /* 0x0000008500657202 */ /* 0x000fce0000000f00 */
[----:B------:R-:W-:Y:S05]  /*7ae0*/  WARPSYNC.COLLECTIVE R96, `(.L_x_9840) ;  /* 0x0000000060087348 */ /* 0x000fea0003c00000 */
[----:B------:R0:W1:Y:S02]  /*7af0*/  SHFL.BFLY P0, R133, R99, R98, R97 ;  /* 0x0c00006263857389 */ /* 0x0000640000000061 */
[----:B01----:R-:W-:Y:S05]  /*7b00*/  ENDCOLLECTIVE ;  /* 0x000000000000791b */ /* 0x003fea0003800000 */
.L_x_9840:
[----:B------:R-:W-:Y:S01]  /*7b10*/  FADD.FTZ R126, R124, R101 ;  /* 0x000000657c7e7221 */ /* 0x000fe20000010000 */
[----:B------:R-:W-:-:S04]  /*7b20*/  HFMA2 R98, -RZ, RZ, 0, 4.76837158203125e-07 ;  /* 0x00000008ff627431 */ /* 0x000fc800000001ff */
[----:B------:R-:W-:Y:S02]  /*7b30*/  MOV R99, R126 ;  /* 0x0000007e00637202 */ /* 0x000fe40000000f00 */
[----:B------:R-:W-:-:S07]  /*7b40*/  MOV R100, R133 ;  /* 0x0000008500647202 */ /* 0x000fce0000000f00 */
[----:B------:R-:W-:Y:S05]  /*7b50*/  WARPSYNC.COLLECTIVE R96, `(.L_x_9841) ;  /* 0x0000000060087348 */ /* 0x000fea0003c00000 */
[----:B------:R0:W1:Y:S02]  /*7b60*/  SHFL.BFLY P0, R133, R99, R98, R97 ;  /* 0x0c00006263857389 */ /* 0x0000640000000061 */
[----:B01----:R-:W-:Y:S05]  /*7b70*/  ENDCOLLECTIVE ;  /* 0x000000000000791b */ /* 0x003fea0003800000 */
.L_x_9841:
[----:B------:R-:W-:-:S05]  /*7b80*/  FADD.FTZ R127, R125, R100 ;  /* 0x000000647d7f7221 */ /* 0x000fca0000010000 */
[----:B------:R-:W-:Y:S02]  /*7b90*/  MOV R99, R127 ;  /* 0x0000007f00637202 */ /* 0x000fe40000000f00 */
[----:B------:R-:W-:-:S07]  /*7ba0*/  MOV R101, R133 ;  /* 0x0000008500657202 */ /* 0x000fce0000000f00 */
[----:B------:R-:W-:Y:S05]  /*7bb0*/  WARPSYNC.COLLECTIVE R96, `(.L_x_9842) ;  /* 0x0000000060087348 */ /* 0x000fea0003c00000 */
[----:B------:R0:W1:Y:S02]  /*7bc0*/  SHFL.BFLY P0, R133, R99, R98, R97 ;  /* 0x0c00006263857389 */ /* 0x0000640000000061 */
[----:B01----:R-:W-:Y:S05]  /*7bd0*/  ENDCOLLECTIVE ;  /* 0x000000000000791b */ /* 0x003fea0003800000 */
.L_x_9842:
[----:B------:R-:W-:Y:S01]  /*7be0*/  FADD.FTZ R100, R126, R101 ;  /* 0x000000657e647221 */ /* 0x000fe20000010000 */
[----:B------:R-:W-:-:S04]  /*7bf0*/  HFMA2 R98, -RZ, RZ, 0, 9.5367431640625e-07 ;  /* 0x00000010ff627431 */ /* 0x000fc800000001ff */
[----:B------:R-:W-:Y:S02]  /*7c00*/  MOV R99, R100 ;  /* 0x0000006400637202 */ /* 0x000fe40000000f00 */
[----:B------:R-:W-:-:S07]  /*7c10*/  MOV R136, R133 ;  /* 0x0000008500887202 */ /* 0x000fce0000000f00 */
[----:B------:R-:W-:Y:S05]  /*7c20*/  WARPSYNC.COLLECTIVE R96, `(.L_x_9843) ;  /* 0x0000000060087348 */ /* 0x000fea0003c00000 */
[----:B------:R0:W1:Y:S02]  /*7c30*/  SHFL.BFLY P0, R133, R99, R98, R97 ;  /* 0x0c00006263857389 */ /* 0x0000640000000061 */
[----:B01----:R-:W-:Y:S05]  /*7c40*/  ENDCOLLECTIVE ;  /* 0x000000000000791b */ /* 0x003fea0003800000 */
.L_x_9843:
[----:B------:R-:W-:-:S05]  /*7c50*/  FADD.FTZ R101, R127, R136 ;  /* 0x000000887f657221 */ /* 0x000fca0000010000 */
[----:B------:R-:W-:Y:S02]  /*7c60*/  MOV R99, R101 ;  /* 0x0000006500637202 */ /* 0x000fe40000000f00 */
[----:B------:R-:W-:-:S07]  /*7c70*/  MOV R103, R133 ;  /* 0x0000008500677202 */ /* 0x000fce0000000f00 */
[----:B------:R-:W-:Y:S05]  /*7c80*/  WARPSYNC.COLLECTIVE R96, `(.L_x_9844) ;  /* 0x0000000060087348 */ /* 0x000fea0003c00000 */
[----:B------:R0:W1:Y:S02]  /*7c90*/  SHFL.BFLY P0, R133, R99, R98, R97 ;  /* 0x0c00006263857389 */ /* 0x0000640000000061 */
[----:B01----:R-:W-:Y:S05]  /*7ca0*/  ENDCOLLECTIVE ;  /* 0x000000000000791b */ /* 0x003fea0003800000 */
.L_x_9844:
[----:B------:R-:W-:Y:S01]  /*7cb0*/  MOV R102, R133 ;  /* 0x0000008500667202 */ /* 0x000fe20000000f00 */
[----:B------:R-:W-:Y:S06]  /*7cc0*/  BRA `(.L_x_9845) ;  /* 0xffffffa000887947 */ /* 0x000fec000383ffff */
.L_x_9846:
        /* <DEDUP_REMOVED lines=11> */
.L_x_11325:


//--------------------- .text._ZN10layer_norm22ln_bwd_finalize_kernelINS_22Kernel_traits_finalizeILj512E6__halfffffjLb1ELj1024ELj4ENS_18Kernel_traits_baseILj512ES2_ffffjLj1024EEEEELb1ELb1EEEvNS_9BwdParamsE --------------------------
	.section	.text._ZN10layer_norm22ln_bwd_finalize_kernelINS_22Kernel_traits_finalizeILj512E6__halfffffjLb1ELj1024ELj4ENS_18Kernel_traits_baseILj512ES2_ffffjLj1024EEEEELb1ELb1EEEvNS_9BwdParamsE,"ax",@progbits
	.align	128
        .global         _ZN10layer_norm22ln_bwd_finalize_kernelINS_22Kernel_traits_finalizeILj512E6__halfffffjLb1ELj1024ELj4ENS_18Kernel_traits_baseILj512ES2_ffffjLj1024EEEEELb1ELb1EEEvNS_9BwdParamsE
        .type           _ZN10layer_norm22ln_bwd_finalize_kernelINS_22Kernel_traits_finalizeILj512E6__halfffffjLb1ELj1024ELj4ENS_18Kernel_traits_baseILj512ES2_ffffjLj1024EEEEELb1ELb1EEEvNS_9BwdParamsE,@function
        .size           _ZN10layer_norm22ln_bwd_finalize_kernelINS_22Kernel_traits_finalizeILj512E6__halfffffjLb1ELj1024ELj4ENS_18Kernel_traits_baseILj512ES2_ffffjLj1024EEEEELb1ELb1EEEvNS_9BwdParamsE,(.L_x_11326 - _ZN10layer_norm22ln_bwd_finalize_kernelINS_22Kernel_traits_finalizeILj512E6__halfffffjLb1ELj1024ELj4ENS_18Kernel_traits_baseILj512ES2_ffffjLj1024EEEEELb1ELb1EEEvNS_9BwdParamsE)
        .other          _ZN10layer_norm22ln_bwd_finalize_kernelINS_22Kernel_traits_finalizeILj512E6__halfffffjLb1ELj1024ELj4ENS_18Kernel_traits_baseILj512ES2_ffffjLj1024EEEEELb1ELb1EEEvNS_9BwdParamsE,@"STO_CUDA_ENTRY STV_DEFAULT"
_ZN10layer_norm22ln_bwd_finalize_kernelINS_22Kernel_traits_finalizeILj512E6__halfffffjLb1ELj1024ELj4ENS_18Kernel_traits_baseILj512ES2_ffffjLj1024EEEEELb1ELb1EEEvNS_9BwdParamsE:
.text._ZN10layer_norm22ln_bwd_finalize_kernelINS_22Kernel_traits_finalizeILj512E6__halfffffjLb1ELj1024ELj4ENS_18Kernel_traits_baseILj512ES2_ffffjLj1024EEEEELb1ELb1EEEvNS_9BwdParamsE:
        /* <DEDUP_REMOVED lines=56> */
.L_x_9851:
        /* <DEDUP_REMOVED lines=87> */
.L_x_9850:
[----:B------:R-:W-:Y:S05]  /*08f0*/  BSYNC.RECONVERGENT B1 ;  /* 0x0000000000017941 */ /* 0x000fea0003800200 */
.L_x_9849:
        /* <DEDUP_REMOVED lines=51> */
.L_x_9853:
[----:B------:R-:W-:Y:S05]  /*0c30*/  BSYNC.RECONVERGENT B1 ;  /* 0x0000000000017941 */ /* 0x000fea0003800200 */
.L_x_9852:
        /* <DEDUP_REMOVED lines=30> */
.L_x_9855:
[----:B------:R-:W-:Y:S05]  /*0e20*/  BSYNC.RECONVERGENT B1 ;  /* 0x0000000000017941 */ /* 0x000fea0003800200 */
.L_x_9854:
        /* <DEDUP_REMOVED lines=15> */
.L_x_9848:
[----:B------:R-:W-:Y:S05]  /*0f20*/  BSYNC.RECONVERGENT B0 ;  /* 0x0000000000007941 */ /* 0x000fea0003800200 */
.L_x_9847:
        /* <DEDUP_REMOVED lines=75> */
.L_x_9856:
        /* <DEDUP_REMOVED lines=10> */
.L_x_11326:


//--------------------- .text._ZN10layer_norm13ln_bwd_kernelINS_13Kernel_traitsI6__halfffffjLj512ELj1ELj4ELj1ELj16ENS_18Kernel_traits_baseILj512ES2_ffffjLj128EEEEELb1ELb1ELb1ELb1EEEvNS_9BwdParamsE --------------------------
	.section	.text._ZN10layer_norm13ln_bwd_kernelINS_13Kernel_traitsI6__halfffffjLj512ELj1ELj4ELj1ELj16ENS_18Kernel_traits_baseILj512ES2_ffffjLj128EEEEELb1ELb1ELb1ELb1EEEvNS_9BwdParamsE,"ax",@progbits
	.align	128
        .global         _ZN10layer_norm13ln_bwd_kernelINS_13Kernel_traitsI6__halfffffjLj512ELj1ELj4ELj1ELj16ENS_18Kernel_traits_baseILj512ES2_ffffjLj128EEEEELb1ELb1ELb1ELb1EEEvNS_9BwdParamsE
        .type           _ZN10layer_norm13ln_bwd_kernelINS_13Kernel_traitsI6__halfffffjLj512ELj1ELj4ELj1ELj16ENS_18Kernel_traits_baseILj512ES2_ffffjLj128EEEEELb1ELb1ELb1ELb1EEEvNS_9BwdParamsE,@function
        .size           _ZN10layer_norm13ln_bwd_kernelINS_13Kernel_traitsI6__halfffffjLj512ELj1ELj4ELj1ELj16ENS_18Kernel_traits_baseILj512ES2_ffffjLj128EEEEELb1ELb1ELb1ELb1EEEvNS_9BwdParamsE,(.L_x_11327 - _ZN10layer_norm13ln_bwd_kernelINS_13Kernel_traitsI6__halfffffjLj512ELj1ELj4ELj1ELj16ENS_18Kernel_traits_baseILj512ES2_ffffjLj128EEEEELb1ELb1ELb1ELb1EEEvNS_9BwdParamsE)
        .other          _ZN10layer_norm13ln_bwd_kernelINS_13Kernel_traitsI6__halfffffjLj512ELj1ELj4ELj1ELj16ENS_18Kernel_traits_baseILj512ES2_ffffjLj128EEEEELb1ELb1ELb1ELb1EEEvNS_9BwdParamsE,@"STO_CUDA_ENTRY STV_DEFAULT"
_ZN10layer_norm13ln_bwd_kernelINS_13Kernel_traitsI6__halfffffjLj512ELj1ELj4ELj1ELj16ENS_18Kernel_traits_baseILj512ES2_ffffjLj128EEEEELb1ELb1ELb1ELb1EEEvNS_9BwdParamsE:
.text._ZN10layer_norm13ln_bwd_kernelINS_13Kernel_traitsI6__halfffffjLj512ELj1ELj4ELj1ELj16ENS_18Kernel_traits_baseILj512ES2_ffffjLj128EEEEELb1ELb1ELb1ELb1EEEvNS_9BwdParamsE:
        /* <DEDUP_REMOVED lines=45> */
[----:B------:R-:W2:Y:S01]  /*02d0*/  LDG.E.64 R134, desc[UR6][R2.64] ;  /* 0x0000000602867981 */ /* 0x000ea2000c1e1b00 */
[----:B-1----:R-:W-:-:S03]  /*02e0*/  IMAD.WIDE.U32 R4, R7, 0x8, R4 ;  /* 0x0000000807047825 */ /* 0x002fc600078e0004 */
[----:B------:R-:W3:Y:S04]  /*02f0*/  LDG.E.64 R136, desc[UR6][R2.64+0x100] ;  /* 0x0001000602887981 */ /* 0x000ee8000c1e1b00 */
[----:B------:R-:W4:Y:S04]  /*0300*/  LDG.E.64 R126, desc[UR6][R4.64+0x200] ;  /* 0x00020006047e7981 */ /* 0x000f28000c1e1b00 */
[----:B------:R-:W5:Y:S04]  /*0310*/  LDG.E.64 R132, desc[UR6][R4.64+0x300] ;  /* 0x0003000604847981 */ /* 0x000f68000c1e1b00 */
[----:B------:R-:W5:Y:S04]  /*0320*/  LDG.E.64 R122, desc[UR6][R4.64] ;  /* 0x00000006047a7981 */ /* 0x000f68000c1e1b00 */
[----:B------:R-:W5:Y:S04]  /*0330*/  LDG.E.64 R140, desc[UR6][R2.64+0x300] ;  /* 0x00030006028c7981 */ /* 0x000f68000c1e1b00 */
[----:B------:R0:W5:Y:S04]  /*0340*/  LDG.E.64 R138, desc[UR6][R2.64+0x200] ;  /* 0x00020006028a7981 */ /* 0x000168000c1e1b00 */
[----:B------:R-:W5:Y:S01]  /*0350*/  LDG.E.64 R124, desc[UR6][R4.64+0x100] ;  /* 0x00010006047c7981 */ /* 0x000f62000c1e1b00 */
[----:B------:R-:W-:Y:S01]  /*0360*/  HFMA2 R76, -RZ, RZ, 0, 0 ;  /* 0x00000000ff4c7431 */ /* 0x000fe200000001ff */
[----:B--2---:R-:W-:-:S02]  /*0370*/  SHF.R.U64 R149, R134, 0x10, R135 ;  /* 0x0000001086957819 */ /* 0x004fc40000001287 */
[----:B0-----:R-:W-:Y:S02]  /*0380*/  SHF.R.U32.HI R2, RZ, 0x10, R135 ;  /* 0x00000010ff027819 */ /* 0x001fe40000011687 */
[--C-:B---3--:R-:W-:Y:S02]  /*0390*/  SHF.R.U64 R148, R136, 0x10, R137.reuse ;  /* 0x0000001088947819 */ /* 0x108fe40000001289 */
        /* <DEDUP_REMOVED lines=20> */
[----:B------:R-:W-:Y:S02]  /*04e0*/  PRMT R159, R159, 0x5410, R3 ;  /* 0x000054109f9f7816 */ /* 0x000fe40000000003 */
[----:B------:R-:W-:-:S07]  /*04f0*/  MOV R2, R0 ;  /* 0x0000000000027202 */ /* 0x000fce0000000f00 */
.L_x_9986:
        /* <DEDUP_REMOVED lines=23> */
[----:B0-----:R-:W-:Y:S02]  /*0670*/  LOP3.LUT R0, R10, 0x1f, RZ, 0xc0, !PT ;  /* 0x0000001f0a007812 */ /* 0x001fe400078ec0ff */
[----:B------:R-:W-:Y:S02]  /*0680*/  SHF.R.S32.HI R10, RZ, 0x1f, R7 ;  /* 0x0000001fff0a7819 */ /* 0x000fe40000011407 */
[----:B------:R-:W-:-:S02]  /*0690*/  LEA.HI.SX32 R157, R3, R0, 0x1e ;  /* 0x00000000039d7211 */ /* 0x000fc400078ff2ff */
[----:B------:R-:W-:-:S03]  /*06a0*/  LEA.HI R117, R10, R7, RZ, 0x2 ;  /* 0x000000070a757211 */ /* 0x000fc600078f10ff */
[----:B-1----:R-:W-:Y:S01]  /*06b0*/  IMAD.WIDE.U32 R128, R157, 0x10, R12 ;  /* 0x000000109d807825 */ /* 0x002fe200078e000c */
[----:B------:R-:W-:-:S05]  /*06c0*/  LEA.HI.SX32 R117, R117, R0, 0x1e ;  /* 0x0000000075757211 */ /* 0x000fca00078ff2ff */
[----:B------:R-:W4:Y:S01]  /*06d0*/  LDG.E.128 R128, desc[UR6][R128.64] ;  /* 0x0000000680807981 */ /* 0x000f22000c1e1d00 */
[----:B--2---:R-:W-:Y:S01]  /*06e0*/  IMAD.WIDE.U32 R92, R117, 0x10, R14 ;  /* 0x00000010755c7825 */ /* 0x004fe200078e000e */
[----:B------:R-:W-:Y:S02]  /*06f0*/  IADD3 R155, PT, PT, R157, 0x20, RZ ;  /* 0x000000209d9b7810 */ /* 0x000fe40007ffe0ff */
[----:B------:R-:W-:-:S03]  /*0700*/  IADD3 R101, PT, PT, R117, 0x20, RZ ;  /* 0x0000002075657810 */ /* 0x000fc60007ffe0ff */
[----:B------:R-:W2:Y:S01]  /*0710*/  LDG.E.128 R92, desc[UR6][R92.64] ;  /* 0x000000065c5c7981 */ /* 0x000ea2000c1e1d00 */
[----:B------:R-:W-:Y:S01]  /*0720*/  IMAD.WIDE.U32 R96, R155, 0x10, R12 ;  /* 0x000000109b607825 */ /* 0x000fe200078e000c */
[----:B---3--:R-:W-:-:S03]  /*0730*/  IADD3 R9, PT, PT, R157, 0x40, RZ ;  /* 0x000000409d097810 */ /* 0x008fc60007ffe0ff */
[----:B------:R-:W-:Y:S02]  /*0740*/  IMAD.WIDE.U32 R100, R101, 0x10, R14 ;  /* 0x0000001065647825 */ /* 0x000fe400078e000e */
[----:B------:R-:W3:Y:S01]  /*0750*/  LDG.E.128 R96, desc[UR6][R96.64] ;  /* 0x0000000660607981 */ /* 0x000ee2000c1e1d00 */
[----:B------:R-:W-:Y:S01]  /*0760*/  IADD3 R109, PT, PT, R117, 0x40, RZ ;  /* 0x00000040756d7810 */ /* 0x000fe20007ffe0ff */
[----:B------:R-:W-:Y:S02]  /*0770*/  IMAD.WIDE.U32 R104, R9, 0x10, R12 ;  /* 0x0000001009687825 */ /* 0x000fe400078e000c */
[----:B------:R-:W3:Y:S02]  /*0780*/  LDG.E.128 R100, desc[UR6][R100.64] ;  /* 0x0000000664647981 */ /* 0x000ee4000c1e1d00 */
[----:B------:R-:W-:Y:S02]  /*0790*/  IMAD.WIDE.U32 R108, R109, 0x10, R14 ;  /* 0x000000106d6c7825 */ /* 0x000fe400078e000e */
[----:B------:R-:W3:Y:S04]  /*07a0*/  LDG.E.128 R104, desc[UR6][R104.64] ;  /* 0x0000000668687981 */ /* 0x000ee8000c1e1d00 */
[----:B------:R-:W3:Y:S01]  /*07b0*/  LDG.E.128 R108, desc[UR6][R108.64] ;  /* 0x000000066c6c7981 */ /* 0x000ee2000c1e1d00 */
[----:B-----5:R-:W-:-:S02]  /*07c0*/  ISETP.GE.AND P3, PT, R6, 0x1, PT ;  /* 0x000000010600780c */ /* 0x020fc40003f66270 */
[----:B------:R-:W-:-:S05]  /*07d0*/  IADD3 R3, PT, PT, R157, 0x60, RZ ;  /* 0x000000609d037810 */ /* 0x000fca0007ffe0ff */
[----:B------:R-:W-:Y:S01]  /*07e0*/  IMAD.WIDE.U32 R112, R3, 0x10, R12 ;  /* 0x0000001003707825 */ /* 0x000fe200078e000c */
[----:B------:R-:W-:Y:S01]  /*07f0*/  IADD3 R117, PT, PT, R117, 0x60, RZ ;  /* 0x0000006075757810 */ /* 0x000fe20007ffe0ff */
[----:B------:R-:W0:Y:S04]  /*0800*/  LDC.64 R12, c[0x0][0x3b0] ;  /* 0x0000ec00ff0c7b82 */ /* 0x000e280000000a00 */
[----:B------:R-:W3:Y:S01]  /*0810*/  LDG.E.128 R112, desc[UR6][R112.64] ;  /* 0x0000000670707981 */ /* 0x000ee2000c1e1d00 */
[----:B------:R-:W-:-:S05]  /*0820*/  @P3 IADD3 R116, PT, PT, R6, -0x1, RZ ;  /* 0xffffffff06743810 */ /* 0x000fca0007ffe0ff */
[----:B------:R-:W-:Y:S02]  /*0830*/  @P3 IMAD R120, R116, UR14, RZ ;  /* 0x0000000e74783c24 */ /* 0x000fe4000f8e02ff */
[----:B------:R-:W-:-:S06]  /*0840*/  IMAD.WIDE.U32 R116, R117, 0x10, R14 ;  /* 0x0000001075747825 */ /* 0x000fcc00078e000e */
[----:B------:R-:W3:Y:S01]  /*0850*/  LDG.E.128 R116, desc[UR6][R116.64] ;  /* 0x0000000674747981 */ /* 0x000ee2000c1e1d00 */
[----:B------:R-:W-:-:S04]  /*0860*/  @P3 SHF.R.S32.HI R15, RZ, 0x1f, R120 ;  /* 0x0000001fff0f3819 */ /* 0x000fc80000011478 */
[----:B------:R-:W-:Y:S02]  /*0870*/  @P3 LEA.HI R15, R15, R120, RZ, 0x2 ;  /* 0x000000780f0f3211 */ /* 0x000fe400078f10ff */
[----:B------:R-:W-:Y:S02]  /*0880*/  MOV R151, RZ ;  /* 0x000000ff00977202 */ /* 0x000fe40000000f00 */
[----:B------:R-:W-:-:S04]  /*0890*/  @P3 LEA.HI.SX32 R151, R15, R0, 0x1e ;  /* 0x000000000f973211 */ /* 0x000fc800078ff2ff */
[----:B------:R-:W-:-:S05]  /*08a0*/  IADD3 R153, PT, PT, R151, 0x20, RZ ;  /* 0x0000002097997810 */ /* 0x000fca0007ffe0ff */
[----:B0-----:R-:W-:-:S05]  /*08b0*/  IMAD.WIDE.U32 R152, R153, 0x4, R12 ;  /* 0x0000000499987825 */ /* 0x001fca00078e000c */
[----:B------:R-:W5:Y:S01]  /*08c0*/  LDG.E R0, desc[UR6][R152.64] ;  /* 0x0000000698007981 */ /* 0x000f62000c1e1900 */
[----:B------:R-:W-:Y:S02]  /*08d0*/  MOV R7, UR10 ;  /* 0x0000000a00077c02 */ /* 0x000fe40008000f00 */
[----:B------:R-:W-:Y:S02]  /*08e0*/  MOV R8, UR11 ;  /* 0x0000000b00087c02 */ /* 0x000fe40008000f00 */
[----:B------:R-:W-:-:S04]  /*08f0*/  ISETP.NE.U32.AND P0, PT, R7, RZ, PT ;  /* 0x000000ff0700720c */ /* 0x000fc80003f05070 */
[----:B------:R-:W-:-:S13]  /*0900*/  ISETP.NE.AND.EX P0, PT, R8, RZ, PT, P0 ;  /* 0x000000ff0800720c */ /* 0x000fda0003f05300 */
[----:B------:R-:W0:Y:S08]  /*0910*/  @P0 LDC.64 R10, c[0x0][0x438] ;  /* 0x00010e00ff0a0b82 */ /* 0x000e300000000a00 */
[----:B------:R-:W1:Y:S08]  /*0920*/  @P0 LDC.64 R142, c[0x0][0x438] ;  /* 0x00010e00ff8e0b82 */ /* 0x000e700000000a00 */
[----:B------:R-:W1:Y:S01]  /*0930*/  @P0 LDC.64 R144, c[0x0][0x438] ;  /* 0x00010e00ff900b82 */ /* 0x000e620000000a00 */
[----:B0-----:R-:W-:-:S07]  /*0940*/  @P0 IMAD.WIDE.U32 R156, R157, 0x10, R10 ;  /* 0x000000109d9c0825 */ /* 0x001fce00078e000a */
[----:B------:R-:W0:Y:S01]  /*0950*/  @P0 LDC.64 R10, c[0x0][0x438] ;  /* 0x00010e00ff0a0b82 */ /* 0x000e220000000a00 */
[----:B------:R-:W5:Y:S01]  /*0960*/  @P0 LDG.E.128 R28, desc[UR6][R156.64] ;  /* 0x000000069c1c0981 */ /* 0x000f62000c1e1d00 */
[----:B-1----:R-:W-:-:S05]  /*0970*/  @P0 IMAD.WIDE.U32 R142, R9, 0x10, R142 ;  /* 0x00000010098e0825 */ /* 0x002fca00078e008e */
[----:B------:R-:W5:Y:S01]  /*0980*/  @P0 LDG.E.128 R20, desc[UR6][R142.64] ;  /* 0x000000068e140981 */ /* 0x000f62000c1e1d00 */
[----:B------:R-:W-:-:S05]  /*0990*/  @P0 IMAD.WIDE.U32 R144, R3, 0x10, R144 ;  /* 0x0000001003900825 */ /* 0x000fca00078e0090 */
[----:B------:R-:W5:Y:S01]  /*09a0*/  @P0 LDG.E.128 R16, desc[UR6][R144.64] ;  /* 0x0000000690100981 */ /* 0x000f62000c1e1d00 */
[----:B0-----:R-:W-:-:S05]  /*09b0*/  @P0 IMAD.WIDE.U32 R10, R155, 0x10, R10 ;  /* 0x000000109b0a0825 */ /* 0x001fca00078e000a */
[----:B------:R-:W5:Y:S01]  /*09c0*/  @P0 LDG.E.128 R24, desc[UR6][R10.64] ;  /* 0x000000060a180981 */ /* 0x000f62000c1e1d00 */
[----:B------:R-:W-:Y:S02]  /*09d0*/  ISETP.NE.AND P0, PT, RZ, UR15, PT ;  /* 0x0000000fff007c0c */ /* 0x000fe4000bf05270 */
[C---:B------:R-:W-:Y:S02]  /*09e0*/  IADD3 R163, PT, PT, R151.reuse, 0x40, RZ ;  /* 0x0000004097a37810 */ /* 0x040fe40007ffe0ff */
[C---:B------:R-:W-:Y:S01]  /*09f0*/  IADD3 R161, PT, PT, R151.reuse, 0x60, RZ ;  /* 0x0000006097a17810 */ /* 0x040fe20007ffe0ff */
[----:B------:R-:W-:-:S04]  /*0a00*/  IMAD.WIDE.U32 R14, R151, 0x4, R12 ;  /* 0x00000004970e7825 */ /* 0x000fc800078e000c */
[--C-:B------:R-:W-:Y:S02]  /*0a10*/  IMAD.WIDE.U32 R150, R163, 0x4, R12.reuse ;  /* 0x00000004a3967825 */ /* 0x100fe400078e000c */
[----:B------:R0:W5:Y:S02]  /*0a20*/  LDG.E R14, desc[UR6][R14.64] ;  /* 0x000000060e0e7981 */ /* 0x000164000c1e1900 */
[----:B------:R-:W-:Y:S02]  /*0a30*/  IMAD.WIDE.U32 R12, R161, 0x4, R12 ;  /* 0x00000004a10c7825 */ /* 0x000fe400078e000c */
[----:B------:R1:W5:Y:S04]  /*0a40*/  LDG.E R9, desc[UR6][R150.64] ;  /* 0x0000000696097981 */ /* 0x000368000c1e1900 */
[----:B------:R2:W5:Y:S01]  /*0a50*/  LDG.E R13, desc[UR6][R12.64] ;  /* 0x000000060c0d7981 */ /* 0x000562000c1e1900 */
[----:B0-----:R-:W-:-:S02]  /*0a60*/  HADD2.F32 R15, -RZ, R134.H0_H0 ;  /* 0x20000086ff0f7230 */ /* 0x001fc40000004100 */
[----:B------:R-:W-:Y:S01]  /*0a70*/  HADD2.F32 R144, -RZ, R146.H0_H0 ;  /* 0x20000092ff907230 */ /* 0x000fe20000004100 */
[----:B----4-:R-:W-:-:S05]  /*0a80*/  FSEL R121, R121, RZ, !P0 ;  /* 0x000000ff79797208 */ /* 0x010fca0004000000 */
[C---:B------:R-:W-:Y:S01]  /*0a90*/  FADD.FTZ R128, -R121.reuse, R128 ;  /* 0x0000008079807221 */ /* 0x040fe20000010100 */
[----:B------:R-:W-:-:S03]  /*0aa0*/  FADD.FTZ R120, -R121, R129 ;  /* 0x0000008179787221 */ /* 0x000fc60000010100 */
[----:B------:R-:W-:Y:S01]  /*0ab0*/  FMUL.FTZ R3, R5, R128 ;  /* 0x0000008005037220 */ /* 0x000fe20000410000 */
[----:B------:R-:W-:Y:S02]  /*0ac0*/  HADD2.F32 R128, -RZ, R149.H0_H0 ;  /* 0x20000095ff807230 */ /* 0x000fe40000004100 */
[----:B------:R-:W-:Y:S02]  /*0ad0*/  HADD2.F32 R129, -RZ, R135.H0_H0 ;  /* 0x20000087ff817230 */ /* 0x000fe40000004100 */
[C---:B------:R-:W-:Y:S01]  /*0ae0*/  FADD.FTZ R130, -R121.reuse, R130 ;  /* 0x0000008279827221 */ /* 0x040fe20000010100 */
[----:B-1----:R-:W-:Y:S01]  /*0af0*/  FADD.FTZ R150, -R121, R131 ;  /* 0x0000008379967221 */ /* 0x002fe20000010100 */
[----:B--2---:R-:W-:Y:S01]  /*0b00*/  FMUL.FTZ R11, R93, R128 ;  /* 0x000000805d0b7220 */ /* 0x004fe20000410000 */
[C---:B------:R-:W-:Y:S01]  /*0b10*/  FMUL.FTZ R12, R5.reuse, R120 ;  /* 0x00000078050c7220 */ /* 0x040fe20000410000 */
[----:B------:R-:W-:Y:S02]  /*0b20*/  HADD2.F32 R128, -RZ, R149.H1_H1 ;  /* 0x30000095ff807230 */ /* 0x000fe40000004100 */
[----:B------:R-:W-:Y:S01]  /*0b30*/  FMUL.FTZ R10, R92, R15 ;  /* 0x0000000f5c0a7220 */ /* 0x000fe20000410000 */
[----:B------:R-:W-:Y:S01]  /*0b40*/  FMUL.FTZ R120, R94, R129 ;  /* 0x000000815e787220 */ /* 0x000fe20000410000 */
[----:B------:R-:W-:Y:S01]  /*0b50*/  FADD.FTZ R68, R68, R92 ;  /* 0x0000005c44447221 */ /* 0x000fe20000010000 */
[----:B------:R-:W-:Y:S01]  /*0b60*/  FFMA.FTZ R32, R92, R3, R32 ;  /* 0x000000035c207223 */ /* 0x000fe20000010020 */
[----:B------:R-:W-:Y:S01]  /*0b70*/  FMUL.FTZ R15, R5, R130 ;  /* 0x00000082050f7220 */ /* 0x000fe20000410000 */
[----:B------:R-:W-:-:S02]  /*0b80*/  HADD2.F32 R129, -RZ, R136.H0_H0 ;  /* 0x20000088ff817230 */ /* 0x000fc40000004100 */
[----:B------:R-:W-:Y:S01]  /*0b90*/  FADD.FTZ R69, R69, R93 ;  /* 0x0000005d45457221 */ /* 0x000fe20000010000 */
[----:B------:R-:W-:Y:S01]  /*0ba0*/  FFMA.FTZ R33, R93, R12, R33 ;  /* 0x0000000c5d217223 */ /* 0x000fe20000010021 */
[----:B------:R-:W-:Y:S01]  /*0bb0*/  FMUL.FTZ R92, R5, R150 ;  /* 0x00000096055c7220 */ /* 0x000fe20000410000 */
[----:B------:R-:W-:Y:S01]  /*0bc0*/  FMUL.FTZ R93, R95, R128 ;  /* 0x000000805f5d7220 */ /* 0x000fe20000410000 */
[C---:B---3--:R-:W-:Y:S01]  /*0bd0*/  FADD.FTZ R96, -R121.reuse, R96 ;  /* 0x0000006079607221 */ /* 0x048fe20000010100 */
[C---:B------:R-:W-:Y:S01]  /*0be0*/  FADD.FTZ R128, -R121.reuse, R97 ;  /* 0x0000006179807221 */ /* 0x040fe20000010100 */
[----:B------:R-:W-:Y:S01]  /*0bf0*/  FADD.FTZ R130, -R121, R98 ;  /* 0x0000006279827221 */ /* 0x000fe20000010100 */
[----:B------:R-:W-:Y:S01]  /*0c00*/  FADD.FTZ R70, R70, R94 ;  /* 0x0000005e46467221 */ /* 0x000fe20000010000 */
[----:B------:R-:W-:Y:S01]  /*0c10*/  FFMA.FTZ R34, R94, R15, R34 ;  /* 0x0000000f5e227223 */ /* 0x000fe20000010022 */
[----:B------:R-:W-:Y:S01]  /*0c20*/  FADD.FTZ R71, R71, R95 ;  /* 0x0000005f47477221 */ /* 0x000fe20000010000 */
[----:B------:R-:W-:Y:S01]  /*0c30*/  FFMA.FTZ R35, R95, R92, R35 ;  /* 0x0000005c5f237223 */ /* 0x000fe20000010023 */
[----:B------:R-:W-:Y:S01]  /*0c40*/  FMUL.FTZ R94, R100, R129 ;  /* 0x00000081645e7220 */ /* 0x000fe20000410000 */
[----:B------:R-:W-:Y:S01]  /*0c50*/  FADD.FTZ R142, -R121, R99 ;  /* 0x00000063798e7221 */ /* 0x000fe20000010100 */
[----:B------:R-:W-:Y:S01]  /*0c60*/  FMUL.FTZ R95, R5, R96 ;  /* 0x00000060055f7220 */ /* 0x000fe20000410000 */
[----:B------:R-:W-:-:S02]  /*0c70*/  HADD2.F32 R98, -RZ, R148.H0_H0 ;  /* 0x20000094ff627230 */ /* 0x000fc40000004100 */
[C---:B------:R-:W-:Y:S01]  /*0c80*/  FMUL.FTZ R96, R5.reuse, R128 ;  /* 0x0000008005607220 */ /* 0x040fe20000410000 */
[----:B------:R-:W-:Y:S02]  /*0c90*/  HADD2.F32 R129, -RZ, R137.H0_H0 ;  /* 0x20000089ff817230 */ /* 0x000fe40000004100 */
[----:B------:R-:W-:Y:S01]  /*0ca0*/  FMUL.FTZ R99, R5, R130 ;  /* 0x0000008205637220 */ /* 0x000fe20000410000 */
        /* <DEDUP_REMOVED lines=13> */
[C---:B------:R-:W-:Y:S01]  /*0d80*/  FADD.FTZ R104, -R121.reuse, R104 ;  /* 0x0000006879687221 */ /* 0x040fe20000010100 */
[----:B------:R-:W-:Y:S01]  /*0d90*/  FADD.FTZ R128, -R121, R106 ;  /* 0x0000006a79807221 */ /* 0x000fe20000010100 */
[----:B------:R-:W-:Y:S02]  /*0da0*/  HADD2.F32 R106, -RZ, R147.H0_H0 ;  /* 0x20000093ff6a7230 */ /* 0x000fe40000004100 */
[----:B------:R-:W-:Y:S01]  /*0db0*/  FADD.FTZ R67, R67, R103 ;  /* 0x0000006743437221 */ /* 0x000fe20000010000 */
[----:B------:R-:W-:Y:S01]  /*0dc0*/  FFMA.FTZ R39, R103, R98, R39 ;  /* 0x0000006267277223 */ /* 0x000fe20000010027 */
[C---:B------:R-:W-:Y:S01]  /*0dd0*/  FMUL.FTZ R102, R5.reuse, R102 ;  /* 0x0000006605667220 */ /* 0x040fe20000410000 */
[----:B------:R-:W-:Y:S01]  /*0de0*/  FMUL.FTZ R103, R5, R104 ;  /* 0x0000006805677220 */ /* 0x000fe20000410000 */
[----:B------:R-:W-:Y:S01]  /*0df0*/  FMUL.FTZ R104, R108, R129 ;  /* 0x000000816c687220 */ /* 0x000fe20000410000 */
[----:B------:R-:W-:Y:S01]  /*0e00*/  FADD.FTZ R130, -R121, R107 ;  /* 0x0000006b79827221 */ /* 0x000fe20000010100 */
[----:B------:R-:W-:-:S02]  /*0e10*/  HADD2.F32 R129, -RZ, R139.H0_H0 ;  /* 0x2000008bff817230 */ /* 0x000fc40000004100 */
[----:B------:R-:W-:Y:S01]  /*0e20*/  FMUL.FTZ R105, R109, R106 ;  /* 0x0000006a6d697220 */ /* 0x000fe20000410000 */
[----:B------:R-:W-:Y:S01]  /*0e30*/  FADD.FTZ R61, R61, R109 ;  /* 0x0000006d3d3d7221 */ /* 0x000fe20000010000 */
[----:B------:R-:W-:Y:S01]  /*0e40*/  FFMA.FTZ R77, R109, R102, R77 ;  /* 0x000000666d4d7223 */ /* 0x000fe2000001004d */
        /* <DEDUP_REMOVED lines=9> */
[----:B------:R-:W-:Y:S01]  /*0ee0*/  FADD.FTZ R131, R11, R108 ;  /* 0x0000006c0b837221 */ /* 0x000fe20000010000 */
[----:B------:R-:W-:-:S02]  /*0ef0*/  HADD2.F32 R142, -RZ, R147.H1_H1 ;  /* 0x30000093ff8e7230 */ /* 0x000fc40000004100 */
[----:B------:R-:W-:Y:S01]  /*0f00*/  FMUL.FTZ R108, R5, R130 ;  /* 0x00000082056c7220 */ /* 0x000fe20000410000 */
[----:B------:R-:W-:Y:S01]  /*0f10*/  FFMA.FTZ R129, R15, R120, R110 ;  /* 0x000000780f817223 */ /* 0x000fe2000001006e */
[----:B------:R-:W-:Y:S01]  /*0f20*/  FADD.FTZ R110, R120, R131 ;  /* 0x00000083786e7221 */ /* 0x000fe20000010000 */
[----:B------:R-:W-:Y:S01]  /*0f30*/  FADD.FTZ R63, R63, R111 ;  /* 0x0000006f3f3f7221 */ /* 0x000fe20000010000 */
[C---:B------:R-:W-:Y:S01]  /*0f40*/  FMUL.FTZ R109, R111.reuse, R142 ;  /* 0x0000008e6f6d7220 */ /* 0x040fe20000410000 */
[----:B------:R-:W-:Y:S01]  /*0f50*/  FFMA.FTZ R79, R111, R108, R79 ;  /* 0x0000006c6f4f7223 */ /* 0x000fe2000001004f */
[----:B------:R-:W-:Y:S01]  /*0f60*/  FFMA.FTZ R130, R92, R93, R129 ;  /* 0x0000005d5c827223 */ /* 0x000fe20000010081 */
[----:B------:R-:W-:Y:S01]  /*0f70*/  FADD.FTZ R111, R93, R110 ;  /* 0x0000006e5d6f7221 */ /* 0x000fe20000010000 */
[----:B------:R-:W-:Y:S02]  /*0f80*/  FADD.FTZ R128, -R121, R113 ;  /* 0x0000007179807221 */ /* 0x000fe40000010100 */
[----:B------:R-:W-:Y:S01]  /*0f90*/  FFMA.FTZ R113, R95, R94, R130 ;  /* 0x0000005e5f717223 */ /* 0x000fe20000010082 */
[----:B------:R-:W-:Y:S01]  /*0fa0*/  FADD.FTZ R110, R94, R111 ;  /* 0x0000006f5e6e7221 */ /* 0x000fe20000010000 */
[----:B------:R-:W-:-:S02]  /*0fb0*/  FADD.FTZ R142, -R121, R112 ;  /* 0x00000070798e7221 */ /* 0x000fc40000010100 */
[----:B------:R-:W-:Y:S01]  /*0fc0*/  FFMA.FTZ R112, R96, R97, R113 ;  /* 0x0000006160707223 */ /* 0x000fe20000010071 */
[----:B------:R-:W-:Y:S01]  /*0fd0*/  FADD.FTZ R111, R110, R97 ;  /* 0x000000616e6f7221 */ /* 0x000fe20000010000 */
[----:B------:R-:W-:Y:S01]  /*0fe0*/  FADD.FTZ R130, -R121, R115 ;  /* 0x0000007379827221 */ /* 0x000fe20000010100 */
[----:B------:R-:W-:Y:S02]  /*0ff0*/  HADD2.F32 R115, -RZ, R140.H0_H0 ;  /* 0x2000008cff737230 */ /* 0x000fe40000004100 */
[----:B------:R-:W-:Y:S01]  /*1000*/  FFMA.FTZ R113, R99, R100, R112 ;  /* 0x0000006463717223 */ /* 0x000fe20000010070 */
[----:B------:R-:W-:Y:S01]  /*1010*/  FADD.FTZ R112, R111, R100 ;  /* 0x000000646f707221 */ /* 0x000fe20000010000 */
[----:B------:R-:W-:Y:S01]  /*1020*/  FMUL.FTZ R111, R5, R142 ;  /* 0x0000008e056f7220 */ /* 0x000fe20000410000 */
[----:B------:R-:W-:Y:S01]  /*1030*/  FMUL.FTZ R110, R116, R115 ;  /* 0x00000073746e7220 */ /* 0x000fe20000410000 */
[----:B------:R-:W-:Y:S01]  /*1040*/  FFMA.FTZ R142, R98, R101, R113 ;  /* 0x00000065628e7223 */ /* 0x000fe20000010071 */
[----:B------:R-:W-:-:S03]  /*1050*/  FADD.FTZ R115, R112, R101 ;  /* 0x0000006570737221 */ /* 0x000fc60000010000 */
[----:B------:R-:W-:Y:S01]  /*1060*/  FFMA.FTZ R113, R103, R104, R142 ;  /* 0x0000006867717223 */ /* 0x000fe2000001008e */
[----:B------:R-:W-:Y:S01]  /*1070*/  FADD.FTZ R112, R115, R104 ;  /* 0x0000006873707221 */ /* 0x000fe20000010000 */
        /* <DEDUP_REMOVED lines=8> */
[----:B------:R-:W-:Y:S01]  /*1100*/  FADD.FTZ R114, -R121, R114 ;  /* 0x0000007279727221 */ /* 0x000fe20000010100 */
[----:B------:R-:W-:Y:S02]  /*1110*/  HADD2.F32 R129, -RZ, R141.H0_H0 ;  /* 0x2000008dff817230 */ /* 0x000fe40000004100 */
[----:B------:R-:W-:Y:S01]  /*1120*/  FMUL.FTZ R128, R5, R128 ;  /* 0x0000008005807220 */ /* 0x000fe20000410000 */
[----:B------:R-:W-:Y:S01]  /*1130*/  FMUL.FTZ R121, R117, R144 ;  /* 0x0000009075797220 */ /* 0x000fe20000410000 */
[----:B------:R-:W-:Y:S01]  /*1140*/  FFMA.FTZ R113, R111, R110, R142 ;  /* 0x0000006e6f717223 */ /* 0x000fe2000001008e */
[----:B------:R-:W-:Y:S01]  /*1150*/  FADD.FTZ R112, R115, R110 ;  /* 0x0000006e73707221 */ /* 0x000fe20000010000 */
[----:B------:R-:W-:Y:S02]  /*1160*/  HADD2.F32 R116, -RZ, R146.H1_H1 ;  /* 0x30000092ff747230 */ /* 0x000fe40000004100 */
[C---:B------:R-:W-:Y:S01]  /*1170*/  FMUL.FTZ R131, R5.reuse, R114 ;  /* 0x0000007205837220 */ /* 0x040fe20000410000 */
        /* <DEDUP_REMOVED lines=15> */
[----:B------:R-:W-:Y:S06]  /*1270*/  BRA `(.L_x_9861) ;  /* 0x0000000000f07947 */ /* 0x000fec0003800000 */
.L_x_9860:
[----:B-----5:R-:W-:Y:S01]  /*1280*/  ISETP.GE.AND P3, PT, R6, 0x1, PT ;  /* 0x000000010600780c */ /* 0x020fe20003f66270 */
[----:B------:R-:W-:Y:S01]  /*1290*/  HFMA2 R115, -RZ, RZ, 0, 0 ;  /* 0x00000000ff737431 */ /* 0x000fe200000001ff */
[----:B------:R-:W-:Y:S01]  /*12a0*/  MOV R8, UR11 ;  /* 0x0000000b00087c02 */ /* 0x000fe20008000f00 */
[----:B------:R-:W-:Y:S01]  /*12b0*/  HFMA2 R144, -RZ, RZ, 0, 0 ;  /* 0x00000000ff907431 */ /* 0x000fe200000001ff */
[----:B------:R-:W-:-:S09]  /*12c0*/  MOV R142, RZ ;  /* 0x000000ff008e7202 */ /* 0x000fd20000000f00 */
[----:B------:R-:W0:Y:S01]  /*12d0*/  @P3 LDC R7, c[0x0][0x388] ;  /* 0x0000e200ff073b82 */ /* 0x000e220000000800 */
[----:B------:R-:W1:Y:S01]  /*12e0*/  @P3 S2R R13, SR_TID.X ;  /* 0x00000000000d3919 */ /* 0x000e620000002100 */
[----:B------:R-:W-:-:S05]  /*12f0*/  @P3 IADD3 R0, PT, PT, R6, -0x1, RZ ;  /* 0xffffffff06003810 */ /* 0x000fca0007ffe0ff */
[----:B0-----:R-:W-:Y:S01]  /*1300*/  @P3 IMAD R0, R0, R7, RZ ;  /* 0x0000000700003224 */ /* 0x001fe200078e02ff */
[----:B------:R-:W-:-:S04]  /*1310*/  MOV R7, UR10 ;  /* 0x0000000a00077c02 */ /* 0x000fc80008000f00 */
[----:B------:R-:W-:Y:S02]  /*1320*/  ISETP.NE.U32.AND P0, PT, R7, RZ, PT ;  /* 0x000000ff0700720c */ /* 0x000fe40003f05070 */
[----:B------:R-:W-:Y:S02]  /*1330*/  @P3 SHF.R.S32.HI R9, RZ, 0x1f, R0 ;  /* 0x0000001fff093819 */ /* 0x000fe40000011400 */
[----:B------:R-:W-:Y:S02]  /*1340*/  ISETP.NE.AND.EX P0, PT, R8, RZ, PT, P0 ;  /* 0x000000ff0800720c */ /* 0x000fe40003f05300 */
[----:B------:R-:W-:Y:S02]  /*1350*/  @P3 LEA.HI R9, R9, R0, RZ, 0x2 ;  /* 0x0000000009093211 */ /* 0x000fe400078f10ff */
[----:B-1----:R-:W-:-:S04]  /*1360*/  @P3 LOP3.LUT R0, R13, 0x1f, RZ, 0xc0, !PT ;  /* 0x0000001f0d003812 */ /* 0x002fc800078ec0ff */
[----:B------:R-:W-:-:S05]  /*1370*/  @P3 LEA.HI.SX32 R115, R9, R0, 0x1e ;  /* 0x0000000009733211 */ /* 0x000fca00078ff2ff */
[----:B------:R-:W-:Y:S05]  /*1380*/  @P0 BRA `(.L_x_9862) ;  /* 0x0000000000340947 */ /* 0x000fea0003800000 */
[----:B------:R-:W0:Y:S01]  /*1390*/  LDC.64 R112, c[0x0][0x3b0] ;  /* 0x0000ec00ff707b82 */ /* 0x000e220000000a00 */
[C---:B------:R-:W-:Y:S02]  /*13a0*/  IADD3 R119, PT, PT, R115.reuse, 0x20, RZ ;  /* 0x0000002073777810 */ /* 0x040fe40007ffe0ff */
[C---:B------:R-:W-:Y:S02]  /*13b0*/  IADD3 R117, PT, PT, R115.reuse, 0x40, RZ ;  /* 0x0000004073757810 */ /* 0x040fe40007ffe0ff */
[----:B------:R-:W-:Y:S01]  /*13c0*/  IADD3 R9, PT, PT, R115, 0x60, RZ ;  /* 0x0000006073097810 */ /* 0x000fe20007ffe0ff */
[----:B0-----:R-:W-:-:S04]  /*13d0*/  IMAD.WIDE.U32 R118, R119, 0x4, R112 ;  /* 0x0000000477767825 */ /* 0x001fc800078e0070 */
[--C-:B------:R-:W-:Y:S01]  /*13e0*/  IMAD.WIDE.U32 R116, R117, 0x4, R112.reuse ;  /* 0x0000000475747825 */ /* 0x100fe200078e0070 */
[----:B------:R1:W5:Y:S03]  /*13f0*/  LDG.E R0, desc[UR6][R118.64] ;  /* 0x0000000676007981 */ /* 0x000366000c1e1900 */
[----:B------:R-:W-:-:S04]  /*1400*/  IMAD.WIDE.U32 R114, R115, 0x4, R112 ;  /* 0x0000000473727825 */ /* 0x000fc800078e0070 */
[----:B------:R-:W-:Y:S01]  /*1410*/  IMAD.WIDE.U32 R112, R9, 0x4, R112 ;  /* 0x0000000409707825 */ /* 0x000fe200078e0070 */
[----:B------:R1:W5:Y:S04]  /*1420*/  LDG.E R14, desc[UR6][R114.64] ;  /* 0x00000006720e7981 */ /* 0x000368000c1e1900 */
[----:B------:R1:W5:Y:S04]  /*1430*/  LDG.E R9, desc[UR6][R116.64] ;  /* 0x0000000674097981 */ /* 0x000368000c1e1900 */
[----:B------:R1:W5:Y:S01]  /*1440*/  LDG.E R13, desc[UR6][R112.64] ;  /* 0x00000006700d7981 */ /* 0x000362000c1e1900 */
[----:B------:R-:W-:Y:S05]  /*1450*/  BRA `(.L_x_9861) ;  /* 0x0000000000787947 */ /* 0x000fea0003800000 */
.L_x_9862:
[----:B------:R-:W0:Y:S01]  /*1460*/  S2R R13, SR_TID.X ;  /* 0x00000000000d7919 */ /* 0x000e220000002100 */
[----:B------:R-:W1:Y:S01]  /*1470*/  LDC.64 R112, c[0x0][0x3b0] ;  /* 0x0000ec00ff707b82 */ /* 0x000e620000000a00 */
[----:B------:R-:W-:Y:S01]  /*1480*/  IMAD R0, R2, UR14, RZ ;  /* 0x0000000e02007c24 */ /* 0x000fe2000f8e02ff */
[C---:B------:R-:W-:Y:S02]  /*1490*/  IADD3 R23, PT, PT, R115.reuse, 0x20, RZ ;  /* 0x0000002073177810 */ /* 0x040fe40007ffe0ff */
[----:B------:R-:W-:Y:S02]  /*14a0*/  IADD3 R19, PT, PT, R115, 0x40, RZ ;  /* 0x0000004073137810 */ /* 0x000fe40007ffe0ff */
[----:B------:R-:W-:Y:S02]  /*14b0*/  SHF.R.S32.HI R9, RZ, 0x1f, R0 ;  /* 0x0000001fff097819 */ /* 0x000fe40000011400 */
[----:B------:R-:W2:Y:S02]  /*14c0*/  LDC.64 R16, c[0x0][0x438] ;  /* 0x00010e00ff107b82 */ /* 0x000ea40000000a00 */
[----:B------:R-:W-:Y:S01]  /*14d0*/  LEA.HI R9, R9, R0, RZ, 0x2 ;  /* 0x0000000009097211 */ /* 0x000fe200078f10ff */
[----:B-1----:R-:W-:-:S04]  /*14e0*/  IMAD.WIDE.U32 R22, R23, 0x4, R112 ;  /* 0x0000000417167825 */ /* 0x002fc800078e0070 */
[--C-:B------:R-:W-:Y:S01]  /*14f0*/  IMAD.WIDE.U32 R18, R19, 0x4, R112.reuse ;  /* 0x0000000413127825 */ /* 0x100fe200078e0070 */
[----:B0-----:R-:W-:Y:S02]  /*1500*/  LOP3.LUT R0, R13, 0x1f, RZ, 0xc0, !PT ;  /* 0x0000001f0d007812 */ /* 0x001fe400078ec0ff */
[C---:B------:R-:W-:Y:S01]  /*1510*/  IADD3 R13, PT, PT, R115.reuse, 0x60, RZ ;  /* 0x00000060730d7810 */ /* 0x040fe20007ffe0ff */
[--C-:B------:R-:W-:Y:S01]  /*1520*/  IMAD.WIDE.U32 R114, R115, 0x4, R112.reuse ;  /* 0x0000000473727825 */ /* 0x100fe200078e0070 */
[----:B------:R-:W-:Y:S02]  /*1530*/  LEA.HI.SX32 R29, R9, R0, 0x1e ;  /* 0x00000000091d7211 */ /* 0x000fe400078ff2ff */
[----:B------:R0:W5:Y:S01]  /*1540*/  LDG.E R0, desc[UR6][R22.64] ;  /* 0x0000000616007981 */ /* 0x000162000c1e1900 */
[----:B------:R-:W-:Y:S01]  /*1550*/  IMAD.WIDE.U32 R112, R13, 0x4, R112 ;  /* 0x000000040d707825 */ /* 0x000fe200078e0070 */
[C---:B------:R-:W-:Y:S02]  /*1560*/  IADD3 R25, PT, PT, R29.reuse, 0x20, RZ ;  /* 0x000000201d197810 */ /* 0x040fe40007ffe0ff */
[C---:B------:R-:W-:Y:S01]  /*1570*/  IADD3 R21, PT, PT, R29.reuse, 0x40, RZ ;  /* 0x000000401d157810 */ /* 0x040fe20007ffe0ff */
[----:B------:R0:W5:Y:S01]  /*1580*/  LDG.E R9, desc[UR6][R18.64] ;  /* 0x0000000612097981 */ /* 0x000162000c1e1900 */
[C---:B------:R-:W-:Y:S01]  /*1590*/  IADD3 R13, PT, PT, R29.reuse, 0x60, RZ ;  /* 0x000000601d0d7810 */ /* 0x040fe20007ffe0ff */
[----:B--2---:R-:W-:-:S02]  /*15a0*/  IMAD.WIDE.U32 R28, R29, 0x10, R16 ;  /* 0x000000101d1c7825 */ /* 0x004fc400078e0010 */
[----:B------:R0:W5:Y:S02]  /*15b0*/  LDG.E R14, desc[UR6][R114.64] ;  /* 0x00000006720e7981 */ /* 0x000164000c1e1900 */
[--C-:B------:R-:W-:Y:S02]  /*15c0*/  IMAD.WIDE.U32 R24, R25, 0x10, R16.reuse ;  /* 0x0000001019187825 */ /* 0x100fe400078e0010 */
[----:B------:R-:W5:Y:S02]  /*15d0*/  LDG.E.128 R28, desc[UR6][R28.64] ;  /* 0x000000061c1c7981 */ /* 0x000f64000c1e1d00 */
[--C-:B------:R-:W-:Y:S02]  /*15e0*/  IMAD.WIDE.U32 R20, R21, 0x10, R16.reuse ;  /* 0x0000001015147825 */ /* 0x100fe400078e0010 */
[----:B------:R-:W5:Y:S02]  /*15f0*/  LDG.E.128 R24, desc[UR6][R24.64] ;  /* 0x0000000618187981 */ /* 0x000f64000c1e1d00 */
[----:B------:R-:W-:-:S02]  /*1600*/  IMAD.WIDE.U32 R16, R13, 0x10, R16 ;  /* 0x000000100d107825 */ /* 0x000fc400078e0010 */
[----:B------:R0:W5:Y:S04]  /*1610*/  LDG.E R13, desc[UR6][R112.64] ;  /* 0x00000006700d7981 */ /* 0x000168000c1e1900 */
[----:B------:R-:W5:Y:S04]  /*1620*/  LDG.E.128 R20, desc[UR6][R20.64] ;  /* 0x0000000614147981 */ /* 0x000f68000c1e1d00 */
[----:B------:R-:W5:Y:S02]  /*1630*/  LDG.E.128 R16, desc[UR6][R16.64] ;  /* 0x0000000610107981 */ /* 0x000f64000c1e1d00 */
.L_x_9861:
[----:B------:R-:W-:Y:S05]  /*1640*/  BSYNC.RECONVERGENT B1 ;  /* 0x0000000000017941 */ /* 0x000fea0003800200 */
.L_x_9859:
[----:B------:R-:W-:-:S03]  /*1650*/  UMOV UR4, 0xffffffff ;  /* 0xffffffff00047882 */ /* 0x000fc60000000000 */
[----:B------:R-:W-:Y:S05]  /*1660*/  BRA.DIV UR4, `(.L_x_9863) ;  /* 0x00000056044c7947 */ /* 0x000fea000b800000 */
[----:B01----:R-:W0:Y:S04]  /*1670*/  SHFL.BFLY PT, R113, R142, 0x1, 0x1f ;  /* 0x0c201f008e717f89 */ /* 0x003e2800000e0000 */
        /* <DEDUP_REMOVED lines=17> */
.L_x_9998:
        /* <DEDUP_REMOVED lines=39> */
[----:B0-----:R-:W-:-:S04]  /*1a00*/  FMUL.FTZ R115, R84, UR8 ;  /* 0x0000000854737c20 */ /* 0x001fc80008410000 */
[----:B------:R-:W-:Y:S02]  /*1a10*/  FMUL.FTZ R84, R80, R115 ;  /* 0x0000007350547220 */ /* 0x000fe40000410000 */
[----:B------:R-:W-:-:S03]  /*1a20*/  @P0 HADD2.F32 R114, -RZ, R122.H0_H0 ;  /* 0x2000007aff720230 */ /* 0x000fc60000004100 */
[----:B------:R-:W-:Y:S02]  /*1a30*/  FSEL R113, R84, RZ, P0 ;  /* 0x000000ff54717208 */ /* 0x000fe40000000000 */
[----:B------:R-:W-:Y:S01]  /*1a40*/  MOV R84, RZ ;  /* 0x000000ff00547202 */ /* 0x000fe20000000f00 */
[----:B------:R-:W-:Y:S02]  /*1a50*/  @P0 FMUL.FTZ R84, R115, R114 ;  /* 0x0000007273540220 */ /* 0x000fe40000410000 */
[----:B------:R-:W-:-:S07]  /*1a60*/  FADD.FTZ R52, R52, R113 ;  /* 0x0000007134347221 */ /* 0x000fce0000010000 */
.L_x_9868:
[----:B------:R-:W-:Y:S05]  /*1a70*/  BSYNC.RECONVERGENT B2 ;  /* 0x0000000000027941 */ /* 0x000fea0003800200 */
.L_x_9867:
        /* <DEDUP_REMOVED lines=9> */
[----:B------:R-:W-:-:S04]  /*1b10*/  FMUL.FTZ R142, R114, UR8 ;  /* 0x00000008728e7c20 */ /* 0x000fc80008410000 */
[----:B------:R-:W-:Y:S02]  /*1b20*/  FMUL.FTZ R85, R81, R142 ;  /* 0x0000008e51557220 */ /* 0x000fe40000410000 */
[----:B------:R-:W-:-:S03]  /*1b30*/  @P0 HADD2.F32 R113, -RZ, R160.H0_H0 ;  /* 0x200000a0ff710230 */ /* 0x000fc60000004100 */
[----:B------:R-:W-:Y:S01]  /*1b40*/  FSEL R114, R85, RZ, P0 ;  /* 0x000000ff55727208 */ /* 0x000fe20000000000 */
[----:B------:R-:W-:-:S04]  /*1b50*/  HFMA2 R85, -RZ, RZ, 0, 0 ;  /* 0x00000000ff557431 */ /* 0x000fc800000001ff */
[----:B------:R-:W-:Y:S01]  /*1b60*/  FADD.FTZ R53, R53, R114 ;  /* 0x0000007235357221 */ /* 0x000fe20000010000 */
[----:B------:R-:W-:-:S07]  /*1b70*/  @P0 FMUL.FTZ R85, R142, R113 ;  /* 0x000000718e550220 */ /* 0x000fce0000410000 */
.L_x_9870:
[----:B------:R-:W-:Y:S05]  /*1b80*/  BSYNC.RECONVERGENT B2 ;  /* 0x0000000000027941 */ /* 0x000fea0003800200 */
.L_x_9869:
        /* <DEDUP_REMOVED lines=16> */
.L_x_9872:
[----:B------:R-:W-:Y:S05]  /*1c90*/  BSYNC.RECONVERGENT B2 ;  /* 0x0000000000027941 */ /* 0x000fea0003800200 */
.L_x_9871:
        /* <DEDUP_REMOVED lines=8> */
[----:B------:R-:W-:-:S04]  /*1d20*/  FMUL.FTZ R114, R114, UR8 ;  /* 0x0000000872727c20 */ /* 0x000fc80008410000 */
[----:B------:R-:W-:-:S05]  /*1d30*/  FMUL.FTZ R87, R83, R114 ;  /* 0x0000007253577220 */ /* 0x000fca0000410000 */
[----:B------:R-:W-:Y:S01]  /*1d40*/  FSEL R14, R87, RZ, P0 ;  /* 0x000000ff570e7208 */ /* 0x000fe20000000000 */
[----:B------:R-:W-:-:S04]  /*1d50*/  HFMA2 R87, -RZ, RZ, 0, 0 ;  /* 0x00000000ff577431 */ /* 0x000fc800000001ff */
[----:B------:R-:W-:Y:S01]  /*1d60*/  FADD.FTZ R55, R55, R14 ;  /* 0x0000000e37377221 */ /* 0x000fe20000010000 */
[----:B------:R-:W-:Y:S06]  /*1d70*/  @!P0 BRA `(.L_x_9873) ;  /* 0x0000000c001c8947 */ /* 0x000fec0003800000 */
[----:B------:R-:W-:-:S05]  /*1d80*/  HADD2.F32 R87, -RZ, R160.H1_H1 ;  /* 0x300000a0ff577230 */ /* 0x000fca0000004100 */
[----:B------:R-:W-:Y:S01]  /*1d90*/  FMUL.FTZ R87, R114, R87 ;  /* 0x0000005772577220 */ /* 0x000fe20000410000 */
[----:B------:R-:W-:Y:S06]  /*1da0*/  BRA `(.L_x_9873) ;  /* 0x0000000c00107947 */ /* 0x000fec0003800000 */
.L_x_9866:
        /* <DEDUP_REMOVED lines=25> */
[----:B------:R-:W-:-:S05]  /*1f40*/  FMUL.FTZ R113, R80, R113 ;  /* 0x0000007150717220 */ /* 0x000fca0000410000 */
[----:B------:R-:W-:-:S05]  /*1f50*/  FSEL R113, R113, RZ, P0 ;  /* 0x000000ff71717208 */ /* 0x000fca0000000000 */
[----:B------:R-:W-:-:S07]  /*1f60*/  FADD.FTZ R52, R52, R113 ;  /* 0x0000007134347221 */ /* 0x000fce0000010000 */
.L_x_9875:
[----:B------:R-:W-:Y:S05]  /*1f70*/  BSYNC.RECONVERGENT B2 ;  /* 0x0000000000027941 */ /* 0x000fea0003800200 */
.L_x_9874:
[----:B------:R-:W-:Y:S04]  /*1f80*/  BSSY.RECONVERGENT B2, `(.L_x_9876) ;  /* 0x000000b000027945 */ /* 0x000fe80003800200 */
[----:B------:R-:W-:Y:S05]  /*1f90*/  @!P3 BRA `(.L_x_9877) ;  /* 0x000000000024b947 */ /* 0x000fea0003800000 */
[----:B-----5:R-:W-:Y:S01]  /*1fa0*/  LOP3.LUT P0, RZ, R14, 0xff00, RZ, 0xc0, !PT ;  /* 0x0000ff000eff7812 */ /* 0x020fe2000780c0ff */
[----:B------:R-:W-:-:S04]  /*1fb0*/  FMUL.FTZ R85, R89, UR9 ;  /* 0x0000000959557c20 */ /* 0x000fc80008410000 */
[----:B------:R-:W-:Y:S01]  /*1fc0*/  FMUL.FTZ R114, R85, UR8 ;  /* 0x0000000855727c20 */ /* 0x000fe20008410000 */
[----:B------:R-:W-:-:S07]  /*1fd0*/  HFMA2 R85, -RZ, RZ, 0, 0 ;  /* 0x00000000ff557431 */ /* 0x000fce00000001ff */
[----:B------:R-:W-:-:S05]  /*1fe0*/  @P0 HADD2.F32 R113, -RZ, R160.H0_H0 ;  /* 0x200000a0ff710230 */ /* 0x000fca0000004100 */
[-C--:B------:R-:W-:Y:S01]  /*1ff0*/  @P0 FMUL.FTZ R85, R113, R114.reuse ;  /* 0x0000007271550220 */ /* 0x080fe20000410000 */
[----:B------:R-:W-:-:S05]  /*2000*/  FMUL.FTZ R113, R81, R114 ;  /* 0x0000007251717220 */ /* 0x000fca0000410000 */
[----:B------:R-:W-:-:S05]  /*2010*/  FSEL R114, R113, RZ, P0 ;  /* 0x000000ff71727208 */ /* 0x000fca0000000000 */
[----:B------:R-:W-:-:S07]  /*2020*/  FADD.FTZ R53, R53, R114 ;  /* 0x0000007235357221 */ /* 0x000fce0000010000 */
.L_x_9877:
[----:B------:R-:W-:Y:S05]  /*2030*/  BSYNC.RECONVERGENT B2 ;  /* 0x0000000000027941 */ /* 0x000fea0003800200 */
.L_x_9876:
[----:B------:R-:W-:Y:S04]  /*2040*/  BSSY.RECONVERGENT B2, `(.L_x_9878) ;  /* 0x000000b000027945 */ /* 0x000fe80003800200 */
[----:B------:R-:W-:Y:S05]  /*2050*/  @!P3 BRA `(.L_x_9879) ;  /* 0x000000000024b947 */ /* 0x000fea0003800000 */
[----:B------:R-:W-:Y:S01]  /*2060*/  FMUL.FTZ R86, R90, UR9 ;  /* 0x000000095a567c20 */ /* 0x000fe20008410000 */
[----:B-----5:R-:W-:-:S03]  /*2070*/  LOP3.LUT P0, RZ, R14, 0xff0000, RZ, 0xc0, !PT ;  /* 0x00ff00000eff7812 */ /* 0x020fc6000780c0ff */
[----:B------:R-:W-:-:S04]  /*2080*/  FMUL.FTZ R115, R86, UR8 ;  /* 0x0000000856737c20 */ /* 0x000fc80008410000 */
[----:B------:R-:W-:-:S05]  /*2090*/  FMUL.FTZ R86, R82, R115 ;  /* 0x0000007352567220 */ /* 0x000fca0000410000 */
[----:B------:R-:W-:Y:S01]  /*20a0*/  FSEL R113, R86, RZ, P0 ;  /* 0x000000ff56717208 */ /* 0x000fe20000000000 */
[----:B------:R-:W-:Y:S01]  /*20b0*/  @P0 HADD2.F32 R114, -RZ, R123.H0_H0 ;  /* 0x2000007bff720230 */ /* 0x000fe20000004100 */
[----:B------:R-:W-:-:S03]  /*20c0*/  MOV R86, RZ ;  /* 0x000000ff00567202 */ /* 0x000fc60000000f00 */
[----:B------:R-:W-:Y:S01]  /*20d0*/  FADD.FTZ R54, R54, R113 ;  /* 0x0000007136367221 */ /* 0x000fe20000010000 */
[----:B------:R-:W-:-:S07]  /*20e0*/  @P0 FMUL.FTZ R86, R114, R115 ;  /* 0x0000007372560220 */ /* 0x000fce0000410000 */
.L_x_9879:
[----:B------:R-:W-:Y:S05]  /*20f0*/  BSYNC.RECONVERGENT B2 ;  /* 0x0000000000027941 */ /* 0x000fea0003800200 */
.L_x_9878:
[----:B------:R-:W-:Y:S05]  /*2100*/  @!P3 BRA `(.L_x_9873) ;  /* 0x000000080038b947 */ /* 0x000fea0003800000 */
[----:B------:R-:W-:Y:S01]  /*2110*/  FMUL.FTZ R87, R91, UR9 ;  /* 0x000000095b577c20 */ /* 0x000fe20008410000 */
[----:B-----5:R-:W-:-:S03]  /*2120*/  ISETP.GE.U32.AND P0, PT, R14, 0x1000000, PT ;  /* 0x010000000e00780c */ /* 0x020fc60003f06070 */
        /* <DEDUP_REMOVED lines=9> */
.L_x_9865:
        /* <DEDUP_REMOVED lines=13> */
[----:B0-----:R-:W-:Y:S01]  /*2290*/  FMUL.FTZ R115, R84, UR8 ;  /* 0x0000000854737c20 */ /* 0x001fe20008410000 */
[----:B------:R-:W-:-:S03]  /*22a0*/  @P0 HADD2.F32 R114, -RZ, R122.H0_H0 ;  /* 0x2000007aff720230 */ /* 0x000fc60000004100 */
[----:B------:R-:W-:-:S05]  /*22b0*/  FMUL.FTZ R84, R80, R115 ;  /* 0x0000007350547220 */ /* 0x000fca0000410000 */
[----:B------:R-:W-:Y:S01]  /*22c0*/  FSEL R113, R84, RZ, P0 ;  /* 0x000000ff54717208 */ /* 0x000fe20000000000 */
[----:B------:R-:W-:-:S04]  /*22d0*/  HFMA2 R84, -RZ, RZ, 0, 0 ;  /* 0x00000000ff547431 */ /* 0x000fc800000001ff */
[----:B------:R-:W-:Y:S01]  /*22e0*/  FADD.FTZ R52, R52, R113 ;  /* 0x0000007134347221 */ /* 0x000fe20000010000 */
[----:B------:R-:W-:-:S07]  /*22f0*/  @P0 FMUL.FTZ R84, R114, R115 ;  /* 0x0000007372540220 */ /* 0x000fce0000410000 */
.L_x_9882:
[----:B------:R-:W-:Y:S05]  /*2300*/  BSYNC.RECONVERGENT B2 ;  /* 0x0000000000027941 */ /* 0x000fea0003800200 */
.L_x_9881:
[----:B------:R-:W-:Y:S04]  /*2310*/  BSSY.RECONVERGENT B2, `(.L_x_9883) ;  /* 0x000000f000027945 */ /* 0x000fe80003800200 */
[----:B------:R-:W-:Y:S05]  /*2320*/  @!P3 BRA `(.L_x_9884) ;  /* 0x000000000034b947 */ /* 0x000fea0003800000 */
[----:B0-----:R-:W-:Y:S01]  /*2330*/  @P2 FFMA.FTZ R114, R12, R118, R145 ;  /* 0x000000760c722223 */ /* 0x001fe20000010091 */
[----:B-----5:R-:W-:Y:S02]  /*2340*/  MOV R85, R29 ;  /* 0x0000001d00557202 */ /* 0x020fe40000000f00 */
[----:B------:R-:W-:Y:S01]  /*2350*/  LOP3.LUT P0, RZ, R14, 0xff00, RZ, 0xc0, !PT ;  /* 0x0000ff000eff7812 */ /* 0x000fe2000780c0ff */
[----:B------:R-:W-:-:S04]  /*2360*/  @P2 FADD.FTZ R114, R11, -R114 ;  /* 0x800000720b722221 */ /* 0x000fc80000010000 */
[----:B------:R-:W-:-:S04]  /*2370*/  @P2 FFMA.FTZ R85, R5, R114, R29 ;  /* 0x0000007205552223 */ /* 0x000fc8000001001d */
[----:B------:R-:W-:-:S04]  /*2380*/  FMUL.FTZ R85, R85, UR9 ;  /* 0x0000000955557c20 */ /* 0x000fc80008410000 */
[----:B------:R-:W-:Y:S01]  /*2390*/  FMUL.FTZ R142, R85, UR8 ;  /* 0x00000008558e7c20 */ /* 0x000fe20008410000 */
[----:B------:R-:W-:-:S03]  /*23a0*/  @P0 HADD2.F32 R113, -RZ, R160.H0_H0 ;  /* 0x200000a0ff710230 */ /* 0x000fc60000004100 */
[----:B------:R-:W-:-:S05]  /*23b0*/  FMUL.FTZ R85, R81, R142 ;  /* 0x0000008e51557220 */ /* 0x000fca0000410000 */
[----:B------:R-:W-:Y:S01]  /*23c0*/  FSEL R114, R85, RZ, P0 ;  /* 0x000000ff55727208 */ /* 0x000fe20000000000 */
[----:B------:R-:W-:-:S04]  /*23d0*/  HFMA2 R85, -RZ, RZ, 0, 0 ;  /* 0x00000000ff557431 */ /* 0x000fc800000001ff */
[----:B------:R-:W-:Y:S01]  /*23e0*/  FADD.FTZ R53, R53, R114 ;  /* 0x0000007235357221 */ /* 0x000fe20000010000 */
[----:B------:R-:W-:-:S07]  /*23f0*/  @P0 FMUL.FTZ R85, R113, R142 ;  /* 0x0000008e71550220 */ /* 0x000fce0000410000 */
.L_x_9884:
[----:B------:R-:W-:Y:S05]  /*2400*/  BSYNC.RECONVERGENT B2 ;  /* 0x0000000000027941 */ /* 0x000fea0003800200 */
.L_x_9883:
        /* <DEDUP_REMOVED lines=15> */
.L_x_9886:
[----:B------:R-:W-:Y:S05]  /*2500*/  BSYNC.RECONVERGENT B2 ;  /* 0x0000000000027941 */ /* 0x000fea0003800200 */
.L_x_9885:
[----:B------:R-:W-:Y:S05]  /*2510*/  @!P3 BRA `(.L_x_9873) ;  /* 0x000000040034b947 */ /* 0x000fea0003800000 */
[----:B0-----:R-:W-:Y:S01]  /*2520*/  @P2 FFMA.FTZ R114, R92, R118, R145 ;  /* 0x000000765c722223 */ /* 0x001fe20000010091 */
[----:B-----5:R-:W-:Y:S02]  /*2530*/  MOV R87, R31 ;  /* 0x0000001f00577202 */ /* 0x020fe40000000f00 */
[----:B------:R-:W-:Y:S01]  /*2540*/  ISETP.GE.U32.AND P0, PT, R14, 0x1000000, PT ;  /* 0x010000000e00780c */ /* 0x000fe20003f06070 */
[----:B------:R-:W-:-:S04]  /*2550*/  @P2 FADD.FTZ R114, R93, -R114 ;  /* 0x800000725d722221 */ /* 0x000fc80000010000 */
[----:B------:R-:W-:-:S04]  /*2560*/  @P2 FFMA.FTZ R87, R5, R114, R31 ;  /* 0x0000007205572223 */ /* 0x000fc8000001001f */
        /* <DEDUP_REMOVED lines=10> */
.L_x_9880:
[-CC-:B------:R-:W-:Y:S01]  /*2610*/  @P2 FFMA.FTZ R89, R3, R118.reuse, R145.reuse ;  /* 0x0000007603592223 */ /* 0x180fe20000010091 */
[-CC-:B------:R-:W-:Y:S01]  /*2620*/  @P2 FFMA.FTZ R91, R15, R118.reuse, R145.reuse ;  /* 0x000000760f5b2223 */ /* 0x180fe20000010091 */
[-CC-:B0-----:R-:W-:Y:S01]  /*2630*/  @P2 FFMA.FTZ R114, R12, R118.reuse, R145.reuse ;  /* 0x000000760c722223 */ /* 0x181fe20000010091 */
[----:B------:R-:W-:Y:S01]  /*2640*/  @P2 FFMA.FTZ R142, R92, R118, R145 ;  /* 0x000000765c8e2223 */ /* 0x000fe20000010091 */
        /* <DEDUP_REMOVED lines=23> */
.L_x_9888:
[----:B------:R-:W-:Y:S05]  /*27c0*/  BSYNC.RECONVERGENT B2 ;  /* 0x0000000000027941 */ /* 0x000fea0003800200 */
.L_x_9887:
        /* <DEDUP_REMOVED lines=11> */
.L_x_9890:
[----:B------:R-:W-:Y:S05]  /*2880*/  BSYNC.RECONVERGENT B2 ;  /* 0x0000000000027941 */ /* 0x000fea0003800200 */
.L_x_9889:
[----:B------:R-:W-:Y:S04]  /*2890*/  BSSY.RECONVERGENT B2, `(.L_x_9891) ;  /* 0x000000b000027945 */ /* 0x000fe80003800200 */
[----:B------:R-:W-:Y:S05]  /*28a0*/  @!P3 BRA `(.L_x_9892) ;  /* 0x000000000024b947 */ /* 0x000fea0003800000 */
[----:B------:R-:W-:Y:S01]  /*28b0*/  FMUL.FTZ R86, R90, UR9 ;  /* 0x000000095a567c20 */ /* 0x000fe20008410000 */
[----:B------:R-:W-:-:S03]  /*28c0*/  LOP3.LUT P0, RZ, R14, 0xff0000, RZ, 0xc0, !PT ;  /* 0x00ff00000eff7812 */ /* 0x000fc6000780c0ff */
[----:B------:R-:W-:-:S04]  /*28d0*/  FMUL.FTZ R115, R86, UR8 ;  /* 0x0000000856737c20 */ /* 0x000fc80008410000 */
[----:B------:R-:W-:-:S05]  /*28e0*/  FMUL.FTZ R86, R82, R115 ;  /* 0x0000007352567220 */ /* 0x000fca0000410000 */
[----:B------:R-:W-:Y:S01]  /*28f0*/  FSEL R113, R86, RZ, P0 ;  /* 0x000000ff56717208 */ /* 0x000fe20000000000 */
[----:B------:R-:W-:Y:S02]  /*2900*/  HFMA2 R86, -RZ, RZ, 0, 0 ;  /* 0x00000000ff567431 */ /* 0x000fe400000001ff */
[----:B------:R-:W-:Y:S02]  /*2910*/  @P0 HADD2.F32 R114, -RZ, R123.H0_H0 ;  /* 0x2000007bff720230 */ /* 0x000fe40000004100 */
[----:B------:R-:W-:-:S03]  /*2920*/  FADD.FTZ R54, R54, R113 ;  /* 0x0000007136367221 */ /* 0x000fc60000010000 */
[----:B------:R-:W-:-:S07]  /*2930*/  @P0 FMUL.FTZ R86, R114, R115 ;  /* 0x0000007372560220 */ /* 0x000fce0000410000 */
.L_x_9892:
[----:B------:R-:W-:Y:S05]  /*2940*/  BSYNC.RECONVERGENT B2 ;  /* 0x0000000000027941 */ /* 0x000fea0003800200 */
.L_x_9891:
        /* <DEDUP_REMOVED lines=10> */
.L_x_9873:
[----:B------:R-:W-:Y:S05]  /*29f0*/  BSYNC.RECONVERGENT B1 ;  /* 0x0000000000017941 */ /* 0x000fea0003800200 */
.L_x_9864:
[----:B------:R-:W-:Y:S01]  /*2a00*/  ISETP.NE.U32.AND P0, PT, R6, RZ, PT ;  /* 0x000000ff0600720c */ /* 0x000fe20003f05070 */
[----:B------:R-:W-:Y:S01]  /*2a10*/  BSSY.RECONVERGENT B1, `(.L_x_9893) ;  /* 0x000000f000017945 */ /* 0x000fe20003800200 */
[----:B------:R-:W-:Y:S02]  /*2a20*/  ISETP.NE.U32.AND P1, PT, R7, RZ, PT ;  /* 0x000000ff0700720c */ /* 0x000fe40003f25070 */
[----:B------:R-:W-:Y:S02]  /*2a30*/  ISETP.NE.AND.EX P0, PT, R112, RZ, PT, P0 ;  /* 0x000000ff7000720c */ /* 0x000fe40003f05300 */
[----:B------:R-:W1:Y:S01]  /*2a40*/  @P3 LDC.64 R112, c[0x0][0x468] ;  /* 0x00011a00ff703b82 */ /* 0x000e620000000a00 */
[----:B------:R-:W-:-:S10]  /*2a50*/  ISETP.NE.AND.EX P1, PT, R8, RZ, PT, P1 ;  /* 0x000000ff0800720c */ /* 0x000fd40003f25310 */
[----:B0-----:R-:W0:Y:S01]  /*2a60*/  @P0 LDC.64 R114, c[0x0][0x478] ;  /* 0x00011e00ff720b82 */ /* 0x001e220000000a00 */
[----:B-1----:R-:W-:-:S04]  /*2a70*/  @P3 IMAD.WIDE.U32 R112, R117, 0x10, R112 ;  /* 0x0000001075703825 */ /* 0x002fc800078e0070 */
[----:B0-----:R-:W-:-:S05]  /*2a80*/  @P0 IMAD.WIDE.U32 R114, R119, 0x10, R114 ;  /* 0x0000001077720825 */ /* 0x001fca00078e0072 */
[----:B------:R0:W-:Y:S04]  /*2a90*/  @P0 STG.E.128 desc[UR6][R114.64], R88 ;  /* 0x0000005872000986 */ /* 0x0001e8000c101d06 */
[----:B------:R0:W-:Y:S01]  /*2aa0*/  @P3 STG.E.128 desc[UR6][R112.64], R84 ;  /* 0x0000005470003986 */ /* 0x0001e2000c101d06 */
[----:B------:R-:W-:Y:S05]  /*2ab0*/  @!P3 BRA `(.L_x_9894) ;  /* 0x000000000010b947 */ /* 0x000fea0003800000 */
[----:B------:R-:W1:Y:S01]  /*2ac0*/  LDC.64 R6, c[0x0][0x390] ;  /* 0x0000e400ff067b82 */ /* 0x000e620000000a00 */
[----:B-----5:R-:W-:-:S05]  /*2ad0*/  IADD3 R81, PT, PT, R117, 0x20, RZ ;  /* 0x0000002075517810 */ /* 0x020fca0007ffe0ff */
[----:B-1----:R-:W-:-:S05]  /*2ae0*/  IMAD.WIDE.U32 R6, R81, 0x10, R6 ;  /* 0x0000001051067825 */ /* 0x002fca00078e0006 */
[----:B------:R1:W5:Y:S02]  /*2af0*/  LDG.E.128 R80, desc[UR6][R6.64] ;  /* 0x0000000606507981 */ /* 0x000364000c1e1d00 */
.L_x_9894:
[----:B------:R-:W-:Y:S05]  /*2b00*/  BSYNC.RECONVERGENT B1 ;  /* 0x0000000000017941 */ /* 0x000fea0003800200 */
.L_x_9893:
[----:B------:R-:W-:Y:S04]  /*2b10*/  BSSY.RECONVERGENT B1, `(.L_x_9895) ;  /* 0x0000117000017945 */ /* 0x000fe80003800200 */
[----:B------:R-:W-:Y:S05]  /*2b20*/  @!P1 BRA `(.L_x_9896) ;  /* 0x0000000800249947 */ /* 0x000fea0003800000 */
[----:B------:R-:W-:Y:S05]  /*2b30*/  @!P0 BRA `(.L_x_9897) ;  /* 0x0000000400108947 */ /* 0x000fea0003800000 */
[--C-:B-1----:R-:W-:Y:S01]  /*2b40*/  @P2 FFMA.FTZ R7, R99, R118, R145.reuse ;  /* 0x0000007663072223 */ /* 0x102fe20000010091 */
[----:B0----5:R-:W-:Y:S01]  /*2b50*/  MOV R90, R26 ;  /* 0x0000001a005a7202 */ /* 0x021fe20000000f00 */
[-C--:B------:R-:W-:Y:S01]  /*2b60*/  @P2 FFMA.FTZ R6, R96, R118.reuse, R145 ;  /* 0x0000007660062223 */ /* 0x080fe20000010091 */
[----:B------:R-:W-:Y:S01]  /*2b70*/  BSSY.RECONVERGENT B2, `(.L_x_9898) ;  /* 0x0000019000027945 */ /* 0x000fe20003800200 */
[----:B------:R-:W-:Y:S01]  /*2b80*/  @P2 FADD.FTZ R8, R100, -R7 ;  /* 0x8000000764082221 */ /* 0x000fe20000010000 */
[--C-:B------:R-:W-:Y:S01]  /*2b90*/  @P2 FFMA.FTZ R7, R95, R118, R145.reuse ;  /* 0x000000765f072223 */ /* 0x100fe20000010091 */
[----:B------:R-:W-:Y:S01]  /*2ba0*/  @P2 FADD.FTZ R6, R97, -R6 ;  /* 0x8000000661062221 */ /* 0x000fe20000010000 */
[----:B------:R-:W-:Y:S01]  /*2bb0*/  MOV R89, R25 ;  /* 0x0000001900597202 */ /* 0x000fe20000000f00 */
[C---:B------:R-:W-:Y:S01]  /*2bc0*/  @P2 FFMA.FTZ R90, R5.reuse, R8, R26 ;  /* 0x00000008055a2223 */ /* 0x040fe2000001001a */
[----:B------:R-:W-:Y:S01]  /*2bd0*/  @P2 FFMA.FTZ R8, R98, R118, R145 ;  /* 0x0000007662082223 */ /* 0x000fe20000010091 */
[----:B------:R-:W-:Y:S01]  /*2be0*/  @P2 FADD.FTZ R7, R94, -R7 ;  /* 0x800000075e072221 */ /* 0x000fe20000010000 */
[----:B------:R-:W-:Y:S01]  /*2bf0*/  MOV R91, R27 ;  /* 0x0000001b005b7202 */ /* 0x000fe20000000f00 */
[----:B------:R-:W-:Y:S01]  /*2c00*/  @P2 FFMA.FTZ R89, R5, R6, R25 ;  /* 0x0000000605592223 */ /* 0x000fe20000010019 */
[----:B------:R-:W-:Y:S01]  /*2c10*/  @P2 FADD.FTZ R8, R101, -R8 ;  /* 0x8000000865082221 */ /* 0x000fe20000010000 */
[----:B------:R-:W-:Y:S01]  /*2c20*/  MOV R88, R24 ;  /* 0x0000001800587202 */ /* 0x000fe20000000f00 */
[----:B------:R-:W-:-:S02]  /*2c30*/  @P2 FFMA.FTZ R88, R5, R7, R24 ;  /* 0x0000000705582223 */ /* 0x000fc40000010018 */
        /* <DEDUP_REMOVED lines=12> */
.L_x_9899:
[----:B------:R-:W-:Y:S05]  /*2d00*/  BSYNC.RECONVERGENT B2 ;  /* 0x0000000000027941 */ /* 0x000fea0003800200 */
.L_x_9898:
        /* <DEDUP_REMOVED lines=12> */
.L_x_9901:
[----:B------:R-:W-:Y:S05]  /*2dd0*/  BSYNC.RECONVERGENT B2 ;  /* 0x0000000000027941 */ /* 0x000fea0003800200 */
.L_x_9900:
        /* <DEDUP_REMOVED lines=12> */
.L_x_9903:
[----:B------:R-:W-:Y:S05]  /*2ea0*/  BSYNC.RECONVERGENT B2 ;  /* 0x0000000000027941 */ /* 0x000fea0003800200 */
.L_x_9902:
        /* <DEDUP_REMOVED lines=13> */
.L_x_9897:
[----:B------:R-:W-:Y:S04]  /*2f80*/  BSSY.RECONVERGENT B2, `(.L_x_9905) ;  /* 0x0000010000027945 */ /* 0x000fe80003800200 */
[----:B------:R-:W-:Y:S05]  /*2f90*/  @!P3 BRA `(.L_x_9906) ;  /* 0x000000000038b947 */ /* 0x000fea0003800000 */
[----:B-1----:R-:W-:Y:S01]  /*2fa0*/  @P2 FFMA.FTZ R7, R95, R118, R145 ;  /* 0x000000765f072223 */ /* 0x002fe20000010091 */
[----:B-----5:R-:W-:Y:S01]  /*2fb0*/  MOV R6, R24 ;  /* 0x0000001800067202 */ /* 0x020fe20000000f00 */
[----:B------:R-:W-:Y:S01]  /*2fc0*/  UMOV UR4, URZ ;  /* 0x000000ff00047c82 */ /* 0x000fe20008000000 */
[----:B------:R-:W-:Y:S01]  /*2fd0*/  LOP3.LUT P4, RZ, R0, 0xff, RZ, 0xc0, !PT ;  /* 0x000000ff00ff7812 */ /* 0x000fe2000788c0ff */
[----:B------:R-:W-:Y:S01]  /*2fe0*/  @P2 FADD.FTZ R7, R94, -R7 ;  /* 0x800000075e072221 */ /* 0x000fe20000010000 */
[----:B0-----:R-:W-:-:S03]  /*2ff0*/  MOV R84, UR4 ;  /* 0x0000000400547c02 */ /* 0x001fc60008000f00 */
        /* <DEDUP_REMOVED lines=8> */
.L_x_9906:
[----:B------:R-:W-:Y:S05]  /*3080*/  BSYNC.RECONVERGENT B2 ;  /* 0x0000000000027941 */ /* 0x000fea0003800200 */
.L_x_9905:
[----:B------:R-:W-:Y:S04]  /*3090*/  BSSY.RECONVERGENT B2, `(.L_x_9907) ;  /* 0x0000010000027945 */ /* 0x000fe80003800200 */
[----:B------:R-:W-:Y:S05]  /*30a0*/  @!P3 BRA `(.L_x_9908) ;  /* 0x000000000038b947 */ /* 0x000fea0003800000 */
[----:B------:R-:W-:Y:S01]  /*30b0*/  @P2 FFMA.FTZ R8, R96, R118, R145 ;  /* 0x0000007660082223 */ /* 0x000fe20000010091 */
[----:B-1---5:R-:W-:Y:S01]  /*30c0*/  MOV R6, R25 ;  /* 0x0000001900067202 */ /* 0x022fe20000000f00 */
        /* <DEDUP_REMOVED lines=12> */
.L_x_9908:
[----:B------:R-:W-:Y:S05]  /*3190*/  BSYNC.RECONVERGENT B2 ;  /* 0x0000000000027941 */ /* 0x000fea0003800200 */
.L_x_9907:
        /* <DEDUP_REMOVED lines=16> */
.L_x_9910:
[----:B------:R-:W-:Y:S05]  /*32a0*/  BSYNC.RECONVERGENT B2 ;  /* 0x0000000000027941 */ /* 0x000fea0003800200 */
.L_x_9909:
[----:B------:R-:W-:Y:S05]  /*32b0*/  @!P3 BRA `(.L_x_9904) ;  /* 0x000000080070b947 */ /* 0x000fea0003800000 */
[----:B------:R-:W-:Y:S01]  /*32c0*/  @P2 FFMA.FTZ R8, R98, R118, R145 ;  /* 0x0000007662082223 */ /* 0x000fe20000010091 */
[----:B-1---5:R-:W-:Y:S01]  /*32d0*/  MOV R6, R27 ;  /* 0x0000001b00067202 */ /* 0x022fe20000000f00 */
[----:B------:R-:W-:Y:S01]  /*32e0*/  UMOV UR4, URZ ;  /* 0x000000ff00047c82 */ /* 0x000fe20008000000 */
[----:B------:R-:W-:Y:S01]  /*32f0*/  ISETP.GE.U32.AND P4, PT, R0, 0x1000000, PT ;  /* 0x010000000000780c */ /* 0x000fe20003f86070 */
[----:B------:R-:W-:Y:S01]  /*3300*/  @P2 FADD.FTZ R8, R101, -R8 ;  /* 0x8000000865082221 */ /* 0x000fe20000010000 */
[----:B0-----:R-:W-:-:S03]  /*3310*/  MOV R87, UR4 ;  /* 0x0000000400577c02 */ /* 0x001fc60008000f00 */
        /* <DEDUP_REMOVED lines=10> */
.L_x_9896:
[----:B------:R-:W-:Y:S05]  /*33c0*/  @!P0 BRA `(.L_x_9911) ;  /* 0x0000000400148947 */ /* 0x000fea0003800000 */
[-CC-:B0-----:R-:W-:Y:S01]  /*33d0*/  FFMA.FTZ R89, R99, R118.reuse, R145.reuse ;  /* 0x0000007663597223 */ /* 0x181fe20000010091 */
[-CC-:B-1----:R-:W-:Y:S01]  /*33e0*/  FFMA.FTZ R7, R95, R118.reuse, R145.reuse ;  /* 0x000000765f077223 */ /* 0x182fe20000010091 */
[-CC-:B------:R-:W-:Y:S01]  /*33f0*/  FFMA.FTZ R6, R96, R118.reuse, R145.reuse ;  /* 0x0000007660067223 */ /* 0x180fe20000010091 */
[----:B------:R-:W-:Y:S01]  /*3400*/  FFMA.FTZ R90, R98, R118, R145 ;  /* 0x00000076625a7223 */ /* 0x000fe20000010091 */
[----:B-----5:R-:W-:Y:S01]  /*3410*/  FADD.FTZ R14, R100, -R89 ;  /* 0x80000059640e7221 */ /* 0x020fe20000010000 */
        /* <DEDUP_REMOVED lines=24> */
.L_x_9913:
[----:B------:R-:W-:Y:S05]  /*35a0*/  BSYNC.RECONVERGENT B2 ;  /* 0x0000000000027941 */ /* 0x000fea0003800200 */
.L_x_9912:
        /* <DEDUP_REMOVED lines=12> */
.L_x_9915:
[----:B------:R-:W-:Y:S05]  /*3670*/  BSYNC.RECONVERGENT B2 ;  /* 0x0000000000027941 */ /* 0x000fea0003800200 */
.L_x_9914:
        /* <DEDUP_REMOVED lines=12> */
.L_x_9917:
[----:B------:R-:W-:Y:S05]  /*3740*/  BSYNC.RECONVERGENT B2 ;  /* 0x0000000000027941 */ /* 0x000fea0003800200 */
.L_x_9916:
        /* <DEDUP_REMOVED lines=13> */
.L_x_9911:
[----:B------:R-:W-:Y:S04]  /*3820*/  BSSY.RECONVERGENT B2, `(.L_x_9918) ;  /* 0x0000011000027945 */ /* 0x000fe80003800200 */
[----:B------:R-:W-:Y:S05]  /*3830*/  @!P3 BRA `(.L_x_9919) ;  /* 0x00000000003cb947 */ /* 0x000fea0003800000 */
[----:B-1----:R-:W-:Y:S01]  /*3840*/  FFMA.FTZ R7, R95, R118, R145 ;  /* 0x000000765f077223 */ /* 0x002fe20000010091 */
[----:B------:R-:W-:Y:S01]  /*3850*/  ISETP.GT.AND P4, PT, R4, RZ, PT ;  /* 0x000000ff0400720c */ /* 0x000fe20003f84270 */
[----:B------:R-:W-:Y:S02]  /*3860*/  UMOV UR4, URZ ;  /* 0x000000ff00047c82 */ /* 0x000fe40008000000 */
[----:B------:R-:W-:Y:S01]  /*3870*/  FADD.FTZ R6, R94, -R7 ;  /* 0x800000075e067221 */ /* 0x000fe20000010000 */
[----:B0-----:R-:W-:-:S03]  /*3880*/  MOV R84, UR4 ;  /* 0x0000000400547c02 */ /* 0x001fc60008000f00 */
        /* <DEDUP_REMOVED lines=10> */
.L_x_9919:
[----:B------:R-:W-:Y:S05]  /*3930*/  BSYNC.RECONVERGENT B2 ;  /* 0x0000000000027941 */ /* 0x000fea0003800200 */
.L_x_9918:
        /* <DEDUP_REMOVED lines=17> */
.L_x_9921:
[----:B------:R-:W-:Y:S05]  /*3a50*/  BSYNC.RECONVERGENT B2 ;  /* 0x0000000000027941 */ /* 0x000fea0003800200 */
.L_x_9920:
        /* <DEDUP_REMOVED lines=17> */
.L_x_9923:
[----:B------:R-:W-:Y:S05]  /*3b70*/  BSYNC.RECONVERGENT B2 ;  /* 0x0000000000027941 */ /* 0x000fea0003800200 */
.L_x_9922:
        /* <DEDUP_REMOVED lines=16> */
.L_x_9904:
[----:B------:R-:W-:Y:S05]  /*3c80*/  BSYNC.RECONVERGENT B1 ;  /* 0x0000000000017941 */ /* 0x000fea0003800200 */
.L_x_9895:
[----:B0-----:R-:W0:Y:S01]  /*3c90*/  @P0 LDC.64 R112, c[0x0][0x478] ;  /* 0x00011e00ff700b82 */ /* 0x001e220000000a00 */
[----:B------:R-:W-:Y:S01]  /*3ca0*/  @P0 IADD3 R115, PT, PT, R119, 0x20, RZ ;  /* 0x0000002077730810 */ /* 0x000fe20007ffe0ff */
[----:B------:R-:W-:Y:S01]  /*3cb0*/  BSSY.RECONVERGENT B1, `(.L_x_9924) ;  /* 0x000000c000017945 */ /* 0x000fe20003800200 */
[----:B------:R-:W-:-:S05]  /*3cc0*/  @P3 IADD3 R151, PT, PT, R117, 0x20, RZ ;  /* 0x0000002075973810 */ /* 0x000fca0007ffe0ff */
[----:B-1----:R-:W1:Y:S01]  /*3cd0*/  @P3 LDC.64 R6, c[0x0][0x468] ;  /* 0x00011a00ff063b82 */ /* 0x002e620000000a00 */
[----:B0-----:R-:W-:-:S05]  /*3ce0*/  @P0 IMAD.WIDE.U32 R112, R115, 0x10, R112 ;  /* 0x0000001073700825 */ /* 0x001fca00078e0070 */
[----:B------:R0:W-:Y:S01]  /*3cf0*/  @P0 STG.E.128 desc[UR6][R112.64], R88 ;  /* 0x0000005870000986 */ /* 0x0001e2000c101d06 */
[----:B-1----:R-:W-:-:S05]  /*3d00*/  @P3 IMAD.WIDE.U32 R6, R151, 0x10, R6 ;  /* 0x0000001097063825 */ /* 0x002fca00078e0006 */
[----:B------:R0:W-:Y:S01]  /*3d10*/  @P3 STG.E.128 desc[UR6][R6.64], R84 ;  /* 0x0000005406003986 */ /* 0x0001e2000c101d06 */
[----:B------:R-:W-:Y:S05]  /*3d20*/  @!P3 BRA `(.L_x_9925) ;  /* 0x000000000010b947 */ /* 0x000fea0003800000 */
[----:B0-----:R-:W0:Y:S01]  /*3d30*/  LDC.64 R6, c[0x0][0x390] ;  /* 0x0000e400ff067b82 */ /* 0x001e220000000a00 */
[----:B-----5:R-:W-:-:S05]  /*3d40*/  IADD3 R81, PT, PT, R117, 0x40, RZ ;  /* 0x0000004075517810 */ /* 0x020fca0007ffe0ff */
[----:B0-----:R-:W-:-:S05]  /*3d50*/  IMAD.WIDE.U32 R6, R81, 0x10, R6 ;  /* 0x0000001051067825 */ /* 0x001fca00078e0006 */
[----:B------:R1:W5:Y:S02]  /*3d60*/  LDG.E.128 R80, desc[UR6][R6.64] ;  /* 0x0000000606507981 */ /* 0x000364000c1e1d00 */
.L_x_9925:
[----:B------:R-:W-:Y:S05]  /*3d70*/  BSYNC.RECONVERGENT B1 ;  /* 0x0000000000017941 */ /* 0x000fea0003800200 */
.L_x_9924:
[----:B------:R-:W-:Y:S04]  /*3d80*/  BSSY.RECONVERGENT B1, `(.L_x_9926) ;  /* 0x0000117000017945 */ /* 0x000fe80003800200 */
[----:B------:R-:W-:Y:S05]  /*3d90*/  @!P1 BRA `(.L_x_9927) ;  /* 0x0000000800249947 */ /* 0x000fea0003800000 */
[----:B------:R-:W-:Y:S05]  /*3da0*/  @!P0 BRA `(.L_x_9928) ;  /* 0x0000000400108947 */ /* 0x000fea0003800000 */
[--C-:B01----:R-:W-:Y:S01]  /*3db0*/  @P2 FFMA.FTZ R7, R107, R118, R145.reuse ;  /* 0x000000766b072223 */ /* 0x103fe20000010091 */
[----:B-----5:R-:W-:Y:S01]  /*3dc0*/  MOV R90, R22 ;  /* 0x00000016005a7202 */ /* 0x020fe20000000f00 */
        /* <DEDUP_REMOVED lines=26> */
.L_x_9930:
[----:B------:R-:W-:Y:S05]  /*3f70*/  BSYNC.RECONVERGENT B2 ;  /* 0x0000000000027941 */ /* 0x000fea0003800200 */
.L_x_9929:
        /* <DEDUP_REMOVED lines=12> */
.L_x_9932:
[----:B------:R-:W-:Y:S05]  /*4040*/  BSYNC.RECONVERGENT B2 ;  /* 0x0000000000027941 */ /* 0x000fea0003800200 */
.L_x_9931:
        /* <DEDUP_REMOVED lines=12> */
.L_x_9934:
[----:B------:R-:W-:Y:S05]  /*4110*/  BSYNC.RECONVERGENT B2 ;  /* 0x0000000000027941 */ /* 0x000fea0003800200 */
.L_x_9933:
        /* <DEDUP_REMOVED lines=13> */
.L_x_9928:
        /* <DEDUP_REMOVED lines=16> */
.L_x_9937:
[----:B------:R-:W-:Y:S05]  /*42f0*/  BSYNC.RECONVERGENT B2 ;  /* 0x0000000000027941 */ /* 0x000fea0003800200 */
.L_x_9936:
        /* <DEDUP_REMOVED lines=16> */
.L_x_9939:
[----:B------:R-:W-:Y:S05]  /*4400*/  BSYNC.RECONVERGENT B2 ;  /* 0x0000000000027941 */ /* 0x000fea0003800200 */
.L_x_9938:
        /* <DEDUP_REMOVED lines=16> */
.L_x_9941:
[----:B------:R-:W-:Y:S05]  /*4510*/  BSYNC.RECONVERGENT B2 ;  /* 0x0000000000027941 */ /* 0x000fea0003800200 */
.L_x_9940:
[----:B------:R-:W-:Y:S05]  /*4520*/  @!P3 BRA `(.L_x_9935) ;  /* 0x000000080070b947 */ /* 0x000fea0003800000 */
[----:B01----:R-:W-:Y:S01]  /*4530*/  @P2 FFMA.FTZ R6, R108, R118, R145 ;  /* 0x000000766c062223 */ /* 0x003fe20000010091 */
[----:B-----5:R-:W-:Y:S01]  /*4540*/  MOV R0, R23 ;  /* 0x0000001700007202 */ /* 0x020fe20000000f00 */
        /* <DEDUP_REMOVED lines=14> */
.L_x_9927:
[----:B------:R-:W-:Y:S05]  /*4630*/  @!P0 BRA `(.L_x_9942) ;  /* 0x0000000400148947 */ /* 0x000fea0003800000 */
[-CC-:B0-----:R-:W-:Y:S01]  /*4640*/  FFMA.FTZ R89, R107, R118.reuse, R145.reuse ;  /* 0x000000766b597223 */ /* 0x181fe20000010091 */
[-CC-:B-1----:R-:W-:Y:S01]  /*4650*/  FFMA.FTZ R7, R103, R118.reuse, R145.reuse ;  /* 0x0000007667077223 */ /* 0x182fe20000010091 */
[-CC-:B-----5:R-:W-:Y:S01]  /*4660*/  FFMA.FTZ R0, R102, R118.reuse, R145.reuse ;  /* 0x0000007666007223 */ /* 0x1a0fe20000010091 */
        /* <DEDUP_REMOVED lines=26> */
.L_x_9944:
[----:B------:R-:W-:Y:S05]  /*4810*/  BSYNC.RECONVERGENT B2 ;  /* 0x0000000000027941 */ /* 0x000fea0003800200 */
.L_x_9943:
        /* <DEDUP_REMOVED lines=12> */
.L_x_9946:
[----:B------:R-:W-:Y:S05]  /*48e0*/  BSYNC.RECONVERGENT B2 ;  /* 0x0000000000027941 */ /* 0x000fea0003800200 */
.L_x_9945:
        /* <DEDUP_REMOVED lines=12> */
.L_x_9948:
[----:B------:R-:W-:Y:S05]  /*49b0*/  BSYNC.RECONVERGENT B2 ;  /* 0x0000000000027941 */ /* 0x000fea0003800200 */
.L_x_9947:
        /* <DEDUP_REMOVED lines=13> */
.L_x_9942:
[----:B------:R-:W-:Y:S04]  /*4a90*/  BSSY.RECONVERGENT B2, `(.L_x_9949) ;  /* 0x0000011000027945 */ /* 0x000fe80003800200 */
[----:B------:R-:W-:Y:S05]  /*4aa0*/  @!P3 BRA `(.L_x_9950) ;  /* 0x00000000003cb947 */ /* 0x000fea0003800000 */
[----:B01----:R-:W-:Y:S01]  /*4ab0*/  FFMA.FTZ R7, R103, R118, R145 ;  /* 0x0000007667077223 */ /* 0x003fe20000010091 */
[----:B------:R-:W-:Y:S01]  /*4ac0*/  ISETP.GT.AND P4, PT, R4, RZ, PT ;  /* 0x000000ff0400720c */ /* 0x000fe20003f84270 */
[----:B------:R-:W-:Y:S02]  /*4ad0*/  UMOV UR4, URZ ;  /* 0x000000ff00047c82 */ /* 0x000fe40008000000 */
[----:B-----5:R-:W-:Y:S01]  /*4ae0*/  FADD.FTZ R0, R104, -R7 ;  /* 0x8000000768007221 */ /* 0x020fe20000010000 */
[----:B------:R-:W-:-:S03]  /*4af0*/  MOV R84, UR4 ;  /* 0x0000000400547c02 */ /* 0x000fc60008000f00 */
[----:B------:R-:W-:-:S05]  /*4b00*/  FMUL.FTZ R0, R5, R0 ;  /* 0x0000000005007220 */ /* 0x000fca0000410000 */
[----:B------:R-:W-:Y:S02]  /*4b10*/  FSEL R0, R0, RZ, P4 ;  /* 0x000000ff00007208 */ /* 0x000fe40002000000 */
[----:B------:R-:W-:-:S03]  /*4b20*/  LOP3.LUT P4, RZ, R9, 0xff, RZ, 0xc0, !PT ;  /* 0x000000ff09ff7812 */ /* 0x000fc6000788c0ff */
[----:B------:R-:W-:-:S04]  /*4b30*/  FMUL.FTZ R0, R0, UR9 ;  /* 0x0000000900007c20 */ /* 0x000fc80008410000 */
[----:B------:R-:W-:-:S04]  /*4b40*/  FMUL.FTZ R113, R0, UR8 ;  /* 0x0000000800717c20 */ /* 0x000fc80008410000 */
[----:B------:R-:W-:Y:S02]  /*4b50*/  FMUL.FTZ R0, R80, R113 ;  /* 0x0000007150007220 */ /* 0x000fe40000410000 */
[----:B------:R-:W-:-:S03]  /*4b60*/  @P4 HADD2.F32 R6, -RZ, R126.H0_H0 ;  /* 0x2000007eff064230 */ /* 0x000fc60000004100 */
[----:B------:R-:W-:Y:S02]  /*4b70*/  FSEL R7, R0, RZ, P4 ;  /* 0x000000ff00077208 */ /* 0x000fe40002000000 */
[----:B------:R-:W-:-:S03]  /*4b80*/  @P4 FMUL.FTZ R84, R6, R113 ;  /* 0x0000007106544220 */ /* 0x000fc60000410000 */
[----:B------:R-:W-:-:S07]  /*4b90*/  FADD.FTZ R44, R44, R7 ;  /* 0x000000072c2c7221 */ /* 0x000fce0000010000 */
.L_x_9950:
[----:B------:R-:W-:Y:S05]  /*4ba0*/  BSYNC.RECONVERGENT B2 ;  /* 0x0000000000027941 */ /* 0x000fea0003800200 */
.L_x_9949:
[----:B------:R-:W-:Y:S04]  /*4bb0*/  BSSY.RECONVERGENT B2, `(.L_x_9951) ;  /* 0x0000011000027945 */ /* 0x000fe80003800200 */
[----:B------:R-:W-:Y:S05]  /*4bc0*/  @!P3 BRA `(.L_x_9952) ;  /* 0x00000000003cb947 */ /* 0x000fea0003800000 */
[----:B-----5:R-:W-:Y:S01]  /*4bd0*/  FFMA.FTZ R0, R102, R118, R145 ;  /* 0x0000007666007223 */ /* 0x020fe20000010091 */
[----:B------:R-:W-:Y:S01]  /*4be0*/  ISETP.GT.AND P4, PT, R4, RZ, PT ;  /* 0x000000ff0400720c */ /* 0x000fe20003f84270 */
[----:B------:R-:W-:Y:S02]  /*4bf0*/  UMOV UR4, URZ ;  /* 0x000000ff00047c82 */ /* 0x000fe40008000000 */
[----:B------:R-:W-:Y:S01]  /*4c00*/  FADD.FTZ R0, R105, -R0 ;  /* 0x8000000069007221 */ /* 0x000fe20000010000 */
[----:B0-----:R-:W-:-:S03]  /*4c10*/  MOV R85, UR4 ;  /* 0x0000000400557c02 */ /* 0x001fc60008000f00 */
[----:B------:R-:W-:-:S05]  /*4c20*/  FMUL.FTZ R0, R5, R0 ;  /* 0x0000000005007220 */ /* 0x000fca0000410000 */
[----:B------:R-:W-:Y:S02]  /*4c30*/  FSEL R0, R0, RZ, P4 ;  /* 0x000000ff00007208 */ /* 0x000fe40002000000 */
[----:B------:R-:W-:-:S03]  /*4c40*/  LOP3.LUT P4, RZ, R9, 0xff00, RZ, 0xc0, !PT ;  /* 0x0000ff0009ff7812 */ /* 0x000fc6000788c0ff */
[----:B------:R-:W-:-:S04]  /*4c50*/  FMUL.FTZ R0, R0, UR9 ;  /* 0x0000000900007c20 */ /* 0x000fc80008410000 */
[----:B-1----:R-:W-:-:S04]  /*4c60*/  FMUL.FTZ R6, R0, UR8 ;  /* 0x0000000800067c20 */ /* 0x002fc80008410000 */
[----:B------:R-:W-:Y:S02]  /*4c70*/  FMUL.FTZ R0, R81, R6 ;  /* 0x0000000651007220 */ /* 0x000fe40000410000 */
[----:B------:R-:W-:-:S03]  /*4c80*/  @P4 HADD2.F32 R7, -RZ, R158.H0_H0 ;  /* 0x2000009eff074230 */ /* 0x000fc60000004100 */
[----:B------:R-:W-:Y:S02]  /*4c90*/  FSEL R0, R0, RZ, P4 ;  /* 0x000000ff00007208 */ /* 0x000fe40002000000 */
[----:B------:R-:W-:-:S03]  /*4ca0*/  @P4 FMUL.FTZ R85, R7, R6 ;  /* 0x0000000607554220 */ /* 0x000fc60000410000 */
[----:B------:R-:W-:-:S07]  /*4cb0*/  FADD.FTZ R45, R45, R0 ;  /* 0x000000002d2d7221 */ /* 0x000fce0000010000 */
.L_x_9952:
[----:B------:R-:W-:Y:S05]  /*4cc0*/  BSYNC.RECONVERGENT B2 ;  /* 0x0000000000027941 */ /* 0x000fea0003800200 */
.L_x_9951:
        /* <DEDUP_REMOVED lines=17> */
.L_x_9954:
[----:B------:R-:W-:Y:S05]  /*4de0*/  BSYNC.RECONVERGENT B2 ;  /* 0x0000000000027941 */ /* 0x000fea0003800200 */
.L_x_9953:
        /* <DEDUP_REMOVED lines=8> */
[----:B------:R-:W-:-:S03]  /*4e70*/  ISETP.GE.U32.AND P4, PT, R9, 0x1000000, PT ;  /* 0x010000000900780c */ /* 0x000fc60003f86070 */
[----:B------:R-:W-:-:S04]  /*4e80*/  FMUL.FTZ R0, R0, UR9 ;  /* 0x0000000900007c20 */ /* 0x000fc80008410000 */
[----:B-1----:R-:W-:-:S04]  /*4e90*/  FMUL.FTZ R6, R0, UR8 ;  /* 0x0000000800067c20 */ /* 0x002fc80008410000 */
[----:B------:R-:W-:Y:S02]  /*4ea0*/  FMUL.FTZ R0, R83, R6 ;  /* 0x0000000653007220 */ /* 0x000fe40000410000 */
[----:B------:R-:W-:-:S03]  /*4eb0*/  @P4 HADD2.F32 R7, -RZ, R158.H1_H1 ;  /* 0x3000009eff074230 */ /* 0x000fc60000004100 */
[----:B------:R-:W-:Y:S02]  /*4ec0*/  FSEL R0, R0, RZ, P4 ;  /* 0x000000ff00007208 */ /* 0x000fe40002000000 */
[----:B------:R-:W-:-:S03]  /*4ed0*/  @P4 FMUL.FTZ R87, R7, R6 ;  /* 0x0000000607574220 */ /* 0x000fc60000410000 */
[----:B------:R-:W-:-:S07]  /*4ee0*/  FADD.FTZ R47, R47, R0 ;  /* 0x000000002f2f7221 */ /* 0x000fce0000010000 */
.L_x_9935:
[----:B------:R-:W-:Y:S05]  /*4ef0*/  BSYNC.RECONVERGENT B1 ;  /* 0x0000000000017941 */ /* 0x000fea0003800200 */
.L_x_9926:
[----:B-----5:R-:W2:Y:S01]  /*4f00*/  @P0 LDC.64 R8, c[0x0][0x478] ;  /* 0x00011e00ff080b82 */ /* 0x020ea20000000a00 */
[----:B0-----:R-:W-:Y:S01]  /*4f10*/  @P0 IADD3 R113, PT, PT, R119, 0x40, RZ ;  /* 0x0000004077710810 */ /* 0x001fe20007ffe0ff */
[----:B------:R-:W-:Y:S01]  /*4f20*/  BSSY.RECONVERGENT B1, `(.L_x_9955) ;  /* 0x000000c000017945 */ /* 0x000fe20003800200 */
[C---:B------:R-:W-:Y:S02]  /*4f30*/  @P3 IADD3 R115, PT, PT, R117.reuse, 0x40, RZ ;  /* 0x0000004075733810 */ /* 0x040fe40007ffe0ff */
[----:B------:R-:W-:-:S03]  /*4f40*/  IADD3 R117, PT, PT, R117, 0x60, RZ ;  /* 0x0000006075757810 */ /* 0x000fc60007ffe0ff */
[----:B-1----:R-:W0:Y:S01]  /*4f50*/  @P3 LDC.64 R6, c[0x0][0x468] ;  /* 0x00011a00ff063b82 */ /* 0x002e220000000a00 */
[----:B--2---:R-:W-:-:S05]  /*4f60*/  @P0 IMAD.WIDE.U32 R8, R113, 0x10, R8 ;  /* 0x0000001071080825 */ /* 0x004fca00078e0008 */
[----:B------:R1:W-:Y:S01]  /*4f70*/  @P0 STG.E.128 desc[UR6][R8.64], R88 ;  /* 0x0000005808000986 */ /* 0x0003e2000c101d06 */
[----:B0-----:R-:W-:-:S05]  /*4f80*/  @P3 IMAD.WIDE.U32 R6, R115, 0x10, R6 ;  /* 0x0000001073063825 */ /* 0x001fca00078e0006 */
[----:B------:R1:W-:Y:S01]  /*4f90*/  @P3 STG.E.128 desc[UR6][R6.64], R84 ;  /* 0x0000005406003986 */ /* 0x0003e2000c101d06 */
[----:B------:R-:W-:Y:S05]  /*4fa0*/  @!P3 BRA `(.L_x_9956) ;  /* 0x00000000000cb947 */ /* 0x000fea0003800000 */
[----:B-1----:R-:W0:Y:S02]  /*4fb0*/  LDC.64 R6, c[0x0][0x390] ;  /* 0x0000e400ff067b82 */ /* 0x002e240000000a00 */
[----:B0-----:R-:W-:-:S05]  /*4fc0*/  IMAD.WIDE.U32 R6, R117, 0x10, R6 ;  /* 0x0000001075067825 */ /* 0x001fca00078e0006 */
[----:B------:R0:W5:Y:S02]  /*4fd0*/  LDG.E.128 R80, desc[UR6][R6.64] ;  /* 0x0000000606507981 */ /* 0x000164000c1e1d00 */
.L_x_9956:
[----:B------:R-:W-:Y:S05]  /*4fe0*/  BSYNC.RECONVERGENT B1 ;  /* 0x0000000000017941 */ /* 0x000fea0003800200 */
.L_x_9955:
[----:B------:R-:W-:Y:S04]  /*4ff0*/  BSSY.RECONVERGENT B1, `(.L_x_9957) ;  /* 0x0000117000017945 */ /* 0x000fe80003800200 */
[----:B------:R-:W-:Y:S05]  /*5000*/  @!P1 BRA `(.L_x_9958) ;  /* 0x0000000800249947 */ /* 0x000fea0003800000 */
[----:B------:R-:W-:Y:S05]  /*5010*/  @!P0 BRA `(.L_x_9959) ;  /* 0x0000000400108947 */ /* 0x000fea0003800000 */
[-CC-:B------:R-:W-:Y:S01]  /*5020*/  @P2 FFMA.FTZ R0, R131, R118.reuse, R145.reuse ;  /* 0x0000007683002223 */ /* 0x180fe20000010091 */
[--C-:B01----:R-:W-:Y:S01]  /*5030*/  @P2 FFMA.FTZ R7, R111, R118, R145.reuse ;  /* 0x000000766f072223 */ /* 0x103fe20000010091 */
[----:B------:R-:W-:Y:S01]  /*5040*/  BSSY.RECONVERGENT B2, `(.L_x_9960) ;  /* 0x000001a000027945 */ /* 0x000fe20003800200 */
[----:B------:R-:W-:Y:S01]  /*5050*/  MOV R90, R18 ;  /* 0x00000012005a7202 */ /* 0x000fe20000000f00 */
[----:B------:R-:W-:Y:S01]  /*5060*/  @P2 FADD.FTZ R4, R129, -R0 ;  /* 0x8000000081042221 */ /* 0x000fe20000010000 */
[-CC-:B------:R-:W-:Y:S01]  /*5070*/  @P2 FFMA.FTZ R0, R128, R118.reuse, R145.reuse ;  /* 0x0000007680002223 */ /* 0x180fe20000010091 */
[----:B------:R-:W-:Y:S01]  /*5080*/  @P2 FFMA.FTZ R118, R130, R118, R145 ;  /* 0x0000007682762223 */ /* 0x000fe20000010091 */
[----:B------:R-:W-:Y:S01]  /*5090*/  @P2 FADD.FTZ R7, R110, -R7 ;  /* 0x800000076e072221 */ /* 0x000fe20000010000 */
[----:B------:R-:W-:Y:S01]  /*50a0*/  MOV R89, R17 ;  /* 0x0000001100597202 */ /* 0x000fe20000000f00 */
[----:B------:R-:W-:Y:S01]  /*50b0*/  @P2 FADD.FTZ R0, R121, -R0 ;  /* 0x8000000079002221 */ /* 0x000fe20000010000 */
[----:B------:R-:W-:Y:S01]  /*50c0*/  @P2 FADD.FTZ R118, R143, -R118 ;  /* 0x800000768f762221 */ /* 0x000fe20000010000 */
[----:B------:R-:W-:Y:S01]  /*50d0*/  MOV R91, R19 ;  /* 0x00000013005b7202 */ /* 0x000fe20000000f00 */
[C---:B------:R-:W-:Y:S01]  /*50e0*/  @P2 FFMA.FTZ R90, R5.reuse, R4, R18 ;  /* 0x00000004055a2223 */ /* 0x040fe20000010012 */
        /* <DEDUP_REMOVED lines=10> */
[----:B-----5:R-:W-:-:S04]  /*5190*/  FMUL.FTZ R0, R80, R7 ;  /* 0x0000000750007220 */ /* 0x020fc80000410000 */
[----:B------:R-:W-:Y:S01]  /*51a0*/  @P1 HADD2.F32 R4, -RZ, R132.H0_H0 ;  /* 0x20000084ff041230 */ /* 0x000fe20000004100 */
[----:B------:R-:W-:-:S04]  /*51b0*/  FSEL R5, R0, RZ, P1 ;  /* 0x000000ff00057208 */ /* 0x000fc80000800000 */
[----:B------:R-:W-:Y:S01]  /*51c0*/  @P1 FMUL.FTZ R84, R7, R4 ;  /* 0x0000000407541220 */ /* 0x000fe20000410000 */
[----:B------:R-:W-:-:S07]  /*51d0*/  FADD.FTZ R40, R40, R5 ;  /* 0x0000000528287221 */ /* 0x000fce0000010000 */
.L_x_9961:
[----:B------:R-:W-:Y:S05]  /*51e0*/  BSYNC.RECONVERGENT B2 ;  /* 0x0000000000027941 */ /* 0x000fea0003800200 */
.L_x_9960:
[----:B------:R-:W-:Y:S04]  /*51f0*/  BSSY.RECONVERGENT B2, `(.L_x_9962) ;  /* 0x000000c000027945 */ /* 0x000fe80003800200 */
[----:B------:R-:W-:Y:S05]  /*5200*/  @!P3 BRA `(.L_x_9963) ;  /* 0x000000000028b947 */ /* 0x000fea0003800000 */
        /* <DEDUP_REMOVED lines=10> */
.L_x_9963:
[----:B------:R-:W-:Y:S05]  /*52b0*/  BSYNC.RECONVERGENT B2 ;  /* 0x0000000000027941 */ /* 0x000fea0003800200 */
.L_x_9962:
        /* <DEDUP_REMOVED lines=12> */
.L_x_9965:
[----:B------:R-:W-:Y:S05]  /*5380*/  BSYNC.RECONVERGENT B2 ;  /* 0x0000000000027941 */ /* 0x000fea0003800200 */
.L_x_9964:
[----:B------:R-:W-:Y:S05]  /*5390*/  @!P3 BRA `(.L_x_9966) ;  /* 0x0000000c0070b947 */ /* 0x000fea0003800000 */
[----:B------:R-:W-:Y:S01]  /*53a0*/  FMUL.FTZ R0, R91, UR9 ;  /* 0x000000095b007c20 */ /* 0x000fe20008410000 */
[----:B------:R-:W-:Y:S01]  /*53b0*/  ISETP.GE.U32.AND P1, PT, R13, 0x1000000, PT ;  /* 0x010000000d00780c */ /* 0x000fe20003f26070 */
[----:B------:R-:W-:Y:S02]  /*53c0*/  UMOV UR4, URZ ;  /* 0x000000ff00047c82 */ /* 0x000fe40008000000 */
[----:B------:R-:W-:Y:S01]  /*53d0*/  FMUL.FTZ R4, R0, UR8 ;  /* 0x0000000800047c20 */ /* 0x000fe20008410000 */
[----:B------:R-:W-:-:S03]  /*53e0*/  MOV R87, UR4 ;  /* 0x0000000400577c02 */ /* 0x000fc60008000f00 */
[----:B-----5:R-:W-:-:S05]  /*53f0*/  FMUL.FTZ R0, R83, R4 ;  /* 0x0000000453007220 */ /* 0x020fca0000410000 */
[----:B------:R-:W-:-:S05]  /*5400*/  FSEL R0, R0, RZ, P1 ;  /* 0x000000ff00007208 */ /* 0x000fca0000800000 */
[----:B------:R-:W-:Y:S01]  /*5410*/  FADD.FTZ R43, R43, R0 ;  /* 0x000000002b2b7221 */ /* 0x000fe20000010000 */
[----:B------:R-:W-:Y:S06]  /*5420*/  @!P1 BRA `(.L_x_9966) ;  /* 0x0000000c004c9947 */ /* 0x000fec0003800000 */
[----:B------:R-:W-:-:S05]  /*5430*/  HADD2.F32 R87, -RZ, R154.H1_H1 ;  /* 0x3000009aff577230 */ /* 0x000fca0000004100 */
[----:B------:R-:W-:Y:S01]  /*5440*/  FMUL.FTZ R87, R4, R87 ;  /* 0x0000005704577220 */ /* 0x000fe20000410000 */
[----:B------:R-:W-:Y:S06]  /*5450*/  BRA `(.L_x_9966) ;  /* 0x0000000c00407947 */ /* 0x000fec0003800000 */
.L_x_9959:
[----:B------:R-:W-:Y:S04]  /*5460*/  BSSY.RECONVERGENT B2, `(.L_x_9967) ;  /* 0x0000010000027945 */ /* 0x000fe80003800200 */
[----:B------:R-:W-:Y:S05]  /*5470*/  @!P3 BRA `(.L_x_9968) ;  /* 0x000000000038b947 */ /* 0x000fea0003800000 */
[----:B01----:R-:W-:Y:S01]  /*5480*/  @P2 FFMA.FTZ R7, R111, R118, R145 ;  /* 0x000000766f072223 */ /* 0x003fe20000010091 */
[----:B------:R-:W-:Y:S01]  /*5490*/  MOV R0, R16 ;  /* 0x0000001000007202 */ /* 0x000fe20000000f00 */
        /* <DEDUP_REMOVED lines=8> */
[-C--:B-----5:R-:W-:Y:S02]  /*5520*/  FMUL.FTZ R0, R80, R9.reuse ;  /* 0x0000000950007220 */ /* 0x0a0fe40000410000 */
[----:B------:R-:W-:-:S03]  /*5530*/  @P1 FMUL.FTZ R84, R4, R9 ;  /* 0x0000000904541220 */ /* 0x000fc60000410000 */
[----:B------:R-:W-:-:S05]  /*5540*/  FSEL R7, R0, RZ, P1 ;  /* 0x000000ff00077208 */ /* 0x000fca0000800000 */
[----:B------:R-:W-:-:S07]  /*5550*/  FADD.FTZ R40, R40, R7 ;  /* 0x0000000728287221 */ /* 0x000fce0000010000 */
.L_x_9968:
[----:B------:R-:W-:Y:S05]  /*5560*/  BSYNC.RECONVERGENT B2 ;  /* 0x0000000000027941 */ /* 0x000fea0003800200 */
.L_x_9967:
[----:B------:R-:W-:Y:S04]  /*5570*/  BSSY.RECONVERGENT B2, `(.L_x_9969) ;  /* 0x0000010000027945 */ /* 0x000fe80003800200 */
[----:B------:R-:W-:Y:S05]  /*5580*/  @!P3 BRA `(.L_x_9970) ;  /* 0x000000000038b947 */ /* 0x000fea0003800000 */
[----:B------:R-:W-:Y:S01]  /*5590*/  @P2 FFMA.FTZ R4, R128, R118, R145 ;  /* 0x0000007680042223 */ /* 0x000fe20000010091 */
[----:B------:R-:W-:Y:S01]  /*55a0*/  MOV R0, R17 ;  /* 0x0000001100007202 */ /* 0x000fe20000000f00 */
[----:B------:R-:W-:Y:S01]  /*55b0*/  UMOV UR4, URZ ;  /* 0x000000ff00047c82 */ /* 0x000fe20008000000 */
[----:B------:R-:W-:Y:S01]  /*55c0*/  LOP3.LUT P1, RZ, R13, 0xff00, RZ, 0xc0, !PT ;  /* 0x0000ff000dff7812 */ /* 0x000fe2000782c0ff */
[----:B------:R-:W-:Y:S01]  /*55d0*/  @P2 FADD.FTZ R4, R121, -R4 ;  /* 0x8000000479042221 */ /* 0x000fe20000010000 */
[----:B-1----:R-:W-:-:S03]  /*55e0*/  MOV R85, UR4 ;  /* 0x0000000400557c02 */ /* 0x002fc60008000f00 */
[----:B------:R-:W-:-:S04]  /*55f0*/  @P2 FFMA.FTZ R0, R5, R4, R17 ;  /* 0x0000000405002223 */ /* 0x000fc80000010011 */
[----:B------:R-:W-:-:S04]  /*5600*/  FMUL.FTZ R0, R0, UR9 ;  /* 0x0000000900007c20 */ /* 0x000fc80008410000 */
[----:B------:R-:W-:Y:S01]  /*5610*/  FMUL.FTZ R4, R0, UR8 ;  /* 0x0000000800047c20 */ /* 0x000fe20008410000 */
[----:B0-----:R-:W-:-:S03]  /*5620*/  @P1 HADD2.F32 R7, -RZ, R154.H0_H0 ;  /* 0x2000009aff071230 */ /* 0x001fc60000004100 */
[-C--:B-----5:R-:W-:Y:S02]  /*5630*/  FMUL.FTZ R0, R81, R4.reuse ;  /* 0x0000000451007220 */ /* 0x0a0fe40000410000 */
[----:B------:R-:W-:-:S03]  /*5640*/  @P1 FMUL.FTZ R85, R7, R4 ;  /* 0x0000000407551220 */ /* 0x000fc60000410000 */
[----:B------:R-:W-:-:S05]  /*5650*/  FSEL R0, R0, RZ, P1 ;  /* 0x000000ff00007208 */ /* 0x000fca0000800000 */
[----:B------:R-:W-:-:S07]  /*5660*/  FADD.FTZ R41, R41, R0 ;  /* 0x0000000029297221 */ /* 0x000fce0000010000 */
.L_x_9970:
[----:B------:R-:W-:Y:S05]  /*5670*/  BSYNC.RECONVERGENT B2 ;  /* 0x0000000000027941 */ /* 0x000fea0003800200 */
.L_x_9969:
        /* <DEDUP_REMOVED lines=11> */
[----:B------:R-:W-:-:S03]  /*5730*/  @P1 HADD2.F32 R4, -RZ, R133.H0_H0 ;  /* 0x20000085ff041230 */ /* 0x000fc60000004100 */
[-C--:B-----5:R-:W-:Y:S02]  /*5740*/  FMUL.FTZ R0, R82, R9.reuse ;  /* 0x0000000952007220 */ /* 0x0a0fe40000410000 */
[----:B------:R-:W-:-:S03]  /*5750*/  @P1 FMUL.FTZ R86, R4, R9 ;  /* 0x0000000904561220 */ /* 0x000fc60000410000 */
[----:B0-----:R-:W-:-:S05]  /*5760*/  FSEL R7, R0, RZ, P1 ;  /* 0x000000ff00077208 */ /* 0x001fca0000800000 */
[----:B------:R-:W-:-:S07]  /*5770*/  FADD.FTZ R42, R42, R7 ;  /* 0x000000072a2a7221 */ /* 0x000fce0000010000 */
.L_x_9972:
[----:B------:R-:W-:Y:S05]  /*5780*/  BSYNC.RECONVERGENT B2 ;  /* 0x0000000000027941 */ /* 0x000fea0003800200 */
.L_x_9971:
[----:B------:R-:W-:Y:S05]  /*5790*/  @!P3 BRA `(.L_x_9966) ;  /* 0x000000080070b947 */ /* 0x000fea0003800000 */
[----:B------:R-:W-:Y:S01]  /*57a0*/  @P2 FFMA.FTZ R118, R130, R118, R145 ;  /* 0x0000007682762223 */ /* 0x000fe20000010091 */
[----:B------:R-:W-:Y:S01]  /*57b0*/  MOV R0, R19 ;  /* 0x0000001300007202 */ /* 0x000fe20000000f00 */
[----:B------:R-:W-:Y:S01]  /*57c0*/  UMOV UR4, URZ ;  /* 0x000000ff00047c82 */ /* 0x000fe20008000000 */
[----:B------:R-:W-:Y:S01]  /*57d0*/  ISETP.GE.U32.AND P1, PT, R13, 0x1000000, PT ;  /* 0x010000000d00780c */ /* 0x000fe20003f26070 */
[----:B------:R-:W-:Y:S01]  /*57e0*/  @P2 FADD.FTZ R118, R143, -R118 ;  /* 0x800000768f762221 */ /* 0x000fe20000010000 */
[----:B-1----:R-:W-:-:S03]  /*57f0*/  MOV R87, UR4 ;  /* 0x0000000400577c02 */ /* 0x002fc60008000f00 */
[----:B------:R-:W-:-:S04]  /*5800*/  @P2 FFMA.FTZ R0, R5, R118, R19 ;  /* 0x0000007605002223 */ /* 0x000fc80000010013 */
[----:B------:R-:W-:-:S04]  /*5810*/  FMUL.FTZ R0, R0, UR9 ;  /* 0x0000000900007c20 */ /* 0x000fc80008410000 */
[----:B------:R-:W-:-:S04]  /*5820*/  FMUL.FTZ R4, R0, UR8 ;  /* 0x0000000800047c20 */ /* 0x000fc80008410000 */
[----:B-----5:R-:W-:-:S05]  /*5830*/  FMUL.FTZ R0, R83, R4 ;  /* 0x0000000453007220 */ /* 0x020fca0000410000 */
[----:B------:R-:W-:-:S05]  /*5840*/  FSEL R0, R0, RZ, P1 ;  /* 0x000000ff00007208 */ /* 0x000fca0000800000 */
[----:B------:R-:W-:Y:S01]  /*5850*/  FADD.FTZ R43, R43, R0 ;  /* 0x000000002b2b7221 */ /* 0x000fe20000010000 */
[----:B------:R-:W-:Y:S06]  /*5860*/  @!P1 BRA `(.L_x_9966) ;  /* 0x00000008003c9947 */ /* 0x000fec0003800000 */
[----:B------:R-:W-:-:S05]  /*5870*/  HADD2.F32 R87, -RZ, R154.H1_H1 ;  /* 0x3000009aff577230 */ /* 0x000fca0000004100 */
[----:B------:R-:W-:Y:S01]  /*5880*/  FMUL.FTZ R87, R87, R4 ;  /* 0x0000000457577220 */ /* 0x000fe20000410000 */
[----:B------:R-:W-:Y:S06]  /*5890*/  BRA `(.L_x_9966) ;  /* 0x0000000800307947 */ /* 0x000fec0003800000 */
.L_x_9958:
        /* <DEDUP_REMOVED lines=9> */
[----:B------:R-:W-:Y:S01]  /*5930*/  ISETP.GT.AND P1, PT, R4, RZ, PT ;  /* 0x000000ff0400720c */ /* 0x000fe20003f24270 */
        /* <DEDUP_REMOVED lines=20> */
.L_x_9975:
[----:B------:R-:W-:Y:S05]  /*5a80*/  BSYNC.RECONVERGENT B2 ;  /* 0x0000000000027941 */ /* 0x000fea0003800200 */
.L_x_9974:
        /* <DEDUP_REMOVED lines=12> */
.L_x_9977:
[----:B------:R-:W-:Y:S05]  /*5b50*/  BSYNC.RECONVERGENT B2 ;  /* 0x0000000000027941 */ /* 0x000fea0003800200 */
.L_x_9976:
        /* <DEDUP_REMOVED lines=12> */
.L_x_9979:
[----:B------:R-:W-:Y:S05]  /*5c20*/  BSYNC.RECONVERGENT B2 ;  /* 0x0000000000027941 */ /* 0x000fea0003800200 */
.L_x_9978:
        /* <DEDUP_REMOVED lines=13> */
.L_x_9973:
        /* <DEDUP_REMOVED lines=9> */
[----:B------:R-:W-:-:S03]  /*5d90*/  LOP3.LUT P1, RZ, R13, 0xff, RZ, 0xc0, !PT ;  /* 0x000000ff0dff7812 */ /* 0x000fc6000782c0ff */
[----:B------:R-:W-:-:S04]  /*5da0*/  FMUL.FTZ R0, R0, UR9 ;  /* 0x0000000900007c20 */ /* 0x000fc80008410000 */
[----:B------:R-:W-:-:S04]  /*5db0*/  FMUL.FTZ R9, R0, UR8 ;  /* 0x0000000800097c20 */ /* 0x000fc80008410000 */
[----:B-----5:R-:W-:Y:S02]  /*5dc0*/  FMUL.FTZ R0, R80, R9 ;  /* 0x0000000950007220 */ /* 0x020fe40000410000 */
[----:B------:R-:W-:-:S03]  /*5dd0*/  @P1 HADD2.F32 R6, -RZ, R132.H0_H0 ;  /* 0x20000084ff061230 */ /* 0x000fc60000004100 */
[----:B------:R-:W-:Y:S02]  /*5de0*/  FSEL R7, R0, RZ, P1 ;  /* 0x000000ff00077208 */ /* 0x000fe40000800000 */
[----:B------:R-:W-:-:S03]  /*5df0*/  @P1 FMUL.FTZ R84, R6, R9 ;  /* 0x0000000906541220 */ /* 0x000fc60000410000 */
[----:B------:R-:W-:-:S07]  /*5e00*/  FADD.FTZ R40, R40, R7 ;  /* 0x0000000728287221 */ /* 0x000fce0000010000 */
.L_x_9981:
[----:B------:R-:W-:Y:S05]  /*5e10*/  BSYNC.RECONVERGENT B2 ;  /* 0x0000000000027941 */ /* 0x000fea0003800200 */
.L_x_9980:
[----:B------:R-:W-:Y:S04]  /*5e20*/  BSSY.RECONVERGENT B2, `(.L_x_9982) ;  /* 0x0000011000027945 */ /* 0x000fe80003800200 */
[----:B------:R-:W-:Y:S05]  /*5e30*/  @!P3 BRA `(.L_x_9983) ;  /* 0x00000000003cb947 */ /* 0x000fea0003800000 */
[----:B------:R-:W-:Y:S01]  /*5e40*/  FFMA.FTZ R0, R128, R118, R145 ;  /* 0x0000007680007223 */ /* 0x000fe20000010091 */
[----:B------:R-:W-:Y:S01]  /*5e50*/  ISETP.GT.AND P1, PT, R4, RZ, PT ;  /* 0x000000ff0400720c */ /* 0x000fe20003f24270 */
[----:B------:R-:W-:Y:S02]  /*5e60*/  UMOV UR4, URZ ;  /* 0x000000ff00047c82 */ /* 0x000fe40008000000 */
[----:B------:R-:W-:Y:S01]  /*5e70*/  FADD.FTZ R0, R121, -R0 ;  /* 0x8000000079007221 */ /* 0x000fe20000010000 */
[----:B-1----:R-:W-:-:S03]  /*5e80*/  MOV R85, UR4 ;  /* 0x0000000400557c02 */ /* 0x002fc60008000f00 */
[----:B------:R-:W-:-:S05]  /*5e90*/  FMUL.FTZ R0, R5, R0 ;  /* 0x0000000005007220 */ /* 0x000fca0000410000 */
[----:B------:R-:W-:Y:S02]  /*5ea0*/  FSEL R0, R0, RZ, P1 ;  /* 0x000000ff00007208 */ /* 0x000fe40000800000 */
[----:B------:R-:W-:-:S03]  /*5eb0*/  LOP3.LUT P1, RZ, R13, 0xff00, RZ, 0xc0, !PT ;  /* 0x0000ff000dff7812 */ /* 0x000fc6000782c0ff */
[----:B------:R-:W-:-:S04]  /*5ec0*/  FMUL.FTZ R0, R0, UR9 ;  /* 0x0000000900007c20 */ /* 0x000fc80008410000 */
[----:B0-----:R-:W-:-:S04]  /*5ed0*/  FMUL.FTZ R6, R0, UR8 ;  /* 0x0000000800067c20 */ /* 0x001fc80008410000 */
[----:B-----5:R-:W-:Y:S02]  /*5ee0*/  FMUL.FTZ R0, R81, R6 ;  /* 0x0000000651007220 */ /* 0x020fe40000410000 */
[----:B------:R-:W-:-:S03]  /*5ef0*/  @P1 HADD2.F32 R7, -RZ, R154.H0_H0 ;  /* 0x2000009aff071230 */ /* 0x000fc60000004100 */
[----:B------:R-:W-:Y:S02]  /*5f00*/  FSEL R0, R0, RZ, P1 ;  /* 0x000000ff00007208 */ /* 0x000fe40000800000 */
[----:B------:R-:W-:-:S03]  /*5f10*/  @P1 FMUL.FTZ R85, R7, R6 ;  /* 0x0000000607551220 */ /* 0x000fc60000410000 */
[----:B------:R-:W-:-:S07]  /*5f20*/  FADD.FTZ R41, R41, R0 ;  /* 0x0000000029297221 */ /* 0x000fce0000010000 */
.L_x_9983:
[----:B------:R-:W-:Y:S05]  /*5f30*/  BSYNC.RECONVERGENT B2 ;  /* 0x0000000000027941 */ /* 0x000fea0003800200 */
.L_x_9982:
        /* <DEDUP_REMOVED lines=11> */
[----:B------:R-:W-:-:S04]  /*5ff0*/  FMUL.FTZ R9, R0, UR8 ;  /* 0x0000000800097c20 */ /* 0x000fc80008410000 */
[----:B-----5:R-:W-:Y:S02]  /*6000*/  FMUL.FTZ R0, R82, R9 ;  /* 0x0000000952007220 */ /* 0x020fe40000410000 */
[----:B0-----:R-:W-:-:S03]  /*6010*/  @P1 HADD2.F32 R6, -RZ, R133.H0_H0 ;  /* 0x20000085ff061230 */ /* 0x001fc60000004100 */
[----:B------:R-:W-:Y:S02]  /*6020*/  FSEL R7, R0, RZ, P1 ;  /* 0x000000ff00077208 */ /* 0x000fe40000800000 */
[----:B------:R-:W-:-:S03]  /*6030*/  @P1 FMUL.FTZ R86, R6, R9 ;  /* 0x0000000906561220 */ /* 0x000fc60000410000 */
[----:B------:R-:W-:-:S07]  /*6040*/  FADD.FTZ R42, R42, R7 ;  /* 0x000000072a2a7221 */ /* 0x000fce0000010000 */
.L_x_9985:
[----:B------:R-:W-:Y:S05]  /*6050*/  BSYNC.RECONVERGENT B2 ;  /* 0x0000000000027941 */ /* 0x000fea0003800200 */
.L_x_9984:
        /* <DEDUP_REMOVED lines=8> */
[----:B------:R-:W-:-:S03]  /*60e0*/  ISETP.GE.U32.AND P1, PT, R13, 0x1000000, PT ;  /* 0x010000000d00780c */ /* 0x000fc60003f26070 */
[----:B------:R-:W-:-:S04]  /*60f0*/  FMUL.FTZ R0, R0, UR9 ;  /* 0x0000000900007c20 */ /* 0x000fc80008410000 */
[----:B------:R-:W-:-:S04]  /*6100*/  FMUL.FTZ R4, R0, UR8 ;  /* 0x0000000800047c20 */ /* 0x000fc80008410000 */
[----:B-----5:R-:W-:Y:S02]  /*6110*/  FMUL.FTZ R0, R83, R4 ;  /* 0x0000000453007220 */ /* 0x020fe40000410000 */
[----:B------:R-:W-:-:S03]  /*6120*/  @P1 HADD2.F32 R5, -RZ, R154.H1_H1 ;  /* 0x3000009aff051230 */ /* 0x000fc60000004100 */
[----:B------:R-:W-:Y:S02]  /*6130*/  FSEL R0, R0, RZ, P1 ;  /* 0x000000ff00007208 */ /* 0x000fe40000800000 */
[----:B------:R-:W-:-:S03]  /*6140*/  @P1 FMUL.FTZ R87, R5, R4 ;  /* 0x0000000405571220 */ /* 0x000fc60000410000 */
[----:B------:R-:W-:-:S07]  /*6150*/  FADD.FTZ R43, R43, R0 ;  /* 0x000000002b2b7221 */ /* 0x000fce0000010000 */
.L_x_9966:
[----:B------:R-:W-:Y:S05]  /*6160*/  BSYNC.RECONVERGENT B1 ;  /* 0x0000000000017941 */ /* 0x000fea0003800200 */
.L_x_9957:
[----:B-1----:R-:W1:Y:S01]  /*6170*/  @P0 LDC.64 R8, c[0x0][0x478] ;  /* 0x00011e00ff080b82 */ /* 0x002e620000000a00 */
[----:B------:R-:W-:-:S07]  /*6180*/  @P0 IADD3 R119, PT, PT, R119, 0x60, RZ ;  /* 0x0000006077770810 */ /* 0x000fce0007ffe0ff */
[----:B0-----:R-:W0:Y:S08]  /*6190*/  @P3 LDC.64 R6, c[0x0][0x468] ;  /* 0x00011a00ff063b82 */ /* 0x001e300000000a00 */
[----:B------:R-:W2:Y:S01]  /*61a0*/  LDC.64 R4, c[0x0][0x380] ;  /* 0x0000e000ff047b82 */ /* 0x000ea20000000a00 */
[----:B-1----:R-:W-:-:S05]  /*61b0*/  @P0 IMAD.WIDE.U32 R8, R119, 0x10, R8 ;  /* 0x0000001077080825 */ /* 0x002fca00078e0008 */
[----:B------:R1:W-:Y:S01]  /*61c0*/  @P0 STG.E.128 desc[UR6][R8.64], R88 ;  /* 0x0000005808000986 */ /* 0x0003e2000c101d06 */
[----:B0-----:R-:W-:-:S05]  /*61d0*/  @P3 IMAD.WIDE.U32 R6, R117, 0x10, R6 ;  /* 0x0000001075063825 */ /* 0x001fca00078e0006 */
[----:B------:R1:W-:Y:S01]  /*61e0*/  @P3 STG.E.128 desc[UR6][R6.64], R84 ;  /* 0x0000005406003986 */ /* 0x0003e2000c101d06 */
[----:B--2---:R-:W-:-:S04]  /*61f0*/  LEA R2, R4, R2, 0x2 ;  /* 0x0000000204027211 */ /* 0x004fc800078e10ff */
[----:B------:R-:W-:-:S13]  /*6200*/  ISETP.GE.AND P0, PT, R2, R5, PT ;  /* 0x000000050200720c */ /* 0x000fda0003f06270 */
[----:B-1----:R-:W-:Y:S05]  /*6210*/  @!P0 BRA `(.L_x_9986) ;  /* 0xffffffa000b88947 */ /* 0x002fea000383ffff */
.L_x_9858:
[----:B------:R-:W-:Y:S05]  /*6220*/  BSYNC B0 ;  /* 0x0000000000007941 */ /* 0x000fea0003800000 */
.L_x_9857:
        /* <DEDUP_REMOVED lines=151> */
.L_x_9863:
        /* <DEDUP_REMOVED lines=8> */
.L_x_9988:
[----:B------:R-:W-:Y:S05]  /*6c20*/  BSYNC B1 ;  /* 0x0000000000017941 */ /* 0x000fea0003800000 */
.L_x_9987:
        /* <DEDUP_REMOVED lines=8> */
.L_x_9989:
[----:B------:R-:W-:Y:S01]  /*6cb0*/  FADD.FTZ R113, R113, R142 ;  /* 0x0000008e71717221 */ /* 0x000fe20000010000 */
[----:B------:R-:W-:-:S04]  /*6cc0*/  HFMA2 R152, -RZ, RZ, 0, 1.1920928955078125e-07 ;  /* 0x00000002ff987431 */ /* 0x000fc800000001ff */
[----:B------:R-:W-:Y:S02]  /*6cd0*/  MOV R151, R113 ;  /* 0x0000007100977202 */ /* 0x000fe40000000f00 */
[----:B------:R-:W-:-:S07]  /*6ce0*/  MOV R115, R118 ;  /* 0x0000007600737202 */ /* 0x000fce0000000f00 */
[----:B------:R-:W-:Y:S05]  /*6cf0*/  WARPSYNC.COLLECTIVE R150, `(.L_x_9990) ;  /* 0x0000000096087348 */ /* 0x000fea0003c00000 */
[----:B------:R0:W1:Y:S02]  /*6d00*/  SHFL.BFLY P0, R118, R151, R152, R153 ;  /* 0x0c00009897767389 */ /* 0x0000640000000099 */
[----:B01----:R-:W-:Y:S05]  /*6d10*/  ENDCOLLECTIVE ;  /* 0x000000000000791b */ /* 0x003fea0003800000 */
.L_x_9990:
[----:B------:R-:W-:-:S05]  /*6d20*/  FADD.FTZ R112, R115, R144 ;  /* 0x0000009073707221 */ /* 0x000fca0000010000 */
[----:B------:R-:W-:Y:S02]  /*6d30*/  MOV R151, R112 ;  /* 0x0000007000977202 */ /* 0x000fe40000000f00 */
[----:B------:R-:W-:-:S07]  /*6d40*/  MOV R114, R118 ;  /* 0x0000007600727202 */ /* 0x000fce0000000f00 */
[----:B------:R-:W-:Y:S05]  /*6d50*/  WARPSYNC.COLLECTIVE R150, `(.L_x_9991) ;  /* 0x0000000096087348 */ /* 0x000fea0003c00000 */
[----:B------:R0:W1:Y:S02]  /*6d60*/  SHFL.BFLY P0, R118, R151, R152, R153 ;  /* 0x0c00009897767389 */ /* 0x0000640000000099 */
[----:B01----:R-:W-:Y:S05]  /*6d70*/  ENDCOLLECTIVE ;  /* 0x000000000000791b */ /* 0x003fea0003800000 */
.L_x_9991:
[----:B------:R-:W-:Y:S01]  /*6d80*/  FADD.FTZ R116, R113, R114 ;  /* 0x0000007271747221 */ /* 0x000fe20000010000 */
[----:B------:R-:W-:-:S04]  /*6d90*/  HFMA2 R152, -RZ, RZ, 0, 2.384185791015625e-07 ;  /* 0x00000004ff987431 */ /* 0x000fc800000001ff */
[----:B------:R-:W-:Y:S02]  /*6da0*/  MOV R151, R116 ;  /* 0x0000007400977202 */ /* 0x000fe40000000f00 */
[----:B------:R-:W-:-:S07]  /*6db0*/  MOV R115, R118 ;  /* 0x0000007600737202 */ /* 0x000fce0000000f00 */
[----:B------:R-:W-:Y:S05]  /*6dc0*/  WARPSYNC.COLLECTIVE R150, `(.L_x_9992) ;  /* 0x0000000096087348 */ /* 0x000fea0003c00000 */
[----:B------:R0:W1:Y:S02]  /*6dd0*/  SHFL.BFLY P0, R118, R151, R152, R153 ;  /* 0x0c00009897767389 */ /* 0x0000640000000099 */
[----:B01----:R-:W-:Y:S05]  /*6de0*/  ENDCOLLECTIVE ;  /* 0x000000000000791b */ /* 0x003fea0003800000 */
.L_x_9992:
[----:B------:R-:W-:-:S05]  /*6df0*/  FADD.FTZ R117, R112, R115 ;  /* 0x0000007370757221 */ /* 0x000fca0000010000 */
[----:B------:R-:W-:Y:S02]  /*6e00*/  MOV R151, R117 ;  /* 0x0000007500977202 */ /* 0x000fe40000000f00 */
[----:B------:R-:W-:-:S07]  /*6e10*/  MOV R115, R118 ;  /* 0x0000007600737202 */ /* 0x000fce0000000f00 */
[----:B------:R-:W-:Y:S05]  /*6e20*/  WARPSYNC.COLLECTIVE R150, `(.L_x_9993) ;  /* 0x0000000096087348 */ /* 0x000fea0003c00000 */
[----:B------:R0:W1:Y:S02]  /*6e30*/  SHFL.BFLY P0, R118, R151, R152, R153 ;  /* 0x0c00009897767389 */ /* 0x0000640000000099 */
[----:B01----:R-:W-:Y:S05]  /*6e40*/  ENDCOLLECTIVE ;  /* 0x000000000000791b */ /* 0x003fea0003800000 */
.L_x_9993:
[----:B------:R-:W-:Y:S01]  /*6e50*/  FADD.FTZ R119, R116, R115 ;  /* 0x0000007374777221 */ /* 0x000fe20000010000 */
[----:B------:R-:W-:-:S04]  /*6e60*/  HFMA2 R152, -RZ, RZ, 0, 4.76837158203125e-07 ;  /* 0x00000008ff987431 */ /* 0x000fc800000001ff */
[----:B------:R-:W-:Y:S02]  /*6e70*/  MOV R151, R119 ;  /* 0x0000007700977202 */ /* 0x000fe40000000f00 */
[----:B------:R-:W-:-:S07]  /*6e80*/  MOV R114, R118 ;  /* 0x0000007600727202 */ /* 0x000fce0000000f00 */
[----:B------:R-:W-:Y:S05]  /*6e90*/  WARPSYNC.COLLECTIVE R150, `(.L_x_9994) ;  /* 0x0000000096087348 */ /* 0x000fea0003c00000 */
[----:B------:R0:W1:Y:S02]  /*6ea0*/  SHFL.BFLY P0, R118, R151, R152, R153 ;  /* 0x0c00009897767389 */ /* 0x0000640000000099 */
[----:B01----:R-:W-:Y:S05]  /*6eb0*/  ENDCOLLECTIVE ;  /* 0x000000000000791b */ /* 0x003fea0003800000 */
.L_x_9994:
[----:B------:R-:W-:-:S05]  /*6ec0*/  FADD.FTZ R142, R117, R114 ;  /* 0x00000072758e7221 */ /* 0x000fca0000010000 */
[----:B------:R-:W-:Y:S02]  /*6ed0*/  MOV R151, R142 ;  /* 0x0000008e00977202 */ /* 0x000fe40000000f00 */
[----:B------:R-:W-:-:S07]  /*6ee0*/  MOV R114, R118 ;  /* 0x0000007600727202 */ /* 0x000fce0000000f00 */
[----:B------:R-:W-:Y:S05]  /*6ef0*/  WARPSYNC.COLLECTIVE R150, `(.L_x_9995) ;  /* 0x0000000096087348 */ /* 0x000fea0003c00000 */
[----:B------:R0:W1:Y:S02]  /*6f00*/  SHFL.BFLY P0, R118, R151, R152, R153 ;  /* 0x0c00009897767389 */ /* 0x0000640000000099 */
[----:B01----:R-:W-:Y:S05]  /*6f10*/  ENDCOLLECTIVE ;  /* 0x000000000000791b */ /* 0x003fea0003800000 */
.L_x_9995:
[----:B------:R-:W-:Y:S01]  /*6f20*/  FADD.FTZ R114, R119, R114 ;  /* 0x0000007277727221 */ /* 0x000fe20000010000 */
[----:B------:R-:W-:-:S04]  /*6f30*/  HFMA2 R152, -RZ, RZ, 0, 9.5367431640625e-07 ;  /* 0x00000010ff987431 */ /* 0x000fc800000001ff */
[----:B------:R-:W-:Y:S02]  /*6f40*/  MOV R151, R114 ;  /* 0x0000007200977202 */ /* 0x000fe40000000f00 */
[----:B------:R-:W-:-:S07]  /*6f50*/  MOV R115, R118 ;  /* 0x0000007600737202 */ /* 0x000fce0000000f00 */
[----:B------:R-:W-:Y:S05]  /*6f60*/  WARPSYNC.COLLECTIVE R150, `(.L_x_9996) ;  /* 0x0000000096087348 */ /* 0x000fea0003c00000 */
[----:B------:R0:W1:Y:S02]  /*6f70*/  SHFL.BFLY P0, R118, R151, R152, R153 ;  /* 0x0c00009897767389 */ /* 0x0000640000000099 */
[----:B01----:R-:W-:Y:S05]  /*6f80*/  ENDCOLLECTIVE ;  /* 0x000000000000791b */ /* 0x003fea0003800000 */
.L_x_9996:
[----:B------:R-:W-:-:S05]  /*6f90*/  FADD.FTZ R115, R142, R115 ;  /* 0x000000738e737221 */ /* 0x000fca0000010000 */
[----:B------:R-:W-:Y:S02]  /*6fa0*/  MOV R151, R115 ;  /* 0x0000007300977202 */ /* 0x000fe40000000f00 */
[----:B------:R-:W-:-:S07]  /*6fb0*/  MOV R145, R118 ;  /* 0x0000007600917202 */ /* 0x000fce0000000f00 */
[----:B------:R-:W-:Y:S05]  /*6fc0*/  WARPSYNC.COLLECTIVE R150, `(.L_x_9997) ;  /* 0x0000000096087348 */ /* 0x000fea0003c00000 */
[----:B------:R0:W1:Y:S02]  /*6fd0*/  SHFL.BFLY P0, R118, R151, R152, R153 ;  /* 0x0c00009897767389 */ /* 0x0000640000000099 */
[----:B01----:R-:W-:Y:S05]  /*6fe0*/  ENDCOLLECTIVE ;  /* 0x000000000000791b */ /* 0x003fea0003800000 */
.L_x_9997:
[----:B------:R-:W-:Y:S05]  /*6ff0*/  BRA `(.L_x_9998) ;  /* 0xffffffa400e47947 */ /* 0x000fea000383ffff */
.L_x_9999:
        /* <DEDUP_REMOVED lines=16> */
.L_x_11327:


//--------------------- .text._ZN10layer_norm13ln_bwd_kernelINS_13Kernel_traitsIfffffjLj512ELj1ELj4ELj1ELj16ENS_18Kernel_traits_baseILj512EfffffjLj128EEEEELb0ELb0ELb0ELb0EEEvNS_9BwdParamsE --------------------------
	.section	.text._ZN10layer_norm13ln_bwd_kernelINS_13Kernel_traitsIfffffjLj512ELj1ELj4ELj1ELj16ENS_18Kernel_traits_baseILj512EfffffjLj128EEEEELb0ELb0ELb0ELb0EEEvNS_9BwdParamsE,"ax",@progbits
	.align	128
        .global         _ZN10layer_norm13ln_bwd_kernelINS_13Kernel_traitsIfffffjLj512ELj1ELj4ELj1ELj16ENS_18Kernel_traits_baseILj512EfffffjLj128EEEEELb0ELb0ELb0ELb0EEEvNS_9BwdParamsE
        .type           _ZN10layer_norm13ln_bwd_kernelINS_13Kernel_traitsIfffffjLj512ELj1ELj4ELj1ELj16ENS_18Kernel_traits_baseILj512EfffffjLj128EEEEELb0ELb0ELb0ELb0EEEvNS_9BwdParamsE,@function
        .size           _ZN10layer_norm13ln_bwd_kernelINS_13Kernel_traitsIfffffjLj512ELj1ELj4ELj1ELj16ENS_18Kernel_traits_baseILj512EfffffjLj128EEEEELb0ELb0ELb0ELb0EEEvNS_9BwdParamsE,(.L_x_11328 - _ZN10layer_norm13ln_bwd_kernelINS_13Kernel_traitsIfffffjLj512ELj1ELj4ELj1ELj16ENS_18Kernel_traits_baseILj512EfffffjLj128EEEEELb0ELb0ELb0ELb0EEEvNS_9BwdParamsE)
        .other          _ZN10layer_norm13ln_bwd_kernelINS_13Kernel_traitsIfffffjLj512ELj1ELj4ELj1ELj16ENS_18Kernel_traits_baseILj512EfffffjLj128EEEEELb0ELb0ELb0ELb0EEEvNS_9BwdParamsE,@"STO_CUDA_ENTRY STV_DEFAULT"
_ZN10layer_norm13ln_bwd_kernelINS_13Kernel_traitsIfffffjLj512ELj1ELj4ELj1ELj16ENS_18Kernel_traits_baseILj512EfffffjLj128EEEEELb0ELb0ELb0ELb0EEEvNS_9BwdParamsE:
.text._ZN10layer_norm13ln_bwd_kernelINS_13Kernel_traitsIfffffjLj512ELj1ELj4ELj1ELj16ENS_18Kernel_traits_baseILj512EfffffjLj128EEEEELb0ELb0ELb0ELb0EEEvNS_9BwdParamsE:
        /* <DEDUP_REMOVED lines=26> */
[----:B--2---:R0:W5:Y:S01]  /*01a0*/  @P0 LDG.E.128 R16, desc[UR6][R6.64] ;  /* 0x0000000606100981 */ /* 0x004162000c1e1d00 */
[C---:B---3--:R-:W-:Y:S01]  /*01b0*/  @P1 IMAD.WIDE.U32 R10, R5.reuse, 0x10, R8 ;  /* 0x00000010050a1825 */ /* 0x048fe200078e0008 */
[----:B------:R-:W-:-:S04]  /*01c0*/  @P1 IADD3 R5, PT, PT, R5, 0x20, RZ ;  /* 0x0000002005051810 */ /* 0x000fc80007ffe0ff */
[----:B------:R0:W5:Y:S01]  /*01d0*/  @P1 LDG.E.128 R20, desc[UR6][R10.64] ;  /* 0x000000060a141981 */ /* 0x000162000c1e1d00 */
[C---:B----4-:R-:W-:Y:S01]  /*01e0*/  @P2 IMAD.WIDE.U32 R12, R5.reuse, 0x10, R12 ;  /* 0x00000010050c2825 */ /* 0x050fe200078e000c */
[----:B------:R-:W-:-:S04]  /*01f0*/  @P2 IADD3 R5, PT, PT, R5, 0x20, RZ ;  /* 0x0000002005052810 */ /* 0x000fc80007ffe0ff */
[----:B------:R0:W5:Y:S01]  /*0200*/  @P2 LDG.E.128 R24, desc[UR6][R12.64] ;  /* 0x000000060c182981 */ /* 0x000162000c1e1d00 */
[----:B-1----:R-:W-:-:S05]  /*0210*/  @P3 IMAD.WIDE.U32 R8, R5, 0x10, R14 ;  /* 0x0000001005083825 */ /* 0x002fca00078e000e */
[----:B------:R0:W5:Y:S01]  /*0220*/  @P3 LDG.E.128 R28, desc[UR6][R8.64] ;  /* 0x00000006081c3981 */ /* 0x000162000c1e1d00 */
[----:B------:R-:W1:Y:S01]  /*0230*/  S2UR UR4, SR_CTAID.X ;  /* 0x00000000000479c3 */ /* 0x000e620000002500 */
[----:B------:R-:W-:Y:S01]  /*0240*/  SHF.R.U32.HI R5, RZ, 0x5, R0 ;  /* 0x00000005ff057819 */ /* 0x000fe20000011600 */
        /* <DEDUP_REMOVED lines=40> */
.L_x_10048:
[----:B------:R-:W0:Y:S08]  /*04d0*/  LDC.64 R84, c[0x0][0x3c0] ;  /* 0x0000f000ff547b82 */ /* 0x000e300000000a00 */
[----:B------:R-:W1:Y:S08]  /*04e0*/  @P0 LDC.64 R80, c[0x0][0x3e0] ;  /* 0x0000f800ff500b82 */ /* 0x000e700000000a00 */
[----:B------:R-:W2:Y:S01]  /*04f0*/  LDC.64 R82, c[0x0][0x3c8] ;  /* 0x0000f200ff527b82 */ /* 0x000ea20000000a00 */
[----:B-----5:R-:W-:-:S02]  /*0500*/  HFMA2 R6, -RZ, RZ, 1.875, 0 ;  /* 0x3f800000ff067431 */ /* 0x020fc400000001ff */
[----:B0-----:R-:W-:-:S06]  /*0510*/  IMAD.WIDE R84, R5, 0x4, R84 ;  /* 0x0000000405547825 */ /* 0x001fcc00078e0254 */
[----:B------:R-:W3:Y:S01]  /*0520*/  LDG.E R84, desc[UR6][R84.64] ;  /* 0x0000000654547981 */ /* 0x000ee2000c1e1900 */
[----:B-1----:R-:W-:-:S05]  /*0530*/  @P0 IMAD.WIDE R80, R5, 0x4, R80 ;  /* 0x0000000405500825 */ /* 0x002fca00078e0250 */
[----:B-----5:R0:W5:Y:S01]  /*0540*/  @P0 LDG.E R6, desc[UR6][R80.64] ;  /* 0x0000000650060981 */ /* 0x020162000c1e1900 */
        /* <DEDUP_REMOVED lines=30> */
[----:B------:R-:W-:Y:S01]  /*0730*/  IADD3 R117, PT, PT, R111, 0x20, RZ ;  /* 0x000000206f757810 */ /* 0x000fe20007ffe0ff */
[C---:B--2---:R-:W-:Y:S01]  /*0740*/  FADD.FTZ R90, -R113.reuse, R80 ;  /* 0x00000050715a7221 */ /* 0x044fe20000010100 */
[C---:B------:R-:W-:Y:S01]  /*0750*/  FADD.FTZ R98, -R113.reuse, R81 ;  /* 0x0000005171627221 */ /* 0x040fe20000010100 */
[C---:B------:R-:W-:Y:S01]  /*0760*/  FADD.FTZ R82, -R113.reuse, R82 ;  /* 0x0000005271527221 */ /* 0x040fe20000010100 */
[----:B------:R-:W-:Y:S01]  /*0770*/  FADD.FTZ R116, -R113, R83 ;  /* 0x0000005371747221 */ /* 0x000fe20000010100 */
[C---:B-----5:R-:W-:Y:S01]  /*0780*/  FMUL.FTZ R3, R89.reuse, R90 ;  /* 0x0000005a59037220 */ /* 0x060fe20000410000 */
[C---:B------:R-:W-:Y:S01]  /*0790*/  FMUL.FTZ R90, R89.reuse, R98 ;  /* 0x00000062595a7220 */ /* 0x040fe20000410000 */
[C---:B------:R-:W-:Y:S01]  /*07a0*/  FMUL.FTZ R103, R89.reuse, R82 ;  /* 0x0000005259677220 */ /* 0x040fe20000410000 */
[----:B------:R-:W-:Y:S01]  /*07b0*/  FMUL.FTZ R116, R89, R116 ;  /* 0x0000007459747220 */ /* 0x000fe20000410000 */
[----:B---3--:R-:W-:Y:S01]  /*07c0*/  FMUL.FTZ R98, R16, R84 ;  /* 0x0000005410627220 */ /* 0x008fe20000410000 */
[----:B------:R-:W-:Y:S01]  /*07d0*/  FMUL.FTZ R105, R17, R85 ;  /* 0x0000005511697220 */ /* 0x000fe20000410000 */
[----:B------:R-:W-:Y:S01]  /*07e0*/  FMUL.FTZ R118, R18, R86 ;  /* 0x0000005612767220 */ /* 0x000fe20000410000 */
[----:B------:R-:W-:Y:S01]  /*07f0*/  FMUL.FTZ R109, R19, R87 ;  /* 0x00000057136d7220 */ /* 0x000fe20000410000 */
[----:B------:R-:W-:Y:S01]  /*0800*/  FADD.FTZ R80, RZ, R98 ;  /* 0x00000062ff507221 */ /* 0x000fe20000010000 */
[----:B------:R-:W-:Y:S01]  /*0810*/  FFMA.FTZ R81, R3, R98, RZ ;  /* 0x0000006203517223 */ /* 0x000fe200000100ff */
        /* <DEDUP_REMOVED lines=14> */
.L_x_10005:
[----:B------:R-:W-:Y:S05]  /*0900*/  BSYNC.RECONVERGENT B2 ;  /* 0x0000000000027941 */ /* 0x000fea0003800200 */
.L_x_10004:
        /* <DEDUP_REMOVED lines=33> */
[----:B------:R-:W-:Y:S01]  /*0b20*/  FADD.FTZ R55, R55, R83 ;  /* 0x0000005337377221 */ /* 0x000fe20000010000 */
[----:B------:R-:W-:Y:S01]  /*0b30*/  FFMA.FTZ R39, R83, R112, R39 ;  /* 0x0000007053277223 */ /* 0x000fe20000010027 */
[----:B------:R-:W-:Y:S01]  /*0b40*/  FADD.FTZ R115, R82, R107 ;  /* 0x0000006b52737221 */ /* 0x000fe20000010000 */
[----:B------:R-:W-:-:S07]  /*0b50*/  FFMA.FTZ R120, R112, R107, R81 ;  /* 0x0000006b70787223 */ /* 0x000fce0000010051 */
.L_x_10007:
[----:B------:R-:W-:Y:S05]  /*0b60*/  BSYNC.RECONVERGENT B2 ;  /* 0x0000000000027941 */ /* 0x000fea0003800200 */
.L_x_10006:
        /* <DEDUP_REMOVED lines=37> */
.L_x_10009:
[----:B------:R-:W-:Y:S05]  /*0dc0*/  BSYNC.RECONVERGENT B2 ;  /* 0x0000000000027941 */ /* 0x000fea0003800200 */
.L_x_10008:
[----:B------:R-:W-:Y:S05]  /*0dd0*/  @!P5 BRA `(.L_x_10010) ;  /* 0x0000000c002cd947 */ /* 0x000fea0003800000 */
[----:B------:R-:W0:Y:S08]  /*0de0*/  LDC.64 R82, c[0x0][0x3a8] ;  /* 0x0000ea00ff527b82 */ /* 0x000e300000000a00 */
[----:B------:R-:W1:Y:S01]  /*0df0*/  LDC.64 R80, c[0x0][0x428] ;  /* 0x00010a00ff507b82 */ /* 0x000e620000000a00 */
[----:B0-----:R-:W-:-:S06]  /*0e00*/  IMAD.WIDE.U32 R84, R117, 0x10, R82 ;  /* 0x0000001075547825 */ /* 0x001fcc00078e0052 */
[----:B------:R-:W2:Y:S01]  /*0e10*/  LDG.E.128 R84, desc[UR6][R84.64] ;  /* 0x0000000654547981 */ /* 0x000ea2000c1e1d00 */
[----:B-1----:R-:W-:-:S06]  /*0e20*/  IMAD.WIDE.U32 R80, R117, 0x10, R80 ;  /* 0x0000001075507825 */ /* 0x002fcc00078e0050 */
[----:B------:R-:W3:Y:S01]  /*0e30*/  LDG.E.128 R80, desc[UR6][R80.64] ;  /* 0x0000000650507981 */ /* 0x000ee2000c1e1d00 */
        /* <DEDUP_REMOVED lines=29> */
.L_x_10003:
        /* <DEDUP_REMOVED lines=18> */
[----:B------:R-:W-:Y:S01]  /*1130*/  IADD3 R117, PT, PT, R111, 0x20, RZ ;  /* 0x000000206f757810 */ /* 0x000fe20007ffe0ff */
[C---:B---3--:R-:W-:Y:S01]  /*1140*/  FADD.FTZ R90, -R113.reuse, R80 ;  /* 0x00000050715a7221 */ /* 0x048fe20000010100 */
[C---:B------:R-:W-:Y:S01]  /*1150*/  FADD.FTZ R98, -R113.reuse, R81 ;  /* 0x0000005171627221 */ /* 0x040fe20000010100 */
[C---:B------:R-:W-:Y:S01]  /*1160*/  FADD.FTZ R82, -R113.reuse, R82 ;  /* 0x0000005271527221 */ /* 0x040fe20000010100 */
[----:B------:R-:W-:Y:S01]  /*1170*/  FADD.FTZ R116, -R113, R83 ;  /* 0x0000005371747221 */ /* 0x000fe20000010100 */
[C---:B-----5:R-:W-:Y:S01]  /*1180*/  FMUL.FTZ R3, R89.reuse, R90 ;  /* 0x0000005a59037220 */ /* 0x060fe20000410000 */
[C---:B------:R-:W-:Y:S01]  /*1190*/  FMUL.FTZ R90, R89.reuse, R98 ;  /* 0x00000062595a7220 */ /* 0x040fe20000410000 */
[C---:B------:R-:W-:Y:S01]  /*11a0*/  FMUL.FTZ R103, R89.reuse, R82 ;  /* 0x0000005259677220 */ /* 0x040fe20000410000 */
[----:B------:R-:W-:Y:S01]  /*11b0*/  FMUL.FTZ R116, R89, R116 ;  /* 0x0000007459747220 */ /* 0x000fe20000410000 */
[----:B----4-:R-:W-:Y:S01]  /*11c0*/  FMUL.FTZ R98, R16, R84 ;  /* 0x0000005410627220 */ /* 0x010fe20000410000 */
        /* <DEDUP_REMOVED lines=19> */
.L_x_10012:
[----:B------:R-:W-:Y:S05]  /*1300*/  BSYNC.RECONVERGENT B2 ;  /* 0x0000000000027941 */ /* 0x000fea0003800200 */
.L_x_10011:
        /* <DEDUP_REMOVED lines=40> */
.L_x_10014:
[----:B------:R-:W-:Y:S05]  /*1590*/  BSYNC.RECONVERGENT B2 ;  /* 0x0000000000027941 */ /* 0x000fea0003800200 */
.L_x_10013:
        /* <DEDUP_REMOVED lines=40> */
.L_x_10016:
[----:B------:R-:W-:Y:S05]  /*1820*/  BSYNC.RECONVERGENT B2 ;  /* 0x0000000000027941 */ /* 0x000fea0003800200 */
.L_x_10015:
[----:B------:R-:W-:Y:S05]  /*1830*/  @!P5 BRA `(.L_x_10010) ;  /* 0x000000000094d947 */ /* 0x000fea0003800000 */
[----:B------:R-:W0:Y:S08]  /*1840*/  LDC.64 R32, c[0x0][0x3a8] ;  /* 0x0000ea00ff207b82 */ /* 0x000e300000000a00 */
[----:B------:R-:W1:Y:S01]  /*1850*/  LDC.64 R80, c[0x0][0x428] ;  /* 0x00010a00ff507b82 */ /* 0x000e620000000a00 */
[----:B0-----:R-:W-:-:S07]  /*1860*/  IMAD.WIDE.U32 R84, R117, 0x10, R32 ;  /* 0x0000001075547825 */ /* 0x001fce00078e0020 */
[----:B------:R-:W0:Y:S01]  /*1870*/  LDC.64 R32, c[0x0][0x438] ;  /* 0x00010e00ff207b82 */ /* 0x000e220000000a00 */
[----:B------:R-:W2:Y:S01]  /*1880*/  LDG.E.128 R84, desc[UR6][R84.64] ;  /* 0x0000000654547981 */ /* 0x000ea2000c1e1d00 */
[----:B-1----:R-:W-:-:S06]  /*1890*/  IMAD.WIDE.U32 R80, R117, 0x10, R80 ;  /* 0x0000001075507825 */ /* 0x002fcc00078e0050 */
[----:B------:R-:W3:Y:S01]  /*18a0*/  LDG.E.128 R80, desc[UR6][R80.64] ;  /* 0x0000000650507981 */ /* 0x000ee2000c1e1d00 */
[----:B0-----:R-:W-:-:S06]  /*18b0*/  IMAD.WIDE.U32 R32, R117, 0x10, R32 ;  /* 0x0000001075207825 */ /* 0x001fcc00078e0020 */
[----:B------:R-:W5:Y:S01]  /*18c0*/  LDG.E.128 R32, desc[UR6][R32.64] ;  /* 0x0000000620207981 */ /* 0x000f62000c1e1d00 */
        /* <DEDUP_REMOVED lines=28> */
.L_x_10010:
[----:B------:R-:W-:Y:S05]  /*1a90*/  BSYNC.RECONVERGENT B1 ;  /* 0x0000000000017941 */ /* 0x000fea0003800200 */
.L_x_10002:
        /* <DEDUP_REMOVED lines=20> */
.L_x_10060:
        /* <DEDUP_REMOVED lines=25> */
[----:B------:R-:W-:Y:S06]  /*1d70*/  BRA `(.L_x_10023) ;  /* 0x0000000000407947 */ /* 0x000fec0003800000 */
.L_x_10022:
        /* <DEDUP_REMOVED lines=16> */
.L_x_10023:
[----:B------:R-:W1:Y:S01]  /*1e80*/  @P1 LDC.64 R80, c[0x0][0x478] ;  /* 0x00011e00ff501b82 */ /* 0x000e620000000a00 */
[----:B------:R-:W-:-:S07]  /*1e90*/  FMUL.FTZ R82, R115, R6 ;  /* 0x0000000673527220 */ /* 0x000fce0000410000 */
[----:B0-----:R-:W0:Y:S01]  /*1ea0*/  LDC.64 R86, c[0x0][0x468] ;  /* 0x00011a00ff567b82 */ /* 0x001e220000000a00 */
[----:B-1----:R-:W-:-:S04]  /*1eb0*/  @P1 IMAD.WIDE.U32 R120, R111, 0x10, R80 ;  /* 0x000000106f781825 */ /* 0x002fc800078e0050 */
[-C--:B------:R-:W-:Y:S01]  /*1ec0*/  FMUL.FTZ R80, R83, R6.reuse ;  /* 0x0000000653507220 */ /* 0x080fe20000410000 */
[-C--:B------:R-:W-:Y:S01]  /*1ed0*/  FMUL.FTZ R81, R113, R6.reuse ;  /* 0x0000000671517220 */ /* 0x080fe20000410000 */
[----:B------:R-:W-:Y:S01]  /*1ee0*/  FMUL.FTZ R83, R117, R6 ;  /* 0x0000000675537220 */ /* 0x000fe20000410000 */
[----:B------:R1:W-:Y:S01]  /*1ef0*/  @P1 STG.E.128 desc[UR6][R120.64], R48 ;  /* 0x0000003078001986 */ /* 0x0003e2000c101d06 */
[C---:B0-----:R-:W-:Y:S01]  /*1f00*/  IMAD.WIDE.U32 R86, R111.reuse, 0x10, R86 ;  /* 0x000000106f567825 */ /* 0x041fe200078e0056 */
[----:B------:R-:W-:-:S04]  /*1f10*/  IADD3 R111, PT, PT, R111, 0x20, RZ ;  /* 0x000000206f6f7810 */ /* 0x000fc80007ffe0ff */
[----:B------:R1:W-:Y:S03]  /*1f20*/  STG.E.128 desc[UR6][R86.64], R80 ;  /* 0x0000005056007986 */ /* 0x0003e6000c101d06 */
.L_x_10021:
[----:B------:R-:W-:Y:S05]  /*1f30*/  BSYNC.RECONVERGENT B2 ;  /* 0x0000000000027941 */ /* 0x000fea0003800200 */
.L_x_10020:
        /* <DEDUP_REMOVED lines=22> */
.L_x_10026:
        /* <DEDUP_REMOVED lines=12> */
.L_x_10027:
        /* <DEDUP_REMOVED lines=11> */
.L_x_10025:
[----:B------:R-:W-:Y:S05]  /*2210*/  BSYNC.RECONVERGENT B2 ;  /* 0x0000000000027941 */ /* 0x000fea0003800200 */
.L_x_10024:
        /* <DEDUP_REMOVED lines=22> */
.L_x_10030:
[-CC-:B-12---:R-:W-:Y:S01]  /*2380*/  FFMA.FTZ R81, R11, R85.reuse, R84.reuse ;  /* 0x000000550b517223 */ /* 0x186fe20000010054 */
        /* <DEDUP_REMOVED lines=8> */
[C---:B------:R-:W-:Y:S01]  /*2410*/  FMUL.FTZ R83, R89.reuse, R82 ;  /* 0x0000005259537220 */ /* 0x040fe20000410000 */
[C---:B------:R-:W-:Y:S01]  /*2420*/  FMUL.FTZ R113, R89.reuse, R86 ;  /* 0x0000005659717220 */ /* 0x040fe20000410000 */
[----:B------:R-:W-:-:S07]  /*2430*/  FMUL.FTZ R115, R89, R120 ;  /* 0x0000007859737220 */ /* 0x000fce0000410000 */
.L_x_10031:
        /* <DEDUP_REMOVED lines=11> */
.L_x_10029:
[----:B------:R-:W-:Y:S05]  /*24f0*/  BSYNC.RECONVERGENT B2 ;  /* 0x0000000000027941 */ /* 0x000fea0003800200 */
.L_x_10028:
        /* <DEDUP_REMOVED lines=21> */
.L_x_10033:
        /* <DEDUP_REMOVED lines=12> */
.L_x_10034:
        /* <DEDUP_REMOVED lines=8> */
[----:B0-----:R-:W-:-:S05]  /*2790*/  IMAD.WIDE.U32 R86, R111, 0x10, R86 ;  /* 0x000000106f567825 */ /* 0x001fca00078e0056 */
[----:B------:R1:W-:Y:S01]  /*27a0*/  STG.E.128 desc[UR6][R86.64], R80 ;  /* 0x0000005056007986 */ /* 0x0003e2000c101d06 */
[----:B------:R-:W-:Y:S05]  /*27b0*/  BRA `(.L_x_10032) ;  /* 0x0000000c000c7947 */ /* 0x000fea0003800000 */
.L_x_10019:
        /* <DEDUP_REMOVED lines=26> */
.L_x_10037:
[----:B------:R-:W-:Y:S05]  /*2960*/  BSYNC.RECONVERGENT B2 ;  /* 0x0000000000027941 */ /* 0x000fea0003800200 */
.L_x_10036:
        /* <DEDUP_REMOVED lines=22> */
.L_x_10039:
[----:B------:R-:W-:Y:S05]  /*2ad0*/  BSYNC.RECONVERGENT B2 ;  /* 0x0000000000027941 */ /* 0x000fea0003800200 */
.L_x_10038:
        /* <DEDUP_REMOVED lines=22> */
.L_x_10041:
[----:B------:R-:W-:Y:S05]  /*2c40*/  BSYNC.RECONVERGENT B2 ;  /* 0x0000000000027941 */ /* 0x000fea0003800200 */
.L_x_10040:
        /* <DEDUP_REMOVED lines=21> */
.L_x_10035:
        /* <DEDUP_REMOVED lines=25> */
.L_x_10043:
[----:B------:R-:W-:Y:S05]  /*2f30*/  BSYNC.RECONVERGENT B2 ;  /* 0x0000000000027941 */ /* 0x000fea0003800200 */
.L_x_10042:
        /* <DEDUP_REMOVED lines=25> */
.L_x_10045:
[----:B------:R-:W-:Y:S05]  /*30d0*/  BSYNC.RECONVERGENT B2 ;  /* 0x0000000000027941 */ /* 0x000fea0003800200 */
.L_x_10044:
        /* <DEDUP_REMOVED lines=25> */
.L_x_10047:
[----:B------:R-:W-:Y:S05]  /*3270*/  BSYNC.RECONVERGENT B2 ;  /* 0x0000000000027941 */ /* 0x000fea0003800200 */
.L_x_10046:
        /* <DEDUP_REMOVED lines=23> */
.L_x_10032:
[----:B------:R-:W-:Y:S05]  /*33f0*/  BSYNC.RECONVERGENT B1 ;  /* 0x0000000000017941 */ /* 0x000fea0003800200 */
.L_x_10018:
[----:B01234-:R-:W0:Y:S02]  /*3400*/  LDC.64 R80, c[0x0][0x380] ;  /* 0x0000e000ff507b82 */ /* 0x01fe240000000a00 */
[----:B0-----:R-:W-:-:S04]  /*3410*/  LEA R5, R80, R5, 0x2 ;  /* 0x0000000550057211 */ /* 0x001fc800078e10ff */
[----:B------:R-:W-:-:S13]  /*3420*/  ISETP.GE.AND P1, PT, R5, R81, PT ;  /* 0x000000510500720c */ /* 0x000fda0003f26270 */
[----:B------:R-:W-:Y:S05]  /*3430*/  @!P1 BRA `(.L_x_10048) ;  /* 0xffffffd000249947 */ /* 0x000fea000383ffff */
.L_x_10001:
[----:B------:R-:W-:Y:S05]  /*3440*/  BSYNC B0 ;  /* 0x0000000000007941 */ /* 0x000fea0003800000 */
.L_x_10000:
[----:B-----5:R-:W0:Y:S01]  /*3450*/  S2R R6, SR_CgaCtaId ;  /* 0x0000000000067919 */ /* 0x020e220000008800 */
        /* <DEDUP_REMOVED lines=9> */
[----:B0-----:R-:W-:Y:S01]  /*34f0*/  LEA R5, R6, R5, 0x18 ;  /* 0x0000000506057211 */ /* 0x001fe200078ec0ff */
[----:B-1----:R-:W-:Y:S01]  /*3500*/  IMAD R31, R2, UR4, RZ ;  /* 0x00000004021f7c24 */ /* 0x002fe2000f8e02ff */
[----:B------:R-:W-:Y:S02]  /*3510*/  IADD3 R2, PT, PT, R29, R2, RZ ;  /* 0x000000021d027210 */ /* 0x000fe40007ffe0ff */
[-C--:B------:R-:W-:Y:S02]  /*3520*/  IADD3 R3, PT, PT, R3, R5.reuse, RZ ;  /* 0x0000000503037210 */ /* 0x080fe40007ffe0ff */
[----:B------:R-:W-:-:S02]  /*3530*/  LEA R5, R0, R5, 0x2 ;  /* 0x0000000500057211 */ /* 0x000fc400078e10ff */
[----:B------:R-:W-:Y:S01]  /*3540*/  IADD3 R18, P3, PT, R31, R0, RZ ;  /* 0x000000001f127210 */ /* 0x000fe20007f7e0ff */
[----:B------:R-:W-:Y:S01]  /*3550*/  STS.128 [R3], R68 ;  /* 0x0000004403007388 */ /* 0x000fe20000000c00 */
[----:B------:R-:W-:Y:S02]  /*3560*/  ISETP.GE.U32.AND P2, PT, R2, 0x80, PT ;  /* 0x000000800200780c */ /* 0x000fe40003f46070 */
[----:B------:R-:W-:Y:S01]  /*3570*/  SHF.L.U32 R22, R18, 0x2, RZ ;  /* 0x0000000212167819 */ /* 0x000fe200000006ff */
[----:B------:R-:W-:Y:S01]  /*3580*/  STS.128 [R3+0x200], R52 ;  /* 0x0002003403007388 */ /* 0x000fe20000000c00 */
[----:B------:R-:W-:Y:S02]  /*3590*/  ISETP.GE.U32.AND P1, PT, R2, 0x100, PT ;  /* 0x000001000200780c */ /* 0x000fe40003f26070 */
[C---:B--2---:R-:W-:Y:S01]  /*35a0*/  IADD3 R24, P4, PT, R22.reuse, UR18, RZ ;  /* 0x0000001216187c10 */ /* 0x044fe2000ff9e0ff */
[----:B------:R-:W-:Y:S01]  /*35b0*/  STS.128 [R3+0x400], R56 ;  /* 0x0004003803007388 */ /* 0x000fe20000000c00 */
[----:B------:R-:W-:-:S02]  /*35c0*/  IADD3 R22, P5, PT, R22, UR16, RZ ;  /* 0x0000001016167c10 */ /* 0x000fc4000ffbe0ff */
[----:B------:R-:W-:Y:S01]  /*35d0*/  ISETP.GE.U32.AND P0, PT, R2, 0x180, PT ;  /* 0x000001800200780c */ /* 0x000fe20003f06070 */
        /* <DEDUP_REMOVED lines=44> */
[----:B-1----:R-:W-:-:S02]  /*38a0*/  IADD3.X R45, PT, PT, R43, UR19, RZ, P4, !PT ;  /* 0x000000132b2d7c10 */ /* 0x002fc4000a7fe4ff */
        /* <DEDUP_REMOVED lines=70> */
.L_x_10017:
        /* <DEDUP_REMOVED lines=8> */
.L_x_10050:
[----:B------:R-:W-:Y:S05]  /*3d90*/  BSYNC B1 ;  /* 0x0000000000017941 */ /* 0x000fea0003800000 */
.L_x_10049:
        /* <DEDUP_REMOVED lines=8> */
.L_x_10051:
[----:B------:R-:W-:Y:S01]  /*3e20*/  FADD.FTZ R80, R80, R115 ;  /* 0x0000007350507221 */ /* 0x000fe20000010000 */
[----:B------:R-:W-:-:S04]  /*3e30*/  HFMA2 R119, -RZ, RZ, 0, 1.1920928955078125e-07 ;  /* 0x00000002ff777431 */ /* 0x000fc800000001ff */
[----:B------:R-:W-:Y:S02]  /*3e40*/  MOV R122, R80 ;  /* 0x00000050007a7202 */ /* 0x000fe40000000f00 */
[----:B------:R-:W-:-:S07]  /*3e50*/  MOV R81, R117 ;  /* 0x0000007500517202 */ /* 0x000fce0000000f00 */
[----:B------:R-:W-:Y:S05]  /*3e60*/  WARPSYNC.COLLECTIVE R113, `(.L_x_10052) ;  /* 0x0000000071087348 */ /* 0x000fea0003c00000 */
[----:B------:R0:W1:Y:S02]  /*3e70*/  SHFL.BFLY P6, R117, R122, R119, R124 ;  /* 0x0c0000777a757389 */ /* 0x00006400000c007c */
[----:B01----:R-:W-:Y:S05]  /*3e80*/  ENDCOLLECTIVE ;  /* 0x000000000000791b */ /* 0x003fea0003800000 */
.L_x_10052:
[----:B------:R-:W-:-:S05]  /*3e90*/  FADD.FTZ R81, R81, R120 ;  /* 0x0000007851517221 */ /* 0x000fca0000010000 */
[----:B------:R-:W-:Y:S02]  /*3ea0*/  MOV R122, R81 ;  /* 0x00000051007a7202 */ /* 0x000fe40000000f00 */
[----:B------:R-:W-:-:S07]  /*3eb0*/  MOV R83, R117 ;  /* 0x0000007500537202 */ /* 0x000fce0000000f00 */
[----:B------:R-:W-:Y:S05]  /*3ec0*/  WARPSYNC.COLLECTIVE R113, `(.L_x_10053) ;  /* 0x0000000071087348 */ /* 0x000fea0003c00000 */
[----:B------:R0:W1:Y:S02]  /*3ed0*/  SHFL.BFLY P6, R117, R122, R119, R124 ;  /* 0x0c0000777a757389 */ /* 0x00006400000c007c */
[----:B01----:R-:W-:Y:S05]  /*3ee0*/  ENDCOLLECTIVE ;  /* 0x000000000000791b */ /* 0x003fea0003800000 */
.L_x_10053:
[----:B------:R-:W-:Y:S01]  /*3ef0*/  FADD.FTZ R83, R80, R83 ;  /* 0x0000005350537221 */ /* 0x000fe20000010000 */
[----:B------:R-:W-:-:S04]  /*3f00*/  HFMA2 R119, -RZ, RZ, 0, 2.384185791015625e-07 ;  /* 0x00000004ff777431 */ /* 0x000fc800000001ff */
[----:B------:R-:W-:Y:S02]  /*3f10*/  MOV R122, R83 ;  /* 0x00000053007a7202 */ /* 0x000fe40000000f00 */
[----:B------:R-:W-:-:S07]  /*3f20*/  MOV R82, R117 ;  /* 0x0000007500527202 */ /* 0x000fce0000000f00 */
[----:B------:R-:W-:Y:S05]  /*3f30*/  WARPSYNC.COLLECTIVE R113, `(.L_x_10054) ;  /* 0x0000000071087348 */ /* 0x000fea0003c00000 */
[----:B------:R0:W1:Y:S02]  /*3f40*/  SHFL.BFLY P6, R117, R122, R119, R124 ;  /* 0x0c0000777a757389 */ /* 0x00006400000c007c */
[----:B01----:R-:W-:Y:S05]  /*3f50*/  ENDCOLLECTIVE ;  /* 0x000000000000791b */ /* 0x003fea0003800000 */
.L_x_10054:
[----:B------:R-:W-:-:S05]  /*3f60*/  FADD.FTZ R82, R81, R82 ;  /* 0x0000005251527221 */ /* 0x000fca0000010000 */
[----:B------:R-:W-:Y:S02]  /*3f70*/  MOV R122, R82 ;  /* 0x00000052007a7202 */ /* 0x000fe40000000f00 */
[----:B------:R-:W-:-:S07]  /*3f80*/  MOV R84, R117 ;  /* 0x0000007500547202 */ /* 0x000fce0000000f00 */
[----:B------:R-:W-:Y:S05]  /*3f90*/  WARPSYNC.COLLECTIVE R113, `(.L_x_10055) ;  /* 0x0000000071087348 */ /* 0x000fea0003c00000 */
[----:B------:R0:W1:Y:S02]  /*3fa0*/  SHFL.BFLY P6, R117, R122, R119, R124 ;  /* 0x0c0000777a757389 */ /* 0x00006400000c007c */
[----:B01----:R-:W-:Y:S05]  /*3fb0*/  ENDCOLLECTIVE ;  /* 0x000000000000791b */ /* 0x003fea0003800000 */
.L_x_10055:
[----:B------:R-:W-:Y:S01]  /*3fc0*/  FADD.FTZ R84, R83, R84 ;  /* 0x0000005453547221 */ /* 0x000fe20000010000 */
[----:B------:R-:W-:-:S04]  /*3fd0*/  HFMA2 R119, -RZ, RZ, 0, 4.76837158203125e-07 ;  /* 0x00000008ff777431 */ /* 0x000fc800000001ff */
[----:B------:R-:W-:Y:S02]  /*3fe0*/  MOV R122, R84 ;  /* 0x00000054007a7202 */ /* 0x000fe40000000f00 */
[----:B------:R-:W-:-:S07]  /*3ff0*/  MOV R85, R117 ;  /* 0x0000007500557202 */ /* 0x000fce0000000f00 */
[----:B------:R-:W-:Y:S05]  /*4000*/  WARPSYNC.COLLECTIVE R113, `(.L_x_10056) ;  /* 0x0000000071087348 */ /* 0x000fea0003c00000 */
[----:B------:R0:W1:Y:S02]  /*4010*/  SHFL.BFLY P6, R117, R122, R119, R124 ;  /* 0x0c0000777a757389 */ /* 0x00006400000c007c */
[----:B01----:R-:W-:Y:S05]  /*4020*/  ENDCOLLECTIVE ;  /* 0x000000000000791b */ /* 0x003fea0003800000 */
.L_x_10056:
[----:B------:R-:W-:-:S05]  /*4030*/  FADD.FTZ R85, R82, R85 ;  /* 0x0000005552557221 */ /* 0x000fca0000010000 */
[----:B------:R-:W-:Y:S02]  /*4040*/  MOV R122, R85 ;  /* 0x00000055007a7202 */ /* 0x000fe40000000f00 */
[----:B------:R-:W-:-:S07]  /*4050*/  MOV R87, R117 ;  /* 0x0000007500577202 */ /* 0x000fce0000000f00 */
[----:B------:R-:W-:Y:S05]  /*4060*/  WARPSYNC.COLLECTIVE R113, `(.L_x_10057) ;  /* 0x0000000071087348 */ /* 0x000fea0003c00000 */
[----:B------:R0:W1:Y:S02]  /*4070*/  SHFL.BFLY P6, R117, R122, R119, R124 ;  /* 0x0c0000777a757389 */ /* 0x00006400000c007c */
[----:B01----:R-:W-:Y:S05]  /*4080*/  ENDCOLLECTIVE ;  /* 0x000000000000791b */ /* 0x003fea0003800000 */
.L_x_10057:
[----:B------:R-:W-:Y:S01]  /*4090*/  FADD.FTZ R87, R84, R87 ;  /* 0x0000005754577221 */ /* 0x000fe20000010000 */
[----:B------:R-:W-:-:S04]  /*40a0*/  HFMA2 R119, -RZ, RZ, 0, 9.5367431640625e-07 ;  /* 0x00000010ff777431 */ /* 0x000fc800000001ff */
[----:B------:R-:W-:Y:S02]  /*40b0*/  MOV R122, R87 ;  /* 0x00000057007a7202 */ /* 0x000fe40000000f00 */
[----:B------:R-:W-:-:S07]  /*40c0*/  MOV R86, R117 ;  /* 0x0000007500567202 */ /* 0x000fce0000000f00 */
[----:B------:R-:W-:Y:S05]  /*40d0*/  WARPSYNC.COLLECTIVE R113, `(.L_x_10058) ;  /* 0x0000000071087348 */ /* 0x000fea0003c00000 */
[----:B------:R0:W1:Y:S02]  /*40e0*/  SHFL.BFLY P6, R117, R122, R119, R124 ;  /* 0x0c0000777a757389 */ /* 0x00006400000c007c */
[----:B01----:R-:W-:Y:S05]  /*40f0*/  ENDCOLLECTIVE ;  /* 0x000000000000791b */ /* 0x003fea0003800000 */
.L_x_10058:
[----:B------:R-:W-:-:S05]  /*4100*/  FADD.FTZ R86, R85, R86 ;  /* 0x0000005655567221 */ /* 0x000fca0000010000 */
[----:B------:R-:W-:Y:S02]  /*4110*/  MOV R122, R86 ;  /* 0x00000056007a7202 */ /* 0x000fe40000000f00 */
[----:B------:R-:W-:-:S07]  /*4120*/  MOV R80, R117 ;  /* 0x0000007500507202 */ /* 0x000fce0000000f00 */
[----:B------:R-:W-:Y:S05]  /*4130*/  WARPSYNC.COLLECTIVE R113, `(.L_x_10059) ;  /* 0x0000000071087348 */ /* 0x000fea0003c00000 */
[----:B------:R0:W1:Y:S02]  /*4140*/  SHFL.BFLY P6, R117, R122, R119, R124 ;  /* 0x0c0000777a757389 */ /* 0x00006400000c007c */
[----:B01----:R-:W-:Y:S05]  /*4150*/  ENDCOLLECTIVE ;  /* 0x000000000000791b */ /* 0x003fea0003800000 */
.L_x_10059:
[----:B------:R-:W-:Y:S01]  /*4160*/  MOV R81, R117 ;  /* 0x0000007500517202 */ /* 0x000fe20000000f00 */
[----:B------:R-:W-:Y:S06]  /*4170*/  BRA `(.L_x_10060) ;  /* 0xffffffd800987947 */ /* 0x000fec000383ffff */
.L_x_10061:
        /* <DEDUP_REMOVED lines=16> */
.L_x_11328:


//--------------------- .text._ZN10layer_norm13ln_bwd_kernelINS_13Kernel_traitsIfffffjLj512ELj1ELj4ELj1ELj16ENS_18Kernel_traits_baseILj512EfffffjLj128EEEEELb0ELb0ELb0ELb1EEEvNS_9BwdParamsE --------------------------
	.section	.text._ZN10layer_norm13ln_bwd_kernelINS_13Kernel_traitsIfffffjLj512ELj1ELj4ELj1ELj16ENS_18Kernel_traits_baseILj512EfffffjLj128EEEEELb0ELb0ELb0ELb1EEEvNS_9BwdParamsE,"ax",@progbits
	.align	128
        .global         _ZN10layer_norm13ln_bwd_kernelINS_13Kernel_traitsIfffffjLj512ELj1ELj4ELj1ELj16ENS_18Kernel_traits_baseILj512EfffffjLj128EEEEELb0ELb0ELb0ELb1EEEvNS_9BwdParamsE
        .type           _ZN10layer_norm13ln_bwd_kernelINS_13Kernel_traitsIfffffjLj512ELj1ELj4ELj1ELj16ENS_18Kernel_traits_baseILj512EfffffjLj128EEEEELb0ELb0ELb0ELb1EEEvNS_9BwdParamsE,@function
        .size           _ZN10layer_norm13ln_bwd_kernelINS_13Kernel_traitsIfffffjLj512ELj1ELj4ELj1ELj16ENS_18Kernel_traits_baseILj512EfffffjLj128EEEEELb0ELb0ELb0ELb1EEEvNS_9BwdParamsE,(.L_x_11329 - _ZN10layer_norm13ln_bwd_kernelINS_13Kernel_traitsIfffffjLj512ELj1ELj4ELj1ELj16ENS_18Kernel_traits_baseILj512EfffffjLj128EEEEELb0ELb0ELb0ELb1EEEvNS_9BwdParamsE)
        .other          _ZN10layer_norm13ln_bwd_kernelINS_13Kernel_traitsIfffffjLj512ELj1ELj4ELj1ELj16ENS_18Kernel_traits_baseILj512EfffffjLj128EEEEELb0ELb0ELb0ELb1EEEvNS_9BwdParamsE,@"STO_CUDA_ENTRY STV_DEFAULT"
_ZN10layer_norm13ln_bwd_kernelINS_13Kernel_traitsIfffffjLj512ELj1ELj4ELj1ELj16ENS_18Kernel_traits_baseILj512EfffffjLj128EEEEELb0ELb0ELb0ELb1EEEvNS_9BwdParamsE:
.text._ZN10layer_norm13ln_bwd_kernelINS_13Kernel_traitsIfffffjLj512ELj1ELj4ELj1ELj16ENS_18Kernel_traits_baseILj512EfffffjLj128EEEEELb0ELb0ELb0ELb1EEEvNS_9BwdParamsE:
        /* <DEDUP_REMOVED lines=33> */
[----:B------:R-:W1:Y:S01]  /*0210*/  LDCU.64 UR4, c[0x0][0x3e0] ;  /* 0x00007c00ff0477ac */ /* 0x000e620008000a00 */
[----:B------:R-:W-:Y:S01]  /*0220*/  LOP3.LUT R98, R98, 0x1f, RZ, 0xc0, !PT ;  /* 0x0000001f62627812 */ /* 0x000fe200078ec0ff */
[----:B------:R-:W-:Y:S01]  /*0230*/  HFMA2 R96, -RZ, RZ, 0, 0 ;  /* 0x00000000ff607431 */ /* 0x000fe200000001ff */
[----:B------:R-:W-:Y:S01]  /*0240*/  BSSY B1, `(.L_x_10064) ;  /* 0x000029c000017945 */ /* 0x000fe20003800000 */
[----:B------:R-:W-:Y:S02]  /*0250*/  CS2R R94, SRZ ;  /* 0x00000000005e7805 */ /* 0x000fe4000001ff00 */
[----:B------:R-:W-:Y:S02]  /*0260*/  CS2R R92, SRZ ;  /* 0x00000000005c7805 */ /* 0x000fe4000001ff00 */
[----:B------:R-:W-:Y:S02]  /*0270*/  CS2R R2, SRZ ;  /* 0x0000000000027805 */ /* 0x000fe4000001ff00 */
[----:B------:R-:W-:-:S02]  /*0280*/  MOV R0, RZ ;  /* 0x000000ff00007202 */ /* 0x000fc40000000f00 */
[----:B------:R-:W-:Y:S02]  /*0290*/  CS2R R6, SRZ ;  /* 0x0000000000067805 */ /* 0x000fe4000001ff00 */
        /* <DEDUP_REMOVED lines=13> */
[----:B------:R-:W-:-:S03]  /*0370*/  CS2R R26, SRZ ;  /* 0x00000000001a7805 */ /* 0x000fc6000001ff00 */
[----:B------:R-:W5:Y:S04]  /*0380*/  LDG.E.128 R64, desc[UR6][R4.64+0x400] ;  /* 0x0004000604407981 */ /* 0x000f68000c1e1d00 */
[----:B------:R-:W5:Y:S04]  /*0390*/  LDG.E.128 R68, desc[UR6][R4.64+0x200] ;  /* 0x0002000604447981 */ /* 0x000f68000c1e1d00 */
[----:B------:R0:W5:Y:S02]  /*03a0*/  LDG.E.128 R72, desc[UR6][R4.64] ;  /* 0x0000000604487981 */ /* 0x000164000c1e1d00 */
[----:B0-----:R-:W-:-:S07]  /*03b0*/  CS2R R4, SRZ ;  /* 0x0000000000047805 */ /* 0x001fce000001ff00 */
.L_x_10072:
        /* <DEDUP_REMOVED lines=25> */
[----:B------:R-:W-:Y:S02]  /*0550*/  IMAD.WIDE.U32 R80, R103, 0x10, R88 ;  /* 0x0000001067507825 */ /* 0x000fe400078e0058 */
[----:B------:R-:W2:Y:S02]  /*0560*/  LDG.E.128 R76, desc[UR6][R76.64] ;  /* 0x000000064c4c7981 */ /* 0x000ea4000c1e1d00 */
[----:B-1----:R-:W-:Y:S02]  /*0570*/  IMAD.WIDE.U32 R56, R104, 0x10, R44 ;  /* 0x0000001068387825 */ /* 0x002fe400078e002c */
[----:B------:R-:W3:Y:S02]  /*0580*/  LDG.E.128 R80, desc[UR6][R80.64] ;  /* 0x0000000650507981 */ /* 0x000ee4000c1e1d00 */
[--C-:B------:R-:W-:Y:S02]  /*0590*/  IMAD.WIDE.U32 R84, R102, 0x10, R88.reuse ;  /* 0x0000001066547825 */ /* 0x100fe400078e0058 */
[----:B------:R-:W4:Y:S02]  /*05a0*/  LDG.E.128 R56, desc[UR6][R56.64] ;  /* 0x0000000638387981 */ /* 0x000f24000c1e1d00 */
[----:B------:R-:W-:-:S02]  /*05b0*/  IMAD.WIDE.U32 R88, R100, 0x10, R88 ;  /* 0x0000001064587825 */ /* 0x000fc400078e0058 */
[----:B------:R-:W3:Y:S04]  /*05c0*/  LDG.E.128 R84, desc[UR6][R84.64] ;  /* 0x0000000654547981 */ /* 0x000ee8000c1e1d00 */
[----:B------:R-:W3:Y:S01]  /*05d0*/  LDG.E.128 R88, desc[UR6][R88.64] ;  /* 0x0000000658587981 */ /* 0x000ee2000c1e1d00 */
[----:B------:R-:W-:-:S06]  /*05e0*/  IMAD.WIDE.U32 R52, R103, 0x10, R44 ;  /* 0x0000001067347825 */ /* 0x000fcc00078e002c */
[----:B------:R-:W3:Y:S01]  /*05f0*/  LDG.E.128 R52, desc[UR6][R52.64] ;  /* 0x0000000634347981 */ /* 0x000ee2000c1e1d00 */
[----:B------:R-:W-:-:S06]  /*0600*/  IMAD.WIDE.U32 R48, R102, 0x10, R44 ;  /* 0x0000001066307825 */ /* 0x000fcc00078e002c */
[----:B------:R-:W3:Y:S01]  /*0610*/  LDG.E.128 R48, desc[UR6][R48.64] ;  /* 0x0000000630307981 */ /* 0x000ee2000c1e1d00 */
[----:B------:R-:W-:-:S06]  /*0620*/  IMAD.WIDE.U32 R44, R100, 0x10, R44 ;  /* 0x00000010642c7825 */ /* 0x000fcc00078e002c */
[----:B------:R-:W3:Y:S01]  /*0630*/  LDG.E.128 R44, desc[UR6][R44.64] ;  /* 0x000000062c2c7981 */ /* 0x000ee2000c1e1d00 */
[C---:B--2---:R-:W-:Y:S01]  /*0640*/  FADD.FTZ R76, -R105.reuse, R76 ;  /* 0x0000004c694c7221 */ /* 0x044fe20000010100 */
[----:B------:R-:W-:-:S03]  /*0650*/  FADD.FTZ R108, -R105, R77 ;  /* 0x0000004d696c7221 */ /* 0x000fc60000010100 */
[----:B-----5:R-:W-:Y:S01]  /*0660*/  FMUL.FTZ R77, R101, R76 ;  /* 0x0000004c654d7220 */ /* 0x020fe20000410000 */
[----:B----4-:R-:W-:Y:S01]  /*0670*/  FMUL.FTZ R106, R72, R56 ;  /* 0x00000038486a7220 */ /* 0x010fe20000410000 */
[----:B------:R-:W-:Y:S01]  /*0680*/  FADD.FTZ R110, -R105, R78 ;  /* 0x0000004e696e7221 */ /* 0x000fe20000010100 */
[----:B------:R-:W-:Y:S02]  /*0690*/  FMUL.FTZ R108, R101, R108 ;  /* 0x0000006c656c7220 */ /* 0x000fe40000410000 */
[----:B------:R-:W-:Y:S01]  /*06a0*/  FADD.FTZ R112, RZ, R106 ;  /* 0x0000006aff707221 */ /* 0x000fe20000010000 */
[----:B------:R-:W-:Y:S01]  /*06b0*/  FFMA.FTZ R107, R77, R106, RZ ;  /* 0x0000006a4d6b7223 */ /* 0x000fe200000100ff */
[----:B---3--:R-:W-:Y:S01]  /*06c0*/  FADD.FTZ R138, -R105, R91 ;  /* 0x0000005b698a7221 */ /* 0x008fe20000010100 */
[----:B------:R-:W-:Y:S01]  /*06d0*/  FMUL.FTZ R91, R73, R57 ;  /* 0x00000039495b7220 */ /* 0x000fe20000410000 */
        /* <DEDUP_REMOVED lines=14> */
[C---:B------:R-:W-:Y:S01]  /*07c0*/  FMUL.FTZ R105, R101.reuse, R110 ;  /* 0x0000006e65697220 */ /* 0x040fe20000410000 */
[----:B------:R-:W-:Y:S01]  /*07d0*/  FFMA.FTZ R112, R108, R91, R107 ;  /* 0x0000005b6c707223 */ /* 0x000fe2000001006b */
[----:B------:R-:W-:Y:S01]  /*07e0*/  FMUL.FTZ R109, R101, R116 ;  /* 0x00000074656d7220 */ /* 0x000fe20000410000 */
[----:B------:R-:W-:Y:S01]  /*07f0*/  FADD.FTZ R116, R111, R84 ;  /* 0x000000546f747221 */ /* 0x000fe20000010000 */
[----:B------:R-:W-:Y:S01]  /*0800*/  FMUL.FTZ R85, R75, R59 ;  /* 0x0000003b4b557220 */ /* 0x000fe20000410000 */
[----:B------:R-:W-:Y:S01]  /*0810*/  FMUL.FTZ R110, R101, R114 ;  /* 0x00000072656e7220 */ /* 0x000fe20000410000 */
        /* <DEDUP_REMOVED lines=17> */
[----:B------:R-:W-:-:S02]  /*0930*/  FMUL.FTZ R90, R64, R48 ;  /* 0x00000030405a7220 */ /* 0x000fc40000410000 */
[----:B------:R-:W-:Y:S01]  /*0940*/  FADD.FTZ R125, R124, R89 ;  /* 0x000000597c7d7221 */ /* 0x000fe20000010000 */
[----:B------:R-:W-:Y:S01]  /*0950*/  FFMA.FTZ R122, R112, R89, R121 ;  /* 0x00000059707a7223 */ /* 0x000fe20000010079 */
[----:B------:R-:W-:Y:S01]  /*0960*/  FMUL.FTZ R113, R101, R128 ;  /* 0x0000008065717220 */ /* 0x000fe20000410000 */
[----:B------:R-:W-:Y:S01]  /*0970*/  FMUL.FTZ R83, R65, R49 ;  /* 0x0000003141537220 */ /* 0x000fe20000410000 */
[----:B------:R-:W-:Y:S01]  /*0980*/  FMUL.FTZ R116, R101, R126 ;  /* 0x0000007e65747220 */ /* 0x000fe20000410000 */
        /* <DEDUP_REMOVED lines=44> */
.L_x_10065:
[----:B------:R-:W0:Y:S08]  /*0c50*/  LDC.64 R30, c[0x0][0x3a8] ;  /* 0x0000ea00ff1e7b82 */ /* 0x000e300000000a00 */
[----:B------:R-:W1:Y:S01]  /*0c60*/  LDC.64 R28, c[0x0][0x428] ;  /* 0x00010a00ff1c7b82 */ /* 0x000e620000000a00 */
[C---:B------:R-:W-:Y:S02]  /*0c70*/  IADD3 R100, PT, PT, R104.reuse, 0x60, RZ ;  /* 0x0000006068647810 */ /* 0x040fe40007ffe0ff */
[----:B------:R-:W-:-:S02]  /*0c80*/  IADD3 R103, PT, PT, R104, 0x20, RZ ;  /* 0x0000002068677810 */ /* 0x000fc40007ffe0ff */
        /* <DEDUP_REMOVED lines=15> */
[----:B------:R-:W-:Y:S02]  /*0d80*/  IMAD.WIDE.U32 R44, R100, 0x10, R28 ;  /* 0x00000010642c7825 */ /* 0x000fe400078e001c */
        /* <DEDUP_REMOVED lines=10> */
[C---:B--2---:R-:W-:Y:S01]  /*0e30*/  FADD.FTZ R76, -R105.reuse, R76 ;  /* 0x0000004c694c7221 */ /* 0x044fe20000010100 */
[----:B------:R-:W-:-:S03]  /*0e40*/  FADD.FTZ R108, -R105, R77 ;  /* 0x0000004d696c7221 */ /* 0x000fc60000010100 */
[----:B-----5:R-:W-:Y:S01]  /*0e50*/  FMUL.FTZ R77, R101, R76 ;  /* 0x0000004c654d7220 */ /* 0x020fe20000410000 */
[----:B---3--:R-:W-:Y:S01]  /*0e60*/  FADD.FTZ R138, -R105, R91 ;  /* 0x0000005b698a7221 */ /* 0x008fe20000010100 */
[----:B----4-:R-:W-:Y:S01]  /*0e70*/  FMUL.FTZ R106, R72, R56 ;  /* 0x00000038486a7220 */ /* 0x010fe20000410000 */
[----:B------:R-:W-:Y:S01]  /*0e80*/  FMUL.FTZ R91, R73, R57 ;  /* 0x00000039495b7220 */ /* 0x000fe20000410000 */
[----:B------:R-:W-:Y:S01]  /*0e90*/  FADD.FTZ R110, -R105, R78 ;  /* 0x0000004e696e7221 */ /* 0x000fe20000010100 */
[----:B------:R-:W-:Y:S01]  /*0ea0*/  FMUL.FTZ R108, R101, R108 ;  /* 0x0000006c656c7220 */ /* 0x000fe20000410000 */
[----:B------:R-:W-:Y:S01]  /*0eb0*/  FADD.FTZ R112, RZ, R106 ;  /* 0x0000006aff707221 */ /* 0x000fe20000010000 */
[----:B------:R-:W-:Y:S01]  /*0ec0*/  FFMA.FTZ R107, R77, R106, RZ ;  /* 0x0000006a4d6b7223 */ /* 0x000fe200000100ff */
        /* <DEDUP_REMOVED lines=86> */
.L_x_10066:
        /* <DEDUP_REMOVED lines=52> */
.L_x_10084:
        /* <DEDUP_REMOVED lines=83> */
.L_x_10069:
        /* <DEDUP_REMOVED lines=30> */
[----:B-1----:R-:W-:-:S04]  /*1e80*/  IMAD.WIDE.U32 R52, R104, 0x10, R48 ;  /* 0x0000001068347825 */ /* 0x002fc800078e0030 */
[----:B------:R-:W-:Y:S01]  /*1e90*/  FADD.FTZ R120, -R120, R79 ;  /* 0x0000004f78787221 */ /* 0x000fe20000010100 */
[----:B------:R-:W-:Y:S01]  /*1ea0*/  FADD.FTZ R108, -R117, R78 ;  /* 0x0000004e756c7221 */ /* 0x000fe20000010100 */
[----:B------:R-:W-:Y:S01]  /*1eb0*/  FADD.FTZ R110, -R119, R76 ;  /* 0x0000004c776e7221 */ /* 0x000fe20000010100 */
[----:B0-----:R-:W-:-:S04]  /*1ec0*/  IMAD.WIDE.U32 R104, R104, 0x10, R50 ;  /* 0x0000001068687825 */ /* 0x001fc800078e0032 */
        /* <DEDUP_REMOVED lines=48> */
.L_x_10068:
        /* <DEDUP_REMOVED lines=38> */
[C---:B0-----:R-:W-:Y:S01]  /*2430*/  FFMA.FTZ R50, R101.reuse, R105, R42 ;  /* 0x0000006965327223 */ /* 0x041fe2000001002a */
        /* <DEDUP_REMOVED lines=38> */
.L_x_10071:
        /* <DEDUP_REMOVED lines=82> */
.L_x_10070:
[----:B0123--:R-:W0:Y:S02]  /*2bc0*/  LDC.64 R44, c[0x0][0x380] ;  /* 0x0000e000ff2c7b82 */ /* 0x00fe240000000a00 */
[----:B0-----:R-:W-:-:S04]  /*2bd0*/  LEA R97, R44, R97, 0x2 ;  /* 0x000000612c617211 */ /* 0x001fc800078e10ff */
[----:B------:R-:W-:-:S13]  /*2be0*/  ISETP.GE.AND P1, PT, R97, R45, PT ;  /* 0x0000002d6100720c */ /* 0x000fda0003f26270 */
[----:B------:R-:W-:Y:S05]  /*2bf0*/  @!P1 BRA `(.L_x_10072) ;  /* 0xffffffd400f09947 */ /* 0x000fea000383ffff */
[----:B------:R-:W-:Y:S05]  /*2c00*/  BSYNC B1 ;  /* 0x0000000000017941 */ /* 0x000fea0003800000 */
.L_x_10064:
        /* <DEDUP_REMOVED lines=31> */
.L_x_10063:
[----:B------:R-:W-:Y:S05]  /*2e00*/  BSYNC B0 ;  /* 0x0000000000007941 */ /* 0x000fea0003800000 */
.L_x_10062:
        /* <DEDUP_REMOVED lines=107> */
.L_x_10067:
        /* <DEDUP_REMOVED lines=8> */
.L_x_10074:
[----:B------:R-:W-:Y:S05]  /*3540*/  BSYNC B2 ;  /* 0x0000000000027941 */ /* 0x000fea0003800000 */
.L_x_10073:
        /* <DEDUP_REMOVED lines=8> */
.L_x_10075:
[----:B------:R-:W-:Y:S01]  /*35d0*/  FADD.FTZ R44, R44, R121 ;  /* 0x000000792c2c7221 */ /* 0x000fe20000010000 */
[----:B------:R-:W-:-:S04]  /*35e0*/  HFMA2 R54, -RZ, RZ, 0, 1.1920928955078125e-07 ;  /* 0x00000002ff367431 */ /* 0x000fc800000001ff */
[----:B------:R-:W-:Y:S02]  /*35f0*/  MOV R55, R44 ;  /* 0x0000002c00377202 */ /* 0x000fe40000000f00 */
[----:B------:R-:W-:-:S07]  /*3600*/  MOV R45, R53 ;  /* 0x00000035002d7202 */ /* 0x000fce0000000f00 */
[----:B------:R-:W-:Y:S05]  /*3610*/  WARPSYNC.COLLECTIVE R52, `(.L_x_10076) ;  /* 0x0000000034087348 */ /* 0x000fea0003c00000 */
[----:B------:R0:W1:Y:S02]  /*3620*/  SHFL.BFLY P3, R53, R55, R54, R57 ;  /* 0x0c00003637357389 */ /* 0x0000640000060039 */
[----:B01----:R-:W-:Y:S05]  /*3630*/  ENDCOLLECTIVE ;  /* 0x000000000000791b */ /* 0x003fea0003800000 */
.L_x_10076:
[----:B------:R-:W-:-:S05]  /*3640*/  FADD.FTZ R45, R45, R122 ;  /* 0x0000007a2d2d7221 */ /* 0x000fca0000010000 */
[----:B------:R-:W-:Y:S02]  /*3650*/  MOV R55, R45 ;  /* 0x0000002d00377202 */ /* 0x000fe40000000f00 */
[----:B------:R-:W-:-:S07]  /*3660*/  MOV R47, R53 ;  /* 0x00000035002f7202 */ /* 0x000fce0000000f00 */
[----:B------:R-:W-:Y:S05]  /*3670*/  WARPSYNC.COLLECTIVE R52, `(.L_x_10077) ;  /* 0x0000000034087348 */ /* 0x000fea0003c00000 */
[----:B------:R0:W1:Y:S02]  /*3680*/  SHFL.BFLY P3, R53, R55, R54, R57 ;  /* 0x0c00003637357389 */ /* 0x0000640000060039 */
[----:B01----:R-:W-:Y:S05]  /*3690*/  ENDCOLLECTIVE ;  /* 0x000000000000791b */ /* 0x003fea0003800000 */
.L_x_10077:
[----:B------:R-:W-:Y:S01]  /*36a0*/  FADD.FTZ R47, R44, R47 ;  /* 0x0000002f2c2f7221 */ /* 0x000fe20000010000 */
[----:B------:R-:W-:-:S04]  /*36b0*/  HFMA2 R54, -RZ, RZ, 0, 2.384185791015625e-07 ;  /* 0x00000004ff367431 */ /* 0x000fc800000001ff */
[----:B------:R-:W-:Y:S02]  /*36c0*/  MOV R55, R47 ;  /* 0x0000002f00377202 */ /* 0x000fe40000000f00 */
[----:B------:R-:W-:-:S07]  /*36d0*/  MOV R46, R53 ;  /* 0x00000035002e7202 */ /* 0x000fce0000000f00 */
[----:B------:R-:W-:Y:S05]  /*36e0*/  WARPSYNC.COLLECTIVE R52, `(.L_x_10078) ;  /* 0x0000000034087348 */ /* 0x000fea0003c00000 */
[----:B------:R0:W1:Y:S02]  /*36f0*/  SHFL.BFLY P3, R53, R55, R54, R57 ;  /* 0x0c00003637357389 */ /* 0x0000640000060039 */
[----:B01----:R-:W-:Y:S05]  /*3700*/  ENDCOLLECTIVE ;  /* 0x000000000000791b */ /* 0x003fea0003800000 */
.L_x_10078:
[----:B------:R-:W-:-:S05]  /*3710*/  FADD.FTZ R46, R45, R46 ;  /* 0x0000002e2d2e7221 */ /* 0x000fca0000010000 */
[----:B------:R-:W-:Y:S02]  /*3720*/  MOV R55, R46 ;  /* 0x0000002e00377202 */ /* 0x000fe40000000f00 */
[----:B------:R-:W-:-:S07]  /*3730*/  MOV R48, R53 ;  /* 0x0000003500307202 */ /* 0x000fce0000000f00 */
[----:B------:R-:W-:Y:S05]  /*3740*/  WARPSYNC.COLLECTIVE R52, `(.L_x_10079) ;  /* 0x0000000034087348 */ /* 0x000fea0003c00000 */
[----:B------:R0:W1:Y:S02]  /*3750*/  SHFL.BFLY P3, R53, R55, R54, R57 ;  /* 0x0c00003637357389 */ /* 0x0000640000060039 */
[----:B01----:R-:W-:Y:S05]  /*3760*/  ENDCOLLECTIVE ;  /* 0x000000000000791b */ /* 0x003fea0003800000 */
.L_x_10079:
[----:B------:R-:W-:Y:S01]  /*3770*/  FADD.FTZ R48, R47, R48 ;  /* 0x000000302f307221 */ /* 0x000fe20000010000 */
[----:B------:R-:W-:-:S04]  /*3780*/  HFMA2 R54, -RZ, RZ, 0, 4.76837158203125e-07 ;  /* 0x00000008ff367431 */ /* 0x000fc800000001ff */
[----:B------:R-:W-:Y:S02]  /*3790*/  MOV R55, R48 ;  /* 0x0000003000377202 */ /* 0x000fe40000000f00 */
[----:B------:R-:W-:-:S07]  /*37a0*/  MOV R49, R53 ;  /* 0x0000003500317202 */ /* 0x000fce0000000f00 */
[----:B------:R-:W-:Y:S05]  /*37b0*/  WARPSYNC.COLLECTIVE R52, `(.L_x_10080) ;  /* 0x0000000034087348 */ /* 0x000fea0003c00000 */
[----:B------:R0:W1:Y:S02]  /*37c0*/  SHFL.BFLY P3, R53, R55, R54, R57 ;  /* 0x0c00003637357389 */ /* 0x0000640000060039 */
[----:B01----:R-:W-:Y:S05]  /*37d0*/  ENDCOLLECTIVE ;  /* 0x000000000000791b */ /* 0x003fea0003800000 */
.L_x_10080:
[----:B------:R-:W-:-:S05]  /*37e0*/  FADD.FTZ R49, R46, R49 ;  /* 0x000000312e317221 */ /* 0x000fca0000010000 */
[----:B------:R-:W-:Y:S02]  /*37f0*/  MOV R55, R49 ;  /* 0x0000003100377202 */ /* 0x000fe40000000f00 */
[----:B------:R-:W-:-:S07]  /*3800*/  MOV R51, R53 ;  /* 0x0000003500337202 */ /* 0x000fce0000000f00 */
[----:B------:R-:W-:Y:S05]  /*3810*/  WARPSYNC.COLLECTIVE R52, `(.L_x_10081) ;  /* 0x0000000034087348 */ /* 0x000fea0003c00000 */
[----:B------:R0:W1:Y:S02]  /*3820*/  SHFL.BFLY P3, R53, R55, R54, R57 ;  /* 0x0c00003637357389 */ /* 0x0000640000060039 */
[----:B01----:R-:W-:Y:S05]  /*3830*/  ENDCOLLECTIVE ;  /* 0x000000000000791b */ /* 0x003fea0003800000 */
.L_x_10081:
[----:B------:R-:W-:Y:S01]  /*3840*/  FADD.FTZ R51, R48, R51 ;  /* 0x0000003330337221 */ /* 0x000fe20000010000 */
[----:B------:R-:W-:-:S04]  /*3850*/  HFMA2 R54, -RZ, RZ, 0, 9.5367431640625e-07 ;  /* 0x00000010ff367431 */ /* 0x000fc800000001ff */
[----:B------:R-:W-:Y:S02]  /*3860*/  MOV R55, R51 ;  /* 0x0000003300377202 */ /* 0x000fe40000000f00 */
[----:B------:R-:W-:-:S07]  /*3870*/  MOV R50, R53 ;  /* 0x0000003500327202 */ /* 0x000fce0000000f00 */
[----:B------:R-:W-:Y:S05]  /*3880*/  WARPSYNC.COLLECTIVE R52, `(.L_x_10082) ;  /* 0x0000000034087348 */ /* 0x000fea0003c00000 */
[----:B------:R0:W1:Y:S02]  /*3890*/  SHFL.BFLY P3, R53, R55, R54, R57 ;  /* 0x0c00003637357389 */ /* 0x0000640000060039 */
[----:B01----:R-:W-:Y:S05]  /*38a0*/  ENDCOLLECTIVE ;  /* 0x000000000000791b */ /* 0x003fea0003800000 */
.L_x_10082:
[----:B------:R-:W-:-:S05]  /*38b0*/  FADD.FTZ R50, R49, R50 ;  /* 0x0000003231327221 */ /* 0x000fca0000010000 */
[----:B------:R-:W-:Y:S02]  /*38c0*/  MOV R55, R50 ;  /* 0x0000003200377202 */ /* 0x000fe40000000f00 */
[----:B------:R-:W-:-:S07]  /*38d0*/  MOV R44, R53 ;  /* 0x00000035002c7202 */ /* 0x000fce0000000f00 */
[----:B------:R-:W-:Y:S05]  /*38e0*/  WARPSYNC.COLLECTIVE R52, `(.L_x_10083) ;  /* 0x0000000034087348 */ /* 0x000fea0003c00000 */
[----:B------:R0:W1:Y:S02]  /*38f0*/  SHFL.BFLY P3, R53, R55, R54, R57 ;  /* 0x0c00003637357389 */ /* 0x0000640000060039 */
[----:B01----:R-:W-:Y:S05]  /*3900*/  ENDCOLLECTIVE ;  /* 0x000000000000791b */ /* 0x003fea0003800000 */
.L_x_10083:
[----:B------:R-:W-:Y:S01]  /*3910*/  MOV R45, R53 ;  /* 0x00000035002d7202 */ /* 0x000fe20000000f00 */
[----:B------:R-:W-:Y:S06]  /*3920*/  BRA `(.L_x_10084) ;  /* 0xffffffdc00907947 */ /* 0x000fec000383ffff */
.L_x_10085:
        /* <DEDUP_REMOVED lines=13> */
.L_x_11329:


//--------------------- .text._ZN10layer_norm13ln_bwd_kernelINS_13Kernel_traitsIfffffjLj512ELj1ELj4ELj1ELj16ENS_18Kernel_traits_baseILj512EfffffjLj128EEEEELb0ELb0ELb1ELb0EEEvNS_9BwdParamsE --------------------------
	.section	.text._ZN10layer_norm13ln_bwd_kernelINS_13Kernel_traitsIfffffjLj512ELj1ELj4ELj1ELj16ENS_18Kernel_traits_baseILj512EfffffjLj128EEEEELb0ELb0ELb1ELb0EEEvNS_9BwdParamsE,"ax",@progbits
	.align	128
        .global         _ZN10layer_norm13ln_bwd_kernelINS_13Kernel_traitsIfffffjLj512ELj1ELj4ELj1ELj16ENS_18Kernel_traits_baseILj512EfffffjLj128EEEEELb0ELb0ELb1ELb0EEEvNS_9BwdParamsE
        .type           _ZN10layer_norm13ln_bwd_kernelINS_13Kernel_traitsIfffffjLj512ELj1ELj4ELj1ELj16ENS_18Kernel_traits_baseILj512EfffffjLj128EEEEELb0ELb0ELb1ELb0EEEvNS_9BwdParamsE,@function
        .size           _ZN10layer_norm13ln_bwd_kernelINS_13Kernel_traitsIfffffjLj512ELj1ELj4ELj1ELj16ENS_18Kernel_traits_baseILj512EfffffjLj128EEEEELb0ELb0ELb1ELb0EEEvNS_9BwdParamsE,(.L_x_11330 - _ZN10layer_norm13ln_bwd_kernelINS_13Kernel_traitsIfffffjLj512ELj1ELj4ELj1ELj16ENS_18Kernel_traits_baseILj512EfffffjLj128EEEEELb0ELb0ELb1ELb0EEEvNS_9BwdParamsE)
        .other          _ZN10layer_norm13ln_bwd_kernelINS_13Kernel_traitsIfffffjLj512ELj1ELj4ELj1ELj16ENS_18Kernel_traits_baseILj512EfffffjLj128EEEEELb0ELb0ELb1ELb0EEEvNS_9BwdParamsE,@"STO_CUDA_ENTRY STV_DEFAULT"
_ZN10layer_norm13ln_bwd_kernelINS_13Kernel_traitsIfffffjLj512ELj1ELj4ELj1ELj16ENS_18Kernel_traits_baseILj512EfffffjLj128EEEEELb0ELb0ELb1ELb0EEEvNS_9BwdParamsE:
.text._ZN10layer_norm13ln_bwd_kernelINS_13Kernel_traitsIfffffjLj512ELj1ELj4ELj1ELj16ENS_18Kernel_traits_baseILj512EfffffjLj128EEEEELb0ELb0ELb1ELb0EEEvNS_9BwdParamsE:
        /* <DEDUP_REMOVED lines=28> */
[----:B------:R-:W5:Y:S01]  /*01c0*/  @P0 LDG.E.128 R16, desc[UR6][R2.64] ;  /* 0x0000000602100981 */ /* 0x000f62000c1e1d00 */
[C---:B---3--:R-:W-:Y:S01]  /*01d0*/  @P1 IMAD.WIDE.U32 R6, R15.reuse, 0x10, R4 ;  /* 0x000000100f061825 */ /* 0x048fe200078e0004 */
[----:B------:R-:W-:-:S04]  /*01e0*/  @P1 IADD3 R15, PT, PT, R15, 0x20, RZ ;  /* 0x000000200f0f1810 */ /* 0x000fc80007ffe0ff */
[----:B------:R-:W5:Y:S01]  /*01f0*/  @P1 LDG.E.128 R20, desc[UR6][R6.64] ;  /* 0x0000000606141981 */ /* 0x000f62000c1e1d00 */
[C---:B----4-:R-:W-:Y:S01]  /*0200*/  @P2 IMAD.WIDE.U32 R8, R15.reuse, 0x10, R8 ;  /* 0x000000100f082825 */ /* 0x050fe200078e0008 */
[----:B------:R-:W-:Y:S01]  /*0210*/  @P2 IADD3 R15, PT, PT, R15, 0x20, RZ ;  /* 0x000000200f0f2810 */ /* 0x000fe20007ffe0ff */
[----:B------:R-:W2:Y:S03]  /*0220*/  S2UR UR4, SR_CTAID.X ;  /* 0x00000000000479c3 */ /* 0x000ea60000002500 */
[----:B------:R3:W5:Y:S01]  /*0230*/  @P2 LDG.E.128 R24, desc[UR6][R8.64] ;  /* 0x0000000608182981 */ /* 0x000762000c1e1d00 */
[----:B-1----:R-:W-:-:S05]  /*0240*/  @P3 IMAD.WIDE.U32 R4, R15, 0x10, R12 ;  /* 0x000000100f043825 */ /* 0x002fca00078e000c */
[----:B------:R1:W5:Y:S01]  /*0250*/  @P3 LDG.E.128 R28, desc[UR6][R4.64] ;  /* 0x00000006041c3981 */ /* 0x000362000c1e1d00 */
[----:B---3--:R-:W-:Y:S01]  /*0260*/  SHF.R.U32.HI R9, RZ, 0x5, R11 ;  /* 0x00000005ff097819 */ /* 0x008fe2000001160b */
        /* <DEDUP_REMOVED lines=20> */
[----:B01----:R-:W-:Y:S06]  /*03b0*/  @P0 BRA `(.L_x_10087) ;  /* 0x0000003000fc0947 */ /* 0x003fec0003800000 */
        /* <DEDUP_REMOVED lines=16> */
.L_x_10126:
[----:B0-----:R-:W0:Y:S08]  /*04c0*/  LDC.64 R6, c[0x0][0x3f8] ;  /* 0x0000fe00ff067b82 */ /* 0x001e300000000a00 */
        /* <DEDUP_REMOVED lines=27> */
[C---:B------:R-:W-:Y:S02]  /*0680*/  ISETP.GE.U32.AND P2, PT, R10.reuse, 0x60, PT ;  /* 0x000000600a00780c */ /* 0x040fe40003f46070 */
[----:B------:R-:W-:Y:S02]  /*0690*/  LEA.HI R0, R85, R0, RZ, 0x2 ;  /* 0x0000000055007211 */ /* 0x000fe400078f10ff */
[----:B------:R-:W-:Y:S02]  /*06a0*/  SHF.R.S32.HI R85, RZ, 0x1f, R84 ;  /* 0x0000001fff557819 */ /* 0x000fe40000011454 */
[----:B------:R-:W-:Y:S02]  /*06b0*/  ISETP.GE.U32.AND P3, PT, R10, 0x80, PT ;  /* 0x000000800a00780c */ /* 0x000fe40003f66070 */
[----:B------:R-:W-:Y:S02]  /*06c0*/  LEA.HI R84, R85, R84, RZ, 0x2 ;  /* 0x0000005455547211 */ /* 0x000fe400078f10ff */
        /* <DEDUP_REMOVED lines=19> */
[----:B------:R-:W-:Y:S02]  /*0800*/  IADD3 R123, PT, PT, R123, 0x20, RZ ;  /* 0x000000207b7b7810 */ /* 0x000fe40007ffe0ff */
        /* <DEDUP_REMOVED lines=11> */
[----:B0-----:R-:W-:Y:S01]  /*08c0*/  FMUL.FTZ R124, R18, R90 ;  /* 0x0000005a127c7220 */ /* 0x001fe20000410000 */
        /* <DEDUP_REMOVED lines=17> */
.L_x_10091:
[----:B------:R-:W-:Y:S05]  /*09e0*/  BSYNC.RECONVERGENT B2 ;  /* 0x0000000000027941 */ /* 0x000fea0003800200 */
.L_x_10090:
        /* <DEDUP_REMOVED lines=17> */
[----:B------:R-:W-:Y:S02]  /*0b00*/  FADD.FTZ R111, -R2, R86 ;  /* 0x00000056026f7221 */ /* 0x000fe40000010100 */
[C---:B-----5:R-:W-:Y:S01]  /*0b10*/  FMUL.FTZ R95, R8.reuse, R95 ;  /* 0x0000005f085f7220 */ /* 0x060fe20000410000 */
[----:B------:R-:W-:Y:S01]  /*0b20*/  FMUL.FTZ R98, R8, R101 ;  /* 0x0000006508627220 */ /* 0x000fe20000410000 */
[----:B----4-:R-:W-:Y:S01]  /*0b30*/  FMUL.FTZ R102, R20, R88 ;  /* 0x0000005814667220 */ /* 0x010fe20000410000 */
[----:B------:R-:W-:Y:S01]  /*0b40*/  FMUL.FTZ R101, R8, R111 ;  /* 0x0000006f08657220 */ /* 0x000fe20000410000 */
[----:B------:R-:W-:-:S02]  /*0b50*/  FMUL.FTZ R111, R21, R89 ;  /* 0x00000059156f7220 */ /* 0x000fc40000410000 */
        /* <DEDUP_REMOVED lines=20> */
.L_x_10093:
[----:B------:R-:W-:Y:S05]  /*0ca0*/  BSYNC.RECONVERGENT B2 ;  /* 0x0000000000027941 */ /* 0x000fea0003800200 */
.L_x_10092:
        /* <DEDUP_REMOVED lines=43> */
.L_x_10095:
[----:B------:R-:W-:Y:S05]  /*0f60*/  BSYNC.RECONVERGENT B2 ;  /* 0x0000000000027941 */ /* 0x000fea0003800200 */
.L_x_10094:
        /* <DEDUP_REMOVED lines=12> */
[C---:B---3--:R-:W-:Y:S01]  /*1030*/  FADD.FTZ R97, -R2.reuse, R84 ;  /* 0x0000005402617221 */ /* 0x048fe20000010100 */
[C---:B------:R-:W-:Y:S01]  /*1040*/  FADD.FTZ R105, -R2.reuse, R85 ;  /* 0x0000005502697221 */ /* 0x040fe20000010100 */
[----:B------:R-:W-:Y:S02]  /*1050*/  FADD.FTZ R107, -R2, R86 ;  /* 0x00000056026b7221 */ /* 0x000fe40000010100 */
[C---:B-----5:R-:W-:Y:S01]  /*1060*/  FMUL.FTZ R97, R8.reuse, R97 ;  /* 0x0000006108617220 */ /* 0x060fe20000410000 */
[----:B------:R-:W-:Y:S01]  /*1070*/  FMUL.FTZ R94, R8, R105 ;  /* 0x00000069085e7220 */ /* 0x000fe20000410000 */
[----:B----4-:R-:W-:Y:S01]  /*1080*/  FMUL.FTZ R106, R28, R88 ;  /* 0x000000581c6a7220 */ /* 0x010fe20000410000 */
[----:B------:R-:W-:Y:S01]  /*1090*/  FMUL.FTZ R105, R8, R107 ;  /* 0x0000006b08697220 */ /* 0x000fe20000410000 */
[----:B------:R-:W-:Y:S02]  /*10a0*/  FMUL.FTZ R107, R29, R89 ;  /* 0x000000591d6b7220 */ /* 0x000fe40000410000 */
[----:B------:R-:W-:Y:S01]  /*10b0*/  FADD.FTZ R126, R126, R106 ;  /* 0x0000006a7e7e7221 */ /* 0x000fe20000010000 */
[----:B------:R-:W-:Y:S01]  /*10c0*/  FFMA.FTZ R125, R97, R106, R125 ;  /* 0x0000006a617d7223 */ /* 0x000fe2000001007d */
[----:B------:R-:W-:Y:S01]  /*10d0*/  FADD.FTZ R87, -R2, R87 ;  /* 0x0000005702577221 */ /* 0x000fe20000010100 */
[----:B------:R-:W-:Y:S01]  /*10e0*/  FMUL.FTZ R116, R30, R90 ;  /* 0x0000005a1e747220 */ /* 0x000fe20000410000 */
[----:B------:R-:W-:Y:S01]  /*10f0*/  FADD.FTZ R85, R126, R107 ;  /* 0x0000006b7e557221 */ /* 0x000fe20000010000 */
[----:B------:R-:W-:Y:S01]  /*1100*/  FFMA.FTZ R0, R94, R107, R125 ;  /* 0x0000006b5e007223 */ /* 0x000fe2000001007d */
[----:B0-----:R-:W-:Y:S01]  /*1110*/  FMUL.FTZ R114, R8, R87 ;  /* 0x0000005708727220 */ /* 0x001fe20000410000 */
        /* <DEDUP_REMOVED lines=14> */
.L_x_10089:
        /* <DEDUP_REMOVED lines=13> */
[----:B------:R-:W0:Y:S01]  /*12d0*/  @P0 LDC.64 R86, c[0x0][0x438] ;  /* 0x00010e00ff560b82 */ /* 0x000e220000000a00 */
[----:B------:R-:W-:-:S07]  /*12e0*/  ISETP.GE.U32.AND P3, PT, R10, 0x60, PT ;  /* 0x000000600a00780c */ /* 0x000fce0003f66070 */
[----:B------:R-:W1:Y:S01]  /*12f0*/  @P2 LDC.64 R84, c[0x0][0x438] ;  /* 0x00010e00ff542b82 */ /* 0x000e620000000a00 */
[C---:B0-----:R-:W-:Y:S01]  /*1300*/  @P0 IMAD.WIDE.U32 R90, R89.reuse, 0x10, R86 ;  /* 0x00000010595a0825 */ /* 0x041fe200078e0056 */
[----:B------:R-:W-:-:S06]  /*1310*/  @P0 IADD3 R89, PT, PT, R89, 0x20, RZ ;  /* 0x0000002059590810 */ /* 0x000fcc0007ffe0ff */
[----:B------:R-:W0:Y:S01]  /*1320*/  @P3 LDC.64 R86, c[0x0][0x438] ;  /* 0x00010e00ff563b82 */ /* 0x000e220000000a00 */
[----:B------:R2:W5:Y:S01]  /*1330*/  @P0 LDG.E.128 R60, desc[UR6][R90.64] ;  /* 0x000000065a3c0981 */ /* 0x000562000c1e1d00 */
[----:B------:R-:W-:Y:S01]  /*1340*/  ISETP.GE.U32.AND P0, PT, R10, 0x80, PT ;  /* 0x000000800a00780c */ /* 0x000fe20003f06070 */
[C---:B-1----:R-:W-:Y:S01]  /*1350*/  @P2 IMAD.WIDE.U32 R128, R89.reuse, 0x10, R84 ;  /* 0x0000001059802825 */ /* 0x042fe200078e0054 */
[----:B------:R-:W-:-:S04]  /*1360*/  @P2 IADD3 R89, PT, PT, R89, 0x20, RZ ;  /* 0x0000002059592810 */ /* 0x000fc80007ffe0ff */
[----:B------:R2:W5:Y:S07]  /*1370*/  @P2 LDG.E.128 R12, desc[UR6][R128.64] ;  /* 0x00000006800c2981 */ /* 0x00056e000c1e1d00 */
[----:B------:R-:W1:Y:S01]  /*1380*/  @P0 LDC.64 R84, c[0x0][0x438] ;  /* 0x00010e00ff540b82 */ /* 0x000e620000000a00 */
[C---:B0-----:R-:W-:Y:S01]  /*1390*/  @P3 IMAD.WIDE.U32 R86, R89.reuse, 0x10, R86 ;  /* 0x0000001059563825 */ /* 0x041fe200078e0056 */
[----:B------:R-:W-:-:S04]  /*13a0*/  @P3 IADD3 R89, PT, PT, R89, 0x20, RZ ;  /* 0x0000002059593810 */ /* 0x000fc80007ffe0ff */
[----:B------:R2:W5:Y:S01]  /*13b0*/  @P3 LDG.E.128 R72, desc[UR6][R86.64] ;  /* 0x0000000656483981 */ /* 0x000562000c1e1d00 */
[----:B-1----:R-:W-:-:S05]  /*13c0*/  @P0 IMAD.WIDE.U32 R84, R89, 0x10, R84 ;  /* 0x0000001059540825 */ /* 0x002fca00078e0054 */
[----:B------:R2:W5:Y:S02]  /*13d0*/  @P0 LDG.E.128 R76, desc[UR6][R84.64] ;  /* 0x00000006544c0981 */ /* 0x000564000c1e1d00 */
.L_x_10096:
[----:B------:R-:W-:Y:S05]  /*13e0*/  BSYNC.RECONVERGENT B0 ;  /* 0x0000000000007941 */ /* 0x000fea0003800200 */
.L_x_10088:
[----:B------:R-:W-:Y:S01]  /*13f0*/  UMOV UR4, 0xffffffff ;  /* 0xffffffff00047882 */ /* 0x000fe20000000000 */
[----:B-----5:R-:W-:Y:S02]  /*1400*/  ISETP.GE.AND P2, PT, R6, 0x1, PT ;  /* 0x000000010600780c */ /* 0x020fe40003f46270 */
[----:B------:R-:W-:Y:S11]  /*1410*/  BRA.DIV UR4, `(.L_x_10097) ;  /* 0x0000002e04187947 */ /* 0x000ff6000b800000 */
[----:B--2---:R-:W0:Y:S04]  /*1420*/  SHFL.BFLY PT, R85, R126, 0x1, 0x1f ;  /* 0x0c201f007e557f89 */ /* 0x004e2800000e0000 */
        /* <DEDUP_REMOVED lines=17> */
.L_x_10138:
[----:B------:R-:W-:Y:S01]  /*1540*/  @P2 IADD3 R85, PT, PT, R6, -0x1, RZ ;  /* 0xffffffff06552810 */ /* 0x000fe20007ffe0ff */
[----:B------:R-:W-:Y:S01]  /*1550*/  HFMA2 R87, -RZ, RZ, 0, 0 ;  /* 0x00000000ff577431 */ /* 0x000fe200000001ff */
[----:B------:R-:W-:Y:S01]  /*1560*/  ISETP.GE.U32.AND P3, PT, R10, 0x20, PT ;  /* 0x000000200a00780c */ /* 0x000fe20003f66070 */
[----:B-1----:R-:W-:Y:S01]  /*1570*/  FADD.FTZ R89, R84, R89 ;  /* 0x0000005954597221 */ /* 0x002fe20000010000 */
[----:B------:R-:W-:Y:S01]  /*1580*/  ISETP.NE.AND P0, PT, RZ, UR8, PT ;  /* 0x00000008ff007c0c */ /* 0x000fe2000bf05270 */
[----:B------:R-:W-:Y:S01]  /*1590*/  @P2 IMAD R85, R85, R92, RZ ;  /* 0x0000005c55552224 */ /* 0x000fe200078e02ff */
[----:B------:R-:W-:Y:S01]  /*15a0*/  BSSY.RECONVERGENT B0, `(.L_x_10098) ;  /* 0x000008f000007945 */ /* 0x000fe20003800200 */
[----:B------:R-:W-:Y:S01]  /*15b0*/  FMUL.FTZ R89, R89, UR9 ;  /* 0x0000000959597c20 */ /* 0x000fe20008410000 */
[----:B------:R-:W-:Y:S02]  /*15c0*/  MOV R91, R4 ;  /* 0x00000004005b7202 */ /* 0x000fe40000000f00 */
[----:B------:R-:W-:-:S02]  /*15d0*/  @P2 SHF.R.S32.HI R0, RZ, 0x1f, R85 ;  /* 0x0000001fff002819 */ /* 0x000fc40000011455 */
[----:B------:R-:W-:Y:S02]  /*15e0*/  FSEL R89, R89, RZ, !P0 ;  /* 0x000000ff59597208 */ /* 0x000fe40004000000 */
[----:B------:R-:W-:-:S04]  /*15f0*/  @P2 LEA.HI R0, R0, R85, RZ, 0x2 ;  /* 0x0000005500002211 */ /* 0x000fc800078f10ff */
[----:B------:R-:W-:Y:S01]  /*1600*/  @P2 LEA.HI.SX32 R87, R0, R5, 0x1e ;  /* 0x0000000500572211 */ /* 0x000fe200078ff2ff */
[----:B--2---:R-:W-:-:S04]  /*1610*/  FADD.FTZ R0, R86, R125 ;  /* 0x0000007d56007221 */ /* 0x004fc80000010000 */
[----:B------:R-:W-:Y:S01]  /*1620*/  FMUL.FTZ R0, R0, UR9 ;  /* 0x0000000900007c20 */ /* 0x000fe20008410000 */
        /* <DEDUP_REMOVED lines=38> */
.L_x_10102:
[----:B------:R-:W0:Y:S01]  /*1890*/  LDC R5, c[0x0][0x40c] ;  /* 0x00010300ff057b82 */ /* 0x000e220000000800 */
[-CC-:B------:R-:W-:Y:S01]  /*18a0*/  FFMA.FTZ R37, R3, R0.reuse, R89.reuse ;  /* 0x0000000003257223 */ /* 0x180fe20000010059 */
[----:B------:R-:W-:Y:S01]  /*18b0*/  ISETP.GT.AND P3, PT, R7, RZ, PT ;  /* 0x000000ff0700720c */ /* 0x000fe20003f64270 */
[-CC-:B------:R-:W-:Y:S01]  /*18c0*/  FFMA.FTZ R85, R99, R0.reuse, R89.reuse ;  /* 0x0000000063557223 */ /* 0x180fe20000010059 */
[-C--:B------:R-:W-:Y:S01]  /*18d0*/  FFMA.FTZ R2, R100, R0.reuse, R89 ;  /* 0x0000000064027223 */ /* 0x080fe20000010059 */
[----:B------:R-:W-:Y:S01]  /*18e0*/  FADD.FTZ R37, R108, -R37 ;  /* 0x800000256c257221 */ /* 0x000fe20000010000 */
[----:B------:R-:W-:Y:S01]  /*18f0*/  ISETP.GT.AND P0, PT, R6, RZ, PT ;  /* 0x000000ff0600720c */ /* 0x000fe20003f04270 */
[----:B------:R-:W-:Y:S01]  /*1900*/  FADD.FTZ R85, R124, -R85 ;  /* 0x800000557c557221 */ /* 0x000fe20000010000 */
[----:B------:R-:W-:Y:S01]  /*1910*/  FADD.FTZ R39, R113, -R2 ;  /* 0x8000000271277221 */ /* 0x000fe20000010000 */
[----:B------:R-:W-:Y:S01]  /*1920*/  FMUL.FTZ R37, R8, R37 ;  /* 0x0000002508257220 */ /* 0x000fe20000410000 */
[----:B------:R-:W-:Y:S01]  /*1930*/  FFMA.FTZ R2, R122, R0, R89 ;  /* 0x000000007a027223 */ /* 0x000fe20000010059 */
[C---:B------:R-:W-:Y:S01]  /*1940*/  FMUL.FTZ R85, R8.reuse, R85 ;  /* 0x0000005508557220 */ /* 0x040fe20000410000 */
[----:B------:R-:W-:-:S02]  /*1950*/  FMUL.FTZ R39, R8, R39 ;  /* 0x0000002708277220 */ /* 0x000fc40000410000 */
[----:B------:R-:W-:Y:S01]  /*1960*/  FSEL R36, R37, RZ, P3 ;  /* 0x000000ff25247208 */ /* 0x000fe20001800000 */
[----:B------:R-:W-:Y:S01]  /*1970*/  FADD.FTZ R123, R121, -R2 ;  /* 0x80000002797b7221 */ /* 0x000fe20000010000 */
[----:B------:R-:W-:-:S03]  /*1980*/  FSEL R38, R85, RZ, P3 ;  /* 0x000000ff55267208 */ /* 0x000fc60001800000 */
[----:B------:R-:W-:Y:S01]  /*1990*/  FMUL.FTZ R86, R8, R123 ;  /* 0x0000007b08567220 */ /* 0x000fe20000410000 */
[----:B0-----:R-:W-:-:S04]  /*19a0*/  FMUL.FTZ R37, R36, R5 ;  /* 0x0000000524257220 */ /* 0x001fc80000410000 */
[----:B------:R-:W-:Y:S02]  /*19b0*/  FSEL R86, R86, RZ, P3 ;  /* 0x000000ff56567208 */ /* 0x000fe40001800000 */
[----:B------:R-:W-:Y:S02]  /*19c0*/  SEL R80, R37, R80, P0 ;  /* 0x0000005025507207 */ /* 0x000fe40000000000 */
[----:B------:R-:W-:Y:S01]  /*19d0*/  FSEL R37, R39, RZ, P3 ;  /* 0x000000ff27257208 */ /* 0x000fe20001800000 */
[----:B------:R-:W-:-:S04]  /*19e0*/  FMUL.FTZ R39, R38, R5 ;  /* 0x0000000526277220 */ /* 0x000fc80000410000 */
[----:B------:R-:W-:Y:S01]  /*19f0*/  FMUL.FTZ R2, R37, R5 ;  /* 0x0000000525027220 */ /* 0x000fe20000410000 */
[----:B------:R-:W-:Y:S02]  /*1a00*/  SEL R82, R39, R82, P0 ;  /* 0x0000005227527207 */ /* 0x000fe40000000000 */
[----:B------:R-:W-:Y:S02]  /*1a10*/  MOV R39, R86 ;  /* 0x0000005600277202 */ /* 0x000fe40000000f00 */
[----:B------:R-:W-:Y:S01]  /*1a20*/  SEL R81, R2, R81, P0 ;  /* 0x0000005102517207 */ /* 0x000fe20000000000 */
[----:B------:R-:W-:Y:S06]  /*1a30*/  @!P2 BRA `(.L_x_10103) ;  /* 0x0000000000e8a947 */ /* 0x000fec0003800000 */
[----:B------:R-:W-:Y:S01]  /*1a40*/  FMUL.FTZ R83, R86, R5 ;  /* 0x0000000556537220 */ /* 0x000fe20000410000 */
[----:B------:R-:W-:Y:S06]  /*1a50*/  BRA `(.L_x_10103) ;  /* 0x0000000000e07947 */ /* 0x000fec0003800000 */
.L_x_10101:
[----:B------:R-:W-:Y:S02]  /*1a60*/  MOV R4, UR20 ;  /* 0x0000001400047c02 */ /* 0x000fe40008000f00 */
[----:B0-----:R-:W-:Y:S02]  /*1a70*/  MOV R84, UR21 ;  /* 0x0000001500547c02 */ /* 0x001fe40008000f00 */
[----:B------:R-:W-:-:S04]  /*1a80*/  ISETP.NE.U32.AND P0, PT, R4, RZ, PT ;  /* 0x000000ff0400720c */ /* 0x000fc80003f05070 */
[----:B------:R-:W-:-:S13]  /*1a90*/  ISETP.NE.AND.EX P0, PT, R84, RZ, PT, P0 ;  /* 0x000000ff5400720c */ /* 0x000fda0003f05300 */
[----:B------:R-:W-:Y:S05]  /*1aa0*/  @P0 BRA `(.L_x_10104) ;  /* 0x00000000006c0947 */ /* 0x000fea0003800000 */
[----:B------:R-:W0:Y:S01]  /*1ab0*/  LDC R2, c[0x0][0x40c] ;  /* 0x00010300ff027b82 */ /* 0x000e220000000800 */
[-CC-:B------:R-:W-:Y:S01]  /*1ac0*/  @P1 FFMA.FTZ R5, R3, R0.reuse, R89.reuse ;  /* 0x0000000003051223 */ /* 0x180fe20000010059 */
[----:B------:R-:W-:Y:S01]  /*1ad0*/  ISETP.GT.AND P0, PT, R6, RZ, PT ;  /* 0x000000ff0600720c */ /* 0x000fe20003f04270 */
[----:B------:R-:W-:Y:S02]  /*1ae0*/  @P1 FFMA.FTZ R86, R100, R0, R89 ;  /* 0x0000000064561223 */ /* 0x000fe40000010059 */
[----:B------:R-:W-:Y:S01]  /*1af0*/  @P1 FADD.FTZ R85, R108, -R5 ;  /* 0x800000056c551221 */ /* 0x000fe20000010000 */
[----:B------:R-:W-:Y:S01]  /*1b00*/  MOV R5, R60 ;  /* 0x0000003c00057202 */ /* 0x000fe20000000f00 */
[----:B------:R-:W-:Y:S02]  /*1b10*/  @P1 FADD.FTZ R86, R113, -R86 ;  /* 0x8000005671561221 */ /* 0x000fe40000010000 */
[C---:B------:R-:W-:Y:S01]  /*1b20*/  @P1 FFMA.FTZ R5, R8.reuse, R85, R60 ;  /* 0x0000005508051223 */ /* 0x040fe2000001003c */
[----:B------:R-:W-:Y:S01]  /*1b30*/  MOV R85, R61 ;  /* 0x0000003d00557202 */ /* 0x000fe20000000f00 */
[----:B------:R-:W-:-:S02]  /*1b40*/  @P1 FFMA.FTZ R85, R8, R86, R61 ;  /* 0x0000005608551223 */ /* 0x000fc4000001003d */
[-C--:B0-----:R-:W-:Y:S02]  /*1b50*/  FMUL.FTZ R5, R5, R2.reuse ;  /* 0x0000000205057220 */ /* 0x081fe40000410000 */
[----:B------:R-:W-:-:S03]  /*1b60*/  FMUL.FTZ R86, R85, R2 ;  /* 0x0000000255567220 */ /* 0x000fc60000410000 */
[----:B------:R-:W-:Y:S01]  /*1b70*/  SEL R80, R5, R80, P0 ;  /* 0x0000005005507207 */ /* 0x000fe20000000000 */
[----:B------:R-:W-:Y:S01]  /*1b80*/  @P1 FFMA.FTZ R5, R99, R0, R89 ;  /* 0x0000000063051223 */ /* 0x000fe20000010059 */
[----:B------:R-:W-:-:S03]  /*1b90*/  SEL R81, R86, R81, P0 ;  /* 0x0000005156517207 */ /* 0x000fc60000000000 */
[----:B------:R-:W-:Y:S01]  /*1ba0*/  @P1 FADD.FTZ R123, R124, -R5 ;  /* 0x800000057c7b1221 */ /* 0x000fe20000010000 */
[----:B------:R-:W-:-:S03]  /*1bb0*/  MOV R5, R62 ;  /* 0x0000003e00057202 */ /* 0x000fc60000000f00 */
[----:B------:R-:W-:-:S04]  /*1bc0*/  @P1 FFMA.FTZ R5, R8, R123, R62 ;  /* 0x0000007b08051223 */ /* 0x000fc8000001003e */
[----:B------:R-:W-:-:S05]  /*1bd0*/  FMUL.FTZ R5, R5, R2 ;  /* 0x0000000205057220 */ /* 0x000fca0000410000 */
        /* <DEDUP_REMOVED lines=8> */
.L_x_10104:
        /* <DEDUP_REMOVED lines=9> */
[----:B------:R-:W-:Y:S01]  /*1cf0*/  @P1 FFMA.FTZ R2, R100, R0, R89 ;  /* 0x0000000064021223 */ /* 0x000fe20000010059 */
[----:B------:R-:W-:Y:S01]  /*1d00*/  MOV R38, R62 ;  /* 0x0000003e00267202 */ /* 0x000fe20000000f00 */
[----:B------:R-:W-:Y:S01]  /*1d10*/  @P1 FADD.FTZ R5, R124, -R5 ;  /* 0x800000057c051221 */ /* 0x000fe20000010000 */
[----:B------:R-:W-:Y:S01]  /*1d20*/  MOV R37, R61 ;  /* 0x0000003d00257202 */ /* 0x000fe20000000f00 */
[----:B------:R-:W-:Y:S01]  /*1d30*/  @P1 FADD.FTZ R2, R113, -R2 ;  /* 0x8000000271021221 */ /* 0x000fe20000010000 */
[----:B------:R-:W-:Y:S01]  /*1d40*/  ISETP.GT.AND P0, PT, R6, RZ, PT ;  /* 0x000000ff0600720c */ /* 0x000fe20003f04270 */
[C---:B------:R-:W-:Y:S01]  /*1d50*/  @P1 FFMA.FTZ R38, R8.reuse, R5, R62 ;  /* 0x0000000508261223 */ /* 0x040fe2000001003e */
[----:B------:R-:W-:Y:S01]  /*1d60*/  @P2 FMUL.FTZ R83, R39, UR14 ;  /* 0x0000000e27532c20 */ /* 0x000fe20008410000 */
[----:B------:R-:W-:-:S02]  /*1d70*/  @P1 FFMA.FTZ R37, R8, R2, R61 ;  /* 0x0000000208251223 */ /* 0x000fc4000001003d */
[----:B------:R-:W-:Y:S02]  /*1d80*/  FMUL.FTZ R5, R38, UR14 ;  /* 0x0000000e26057c20 */ /* 0x000fe40008410000 */
[----:B------:R-:W-:-:S03]  /*1d90*/  FMUL.FTZ R2, R37, UR14 ;  /* 0x0000000e25027c20 */ /* 0x000fc60008410000 */
[----:B------:R-:W-:Y:S01]  /*1da0*/  SEL R82, R5, R82, P0 ;  /* 0x0000005205527207 */ /* 0x000fe20000000000 */
[----:B------:R-:W-:Y:S01]  /*1db0*/  FMUL.FTZ R5, R36, UR14 ;  /* 0x0000000e24057c20 */ /* 0x000fe20008410000 */
[----:B------:R-:W-:-:S04]  /*1dc0*/  SEL R81, R2, R81, P0 ;  /* 0x0000005102517207 */ /* 0x000fc80000000000 */
[----:B------:R-:W-:-:S07]  /*1dd0*/  SEL R80, R5, R80, P0 ;  /* 0x0000005005507207 */ /* 0x000fce0000000000 */
.L_x_10103:
[----:B------:R-:W-:Y:S05]  /*1de0*/  BSYNC.RECONVERGENT B2 ;  /* 0x0000000000027941 */ /* 0x000fea0003800200 */
.L_x_10100:
        /* <DEDUP_REMOVED lines=10> */
.L_x_10099:
[----:B------:R-:W-:Y:S05]  /*1e90*/  BSYNC.RECONVERGENT B0 ;  /* 0x0000000000007941 */ /* 0x000fea0003800200 */
.L_x_10098:
        /* <DEDUP_REMOVED lines=27> */
[----:B------:R-:W-:-:S02]  /*2050*/  @P1 FFMA.FTZ R38, R8, R5, R14 ;  /* 0x0000000508261223 */ /* 0x000fc4000001000e */
[----:B------:R-:W-:Y:S02]  /*2060*/  @P1 FFMA.FTZ R37, R8, R2, R13 ;  /* 0x0000000208251223 */ /* 0x000fe4000001000d */
[-C--:B-1----:R-:W-:Y:S02]  /*2070*/  FMUL.FTZ R5, R38, R4.reuse ;  /* 0x0000000426057220 */ /* 0x082fe40000410000 */
[----:B------:R-:W-:-:S03]  /*2080*/  FMUL.FTZ R2, R37, R4 ;  /* 0x0000000425027220 */ /* 0x000fc60000410000 */
[----:B------:R-:W-:Y:S01]  /*2090*/  SEL R82, R5, R82, P3 ;  /* 0x0000005205527207 */ /* 0x000fe20001800000 */
[----:B------:R-:W-:Y:S01]  /*20a0*/  FMUL.FTZ R5, R36, R4 ;  /* 0x0000000424057220 */ /* 0x000fe20000410000 */
[----:B------:R-:W-:-:S04]  /*20b0*/  SEL R81, R2, R81, P3 ;  /* 0x0000005102517207 */ /* 0x000fc80001800000 */
[----:B------:R-:W-:Y:S01]  /*20c0*/  SEL R80, R5, R80, P3 ;  /* 0x0000005005507207 */ /* 0x000fe20001800000 */
[----:B------:R-:W-:Y:S06]  /*20d0*/  @!P2 BRA `(.L_x_10110) ;  /* 0x00000004005ca947 */ /* 0x000fec0003800000 */
[----:B------:R-:W-:Y:S01]  /*20e0*/  FMUL.FTZ R83, R39, R4 ;  /* 0x0000000427537220 */ /* 0x000fe20000410000 */
[----:B------:R-:W-:Y:S06]  /*20f0*/  BRA `(.L_x_10110) ;  /* 0x0000000400547947 */ /* 0x000fec0003800000 */
.L_x_10109:
[----:B------:R-:W2:Y:S01]  /*2100*/  LDC R2, c[0x0][0x40c] ;  /* 0x00010300ff027b82 */ /* 0x000ea20000000800 */
[-CC-:B-1----:R-:W-:Y:S01]  /*2110*/  @P1 FFMA.FTZ R5, R95, R0.reuse, R89.reuse ;  /* 0x000000005f051223 */ /* 0x182fe20000010059 */
[-CC-:B------:R-:W-:Y:S01]  /*2120*/  @P1 FFMA.FTZ R4, R98, R0.reuse, R89.reuse ;  /* 0x0000000062041223 */ /* 0x180fe20000010059 */
[----:B------:R-:W-:Y:S01]  /*2130*/  @P1 FFMA.FTZ R123, R101, R0, R89 ;  /* 0x00000000657b1223 */ /* 0x000fe20000010059 */
[----:B------:R-:W-:Y:S01]  /*2140*/  ISETP.GT.AND P3, PT, R6, RZ, PT ;  /* 0x000000ff0600720c */ /* 0x000fe20003f64270 */
[----:B------:R-:W-:Y:S01]  /*2150*/  @P1 FADD.FTZ R85, R102, -R5 ;  /* 0x8000000566551221 */ /* 0x000fe20000010000 */
[----:B------:R-:W-:Y:S01]  /*2160*/  @P1 FADD.FTZ R4, R111, -R4 ;  /* 0x800000046f041221 */ /* 0x000fe20000010000 */
[----:B------:R-:W-:Y:S01]  /*2170*/  MOV R5, R12 ;  /* 0x0000000c00057202 */ /* 0x000fe20000000f00 */
[----:B------:R-:W-:Y:S01]  /*2180*/  @P1 FADD.FTZ R125, R120, -R123 ;  /* 0x8000007b787d1221 */ /* 0x000fe20000010000 */
[C---:B------:R-:W-:Y:S01]  /*2190*/  @P1 FFMA.FTZ R5, R8.reuse, R85, R12 ;  /* 0x0000005508051223 */ /* 0x040fe2000001000c */
[----:B------:R-:W-:Y:S01]  /*21a0*/  MOV R85, R13 ;  /* 0x0000000d00557202 */ /* 0x000fe20000000f00 */
[C---:B------:R-:W-:Y:S01]  /*21b0*/  @P1 FFMA.FTZ R85, R8.reuse, R4, R13 ;  /* 0x0000000408551223 */ /* 0x040fe2000001000d */
[----:B------:R-:W-:Y:S01]  /*21c0*/  MOV R123, R14 ;  /* 0x0000000e007b7202 */ /* 0x000fe20000000f00 */
[----:B------:R-:W-:-:S02]  /*21d0*/  @P1 FFMA.FTZ R123, R8, R125, R14 ;  /* 0x0000007d087b1223 */ /* 0x000fc4000001000e */
        /* <DEDUP_REMOVED lines=13> */
.L_x_10108:
[----:B------:R-:W-:-:S04]  /*22b0*/  UISETP.NE.U32.AND UP0, UPT, UR20, URZ, UPT ;  /* 0x000000ff1400728c */ /* 0x000fc8000bf05070 */
[----:B------:R-:W-:-:S06]  /*22c0*/  UISETP.NE.AND.EX UP0, UPT, UR21, URZ, UPT, UP0 ;  /* 0x000000ff1500728c */ /* 0x000fcc000bf05300 */
[----:B------:R-:W-:-:S13]  /*22d0*/  PLOP3.LUT P0, PT, PT, PT, UP0, 0x80, 0x8 ;  /* 0x000000000008781c */ /* 0x000fda0003f0f008 */
[----:B------:R-:W-:Y:S05]  /*22e0*/  @!P0 BRA `(.L_x_10111) ;  /* 0x0000000000748947 */ /* 0x000fea0003800000 */
[----:B-1----:R-:W1:Y:S01]  /*22f0*/  LDC R5, c[0x0][0x40c] ;  /* 0x00010300ff057b82 */ /* 0x002e620000000800 */
        /* <DEDUP_REMOVED lines=10> */
[----:B------:R-:W-:-:S03]  /*23a0*/  FMUL.FTZ R38, R8, R85 ;  /* 0x0000005508267220 */ /* 0x000fc60000410000 */
[----:B------:R-:W-:Y:S02]  /*23b0*/  FSEL R36, R36, RZ, P4 ;  /* 0x000000ff24247208 */ /* 0x000fe40002000000 */
[----:B------:R-:W-:-:S03]  /*23c0*/  FSEL R38, R38, RZ, P4 ;  /* 0x000000ff26267208 */ /* 0x000fc60002000000 */
[----:B-1----:R-:W-:-:S05]  /*23d0*/  FMUL.FTZ R37, R36, R5 ;  /* 0x0000000524257220 */ /* 0x002fca0000410000 */
[----:B------:R-:W-:Y:S01]  /*23e0*/  SEL R80, R37, R80, P3 ;  /* 0x0000005025507207 */ /* 0x000fe20001800000 */
[----:B------:R-:W-:Y:S01]  /*23f0*/  FMUL.FTZ R37, R8, R39 ;  /* 0x0000002708257220 */ /* 0x000fe20000410000 */
[----:B------:R-:W-:-:S04]  /*2400*/  FADD.FTZ R39, R119, -R2 ;  /* 0x8000000277277221 */ /* 0x000fc80000010000 */
[----:B------:R-:W-:Y:S01]  /*2410*/  FSEL R37, R37, RZ, P4 ;  /* 0x000000ff25257208 */ /* 0x000fe20002000000 */
[----:B------:R-:W-:Y:S01]  /*2420*/  FMUL.FTZ R4, R8, R39 ;  /* 0x0000002708047220 */ /* 0x000fe20000410000 */
[----:B------:R-:W-:-:S03]  /*2430*/  FMUL.FTZ R39, R38, R5 ;  /* 0x0000000526277220 */ /* 0x000fc60000410000 */
[----:B------:R-:W-:Y:S01]  /*2440*/  FMUL.FTZ R2, R37, R5 ;  /* 0x0000000525027220 */ /* 0x000fe20000410000 */
[----:B------:R-:W-:Y:S02]  /*2450*/  FSEL R4, R4, RZ, P4 ;  /* 0x000000ff04047208 */ /* 0x000fe40002000000 */
[----:B------:R-:W-:Y:S02]  /*2460*/  SEL R82, R39, R82, P3 ;  /* 0x0000005227527207 */ /* 0x000fe40001800000 */
[----:B------:R-:W-:Y:S02]  /*2470*/  SEL R81, R2, R81, P3 ;  /* 0x0000005102517207 */ /* 0x000fe40001800000 */
[----:B------:R-:W-:Y:S01]  /*2480*/  MOV R39, R4 ;  /* 0x0000000400277202 */ /* 0x000fe20000000f00 */
[----:B------:R-:W-:Y:S06]  /*2490*/  @!P2 BRA `(.L_x_10110) ;  /* 0x00000000006ca947 */ /* 0x000fec0003800000 */
[----:B------:R-:W-:Y:S01]  /*24a0*/  FMUL.FTZ R83, R4, R5 ;  /* 0x0000000504537220 */ /* 0x000fe20000410000 */
[----:B------:R-:W-:Y:S06]  /*24b0*/  BRA `(.L_x_10110) ;  /* 0x0000000000647947 */ /* 0x000fec0003800000 */
.L_x_10111:
[-CC-:B------:R-:W-:Y:S01]  /*24c0*/  @P2 FFMA.FTZ R2, R112, R0.reuse, R89.reuse ;  /* 0x0000000070022223 */ /* 0x180fe20000010059 */
[----:B------:R-:W-:Y:S01]  /*24d0*/  ISETP.GT.AND P3, PT, R7, RZ, PT ;  /* 0x000000ff0700720c */ /* 0x000fe20003f64270 */
[-C--:B------:R-:W-:Y:S02]  /*24e0*/  FFMA.FTZ R123, R101, R0.reuse, R89 ;  /* 0x00000000657b7223 */ /* 0x080fe40000010059 */
[----:B-1----:R-:W-:Y:S02]  /*24f0*/  @P2 FADD.FTZ R5, R119, -R2 ;  /* 0x8000000277052221 */ /* 0x002fe40000010000 */
[----:B------:R-:W-:Y:S02]  /*2500*/  FADD.FTZ R123, R120, -R123 ;  /* 0x8000007b787b7221 */ /* 0x000fe40000010000 */
[C---:B------:R-:W-:Y:S01]  /*2510*/  @P2 FMUL.FTZ R2, R8.reuse, R5 ;  /* 0x0000000508022220 */ /* 0x040fe20000410000 */
[----:B------:R-:W-:Y:S01]  /*2520*/  FFMA.FTZ R5, R95, R0, R89 ;  /* 0x000000005f057223 */ /* 0x000fe20000010059 */
[----:B0-----:R-:W-:-:S03]  /*2530*/  FMUL.FTZ R84, R8, R123 ;  /* 0x0000007b08547220 */ /* 0x001fc60000410000 */
[----:B------:R-:W-:Y:S01]  /*2540*/  @P2 FSEL R2, R2, RZ, P3 ;  /* 0x000000ff02022208 */ /* 0x000fe20001800000 */
[----:B------:R-:W-:Y:S01]  /*2550*/  FADD.FTZ R5, R102, -R5 ;  /* 0x8000000566057221 */ /* 0x000fe20000010000 */
[----:B------:R-:W-:-:S03]  /*2560*/  FSEL R84, R84, RZ, P3 ;  /* 0x000000ff54547208 */ /* 0x000fc60001800000 */
[----:B------:R-:W-:Y:S01]  /*2570*/  @P2 FMUL.FTZ R83, R2, UR14 ;  /* 0x0000000e02532c20 */ /* 0x000fe20008410000 */
[----:B------:R-:W-:-:S04]  /*2580*/  FFMA.FTZ R2, R98, R0, R89 ;  /* 0x0000000062027223 */ /* 0x000fc80000010059 */
[----:B------:R-:W-:Y:S01]  /*2590*/  FADD.FTZ R85, R111, -R2 ;  /* 0x800000026f557221 */ /* 0x000fe20000010000 */
[----:B------:R-:W-:-:S03]  /*25a0*/  FMUL.FTZ R2, R8, R5 ;  /* 0x0000000508027220 */ /* 0x000fc60000410000 */
[----:B------:R-:W-:Y:S01]  /*25b0*/  FMUL.FTZ R4, R8, R85 ;  /* 0x0000005508047220 */ /* 0x000fe20000410000 */
[----:B------:R-:W-:Y:S01]  /*25c0*/  FMUL.FTZ R85, R84, UR14 ;  /* 0x0000000e54557c20 */ /* 0x000fe20008410000 */
[----:B------:R-:W-:-:S03]  /*25d0*/  FSEL R2, R2, RZ, P3 ;  /* 0x000000ff02027208 */ /* 0x000fc60001800000 */
[----:B------:R-:W-:Y:S02]  /*25e0*/  FSEL R4, R4, RZ, P3 ;  /* 0x000000ff04047208 */ /* 0x000fe40001800000 */
[----:B------:R-:W-:Y:S01]  /*25f0*/  FMUL.FTZ R5, R2, UR14 ;  /* 0x0000000e02057c20 */ /* 0x000fe20008410000 */
[----:B------:R-:W-:Y:S02]  /*2600*/  ISETP.GT.AND P3, PT, R6, RZ, PT ;  /* 0x000000ff0600720c */ /* 0x000fe40003f64270 */
[----:B------:R-:W-:Y:S02]  /*2610*/  FMUL.FTZ R4, R4, UR14 ;  /* 0x0000000e04047c20 */ /* 0x000fe40008410000 */
[----:B------:R-:W-:Y:S02]  /*2620*/  SEL R80, R5, R80, P3 ;  /* 0x0000005005507207 */ /* 0x000fe40001800000 */
[----:B------:R-:W-:Y:S02]  /*2630*/  SEL R82, R85, R82, P3 ;  /* 0x0000005255527207 */ /* 0x000fe40001800000 */
[----:B------:R-:W-:-:S07]  /*2640*/  SEL R81, R4, R81, P3 ;  /* 0x0000005104517207 */ /* 0x000fce0001800000 */
.L_x_10110:
[----:B------:R-:W-:Y:S05]  /*2650*/  BSYNC.RECONVERGENT B2 ;  /* 0x0000000000027941 */ /* 0x000fea0003800200 */
.L_x_10107:
        /* <DEDUP_REMOVED lines=8> */
.L_x_10106:
[----:B------:R-:W-:Y:S05]  /*26e0*/  BSYNC.RECONVERGENT B0 ;  /* 0x0000000000007941 */ /* 0x000fea0003800200 */
.L_x_10105:
        /* <DEDUP_REMOVED lines=38> */
.L_x_10116:
[----:B------:R-:W3:Y:S01]  /*2950*/  LDC R2, c[0x0][0x40c] ;  /* 0x00010300ff027b82 */ /* 0x000ee20000000800 */
[-CC-:B-12---:R-:W-:Y:S01]  /*2960*/  @P1 FFMA.FTZ R5, R93, R0.reuse, R89.reuse ;  /* 0x000000005d051223 */ /* 0x186fe20000010059 */
        /* <DEDUP_REMOVED lines=25> */
.L_x_10115:
[----:B------:R-:W-:-:S04]  /*2b00*/  UISETP.NE.U32.AND UP0, UPT, UR20, URZ, UPT ;  /* 0x000000ff1400728c */ /* 0x000fc8000bf05070 */
[----:B------:R-:W-:-:S06]  /*2b10*/  UISETP.NE.AND.EX UP0, UPT, UR21, URZ, UPT, UP0 ;  /* 0x000000ff1500728c */ /* 0x000fcc000bf05300 */
[----:B------:R-:W-:-:S13]  /*2b20*/  PLOP3.LUT P0, PT, PT, PT, UP0, 0x80, 0x8 ;  /* 0x000000000008781c */ /* 0x000fda0003f0f008 */
[----:B------:R-:W-:Y:S05]  /*2b30*/  @!P0 BRA `(.L_x_10118) ;  /* 0x0000000000748947 */ /* 0x000fea0003800000 */
[----:B-12---:R-:W1:Y:S01]  /*2b40*/  LDC R5, c[0x0][0x40c] ;  /* 0x00010300ff057b82 */ /* 0x006e620000000800 */
        /* <DEDUP_REMOVED lines=28> */
.L_x_10118:
[-CC-:B------:R-:W-:Y:S01]  /*2d10*/  @P2 FFMA.FTZ R2, R110, R0.reuse, R89.reuse ;  /* 0x000000006e022223 */ /* 0x180fe20000010059 */
[----:B------:R-:W-:Y:S01]  /*2d20*/  ISETP.GT.AND P3, PT, R7, RZ, PT ;  /* 0x000000ff0700720c */ /* 0x000fe20003f64270 */
[-C--:B------:R-:W-:Y:S02]  /*2d30*/  FFMA.FTZ R123, R103, R0.reuse, R89 ;  /* 0x00000000677b7223 */ /* 0x080fe40000010059 */
[----:B-12---:R-:W-:Y:S02]  /*2d40*/  @P2 FADD.FTZ R5, R117, -R2 ;  /* 0x8000000275052221 */ /* 0x006fe40000010000 */
        /* <DEDUP_REMOVED lines=21> */
.L_x_10117:
[----:B------:R-:W-:Y:S05]  /*2ea0*/  BSYNC.RECONVERGENT B2 ;  /* 0x0000000000027941 */ /* 0x000fea0003800200 */
.L_x_10114:
        /* <DEDUP_REMOVED lines=8> */
.L_x_10113:
[----:B------:R-:W-:Y:S05]  /*2f30*/  BSYNC.RECONVERGENT B0 ;  /* 0x0000000000007941 */ /* 0x000fea0003800200 */
.L_x_10112:
        /* <DEDUP_REMOVED lines=14> */
[-CC-:B------:R-:W-:Y:S01]  /*3020*/  @P1 FFMA.FTZ R39, R105, R0.reuse, R89.reuse ;  /* 0x0000000069271223 */ /* 0x180fe20000010059 */
[----:B------:R-:W-:Y:S01]  /*3030*/  @P1 FFMA.FTZ R0, R114, R0, R89 ;  /* 0x0000000072001223 */ /* 0x000fe20000010059 */
[----:B------:R-:W-:Y:S01]  /*3040*/  @P1 FADD.FTZ R7, R106, -R7 ;  /* 0x800000076a071221 */ /* 0x000fe20000010000 */
[----:B------:R-:W-:Y:S01]  /*3050*/  @P1 FADD.FTZ R2, R107, -R2 ;  /* 0x800000026b021221 */ /* 0x000fe20000010000 */
[----:B------:R-:W-:Y:S01]  /*3060*/  @P1 FADD.FTZ R39, R116, -R39 ;  /* 0x8000002774271221 */ /* 0x000fe20000010000 */
[----:B------:R-:W-:Y:S01]  /*3070*/  MOV R37, R77 ;  /* 0x0000004d00257202 */ /* 0x000fe20000000f00 */
[----:B------:R-:W-:Y:S01]  /*3080*/  @P1 FADD.FTZ R0, R115, -R0 ;  /* 0x8000000073001221 */ /* 0x000fe20000010000 */
[----:B------:R-:W-:Y:S01]  /*3090*/  MOV R38, R78 ;  /* 0x0000004e00267202 */ /* 0x000fe20000000f00 */
[C---:B------:R-:W-:Y:S01]  /*30a0*/  @P1 FFMA.FTZ R37, R8.reuse, R2, R77 ;  /* 0x0000000208251223 */ /* 0x040fe2000001004d */
[----:B------:R-:W-:Y:S01]  /*30b0*/  MOV R36, R76 ;  /* 0x0000004c00247202 */ /* 0x000fe20000000f00 */
[C---:B------:R-:W-:Y:S01]  /*30c0*/  @P1 FFMA.FTZ R38, R8.reuse, R39, R78 ;  /* 0x0000002708261223 */ /* 0x040fe2000001004e */
[C---:B------:R-:W-:Y:S01]  /*30d0*/  @P1 FFMA.FTZ R36, R8.reuse, R7, R76 ;  /* 0x0000000708241223 */ /* 0x040fe2000001004c */
[----:B------:R-:W-:Y:S01]  /*30e0*/  MOV R39, R79 ;  /* 0x0000004f00277202 */ /* 0x000fe20000000f00 */
[----:B------:R-:W-:Y:S01]  /*30f0*/  @P1 FFMA.FTZ R39, R8, R0, R79 ;  /* 0x0000000008271223 */ /* 0x000fe2000001004f */
[----:B------:R-:W-:Y:S01]  /*3100*/  ISETP.GT.AND P3, PT, R6, RZ, PT ;  /* 0x000000ff0600720c */ /* 0x000fe20003f64270 */
        /* <DEDUP_REMOVED lines=9> */
.L_x_10123:
[----:B------:R-:W4:Y:S01]  /*31a0*/  LDC R2, c[0x0][0x40c] ;  /* 0x00010300ff027b82 */ /* 0x000f220000000800 */
[-CC-:B-123--:R-:W-:Y:S01]  /*31b0*/  @P1 FFMA.FTZ R5, R97, R0.reuse, R89.reuse ;  /* 0x0000000061051223 */ /* 0x18efe20000010059 */
        /* <DEDUP_REMOVED lines=25> */
.L_x_10122:
[----:B------:R-:W-:-:S04]  /*3350*/  UISETP.NE.U32.AND UP0, UPT, UR20, URZ, UPT ;  /* 0x000000ff1400728c */ /* 0x000fc8000bf05070 */
[----:B------:R-:W-:-:S06]  /*3360*/  UISETP.NE.AND.EX UP0, UPT, UR21, URZ, UPT, UP0 ;  /* 0x000000ff1500728c */ /* 0x000fcc000bf05300 */
[----:B------:R-:W-:-:S13]  /*3370*/  PLOP3.LUT P0, PT, PT, PT, UP0, 0x80, 0x8 ;  /* 0x000000000008781c */ /* 0x000fda0003f0f008 */
[----:B------:R-:W-:Y:S05]  /*3380*/  @!P0 BRA `(.L_x_10125) ;  /* 0x0000000000748947 */ /* 0x000fea0003800000 */
[----:B-123--:R-:W1:Y:S01]  /*3390*/  LDC R5, c[0x0][0x40c] ;  /* 0x00010300ff057b82 */ /* 0x00ee620000000800 */
[----:B------:R-:W-:Y:S01]  /*33a0*/  ISETP.GT.AND P3, PT, R7, RZ, PT ;  /* 0x000000ff0700720c */ /* 0x000fe20003f64270 */
        /* <DEDUP_REMOVED lines=15> */
[----:B------:R-:W-:-:S04]  /*34a0*/  FSEL R37, R37, RZ, P3 ;  /* 0x000000ff25257208 */ /* 0x000fc80001800000 */
        /* <DEDUP_REMOVED lines=11> */
.L_x_10125:
        /* <DEDUP_REMOVED lines=25> */
.L_x_10124:
[----:B------:R-:W-:Y:S05]  /*36f0*/  BSYNC.RECONVERGENT B2 ;  /* 0x0000000000027941 */ /* 0x000fea0003800200 */
.L_x_10121:
[----:B------:R-:W1:Y:S08]  /*3700*/  @P0 LDC.64 R6, c[0x0][0x478] ;  /* 0x00011e00ff060b82 */ /* 0x000e700000000a00 */
[----:B------:R-:W2:Y:S01]  /*3710*/  @P2 LDC.64 R4, c[0x0][0x468] ;  /* 0x00011a00ff042b82 */ /* 0x000ea20000000a00 */
[----:B-1----:R-:W-:-:S05]  /*3720*/  @P0 IMAD.WIDE.U32 R6, R91, 0x10, R6 ;  /* 0x000000105b060825 */ /* 0x002fca00078e0006 */
[----:B------:R4:W-:Y:S01]  /*3730*/  @P0 STG.E.128 desc[UR6][R6.64], R36 ;  /* 0x0000002406000986 */ /* 0x0009e2000c101d06 */
[----:B--2---:R-:W-:-:S05]  /*3740*/  @P2 IMAD.WIDE.U32 R4, R87, 0x10, R4 ;  /* 0x0000001057042825 */ /* 0x004fca00078e0004 */
[----:B------:R4:W-:Y:S02]  /*3750*/  @P2 STG.E.128 desc[UR6][R4.64], R80 ;  /* 0x0000005004002986 */ /* 0x0009e4000c101d06 */
.L_x_10120:
[----:B------:R-:W-:Y:S05]  /*3760*/  BSYNC.RECONVERGENT B0 ;  /* 0x0000000000007941 */ /* 0x000fea0003800200 */
.L_x_10119:
[----:B-1234-:R-:W1:Y:S02]  /*3770*/  LDC.64 R4, c[0x0][0x380] ;  /* 0x0000e000ff047b82 */ /* 0x01ee640000000a00 */
[----:B-1----:R-:W-:-:S04]  /*3780*/  LEA R9, R4, R9, 0x2 ;  /* 0x0000000904097211 */ /* 0x002fc800078e10ff */
[----:B------:R-:W-:-:S13]  /*3790*/  ISETP.GE.AND P0, PT, R9, R5, PT ;  /* 0x000000050900720c */ /* 0x000fda0003f06270 */
[----:B------:R-:W-:Y:S05]  /*37a0*/  @!P0 BRA `(.L_x_10126) ;  /* 0xffffffcc00448947 */ /* 0x000fea000383ffff */
.L_x_10087:
[----:B------:R-:W-:Y:S05]  /*37b0*/  BSYNC B1 ;  /* 0x0000000000017941 */ /* 0x000fea0003800000 */
.L_x_10086:
        /* <DEDUP_REMOVED lines=14> */
[----:B-1----:R-:W-:Y:S01]  /*38a0*/  LEA R4, R5, R4, 0x18 ;  /* 0x0000000405047211 */ /* 0x002fe200078ec0ff */
[----:B--2---:R-:W-:-:S03]  /*38b0*/  IMAD R22, R92, UR4, RZ ;  /* 0x000000045c167c24 */ /* 0x004fc6000f8e02ff */
        /* <DEDUP_REMOVED lines=39> */
[----:B----4-:R-:W-:-:S03]  /*3b30*/  FADD.FTZ R9, R3, R16 ;  /* 0x0000001003097221 */ /* 0x010fc60000010000 */
[----:B------:R-:W-:Y:S04]  /*3b40*/  STS.128 [R0+0x400], R40 ;  /* 0x0004002800007388 */ /* 0x000fe80000000c00 */
[----:B------:R-:W-:Y:S01]  /*3b50*/  STS.128 [R0+0x600], R44 ;  /* 0x0006002c00007388 */ /* 0x000fe20000000c00 */
[----:B0-----:R-:W-:Y:S01]  /*3b60*/  FADD.FTZ R19, R6, R19 ;  /* 0x0000001306137221 */ /* 0x001fe20000010000 */
[----:B------:R-:W-:Y:S01]  /*3b70*/  BAR.SYNC.DEFER_BLOCKING 0x0 ;  /* 0x0000000000007b1d */ /* 0x000fe20000010000 */
[----:B-1----:R-:W-:-:S04]  /*3b80*/  IADD3 R33, P3, PT, R22, R11, RZ ;  /* 0x0000000b16217210 */ /* 0x002fc80007f7e0ff */
[----:B------:R-:W-:Y:S02]  /*3b90*/  IADD3.X R22, PT, PT, RZ, RZ, RZ, P3, !PT ;  /* 0x000000ffff167210 */ /* 0x000fe40001ffe4ff */
[----:B------:R-:W-:Y:S02]  /*3ba0*/  ISETP.GE.U32.AND P3, PT, R21, 0x200, PT ;  /* 0x000002001500780c */ /* 0x000fe40003f66070 */
[C---:B------:R-:W-:Y:S02]  /*3bb0*/  SHF.L.U32 R26, R33.reuse, 0x2, RZ ;  /* 0x00000002211a7819 */ /* 0x040fe400000006ff */
[----:B------:R-:W-:Y:S02]  /*3bc0*/  SHF.L.U64.HI R33, R33, 0x2, R22 ;  /* 0x0000000221217819 */ /* 0x000fe40000010216 */
[C---:B------:R-:W-:Y:S02]  /*3bd0*/  IADD3 R28, P4, PT, R26.reuse, UR18, RZ ;  /* 0x000000121a1c7c10 */ /* 0x040fe4000ff9e0ff */
[----:B------:R-:W-:-:S02]  /*3be0*/  IADD3 R26, P5, PT, R26, UR16, RZ ;  /* 0x000000101a1a7c10 */ /* 0x000fc4000ffbe0ff */
[C---:B------:R-:W-:Y:S02]  /*3bf0*/  IADD3.X R35, PT, PT, R33.reuse, UR19, RZ, P4, !PT ;  /* 0x0000001321237c10 */ /* 0x040fe4000a7fe4ff */
[----:B------:R-:W-:Y:S02]  /*3c00*/  @P2 MOV R2, R28 ;  /* 0x0000001c00022202 */ /* 0x000fe40000000f00 */
[----:B------:R-:W-:Y:S02]  /*3c10*/  @P2 MOV R3, R35 ;  /* 0x0000002300032202 */ /* 0x000fe40000000f00 */
[----:B------:R-:W-:Y:S01]  /*3c20*/  IADD3.X R33, PT, PT, R33, UR17, RZ, P5, !PT ;  /* 0x0000001121217c10 */ /* 0x000fe2000affe4ff */
[----:B------:R-:W0:Y:S01]  /*3c30*/  LDS R20, [R4] ;  /* 0x0000000004147984 */ /* 0x000e220000000800 */
[----:B------:R-:W-:-:S03]  /*3c40*/  @P2 IADD3 R28, P4, PT, R28, 0x200, RZ ;  /* 0x000002001c1c2810 */ /* 0x000fc60007f9e0ff */
[----:B------:R-:W1:Y:S01]  /*3c50*/  LDS R23, [R4+0x800] ;  /* 0x0008000004177984 */ /* 0x000e620000000800 */
[----:B------:R-:W-:-:S03]  /*3c60*/  @P2 IADD3.X R35, PT, PT, RZ, R35, RZ, P4, !PT ;  /* 0x00000023ff232210 */ /* 0x000fc600027fe4ff */
        /* <DEDUP_REMOVED lines=65> */
.L_x_10097:
[----:B------:R-:W-:Y:S01]  /*4080*/  HFMA2 R2, -RZ, RZ, 0, 5.9604644775390625e-08 ;  /* 0x00000001ff027431 */ /* 0x000fe200000001ff */
[----:B------:R-:W-:Y:S01]  /*4090*/  BSSY B0, `(.L_x_10127) ;  /* 0x0000007000007945 */ /* 0x000fe20003800000 */
[----:B--2---:R-:W-:Y:S02]  /*40a0*/  MOV R87, R126 ;  /* 0x0000007e00577202 */ /* 0x004fe40000000f00 */
[----:B------:R-:W-:Y:S02]  /*40b0*/  MOV R85, 0x1f ;  /* 0x0000001f00557802 */ /* 0x000fe40000000f00 */
[----:B------:R-:W-:-:S07]  /*40c0*/  MOV R0, 0xffffffff ;  /* 0xffffffff00007802 */ /* 0x000fce0000000f00 */
[----:B------:R-:W-:Y:S05]  /*40d0*/  WARPSYNC.COLLECTIVE R0, `(.L_x_10128) ;  /* 0x0000000000087348 */ /* 0x000fea0003c00000 */
[----:B------:R0:W1:Y:S02]  /*40e0*/  SHFL.BFLY P0, R127, R87, R2, R85 ;  /* 0x0c000002577f7389 */ /* 0x0000640000000055 */
[----:B01----:R-:W-:Y:S05]  /*40f0*/  ENDCOLLECTIVE ;  /* 0x000000000000791b */ /* 0x003fea0003800000 */
.L_x_10128:
[----:B------:R-:W-:Y:S05]  /*4100*/  BSYNC B0 ;  /* 0x0000000000007941 */ /* 0x000fea0003800000 */
.L_x_10127:
        /* <DEDUP_REMOVED lines=9> */
.L_x_10129:
[----:B------:R-:W-:Y:S01]  /*41a0*/  HFMA2 R2, -RZ, RZ, 0, 1.1920928955078125e-07 ;  /* 0x00000002ff027431 */ /* 0x000fe200000001ff */
[----:B------:R-:W-:Y:S02]  /*41b0*/  MOV R87, R86 ;  /* 0x0000005600577202 */ /* 0x000fe40000000f00 */
[----:B------:R-:W-:-:S07]  /*41c0*/  MOV R84, R127 ;  /* 0x0000007f00547202 */ /* 0x000fce0000000f00 */
[----:B------:R-:W-:Y:S05]  /*41d0*/  WARPSYNC.COLLECTIVE R0, `(.L_x_10130) ;  /* 0x0000000000087348 */ /* 0x000fea0003c00000 */
[----:B------:R0:W1:Y:S02]  /*41e0*/  SHFL.BFLY P0, R127, R87, R2, R85 ;  /* 0x0c000002577f7389 */ /* 0x0000640000000055 */
[----:B01----:R-:W-:Y:S05]  /*41f0*/  ENDCOLLECTIVE ;  /* 0x000000000000791b */ /* 0x003fea0003800000 */
.L_x_10130:
[----:B------:R-:W-:-:S05]  /*4200*/  FADD.FTZ R88, R84, R125 ;  /* 0x0000007d54587221 */ /* 0x000fca0000010000 */
[----:B------:R-:W-:Y:S02]  /*4210*/  MOV R87, R88 ;  /* 0x0000005800577202 */ /* 0x000fe40000000f00 */
[----:B------:R-:W-:-:S07]  /*4220*/  MOV R89, R127 ;  /* 0x0000007f00597202 */ /* 0x000fce0000000f00 */
[----:B------:R-:W-:Y:S05]  /*4230*/  WARPSYNC.COLLECTIVE R0, `(.L_x_10131) ;  /* 0x0000000000087348 */ /* 0x000fea0003c00000 */
[----:B------:R0:W1:Y:S02]  /*4240*/  SHFL.BFLY P0, R127, R87, R2, R85 ;  /* 0x0c000002577f7389 */ /* 0x0000640000000055 */
[----:B01----:R-:W-:Y:S05]  /*4250*/  ENDCOLLECTIVE ;  /* 0x000000000000791b */ /* 0x003fea0003800000 */
.L_x_10131:
[----:B------:R-:W-:Y:S01]  /*4260*/  FADD.FTZ R90, R86, R89 ;  /* 0x00000059565a7221 */ /* 0x000fe20000010000 */
[----:B------:R-:W-:-:S04]  /*4270*/  HFMA2 R2, -RZ, RZ, 0, 2.384185791015625e-07 ;  /* 0x00000004ff027431 */ /* 0x000fc800000001ff */
[----:B------:R-:W-:Y:S02]  /*4280*/  MOV R87, R90 ;  /* 0x0000005a00577202 */ /* 0x000fe40000000f00 */
[----:B------:R-:W-:-:S07]  /*4290*/  MOV R91, R127 ;  /* 0x0000007f005b7202 */ /* 0x000fce0000000f00 */
[----:B------:R-:W-:Y:S05]  /*42a0*/  WARPSYNC.COLLECTIVE R0, `(.L_x_10132) ;  /* 0x0000000000087348 */ /* 0x000fea0003c00000 */
[----:B------:R0:W1:Y:S02]  /*42b0*/  SHFL.BFLY P0, R127, R87, R2, R85 ;  /* 0x0c000002577f7389 */ /* 0x0000640000000055 */
[----:B01----:R-:W-:Y:S05]  /*42c0*/  ENDCOLLECTIVE ;  /* 0x000000000000791b */ /* 0x003fea0003800000 */
.L_x_10132:
[----:B------:R-:W-:-:S05]  /*42d0*/  FADD.FTZ R91, R88, R91 ;  /* 0x0000005b585b7221 */ /* 0x000fca0000010000 */
[----:B------:R-:W-:Y:S02]  /*42e0*/  MOV R87, R91 ;  /* 0x0000005b00577202 */ /* 0x000fe40000000f00 */
[----:B------:R-:W-:-:S07]  /*42f0*/  MOV R89, R127 ;  /* 0x0000007f00597202 */ /* 0x000fce0000000f00 */
[----:B------:R-:W-:Y:S05]  /*4300*/  WARPSYNC.COLLECTIVE R0, `(.L_x_10133) ;  /* 0x0000000000087348 */ /* 0x000fea0003c00000 */
[----:B------:R0:W1:Y:S02]  /*4310*/  SHFL.BFLY P0, R127, R87, R2, R85 ;  /* 0x0c000002577f7389 */ /* 0x0000640000000055 */
[----:B01----:R-:W-:Y:S05]  /*4320*/  ENDCOLLECTIVE ;  /* 0x000000000000791b */ /* 0x003fea0003800000 */
.L_x_10133:
[----:B------:R-:W-:Y:S01]  /*4330*/  FADD.FTZ R123, R90, R89 ;  /* 0x000000595a7b7221 */ /* 0x000fe20000010000 */
[----:B------:R-:W-:-:S04]  /*4340*/  HFMA2 R2, -RZ, RZ, 0, 4.76837158203125e-07 ;  /* 0x00000008ff027431 */ /* 0x000fc800000001ff */
[----:B------:R-:W-:Y:S02]  /*4350*/  MOV R87, R123 ;  /* 0x0000007b00577202 */ /* 0x000fe40000000f00 */
[----:B------:R-:W-:-:S07]  /*4360*/  MOV R84, R127 ;  /* 0x0000007f00547202 */ /* 0x000fce0000000f00 */
[----:B------:R-:W-:Y:S05]  /*4370*/  WARPSYNC.COLLECTIVE R0, `(.L_x_10134) ;  /* 0x0000000000087348 */ /* 0x000fea0003c00000 */
[----:B------:R0:W1:Y:S02]  /*4380*/  SHFL.BFLY P0, R127, R87, R2, R85 ;  /* 0x0c000002577f7389 */ /* 0x0000640000000055 */
[----:B01----:R-:W-:Y:S05]  /*4390*/  ENDCOLLECTIVE ;  /* 0x000000000000791b */ /* 0x003fea0003800000 */
.L_x_10134:
[----:B------:R-:W-:-:S05]  /*43a0*/  FADD.FTZ R126, R91, R84 ;  /* 0x000000545b7e7221 */ /* 0x000fca0000010000 */
[----:B------:R-:W-:Y:S02]  /*43b0*/  MOV R87, R126 ;  /* 0x0000007e00577202 */ /* 0x000fe40000000f00 */
[----:B------:R-:W-:-:S07]  /*43c0*/  MOV R84, R127 ;  /* 0x0000007f00547202 */ /* 0x000fce0000000f00 */
[----:B------:R-:W-:Y:S05]  /*43d0*/  WARPSYNC.COLLECTIVE R0, `(.L_x_10135) ;  /* 0x0000000000087348 */ /* 0x000fea0003c00000 */
[----:B------:R0:W1:Y:S02]  /*43e0*/  SHFL.BFLY P0, R127, R87, R2, R85 ;  /* 0x0c000002577f7389 */ /* 0x0000640000000055 */
[----:B01----:R-:W-:Y:S05]  /*43f0*/  ENDCOLLECTIVE ;  /* 0x000000000000791b */ /* 0x003fea0003800000 */
.L_x_10135:
[----:B------:R-:W-:Y:S01]  /*4400*/  FADD.FTZ R84, R123, R84 ;  /* 0x000000547b547221 */ /* 0x000fe20000010000 */
[----:B------:R-:W-:-:S04]  /*4410*/  HFMA2 R2, -RZ, RZ, 0, 9.5367431640625e-07 ;  /* 0x00000010ff027431 */ /* 0x000fc800000001ff */
[----:B------:R-:W-:Y:S02]  /*4420*/  MOV R87, R84 ;  /* 0x0000005400577202 */ /* 0x000fe40000000f00 */
[----:B------:R-:W-:-:S07]  /*4430*/  MOV R89, R127 ;  /* 0x0000007f00597202 */ /* 0x000fce0000000f00 */
[----:B------:R-:W-:Y:S05]  /*4440*/  WARPSYNC.COLLECTIVE R0, `(.L_x_10136) ;  /* 0x0000000000087348 */ /* 0x000fea0003c00000 */
[----:B------:R0:W1:Y:S02]  /*4450*/  SHFL.BFLY P0, R127, R87, R2, R85 ;  /* 0x0c000002577f7389 */ /* 0x0000640000000055 */
[----:B01----:R-:W-:Y:S05]  /*4460*/  ENDCOLLECTIVE ;  /* 0x000000000000791b */ /* 0x003fea0003800000 */
.L_x_10136:
[----:B------:R-:W-:-:S05]  /*4470*/  FADD.FTZ R86, R126, R89 ;  /* 0x000000597e567221 */ /* 0x000fca0000010000 */
[----:B------:R-:W-:Y:S02]  /*4480*/  MOV R87, R86 ;  /* 0x0000005600577202 */ /* 0x000fe40000000f00 */
[----:B------:R-:W-:-:S07]  /*4490*/  MOV R89, R127 ;  /* 0x0000007f00597202 */ /* 0x000fce0000000f00 */
[----:B------:R-:W-:Y:S05]  /*44a0*/  WARPSYNC.COLLECTIVE R0, `(.L_x_10137) ;  /* 0x0000000000087348 */ /* 0x000fea0003c00000 */
[----:B------:R0:W1:Y:S02]  /*44b0*/  SHFL.BFLY P0, R127, R87, R2, R85 ;  /* 0x0c000002577f7389 */ /* 0x0000640000000055 */
[----:B01----:R-:W-:Y:S05]  /*44c0*/  ENDCOLLECTIVE ;  /* 0x000000000000791b */ /* 0x003fea0003800000 */
.L_x_10137:
[----:B------:R-:W-:Y:S01]  /*44d0*/  MOV R125, R127 ;  /* 0x0000007f007d7202 */ /* 0x000fe20000000f00 */
[----:B------:R-:W-:Y:S06]  /*44e0*/  BRA `(.L_x_10138) ;  /* 0xffffffd000147947 */ /* 0x000fec000383ffff */
.L_x_10139:
        /* <DEDUP_REMOVED lines=9> */
.L_x_11330:


//--------------------- .text._ZN10layer_norm13ln_bwd_kernelINS_13Kernel_traitsIfffffjLj512ELj1ELj4ELj1ELj16ENS_18Kernel_traits_baseILj512EfffffjLj128EEEEELb0ELb0ELb1ELb1EEEvNS_9BwdParamsE --------------------------
	.section	.text._ZN10layer_norm13ln_bwd_kernelINS_13Kernel_traitsIfffffjLj512ELj1ELj4ELj1ELj16ENS_18Kernel_traits_baseILj512EfffffjLj128EEEEELb0ELb0ELb1ELb1EEEvNS_9BwdParamsE,"ax",@progbits
	.align	128
        .global         _ZN10layer_norm13ln_bwd_kernelINS_13Kernel_traitsIfffffjLj512ELj1ELj4ELj1ELj16ENS_18Kernel_traits_baseILj512EfffffjLj128EEEEELb0ELb0ELb1ELb1EEEvNS_9BwdParamsE
        .type           _ZN10layer_norm13ln_bwd_kernelINS_13Kernel_traitsIfffffjLj512ELj1ELj4ELj1ELj16ENS_18Kernel_traits_baseILj512EfffffjLj128EEEEELb0ELb0ELb1ELb1EEEvNS_9BwdParamsE,@function
        .size           _ZN10layer_norm13ln_bwd_kernelINS_13Kernel_traitsIfffffjLj512ELj1ELj4ELj1ELj16ENS_18Kernel_traits_baseILj512EfffffjLj128EEEEELb0ELb0ELb1ELb1EEEvNS_9BwdParamsE,(.L_x_11331 - _ZN10layer_norm13ln_bwd_kernelINS_13Kernel_traitsIfffffjLj512ELj1ELj4ELj1ELj16ENS_18Kernel_traits_baseILj512EfffffjLj128EEEEELb0ELb0ELb1ELb1EEEvNS_9BwdParamsE)
        .other          _ZN10layer_norm13ln_bwd_kernelINS_13Kernel_traitsIfffffjLj512ELj1ELj4ELj1ELj16ENS_18Kernel_traits_baseILj512EfffffjLj128EEEEELb0ELb0ELb1ELb1EEEvNS_9BwdParamsE,@"STO_CUDA_ENTRY STV_DEFAULT"
_ZN10layer_norm13ln_bwd_kernelINS_13Kernel_traitsIfffffjLj512ELj1ELj4ELj1ELj16ENS_18Kernel_traits_baseILj512EfffffjLj128EEEEELb0ELb0ELb1ELb1EEEvNS_9BwdParamsE:
.text._ZN10layer_norm13ln_bwd_kernelINS_13Kernel_traitsIfffffjLj512ELj1ELj4ELj1ELj16ENS_18Kernel_traits_baseILj512EfffffjLj128EEEEELb0ELb0ELb1ELb1EEEvNS_9BwdParamsE:
        /* <DEDUP_REMOVED lines=42> */
.L_x_10166:
        /* <DEDUP_REMOVED lines=10> */
[----:B------:R-:W-:Y:S02]  /*0340*/  MOV R6, R72 ;  /* 0x0000004800067202 */ /* 0x000fe40000000f00 */
[----:B------:R-:W-:Y:S02]  /*0350*/  MOV R112, R74 ;  /* 0x0000004a00707202 */ /* 0x000fe40000000f00 */
        /* <DEDUP_REMOVED lines=9> */
[C---:B0-----:R-:W-:Y:S01]  /*03f0*/  LEA R90, P0, R0.reuse, UR10, 0x2 ;  /* 0x0000000a005a7c11 */ /* 0x041fe2000f8010ff */
[----:B------:R-:W-:Y:S01]  /*0400*/  IMAD R7, R7, UR9, RZ ;  /* 0x0000000907077c24 */ /* 0x000fe2000f8e02ff */
[----:B------:R-:W-:Y:S01]  /*0410*/  SHF.R.S32.HI R72, RZ, 0x1f, R3 ;  /* 0x0000001fff487819 */ /* 0x000fe20000011403 */
[----:B------:R-:W0:Y:S01]  /*0420*/  LDC.64 R108, c[0x0][0x428] ;  /* 0x00010a00ff6c7b82 */ /* 0x000e220000000a00 */
[----:B------:R-:W-:-:S02]  /*0430*/  LEA.HI.X R91, R0, UR11, R81, 0x2, P0 ;  /* 0x0000000b005b7c11 */ /* 0x000fc400080f1451 */
[----:B------:R-:W-:-:S03]  /*0440*/  LEA.HI R72, R72, R3, RZ, 0x2 ;  /* 0x0000000348487211 */ /* 0x000fc600078f10ff */
[----:B------:R-:W3:Y:S01]  /*0450*/  LDG.E R113, desc[UR6][R90.64] ;  /* 0x000000065a717981 */ /* 0x000ee2000c1e1900 */
[----:B-1----:R-:W-:Y:S02]  /*0460*/  LOP3.LUT R107, R74, 0x1f, RZ, 0xc0, !PT ;  /* 0x0000001f4a6b7812 */ /* 0x002fe400078ec0ff */
[----:B------:R-:W-:Y:S02]  /*0470*/  SHF.R.S32.HI R74, RZ, 0x1f, R7 ;  /* 0x0000001fff4a7819 */ /* 0x000fe40000011407 */
[----:B------:R-:W-:Y:S02]  /*0480*/  LEA.HI.SX32 R111, R72, R107, 0x1e ;  /* 0x0000006b486f7211 */ /* 0x000fe400078ff2ff */
[----:B------:R-:W-:-:S04]  /*0490*/  LEA.HI R74, R74, R7, RZ, 0x2 ;  /* 0x000000074a4a7211 */ /* 0x000fc800078f10ff */
[----:B------:R-:W-:Y:S02]  /*04a0*/  LEA.HI.SX32 R107, R74, R107, 0x1e ;  /* 0x0000006b4a6b7211 */ /* 0x000fe400078ff2ff */
[----:B------:R-:W-:Y:S01]  /*04b0*/  MOV R74, UR14 ;  /* 0x0000000e004a7c02 */ /* 0x000fe20008000f00 */
[C---:B--2---:R-:W-:Y:S01]  /*04c0*/  IMAD.WIDE.U32 R80, R111.reuse, 0x10, R104 ;  /* 0x000000106f507825 */ /* 0x044fe200078e0068 */
[----:B------:R-:W-:Y:S02]  /*04d0*/  MOV R72, UR15 ;  /* 0x0000000f00487c02 */ /* 0x000fe40008000f00 */
[----:B------:R-:W-:Y:S02]  /*04e0*/  ISETP.NE.U32.AND P0, PT, R74, RZ, PT ;  /* 0x000000ff4a00720c */ /* 0x000fe40003f05070 */
[----:B------:R-:W-:Y:S01]  /*04f0*/  IADD3 R123, PT, PT, R111, 0x20, RZ ;  /* 0x000000206f7b7810 */ /* 0x000fe20007ffe0ff */
[----:B------:R-:W2:Y:S01]  /*0500*/  LDG.E.128 R80, desc[UR6][R80.64] ;  /* 0x0000000650507981 */ /* 0x000ea2000c1e1d00 */
[----:B------:R-:W-:-:S02]  /*0510*/  ISETP.NE.AND.EX P0, PT, R72, RZ, PT, P0 ;  /* 0x000000ff4800720c */ /* 0x000fc40003f05300 */
[----:B------:R-:W-:Y:S01]  /*0520*/  IADD3 R7, PT, PT, R111, 0x40, RZ ;  /* 0x000000406f077810 */ /* 0x000fe20007ffe0ff */
[----:B0-----:R-:W-:-:S04]  /*0530*/  IMAD.WIDE.U32 R84, R107, 0x10, R108 ;  /* 0x000000106b547825 */ /* 0x001fc800078e006c */
[--C-:B------:R-:W-:Y:S02]  /*0540*/  IMAD.WIDE.U32 R88, R123, 0x10, R104.reuse ;  /* 0x000000107b587825 */ /* 0x100fe400078e0068 */
[----:B------:R-:W4:Y:S02]  /*0550*/  LDG.E.128 R84, desc[UR6][R84.64] ;  /* 0x0000000654547981 */ /* 0x000f24000c1e1d00 */
[----:B------:R-:W-:Y:S02]  /*0560*/  IMAD.WIDE.U32 R92, R7, 0x10, R104 ;  /* 0x00000010075c7825 */ /* 0x000fe400078e0068 */
[----:B------:R-:W4:Y:S01]  /*0570*/  LDG.E.128 R88, desc[UR6][R88.64] ;  /* 0x0000000658587981 */ /* 0x000f22000c1e1d00 */
[----:B------:R-:W0:Y:S01]  /*0580*/  @P0 LDC.64 R120, c[0x0][0x438] ;  /* 0x00010e00ff780b82 */ /* 0x000e220000000a00 */
[----:B------:R-:W-:Y:S02]  /*0590*/  IADD3 R97, PT, PT, R107, 0x20, RZ ;  /* 0x000000206b617810 */ /* 0x000fe40007ffe0ff */
[----:B------:R-:W4:Y:S03]  /*05a0*/  LDG.E.128 R92, desc[UR6][R92.64] ;  /* 0x000000065c5c7981 */ /* 0x000f26000c1e1d00 */
[----:B------:R-:W-:Y:S01]  /*05b0*/  IMAD.WIDE.U32 R96, R97, 0x10, R108 ;  /* 0x0000001061607825 */ /* 0x000fe200078e006c */
[----:B------:R-:W-:Y:S01]  /*05c0*/  IADD3 R3, PT, PT, R111, 0x60, RZ ;  /* 0x000000606f037810 */ /* 0x000fe20007ffe0ff */
[----:B------:R-:W1:Y:S04]  /*05d0*/  @P0 LDC.64 R118, c[0x0][0x438] ;  /* 0x00010e00ff760b82 */ /* 0x000e680000000a00 */
[----:B------:R-:W4:Y:S01]  /*05e0*/  LDG.E.128 R96, desc[UR6][R96.64] ;  /* 0x0000000660607981 */ /* 0x000f22000c1e1d00 */
[----:B------:R-:W-:Y:S01]  /*05f0*/  IADD3 R101, PT, PT, R107, 0x40, RZ ;  /* 0x000000406b657810 */ /* 0x000fe20007ffe0ff */
[----:B------:R-:W-:-:S02]  /*0600*/  IMAD.WIDE.U32 R104, R3, 0x10, R104 ;  /* 0x0000001003687825 */ /* 0x000fc400078e0068 */
[----:B------:R-:W1:Y:S02]  /*0610*/  @P0 LDC.64 R116, c[0x0][0x438] ;  /* 0x00010e00ff740b82 */ /* 0x000e640000000a00 */
[----:B------:R-:W-:-:S04]  /*0620*/  IMAD.WIDE.U32 R100, R101, 0x10, R108 ;  /* 0x0000001065647825 */ /* 0x000fc800078e006c */
[----:B0-----:R-:W-:Y:S01]  /*0630*/  @P0 IMAD.WIDE.U32 R120, R111, 0x10, R120 ;  /* 0x000000106f780825 */ /* 0x001fe200078e0078 */
[----:B------:R-:W-:Y:S01]  /*0640*/  IADD3 R111, PT, PT, R107, 0x60, RZ ;  /* 0x000000606b6f7810 */ /* 0x000fe20007ffe0ff */
[----:B------:R-:W4:Y:S01]  /*0650*/  LDG.E.128 R100, desc[UR6][R100.64] ;  /* 0x0000000664647981 */ /* 0x000f22000c1e1d00 */
[----:B------:R-:W0:Y:S03]  /*0660*/  @P0 LDC.64 R114, c[0x0][0x438] ;  /* 0x00010e00ff720b82 */ /* 0x000e260000000a00 */
[----:B------:R-:W4:Y:S01]  /*0670*/  LDG.E.128 R104, desc[UR6][R104.64] ;  /* 0x0000000668687981 */ /* 0x000f22000c1e1d00 */
[----:B------:R-:W-:-:S03]  /*0680*/  IMAD.WIDE.U32 R108, R111, 0x10, R108 ;  /* 0x000000106f6c7825 */ /* 0x000fc600078e006c */
[----:B------:R-:W5:Y:S04]  /*0690*/  @P0 LDG.E.128 R56, desc[UR6][R120.64] ;  /* 0x0000000678380981 */ /* 0x000f68000c1e1d00 */
[----:B------:R-:W4:Y:S01]  /*06a0*/  LDG.E.128 R108, desc[UR6][R108.64] ;  /* 0x000000066c6c7981 */ /* 0x000f22000c1e1d00 */
[----:B-1----:R-:W-:-:S05]  /*06b0*/  @P0 IMAD.WIDE.U32 R118, R123, 0x10, R118 ;  /* 0x000000107b760825 */ /* 0x002fca00078e0076 */
[----:B------:R-:W5:Y:S01]  /*06c0*/  @P0 LDG.E.128 R60, desc[UR6][R118.64] ;  /* 0x00000006763c0981 */ /* 0x000f62000c1e1d00 */
[----:B------:R-:W-:Y:S01]  /*06d0*/  ISETP.NE.AND P1, PT, RZ, UR8, PT ;  /* 0x00000008ff007c0c */ /* 0x000fe2000bf25270 */
[----:B------:R-:W-:-:S04]  /*06e0*/  @P0 IMAD.WIDE.U32 R116, R3, 0x10, R116 ;  /* 0x0000001003740825 */ /* 0x000fc800078e0074 */
[----:B0-----:R-:W-:Y:S01]  /*06f0*/  @P0 IMAD.WIDE.U32 R114, R7, 0x10, R114 ;  /* 0x0000001007720825 */ /* 0x001fe200078e0072 */
[----:B------:R-:W5:Y:S04]  /*0700*/  @P0 LDG.E.128 R68, desc[UR6][R116.64] ;  /* 0x0000000674440981 */ /* 0x000f68000c1e1d00 */
[----:B------:R0:W5:Y:S01]  /*0710*/  @P0 LDG.E.128 R64, desc[UR6][R114.64] ;  /* 0x0000000672400981 */ /* 0x000162000c1e1d00 */
[----:B---3--:R-:W-:-:S05]  /*0720*/  FSEL R113, R113, RZ, !P1 ;  /* 0x000000ff71717208 */ /* 0x008fca0004800000 */
[C---:B--2---:R-:W-:Y:S01]  /*0730*/  FADD.FTZ R3, -R113.reuse, R80 ;  /* 0x0000005071037221 */ /* 0x044fe20000010100 */
[C---:B------:R-:W-:Y:S01]  /*0740*/  FADD.FTZ R81, -R113.reuse, R81 ;  /* 0x0000005171517221 */ /* 0x040fe20000010100 */
[C---:B------:R-:W-:Y:S02]  /*0750*/  FADD.FTZ R83, -R113.reuse, R83 ;  /* 0x0000005371537221 */ /* 0x040fe40000010100 */
[C---:B-----5:R-:W-:Y:S01]  /*0760*/  FMUL.FTZ R3, R4.reuse, R3 ;  /* 0x0000000304037220 */ /* 0x060fe20000410000 */
[C---:B------:R-:W-:Y:S01]  /*0770*/  FADD.FTZ R7, -R113.reuse, R82 ;  /* 0x0000005271077221 */ /* 0x040fe20000010100 */
[C---:B------:R-:W-:Y:S01]  /*0780*/  FMUL.FTZ R80, R4.reuse, R81 ;  /* 0x0000005104507220 */ /* 0x040fe20000410000 */
[----:B------:R-:W-:Y:S01]  /*0790*/  FMUL.FTZ R82, R4, R83 ;  /* 0x0000005304527220 */ /* 0x000fe20000410000 */
[----:B----4-:R-:W-:Y:S01]  /*07a0*/  FADD.FTZ R52, R52, R84 ;  /* 0x0000005434347221 */ /* 0x010fe20000010000 */
[----:B------:R-:W-:Y:S01]  /*07b0*/  FFMA.FTZ R24, R84, R3, R24 ;  /* 0x0000000354187223 */ /* 0x000fe20000010018 */
[----:B------:R-:W-:Y:S01]  /*07c0*/  FMUL.FTZ R84, R20, R84 ;  /* 0x0000005414547220 */ /* 0x000fe20000410000 */
[C---:B------:R-:W-:Y:S01]  /*07d0*/  FADD.FTZ R91, -R113.reuse, R91 ;  /* 0x0000005b715b7221 */ /* 0x040fe20000010100 */
[C---:B------:R-:W-:Y:S01]  /*07e0*/  FADD.FTZ R89, -R113.reuse, R89 ;  /* 0x0000005971597221 */ /* 0x040fe20000010100 */
[C---:B------:R-:W-:Y:S01]  /*07f0*/  FADD.FTZ R83, -R113.reuse, R90 ;  /* 0x0000005a71537221 */ /* 0x040fe20000010100 */
[C---:B------:R-:W-:Y:S01]  /*0800*/  FMUL.FTZ R7, R4.reuse, R7 ;  /* 0x0000000704077220 */ /* 0x040fe20000410000 */
[----:B0-----:R-:W-:Y:S01]  /*0810*/  FADD.FTZ R115, -R113, R92 ;  /* 0x0000005c71737221 */ /* 0x001fe20000010100 */
[----:B------:R-:W-:Y:S01]  /*0820*/  FADD.FTZ R53, R53, R85 ;  /* 0x0000005535357221 */ /* 0x000fe20000010000 */
[----:B------:R-:W-:Y:S01]  /*0830*/  FFMA.FTZ R25, R85, R80, R25 ;  /* 0x0000005055197223 */ /* 0x000fe20000010019 */
[C---:B------:R-:W-:Y:S01]  /*0840*/  FMUL.FTZ R90, R4.reuse, R91 ;  /* 0x0000005b045a7220 */ /* 0x040fe20000410000 */
[----:B------:R-:W-:Y:S01]  /*0850*/  FMUL.FTZ R85, R21, R85 ;  /* 0x0000005515557220 */ /* 0x000fe20000410000 */
[----:B------:R-:W-:Y:S01]  /*0860*/  FADD.FTZ R81, -R113, R88 ;  /* 0x0000005871517221 */ /* 0x000fe20000010100 */
[----:B------:R-:W-:Y:S01]  /*0870*/  FFMA.FTZ R91, R3, R84, RZ ;  /* 0x00000054035b7223 */ /* 0x000fe200000100ff */
[C---:B------:R-:W-:Y:S01]  /*0880*/  FMUL.FTZ R88, R4.reuse, R89 ;  /* 0x0000005904587220 */ /* 0x040fe20000410000 */
[----:B------:R-:W-:Y:S01]  /*0890*/  FADD.FTZ R114, RZ, R84 ;  /* 0x00000054ff727221 */ /* 0x000fe20000010000 */
[----:B------:R-:W-:Y:S01]  /*08a0*/  FMUL.FTZ R89, R4, R115 ;  /* 0x0000007304597220 */ /* 0x000fe20000410000 */
[----:B------:R-:W-:Y:S01]  /*08b0*/  FADD.FTZ R54, R54, R86 ;  /* 0x0000005636367221 */ /* 0x000fe20000010000 */
[----:B------:R-:W-:Y:S01]  /*08c0*/  FFMA.FTZ R26, R86, R7, R26 ;  /* 0x00000007561a7223 */ /* 0x000fe2000001001a */
[C---:B------:R-:W-:Y:S01]  /*08d0*/  FADD.FTZ R93, -R113.reuse, R93 ;  /* 0x0000005d715d7221 */ /* 0x040fe20000010100 */
[----:B------:R-:W-:Y:S01]  /*08e0*/  FADD.FTZ R115, -R113, R94 ;  /* 0x0000005e71737221 */ /* 0x000fe20000010100 */
[----:B------:R-:W-:Y:S01]  /*08f0*/  FMUL.FTZ R86, R22, R86 ;  /* 0x0000005616567220 */ /* 0x000fe20000410000 */
[----:B------:R-:W-:Y:S01]  /*0900*/  FFMA.FTZ R94, R80, R85, R91 ;  /* 0x00000055505e7223 */ /* 0x000fe2000001005b */
[----:B------:R-:W-:Y:S01]  /*0910*/  FADD.FTZ R117, R85, R114 ;  /* 0x0000007255757221 */ /* 0x000fe20000010000 */
[----:B------:R-:W-:Y:S01]  /*0920*/  FADD.FTZ R55, R55, R87 ;  /* 0x0000005737377221 */ /* 0x000fe20000010000 */
[----:B------:R-:W-:Y:S01]  /*0930*/  FFMA.FTZ R27, R87, R82, R27 ;  /* 0x00000052571b7223 */ /* 0x000fe2000001001b */
        /* <DEDUP_REMOVED lines=11> */
[----:B------:R-:W-:Y:S01]  /*09f0*/  FMUL.FTZ R83, R4, R83 ;  /* 0x0000005304537220 */ /* 0x000fe20000410000 */
[----:B------:R-:W-:Y:S01]  /*0a00*/  FADD.FTZ R49, R49, R97 ;  /* 0x0000006131317221 */ /* 0x000fe20000010000 */
[----:B------:R-:W-:Y:S01]  /*0a10*/  FFMA.FTZ R29, R97, R88, R29 ;  /* 0x00000058611d7223 */ /* 0x000fe2000001001d */
[----:B------:R-:W-:Y:S01]  /*0a20*/  FMUL.FTZ R97, R17, R97 ;  /* 0x0000006111617220 */ /* 0x000fe20000410000 */
[----:B------:R-:W-:Y:S01]  /*0a30*/  FADD.FTZ R95, -R113, R95 ;  /* 0x0000005f715f7221 */ /* 0x000fe20000010100 */
        /* <DEDUP_REMOVED lines=16> */
[C---:B------:R-:W-:Y:S01]  /*0b40*/  FADD.FTZ R95, -R113.reuse, R106 ;  /* 0x0000006a715f7221 */ /* 0x040fe20000010100 */
[----:B------:R-:W-:Y:S01]  /*0b50*/  FMUL.FTZ R100, R12, R100 ;  /* 0x000000640c647220 */ /* 0x000fe20000410000 */
[C---:B------:R-:W-:Y:S01]  /*0b60*/  FADD.FTZ R117, -R113.reuse, R105 ;  /* 0x0000006971757221 */ /* 0x040fe20000010100 */
[----:B------:R-:W-:Y:S01]  /*0b70*/  FADD.FTZ R107, -R113, R107 ;  /* 0x0000006b716b7221 */ /* 0x000fe20000010100 */
[----:B------:R-:W-:Y:S01]  /*0b80*/  FFMA.FTZ R106, R90, R99, R93 ;  /* 0x000000635a6a7223 */ /* 0x000fe2000001005d */
[----:B------:R-:W-:Y:S01]  /*0b90*/  FADD.FTZ R113, R99, R104 ;  /* 0x0000006863717221 */ /* 0x000fe20000010000 */
[----:B------:R-:W-:Y:S01]  /*0ba0*/  FADD.FTZ R45, R45, R101 ;  /* 0x000000652d2d7221 */ /* 0x000fe20000010000 */
[----:B------:R-:W-:Y:S01]  /*0bb0*/  FFMA.FTZ R33, R101, R92, R33 ;  /* 0x0000005c65217223 */ /* 0x000fe20000010021 */
        /* <DEDUP_REMOVED lines=40> */
.L_x_10143:
        /* <DEDUP_REMOVED lines=16> */
[----:B------:R-:W-:-:S04]  /*0f40*/  IMAD.WIDE.U32 R60, R61, 0x10, R68 ;  /* 0x000000103d3c7825 */ /* 0x000fc800078e0044 */
[--C-:B------:R-:W-:Y:S02]  /*0f50*/  IMAD.WIDE.U32 R64, R65, 0x10, R68.reuse ;  /* 0x0000001041407825 */ /* 0x100fe400078e0044 */
[----:B------:R-:W5:Y:S02]  /*0f60*/  LDG.E.128 R60, desc[UR6][R60.64] ;  /* 0x000000063c3c7981 */ /* 0x000f64000c1e1d00 */
[----:B------:R-:W-:Y:S02]  /*0f70*/  IMAD.WIDE.U32 R68, R59, 0x10, R68 ;  /* 0x000000103b447825 */ /* 0x000fe400078e0044 */
[----:B------:R-:W5:Y:S04]  /*0f80*/  LDG.E.128 R56, desc[UR6][R56.64] ;  /* 0x0000000638387981 */ /* 0x000f68000c1e1d00 */
[----:B------:R-:W5:Y:S04]  /*0f90*/  LDG.E.128 R64, desc[UR6][R64.64] ;  /* 0x0000000640407981 */ /* 0x000f68000c1e1d00 */
[----:B------:R-:W5:Y:S02]  /*0fa0*/  LDG.E.128 R68, desc[UR6][R68.64] ;  /* 0x0000000644447981 */ /* 0x000f64000c1e1d00 */
.L_x_10144:
[----:B0-----:R-:W-:Y:S05]  /*0fb0*/  BSYNC.RECONVERGENT B1 ;  /* 0x0000000000017941 */ /* 0x001fea0003800200 */
.L_x_10142:
        /* <DEDUP_REMOVED lines=21> */
.L_x_10178:
[----:B------:R-:W3:Y:S01]  /*1110*/  S2R R107, SR_TID.X ;  /* 0x00000000006b7919 */ /* 0x000ee20000002100 */
[----:B--2---:R-:W-:Y:S01]  /*1120*/  FADD.FTZ R115, R111, R116 ;  /* 0x000000746f737221 */ /* 0x004fe20000010000 */
[----:B0-----:R-:W-:Y:S01]  /*1130*/  @P3 IADD3 R111, PT, PT, R5, -0x1, RZ ;  /* 0xffffffff056f3810 */ /* 0x001fe20007ffe0ff */
[----:B-1----:R-:W-:Y:S01]  /*1140*/  FADD.FTZ R114, R117, R114 ;  /* 0x0000007275727221 */ /* 0x002fe20000010000 */
[----:B------:R-:W-:Y:S01]  /*1150*/  ISETP.NE.U32.AND P1, PT, R74, RZ, PT ;  /* 0x000000ff4a00720c */ /* 0x000fe20003f25070 */
[----:B------:R-:W-:Y:S01]  /*1160*/  IMAD R74, R0, UR9, RZ ;  /* 0x00000009004a7c24 */ /* 0x000fe2000f8e02ff */
[----:B------:R-:W-:Y:S01]  /*1170*/  ISETP.NE.AND P4, PT, RZ, UR8, PT ;  /* 0x00000008ff007c0c */ /* 0x000fe2000bf85270 */
        /* <DEDUP_REMOVED lines=20> */
[----:B------:R-:W-:Y:S01]  /*12c0*/  ISETP.GT.AND P4, PT, R5, RZ, PT ;  /* 0x000000ff0500720c */ /* 0x000fe20003f84270 */
[-CC-:B------:R-:W-:Y:S01]  /*12d0*/  FFMA.FTZ R72, R80, R115.reuse, R114.reuse ;  /* 0x0000007350487223 */ /* 0x180fe20000010072 */
[-CC-:B------:R-:W-:Y:S01]  /*12e0*/  FFMA.FTZ R5, R3, R115.reuse, R114.reuse ;  /* 0x0000007303057223 */ /* 0x180fe20000010072 */
[----:B------:R-:W-:Y:S01]  /*12f0*/  FFMA.FTZ R119, R7, R115, R114 ;  /* 0x0000007307777223 */ /* 0x000fe20000010072 */
[----:B------:R-:W-:Y:S01]  /*1300*/  ISETP.GT.AND P1, PT, R2, RZ, PT ;  /* 0x000000ff0200720c */ /* 0x000fe20003f24270 */
[----:B------:R-:W-:Y:S01]  /*1310*/  FADD.FTZ R117, R85, -R72 ;  /* 0x8000004855757221 */ /* 0x000fe20000010000 */
[----:B------:R-:W-:Y:S01]  /*1320*/  FADD.FTZ R5, R84, -R5 ;  /* 0x8000000554057221 */ /* 0x000fe20000010000 */
[----:B------:R-:W-:Y:S02]  /*1330*/  FADD.FTZ R119, R86, -R119 ;  /* 0x8000007756777221 */ /* 0x000fe40000010000 */
[C---:B------:R-:W-:Y:S01]  /*1340*/  FMUL.FTZ R117, R4.reuse, R117 ;  /* 0x0000007504757220 */ /* 0x040fe20000410000 */
[C---:B------:R-:W-:Y:S01]  /*1350*/  FMUL.FTZ R5, R4.reuse, R5 ;  /* 0x0000000504057220 */ /* 0x040fe20000410000 */
[----:B------:R-:W-:-:S03]  /*1360*/  FMUL.FTZ R119, R4, R119 ;  /* 0x0000007704777220 */ /* 0x000fc60000410000 */
[----:B------:R-:W-:Y:S02]  /*1370*/  FSEL R118, R117, RZ, P1 ;  /* 0x000000ff75767208 */ /* 0x000fe40000800000 */
[----:B------:R-:W-:Y:S02]  /*1380*/  FSEL R72, R5, RZ, P1 ;  /* 0x000000ff05487208 */ /* 0x000fe40000800000 */
[----:B------:R-:W-:Y:S02]  /*1390*/  MOV R117, UR13 ;  /* 0x0000000d00757c02 */ /* 0x000fe40008000f00 */
[----:B------:R-:W-:-:S03]  /*13a0*/  FSEL R120, R119, RZ, P1 ;  /* 0x000000ff77787208 */ /* 0x000fc60000800000 */
[-C--:B------:R-:W-:Y:S01]  /*13b0*/  FMUL.FTZ R5, R72, R117.reuse ;  /* 0x0000007548057220 */ /* 0x080fe20000410000 */
[-C--:B------:R-:W-:Y:S01]  /*13c0*/  FMUL.FTZ R118, R118, R117.reuse ;  /* 0x0000007576767220 */ /* 0x080fe20000410000 */
[----:B------:R-:W-:-:S03]  /*13d0*/  FMUL.FTZ R119, R120, R117 ;  /* 0x0000007578777220 */ /* 0x000fc60000410000 */
[----:B------:R-:W-:Y:S02]  /*13e0*/  SEL R6, R5, R6, P4 ;  /* 0x0000000605067207 */ /* 0x000fe40002000000 */
        /* <DEDUP_REMOVED lines=9> */
.L_x_10148:
[-CC-:B------:R-:W-:Y:S01]  /*1480*/  FFMA.FTZ R77, R3, R115.reuse, R114.reuse ;  /* 0x00000073034d7223 */ /* 0x180fe20000010072 */
[----:B------:R-:W-:Y:S01]  /*1490*/  ISETP.GT.AND P1, PT, R2, RZ, PT ;  /* 0x000000ff0200720c */ /* 0x000fe20003f24270 */
[-CC-:B------:R-:W-:Y:S01]  /*14a0*/  FFMA.FTZ R79, R7, R115.reuse, R114.reuse ;  /* 0x00000073074f7223 */ /* 0x180fe20000010072 */
[----:B------:R-:W-:Y:S01]  /*14b0*/  MOV R117, UR13 ;  /* 0x0000000d00757c02 */ /* 0x000fe20008000f00 */
[----:B------:R-:W-:Y:S01]  /*14c0*/  FADD.FTZ R77, R84, -R77 ;  /* 0x8000004d544d7221 */ /* 0x000fe20000010000 */
[----:B------:R-:W-:Y:S01]  /*14d0*/  FFMA.FTZ R72, R80, R115, R114 ;  /* 0x0000007350487223 */ /* 0x000fe20000010072 */
[----:B------:R-:W-:Y:S01]  /*14e0*/  ISETP.GT.AND P4, PT, R5, RZ, PT ;  /* 0x000000ff0500720c */ /* 0x000fe20003f84270 */
[----:B------:R-:W-:Y:S01]  /*14f0*/  FADD.FTZ R79, R86, -R79 ;  /* 0x8000004f564f7221 */ /* 0x000fe20000010000 */
[----:B------:R-:W-:-:S03]  /*1500*/  FMUL.FTZ R77, R4, R77 ;  /* 0x0000004d044d7220 */ /* 0x000fc60000410000 */
[----:B------:R-:W-:Y:S02]  /*1510*/  FMUL.FTZ R79, R4, R79 ;  /* 0x0000004f044f7220 */ /* 0x000fe40000410000 */
[----:B------:R-:W-:Y:S01]  /*1520*/  FSEL R76, R77, RZ, P1 ;  /* 0x000000ff4d4c7208 */ /* 0x000fe20000800000 */
[----:B------:R-:W-:Y:S01]  /*1530*/  FADD.FTZ R77, R85, -R72 ;  /* 0x80000048554d7221 */ /* 0x000fe20000010000 */
[----:B------:R-:W-:Y:S01]  /*1540*/  FFMA.FTZ R72, R82, R115, R114 ;  /* 0x0000007352487223 */ /* 0x000fe20000010072 */
[----:B------:R-:W-:Y:S02]  /*1550*/  FSEL R78, R79, RZ, P1 ;  /* 0x000000ff4f4e7208 */ /* 0x000fe40000800000 */
[----:B------:R-:W-:Y:S01]  /*1560*/  FMUL.FTZ R5, R76, R117 ;  /* 0x000000754c057220 */ /* 0x000fe20000410000 */
[----:B------:R-:W-:Y:S02]  /*1570*/  FMUL.FTZ R77, R4, R77 ;  /* 0x0000004d044d7220 */ /* 0x000fe40000410000 */
[----:B------:R-:W-:-:S02]  /*1580*/  FMUL.FTZ R79, R78, R117 ;  /* 0x000000754e4f7220 */ /* 0x000fc40000410000 */
[----:B------:R-:W-:Y:S01]  /*1590*/  SEL R6, R5, R6, P4 ;  /* 0x0000000605067207 */ /* 0x000fe20002000000 */
[----:B------:R-:W-:Y:S01]  /*15a0*/  FADD.FTZ R5, R87, -R72 ;  /* 0x8000004857057221 */ /* 0x000fe20000010000 */
[----:B------:R-:W-:Y:S02]  /*15b0*/  FSEL R77, R77, RZ, P1 ;  /* 0x000000ff4d4d7208 */ /* 0x000fe40000800000 */
[----:B------:R-:W-:Y:S01]  /*15c0*/  SEL R112, R79, R112, P4 ;  /* 0x000000704f707207 */ /* 0x000fe20002000000 */
[----:B------:R-:W-:Y:S02]  /*15d0*/  FMUL.FTZ R5, R4, R5 ;  /* 0x0000000504057220 */ /* 0x000fe40000410000 */
[----:B------:R-:W-:-:S03]  /*15e0*/  FMUL.FTZ R72, R77, R117 ;  /* 0x000000754d487220 */ /* 0x000fc60000410000 */
[----:B------:R-:W-:Y:S02]  /*15f0*/  FSEL R118, R5, RZ, P1 ;  /* 0x000000ff05767208 */ /* 0x000fe40000800000 */
[----:B------:R-:W-:Y:S02]  /*1600*/  SEL R5, R72, R73, P4 ;  /* 0x0000004948057207 */ /* 0x000fe40002000000 */
[----:B------:R-:W-:Y:S01]  /*1610*/  MOV R79, R118 ;  /* 0x00000076004f7202 */ /* 0x000fe20000000f00 */
[----:B------:R-:W-:Y:S06]  /*1620*/  @!P3 BRA `(.L_x_10149) ;  /* 0x0000000000e4b947 */ /* 0x000fec0003800000 */
[----:B------:R-:W-:Y:S01]  /*1630*/  FMUL.FTZ R75, R118, R117 ;  /* 0x00000075764b7220 */ /* 0x000fe20000410000 */
[----:B------:R-:W-:Y:S06]  /*1640*/  BRA `(.L_x_10149) ;  /* 0x0000000000dc7947 */ /* 0x000fec0003800000 */
.L_x_10147:
[----:B------:R-:W-:Y:S02]  /*1650*/  MOV R74, UR20 ;  /* 0x00000014004a7c02 */ /* 0x000fe40008000f00 */
[----:B------:R-:W-:Y:S02]  /*1660*/  MOV R116, UR21 ;  /* 0x0000001500747c02 */ /* 0x000fe40008000f00 */
[----:B------:R-:W-:-:S04]  /*1670*/  ISETP.NE.U32.AND P1, PT, R74, RZ, PT ;  /* 0x000000ff4a00720c */ /* 0x000fc80003f25070 */
[----:B------:R-:W-:-:S13]  /*1680*/  ISETP.NE.AND.EX P1, PT, R116, RZ, PT, P1 ;  /* 0x000000ff7400720c */ /* 0x000fda0003f25310 */
[----:B------:R-:W-:Y:S05]  /*1690*/  @P1 BRA `(.L_x_10150) ;  /* 0x00000000006c1947 */ /* 0x000fea0003800000 */
[----:B------:R-:W-:Y:S01]  /*16a0*/  ISETP.GT.AND P4, PT, R5, RZ, PT ;  /* 0x000000ff0500720c */ /* 0x000fe20003f84270 */
[-CC-:B------:R-:W-:Y:S01]  /*16b0*/  @P2 FFMA.FTZ R5, R3, R115.reuse, R114.reuse ;  /* 0x0000007303052223 */ /* 0x180fe20000010072 */
[----:B------:R-:W-:Y:S01]  /*16c0*/  @P2 FFMA.FTZ R118, R80, R115, R114 ;  /* 0x0000007350762223 */ /* 0x000fe20000010072 */
[----:B------:R-:W-:Y:S02]  /*16d0*/  MOV R72, R56 ;  /* 0x0000003800487202 */ /* 0x000fe40000000f00 */
[----:B------:R-:W-:Y:S01]  /*16e0*/  @P2 FADD.FTZ R5, R84, -R5 ;  /* 0x8000000554052221 */ /* 0x000fe20000010000 */
[----:B------:R-:W-:Y:S02]  /*16f0*/  MOV R117, UR13 ;  /* 0x0000000d00757c02 */ /* 0x000fe40008000f00 */
[----:B------:R-:W-:Y:S01]  /*1700*/  MOV R120, R58 ;  /* 0x0000003a00787202 */ /* 0x000fe20000000f00 */
[----:B------:R-:W-:Y:S01]  /*1710*/  @P2 FFMA.FTZ R72, R4, R5, R56 ;  /* 0x0000000504482223 */ /* 0x000fe20000010038 */
[----:B------:R-:W-:Y:S01]  /*1720*/  @P2 FADD.FTZ R5, R85, -R118 ;  /* 0x8000007655052221 */ /* 0x000fe20000010000 */
[----:B------:R-:W-:-:S03]  /*1730*/  MOV R118, R57 ;  /* 0x0000003900767202 */ /* 0x000fc60000000f00 */
[----:B------:R-:W-:Y:S01]  /*1740*/  @P2 FFMA.FTZ R118, R4, R5, R57 ;  /* 0x0000000504762223 */ /* 0x000fe20000010039 */
[----:B------:R-:W-:-:S04]  /*1750*/  @P2 FFMA.FTZ R5, R7, R115, R114 ;  /* 0x0000007307052223 */ /* 0x000fc80000010072 */
[----:B------:R-:W-:-:S04]  /*1760*/  @P2 FADD.FTZ R5, R86, -R5 ;  /* 0x8000000556052221 */ /* 0x000fc80000010000 */
        /* <DEDUP_REMOVED lines=8> */
[----:B------:R-:W-:-:S04]  /*17f0*/  @P2 FFMA.FTZ R72, R82, R115, R114 ;  /* 0x0000007352482223 */ /* 0x000fc80000010072 */
[----:B------:R-:W-:Y:S01]  /*1800*/  @P2 FADD.FTZ R73, R87, -R72 ;  /* 0x8000004857492221 */ /* 0x000fe20000010000 */
[----:B------:R-:W-:-:S03]  /*1810*/  MOV R72, R59 ;  /* 0x0000003b00487202 */ /* 0x000fc60000000f00 */
[----:B------:R-:W-:-:S04]  /*1820*/  @P2 FFMA.FTZ R72, R4, R73, R59 ;  /* 0x0000004904482223 */ /* 0x000fc8000001003b */
[----:B------:R-:W-:Y:S01]  /*1830*/  FMUL.FTZ R75, R72, R117 ;  /* 0x00000075484b7220 */ /* 0x000fe20000410000 */
[----:B------:R-:W-:Y:S06]  /*1840*/  BRA `(.L_x_10149) ;  /* 0x00000000005c7947 */ /* 0x000fec0003800000 */
.L_x_10150:
[-CC-:B------:R-:W-:Y:S01]  /*1850*/  @P2 FFMA.FTZ R72, R82, R115.reuse, R114.reuse ;  /* 0x0000007352482223 */ /* 0x180fe20000010072 */
[----:B------:R-:W-:Y:S01]  /*1860*/  ISETP.GT.AND P4, PT, R5, RZ, PT ;  /* 0x000000ff0500720c */ /* 0x000fe20003f84270 */
[----:B------:R-:W-:Y:S01]  /*1870*/  @P2 FFMA.FTZ R5, R3, R115, R114 ;  /* 0x0000007303052223 */ /* 0x000fe20000010072 */
[----:B------:R-:W-:Y:S01]  /*1880*/  MOV R79, R59 ;  /* 0x0000003b004f7202 */ /* 0x000fe20000000f00 */
[----:B------:R-:W-:Y:S01]  /*1890*/  @P2 FADD.FTZ R76, R87, -R72 ;  /* 0x80000048574c2221 */ /* 0x000fe20000010000 */
[----:B------:R-:W-:Y:S01]  /*18a0*/  @P2 FFMA.FTZ R72, R80, R115, R114 ;  /* 0x0000007350482223 */ /* 0x000fe20000010072 */
[----:B------:R-:W-:Y:S01]  /*18b0*/  @P2 FADD.FTZ R5, R84, -R5 ;  /* 0x8000000554052221 */ /* 0x000fe20000010000 */
[----:B------:R-:W-:Y:S01]  /*18c0*/  MOV R77, R57 ;  /* 0x00000039004d7202 */ /* 0x000fe20000000f00 */
[C---:B------:R-:W-:Y:S01]  /*18d0*/  @P2 FFMA.FTZ R79, R4.reuse, R76, R59 ;  /* 0x0000004c044f2223 */ /* 0x040fe2000001003b */
[----:B------:R-:W-:Y:S01]  /*18e0*/  MOV R76, R56 ;  /* 0x00000038004c7202 */ /* 0x000fe20000000f00 */
[----:B------:R-:W-:Y:S01]  /*18f0*/  @P2 FADD.FTZ R72, R85, -R72 ;  /* 0x8000004855482221 */ /* 0x000fe20000010000 */
[C---:B------:R-:W-:Y:S01]  /*1900*/  @P2 FFMA.FTZ R76, R4.reuse, R5, R56 ;  /* 0x00000005044c2223 */ /* 0x040fe20000010038 */
[----:B------:R-:W-:Y:S01]  /*1910*/  @P2 FFMA.FTZ R5, R7, R115, R114 ;  /* 0x0000007307052223 */ /* 0x000fe20000010072 */
[----:B------:R-:W-:Y:S01]  /*1920*/  MOV R117, UR13 ;  /* 0x0000000d00757c02 */ /* 0x000fe20008000f00 */
[----:B------:R-:W-:Y:S01]  /*1930*/  @P2 FFMA.FTZ R77, R4, R72, R57 ;  /* 0x00000048044d2223 */ /* 0x000fe20000010039 */
[----:B------:R-:W-:Y:S01]  /*1940*/  MOV R78, R58 ;  /* 0x0000003a004e7202 */ /* 0x000fe20000000f00 */
[----:B------:R-:W-:-:S02]  /*1950*/  @P2 FADD.FTZ R5, R86, -R5 ;  /* 0x8000000556052221 */ /* 0x000fc40000010000 */
[-C--:B------:R-:W-:Y:S01]  /*1960*/  @P4 FMUL.FTZ R73, R77, R117.reuse ;  /* 0x000000754d494220 */ /* 0x080fe20000410000 */
[----:B------:R-:W-:Y:S01]  /*1970*/  @P4 FMUL.FTZ R6, R76, R117 ;  /* 0x000000754c064220 */ /* 0x000fe20000410000 */
[----:B------:R-:W-:Y:S01]  /*1980*/  @P2 FFMA.FTZ R78, R4, R5, R58 ;  /* 0x00000005044e2223 */ /* 0x000fe2000001003a */
[----:B------:R-:W-:Y:S02]  /*1990*/  @P3 FMUL.FTZ R75, R79, R117 ;  /* 0x000000754f4b3220 */ /* 0x000fe40000410000 */
[----:B------:R-:W-:Y:S01]  /*19a0*/  MOV R5, R73 ;  /* 0x0000004900057202 */ /* 0x000fe20000000f00 */
[----:B------:R-:W-:-:S07]  /*19b0*/  @P4 FMUL.FTZ R112, R78, R117 ;  /* 0x000000754e704220 */ /* 0x000fce0000410000 */
.L_x_10149:
[----:B------:R-:W-:Y:S05]  /*19c0*/  BSYNC.RECONVERGENT B1 ;  /* 0x0000000000017941 */ /* 0x000fea0003800200 */
.L_x_10146:
[----:B------:R-:W-:Y:S01]  /*19d0*/  ISETP.NE.U32.AND P1, PT, R74, RZ, PT ;  /* 0x000000ff4a00720c */ /* 0x000fe20003f25070 */
[----:B------:R-:W0:Y:S01]  /*19e0*/  @P3 LDC.64 R118, c[0x0][0x468] ;  /* 0x00011a00ff763b82 */ /* 0x000e220000000a00 */
[----:B------:R-:W-:Y:S01]  /*19f0*/  MOV R74, R112 ;  /* 0x00000070004a7202 */ /* 0x000fe20000000f00 */
[----:B------:R-:W-:Y:S01]  /*1a00*/  BSSY.RECONVERGENT B1, `(.L_x_10151) ;  /* 0x0000070000017945 */ /* 0x000fe20003800200 */
[----:B------:R-:W-:-:S13]  /*1a10*/  ISETP.NE.AND.EX P1, PT, R116, RZ, PT, P1 ;  /* 0x000000ff7400720c */ /* 0x000fda0003f25310 */
[----:B------:R-:W1:Y:S01]  /*1a20*/  @P1 LDC.64 R72, c[0x0][0x478] ;  /* 0x00011e00ff481b82 */ /* 0x000e620000000a00 */
[----:B0-----:R-:W-:-:S04]  /*1a30*/  @P3 IMAD.WIDE.U32 R118, R113, 0x10, R118 ;  /* 0x0000001071763825 */ /* 0x001fc800078e0076 */
[----:B-1----:R-:W-:Y:S01]  /*1a40*/  @P1 IMAD.WIDE.U32 R120, R111, 0x10, R72 ;  /* 0x000000106f781825 */ /* 0x002fe200078e0048 */
[----:B------:R-:W-:Y:S02]  /*1a50*/  MOV R72, R6 ;  /* 0x0000000600487202 */ /* 0x000fe40000000f00 */
[----:B------:R-:W-:Y:S02]  /*1a60*/  MOV R73, R5 ;  /* 0x0000000500497202 */ /* 0x000fe40000000f00 */
        /* <DEDUP_REMOVED lines=10> */
[----:B------:R-:W-:Y:S01]  /*1b10*/  MOV R76, R60 ;  /* 0x0000003c004c7202 */ /* 0x000fe20000000f00 */
[----:B------:R-:W-:Y:S01]  /*1b20*/  @P2 FADD.FTZ R6, R97, -R6 ;  /* 0x8000000661062221 */ /* 0x000fe20000010000 */
[C---:B------:R-:W-:Y:S01]  /*1b30*/  @P2 FFMA.FTZ R78, R4.reuse, R77, R62 ;  /* 0x0000004d044e2223 */ /* 0x040fe2000001003e */
[C---:B------:R-:W-:Y:S01]  /*1b40*/  @P2 FFMA.FTZ R76, R4.reuse, R5, R60 ;  /* 0x00000005044c2223 */ /* 0x040fe2000001003c */
[----:B------:R-:W-:Y:S01]  /*1b50*/  MOV R77, R61 ;  /* 0x0000003d004d7202 */ /* 0x000fe20000000f00 */
[----:B------:R-:W-:Y:S01]  /*1b60*/  @P2 FFMA.FTZ R77, R4, R6, R61 ;  /* 0x00000006044d2223 */ /* 0x000fe2000001003d */
[----:B------:R-:W-:Y:S01]  /*1b70*/  FMUL.FTZ R5, R78, R117 ;  /* 0x000000754e057220 */ /* 0x000fe20000410000 */
[----:B------:R-:W-:Y:S01]  /*1b80*/  @P2 FFMA.FTZ R112, R90, R115, R114 ;  /* 0x000000735a702223 */ /* 0x000fe20000010072 */
[----:B------:R-:W-:Y:S01]  /*1b90*/  MOV R79, R63 ;  /* 0x0000003f004f7202 */ /* 0x000fe20000000f00 */
[----:B------:R-:W-:-:S02]  /*1ba0*/  FMUL.FTZ R6, R77, R117 ;  /* 0x000000754d067220 */ /* 0x000fc40000410000 */
[----:B------:R-:W-:Y:S01]  /*1bb0*/  SEL R74, R5, R74, P4 ;  /* 0x0000004a054a7207 */ /* 0x000fe20002000000 */
[----:B------:R-:W-:Y:S01]  /*1bc0*/  FMUL.FTZ R5, R76, R117 ;  /* 0x000000754c057220 */ /* 0x000fe20000410000 */
[----:B------:R-:W-:Y:S01]  /*1bd0*/  @P2 FADD.FTZ R112, R99, -R112 ;  /* 0x8000007063702221 */ /* 0x000fe20000010000 */
[----:B------:R-:W-:-:S03]  /*1be0*/  SEL R6, R6, R73, P4 ;  /* 0x0000004906067207 */ /* 0x000fc60002000000 */
[----:B------:R-:W-:Y:S01]  /*1bf0*/  @P2 FFMA.FTZ R79, R4, R112, R63 ;  /* 0x00000070044f2223 */ /* 0x000fe2000001003f */
[----:B------:R-:W-:Y:S01]  /*1c00*/  SEL R5, R5, R72, P4 ;  /* 0x0000004805057207 */ /* 0x000fe20002000000 */
[----:B------:R-:W-:Y:S06]  /*1c10*/  @!P3 BRA `(.L_x_10154) ;  /* 0x000000040038b947 */ /* 0x000fec0003800000 */
[----:B------:R-:W-:Y:S01]  /*1c20*/  FMUL.FTZ R75, R79, R117 ;  /* 0x000000754f4b7220 */ /* 0x000fe20000410000 */
[----:B------:R-:W-:Y:S06]  /*1c30*/  BRA `(.L_x_10154) ;  /* 0x0000000400307947 */ /* 0x000fec0003800000 */
.L_x_10153:
[-CC-:B------:R-:W-:Y:S01]  /*1c40*/  @P2 FFMA.FTZ R5, R81, R115.reuse, R114.reuse ;  /* 0x0000007351052223 */ /* 0x180fe20000010072 */
[----:B------:R-:W-:Y:S01]  /*1c50*/  @P2 FFMA.FTZ R112, R88, R115, R114 ;  /* 0x0000007358702223 */ /* 0x000fe20000010072 */
[----:B------:R-:W-:Y:S02]  /*1c60*/  MOV R6, R60 ;  /* 0x0000003c00067202 */ /* 0x000fe40000000f00 */
[----:B------:R-:W-:Y:S01]  /*1c70*/  @P2 FADD.FTZ R5, R96, -R5 ;  /* 0x8000000560052221 */ /* 0x000fe20000010000 */
[----:B------:R-:W-:-:S03]  /*1c80*/  MOV R116, R62 ;  /* 0x0000003e00747202 */ /* 0x000fc60000000f00 */
        /* <DEDUP_REMOVED lines=9> */
[----:B0-----:R-:W-:Y:S02]  /*1d20*/  FMUL.FTZ R119, R116, R117 ;  /* 0x0000007574777220 */ /* 0x001fe40000410000 */
        /* <DEDUP_REMOVED lines=10> */
.L_x_10152:
[----:B------:R-:W-:Y:S05]  /*1dd0*/  @!P1 BRA `(.L_x_10155) ;  /* 0x00000000006c9947 */ /* 0x000fea0003800000 */
[-CC-:B0-----:R-:W-:Y:S01]  /*1de0*/  FFMA.FTZ R79, R83, R115.reuse, R114.reuse ;  /* 0x00000073534f7223 */ /* 0x181fe20000010072 */
        /* <DEDUP_REMOVED lines=26> */
.L_x_10155:
[-CC-:B------:R-:W-:Y:S01]  /*1f90*/  FFMA.FTZ R5, R81, R115.reuse, R114.reuse ;  /* 0x0000007351057223 */ /* 0x180fe20000010072 */
[----:B------:R-:W-:Y:S01]  /*1fa0*/  FFMA.FTZ R6, R88, R115, R114 ;  /* 0x0000007358067223 */ /* 0x000fe20000010072 */
[----:B------:R-:W-:Y:S02]  /*1fb0*/  ISETP.GT.AND P5, PT, R2, RZ, PT ;  /* 0x000000ff0200720c */ /* 0x000fe40003fa4270 */
[----:B------:R-:W-:Y:S01]  /*1fc0*/  FADD.FTZ R5, R96, -R5 ;  /* 0x8000000560057221 */ /* 0x000fe20000010000 */
[----:B0-----:R-:W-:-:S03]  /*1fd0*/  FADD.FTZ R119, R97, -R6 ;  /* 0x8000000661777221 */ /* 0x001fc60000010000 */
[C---:B------:R-:W-:Y:S01]  /*1fe0*/  FMUL.FTZ R5, R4.reuse, R5 ;  /* 0x0000000504057220 */ /* 0x040fe20000410000 */
[----:B------:R-:W-:-:S04]  /*1ff0*/  FMUL.FTZ R112, R4, R119 ;  /* 0x0000007704707220 */ /* 0x000fc80000410000 */
[----:B------:R-:W-:Y:S01]  /*2000*/  FSEL R6, R5, RZ, P5 ;  /* 0x000000ff05067208 */ /* 0x000fe20002800000 */
[----:B------:R-:W-:Y:S01]  /*2010*/  FFMA.FTZ R5, R83, R115, R114 ;  /* 0x0000007353057223 */ /* 0x000fe20000010072 */
[----:B------:R-:W-:-:S03]  /*2020*/  FSEL R112, R112, RZ, P5 ;  /* 0x000000ff70707208 */ /* 0x000fc60002800000 */
[----:B------:R-:W-:Y:S01]  /*2030*/  @P4 FMUL.FTZ R72, R6, R117 ;  /* 0x0000007506484220 */ /* 0x000fe20000410000 */
[----:B------:R-:W-:Y:S01]  /*2040*/  @P3 FFMA.FTZ R6, R90, R115, R114 ;  /* 0x000000735a063223 */ /* 0x000fe20000010072 */
[----:B------:R-:W-:Y:S01]  /*2050*/  FADD.FTZ R5, R98, -R5 ;  /* 0x8000000562057221 */ /* 0x000fe20000010000 */
[----:B------:R-:W-:Y:S02]  /*2060*/  @P4 FMUL.FTZ R73, R112, R117 ;  /* 0x0000007570494220 */ /* 0x000fe40000410000 */
[----:B------:R-:W-:Y:S01]  /*2070*/  @P3 FADD.FTZ R119, R99, -R6 ;  /* 0x8000000663773221 */ /* 0x000fe20000010000 */
[----:B------:R-:W-:-:S03]  /*2080*/  FMUL.FTZ R5, R4, R5 ;  /* 0x0000000504057220 */ /* 0x000fc60000410000 */
[----:B------:R-:W-:Y:S02]  /*2090*/  @P3 FMUL.FTZ R112, R4, R119 ;  /* 0x0000007704703220 */ /* 0x000fe40000410000 */
[----:B------:R-:W-:Y:S02]  /*20a0*/  FSEL R6, R5, RZ, P5 ;  /* 0x000000ff05067208 */ /* 0x000fe40002800000 */
[----:B------:R-:W-:Y:S02]  /*20b0*/  MOV R5, R72 ;  /* 0x0000004800057202 */ /* 0x000fe40000000f00 */
[----:B------:R-:W-:Y:S01]  /*20c0*/  @P3 FSEL R112, R112, RZ, P5 ;  /* 0x000000ff70703208 */ /* 0x000fe20002800000 */
[----:B------:R-:W-:Y:S01]  /*20d0*/  @P4 FMUL.FTZ R74, R6, R117 ;  /* 0x00000075064a4220 */ /* 0x000fe20000410000 */
[----:B------:R-:W-:-:S03]  /*20e0*/  MOV R6, R73 ;  /* 0x0000004900067202 */ /* 0x000fc60000000f00 */
[----:B------:R-:W-:-:S07]  /*20f0*/  @P3 FMUL.FTZ R75, R112, R117 ;  /* 0x00000075704b3220 */ /* 0x000fce0000410000 */
.L_x_10154:
[----:B------:R-:W-:Y:S05]  /*2100*/  BSYNC.RECONVERGENT B1 ;  /* 0x0000000000017941 */ /* 0x000fea0003800200 */
.L_x_10151:
[----:B------:R-:W0:Y:S01]  /*2110*/  @P1 LDC.64 R72, c[0x0][0x478] ;  /* 0x00011e00ff481b82 */ /* 0x000e220000000a00 */
[----:B------:R-:W-:Y:S01]  /*2120*/  @P1 IADD3 R121, PT, PT, R111, 0x20, RZ ;  /* 0x000000206f791810 */ /* 0x000fe20007ffe0ff */
[----:B------:R-:W-:Y:S06]  /*2130*/  BSSY.RECONVERGENT B1, `(.L_x_10156) ;  /* 0x0000070000017945 */ /* 0x000fec0003800200 */
[----:B------:R-:W1:Y:S01]  /*2140*/  @P3 LDC.64 R118, c[0x0][0x468] ;  /* 0x00011a00ff763b82 */ /* 0x000e620000000a00 */
[----:B0-----:R-:W-:Y:S01]  /*2150*/  @P1 IMAD.WIDE.U32 R120, R121, 0x10, R72 ;  /* 0x0000001079781825 */ /* 0x001fe200078e0048 */
[----:B------:R-:W-:-:S02]  /*2160*/  @P3 IADD3 R73, PT, PT, R113, 0x20, RZ ;  /* 0x0000002071493810 */ /* 0x000fc40007ffe0ff */
[----:B------:R-:W-:Y:S02]  /*2170*/  MOV R72, R5 ;  /* 0x0000000500487202 */ /* 0x000fe40000000f00 */
[----:B------:R0:W-:Y:S01]  /*2180*/  @P1 STG.E.128 desc[UR6][R120.64], R76 ;  /* 0x0000004c78001986 */ /* 0x0001e2000c101d06 */
[----:B-1----:R-:W-:Y:S01]  /*2190*/  @P3 IMAD.WIDE.U32 R118, R73, 0x10, R118 ;  /* 0x0000001049763825 */ /* 0x002fe200078e0076 */
[----:B------:R-:W-:-:S05]  /*21a0*/  MOV R73, R6 ;  /* 0x0000000600497202 */ /* 0x000fca0000000f00 */
        /* <DEDUP_REMOVED lines=28> */
.L_x_10158:
        /* <DEDUP_REMOVED lines=25> */
.L_x_10157:
        /* <DEDUP_REMOVED lines=28> */
.L_x_10160:
        /* <DEDUP_REMOVED lines=23> */
.L_x_10159:
[----:B------:R-:W-:Y:S05]  /*2830*/  BSYNC.RECONVERGENT B1 ;  /* 0x0000000000017941 */ /* 0x000fea0003800200 */
.L_x_10156:
        /* <DEDUP_REMOVED lines=13> */
[-CC-:B------:R-:W-:Y:S01]  /*2910*/  @P2 FFMA.FTZ R5, R95, R115.reuse, R114.reuse ;  /* 0x000000735f052223 */ /* 0x180fe20000010072 */
[-CC-:B------:R-:W-:Y:S01]  /*2920*/  @P2 FFMA.FTZ R2, R104, R115.reuse, R114.reuse ;  /* 0x0000007368022223 */ /* 0x180fe20000010072 */
[----:B0-----:R-:W-:Y:S02]  /*2930*/  MOV R78, R70 ;  /* 0x00000046004e7202 */ /* 0x001fe40000000f00 */
[----:B------:R-:W-:Y:S01]  /*2940*/  @P2 FADD.FTZ R77, R110, -R5 ;  /* 0x800000056e4d2221 */ /* 0x000fe20000010000 */
[----:B------:R-:W-:Y:S01]  /*2950*/  @P2 FFMA.FTZ R5, R93, R115, R114 ;  /* 0x000000735d052223 */ /* 0x000fe20000010072 */
[----:B------:R-:W-:Y:S01]  /*2960*/  @P2 FADD.FTZ R2, R109, -R2 ;  /* 0x800000026d022221 */ /* 0x000fe20000010000 */
[----:B------:R-:W-:Y:S01]  /*2970*/  MOV R76, R68 ;  /* 0x00000044004c7202 */ /* 0x000fe20000000f00 */
[----:B------:R-:W-:Y:S01]  /*2980*/  @P2 FFMA.FTZ R78, R4, R77, R70 ;  /* 0x0000004d044e2223 */ /* 0x000fe20000010046 */
[----:B------:R-:W-:Y:S01]  /*2990*/  @P2 FADD.FTZ R5, R108, -R5 ;  /* 0x800000056c052221 */ /* 0x000fe20000010000 */
[----:B------:R-:W-:Y:S01]  /*29a0*/  MOV R77, R69 ;  /* 0x00000045004d7202 */ /* 0x000fe20000000f00 */
[----:B------:R-:W-:Y:S01]  /*29b0*/  @P2 FFMA.FTZ R77, R4, R2, R69 ;  /* 0x00000002044d2223 */ /* 0x000fe20000010045 */
[----:B------:R-:W-:Y:S01]  /*29c0*/  @P2 FFMA.FTZ R114, R106, R115, R114 ;  /* 0x000000736a722223 */ /* 0x000fe20000010072 */
[----:B------:R-:W-:Y:S01]  /*29d0*/  @P2 FFMA.FTZ R76, R4, R5, R68 ;  /* 0x00000005044c2223 */ /* 0x000fe20000010044 */
[-C--:B------:R-:W-:Y:S01]  /*29e0*/  FMUL.FTZ R5, R78, R117.reuse ;  /* 0x000000754e057220 */ /* 0x080fe20000410000 */
[-C--:B------:R-:W-:Y:S01]  /*29f0*/  FMUL.FTZ R2, R77, R117.reuse ;  /* 0x000000754d027220 */ /* 0x080fe20000410000 */
[----:B------:R-:W-:Y:S01]  /*2a00*/  @P2 FADD.FTZ R114, R105, -R114 ;  /* 0x8000007269722221 */ /* 0x000fe20000010000 */
[----:B------:R-:W-:Y:S01]  /*2a10*/  FMUL.FTZ R115, R76, R117 ;  /* 0x000000754c737220 */ /* 0x000fe20000410000 */
[----:B------:R-:W-:-:S02]  /*2a20*/  MOV R79, R71 ;  /* 0x00000047004f7202 */ /* 0x000fc40000000f00 */
[----:B------:R-:W-:Y:S01]  /*2a30*/  @P2 FFMA.FTZ R79, R4, R114, R71 ;  /* 0x00000072044f2223 */ /* 0x000fe20000010047 */
[----:B------:R-:W-:Y:S02]  /*2a40*/  SEL R74, R5, R74, P4 ;  /* 0x0000004a054a7207 */ /* 0x000fe40002000000 */
[----:B------:R-:W-:Y:S02]  /*2a50*/  SEL R73, R2, R73, P4 ;  /* 0x0000004902497207 */ /* 0x000fe40002000000 */
[----:B------:R-:W-:Y:S01]  /*2a60*/  SEL R72, R115, R72, P4 ;  /* 0x0000004873487207 */ /* 0x000fe20002000000 */
[----:B------:R-:W-:Y:S06]  /*2a70*/  @!P3 BRA `(.L_x_10164) ;  /* 0x000000040030b947 */ /* 0x000fec0003800000 */
[----:B------:R-:W-:Y:S01]  /*2a80*/  FMUL.FTZ R75, R79, R117 ;  /* 0x000000754f4b7220 */ /* 0x000fe20000410000 */
[----:B------:R-:W-:Y:S06]  /*2a90*/  BRA `(.L_x_10164) ;  /* 0x0000000400287947 */ /* 0x000fec0003800000 */
.L_x_10163:
        /* <DEDUP_REMOVED lines=25> */
.L_x_10162:
        /* <DEDUP_REMOVED lines=28> */
.L_x_10165:
[----:B------:R-:W-:Y:S01]  /*2df0*/  ISETP.GT.AND P0, PT, R2, RZ, PT ;  /* 0x000000ff0200720c */ /* 0x000fe20003f04270 */
        /* <DEDUP_REMOVED lines=20> */
.L_x_10164:
[----:B------:R-:W-:Y:S05]  /*2f40*/  BSYNC.RECONVERGENT B1 ;  /* 0x0000000000017941 */ /* 0x000fea0003800200 */
.L_x_10161:
        /* <DEDUP_REMOVED lines=12> */
.L_x_10141:
[----:B0-----:R-:W-:Y:S05]  /*3010*/  BSYNC B0 ;  /* 0x0000000000007941 */ /* 0x001fea0003800000 */
.L_x_10140:
        /* <DEDUP_REMOVED lines=53> */
[----:B--2---:R-:W-:Y:S01]  /*3370*/  FADD.FTZ R17, R6, R17 ;  /* 0x0000001106117221 */ /* 0x004fe20000010000 */
[----:B------:R-:W-:Y:S08]  /*3380*/  BAR.SYNC.DEFER_BLOCKING 0x0 ;  /* 0x0000000000007b1d */ /* 0x000ff00000010000 */
[----:B0-----:R-:W0:Y:S01]  /*3390*/  LDC R32, c[0x0][0x388] ;  /* 0x0000e200ff207b82 */ /* 0x001e220000000800 */
[----:B------:R-:W1:Y:S04]  /*33a0*/  LDS R19, [R4] ;  /* 0x0000000004137984 */ /* 0x000e680000000800 */
[----:B------:R-:W2:Y:S04]  /*33b0*/  LDS R20, [R4+0x200] ;  /* 0x0002000004147984 */ /* 0x000ea80000000800 */
[----:B------:R-:W3:Y:S01]  /*33c0*/  LDS R22, [R4+0x800] ;  /* 0x0008000004167984 */ /* 0x000ee20000000800 */
[----:B0-----:R-:W-:-:S03]  /*33d0*/  IMAD R32, R32, UR4, RZ ;  /* 0x0000000420207c24 */ /* 0x001fc6000f8e02ff */
[----:B------:R-:W0:Y:S02]  /*33e0*/  LDS R21, [R4+0x400] ;  /* 0x0004000004157984 */ /* 0x000e240000000800 */
[----:B------:R-:W-:Y:S02]  /*33f0*/  IADD3 R5, P0, PT, R32, R107, RZ ;  /* 0x0000006b20057210 */ /* 0x000fe40007f1e0ff */
[----:B------:R-:W4:Y:S02]  /*3400*/  LDS R23, [R4+0xa00] ;  /* 0x000a000004177984 */ /* 0x000f240000000800 */
[----:B------:R-:W-:Y:S02]  /*3410*/  IADD3.X R2, PT, PT, RZ, RZ, RZ, P0, !PT ;  /* 0x000000ffff027210 */ /* 0x000fe400007fe4ff */
        /* <DEDUP_REMOVED lines=42> */
.L_x_10145:
        /* <DEDUP_REMOVED lines=8> */
.L_x_10168:
[----:B------:R-:W-:Y:S05]  /*3740*/  BSYNC B1 ;  /* 0x0000000000017941 */ /* 0x000fea0003800000 */
.L_x_10167:
        /* <DEDUP_REMOVED lines=8> */
.L_x_10169:
[----:B------:R-:W-:Y:S01]  /*37d0*/  FADD.FTZ R114, R114, R111 ;  /* 0x0000006f72727221 */ /* 0x000fe20000010000 */
[----:B------:R-:W-:-:S04]  /*37e0*/  HFMA2 R123, -RZ, RZ, 0, 1.1920928955078125e-07 ;  /* 0x00000002ff7b7431 */ /* 0x000fc800000001ff */
[----:B------:R-:W-:Y:S02]  /*37f0*/  MOV R122, R114 ;  /* 0x00000072007a7202 */ /* 0x000fe40000000f00 */
[----:B------:R-:W-:-:S07]  /*3800*/  MOV R116, R121 ;  /* 0x0000007900747202 */ /* 0x000fce0000000f00 */
[----:B------:R-:W-:Y:S05]  /*3810*/  WARPSYNC.COLLECTIVE R119, `(.L_x_10170) ;  /* 0x0000000077087348 */ /* 0x000fea0003c00000 */
[----:B------:R0:W1:Y:S02]  /*3820*/  SHFL.BFLY P1, R121, R122, R123, R124 ;  /* 0x0c00007b7a797389 */ /* 0x000064000002007c */
[----:B01----:R-:W-:Y:S05]  /*3830*/  ENDCOLLECTIVE ;  /* 0x000000000000791b */ /* 0x003fea0003800000 */
.L_x_10170:
[----:B------:R-:W-:-:S05]  /*3840*/  FADD.FTZ R116, R116, R107 ;  /* 0x0000006b74747221 */ /* 0x000fca0000010000 */
[----:B------:R-:W-:Y:S02]  /*3850*/  MOV R122, R116 ;  /* 0x00000074007a7202 */ /* 0x000fe40000000f00 */
[----:B------:R-:W-:-:S07]  /*3860*/  MOV R113, R121 ;  /* 0x0000007900717202 */ /* 0x000fce0000000f00 */
[----:B------:R-:W-:Y:S05]  /*3870*/  WARPSYNC.COLLECTIVE R119, `(.L_x_10171) ;  /* 0x0000000077087348 */ /* 0x000fea0003c00000 */
[----:B------:R0:W1:Y:S02]  /*3880*/  SHFL.BFLY P1, R121, R122, R123, R124 ;  /* 0x0c00007b7a797389 */ /* 0x000064000002007c */
[----:B01----:R-:W-:Y:S05]  /*3890*/  ENDCOLLECTIVE ;  /* 0x000000000000791b */ /* 0x003fea0003800000 */
.L_x_10171:
[----:B------:R-:W-:Y:S01]  /*38a0*/  FADD.FTZ R113, R114, R113 ;  /* 0x0000007172717221 */ /* 0x000fe20000010000 */
[----:B------:R-:W-:-:S04]  /*38b0*/  HFMA2 R123, -RZ, RZ, 0, 2.384185791015625e-07 ;  /* 0x00000004ff7b7431 */ /* 0x000fc800000001ff */
[----:B------:R-:W-:Y:S02]  /*38c0*/  MOV R122, R113 ;  /* 0x00000071007a7202 */ /* 0x000fe40000000f00 */
[----:B------:R-:W-:-:S07]  /*38d0*/  MOV R115, R121 ;  /* 0x0000007900737202 */ /* 0x000fce0000000f00 */
[----:B------:R-:W-:Y:S05]  /*38e0*/  WARPSYNC.COLLECTIVE R119, `(.L_x_10172) ;  /* 0x0000000077087348 */ /* 0x000fea0003c00000 */
[----:B------:R0:W1:Y:S02]  /*38f0*/  SHFL.BFLY P1, R121, R122, R123, R124 ;  /* 0x0c00007b7a797389 */ /* 0x000064000002007c */
[----:B01----:R-:W-:Y:S05]  /*3900*/  ENDCOLLECTIVE ;  /* 0x000000000000791b */ /* 0x003fea0003800000 */
.L_x_10172:
[----:B------:R-:W-:-:S05]  /*3910*/  FADD.FTZ R115, R116, R115 ;  /* 0x0000007374737221 */ /* 0x000fca0000010000 */
[----:B------:R-:W-:Y:S02]  /*3920*/  MOV R122, R115 ;  /* 0x00000073007a7202 */ /* 0x000fe40000000f00 */
[----:B------:R-:W-:-:S07]  /*3930*/  MOV R118, R121 ;  /* 0x0000007900767202 */ /* 0x000fce0000000f00 */
[----:B------:R-:W-:Y:S05]  /*3940*/  WARPSYNC.COLLECTIVE R119, `(.L_x_10173) ;  /* 0x0000000077087348 */ /* 0x000fea0003c00000 */
[----:B------:R0:W1:Y:S02]  /*3950*/  SHFL.BFLY P1, R121, R122, R123, R124 ;  /* 0x0c00007b7a797389 */ /* 0x000064000002007c */
[----:B01----:R-:W-:Y:S05]  /*3960*/  ENDCOLLECTIVE ;  /* 0x000000000000791b */ /* 0x003fea0003800000 */
.L_x_10173:
[----:B------:R-:W-:Y:S01]  /*3970*/  FADD.FTZ R118, R113, R118 ;  /* 0x0000007671767221 */ /* 0x000fe20000010000 */
[----:B------:R-:W-:-:S04]  /*3980*/  HFMA2 R123, -RZ, RZ, 0, 4.76837158203125e-07 ;  /* 0x00000008ff7b7431 */ /* 0x000fc800000001ff */
[----:B------:R-:W-:Y:S02]  /*3990*/  MOV R122, R118 ;  /* 0x00000076007a7202 */ /* 0x000fe40000000f00 */
[----:B------:R-:W-:-:S07]  /*39a0*/  MOV R120, R121 ;  /* 0x0000007900787202 */ /* 0x000fce0000000f00 */
[----:B------:R-:W-:Y:S05]  /*39b0*/  WARPSYNC.COLLECTIVE R119, `(.L_x_10174) ;  /* 0x0000000077087348 */ /* 0x000fea0003c00000 */
[----:B------:R0:W1:Y:S02]  /*39c0*/  SHFL.BFLY P1, R121, R122, R123, R124 ;  /* 0x0c00007b7a797389 */ /* 0x000064000002007c */
[----:B01----:R-:W-:Y:S05]  /*39d0*/  ENDCOLLECTIVE ;  /* 0x000000000000791b */ /* 0x003fea0003800000 */
.L_x_10174:
[----:B------:R-:W-:-:S05]  /*39e0*/  FADD.FTZ R120, R115, R120 ;  /* 0x0000007873787221 */ /* 0x000fca0000010000 */
[----:B------:R-:W-:Y:S02]  /*39f0*/  MOV R122, R120 ;  /* 0x00000078007a7202 */ /* 0x000fe40000000f00 */
[----:B------:R-:W-:-:S07]  /*3a00*/  MOV R107, R121 ;  /* 0x00000079006b7202 */ /* 0x000fce0000000f00 */
[----:B------:R-:W-:Y:S05]  /*3a10*/  WARPSYNC.COLLECTIVE R119, `(.L_x_10175) ;  /* 0x0000000077087348 */ /* 0x000fea0003c00000 */
[----:B------:R0:W1:Y:S02]  /*3a20*/  SHFL.BFLY P1, R121, R122, R123, R124 ;  /* 0x0c00007b7a797389 */ /* 0x000064000002007c */
[----:B01----:R-:W-:Y:S05]  /*3a30*/  ENDCOLLECTIVE ;  /* 0x000000000000791b */ /* 0x003fea0003800000 */
.L_x_10175:
[----:B------:R-:W-:Y:S01]  /*3a40*/  FADD.FTZ R117, R118, R107 ;  /* 0x0000006b76757221 */ /* 0x000fe20000010000 */
[----:B------:R-:W-:-:S04]  /*3a50*/  HFMA2 R123, -RZ, RZ, 0, 9.5367431640625e-07 ;  /* 0x00000010ff7b7431 */ /* 0x000fc800000001ff */
[----:B------:R-:W-:Y:S02]  /*3a60*/  MOV R122, R117 ;  /* 0x00000075007a7202 */ /* 0x000fe40000000f00 */
[----:B------:R-:W-:-:S07]  /*3a70*/  MOV R111, R121 ;  /* 0x00000079006f7202 */ /* 0x000fce0000000f00 */
[----:B------:R-:W-:Y:S05]  /*3a80*/  WARPSYNC.COLLECTIVE R119, `(.L_x_10176) ;  /* 0x0000000077087348 */ /* 0x000fea0003c00000 */
[----:B------:R0:W1:Y:S02]  /*3a90*/  SHFL.BFLY P1, R121, R122, R123, R124 ;  /* 0x0c00007b7a797389 */ /* 0x000064000002007c */
[----:B01----:R-:W-:Y:S05]  /*3aa0*/  ENDCOLLECTIVE ;  /* 0x000000000000791b */ /* 0x003fea0003800000 */
.L_x_10176:
[----:B------:R-:W-:-:S05]  /*3ab0*/  FADD.FTZ R111, R120, R111 ;  /* 0x0000006f786f7221 */ /* 0x000fca0000010000 */
[----:B------:R-:W-:Y:S02]  /*3ac0*/  MOV R122, R111 ;  /* 0x0000006f007a7202 */ /* 0x000fe40000000f00 */
[----:B------:R-:W-:-:S07]  /*3ad0*/  MOV R114, R121 ;  /* 0x0000007900727202 */ /* 0x000fce0000000f00 */
[----:B------:R-:W-:Y:S05]  /*3ae0*/  WARPSYNC.COLLECTIVE R119, `(.L_x_10177) ;  /* 0x0000000077087348 */ /* 0x000fea0003c00000 */
[----:B------:R0:W1:Y:S02]  /*3af0*/  SHFL.BFLY P1, R121, R122, R123, R124 ;  /* 0x0c00007b7a797389 */ /* 0x000064000002007c */
[----:B01----:R-:W-:Y:S05]  /*3b00*/  ENDCOLLECTIVE ;  /* 0x000000000000791b */ /* 0x003fea0003800000 */
.L_x_10177:
[----:B------:R-:W-:Y:S01]  /*3b10*/  MOV R116, R121 ;  /* 0x0000007900747202 */ /* 0x000fe20000000f00 */
[----:B------:R-:W-:Y:S06]  /*3b20*/  BRA `(.L_x_10178) ;  /* 0xffffffd400787947 */ /* 0x000fec000383ffff */
.L_x_10179:
        /* <DEDUP_REMOVED lines=13> */
.L_x_11331:


//--------------------- .text._ZN10layer_norm13ln_bwd_kernelINS_13Kernel_traitsIfffffjLj512ELj1ELj4ELj1ELj16ENS_18Kernel_traits_baseILj512EfffffjLj128EEEEELb0ELb1ELb0ELb0EEEvNS_9BwdParamsE --------------------------
	.section	.text._ZN10layer_norm13ln_bwd_kernelINS_13Kernel_traitsIfffffjLj512ELj1ELj4ELj1ELj16ENS_18Kernel_traits_baseILj512EfffffjLj128EEEEELb0ELb1ELb0ELb0EEEvNS_9BwdParamsE,"ax",@progbits
	.align	128
        .global         _ZN10layer_norm13ln_bwd_kernelINS_13Kernel_traitsIfffffjLj512ELj1ELj4ELj1ELj16ENS_18Kernel_traits_baseILj512EfffffjLj128EEEEELb0ELb1ELb0ELb0EEEvNS_9BwdParamsE
        .type           _ZN10layer_norm13ln_bwd_kernelINS_13Kernel_traitsIfffffjLj512ELj1ELj4ELj1ELj16ENS_18Kernel_traits_baseILj512EfffffjLj128EEEEELb0ELb1ELb0ELb0EEEvNS_9BwdParamsE,@function
        .size           _ZN10layer_norm13ln_bwd_kernelINS_13Kernel_traitsIfffffjLj512ELj1ELj4ELj1ELj16ENS_18Kernel_traits_baseILj512EfffffjLj128EEEEELb0ELb1ELb0ELb0EEEvNS_9BwdParamsE,(.L_x_11332 - _ZN10layer_norm13ln_bwd_kernelINS_13Kernel_traitsIfffffjLj512ELj1ELj4ELj1ELj16ENS_18Kernel_traits_baseILj512EfffffjLj128EEEEELb0ELb1ELb0ELb0EEEvNS_9BwdParamsE)
        .other          _ZN10layer_norm13ln_bwd_kernelINS_13Kernel_traitsIfffffjLj512ELj1ELj4ELj1ELj16ENS_18Kernel_traits_baseILj512EfffffjLj128EEEEELb0ELb1ELb0ELb0EEEvNS_9BwdParamsE,@"STO_CUDA_ENTRY STV_DEFAULT"
_ZN10layer_norm13ln_bwd_kernelINS_13Kernel_traitsIfffffjLj512ELj1ELj4ELj1ELj16ENS_18Kernel_traits_baseILj512EfffffjLj128EEEEELb0ELb1ELb0ELb0EEEvNS_9BwdParamsE:
.text._ZN10layer_norm13ln_bwd_kernelINS_13Kernel_traitsIfffffjLj512ELj1ELj4ELj1ELj16ENS_18Kernel_traits_baseILj512EfffffjLj128EEEEELb0ELb1ELb0ELb0EEEvNS_9BwdParamsE:
        /* <DEDUP_REMOVED lines=24> */
[----:B------:R-:W3:Y:S08]  /*0180*/  @P2 LDC.64 R14, c[0x0][0x3d0] ;  /* 0x0000f400ff0e2b82 */ /* 0x000ef00000000a00 */
[----:B------:R-:W1:Y:S01]  /*0190*/  @P2 LDC.64 R48, c[0x0][0x3e8] ;  /* 0x0000fa00ff302b82 */ /* 0x000e620000000a00 */
[----:B0-----:R-:W-:-:S05]  /*01a0*/  @P1 IMAD.WIDE.U32 R6, R59, 0x10, R6 ;  /* 0x000000103b061825 */ /* 0x001fca00078e0006 */
[----:B--2---:R-:W5:Y:S02]  /*01b0*/  @P1 LDG.E.128 R24, desc[UR6][R6.64] ;  /* 0x0000000606181981 */ /* 0x004f64000c1e1d00 */
[----:B------:R-:W0:Y:S01]  /*01c0*/  @P3 LDC.64 R52, c[0x0][0x3d0] ;  /* 0x0000f400ff343b82 */ /* 0x000e220000000a00 */
[C---:B----4-:R-:W-:Y:S01]  /*01d0*/  @P1 IMAD.WIDE.U32 R8, R59.reuse, 0x10, R8 ;  /* 0x000000103b081825 */ /* 0x050fe200078e0008 */
[----:B------:R-:W-:-:S04]  /*01e0*/  @P1 IADD3 R59, PT, PT, R59, 0x20, RZ ;  /* 0x000000203b3b1810 */ /* 0x000fc80007ffe0ff */
[----:B------:R-:W5:Y:S01]  /*01f0*/  @P1 LDG.E.128 R28, desc[UR6][R8.64] ;  /* 0x00000006081c1981 */ /* 0x000f62000c1e1d00 */
[C---:B---3--:R-:W-:Y:S01]  /*0200*/  @P2 IMAD.WIDE.U32 R50, R59.reuse, 0x10, R14 ;  /* 0x000000103b322825 */ /* 0x048fe200078e000e */
[----:B------:R-:W2:Y:S01]  /*0210*/  @P0 LDC.64 R2, c[0x0][0x3d0] ;  /* 0x0000f400ff020b82 */ /* 0x000ea20000000a00 */
[----:B------:R-:W-:Y:S01]  /*0220*/  USHF.L.U32 UR4, UR5, 0x2, URZ ;  /* 0x0000000205047899 */ /* 0x000fe200080006ff */
[----:B------:R-:W-:Y:S01]  /*0230*/  SHF.R.U32.HI R10, RZ, 0x5, R10 ;  /* 0x00000005ff0a7819 */ /* 0x000fe2000001160a */
[----:B------:R-:W-:Y:S01]  /*0240*/  BSSY B0, `(.L_x_10180) ;  /* 0x00003b0000007945 */ /* 0x000fe20003800000 */
[----:B------:R3:W5:Y:S01]  /*0250*/  @P2 LDG.E.128 R32, desc[UR6][R50.64] ;  /* 0x0000000632202981 */ /* 0x000762000c1e1d00 */
[C---:B-1----:R-:W-:Y:S01]  /*0260*/  @P2 IMAD.WIDE.U32 R54, R59.reuse, 0x10, R48 ;  /* 0x000000103b362825 */ /* 0x042fe200078e0030 */
[----:B------:R-:W-:Y:S02]  /*0270*/  @P2 IADD3 R59, PT, PT, R59, 0x20, RZ ;  /* 0x000000203b3b2810 */ /* 0x000fe40007ffe0ff */
[----:B------:R-:W1:Y:S08]  /*0280*/  @P0 LDC.64 R4, c[0x0][0x3e8] ;  /* 0x0000fa00ff040b82 */ /* 0x000e700000000a00 */
[----:B------:R-:W4:Y:S01]  /*0290*/  @P3 LDC.64 R56, c[0x0][0x3e8] ;  /* 0x0000fa00ff383b82 */ /* 0x000f220000000a00 */
[----:B0-----:R-:W-:Y:S01]  /*02a0*/  @P3 IMAD.WIDE.U32 R14, R59, 0x10, R52 ;  /* 0x000000103b0e3825 */ /* 0x001fe200078e0034 */
[----:B------:R-:W-:Y:S01]  /*02b0*/  LOP3.LUT R10, R10, UR4, RZ, 0xfc, !PT ;  /* 0x000000040a0a7c12 */ /* 0x000fe2000f8efcff */
[----:B------:R0:W5:Y:S04]  /*02c0*/  @P2 LDG.E.128 R36, desc[UR6][R54.64] ;  /* 0x0000000636242981 */ /* 0x000168000c1e1d00 */
[----:B------:R-:W5:Y:S01]  /*02d0*/  @P3 LDG.E.128 R40, desc[UR6][R14.64] ;  /* 0x000000060e283981 */ /* 0x000f62000c1e1d00 */
[----:B--2---:R-:W-:-:S05]  /*02e0*/  @P0 IMAD.WIDE.U32 R2, R11, 0x10, R2 ;  /* 0x000000100b020825 */ /* 0x004fca00078e0002 */
[----:B------:R-:W5:Y:S01]  /*02f0*/  @P0 LDG.E.128 R16, desc[UR6][R2.64] ;  /* 0x0000000602100981 */ /* 0x000f62000c1e1d00 */
[----:B-1----:R-:W-:-:S05]  /*0300*/  @P0 IMAD.WIDE.U32 R4, R11, 0x10, R4 ;  /* 0x000000100b040825 */ /* 0x002fca00078e0004 */
[----:B------:R-:W5:Y:S01]  /*0310*/  @P0 LDG.E.128 R20, desc[UR6][R4.64] ;  /* 0x0000000604140981 */ /* 0x000f62000c1e1d00 */
[----:B------:R-:W-:Y:S01]  /*0320*/  ISETP.GE.AND P0, PT, R10, UR8, PT ;  /* 0x000000080a007c0c */ /* 0x000fe2000bf06270 */
[----:B----4-:R-:W-:Y:S01]  /*0330*/  @P3 IMAD.WIDE.U32 R52, R59, 0x10, R56 ;  /* 0x000000103b343825 */ /* 0x010fe200078e0038 */
[----:B------:R-:W-:Y:S02]  /*0340*/  CS2R R48, SRZ ;  /* 0x0000000000307805 */ /* 0x000fe4000001ff00 */
[----:B---3--:R-:W-:Y:S02]  /*0350*/  CS2R R50, SRZ ;  /* 0x0000000000327805 */ /* 0x008fe4000001ff00 */
[----:B------:R-:W-:Y:S02]  /*0360*/  CS2R R92, SRZ ;  /* 0x00000000005c7805 */ /* 0x000fe4000001ff00 */
[----:B------:R-:W-:Y:S01]  /*0370*/  CS2R R94, SRZ ;  /* 0x00000000005e7805 */ /* 0x000fe2000001ff00 */
[----:B------:R1:W5:Y:S01]  /*0380*/  @P3 LDG.E.128 R44, desc[UR6][R52.64] ;  /* 0x00000006342c3981 */ /* 0x000362000c1e1d00 */
        /* <DEDUP_REMOVED lines=20> */
[----:B------:R-:W-:Y:S06]  /*04d0*/  @P0 BRA `(.L_x_10181) ;  /* 0x0000003800180947 */ /* 0x000fec0003800000 */
        /* <DEDUP_REMOVED lines=28> */
.L_x_10229:
[----:B------:R-:W0:Y:S08]  /*06a0*/  LDC.64 R120, c[0x0][0x3c0] ;  /* 0x0000f000ff787b82 */ /* 0x000e300000000a00 */
[----:B------:R-:W1:Y:S08]  /*06b0*/  LDC.64 R118, c[0x0][0x3c8] ;  /* 0x0000f200ff767b82 */ /* 0x000e700000000a00 */
[----:B------:R-:W2:Y:S01]  /*06c0*/  @P0 LDC.64 R116, c[0x0][0x3e0] ;  /* 0x0000f800ff740b82 */ /* 0x000ea20000000a00 */
[----:B0-----:R-:W-:-:S06]  /*06d0*/  IMAD.WIDE R120, R10, 0x4, R120 ;  /* 0x000000040a787825 */ /* 0x001fcc00078e0278 */
[----:B------:R-:W3:Y:S01]  /*06e0*/  LDG.E R120, desc[UR6][R120.64] ;  /* 0x0000000678787981 */ /* 0x000ee2000c1e1900 */
[----:B-----5:R-:W-:Y:S02]  /*06f0*/  HFMA2 R6, -RZ, RZ, 1.875, 0 ;  /* 0x3f800000ff067431 */ /* 0x020fe400000001ff */
[----:B-1----:R-:W-:-:S05]  /*0700*/  IMAD.WIDE R118, R10, 0x4, R118 ;  /* 0x000000040a767825 */ /* 0x002fca00078e0276 */
[----:B-----5:R-:W5:Y:S01]  /*0710*/  LDG.E R9, desc[UR6][R118.64] ;  /* 0x0000000676097981 */ /* 0x020f62000c1e1900 */
[----:B------:R-:W-:Y:S02]  /*0720*/  ISETP.NE.U32.AND P1, PT, RZ, UR10, PT ;  /* 0x0000000aff007c0c */ /* 0x000fe4000bf25070 */
[----:B------:R-:W-:Y:S01]  /*0730*/  MOV R13, UR13 ;  /* 0x0000000d000d7c02 */ /* 0x000fe20008000f00 */
[----:B--2---:R-:W-:Y:S01]  /*0740*/  @P0 IMAD.WIDE R116, R10, 0x4, R116 ;  /* 0x000000040a740825 */ /* 0x004fe200078e0274 */
[----:B------:R-:W-:-:S03]  /*0750*/  ISETP.NE.AND.EX P1, PT, RZ, UR11, PT, P1 ;  /* 0x0000000bff007c0c */ /* 0x000fc6000bf25310 */
[----:B------:R-:W-:Y:S01]  /*0760*/  IMAD R4, R10, R13, RZ ;  /* 0x0000000d0a047224 */ /* 0x000fe200078e02ff */
[----:B------:R-:W-:Y:S01]  /*0770*/  ISETP.NE.AND P2, PT, R8, RZ, PT ;  /* 0x000000ff0800720c */ /* 0x000fe20003f45270 */
[----:B------:R-:W-:Y:S01]  /*0780*/  BSSY.RECONVERGENT B1, `(.L_x_10182) ;  /* 0x000014d000017945 */ /* 0x000fe20003800200 */
[----:B------:R0:W5:Y:S02]  /*0790*/  @P0 LDG.E R6, desc[UR6][R116.64] ;  /* 0x0000000674060981 */ /* 0x000164000c1e1900 */
[----:B------:R-:W-:-:S04]  /*07a0*/  SHF.R.S32.HI R123, RZ, 0x1f, R4 ;  /* 0x0000001fff7b7819 */ /* 0x000fc80000011404 */
[----:B------:R-:W-:Y:S02]  /*07b0*/  LEA.HI R4, R123, R4, RZ, 0x2 ;  /* 0x000000047b047211 */ /* 0x000fe400078f10ff */
[----:B0-----:R-:W-:Y:S02]  /*07c0*/  P2R R116, PR, RZ, 0x4 ;  /* 0x00000004ff747803 */ /* 0x001fe40000000000 */
[----:B------:R-:W-:Y:S02]  /*07d0*/  LEA.HI.SX32 R4, R4, R11, 0x1e ;  /* 0x0000000b04047211 */ /* 0x000fe400078ff2ff */
[----:B---3--:R-:W-:Y:S01]  /*07e0*/  FSEL R145, R120, RZ, !P2 ;  /* 0x000000ff78917208 */ /* 0x008fe20005000000 */
[----:B------:R-:W-:Y:S06]  /*07f0*/  @P1 BRA `(.L_x_10183) ;  /* 0x0000000800741947 */ /* 0x000fec0003800000 */
        /* <DEDUP_REMOVED lines=44> */
.L_x_10185:
[----:B------:R-:W-:Y:S05]  /*0ac0*/  BSYNC.RECONVERGENT B2 ;  /* 0x0000000000027941 */ /* 0x000fea0003800200 */
.L_x_10184:
        /* <DEDUP_REMOVED lines=37> */
.L_x_10187:
[----:B------:R-:W-:Y:S05]  /*0d20*/  BSYNC.RECONVERGENT B2 ;  /* 0x0000000000027941 */ /* 0x000fea0003800200 */
.L_x_10186:
        /* <DEDUP_REMOVED lines=37> */
.L_x_10189:
[----:B------:R-:W-:Y:S05]  /*0f80*/  BSYNC.RECONVERGENT B2 ;  /* 0x0000000000027941 */ /* 0x000fea0003800200 */
.L_x_10188:
        /* <DEDUP_REMOVED lines=36> */
.L_x_10183:
        /* <DEDUP_REMOVED lines=47> */
.L_x_10192:
[----:B------:R-:W-:Y:S05]  /*14c0*/  BSYNC.RECONVERGENT B2 ;  /* 0x0000000000027941 */ /* 0x000fea0003800200 */
.L_x_10191:
        /* <DEDUP_REMOVED lines=40> */
.L_x_10194:
[----:B------:R-:W-:Y:S05]  /*1750*/  BSYNC.RECONVERGENT B2 ;  /* 0x0000000000027941 */ /* 0x000fea0003800200 */
.L_x_10193:
        /* <DEDUP_REMOVED lines=40> */
.L_x_10196:
[----:B------:R-:W-:Y:S05]  /*19e0*/  BSYNC.RECONVERGENT B2 ;  /* 0x0000000000027941 */ /* 0x000fea0003800200 */
.L_x_10195:
        /* <DEDUP_REMOVED lines=38> */
.L_x_10190:
[----:B------:R-:W-:Y:S05]  /*1c50*/  BSYNC.RECONVERGENT B1 ;  /* 0x0000000000017941 */ /* 0x000fea0003800200 */
.L_x_10182:
        /* <DEDUP_REMOVED lines=20> */
.L_x_10247:
[----:B-1----:R-:W-:Y:S01]  /*1da0*/  FADD.FTZ R116, R123, R116 ;  /* 0x000000747b747221 */ /* 0x002fe20000010000 */
[----:B------:R-:W-:Y:S01]  /*1db0*/  ISETP.NE.AND P6, PT, R8, RZ, PT ;  /* 0x000000ff0800720c */ /* 0x000fe20003fc5270 */
        /* <DEDUP_REMOVED lines=15> */
[----:B------:R-:W-:-:S03]  /*1eb0*/  FFMA.FTZ R147, R137, R121, R120 ;  /* 0x0000007989937223 */ /* 0x000fc60000010078 */
[----:B------:R-:W-:-:S04]  /*1ec0*/  FADD.FTZ R122, R132, -R123 ;  /* 0x8000007b847a7221 */ /* 0x000fc80000010000 */
[----:B-----5:R-:W-:Y:S01]  /*1ed0*/  FMUL.FTZ R123, R9, R122 ;  /* 0x0000007a097b7220 */ /* 0x020fe20000410000 */
[----:B------:R-:W-:-:S03]  /*1ee0*/  FFMA.FTZ R122, R124, R121, R120 ;  /* 0x000000797c7a7223 */ /* 0x000fc60000010078 */
[----:B------:R-:W-:Y:S01]  /*1ef0*/  FMUL.FTZ R123, R123, R6 ;  /* 0x000000067b7b7220 */ /* 0x000fe20000410000 */
[----:B------:R-:W-:-:S03]  /*1f00*/  FADD.FTZ R122, R139, -R122 ;  /* 0x8000007a8b7a7221 */ /* 0x000fc60000010000 */
[----:B------:R-:W-:Y:S01]  /*1f10*/  FFMA.FTZ R145, R116, R123, R72 ;  /* 0x0000007b74917223 */ /* 0x000fe20000010048 */
[----:B------:R-:W-:Y:S01]  /*1f20*/  FFMA.FTZ R116, R150, R121, R120 ;  /* 0x0000007996747223 */ /* 0x000fe20000010078 */
[----:B------:R-:W-:Y:S01]  /*1f30*/  FADD.FTZ R72, R152, -R147 ;  /* 0x8000009398487221 */ /* 0x000fe20000010000 */
[----:B------:R-:W-:Y:S02]  /*1f40*/  FMUL.FTZ R147, R9, R122 ;  /* 0x0000007a09937220 */ /* 0x000fe40000410000 */
[----:B------:R-:W-:Y:S01]  /*1f50*/  FADD.FTZ R116, R143, -R116 ;  /* 0x800000748f747221 */ /* 0x000fe20000010000 */
[----:B------:R-:W-:Y:S01]  /*1f60*/  FMUL.FTZ R149, R9, R72 ;  /* 0x0000004809957220 */ /* 0x000fe20000410000 */
[----:B------:R-:W-:Y:S02]  /*1f70*/  FMUL.FTZ R122, R147, R6 ;  /* 0x00000006937a7220 */ /* 0x000fe40000410000 */
[----:B------:R-:W-:Y:S01]  /*1f80*/  FMUL.FTZ R151, R9, R116 ;  /* 0x0000007409977220 */ /* 0x000fe20000410000 */
[----:B------:R-:W-:Y:S01]  /*1f90*/  FMUL.FTZ R149, R149, R6 ;  /* 0x0000000695957220 */ /* 0x000fe20000410000 */
[----:B------:R-:W-:-:S02]  /*1fa0*/  FFMA.FTZ R147, R117, R122, R73 ;  /* 0x0000007a75937223 */ /* 0x000fc40000010049 */
[----:B------:R-:W-:Y:S01]  /*1fb0*/  FMUL.FTZ R154, R151, R6 ;  /* 0x00000006979a7220 */ /* 0x000fe20000410000 */
[----:B------:R-:W-:-:S03]  /*1fc0*/  FFMA.FTZ R151, R118, R149, R74 ;  /* 0x0000009576977223 */ /* 0x000fc6000001004a */
[----:B------:R-:W-:Y:S01]  /*1fd0*/  FFMA.FTZ R153, R119, R154, R75 ;  /* 0x0000009a77997223 */ /* 0x000fe2000001004b */
[----:B------:R-:W-:Y:S06]  /*1fe0*/  BRA `(.L_x_10203) ;  /* 0x0000000000507947 */ /* 0x000fec0003800000 */
.L_x_10202:
        /* <DEDUP_REMOVED lines=19> */
[----:B------:R-:W-:-:S07]  /*2120*/  FFMA.FTZ R153, R119, R154, R75 ;  /* 0x0000009a77997223 */ /* 0x000fce000001004b */
.L_x_10203:
[----:B------:R-:W0:Y:S01]  /*2130*/  @P1 LDC.64 R74, c[0x0][0x478] ;  /* 0x00011e00ff4a1b82 */ /* 0x000e220000000a00 */
[----:B------:R-:W-:Y:S01]  /*2140*/  FMUL.FTZ R116, R20, R123 ;  /* 0x0000007b14747220 */ /* 0x000fe20000410000 */
[----:B------:R-:W-:Y:S01]  /*2150*/  FMUL.FTZ R117, R21, R122 ;  /* 0x0000007a15757220 */ /* 0x000fe20000410000 */
[----:B------:R-:W-:Y:S01]  /*2160*/  FMUL.FTZ R119, R23, R154 ;  /* 0x0000009a17777220 */ /* 0x000fe20000410000 */
[----:B------:R-:W-:-:S04]  /*2170*/  FMUL.FTZ R118, R22, R149 ;  /* 0x0000009516767220 */ /* 0x000fc80000410000 */
[----:B------:R-:W1:Y:S01]  /*2180*/  LDC.64 R72, c[0x0][0x468] ;  /* 0x00011a00ff487b82 */ /* 0x000e620000000a00 */
[C---:B0-----:R-:W-:Y:S01]  /*2190*/  @P1 IMAD.WIDE.U32 R122, R4.reuse, 0x10, R74 ;  /* 0x00000010047a1825 */ /* 0x041fe200078e004a */
[----:B------:R-:W-:Y:S02]  /*21a0*/  MOV R74, R151 ;  /* 0x00000097004a7202 */ /* 0x000fe40000000f00 */
[----:B------:R-:W-:Y:S02]  /*21b0*/  MOV R75, R153 ;  /* 0x00000099004b7202 */ /* 0x000fe40000000f00 */
[----:B------:R2:W-:Y:S01]  /*21c0*/  @P1 STG.E.128 desc[UR6][R122.64], R96 ;  /* 0x000000607a001986 */ /* 0x0005e2000c101d06 */
[----:B-1----:R-:W-:Y:S01]  /*21d0*/  IMAD.WIDE.U32 R154, R4, 0x10, R72 ;  /* 0x00000010049a7825 */ /* 0x002fe200078e0048 */
[----:B------:R-:W-:Y:S02]  /*21e0*/  MOV R72, R145 ;  /* 0x0000009100487202 */ /* 0x000fe40000000f00 */
[----:B------:R-:W-:-:S02]  /*21f0*/  MOV R73, R147 ;  /* 0x0000009300497202 */ /* 0x000fc40000000f00 */
[----:B------:R2:W-:Y:S01]  /*2200*/  STG.E.128 desc[UR6][R154.64], R116 ;  /* 0x000000749a007986 */ /* 0x0005e2000c101d06 */
[----:B------:R-:W-:-:S07]  /*2210*/  IADD3 R4, PT, PT, R4, 0x20, RZ ;  /* 0x0000002004047810 */ /* 0x000fce0007ffe0ff */
.L_x_10201:
[----:B------:R-:W-:Y:S05]  /*2220*/  BSYNC.RECONVERGENT B2 ;  /* 0x0000000000027941 */ /* 0x000fea0003800200 */
.L_x_10200:
[----:B------:R-:W-:Y:S04]  /*2230*/  BSSY.RECONVERGENT B2, `(.L_x_10204) ;  /* 0x000003c000027945 */ /* 0x000fe80003800200 */
        /* <DEDUP_REMOVED lines=27> */
[----:B------:R-:W-:Y:S06]  /*23f0*/  BRA `(.L_x_10207) ;  /* 0x0000000000507947 */ /* 0x000fec0003800000 */
.L_x_10206:
[-CC-:B0-----:R-:W-:Y:S01]  /*2400*/  FFMA.FTZ R123, R15, R121.reuse, R120.reuse ;  /* 0x000000790f7b7223 */ /* 0x181fe20000010078 */
[----:B------:R-:W-:-:S03]  /*2410*/  FFMA.FTZ R154, R146, R121, R120 ;  /* 0x00000079929a7223 */ /* 0x000fc60000010078 */
[----:B------:R-:W-:Y:S01]  /*2420*/  FADD.FTZ R122, R130, -R123 ;  /* 0x8000007b827a7221 */ /* 0x000fe20000010000 */
[-C--:B------:R-:W-:Y:S01]  /*2430*/  FFMA.FTZ R123, R133, R121.reuse, R120 ;  /* 0x00000079857b7223 */ /* 0x080fe20000010078 */
[----:B------:R-:W-:Y:S02]  /*2440*/  FADD.FTZ R154, R141, -R154 ;  /* 0x8000009a8d9a7221 */ /* 0x000fe40000010000 */
[C---:B-----5:R-:W-:Y:S01]  /*2450*/  FMUL.FTZ R145, R9.reuse, R122 ;  /* 0x0000007a09917220 */ /* 0x060fe20000410000 */
[----:B------:R-:W-:Y:S01]  /*2460*/  FFMA.FTZ R122, R14, R121, R120 ;  /* 0x000000790e7a7223 */ /* 0x000fe20000010078 */
[----:B------:R-:W-:Y:S02]  /*2470*/  FMUL.FTZ R149, R9, R154 ;  /* 0x0000009a09957220 */ /* 0x000fe40000410000 */
[-C--:B------:R-:W-:Y:S01]  /*2480*/  FMUL.FTZ R145, R145, R6.reuse ;  /* 0x0000000691917220 */ /* 0x080fe20000410000 */
[----:B------:R-:W-:Y:S01]  /*2490*/  FADD.FTZ R122, R135, -R122 ;  /* 0x8000007a877a7221 */ /* 0x000fe20000010000 */
[----:B------:R-:W-:-:S02]  /*24a0*/  FMUL.FTZ R158, R149, R6 ;  /* 0x00000006959e7220 */ /* 0x000fc40000410000 */
[----:B------:R-:W-:Y:S01]  /*24b0*/  FFMA.FTZ R76, R116, R145, R76 ;  /* 0x00000091744c7223 */ /* 0x000fe2000001004c */
[----:B------:R-:W-:Y:S01]  /*24c0*/  FADD.FTZ R116, R148, -R123 ;  /* 0x8000007b94747221 */ /* 0x000fe20000010000 */
[----:B------:R-:W-:Y:S01]  /*24d0*/  FMUL.FTZ R123, R9, R122 ;  /* 0x0000007a097b7220 */ /* 0x000fe20000410000 */
[----:B------:R-:W-:Y:S02]  /*24e0*/  FFMA.FTZ R79, R119, R158, R79 ;  /* 0x0000009e774f7223 */ /* 0x000fe4000001004f */
[----:B------:R-:W-:Y:S01]  /*24f0*/  FMUL.FTZ R147, R9, R116 ;  /* 0x0000007409937220 */ /* 0x000fe20000410000 */
[----:B------:R-:W-:-:S03]  /*2500*/  FMUL.FTZ R156, R123, R6 ;  /* 0x000000067b9c7220 */ /* 0x000fc60000410000 */
[----:B------:R-:W-:Y:S01]  /*2510*/  FMUL.FTZ R147, R147, R6 ;  /* 0x0000000693937220 */ /* 0x000fe20000410000 */
[----:B------:R-:W-:-:S03]  /*2520*/  FFMA.FTZ R77, R117, R156, R77 ;  /* 0x0000009c754d7223 */ /* 0x000fc6000001004d */
[----:B------:R-:W-:-:S07]  /*2530*/  FFMA.FTZ R78, R118, R147, R78 ;  /* 0x00000093764e7223 */ /* 0x000fce000001004e */
.L_x_10207:
[----:B------:R-:W0:Y:S01]  /*2540*/  @P1 LDC.64 R154, c[0x0][0x478] ;  /* 0x00011e00ff9a1b82 */ /* 0x000e220000000a00 */
[----:B------:R-:W-:Y:S01]  /*2550*/  FMUL.FTZ R116, R28, R145 ;  /* 0x000000911c747220 */ /* 0x000fe20000410000 */
[----:B------:R-:W-:Y:S01]  /*2560*/  FMUL.FTZ R117, R29, R156 ;  /* 0x0000009c1d757220 */ /* 0x000fe20000410000 */
[----:B------:R-:W-:Y:S01]  /*2570*/  FMUL.FTZ R118, R30, R147 ;  /* 0x000000931e767220 */ /* 0x000fe20000410000 */
[----:B------:R-:W-:-:S04]  /*2580*/  FMUL.FTZ R119, R31, R158 ;  /* 0x0000009e1f777220 */ /* 0x000fc80000410000 */
[----:B------:R-:W1:Y:S01]  /*2590*/  LDC.64 R122, c[0x0][0x468] ;  /* 0x00011a00ff7a7b82 */ /* 0x000e620000000a00 */
[----:B0-----:R-:W-:-:S05]  /*25a0*/  @P1 IMAD.WIDE.U32 R154, R4, 0x10, R154 ;  /* 0x00000010049a1825 */ /* 0x001fca00078e009a */
[----:B------:R3:W-:Y:S01]  /*25b0*/  @P1 STG.E.128 desc[UR6][R154.64], R96 ;  /* 0x000000609a001986 */ /* 0x0007e2000c101d06 */
[C---:B-1----:R-:W-:Y:S01]  /*25c0*/  IMAD.WIDE.U32 R122, R4.reuse, 0x10, R122 ;  /* 0x00000010047a7825 */ /* 0x042fe200078e007a */
[----:B------:R-:W-:-:S04]  /*25d0*/  IADD3 R4, PT, PT, R4, 0x20, RZ ;  /* 0x0000002004047810 */ /* 0x000fc80007ffe0ff */
[----:B------:R3:W-:Y:S03]  /*25e0*/  STG.E.128 desc[UR6][R122.64], R116 ;  /* 0x000000747a007986 */ /* 0x0007e6000c101d06 */
.L_x_10205:
[----:B------:R-:W-:Y:S05]  /*25f0*/  BSYNC.RECONVERGENT B2 ;  /* 0x0000000000027941 */ /* 0x000fea0003800200 */
.L_x_10204:
[----:B------:R-:W-:Y:S04]  /*2600*/  BSSY.RECONVERGENT B2, `(.L_x_10208) ;  /* 0x000003c000027945 */ /* 0x000fe80003800200 */
[----:B------:R-:W-:Y:S05]  /*2610*/  @!P4 BRA `(.L_x_10209) ;  /* 0x0000000000e8c947 */ /* 0x000fea0003800000 */
[----:B--23--:R-:W1:Y:S02]  /*2620*/  LDC.64 R116, c[0x0][0x390] ;  /* 0x0000e400ff747b82 */ /* 0x00ce640000000a00 */
        /* <DEDUP_REMOVED lines=26> */
.L_x_10210:
[-CC-:B0-----:R-:W-:Y:S01]  /*27d0*/  FFMA.FTZ R123, R7, R121.reuse, R120.reuse ;  /* 0x00000079077b7223 */ /* 0x181fe20000010078 */
[----:B------:R-:W-:-:S03]  /*27e0*/  FFMA.FTZ R147, R142, R121, R120 ;  /* 0x000000798e937223 */ /* 0x000fc60000010078 */
[----:B------:R-:W-:Y:S01]  /*27f0*/  FADD.FTZ R122, R128, -R123 ;  /* 0x8000007b807a7221 */ /* 0x000fe20000010000 */
[-CC-:B------:R-:W-:Y:S01]  /*2800*/  FFMA.FTZ R123, R129, R121.reuse, R120.reuse ;  /* 0x00000079817b7223 */ /* 0x180fe20000010078 */
        /* <DEDUP_REMOVED lines=16> */
.L_x_10211:
        /* <DEDUP_REMOVED lines=11> */
.L_x_10209:
[----:B------:R-:W-:Y:S05]  /*29c0*/  BSYNC.RECONVERGENT B2 ;  /* 0x0000000000027941 */ /* 0x000fea0003800200 */
.L_x_10208:
[----:B------:R-:W-:Y:S05]  /*29d0*/  @!P5 BRA `(.L_x_10212) ;  /* 0x0000001000c4d947 */ /* 0x000fea0003800000 */
[----:B--234-:R-:W1:Y:S02]  /*29e0*/  LDC.64 R116, c[0x0][0x390] ;  /* 0x0000e400ff747b82 */ /* 0x01ce640000000a00 */
        /* <DEDUP_REMOVED lines=26> */
.L_x_10213:
        /* <DEDUP_REMOVED lines=20> */
.L_x_10214:
        /* <DEDUP_REMOVED lines=13> */
.L_x_10199:
        /* <DEDUP_REMOVED lines=9> */
[----:B------:R-:W-:-:S03]  /*2e30*/  FFMA.FTZ R122, R124, R121, R120 ;  /* 0x000000797c7a7223 */ /* 0x000fc60000010078 */
[----:B------:R-:W-:Y:S01]  /*2e40*/  FADD.FTZ R123, R132, -R123 ;  /* 0x8000007b847b7221 */ /* 0x000fe20000010000 */
[----:B------:R-:W-:-:S03]  /*2e50*/  FADD.FTZ R122, R139, -R122 ;  /* 0x8000007a8b7a7221 */ /* 0x000fc60000010000 */
[----:B-----5:R-:W-:Y:S01]  /*2e60*/  FFMA.FTZ R145, R9, R123, R100 ;  /* 0x0000007b09917223 */ /* 0x020fe20000010064 */
[----:B------:R-:W-:-:S03]  /*2e70*/  FFMA.FTZ R123, R137, R121, R120 ;  /* 0x00000079897b7223 */ /* 0x000fc60000010078 */
[----:B------:R-:W-:Y:S01]  /*2e80*/  FMUL.FTZ R145, R145, R6 ;  /* 0x0000000691917220 */ /* 0x000fe20000410000 */
[----:B------:R-:W-:Y:S01]  /*2e90*/  FADD.FTZ R147, R152, -R123 ;  /* 0x8000007b98937221 */ /* 0x000fe20000010000 */
[C---:B------:R-:W-:Y:S02]  /*2ea0*/  FFMA.FTZ R123, R9.reuse, R122, R101 ;  /* 0x0000007a097b7223 */ /* 0x040fe40000010065 */
[----:B------:R-:W-:Y:S01]  /*2eb0*/  FFMA.FTZ R72, R116, R145, R72 ;  /* 0x0000009174487223 */ /* 0x000fe20000010048 */
[----:B------:R-:W-:Y:S01]  /*2ec0*/  FFMA.FTZ R116, R150, R121, R120 ;  /* 0x0000007996747223 */ /* 0x000fe20000010078 */
[----:B------:R-:W-:Y:S01]  /*2ed0*/  FFMA.FTZ R147, R9, R147, R102 ;  /* 0x0000009309937223 */ /* 0x000fe20000010066 */
[-C--:B------:R-:W-:Y:S02]  /*2ee0*/  FMUL.FTZ R156, R123, R6.reuse ;  /* 0x000000067b9c7220 */ /* 0x080fe40000410000 */
[----:B------:R-:W-:Y:S01]  /*2ef0*/  FADD.FTZ R116, R143, -R116 ;  /* 0x800000748f747221 */ /* 0x000fe20000010000 */
[----:B------:R-:W-:Y:S01]  /*2f00*/  FMUL.FTZ R147, R147, R6 ;  /* 0x0000000693937220 */ /* 0x000fe20000410000 */
[----:B------:R-:W-:-:S02]  /*2f10*/  FFMA.FTZ R73, R117, R156, R73 ;  /* 0x0000009c75497223 */ /* 0x000fc40000010049 */
[----:B------:R-:W-:Y:S01]  /*2f20*/  FFMA.FTZ R149, R9, R116, R103 ;  /* 0x0000007409957223 */ /* 0x000fe20000010067 */
[----:B------:R-:W-:-:S03]  /*2f30*/  FFMA.FTZ R74, R118, R147, R74 ;  /* 0x00000093764a7223 */ /* 0x000fc6000001004a */
[----:B------:R-:W-:-:S04]  /*2f40*/  FMUL.FTZ R158, R149, R6 ;  /* 0x00000006959e7220 */ /* 0x000fc80000410000 */
[----:B------:R-:W-:Y:S01]  /*2f50*/  FFMA.FTZ R75, R119, R158, R75 ;  /* 0x0000009e774b7223 */ /* 0x000fe2000001004b */
[----:B------:R-:W-:Y:S06]  /*2f60*/  BRA `(.L_x_10218) ;  /* 0x0000000000507947 */ /* 0x000fec0003800000 */
.L_x_10217:
        /* <DEDUP_REMOVED lines=20> */
.L_x_10218:
[----:B------:R-:W-:Y:S01]  /*30b0*/  ISETP.NE.U32.AND P1, PT, RZ, UR14, PT ;  /* 0x0000000eff007c0c */ /* 0x000fe2000bf25070 */
[----:B------:R-:W0:Y:S01]  /*30c0*/  LDC.64 R122, c[0x0][0x468] ;  /* 0x00011a00ff7a7b82 */ /* 0x000e220000000a00 */
[----:B------:R-:W-:Y:S01]  /*30d0*/  FMUL.FTZ R116, R20, R145 ;  /* 0x0000009114747220 */ /* 0x000fe20000410000 */
[----:B------:R-:W-:Y:S01]  /*30e0*/  FMUL.FTZ R117, R21, R156 ;  /* 0x0000009c15757220 */ /* 0x000fe20000410000 */
[----:B------:R-:W-:Y:S01]  /*30f0*/  ISETP.NE.AND.EX P1, PT, RZ, UR15, PT, P1 ;  /* 0x0000000fff007c0c */ /* 0x000fe2000bf25310 */
[----:B------:R-:W-:Y:S01]  /*3100*/  FMUL.FTZ R118, R22, R147 ;  /* 0x0000009316767220 */ /* 0x000fe20000410000 */
[----:B------:R-:W-:-:S11]  /*3110*/  FMUL.FTZ R119, R23, R158 ;  /* 0x0000009e17777220 */ /* 0x000fd60000410000 */
[----:B------:R-:W1:Y:S01]  /*3120*/  @P1 LDC.64 R154, c[0x0][0x478] ;  /* 0x00011e00ff9a1b82 */ /* 0x000e620000000a00 */
[----:B0-----:R-:W-:-:S04]  /*3130*/  IMAD.WIDE.U32 R122, R4, 0x10, R122 ;  /* 0x00000010047a7825 */ /* 0x001fc800078e007a */
[C---:B-1----:R-:W-:Y:S01]  /*3140*/  @P1 IMAD.WIDE.U32 R154, R4.reuse, 0x10, R154 ;  /* 0x00000010049a1825 */ /* 0x042fe200078e009a */
[----:B------:R-:W-:-:S04]  /*3150*/  IADD3 R4, PT, PT, R4, 0x20, RZ ;  /* 0x0000002004047810 */ /* 0x000fc80007ffe0ff */
[----:B------:R1:W-:Y:S04]  /*3160*/  @P1 STG.E.128 desc[UR6][R154.64], R96 ;  /* 0x000000609a001986 */ /* 0x0003e8000c101d06 */
[----:B------:R1:W-:Y:S02]  /*3170*/  STG.E.128 desc[UR6][R122.64], R116 ;  /* 0x000000747a007986 */ /* 0x0003e4000c101d06 */
.L_x_10216:
[----:B------:R-:W-:Y:S05]  /*3180*/  BSYNC.RECONVERGENT B2 ;  /* 0x0000000000027941 */ /* 0x000fea0003800200 */
.L_x_10215:
[----:B------:R-:W-:Y:S04]  /*3190*/  BSSY.RECONVERGENT B2, `(.L_x_10219) ;  /* 0x000003c000027945 */ /* 0x000fe80003800200 */
        /* <DEDUP_REMOVED lines=28> */
.L_x_10221:
[-CC-:B0-----:R-:W-:Y:S01]  /*3360*/  FFMA.FTZ R123, R15, R121.reuse, R120.reuse ;  /* 0x000000790f7b7223 */ /* 0x181fe20000010078 */
[----:B------:R-:W-:-:S03]  /*3370*/  FFMA.FTZ R122, R14, R121, R120 ;  /* 0x000000790e7a7223 */ /* 0x000fc60000010078 */
[----:B------:R-:W-:Y:S01]  /*3380*/  FADD.FTZ R123, R130, -R123 ;  /* 0x8000007b827b7221 */ /* 0x000fe20000010000 */
[----:B------:R-:W-:-:S03]  /*3390*/  FADD.FTZ R122, R135, -R122 ;  /* 0x8000007a877a7221 */ /* 0x000fc60000010000 */
[----:B-----5:R-:W-:-:S04]  /*33a0*/  FFMA.FTZ R123, R9, R123, R104 ;  /* 0x0000007b097b7223 */ /* 0x020fc80000010068 */
[----:B------:R-:W-:Y:S01]  /*33b0*/  FMUL.FTZ R145, R123, R6 ;  /* 0x000000067b917220 */ /* 0x000fe20000410000 */
[----:B------:R-:W-:-:S03]  /*33c0*/  FFMA.FTZ R123, R133, R121, R120 ;  /* 0x00000079857b7223 */ /* 0x000fc60000010078 */
[----:B------:R-:W-:Y:S01]  /*33d0*/  FFMA.FTZ R76, R116, R145, R76 ;  /* 0x00000091744c7223 */ /* 0x000fe2000001004c */
[----:B------:R-:W-:Y:S01]  /*33e0*/  FFMA.FTZ R116, R146, R121, R120 ;  /* 0x0000007992747223 */ /* 0x000fe20000010078 */
[----:B------:R-:W-:Y:S01]  /*33f0*/  FADD.FTZ R147, R148, -R123 ;  /* 0x8000007b94937221 */ /* 0x000fe20000010000 */
[----:B------:R-:W-:Y:S02]  /*3400*/  FFMA.FTZ R123, R9, R122, R105 ;  /* 0x0000007a097b7223 */ /* 0x000fe40000010069 */
[----:B------:R-:W-:Y:S01]  /*3410*/  FADD.FTZ R116, R141, -R116 ;  /* 0x800000748d747221 */ /* 0x000fe20000010000 */
[----:B------:R-:W-:Y:S01]  /*3420*/  FFMA.FTZ R147, R9, R147, R106 ;  /* 0x0000009309937223 */ /* 0x000fe2000001006a */
[----:B------:R-:W-:Y:S02]  /*3430*/  FMUL.FTZ R156, R123, R6 ;  /* 0x000000067b9c7220 */ /* 0x000fe40000410000 */
[----:B------:R-:W-:Y:S01]  /*3440*/  FFMA.FTZ R149, R9, R116, R107 ;  /* 0x0000007409957223 */ /* 0x000fe2000001006b */
[----:B------:R-:W-:Y:S01]  /*3450*/  FMUL.FTZ R147, R147, R6 ;  /* 0x0000000693937220 */ /* 0x000fe20000410000 */
[----:B------:R-:W-:-:S02]  /*3460*/  FFMA.FTZ R77, R117, R156, R77 ;  /* 0x0000009c754d7223 */ /* 0x000fc4000001004d */
[----:B------:R-:W-:Y:S01]  /*3470*/  FMUL.FTZ R158, R149, R6 ;  /* 0x00000006959e7220 */ /* 0x000fe20000410000 */
[----:B------:R-:W-:-:S03]  /*3480*/  FFMA.FTZ R78, R118, R147, R78 ;  /* 0x00000093764e7223 */ /* 0x000fc6000001004e */
[----:B------:R-:W-:-:S07]  /*3490*/  FFMA.FTZ R79, R119, R158, R79 ;  /* 0x0000009e774f7223 */ /* 0x000fce000001004f */
.L_x_10222:
        /* <DEDUP_REMOVED lines=11> */
.L_x_10220:
[----:B------:R-:W-:Y:S05]  /*3550*/  BSYNC.RECONVERGENT B2 ;  /* 0x0000000000027941 */ /* 0x000fea0003800200 */
.L_x_10219:
[----:B------:R-:W-:Y:S04]  /*3560*/  BSSY.RECONVERGENT B2, `(.L_x_10223) ;  /* 0x000003c000027945 */ /* 0x000fe80003800200 */
[----:B------:R-:W-:Y:S05]  /*3570*/  @!P4 BRA `(.L_x_10224) ;  /* 0x0000000000e8c947 */ /* 0x000fea0003800000 */
[----:B-12---:R-:W1:Y:S02]  /*3580*/  LDC.64 R116, c[0x0][0x390] ;  /* 0x0000e400ff747b82 */ /* 0x006e640000000a00 */
        /* <DEDUP_REMOVED lines=26> */
.L_x_10225:
[-CC-:B0-----:R-:W-:Y:S01]  /*3730*/  FFMA.FTZ R123, R7, R121.reuse, R120.reuse ;  /* 0x00000079077b7223 */ /* 0x181fe20000010078 */
[-CC-:B------:R-:W-:Y:S01]  /*3740*/  FFMA.FTZ R122, R2, R121.reuse, R120.reuse ;  /* 0x00000079027a7223 */ /* 0x180fe20000010078 */
[----:B------:R-:W-:Y:S02]  /*3750*/  FFMA.FTZ R149, R142, R121, R120 ;  /* 0x000000798e957223 */ /* 0x000fe40000010078 */
[----:B------:R-:W-:Y:S01]  /*3760*/  FADD.FTZ R123, R128, -R123 ;  /* 0x8000007b807b7221 */ /* 0x000fe20000010000 */
[----:B------:R-:W-:-:S03]  /*3770*/  FADD.FTZ R122, R131, -R122 ;  /* 0x8000007a837a7221 */ /* 0x000fc60000010000 */
[----:B-----5:R-:W-:-:S04]  /*3780*/  FFMA.FTZ R123, R9, R123, R108 ;  /* 0x0000007b097b7223 */ /* 0x020fc8000001006c */
[----:B------:R-:W-:Y:S01]  /*3790*/  FMUL.FTZ R145, R123, R6 ;  /* 0x000000067b917220 */ /* 0x000fe20000410000 */
[----:B------:R-:W-:-:S03]  /*37a0*/  FFMA.FTZ R123, R129, R121, R120 ;  /* 0x00000079817b7223 */ /* 0x000fc60000010078 */
[----:B------:R-:W-:Y:S01]  /*37b0*/  FFMA.FTZ R80, R116, R145, R80 ;  /* 0x0000009174507223 */ /* 0x000fe20000010050 */
[----:B------:R-:W-:Y:S01]  /*37c0*/  FADD.FTZ R147, R144, -R123 ;  /* 0x8000007b90937221 */ /* 0x000fe20000010000 */
[----:B------:R-:W-:Y:S01]  /*37d0*/  FADD.FTZ R116, R140, -R149 ;  /* 0x800000958c747221 */ /* 0x000fe20000010000 */
[C---:B------:R-:W-:Y:S02]  /*37e0*/  FFMA.FTZ R123, R9.reuse, R122, R109 ;  /* 0x0000007a097b7223 */ /* 0x040fe4000001006d */
[C---:B------:R-:W-:Y:S01]  /*37f0*/  FFMA.FTZ R147, R9.reuse, R147, R110 ;  /* 0x0000009309937223 */ /* 0x040fe2000001006e */
[----:B------:R-:W-:Y:S01]  /*3800*/  FFMA.FTZ R149, R9, R116, R111 ;  /* 0x0000007409957223 */ /* 0x000fe2000001006f */
[-C--:B------:R-:W-:Y:S02]  /*3810*/  FMUL.FTZ R156, R123, R6.reuse ;  /* 0x000000067b9c7220 */ /* 0x080fe40000410000 */
[-C--:B------:R-:W-:Y:S01]  /*3820*/  FMUL.FTZ R147, R147, R6.reuse ;  /* 0x0000000693937220 */ /* 0x080fe20000410000 */
[----:B------:R-:W-:Y:S01]  /*3830*/  FMUL.FTZ R158, R149, R6 ;  /* 0x00000006959e7220 */ /* 0x000fe20000410000 */
[----:B------:R-:W-:-:S02]  /*3840*/  FFMA.FTZ R81, R117, R156, R81 ;  /* 0x0000009c75517223 */ /* 0x000fc40000010051 */
[----:B------:R-:W-:Y:S01]  /*3850*/  FFMA.FTZ R82, R118, R147, R82 ;  /* 0x0000009376527223 */ /* 0x000fe20000010052 */
[----:B------:R-:W-:-:S07]  /*3860*/  FFMA.FTZ R83, R119, R158, R83 ;  /* 0x0000009e77537223 */ /* 0x000fce0000010053 */
.L_x_10226:
        /* <DEDUP_REMOVED lines=11> */
.L_x_10224:
[----:B------:R-:W-:Y:S05]  /*3920*/  BSYNC.RECONVERGENT B2 ;  /* 0x0000000000027941 */ /* 0x000fea0003800200 */
.L_x_10223:
[----:B------:R-:W-:Y:S05]  /*3930*/  @!P5 BRA `(.L_x_10212) ;  /* 0x0000000000ecd947 */ /* 0x000fea0003800000 */
[----:B-123--:R-:W1:Y:S02]  /*3940*/  LDC.64 R116, c[0x0][0x390] ;  /* 0x0000e400ff747b82 */ /* 0x00ee640000000a00 */
        /* <DEDUP_REMOVED lines=26> */
.L_x_10227:
        /* <DEDUP_REMOVED lines=20> */
.L_x_10228:
[----:B------:R-:W1:Y:S01]  /*3c30*/  @P1 LDC.64 R120, c[0x0][0x478] ;  /* 0x00011e00ff781b82 */ /* 0x000e620000000a00 */
[----:B------:R-:W-:Y:S01]  /*3c40*/  FMUL.FTZ R116, R44, R9 ;  /* 0x000000092c747220 */ /* 0x000fe20000410000 */
[----:B------:R-:W-:Y:S01]  /*3c50*/  FMUL.FTZ R117, R45, R154 ;  /* 0x0000009a2d757220 */ /* 0x000fe20000410000 */
[----:B------:R-:W-:Y:S01]  /*3c60*/  FMUL.FTZ R118, R46, R147 ;  /* 0x000000932e767220 */ /* 0x000fe20000410000 */
[----:B------:R-:W-:-:S04]  /*3c70*/  FMUL.FTZ R119, R47, R156 ;  /* 0x0000009c2f777220 */ /* 0x000fc80000410000 */
[----:B------:R-:W0:Y:S01]  /*3c80*/  LDC.64 R84, c[0x0][0x468] ;  /* 0x00011a00ff547b82 */ /* 0x000e220000000a00 */
[----:B-1----:R-:W-:-:S05]  /*3c90*/  @P1 IMAD.WIDE.U32 R120, R4, 0x10, R120 ;  /* 0x0000001004781825 */ /* 0x002fca00078e0078 */
[----:B------:R4:W-:Y:S01]  /*3ca0*/  @P1 STG.E.128 desc[UR6][R120.64], R96 ;  /* 0x0000006078001986 */ /* 0x0009e2000c101d06 */
[----:B0-----:R-:W-:Y:S01]  /*3cb0*/  IMAD.WIDE.U32 R122, R4, 0x10, R84 ;  /* 0x00000010047a7825 */ /* 0x001fe200078e0054 */
[----:B------:R-:W-:Y:S02]  /*3cc0*/  MOV R84, R6 ;  /* 0x0000000600547202 */ /* 0x000fe40000000f00 */
[----:B------:R-:W-:Y:S02]  /*3cd0*/  MOV R85, R145 ;  /* 0x0000009100557202 */ /* 0x000fe40000000f00 */
[----:B------:R4:W-:Y:S05]  /*3ce0*/  STG.E.128 desc[UR6][R122.64], R116 ;  /* 0x000000747a007986 */ /* 0x0009ea000c101d06 */
.L_x_10212:
[----:B------:R-:W-:Y:S05]  /*3cf0*/  BSYNC.RECONVERGENT B1 ;  /* 0x0000000000017941 */ /* 0x000fea0003800200 */
.L_x_10198:
[----:B01234-:R-:W0:Y:S02]  /*3d00*/  LDC.64 R116, c[0x0][0x380] ;  /* 0x0000e000ff747b82 */ /* 0x01fe240000000a00 */
[----:B0-----:R-:W-:-:S04]  /*3d10*/  LEA R10, R116, R10, 0x2 ;  /* 0x0000000a740a7211 */ /* 0x001fc800078e10ff */
[----:B------:R-:W-:-:S13]  /*3d20*/  ISETP.GE.AND P1, PT, R10, R117, PT ;  /* 0x000000750a00720c */ /* 0x000fda0003f26270 */
[----:B------:R-:W-:Y:S05]  /*3d30*/  @!P1 BRA `(.L_x_10229) ;  /* 0xffffffc800589947 */ /* 0x000fea000383ffff */
.L_x_10181:
[----:B------:R-:W-:Y:S05]  /*3d40*/  BSYNC B0 ;  /* 0x0000000000007941 */ /* 0x000fea0003800000 */
.L_x_10180:
[----:B-----5:R-:W0:Y:S01]  /*3d50*/  S2R R6, SR_TID.X ;  /* 0x0000000000067919 */ /* 0x020e220000002100 */
        /* <DEDUP_REMOVED lines=28> */
[----:B--2---:R-:W-:-:S02]  /*3f20*/  IADD3 R40, P4, PT, R42, UR18, RZ ;  /* 0x000000122a287c10 */ /* 0x004fc4000ff9e0ff */
        /* <DEDUP_REMOVED lines=126> */
.L_x_10231:
[----:B------:R-:W-:Y:S05]  /*4710*/  BSYNC.RECONVERGENT B0 ;  /* 0x0000000000007941 */ /* 0x000fea0003800200 */
.L_x_10230:
        /* <DEDUP_REMOVED lines=18> */
.L_x_10233:
[----:B------:R-:W-:Y:S05]  /*4840*/  BSYNC.RECONVERGENT B0 ;  /* 0x0000000000007941 */ /* 0x000fea0003800200 */
.L_x_10232:
        /* <DEDUP_REMOVED lines=18> */
.L_x_10235:
[----:B------:R-:W-:Y:S05]  /*4970*/  BSYNC.RECONVERGENT B0 ;  /* 0x0000000000007941 */ /* 0x000fea0003800200 */
.L_x_10234:
        /* <DEDUP_REMOVED lines=12> */
.L_x_10197:
        /* <DEDUP_REMOVED lines=8> */
.L_x_10237:
[----:B------:R-:W-:Y:S05]  /*4ac0*/  BSYNC B1 ;  /* 0x0000000000017941 */ /* 0x000fea0003800000 */
.L_x_10236:
        /* <DEDUP_REMOVED lines=8> */
.L_x_10238:
[----:B------:R-:W-:Y:S01]  /*4b50*/  FADD.FTZ R116, R116, R147 ;  /* 0x0000009374747221 */ /* 0x000fe20000010000 */
[----:B------:R-:W-:-:S04]  /*4b60*/  HFMA2 R151, -RZ, RZ, 0, 1.1920928955078125e-07 ;  /* 0x00000002ff977431 */ /* 0x000fc800000001ff */
[----:B------:R-:W-:Y:S02]  /*4b70*/  MOV R156, R116 ;  /* 0x00000074009c7202 */ /* 0x000fe40000000f00 */
[----:B------:R-:W-:-:S07]  /*4b80*/  MOV R117, R149 ;  /* 0x0000009500757202 */ /* 0x000fce0000000f00 */
[----:B------:R-:W-:Y:S05]  /*4b90*/  WARPSYNC.COLLECTIVE R145, `(.L_x_10239) ;  /* 0x0000000091087348 */ /* 0x000fea0003c00000 */
[----:B------:R0:W1:Y:S02]  /*4ba0*/  SHFL.BFLY P6, R149, R156, R151, R158 ;  /* 0x0c0000979c957389 */ /* 0x00006400000c009e */
[----:B01----:R-:W-:Y:S05]  /*4bb0*/  ENDCOLLECTIVE ;  /* 0x000000000000791b */ /* 0x003fea0003800000 */
.L_x_10239:
[----:B------:R-:W-:-:S05]  /*4bc0*/  FADD.FTZ R117, R117, R154 ;  /* 0x0000009a75757221 */ /* 0x000fca0000010000 */
[----:B------:R-:W-:Y:S02]  /*4bd0*/  MOV R156, R117 ;  /* 0x00000075009c7202 */ /* 0x000fe40000000f00 */
[----:B------:R-:W-:-:S07]  /*4be0*/  MOV R119, R149 ;  /* 0x0000009500777202 */ /* 0x000fce0000000f00 */
[----:B------:R-:W-:Y:S05]  /*4bf0*/  WARPSYNC.COLLECTIVE R145, `(.L_x_10240) ;  /* 0x0000000091087348 */ /* 0x000fea0003c00000 */
[----:B------:R0:W1:Y:S02]  /*4c00*/  SHFL.BFLY P6, R149, R156, R151, R158 ;  /* 0x0c0000979c957389 */ /* 0x00006400000c009e */
[----:B01----:R-:W-:Y:S05]  /*4c10*/  ENDCOLLECTIVE ;  /* 0x000000000000791b */ /* 0x003fea0003800000 */
.L_x_10240:
[----:B------:R-:W-:Y:S01]  /*4c20*/  FADD.FTZ R119, R116, R119 ;  /* 0x0000007774777221 */ /* 0x000fe20000010000 */
[----:B------:R-:W-:-:S04]  /*4c30*/  HFMA2 R151, -RZ, RZ, 0, 2.384185791015625e-07 ;  /* 0x00000004ff977431 */ /* 0x000fc800000001ff */
[----:B------:R-:W-:Y:S02]  /*4c40*/  MOV R156, R119 ;  /* 0x00000077009c7202 */ /* 0x000fe40000000f00 */
[----:B------:R-:W-:-:S07]  /*4c50*/  MOV R118, R149 ;  /* 0x0000009500767202 */ /* 0x000fce0000000f00 */
[----:B------:R-:W-:Y:S05]  /*4c60*/  WARPSYNC.COLLECTIVE R145, `(.L_x_10241) ;  /* 0x0000000091087348 */ /* 0x000fea0003c00000 */
[----:B------:R0:W1:Y:S02]  /*4c70*/  SHFL.BFLY P6, R149, R156, R151, R158 ;  /* 0x0c0000979c957389 */ /* 0x00006400000c009e */
[----:B01----:R-:W-:Y:S05]  /*4c80*/  ENDCOLLECTIVE ;  /* 0x000000000000791b */ /* 0x003fea0003800000 */
.L_x_10241:
[----:B------:R-:W-:-:S05]  /*4c90*/  FADD.FTZ R118, R117, R118 ;  /* 0x0000007675767221 */ /* 0x000fca0000010000 */
[----:B------:R-:W-:Y:S02]  /*4ca0*/  MOV R156, R118 ;  /* 0x00000076009c7202 */ /* 0x000fe40000000f00 */
[----:B------:R-:W-:-:S07]  /*4cb0*/  MOV R120, R149 ;  /* 0x0000009500787202 */ /* 0x000fce0000000f00 */
[----:B------:R-:W-:Y:S05]  /*4cc0*/  WARPSYNC.COLLECTIVE R145, `(.L_x_10242) ;  /* 0x0000000091087348 */ /* 0x000fea0003c00000 */
[----:B------:R0:W1:Y:S02]  /*4cd0*/  SHFL.BFLY P6, R149, R156, R151, R158 ;  /* 0x0c0000979c957389 */ /* 0x00006400000c009e */
[----:B01----:R-:W-:Y:S05]  /*4ce0*/  ENDCOLLECTIVE ;  /* 0x000000000000791b */ /* 0x003fea0003800000 */
.L_x_10242:
[----:B------:R-:W-:Y:S01]  /*4cf0*/  FADD.FTZ R120, R119, R120 ;  /* 0x0000007877787221 */ /* 0x000fe20000010000 */
[----:B------:R-:W-:-:S04]  /*4d00*/  HFMA2 R151, -RZ, RZ, 0, 4.76837158203125e-07 ;  /* 0x00000008ff977431 */ /* 0x000fc800000001ff */
[----:B------:R-:W-:Y:S02]  /*4d10*/  MOV R156, R120 ;  /* 0x00000078009c7202 */ /* 0x000fe40000000f00 */
[----:B------:R-:W-:-:S07]  /*4d20*/  MOV R121, R149 ;  /* 0x0000009500797202 */ /* 0x000fce0000000f00 */
[----:B------:R-:W-:Y:S05]  /*4d30*/  WARPSYNC.COLLECTIVE R145, `(.L_x_10243) ;  /* 0x0000000091087348 */ /* 0x000fea0003c00000 */
[----:B------:R0:W1:Y:S02]  /*4d40*/  SHFL.BFLY P6, R149, R156, R151, R158 ;  /* 0x0c0000979c957389 */ /* 0x00006400000c009e */
[----:B01----:R-:W-:Y:S05]  /*4d50*/  ENDCOLLECTIVE ;  /* 0x000000000000791b */ /* 0x003fea0003800000 */
.L_x_10243:
[----:B------:R-:W-:-:S05]  /*4d60*/  FADD.FTZ R121, R118, R121 ;  /* 0x0000007976797221 */ /* 0x000fca0000010000 */
[----:B------:R-:W-:Y:S02]  /*4d70*/  MOV R156, R121 ;  /* 0x00000079009c7202 */ /* 0x000fe40000000f00 */
[----:B------:R-:W-:-:S07]  /*4d80*/  MOV R123, R149 ;  /* 0x00000095007b7202 */ /* 0x000fce0000000f00 */
[----:B------:R-:W-:Y:S05]  /*4d90*/  WARPSYNC.COLLECTIVE R145, `(.L_x_10244) ;  /* 0x0000000091087348 */ /* 0x000fea0003c00000 */
[----:B------:R0:W1:Y:S02]  /*4da0*/  SHFL.BFLY P6, R149, R156, R151, R158 ;  /* 0x0c0000979c957389 */ /* 0x00006400000c009e */
[----:B01----:R-:W-:Y:S05]  /*4db0*/  ENDCOLLECTIVE ;  /* 0x000000000000791b */ /* 0x003fea0003800000 */
.L_x_10244:
[----:B------:R-:W-:Y:S01]  /*4dc0*/  FADD.FTZ R123, R120, R123 ;  /* 0x0000007b787b7221 */ /* 0x000fe20000010000 */
[----:B------:R-:W-:-:S04]  /*4dd0*/  HFMA2 R151, -RZ, RZ, 0, 9.5367431640625e-07 ;  /* 0x00000010ff977431 */ /* 0x000fc800000001ff */
[----:B------:R-:W-:Y:S02]  /*4de0*/  MOV R156, R123 ;  /* 0x0000007b009c7202 */ /* 0x000fe40000000f00 */
[----:B------:R-:W-:-:S07]  /*4df0*/  MOV R122, R149 ;  /* 0x00000095007a7202 */ /* 0x000fce0000000f00 */
[----:B------:R-:W-:Y:S05]  /*4e00*/  WARPSYNC.COLLECTIVE R145, `(.L_x_10245) ;  /* 0x0000000091087348 */ /* 0x000fea0003c00000 */
[----:B------:R0:W1:Y:S02]  /*4e10*/  SHFL.BFLY P6, R149, R156, R151, R158 ;  /* 0x0c0000979c957389 */ /* 0x00006400000c009e */
[----:B01----:R-:W-:Y:S05]  /*4e20*/  ENDCOLLECTIVE ;  /* 0x000000000000791b */ /* 0x003fea0003800000 */
.L_x_10245:
[----:B------:R-:W-:-:S05]  /*4e30*/  FADD.FTZ R122, R121, R122 ;  /* 0x0000007a797a7221 */ /* 0x000fca0000010000 */
[----:B------:R-:W-:Y:S02]  /*4e40*/  MOV R156, R122 ;  /* 0x0000007a009c7202 */ /* 0x000fe40000000f00 */
[----:B------:R-:W-:-:S07]  /*4e50*/  MOV R116, R149 ;  /* 0x0000009500747202 */ /* 0x000fce0000000f00 */
[----:B------:R-:W-:Y:S05]  /*4e60*/  WARPSYNC.COLLECTIVE R145, `(.L_x_10246) ;  /* 0x0000000091087348 */ /* 0x000fea0003c00000 */
[----:B------:R0:W1:Y:S02]  /*4e70*/  SHFL.BFLY P6, R149, R156, R151, R158 ;  /* 0x0c0000979c957389 */ /* 0x00006400000c009e */
[----:B01----:R-:W-:Y:S05]  /*4e80*/  ENDCOLLECTIVE ;  /* 0x000000000000791b */ /* 0x003fea0003800000 */
.L_x_10246:
[----:B------:R-:W-:Y:S01]  /*4e90*/  MOV R117, R149 ;  /* 0x0000009500757202 */ /* 0x000fe20000000f00 */
[----:B------:R-:W-:Y:S06]  /*4ea0*/  BRA `(.L_x_10247) ;  /* 0xffffffcc00bc7947 */ /* 0x000fec000383ffff */
.L_x_10248:
        /* <DEDUP_REMOVED lines=13> */
.L_x_11332:


//--------------------- .text._ZN10layer_norm13ln_bwd_kernelINS_13Kernel_traitsIfffffjLj512ELj1ELj4ELj1ELj16ENS_18Kernel_traits_baseILj512EfffffjLj128EEEEELb0ELb1ELb0ELb1EEEvNS_9BwdParamsE --------------------------
	.section	.text._ZN10layer_norm13ln_bwd_kernelINS_13Kernel_traitsIfffffjLj512ELj1ELj4ELj1ELj16ENS_18Kernel_traits_baseILj512EfffffjLj128EEEEELb0ELb1ELb0ELb1EEEvNS_9BwdParamsE,"ax",@progbits
	.align	128
        .global         _ZN10layer_norm13ln_bwd_kernelINS_13Kernel_traitsIfffffjLj512ELj1ELj4ELj1ELj16ENS_18Kernel_traits_baseILj512EfffffjLj128EEEEELb0ELb1ELb0ELb1EEEvNS_9BwdParamsE
        .type           _ZN10layer_norm13ln_bwd_kernelINS_13Kernel_traitsIfffffjLj512ELj1ELj4ELj1ELj16ENS_18Kernel_traits_baseILj512EfffffjLj128EEEEELb0ELb1ELb0ELb1EEEvNS_9BwdParamsE,@function
        .size           _ZN10layer_norm13ln_bwd_kernelINS_13Kernel_traitsIfffffjLj512ELj1ELj4ELj1ELj16ENS_18Kernel_traits_baseILj512EfffffjLj128EEEEELb0ELb1ELb0ELb1EEEvNS_9BwdParamsE,(.L_x_11333 - _ZN10layer_norm13ln_bwd_kernelINS_13Kernel_traitsIfffffjLj512ELj1ELj4ELj1ELj16ENS_18Kernel_traits_baseILj512EfffffjLj128EEEEELb0ELb1ELb0ELb1EEEvNS_9BwdParamsE)
        .other          _ZN10layer_norm13ln_bwd_kernelINS_13Kernel_traitsIfffffjLj512ELj1ELj4ELj1ELj16ENS_18Kernel_traits_baseILj512EfffffjLj128EEEEELb0ELb1ELb0ELb1EEEvNS_9BwdParamsE,@"STO_CUDA_ENTRY STV_DEFAULT"
_ZN10layer_norm13ln_bwd_kernelINS_13Kernel_traitsIfffffjLj512ELj1ELj4ELj1ELj16ENS_18Kernel_traits_baseILj512EfffffjLj128EEEEELb0ELb1ELb0ELb1EEEvNS_9BwdParamsE:
.text._ZN10layer_norm13ln_bwd_kernelINS_13Kernel_traitsIfffffjLj512ELj1ELj4ELj1ELj16ENS_18Kernel_traits_baseILj512EfffffjLj128EEEEELb0ELb1ELb0ELb1EEEvNS_9BwdParamsE:
        /* <DEDUP_REMOVED lines=47> */
[----:B------:R-:W5:Y:S04]  /*02f0*/  LDG.E.128 R12, desc[UR6][R36.64+0x400] ;  /* 0x00040006240c7981 */ /* 0x000f68000c1e1d00 */
[----:B------:R-:W5:Y:S04]  /*0300*/  LDG.E.128 R8, desc[UR6][R36.64+0x200] ;  /* 0x0002000624087981 */ /* 0x000f68000c1e1d00 */
[----:B------:R-:W5:Y:S01]  /*0310*/  LDG.E.128 R4, desc[UR6][R36.64] ;  /* 0x0000000624047981 */ /* 0x000f62000c1e1d00 */
[----:B-1----:R-:W-:Y:S01]  /*0320*/  ISETP.NE.U32.AND P0, PT, RZ, UR4, PT ;  /* 0x00000004ff007c0c */ /* 0x002fe2000bf05070 */
[----:B------:R-:W-:Y:S01]  /*0330*/  HFMA2 R134, -RZ, RZ, 0, 0 ;  /* 0x00000000ff867431 */ /* 0x000fe200000001ff */
[----:B------:R-:W-:Y:S01]  /*0340*/  BSSY B1, `(.L_x_10251) ;  /* 0x0000348000017945 */ /* 0x000fe20003800000 */
[----:B------:R-:W5:Y:S01]  /*0350*/  LDG.E.128 R32, desc[UR6][R2.64+0x600] ;  /* 0x0006000602207981 */ /* 0x000f62000c1e1d00 */
[----:B------:R-:W-:-:S02]  /*0360*/  ISETP.NE.AND.EX P0, PT, RZ, UR5, PT, P0 ;  /* 0x00000005ff007c0c */ /* 0x000fc4000bf05300 */
        /* <DEDUP_REMOVED lines=8> */
[----:B------:R-:W-:Y:S02]  /*03f0*/  CS2R R120, SRZ ;  /* 0x0000000000787805 */ /* 0x000fe4000001ff00 */
[----:B------:R-:W-:Y:S01]  /*0400*/  CS2R R118, SRZ ;  /* 0x0000000000767805 */ /* 0x000fe2000001ff00 */
[----:B------:R0:W5:Y:S01]  /*0410*/  LDG.E.128 R20, desc[UR6][R2.64] ;  /* 0x0000000602147981 */ /* 0x000162000c1e1d00 */
        /* <DEDUP_REMOVED lines=15> */
[----:B0-----:R-:W-:-:S07]  /*0510*/  MOV R2, RZ ;  /* 0x000000ff00027202 */ /* 0x001fce0000000f00 */
.L_x_10273:
        /* <DEDUP_REMOVED lines=38> */
[----:B------:R-:W-:-:S06]  /*0780*/  IMAD.WIDE.U32 R64, R139, 0x10, R68 ;  /* 0x000000108b407825 */ /* 0x000fcc00078e0044 */
[----:B------:R-:W4:Y:S01]  /*0790*/  LDG.E.128 R64, desc[UR6][R64.64] ;  /* 0x0000000640407981 */ /* 0x000f22000c1e1d00 */
[----:B------:R-:W-:-:S06]  /*07a0*/  IMAD.WIDE.U32 R68, R0, 0x10, R68 ;  /* 0x0000001000447825 */ /* 0x000fcc00078e0044 */
[----:B------:R-:W4:Y:S01]  /*07b0*/  LDG.E.128 R68, desc[UR6][R68.64] ;  /* 0x0000000644447981 */ /* 0x000f22000c1e1d00 */
[C---:B--2---:R-:W-:Y:S01]  /*07c0*/  FADD.FTZ R140, -R176.reuse, R72 ;  /* 0x00000048b08c7221 */ /* 0x044fe20000010100 */
[----:B------:R-:W-:-:S03]  /*07d0*/  FADD.FTZ R156, -R176, R73 ;  /* 0x00000049b09c7221 */ /* 0x000fc60000010100 */
[----:B-----5:R-:W-:Y:S01]  /*07e0*/  FMUL.FTZ R3, R137, R140 ;  /* 0x0000008c89037220 */ /* 0x020fe20000410000 */
[----:B---3--:R-:W-:Y:S01]  /*07f0*/  FADD.FTZ R142, -R176, R76 ;  /* 0x0000004cb08e7221 */ /* 0x008fe20000010100 */
[----:B----4-:R-:W-:Y:S01]  /*0800*/  FMUL.FTZ R154, R20, R56 ;  /* 0x00000038149a7220 */ /* 0x010fe20000410000 */
[C---:B------:R-:W-:Y:S01]  /*0810*/  FADD.FTZ R148, -R176.reuse, R77 ;  /* 0x0000004db0947221 */ /* 0x040fe20000010100 */
[----:B------:R-:W-:Y:S01]  /*0820*/  FMUL.FTZ R151, R21, R57 ;  /* 0x0000003915977220 */ /* 0x000fe20000410000 */
[----:B------:R-:W-:Y:S01]  /*0830*/  FADD.FTZ R158, -R176, R74 ;  /* 0x0000004ab09e7221 */ /* 0x000fe20000010100 */
[----:B------:R-:W-:Y:S01]  /*0840*/  FADD.FTZ R76, RZ, R154 ;  /* 0x0000009aff4c7221 */ /* 0x000fe20000010000 */
[----:B------:R-:W-:Y:S01]  /*0850*/  FMUL.FTZ R156, R137, R156 ;  /* 0x0000009c899c7220 */ /* 0x000fe20000410000 */
[----:B------:R-:W-:Y:S01]  /*0860*/  FFMA.FTZ R77, R3, R154, RZ ;  /* 0x0000009a034d7223 */ /* 0x000fe200000100ff */
[----:B------:R-:W-:Y:S01]  /*0870*/  FMUL.FTZ R149, R22, R58 ;  /* 0x0000003a16957220 */ /* 0x000fe20000410000 */
[----:B------:R-:W-:Y:S01]  /*0880*/  FADD.FTZ R76, R76, R151 ;  /* 0x000000974c4c7221 */ /* 0x000fe20000010000 */
[----:B------:R-:W-:Y:S01]  /*0890*/  FADD.FTZ R160, -R176, R75 ;  /* 0x0000004bb0a07221 */ /* 0x000fe20000010100 */
[----:B------:R-:W-:Y:S01]  /*08a0*/  FMUL.FTZ R158, R137, R158 ;  /* 0x0000009e899e7220 */ /* 0x000fe20000410000 */
[----:B------:R-:W-:Y:S01]  /*08b0*/  FFMA.FTZ R77, R156, R151, R77 ;  /* 0x000000979c4d7223 */ /* 0x000fe2000001004d */
[C---:B------:R-:W-:Y:S01]  /*08c0*/  FADD.FTZ R152, -R176.reuse, R79 ;  /* 0x0000004fb0987221 */ /* 0x040fe20000010100 */
[C---:B------:R-:W-:Y:S01]  /*08d0*/  FADD.FTZ R162, -R176.reuse, R80 ;  /* 0x00000050b0a27221 */ /* 0x040fe20000010100 */
[----:B------:R-:W-:Y:S01]  /*08e0*/  FADD.FTZ R78, -R176, R78 ;  /* 0x0000004eb04e7221 */ /* 0x000fe20000010100 */
[----:B------:R-:W-:Y:S01]  /*08f0*/  FMUL.FTZ R80, R23, R59 ;  /* 0x0000003b17507220 */ /* 0x000fe20000410000 */
[----:B------:R-:W-:Y:S01]  /*0900*/  FADD.FTZ R79, R76, R149 ;  /* 0x000000954c4f7221 */ /* 0x000fe20000010000 */
[C---:B------:R-:W-:Y:S01]  /*0910*/  FMUL.FTZ R160, R137.reuse, R160 ;  /* 0x000000a089a07220 */ /* 0x040fe20000410000 */
        /* <DEDUP_REMOVED lines=22> */
[C---:B------:R-:W-:Y:S01]  /*0a80*/  FMUL.FTZ R152, R137.reuse, R152 ;  /* 0x0000009889987220 */ /* 0x040fe20000410000 */
[----:B------:R-:W-:Y:S01]  /*0a90*/  FFMA.FTZ R155, R150, R145, R79 ;  /* 0x00000091969b7223 */ /* 0x000fe2000001004f */
[C---:B------:R-:W-:Y:S01]  /*0aa0*/  FMUL.FTZ R85, R137.reuse, R162 ;  /* 0x000000a289557220 */ /* 0x040fe20000410000 */
        /* <DEDUP_REMOVED lines=50> */
.L_x_10252:
[----:B------:R-:W0:Y:S01]  /*0dd0*/  LDC.64 R38, c[0x0][0x3a8] ;  /* 0x0000ea00ff267b82 */ /* 0x000e220000000a00 */
[C---:B------:R-:W-:Y:S02]  /*0de0*/  IADD3 R141, PT, PT, R143.reuse, 0x20, RZ ;  /* 0x000000208f8d7810 */ /* 0x040fe40007ffe0ff */
[----:B------:R-:W-:-:S05]  /*0df0*/  IADD3 R139, PT, PT, R143, 0x40, RZ ;  /* 0x000000408f8b7810 */ /* 0x000fca0007ffe0ff */
[----:B------:R-:W1:Y:S01]  /*0e00*/  LDC.64 R36, c[0x0][0x428] ;  /* 0x00010a00ff247b82 */ /* 0x000e620000000a00 */
[----:B------:R-:W-:-:S07]  /*0e10*/  IADD3 R0, PT, PT, R143, 0x60, RZ ;  /* 0x000000608f007810 */ /* 0x000fce0007ffe0ff */
[----:B------:R-:W2:Y:S01]  /*0e20*/  LDC.64 R48, c[0x0][0x438] ;  /* 0x00010e00ff307b82 */ /* 0x000ea20000000a00 */
[----:B0-----:R-:W-:-:S04]  /*0e30*/  IMAD.WIDE.U32 R72, R143, 0x10, R38 ;  /* 0x000000108f487825 */ /* 0x001fc800078e0026 */
[----:B------:R-:W-:Y:S02]  /*0e40*/  IMAD.WIDE.U32 R76, R141, 0x10, R38 ;  /* 0x000000108d4c7825 */ /* 0x000fe400078e0026 */
[----:B------:R-:W3:Y:S02]  /*0e50*/  LDG.E.128 R72, desc[UR6][R72.64] ;  /* 0x0000000648487981 */ /* 0x000ee4000c1e1d00 */
[----:B-1----:R-:W-:Y:S02]  /*0e60*/  IMAD.WIDE.U32 R56, R143, 0x10, R36 ;  /* 0x000000108f387825 */ /* 0x002fe400078e0024 */
[----:B------:R-:W4:Y:S02]  /*0e70*/  LDG.E.128 R76, desc[UR6][R76.64] ;  /* 0x000000064c4c7981 */ /* 0x000f24000c1e1d00 */
        /* <DEDUP_REMOVED lines=12> */
[--C-:B------:R-:W-:Y:S02]  /*0f40*/  IMAD.WIDE.U32 R40, R141, 0x10, R48.reuse ;  /* 0x000000108d287825 */ /* 0x100fe400078e0030 */
[----:B------:R-:W5:Y:S02]  /*0f50*/  LDG.E.128 R36, desc[UR6][R36.64] ;  /* 0x0000000624247981 */ /* 0x000f64000c1e1d00 */
[--C-:B------:R-:W-:Y:S02]  /*0f60*/  IMAD.WIDE.U32 R44, R139, 0x10, R48.reuse ;  /* 0x000000108b2c7825 */ /* 0x100fe400078e0030 */
[----:B------:R-:W5:Y:S02]  /*0f70*/  LDG.E.128 R40, desc[UR6][R40.64] ;  /* 0x0000000628287981 */ /* 0x000f64000c1e1d00 */
[----:B------:R-:W-:Y:S02]  /*0f80*/  IMAD.WIDE.U32 R48, R0, 0x10, R48 ;  /* 0x0000001000307825 */ /* 0x000fe400078e0030 */
[----:B------:R-:W5:Y:S04]  /*0f90*/  LDG.E.128 R44, desc[UR6][R44.64] ;  /* 0x000000062c2c7981 */ /* 0x000f68000c1e1d00 */
[----:B------:R-:W5:Y:S01]  /*0fa0*/  LDG.E.128 R48, desc[UR6][R48.64] ;  /* 0x0000000630307981 */ /* 0x000f62000c1e1d00 */
[C---:B---3--:R-:W-:Y:S01]  /*0fb0*/  FADD.FTZ R140, -R176.reuse, R72 ;  /* 0x00000048b08c7221 */ /* 0x048fe20000010100 */
[----:B------:R-:W-:-:S03]  /*0fc0*/  FADD.FTZ R156, -R176, R73 ;  /* 0x00000049b09c7221 */ /* 0x000fc60000010100 */
[----:B-----5:R-:W-:Y:S01]  /*0fd0*/  FMUL.FTZ R3, R137, R140 ;  /* 0x0000008c89037220 */ /* 0x020fe20000410000 */
[----:B----4-:R-:W-:Y:S01]  /*0fe0*/  FADD.FTZ R142, -R176, R76 ;  /* 0x0000004cb08e7221 */ /* 0x010fe20000010100 */
[----:B------:R-:W-:Y:S01]  /*0ff0*/  FMUL.FTZ R154, R20, R56 ;  /* 0x00000038149a7220 */ /* 0x000fe20000410000 */
        /* <DEDUP_REMOVED lines=91> */
.L_x_10253:
        /* <DEDUP_REMOVED lines=52> */
.L_x_10285:
[----:B-1----:R-:W-:Y:S01]  /*18f0*/  FADD.FTZ R57, R62, R57 ;  /* 0x000000393e397221 */ /* 0x002fe20000010000 */
[----:B--2---:R-:W-:-:S03]  /*1900*/  FADD.FTZ R56, R63, R56 ;  /* 0x000000383f387221 */ /* 0x004fc60000010000 */
[----:B------:R-:W-:Y:S01]  /*1910*/  FMUL.FTZ R57, R57, UR12 ;  /* 0x0000000c39397c20 */ /* 0x000fe20008410000 */
[----:B------:R-:W-:-:S04]  /*1920*/  FMUL.FTZ R70, R56, UR12 ;  /* 0x0000000c38467c20 */ /* 0x000fc80008410000 */
[----:B------:R-:W-:Y:S01]  /*1930*/  FSEL R69, R57, RZ, !P2 ;  /* 0x000000ff39457208 */ /* 0x000fe20005000000 */
[----:B------:R-:W-:Y:S06]  /*1940*/  @P1 BRA `(.L_x_10255) ;  /* 0x0000000c00a41947 */ /* 0x000fec0003800000 */
[----:B------:R-:W1:Y:S02]  /*1950*/  LDC.64 R66, c[0x0][0x390] ;  /* 0x0000e400ff427b82 */ /* 0x000e640000000a00 */
[----:B-1----:R-:W-:-:S06]  /*1960*/  IMAD.WIDE.U32 R56, R143, 0x10, R66 ;  /* 0x000000108f387825 */ /* 0x002fcc00078e0042 */
        /* <DEDUP_REMOVED lines=13> */
[C---:B0-----:R-:W-:Y:S01]  /*1a40*/  FMUL.FTZ R63, R137.reuse, R156 ;  /* 0x0000009c893f7220 */ /* 0x041fe20000410000 */
[C---:B------:R-:W-:Y:S01]  /*1a50*/  FMUL.FTZ R65, R137.reuse, R158 ;  /* 0x0000009e89417220 */ /* 0x040fe20000410000 */
[----:B------:R-:W-:Y:S01]  /*1a60*/  FMUL.FTZ R71, R137, R80 ;  /* 0x0000005089477220 */ /* 0x000fe20000410000 */
[-C--:B------:R-:W-:Y:S01]  /*1a70*/  FMUL.FTZ R61, R3, R138.reuse ;  /* 0x0000008a033d7220 */ /* 0x080fe20000410000 */
[-C--:B------:R-:W-:Y:S01]  /*1a80*/  FMUL.FTZ R60, R63, R138.reuse ;  /* 0x0000008a3f3c7220 */ /* 0x080fe20000410000 */
[-C--:B------:R-:W-:Y:S01]  /*1a90*/  FMUL.FTZ R65, R65, R138.reuse ;  /* 0x0000008a41417220 */ /* 0x080fe20000410000 */
        /* <DEDUP_REMOVED lines=10> */
.L_x_10256:
        /* <DEDUP_REMOVED lines=14> */
[-C--:B0-----:R-:W-:Y:S01]  /*1c20*/  FMUL.FTZ R63, R54, R138.reuse ;  /* 0x0000008a363f7220 */ /* 0x081fe20000410000 */
        /* <DEDUP_REMOVED lines=9> */
.L_x_10257:
        /* <DEDUP_REMOVED lines=34> */
.L_x_10258:
        /* <DEDUP_REMOVED lines=23> */
[----:B------:R-:W-:-:S07]  /*2050*/  FMUL.FTZ R59, R11, R148 ;  /* 0x000000940b3b7220 */ /* 0x000fce0000410000 */
.L_x_10259:
        /* <DEDUP_REMOVED lines=33> */
.L_x_10260:
        /* <DEDUP_REMOVED lines=24> */
.L_x_10261:
        /* <DEDUP_REMOVED lines=33> */
.L_x_10262:
        /* <DEDUP_REMOVED lines=24> */
.L_x_10263:
[----:B------:R-:W0:Y:S01]  /*2780*/  @P1 LDC.64 R60, c[0x0][0x478] ;  /* 0x00011e00ff3c1b82 */ /* 0x000e220000000a00 */
[----:B------:R-:W-:-:S04]  /*2790*/  IMAD.WIDE.U32 R64, R0, 0x10, R64 ;  /* 0x0000001000407825 */ /* 0x000fc800078e0040 */
[----:B0-----:R-:W-:-:S05]  /*27a0*/  @P1 IMAD.WIDE.U32 R60, R0, 0x10, R60 ;  /* 0x00000010003c1825 */ /* 0x001fca00078e003c */
[----:B------:R0:W-:Y:S04]  /*27b0*/  @P1 STG.E.128 desc[UR6][R60.64], R52 ;  /* 0x000000343c001986 */ /* 0x0001e8000c101d06 */
[----:B------:R0:W-:Y:S01]  /*27c0*/  STG.E.128 desc[UR6][R64.64], R56 ;  /* 0x0000003840007986 */ /* 0x0001e2000c101d06 */
[----:B------:R-:W-:Y:S05]  /*27d0*/  BRA `(.L_x_10264) ;  /* 0x0000000c00a87947 */ /* 0x000fea0003800000 */
.L_x_10255:
[----:B------:R-:W1:Y:S02]  /*27e0*/  LDC.64 R66, c[0x0][0x390] ;  /* 0x0000e400ff427b82 */ /* 0x000e640000000a00 */
[----:B-1----:R-:W-:-:S06]  /*27f0*/  IMAD.WIDE.U32 R56, R143, 0x10, R66 ;  /* 0x000000108f387825 */ /* 0x002fcc00078e0042 */
        /* <DEDUP_REMOVED lines=13> */
[C---:B0-----:R-:W-:Y:S01]  /*28d0*/  FFMA.FTZ R63, R137.reuse, R156, R37 ;  /* 0x0000009c893f7223 */ /* 0x041fe20000010025 */
[C---:B------:R-:W-:Y:S01]  /*28e0*/  FFMA.FTZ R65, R137.reuse, R65, R38 ;  /* 0x0000004189417223 */ /* 0x040fe20000010026 */
[----:B------:R-:W-:Y:S01]  /*28f0*/  FFMA.FTZ R71, R137, R80, R39 ;  /* 0x0000005089477223 */ /* 0x000fe20000010027 */
        /* <DEDUP_REMOVED lines=13> */
.L_x_10265:
        /* <DEDUP_REMOVED lines=24> */
.L_x_10266:
[----:B------:R-:W-:Y:S01]  /*2b50*/  ISETP.NE.U32.AND P1, PT, RZ, UR14, PT ;  /* 0x0000000eff007c0c */ /* 0x000fe2000bf25070 */
[----:B------:R-:W0:Y:S03]  /*2b60*/  LDC.64 R64, c[0x0][0x468] ;  /* 0x00011a00ff407b82 */ /* 0x000e260000000a00 */
[----:B------:R-:W-:-:S13]  /*2b70*/  ISETP.NE.AND.EX P1, PT, RZ, UR15, PT, P1 ;  /* 0x0000000fff007c0c */ /* 0x000fda000bf25310 */
[----:B------:R-:W1:Y:S01]  /*2b80*/  @P1 LDC.64 R60, c[0x0][0x478] ;  /* 0x00011e00ff3c1b82 */ /* 0x000e620000000a00 */
[----:B0-----:R-:W-:-:S04]  /*2b90*/  IMAD.WIDE.U32 R156, R143, 0x10, R64 ;  /* 0x000000108f9c7825 */ /* 0x001fc800078e0040 */
[----:B-1----:R-:W-:-:S04]  /*2ba0*/  @P1 IMAD.WIDE.U32 R154, R143, 0x10, R60 ;  /* 0x000000108f9a1825 */ /* 0x002fc800078e003c */
[----:B------:R-:W-:Y:S01]  /*2bb0*/  IMAD.WIDE.U32 R60, R141, 0x10, R66 ;  /* 0x000000108d3c7825 */ /* 0x000fe200078e0042 */
        /* <DEDUP_REMOVED lines=29> */
.L_x_10267:
        /* <DEDUP_REMOVED lines=24> */
.L_x_10268:
        /* <DEDUP_REMOVED lines=33> */
.L_x_10269:
        /* <DEDUP_REMOVED lines=24> */
.L_x_10270:
        /* <DEDUP_REMOVED lines=33> */
.L_x_10271:
        /* <DEDUP_REMOVED lines=17> */
[-C--:B------:R-:W-:Y:S01]  /*35c0*/  FMUL.FTZ R66, R61, R58.reuse ;  /* 0x0000003a3d427220 */ /* 0x080fe20000410000 */
[----:B------:R-:W-:Y:S01]  /*35d0*/  FMUL.FTZ R69, R62, R79 ;  /* 0x0000004f3e457220 */ /* 0x000fe20000410000 */
[----:B------:R-:W-:Y:S01]  /*35e0*/  FMUL.FTZ R57, R17, R58 ;  /* 0x0000003a11397220 */ /* 0x000fe20000410000 */
[-C--:B------:R-:W-:Y:S01]  /*35f0*/  FMUL.FTZ R62, R63, R138.reuse ;  /* 0x0000008a3f3e7220 */ /* 0x080fe20000410000 */
[----:B------:R-:W-:Y:S01]  /*3600*/  FMUL.FTZ R56, R16, R77 ;  /* 0x0000004d10387220 */ /* 0x000fe20000410000 */
[----:B------:R-:W-:Y:S01]  /*3610*/  FMUL.FTZ R58, R18, R79 ;  /* 0x0000004f123a7220 */ /* 0x000fe20000410000 */
[----:B------:R-:W-:-:S07]  /*3620*/  FMUL.FTZ R59, R19, R138 ;  /* 0x0000008a133b7220 */ /* 0x000fce0000410000 */
.L_x_10272:
[----:B------:R-:W0:Y:S01]  /*3630*/  @P1 LDC.64 R60, c[0x0][0x478] ;  /* 0x00011e00ff3c1b82 */ /* 0x000e220000000a00 */
[----:B------:R-:W-:-:S04]  /*3640*/  IMAD.WIDE.U32 R64, R0, 0x10, R64 ;  /* 0x0000001000407825 */ /* 0x000fc800078e0040 */
[----:B0-----:R-:W-:-:S05]  /*3650*/  @P1 IMAD.WIDE.U32 R60, R0, 0x10, R60 ;  /* 0x00000010003c1825 */ /* 0x001fca00078e003c */
[----:B------:R1:W-:Y:S04]  /*3660*/  @P1 STG.E.128 desc[UR6][R60.64], R52 ;  /* 0x000000343c001986 */ /* 0x0003e8000c101d06 */
[----:B------:R1:W-:Y:S02]  /*3670*/  STG.E.128 desc[UR6][R64.64], R56 ;  /* 0x0000003840007986 */ /* 0x0003e4000c101d06 */
.L_x_10264:
        /* <DEDUP_REMOVED lines=21> */
.L_x_10251:
        /* <DEDUP_REMOVED lines=48> */
.L_x_10250:
[----:B------:R-:W-:Y:S05]  /*3ad0*/  BSYNC B0 ;  /* 0x0000000000007941 */ /* 0x000fea0003800000 */
.L_x_10249:
        /* <DEDUP_REMOVED lines=151> */
.L_x_10254:
        /* <DEDUP_REMOVED lines=8> */
.L_x_10275:
[----:B------:R-:W-:Y:S05]  /*44d0*/  BSYNC B2 ;  /* 0x0000000000027941 */ /* 0x000fea0003800000 */
.L_x_10274:
        /* <DEDUP_REMOVED lines=8> */
.L_x_10276:
[----:B------:R-:W-:Y:S01]  /*4560*/  FADD.FTZ R57, R57, R164 ;  /* 0x000000a439397221 */ /* 0x000fe20000010000 */
[----:B------:R-:W-:-:S04]  /*4570*/  HFMA2 R66, -RZ, RZ, 0, 1.1920928955078125e-07 ;  /* 0x00000002ff427431 */ /* 0x000fc800000001ff */
[----:B------:R-:W-:Y:S02]  /*4580*/  MOV R67, R57 ;  /* 0x0000003900437202 */ /* 0x000fe40000000f00 */
[----:B------:R-:W-:-:S07]  /*4590*/  MOV R56, R65 ;  /* 0x0000004100387202 */ /* 0x000fce0000000f00 */
[----:B------:R-:W-:Y:S05]  /*45a0*/  WARPSYNC.COLLECTIVE R64, `(.L_x_10277) ;  /* 0x0000000040087348 */ /* 0x000fea0003c00000 */
[----:B------:R0:W1:Y:S02]  /*45b0*/  SHFL.BFLY P3, R65, R67, R66, R69 ;  /* 0x0c00004243417389 */ /* 0x0000640000060045 */
[----:B01----:R-:W-:Y:S05]  /*45c0*/  ENDCOLLECTIVE ;  /* 0x000000000000791b */ /* 0x003fea0003800000 */
.L_x_10277:
[----:B------:R-:W-:-:S05]  /*45d0*/  FADD.FTZ R56, R56, R153 ;  /* 0x0000009938387221 */ /* 0x000fca0000010000 */
[----:B------:R-:W-:Y:S02]  /*45e0*/  MOV R67, R56 ;  /* 0x0000003800437202 */ /* 0x000fe40000000f00 */
[----:B------:R-:W-:-:S07]  /*45f0*/  MOV R58, R65 ;  /* 0x00000041003a7202 */ /* 0x000fce0000000f00 */
[----:B------:R-:W-:Y:S05]  /*4600*/  WARPSYNC.COLLECTIVE R64, `(.L_x_10278) ;  /* 0x0000000040087348 */ /* 0x000fea0003c00000 */
[----:B------:R0:W1:Y:S02]  /*4610*/  SHFL.BFLY P3, R65, R67, R66, R69 ;  /* 0x0c00004243417389 */ /* 0x0000640000060045 */
[----:B01----:R-:W-:Y:S05]  /*4620*/  ENDCOLLECTIVE ;  /* 0x000000000000791b */ /* 0x003fea0003800000 */
.L_x_10278:
[----:B------:R-:W-:Y:S01]  /*4630*/  FADD.FTZ R58, R57, R58 ;  /* 0x0000003a393a7221 */ /* 0x000fe20000010000 */
[----:B------:R-:W-:-:S04]  /*4640*/  HFMA2 R66, -RZ, RZ, 0, 2.384185791015625e-07 ;  /* 0x00000004ff427431 */ /* 0x000fc800000001ff */
[----:B------:R-:W-:Y:S02]  /*4650*/  MOV R67, R58 ;  /* 0x0000003a00437202 */ /* 0x000fe40000000f00 */
[----:B------:R-:W-:-:S07]  /*4660*/  MOV R59, R65 ;  /* 0x00000041003b7202 */ /* 0x000fce0000000f00 */
[----:B------:R-:W-:Y:S05]  /*4670*/  WARPSYNC.COLLECTIVE R64, `(.L_x_10279) ;  /* 0x0000000040087348 */ /* 0x000fea0003c00000 */
[----:B------:R0:W1:Y:S02]  /*4680*/  SHFL.BFLY P3, R65, R67, R66, R69 ;  /* 0x0c00004243417389 */ /* 0x0000640000060045 */
[----:B01----:R-:W-:Y:S05]  /*4690*/  ENDCOLLECTIVE ;  /* 0x000000000000791b */ /* 0x003fea0003800000 */
.L_x_10279:
[----:B------:R-:W-:-:S05]  /*46a0*/  FADD.FTZ R59, R56, R59 ;  /* 0x0000003b383b7221 */ /* 0x000fca0000010000 */
[----:B------:R-:W-:Y:S02]  /*46b0*/  MOV R67, R59 ;  /* 0x0000003b00437202 */ /* 0x000fe40000000f00 */
[----:B------:R-:W-:-:S07]  /*46c0*/  MOV R61, R65 ;  /* 0x00000041003d7202 */ /* 0x000fce0000000f00 */
[----:B------:R-:W-:Y:S05]  /*46d0*/  WARPSYNC.COLLECTIVE R64, `(.L_x_10280) ;  /* 0x0000000040087348 */ /* 0x000fea0003c00000 */
[----:B------:R0:W1:Y:S02]  /*46e0*/  SHFL.BFLY P3, R65, R67, R66, R69 ;  /* 0x0c00004243417389 */ /* 0x0000640000060045 */
[----:B01----:R-:W-:Y:S05]  /*46f0*/  ENDCOLLECTIVE ;  /* 0x000000000000791b */ /* 0x003fea0003800000 */
.L_x_10280:
[----:B------:R-:W-:Y:S01]  /*4700*/  FADD.FTZ R61, R58, R61 ;  /* 0x0000003d3a3d7221 */ /* 0x000fe20000010000 */
[----:B------:R-:W-:-:S04]  /*4710*/  HFMA2 R66, -RZ, RZ, 0, 4.76837158203125e-07 ;  /* 0x00000008ff427431 */ /* 0x000fc800000001ff */
[----:B------:R-:W-:Y:S02]  /*4720*/  MOV R67, R61 ;  /* 0x0000003d00437202 */ /* 0x000fe40000000f00 */
[----:B------:R-:W-:-:S07]  /*4730*/  MOV R60, R65 ;  /* 0x00000041003c7202 */ /* 0x000fce0000000f00 */
[----:B------:R-:W-:Y:S05]  /*4740*/  WARPSYNC.COLLECTIVE R64, `(.L_x_10281) ;  /* 0x0000000040087348 */ /* 0x000fea0003c00000 */
[----:B------:R0:W1:Y:S02]  /*4750*/  SHFL.BFLY P3, R65, R67, R66, R69 ;  /* 0x0c00004243417389 */ /* 0x0000640000060045 */
[----:B01----:R-:W-:Y:S05]  /*4760*/  ENDCOLLECTIVE ;  /* 0x000000000000791b */ /* 0x003fea0003800000 */
.L_x_10281:
[----:B------:R-:W-:-:S05]  /*4770*/  FADD.FTZ R60, R59, R60 ;  /* 0x0000003c3b3c7221 */ /* 0x000fca0000010000 */
[----:B------:R-:W-:Y:S02]  /*4780*/  MOV R67, R60 ;  /* 0x0000003c00437202 */ /* 0x000fe40000000f00 */
[----:B------:R-:W-:-:S07]  /*4790*/  MOV R62, R65 ;  /* 0x00000041003e7202 */ /* 0x000fce0000000f00 */
[----:B------:R-:W-:Y:S05]  /*47a0*/  WARPSYNC.COLLECTIVE R64, `(.L_x_10282) ;  /* 0x0000000040087348 */ /* 0x000fea0003c00000 */
[----:B------:R0:W1:Y:S02]  /*47b0*/  SHFL.BFLY P3, R65, R67, R66, R69 ;  /* 0x0c00004243417389 */ /* 0x0000640000060045 */
[----:B01----:R-:W-:Y:S05]  /*47c0*/  ENDCOLLECTIVE ;  /* 0x000000000000791b */ /* 0x003fea0003800000 */
.L_x_10282:
[----:B------:R-:W-:Y:S01]  /*47d0*/  FADD.FTZ R62, R61, R62 ;  /* 0x0000003e3d3e7221 */ /* 0x000fe20000010000 */
[----:B------:R-:W-:-:S04]  /*47e0*/  HFMA2 R66, -RZ, RZ, 0, 9.5367431640625e-07 ;  /* 0x00000010ff427431 */ /* 0x000fc800000001ff */
[----:B------:R-:W-:Y:S02]  /*47f0*/  MOV R67, R62 ;  /* 0x0000003e00437202 */ /* 0x000fe40000000f00 */
[----:B------:R-:W-:-:S07]  /*4800*/  MOV R63, R65 ;  /* 0x00000041003f7202 */ /* 0x000fce0000000f00 */
[----:B------:R-:W-:Y:S05]  /*4810*/  WARPSYNC.COLLECTIVE R64, `(.L_x_10283) ;  /* 0x0000000040087348 */ /* 0x000fea0003c00000 */
[----:B------:R0:W1:Y:S02]  /*4820*/  SHFL.BFLY P3, R65, R67, R66, R69 ;  /* 0x0c00004243417389 */ /* 0x0000640000060045 */
[----:B01----:R-:W-:Y:S05]  /*4830*/  ENDCOLLECTIVE ;  /* 0x000000000000791b */ /* 0x003fea0003800000 */
.L_x_10283:
[----:B------:R-:W-:-:S05]  /*4840*/  FADD.FTZ R63, R60, R63 ;  /* 0x0000003f3c3f7221 */ /* 0x000fca0000010000 */
[----:B------:R-:W-:Y:S02]  /*4850*/  MOV R67, R63 ;  /* 0x0000003f00437202 */ /* 0x000fe40000000f00 */
[----:B------:R-:W-:-:S07]  /*4860*/  MOV R57, R65 ;  /* 0x0000004100397202 */ /* 0x000fce0000000f00 */
[----:B------:R-:W-:Y:S05]  /*4870*/  WARPSYNC.COLLECTIVE R64, `(.L_x_10284) ;  /* 0x0000000040087348 */ /* 0x000fea0003c00000 */
[----:B------:R0:W1:Y:S02]  /*4880*/  SHFL.BFLY P3, R65, R67, R66, R69 ;  /* 0x0c00004243417389 */ /* 0x0000640000060045 */
[----:B01----:R-:W-:Y:S05]  /*4890*/  ENDCOLLECTIVE ;  /* 0x000000000000791b */ /* 0x003fea0003800000 */
.L_x_10284:
[----:B------:R-:W-:Y:S01]  /*48a0*/  MOV R56, R65 ;  /* 0x0000004100387202 */ /* 0x000fe20000000f00 */
[----:B------:R-:W-:Y:S06]  /*48b0*/  BRA `(.L_x_10285) ;  /* 0xffffffd0000c7947 */ /* 0x000fec000383ffff */
.L_x_10286:
        /* <DEDUP_REMOVED lines=12> */
.L_x_11333:


//--------------------- .text._ZN10layer_norm13ln_bwd_kernelINS_13Kernel_traitsIfffffjLj512ELj1ELj4ELj1ELj16ENS_18Kernel_traits_baseILj512EfffffjLj128EEEEELb0ELb1ELb1ELb0EEEvNS_9BwdParamsE --------------------------
	.section	.text._ZN10layer_norm13ln_bwd_kernelINS_13Kernel_traitsIfffffjLj512ELj1ELj4ELj1ELj16ENS_18Kernel_traits_baseILj512EfffffjLj128EEEEELb0ELb1ELb1ELb0EEEvNS_9BwdParamsE,"ax",@progbits
	.align	128
        .global         _ZN10layer_norm13ln_bwd_kernelINS_13Kernel_traitsIfffffjLj512ELj1ELj4ELj1ELj16ENS_18Kernel_traits_baseILj512EfffffjLj128EEEEELb0ELb1ELb1ELb0EEEvNS_9BwdParamsE
        .type           _ZN10layer_norm13ln_bwd_kernelINS_13Kernel_traitsIfffffjLj512ELj1ELj4ELj1ELj16ENS_18Kernel_traits_baseILj512EfffffjLj128EEEEELb0ELb1ELb1ELb0EEEvNS_9BwdParamsE,@function
        .size           _ZN10layer_norm13ln_bwd_kernelINS_13Kernel_traitsIfffffjLj512ELj1ELj4ELj1ELj16ENS_18Kernel_traits_baseILj512EfffffjLj128EEEEELb0ELb1ELb1ELb0EEEvNS_9BwdParamsE,(.L_x_11334 - _ZN10layer_norm13ln_bwd_kernelINS_13Kernel_traitsIfffffjLj512ELj1ELj4ELj1ELj16ENS_18Kernel_traits_baseILj512EfffffjLj128EEEEELb0ELb1ELb1ELb0EEEvNS_9BwdParamsE)
        .other          _ZN10layer_norm13ln_bwd_kernelINS_13Kernel_traitsIfffffjLj512ELj1ELj4ELj1ELj16ENS_18Kernel_traits_baseILj512EfffffjLj128EEEEELb0ELb1ELb1ELb0EEEvNS_9BwdParamsE,@"STO_CUDA_ENTRY STV_DEFAULT"
_ZN10layer_norm13ln_bwd_kernelINS_13Kernel_traitsIfffffjLj512ELj1ELj4ELj1ELj16ENS_18Kernel_traits_baseILj512EfffffjLj128EEEEELb0ELb1ELb1ELb0EEEvNS_9BwdParamsE:
.text._ZN10layer_norm13ln_bwd_kernelINS_13Kernel_traitsIfffffjLj512ELj1ELj4ELj1ELj16ENS_18Kernel_traits_baseILj512EfffffjLj128EEEEELb0ELb1ELb1ELb0EEEvNS_9BwdParamsE:
        /* <DEDUP_REMOVED lines=27> */
[----:B------:R-:W5:Y:S02]  /*01b0*/  @P0 LDG.E.128 R20, desc[UR6][R2.64] ;  /* 0x0000000602140981 */ /* 0x000f64000c1e1d00 */
[----:B------:R-:W2:Y:S01]  /*01c0*/  @P2 LDC.64 R18, c[0x0][0x3d0] ;  /* 0x0000f400ff122b82 */ /* 0x000ea20000000a00 */
[C---:B---3--:R-:W-:Y:S01]  /*01d0*/  @P0 IMAD.WIDE.U32 R4, R13.reuse, 0x10, R4 ;  /* 0x000000100d040825 */ /* 0x048fe200078e0004 */
[----:B------:R-:W-:-:S04]  /*01e0*/  @P0 LOP3.LUT R13, R13, 0x20, RZ, 0xfc, !PT ;  /* 0x000000200d0d0812 */ /* 0x000fc800078efcff */
[----:B------:R-:W5:Y:S02]  /*01f0*/  @P0 LDG.E.128 R24, desc[UR6][R4.64] ;  /* 0x0000000604180981 */ /* 0x000f64000c1e1d00 */
[----:B------:R-:W3:Y:S01]  /*0200*/  @P2 LDC.64 R52, c[0x0][0x3e8] ;  /* 0x0000fa00ff342b82 */ /* 0x000ee20000000a00 */
[----:B----4-:R-:W-:-:S05]  /*0210*/  @P1 IMAD.WIDE.U32 R14, R13, 0x10, R6 ;  /* 0x000000100d0e1825 */ /* 0x010fca00078e0006 */
[----:B------:R-:W5:Y:S02]  /*0220*/  @P1 LDG.E.128 R28, desc[UR6][R14.64] ;  /* 0x000000060e1c1981 */ /* 0x000f64000c1e1d00 */
[----:B------:R-:W4:Y:S01]  /*0230*/  @P3 LDC.64 R54, c[0x0][0x3d0] ;  /* 0x0000f400ff363b82 */ /* 0x000f220000000a00 */
[C---:B-1----:R-:W-:Y:S01]  /*0240*/  @P1 IMAD.WIDE.U32 R16, R13.reuse, 0x10, R8 ;  /* 0x000000100d101825 */ /* 0x042fe200078e0008 */
[----:B------:R-:W-:-:S04]  /*0250*/  @P1 IADD3 R13, PT, PT, R13, 0x20, RZ ;  /* 0x000000200d0d1810 */ /* 0x000fc80007ffe0ff */
[----:B------:R-:W5:Y:S01]  /*0260*/  @P1 LDG.E.128 R32, desc[UR6][R16.64] ;  /* 0x0000000610201981 */ /* 0x000f62000c1e1d00 */
[C---:B--2---:R-:W-:Y:S01]  /*0270*/  @P2 IMAD.WIDE.U32 R18, R13.reuse, 0x10, R18 ;  /* 0x000000100d122825 */ /* 0x044fe200078e0012 */
[----:B------:R-:W1:Y:S04]  /*0280*/  @P3 LDC.64 R56, c[0x0][0x3e8] ;  /* 0x0000fa00ff383b82 */ /* 0x000e680000000a00 */
[----:B------:R-:W5:Y:S01]  /*0290*/  @P2 LDG.E.128 R36, desc[UR6][R18.64] ;  /* 0x0000000612242981 */ /* 0x000f62000c1e1d00 */
[C---:B---3--:R-:W-:Y:S01]  /*02a0*/  @P2 IMAD.WIDE.U32 R52, R13.reuse, 0x10, R52 ;  /* 0x000000100d342825 */ /* 0x048fe200078e0034 */
[----:B------:R-:W-:Y:S02]  /*02b0*/  @P2 IADD3 R13, PT, PT, R13, 0x20, RZ ;  /* 0x000000200d0d2810 */ /* 0x000fe40007ffe0ff */
[----:B------:R-:W2:Y:S01]  /*02c0*/  S2UR UR4, SR_CTAID.X ;  /* 0x00000000000479c3 */ /* 0x000ea20000002500 */
[----:B------:R-:W-:-:S02]  /*02d0*/  CS2R R100, SRZ ;  /* 0x0000000000647805 */ /* 0x000fc4000001ff00 */
[----:B------:R-:W-:Y:S01]  /*02e0*/  CS2R R102, SRZ ;  /* 0x0000000000667805 */ /* 0x000fe2000001ff00 */
[----:B------:R-:W5:Y:S01]  /*02f0*/  @P2 LDG.E.128 R40, desc[UR6][R52.64] ;  /* 0x0000000634282981 */ /* 0x000f62000c1e1d00 */
[----:B----4-:R-:W-:-:S05]  /*0300*/  @P3 IMAD.WIDE.U32 R6, R13, 0x10, R54 ;  /* 0x000000100d063825 */ /* 0x010fca00078e0036 */
[----:B------:R-:W5:Y:S01]  /*0310*/  @P3 LDG.E.128 R44, desc[UR6][R6.64] ;  /* 0x00000006062c3981 */ /* 0x000f62000c1e1d00 */
[----:B-1----:R-:W-:-:S05]  /*0320*/  @P3 IMAD.WIDE.U32 R8, R13, 0x10, R56 ;  /* 0x000000100d083825 */ /* 0x002fca00078e0038 */
[----:B------:R1:W5:Y:S01]  /*0330*/  @P3 LDG.E.128 R48, desc[UR6][R8.64] ;  /* 0x0000000608303981 */ /* 0x000362000c1e1d00 */
[----:B--2---:R-:W-:Y:S01]  /*0340*/  USHF.L.U32 UR4, UR4, 0x2, URZ ;  /* 0x0000000204047899 */ /* 0x004fe200080006ff */
[----:B-1----:R-:W-:-:S05]  /*0350*/  SHF.R.U32.HI R9, RZ, 0x5, R11 ;  /* 0x00000005ff097819 */ /* 0x002fca000001160b */
        /* <DEDUP_REMOVED lines=49> */
.L_x_10358:
        /* <DEDUP_REMOVED lines=82> */
.L_x_10291:
[----:B------:R-:W-:Y:S05]  /*0b90*/  BSYNC.RECONVERGENT B1 ;  /* 0x0000000000017941 */ /* 0x000fea0003800200 */
.L_x_10290:
        /* <DEDUP_REMOVED lines=16> */
[----:B------:R-:W-:-:S03]  /*0ca0*/  FADD.FTZ R142, -R2, R125 ;  /* 0x0000007d028e7221 */ /* 0x000fc60000010100 */
[C---:B-----5:R-:W-:Y:S01]  /*0cb0*/  FMUL.FTZ R13, R7.reuse, R132 ;  /* 0x00000084070d7220 */ /* 0x060fe20000410000 */
[----:B------:R-:W-:Y:S01]  /*0cc0*/  FMUL.FTZ R132, R7, R142 ;  /* 0x0000008e07847220 */ /* 0x000fe20000410000 */
[----:B----4-:R-:W-:Y:S01]  /*0cd0*/  FMUL.FTZ R142, R28, R128 ;  /* 0x000000801c8e7220 */ /* 0x010fe20000410000 */
[----:B------:R-:W-:Y:S01]  /*0ce0*/  FMUL.FTZ R145, R29, R129 ;  /* 0x000000811d917220 */ /* 0x000fe20000410000 */
[C---:B------:R-:W-:Y:S02]  /*0cf0*/  FADD.FTZ R126, -R2.reuse, R126 ;  /* 0x0000007e027e7221 */ /* 0x040fe40000010100 */
        /* <DEDUP_REMOVED lines=21> */
.L_x_10293:
[----:B------:R-:W-:Y:S05]  /*0e50*/  BSYNC.RECONVERGENT B1 ;  /* 0x0000000000017941 */ /* 0x000fea0003800200 */
.L_x_10292:
        /* <DEDUP_REMOVED lines=43> */
.L_x_10295:
[----:B------:R-:W-:Y:S05]  /*1110*/  BSYNC.RECONVERGENT B1 ;  /* 0x0000000000017941 */ /* 0x000fea0003800200 */
.L_x_10294:
        /* <DEDUP_REMOVED lines=13> */
[----:B------:R-:W-:-:S03]  /*11f0*/  FADD.FTZ R136, -R2, R125 ;  /* 0x0000007d02887221 */ /* 0x000fc60000010100 */
[----:B-----5:R-:W-:Y:S01]  /*1200*/  FMUL.FTZ R133, R7, R0 ;  /* 0x0000000007857220 */ /* 0x020fe20000410000 */
[----:B----4-:R-:W-:Y:S01]  /*1210*/  FMUL.FTZ R138, R44, R128 ;  /* 0x000000802c8a7220 */ /* 0x010fe20000410000 */
[----:B------:R-:W-:Y:S01]  /*1220*/  FMUL.FTZ R149, R45, R129 ;  /* 0x000000812d957220 */ /* 0x000fe20000410000 */
[C---:B------:R-:W-:Y:S01]  /*1230*/  FADD.FTZ R126, -R2.reuse, R126 ;  /* 0x0000007e027e7221 */ /* 0x040fe20000010100 */
[----:B------:R-:W-:Y:S01]  /*1240*/  FMUL.FTZ R136, R7, R136 ;  /* 0x0000008807887220 */ /* 0x000fe20000410000 */
[----:B------:R-:W-:Y:S01]  /*1250*/  FADD.FTZ R0, R161, R138 ;  /* 0x0000008aa1007221 */ /* 0x000fe20000010000 */
[----:B------:R-:W-:Y:S01]  /*1260*/  FFMA.FTZ R125, R133, R138, R162 ;  /* 0x0000008a857d7223 */ /* 0x000fe200000100a2 */
[----:B------:R-:W-:Y:S01]  /*1270*/  FADD.FTZ R2, -R2, R127 ;  /* 0x0000007f02027221 */ /* 0x000fe20000010100 */
[C---:B------:R-:W-:Y:S01]  /*1280*/  FMUL.FTZ R135, R7.reuse, R126 ;  /* 0x0000007e07877220 */ /* 0x040fe20000410000 */
[----:B------:R-:W-:Y:S01]  /*1290*/  FADD.FTZ R127, R0, R149 ;  /* 0x00000095007f7221 */ /* 0x000fe20000010000 */
[----:B------:R-:W-:Y:S01]  /*12a0*/  FMUL.FTZ R152, R46, R130 ;  /* 0x000000822e987220 */ /* 0x000fe20000410000 */
        /* <DEDUP_REMOVED lines=16> */
.L_x_10289:
        /* <DEDUP_REMOVED lines=12> */
[----:B------:R-:W-:Y:S02]  /*1470*/  ISETP.GE.U32.AND P3, PT, R10, 0x60, PT ;  /* 0x000000600a00780c */ /* 0x000fe40003f66070 */
[----:B------:R-:W-:-:S07]  /*1480*/  MOV R131, R4 ;  /* 0x0000000400837202 */ /* 0x000fce0000000f00 */
[----:B------:R-:W0:Y:S01]  /*1490*/  @P0 LDC.64 R124, c[0x0][0x438] ;  /* 0x00010e00ff7c0b82 */ /* 0x000e220000000a00 */
[----:B------:R-:W-:-:S07]  /*14a0*/  ISETP.GE.U32.AND P4, PT, R10, 0x80, PT ;  /* 0x000000800a00780c */ /* 0x000fce0003f86070 */
[----:B------:R-:W1:Y:S08]  /*14b0*/  @P2 LDC.64 R128, c[0x0][0x438] ;  /* 0x00010e00ff802b82 */ /* 0x000e700000000a00 */
[----:B------:R-:W2:Y:S01]  /*14c0*/  @P3 LDC.64 R126, c[0x0][0x438] ;  /* 0x00010e00ff7e3b82 */ /* 0x000ea20000000a00 */
[----:B0-----:R-:W-:-:S07]  /*14d0*/  @P0 IMAD.WIDE.U32 R164, R131, 0x10, R124 ;  /* 0x0000001083a40825 */ /* 0x001fce00078e007c */
[----:B------:R-:W0:Y:S01]  /*14e0*/  @P4 LDC.64 R124, c[0x0][0x438] ;  /* 0x00010e00ff7c4b82 */ /* 0x000e220000000a00 */
[----:B------:R-:W-:Y:S01]  /*14f0*/  @P0 IADD3 R131, PT, PT, R131, 0x20, RZ ;  /* 0x0000002083830810 */ /* 0x000fe20007ffe0ff */
[----:B------:R3:W5:Y:S04]  /*1500*/  @P0 LDG.E.128 R96, desc[UR6][R164.64] ;  /* 0x00000006a4600981 */ /* 0x000768000c1e1d00 */
[C---:B-1----:R-:W-:Y:S01]  /*1510*/  @P2 IMAD.WIDE.U32 R128, R131.reuse, 0x10, R128 ;  /* 0x0000001083802825 */ /* 0x042fe200078e0080 */
[----:B------:R-:W-:-:S04]  /*1520*/  @P2 IADD3 R131, PT, PT, R131, 0x20, RZ ;  /* 0x0000002083832810 */ /* 0x000fc80007ffe0ff */
[----:B------:R3:W5:Y:S01]  /*1530*/  @P2 LDG.E.128 R16, desc[UR6][R128.64] ;  /* 0x0000000680102981 */ /* 0x000762000c1e1d00 */
[C---:B--2---:R-:W-:Y:S01]  /*1540*/  @P3 IMAD.WIDE.U32 R126, R131.reuse, 0x10, R126 ;  /* 0x00000010837e3825 */ /* 0x044fe200078e007e */
[----:B------:R-:W-:-:S04]  /*1550*/  @P3 IADD3 R131, PT, PT, R131, 0x20, RZ ;  /* 0x0000002083833810 */ /* 0x000fc80007ffe0ff */
[----:B------:R3:W5:Y:S01]  /*1560*/  @P3 LDG.E.128 R108, desc[UR6][R126.64] ;  /* 0x000000067e6c3981 */ /* 0x000762000c1e1d00 */
[----:B0-----:R-:W-:-:S05]  /*1570*/  @P4 IMAD.WIDE.U32 R124, R131, 0x10, R124 ;  /* 0x00000010837c4825 */ /* 0x001fca00078e007c */
[----:B------:R3:W5:Y:S02]  /*1580*/  @P4 LDG.E.128 R112, desc[UR6][R124.64] ;  /* 0x000000067c704981 */ /* 0x000764000c1e1d00 */
.L_x_10296:
[----:B------:R-:W-:Y:S05]  /*1590*/  BSYNC.RECONVERGENT B0 ;  /* 0x0000000000007941 */ /* 0x000fea0003800200 */
.L_x_10288:
[----:B------:R-:W-:Y:S01]  /*15a0*/  UMOV UR4, 0xffffffff ;  /* 0xffffffff00047882 */ /* 0x000fe20000000000 */
[----:B-----5:R-:W-:Y:S02]  /*15b0*/  ISETP.GE.AND P2, PT, R6, 0x1, PT ;  /* 0x000000010600780c */ /* 0x020fe40003f46270 */
[----:B------:R-:W-:Y:S11]  /*15c0*/  BRA.DIV UR4, `(.L_x_10297) ;  /* 0x0000003a04a47947 */ /* 0x000ff6000b800000 */
[----:B------:R-:W0:Y:S04]  /*15d0*/  SHFL.BFLY PT, R0, R161, 0x1, 0x1f ;  /* 0x0c201f00a1007f89 */ /* 0x000e2800000e0000 */
[----:B---3--:R-:W1:Y:S01]  /*15e0*/  SHFL.BFLY PT, R125, R162, 0x1, 0x1f ;  /* 0x0c201f00a27d7f89 */ /* 0x008e6200000e0000 */
        /* <DEDUP_REMOVED lines=16> */
.L_x_10376:
        /* <DEDUP_REMOVED lines=8> */
[----:B------:R-:W-:Y:S01]  /*1770*/  MOV R129, R4 ;  /* 0x0000000400817202 */ /* 0x000fe20000000f00 */
[----:B------:R-:W-:Y:S01]  /*1780*/  FMUL.FTZ R0, R0, UR9 ;  /* 0x0000000900007c20 */ /* 0x000fe20008410000 */
[----:B------:R-:W-:-:S02]  /*1790*/  @P2 SHF.R.S32.HI R2, RZ, 0x1f, R127 ;  /* 0x0000001fff022819 */ /* 0x000fc4000001147f */
[----:B------:R-:W-:Y:S02]  /*17a0*/  FSEL R131, R131, RZ, !P0 ;  /* 0x000000ff83837208 */ /* 0x000fe40004000000 */
[----:B------:R-:W-:Y:S01]  /*17b0*/  @P2 LEA.HI R2, R2, R127, RZ, 0x2 ;  /* 0x0000007f02022211 */ /* 0x000fe200078f10ff */
[----:B------:R-:W-:-:S03]  /*17c0*/  HFMA2 R127, -RZ, RZ, 0, 0 ;  /* 0x00000000ff7f7431 */ /* 0x000fc600000001ff */
[----:B------:R-:W-:Y:S01]  /*17d0*/  @P2 LEA.HI.SX32 R127, R2, R5, 0x1e ;  /* 0x00000005027f2211 */ /* 0x000fe200078ff2ff */
[----:B------:R-:W-:Y:S06]  /*17e0*/  @!P3 BRA `(.L_x_10299) ;  /* 0x0000000800b4b947 */ /* 0x000fec0003800000 */
[----:B------:R-:W-:Y:S04]  /*17f0*/  BSSY.RECONVERGENT B1, `(.L_x_10300) ;  /* 0x0000005000017945 */ /* 0x000fe80003800200 */
[----:B------:R-:W-:Y:S05]  /*1800*/  @!P2 BRA `(.L_x_10301) ;  /* 0x00000000000ca947 */ /* 0x000fea0003800000 */
[----:B------:R-:W0:Y:S02]  /*1810*/  LDC.64 R4, c[0x0][0x390] ;  /* 0x0000e400ff047b82 */ /* 0x000e240000000a00 */
[----:B0-----:R-:W-:-:S05]  /*1820*/  IMAD.WIDE.U32 R4, R127, 0x10, R4 ;  /* 0x000000107f047825 */ /* 0x001fca00078e0004 */
[----:B------:R0:W5:Y:S02]  /*1830*/  LDG.E.128 R116, desc[UR6][R4.64] ;  /* 0x0000000604747981 */ /* 0x000164000c1e1d00 */
.L_x_10301:
[----:B------:R-:W-:Y:S05]  /*1840*/  BSYNC.RECONVERGENT B1 ;  /* 0x0000000000017941 */ /* 0x000fea0003800200 */
.L_x_10300:
        /* <DEDUP_REMOVED lines=16> */
[----:B------:R-:W-:-:S04]  /*1950*/  FMUL.FTZ R5, R2, UR14 ;  /* 0x0000000e02057c20 */ /* 0x000fc80008410000 */
[-C--:B-----5:R-:W-:Y:S01]  /*1960*/  FFMA.FTZ R80, R116, R5.reuse, R80 ;  /* 0x0000000574507223 */ /* 0x0a0fe20000010050 */
[----:B------:R-:W-:-:S07]  /*1970*/  FMUL.FTZ R120, R24, R5 ;  /* 0x0000000518787220 */ /* 0x000fce0000410000 */
.L_x_10306:
[----:B------:R-:W-:Y:S05]  /*1980*/  BSYNC.RECONVERGENT B2 ;  /* 0x0000000000027941 */ /* 0x000fea0003800200 */
.L_x_10305:
        /* <DEDUP_REMOVED lines=10> */
.L_x_10308:
[----:B------:R-:W-:Y:S05]  /*1a30*/  BSYNC.RECONVERGENT B2 ;  /* 0x0000000000027941 */ /* 0x000fea0003800200 */
.L_x_10307:
        /* <DEDUP_REMOVED lines=10> */
.L_x_10310:
[----:B------:R-:W-:Y:S05]  /*1ae0*/  BSYNC.RECONVERGENT B2 ;  /* 0x0000000000027941 */ /* 0x000fea0003800200 */
.L_x_10309:
        /* <DEDUP_REMOVED lines=8> */
[----:B------:R-:W-:Y:S01]  /*1b70*/  FMUL.FTZ R123, R27, R2 ;  /* 0x000000021b7b7220 */ /* 0x000fe20000410000 */
[----:B------:R-:W-:Y:S06]  /*1b80*/  BRA `(.L_x_10311) ;  /* 0x0000000400a07947 */ /* 0x000fec0003800000 */
.L_x_10304:
[----:B------:R-:W0:Y:S01]  /*1b90*/  @P2 LDC R57, c[0x0][0x40c] ;  /* 0x00010300ff392b82 */ /* 0x000e220000000800 */
[-CC-:B------:R-:W-:Y:S01]  /*1ba0*/  FFMA.FTZ R5, R3, R0.reuse, R131.reuse ;  /* 0x0000000003057223 */ /* 0x180fe20000010083 */
[----:B------:R-:W-:Y:S01]  /*1bb0*/  ISETP.GT.AND P0, PT, R8, RZ, PT ;  /* 0x000000ff0800720c */ /* 0x000fe20003f04270 */
[----:B------:R-:W-:Y:S02]  /*1bc0*/  FFMA.FTZ R58, R14, R0, R131 ;  /* 0x000000000e3a7223 */ /* 0x000fe40000010083 */
[----:B------:R-:W-:Y:S02]  /*1bd0*/  FADD.FTZ R2, R144, -R5 ;  /* 0x8000000590027221 */ /* 0x000fe40000010000 */
[----:B------:R-:W-:Y:S01]  /*1be0*/  FADD.FTZ R58, R147, -R58 ;  /* 0x8000003a933a7221 */ /* 0x000fe20000010000 */
[----:B------:R-:W1:Y:S01]  /*1bf0*/  @P2 LDC R124, c[0x0][0x40c] ;  /* 0x00010300ff7c2b82 */ /* 0x000e620000000800 */
[C---:B------:R-:W-:Y:S02]  /*1c00*/  FMUL.FTZ R2, R7.reuse, R2 ;  /* 0x0000000207027220 */ /* 0x040fe40000410000 */
[----:B------:R-:W-:-:S03]  /*1c10*/  FMUL.FTZ R58, R7, R58 ;  /* 0x0000003a073a7220 */ /* 0x000fc60000410000 */
[----:B------:R-:W-:Y:S02]  /*1c20*/  FSEL R56, R2, RZ, P0 ;  /* 0x000000ff02387208 */ /* 0x000fe40000000000 */
[----:B------:R-:W2:Y:S03]  /*1c30*/  @P2 LDC R59, c[0x0][0x40c] ;  /* 0x00010300ff3b2b82 */ /* 0x000ea60000000800 */
[----:B0-----:R-:W-:Y:S01]  /*1c40*/  @P2 FMUL.FTZ R5, R56, R57 ;  /* 0x0000003938052220 */ /* 0x001fe20000410000 */
[----:B------:R-:W-:-:S03]  /*1c50*/  FSEL R57, R58, RZ, P0 ;  /* 0x000000ff3a397208 */ /* 0x000fc60000000000 */
[-C--:B-----5:R-:W-:Y:S01]  /*1c60*/  @P2 FFMA.FTZ R80, R116, R5.reuse, R80 ;  /* 0x0000000574502223 */ /* 0x0a0fe20000010050 */
[----:B------:R-:W-:Y:S01]  /*1c70*/  @P2 FMUL.FTZ R120, R24, R5 ;  /* 0x0000000518782220 */ /* 0x000fe20000410000 */
[----:B------:R-:W-:Y:S01]  /*1c80*/  FFMA.FTZ R5, R141, R0, R131 ;  /* 0x000000008d057223 */ /* 0x000fe20000010083 */
[----:B-1----:R-:W-:-:S03]  /*1c90*/  @P2 FMUL.FTZ R2, R57, R124 ;  /* 0x0000007c39022220 */ /* 0x002fc60000410000 */
[----:B------:R-:W-:Y:S01]  /*1ca0*/  FADD.FTZ R58, R160, -R5 ;  /* 0x80000005a03a7221 */ /* 0x000fe20000010000 */
[-C--:B------:R-:W-:Y:S01]  /*1cb0*/  @P2 FFMA.FTZ R81, R117, R2.reuse, R81 ;  /* 0x0000000275512223 */ /* 0x080fe20000010051 */
[----:B------:R-:W-:Y:S02]  /*1cc0*/  @P2 FMUL.FTZ R121, R25, R2 ;  /* 0x0000000219792220 */ /* 0x000fe40000410000 */
[----:B------:R-:W-:Y:S01]  /*1cd0*/  FMUL.FTZ R58, R7, R58 ;  /* 0x0000003a073a7220 */ /* 0x000fe20000410000 */
[----:B------:R-:W-:-:S04]  /*1ce0*/  FFMA.FTZ R2, R158, R0, R131 ;  /* 0x000000009e027223 */ /* 0x000fc80000010083 */
[----:B------:R-:W-:Y:S01]  /*1cf0*/  FADD.FTZ R2, R157, -R2 ;  /* 0x800000029d027221 */ /* 0x000fe20000010000 */
[----:B------:R-:W-:-:S03]  /*1d00*/  FSEL R58, R58, RZ, P0 ;  /* 0x000000ff3a3a7208 */ /* 0x000fc60000000000 */
[----:B------:R-:W-:Y:S02]  /*1d10*/  FMUL.FTZ R2, R7, R2 ;  /* 0x0000000207027220 */ /* 0x000fe40000410000 */
[----:B--2---:R-:W-:-:S03]  /*1d20*/  @P2 FMUL.FTZ R5, R58, R59 ;  /* 0x0000003b3a052220 */ /* 0x004fc60000410000 */
[----:B------:R-:W-:Y:S01]  /*1d30*/  FSEL R59, R2, RZ, P0 ;  /* 0x000000ff023b7208 */ /* 0x000fe20000000000 */
[-C--:B------:R-:W-:Y:S01]  /*1d40*/  @P2 FFMA.FTZ R82, R118, R5.reuse, R82 ;  /* 0x0000000576522223 */ /* 0x080fe20000010052 */
[----:B------:R-:W-:Y:S01]  /*1d50*/  @P2 FMUL.FTZ R122, R26, R5 ;  /* 0x000000051a7a2220 */ /* 0x000fe20000410000 */
[----:B------:R-:W-:Y:S06]  /*1d60*/  @!P2 BRA `(.L_x_10311) ;  /* 0x000000040028a947 */ /* 0x000fec0003800000 */
[----:B------:R-:W-:-:S04]  /*1d70*/  FMUL.FTZ R2, R59, UR14 ;  /* 0x0000000e3b027c20 */ /* 0x000fc80008410000 */
[-C--:B------:R-:W-:Y:S01]  /*1d80*/  FFMA.FTZ R83, R119, R2.reuse, R83 ;  /* 0x0000000277537223 */ /* 0x080fe20000010053 */
[----:B------:R-:W-:Y:S01]  /*1d90*/  FMUL.FTZ R123, R27, R2 ;  /* 0x000000021b7b7220 */ /* 0x000fe20000410000 */
[----:B------:R-:W-:Y:S06]  /*1da0*/  BRA `(.L_x_10311) ;  /* 0x0000000400187947 */ /* 0x000fec0003800000 */
.L_x_10303:
[----:B0-----:R-:W-:Y:S02]  /*1db0*/  MOV R4, UR20 ;  /* 0x0000001400047c02 */ /* 0x001fe40008000f00 */
[----:B------:R-:W-:Y:S02]  /*1dc0*/  MOV R6, UR21 ;  /* 0x0000001500067c02 */ /* 0x000fe40008000f00 */
[----:B------:R-:W-:-:S04]  /*1dd0*/  ISETP.NE.U32.AND P0, PT, R4, RZ, PT ;  /* 0x000000ff0400720c */ /* 0x000fc80003f05070 */
[----:B------:R-:W-:-:S13]  /*1de0*/  ISETP.NE.AND.EX P0, PT, R6, RZ, PT, P0 ;  /* 0x000000ff0600720c */ /* 0x000fda0003f05300 */
[----:B------:R-:W-:Y:S05]  /*1df0*/  @P0 BRA `(.L_x_10312) ;  /* 0x0000000000840947 */ /* 0x000fea0003800000 */
[--C-:B------:R-:W-:Y:S01]  /*1e00*/  @P1 FFMA.FTZ R5, R3, R0, R131.reuse ;  /* 0x0000000003051223 */ /* 0x100fe20000010083 */
[----:B------:R-:W-:Y:S01]  /*1e10*/  MOV R2, R96 ;  /* 0x0000006000027202 */ /* 0x000fe20000000f00 */
[----:B------:R-:W0:Y:S01]  /*1e20*/  @P2 LDC R159, c[0x0][0x40c] ;  /* 0x00010300ff9f2b82 */ /* 0x000e220000000800 */
[-C--:B------:R-:W-:Y:S01]  /*1e30*/  @P1 FFMA.FTZ R124, R14, R0.reuse, R131 ;  /* 0x000000000e7c1223 */ /* 0x080fe20000010083 */
[----:B------:R-:W-:Y:S01]  /*1e40*/  @P1 FADD.FTZ R5, R144, -R5 ;  /* 0x8000000590051221 */ /* 0x000fe20000010000 */
[----:B------:R-:W-:Y:S02]  /*1e50*/  @P1 FFMA.FTZ R125, R141, R0, R131 ;  /* 0x000000008d7d1223 */ /* 0x000fe40000010083 */
[----:B------:R-:W-:Y:S01]  /*1e60*/  @P1 FADD.FTZ R126, R147, -R124 ;  /* 0x8000007c937e1221 */ /* 0x000fe20000010000 */
[C---:B------:R-:W-:Y:S01]  /*1e70*/  @P1 FFMA.FTZ R2, R7.reuse, R5, R96 ;  /* 0x0000000507021223 */ /* 0x040fe20000010060 */
[----:B------:R-:W-:Y:S01]  /*1e80*/  MOV R124, R97 ;  /* 0x00000061007c7202 */ /* 0x000fe20000000f00 */
[----:B------:R-:W1:Y:S01]  /*1e90*/  @P2 LDC R5, c[0x0][0x40c] ;  /* 0x00010300ff052b82 */ /* 0x000e620000000800 */
[----:B------:R-:W-:Y:S01]  /*1ea0*/  @P1 FFMA.FTZ R124, R7, R126, R97 ;  /* 0x0000007e077c1223 */ /* 0x000fe20000010061 */
[----:B------:R-:W-:Y:S01]  /*1eb0*/  @P1 FADD.FTZ R126, R160, -R125 ;  /* 0x8000007da07e1221 */ /* 0x000fe20000010000 */
[----:B------:R-:W-:-:S03]  /*1ec0*/  MOV R125, R98 ;  /* 0x00000062007d7202 */ /* 0x000fc60000000f00 */
[----:B------:R-:W-:Y:S02]  /*1ed0*/  @P1 FFMA.FTZ R125, R7, R126, R98 ;  /* 0x0000007e077d1223 */ /* 0x000fe40000010062 */
[----:B------:R-:W2:Y:S01]  /*1ee0*/  @P2 LDC R128, c[0x0][0x40c] ;  /* 0x00010300ff802b82 */ /* 0x000ea20000000800 */
[----:B-1----:R-:W-:Y:S01]  /*1ef0*/  @P2 FMUL.FTZ R5, R2, R5 ;  /* 0x0000000502052220 */ /* 0x002fe20000410000 */
[----:B0-----:R-:W-:-:S03]  /*1f00*/  @P2 FMUL.FTZ R2, R124, R159 ;  /* 0x0000009f7c022220 */ /* 0x001fc60000410000 */
[-C--:B-----5:R-:W-:Y:S01]  /*1f10*/  @P2 FFMA.FTZ R80, R116, R5.reuse, R80 ;  /* 0x0000000574502223 */ /* 0x0a0fe20000010050 */
[----:B------:R-:W-:Y:S01]  /*1f20*/  @P2 FMUL.FTZ R120, R24, R5 ;  /* 0x0000000518782220 */ /* 0x000fe20000410000 */
[-C--:B------:R-:W-:Y:S01]  /*1f30*/  @P2 FFMA.FTZ R81, R117, R2.reuse, R81 ;  /* 0x0000000275512223 */ /* 0x080fe20000010051 */
[----:B------:R-:W-:Y:S01]  /*1f40*/  @P2 FMUL.FTZ R121, R25, R2 ;  /* 0x0000000219792220 */ /* 0x000fe20000410000 */
[----:B--2---:R-:W-:-:S04]  /*1f50*/  @P2 FMUL.FTZ R125, R125, R128 ;  /* 0x000000807d7d2220 */ /* 0x004fc80000410000 */
[-C--:B------:R-:W-:Y:S01]  /*1f60*/  @P2 FFMA.FTZ R82, R118, R125.reuse, R82 ;  /* 0x0000007d76522223 */ /* 0x080fe20000010052 */
[----:B------:R-:W-:Y:S01]  /*1f70*/  @P2 FMUL.FTZ R122, R26, R125 ;  /* 0x0000007d1a7a2220 */ /* 0x000fe20000410000 */
[----:B------:R-:W-:Y:S06]  /*1f80*/  @!P2 BRA `(.L_x_10311) ;  /* 0x0000000000a0a947 */ /* 0x000fec0003800000 */
[----:B------:R-:W-:-:S04]  /*1f90*/  @P1 FFMA.FTZ R2, R158, R0, R131 ;  /* 0x000000009e021223 */ /* 0x000fc80000010083 */
[----:B------:R-:W-:Y:S01]  /*1fa0*/  @P1 FADD.FTZ R124, R157, -R2 ;  /* 0x800000029d7c1221 */ /* 0x000fe20000010000 */
[----:B------:R-:W-:-:S03]  /*1fb0*/  MOV R2, R99 ;  /* 0x0000006300027202 */ /* 0x000fc60000000f00 */
[----:B------:R-:W-:-:S04]  /*1fc0*/  @P1 FFMA.FTZ R2, R7, R124, R99 ;  /* 0x0000007c07021223 */ /* 0x000fc80000010063 */
[----:B------:R-:W-:-:S04]  /*1fd0*/  FMUL.FTZ R2, R2, UR14 ;  /* 0x0000000e02027c20 */ /* 0x000fc80008410000 */
[-C--:B------:R-:W-:Y:S01]  /*1fe0*/  FFMA.FTZ R83, R119, R2.reuse, R83 ;  /* 0x0000000277537223 */ /* 0x080fe20000010053 */
[----:B------:R-:W-:Y:S01]  /*1ff0*/  FMUL.FTZ R123, R27, R2 ;  /* 0x000000021b7b7220 */ /* 0x000fe20000410000 */
[----:B------:R-:W-:Y:S06]  /*2000*/  BRA `(.L_x_10311) ;  /* 0x0000000000807947 */ /* 0x000fec0003800000 */
.L_x_10312:
[--C-:B------:R-:W-:Y:S01]  /*2010*/  @P1 FFMA.FTZ R5, R3, R0, R131.reuse ;  /* 0x0000000003051223 */ /* 0x100fe20000010083 */
[----:B------:R-:W-:Y:S01]  /*2020*/  MOV R56, R96 ;  /* 0x0000006000387202 */ /* 0x000fe20000000f00 */
[----:B------:R-:W0:Y:S01]  /*2030*/  @P2 LDC R126, c[0x0][0x40c] ;  /* 0x00010300ff7e2b82 */ /* 0x000e220000000800 */
[-C--:B------:R-:W-:Y:S01]  /*2040*/  @P1 FFMA.FTZ R2, R158, R0.reuse, R131 ;  /* 0x000000009e021223 */ /* 0x080fe20000010083 */
[----:B------:R-:W-:Y:S01]  /*2050*/  @P1 FADD.FTZ R5, R144, -R5 ;  /* 0x8000000590051221 */ /* 0x000fe20000010000 */
[----:B------:R-:W-:Y:S01]  /*2060*/  MOV R59, R99 ;  /* 0x00000063003b7202 */ /* 0x000fe20000000f00 */
[----:B------:R-:W-:Y:S01]  /*2070*/  @P1 FFMA.FTZ R125, R141, R0, R131 ;  /* 0x000000008d7d1223 */ /* 0x000fe20000010083 */
[----:B------:R-:W-:Y:S01]  /*2080*/  @P1 FADD.FTZ R2, R157, -R2 ;  /* 0x800000029d021221 */ /* 0x000fe20000010000 */
[C---:B------:R-:W-:Y:S01]  /*2090*/  @P1 FFMA.FTZ R56, R7.reuse, R5, R96 ;  /* 0x0000000507381223 */ /* 0x040fe20000010060 */
[----:B------:R-:W-:Y:S01]  /*20a0*/  MOV R57, R97 ;  /* 0x0000006100397202 */ /* 0x000fe20000000f00 */
[----:B------:R-:W1:Y:S01]  /*20b0*/  @P2 LDC R5, c[0x0][0x40c] ;  /* 0x00010300ff052b82 */ /* 0x000e620000000800 */
[----:B------:R-:W-:Y:S01]  /*20c0*/  @P1 FFMA.FTZ R59, R7, R2, R99 ;  /* 0x00000002073b1223 */ /* 0x000fe20000010063 */
[----:B------:R-:W-:Y:S01]  /*20d0*/  @P1 FFMA.FTZ R2, R14, R0, R131 ;  /* 0x000000000e021223 */ /* 0x000fe20000010083 */
[----:B------:R-:W-:Y:S01]  /*20e0*/  @P1 FADD.FTZ R125, R160, -R125 ;  /* 0x8000007da07d1221 */ /* 0x000fe20000010000 */
[----:B------:R-:W-:-:S02]  /*20f0*/  MOV R58, R98 ;  /* 0x00000062003a7202 */ /* 0x000fc40000000f00 */
[----:B------:R-:W-:Y:S01]  /*2100*/  @P1 FADD.FTZ R2, R147, -R2 ;  /* 0x8000000293021221 */ /* 0x000fe20000010000 */
[C---:B------:R-:W-:Y:S01]  /*2110*/  @P1 FFMA.FTZ R58, R7.reuse, R125, R98 ;  /* 0x0000007d073a1223 */ /* 0x040fe20000010062 */
[----:B------:R-:W2:Y:S02]  /*2120*/  @P2 LDC R124, c[0x0][0x40c] ;  /* 0x00010300ff7c2b82 */ /* 0x000ea40000000800 */
[----:B------:R-:W-:-:S06]  /*2130*/  @P1 FFMA.FTZ R57, R7, R2, R97 ;  /* 0x0000000207391223 */ /* 0x000fcc0000010061 */
[----:B------:R-:W3:Y:S01]  /*2140*/  @P2 LDC R159, c[0x0][0x40c] ;  /* 0x00010300ff9f2b82 */ /* 0x000ee20000000800 */
[----:B0-----:R-:W-:-:S04]  /*2150*/  @P2 FMUL.FTZ R2, R59, R126 ;  /* 0x0000007e3b022220 */ /* 0x001fc80000410000 */
[-C--:B-----5:R-:W-:Y:S01]  /*2160*/  @P2 FFMA.FTZ R83, R119, R2.reuse, R83 ;  /* 0x0000000277532223 */ /* 0x0a0fe20000010053 */
[----:B------:R-:W-:Y:S01]  /*2170*/  @P2 FMUL.FTZ R123, R27, R2 ;  /* 0x000000021b7b2220 */ /* 0x000fe20000410000 */
[----:B-1----:R-:W-:-:S04]  /*2180*/  @P2 FMUL.FTZ R5, R56, R5 ;  /* 0x0000000538052220 */ /* 0x002fc80000410000 */
[-C--:B------:R-:W-:Y:S01]  /*2190*/  @P2 FFMA.FTZ R80, R116, R5.reuse, R80 ;  /* 0x0000000574502223 */ /* 0x080fe20000010050 */
[----:B------:R-:W-:Y:S01]  /*21a0*/  @P2 FMUL.FTZ R120, R24, R5 ;  /* 0x0000000518782220 */ /* 0x000fe20000410000 */
[----:B--2---:R-:W-:-:S04]  /*21b0*/  @P2 FMUL.FTZ R2, R57, R124 ;  /* 0x0000007c39022220 */ /* 0x004fc80000410000 */
[-C--:B------:R-:W-:Y:S01]  /*21c0*/  @P2 FFMA.FTZ R81, R117, R2.reuse, R81 ;  /* 0x0000000275512223 */ /* 0x080fe20000010051 */
[----:B------:R-:W-:Y:S01]  /*21d0*/  @P2 FMUL.FTZ R121, R25, R2 ;  /* 0x0000000219792220 */ /* 0x000fe20000410000 */
[----:B---3--:R-:W-:-:S04]  /*21e0*/  @P2 FMUL.FTZ R5, R58, R159 ;  /* 0x0000009f3a052220 */ /* 0x008fc80000410000 */
[-C--:B------:R-:W-:Y:S01]  /*21f0*/  @P2 FFMA.FTZ R82, R118, R5.reuse, R82 ;  /* 0x0000000576522223 */ /* 0x080fe20000010052 */
[----:B------:R-:W-:-:S07]  /*2200*/  @P2 FMUL.FTZ R122, R26, R5 ;  /* 0x000000051a7a2220 */ /* 0x000fce0000410000 */
.L_x_10311:
[----:B------:R-:W-:Y:S05]  /*2210*/  BSYNC.RECONVERGENT B1 ;  /* 0x0000000000017941 */ /* 0x000fea0003800200 */
.L_x_10302:
        /* <DEDUP_REMOVED lines=10> */
.L_x_10299:
[----:B------:R-:W-:Y:S05]  /*22c0*/  BSYNC.RECONVERGENT B0 ;  /* 0x0000000000007941 */ /* 0x000fea0003800200 */
.L_x_10298:
        /* <DEDUP_REMOVED lines=8> */
.L_x_10316:
[----:B------:R-:W-:Y:S05]  /*2350*/  BSYNC.RECONVERGENT B1 ;  /* 0x0000000000017941 */ /* 0x000fea0003800200 */
.L_x_10315:
        /* <DEDUP_REMOVED lines=17> */
[-CC-:B------:R-:W-:Y:S01]  /*2470*/  @P1 FFMA.FTZ R2, R132, R0.reuse, R131.reuse ;  /* 0x0000000084021223 */ /* 0x180fe20000010083 */
[----:B------:R-:W-:Y:S01]  /*2480*/  @P1 FFMA.FTZ R56, R7, R5, R16 ;  /* 0x0000000507381223 */ /* 0x000fe20000010010 */
[----:B------:R-:W-:Y:S01]  /*2490*/  @P1 FFMA.FTZ R5, R139, R0, R131 ;  /* 0x000000008b051223 */ /* 0x000fe20000010083 */
[----:B------:R-:W-:Y:S01]  /*24a0*/  MOV R57, R17 ;  /* 0x0000001100397202 */ /* 0x000fe20000000f00 */
[----:B------:R-:W-:Y:S01]  /*24b0*/  @P1 FADD.FTZ R2, R145, -R2 ;  /* 0x8000000291021221 */ /* 0x000fe20000010000 */
[----:B------:R-:W-:Y:S01]  /*24c0*/  MOV R58, R18 ;  /* 0x00000012003a7202 */ /* 0x000fe20000000f00 */
[----:B------:R-:W2:Y:S02]  /*24d0*/  @P2 LDC R159, c[0x0][0x40c] ;  /* 0x00010300ff9f2b82 */ /* 0x000ea40000000800 */
[----:B------:R-:W-:Y:S01]  /*24e0*/  @P1 FFMA.FTZ R57, R7, R2, R17 ;  /* 0x0000000207391223 */ /* 0x000fe20000010011 */
[----:B------:R-:W-:-:S04]  /*24f0*/  @P1 FADD.FTZ R2, R156, -R5 ;  /* 0x800000059c021221 */ /* 0x000fc80000010000 */
[----:B------:R-:W-:Y:S01]  /*2500*/  @P1 FFMA.FTZ R58, R7, R2, R18 ;  /* 0x00000002073a1223 */ /* 0x000fe20000010012 */
        /* <DEDUP_REMOVED lines=9> */
[----:B------:R-:W-:Y:S06]  /*25a0*/  @!P2 BRA `(.L_x_10320) ;  /* 0x0000000400d4a947 */ /* 0x000fec0003800000 */
[----:B------:R-:W-:-:S04]  /*25b0*/  FMUL.FTZ R2, R59, UR14 ;  /* 0x0000000e3b027c20 */ /* 0x000fc80008410000 */
[-C--:B------:R-:W-:Y:S01]  /*25c0*/  FFMA.FTZ R87, R119, R2.reuse, R87 ;  /* 0x0000000277577223 */ /* 0x080fe20000010057 */
[----:B------:R-:W-:Y:S01]  /*25d0*/  FMUL.FTZ R123, R35, R2 ;  /* 0x00000002237b7220 */ /* 0x000fe20000410000 */
[----:B------:R-:W-:Y:S06]  /*25e0*/  BRA `(.L_x_10320) ;  /* 0x0000000400c47947 */ /* 0x000fec0003800000 */
.L_x_10319:
[--C-:B0-----:R-:W-:Y:S01]  /*25f0*/  @P1 FFMA.FTZ R5, R13, R0, R131.reuse ;  /* 0x000000000d051223 */ /* 0x101fe20000010083 */
[----:B------:R-:W-:Y:S01]  /*2600*/  MOV R2, R16 ;  /* 0x0000001000027202 */ /* 0x000fe20000000f00 */
[----:B------:R-:W0:Y:S01]  /*2610*/  @P2 LDC R125, c[0x0][0x40c] ;  /* 0x00010300ff7d2b82 */ /* 0x000e220000000800 */
[-C--:B------:R-:W-:Y:S01]  /*2620*/  @P1 FFMA.FTZ R4, R132, R0.reuse, R131 ;  /* 0x0000000084041223 */ /* 0x080fe20000010083 */
[----:B------:R-:W-:Y:S01]  /*2630*/  @P1 FADD.FTZ R5, R142, -R5 ;  /* 0x800000058e051221 */ /* 0x000fe20000010000 */
[----:B------:R-:W-:Y:S02]  /*2640*/  @P1 FFMA.FTZ R159, R139, R0, R131 ;  /* 0x000000008b9f1223 */ /* 0x000fe40000010083 */
[----:B------:R-:W-:Y:S01]  /*2650*/  @P1 FADD.FTZ R6, R145, -R4 ;  /* 0x8000000491061221 */ /* 0x000fe20000010000 */
[C---:B------:R-:W-:Y:S01]  /*2660*/  @P1 FFMA.FTZ R2, R7.reuse, R5, R16 ;  /* 0x0000000507021223 */ /* 0x040fe20000010010 */
[----:B------:R-:W-:Y:S01]  /*2670*/  @P1 FADD.FTZ R159, R156, -R159 ;  /* 0x8000009f9c9f1221 */ /* 0x000fe20000010000 */
[----:B------:R-:W1:Y:S01]  /*2680*/  @P2 LDC R5, c[0x0][0x40c] ;  /* 0x00010300ff052b82 */ /* 0x000e620000000800 */
[----:B------:R-:W-:Y:S01]  /*2690*/  MOV R4, R17 ;  /* 0x0000001100047202 */ /* 0x000fe20000000f00 */
[C---:B------:R-:W-:Y:S01]  /*26a0*/  @P1 FFMA.FTZ R4, R7.reuse, R6, R17 ;  /* 0x0000000607041223 */ /* 0x040fe20000010011 */
[----:B------:R-:W-:Y:S01]  /*26b0*/  MOV R6, R18 ;  /* 0x0000001200067202 */ /* 0x000fe20000000f00 */
[----:B------:R-:W-:-:S04]  /*26c0*/  @P1 FFMA.FTZ R6, R7, R159, R18 ;  /* 0x0000009f07061223 */ /* 0x000fc80000010012 */
        /* <DEDUP_REMOVED lines=19> */
.L_x_10318:
[----:B------:R-:W-:-:S04]  /*2800*/  UISETP.NE.U32.AND UP0, UPT, UR20, URZ, UPT ;  /* 0x000000ff1400728c */ /* 0x000fc8000bf05070 */
[----:B------:R-:W-:-:S06]  /*2810*/  UISETP.NE.AND.EX UP0, UPT, UR21, URZ, UPT, UP0 ;  /* 0x000000ff1500728c */ /* 0x000fcc000bf05300 */
[----:B------:R-:W-:-:S13]  /*2820*/  PLOP3.LUT P0, PT, PT, PT, UP0, 0x80, 0x8 ;  /* 0x000000000008781c */ /* 0x000fda0003f0f008 */
[----:B------:R-:W-:Y:S05]  /*2830*/  @!P0 BRA `(.L_x_10321) ;  /* 0x0000000000888947 */ /* 0x000fea0003800000 */
[----:B0-----:R-:W0:Y:S01]  /*2840*/  @P2 LDC R57, c[0x0][0x40c] ;  /* 0x00010300ff392b82 */ /* 0x001e220000000800 */
[-CC-:B------:R-:W-:Y:S01]  /*2850*/  FFMA.FTZ R5, R13, R0.reuse, R131.reuse ;  /* 0x000000000d057223 */ /* 0x180fe20000010083 */
[----:B------:R-:W-:Y:S01]  /*2860*/  ISETP.GT.AND P3, PT, R8, RZ, PT ;  /* 0x000000ff0800720c */ /* 0x000fe20003f64270 */
[----:B------:R-:W-:Y:S02]  /*2870*/  FFMA.FTZ R2, R132, R0, R131 ;  /* 0x0000000084027223 */ /* 0x000fe40000010083 */
[----:B------:R-:W-:Y:S02]  /*2880*/  FADD.FTZ R56, R142, -R5 ;  /* 0x800000058e387221 */ /* 0x000fe40000010000 */
[----:B------:R-:W-:Y:S01]  /*2890*/  FADD.FTZ R2, R145, -R2 ;  /* 0x8000000291027221 */ /* 0x000fe20000010000 */
[----:B------:R-:W1:Y:S01]  /*28a0*/  @P2 LDC R4, c[0x0][0x40c] ;  /* 0x00010300ff042b82 */ /* 0x000e620000000800 */
[----:B------:R-:W-:-:S05]  /*28b0*/  FMUL.FTZ R56, R7, R56 ;  /* 0x0000003807387220 */ /* 0x000fca0000410000 */
[----:B------:R-:W-:Y:S02]  /*28c0*/  FSEL R56, R56, RZ, P3 ;  /* 0x000000ff38387208 */ /* 0x000fe40001800000 */
[----:B------:R-:W2:Y:S03]  /*28d0*/  @P2 LDC R59, c[0x0][0x40c] ;  /* 0x00010300ff3b2b82 */ /* 0x000ea60000000800 */
[----:B0-----:R-:W-:Y:S01]  /*28e0*/  @P2 FMUL.FTZ R5, R56, R57 ;  /* 0x0000003938052220 */ /* 0x001fe20000410000 */
[----:B------:R-:W-:-:S03]  /*28f0*/  FMUL.FTZ R57, R7, R2 ;  /* 0x0000000207397220 */ /* 0x000fc60000410000 */
[-C--:B-----5:R-:W-:Y:S01]  /*2900*/  @P2 FFMA.FTZ R84, R116, R5.reuse, R84 ;  /* 0x0000000574542223 */ /* 0x0a0fe20000010054 */
[----:B------:R-:W-:Y:S01]  /*2910*/  @P2 FMUL.FTZ R120, R32, R5 ;  /* 0x0000000520782220 */ /* 0x000fe20000410000 */
[----:B------:R-:W-:Y:S01]  /*2920*/  FSEL R57, R57, RZ, P3 ;  /* 0x000000ff39397208 */ /* 0x000fe20001800000 */
[----:B------:R-:W-:-:S04]  /*2930*/  FFMA.FTZ R5, R139, R0, R131 ;  /* 0x000000008b057223 */ /* 0x000fc80000010083 */
[----:B-1----:R-:W-:Y:S01]  /*2940*/  @P2 FMUL.FTZ R2, R57, R4 ;  /* 0x0000000439022220 */ /* 0x002fe20000410000 */
[----:B------:R-:W-:-:S03]  /*2950*/  FADD.FTZ R58, R156, -R5 ;  /* 0x800000059c3a7221 */ /* 0x000fc60000010000 */
[-C--:B------:R-:W-:Y:S01]  /*2960*/  @P2 FFMA.FTZ R85, R117, R2.reuse, R85 ;  /* 0x0000000275552223 */ /* 0x080fe20000010055 */
[----:B------:R-:W-:Y:S01]  /*2970*/  @P2 FMUL.FTZ R121, R33, R2 ;  /* 0x0000000221792220 */ /* 0x000fe20000410000 */
        /* <DEDUP_REMOVED lines=14> */
.L_x_10321:
[----:B------:R-:W-:Y:S04]  /*2a60*/  BSSY.RECONVERGENT B2, `(.L_x_10322) ;  /* 0x000000a000027945 */ /* 0x000fe80003800200 */
[----:B------:R-:W-:Y:S05]  /*2a70*/  @!P2 BRA `(.L_x_10323) ;  /* 0x000000000020a947 */ /* 0x000fea0003800000 */
[----:B0-----:R-:W-:Y:S01]  /*2a80*/  FFMA.FTZ R5, R13, R0, R131 ;  /* 0x000000000d057223 */ /* 0x001fe20000010083 */
[----:B------:R-:W-:-:S03]  /*2a90*/  ISETP.GT.AND P3, PT, R8, RZ, PT ;  /* 0x000000ff0800720c */ /* 0x000fc60003f64270 */
[----:B------:R-:W-:-:S04]  /*2aa0*/  FADD.FTZ R2, R142, -R5 ;  /* 0x800000058e027221 */ /* 0x000fc80000010000 */
[----:B------:R-:W-:-:S05]  /*2ab0*/  FMUL.FTZ R2, R7, R2 ;  /* 0x0000000207027220 */ /* 0x000fca0000410000 */
[----:B------:R-:W-:-:S05]  /*2ac0*/  FSEL R2, R2, RZ, P3 ;  /* 0x000000ff02027208 */ /* 0x000fca0001800000 */
[----:B------:R-:W-:-:S04]  /*2ad0*/  FMUL.FTZ R5, R2, UR14 ;  /* 0x0000000e02057c20 */ /* 0x000fc80008410000 */
[-C--:B-----5:R-:W-:Y:S01]  /*2ae0*/  FFMA.FTZ R84, R116, R5.reuse, R84 ;  /* 0x0000000574547223 */ /* 0x0a0fe20000010054 */
[----:B------:R-:W-:-:S07]  /*2af0*/  FMUL.FTZ R120, R32, R5 ;  /* 0x0000000520787220 */ /* 0x000fce0000410000 */
.L_x_10323:
[----:B------:R-:W-:Y:S05]  /*2b00*/  BSYNC.RECONVERGENT B2 ;  /* 0x0000000000027941 */ /* 0x000fea0003800200 */
.L_x_10322:
        /* <DEDUP_REMOVED lines=9> */
[----:B0-----:R-:W-:-:S07]  /*2ba0*/  FMUL.FTZ R121, R33, R2 ;  /* 0x0000000221797220 */ /* 0x001fce0000410000 */
.L_x_10325:
[----:B------:R-:W-:Y:S05]  /*2bb0*/  BSYNC.RECONVERGENT B2 ;  /* 0x0000000000027941 */ /* 0x000fea0003800200 */
.L_x_10324:
        /* <DEDUP_REMOVED lines=10> */
.L_x_10327:
[----:B------:R-:W-:Y:S05]  /*2c60*/  BSYNC.RECONVERGENT B2 ;  /* 0x0000000000027941 */ /* 0x000fea0003800200 */
.L_x_10326:
        /* <DEDUP_REMOVED lines=9> */
.L_x_10320:
[----:B------:R-:W-:Y:S05]  /*2d00*/  BSYNC.RECONVERGENT B1 ;  /* 0x0000000000017941 */ /* 0x000fea0003800200 */
.L_x_10317:
        /* <DEDUP_REMOVED lines=8> */
.L_x_10314:
[----:B------:R-:W-:Y:S05]  /*2d90*/  BSYNC.RECONVERGENT B0 ;  /* 0x0000000000007941 */ /* 0x000fea0003800200 */
.L_x_10313:
        /* <DEDUP_REMOVED lines=8> */
.L_x_10331:
[----:B------:R-:W-:Y:S05]  /*2e20*/  BSYNC.RECONVERGENT B1 ;  /* 0x0000000000017941 */ /* 0x000fea0003800200 */
.L_x_10330:
        /* <DEDUP_REMOVED lines=8> */
[----:B0-2---:R-:W0:Y:S01]  /*2eb0*/  @P2 LDC R125, c[0x0][0x40c] ;  /* 0x00010300ff7d2b82 */ /* 0x005e220000000800 */
        /* <DEDUP_REMOVED lines=32> */
.L_x_10334:
[--C-:B0-2---:R-:W-:Y:S01]  /*30c0*/  @P1 FFMA.FTZ R5, R15, R0, R131.reuse ;  /* 0x000000000f051223 */ /* 0x105fe20000010083 */
        /* <DEDUP_REMOVED lines=32> */
.L_x_10333:
[----:B------:R-:W-:-:S04]  /*32d0*/  UISETP.NE.U32.AND UP0, UPT, UR20, URZ, UPT ;  /* 0x000000ff1400728c */ /* 0x000fc8000bf05070 */
[----:B------:R-:W-:-:S06]  /*32e0*/  UISETP.NE.AND.EX UP0, UPT, UR21, URZ, UPT, UP0 ;  /* 0x000000ff1500728c */ /* 0x000fcc000bf05300 */
[----:B------:R-:W-:-:S13]  /*32f0*/  PLOP3.LUT P0, PT, PT, PT, UP0, 0x80, 0x8 ;  /* 0x000000000008781c */ /* 0x000fda0003f0f008 */
[----:B------:R-:W-:Y:S05]  /*3300*/  @!P0 BRA `(.L_x_10336) ;  /* 0x0000000000888947 */ /* 0x000fea0003800000 */
[----:B0-2---:R-:W0:Y:S01]  /*3310*/  @P2 LDC R57, c[0x0][0x40c] ;  /* 0x00010300ff392b82 */ /* 0x005e220000000800 */
        /* <DEDUP_REMOVED lines=33> */
.L_x_10336:
[----:B------:R-:W-:Y:S04]  /*3530*/  BSSY.RECONVERGENT B2, `(.L_x_10337) ;  /* 0x000000a000027945 */ /* 0x000fe80003800200 */
[----:B------:R-:W-:Y:S05]  /*3540*/  @!P2 BRA `(.L_x_10338) ;  /* 0x000000000020a947 */ /* 0x000fea0003800000 */
[----:B0-2---:R-:W-:Y:S01]  /*3550*/  FFMA.FTZ R5, R15, R0, R131 ;  /* 0x000000000f057223 */ /* 0x005fe20000010083 */
[----:B------:R-:W-:-:S03]  /*3560*/  ISETP.GT.AND P3, PT, R8, RZ, PT ;  /* 0x000000ff0800720c */ /* 0x000fc60003f64270 */
[----:B------:R-:W-:-:S04]  /*3570*/  FADD.FTZ R2, R140, -R5 ;  /* 0x800000058c027221 */ /* 0x000fc80000010000 */
[----:B------:R-:W-:-:S05]  /*3580*/  FMUL.FTZ R2, R7, R2 ;  /* 0x0000000207027220 */ /* 0x000fca0000410000 */
[----:B------:R-:W-:-:S05]  /*3590*/  FSEL R2, R2, RZ, P3 ;  /* 0x000000ff02027208 */ /* 0x000fca0001800000 */
[----:B------:R-:W-:-:S04]  /*35a0*/  FMUL.FTZ R5, R2, UR14 ;  /* 0x0000000e02057c20 */ /* 0x000fc80008410000 */
[-C--:B-----5:R-:W-:Y:S01]  /*35b0*/  FFMA.FTZ R88, R116, R5.reuse, R88 ;  /* 0x0000000574587223 */ /* 0x0a0fe20000010058 */
[----:B------:R-:W-:-:S07]  /*35c0*/  FMUL.FTZ R120, R40, R5 ;  /* 0x0000000528787220 */ /* 0x000fce0000410000 */
.L_x_10338:
[----:B------:R-:W-:Y:S05]  /*35d0*/  BSYNC.RECONVERGENT B2 ;  /* 0x0000000000027941 */ /* 0x000fea0003800200 */
.L_x_10337:
        /* <DEDUP_REMOVED lines=9> */
[----:B0-2---:R-:W-:-:S07]  /*3670*/  FMUL.FTZ R121, R41, R2 ;  /* 0x0000000229797220 */ /* 0x005fce0000410000 */
.L_x_10340:
[----:B------:R-:W-:Y:S05]  /*3680*/  BSYNC.RECONVERGENT B2 ;  /* 0x0000000000027941 */ /* 0x000fea0003800200 */
.L_x_10339:
        /* <DEDUP_REMOVED lines=10> */
.L_x_10342:
[----:B------:R-:W-:Y:S05]  /*3730*/  BSYNC.RECONVERGENT B2 ;  /* 0x0000000000027941 */ /* 0x000fea0003800200 */
.L_x_10341:
        /* <DEDUP_REMOVED lines=9> */
.L_x_10335:
[----:B------:R-:W-:Y:S05]  /*37d0*/  BSYNC.RECONVERGENT B1 ;  /* 0x0000000000017941 */ /* 0x000fea0003800200 */
.L_x_10332:
        /* <DEDUP_REMOVED lines=8> */
.L_x_10329:
[----:B------:R-:W-:Y:S05]  /*3860*/  BSYNC.RECONVERGENT B0 ;  /* 0x0000000000007941 */ /* 0x000fea0003800200 */
.L_x_10328:
[----:B------:R-:W-:Y:S01]  /*3870*/  ISETP.GE.U32.AND P0, PT, R10, 0x80, PT ;  /* 0x000000800a00780c */ /* 0x000fe20003f06070 */
[----:B------:R-:W-:-:S12]  /*3880*/  BSSY.RECONVERGENT B0, `(.L_x_10343) ;  /* 0x00000a9000007945 */ /* 0x000fd80003800200 */
[----:B------:R-:W-:Y:S05]  /*3890*/  @!P0 BRA `(.L_x_10344) ;  /* 0x00000008009c8947 */ /* 0x000fea0003800000 */
[----:B------:R-:W-:Y:S04]  /*38a0*/  BSSY.RECONVERGENT B1, `(.L_x_10345) ;  /* 0x0000005000017945 */ /* 0x000fe80003800200 */
[----:B------:R-:W-:Y:S05]  /*38b0*/  @!P2 BRA `(.L_x_10346) ;  /* 0x00000000000ca947 */ /* 0x000fea0003800000 */
[----:B0-23--:R-:W0:Y:S02]  /*38c0*/  LDC.64 R4, c[0x0][0x390] ;  /* 0x0000e400ff047b82 */ /* 0x00de240000000a00 */
[----:B0-----:R-:W-:-:S05]  /*38d0*/  IMAD.WIDE.U32 R4, R127, 0x10, R4 ;  /* 0x000000107f047825 */ /* 0x001fca00078e0004 */
[----:B-----5:R1:W5:Y:S02]  /*38e0*/  LDG.E.128 R116, desc[UR6][R4.64] ;  /* 0x0000000604747981 */ /* 0x020364000c1e1d00 */
.L_x_10346:
[----:B------:R-:W-:Y:S05]  /*38f0*/  BSYNC.RECONVERGENT B1 ;  /* 0x0000000000017941 */ /* 0x000fea0003800200 */
.L_x_10345:
        /* <DEDUP_REMOVED lines=9> */
[--C-:B0123--:R-:W-:Y:S01]  /*3990*/  @P1 FFMA.FTZ R5, R133, R0, R131.reuse ;  /* 0x0000000085051223 */ /* 0x10ffe20000010083 */
[----:B------:R-:W0:Y:S01]  /*39a0*/  @P2 LDC R125, c[0x0][0x40c] ;  /* 0x00010300ff7d2b82 */ /* 0x000e220000000800 */
[----:B------:R-:W-:Y:S01]  /*39b0*/  MOV R56, R112 ;  /* 0x0000007000387202 */ /* 0x000fe20000000f00 */
[----:B------:R-:W-:Y:S01]  /*39c0*/  @P1 FADD.FTZ R4, R151, -R2 ;  /* 0x8000000297041221 */ /* 0x000fe20000010000 */
[-CC-:B------:R-:W-:Y:S01]  /*39d0*/  @P1 FFMA.FTZ R2, R136, R0.reuse, R131.reuse ;  /* 0x0000000088021223 */ /* 0x180fe20000010083 */
[----:B------:R-:W-:Y:S01]  /*39e0*/  @P1 FFMA.FTZ R131, R135, R0, R131 ;  /* 0x0000000087831223 */ /* 0x000fe20000010083 */
[----:B------:R-:W-:Y:S01]  /*39f0*/  @P1 FADD.FTZ R5, R138, -R5 ;  /* 0x800000058a051221 */ /* 0x000fe20000010000 */
[----:B------:R-:W-:Y:S01]  /*3a00*/  MOV R57, R113 ;  /* 0x0000007100397202 */ /* 0x000fe20000000f00 */
[----:B------:R-:W-:Y:S01]  /*3a10*/  @P1 FADD.FTZ R2, R149, -R2 ;  /* 0x8000000295021221 */ /* 0x000fe20000010000 */
[----:B------:R-:W1:Y:S01]  /*3a20*/  @P2 LDC R0, c[0x0][0x40c] ;  /* 0x00010300ff002b82 */ /* 0x000e620000000800 */
[----:B------:R-:W-:Y:S01]  /*3a30*/  @P1 FADD.FTZ R131, R152, -R131 ;  /* 0x8000008398831221 */ /* 0x000fe20000010000 */
[----:B------:R-:W-:Y:S01]  /*3a40*/  MOV R58, R114 ;  /* 0x00000072003a7202 */ /* 0x000fe20000000f00 */
[C---:B------:R-:W-:Y:S01]  /*3a50*/  @P1 FFMA.FTZ R56, R7.reuse, R5, R112 ;  /* 0x0000000507381223 */ /* 0x040fe20000010070 */
[C---:B------:R-:W-:Y:S01]  /*3a60*/  @P1 FFMA.FTZ R57, R7.reuse, R2, R113 ;  /* 0x0000000207391223 */ /* 0x040fe20000010071 */
[C---:B------:R-:W-:Y:S01]  /*3a70*/  @P1 FFMA.FTZ R58, R7.reuse, R131, R114 ;  /* 0x00000083073a1223 */ /* 0x040fe20000010072 */
[----:B------:R-:W-:Y:S01]  /*3a80*/  MOV R59, R115 ;  /* 0x00000073003b7202 */ /* 0x000fe20000000f00 */
[----:B------:R-:W-:Y:S01]  /*3a90*/  @P1 FFMA.FTZ R59, R7, R4, R115 ;  /* 0x00000004073b1223 */ /* 0x000fe20000010073 */
[----:B------:R-:W2:Y:S01]  /*3aa0*/  @P2 LDC R159, c[0x0][0x40c] ;  /* 0x00010300ff9f2b82 */ /* 0x000ea20000000800 */
        /* <DEDUP_REMOVED lines=14> */
.L_x_10349:
[--C-:B0123--:R-:W-:Y:S01]  /*3b90*/  @P1 FFMA.FTZ R5, R133, R0, R131.reuse ;  /* 0x0000000085051223 */ /* 0x10ffe20000010083 */
        /* <DEDUP_REMOVED lines=24> */
[----:B------:R-:W-:Y:S01]  /*3d20*/  @P1 FFMA.FTZ R2, R150, R0, R131 ;  /* 0x0000000096021223 */ /* 0x000fe20000010083 */
[----:B------:R-:W-:-:S03]  /*3d30*/  MOV R0, R115 ;  /* 0x0000007300007202 */ /* 0x000fc60000000f00 */
[----:B------:R-:W-:-:S04]  /*3d40*/  @P1 FADD.FTZ R2, R151, -R2 ;  /* 0x8000000297021221 */ /* 0x000fc80000010000 */
[----:B------:R-:W-:-:S04]  /*3d50*/  @P1 FFMA.FTZ R0, R7, R2, R115 ;  /* 0x0000000207001223 */ /* 0x000fc80000010073 */
[----:B------:R-:W-:-:S04]  /*3d60*/  FMUL.FTZ R0, R0, UR14 ;  /* 0x0000000e00007c20 */ /* 0x000fc80008410000 */
[-C--:B------:R-:W-:Y:S01]  /*3d70*/  FFMA.FTZ R95, R119, R0.reuse, R95 ;  /* 0x00000000775f7223 */ /* 0x080fe2000001005f */
[----:B------:R-:W-:Y:S01]  /*3d80*/  FMUL.FTZ R123, R51, R0 ;  /* 0x00000000337b7220 */ /* 0x000fe20000410000 */
[----:B------:R-:W-:Y:S06]  /*3d90*/  BRA `(.L_x_10350) ;  /* 0x0000000400407947 */ /* 0x000fec0003800000 */
.L_x_10348:
[----:B------:R-:W-:-:S04]  /*3da0*/  UISETP.NE.U32.AND UP0, UPT, UR20, URZ, UPT ;  /* 0x000000ff1400728c */ /* 0x000fc8000bf05070 */
[----:B------:R-:W-:-:S06]  /*3db0*/  UISETP.NE.AND.EX UP0, UPT, UR21, URZ, UPT, UP0 ;  /* 0x000000ff1500728c */ /* 0x000fcc000bf05300 */
[----:B------:R-:W-:-:S13]  /*3dc0*/  PLOP3.LUT P0, PT, PT, PT, UP0, 0x80, 0x8 ;  /* 0x000000000008781c */ /* 0x000fda0003f0f008 */
[----:B------:R-:W-:Y:S05]  /*3dd0*/  @!P0 BRA `(.L_x_10351) ;  /* 0x0000000000888947 */ /* 0x000fea0003800000 */
[----:B0-23--:R-:W0:Y:S01]  /*3de0*/  @P2 LDC R59, c[0x0][0x40c] ;  /* 0x00010300ff3b2b82 */ /* 0x00de220000000800 */
[-CC-:B-1----:R-:W-:Y:S01]  /*3df0*/  FFMA.FTZ R5, R133, R0.reuse, R131.reuse ;  /* 0x0000000085057223 */ /* 0x182fe20000010083 */
        /* <DEDUP_REMOVED lines=10> */
[----:B------:R-:W-:-:S02]  /*3ea0*/  FFMA.FTZ R0, R150, R0, R131 ;  /* 0x0000000096007223 */ /* 0x000fc40000010083 */
[----:B------:R-:W-:Y:S02]  /*3eb0*/  FSEL R56, R56, RZ, P1 ;  /* 0x000000ff38387208 */ /* 0x000fe40000800000 */
[----:B------:R-:W2:Y:S01]  /*3ec0*/  @P2 LDC R125, c[0x0][0x40c] ;  /* 0x00010300ff7d2b82 */ /* 0x000ea20000000800 */
[----:B------:R-:W-:Y:S01]  /*3ed0*/  FADD.FTZ R0, R151, -R0 ;  /* 0x8000000097007221 */ /* 0x000fe20000010000 */
[----:B------:R-:W-:Y:S02]  /*3ee0*/  FSEL R57, R57, RZ, P1 ;  /* 0x000000ff39397208 */ /* 0x000fe40000800000 */
[----:B------:R-:W-:Y:S01]  /*3ef0*/  FSEL R58, R58, RZ, P1 ;  /* 0x000000ff3a3a7208 */ /* 0x000fe20000800000 */
[----:B------:R-:W-:Y:S01]  /*3f00*/  FMUL.FTZ R7, R7, R0 ;  /* 0x0000000007077220 */ /* 0x000fe20000410000 */
[----:B0-----:R-:W-:-:S04]  /*3f10*/  @P2 FMUL.FTZ R5, R56, R59 ;  /* 0x0000003b38052220 */ /* 0x001fc80000410000 */
[----:B------:R-:W-:Y:S01]  /*3f20*/  FSEL R59, R7, RZ, P1 ;  /* 0x000000ff073b7208 */ /* 0x000fe20000800000 */
        /* <DEDUP_REMOVED lines=13> */
.L_x_10351:
[----:B------:R-:W4:Y:S01]  /*4000*/  @P2 LDC R2, c[0x0][0x40c] ;  /* 0x00010300ff022b82 */ /* 0x000f220000000800 */
[----:B------:R-:W-:Y:S04]  /*4010*/  BSSY.RECONVERGENT B2, `(.L_x_10352) ;  /* 0x000000a000027945 */ /* 0x000fe80003800200 */
[----:B------:R-:W-:Y:S05]  /*4020*/  @!P2 BRA `(.L_x_10353) ;  /* 0x000000000020a947 */ /* 0x000fea0003800000 */
[----:B0123--:R-:W-:Y:S01]  /*4030*/  FFMA.FTZ R5, R133, R0, R131 ;  /* 0x0000000085057223 */ /* 0x00ffe20000010083 */
[----:B------:R-:W-:-:S03]  /*4040*/  ISETP.GT.AND P1, PT, R8, RZ, PT ;  /* 0x000000ff0800720c */ /* 0x000fc60003f24270 */
[----:B------:R-:W-:-:S04]  /*4050*/  FADD.FTZ R4, R138, -R5 ;  /* 0x800000058a047221 */ /* 0x000fc80000010000 */
[----:B------:R-:W-:-:S05]  /*4060*/  FMUL.FTZ R4, R7, R4 ;  /* 0x0000000407047220 */ /* 0x000fca0000410000 */
[----:B------:R-:W-:-:S05]  /*4070*/  FSEL R4, R4, RZ, P1 ;  /* 0x000000ff04047208 */ /* 0x000fca0000800000 */
[----:B------:R-:W-:-:S04]  /*4080*/  FMUL.FTZ R5, R4, UR14 ;  /* 0x0000000e04057c20 */ /* 0x000fc80008410000 */
[-C--:B-----5:R-:W-:Y:S01]  /*4090*/  FFMA.FTZ R92, R116, R5.reuse, R92 ;  /* 0x00000005745c7223 */ /* 0x0a0fe2000001005c */
[----:B------:R-:W-:-:S07]  /*40a0*/  FMUL.FTZ R120, R48, R5 ;  /* 0x0000000530787220 */ /* 0x000fce0000410000 */
.L_x_10353:
[----:B------:R-:W-:Y:S05]  /*40b0*/  BSYNC.RECONVERGENT B2 ;  /* 0x0000000000027941 */ /* 0x000fea0003800200 */
.L_x_10352:
        /* <DEDUP_REMOVED lines=10> */
.L_x_10355:
[----:B------:R-:W-:Y:S05]  /*4160*/  BSYNC.RECONVERGENT B2 ;  /* 0x0000000000027941 */ /* 0x000fea0003800200 */
.L_x_10354:
[----:B------:R-:W-:Y:S01]  /*4170*/  BSSY.RECONVERGENT B2, `(.L_x_10356) ;  /* 0x000000b000027945 */ /* 0x000fe20003800200 */
[----:B0123--:R-:W-:-:S03]  /*4180*/  FFMA.FTZ R4, R150, R0, R131 ;  /* 0x0000000096047223 */ /* 0x00ffc60000010083 */
        /* <DEDUP_REMOVED lines=9> */
.L_x_10357:
[----:B------:R-:W-:Y:S05]  /*4220*/  BSYNC.RECONVERGENT B2 ;  /* 0x0000000000027941 */ /* 0x000fea0003800200 */
.L_x_10356:
[----:B------:R-:W-:Y:S01]  /*4230*/  FADD.FTZ R4, R151, -R4 ;  /* 0x8000000497047221 */ /* 0x000fe20000010000 */
[----:B------:R-:W-:-:S03]  /*4240*/  ISETP.GT.AND P1, PT, R8, RZ, PT ;  /* 0x000000ff0800720c */ /* 0x000fc60003f24270 */
[----:B------:R-:W-:-:S05]  /*4250*/  FMUL.FTZ R4, R7, R4 ;  /* 0x0000000407047220 */ /* 0x000fca0000410000 */
[----:B------:R-:W-:-:S05]  /*4260*/  FSEL R5, R4, RZ, P1 ;  /* 0x000000ff04057208 */ /* 0x000fca0000800000 */
[----:B----4-:R-:W-:-:S04]  /*4270*/  @P2 FMUL.FTZ R2, R5, R2 ;  /* 0x0000000205022220 */ /* 0x010fc80000410000 */
[-C--:B-----5:R-:W-:Y:S01]  /*4280*/  @P2 FFMA.FTZ R95, R119, R2.reuse, R95 ;  /* 0x00000002775f2223 */ /* 0x0a0fe2000001005f */
[----:B------:R-:W-:-:S07]  /*4290*/  @P2 FMUL.FTZ R123, R51, R2 ;  /* 0x00000002337b2220 */ /* 0x000fce0000410000 */
.L_x_10350:
[----:B------:R-:W-:Y:S05]  /*42a0*/  BSYNC.RECONVERGENT B1 ;  /* 0x0000000000017941 */ /* 0x000fea0003800200 */
.L_x_10347:
[----:B------:R-:W0:Y:S08]  /*42b0*/  @P0 LDC.64 R6, c[0x0][0x478] ;  /* 0x00011e00ff060b82 */ /* 0x000e300000000a00 */
[----:B------:R-:W1:Y:S01]  /*42c0*/  @P2 LDC.64 R4, c[0x0][0x468] ;  /* 0x00011a00ff042b82 */ /* 0x000e620000000a00 */
[----:B0-----:R-:W-:-:S05]  /*42d0*/  @P0 IMAD.WIDE.U32 R6, R129, 0x10, R6 ;  /* 0x0000001081060825 */ /* 0x001fca00078e0006 */
[----:B------:R4:W-:Y:S01]  /*42e0*/  @P0 STG.E.128 desc[UR6][R6.64], R56 ;  /* 0x0000003806000986 */ /* 0x0009e2000c101d06 */
[----:B-1----:R-:W-:-:S05]  /*42f0*/  @P2 IMAD.WIDE.U32 R4, R127, 0x10, R4 ;  /* 0x000000107f042825 */ /* 0x002fca00078e0004 */
[----:B------:R4:W-:Y:S02]  /*4300*/  @P2 STG.E.128 desc[UR6][R4.64], R120 ;  /* 0x0000007804002986 */ /* 0x0009e4000c101d06 */
.L_x_10344:
[----:B------:R-:W-:Y:S05]  /*4310*/  BSYNC.RECONVERGENT B0 ;  /* 0x0000000000007941 */ /* 0x000fea0003800200 */
.L_x_10343:
[----:B0-234-:R-:W0:Y:S02]  /*4320*/  LDC.64 R4, c[0x0][0x380] ;  /* 0x0000e000ff047b82 */ /* 0x01de240000000a00 */
[----:B0-----:R-:W-:-:S04]  /*4330*/  LEA R9, R4, R9, 0x2 ;  /* 0x0000000904097211 */ /* 0x001fc800078e10ff */
[----:B------:R-:W-:-:S13]  /*4340*/  ISETP.GE.AND P0, PT, R9, R5, PT ;  /* 0x000000050900720c */ /* 0x000fda0003f06270 */
[----:B------:R-:W-:Y:S05]  /*4350*/  @!P0 BRA `(.L_x_10358) ;  /* 0xffffffc000c48947 */ /* 0x000fea000383ffff */
.L_x_10287:
[----:B------:R-:W0:Y:S01]  /*4360*/  S2R R7, SR_CgaCtaId ;  /* 0x0000000000077919 */ /* 0x000e220000008800 */
        /* <DEDUP_REMOVED lines=16> */
[----:B-1---5:R-:W-:Y:S01]  /*4470*/  IMAD R44, R12, UR4, RZ ;  /* 0x000000040c2c7c24 */ /* 0x022fe2000f8e02ff */
        /* <DEDUP_REMOVED lines=82> */
[----:B------:R-:W-:Y:S01]  /*49a0*/  IADD3.X R27, PT, PT, R46, UR5, RZ, P4, !PT ;  /* 0x000000052e1b7c10 */ /* 0x000fe2000a7fe4ff */
        /* <DEDUP_REMOVED lines=56> */
.L_x_10360:
[----:B------:R-:W-:Y:S05]  /*4d30*/  BSYNC.RECONVERGENT B0 ;  /* 0x0000000000007941 */ /* 0x000fea0003800200 */
.L_x_10359:
        /* <DEDUP_REMOVED lines=18> */
.L_x_10362:
[----:B------:R-:W-:Y:S05]  /*4e60*/  BSYNC.RECONVERGENT B0 ;  /* 0x0000000000007941 */ /* 0x000fea0003800200 */
.L_x_10361:
        /* <DEDUP_REMOVED lines=18> */
.L_x_10364:
[----:B------:R-:W-:Y:S05]  /*4f90*/  BSYNC.RECONVERGENT B0 ;  /* 0x0000000000007941 */ /* 0x000fea0003800200 */
.L_x_10363:
        /* <DEDUP_REMOVED lines=12> */
.L_x_10297:
[----:B------:R-:W-:Y:S01]  /*5060*/  HFMA2 R159, -RZ, RZ, 0, 5.9604644775390625e-08 ;  /* 0x00000001ff9f7431 */ /* 0x000fe200000001ff */
[----:B------:R-:W-:Y:S01]  /*5070*/  BSSY B0, `(.L_x_10365) ;  /* 0x0000006000007945 */ /* 0x000fe20003800000 */
[----:B---3--:R-:W-:Y:S02]  /*5080*/  MOV R164, 0x1f ;  /* 0x0000001f00a47802 */ /* 0x008fe40000000f00 */
[----:B------:R-:W-:-:S07]  /*5090*/  MOV R128, 0xffffffff ;  /* 0xffffffff00807802 */ /* 0x000fce0000000f00 */
[----:B------:R-:W-:Y:S05]  /*50a0*/  WARPSYNC.COLLECTIVE R128, `(.L_x_10366) ;  /* 0x0000000080087348 */ /* 0x000fea0003c00000 */
[----:B------:R0:W1:Y:S02]  /*50b0*/  SHFL.BFLY P0, R130, R161, R159, R164 ;  /* 0x0c00009fa1827389 */ /* 0x00006400000000a4 */
[----:B01----:R-:W-:Y:S05]  /*50c0*/  ENDCOLLECTIVE ;  /* 0x000000000000791b */ /* 0x003fea0003800000 */
.L_x_10366:
[----:B------:R-:W-:Y:S05]  /*50d0*/  BSYNC B0 ;  /* 0x0000000000007941 */ /* 0x000fea0003800000 */
.L_x_10365:
        /* <DEDUP_REMOVED lines=9> */
.L_x_10367:
[----:B------:R-:W-:Y:S01]  /*5170*/  HFMA2 R159, -RZ, RZ, 0, 1.1920928955078125e-07 ;  /* 0x00000002ff9f7431 */ /* 0x000fe200000001ff */
[----:B------:R-:W-:Y:S02]  /*5180*/  MOV R161, R0 ;  /* 0x0000000000a17202 */ /* 0x000fe40000000f00 */
[----:B------:R-:W-:-:S07]  /*5190*/  MOV R125, R130 ;  /* 0x00000082007d7202 */ /* 0x000fce0000000f00 */
[----:B------:R-:W-:Y:S05]  /*51a0*/  WARPSYNC.COLLECTIVE R128, `(.L_x_10368) ;  /* 0x0000000080087348 */ /* 0x000fea0003c00000 */
[----:B------:R0:W1:Y:S02]  /*51b0*/  SHFL.BFLY P0, R130, R161, R159, R164 ;  /* 0x0c00009fa1827389 */ /* 0x00006400000000a4 */
[----:B01----:R-:W-:Y:S05]  /*51c0*/  ENDCOLLECTIVE ;  /* 0x000000000000791b */ /* 0x003fea0003800000 */
.L_x_10368:
[----:B------:R-:W-:-:S05]  /*51d0*/  FADD.FTZ R125, R125, R162 ;  /* 0x000000a27d7d7221 */ /* 0x000fca0000010000 */
[----:B------:R-:W-:Y:S02]  /*51e0*/  MOV R161, R125 ;  /* 0x0000007d00a17202 */ /* 0x000fe40000000f00 */
[----:B------:R-:W-:-:S07]  /*51f0*/  MOV R127, R130 ;  /* 0x00000082007f7202 */ /* 0x000fce0000000f00 */
[----:B------:R-:W-:Y:S05]  /*5200*/  WARPSYNC.COLLECTIVE R128, `(.L_x_10369) ;  /* 0x0000000080087348 */ /* 0x000fea0003c00000 */
[----:B------:R0:W1:Y:S02]  /*5210*/  SHFL.BFLY P0, R130, R161, R159, R164 ;  /* 0x0c00009fa1827389 */ /* 0x00006400000000a4 */
[----:B01----:R-:W-:Y:S05]  /*5220*/  ENDCOLLECTIVE ;  /* 0x000000000000791b */ /* 0x003fea0003800000 */
.L_x_10369:
[----:B------:R-:W-:Y:S01]  /*5230*/  FADD.FTZ R127, R0, R127 ;  /* 0x0000007f007f7221 */ /* 0x000fe20000010000 */
[----:B------:R-:W-:-:S04]  /*5240*/  HFMA2 R159, -RZ, RZ, 0, 2.384185791015625e-07 ;  /* 0x00000004ff9f7431 */ /* 0x000fc800000001ff */
[----:B------:R-:W-:Y:S02]  /*5250*/  MOV R161, R127 ;  /* 0x0000007f00a17202 */ /* 0x000fe40000000f00 */
[----:B------:R-:W-:-:S07]  /*5260*/  MOV R2, R130 ;  /* 0x0000008200027202 */ /* 0x000fce0000000f00 */
[----:B------:R-:W-:Y:S05]  /*5270*/  WARPSYNC.COLLECTIVE R128, `(.L_x_10370) ;  /* 0x0000000080087348 */ /* 0x000fea0003c00000 */
[----:B------:R0:W1:Y:S02]  /*5280*/  SHFL.BFLY P0, R130, R161, R159, R164 ;  /* 0x0c00009fa1827389 */ /* 0x00006400000000a4 */
[----:B01----:R-:W-:Y:S05]  /*5290*/  ENDCOLLECTIVE ;  /* 0x000000000000791b */ /* 0x003fea0003800000 */
.L_x_10370:
[----:B------:R-:W-:-:S05]  /*52a0*/  FADD.FTZ R2, R125, R2 ;  /* 0x000000027d027221 */ /* 0x000fca0000010000 */
[----:B------:R-:W-:Y:S02]  /*52b0*/  MOV R161, R2 ;  /* 0x0000000200a17202 */ /* 0x000fe40000000f00 */
[----:B------:R-:W-:-:S07]  /*52c0*/  MOV R124, R130 ;  /* 0x00000082007c7202 */ /* 0x000fce0000000f00 */
[----:B------:R-:W-:Y:S05]  /*52d0*/  WARPSYNC.COLLECTIVE R128, `(.L_x_10371) ;  /* 0x0000000080087348 */ /* 0x000fea0003c00000 */
[----:B------:R0:W1:Y:S02]  /*52e0*/  SHFL.BFLY P0, R130, R161, R159, R164 ;  /* 0x0c00009fa1827389 */ /* 0x00006400000000a4 */
[----:B01----:R-:W-:Y:S05]  /*52f0*/  ENDCOLLECTIVE ;  /* 0x000000000000791b */ /* 0x003fea0003800000 */
.L_x_10371:
[----:B------:R-:W-:Y:S01]  /*5300*/  FADD.FTZ R124, R127, R124 ;  /* 0x0000007c7f7c7221 */ /* 0x000fe20000010000 */
[----:B------:R-:W-:-:S04]  /*5310*/  HFMA2 R159, -RZ, RZ, 0, 4.76837158203125e-07 ;  /* 0x00000008ff9f7431 */ /* 0x000fc800000001ff */
[----:B------:R-:W-:Y:S02]  /*5320*/  MOV R161, R124 ;  /* 0x0000007c00a17202 */ /* 0x000fe40000000f00 */
[----:B------:R-:W-:-:S07]  /*5330*/  MOV R129, R130 ;  /* 0x0000008200817202 */ /* 0x000fce0000000f00 */
[----:B------:R-:W-:Y:S05]  /*5340*/  WARPSYNC.COLLECTIVE R128, `(.L_x_10372) ;  /* 0x0000000080087348 */ /* 0x000fea0003c00000 */
[----:B------:R0:W1:Y:S02]  /*5350*/  SHFL.BFLY P0, R130, R161, R159, R164 ;  /* 0x0c00009fa1827389 */ /* 0x00006400000000a4 */
[----:B01----:R-:W-:Y:S05]  /*5360*/  ENDCOLLECTIVE ;  /* 0x000000000000791b */ /* 0x003fea0003800000 */
.L_x_10372:
[----:B------:R-:W-:-:S05]  /*5370*/  FADD.FTZ R129, R2, R129 ;  /* 0x0000008102817221 */ /* 0x000fca0000010000 */
[----:B------:R-:W-:Y:S02]  /*5380*/  MOV R161, R129 ;  /* 0x0000008100a17202 */ /* 0x000fe40000000f00 */
[----:B------:R-:W-:-:S07]  /*5390*/  MOV R131, R130 ;  /* 0x0000008200837202 */ /* 0x000fce0000000f00 */
[----:B------:R-:W-:Y:S05]  /*53a0*/  WARPSYNC.COLLECTIVE R128, `(.L_x_10373) ;  /* 0x0000000080087348 */ /* 0x000fea0003c00000 */
[----:B------:R0:W1:Y:S02]  /*53b0*/  SHFL.BFLY P0, R130, R161, R159, R164 ;  /* 0x0c00009fa1827389 */ /* 0x00006400000000a4 */
[----:B01----:R-:W-:Y:S05]  /*53c0*/  ENDCOLLECTIVE ;  /* 0x000000000000791b */ /* 0x003fea0003800000 */
.L_x_10373:
[----:B------:R-:W-:Y:S01]  /*53d0*/  FADD.FTZ R131, R124, R131 ;  /* 0x000000837c837221 */ /* 0x000fe20000010000 */
[----:B------:R-:W-:-:S04]  /*53e0*/  HFMA2 R159, -RZ, RZ, 0, 9.5367431640625e-07 ;  /* 0x00000010ff9f7431 */ /* 0x000fc800000001ff */
[----:B------:R-:W-:Y:S02]  /*53f0*/  MOV R161, R131 ;  /* 0x0000008300a17202 */ /* 0x000fe40000000f00 */
[----:B------:R-:W-:-:S07]  /*5400*/  MOV R126, R130 ;  /* 0x00000082007e7202 */ /* 0x000fce0000000f00 */
[----:B------:R-:W-:Y:S05]  /*5410*/  WARPSYNC.COLLECTIVE R128, `(.L_x_10374) ;  /* 0x0000000080087348 */ /* 0x000fea0003c00000 */
[----:B------:R0:W1:Y:S02]  /*5420*/  SHFL.BFLY P0, R130, R161, R159, R164 ;  /* 0x0c00009fa1827389 */ /* 0x00006400000000a4 */
[----:B01----:R-:W-:Y:S05]  /*5430*/  ENDCOLLECTIVE ;  /* 0x000000000000791b */ /* 0x003fea0003800000 */
.L_x_10374:
[----:B------:R-:W-:-:S05]  /*5440*/  FADD.FTZ R126, R129, R126 ;  /* 0x0000007e817e7221 */ /* 0x000fca0000010000 */
[----:B------:R-:W-:Y:S02]  /*5450*/  MOV R161, R126 ;  /* 0x0000007e00a17202 */ /* 0x000fe40000000f00 */
[----:B------:R-:W-:-:S07]  /*5460*/  MOV R0, R130 ;  /* 0x0000008200007202 */ /* 0x000fce0000000f00 */
[----:B------:R-:W-:Y:S05]  /*5470*/  WARPSYNC.COLLECTIVE R128, `(.L_x_10375) ;  /* 0x0000000080087348 */ /* 0x000fea0003c00000 */
[----:B------:R0:W1:Y:S02]  /*5480*/  SHFL.BFLY P0, R130, R161, R159, R164 ;  /* 0x0c00009fa1827389 */ /* 0x00006400000000a4 */
[----:B01----:R-:W-:Y:S05]  /*5490*/  ENDCOLLECTIVE ;  /* 0x000000000000791b */ /* 0x003fea0003800000 */
.L_x_10375:
[----:B------:R-:W-:Y:S01]  /*54a0*/  MOV R125, R130 ;  /* 0x00000082007d7202 */ /* 0x000fe20000000f00 */
[----:B------:R-:W-:Y:S06]  /*54b0*/  BRA `(.L_x_10376) ;  /* 0xffffffc0008c7947 */ /* 0x000fec000383ffff */
.L_x_10377:
        /* <DEDUP_REMOVED lines=12> */
.L_x_11334:


//--------------------- .text._ZN10layer_norm13ln_bwd_kernelINS_13Kernel_traitsIfffffjLj512ELj1ELj4ELj1ELj16ENS_18Kernel_traits_baseILj512EfffffjLj128EEEEELb0ELb1ELb1ELb1EEEvNS_9BwdParamsE --------------------------
	.section	.text._ZN10layer_norm13ln_bwd_kernelINS_13Kernel_traitsIfffffjLj512ELj1ELj4ELj1ELj16ENS_18Kernel_traits_baseILj512EfffffjLj128EEEEELb0ELb1ELb1ELb1EEEvNS_9BwdParamsE,"ax",@progbits
	.align	128
        .global         _ZN10layer_norm13ln_bwd_kernelINS_13Kernel_traitsIfffffjLj512ELj1ELj4ELj1ELj16ENS_18Kernel_traits_baseILj512EfffffjLj128EEEEELb0ELb1ELb1ELb1EEEvNS_9BwdParamsE
        .type           _ZN10layer_norm13ln_bwd_kernelINS_13Kernel_traitsIfffffjLj512ELj1ELj4ELj1ELj16ENS_18Kernel_traits_baseILj512EfffffjLj128EEEEELb0ELb1ELb1ELb1EEEvNS_9BwdParamsE,@function
        .size           _ZN10layer_norm13ln_bwd_kernelINS_13Kernel_traitsIfffffjLj512ELj1ELj4ELj1ELj16ENS_18Kernel_traits_baseILj512EfffffjLj128EEEEELb0ELb1ELb1ELb1EEEvNS_9BwdParamsE,(.L_x_11335 - _ZN10layer_norm13ln_bwd_kernelINS_13Kernel_traitsIfffffjLj512ELj1ELj4ELj1ELj16ENS_18Kernel_traits_baseILj512EfffffjLj128EEEEELb0ELb1ELb1ELb1EEEvNS_9BwdParamsE)
        .other          _ZN10layer_norm13ln_bwd_kernelINS_13Kernel_traitsIfffffjLj512ELj1ELj4ELj1ELj16ENS_18Kernel_traits_baseILj512EfffffjLj128EEEEELb0ELb1ELb1ELb1EEEvNS_9BwdParamsE,@"STO_CUDA_ENTRY STV_DEFAULT"
_ZN10layer_norm13ln_bwd_kernelINS_13Kernel_traitsIfffffjLj512ELj1ELj4ELj1ELj16ENS_18Kernel_traits_baseILj512EfffffjLj128EEEEELb0ELb1ELb1ELb1EEEvNS_9BwdParamsE:
.text._ZN10layer_norm13ln_bwd_kernelINS_13Kernel_traitsIfffffjLj512ELj1ELj4ELj1ELj16ENS_18Kernel_traits_baseILj512EfffffjLj128EEEEELb0ELb1ELb1ELb1EEEvNS_9BwdParamsE:
        /* <DEDUP_REMOVED lines=56> */
.L_x_10434:
        /* <DEDUP_REMOVED lines=16> */
[C---:B------:R-:W-:Y:S01]  /*0480*/  IMAD R0, R7.reuse, UR9, RZ ;  /* 0x0000000907007c24 */ /* 0x040fe2000f8e02ff */
[----:B------:R-:W-:Y:S02]  /*0490*/  IADD3 R116, PT, PT, R6, -0x1, RZ ;  /* 0xffffffff06747810 */ /* 0x000fe40007ffe0ff */
[----:B------:R-:W-:Y:S02]  /*04a0*/  SHF.R.S32.HI R118, RZ, 0x1f, R7 ;  /* 0x0000001fff767819 */ /* 0x000fe40000011407 */
[----:B------:R-:W-:Y:S01]  /*04b0*/  SHF.R.S32.HI R3, RZ, 0x1f, R0 ;  /* 0x0000001fff037819 */ /* 0x000fe20000011400 */
[----:B------:R-:W-:Y:S01]  /*04c0*/  IMAD R116, R116, UR9, RZ ;  /* 0x0000000974747c24 */ /* 0x000fe2000f8e02ff */
[----:B------:R-:W3:Y:S01]  /*04d0*/  LDC.64 R144, c[0x0][0x428] ;  /* 0x00010a00ff907b82 */ /* 0x000ee20000000a00 */
[----:B0-----:R-:W-:-:S02]  /*04e0*/  LEA R2, P0, R7, UR10, 0x2 ;  /* 0x0000000a07027c11 */ /* 0x001fc4000f8010ff */
[----:B------:R-:W-:Y:S02]  /*04f0*/  LEA.HI R161, R3, R0, RZ, 0x2 ;  /* 0x0000000003a17211 */ /* 0x000fe400078f10ff */
[----:B------:R-:W-:-:S06]  /*0500*/  LEA.HI.X R3, R7, UR11, R118, 0x2, P0 ;  /* 0x0000000b07037c11 */ /* 0x000fcc00080f1476 */
[----:B------:R0:W4:Y:S01]  /*0510*/  LDG.E R3, desc[UR6][R2.64] ;  /* 0x0000000602037981 */ /* 0x000122000c1e1900 */
[----:B-1----:R-:W-:Y:S02]  /*0520*/  LOP3.LUT R147, R117, 0x1f, RZ, 0xc0, !PT ;  /* 0x0000001f75937812 */ /* 0x002fe400078ec0ff */
[----:B------:R-:W-:Y:S02]  /*0530*/  SHF.R.S32.HI R117, RZ, 0x1f, R116 ;  /* 0x0000001fff757819 */ /* 0x000fe40000011474 */
[-C--:B------:R-:W-:Y:S02]  /*0540*/  LEA.HI.SX32 R161, R161, R147.reuse, 0x1e ;  /* 0x00000093a1a17211 */ /* 0x080fe400078ff2ff */
[----:B------:R-:W-:Y:S02]  /*0550*/  LEA.HI R0, R117, R116, RZ, 0x2 ;  /* 0x0000007475007211 */ /* 0x000fe400078f10ff */
[C---:B------:R-:W-:Y:S01]  /*0560*/  IADD3 R163, PT, PT, R161.reuse, 0x20, RZ ;  /* 0x00000020a1a37810 */ /* 0x040fe20007ffe0ff */
[----:B--2---:R-:W-:Y:S01]  /*0570*/  IMAD.WIDE.U32 R116, R161, 0x10, R140 ;  /* 0x00000010a1747825 */ /* 0x004fe200078e008c */
[----:B------:R-:W-:-:S02]  /*0580*/  LEA.HI.SX32 R147, R0, R147, 0x1e ;  /* 0x0000009300937211 */ /* 0x000fc400078ff2ff */
[----:B------:R-:W-:Y:S01]  /*0590*/  IADD3 R159, PT, PT, R161, 0x40, RZ ;  /* 0x00000040a19f7810 */ /* 0x000fe20007ffe0ff */
[----:B------:R-:W-:Y:S02]  /*05a0*/  IMAD.WIDE.U32 R124, R163, 0x10, R140 ;  /* 0x00000010a37c7825 */ /* 0x000fe400078e008c */
[----:B------:R-:W2:Y:S02]  /*05b0*/  LDG.E.128 R116, desc[UR6][R116.64] ;  /* 0x0000000674747981 */ /* 0x000ea4000c1e1d00 */
[----:B---3--:R-:W-:Y:S02]  /*05c0*/  IMAD.WIDE.U32 R120, R147, 0x10, R144 ;  /* 0x0000001093787825 */ /* 0x008fe400078e0090 */
[----:B------:R-:W3:Y:S02]  /*05d0*/  LDG.E.128 R124, desc[UR6][R124.64] ;  /* 0x000000067c7c7981 */ /* 0x000ee4000c1e1d00 */
[----:B------:R-:W-:Y:S02]  /*05e0*/  IMAD.WIDE.U32 R128, R159, 0x10, R140 ;  /* 0x000000109f807825 */ /* 0x000fe400078e008c */
[----:B------:R-:W3:Y:S01]  /*05f0*/  LDG.E.128 R120, desc[UR6][R120.64] ;  /* 0x0000000678787981 */ /* 0x000ee2000c1e1d00 */
[----:B------:R-:W-:-:S03]  /*0600*/  IADD3 R133, PT, PT, R147, 0x20, RZ ;  /* 0x0000002093857810 */ /* 0x000fc60007ffe0ff */
[----:B------:R-:W3:Y:S02]  /*0610*/  LDG.E.128 R128, desc[UR6][R128.64] ;  /* 0x0000000680807981 */ /* 0x000ee4000c1e1d00 */
[----:B------:R-:W-:Y:S01]  /*0620*/  IMAD.WIDE.U32 R132, R133, 0x10, R144 ;  /* 0x0000001085847825 */ /* 0x000fe200078e0090 */
[----:B------:R-:W-:Y:S02]  /*0630*/  IADD3 R157, PT, PT, R161, 0x60, RZ ;  /* 0x00000060a19d7810 */ /* 0x000fe40007ffe0ff */
[----:B0-----:R-:W-:-:S03]  /*0640*/  MOV R2, UR14 ;  /* 0x0000000e00027c02 */ /* 0x001fc60008000f00 */
[----:B------:R-:W3:Y:S01]  /*0650*/  LDG.E.128 R132, desc[UR6][R132.64] ;  /* 0x0000000684847981 */ /* 0x000ee2000c1e1d00 */
[----:B------:R-:W-:Y:S01]  /*0660*/  IADD3 R137, PT, PT, R147, 0x40, RZ ;  /* 0x0000004093897810 */ /* 0x000fe20007ffe0ff */
[----:B------:R-:W-:Y:S01]  /*0670*/  IMAD.WIDE.U32 R140, R157, 0x10, R140 ;  /* 0x000000109d8c7825 */ /* 0x000fe200078e008c */
[----:B------:R-:W-:Y:S02]  /*0680*/  MOV R0, UR15 ;  /* 0x0000000f00007c02 */ /* 0x000fe40008000f00 */
[----:B------:R-:W-:Y:S01]  /*0690*/  ISETP.NE.U32.AND P0, PT, R2, RZ, PT ;  /* 0x000000ff0200720c */ /* 0x000fe20003f05070 */
[----:B------:R-:W-:Y:S02]  /*06a0*/  IMAD.WIDE.U32 R136, R137, 0x10, R144 ;  /* 0x0000001089887825 */ /* 0x000fe400078e0090 */
[----:B------:R-:W3:Y:S01]  /*06b0*/  LDG.E.128 R140, desc[UR6][R140.64] ;  /* 0x000000068c8c7981 */ /* 0x000ee2000c1e1d00 */
[----:B------:R-:W-:-:S03]  /*06c0*/  ISETP.NE.AND.EX P0, PT, R0, RZ, PT, P0 ;  /* 0x000000ff0000720c */ /* 0x000fc60003f05300 */
[----:B------:R-:W3:Y:S01]  /*06d0*/  LDG.E.128 R136, desc[UR6][R136.64] ;  /* 0x0000000688887981 */ /* 0x000ee2000c1e1d00 */
[----:B------:R-:W-:-:S05]  /*06e0*/  IADD3 R147, PT, PT, R147, 0x60, RZ ;  /* 0x0000006093937810 */ /* 0x000fca0007ffe0ff */
[----:B------:R-:W-:-:S04]  /*06f0*/  IMAD.WIDE.U32 R144, R147, 0x10, R144 ;  /* 0x0000001093907825 */ /* 0x000fc800078e0090 */
[----:B------:R-:W0:Y:S02]  /*0700*/  @P0 LDC.64 R154, c[0x0][0x438] ;  /* 0x00010e00ff9a0b82 */ /* 0x000e240000000a00 */
[----:B------:R-:W3:Y:S06]  /*0710*/  LDG.E.128 R144, desc[UR6][R144.64] ;  /* 0x0000000690907981 */ /* 0x000eec000c1e1d00 */
[----:B------:R-:W1:Y:S08]  /*0720*/  @P0 LDC.64 R148, c[0x0][0x438] ;  /* 0x00010e00ff940b82 */ /* 0x000e700000000a00 */
[----:B------:R-:W1:Y:S01]  /*0730*/  @P0 LDC.64 R152, c[0x0][0x438] ;  /* 0x00010e00ff980b82 */ /* 0x000e620000000a00 */
[----:B0-----:R-:W-:-:S07]  /*0740*/  @P0 IMAD.WIDE.U32 R154, R161, 0x10, R154 ;  /* 0x00000010a19a0825 */ /* 0x001fce00078e009a */
[----:B------:R-:W0:Y:S01]  /*0750*/  @P0 LDC.64 R150, c[0x0][0x438] ;  /* 0x00010e00ff960b82 */ /* 0x000e220000000a00 */
[----:B------:R-:W-:Y:S01]  /*0760*/  ISETP.NE.AND P1, PT, RZ, UR8, PT ;  /* 0x00000008ff007c0c */ /* 0x000fe2000bf25270 */
[----:B------:R-:W5:Y:S01]  /*0770*/  @P0 LDG.E.128 R88, desc[UR6][R154.64] ;  /* 0x000000069a580981 */ /* 0x000f62000c1e1d00 */
[----:B-1----:R-:W-:-:S05]  /*0780*/  @P0 IMAD.WIDE.U32 R160, R163, 0x10, R148 ;  /* 0x00000010a3a00825 */ /* 0x002fca00078e0094 */
[----:B------:R-:W5:Y:S01]  /*0790*/  @P0 LDG.E.128 R92, desc[UR6][R160.64] ;  /* 0x00000006a05c0981 */ /* 0x000f62000c1e1d00 */
[----:B------:R-:W-:-:S05]  /*07a0*/  @P0 IMAD.WIDE.U32 R152, R157, 0x10, R152 ;  /* 0x000000109d980825 */ /* 0x000fca00078e0098 */
[----:B------:R1:W5:Y:S01]  /*07b0*/  @P0 LDG.E.128 R100, desc[UR6][R152.64] ;  /* 0x0000000698640981 */ /* 0x000362000c1e1d00 */
[----:B0-----:R-:W-:-:S05]  /*07c0*/  @P0 IMAD.WIDE.U32 R150, R159, 0x10, R150 ;  /* 0x000000109f960825 */ /* 0x001fca00078e0096 */
[----:B------:R0:W5:Y:S01]  /*07d0*/  @P0 LDG.E.128 R96, desc[UR6][R150.64] ;  /* 0x0000000696600981 */ /* 0x000162000c1e1d00 */
[----:B----4-:R-:W-:-:S05]  /*07e0*/  FSEL R148, R3, RZ, !P1 ;  /* 0x000000ff03947208 */ /* 0x010fca0004800000 */
[C---:B--2---:R-:W-:Y:S01]  /*07f0*/  FADD.FTZ R116, -R148.reuse, R116 ;  /* 0x0000007494747221 */ /* 0x044fe20000010100 */
[----:B------:R-:W-:-:S03]  /*0800*/  FADD.FTZ R156, -R148, R117 ;  /* 0x00000075949c7221 */ /* 0x000fc60000010100 */
[C---:B-----5:R-:W-:Y:S01]  /*0810*/  FMUL.FTZ R3, R5.reuse, R116 ;  /* 0x0000007405037220 */ /* 0x060fe20000410000 */
[C---:B---3--:R-:W-:Y:S01]  /*0820*/  FADD.FTZ R126, -R148.reuse, R126 ;  /* 0x0000007e947e7221 */ /* 0x048fe20000010100 */
[C---:B------:R-:W-:Y:S01]  /*0830*/  FADD.FTZ R124, -R148.reuse, R124 ;  /* 0x0000007c947c7221 */ /* 0x040fe20000010100 */
[C---:B-1----:R-:W-:Y:S01]  /*0840*/  FADD.FTZ R152, -R148.reuse, R127 ;  /* 0x0000007f94987221 */ /* 0x042fe20000010100 */
[----:B------:R-:W-:Y:S01]  /*0850*/  FADD.FTZ R118, -R148, R118 ;  /* 0x0000007694767221 */ /* 0x000fe20000010100 */
[C---:B------:R-:W-:Y:S01]  /*0860*/  FMUL.FTZ R116, R5.reuse, R156 ;  /* 0x0000009c05747220 */ /* 0x040fe20000410000 */
[----:B------:R-:W-:Y:S01]  /*0870*/  FADD.FTZ R56, R56, R120 ;  /* 0x0000007838387221 */ /* 0x000fe20000010000 */
[----:B------:R-:W-:Y:S01]  /*0880*/  FFMA.FTZ R40, R120, R3, R40 ;  /* 0x0000000378287223 */ /* 0x000fe20000010028 */
[----:B0-----:R-:W-:Y:S01]  /*0890*/  FADD.FTZ R150, -R148, R125 ;  /* 0x0000007d94967221 */ /* 0x001fe20000010100 */
[----:B------:R-:W-:Y:S01]  /*08a0*/  FMUL.FTZ R120, R36, R120 ;  /* 0x0000007824787220 */ /* 0x000fe20000410000 */
[C---:B------:R-:W-:Y:S01]  /*08b0*/  FADD.FTZ R154, -R148.reuse, R119 ;  /* 0x00000077949a7221 */ /* 0x040fe20000010100 */
[C---:B------:R-:W-:Y:S01]  /*08c0*/  FMUL.FTZ R125, R5.reuse, R126 ;  /* 0x0000007e057d7220 */ /* 0x040fe20000410000 */
[C---:B------:R-:W-:Y:S01]  /*08d0*/  FMUL.FTZ R119, R5.reuse, R124 ;  /* 0x0000007c05777220 */ /* 0x040fe20000410000 */
[C---:B------:R-:W-:Y:S01]  /*08e0*/  FMUL.FTZ R126, R5.reuse, R152 ;  /* 0x00000098057e7220 */ /* 0x040fe20000410000 */
[----:B------:R-:W-:Y:S01]  /*08f0*/  FMUL.FTZ R117, R5, R118 ;  /* 0x0000007605757220 */ /* 0x000fe20000410000 */
[----:B------:R-:W-:Y:S01]  /*0900*/  FADD.FTZ R57, R57, R121 ;  /* 0x0000007939397221 */ /* 0x000fe20000010000 */
[----:B------:R-:W-:Y:S01]  /*0910*/  FFMA.FTZ R41, R121, R116, R41 ;  /* 0x0000007479297223 */ /* 0x000fe20000010029 */
[----:B------:R-:W-:Y:S01]  /*0920*/  FMUL.FTZ R124, R5, R150 ;  /* 0x00000096057c7220 */ /* 0x000fe20000410000 */
[C---:B------:R-:W-:Y:S01]  /*0930*/  FADD.FTZ R152, -R148.reuse, R130 ;  /* 0x0000008294987221 */ /* 0x040fe20000010100 */
[----:B------:R-:W-:Y:S01]  /*0940*/  FMUL.FTZ R121, R37, R121 ;  /* 0x0000007925797220 */ /* 0x000fe20000410000 */
[C---:B------:R-:W-:Y:S01]  /*0950*/  FADD.FTZ R150, -R148.reuse, R129 ;  /* 0x0000008194967221 */ /* 0x040fe20000010100 */
[----:B------:R-:W-:Y:S01]  /*0960*/  FADD.FTZ R130, RZ, R120 ;  /* 0x00000078ff827221 */ /* 0x000fe20000010000 */
[----:B------:R-:W-:Y:S01]  /*0970*/  FFMA.FTZ R129, R3, R120, RZ ;  /* 0x0000007803817223 */ /* 0x000fe200000100ff */
[C---:B------:R-:W-:Y:S01]  /*0980*/  FMUL.FTZ R118, R5.reuse, R154 ;  /* 0x0000009a05767220 */ /* 0x040fe20000410000 */
[----:B------:R-:W-:Y:S01]  /*0990*/  FADD.FTZ R128, -R148, R128 ;  /* 0x0000008094807221 */ /* 0x000fe20000010100 */
        /* <DEDUP_REMOVED lines=40> */
[----:B------:R-:W-:Y:S01]  /*0c20*/  FADD.FTZ R156, -R148, R142 ;  /* 0x0000008e949c7221 */ /* 0x000fe20000010100 */
        /* <DEDUP_REMOVED lines=45> */
.L_x_10381:
        /* <DEDUP_REMOVED lines=23> */
.L_x_10382:
[----:B0-----:R-:W-:Y:S05]  /*1070*/  BSYNC.RECONVERGENT B1 ;  /* 0x0000000000017941 */ /* 0x001fea0003800200 */
.L_x_10380:
        /* <DEDUP_REMOVED lines=21> */
.L_x_10446:
        /* <DEDUP_REMOVED lines=17> */
[----:B0-----:R-:W-:Y:S01]  /*12e0*/  SHF.R.S32.HI R143, RZ, 0x1f, R2 ;  /* 0x0000001fff8f7819 */ /* 0x001fe20000011402 */
        /* <DEDUP_REMOVED lines=22> */
.L_x_10388:
[----:B------:R-:W-:Y:S05]  /*1450*/  BSYNC.RECONVERGENT B2 ;  /* 0x0000000000027941 */ /* 0x000fea0003800200 */
.L_x_10387:
        /* <DEDUP_REMOVED lines=10> */
.L_x_10390:
[----:B------:R-:W-:Y:S05]  /*1500*/  BSYNC.RECONVERGENT B2 ;  /* 0x0000000000027941 */ /* 0x000fea0003800200 */
.L_x_10389:
        /* <DEDUP_REMOVED lines=10> */
.L_x_10392:
[----:B------:R-:W-:Y:S05]  /*15b0*/  BSYNC.RECONVERGENT B2 ;  /* 0x0000000000027941 */ /* 0x000fea0003800200 */
.L_x_10391:
        /* <DEDUP_REMOVED lines=10> */
.L_x_10386:
        /* <DEDUP_REMOVED lines=12> */
[----:B------:R-:W-:-:S03]  /*1720*/  FFMA.FTZ R115, R117, R0, R157 ;  /* 0x0000000075737223 */ /* 0x000fc6000001009d */
[-C--:B-----5:R-:W-:Y:S01]  /*1730*/  @P3 FFMA.FTZ R84, R104, R113.reuse, R84 ;  /* 0x0000007168543223 */ /* 0x0a0fe20000010054 */
[----:B------:R-:W-:Y:S01]  /*1740*/  @P3 FMUL.FTZ R108, R8, R113 ;  /* 0x00000071086c3220 */ /* 0x000fe20000410000 */
[----:B------:R-:W-:Y:S01]  /*1750*/  FSEL R113, R114, RZ, P1 ;  /* 0x000000ff72717208 */ /* 0x000fe20000800000 */
[----:B------:R-:W-:-:S04]  /*1760*/  FADD.FTZ R114, R122, -R115 ;  /* 0x800000737a727221 */ /* 0x000fc80000010000 */
[----:B-1----:R-:W-:Y:S01]  /*1770*/  @P3 FMUL.FTZ R2, R113, R142 ;  /* 0x0000008e71023220 */ /* 0x002fe20000410000 */
[----:B------:R-:W-:-:S03]  /*1780*/  FMUL.FTZ R114, R5, R114 ;  /* 0x0000007205727220 */ /* 0x000fc60000410000 */
[-C--:B------:R-:W-:Y:S01]  /*1790*/  @P3 FFMA.FTZ R85, R105, R2.reuse, R85 ;  /* 0x0000000269553223 */ /* 0x080fe20000010055 */
[----:B------:R-:W-:Y:S01]  /*17a0*/  @P3 FMUL.FTZ R109, R9, R2 ;  /* 0x00000002096d3220 */ /* 0x000fe20000410000 */
[----:B------:R-:W-:Y:S01]  /*17b0*/  FFMA.FTZ R2, R118, R0, R157 ;  /* 0x0000000076027223 */ /* 0x000fe2000001009d */
[----:B------:R-:W-:-:S03]  /*17c0*/  FSEL R114, R114, RZ, P1 ;  /* 0x000000ff72727208 */ /* 0x000fc60000800000 */
[----:B------:R-:W-:Y:S02]  /*17d0*/  FADD.FTZ R2, R123, -R2 ;  /* 0x800000027b027221 */ /* 0x000fe40000010000 */
[----:B--2---:R-:W-:Y:S02]  /*17e0*/  @P3 FMUL.FTZ R115, R114, R141 ;  /* 0x0000008d72733220 */ /* 0x004fe40000410000 */
[----:B------:R-:W-:Y:S02]  /*17f0*/  FMUL.FTZ R2, R5, R2 ;  /* 0x0000000205027220 */ /* 0x000fe40000410000 */
[-C--:B------:R-:W-:Y:S01]  /*1800*/  @P3 FFMA.FTZ R86, R106, R115.reuse, R86 ;  /* 0x000000736a563223 */ /* 0x080fe20000010056 */
[----:B------:R-:W-:Y:S02]  /*1810*/  @P3 FMUL.FTZ R110, R10, R115 ;  /* 0x000000730a6e3220 */ /* 0x000fe40000410000 */
[----:B------:R-:W-:-:S04]  /*1820*/  FSEL R2, R2, RZ, P1 ;  /* 0x000000ff02027208 */ /* 0x000fc80000800000 */
[----:B------:R-:W-:Y:S01]  /*1830*/  MOV R115, R2 ;  /* 0x0000000200737202 */ /* 0x000fe20000000f00 */
[----:B------:R-:W-:Y:S06]  /*1840*/  @!P3 BRA `(.L_x_10393) ;  /* 0x000000040028b947 */ /* 0x000fec0003800000 */
[----:B------:R-:W-:-:S04]  /*1850*/  FMUL.FTZ R2, R2, UR13 ;  /* 0x0000000d02027c20 */ /* 0x000fc80008410000 */
[-C--:B------:R-:W-:Y:S01]  /*1860*/  FFMA.FTZ R87, R107, R2.reuse, R87 ;  /* 0x000000026b577223 */ /* 0x080fe20000010057 */
[----:B------:R-:W-:Y:S01]  /*1870*/  FMUL.FTZ R111, R11, R2 ;  /* 0x000000020b6f7220 */ /* 0x000fe20000410000 */
[----:B------:R-:W-:Y:S06]  /*1880*/  BRA `(.L_x_10393) ;  /* 0x0000000400187947 */ /* 0x000fec0003800000 */
.L_x_10385:
[----:B------:R-:W-:Y:S02]  /*1890*/  MOV R4, UR20 ;  /* 0x0000001400047c02 */ /* 0x000fe40008000f00 */
        /* <DEDUP_REMOVED lines=37> */
.L_x_10394:
        /* <DEDUP_REMOVED lines=11> */
[----:B------:R-:W-:Y:S01]  /*1ba0*/  @P2 FFMA.FTZ R112, R5, R113, R88 ;  /* 0x0000007105702223 */ /* 0x000fe20000010058 */
[----:B------:R-:W-:Y:S01]  /*1bb0*/  @P2 FADD.FTZ R143, R122, -R143 ;  /* 0x8000008f7a8f2221 */ /* 0x000fe20000010000 */
[----:B------:R-:W-:Y:S01]  /*1bc0*/  MOV R113, R89 ;  /* 0x0000005900717202 */ /* 0x000fe20000000f00 */
[----:B------:R-:W-:Y:S01]  /*1bd0*/  @P2 FADD.FTZ R2, R121, -R2 ;  /* 0x8000000279022221 */ /* 0x000fe20000010000 */
[----:B------:R-:W-:Y:S01]  /*1be0*/  MOV R114, R90 ;  /* 0x0000005a00727202 */ /* 0x000fe20000000f00 */
[----:B------:R-:W2:Y:S01]  /*1bf0*/  @P3 LDC R142, c[0x0][0x40c] ;  /* 0x00010300ff8e3b82 */ /* 0x000ea20000000800 */
[C---:B------:R-:W-:Y:S01]  /*1c00*/  @P2 FFMA.FTZ R114, R5.reuse, R143, R90 ;  /* 0x0000008f05722223 */ /* 0x040fe2000001005a */
        /* <DEDUP_REMOVED lines=14> */
.L_x_10393:
[----:B------:R-:W-:Y:S05]  /*1cf0*/  BSYNC.RECONVERGENT B1 ;  /* 0x0000000000017941 */ /* 0x000fea0003800200 */
.L_x_10384:
        /* <DEDUP_REMOVED lines=14> */
.L_x_10396:
[----:B------:R-:W-:Y:S05]  /*1de0*/  BSYNC.RECONVERGENT B1 ;  /* 0x0000000000017941 */ /* 0x000fea0003800200 */
.L_x_10395:
[----:B------:R-:W-:Y:S04]  /*1df0*/  BSSY.RECONVERGENT B1, `(.L_x_10397) ;  /* 0x0000094000017945 */ /* 0x000fe80003800200 */
[----:B------:R-:W-:Y:S05]  /*1e00*/  @!P0 BRA `(.L_x_10398) ;  /* 0x0000000400108947 */ /* 0x000fea0003800000 */
[----:B------:R-:W-:Y:S05]  /*1e10*/  @!P1 BRA `(.L_x_10399) ;  /* 0x0000000000889947 */ /* 0x000fea0003800000 */
[----:B0-----:R-:W0:Y:S01]  /*1e20*/  @P3 LDC R141, c[0x0][0x40c] ;  /* 0x00010300ff8d3b82 */ /* 0x001e220000000800 */
        /* <DEDUP_REMOVED lines=11> */
[----:B------:R-:W-:-:S02]  /*1ee0*/  MOV R113, R93 ;  /* 0x0000005d00717202 */ /* 0x000fc40000000f00 */
        /* <DEDUP_REMOVED lines=12> */
[----:B------:R-:W-:Y:S01]  /*1fb0*/  MOV R115, R4 ;  /* 0x0000000400737202 */ /* 0x000fe20000000f00 */
        /* <DEDUP_REMOVED lines=8> */
.L_x_10399:
        /* <DEDUP_REMOVED lines=33> */
.L_x_10398:
        /* <DEDUP_REMOVED lines=16> */
[----:B------:R-:W-:Y:S01]  /*2350*/  FADD.FTZ R114, R134, -R115 ;  /* 0x8000007386727221 */ /* 0x000fe20000010000 */
[----:B------:R-:W-:Y:S01]  /*2360*/  FSEL R113, R2, RZ, P4 ;  /* 0x000000ff02717208 */ /* 0x000fe20002000000 */
[----:B------:R-:W-:Y:S02]  /*2370*/  FFMA.FTZ R2, R126, R0, R157 ;  /* 0x000000007e027223 */ /* 0x000fe4000001009d */
[----:B------:R-:W-:Y:S02]  /*2380*/  FMUL.FTZ R114, R5, R114 ;  /* 0x0000007205727220 */ /* 0x000fe40000410000 */
[----:B------:R-:W-:Y:S01]  /*2390*/  FADD.FTZ R140, R135, -R2 ;  /* 0x80000002878c7221 */ /* 0x000fe20000010000 */
[----:B-1----:R-:W-:Y:S02]  /*23a0*/  @P3 FMUL.FTZ R2, R113, R4 ;  /* 0x0000000471023220 */ /* 0x002fe40000410000 */
[----:B------:R-:W-:Y:S01]  /*23b0*/  FSEL R114, R114, RZ, P4 ;  /* 0x000000ff72727208 */ /* 0x000fe20002000000 */
[----:B------:R-:W-:Y:S01]  /*23c0*/  FMUL.FTZ R4, R5, R140 ;  /* 0x0000008c05047220 */ /* 0x000fe20000410000 */
[-C--:B------:R-:W-:Y:S01]  /*23d0*/  @P3 FFMA.FTZ R81, R105, R2.reuse, R81 ;  /* 0x0000000269513223 */ /* 0x080fe20000010051 */
[----:B------:R-:W-:-:S02]  /*23e0*/  @P3 FMUL.FTZ R109, R13, R2 ;  /* 0x000000020d6d3220 */ /* 0x000fc40000410000 */
[----:B--2---:R-:W-:Y:S01]  /*23f0*/  @P3 FMUL.FTZ R115, R114, R141 ;  /* 0x0000008d72733220 */ /* 0x004fe20000410000 */
[----:B------:R-:W-:-:S03]  /*2400*/  FSEL R4, R4, RZ, P4 ;  /* 0x000000ff04047208 */ /* 0x000fc60002000000 */
[-C--:B------:R-:W-:Y:S01]  /*2410*/  @P3 FFMA.FTZ R82, R106, R115.reuse, R82 ;  /* 0x000000736a523223 */ /* 0x080fe20000010052 */
[----:B------:R-:W-:Y:S01]  /*2420*/  @P3 FMUL.FTZ R110, R14, R115 ;  /* 0x000000730e6e3220 */ /* 0x000fe20000410000 */
[----:B------:R-:W-:Y:S01]  /*2430*/  MOV R115, R4 ;  /* 0x0000000400737202 */ /* 0x000fe20000000f00 */
[----:B------:R-:W-:Y:S06]  /*2440*/  @!P3 BRA `(.L_x_10400) ;  /* 0x0000000000b8b947 */ /* 0x000fec0003800000 */
[----:B------:R-:W-:-:S04]  /*2450*/  FMUL.FTZ R2, R4, UR13 ;  /* 0x0000000d04027c20 */ /* 0x000fc80008410000 */
[-C--:B------:R-:W-:Y:S01]  /*2460*/  FFMA.FTZ R83, R107, R2.reuse, R83 ;  /* 0x000000026b537223 */ /* 0x080fe20000010053 */
[----:B------:R-:W-:Y:S01]  /*2470*/  FMUL.FTZ R111, R15, R2 ;  /* 0x000000020f6f7220 */ /* 0x000fe20000410000 */
[----:B------:R-:W-:Y:S06]  /*2480*/  BRA `(.L_x_10400) ;  /* 0x0000000000a87947 */ /* 0x000fec0003800000 */
.L_x_10401:
        /* <DEDUP_REMOVED lines=10> */
.L_x_10403:
[----:B------:R-:W-:Y:S05]  /*2530*/  BSYNC.RECONVERGENT B2 ;  /* 0x0000000000027941 */ /* 0x000fea0003800200 */
.L_x_10402:
        /* <DEDUP_REMOVED lines=10> */
.L_x_10405:
[----:B------:R-:W-:Y:S05]  /*25e0*/  BSYNC.RECONVERGENT B2 ;  /* 0x0000000000027941 */ /* 0x000fea0003800200 */
.L_x_10404:
        /* <DEDUP_REMOVED lines=10> */
.L_x_10407:
[----:B------:R-:W-:Y:S05]  /*2690*/  BSYNC.RECONVERGENT B2 ;  /* 0x0000000000027941 */ /* 0x000fea0003800200 */
.L_x_10406:
        /* <DEDUP_REMOVED lines=9> */
.L_x_10400:
[----:B------:R-:W-:Y:S05]  /*2730*/  BSYNC.RECONVERGENT B1 ;  /* 0x0000000000017941 */ /* 0x000fea0003800200 */
.L_x_10397:
        /* <DEDUP_REMOVED lines=14> */
.L_x_10409:
[----:B------:R-:W-:Y:S05]  /*2820*/  BSYNC.RECONVERGENT B1 ;  /* 0x0000000000017941 */ /* 0x000fea0003800200 */
.L_x_10408:
        /* <DEDUP_REMOVED lines=37> */
.L_x_10412:
        /* <DEDUP_REMOVED lines=33> */
.L_x_10411:
        /* <DEDUP_REMOVED lines=36> */
.L_x_10414:
        /* <DEDUP_REMOVED lines=10> */
.L_x_10416:
[----:B------:R-:W-:Y:S05]  /*2f70*/  BSYNC.RECONVERGENT B2 ;  /* 0x0000000000027941 */ /* 0x000fea0003800200 */
.L_x_10415:
        /* <DEDUP_REMOVED lines=10> */
.L_x_10418:
[----:B------:R-:W-:Y:S05]  /*3020*/  BSYNC.RECONVERGENT B2 ;  /* 0x0000000000027941 */ /* 0x000fea0003800200 */
.L_x_10417:
        /* <DEDUP_REMOVED lines=10> */
.L_x_10420:
[----:B------:R-:W-:Y:S05]  /*30d0*/  BSYNC.RECONVERGENT B2 ;  /* 0x0000000000027941 */ /* 0x000fea0003800200 */
.L_x_10419:
        /* <DEDUP_REMOVED lines=9> */
.L_x_10413:
[----:B------:R-:W-:Y:S05]  /*3170*/  BSYNC.RECONVERGENT B1 ;  /* 0x0000000000017941 */ /* 0x000fea0003800200 */
.L_x_10410:
        /* <DEDUP_REMOVED lines=14> */
.L_x_10422:
[----:B------:R-:W-:Y:S05]  /*3260*/  BSYNC.RECONVERGENT B1 ;  /* 0x0000000000017941 */ /* 0x000fea0003800200 */
.L_x_10421:
[----:B------:R-:W-:Y:S04]  /*3270*/  BSSY.RECONVERGENT B1, `(.L_x_10423) ;  /* 0x0000093000017945 */ /* 0x000fe80003800200 */
[----:B------:R-:W-:Y:S05]  /*3280*/  @!P0 BRA `(.L_x_10424) ;  /* 0x0000000400108947 */ /* 0x000fea0003800000 */
[----:B------:R-:W-:Y:S05]  /*3290*/  @!P1 BRA `(.L_x_10425) ;  /* 0x0000000000889947 */ /* 0x000fea0003800000 */
[----:B0-----:R-:W0:Y:S01]  /*32a0*/  @P3 LDC R141, c[0x0][0x40c] ;  /* 0x00010300ff8d3b82 */ /* 0x001e220000000800 */
[-CC-:B------:R-:W-:Y:S01]  /*32b0*/  @P2 FFMA.FTZ R113, R131, R0.reuse, R157.reuse ;  /* 0x0000000083712223 */ /* 0x180fe2000001009d */
[-CC-:B------:R-:W-:Y:S01]  /*32c0*/  @P2 FFMA.FTZ R2, R144, R0.reuse, R157.reuse ;  /* 0x0000000090022223 */ /* 0x180fe2000001009d */
[-CC-:B------:R-:W-:Y:S01]  /*32d0*/  @P2 FFMA.FTZ R115, R145, R0.reuse, R157.reuse ;  /* 0x0000000091732223 */ /* 0x180fe2000001009d */
[----:B------:R-:W-:Y:S01]  /*32e0*/  @P2 FFMA.FTZ R4, R150, R0, R157 ;  /* 0x0000000096042223 */ /* 0x000fe2000001009d */
[----:B------:R-:W-:Y:S01]  /*32f0*/  @P2 FADD.FTZ R0, R148, -R113 ;  /* 0x8000007194002221 */ /* 0x000fe20000010000 */
[----:B------:R-:W-:Y:S01]  /*3300*/  @P2 FADD.FTZ R2, R149, -R2 ;  /* 0x8000000295022221 */ /* 0x000fe20000010000 */
[----:B------:R-:W-:Y:S01]  /*3310*/  @P2 FADD.FTZ R115, R146, -R115 ;  /* 0x8000007392732221 */ /* 0x000fe20000010000 */
[----:B------:R-:W1:Y:S01]  /*3320*/  @P3 LDC R6, c[0x0][0x40c] ;  /* 0x00010300ff063b82 */ /* 0x000e620000000800 */
[----:B------:R-:W-:Y:S01]  /*3330*/  MOV R112, R100 ;  /* 0x0000006400707202 */ /* 0x000fe20000000f00 */
[----:B------:R-:W-:Y:S01]  /*3340*/  @P2 FFMA.FTZ R112, R5, R0, R100 ;  /* 0x0000000005702223 */ /* 0x000fe20000010064 */
[----:B------:R-:W-:Y:S01]  /*3350*/  MOV R113, R101 ;  /* 0x0000006500717202 */ /* 0x000fe20000000f00 */
[----:B------:R-:W-:Y:S01]  /*3360*/  @P2 FADD.FTZ R4, R151, -R4 ;  /* 0x8000000497042221 */ /* 0x000fe20000010000 */
[----:B------:R-:W-:Y:S01]  /*3370*/  MOV R114, R102 ;  /* 0x0000006600727202 */ /* 0x000fe20000000f00 */
[C---:B------:R-:W-:Y:S01]  /*3380*/  @P2 FFMA.FTZ R113, R5.reuse, R2, R101 ;  /* 0x0000000205712223 */ /* 0x040fe20000010065 */
[C---:B------:R-:W-:Y:S01]  /*3390*/  @P2 FFMA.FTZ R114, R5.reuse, R115, R102 ;  /* 0x0000007305722223 */ /* 0x040fe20000010066 */
[----:B------:R-:W2:Y:S01]  /*33a0*/  @P3 LDC R143, c[0x0][0x40c] ;  /* 0x00010300ff8f3b82 */ /* 0x000ea20000000800 */
[----:B------:R-:W-:Y:S01]  /*33b0*/  MOV R2, R103 ;  /* 0x0000006700027202 */ /* 0x000fe20000000f00 */
[----:B------:R-:W-:Y:S01]  /*33c0*/  @P2 FFMA.FTZ R2, R5, R4, R103 ;  /* 0x0000000405022223 */ /* 0x000fe20000010067 */
[----:B0-----:R-:W-:-:S04]  /*33d0*/  @P3 FMUL.FTZ R115, R112, R141 ;  /* 0x0000008d70733220 */ /* 0x001fc80000410000 */
[-C--:B-----5:R-:W-:Y:S01]  /*33e0*/  @P3 FFMA.FTZ R72, R104, R115.reuse, R72 ;  /* 0x0000007368483223 */ /* 0x0a0fe20000010048 */
[----:B------:R-:W-:Y:S01]  /*33f0*/  @P3 FMUL.FTZ R108, R20, R115 ;  /* 0x00000073146c3220 */ /* 0x000fe20000410000 */
[----:B------:R-:W-:Y:S01]  /*3400*/  MOV R115, R2 ;  /* 0x0000000200737202 */ /* 0x000fe20000000f00 */
        /* <DEDUP_REMOVED lines=11> */
.L_x_10425:
        /* <DEDUP_REMOVED lines=33> */
.L_x_10424:
[----:B------:R-:W-:Y:S05]  /*36d0*/  @!P1 BRA `(.L_x_10427) ;  /* 0x0000000000889947 */ /* 0x000fea0003800000 */
[----:B0-----:R-:W0:Y:S01]  /*36e0*/  @P3 LDC R115, c[0x0][0x40c] ;  /* 0x00010300ff733b82 */ /* 0x001e220000000800 */
[-CC-:B------:R-:W-:Y:S01]  /*36f0*/  FFMA.FTZ R113, R131, R0.reuse, R157.reuse ;  /* 0x0000000083717223 */ /* 0x180fe2000001009d */
[-C--:B------:R-:W-:Y:S01]  /*3700*/  FFMA.FTZ R2, R144, R0.reuse, R157 ;  /* 0x0000000090027223 */ /* 0x080fe2000001009d */
[----:B------:R-:W-:Y:S02]  /*3710*/  ISETP.GT.AND P0, PT, R6, RZ, PT ;  /* 0x000000ff0600720c */ /* 0x000fe40003f04270 */
[----:B------:R-:W-:Y:S01]  /*3720*/  FADD.FTZ R112, R148, -R113 ;  /* 0x8000007194707221 */ /* 0x000fe20000010000 */
[----:B------:R-:W-:Y:S01]  /*3730*/  FFMA.FTZ R113, R145, R0, R157 ;  /* 0x0000000091717223 */ /* 0x000fe2000001009d */
[----:B------:R-:W-:Y:S01]  /*3740*/  FADD.FTZ R2, R149, -R2 ;  /* 0x8000000295027221 */ /* 0x000fe20000010000 */
[----:B------:R-:W1:Y:S01]  /*3750*/  @P3 LDC R4, c[0x0][0x40c] ;  /* 0x00010300ff043b82 */ /* 0x000e620000000800 */
[C---:B------:R-:W-:Y:S01]  /*3760*/  FMUL.FTZ R112, R5.reuse, R112 ;  /* 0x0000007005707220 */ /* 0x040fe20000410000 */
[----:B------:R-:W-:Y:S01]  /*3770*/  FADD.FTZ R114, R146, -R113 ;  /* 0x8000007192727221 */ /* 0x000fe20000010000 */
[----:B------:R-:W-:Y:S01]  /*3780*/  FMUL.FTZ R113, R5, R2 ;  /* 0x0000000205717220 */ /* 0x000fe20000410000 */
[----:B------:R-:W-:-:S02]  /*3790*/  FFMA.FTZ R0, R150, R0, R157 ;  /* 0x0000000096007223 */ /* 0x000fc4000001009d */
[----:B------:R-:W-:Y:S01]  /*37a0*/  FMUL.FTZ R114, R5, R114 ;  /* 0x0000007205727220 */ /* 0x000fe20000410000 */
[----:B------:R-:W-:Y:S01]  /*37b0*/  FSEL R112, R112, RZ, P0 ;  /* 0x000000ff70707208 */ /* 0x000fe20000000000 */
[----:B------:R-:W2:Y:S01]  /*37c0*/  @P3 LDC R141, c[0x0][0x40c] ;  /* 0x00010300ff8d3b82 */ /* 0x000ea20000000800 */
[----:B------:R-:W-:Y:S01]  /*37d0*/  FADD.FTZ R0, R151, -R0 ;  /* 0x8000000097007221 */ /* 0x000fe20000010000 */
[----:B------:R-:W-:Y:S02]  /*37e0*/  FSEL R113, R113, RZ, P0 ;  /* 0x000000ff71717208 */ /* 0x000fe40000000000 */
[----:B------:R-:W-:Y:S01]  /*37f0*/  FSEL R114, R114, RZ, P0 ;  /* 0x000000ff72727208 */ /* 0x000fe20000000000 */
[----:B------:R-:W-:Y:S01]  /*3800*/  FMUL.FTZ R2, R5, R0 ;  /* 0x0000000005027220 */ /* 0x000fe20000410000 */
[----:B0-----:R-:W-:-:S04]  /*3810*/  @P3 FMUL.FTZ R115, R112, R115 ;  /* 0x0000007370733220 */ /* 0x001fc80000410000 */
[-C--:B-----5:R-:W-:Y:S01]  /*3820*/  @P3 FFMA.FTZ R72, R104, R115.reuse, R72 ;  /* 0x0000007368483223 */ /* 0x0a0fe20000010048 */
[----:B------:R-:W-:Y:S01]  /*3830*/  @P3 FMUL.FTZ R108, R20, R115 ;  /* 0x00000073146c3220 */ /* 0x000fe20000410000 */
[----:B------:R-:W-:Y:S01]  /*3840*/  FSEL R115, R2, RZ, P0 ;  /* 0x000000ff02737208 */ /* 0x000fe20000000000 */
        /* <DEDUP_REMOVED lines=11> */
.L_x_10427:
        /* <DEDUP_REMOVED lines=17> */
.L_x_10429:
[----:B------:R-:W-:Y:S05]  /*3a10*/  BSYNC.RECONVERGENT B2 ;  /* 0x0000000000027941 */ /* 0x000fea0003800200 */
.L_x_10428:
        /* <DEDUP_REMOVED lines=10> */
.L_x_10431:
[----:B------:R-:W-:Y:S05]  /*3ac0*/  BSYNC.RECONVERGENT B2 ;  /* 0x0000000000027941 */ /* 0x000fea0003800200 */
.L_x_10430:
        /* <DEDUP_REMOVED lines=10> */
.L_x_10433:
[----:B------:R-:W-:Y:S05]  /*3b70*/  BSYNC.RECONVERGENT B2 ;  /* 0x0000000000027941 */ /* 0x000fea0003800200 */
.L_x_10432:
[-C--:B-----5:R-:W-:Y:S01]  /*3b80*/  @P3 FFMA.FTZ R75, R107, R4.reuse, R75 ;  /* 0x000000046b4b3223 */ /* 0x0a0fe2000001004b */
[----:B------:R-:W-:-:S07]  /*3b90*/  @P3 FMUL.FTZ R111, R23, R4 ;  /* 0x00000004176f3220 */ /* 0x000fce0000410000 */
.L_x_10426:
[----:B------:R-:W-:Y:S05]  /*3ba0*/  BSYNC.RECONVERGENT B1 ;  /* 0x0000000000017941 */ /* 0x000fea0003800200 */
.L_x_10423:
        /* <DEDUP_REMOVED lines=11> */
.L_x_10379:
[----:B0-----:R-:W-:Y:S05]  /*3c60*/  BSYNC B0 ;  /* 0x0000000000007941 */ /* 0x001fea0003800000 */
.L_x_10378:
        /* <DEDUP_REMOVED lines=151> */
.L_x_10383:
        /* <DEDUP_REMOVED lines=8> */
.L_x_10436:
[----:B------:R-:W-:Y:S05]  /*4660*/  BSYNC B1 ;  /* 0x0000000000017941 */ /* 0x000fea0003800000 */
.L_x_10435:
        /* <DEDUP_REMOVED lines=8> */
.L_x_10437:
[----:B------:R-:W-:Y:S01]  /*46f0*/  FADD.FTZ R140, R140, R147 ;  /* 0x000000938c8c7221 */ /* 0x000fe20000010000 */
[----:B------:R-:W-:-:S04]  /*4700*/  HFMA2 R159, -RZ, RZ, 0, 1.1920928955078125e-07 ;  /* 0x00000002ff9f7431 */ /* 0x000fc800000001ff */
[----:B------:R-:W-:Y:S02]  /*4710*/  MOV R160, R140 ;  /* 0x0000008c00a07202 */ /* 0x000fe40000000f00 */
[----:B------:R-:W-:-:S07]  /*4720*/  MOV R141, R158 ;  /* 0x0000009e008d7202 */ /* 0x000fce0000000f00 */
[----:B------:R-:W-:Y:S05]  /*4730*/  WARPSYNC.COLLECTIVE R157, `(.L_x_10438) ;  /* 0x000000009d087348 */ /* 0x000fea0003c00000 */
[----:B------:R0:W1:Y:S02]  /*4740*/  SHFL.BFLY P1, R158, R160, R159, R162 ;  /* 0x0c00009fa09e7389 */ /* 0x00006400000200a2 */
[----:B01----:R-:W-:Y:S05]  /*4750*/  ENDCOLLECTIVE ;  /* 0x000000000000791b */ /* 0x003fea0003800000 */
.L_x_10438:
[----:B------:R-:W-:-:S05]  /*4760*/  FADD.FTZ R141, R141, R154 ;  /* 0x0000009a8d8d7221 */ /* 0x000fca0000010000 */
[----:B------:R-:W-:Y:S02]  /*4770*/  MOV R160, R141 ;  /* 0x0000008d00a07202 */ /* 0x000fe40000000f00 */
[----:B------:R-:W-:-:S07]  /*4780*/  MOV R143, R158 ;  /* 0x0000009e008f7202 */ /* 0x000fce0000000f00 */
[----:B------:R-:W-:Y:S05]  /*4790*/  WARPSYNC.COLLECTIVE R157, `(.L_x_10439) ;  /* 0x000000009d087348 */ /* 0x000fea0003c00000 */
[----:B------:R0:W1:Y:S02]  /*47a0*/  SHFL.BFLY P1, R158, R160, R159, R162 ;  /* 0x0c00009fa09e7389 */ /* 0x00006400000200a2 */
[----:B01----:R-:W-:Y:S05]  /*47b0*/  ENDCOLLECTIVE ;  /* 0x000000000000791b */ /* 0x003fea0003800000 */
.L_x_10439:
[----:B------:R-:W-:Y:S01]  /*47c0*/  FADD.FTZ R152, R140, R143 ;  /* 0x0000008f8c987221 */ /* 0x000fe20000010000 */
[----:B------:R-:W-:-:S04]  /*47d0*/  HFMA2 R159, -RZ, RZ, 0, 2.384185791015625e-07 ;  /* 0x00000004ff9f7431 */ /* 0x000fc800000001ff */
[----:B------:R-:W-:Y:S02]  /*47e0*/  MOV R160, R152 ;  /* 0x0000009800a07202 */ /* 0x000fe40000000f00 */
[----:B------:R-:W-:-:S07]  /*47f0*/  MOV R142, R158 ;  /* 0x0000009e008e7202 */ /* 0x000fce0000000f00 */
[----:B------:R-:W-:Y:S05]  /*4800*/  WARPSYNC.COLLECTIVE R157, `(.L_x_10440) ;  /* 0x000000009d087348 */ /* 0x000fea0003c00000 */
[----:B------:R0:W1:Y:S02]  /*4810*/  SHFL.BFLY P1, R158, R160, R159, R162 ;  /* 0x0c00009fa09e7389 */ /* 0x00006400000200a2 */
[----:B01----:R-:W-:Y:S05]  /*4820*/  ENDCOLLECTIVE ;  /* 0x000000000000791b */ /* 0x003fea0003800000 */
.L_x_10440:
[----:B------:R-:W-:-:S05]  /*4830*/  FADD.FTZ R155, R141, R142 ;  /* 0x0000008e8d9b7221 */ /* 0x000fca0000010000 */
[----:B------:R-:W-:Y:S02]  /*4840*/  MOV R160, R155 ;  /* 0x0000009b00a07202 */ /* 0x000fe40000000f00 */
[----:B------:R-:W-:-:S07]  /*4850*/  MOV R143, R158 ;  /* 0x0000009e008f7202 */ /* 0x000fce0000000f00 */
[----:B------:R-:W-:Y:S05]  /*4860*/  WARPSYNC.COLLECTIVE R157, `(.L_x_10441) ;  /* 0x000000009d087348 */ /* 0x000fea0003c00000 */
[----:B------:R0:W1:Y:S02]  /*4870*/  SHFL.BFLY P1, R158, R160, R159, R162 ;  /* 0x0c00009fa09e7389 */ /* 0x00006400000200a2 */
[----:B01----:R-:W-:Y:S05]  /*4880*/  ENDCOLLECTIVE ;  /* 0x000000000000791b */ /* 0x003fea0003800000 */
.L_x_10441:
[----:B------:R-:W-:Y:S01]  /*4890*/  FADD.FTZ R156, R152, R143 ;  /* 0x0000008f989c7221 */ /* 0x000fe20000010000 */
[----:B------:R-:W-:-:S04]  /*48a0*/  HFMA2 R159, -RZ, RZ, 0, 4.76837158203125e-07 ;  /* 0x00000008ff9f7431 */ /* 0x000fc800000001ff */
[----:B------:R-:W-:Y:S02]  /*48b0*/  MOV R160, R156 ;  /* 0x0000009c00a07202 */ /* 0x000fe40000000f00 */
[----:B------:R-:W-:-:S07]  /*48c0*/  MOV R142, R158 ;  /* 0x0000009e008e7202 */ /* 0x000fce0000000f00 */
[----:B------:R-:W-:Y:S05]  /*48d0*/  WARPSYNC.COLLECTIVE R157, `(.L_x_10442) ;  /* 0x000000009d087348 */ /* 0x000fea0003c00000 */
[----:B------:R0:W1:Y:S02]  /*48e0*/  SHFL.BFLY P1, R158, R160, R159, R162 ;  /* 0x0c00009fa09e7389 */ /* 0x00006400000200a2 */
[----:B01----:R-:W-:Y:S05]  /*48f0*/  ENDCOLLECTIVE ;  /* 0x000000000000791b */ /* 0x003fea0003800000 */
.L_x_10442:
[----:B------:R-:W-:-:S05]  /*4900*/  FADD.FTZ R147, R155, R142 ;  /* 0x0000008e9b937221 */ /* 0x000fca0000010000 */
[----:B------:R-:W-:Y:S02]  /*4910*/  MOV R160, R147 ;  /* 0x0000009300a07202 */ /* 0x000fe40000000f00 */
[----:B------:R-:W-:-:S07]  /*4920*/  MOV R143, R158 ;  /* 0x0000009e008f7202 */ /* 0x000fce0000000f00 */
[----:B------:R-:W-:Y:S05]  /*4930*/  WARPSYNC.COLLECTIVE R157, `(.L_x_10443) ;  /* 0x000000009d087348 */ /* 0x000fea0003c00000 */
[----:B------:R0:W1:Y:S02]  /*4940*/  SHFL.BFLY P1, R158, R160, R159, R162 ;  /* 0x0c00009fa09e7389 */ /* 0x00006400000200a2 */
[----:B01----:R-:W-:Y:S05]  /*4950*/  ENDCOLLECTIVE ;  /* 0x000000000000791b */ /* 0x003fea0003800000 */
.L_x_10443:
[----:B------:R-:W-:Y:S01]  /*4960*/  FADD.FTZ R142, R156, R143 ;  /* 0x0000008f9c8e7221 */ /* 0x000fe20000010000 */
[----:B------:R-:W-:-:S04]  /*4970*/  HFMA2 R159, -RZ, RZ, 0, 9.5367431640625e-07 ;  /* 0x00000010ff9f7431 */ /* 0x000fc800000001ff */
[----:B------:R-:W-:Y:S02]  /*4980*/  MOV R160, R142 ;  /* 0x0000008e00a07202 */ /* 0x000fe40000000f00 */
[----:B------:R-:W-:-:S07]  /*4990*/  MOV R154, R158 ;  /* 0x0000009e009a7202 */ /* 0x000fce0000000f00 */
[----:B------:R-:W-:Y:S05]  /*49a0*/  WARPSYNC.COLLECTIVE R157, `(.L_x_10444) ;  /* 0x000000009d087348 */ /* 0x000fea0003c00000 */
[----:B------:R0:W1:Y:S02]  /*49b0*/  SHFL.BFLY P1, R158, R160, R159, R162 ;  /* 0x0c00009fa09e7389 */ /* 0x00006400000200a2 */
[----:B01----:R-:W-:Y:S05]  /*49c0*/  ENDCOLLECTIVE ;  /* 0x000000000000791b */ /* 0x003fea0003800000 */
.L_x_10444:
[----:B------:R-:W-:-:S05]  /*49d0*/  FADD.FTZ R143, R147, R154 ;  /* 0x0000009a938f7221 */ /* 0x000fca0000010000 */
[----:B------:R-:W-:Y:S02]  /*49e0*/  MOV R160, R143 ;  /* 0x0000008f00a07202 */ /* 0x000fe40000000f00 */
[----:B------:R-:W-:-:S07]  /*49f0*/  MOV R153, R158 ;  /* 0x0000009e00997202 */ /* 0x000fce0000000f00 */
[----:B------:R-:W-:Y:S05]  /*4a00*/  WARPSYNC.COLLECTIVE R157, `(.L_x_10445) ;  /* 0x000000009d087348 */ /* 0x000fea0003c00000 */
[----:B------:R0:W1:Y:S02]  /*4a10*/  SHFL.BFLY P1, R158, R160, R159, R162 ;  /* 0x0c00009fa09e7389 */ /* 0x00006400000200a2 */
[----:B01----:R-:W-:Y:S05]  /*4a20*/  ENDCOLLECTIVE ;  /* 0x000000000000791b */ /* 0x003fea0003800000 */
.L_x_10445:
[----:B------:R-:W-:Y:S01]  /*4a30*/  MOV R154, R158 ;  /* 0x0000009e009a7202 */ /* 0x000fe20000000f00 */
[----:B------:R-:W-:Y:S06]  /*4a40*/  BRA `(.L_x_10446) ;  /* 0xffffffc400e07947 */ /* 0x000fec000383ffff */
.L_x_10447:
        /* <DEDUP_REMOVED lines=11> */
.L_x_11335:


//--------------------- .text._ZN10layer_norm13ln_bwd_kernelINS_13Kernel_traitsIfffffjLj512ELj1ELj4ELj1ELj16ENS_18Kernel_traits_baseILj512EfffffjLj128EEEEELb1ELb0ELb0ELb0EEEvNS_9BwdParamsE --------------------------
	.section	.text._ZN10layer_norm13ln_bwd_kernelINS_13Kernel_traitsIfffffjLj512ELj1ELj4ELj1ELj16ENS_18Kernel_traits_baseILj512EfffffjLj128EEEEELb1ELb0ELb0ELb0EEEvNS_9BwdParamsE,"ax",@progbits
	.align	128
        .global         _ZN10layer_norm13ln_bwd_kernelINS_13Kernel_traitsIfffffjLj512ELj1ELj4ELj1ELj16ENS_18Kernel_traits_baseILj512EfffffjLj128EEEEELb1ELb0ELb0ELb0EEEvNS_9BwdParamsE
        .type           _ZN10layer_norm13ln_bwd_kernelINS_13Kernel_traitsIfffffjLj512ELj1ELj4ELj1ELj16ENS_18Kernel_traits_baseILj512EfffffjLj128EEEEELb1ELb0ELb0ELb0EEEvNS_9BwdParamsE,@function
        .size           _ZN10layer_norm13ln_bwd_kernelINS_13Kernel_traitsIfffffjLj512ELj1ELj4ELj1ELj16ENS_18Kernel_traits_baseILj512EfffffjLj128EEEEELb1ELb0ELb0ELb0EEEvNS_9BwdParamsE,(.L_x_11336 - _ZN10layer_norm13ln_bwd_kernelINS_13Kernel_traitsIfffffjLj512ELj1ELj4ELj1ELj16ENS_18Kernel_traits_baseILj512EfffffjLj128EEEEELb1ELb0ELb0ELb0EEEvNS_9BwdParamsE)
        .other          _ZN10layer_norm13ln_bwd_kernelINS_13Kernel_traitsIfffffjLj512ELj1ELj4ELj1ELj16ENS_18Kernel_traits_baseILj512EfffffjLj128EEEEELb1ELb0ELb0ELb0EEEvNS_9BwdParamsE,@"STO_CUDA_ENTRY STV_DEFAULT"
_ZN10layer_norm13ln_bwd_kernelINS_13Kernel_traitsIfffffjLj512ELj1ELj4ELj1ELj16ENS_18Kernel_traits_baseILj512EfffffjLj128EEEEELb1ELb0ELb0ELb0EEEvNS_9BwdParamsE:
.text._ZN10layer_norm13ln_bwd_kernelINS_13Kernel_traitsIfffffjLj512ELj1ELj4ELj1ELj16ENS_18Kernel_traits_baseILj512EfffffjLj128EEEEELb1ELb0ELb0ELb0EEEvNS_9BwdParamsE:
        /* <DEDUP_REMOVED lines=27> */
[----:B------:R2:W5:Y:S01]  /*01b0*/  @P0 LDG.E.128 R20, desc[UR6][R6.64] ;  /* 0x0000000606140981 */ /* 0x000562000c1e1d00 */
        /* <DEDUP_REMOVED lines=50> */
.L_x_10488:
[----:B------:R-:W0:Y:S08]  /*04e0*/  LDC.64 R82, c[0x0][0x3c0] ;  /* 0x0000f000ff527b82 */ /* 0x000e300000000a00 */
[----:B------:R-:W1:Y:S01]  /*04f0*/  @P0 LDC.64 R80, c[0x0][0x3e0] ;  /* 0x0000f800ff500b82 */ /* 0x000e620000000a00 */
[----:B0-----:R-:W-:-:S06]  /*0500*/  IMAD.WIDE R84, R5, 0x4, R82 ;  /* 0x0000000405547825 */ /* 0x001fcc00078e0252 */
[----:B------:R-:W2:Y:S01]  /*0510*/  LDG.E R84, desc[UR6][R84.64] ;  /* 0x0000000654547981 */ /* 0x000ea2000c1e1900 */
[----:B-----5:R-:W-:Y:S02]  /*0520*/  HFMA2 R111, -RZ, RZ, 1.875, 0 ;  /* 0x3f800000ff6f7431 */ /* 0x020fe400000001ff */
[C---:B-1----:R-:W-:Y:S02]  /*0530*/  @P0 IMAD.WIDE R82, R5.reuse, 0x4, R80 ;  /* 0x0000000405520825 */ /* 0x042fe400078e0250 */
[----:B------:R-:W0:Y:S01]  /*0540*/  LDC.64 R80, c[0x0][0x3c8] ;  /* 0x0000f200ff507b82 */ /* 0x000e220000000a00 */
[----:B------:R-:W1:Y:S01]  /*0550*/  S2R R0, SR_TID.X ;  /* 0x0000000000007919 */ /* 0x000e620000002100 */
[----:B------:R-:W-:Y:S02]  /*0560*/  MOV R2, UR15 ;  /* 0x0000000f00027c02 */ /* 0x000fe40008000f00 */
[----:B------:R-:W-:Y:S01]  /*0570*/  ISETP.GE.U32.AND P5, PT, R4, 0x20, PT ;  /* 0x000000200400780c */ /* 0x000fe20003fa6070 */
[----:B-----5:R1:W5:Y:S01]  /*0580*/  @P0 LDG.E R111, desc[UR6][R82.64] ;  /* 0x00000006526f0981 */ /* 0x020362000c1e1900 */
[----:B0-----:R-:W-:-:S05]  /*0590*/  IMAD.WIDE R80, R5, 0x4, R80 ;  /* 0x0000000405507825 */ /* 0x001fca00078e0250 */
[----:B------:R0:W5:Y:S01]  /*05a0*/  LDG.E R113, desc[UR6][R80.64] ;  /* 0x0000000650717981 */ /* 0x000162000c1e1900 */
[----:B------:R-:W-:Y:S01]  /*05b0*/  IMAD R86, R5, R2, RZ ;  /* 0x0000000205567224 */ /* 0x000fe200078e02ff */
[----:B------:R-:W-:Y:S01]  /*05c0*/  ISETP.NE.AND P1, PT, RZ, UR8, PT ;  /* 0x00000008ff007c0c */ /* 0x000fe2000bf25270 */
[----:B------:R-:W-:Y:S01]  /*05d0*/  BSSY.RECONVERGENT B1, `(.L_x_10450) ;  /* 0x0000037000017945 */ /* 0x000fe20003800200 */
[----:B-1----:R-:W-:Y:S02]  /*05e0*/  LOP3.LUT R82, R0, 0x1f, RZ, 0xc0, !PT ;  /* 0x0000001f00527812 */ /* 0x002fe400078ec0ff */
[----:B------:R-:W-:Y:S02]  /*05f0*/  CS2R R118, SRZ ;  /* 0x0000000000767805 */ /* 0x000fe4000001ff00 */
[----:B------:R-:W-:Y:S02]  /*0600*/  SHF.R.S32.HI R87, RZ, 0x1f, R86 ;  /* 0x0000001fff577819 */ /* 0x000fe40000011456 */
[----:B------:R-:W-:-:S02]  /*0610*/  ISETP.GE.U32.AND P4, PT, R4, 0x40, PT ;  /* 0x000000400400780c */ /* 0x000fc40003f86070 */
[----:B------:R-:W-:Y:S02]  /*0620*/  LEA.HI R87, R87, R86, RZ, 0x2 ;  /* 0x0000005657577211 */ /* 0x000fe400078f10ff */
[C---:B------:R-:W-:Y:S02]  /*0630*/  ISETP.GE.U32.AND P3, PT, R4.reuse, 0x60, PT ;  /* 0x000000600400780c */ /* 0x040fe40003f66070 */
[----:B------:R-:W-:Y:S02]  /*0640*/  LEA.HI.SX32 R109, R87, R82, 0x1e ;  /* 0x00000052576d7211 */ /* 0x000fe400078ff2ff */
[----:B------:R-:W-:Y:S02]  /*0650*/  ISETP.GE.U32.AND P2, PT, R4, 0x80, PT ;  /* 0x000000800400780c */ /* 0x000fe40003f46070 */
[----:B------:R-:W-:Y:S02]  /*0660*/  MOV R117, R109 ;  /* 0x0000006d00757202 */ /* 0x000fe40000000f00 */
[----:B--2---:R-:W-:Y:S01]  /*0670*/  FSEL R115, R84, RZ, !P1 ;  /* 0x000000ff54737208 */ /* 0x004fe20004800000 */
[----:B0-----:R-:W-:Y:S08]  /*0680*/  @!P5 BRA `(.L_x_10451) ;  /* 0x0000000000acd947 */ /* 0x001ff00003800000 */
        /* <DEDUP_REMOVED lines=12> */
[----:B0-----:R-:W-:-:S05]  /*0750*/  @P1 IMAD.WIDE.U32 R116, R109, 0x10, R116 ;  /* 0x000000106d741825 */ /* 0x001fca00078e0074 */
[----:B------:R0:W5:Y:S02]  /*0760*/  @P1 LDG.E.128 R64, desc[UR6][R116.64] ;  /* 0x0000000674401981 */ /* 0x000164000c1e1d00 */
[----:B0-----:R-:W-:Y:S01]  /*0770*/  IADD3 R117, PT, PT, R109, 0x20, RZ ;  /* 0x000000206d757810 */ /* 0x001fe20007ffe0ff */
[C---:B---3--:R-:W-:Y:S01]  /*0780*/  FADD.FTZ R88, -R115.reuse, R80 ;  /* 0x0000005073587221 */ /* 0x048fe20000010100 */
[----:B------:R-:W-:-:S03]  /*0790*/  FADD.FTZ R96, -R115, R81 ;  /* 0x0000005173607221 */ /* 0x000fc60000010100 */
[C---:B-----5:R-:W-:Y:S01]  /*07a0*/  FMUL.FTZ R3, R113.reuse, R88 ;  /* 0x0000005871037220 */ /* 0x060fe20000410000 */
[----:B------:R-:W-:Y:S01]  /*07b0*/  FMUL.FTZ R88, R113, R96 ;  /* 0x0000006071587220 */ /* 0x000fe20000410000 */
[----:B----4-:R-:W-:Y:S01]  /*07c0*/  FMUL.FTZ R96, R20, R84 ;  /* 0x0000005414607220 */ /* 0x010fe20000410000 */
[----:B------:R-:W-:Y:S01]  /*07d0*/  FMUL.FTZ R103, R21, R85 ;  /* 0x0000005515677220 */ /* 0x000fe20000410000 */
[----:B------:R-:W-:Y:S02]  /*07e0*/  FADD.FTZ R82, -R115, R82 ;  /* 0x0000005273527221 */ /* 0x000fe40000010100 */
[----:B------:R-:W-:Y:S01]  /*07f0*/  FADD.FTZ R80, RZ, R96 ;  /* 0x00000060ff507221 */ /* 0x000fe20000010000 */
[----:B------:R-:W-:Y:S01]  /*0800*/  FFMA.FTZ R81, R3, R96, RZ ;  /* 0x0000006003517223 */ /* 0x000fe200000100ff */
[----:B------:R-:W-:Y:S01]  /*0810*/  FADD.FTZ R114, -R115, R83 ;  /* 0x0000005373727221 */ /* 0x000fe20000010100 */
        /* <DEDUP_REMOVED lines=18> */
.L_x_10451:
[----:B------:R-:W-:Y:S05]  /*0940*/  BSYNC.RECONVERGENT B1 ;  /* 0x0000000000017941 */ /* 0x000fea0003800200 */
.L_x_10450:
        /* <DEDUP_REMOVED lines=16> */
[----:B------:R-:W-:Y:S01]  /*0a50*/  IADD3 R117, PT, PT, R117, 0x20, RZ ;  /* 0x0000002075757810 */ /* 0x000fe20007ffe0ff */
[C---:B---3--:R-:W-:Y:S01]  /*0a60*/  FADD.FTZ R14, -R115.reuse, R80 ;  /* 0x00000050730e7221 */ /* 0x048fe20000010100 */
[----:B------:R-:W-:-:S03]  /*0a70*/  FADD.FTZ R94, -R115, R81 ;  /* 0x00000051735e7221 */ /* 0x000fc60000010100 */
[C---:B-----5:R-:W-:Y:S01]  /*0a80*/  FMUL.FTZ R11, R113.reuse, R14 ;  /* 0x0000000e710b7220 */ /* 0x060fe20000410000 */
[----:B------:R-:W-:Y:S01]  /*0a90*/  FMUL.FTZ R14, R113, R94 ;  /* 0x0000005e710e7220 */ /* 0x000fe20000410000 */
[----:B----4-:R-:W-:Y:S01]  /*0aa0*/  FMUL.FTZ R94, R24, R84 ;  /* 0x00000054185e7220 */ /* 0x010fe20000410000 */
[----:B------:R-:W-:Y:S01]  /*0ab0*/  FMUL.FTZ R99, R25, R85 ;  /* 0x0000005519637220 */ /* 0x000fe20000410000 */
[----:B------:R-:W-:Y:S02]  /*0ac0*/  FADD.FTZ R82, -R115, R82 ;  /* 0x0000005273527221 */ /* 0x000fe40000010100 */
[----:B------:R-:W-:Y:S01]  /*0ad0*/  FADD.FTZ R80, R119, R94 ;  /* 0x0000005e77507221 */ /* 0x000fe20000010000 */
[----:B------:R-:W-:Y:S01]  /*0ae0*/  FFMA.FTZ R81, R11, R94, R118 ;  /* 0x0000005e0b517223 */ /* 0x000fe20000010076 */
        /* <DEDUP_REMOVED lines=19> */
.L_x_10453:
[----:B------:R-:W-:Y:S05]  /*0c20*/  BSYNC.RECONVERGENT B1 ;  /* 0x0000000000017941 */ /* 0x000fea0003800200 */
.L_x_10452:
        /* <DEDUP_REMOVED lines=45> */
.L_x_10455:
[----:B------:R-:W-:Y:S05]  /*0f00*/  BSYNC.RECONVERGENT B1 ;  /* 0x0000000000017941 */ /* 0x000fea0003800200 */
.L_x_10454:
        /* <DEDUP_REMOVED lines=16> */
[C---:B---3--:R-:W-:Y:S01]  /*1010*/  FADD.FTZ R10, -R115.reuse, R84 ;  /* 0x00000054730a7221 */ /* 0x048fe20000010100 */
[----:B------:R-:W-:-:S03]  /*1020*/  FADD.FTZ R90, -R115, R85 ;  /* 0x00000055735a7221 */ /* 0x000fc60000010100 */
[C---:B-----5:R-:W-:Y:S01]  /*1030*/  FMUL.FTZ R13, R113.reuse, R10 ;  /* 0x0000000a710d7220 */ /* 0x060fe20000410000 */
        /* <DEDUP_REMOVED lines=8> */
[----:B------:R-:W-:Y:S01]  /*10c0*/  FADD.FTZ R86, -R115, R86 ;  /* 0x0000005673567221 */ /* 0x000fe20000010100 */
[----:B------:R-:W-:Y:S01]  /*10d0*/  FFMA.FTZ R81, R13, R90, R118 ;  /* 0x0000005a0d517223 */ /* 0x000fe20000010076 */
[----:B------:R-:W-:Y:S01]  /*10e0*/  FADD.FTZ R100, -R115, R87 ;  /* 0x0000005773647221 */ /* 0x000fe20000010100 */
        /* <DEDUP_REMOVED lines=14> */
.L_x_10457:
[----:B------:R-:W-:Y:S05]  /*11d0*/  BSYNC.RECONVERGENT B1 ;  /* 0x0000000000017941 */ /* 0x000fea0003800200 */
.L_x_10456:
        /* <DEDUP_REMOVED lines=22> */
.L_x_10500:
        /* <DEDUP_REMOVED lines=15> */
[----:B0-----:R-:W0:Y:S01]  /*1430*/  LDC.64 R86, c[0x0][0x468] ;  /* 0x00011a00ff567b82 */ /* 0x001e220000000a00 */
[-CC-:B------:R-:W-:Y:S01]  /*1440*/  FFMA.FTZ R82, R88, R85.reuse, R84.reuse ;  /* 0x0000005558527223 */ /* 0x180fe20000010054 */
[-CC-:B------:R-:W-:Y:S01]  /*1450*/  FFMA.FTZ R120, R114, R85.reuse, R84.reuse ;  /* 0x0000005572787223 */ /* 0x180fe20000010054 */
[----:B------:R-:W-:Y:S01]  /*1460*/  FADD.FTZ R80, R96, -R81 ;  /* 0x8000005160507221 */ /* 0x000fe20000010000 */
[----:B------:R-:W-:Y:S01]  /*1470*/  FFMA.FTZ R81, R101, R85, R84 ;  /* 0x0000005565517223 */ /* 0x000fe20000010054 */
[----:B------:R-:W-:Y:S01]  /*1480*/  FADD.FTZ R82, R103, -R82 ;  /* 0x8000005267527221 */ /* 0x000fe20000010000 */
[----:B------:R-:W-:Y:S01]  /*1490*/  FADD.FTZ R120, R107, -R120 ;  /* 0x800000786b787221 */ /* 0x000fe20000010000 */
[C---:B-----5:R-:W-:Y:S01]  /*14a0*/  FMUL.FTZ R80, R113.reuse, R80 ;  /* 0x0000005071507220 */ /* 0x060fe20000410000 */
        /* <DEDUP_REMOVED lines=15> */
[C---:B------:R-:W-:Y:S01]  /*15a0*/  LOP3.LUT P1, RZ, R6.reuse, 0xff0000, RZ, 0xc0, !PT ;  /* 0x00ff000006ff7812 */ /* 0x040fe2000782c0ff */
[----:B0-----:R-:W-:Y:S01]  /*15b0*/  IMAD.WIDE.U32 R86, R109, 0x10, R86 ;  /* 0x000000106d567825 */ /* 0x001fe200078e0056 */
[----:B------:R-:W-:Y:S02]  /*15c0*/  ISETP.GE.U32.AND P6, PT, R6, 0x1000000, PT ;  /* 0x010000000600780c */ /* 0x000fe40003fc6070 */
[----:B------:R-:W-:Y:S02]  /*15d0*/  SEL R81, R81, RZ, P5 ;  /* 0x000000ff51517207 */ /* 0x000fe40002800000 */
[----:B------:R-:W-:Y:S02]  /*15e0*/  SEL R82, R82, RZ, P1 ;  /* 0x000000ff52527207 */ /* 0x000fe40000800000 */
[----:B------:R-:W-:Y:S02]  /*15f0*/  SEL R83, R83, RZ, P6 ;  /* 0x000000ff53537207 */ /* 0x000fe40003000000 */
[----:B------:R-:W-:-:S03]  /*1600*/  IADD3 R109, PT, PT, R109, 0x20, RZ ;  /* 0x000000206d6d7810 */ /* 0x000fc60007ffe0ff */
[----:B------:R1:W-:Y:S04]  /*1610*/  STG.E.128 desc[UR6][R86.64], R80 ;  /* 0x0000005056007986 */ /* 0x0003e8000c101d06 */
.L_x_10463:
[----:B------:R-:W-:Y:S05]  /*1620*/  BSYNC.RECONVERGENT B2 ;  /* 0x0000000000027941 */ /* 0x000fea0003800200 */
.L_x_10462:
[----:B------:R-:W-:Y:S04]  /*1630*/  BSSY.RECONVERGENT B2, `(.L_x_10464) ;  /* 0x0000022000027945 */ /* 0x000fe80003800200 */
[----:B------:R-:W-:Y:S05]  /*1640*/  @!P4 BRA `(.L_x_10465) ;  /* 0x000000000080c947 */ /* 0x000fea0003800000 */
[-CC-:B-1----:R-:W-:Y:S01]  /*1650*/  FFMA.FTZ R81, R11, R85.reuse, R84.reuse ;  /* 0x000000550b517223 */ /* 0x182fe20000010054 */
        /* <DEDUP_REMOVED lines=14> */
[-C--:B------:R-:W-:Y:S01]  /*1740*/  FMUL.FTZ R120, R120, R111.reuse ;  /* 0x0000006f78787220 */ /* 0x080fe20000410000 */
[----:B------:R-:W-:Y:S01]  /*1750*/  FMUL.FTZ R80, R80, UR14 ;  /* 0x0000000e50507c20 */ /* 0x000fe20008410000 */
[----:B------:R-:W-:Y:S01]  /*1760*/  FMUL.FTZ R118, R118, R111 ;  /* 0x0000006f76767220 */ /* 0x000fe20000410000 */
[----:B------:R-:W-:Y:S01]  /*1770*/  FMUL.FTZ R81, R82, UR14 ;  /* 0x0000000e52517c20 */ /* 0x000fe20008410000 */
[----:B------:R-:W-:Y:S01]  /*1780*/  FMUL.FTZ R83, R120, UR14 ;  /* 0x0000000e78537c20 */ /* 0x000fe20008410000 */
[C---:B------:R-:W-:Y:S01]  /*1790*/  LOP3.LUT P1, RZ, R7.reuse, 0xff, RZ, 0xc0, !PT ;  /* 0x000000ff07ff7812 */ /* 0x040fe2000782c0ff */
[----:B------:R-:W-:Y:S01]  /*17a0*/  FMUL.FTZ R82, R118, UR14 ;  /* 0x0000000e76527c20 */ /* 0x000fe20008410000 */
[----:B------:R-:W-:-:S02]  /*17b0*/  LOP3.LUT P4, RZ, R7, 0xff00, RZ, 0xc0, !PT ;  /* 0x0000ff0007ff7812 */ /* 0x000fc4000788c0ff */
[----:B------:R-:W-:Y:S01]  /*17c0*/  LOP3.LUT P5, RZ, R7, 0xff0000, RZ, 0xc0, !PT ;  /* 0x00ff000007ff7812 */ /* 0x000fe200078ac0ff */
[----:B0-----:R-:W-:Y:S01]  /*17d0*/  IMAD.WIDE.U32 R86, R109, 0x10, R86 ;  /* 0x000000106d567825 */ /* 0x001fe200078e0056 */
[----:B------:R-:W-:Y:S02]  /*17e0*/  ISETP.GE.U32.AND P6, PT, R7, 0x1000000, PT ;  /* 0x010000000700780c */ /* 0x000fe40003fc6070 */
[----:B------:R-:W-:Y:S02]  /*17f0*/  SEL R80, R80, RZ, P1 ;  /* 0x000000ff50507207 */ /* 0x000fe40000800000 */
[----:B------:R-:W-:Y:S02]  /*1800*/  SEL R81, R81, RZ, P4 ;  /* 0x000000ff51517207 */ /* 0x000fe40002000000 */
[----:B------:R-:W-:Y:S02]  /*1810*/  SEL R82, R82, RZ, P5 ;  /* 0x000000ff52527207 */ /* 0x000fe40002800000 */
[----:B------:R-:W-:-:S02]  /*1820*/  SEL R83, R83, RZ, P6 ;  /* 0x000000ff53537207 */ /* 0x000fc40003000000 */
[----:B------:R-:W-:-:S03]  /*1830*/  IADD3 R109, PT, PT, R109, 0x20, RZ ;  /* 0x000000206d6d7810 */ /* 0x000fc60007ffe0ff */
[----:B------:R2:W-:Y:S04]  /*1840*/  STG.E.128 desc[UR6][R86.64], R80 ;  /* 0x0000005056007986 */ /* 0x0005e8000c101d06 */
.L_x_10465:
[----:B------:R-:W-:Y:S05]  /*1850*/  BSYNC.RECONVERGENT B2 ;  /* 0x0000000000027941 */ /* 0x000fea0003800200 */
.L_x_10464:
[----:B------:R-:W-:Y:S04]  /*1860*/  BSSY.RECONVERGENT B2, `(.L_x_10466) ;  /* 0x0000022000027945 */ /* 0x000fe80003800200 */
[----:B------:R-:W-:Y:S05]  /*1870*/  @!P3 BRA `(.L_x_10467) ;  /* 0x000000000080b947 */ /* 0x000fea0003800000 */
[-CC-:B-12---:R-:W-:Y:S01]  /*1880*/  FFMA.FTZ R81, R15, R85.reuse, R84.reuse ;  /* 0x000000550f517223 */ /* 0x186fe20000010054 */
        /* <DEDUP_REMOVED lines=19> */
[----:B------:R-:W-:Y:S01]  /*19c0*/  LOP3.LUT P1, RZ, R8, 0xff, RZ, 0xc0, !PT ;  /* 0x000000ff08ff7812 */ /* 0x000fe2000782c0ff */
[----:B------:R-:W-:Y:S01]  /*19d0*/  FMUL.FTZ R82, R118, UR14 ;  /* 0x0000000e76527c20 */ /* 0x000fe20008410000 */
[----:B------:R-:W-:-:S02]  /*19e0*/  LOP3.LUT P3, RZ, R8, 0xff00, RZ, 0xc0, !PT ;  /* 0x0000ff0008ff7812 */ /* 0x000fc4000786c0ff */
[C---:B------:R-:W-:Y:S01]  /*19f0*/  LOP3.LUT P4, RZ, R8.reuse, 0xff0000, RZ, 0xc0, !PT ;  /* 0x00ff000008ff7812 */ /* 0x040fe2000788c0ff */
        /* <DEDUP_REMOVED lines=8> */
.L_x_10467:
[----:B------:R-:W-:Y:S05]  /*1a80*/  BSYNC.RECONVERGENT B2 ;  /* 0x0000000000027941 */ /* 0x000fea0003800200 */
.L_x_10466:
[----:B------:R-:W-:Y:S05]  /*1a90*/  @!P2 BRA `(.L_x_10468) ;  /* 0x0000001c0068a947 */ /* 0x000fea0003800000 */
[----:B-123--:R-:W1:Y:S01]  /*1aa0*/  LDC.64 R80, c[0x0][0x468] ;  /* 0x00011a00ff507b82 */ /* 0x00ee620000000a00 */
        /* <DEDUP_REMOVED lines=17> */
[C---:B------:R-:W-:Y:S02]  /*1bc0*/  LOP3.LUT P2, RZ, R9.reuse, 0xff00, RZ, 0xc0, !PT ;  /* 0x0000ff0009ff7812 */ /* 0x040fe4000784c0ff */
[C---:B------:R-:W-:Y:S02]  /*1bd0*/  LOP3.LUT P3, RZ, R9.reuse, 0xff0000, RZ, 0xc0, !PT ;  /* 0x00ff000009ff7812 */ /* 0x040fe4000786c0ff */
[----:B------:R-:W-:Y:S01]  /*1be0*/  ISETP.GE.U32.AND P4, PT, R9, 0x1000000, PT ;  /* 0x010000000900780c */ /* 0x000fe20003f86070 */
[----:B-1----:R-:W-:-:S04]  /*1bf0*/  IMAD.WIDE.U32 R84, R109, 0x10, R80 ;  /* 0x000000106d547825 */ /* 0x002fc800078e0050 */
[----:B------:R-:W-:Y:S01]  /*1c00*/  FMUL.FTZ R80, R82, UR14 ;  /* 0x0000000e52507c20 */ /* 0x000fe20008410000 */
[----:B------:R-:W-:Y:S01]  /*1c10*/  FMUL.FTZ R82, R83, UR14 ;  /* 0x0000000e53527c20 */ /* 0x000fe20008410000 */
[----:B------:R-:W-:Y:S01]  /*1c20*/  FMUL.FTZ R81, R86, UR14 ;  /* 0x0000000e56517c20 */ /* 0x000fe20008410000 */
[----:B------:R-:W-:Y:S02]  /*1c30*/  FMUL.FTZ R83, R118, UR14 ;  /* 0x0000000e76537c20 */ /* 0x000fe40008410000 */
[----:B------:R-:W-:Y:S02]  /*1c40*/  SEL R80, R80, RZ, P1 ;  /* 0x000000ff50507207 */ /* 0x000fe40000800000 */
[----:B------:R-:W-:Y:S02]  /*1c50*/  SEL R81, R81, RZ, P2 ;  /* 0x000000ff51517207 */ /* 0x000fe40001000000 */
[----:B------:R-:W-:Y:S02]  /*1c60*/  SEL R82, R82, RZ, P3 ;  /* 0x000000ff52527207 */ /* 0x000fe40001800000 */
[----:B------:R-:W-:-:S05]  /*1c70*/  SEL R83, R83, RZ, P4 ;  /* 0x000000ff53537207 */ /* 0x000fca0002000000 */
[----:B------:R0:W-:Y:S01]  /*1c80*/  STG.E.128 desc[UR6][R84.64], R80 ;  /* 0x0000005054007986 */ /* 0x0001e2000c101d06 */
[----:B------:R-:W-:Y:S05]  /*1c90*/  BRA `(.L_x_10468) ;  /* 0x0000001800e87947 */ /* 0x000fea0003800000 */
.L_x_10461:
[----:B------:R-:W-:Y:S01]  /*1ca0*/  ISETP.GT.U32.AND P1, PT, R4, 0x1f, PT ;  /* 0x0000001f0400780c */ /* 0x000fe20003f24070 */
[----:B------:R-:W-:-:S12]  /*1cb0*/  BSSY.RECONVERGENT B2, `(.L_x_10469) ;  /* 0x0000025000027945 */ /* 0x000fd80003800200 */
[----:B------:R-:W-:Y:S05]  /*1cc0*/  @!P1 BRA `(.L_x_10470) ;  /* 0x00000000008c9947 */ /* 0x000fea0003800000 */
[----:B------:R-:W1:Y:S01]  /*1cd0*/  LDC.64 R118, c[0x0][0x478] ;  /* 0x00011e00ff767b82 */ /* 0x000e620000000a00 */
[-CC-:B0-----:R-:W-:Y:S01]  /*1ce0*/  FFMA.FTZ R86, R114, R85.reuse, R84.reuse ;  /* 0x0000005572567223 */ /* 0x181fe20000010054 */
[-CC-:B------:R-:W-:Y:S01]  /*1cf0*/  FFMA.FTZ R81, R3, R85.reuse, R84.reuse ;  /* 0x0000005503517223 */ /* 0x180fe20000010054 */
[-C--:B------:R-:W-:Y:S01]  /*1d00*/  FFMA.FTZ R82, R88, R85.reuse, R84 ;  /* 0x0000005558527223 */ /* 0x080fe20000010054 */
[----:B------:R-:W-:Y:S01]  /*1d10*/  LOP3.LUT P6, RZ, R6, 0xff, RZ, 0xc0, !PT ;  /* 0x000000ff06ff7812 */ /* 0x000fe200078cc0ff */
[----:B------:R-:W-:Y:S01]  /*1d20*/  FADD.FTZ R122, R107, -R86 ;  /* 0x800000566b7a7221 */ /* 0x000fe20000010000 */
[----:B------:R-:W-:Y:S01]  /*1d30*/  FADD.FTZ R80, R96, -R81 ;  /* 0x8000005160507221 */ /* 0x000fe20000010000 */
[----:B------:R-:W-:Y:S01]  /*1d40*/  FFMA.FTZ R81, R101, R85, R84 ;  /* 0x0000005565517223 */ /* 0x000fe20000010054 */
[----:B------:R-:W0:Y:S01]  /*1d50*/  LDC.64 R86, c[0x0][0x468] ;  /* 0x00011a00ff567b82 */ /* 0x000e220000000a00 */
        /* <DEDUP_REMOVED lines=11> */
[C---:B------:R-:W-:Y:S01]  /*1e10*/  LOP3.LUT P5, RZ, R6.reuse, 0xff00, RZ, 0xc0, !PT ;  /* 0x0000ff0006ff7812 */ /* 0x040fe200078ac0ff */
[----:B------:R-:W-:Y:S01]  /*1e20*/  FMUL.FTZ R117, R117, UR14 ;  /* 0x0000000e75757c20 */ /* 0x000fe20008410000 */
[----:B------:R-:W-:Y:S01]  /*1e30*/  LOP3.LUT P1, RZ, R6, 0xff0000, RZ, 0xc0, !PT ;  /* 0x00ff000006ff7812 */ /* 0x000fe2000782c0ff */
[----:B------:R-:W-:Y:S01]  /*1e40*/  FMUL.FTZ R120, R120, UR14 ;  /* 0x0000000e78787c20 */ /* 0x000fe20008410000 */
[----:B-1----:R-:W-:-:S05]  /*1e50*/  IMAD.WIDE.U32 R118, R109, 0x10, R118 ;  /* 0x000000106d767825 */ /* 0x002fca00078e0076 */
[----:B------:R1:W-:Y:S01]  /*1e60*/  STG.E.128 desc[UR6][R118.64], R80 ;  /* 0x0000005076007986 */ /* 0x0003e2000c101d06 */
[C---:B0-----:R-:W-:Y:S01]  /*1e70*/  IMAD.WIDE.U32 R86, R109.reuse, 0x10, R86 ;  /* 0x000000106d567825 */ /* 0x041fe200078e0056 */
[----:B------:R-:W-:-:S03]  /*1e80*/  IADD3 R109, PT, PT, R109, 0x20, RZ ;  /* 0x000000206d6d7810 */ /* 0x000fc60007ffe0ff */
[----:B-1----:R-:W-:Y:S01]  /*1e90*/  FMUL.FTZ R83, R121, UR14 ;  /* 0x0000000e79537c20 */ /* 0x002fe20008410000 */
[----:B------:R-:W-:Y:S02]  /*1ea0*/  SEL R80, R115, RZ, P6 ;  /* 0x000000ff73507207 */ /* 0x000fe40003000000 */
[----:B------:R-:W-:Y:S02]  /*1eb0*/  ISETP.GE.U32.AND P6, PT, R6, 0x1000000, PT ;  /* 0x010000000600780c */ /* 0x000fe40003fc6070 */
[----:B------:R-:W-:Y:S02]  /*1ec0*/  SEL R81, R117, RZ, P5 ;  /* 0x000000ff75517207 */ /* 0x000fe40002800000 */
[----:B------:R-:W-:Y:S02]  /*1ed0*/  SEL R82, R120, RZ, P1 ;  /* 0x000000ff78527207 */ /* 0x000fe40000800000 */
[----:B------:R-:W-:-:S05]  /*1ee0*/  SEL R83, R83, RZ, P6 ;  /* 0x000000ff53537207 */ /* 0x000fca0003000000 */
[----:B------:R1:W-:Y:S02]  /*1ef0*/  STG.E.128 desc[UR6][R86.64], R80 ;  /* 0x0000005056007986 */ /* 0x0003e4000c101d06 */
.L_x_10470:
[----:B------:R-:W-:Y:S05]  /*1f00*/  BSYNC.RECONVERGENT B2 ;  /* 0x0000000000027941 */ /* 0x000fea0003800200 */
.L_x_10469:
[----:B------:R-:W-:Y:S04]  /*1f10*/  BSSY.RECONVERGENT B2, `(.L_x_10471) ;  /* 0x0000025000027945 */ /* 0x000fe80003800200 */
[----:B------:R-:W-:Y:S05]  /*1f20*/  @!P4 BRA `(.L_x_10472) ;  /* 0x00000000008cc947 */ /* 0x000fea0003800000 */
[----:B------:R-:W2:Y:S01]  /*1f30*/  LDC.64 R118, c[0x0][0x478] ;  /* 0x00011e00ff767b82 */ /* 0x000ea20000000a00 */
[-CC-:B01----:R-:W-:Y:S01]  /*1f40*/  FFMA.FTZ R86, R110, R85.reuse, R84.reuse ;  /* 0x000000556e567223 */ /* 0x183fe20000010054 */
        /* <DEDUP_REMOVED lines=18> */
[----:B------:R-:W-:Y:S01]  /*2070*/  LOP3.LUT P4, RZ, R7, 0xff00, RZ, 0xc0, !PT ;  /* 0x0000ff0007ff7812 */ /* 0x000fe2000788c0ff */
[----:B------:R-:W-:Y:S01]  /*2080*/  FMUL.FTZ R117, R117, UR14 ;  /* 0x0000000e75757c20 */ /* 0x000fe20008410000 */
[----:B------:R-:W-:Y:S01]  /*2090*/  LOP3.LUT P5, RZ, R7, 0xff0000, RZ, 0xc0, !PT ;  /* 0x00ff000007ff7812 */ /* 0x000fe200078ac0ff */
[----:B--2---:R-:W-:Y:S01]  /*20a0*/  IMAD.WIDE.U32 R118, R109, 0x10, R118 ;  /* 0x000000106d767825 */ /* 0x004fe200078e0076 */
[----:B------:R-:W-:-:S04]  /*20b0*/  ISETP.GE.U32.AND P6, PT, R7, 0x1000000, PT ;  /* 0x010000000700780c */ /* 0x000fc80003fc6070 */
[----:B------:R1:W-:Y:S01]  /*20c0*/  STG.E.128 desc[UR6][R118.64], R80 ;  /* 0x0000005076007986 */ /* 0x0003e2000c101d06 */
[C---:B0-----:R-:W-:Y:S01]  /*20d0*/  IMAD.WIDE.U32 R86, R109.reuse, 0x10, R86 ;  /* 0x000000106d567825 */ /* 0x041fe200078e0056 */
[----:B------:R-:W-:-:S03]  /*20e0*/  IADD3 R109, PT, PT, R109, 0x20, RZ ;  /* 0x000000206d6d7810 */ /* 0x000fc60007ffe0ff */
[----:B-1----:R-:W-:Y:S01]  /*20f0*/  FMUL.FTZ R82, R120, UR14 ;  /* 0x0000000e78527c20 */ /* 0x002fe20008410000 */
[----:B------:R-:W-:Y:S01]  /*2100*/  FMUL.FTZ R83, R121, UR14 ;  /* 0x0000000e79537c20 */ /* 0x000fe20008410000 */
[----:B------:R-:W-:Y:S02]  /*2110*/  SEL R80, R115, RZ, P1 ;  /* 0x000000ff73507207 */ /* 0x000fe40000800000 */
[----:B------:R-:W-:Y:S02]  /*2120*/  SEL R81, R117, RZ, P4 ;  /* 0x000000ff75517207 */ /* 0x000fe40002000000 */
[----:B------:R-:W-:Y:S02]  /*2130*/  SEL R82, R82, RZ, P5 ;  /* 0x000000ff52527207 */ /* 0x000fe40002800000 */
[----:B------:R-:W-:-:S05]  /*2140*/  SEL R83, R83, RZ, P6 ;  /* 0x000000ff53537207 */ /* 0x000fca0003000000 */
[----:B------:R2:W-:Y:S02]  /*2150*/  STG.E.128 desc[UR6][R86.64], R80 ;  /* 0x0000005056007986 */ /* 0x0005e4000c101d06 */
.L_x_10472:
[----:B------:R-:W-:Y:S05]  /*2160*/  BSYNC.RECONVERGENT B2 ;  /* 0x0000000000027941 */ /* 0x000fea0003800200 */
.L_x_10471:
[----:B------:R-:W-:Y:S04]  /*2170*/  BSSY.RECONVERGENT B2, `(.L_x_10473) ;  /* 0x0000025000027945 */ /* 0x000fe80003800200 */
[----:B------:R-:W-:Y:S05]  /*2180*/  @!P3 BRA `(.L_x_10474) ;  /* 0x00000000008cb947 */ /* 0x000fea0003800000 */
[----:B------:R-:W3:Y:S01]  /*2190*/  LDC.64 R118, c[0x0][0x478] ;  /* 0x00011e00ff767b82 */ /* 0x000ee20000000a00 */
[-CC-:B-12---:R-:W-:Y:S01]  /*21a0*/  FFMA.FTZ R81, R15, R85.reuse, R84.reuse ;  /* 0x000000550f517223 */ /* 0x186fe20000010054 */
[-CC-:B------:R-:W-:Y:S01]  /*21b0*/  FFMA.FTZ R82, R12, R85.reuse, R84.reuse ;  /* 0x000000550c527223 */ /* 0x180fe20000010054 */
[-CC-:B------:R-:W-:Y:S01]  /*21c0*/  FFMA.FTZ R83, R106, R85.reuse, R84.reuse ;  /* 0x000000556a537223 */ /* 0x180fe20000010054 */
[----:B------:R-:W-:Y:S01]  /*21d0*/  LOP3.LUT P1, RZ, R8, 0xff, RZ, 0xc0, !PT ;  /* 0x000000ff08ff7812 */ /* 0x000fe2000782c0ff */
[----:B------:R-:W-:Y:S01]  /*21e0*/  FADD.FTZ R80, R92, -R81 ;  /* 0x800000515c507221 */ /* 0x000fe20000010000 */
[----:B------:R-:W-:Y:S01]  /*21f0*/  FFMA.FTZ R81, R93, R85, R84 ;  /* 0x000000555d517223 */ /* 0x000fe20000010054 */
[----:B------:R-:W-:Y:S01]  /*2200*/  FADD.FTZ R82, R95, -R82 ;  /* 0x800000525f527221 */ /* 0x000fe20000010000 */
[----:B0-----:R-:W0:Y:S01]  /*2210*/  LDC.64 R86, c[0x0][0x468] ;  /* 0x00011a00ff567b82 */ /* 0x001e220000000a00 */
        /* <DEDUP_REMOVED lines=12> */
[----:B------:R-:W-:-:S02]  /*22e0*/  LOP3.LUT P3, RZ, R8, 0xff00, RZ, 0xc0, !PT ;  /* 0x0000ff0008ff7812 */ /* 0x000fc4000786c0ff */
[C---:B------:R-:W-:Y:S01]  /*22f0*/  LOP3.LUT P4, RZ, R8.reuse, 0xff0000, RZ, 0xc0, !PT ;  /* 0x00ff000008ff7812 */ /* 0x040fe2000788c0ff */
[----:B---3--:R-:W-:Y:S01]  /*2300*/  IMAD.WIDE.U32 R118, R109, 0x10, R118 ;  /* 0x000000106d767825 */ /* 0x008fe200078e0076 */
        /* <DEDUP_REMOVED lines=11> */
.L_x_10474:
[----:B------:R-:W-:Y:S05]  /*23c0*/  BSYNC.RECONVERGENT B2 ;  /* 0x0000000000027941 */ /* 0x000fea0003800200 */
.L_x_10473:
[----:B------:R-:W-:Y:S05]  /*23d0*/  @!P2 BRA `(.L_x_10468) ;  /* 0x000000140018a947 */ /* 0x000fea0003800000 */
[----:B0123--:R-:W0:Y:S01]  /*23e0*/  LDC.64 R86, c[0x0][0x478] ;  /* 0x00011e00ff567b82 */ /* 0x00fe220000000a00 */
[-CC-:B------:R-:W-:Y:S01]  /*23f0*/  FFMA.FTZ R81, R13, R85.reuse, R84.reuse ;  /* 0x000000550d517223 */ /* 0x180fe20000010054 */
[-CC-:B------:R-:W-:Y:S01]  /*2400*/  FFMA.FTZ R82, R10, R85.reuse, R84.reuse ;  /* 0x000000550a527223 */ /* 0x180fe20000010054 */
[-CC-:B------:R-:W-:Y:S01]  /*2410*/  FFMA.FTZ R83, R89, R85.reuse, R84.reuse ;  /* 0x0000005559537223 */ /* 0x180fe20000010054 */
[----:B------:R-:W-:Y:S01]  /*2420*/  FFMA.FTZ R115, R100, R85, R84 ;  /* 0x0000005564737223 */ /* 0x000fe20000010054 */
[----:B------:R-:W-:Y:S01]  /*2430*/  FADD.FTZ R80, R90, -R81 ;  /* 0x800000515a507221 */ /* 0x000fe20000010000 */
[----:B------:R-:W-:Y:S01]  /*2440*/  FADD.FTZ R82, R91, -R82 ;  /* 0x800000525b527221 */ /* 0x000fe20000010000 */
[----:B------:R-:W-:Y:S01]  /*2450*/  FADD.FTZ R118, R102, -R83 ;  /* 0x8000005366767221 */ /* 0x000fe20000010000 */
[----:B------:R-:W1:Y:S01]  /*2460*/  LDC.64 R84, c[0x0][0x468] ;  /* 0x00011a00ff547b82 */ /* 0x000e620000000a00 */
        /* <DEDUP_REMOVED lines=12> */
[----:B------:R-:W-:Y:S01]  /*2530*/  LOP3.LUT P2, RZ, R9, 0xff00, RZ, 0xc0, !PT ;  /* 0x0000ff0009ff7812 */ /* 0x000fe2000784c0ff */
[----:B0-----:R-:W-:Y:S01]  /*2540*/  IMAD.WIDE.U32 R86, R109, 0x10, R86 ;  /* 0x000000106d567825 */ /* 0x001fe200078e0056 */
[C---:B------:R-:W-:Y:S02]  /*2550*/  LOP3.LUT P3, RZ, R9.reuse, 0xff0000, RZ, 0xc0, !PT ;  /* 0x00ff000009ff7812 */ /* 0x040fe4000786c0ff */
[----:B------:R-:W-:Y:S02]  /*2560*/  ISETP.GE.U32.AND P4, PT, R9, 0x1000000, PT ;  /* 0x010000000900780c */ /* 0x000fe40003f86070 */
[----:B------:R0:W-:Y:S01]  /*2570*/  STG.E.128 desc[UR6][R86.64], R80 ;  /* 0x0000005056007986 */ /* 0x0001e2000c101d06 */
[----:B-1----:R-:W-:-:S04]  /*2580*/  IMAD.WIDE.U32 R84, R109, 0x10, R84 ;  /* 0x000000106d547825 */ /* 0x002fc800078e0054 */
[----:B0-----:R-:W-:Y:S01]  /*2590*/  FMUL.FTZ R82, R117, UR14 ;  /* 0x0000000e75527c20 */ /* 0x001fe20008410000 */
[----:B------:R-:W-:Y:S01]  /*25a0*/  FMUL.FTZ R83, R111, UR14 ;  /* 0x0000000e6f537c20 */ /* 0x000fe20008410000 */
[----:B------:R-:W-:Y:S02]  /*25b0*/  SEL R80, R113, RZ, P1 ;  /* 0x000000ff71507207 */ /* 0x000fe40000800000 */
[----:B------:R-:W-:Y:S02]  /*25c0*/  SEL R81, R115, RZ, P2 ;  /* 0x000000ff73517207 */ /* 0x000fe40001000000 */
[----:B------:R-:W-:Y:S02]  /*25d0*/  SEL R82, R82, RZ, P3 ;  /* 0x000000ff52527207 */ /* 0x000fe40001800000 */
[----:B------:R-:W-:-:S05]  /*25e0*/  SEL R83, R83, RZ, P4 ;  /* 0x000000ff53537207 */ /* 0x000fca0002000000 */
[----:B------:R0:W-:Y:S01]  /*25f0*/  STG.E.128 desc[UR6][R84.64], R80 ;  /* 0x0000005054007986 */ /* 0x0001e2000c101d06 */
[----:B------:R-:W-:Y:S05]  /*2600*/  BRA `(.L_x_10468) ;  /* 0x00000010008c7947 */ /* 0x000fea0003800000 */
.L_x_10460:
        /* <DEDUP_REMOVED lines=14> */
[C---:B-----5:R-:W-:Y:S01]  /*26f0*/  FFMA.FTZ R80, R113.reuse, R80, R64 ;  /* 0x0000005071507223 */ /* 0x060fe20000010040 */
[----:B------:R-:W-:Y:S01]  /*2700*/  FADD.FTZ R81, R116, -R81 ;  /* 0x8000005174517221 */ /* 0x000fe20000010000 */
[C---:B------:R-:W-:Y:S01]  /*2710*/  FFMA.FTZ R82, R113.reuse, R82, R65 ;  /* 0x0000005271527223 */ /* 0x040fe20000010041 */
[C---:B------:R-:W-:Y:S01]  /*2720*/  FFMA.FTZ R120, R113.reuse, R120, R67 ;  /* 0x0000007871787223 */ /* 0x040fe20000010043 */
[----:B------:R-:W-:Y:S01]  /*2730*/  FMUL.FTZ R80, R80, R111 ;  /* 0x0000006f50507220 */ /* 0x000fe20000410000 */
        /* <DEDUP_REMOVED lines=19> */
.L_x_10477:
[----:B------:R-:W-:Y:S05]  /*2870*/  BSYNC.RECONVERGENT B2 ;  /* 0x0000000000027941 */ /* 0x000fea0003800200 */
.L_x_10476:
        /* <DEDUP_REMOVED lines=34> */
.L_x_10479:
[----:B------:R-:W-:Y:S05]  /*2aa0*/  BSYNC.RECONVERGENT B2 ;  /* 0x0000000000027941 */ /* 0x000fea0003800200 */
.L_x_10478:
        /* <DEDUP_REMOVED lines=34> */
.L_x_10481:
[----:B------:R-:W-:Y:S05]  /*2cd0*/  BSYNC.RECONVERGENT B2 ;  /* 0x0000000000027941 */ /* 0x000fea0003800200 */
.L_x_10480:
        /* <DEDUP_REMOVED lines=33> */
.L_x_10475:
[----:B------:R-:W-:Y:S04]  /*2ef0*/  BSSY.RECONVERGENT B2, `(.L_x_10482) ;  /* 0x0000025000027945 */ /* 0x000fe80003800200 */
        /* <DEDUP_REMOVED lines=11> */
[C---:B-----5:R-:W-:Y:S01]  /*2fb0*/  FFMA.FTZ R80, R113.reuse, R80, R64 ;  /* 0x0000005071507223 */ /* 0x060fe20000010040 */
[----:B------:R-:W-:Y:S01]  /*2fc0*/  FADD.FTZ R83, R116, -R81 ;  /* 0x8000005174537221 */ /* 0x000fe20000010000 */
[----:B------:R-:W-:Y:S01]  /*2fd0*/  LOP3.LUT P5, RZ, R6, 0xff00, RZ, 0xc0, !PT ;  /* 0x0000ff0006ff7812 */ /* 0x000fe200078ac0ff */
[C---:B------:R-:W-:Y:S01]  /*2fe0*/  FFMA.FTZ R81, R113.reuse, R82, R65 ;  /* 0x0000005271517223 */ /* 0x040fe20000010041 */
[----:B------:R-:W-:Y:S01]  /*2ff0*/  FMUL.FTZ R115, R80, R111 ;  /* 0x0000006f50737220 */ /* 0x000fe20000410000 */
[C---:B------:R-:W-:Y:S01]  /*3000*/  FFMA.FTZ R82, R113.reuse, R83, R66 ;  /* 0x0000005371527223 */ /* 0x040fe20000010042 */
[----:B------:R-:W-:Y:S01]  /*3010*/  FFMA.FTZ R83, R113, R120, R67 ;  /* 0x0000007871537223 */ /* 0x000fe20000010043 */
[-C--:B------:R-:W-:Y:S01]  /*3020*/  FMUL.FTZ R117, R81, R111.reuse ;  /* 0x0000006f51757220 */ /* 0x080fe20000410000 */
[----:B------:R-:W-:Y:S01]  /*3030*/  FMUL.FTZ R115, R115, UR14 ;  /* 0x0000000e73737c20 */ /* 0x000fe20008410000 */
[-C--:B------:R-:W-:Y:S01]  /*3040*/  FMUL.FTZ R120, R82, R111.reuse ;  /* 0x0000006f52787220 */ /* 0x080fe20000410000 */
[----:B------:R-:W-:Y:S01]  /*3050*/  FMUL.FTZ R121, R83, R111 ;  /* 0x0000006f53797220 */ /* 0x000fe20000410000 */
        /* <DEDUP_REMOVED lines=14> */
.L_x_10483:
[----:B------:R-:W-:Y:S05]  /*3140*/  BSYNC.RECONVERGENT B2 ;  /* 0x0000000000027941 */ /* 0x000fea0003800200 */
.L_x_10482:
        /* <DEDUP_REMOVED lines=12> */
[----:B-----5:R-:W-:Y:S01]  /*3210*/  FFMA.FTZ R80, R113, R80, R16 ;  /* 0x0000005071507223 */ /* 0x020fe20000010010 */
        /* <DEDUP_REMOVED lines=24> */
.L_x_10485:
[----:B------:R-:W-:Y:S05]  /*33a0*/  BSYNC.RECONVERGENT B2 ;  /* 0x0000000000027941 */ /* 0x000fea0003800200 */
.L_x_10484:
[----:B------:R-:W-:Y:S04]  /*33b0*/  BSSY.RECONVERGENT B2, `(.L_x_10486) ;  /* 0x0000025000027945 */ /* 0x000fe80003800200 */
[----:B------:R-:W-:Y:S05]  /*33c0*/  @!P3 BRA `(.L_x_10487) ;  /* 0x00000000008cb947 */ /* 0x000fea0003800000 */
[----:B------:R-:W3:Y:S01]  /*33d0*/  LDC.64 R118, c[0x0][0x478] ;  /* 0x00011e00ff767b82 */ /* 0x000ee20000000a00 */
[-CC-:B012---:R-:W-:Y:S01]  /*33e0*/  FFMA.FTZ R87, R106, R85.reuse, R84.reuse ;  /* 0x000000556a577223 */ /* 0x187fe20000010054 */
[-CC-:B------:R-:W-:Y:S01]  /*33f0*/  FFMA.FTZ R81, R15, R85.reuse, R84.reuse ;  /* 0x000000550f517223 */ /* 0x180fe20000010054 */
[-CC-:B------:R-:W-:Y:S01]  /*3400*/  FFMA.FTZ R82, R12, R85.reuse, R84.reuse ;  /* 0x000000550c527223 */ /* 0x180fe20000010054 */
        /* <DEDUP_REMOVED lines=31> */
.L_x_10487:
[----:B------:R-:W-:Y:S05]  /*3600*/  BSYNC.RECONVERGENT B2 ;  /* 0x0000000000027941 */ /* 0x000fea0003800200 */
.L_x_10486:
        /* <DEDUP_REMOVED lines=34> */
[----:B------:R0:W-:Y:S02]  /*3830*/  STG.E.128 desc[UR6][R84.64], R80 ;  /* 0x0000005054007986 */ /* 0x0001e4000c101d06 */
.L_x_10468:
[----:B------:R-:W-:Y:S05]  /*3840*/  BSYNC.RECONVERGENT B1 ;  /* 0x0000000000017941 */ /* 0x000fea0003800200 */
.L_x_10459:
[----:B01234-:R-:W0:Y:S02]  /*3850*/  LDC.64 R80, c[0x0][0x380] ;  /* 0x0000e000ff507b82 */ /* 0x01fe240000000a00 */
[----:B0-----:R-:W-:-:S04]  /*3860*/  LEA R5, R80, R5, 0x2 ;  /* 0x0000000550057211 */ /* 0x001fc800078e10ff */
[----:B------:R-:W-:-:S13]  /*3870*/  ISETP.GE.AND P1, PT, R5, R81, PT ;  /* 0x000000510500720c */ /* 0x000fda0003f26270 */
[----:B------:R-:W-:Y:S05]  /*3880*/  @!P1 BRA `(.L_x_10488) ;  /* 0xffffffcc00149947 */ /* 0x000fea000383ffff */
.L_x_10449:
[----:B------:R-:W-:Y:S05]  /*3890*/  BSYNC B0 ;  /* 0x0000000000007941 */ /* 0x000fea0003800000 */
.L_x_10448:
        /* <DEDUP_REMOVED lines=140> */
.L_x_10458:
        /* <DEDUP_REMOVED lines=8> */
.L_x_10490:
[----:B------:R-:W-:Y:S05]  /*41e0*/  BSYNC B1 ;  /* 0x0000000000017941 */ /* 0x000fea0003800000 */
.L_x_10489:
        /* <DEDUP_REMOVED lines=8> */
.L_x_10491:
[----:B------:R-:W-:Y:S01]  /*4270*/  FADD.FTZ R80, R80, R119 ;  /* 0x0000007750507221 */ /* 0x000fe20000010000 */
[----:B------:R-:W-:-:S04]  /*4280*/  HFMA2 R121, -RZ, RZ, 0, 1.1920928955078125e-07 ;  /* 0x00000002ff797431 */ /* 0x000fc800000001ff */
[----:B------:R-:W-:Y:S02]  /*4290*/  MOV R120, R80 ;  /* 0x0000005000787202 */ /* 0x000fe40000000f00 */
[----:B------:R-:W-:-:S07]  /*42a0*/  MOV R81, R117 ;  /* 0x0000007500517202 */ /* 0x000fce0000000f00 */
[----:B------:R-:W-:Y:S05]  /*42b0*/  WARPSYNC.COLLECTIVE R115, `(.L_x_10492) ;  /* 0x0000000073087348 */ /* 0x000fea0003c00000 */
[----:B------:R0:W1:Y:S02]  /*42c0*/  SHFL.BFLY P6, R117, R120, R121, R122 ;  /* 0x0c00007978757389 */ /* 0x00006400000c007a */
[----:B01----:R-:W-:Y:S05]  /*42d0*/  ENDCOLLECTIVE ;  /* 0x000000000000791b */ /* 0x003fea0003800000 */
.L_x_10492:
[----:B------:R-:W-:-:S05]  /*42e0*/  FADD.FTZ R81, R81, R118 ;  /* 0x0000007651517221 */ /* 0x000fca0000010000 */
[----:B------:R-:W-:Y:S02]  /*42f0*/  MOV R120, R81 ;  /* 0x0000005100787202 */ /* 0x000fe40000000f00 */
[----:B------:R-:W-:-:S07]  /*4300*/  MOV R83, R117 ;  /* 0x0000007500537202 */ /* 0x000fce0000000f00 */
[----:B------:R-:W-:Y:S05]  /*4310*/  WARPSYNC.COLLECTIVE R115, `(.L_x_10493) ;  /* 0x0000000073087348 */ /* 0x000fea0003c00000 */
[----:B------:R0:W1:Y:S02]  /*4320*/  SHFL.BFLY P6, R117, R120, R121, R122 ;  /* 0x0c00007978757389 */ /* 0x00006400000c007a */
[----:B01----:R-:W-:Y:S05]  /*4330*/  ENDCOLLECTIVE ;  /* 0x000000000000791b */ /* 0x003fea0003800000 */
.L_x_10493:
[----:B------:R-:W-:Y:S01]  /*4340*/  FADD.FTZ R83, R80, R83 ;  /* 0x0000005350537221 */ /* 0x000fe20000010000 */
[----:B------:R-:W-:-:S04]  /*4350*/  HFMA2 R121, -RZ, RZ, 0, 2.384185791015625e-07 ;  /* 0x00000004ff797431 */ /* 0x000fc800000001ff */
[----:B------:R-:W-:Y:S02]  /*4360*/  MOV R120, R83 ;  /* 0x0000005300787202 */ /* 0x000fe40000000f00 */
[----:B------:R-:W-:-:S07]  /*4370*/  MOV R82, R117 ;  /* 0x0000007500527202 */ /* 0x000fce0000000f00 */
[----:B------:R-:W-:Y:S05]  /*4380*/  WARPSYNC.COLLECTIVE R115, `(.L_x_10494) ;  /* 0x0000000073087348 */ /* 0x000fea0003c00000 */
[----:B------:R0:W1:Y:S02]  /*4390*/  SHFL.BFLY P6, R117, R120, R121, R122 ;  /* 0x0c00007978757389 */ /* 0x00006400000c007a */
[----:B01----:R-:W-:Y:S05]  /*43a0*/  ENDCOLLECTIVE ;  /* 0x000000000000791b */ /* 0x003fea0003800000 */
.L_x_10494:
[----:B------:R-:W-:-:S05]  /*43b0*/  FADD.FTZ R82, R81, R82 ;  /* 0x0000005251527221 */ /* 0x000fca0000010000 */
[----:B------:R-:W-:Y:S02]  /*43c0*/  MOV R120, R82 ;  /* 0x0000005200787202 */ /* 0x000fe40000000f00 */
[----:B------:R-:W-:-:S07]  /*43d0*/  MOV R84, R117 ;  /* 0x0000007500547202 */ /* 0x000fce0000000f00 */
[----:B------:R-:W-:Y:S05]  /*43e0*/  WARPSYNC.COLLECTIVE R115, `(.L_x_10495) ;  /* 0x0000000073087348 */ /* 0x000fea0003c00000 */
[----:B------:R0:W1:Y:S02]  /*43f0*/  SHFL.BFLY P6, R117, R120, R121, R122 ;  /* 0x0c00007978757389 */ /* 0x00006400000c007a */
[----:B01----:R-:W-:Y:S05]  /*4400*/  ENDCOLLECTIVE ;  /* 0x000000000000791b */ /* 0x003fea0003800000 */
.L_x_10495:
[----:B------:R-:W-:Y:S01]  /*4410*/  FADD.FTZ R84, R83, R84 ;  /* 0x0000005453547221 */ /* 0x000fe20000010000 */
[----:B------:R-:W-:-:S04]  /*4420*/  HFMA2 R121, -RZ, RZ, 0, 4.76837158203125e-07 ;  /* 0x00000008ff797431 */ /* 0x000fc800000001ff */
[----:B------:R-:W-:Y:S02]  /*4430*/  MOV R120, R84 ;  /* 0x0000005400787202 */ /* 0x000fe40000000f00 */
[----:B------:R-:W-:-:S07]  /*4440*/  MOV R85, R117 ;  /* 0x0000007500557202 */ /* 0x000fce0000000f00 */
[----:B------:R-:W-:Y:S05]  /*4450*/  WARPSYNC.COLLECTIVE R115, `(.L_x_10496) ;  /* 0x0000000073087348 */ /* 0x000fea0003c00000 */
[----:B------:R0:W1:Y:S02]  /*4460*/  SHFL.BFLY P6, R117, R120, R121, R122 ;  /* 0x0c00007978757389 */ /* 0x00006400000c007a */
[----:B01----:R-:W-:Y:S05]  /*4470*/  ENDCOLLECTIVE ;  /* 0x000000000000791b */ /* 0x003fea0003800000 */
.L_x_10496:
[----:B------:R-:W-:-:S05]  /*4480*/  FADD.FTZ R85, R82, R85 ;  /* 0x0000005552557221 */ /* 0x000fca0000010000 */
[----:B------:R-:W-:Y:S02]  /*4490*/  MOV R120, R85 ;  /* 0x0000005500787202 */ /* 0x000fe40000000f00 */
[----:B------:R-:W-:-:S07]  /*44a0*/  MOV R87, R117 ;  /* 0x0000007500577202 */ /* 0x000fce0000000f00 */
[----:B------:R-:W-:Y:S05]  /*44b0*/  WARPSYNC.COLLECTIVE R115, `(.L_x_10497) ;  /* 0x0000000073087348 */ /* 0x000fea0003c00000 */
[----:B------:R0:W1:Y:S02]  /*44c0*/  SHFL.BFLY P6, R117, R120, R121, R122 ;  /* 0x0c00007978757389 */ /* 0x00006400000c007a */
[----:B01----:R-:W-:Y:S05]  /*44d0*/  ENDCOLLECTIVE ;  /* 0x000000000000791b */ /* 0x003fea0003800000 */
.L_x_10497:
[----:B------:R-:W-:Y:S01]  /*44e0*/  FADD.FTZ R87, R84, R87 ;  /* 0x0000005754577221 */ /* 0x000fe20000010000 */
[----:B------:R-:W-:-:S04]  /*44f0*/  HFMA2 R121, -RZ, RZ, 0, 9.5367431640625e-07 ;  /* 0x00000010ff797431 */ /* 0x000fc800000001ff */
[----:B------:R-:W-:Y:S02]  /*4500*/  MOV R120, R87 ;  /* 0x0000005700787202 */ /* 0x000fe40000000f00 */
[----:B------:R-:W-:-:S07]  /*4510*/  MOV R86, R117 ;  /* 0x0000007500567202 */ /* 0x000fce0000000f00 */
[----:B------:R-:W-:Y:S05]  /*4520*/  WARPSYNC.COLLECTIVE R115, `(.L_x_10498) ;  /* 0x0000000073087348 */ /* 0x000fea0003c00000 */
[----:B------:R0:W1:Y:S02]  /*4530*/  SHFL.BFLY P6, R117, R120, R121, R122 ;  /* 0x0c00007978757389 */ /* 0x00006400000c007a */
[----:B01----:R-:W-:Y:S05]  /*4540*/  ENDCOLLECTIVE ;  /* 0x000000000000791b */ /* 0x003fea0003800000 */
.L_x_10498:
[----:B------:R-:W-:-:S05]  /*4550*/  FADD.FTZ R86, R85, R86 ;  /* 0x0000005655567221 */ /* 0x000fca0000010000 */
[----:B------:R-:W-:Y:S02]  /*4560*/  MOV R120, R86 ;  /* 0x0000005600787202 */ /* 0x000fe40000000f00 */
[----:B------:R-:W-:-:S07]  /*4570*/  MOV R80, R117 ;  /* 0x0000007500507202 */ /* 0x000fce0000000f00 */
[----:B------:R-:W-:Y:S05]  /*4580*/  WARPSYNC.COLLECTIVE R115, `(.L_x_10499) ;  /* 0x0000000073087348 */ /* 0x000fea0003c00000 */
[----:B------:R0:W1:Y:S02]  /*4590*/  SHFL.BFLY P6, R117, R120, R121, R122 ;  /* 0x0c00007978757389 */ /* 0x00006400000c007a */
[----:B01----:R-:W-:Y:S05]  /*45a0*/  ENDCOLLECTIVE ;  /* 0x000000000000791b */ /* 0x003fea0003800000 */
.L_x_10499:
[----:B------:R-:W-:Y:S01]  /*45b0*/  MOV R81, R117 ;  /* 0x0000007500517202 */ /* 0x000fe20000000f00 */
[----:B------:R-:W-:Y:S06]  /*45c0*/  BRA `(.L_x_10500) ;  /* 0xffffffcc005c7947 */ /* 0x000fec000383ffff */
.L_x_10501:
        /* <DEDUP_REMOVED lines=11> */
.L_x_11336:


//--------------------- .text._ZN10layer_norm13ln_bwd_kernelINS_13Kernel_traitsIfffffjLj512ELj1ELj4ELj1ELj16ENS_18Kernel_traits_baseILj512EfffffjLj128EEEEELb1ELb0ELb0ELb1EEEvNS_9BwdParamsE --------------------------
	.section	.text._ZN10layer_norm13ln_bwd_kernelINS_13Kernel_traitsIfffffjLj512ELj1ELj4ELj1ELj16ENS_18Kernel_traits_baseILj512EfffffjLj128EEEEELb1ELb0ELb0ELb1EEEvNS_9BwdParamsE,"ax",@progbits
	.align	128
        .global         _ZN10layer_norm13ln_bwd_kernelINS_13Kernel_traitsIfffffjLj512ELj1ELj4ELj1ELj16ENS_18Kernel_traits_baseILj512EfffffjLj128EEEEELb1ELb0ELb0ELb1EEEvNS_9BwdParamsE
        .type           _ZN10layer_norm13ln_bwd_kernelINS_13Kernel_traitsIfffffjLj512ELj1ELj4ELj1ELj16ENS_18Kernel_traits_baseILj512EfffffjLj128EEEEELb1ELb0ELb0ELb1EEEvNS_9BwdParamsE,@function
        .size           _ZN10layer_norm13ln_bwd_kernelINS_13Kernel_traitsIfffffjLj512ELj1ELj4ELj1ELj16ENS_18Kernel_traits_baseILj512EfffffjLj128EEEEELb1ELb0ELb0ELb1EEEvNS_9BwdParamsE,(.L_x_11337 - _ZN10layer_norm13ln_bwd_kernelINS_13Kernel_traitsIfffffjLj512ELj1ELj4ELj1ELj16ENS_18Kernel_traits_baseILj512EfffffjLj128EEEEELb1ELb0ELb0ELb1EEEvNS_9BwdParamsE)
        .other          _ZN10layer_norm13ln_bwd_kernelINS_13Kernel_traitsIfffffjLj512ELj1ELj4ELj1ELj16ENS_18Kernel_traits_baseILj512EfffffjLj128EEEEELb1ELb0ELb0ELb1EEEvNS_9BwdParamsE,@"STO_CUDA_ENTRY STV_DEFAULT"
_ZN10layer_norm13ln_bwd_kernelINS_13Kernel_traitsIfffffjLj512ELj1ELj4ELj1ELj16ENS_18Kernel_traits_baseILj512EfffffjLj128EEEEELb1ELb0ELb0ELb1EEEvNS_9BwdParamsE:
.text._ZN10layer_norm13ln_bwd_kernelINS_13Kernel_traitsIfffffjLj512ELj1ELj4ELj1ELj16ENS_18Kernel_traits_baseILj512EfffffjLj128EEEEELb1ELb0ELb0ELb1EEEvNS_9BwdParamsE:
        /* <DEDUP_REMOVED lines=34> */
[----:B------:R-:W-:-:S06]  /*0220*/  LOP3.LUT R5, R98, 0x1f, RZ, 0xc0, !PT ;  /* 0x0000001f62057812 */ /* 0x000fcc00078ec0ff */
[----:B------:R-:W2:Y:S01]  /*0230*/  LDC.U8 R97, c[0x0][0x410] ;  /* 0x00010400ff617b82 */ /* 0x000ea20000000000 */
[----:B------:R-:W-:Y:S01]  /*0240*/  HFMA2 R102, -RZ, RZ, 0, 0 ;  /* 0x00000000ff667431 */ /* 0x000fe200000001ff */
[----:B------:R-:W-:Y:S01]  /*0250*/  BSSY B1, `(.L_x_10504) ;  /* 0x0000372000017945 */ /* 0x000fe20003800000 */
[----:B------:R-:W-:Y:S01]  /*0260*/  HFMA2 R96, -RZ, RZ, 0, 0 ;  /* 0x00000000ff607431 */ /* 0x000fe200000001ff */
[----:B------:R-:W-:Y:S02]  /*0270*/  CS2R R100, SRZ ;  /* 0x0000000000647805 */ /* 0x000fe4000001ff00 */
[----:B------:R-:W-:Y:S02]  /*0280*/  MOV R99, RZ ;  /* 0x000000ff00637202 */ /* 0x000fe40000000f00 */
        /* <DEDUP_REMOVED lines=17> */
[----:B------:R-:W-:Y:S02]  /*03a0*/  CS2R R4, SRZ ;  /* 0x0000000000047805 */ /* 0x000fe4000001ff00 */
[----:B------:R-:W-:Y:S01]  /*03b0*/  MOV R0, RZ ;  /* 0x000000ff00007202 */ /* 0x000fe20000000f00 */
[----:B------:R0:W5:Y:S02]  /*03c0*/  LDG.E.128 R72, desc[UR6][R2.64] ;  /* 0x0000000602487981 */ /* 0x000164000c1e1d00 */
[----:B0-2---:R-:W-:-:S07]  /*03d0*/  CS2R R2, SRZ ;  /* 0x0000000000027805 */ /* 0x005fce000001ff00 */
.L_x_10519:
        /* <DEDUP_REMOVED lines=43> */
[--C-:B------:R-:W-:Y:S01]  /*0690*/  IMAD.WIDE.U32 R122, R109, 0x4, R114.reuse ;  /* 0x000000046d7a7825 */ /* 0x100fe200078e0072 */
[----:B------:R0:W5:Y:S03]  /*06a0*/  LDG.E R113, desc[UR6][R120.64] ;  /* 0x0000000678717981 */ /* 0x000166000c1e1900 */
[--C-:B------:R-:W-:Y:S01]  /*06b0*/  IMAD.WIDE.U32 R118, R108, 0x4, R114.reuse ;  /* 0x000000046c767825 */ /* 0x100fe200078e0072 */
[----:B------:R1:W5:Y:S04]  /*06c0*/  LDG.E R112, desc[UR6][R122.64] ;  /* 0x000000067a707981 */ /* 0x000368000c1e1900 */
[----:B------:R2:W5:Y:S01]  /*06d0*/  LDG.E R111, desc[UR6][R118.64] ;  /* 0x00000006766f7981 */ /* 0x000562000c1e1900 */
[----:B------:R-:W-:-:S05]  /*06e0*/  IMAD.WIDE.U32 R114, R104, 0x4, R114 ;  /* 0x0000000468727825 */ /* 0x000fca00078e0072 */
[----:B------:R2:W5:Y:S01]  /*06f0*/  LDG.E R107, desc[UR6][R114.64] ;  /* 0x00000006726b7981 */ /* 0x000562000c1e1900 */
[C---:B---3--:R-:W-:Y:S01]  /*0700*/  FADD.FTZ R80, -R116.reuse, R80 ;  /* 0x0000005074507221 */ /* 0x048fe20000010100 */
[----:B------:R-:W-:-:S03]  /*0710*/  FADD.FTZ R128, -R116, R81 ;  /* 0x0000005174807221 */ /* 0x000fc60000010100 */
[----:B-----5:R-:W-:Y:S01]  /*0720*/  FMUL.FTZ R81, R105, R80 ;  /* 0x0000005069517220 */ /* 0x020fe20000410000 */
[----:B----4-:R-:W-:Y:S01]  /*0730*/  FMUL.FTZ R130, R72, R56 ;  /* 0x0000003848827220 */ /* 0x010fe20000410000 */
[C---:B------:R-:W-:Y:S01]  /*0740*/  FADD.FTZ R134, -R116.reuse, R85 ;  /* 0x0000005574867221 */ /* 0x040fe20000010100 */
[----:B------:R-:W-:Y:S01]  /*0750*/  FMUL.FTZ R127, R73, R57 ;  /* 0x00000039497f7220 */ /* 0x000fe20000410000 */
[C---:B------:R-:W-:Y:S01]  /*0760*/  FADD.FTZ R126, -R116.reuse, R82 ;  /* 0x00000052747e7221 */ /* 0x040fe20000010100 */
[----:B------:R-:W-:Y:S01]  /*0770*/  FADD.FTZ R80, RZ, R130 ;  /* 0x00000082ff507221 */ /* 0x000fe20000010000 */
[----:B------:R-:W-:Y:S01]  /*0780*/  FMUL.FTZ R128, R105, R128 ;  /* 0x0000008069807220 */ /* 0x000fe20000410000 */
[----:B------:R-:W-:Y:S01]  /*0790*/  FFMA.FTZ R85, R81, R130, RZ ;  /* 0x0000008251557223 */ /* 0x000fe200000100ff */
[C---:B------:R-:W-:Y:S01]  /*07a0*/  FADD.FTZ R84, -R116.reuse, R84 ;  /* 0x0000005474547221 */ /* 0x040fe20000010100 */
[----:B------:R-:W-:Y:S01]  /*07b0*/  FADD.FTZ R148, -R116, R95 ;  /* 0x0000005f74947221 */ /* 0x000fe20000010100 */
[----:B------:R-:W-:Y:S01]  /*07c0*/  FMUL.FTZ R124, R74, R58 ;  /* 0x0000003a4a7c7220 */ /* 0x000fe20000410000 */
[----:B------:R-:W-:Y:S01]  /*07d0*/  FADD.FTZ R95, R80, R127 ;  /* 0x0000007f505f7221 */ /* 0x000fe20000010000 */
[----:B------:R-:W-:Y:S01]  /*07e0*/  FADD.FTZ R132, -R116, R83 ;  /* 0x0000005374847221 */ /* 0x000fe20000010100 */
[C---:B------:R-:W-:Y:S01]  /*07f0*/  FMUL.FTZ R125, R105.reuse, R126 ;  /* 0x0000007e697d7220 */ /* 0x040fe20000410000 */
[----:B------:R-:W-:Y:S01]  /*0800*/  FFMA.FTZ R80, R128, R127, R85 ;  /* 0x0000007f80507223 */ /* 0x000fe20000010055 */
[----:B0-----:R-:W-:Y:S01]  /*0810*/  FMUL.FTZ R121, R105, R84 ;  /* 0x0000005469797220 */ /* 0x001fe20000410000 */
[----:B-1----:R-:W-:Y:S01]  /*0820*/  FMUL.FTZ R123, R75, R59 ;  /* 0x0000003b4b7b7220 */ /* 0x002fe20000410000 */
[----:B------:R-:W-:Y:S01]  /*0830*/  FADD.FTZ R84, R95, R124 ;  /* 0x0000007c5f547221 */ /* 0x000fe20000010000 */
[----:B------:R-:W-:Y:S01]  /*0840*/  FMUL.FTZ R126, R105, R132 ;  /* 0x00000084697e7220 */ /* 0x000fe20000410000 */
[----:B------:R-:W-:Y:S01]  /*0850*/  FFMA.FTZ R85, R125, R124, R80 ;  /* 0x0000007c7d557223 */ /* 0x000fe20000010050 */
[----:B--2---:R-:W-:Y:S01]  /*0860*/  FMUL.FTZ R118, R68, R52 ;  /* 0x0000003444767220 */ /* 0x004fe20000410000 */
[----:B------:R-:W-:-:S02]  /*0870*/  FADD.FTZ R95, R84, R123 ;  /* 0x0000007b545f7221 */ /* 0x000fc40000010000 */
[----:B------:R-:W-:Y:S01]  /*0880*/  FFMA.FTZ R80, R126, R123, R85 ;  /* 0x0000007b7e507223 */ /* 0x000fe20000010055 */
[----:B------:R-:W-:Y:S01]  /*0890*/  FMUL.FTZ R117, R69, R53 ;  /* 0x0000003545757220 */ /* 0x000fe20000410000 */
[----:B------:R-:W-:Y:S01]  /*08a0*/  FADD.FTZ R84, R95, R118 ;  /* 0x000000765f547221 */ /* 0x000fe20000010000 */
[C---:B------:R-:W-:Y:S01]  /*08b0*/  FADD.FTZ R86, -R116.reuse, R86 ;  /* 0x0000005674567221 */ /* 0x040fe20000010100 */
[----:B------:R-:W-:Y:S01]  /*08c0*/  FMUL.FTZ R122, R105, R134 ;  /* 0x00000086697a7220 */ /* 0x000fe20000410000 */
[----:B------:R-:W-:Y:S01]  /*08d0*/  FFMA.FTZ R85, R121, R118, R80 ;  /* 0x0000007679557223 */ /* 0x000fe20000010050 */
        /* <DEDUP_REMOVED lines=66> */
[----:B------:R-:W-:Y:S06]  /*0d00*/  BRA `(.L_x_10506) ;  /* 0x00000008001c7947 */ /* 0x000fec0003800000 */
.L_x_10505:
[----:B------:R-:W0:Y:S01]  /*0d10*/  LDC.64 R30, c[0x0][0x3a8] ;  /* 0x0000ea00ff1e7b82 */ /* 0x000e220000000a00 */
[----:B------:R-:W-:-:S07]  /*0d20*/  IADD3 R109, PT, PT, R110, 0x20, RZ ;  /* 0x000000206e6d7810 */ /* 0x000fce0007ffe0ff */
[----:B------:R-:W1:Y:S01]  /*0d30*/  LDC.64 R28, c[0x0][0x428] ;  /* 0x00010a00ff1c7b82 */ /* 0x000e620000000a00 */
[C---:B------:R-:W-:Y:S02]  /*0d40*/  IADD3 R104, PT, PT, R110.reuse, 0x60, RZ ;  /* 0x000000606e687810 */ /* 0x040fe40007ffe0ff */
[C---:B------:R-:W-:Y:S01]  /*0d50*/  IADD3 R108, PT, PT, R110.reuse, 0x40, RZ ;  /* 0x000000406e6c7810 */ /* 0x040fe20007ffe0ff */
[----:B0-----:R-:W-:-:S04]  /*0d60*/  IMAD.WIDE.U32 R80, R110, 0x10, R30 ;  /* 0x000000106e507825 */ /* 0x001fc800078e001e */
[C---:B------:R-:W-:Y:S02]  /*0d70*/  IMAD.WIDE.U32 R84, R109.reuse, 0x10, R30 ;  /* 0x000000106d547825 */ /* 0x040fe400078e001e */
[----:B------:R-:W2:Y:S02]  /*0d80*/  LDG.E.128 R80, desc[UR6][R80.64] ;  /* 0x0000000650507981 */ /* 0x000ea4000c1e1d00 */
[----:B-1----:R-:W-:Y:S02]  /*0d90*/  IMAD.WIDE.U32 R56, R110, 0x10, R28 ;  /* 0x000000106e387825 */ /* 0x002fe400078e001c */
[----:B------:R-:W3:Y:S02]  /*0da0*/  LDG.E.128 R84, desc[UR6][R84.64] ;  /* 0x0000000654547981 */ /* 0x000ee4000c1e1d00 */
[----:B------:R-:W-:Y:S02]  /*0db0*/  IMAD.WIDE.U32 R92, R104, 0x10, R30 ;  /* 0x00000010685c7825 */ /* 0x000fe400078e001e */
[----:B------:R-:W4:Y:S02]  /*0dc0*/  LDG.E.128 R56, desc[UR6][R56.64] ;  /* 0x0000000638387981 */ /* 0x000f24000c1e1d00 */
[----:B------:R-:W-:-:S02]  /*0dd0*/  IMAD.WIDE.U32 R52, R109, 0x10, R28 ;  /* 0x000000106d347825 */ /* 0x000fc400078e001c */
[----:B------:R-:W3:Y:S02]  /*0de0*/  LDG.E.128 R92, desc[UR6][R92.64] ;  /* 0x000000065c5c7981 */ /* 0x000ee4000c1e1d00 */
[C---:B------:R-:W-:Y:S02]  /*0df0*/  IMAD.WIDE.U32 R88, R108.reuse, 0x10, R30 ;  /* 0x000000106c587825 */ /* 0x040fe400078e001e */
[----:B------:R-:W3:Y:S01]  /*0e00*/  LDG.E.128 R52, desc[UR6][R52.64] ;  /* 0x0000000634347981 */ /* 0x000ee2000c1e1d00 */
[----:B------:R-:W0:Y:S03]  /*0e10*/  LDC.64 R30, c[0x0][0x3b0] ;  /* 0x0000ec00ff1e7b82 */ /* 0x000e260000000a00 */
[----:B------:R-:W3:Y:S01]  /*0e20*/  LDG.E.128 R88, desc[UR6][R88.64] ;  /* 0x0000000658587981 */ /* 0x000ee2000c1e1d00 */
[----:B------:R-:W-:-:S06]  /*0e30*/  IMAD.WIDE.U32 R48, R108, 0x10, R28 ;  /* 0x000000106c307825 */ /* 0x000fcc00078e001c */
[----:B------:R-:W3:Y:S01]  /*0e40*/  LDG.E.128 R48, desc[UR6][R48.64] ;  /* 0x0000000630307981 */ /* 0x000ee2000c1e1d00 */
[----:B------:R-:W-:Y:S02]  /*0e50*/  IMAD.WIDE.U32 R44, R104, 0x10, R28 ;  /* 0x00000010682c7825 */ /* 0x000fe400078e001c */
[----:B------:R-:W1:Y:S04]  /*0e60*/  LDC.64 R28, c[0x0][0x438] ;  /* 0x00010e00ff1c7b82 */ /* 0x000e680000000a00 */
[----:B------:R-:W3:Y:S01]  /*0e70*/  LDG.E.128 R44, desc[UR6][R44.64] ;  /* 0x000000062c2c7981 */ /* 0x000ee2000c1e1d00 */
[----:B0-----:R-:W-:-:S04]  /*0e80*/  IMAD.WIDE.U32 R34, R110, 0x4, R30 ;  /* 0x000000046e227825 */ /* 0x001fc800078e001e */
[C-C-:B------:R-:W-:Y:S01]  /*0e90*/  IMAD.WIDE.U32 R114, R109.reuse, 0x4, R30.reuse ;  /* 0x000000046d727825 */ /* 0x140fe200078e001e */
[----:B------:R-:W5:Y:S03]  /*0ea0*/  LDG.E R113, desc[UR6][R34.64] ;  /* 0x0000000622717981 */ /* 0x000f66000c1e1900 */
[----:B------:R-:W-:Y:S01]  /*0eb0*/  IMAD.WIDE.U32 R118, R108, 0x4, R30 ;  /* 0x000000046c767825 */ /* 0x000fe200078e001e */
[----:B------:R0:W5:Y:S03]  /*0ec0*/  LDG.E R112, desc[UR6][R114.64] ;  /* 0x0000000672707981 */ /* 0x000166000c1e1900 */
[--C-:B-1----:R-:W-:Y:S01]  /*0ed0*/  IMAD.WIDE.U32 R40, R110, 0x10, R28.reuse ;  /* 0x000000106e287825 */ /* 0x102fe200078e001c */
[----:B------:R-:W5:Y:S03]  /*0ee0*/  LDG.E R111, desc[UR6][R118.64] ;  /* 0x00000006766f7981 */ /* 0x000f66000c1e1900 */
        /* <DEDUP_REMOVED lines=9> */
[C---:B--2---:R-:W-:Y:S01]  /*0f80*/  FADD.FTZ R80, -R116.reuse, R80 ;  /* 0x0000005074507221 */ /* 0x044fe20000010100 */
[----:B------:R-:W-:-:S03]  /*0f90*/  FADD.FTZ R128, -R116, R81 ;  /* 0x0000005174807221 */ /* 0x000fc60000010100 */
[----:B-----5:R-:W-:Y:S01]  /*0fa0*/  FMUL.FTZ R81, R105, R80 ;  /* 0x0000005069517220 */ /* 0x020fe20000410000 */
[----:B----4-:R-:W-:Y:S01]  /*0fb0*/  FMUL.FTZ R130, R72, R56 ;  /* 0x0000003848827220 */ /* 0x010fe20000410000 */
[C---:B---3--:R-:W-:Y:S01]  /*0fc0*/  FADD.FTZ R122, -R116.reuse, R85 ;  /* 0x00000055747a7221 */ /* 0x048fe20000010100 */
[----:B------:R-:W-:Y:S01]  /*0fd0*/  FMUL.FTZ R127, R73, R57 ;  /* 0x00000039497f7220 */ /* 0x000fe20000410000 */
[C---:B0-----:R-:W-:Y:S01]  /*0fe0*/  FADD.FTZ R114, -R116.reuse, R82 ;  /* 0x0000005274727221 */ /* 0x041fe20000010100 */
        /* <DEDUP_REMOVED lines=10> */
[----:B-1----:R-:W-:Y:S01]  /*1090*/  FMUL.FTZ R121, R105, R84 ;  /* 0x0000005469797220 */ /* 0x002fe20000410000 */
        /* <DEDUP_REMOVED lines=9> */
[C---:B------:R-:W-:Y:S01]  /*1130*/  FADD.FTZ R86, -R116.reuse, R86 ;  /* 0x0000005674567221 */ /* 0x040fe20000010100 */
[----:B------:R-:W-:Y:S01]  /*1140*/  FMUL.FTZ R122, R105, R122 ;  /* 0x0000007a697a7220 */ /* 0x000fe20000410000 */
[----:B------:R-:W-:Y:S01]  /*1150*/  FFMA.FTZ R85, R121, R118, R80 ;  /* 0x0000007679557223 */ /* 0x000fe20000010050 */
[C---:B------:R-:W-:Y:S01]  /*1160*/  FADD.FTZ R132, -R116.reuse, R88 ;  /* 0x0000005874847221 */ /* 0x040fe20000010100 */
[----:B------:R-:W-:Y:S01]  /*1170*/  FADD.FTZ R144, -R116, R94 ;  /* 0x0000005e74907221 */ /* 0x000fe20000010100 */
[----:B------:R-:W-:Y:S01]  /*1180*/  FMUL.FTZ R94, R70, R54 ;  /* 0x00000036465e7220 */ /* 0x000fe20000410000 */
[----:B------:R-:W-:Y:S01]  /*1190*/  FADD.FTZ R129, R84, R117 ;  /* 0x0000007554817221 */ /* 0x000fe20000010000 */
[----:B------:R-:W-:Y:S01]  /*11a0*/  FADD.FTZ R120, -R116, R87 ;  /* 0x0000005774787221 */ /* 0x000fe20000010100 */
[C---:B------:R-:W-:Y:S01]  /*11b0*/  FMUL.FTZ R119, R105.reuse, R86 ;  /* 0x0000005669777220 */ /* 0x040fe20000410000 */
        /* <DEDUP_REMOVED lines=59> */
[----:B------:R-:W-:-:S07]  /*1570*/  FFMA.FTZ R131, R80, R88, R151 ;  /* 0x0000005850837223 */ /* 0x000fce0000010097 */
.L_x_10506:
        /* <DEDUP_REMOVED lines=54> */
.L_x_10531:
        /* <DEDUP_REMOVED lines=37> */
[----:B0-----:R-:W-:Y:S01]  /*1b30*/  FFMA.FTZ R49, R105, R122, R37 ;  /* 0x0000007a69317223 */ /* 0x001fe20000010025 */
[----:B------:R-:W-:Y:S01]  /*1b40*/  FADD.FTZ R119, -R119, R94 ;  /* 0x0000005e77777221 */ /* 0x000fe20000010100 */
[----:B------:R-:W-:Y:S01]  /*1b50*/  FADD.FTZ R120, -R120, R87 ;  /* 0x0000005778787221 */ /* 0x000fe20000010100 */
[----:B------:R-:W-:Y:S01]  /*1b60*/  FADD.FTZ R83, -R116, R83 ;  /* 0x0000005374537221 */ /* 0x000fe20000010100 */
[----:B------:R-:W-:Y:S01]  /*1b70*/  FADD.FTZ R82, -R115, R82 ;  /* 0x0000005273527221 */ /* 0x000fe20000010100 */
[-C--:B------:R-:W-:Y:S01]  /*1b80*/  FMUL.FTZ R81, R81, R106.reuse ;  /* 0x0000006a51517220 */ /* 0x080fe20000410000 */
[-C--:B------:R-:W-:Y:S01]  /*1b90*/  FMUL.FTZ R45, R45, R106.reuse ;  /* 0x0000006a2d2d7220 */ /* 0x080fe20000410000 */
[-C--:B------:R-:W-:Y:S01]  /*1ba0*/  FMUL.FTZ R125, R125, R106.reuse ;  /* 0x0000006a7d7d7220 */ /* 0x080fe20000410000 */
[-C--:B------:R-:W-:Y:S01]  /*1bb0*/  FMUL.FTZ R47, R47, R106.reuse ;  /* 0x0000006a2f2f7220 */ /* 0x080fe20000410000 */
[-C--:B------:R-:W-:Y:S01]  /*1bc0*/  FMUL.FTZ R121, R121, R106.reuse ;  /* 0x0000006a79797220 */ /* 0x080fe20000410000 */
[----:B------:R-:W-:Y:S01]  /*1bd0*/  FMUL.FTZ R49, R49, R106 ;  /* 0x0000006a31317220 */ /* 0x000fe20000410000 */
        /* <DEDUP_REMOVED lines=9> */
[----:B------:R-:W-:Y:S01]  /*1c70*/  FADD.FTZ R88, -R57, R88 ;  /* 0x0000005839587221 */ /* 0x000fe20000010100 */
[----:B------:R-:W-:Y:S01]  /*1c80*/  FMUL.FTZ R44, R81, UR4 ;  /* 0x00000004512c7c20 */ /* 0x000fe20008410000 */
[----:B------:R-:W-:Y:S01]  /*1c90*/  FMUL.FTZ R45, R45, UR4 ;  /* 0x000000042d2d7c20 */ /* 0x000fe20008410000 */
[----:B------:R-:W-:Y:S01]  /*1ca0*/  FMUL.FTZ R46, R125, UR4 ;  /* 0x000000047d2e7c20 */ /* 0x000fe20008410000 */
[----:B------:R-:W-:Y:S01]  /*1cb0*/  FMUL.FTZ R47, R47, UR4 ;  /* 0x000000042f2f7c20 */ /* 0x000fe20008410000 */
[----:B------:R-:W-:Y:S01]  /*1cc0*/  FMUL.FTZ R48, R121, UR4 ;  /* 0x0000000479307c20 */ /* 0x000fe20008410000 */
[----:B------:R-:W-:Y:S01]  /*1cd0*/  FMUL.FTZ R49, R49, UR4 ;  /* 0x0000000431317c20 */ /* 0x000fe20008410000 */
[----:B------:R-:W-:Y:S01]  /*1ce0*/  FFMA.FTZ R57, R105, R114, R34 ;  /* 0x0000007269397223 */ /* 0x000fe20000010022 */
[----:B------:R-:W-:Y:S01]  /*1cf0*/  LOP3.LUT P2, RZ, R113, 0xff, RZ, 0xc0, !PT ;  /* 0x000000ff71ff7812 */ /* 0x000fe2000784c0ff */
[-C--:B------:R-:W-:Y:S01]  /*1d00*/  FMUL.FTZ R119, R119, R106.reuse ;  /* 0x0000006a77777220 */ /* 0x080fe20000410000 */
[----:B------:R-:W-:Y:S01]  /*1d10*/  LOP3.LUT P3, RZ, R113, 0xff00, RZ, 0xc0, !PT ;  /* 0x0000ff0071ff7812 */ /* 0x000fe2000786c0ff */
[-C--:B------:R-:W-:Y:S01]  /*1d20*/  FMUL.FTZ R51, R51, R106.reuse ;  /* 0x0000006a33337220 */ /* 0x080fe20000410000 */
[----:B------:R-:W-:Y:S01]  /*1d30*/  LOP3.LUT P4, RZ, R113, 0xff0000, RZ, 0xc0, !PT ;  /* 0x00ff000071ff7812 */ /* 0x000fe2000788c0ff */
[-C--:B------:R-:W-:Y:S01]  /*1d40*/  FMUL.FTZ R83, R83, R106.reuse ;  /* 0x0000006a53537220 */ /* 0x080fe20000410000 */
[----:B------:R-:W-:Y:S01]  /*1d50*/  ISETP.GE.U32.AND P5, PT, R113, 0x1000000, PT ;  /* 0x010000007100780c */ /* 0x000fe20003fa6070 */
[----:B------:R-:W-:Y:S01]  /*1d60*/  FMUL.FTZ R53, R53, R106 ;  /* 0x0000006a35357220 */ /* 0x000fe20000410000 */
[C---:B------:R-:W-:Y:S01]  /*1d70*/  LOP3.LUT P6, RZ, R112.reuse, 0xff, RZ, 0xc0, !PT ;  /* 0x000000ff70ff7812 */ /* 0x040fe200078cc0ff */
[C---:B------:R-:W-:Y:S01]  /*1d80*/  FFMA.FTZ R59, R105.reuse, R92, R35 ;  /* 0x0000005c693b7223 */ /* 0x040fe20000010023 */
[----:B------:R-:W-:Y:S01]  /*1d90*/  LOP3.LUT P1, RZ, R112, 0xff00, RZ, 0xc0, !PT ;  /* 0x0000ff0070ff7812 */ /* 0x000fe2000782c0ff */
[C---:B------:R-:W-:Y:S01]  /*1da0*/  FFMA.FTZ R91, R105.reuse, R91, R28 ;  /* 0x0000005b695b7223 */ /* 0x040fe2000001001c */
[C---:B------:R-:W-:Y:S01]  /*1db0*/  FFMA.FTZ R81, R105.reuse, R90, R29 ;  /* 0x0000005a69517223 */ /* 0x040fe2000001001d */
[C---:B------:R-:W-:Y:S01]  /*1dc0*/  FFMA.FTZ R89, R105.reuse, R89, R30 ;  /* 0x0000005969597223 */ /* 0x040fe2000001001e */
[----:B------:R-:W-:Y:S01]  /*1dd0*/  FFMA.FTZ R105, R105, R88, R31 ;  /* 0x0000005869697223 */ /* 0x000fe2000001001f */
[-C--:B------:R-:W-:Y:S01]  /*1de0*/  FMUL.FTZ R57, R57, R106.reuse ;  /* 0x0000006a39397220 */ /* 0x080fe20000410000 */
[----:B------:R-:W-:Y:S01]  /*1df0*/  SEL R44, R44, RZ, P2 ;  /* 0x000000ff2c2c7207 */ /* 0x000fe20001000000 */
[----:B------:R-:W-:Y:S01]  /*1e00*/  FMUL.FTZ R50, R119, UR4 ;  /* 0x0000000477327c20 */ /* 0x000fe20008410000 */
[----:B------:R-:W-:Y:S01]  /*1e10*/  SEL R45, R45, RZ, P3 ;  /* 0x000000ff2d2d7207 */ /* 0x000fe20001800000 */
[----:B------:R-:W-:Y:S01]  /*1e20*/  FMUL.FTZ R51, R51, UR4 ;  /* 0x0000000433337c20 */ /* 0x000fe20008410000 */
[----:B------:R-:W-:Y:S01]  /*1e30*/  SEL R46, R46, RZ, P4 ;  /* 0x000000ff2e2e7207 */ /* 0x000fe20002000000 */
[----:B------:R-:W-:Y:S01]  /*1e40*/  FMUL.FTZ R52, R83, UR4 ;  /* 0x0000000453347c20 */ /* 0x000fe20008410000 */
[----:B------:R-:W-:Y:S01]  /*1e50*/  SEL R47, R47, RZ, P5 ;  /* 0x000000ff2f2f7207 */ /* 0x000fe20002800000 */
[----:B------:R-:W-:Y:S01]  /*1e60*/  FMUL.FTZ R53, R53, UR4 ;  /* 0x0000000435357c20 */ /* 0x000fe20008410000 */
[----:B------:R-:W-:Y:S01]  /*1e70*/  SEL R48, R48, RZ, P6 ;  /* 0x000000ff30307207 */ /* 0x000fe20003000000 */
[-C--:B------:R-:W-:Y:S01]  /*1e80*/  FMUL.FTZ R59, R59, R106.reuse ;  /* 0x0000006a3b3b7220 */ /* 0x080fe20000410000 */
[----:B------:R-:W-:Y:S01]  /*1e90*/  SEL R49, R49, RZ, P1 ;  /* 0x000000ff31317207 */ /* 0x000fe20000800000 */
[-C--:B------:R-:W-:Y:S01]  /*1ea0*/  FMUL.FTZ R91, R91, R106.reuse ;  /* 0x0000006a5b5b7220 */ /* 0x080fe20000410000 */
[-C--:B------:R-:W-:Y:S01]  /*1eb0*/  FMUL.FTZ R58, R81, R106.reuse ;  /* 0x0000006a513a7220 */ /* 0x080fe20000410000 */
[-C--:B------:R-:W-:Y:S01]  /*1ec0*/  FMUL.FTZ R89, R89, R106.reuse ;  /* 0x0000006a59597220 */ /* 0x080fe20000410000 */
[C---:B------:R-:W-:Y:S01]  /*1ed0*/  LOP3.LUT P2, RZ, R112.reuse, 0xff0000, RZ, 0xc0, !PT ;  /* 0x00ff000070ff7812 */ /* 0x040fe2000784c0ff */
[----:B------:R-:W-:Y:S01]  /*1ee0*/  FMUL.FTZ R106, R105, R106 ;  /* 0x0000006a696a7220 */ /* 0x000fe20000410000 */
[----:B------:R-:W-:Y:S01]  /*1ef0*/  ISETP.GE.U32.AND P3, PT, R112, 0x1000000, PT ;  /* 0x010000007000780c */ /* 0x000fe20003f66070 */
[----:B-1----:R-:W-:Y:S01]  /*1f00*/  IMAD.WIDE.U32 R80, R109, 0x10, R54 ;  /* 0x000000106d507825 */ /* 0x002fe200078e0036 */
[----:B------:R-:W-:-:S03]  /*1f10*/  LOP3.LUT P4, RZ, R111, 0xff, RZ, 0xc0, !PT ;  /* 0x000000ff6fff7812 */ /* 0x000fc6000788c0ff */
[----:B------:R-:W-:Y:S01]  /*1f20*/  FMUL.FTZ R56, R91, UR4 ;  /* 0x000000045b387c20 */ /* 0x000fe20008410000 */
[C---:B------:R-:W-:Y:S01]  /*1f30*/  LOP3.LUT P5, RZ, R111.reuse, 0xff00, RZ, 0xc0, !PT ;  /* 0x0000ff006fff7812 */ /* 0x040fe200078ac0ff */
[--C-:B------:R-:W-:Y:S01]  /*1f40*/  IMAD.WIDE.U32 R108, R108, 0x10, R54.reuse ;  /* 0x000000106c6c7825 */ /* 0x100fe200078e0036 */
[C---:B------:R-:W-:Y:S02]  /*1f50*/  LOP3.LUT P6, RZ, R111.reuse, 0xff0000, RZ, 0xc0, !PT ;  /* 0x00ff00006fff7812 */ /* 0x040fe400078cc0ff */
        /* <DEDUP_REMOVED lines=8> */
[----:B------:R-:W-:Y:S01]  /*1fe0*/  SEL R52, R52, RZ, P4 ;  /* 0x000000ff34347207 */ /* 0x000fe20002000000 */
[----:B------:R-:W-:Y:S01]  /*1ff0*/  FMUL.FTZ R58, R89, UR4 ;  /* 0x00000004593a7c20 */ /* 0x000fe20008410000 */
[----:B------:R-:W-:Y:S01]  /*2000*/  SEL R53, R53, RZ, P5 ;  /* 0x000000ff35357207 */ /* 0x000fe20002800000 */
[----:B------:R-:W-:Y:S01]  /*2010*/  FMUL.FTZ R59, R106, UR4 ;  /* 0x000000046a3b7c20 */ /* 0x000fe20008410000 */
[C---:B------:R-:W-:Y:S01]  /*2020*/  LOP3.LUT P2, RZ, R107.reuse, 0xff, RZ, 0xc0, !PT ;  /* 0x000000ff6bff7812 */ /* 0x040fe2000784c0ff */
[----:B------:R1:W-:Y:S01]  /*2030*/  STG.E.128 desc[UR6][R110.64], R44 ;  /* 0x0000002c6e007986 */ /* 0x0003e2000c101d06 */
[C---:B------:R-:W-:Y:S02]  /*2040*/  LOP3.LUT P3, RZ, R107.reuse, 0xff00, RZ, 0xc0, !PT ;  /* 0x0000ff006bff7812 */ /* 0x040fe4000786c0ff */
[C---:B------:R-:W-:Y:S01]  /*2050*/  LOP3.LUT P4, RZ, R107.reuse, 0xff0000, RZ, 0xc0, !PT ;  /* 0x00ff00006bff7812 */ /* 0x040fe2000788c0ff */
[----:B------:R1:W-:Y:S01]  /*2060*/  STG.E.128 desc[UR6][R80.64], R48 ;  /* 0x0000003050007986 */ /* 0x0003e2000c101d06 */
[----:B------:R-:W-:-:S02]  /*2070*/  ISETP.GE.U32.AND P5, PT, R107, 0x1000000, PT ;  /* 0x010000006b00780c */ /* 0x000fc40003fa6070 */
[----:B------:R-:W-:Y:S02]  /*2080*/  SEL R54, R54, RZ, P6 ;  /* 0x000000ff36367207 */ /* 0x000fe40003000000 */
[----:B------:R-:W-:Y:S02]  /*2090*/  SEL R55, R55, RZ, P1 ;  /* 0x000000ff37377207 */ /* 0x000fe40000800000 */
[----:B------:R-:W-:Y:S02]  /*20a0*/  SEL R56, R56, RZ, P2 ;  /* 0x000000ff38387207 */ /* 0x000fe40001000000 */
[----:B------:R-:W-:Y:S01]  /*20b0*/  SEL R57, R57, RZ, P3 ;  /* 0x000000ff39397207 */ /* 0x000fe20001800000 */
[----:B------:R1:W-:Y:S01]  /*20c0*/  STG.E.128 desc[UR6][R108.64], R52 ;  /* 0x000000346c007986 */ /* 0x0003e2000c101d06 */
[----:B------:R-:W-:Y:S02]  /*20d0*/  SEL R58, R58, RZ, P4 ;  /* 0x000000ff3a3a7207 */ /* 0x000fe40002000000 */
[----:B------:R-:W-:-:S05]  /*20e0*/  SEL R59, R59, RZ, P5 ;  /* 0x000000ff3b3b7207 */ /* 0x000fca0002800000 */
[----:B------:R1:W-:Y:S01]  /*20f0*/  STG.E.128 desc[UR6][R104.64], R56 ;  /* 0x0000003868007986 */ /* 0x0003e2000c101d06 */
[----:B------:R-:W-:Y:S05]  /*2100*/  BRA `(.L_x_10510) ;  /* 0x0000001800087947 */ /* 0x000fea0003800000 */
.L_x_10509:
        /* <DEDUP_REMOVED lines=11> */
[----:B------:R-:W-:Y:S01]  /*21c0*/  LOP3.LUT P2, RZ, R113, 0xff, RZ, 0xc0, !PT ;  /* 0x000000ff71ff7812 */ /* 0x000fe2000784c0ff */
[-C--:B------:R-:W-:Y:S01]  /*21d0*/  FMUL.FTZ R44, R56, R106.reuse ;  /* 0x0000006a382c7220 */ /* 0x080fe20000410000 */
[----:B------:R-:W-:Y:S01]  /*21e0*/  FMUL.FTZ R45, R57, R106 ;  /* 0x0000006a392d7220 */ /* 0x000fe20000410000 */
[----:B------:R-:W-:Y:S01]  /*21f0*/  FADD.FTZ R126, -R126, R123 ;  /* 0x0000007b7e7e7221 */ /* 0x000fe20000010100 */
[----:B------:R-:W-:Y:S01]  /*2200*/  FFMA.FTZ R78, R55, R84, R54 ;  /* 0x00000054374e7223 */ /* 0x000fe20000010036 */
[----:B------:R-:W-:Y:S01]  /*2210*/  FMUL.FTZ R44, R44, UR4 ;  /* 0x000000042c2c7c20 */ /* 0x000fe20008410000 */
[----:B------:R-:W-:Y:S01]  /*2220*/  FFMA.FTZ R58, R105, R58, R42 ;  /* 0x0000003a693a7223 */ /* 0x000fe2000001002a */
[----:B------:R-:W-:Y:S01]  /*2230*/  FMUL.FTZ R45, R45, UR4 ;  /* 0x000000042d2d7c20 */ /* 0x000fe20008410000 */
[----:B------:R-:W-:Y:S01]  /*2240*/  FFMA.FTZ R84, R105, R121, R36 ;  /* 0x0000007969547223 */ /* 0x000fe20000010024 */
        /* <DEDUP_REMOVED lines=10> */
[----:B------:R-:W-:Y:S01]  /*22f0*/  LOP3.LUT P3, RZ, R113, 0xff00, RZ, 0xc0, !PT ;  /* 0x0000ff0071ff7812 */ /* 0x000fe2000786c0ff */
[----:B------:R-:W-:Y:S01]  /*2300*/  FFMA.FTZ R59, R105, R126, R43 ;  /* 0x0000007e693b7223 */ /* 0x000fe2000001002b */
[----:B------:R-:W-:Y:S01]  /*2310*/  SEL R80, R44, RZ, P2 ;  /* 0x000000ff2c507207 */ /* 0x000fe20001000000 */
[----:B------:R-:W1:Y:S01]  /*2320*/  LDC.64 R54, c[0x0][0x478] ;  /* 0x00011e00ff367b82 */ /* 0x000e620000000a00 */
[-C--:B------:R-:W-:Y:S01]  /*2330*/  FMUL.FTZ R44, R58, R106.reuse ;  /* 0x0000006a3a2c7220 */ /* 0x080fe20000410000 */
[-C--:B------:R-:W-:Y:S01]  /*2340*/  FMUL.FTZ R46, R84, R106.reuse ;  /* 0x0000006a542e7220 */ /* 0x080fe20000410000 */
[----:B------:R-:W-:Y:S01]  /*2350*/  SEL R81, R45, RZ, P3 ;  /* 0x000000ff2d517207 */ /* 0x000fe20001800000 */
[----:B------:R-:W-:Y:S01]  /*2360*/  FADD.FTZ R119, -R119, R94 ;  /* 0x0000005e77777221 */ /* 0x000fe20000010100 */
[----:B------:R-:W-:Y:S01]  /*2370*/  FADD.FTZ R120, -R120, R87 ;  /* 0x0000005778787221 */ /* 0x000fe20000010100 */
[----:B------:R-:W-:Y:S01]  /*2380*/  FMUL.FTZ R45, R59, R106 ;  /* 0x0000006a3b2d7220 */ /* 0x000fe20000410000 */
[----:B------:R-:W-:Y:S01]  /*2390*/  FADD.FTZ R47, -R116, R83 ;  /* 0x00000053742f7221 */ /* 0x000fe20000010100 */
[----:B0-----:R-:W0:Y:S01]  /*23a0*/  LDC.64 R50, c[0x0][0x468] ;  /* 0x00011a00ff327b82 */ /* 0x001e220000000a00 */
[----:B------:R-:W-:Y:S01]  /*23b0*/  FADD.FTZ R52, -R115, R82 ;  /* 0x0000005273347221 */ /* 0x000fe20000010100 */
[----:B------:R-:W-:Y:S01]  /*23c0*/  FMUL.FTZ R44, R44, UR4 ;  /* 0x000000042c2c7c20 */ /* 0x000fe20008410000 */
[----:B------:R-:W-:Y:S01]  /*23d0*/  LOP3.LUT P4, RZ, R113, 0xff0000, RZ, 0xc0, !PT ;  /* 0x00ff000071ff7812 */ /* 0x000fe2000788c0ff */
[----:B------:R-:W-:Y:S01]  /*23e0*/  FADD.FTZ R122, -R122, R117 ;  /* 0x000000757a7a7221 */ /* 0x000fe20000010100 */
[----:B------:R-:W-:Y:S01]  /*23f0*/  FMUL.FTZ R46, R46, UR4 ;  /* 0x000000042e2e7c20 */ /* 0x000fe20008410000 */
[----:B------:R-:W-:Y:S01]  /*2400*/  LOP3.LUT P6, RZ, R112, 0xff, RZ, 0xc0, !PT ;  /* 0x000000ff70ff7812 */ /* 0x000fe200078cc0ff */
[----:B------:R-:W-:Y:S01]  /*2410*/  FMUL.FTZ R45, R45, UR4 ;  /* 0x000000042d2d7c20 */ /* 0x000fe20008410000 */
[C---:B------:R-:W-:Y:S01]  /*2420*/  FFMA.FTZ R86, R105.reuse, R119, R38 ;  /* 0x0000007769567223 */ /* 0x040fe20000010026 */
[C---:B------:R-:W-:Y:S01]  /*2430*/  FFMA.FTZ R87, R105.reuse, R120, R39 ;  /* 0x0000007869577223 */ /* 0x040fe20000010027 */
[C---:B------:R-:W-:Y:S01]  /*2440*/  FFMA.FTZ R48, R105.reuse, R47, R32 ;  /* 0x0000002f69307223 */ /* 0x040fe20000010020 */
[----:B------:R-:W-:Y:S01]  /*2450*/  FFMA.FTZ R49, R105, R52, R33 ;  /* 0x0000003469317223 */ /* 0x000fe20000010021 */
[----:B------:R-:W-:Y:S01]  /*2460*/  ISETP.GE.U32.AND P5, PT, R113, 0x1000000, PT ;  /* 0x010000007100780c */ /* 0x000fe20003fa6070 */
[----:B------:R-:W-:Y:S01]  /*2470*/  FFMA.FTZ R85, R105, R122, R37 ;  /* 0x0000007a69557223 */ /* 0x000fe20000010025 */
[----:B------:R-:W-:Y:S01]  /*2480*/  SEL R82, R44, RZ, P4 ;  /* 0x000000ff2c527207 */ /* 0x000fe20002000000 */
[-C--:B------:R-:W-:Y:S01]  /*2490*/  FMUL.FTZ R47, R87, R106.reuse ;  /* 0x0000006a572f7220 */ /* 0x080fe20000410000 */
[----:B------:R-:W-:Y:S01]  /*24a0*/  SEL R44, R46, RZ, P6 ;  /* 0x000000ff2e2c7207 */ /* 0x000fe20003000000 */
[-C--:B------:R-:W-:Y:S01]  /*24b0*/  FMUL.FTZ R46, R86, R106.reuse ;  /* 0x0000006a562e7220 */ /* 0x080fe20000410000 */
[-C--:B------:R-:W-:Y:S01]  /*24c0*/  FMUL.FTZ R52, R48, R106.reuse ;  /* 0x0000006a30347220 */ /* 0x080fe20000410000 */
[-C--:B------:R-:W-:Y:S01]  /*24d0*/  FMUL.FTZ R53, R49, R106.reuse ;  /* 0x0000006a31357220 */ /* 0x080fe20000410000 */
[----:B------:R-:W-:Y:S01]  /*24e0*/  SEL R83, R45, RZ, P5 ;  /* 0x000000ff2d537207 */ /* 0x000fe20002800000 */
[----:B------:R-:W-:Y:S01]  /*24f0*/  FMUL.FTZ R45, R85, R106 ;  /* 0x0000006a552d7220 */ /* 0x000fe20000410000 */
[----:B------:R-:W-:Y:S01]  /*2500*/  FMUL.FTZ R46, R46, UR4 ;  /* 0x000000042e2e7c20 */ /* 0x000fe20008410000 */
[----:B------:R-:W-:Y:S01]  /*2510*/  FMUL.FTZ R47, R47, UR4 ;  /* 0x000000042f2f7c20 */ /* 0x000fe20008410000 */
[----:B------:R-:W-:Y:S01]  /*2520*/  FMUL.FTZ R52, R52, UR4 ;  /* 0x0000000434347c20 */ /* 0x000fe20008410000 */
[----:B------:R-:W-:Y:S01]  /*2530*/  FMUL.FTZ R53, R53, UR4 ;  /* 0x0000000435357c20 */ /* 0x000fe20008410000 */
[C---:B------:R-:W-:Y:S01]  /*2540*/  LOP3.LUT P2, RZ, R112.reuse, 0xff0000, RZ, 0xc0, !PT ;  /* 0x00ff000070ff7812 */ /* 0x040fe2000784c0ff */
[----:B------:R-:W-:Y:S01]  /*2550*/  FMUL.FTZ R45, R45, UR4 ;  /* 0x000000042d2d7c20 */ /* 0x000fe20008410000 */
[----:B------:R-:W-:Y:S01]  /*2560*/  ISETP.GE.U32.AND P3, PT, R112, 0x1000000, PT ;  /* 0x010000007000780c */ /* 0x000fe20003f66070 */
[----:B------:R-:W-:Y:S01]  /*2570*/  FADD.FTZ R79, -R114, R93 ;  /* 0x0000005d724f7221 */ /* 0x000fe20000010100 */
[----:B------:R-:W-:Y:S01]  /*2580*/  LOP3.LUT P4, RZ, R111, 0xff, RZ, 0xc0, !PT ;  /* 0x000000ff6fff7812 */ /* 0x000fe2000788c0ff */
[----:B------:R-:W-:Y:S01]  /*2590*/  FADD.FTZ R116, -R95, R92 ;  /* 0x0000005c5f747221 */ /* 0x000fe20000010100 */
[----:B------:R-:W-:Y:S01]  /*25a0*/  LOP3.LUT P5, RZ, R111, 0xff00, RZ, 0xc0, !PT ;  /* 0x0000ff006fff7812 */ /* 0x000fe200078ac0ff */
[----:B------:R-:W-:Y:S01]  /*25b0*/  FADD.FTZ R118, -R77, R90 ;  /* 0x0000005a4d767221 */ /* 0x000fe20000010100 */
[----:B------:R-:W-:Y:S01]  /*25c0*/  LOP3.LUT P1, RZ, R112, 0xff00, RZ, 0xc0, !PT ;  /* 0x0000ff0070ff7812 */ /* 0x000fe2000782c0ff */
[----:B------:R-:W-:Y:S01]  /*25d0*/  FADD.FTZ R117, -R78, R89 ;  /* 0x000000594e757221 */ /* 0x000fe20000010100 */
[----:B------:R-:W-:Y:S01]  /*25e0*/  SEL R46, R46, RZ, P2 ;  /* 0x000000ff2e2e7207 */ /* 0x000fe20001000000 */
[----:B------:R-:W-:Y:S01]  /*25f0*/  FADD.FTZ R120, -R127, R88 ;  /* 0x000000587f787221 */ /* 0x000fe20000010100 */
[----:B------:R-:W-:Y:S01]  /*2600*/  SEL R47, R47, RZ, P3 ;  /* 0x000000ff2f2f7207 */ /* 0x000fe20001800000 */
[----:B-1----:R-:W-:Y:S01]  /*2610*/  IMAD.WIDE.U32 R112, R110, 0x10, R54 ;  /* 0x000000106e707825 */ /* 0x002fe200078e0036 */
[----:B------:R-:W-:-:S03]  /*2620*/  SEL R52, R52, RZ, P4 ;  /* 0x000000ff34347207 */ /* 0x000fc60002000000 */
[----:B------:R-:W-:Y:S01]  /*2630*/  FFMA.FTZ R77, R105, R118, R29 ;  /* 0x00000076694d7223 */ /* 0x000fe2000001001d */
[----:B------:R-:W-:Y:S01]  /*2640*/  SEL R53, R53, RZ, P5 ;  /* 0x000000ff35357207 */ /* 0x000fe20002800000 */
[----:B------:R-:W-:Y:S01]  /*2650*/  IMAD.WIDE.U32 R114, R109, 0x10, R54 ;  /* 0x000000106d727825 */ /* 0x000fe200078e0036 */
[----:B------:R-:W-:-:S03]  /*2660*/  LOP3.LUT P2, RZ, R107, 0xff, RZ, 0xc0, !PT ;  /* 0x000000ff6bff7812 */ /* 0x000fc6000784c0ff */
[----:B------:R-:W-:Y:S01]  /*2670*/  FFMA.FTZ R78, R105, R117, R30 ;  /* 0x00000075694e7223 */ /* 0x000fe2000001001e */
[C---:B------:R-:W-:Y:S01]  /*2680*/  LOP3.LUT P3, RZ, R107.reuse, 0xff00, RZ, 0xc0, !PT ;  /* 0x0000ff006bff7812 */ /* 0x040fe2000786c0ff */
[----:B------:R-:W-:Y:S01]  /*2690*/  IMAD.WIDE.U32 R88, R108, 0x10, R54 ;  /* 0x000000106c587825 */ /* 0x000fe200078e0036 */
[C---:B------:R-:W-:Y:S01]  /*26a0*/  LOP3.LUT P4, RZ, R107.reuse, 0xff0000, RZ, 0xc0, !PT ;  /* 0x00ff00006bff7812 */ /* 0x040fe2000788c0ff */
[----:B------:R1:W-:Y:S01]  /*26b0*/  STG.E.128 desc[UR6][R112.64], R56 ;  /* 0x0000003870007986 */ /* 0x0003e2000c101d06 */
[----:B------:R-:W-:Y:S01]  /*26c0*/  ISETP.GE.U32.AND P5, PT, R107, 0x1000000, PT ;  /* 0x010000006b00780c */ /* 0x000fe20003fa6070 */
[----:B------:R-:W-:Y:S01]  /*26d0*/  FADD.FTZ R107, -R76, R91 ;  /* 0x0000005b4c6b7221 */ /* 0x000fe20000010100 */
[----:B------:R-:W-:Y:S01]  /*26e0*/  SEL R45, R45, RZ, P1 ;  /* 0x000000ff2d2d7207 */ /* 0x000fe20000800000 */
[----:B0-----:R-:W-:Y:S01]  /*26f0*/  IMAD.WIDE.U32 R92, R109, 0x10, R50 ;  /* 0x000000106d5c7825 */ /* 0x001fe200078e0032 */
[----:B------:R-:W-:-:S03]  /*2700*/  LOP3.LUT P6, RZ, R111, 0xff0000, RZ, 0xc0, !PT ;  /* 0x00ff00006fff7812 */ /* 0x000fc600078cc0ff */
[----:B------:R-:W-:Y:S01]  /*2710*/  FFMA.FTZ R76, R105, R107, R28 ;  /* 0x0000006b694c7223 */ /* 0x000fe2000001001c */
[----:B------:R-:W-:Y:S01]  /*2720*/  ISETP.GE.U32.AND P1, PT, R111, 0x1000000, PT ;  /* 0x010000006f00780c */ /* 0x000fe20003f26070 */
[----:B------:R-:W-:-:S04]  /*2730*/  IMAD.WIDE.U32 R110, R110, 0x10, R50 ;  /* 0x000000106e6e7825 */ /* 0x000fc800078e0032 */
[--C-:B------:R-:W-:Y:S01]  /*2740*/  IMAD.WIDE.U32 R108, R108, 0x10, R50.reuse ;  /* 0x000000106c6c7825 */ /* 0x100fe200078e0032 */
[----:B------:R2:W-:Y:S03]  /*2750*/  STG.E.128 desc[UR6][R110.64], R80 ;  /* 0x000000506e007986 */ /* 0x0005e6000c101d06 */
[----:B------:R-:W-:-:S04]  /*2760*/  IMAD.WIDE.U32 R94, R104, 0x10, R50 ;  /* 0x00000010685e7825 */ /* 0x000fc800078e0032 */
[C---:B------:R-:W-:Y:S01]  /*2770*/  FFMA.FTZ R50, R105.reuse, R79, R34 ;  /* 0x0000004f69327223 */ /* 0x040fe20000010022 */
[C---:B------:R-:W-:Y:S01]  /*2780*/  FFMA.FTZ R51, R105.reuse, R116, R35 ;  /* 0x0000007469337223 */ /* 0x040fe20000010023 */
[----:B------:R-:W-:Y:S01]  /*2790*/  FFMA.FTZ R79, R105, R120, R31 ;  /* 0x00000078694f7223 */ /* 0x000fe2000001001f */
[----:B------:R-:W-:-:S04]  /*27a0*/  IMAD.WIDE.U32 R90, R104, 0x10, R54 ;  /* 0x00000010685a7825 */ /* 0x000fc800078e0036 */
[-C--:B------:R-:W-:Y:S01]  /*27b0*/  FMUL.FTZ R54, R50, R106.reuse ;  /* 0x0000006a32367220 */ /* 0x080fe20000410000 */
[-C--:B------:R-:W-:Y:S01]  /*27c0*/  FMUL.FTZ R55, R51, R106.reuse ;  /* 0x0000006a33377220 */ /* 0x080fe20000410000 */
[-C--:B-1----:R-:W-:Y:S01]  /*27d0*/  FMUL.FTZ R56, R76, R106.reuse ;  /* 0x0000006a4c387220 */ /* 0x082fe20000410000 */
        /* <DEDUP_REMOVED lines=22> */
.L_x_10508:
        /* <DEDUP_REMOVED lines=32> */
.L_x_10511:
        /* <DEDUP_REMOVED lines=28> */
.L_x_10512:
[----:B0-----:R-:W0:Y:S08]  /*2d00*/  @P1 LDC.64 R50, c[0x0][0x478] ;  /* 0x00011e00ff321b82 */ /* 0x001e300000000a00 */
        /* <DEDUP_REMOVED lines=35> */
.L_x_10513:
        /* <DEDUP_REMOVED lines=28> */
.L_x_10514:
        /* <DEDUP_REMOVED lines=35> */
.L_x_10515:
        /* <DEDUP_REMOVED lines=28> */
.L_x_10516:
[----:B------:R-:W0:Y:S02]  /*34f0*/  @P1 LDC.64 R50, c[0x0][0x478] ;  /* 0x00011e00ff321b82 */ /* 0x000e240000000a00 */
[----:B0-----:R-:W-:-:S04]  /*3500*/  @P1 IMAD.WIDE.U32 R50, R108, 0x10, R50 ;  /* 0x000000106c321825 */ /* 0x001fc800078e0032 */
[----:B------:R-:W-:Y:S01]  /*3510*/  IMAD.WIDE.U32 R108, R108, 0x10, R48 ;  /* 0x000000106c6c7825 */ /* 0x000fe200078e0030 */
        /* <DEDUP_REMOVED lines=32> */
.L_x_10517:
        /* <DEDUP_REMOVED lines=28> */
.L_x_10518:
[----:B------:R-:W0:Y:S01]  /*38e0*/  @P1 LDC.64 R50, c[0x0][0x478] ;  /* 0x00011e00ff321b82 */ /* 0x000e220000000a00 */
[----:B------:R-:W-:-:S04]  /*38f0*/  IMAD.WIDE.U32 R48, R104, 0x10, R48 ;  /* 0x0000001068307825 */ /* 0x000fc800078e0030 */
[----:B0-----:R-:W-:-:S05]  /*3900*/  @P1 IMAD.WIDE.U32 R50, R104, 0x10, R50 ;  /* 0x0000001068321825 */ /* 0x001fca00078e0032 */
[----:B------:R0:W-:Y:S04]  /*3910*/  @P1 STG.E.128 desc[UR6][R50.64], R76 ;  /* 0x0000004c32001986 */ /* 0x0001e8000c101d06 */
[----:B------:R0:W-:Y:S02]  /*3920*/  STG.E.128 desc[UR6][R48.64], R44 ;  /* 0x0000002c30007986 */ /* 0x0001e4000c101d06 */
.L_x_10510:
[----:B012---:R-:W0:Y:S02]  /*3930*/  LDC.64 R44, c[0x0][0x380] ;  /* 0x0000e000ff2c7b82 */ /* 0x007e240000000a00 */
[----:B0-----:R-:W-:-:S04]  /*3940*/  LEA R103, R44, R103, 0x2 ;  /* 0x000000672c677211 */ /* 0x001fc800078e10ff */
[----:B------:R-:W-:-:S13]  /*3950*/  ISETP.GE.AND P1, PT, R103, R45, PT ;  /* 0x0000002d6700720c */ /* 0x000fda0003f26270 */
[----:B------:R-:W-:Y:S05]  /*3960*/  @!P1 BRA `(.L_x_10519) ;  /* 0xffffffc8009c9947 */ /* 0x000fea000383ffff */
[----:B------:R-:W-:Y:S05]  /*3970*/  BSYNC B1 ;  /* 0x0000000000017941 */ /* 0x000fea0003800000 */
.L_x_10504:
        /* <DEDUP_REMOVED lines=32> */
.L_x_10503:
[----:B------:R-:W-:Y:S05]  /*3b80*/  BSYNC B0 ;  /* 0x0000000000007941 */ /* 0x000fea0003800000 */
.L_x_10502:
        /* <DEDUP_REMOVED lines=53> */
[----:B------:R-:W-:Y:S08]  /*3ee0*/  BAR.SYNC.DEFER_BLOCKING 0x0 ;  /* 0x0000000000007b1d */ /* 0x000ff00000010000 */
[----:B0-----:R-:W1:Y:S01]  /*3ef0*/  LDC R6, c[0x0][0x388] ;  /* 0x0000e200ff067b82 */ /* 0x001e620000000800 */
[----:B------:R-:W0:Y:S04]  /*3f00*/  LDS R30, [R3] ;  /* 0x00000000031e7984 */ /* 0x000e280000000800 */
[----:B------:R-:W2:Y:S01]  /*3f10*/  LDS R32, [R3+0x200] ;  /* 0x0002000003207984 */ /* 0x000ea20000000800 */
[----:B-1----:R-:W-:-:S03]  /*3f20*/  IMAD R19, R6, UR8, RZ ;  /* 0x0000000806137c24 */ /* 0x002fc6000f8e02ff */
[----:B------:R-:W1:Y:S02]  /*3f30*/  LDS R39, [R3+0x800] ;  /* 0x0008000003277984 */ /* 0x000e640000000800 */
        /* <DEDUP_REMOVED lines=12> */
[----:B--2---:R-:W-:-:S03]  /*4000*/  FADD.FTZ R32, RZ, R32 ;  /* 0x00000020ff207221 */ /* 0x004fc60000010000 */
[----:B------:R-:W2:Y:S01]  /*4010*/  LDS R13, [R3+0x1a00] ;  /* 0x001a0000030d7984 */ /* 0x000ea20000000800 */
[----:B-1----:R-:W-:-:S03]  /*4020*/  FADD.FTZ R30, R30, R39 ;  /* 0x000000271e1e7221 */ /* 0x002fc60000010000 */
[----:B------:R-:W1:Y:S01]  /*4030*/  LDS R11, [R3+0x1600] ;  /* 0x00160000030b7984 */ /* 0x000e620000000800 */
        /* <DEDUP_REMOVED lines=18> */
[----:B--2---:R-:W-:-:S03]  /*4160*/  FADD.FTZ R13, R32, R13 ;  /* 0x0000000d200d7221 */ /* 0x004fc60000010000 */
[----:B------:R-:W-:Y:S01]  /*4170*/  STG.E desc[UR6][R4.64], R33 ;  /* 0x0000002104007986 */ /* 0x000fe2000c101906 */
[----:B-1----:R-:W-:-:S03]  /*4180*/  FADD.FTZ R0, R0, R11 ;  /* 0x0000000b00007221 */ /* 0x002fc60000010000 */
        /* <DEDUP_REMOVED lines=9> */
.L_x_10507:
        /* <DEDUP_REMOVED lines=8> */
.L_x_10521:
[----:B------:R-:W-:Y:S05]  /*42a0*/  BSYNC B2 ;  /* 0x0000000000027941 */ /* 0x000fea0003800000 */
.L_x_10520:
        /* <DEDUP_REMOVED lines=8> */
.L_x_10522:
[----:B------:R-:W-:Y:S01]  /*4330*/  FADD.FTZ R44, R44, R129 ;  /* 0x000000812c2c7221 */ /* 0x000fe20000010000 */
[----:B------:R-:W-:-:S04]  /*4340*/  HFMA2 R54, -RZ, RZ, 0, 1.1920928955078125e-07 ;  /* 0x00000002ff367431 */ /* 0x000fc800000001ff */
[----:B------:R-:W-:Y:S02]  /*4350*/  MOV R55, R44 ;  /* 0x0000002c00377202 */ /* 0x000fe40000000f00 */
[----:B------:R-:W-:-:S07]  /*4360*/  MOV R46, R53 ;  /* 0x00000035002e7202 */ /* 0x000fce0000000f00 */
[----:B------:R-:W-:Y:S05]  /*4370*/  WARPSYNC.COLLECTIVE R52, `(.L_x_10523) ;  /* 0x0000000034087348 */ /* 0x000fea0003c00000 */
[----:B------:R0:W1:Y:S02]  /*4380*/  SHFL.BFLY P3, R53, R55, R54, R57 ;  /* 0x0c00003637357389 */ /* 0x0000640000060039 */
[----:B01----:R-:W-:Y:S05]  /*4390*/  ENDCOLLECTIVE ;  /* 0x000000000000791b */ /* 0x003fea0003800000 */
.L_x_10523:
[----:B------:R-:W-:-:S05]  /*43a0*/  FADD.FTZ R46, R46, R131 ;  /* 0x000000832e2e7221 */ /* 0x000fca0000010000 */
[----:B------:R-:W-:Y:S02]  /*43b0*/  MOV R55, R46 ;  /* 0x0000002e00377202 */ /* 0x000fe40000000f00 */
[----:B------:R-:W-:-:S07]  /*43c0*/  MOV R45, R53 ;  /* 0x00000035002d7202 */ /* 0x000fce0000000f00 */
[----:B------:R-:W-:Y:S05]  /*43d0*/  WARPSYNC.COLLECTIVE R52, `(.L_x_10524) ;  /* 0x0000000034087348 */ /* 0x000fea0003c00000 */
[----:B------:R0:W1:Y:S02]  /*43e0*/  SHFL.BFLY P3, R53, R55, R54, R57 ;  /* 0x0c00003637357389 */ /* 0x0000640000060039 */
[----:B01----:R-:W-:Y:S05]  /*43f0*/  ENDCOLLECTIVE ;  /* 0x000000000000791b */ /* 0x003fea0003800000 */
.L_x_10524:
[----:B------:R-:W-:Y:S01]  /*4400*/  FADD.FTZ R45, R44, R45 ;  /* 0x0000002d2c2d7221 */ /* 0x000fe20000010000 */
[----:B------:R-:W-:-:S04]  /*4410*/  HFMA2 R54, -RZ, RZ, 0, 2.384185791015625e-07 ;  /* 0x00000004ff367431 */ /* 0x000fc800000001ff */
[----:B------:R-:W-:Y:S02]  /*4420*/  MOV R55, R45 ;  /* 0x0000002d00377202 */ /* 0x000fe40000000f00 */
[----:B------:R-:W-:-:S07]  /*4430*/  MOV R47, R53 ;  /* 0x00000035002f7202 */ /* 0x000fce0000000f00 */
[----:B------:R-:W-:Y:S05]  /*4440*/  WARPSYNC.COLLECTIVE R52, `(.L_x_10525) ;  /* 0x0000000034087348 */ /* 0x000fea0003c00000 */
[----:B------:R0:W1:Y:S02]  /*4450*/  SHFL.BFLY P3, R53, R55, R54, R57 ;  /* 0x0c00003637357389 */ /* 0x0000640000060039 */
[----:B01----:R-:W-:Y:S05]  /*4460*/  ENDCOLLECTIVE ;  /* 0x000000000000791b */ /* 0x003fea0003800000 */
.L_x_10525:
[----:B------:R-:W-:-:S05]  /*4470*/  FADD.FTZ R47, R46, R47 ;  /* 0x0000002f2e2f7221 */ /* 0x000fca0000010000 */
[----:B------:R-:W-:Y:S02]  /*4480*/  MOV R55, R47 ;  /* 0x0000002f00377202 */ /* 0x000fe40000000f00 */
[----:B------:R-:W-:-:S07]  /*4490*/  MOV R48, R53 ;  /* 0x0000003500307202 */ /* 0x000fce0000000f00 */
[----:B------:R-:W-:Y:S05]  /*44a0*/  WARPSYNC.COLLECTIVE R52, `(.L_x_10526) ;  /* 0x0000000034087348 */ /* 0x000fea0003c00000 */
[----:B------:R0:W1:Y:S02]  /*44b0*/  SHFL.BFLY P3, R53, R55, R54, R57 ;  /* 0x0c00003637357389 */ /* 0x0000640000060039 */
[----:B01----:R-:W-:Y:S05]  /*44c0*/  ENDCOLLECTIVE ;  /* 0x000000000000791b */ /* 0x003fea0003800000 */
.L_x_10526:
[----:B------:R-:W-:Y:S01]  /*44d0*/  FADD.FTZ R48, R45, R48 ;  /* 0x000000302d307221 */ /* 0x000fe20000010000 */
[----:B------:R-:W-:-:S04]  /*44e0*/  HFMA2 R54, -RZ, RZ, 0, 4.76837158203125e-07 ;  /* 0x00000008ff367431 */ /* 0x000fc800000001ff */
[----:B------:R-:W-:Y:S02]  /*44f0*/  MOV R55, R48 ;  /* 0x0000003000377202 */ /* 0x000fe40000000f00 */
[----:B------:R-:W-:-:S07]  /*4500*/  MOV R50, R53 ;  /* 0x0000003500327202 */ /* 0x000fce0000000f00 */
[----:B------:R-:W-:Y:S05]  /*4510*/  WARPSYNC.COLLECTIVE R52, `(.L_x_10527) ;  /* 0x0000000034087348 */ /* 0x000fea0003c00000 */
[----:B------:R0:W1:Y:S02]  /*4520*/  SHFL.BFLY P3, R53, R55, R54, R57 ;  /* 0x0c00003637357389 */ /* 0x0000640000060039 */
[----:B01----:R-:W-:Y:S05]  /*4530*/  ENDCOLLECTIVE ;  /* 0x000000000000791b */ /* 0x003fea0003800000 */
.L_x_10527:
[----:B------:R-:W-:-:S05]  /*4540*/  FADD.FTZ R50, R47, R50 ;  /* 0x000000322f327221 */ /* 0x000fca0000010000 */
[----:B------:R-:W-:Y:S02]  /*4550*/  MOV R55, R50 ;  /* 0x0000003200377202 */ /* 0x000fe40000000f00 */
[----:B------:R-:W-:-:S07]  /*4560*/  MOV R49, R53 ;  /* 0x0000003500317202 */ /* 0x000fce0000000f00 */
[----:B------:R-:W-:Y:S05]  /*4570*/  WARPSYNC.COLLECTIVE R52, `(.L_x_10528) ;  /* 0x0000000034087348 */ /* 0x000fea0003c00000 */
[----:B------:R0:W1:Y:S02]  /*4580*/  SHFL.BFLY P3, R53, R55, R54, R57 ;  /* 0x0c00003637357389 */ /* 0x0000640000060039 */
[----:B01----:R-:W-:Y:S05]  /*4590*/  ENDCOLLECTIVE ;  /* 0x000000000000791b */ /* 0x003fea0003800000 */
.L_x_10528:
[----:B------:R-:W-:Y:S01]  /*45a0*/  FADD.FTZ R49, R48, R49 ;  /* 0x0000003130317221 */ /* 0x000fe20000010000 */
[----:B------:R-:W-:-:S04]  /*45b0*/  HFMA2 R54, -RZ, RZ, 0, 9.5367431640625e-07 ;  /* 0x00000010ff367431 */ /* 0x000fc800000001ff */
[----:B------:R-:W-:Y:S02]  /*45c0*/  MOV R55, R49 ;  /* 0x0000003100377202 */ /* 0x000fe40000000f00 */
[----:B------:R-:W-:-:S07]  /*45d0*/  MOV R51, R53 ;  /* 0x0000003500337202 */ /* 0x000fce0000000f00 */
[----:B------:R-:W-:Y:S05]  /*45e0*/  WARPSYNC.COLLECTIVE R52, `(.L_x_10529) ;  /* 0x0000000034087348 */ /* 0x000fea0003c00000 */
[----:B------:R0:W1:Y:S02]  /*45f0*/  SHFL.BFLY P3, R53, R55, R54, R57 ;  /* 0x0c00003637357389 */ /* 0x0000640000060039 */
[----:B01----:R-:W-:Y:S05]  /*4600*/  ENDCOLLECTIVE ;  /* 0x000000000000791b */ /* 0x003fea0003800000 */
.L_x_10529:
[----:B------:R-:W-:-:S05]  /*4610*/  FADD.FTZ R51, R50, R51 ;  /* 0x0000003332337221 */ /* 0x000fca0000010000 */
[----:B------:R-:W-:Y:S02]  /*4620*/  MOV R55, R51 ;  /* 0x0000003300377202 */ /* 0x000fe40000000f00 */
[----:B------:R-:W-:-:S07]  /*4630*/  MOV R44, R53 ;  /* 0x00000035002c7202 */ /* 0x000fce0000000f00 */
[----:B------:R-:W-:Y:S05]  /*4640*/  WARPSYNC.COLLECTIVE R52, `(.L_x_10530) ;  /* 0x0000000034087348 */ /* 0x000fea0003c00000 */
[----:B------:R0:W1:Y:S02]  /*4650*/  SHFL.BFLY P3, R53, R55, R54, R57 ;  /* 0x0c00003637357389 */ /* 0x0000640000060039 */
[----:B01----:R-:W-:Y:S05]  /*4660*/  ENDCOLLECTIVE ;  /* 0x000000000000791b */ /* 0x003fea0003800000 */
.L_x_10530:
[----:B------:R-:W-:Y:S01]  /*4670*/  MOV R46, R53 ;  /* 0x00000035002e7202 */ /* 0x000fe20000000f00 */
[----:B------:R-:W-:Y:S06]  /*4680*/  BRA `(.L_x_10531) ;  /* 0xffffffd000947947 */ /* 0x000fec000383ffff */
.L_x_10532:
        /* <DEDUP_REMOVED lines=15> */
.L_x_11337:


//--------------------- .text._ZN10layer_norm22ln_bwd_finalize_kernelINS_22Kernel_traits_finalizeILj512EfffffjLb0ELj1024ELj4ENS_18Kernel_traits_baseILj512EfffffjLj1024EEEEELb0ELb0EEEvNS_9BwdParamsE --------------------------
	.section	.text._ZN10layer_norm22ln_bwd_finalize_kernelINS_22Kernel_traits_finalizeILj512EfffffjLb0ELj1024ELj4ENS_18Kernel_traits_baseILj512EfffffjLj1024EEEEELb0ELb0EEEvNS_9BwdParamsE,"ax",@progbits
	.align	128
        .global         _ZN10layer_norm22ln_bwd_finalize_kernelINS_22Kernel_traits_finalizeILj512EfffffjLb0ELj1024ELj4ENS_18Kernel_traits_baseILj512EfffffjLj1024EEEEELb0ELb0EEEvNS_9BwdParamsE
        .type           _ZN10layer_norm22ln_bwd_finalize_kernelINS_22Kernel_traits_finalizeILj512EfffffjLb0ELj1024ELj4ENS_18Kernel_traits_baseILj512EfffffjLj1024EEEEELb0ELb0EEEvNS_9BwdParamsE,@function
        .size           _ZN10layer_norm22ln_bwd_finalize_kernelINS_22Kernel_traits_finalizeILj512EfffffjLb0ELj1024ELj4ENS_18Kernel_traits_baseILj512EfffffjLj1024EEEEELb0ELb0EEEvNS_9BwdParamsE,(.L_x_11338 - _ZN10layer_norm22ln_bwd_finalize_kernelINS_22Kernel_traits_finalizeILj512EfffffjLb0ELj1024ELj4ENS_18Kernel_traits_baseILj512EfffffjLj1024EEEEELb0ELb0EEEvNS_9BwdParamsE)
        .other          _ZN10layer_norm22ln_bwd_finalize_kernelINS_22Kernel_traits_finalizeILj512EfffffjLb0ELj1024ELj4ENS_18Kernel_traits_baseILj512EfffffjLj1024EEEEELb0ELb0EEEvNS_9BwdParamsE,@"STO_CUDA_ENTRY STV_DEFAULT"
_ZN10layer_norm22ln_bwd_finalize_kernelINS_22Kernel_traits_finalizeILj512EfffffjLb0ELj1024ELj4ENS_18Kernel_traits_baseILj512EfffffjLj1024EEEEELb0ELb0EEEvNS_9BwdParamsE:
.text._ZN10layer_norm22ln_bwd_finalize_kernelINS_22Kernel_traits_finalizeILj512EfffffjLb0ELj1024ELj4ENS_18Kernel_traits_baseILj512EfffffjLj1024EEEEELb0ELb0EEEvNS_9BwdParamsE:
        /* <DEDUP_REMOVED lines=78> */
.L_x_10537:
        /* <DEDUP_REMOVED lines=118> */
.L_x_10536:
[----:B------:R-:W-:Y:S05]  /*0c40*/  BSYNC.RECONVERGENT B1 ;  /* 0x0000000000017941 */ /* 0x000fea0003800200 */
.L_x_10535:
        /* <DEDUP_REMOVED lines=68> */
.L_x_10539:
[----:B------:R-:W-:Y:S05]  /*1090*/  BSYNC.RECONVERGENT B1 ;  /* 0x0000000000017941 */ /* 0x000fea0003800200 */
.L_x_10538:
        /* <DEDUP_REMOVED lines=37> */
.L_x_10541:
[----:B------:R-:W-:Y:S05]  /*12f0*/  BSYNC.RECONVERGENT B1 ;  /* 0x0000000000017941 */ /* 0x000fea0003800200 */
.L_x_10540:
[----:B------:R-:W-:Y:S05]  /*1300*/  @!P1 BRA `(.L_x_10534) ;  /* 0x00000000003c9947 */ /* 0x000fea0003800000 */
[----:B------:R-:W0:Y:S01]  /*1310*/  LDC.64 R8, c[0x0][0x440] ;  /* 0x00011000ff087b82 */ /* 0x000e220000000a00 */
[----:B------:R-:W-:Y:S01]  /*1320*/  IMAD R0, R3, R54, R0 ;  /* 0x0000003603007224 */ /* 0x000fe200078e0200 */
[----:B------:R-:W-:-:S04]  /*1330*/  IADD3 R12, PT, PT, -R55, RZ, RZ ;  /* 0x000000ff370c7210 */ /* 0x000fc80007ffe1ff */
[----:B------:R-:W-:Y:S02]  /*1340*/  IADD3 R3, PT, PT, R57, R0, RZ ;  /* 0x0000000039037210 */ /* 0x000fe40007ffe0ff */
[----:B------:R-:W1:Y:S05]  /*1350*/  LDC.64 R10, c[0x0][0x448] ;  /* 0x00011200ff0a7b82 */ /* 0x000e6a0000000a00 */
.L_x_10542:
        /* <DEDUP_REMOVED lines=10> */
.L_x_10534:
[----:B------:R-:W-:Y:S05]  /*1400*/  BSYNC.RECONVERGENT B0 ;  /* 0x0000000000007941 */ /* 0x000fea0003800200 */
.L_x_10533:
        /* <DEDUP_REMOVED lines=60> */
.L_x_10543:
        /* <DEDUP_REMOVED lines=11> */
.L_x_11338:


//--------------------- .text._ZN10layer_norm13ln_bwd_kernelINS_13Kernel_traitsIfffffjLj512ELj1ELj4ELj1ELj16ENS_18Kernel_traits_baseILj512EfffffjLj128EEEEELb1ELb0ELb1ELb0EEEvNS_9BwdParamsE --------------------------
	.section	.text._ZN10layer_norm13ln_bwd_kernelINS_13Kernel_traitsIfffffjLj512ELj1ELj4ELj1ELj16ENS_18Kernel_traits_baseILj512EfffffjLj128EEEEELb1ELb0ELb1ELb0EEEvNS_9BwdParamsE,"ax",@progbits
	.align	128
        .global         _ZN10layer_norm13ln_bwd_kernelINS_13Kernel_traitsIfffffjLj512ELj1ELj4ELj1ELj16ENS_18Kernel_traits_baseILj512EfffffjLj128EEEEELb1ELb0ELb1ELb0EEEvNS_9BwdParamsE
        .type           _ZN10layer_norm13ln_bwd_kernelINS_13Kernel_traitsIfffffjLj512ELj1ELj4ELj1ELj16ENS_18Kernel_traits_baseILj512EfffffjLj128EEEEELb1ELb0ELb1ELb0EEEvNS_9BwdParamsE,@function
        .size           _ZN10layer_norm13ln_bwd_kernelINS_13Kernel_traitsIfffffjLj512ELj1ELj4ELj1ELj16ENS_18Kernel_traits_baseILj512EfffffjLj128EEEEELb1ELb0ELb1ELb0EEEvNS_9BwdParamsE,(.L_x_11339 - _ZN10layer_norm13ln_bwd_kernelINS_13Kernel_traitsIfffffjLj512ELj1ELj4ELj1ELj16ENS_18Kernel_traits_baseILj512EfffffjLj128EEEEELb1ELb0ELb1ELb0EEEvNS_9BwdParamsE)
        .other          _ZN10layer_norm13ln_bwd_kernelINS_13Kernel_traitsIfffffjLj512ELj1ELj4ELj1ELj16ENS_18Kernel_traits_baseILj512EfffffjLj128EEEEELb1ELb0ELb1ELb0EEEvNS_9BwdParamsE,@"STO_CUDA_ENTRY STV_DEFAULT"
_ZN10layer_norm13ln_bwd_kernelINS_13Kernel_traitsIfffffjLj512ELj1ELj4ELj1ELj16ENS_18Kernel_traits_baseILj512EfffffjLj128EEEEELb1ELb0ELb1ELb0EEEvNS_9BwdParamsE:
.text._ZN10layer_norm13ln_bwd_kernelINS_13Kernel_traitsIfffffjLj512ELj1ELj4ELj1ELj16ENS_18Kernel_traits_baseILj512EfffffjLj128EEEEELb1ELb0ELb1ELb0EEEvNS_9BwdParamsE:
        /* <DEDUP_REMOVED lines=26> */
[----:B------:R-:W-:-:S02]  /*01a0*/  @P0 LOP3.LUT R35, R35, 0x20, RZ, 0xfc, !PT ;  /* 0x0000002023230812 */ /* 0x000fc400078efcff */
[----:B------:R-:W-:Y:S02]  /*01b0*/  SHF.R.U32.HI R6, RZ, 0x5, R8 ;  /* 0x00000005ff067819 */ /* 0x000fe40000011608 */
[----:B------:R-:W5:Y:S01]  /*01c0*/  @P0 LDG.E.128 R12, desc[UR6][R2.64] ;  /* 0x00000006020c0981 */ /* 0x000f62000c1e1d00 */
[C---:B---3--:R-:W-:Y:S01]  /*01d0*/  @P1 IMAD.WIDE.U32 R10, R35.reuse, 0x10, R4 ;  /* 0x00000010230a1825 */ /* 0x048fe200078e0004 */
[----:B------:R-:W-:-:S04]  /*01e0*/  @P1 IADD3 R35, PT, PT, R35, 0x20, RZ ;  /* 0x0000002023231810 */ /* 0x000fc80007ffe0ff */
[----:B------:R-:W5:Y:S01]  /*01f0*/  @P1 LDG.E.128 R16, desc[UR6][R10.64] ;  /* 0x000000060a101981 */ /* 0x000f62000c1e1d00 */
[C---:B----4-:R-:W-:Y:S01]  /*0200*/  @P2 IMAD.WIDE.U32 R30, R35.reuse, 0x10, R28 ;  /* 0x00000010231e2825 */ /* 0x050fe200078e001c */
[----:B------:R-:W-:Y:S01]  /*0210*/  @P2 IADD3 R35, PT, PT, R35, 0x20, RZ ;  /* 0x0000002023232810 */ /* 0x000fe20007ffe0ff */
[----:B------:R-:W2:Y:S01]  /*0220*/  S2UR UR4, SR_CTAID.X ;  /* 0x00000000000479c3 */ /* 0x000ea20000002500 */
[----:B------:R-:W-:Y:S01]  /*0230*/  BSSY B0, `(.L_x_10544) ;  /* 0x00004b1000007945 */ /* 0x000fe20003800000 */
[----:B------:R-:W-:Y:S01]  /*0240*/  CS2R R28, SRZ ;  /* 0x00000000001c7805 */ /* 0x000fe2000001ff00 */
[----:B------:R3:W5:Y:S01]  /*0250*/  @P2 LDG.E.128 R20, desc[UR6][R30.64] ;  /* 0x000000061e142981 */ /* 0x000762000c1e1d00 */
[----:B-1----:R-:W-:-:S05]  /*0260*/  @P3 IMAD.WIDE.U32 R4, R35, 0x10, R32 ;  /* 0x0000001023043825 */ /* 0x002fca00078e0020 */
[----:B------:R1:W5:Y:S01]  /*0270*/  @P3 LDG.E.128 R24, desc[UR6][R4.64] ;  /* 0x0000000604183981 */ /* 0x000362000c1e1d00 */
[----:B--2---:R-:W-:-:S06]  /*0280*/  USHF.L.U32 UR4, UR4, 0x2, URZ ;  /* 0x0000000204047899 */ /* 0x004fcc00080006ff */
[----:B------:R-:W-:-:S04]  /*0290*/  LOP3.LUT R6, R6, UR4, RZ, 0xfc, !PT ;  /* 0x0000000406067c12 */ /* 0x000fc8000f8efcff */
[----:B------:R-:W-:Y:S02]  /*02a0*/  ISETP.GE.AND P0, PT, R6, UR5, PT ;  /* 0x0000000506007c0c */ /* 0x000fe4000bf06270 */
[----:B---3--:R-:W-:Y:S02]  /*02b0*/  CS2R R30, SRZ ;  /* 0x00000000001e7805 */ /* 0x008fe4000001ff00 */
        /* <DEDUP_REMOVED lines=31> */
.L_x_10633:
        /* <DEDUP_REMOVED lines=19> */
[----:B------:R-:W-:Y:S02]  /*05e0*/  IADD3 R86, PT, PT, R121, -0x1, RZ ;  /* 0xffffffff79567810 */ /* 0x000fe40007ffe0ff */
[----:B------:R-:W-:Y:S02]  /*05f0*/  CS2R R128, SRZ ;  /* 0x0000000000807805 */ /* 0x000fe4000001ff00 */
[----:B------:R-:W-:Y:S01]  /*0600*/  ISETP.GE.U32.AND P6, PT, R7, 0x20, PT ;  /* 0x000000200700780c */ /* 0x000fe20003fc6070 */
[-C--:B------:R-:W-:Y:S01]  /*0610*/  IMAD R124, R6, R9.reuse, RZ ;  /* 0x00000009067c7224 */ /* 0x080fe200078e02ff */
[----:B------:R-:W-:Y:S01]  /*0620*/  ISETP.NE.AND P0, PT, RZ, UR8, PT ;  /* 0x00000008ff007c0c */ /* 0x000fe2000bf05270 */
[----:B------:R-:W-:-:S02]  /*0630*/  IMAD R86, R86, R9, RZ ;  /* 0x0000000956567224 */ /* 0x000fc400078e02ff */
[----:B------:R-:W-:Y:S01]  /*0640*/  HFMA2 R127, -RZ, RZ, 0, 0 ;  /* 0x00000000ff7f7431 */ /* 0x000fe200000001ff */
[----:B------:R-:W-:Y:S02]  /*0650*/  ISETP.GE.U32.AND P3, PT, R7, 0x40, PT ;  /* 0x000000400700780c */ /* 0x000fe40003f66070 */
[----:B------:R-:W-:Y:S02]  /*0660*/  @P2 IADD3 R88, PT, PT, R126, -0x1, RZ ;  /* 0xffffffff7e582810 */ /* 0x000fe40007ffe0ff */
[----:B0-----:R-:W-:Y:S02]  /*0670*/  SHF.R.S32.HI R85, RZ, 0x1f, R86 ;  /* 0x0000001fff557819 */ /* 0x001fe40000011456 */
[----:B------:R-:W-:Y:S01]  /*0680*/  SHF.R.S32.HI R87, RZ, 0x1f, R124 ;  /* 0x0000001fff577819 */ /* 0x000fe2000001147c */
[----:B------:R-:W-:Y:S01]  /*0690*/  @P2 IMAD R88, R88, R9, RZ ;  /* 0x0000000958582224 */ /* 0x000fe200078e02ff */
[----:B------:R-:W-:Y:S02]  /*06a0*/  LEA.HI R86, R85, R86, RZ, 0x2 ;  /* 0x0000005655567211 */ /* 0x000fe400078f10ff */
[----:B------:R-:W-:-:S02]  /*06b0*/  LEA.HI R124, R87, R124, RZ, 0x2 ;  /* 0x0000007c577c7211 */ /* 0x000fc400078f10ff */
[----:B------:R-:W-:Y:S02]  /*06c0*/  @P2 SHF.R.S32.HI R85, RZ, 0x1f, R88 ;  /* 0x0000001fff552819 */ /* 0x000fe40000011458 */
[----:B------:R-:W-:Y:S02]  /*06d0*/  ISETP.GE.U32.AND P4, PT, R7, 0x60, PT ;  /* 0x000000600700780c */ /* 0x000fe40003f86070 */
[----:B------:R-:W-:Y:S02]  /*06e0*/  @P2 LEA.HI R88, R85, R88, RZ, 0x2 ;  /* 0x0000005855582211 */ /* 0x000fe400078f10ff */
[----:B------:R-:W-:Y:S02]  /*06f0*/  ISETP.GE.U32.AND P5, PT, R7, 0x80, PT ;  /* 0x000000800700780c */ /* 0x000fe40003fa6070 */
[----:B-1----:R-:W-:-:S04]  /*0700*/  LOP3.LUT R123, R8, 0x1f, RZ, 0xc0, !PT ;  /* 0x0000001f087b7812 */ /* 0x002fc800078ec0ff */
[-C--:B------:R-:W-:Y:S02]  /*0710*/  LEA.HI.SX32 R124, R124, R123.reuse, 0x1e ;  /* 0x0000007b7c7c7211 */ /* 0x080fe400078ff2ff */
[-C--:B------:R-:W-:Y:S02]  /*0720*/  @P2 LEA.HI.SX32 R129, R88, R123.reuse, 0x1e ;  /* 0x0000007b58812211 */ /* 0x080fe400078ff2ff */
[----:B------:R-:W-:Y:S02]  /*0730*/  LEA.HI.SX32 R130, R86, R123, 0x1e ;  /* 0x0000007b56827211 */ /* 0x000fe400078ff2ff */
[----:B------:R-:W-:Y:S02]  /*0740*/  MOV R131, R124 ;  /* 0x0000007c00837202 */ /* 0x000fe40000000f00 */
[----:B--2---:R-:W-:Y:S01]  /*0750*/  FSEL R125, R84, RZ, !P0 ;  /* 0x000000ff547d7208 */ /* 0x004fe20004000000 */
[----:B------:R-:W-:Y:S06]  /*0760*/  @!P6 BRA `(.L_x_10549) ;  /* 0x0000000000b4e947 */ /* 0x000fec0003800000 */
[----:B------:R-:W-:Y:S01]  /*0770*/  ISETP.NE.U32.AND P0, PT, RZ, UR10, PT ;  /* 0x0000000aff007c0c */ /* 0x000fe2000bf05070 */
[----:B------:R-:W0:Y:S03]  /*0780*/  LDC.64 R86, c[0x0][0x3b0] ;  /* 0x0000ec00ff567b82 */ /* 0x000e260000000a00 */
[----:B------:R-:W-:-:S05]  /*0790*/  ISETP.NE.AND.EX P0, PT, RZ, UR11, PT, P0 ;  /* 0x0000000bff007c0c */ /* 0x000fca000bf05300 */
[----:B------:R-:W1:Y:S08]  /*07a0*/  LDC.64 R88, c[0x0][0x3a8] ;  /* 0x0000ea00ff587b82 */ /* 0x000e700000000a00 */
[----:B------:R-:W2:Y:S08]  /*07b0*/  LDC.64 R84, c[0x0][0x428] ;  /* 0x00010a00ff547b82 */ /* 0x000eb00000000a00 */
[----:B------:R-:W3:Y:S01]  /*07c0*/  @P0 LDC.64 R90, c[0x0][0x438] ;  /* 0x00010e00ff5a0b82 */ /* 0x000ee20000000a00 */
[----:B0-----:R-:W-:-:S05]  /*07d0*/  IMAD.WIDE.U32 R118, R129, 0x4, R86 ;  /* 0x0000000481767825 */ /* 0x001fca00078e0056 */
[----:B------:R0:W5:Y:S01]  /*07e0*/  LDG.E R5, desc[UR6][R118.64] ;  /* 0x0000000676057981 */ /* 0x000162000c1e1900 */
[----:B-1----:R-:W-:-:S04]  /*07f0*/  IMAD.WIDE.U32 R86, R131, 0x10, R88 ;  /* 0x0000001083567825 */ /* 0x002fc800078e0058 */
[----:B--2---:R-:W-:Y:S02]  /*0800*/  IMAD.WIDE.U32 R88, R130, 0x10, R84 ;  /* 0x0000001082587825 */ /* 0x004fe400078e0054 */
[----:B------:R-:W2:Y:S02]  /*0810*/  LDG.E.128 R84, desc[UR6][R86.64] ;  /* 0x0000000656547981 */ /* 0x000ea4000c1e1d00 */
[----:B---3--:R-:W-:Y:S02]  /*0820*/  @P0 IMAD.WIDE.U32 R132, R131, 0x10, R90 ;  /* 0x0000001083840825 */ /* 0x008fe400078e005a */
[----:B------:R-:W3:Y:S04]  /*0830*/  LDG.E.128 R88, desc[UR6][R88.64] ;  /* 0x0000000658587981 */ /* 0x000ee8000c1e1d00 */
[----:B------:R1:W5:Y:S01]  /*0840*/  @P0 LDG.E.128 R60, desc[UR6][R132.64] ;  /* 0x00000006843c0981 */ /* 0x000362000c1e1d00 */
[----:B------:R-:W-:-:S02]  /*0850*/  IADD3 R129, PT, PT, R129, 0x20, RZ ;  /* 0x0000002081817810 */ /* 0x000fc40007ffe0ff */
[----:B------:R-:W-:Y:S02]  /*0860*/  IADD3 R130, PT, PT, R130, 0x20, RZ ;  /* 0x0000002082827810 */ /* 0x000fe40007ffe0ff */
[----:B------:R-:W-:Y:S01]  /*0870*/  IADD3 R131, PT, PT, R131, 0x20, RZ ;  /* 0x0000002083837810 */ /* 0x000fe20007ffe0ff */
[C---:B--2---:R-:W-:Y:S01]  /*0880*/  FADD.FTZ R3, -R125.reuse, R84 ;  /* 0x000000547d037221 */ /* 0x044fe20000010100 */
[C---:B------:R-:W-:Y:S01]  /*0890*/  FADD.FTZ R97, -R125.reuse, R85 ;  /* 0x000000557d617221 */ /* 0x040fe20000010100 */
[C---:B------:R-:W-:Y:S01]  /*08a0*/  FADD.FTZ R111, -R125.reuse, R86 ;  /* 0x000000567d6f7221 */ /* 0x040fe20000010100 */
[----:B------:R-:W-:Y:S01]  /*08b0*/  FADD.FTZ R85, -R125, R87 ;  /* 0x000000577d557221 */ /* 0x000fe20000010100 */
[C---:B------:R-:W-:Y:S01]  /*08c0*/  FMUL.FTZ R3, R122.reuse, R3 ;  /* 0x000000037a037220 */ /* 0x040fe20000410000 */
[----:B------:R-:W-:Y:S01]  /*08d0*/  FMUL.FTZ R10, R122, R97 ;  /* 0x000000617a0a7220 */ /* 0x000fe20000410000 */
[----:B---3--:R-:W-:Y:S01]  /*08e0*/  FMUL.FTZ R104, R12, R88 ;  /* 0x000000580c687220 */ /* 0x008fe20000410000 */
[C---:B------:R-:W-:Y:S01]  /*08f0*/  FMUL.FTZ R97, R122.reuse, R111 ;  /* 0x0000006f7a617220 */ /* 0x040fe20000410000 */
[----:B------:R-:W-:Y:S01]  /*0900*/  FMUL.FTZ R111, R13, R89 ;  /* 0x000000590d6f7220 */ /* 0x000fe20000410000 */
[----:B0-----:R-:W-:Y:S01]  /*0910*/  FMUL.FTZ R118, R122, R85 ;  /* 0x000000557a767220 */ /* 0x001fe20000410000 */
[----:B------:R-:W-:Y:S01]  /*0920*/  FADD.FTZ R84, RZ, R104 ;  /* 0x00000068ff547221 */ /* 0x000fe20000010000 */
[----:B------:R-:W-:Y:S01]  /*0930*/  FFMA.FTZ R85, R3, R104, RZ ;  /* 0x0000006803557223 */ /* 0x000fe200000100ff */
        /* <DEDUP_REMOVED lines=16> */
.L_x_10549:
[----:B------:R-:W-:Y:S05]  /*0a40*/  BSYNC.RECONVERGENT B2 ;  /* 0x0000000000027941 */ /* 0x000fea0003800200 */
.L_x_10548:
        /* <DEDUP_REMOVED lines=15> */
[----:B------:R0:W5:Y:S01]  /*0b40*/  @P0 LDG.E.128 R64, desc[UR6][R108.64] ;  /* 0x000000066c400981 */ /* 0x000162000c1e1d00 */
[----:B------:R-:W-:Y:S02]  /*0b50*/  IADD3 R129, PT, PT, R129, 0x20, RZ ;  /* 0x0000002081817810 */ /* 0x000fe40007ffe0ff */
[----:B------:R-:W-:Y:S02]  /*0b60*/  IADD3 R130, PT, PT, R130, 0x20, RZ ;  /* 0x0000002082827810 */ /* 0x000fe40007ffe0ff */
[----:B------:R-:W-:Y:S01]  /*0b70*/  IADD3 R131, PT, PT, R131, 0x20, RZ ;  /* 0x0000002083837810 */ /* 0x000fe20007ffe0ff */
[C---:B---3--:R-:W-:Y:S01]  /*0b80*/  FADD.FTZ R11, -R125.reuse, R84 ;  /* 0x000000547d0b7221 */ /* 0x048fe20000010100 */
[C---:B0-----:R-:W-:Y:S01]  /*0b90*/  FADD.FTZ R109, -R125.reuse, R86 ;  /* 0x000000567d6d7221 */ /* 0x041fe20000010100 */
[C---:B------:R-:W-:Y:S02]  /*0ba0*/  FADD.FTZ R117, -R125.reuse, R85 ;  /* 0x000000557d757221 */ /* 0x040fe40000010100 */
[----:B------:R-:W-:Y:S01]  /*0bb0*/  FMUL.FTZ R11, R122, R11 ;  /* 0x0000000b7a0b7220 */ /* 0x000fe20000410000 */
[----:B------:R-:W-:Y:S01]  /*0bc0*/  FADD.FTZ R87, -R125, R87 ;  /* 0x000000577d577221 */ /* 0x000fe20000010100 */
[----:B----4-:R-:W-:Y:S01]  /*0bd0*/  FMUL.FTZ R98, R16, R88 ;  /* 0x0000005810627220 */ /* 0x010fe20000410000 */
[C---:B------:R-:W-:Y:S01]  /*0be0*/  FMUL.FTZ R99, R122.reuse, R109 ;  /* 0x0000006d7a637220 */ /* 0x040fe20000410000 */
        /* <DEDUP_REMOVED lines=21> */
.L_x_10551:
[----:B------:R-:W-:Y:S05]  /*0d40*/  BSYNC.RECONVERGENT B2 ;  /* 0x0000000000027941 */ /* 0x000fea0003800200 */
.L_x_10550:
        /* <DEDUP_REMOVED lines=47> */
.L_x_10553:
[----:B------:R-:W-:Y:S05]  /*1040*/  BSYNC.RECONVERGENT B2 ;  /* 0x0000000000027941 */ /* 0x000fea0003800200 */
.L_x_10552:
[----:B------:R-:W-:Y:S05]  /*1050*/  @!P5 BRA `(.L_x_10554) ;  /* 0x0000000400e0d947 */ /* 0x000fea0003800000 */
[----:B------:R-:W-:Y:S01]  /*1060*/  ISETP.NE.U32.AND P0, PT, RZ, UR10, PT ;  /* 0x0000000aff007c0c */ /* 0x000fe2000bf05070 */
[----:B------:R-:W0:Y:S03]  /*1070*/  LDC.64 R86, c[0x0][0x3a8] ;  /* 0x0000ea00ff567b82 */ /* 0x000e260000000a00 */
[----:B------:R-:W-:-:S05]  /*1080*/  ISETP.NE.AND.EX P0, PT, RZ, UR11, PT, P0 ;  /* 0x0000000bff007c0c */ /* 0x000fca000bf05300 */
[----:B------:R-:W1:Y:S08]  /*1090*/  LDC.64 R112, c[0x0][0x3b0] ;  /* 0x0000ec00ff707b82 */ /* 0x000e700000000a00 */
[----:B------:R-:W2:Y:S02]  /*10a0*/  @P0 LDC.64 R84, c[0x0][0x438] ;  /* 0x00010e00ff540b82 */ /* 0x000ea40000000a00 */
[----:B--2---:R-:W-:-:S06]  /*10b0*/  @P0 IMAD.WIDE.U32 R102, R131, 0x10, R84 ;  /* 0x0000001083660825 */ /* 0x004fcc00078e0054 */
[----:B------:R-:W2:Y:S01]  /*10c0*/  LDC.64 R84, c[0x0][0x428] ;  /* 0x00010a00ff547b82 */ /* 0x000ea20000000a00 */
[----:B0-----:R-:W-:Y:S01]  /*10d0*/  IMAD.WIDE.U32 R86, R131, 0x10, R86 ;  /* 0x0000001083567825 */ /* 0x001fe200078e0056 */
[----:B------:R0:W5:Y:S03]  /*10e0*/  @P0 LDG.E.128 R76, desc[UR6][R102.64] ;  /* 0x00000006664c0981 */ /* 0x000166000c1e1d00 */
[----:B-1----:R-:W-:-:S05]  /*10f0*/  IMAD.WIDE.U32 R112, R129, 0x4, R112 ;  /* 0x0000000481707825 */ /* 0x002fca00078e0070 */
[----:B------:R1:W5:Y:S01]  /*1100*/  LDG.E R0, desc[UR6][R112.64] ;  /* 0x0000000670007981 */ /* 0x000362000c1e1900 */
[----:B--2---:R-:W-:-:S03]  /*1110*/  IMAD.WIDE.U32 R88, R130, 0x10, R84 ;  /* 0x0000001082587825 */ /* 0x004fc600078e0054 */
[----:B------:R-:W2:Y:S04]  /*1120*/  LDG.E.128 R84, desc[UR6][R86.64] ;  /* 0x0000000656547981 */ /* 0x000ea8000c1e1d00 */
[----:B------:R-:W0:Y:S01]  /*1130*/  LDG.E.128 R88, desc[UR6][R88.64] ;  /* 0x0000000658587981 */ /* 0x000e22000c1e1d00 */
[C---:B--2---:R-:W-:Y:S01]  /*1140*/  FADD.FTZ R95, -R125.reuse, R84 ;  /* 0x000000547d5f7221 */ /* 0x044fe20000010100 */
[----:B------:R-:W-:Y:S01]  /*1150*/  FADD.FTZ R85, -R125, R85 ;  /* 0x000000557d557221 */ /* 0x000fe20000010100 */
[----:B0-----:R-:W-:Y:S02]  /*1160*/  FMUL.FTZ R102, R24, R88 ;  /* 0x0000005818667220 */ /* 0x001fe40000410000 */
[C---:B------:R-:W-:Y:S01]  /*1170*/  FMUL.FTZ R95, R122.reuse, R95 ;  /* 0x0000005f7a5f7220 */ /* 0x040fe20000410000 */
[----:B------:R-:W-:Y:S01]  /*1180*/  FMUL.FTZ R96, R122, R85 ;  /* 0x000000557a607220 */ /* 0x000fe20000410000 */
[----:B------:R-:W-:Y:S01]  /*1190*/  FMUL.FTZ R105, R25, R89 ;  /* 0x0000005919697220 */ /* 0x000fe20000410000 */
[----:B------:R-:W-:Y:S01]  /*11a0*/  FADD.FTZ R84, R127, R102 ;  /* 0x000000667f547221 */ /* 0x000fe20000010000 */
[----:B------:R-:W-:Y:S01]  /*11b0*/  FADD.FTZ R103, -R125, R86 ;  /* 0x000000567d677221 */ /* 0x000fe20000010100 */
[----:B------:R-:W-:Y:S01]  /*11c0*/  FFMA.FTZ R85, R95, R102, R128 ;  /* 0x000000665f557223 */ /* 0x000fe20000010080 */
[----:B------:R-:W-:Y:S01]  /*11d0*/  FADD.FTZ R125, -R125, R87 ;  /* 0x000000577d7d7221 */ /* 0x000fe20000010100 */
[----:B------:R-:W-:Y:S01]  /*11e0*/  FADD.FTZ R87, R84, R105 ;  /* 0x0000006954577221 */ /* 0x000fe20000010000 */
[----:B------:R-:W-:Y:S01]  /*11f0*/  FMUL.FTZ R103, R122, R103 ;  /* 0x000000677a677220 */ /* 0x000fe20000410000 */
[----:B-1----:R-:W-:Y:S01]  /*1200*/  FMUL.FTZ R112, R26, R90 ;  /* 0x0000005a1a707220 */ /* 0x002fe20000410000 */
        /* <DEDUP_REMOVED lines=16> */
.L_x_10547:
        /* <DEDUP_REMOVED lines=19> */
[----:B------:R-:W-:-:S11]  /*1440*/  ISETP.GE.U32.AND P3, PT, R7, 0x40, PT ;  /* 0x000000400700780c */ /* 0x000fd60003f66070 */
[----:B------:R-:W0:Y:S01]  /*1450*/  @P6 LDC.64 R84, c[0x0][0x3b0] ;  /* 0x0000ec00ff546b82 */ /* 0x000e220000000a00 */
[----:B------:R-:W-:-:S07]  /*1460*/  ISETP.GE.U32.AND P4, PT, R7, 0x60, PT ;  /* 0x000000600700780c */ /* 0x000fce0003f86070 */
[----:B------:R-:W1:Y:S01]  /*1470*/  @P3 LDC.64 R86, c[0x0][0x3b0] ;  /* 0x0000ec00ff563b82 */ /* 0x000e620000000a00 */
[----:B0-----:R-:W-:-:S07]  /*1480*/  @P6 IMAD.WIDE.U32 R90, R88, 0x4, R84 ;  /* 0x00000004585a6825 */ /* 0x001fce00078e0054 */
[----:B------:R-:W0:Y:S01]  /*1490*/  @P4 LDC.64 R84, c[0x0][0x3b0] ;  /* 0x0000ec00ff544b82 */ /* 0x000e220000000a00 */
[----:B------:R-:W-:Y:S01]  /*14a0*/  @P6 IADD3 R88, PT, PT, R88, 0x20, RZ ;  /* 0x0000002058586810 */ /* 0x000fe20007ffe0ff */
[----:B------:R2:W5:Y:S04]  /*14b0*/  @P6 LDG.E R5, desc[UR6][R90.64] ;  /* 0x000000065a056981 */ /* 0x000568000c1e1900 */
[C---:B-1----:R-:W-:Y:S01]  /*14c0*/  @P3 IMAD.WIDE.U32 R86, R88.reuse, 0x4, R86 ;  /* 0x0000000458563825 */ /* 0x042fe200078e0056 */
[----:B------:R-:W-:-:S04]  /*14d0*/  @P3 IADD3 R88, PT, PT, R88, 0x20, RZ ;  /* 0x0000002058583810 */ /* 0x000fc80007ffe0ff */
[----:B------:R2:W5:Y:S01]  /*14e0*/  @P3 LDG.E R4, desc[UR6][R86.64] ;  /* 0x0000000656043981 */ /* 0x000562000c1e1900 */
[----:B0-----:R-:W-:-:S05]  /*14f0*/  @P4 IMAD.WIDE.U32 R84, R88, 0x4, R84 ;  /* 0x0000000458544825 */ /* 0x001fca00078e0054 */
[----:B------:R2:W5:Y:S01]  /*1500*/  @P4 LDG.E R2, desc[UR6][R84.64] ;  /* 0x0000000654024981 */ /* 0x000562000c1e1900 */
[----:B------:R-:W-:Y:S02]  /*1510*/  ISETP.GE.U32.AND P5, PT, R7, 0x80, PT ;  /* 0x000000800700780c */ /* 0x000fe40003fa6070 */
[----:B------:R-:W-:Y:S02]  /*1520*/  @P4 IADD3 R88, PT, PT, R88, 0x20, RZ ;  /* 0x0000002058584810 */ /* 0x000fe40007ffe0ff */
[----:B------:R-:W-:Y:S02]  /*1530*/  MOV R127, RZ ;  /* 0x000000ff007f7202 */ /* 0x000fe40000000f00 */
[----:B------:R-:W-:-:S07]  /*1540*/  MOV R128, RZ ;  /* 0x000000ff00807202 */ /* 0x000fce0000000f00 */
[----:B--2---:R-:W-:Y:S05]  /*1550*/  @!P5 BRA `(.L_x_10554) ;  /* 0x0000000000a0d947 */ /* 0x004fea0003800000 */
[----:B------:R-:W0:Y:S02]  /*1560*/  LDC.64 R84, c[0x0][0x3b0] ;  /* 0x0000ec00ff547b82 */ /* 0x000e240000000a00 */
[----:B0-----:R-:W-:-:S05]  /*1570*/  IMAD.WIDE.U32 R84, R88, 0x4, R84 ;  /* 0x0000000458547825 */ /* 0x001fca00078e0054 */
[----:B------:R0:W5:Y:S01]  /*1580*/  LDG.E R0, desc[UR6][R84.64] ;  /* 0x0000000654007981 */ /* 0x000162000c1e1900 */
[----:B------:R-:W-:Y:S05]  /*1590*/  BRA `(.L_x_10554) ;  /* 0x0000000000907947 */ /* 0x000fea0003800000 */
.L_x_10555:
[C---:B------:R-:W-:Y:S02]  /*15a0*/  ISETP.GE.U32.AND P6, PT, R7.reuse, 0x20, PT ;  /* 0x000000200700780c */ /* 0x040fe40003fc6070 */
[----:B------:R-:W-:-:S11]  /*15b0*/  ISETP.GE.U32.AND P3, PT, R7, 0x40, PT ;  /* 0x000000400700780c */ /* 0x000fd60003f66070 */
[----:B------:R-:W0:Y:S01]  /*15c0*/  @P6 LDC.64 R84, c[0x0][0x438] ;  /* 0x00010e00ff546b82 */ /* 0x000e220000000a00 */
[C---:B------:R-:W-:Y:S02]  /*15d0*/  ISETP.GE.U32.AND P4, PT, R7.reuse, 0x60, PT ;  /* 0x000000600700780c */ /* 0x040fe40003f86070 */
[----:B------:R-:W-:-:S05]  /*15e0*/  ISETP.GE.U32.AND P5, PT, R7, 0x80, PT ;  /* 0x000000800700780c */ /* 0x000fca0003fa6070 */
[----:B------:R-:W1:Y:S08]  /*15f0*/  @P3 LDC.64 R90, c[0x0][0x438] ;  /* 0x00010e00ff5a3b82 */ /* 0x000e700000000a00 */
[----:B------:R-:W2:Y:S01]  /*1600*/  @P4 LDC.64 R86, c[0x0][0x438] ;  /* 0x00010e00ff564b82 */ /* 0x000ea20000000a00 */
[----:B0-----:R-:W-:-:S07]  /*1610*/  @P6 IMAD.WIDE.U32 R84, R89, 0x10, R84 ;  /* 0x0000001059546825 */ /* 0x001fce00078e0054 */
[----:B------:R-:W0:Y:S01]  /*1620*/  @P6 LDC.64 R128, c[0x0][0x3b0] ;  /* 0x0000ec00ff806b82 */ /* 0x000e220000000a00 */
[----:B------:R3:W5:Y:S01]  /*1630*/  @P6 LDG.E.128 R60, desc[UR6][R84.64] ;  /* 0x00000006543c6981 */ /* 0x000762000c1e1d00 */
[----:B------:R-:W-:-:S05]  /*1640*/  @P6 IADD3 R89, PT, PT, R89, 0x20, RZ ;  /* 0x0000002059596810 */ /* 0x000fca0007ffe0ff */
[C---:B-1----:R-:W-:Y:S01]  /*1650*/  @P3 IMAD.WIDE.U32 R90, R89.reuse, 0x10, R90 ;  /* 0x00000010595a3825 */ /* 0x042fe200078e005a */
[----:B---3--:R-:W1:Y:S01]  /*1660*/  @P5 LDC.64 R84, c[0x0][0x438] ;  /* 0x00010e00ff545b82 */ /* 0x008e620000000a00 */
[----:B------:R-:W-:-:S03]  /*1670*/  @P3 IADD3 R89, PT, PT, R89, 0x20, RZ ;  /* 0x0000002059593810 */ /* 0x000fc60007ffe0ff */
[----:B------:R3:W5:Y:S02]  /*1680*/  @P3 LDG.E.128 R64, desc[UR6][R90.64] ;  /* 0x000000065a403981 */ /* 0x000764000c1e1d00 */
[C---:B--2---:R-:W-:Y:S01]  /*1690*/  @P4 IMAD.WIDE.U32 R86, R89.reuse, 0x10, R86 ;  /* 0x0000001059564825 */ /* 0x044fe200078e0056 */
[----:B------:R-:W-:-:S04]  /*16a0*/  @P4 IADD3 R89, PT, PT, R89, 0x20, RZ ;  /* 0x0000002059594810 */ /* 0x000fc80007ffe0ff */
[----:B------:R2:W5:Y:S01]  /*16b0*/  @P4 LDG.E.128 R72, desc[UR6][R86.64] ;  /* 0x0000000656484981 */ /* 0x000562000c1e1d00 */
[----:B---3--:R-:W3:Y:S08]  /*16c0*/  @P3 LDC.64 R90, c[0x0][0x3b0] ;  /* 0x0000ec00ff5a3b82 */ /* 0x008ef00000000a00 */
[----:B--2---:R-:W2:Y:S01]  /*16d0*/  @P4 LDC.64 R86, c[0x0][0x3b0] ;  /* 0x0000ec00ff564b82 */ /* 0x004ea20000000a00 */
[----:B-1----:R-:W-:-:S05]  /*16e0*/  @P5 IMAD.WIDE.U32 R84, R89, 0x10, R84 ;  /* 0x0000001059545825 */ /* 0x002fca00078e0054 */
[----:B------:R1:W5:Y:S01]  /*16f0*/  @P5 LDG.E.128 R76, desc[UR6][R84.64] ;  /* 0x00000006544c5981 */ /* 0x000362000c1e1d00 */
[C---:B0-----:R-:W-:Y:S01]  /*1700*/  @P6 IMAD.WIDE.U32 R128, R88.reuse, 0x4, R128 ;  /* 0x0000000458806825 */ /* 0x041fe200078e0080 */
[----:B------:R-:W-:Y:S02]  /*1710*/  @P6 IADD3 R88, PT, PT, R88, 0x20, RZ ;  /* 0x0000002058586810 */ /* 0x000fe40007ffe0ff */
[----:B------:R-:W-:Y:S02]  /*1720*/  MOV R127, RZ ;  /* 0x000000ff007f7202 */ /* 0x000fe40000000f00 */
[----:B------:R0:W5:Y:S01]  /*1730*/  @P6 LDG.E R5, desc[UR6][R128.64] ;  /* 0x0000000680056981 */ /* 0x000162000c1e1900 */
[C---:B---3--:R-:W-:Y:S01]  /*1740*/  @P3 IMAD.WIDE.U32 R90, R88.reuse, 0x4, R90 ;  /* 0x00000004585a3825 */ /* 0x048fe200078e005a */
[----:B-1----:R-:W1:Y:S01]  /*1750*/  @P5 LDC.64 R84, c[0x0][0x3b0] ;  /* 0x0000ec00ff545b82 */ /* 0x002e620000000a00 */
[----:B------:R-:W-:-:S03]  /*1760*/  @P3 IADD3 R88, PT, PT, R88, 0x20, RZ ;  /* 0x0000002058583810 */ /* 0x000fc60007ffe0ff */
[----:B------:R3:W5:Y:S02]  /*1770*/  @P3 LDG.E R4, desc[UR6][R90.64] ;  /* 0x000000065a043981 */ /* 0x000764000c1e1900 */
[C---:B--2---:R-:W-:Y:S01]  /*1780*/  @P4 IMAD.WIDE.U32 R86, R88.reuse, 0x4, R86 ;  /* 0x0000000458564825 */ /* 0x044fe200078e0056 */
[----:B------:R-:W-:-:S04]  /*1790*/  @P4 IADD3 R88, PT, PT, R88, 0x20, RZ ;  /* 0x0000002058584810 */ /* 0x000fc80007ffe0ff */
[----:B------:R3:W5:Y:S01]  /*17a0*/  @P4 LDG.E R2, desc[UR6][R86.64] ;  /* 0x0000000656024981 */ /* 0x000762000c1e1900 */
[----:B-1----:R-:W-:-:S05]  /*17b0*/  @P5 IMAD.WIDE.U32 R84, R88, 0x4, R84 ;  /* 0x0000000458545825 */ /* 0x002fca00078e0054 */
[----:B------:R3:W5:Y:S01]  /*17c0*/  @P5 LDG.E R0, desc[UR6][R84.64] ;  /* 0x0000000654005981 */ /* 0x000762000c1e1900 */
[----:B0-----:R-:W-:-:S07]  /*17d0*/  MOV R128, RZ ;  /* 0x000000ff00807202 */ /* 0x001fce0000000f00 */
.L_x_10554:
[----:B------:R-:W-:Y:S05]  /*17e0*/  BSYNC.RECONVERGENT B1 ;  /* 0x0000000000017941 */ /* 0x000fea0003800200 */
.L_x_10546:
[----:B------:R-:W-:-:S03]  /*17f0*/  UMOV UR4, 0xffffffff ;  /* 0xffffffff00047882 */ /* 0x000fc60000000000 */
[----:B------:R-:W-:Y:S05]  /*1800*/  BRA.DIV UR4, `(.L_x_10556) ;  /* 0x0000003e04807947 */ /* 0x000fea000b800000 */
        /* <DEDUP_REMOVED lines=18> */
.L_x_10645:
[----:B------:R-:W-:Y:S01]  /*1930*/  @P2 IADD3 R126, PT, PT, R126, -0x1, RZ ;  /* 0xffffffff7e7e2810 */ /* 0x000fe20007ffe0ff */
[----:B-1----:R-:W-:Y:S01]  /*1940*/  FADD.FTZ R86, R90, R91 ;  /* 0x0000005b5a567221 */ /* 0x002fe20000010000 */
[----:B0-----:R-:W-:Y:S02]  /*1950*/  HFMA2 R90, -RZ, RZ, 0, 0 ;  /* 0x00000000ff5a7431 */ /* 0x001fe400000001ff */
        /* <DEDUP_REMOVED lines=32> */
.L_x_10563:
[----:B------:R-:W-:Y:S05]  /*1b60*/  BSYNC.RECONVERGENT B3 ;  /* 0x0000000000037941 */ /* 0x000fea0003800200 */
.L_x_10562:
        /* <DEDUP_REMOVED lines=11> */
.L_x_10565:
[----:B------:R-:W-:Y:S05]  /*1c20*/  BSYNC.RECONVERGENT B3 ;  /* 0x0000000000037941 */ /* 0x000fea0003800200 */
.L_x_10564:
        /* <DEDUP_REMOVED lines=11> */
.L_x_10567:
[----:B------:R-:W-:Y:S05]  /*1ce0*/  BSYNC.RECONVERGENT B3 ;  /* 0x0000000000037941 */ /* 0x000fea0003800200 */
.L_x_10566:
        /* <DEDUP_REMOVED lines=11> */
.L_x_10561:
        /* <DEDUP_REMOVED lines=11> */
.L_x_10570:
[----:B------:R-:W-:Y:S05]  /*1e50*/  BSYNC.RECONVERGENT B3 ;  /* 0x0000000000037941 */ /* 0x000fea0003800200 */
.L_x_10569:
        /* <DEDUP_REMOVED lines=11> */
.L_x_10572:
[----:B------:R-:W-:Y:S05]  /*1f10*/  BSYNC.RECONVERGENT B3 ;  /* 0x0000000000037941 */ /* 0x000fea0003800200 */
.L_x_10571:
[----:B------:R-:W-:Y:S01]  /*1f20*/  BSSY.RECONVERGENT B3, `(.L_x_10573) ;  /* 0x000000c000037945 */ /* 0x000fe20003800200 */
[----:B------:R-:W-:-:S03]  /*1f30*/  FFMA.FTZ R32, R118, R87, R86 ;  /* 0x0000005776207223 */ /* 0x000fc60000010056 */
        /* <DEDUP_REMOVED lines=10> */
.L_x_10574:
[----:B------:R-:W-:Y:S05]  /*1fe0*/  BSYNC.RECONVERGENT B3 ;  /* 0x0000000000037941 */ /* 0x000fea0003800200 */
.L_x_10573:
        /* <DEDUP_REMOVED lines=23> */
.L_x_10560:
[----:B------:R-:W-:Y:S02]  /*2160*/  MOV R89, UR20 ;  /* 0x0000001400597c02 */ /* 0x000fe40008000f00 */
[----:B------:R-:W-:Y:S02]  /*2170*/  MOV R88, UR21 ;  /* 0x0000001500587c02 */ /* 0x000fe40008000f00 */
[----:B------:R-:W-:-:S04]  /*2180*/  ISETP.NE.U32.AND P0, PT, R89, RZ, PT ;  /* 0x000000ff5900720c */ /* 0x000fc80003f05070 */
[----:B------:R-:W-:-:S13]  /*2190*/  ISETP.NE.AND.EX P0, PT, R88, RZ, PT, P0 ;  /* 0x000000ff5800720c */ /* 0x000fda0003f05300 */
[----:B------:R-:W-:Y:S05]  /*21a0*/  @P0 BRA `(.L_x_10575) ;  /* 0x0000000000940947 */ /* 0x000fea0003800000 */
[----:B------:R-:W-:Y:S01]  /*21b0*/  @P1 FFMA.FTZ R85, R3, R87, R86 ;  /* 0x0000005703551223 */ /* 0x000fe20000010056 */
[----:B-----5:R-:W-:Y:S02]  /*21c0*/  MOV R124, R60 ;  /* 0x0000003c007c7202 */ /* 0x020fe40000000f00 */
[----:B------:R-:W-:Y:S01]  /*21d0*/  @P2 LOP3.LUT P0, RZ, R5, 0xff, RZ, 0xc0, !PT ;  /* 0x000000ff05ff2812 */ /* 0x000fe2000780c0ff */
[----:B------:R-:W-:-:S04]  /*21e0*/  @P1 FADD.FTZ R85, R104, -R85 ;  /* 0x8000005568551221 */ /* 0x000fc80000010000 */
[----:B------:R-:W-:Y:S02]  /*21f0*/  @P1 FFMA.FTZ R124, R122, R85, R60 ;  /* 0x000000557a7c1223 */ /* 0x000fe4000001003c */
[----:B------:R-:W0:Y:S02]  /*2200*/  @P2 LDC.64 R84, c[0x0][0x408] ;  /* 0x00010200ff542b82 */ /* 0x000e240000000a00 */
[----:B0-----:R-:W-:Y:S01]  /*2210*/  @P2 FMUL.FTZ R85, R124, R85 ;  /* 0x000000557c552220 */ /* 0x001fe20000410000 */
[----:B------:R-:W-:-:S03]  /*2220*/  MOV R124, R61 ;  /* 0x0000003d007c7202 */ /* 0x000fc60000000f00 */
[----:B------:R-:W-:-:S05]  /*2230*/  @P2 FMUL.FTZ R84, R85, R84 ;  /* 0x0000005455542220 */ /* 0x000fca0000410000 */
[----:B------:R-:W-:Y:S01]  /*2240*/  @P2 SEL R80, R84, RZ, P0 ;  /* 0x000000ff54502207 */ /* 0x000fe20000000000 */
[----:B------:R-:W-:Y:S01]  /*2250*/  @P1 FFMA.FTZ R84, R10, R87, R86 ;  /* 0x000000570a541223 */ /* 0x000fe20000010056 */
[----:B------:R-:W-:-:S03]  /*2260*/  @P2 LOP3.LUT P0, RZ, R5, 0xff00, RZ, 0xc0, !PT ;  /* 0x0000ff0005ff2812 */ /* 0x000fc6000780c0ff */
[----:B------:R-:W-:-:S04]  /*2270*/  @P1 FADD.FTZ R84, R111, -R84 ;  /* 0x800000546f541221 */ /* 0x000fc80000010000 */
[----:B------:R-:W-:Y:S02]  /*2280*/  @P1 FFMA.FTZ R124, R122, R84, R61 ;  /* 0x000000547a7c1223 */ /* 0x000fe4000001003d */
[----:B------:R-:W0:Y:S02]  /*2290*/  @P2 LDC.64 R84, c[0x0][0x408] ;  /* 0x00010200ff542b82 */ /* 0x000e240000000a00 */
[----:B0-----:R-:W-:Y:S01]  /*22a0*/  @P2 FMUL.FTZ R85, R124, R85 ;  /* 0x000000557c552220 */ /* 0x001fe20000410000 */
[----:B------:R-:W-:-:S03]  /*22b0*/  MOV R124, R62 ;  /* 0x0000003e007c7202 */ /* 0x000fc60000000f00 */
[----:B------:R-:W-:Y:S01]  /*22c0*/  @P2 FMUL.FTZ R84, R85, R84 ;  /* 0x0000005455542220 */ /* 0x000fe20000410000 */
[----:B------:R-:W-:-:S04]  /*22d0*/  @P1 FFMA.FTZ R85, R97, R87, R86 ;  /* 0x0000005761551223 */ /* 0x000fc80000010056 */
[----:B------:R-:W-:Y:S01]  /*22e0*/  @P1 FADD.FTZ R85, R120, -R85 ;  /* 0x8000005578551221 */ /* 0x000fe20000010000 */
[----:B------:R-:W-:Y:S02]  /*22f0*/  @P2 SEL R81, R84, RZ, P0 ;  /* 0x000000ff54512207 */ /* 0x000fe40000000000 */
[----:B------:R-:W-:Y:S01]  /*2300*/  @P2 LOP3.LUT P0, RZ, R5, 0xff0000, RZ, 0xc0, !PT ;  /* 0x00ff000005ff2812 */ /* 0x000fe2000780c0ff */
[----:B------:R-:W-:Y:S02]  /*2310*/  @P1 FFMA.FTZ R124, R122, R85, R62 ;  /* 0x000000557a7c1223 */ /* 0x000fe4000001003e */
[----:B------:R-:W0:Y:S02]  /*2320*/  @P2 LDC.64 R84, c[0x0][0x408] ;  /* 0x00010200ff542b82 */ /* 0x000e240000000a00 */
        /* <DEDUP_REMOVED lines=13> */
.L_x_10575:
[----:B------:R-:W0:Y:S01]  /*2400*/  @P2 LDC.64 R34, c[0x0][0x408] ;  /* 0x00010200ff222b82 */ /* 0x000e220000000a00 */
[--C-:B------:R-:W-:Y:S01]  /*2410*/  @P1 FFMA.FTZ R32, R118, R87, R86.reuse ;  /* 0x0000005776201223 */ /* 0x100fe20000010056 */
[----:B-----5:R-:W-:Y:S01]  /*2420*/  MOV R124, R63 ;  /* 0x0000003f007c7202 */ /* 0x020fe20000000f00 */
[-C--:B------:R-:W-:Y:S01]  /*2430*/  @P1 FFMA.FTZ R33, R3, R87.reuse, R86 ;  /* 0x0000005703211223 */ /* 0x080fe20000010056 */
[----:B------:R-:W-:Y:S01]  /*2440*/  @P2 ISETP.GE.U32.AND P0, PT, R5, 0x1000000, PT ;  /* 0x010000000500280c */ /* 0x000fe20003f06070 */
[----:B------:R-:W-:Y:S01]  /*2450*/  @P1 FADD.FTZ R32, R119, -R32 ;  /* 0x8000002077201221 */ /* 0x000fe20000010000 */
[----:B------:R-:W-:Y:S01]  /*2460*/  @P1 FFMA.FTZ R84, R10, R87, R86 ;  /* 0x000000570a541223 */ /* 0x000fe20000010056 */
[----:B------:R-:W-:Y:S02]  /*2470*/  @P1 FADD.FTZ R33, R104, -R33 ;  /* 0x8000002168211221 */ /* 0x000fe40000010000 */
[C---:B------:R-:W-:Y:S01]  /*2480*/  @P1 FFMA.FTZ R124, R122.reuse, R32, R63 ;  /* 0x000000207a7c1223 */ /* 0x040fe2000001003f */
[----:B------:R-:W-:Y:S01]  /*2490*/  MOV R32, R60 ;  /* 0x0000003c00207202 */ /* 0x000fe20000000f00 */
[----:B------:R-:W-:Y:S01]  /*24a0*/  @P1 FFMA.FTZ R32, R122, R33, R60 ;  /* 0x000000217a201223 */ /* 0x000fe2000001003c */
[----:B------:R-:W-:Y:S01]  /*24b0*/  @P1 FADD.FTZ R84, R111, -R84 ;  /* 0x800000546f541221 */ /* 0x000fe20000010000 */
[----:B0-----:R-:W-:-:S04]  /*24c0*/  @P2 FMUL.FTZ R35, R124, R35 ;  /* 0x000000237c232220 */ /* 0x001fc80000410000 */
[----:B------:R-:W-:Y:S02]  /*24d0*/  @P2 FMUL.FTZ R33, R35, R34 ;  /* 0x0000002223212220 */ /* 0x000fe40000410000 */
[----:B------:R-:W0:Y:S03]  /*24e0*/  @P2 LDC.64 R34, c[0x0][0x408] ;  /* 0x00010200ff222b82 */ /* 0x000e260000000a00 */
[----:B------:R-:W-:Y:S02]  /*24f0*/  @P2 SEL R83, R33, RZ, P0 ;  /* 0x000000ff21532207 */ /* 0x000fe40000000000 */
[----:B------:R-:W-:Y:S02]  /*2500*/  @P2 LOP3.LUT P0, RZ, R5, 0xff, RZ, 0xc0, !PT ;  /* 0x000000ff05ff2812 */ /* 0x000fe4000780c0ff */
[----:B------:R-:W-:Y:S01]  /*2510*/  MOV R33, R61 ;  /* 0x0000003d00217202 */ /* 0x000fe20000000f00 */
[----:B------:R-:W-:-:S02]  /*2520*/  @P1 FFMA.FTZ R33, R122, R84, R61 ;  /* 0x000000547a211223 */ /* 0x000fc4000001003d */
[----:B------:R-:W1:Y:S01]  /*2530*/  @P2 LDC.64 R84, c[0x0][0x408] ;  /* 0x00010200ff542b82 */ /* 0x000e620000000a00 */
[----:B0-----:R-:W-:-:S04]  /*2540*/  @P2 FMUL.FTZ R35, R32, R35 ;  /* 0x0000002320232220 */ /* 0x001fc80000410000 */
[----:B------:R-:W-:-:S05]  /*2550*/  @P2 FMUL.FTZ R34, R35, R34 ;  /* 0x0000002223222220 */ /* 0x000fca0000410000 */
[----:B------:R-:W-:Y:S02]  /*2560*/  @P2 SEL R80, R34, RZ, P0 ;  /* 0x000000ff22502207 */ /* 0x000fe40000000000 */
[----:B------:R-:W0:Y:S01]  /*2570*/  @P2 LDC.64 R34, c[0x0][0x408] ;  /* 0x00010200ff222b82 */ /* 0x000e220000000a00 */
[----:B------:R-:W-:Y:S01]  /*2580*/  @P2 LOP3.LUT P0, RZ, R5, 0xff00, RZ, 0xc0, !PT ;  /* 0x0000ff0005ff2812 */ /* 0x000fe2000780c0ff */
[----:B0-----:R-:W-:-:S04]  /*2590*/  @P2 FMUL.FTZ R35, R33, R35 ;  /* 0x0000002321232220 */ /* 0x001fc80000410000 */
[----:B------:R-:W-:Y:S01]  /*25a0*/  @P2 FMUL.FTZ R34, R35, R34 ;  /* 0x0000002223222220 */ /* 0x000fe20000410000 */
[----:B------:R-:W-:-:S04]  /*25b0*/  @P1 FFMA.FTZ R35, R97, R87, R86 ;  /* 0x0000005761231223 */ /* 0x000fc80000010056 */
[----:B------:R-:W-:Y:S01]  /*25c0*/  @P1 FADD.FTZ R35, R120, -R35 ;  /* 0x8000002378231221 */ /* 0x000fe20000010000 */
[----:B------:R-:W-:Y:S02]  /*25d0*/  @P2 SEL R81, R34, RZ, P0 ;  /* 0x000000ff22512207 */ /* 0x000fe40000000000 */
[----:B------:R-:W-:Y:S01]  /*25e0*/  MOV R34, R62 ;  /* 0x0000003e00227202 */ /* 0x000fe20000000f00 */
[----:B------:R-:W-:Y:S01]  /*25f0*/  @P1 FFMA.FTZ R34, R122, R35, R62 ;  /* 0x000000237a221223 */ /* 0x000fe2000001003e */
[----:B------:R-:W-:Y:S02]  /*2600*/  @P2 LOP3.LUT P0, RZ, R5, 0xff0000, RZ, 0xc0, !PT ;  /* 0x00ff000005ff2812 */ /* 0x000fe4000780c0ff */
[----:B------:R-:W-:Y:S01]  /*2610*/  MOV R35, R124 ;  /* 0x0000007c00237202 */ /* 0x000fe20000000f00 */
[----:B-1----:R-:W-:-:S04]  /*2620*/  @P2 FMUL.FTZ R85, R34, R85 ;  /* 0x0000005522552220 */ /* 0x002fc80000410000 */
[----:B------:R-:W-:-:S05]  /*2630*/  @P2 FMUL.FTZ R84, R85, R84 ;  /* 0x0000005455542220 */ /* 0x000fca0000410000 */
[----:B------:R-:W-:-:S07]  /*2640*/  @P2 SEL R82, R84, RZ, P0 ;  /* 0x000000ff54522207 */ /* 0x000fce0000000000 */
.L_x_10568:
[----:B------:R-:W-:Y:S05]  /*2650*/  BSYNC.RECONVERGENT B1 ;  /* 0x0000000000017941 */ /* 0x000fea0003800200 */
.L_x_10559:
[----:B------:R-:W-:-:S04]  /*2660*/  ISETP.NE.U32.AND P0, PT, R89, RZ, PT ;  /* 0x000000ff5900720c */ /* 0x000fc80003f05070 */
[----:B------:R-:W-:-:S13]  /*2670*/  ISETP.NE.AND.EX P0, PT, R88, RZ, PT, P0 ;  /* 0x000000ff5800720c */ /* 0x000fda0003f05300 */
[----:B------:R-:W0:Y:S02]  /*2680*/  @P0 LDC.64 R84, c[0x0][0x478] ;  /* 0x00011e00ff540b82 */ /* 0x000e240000000a00 */
[C---:B0-----:R-:W-:Y:S01]  /*2690*/  @P0 IMAD.WIDE.U32 R88, R91.reuse, 0x10, R84 ;  /* 0x000000105b580825 */ /* 0x041fe200078e0054 */
[----:B------:R-:W-:-:S05]  /*26a0*/  IADD3 R91, PT, PT, R91, 0x20, RZ ;  /* 0x000000205b5b7810 */ /* 0x000fca0007ffe0ff */
[----:B------:R-:W0:Y:S01]  /*26b0*/  @P2 LDC.64 R84, c[0x0][0x468] ;  /* 0x00011a00ff542b82 */ /* 0x000e220000000a00 */
[----:B------:R1:W-:Y:S01]  /*26c0*/  @P0 STG.E.128 desc[UR6][R88.64], R32 ;  /* 0x0000002058000986 */ /* 0x0003e2000c101d06 */
[C---:B0-----:R-:W-:Y:S01]  /*26d0*/  @P2 IMAD.WIDE.U32 R84, R90.reuse, 0x10, R84 ;  /* 0x000000105a542825 */ /* 0x041fe200078e0054 */
[----:B------:R-:W-:-:S04]  /*26e0*/  IADD3 R90, PT, PT, R90, 0x20, RZ ;  /* 0x000000205a5a7810 */ /* 0x000fc80007ffe0ff */
[----:B------:R1:W-:Y:S03]  /*26f0*/  @P2 STG.E.128 desc[UR6][R84.64], R80 ;  /* 0x0000005054002986 */ /* 0x0003e6000c101d06 */
.L_x_10558:
[----:B------:R-:W-:Y:S05]  /*2700*/  BSYNC.RECONVERGENT B2 ;  /* 0x0000000000027941 */ /* 0x000fea0003800200 */
.L_x_10557:
        /* <DEDUP_REMOVED lines=10> */
[----:B-1----:R-:W0:Y:S01]  /*27b0*/  @P2 LDC.64 R84, c[0x0][0x408] ;  /* 0x00010200ff542b82 */ /* 0x002e220000000a00 */
[-CC-:B------:R-:W-:Y:S01]  /*27c0*/  @P1 FFMA.FTZ R33, R11, R87.reuse, R86.reuse ;  /* 0x000000570b211223 */ /* 0x180fe20000010056 */
[-CC-:B------:R-:W-:Y:S01]  /*27d0*/  @P1 FFMA.FTZ R88, R92, R87.reuse, R86.reuse ;  /* 0x000000575c581223 */ /* 0x180fe20000010056 */
[----:B-----5:R-:W-:Y:S01]  /*27e0*/  MOV R32, R64 ;  /* 0x0000004000207202 */ /* 0x020fe20000000f00 */
[----:B------:R-:W-:Y:S01]  /*27f0*/  @P1 FFMA.FTZ R89, R99, R87, R86 ;  /* 0x0000005763591223 */ /* 0x000fe20000010056 */
[----:B------:R-:W-:Y:S01]  /*2800*/  @P1 FADD.FTZ R33, R98, -R33 ;  /* 0x8000002162211221 */ /* 0x000fe20000010000 */
[----:B------:R-:W-:Y:S01]  /*2810*/  @P1 FADD.FTZ R88, R109, -R88 ;  /* 0x800000586d581221 */ /* 0x000fe20000010000 */
[----:B------:R-:W-:Y:S01]  /*2820*/  @P2 LOP3.LUT P3, RZ, R4, 0xff, RZ, 0xc0, !PT ;  /* 0x000000ff04ff2812 */ /* 0x000fe2000786c0ff */
[----:B------:R-:W1:Y:S01]  /*2830*/  @P2 LDC.64 R34, c[0x0][0x408] ;  /* 0x00010200ff222b82 */ /* 0x000e620000000a00 */
[C---:B------:R-:W-:Y:S01]  /*2840*/  @P1 FFMA.FTZ R32, R122.reuse, R33, R64 ;  /* 0x000000217a201223 */ /* 0x040fe20000010040 */
[----:B------:R-:W-:Y:S01]  /*2850*/  MOV R33, R65 ;  /* 0x0000004100217202 */ /* 0x000fe20000000f00 */
[----:B------:R-:W-:Y:S01]  /*2860*/  @P1 FFMA.FTZ R33, R122, R88, R65 ;  /* 0x000000587a211223 */ /* 0x000fe20000010041 */
[----:B------:R-:W-:Y:S01]  /*2870*/  @P1 FADD.FTZ R89, R116, -R89 ;  /* 0x8000005974591221 */ /* 0x000fe20000010000 */
[----:B------:R-:W-:Y:S01]  /*2880*/  @P1 FFMA.FTZ R124, R108, R87, R86 ;  /* 0x000000576c7c1223 */ /* 0x000fe20000010056 */
[----:B------:R-:W-:-:S03]  /*2890*/  @P2 LOP3.LUT P6, RZ, R4, 0xff0000, RZ, 0xc0, !PT ;  /* 0x00ff000004ff2812 */ /* 0x000fc600078cc0ff */
[----:B------:R-:W-:Y:S01]  /*28a0*/  @P1 FADD.FTZ R124, R117, -R124 ;  /* 0x8000007c757c1221 */ /* 0x000fe20000010000 */
[----:B0-----:R-:W-:-:S04]  /*28b0*/  @P2 FMUL.FTZ R85, R33, R85 ;  /* 0x0000005521552220 */ /* 0x001fc80000410000 */
[----:B------:R-:W-:Y:S02]  /*28c0*/  @P2 FMUL.FTZ R88, R85, R84 ;  /* 0x0000005455582220 */ /* 0x000fe40000410000 */
[----:B------:R-:W0:Y:S01]  /*28d0*/  @P2 LDC.64 R84, c[0x0][0x408] ;  /* 0x00010200ff542b82 */ /* 0x000e220000000a00 */
[----:B-1----:R-:W-:-:S04]  /*28e0*/  @P2 FMUL.FTZ R35, R32, R35 ;  /* 0x0000002320232220 */ /* 0x002fc80000410000 */
[----:B------:R-:W-:Y:S01]  /*28f0*/  @P2 FMUL.FTZ R35, R35, R34 ;  /* 0x0000002223232220 */ /* 0x000fe20000410000 */
[----:B------:R-:W-:Y:S01]  /*2900*/  MOV R34, R66 ;  /* 0x0000004200227202 */ /* 0x000fe20000000f00 */
[----:B------:R-:W-:-:S03]  /*2910*/  @P1 FFMA.FTZ R34, R122, R89, R66 ;  /* 0x000000597a221223 */ /* 0x000fc60000010042 */
[----:B------:R-:W-:Y:S02]  /*2920*/  @P2 SEL R80, R35, RZ, P3 ;  /* 0x000000ff23502207 */ /* 0x000fe40001800000 */
[----:B------:R-:W-:Y:S02]  /*2930*/  @P2 LOP3.LUT P3, RZ, R4, 0xff00, RZ, 0xc0, !PT ;  /* 0x0000ff0004ff2812 */ /* 0x000fe4000786c0ff */
[----:B------:R-:W-:Y:S01]  /*2940*/  MOV R35, R67 ;  /* 0x0000004300237202 */ /* 0x000fe20000000f00 */
[----:B------:R-:W-:Y:S01]  /*2950*/  @P1 FFMA.FTZ R35, R122, R124, R67 ;  /* 0x0000007c7a231223 */ /* 0x000fe20000010043 */
[----:B------:R-:W-:Y:S01]  /*2960*/  @P2 SEL R81, R88, RZ, P3 ;  /* 0x000000ff58512207 */ /* 0x000fe20001800000 */
[----:B0-----:R-:W-:-:S04]  /*2970*/  @P2 FMUL.FTZ R85, R34, R85 ;  /* 0x0000005522552220 */ /* 0x001fc80000410000 */
        /* <DEDUP_REMOVED lines=8> */
.L_x_10580:
[----:B-1----:R-:W-:Y:S01]  /*2a00*/  @P1 FFMA.FTZ R85, R11, R87, R86 ;  /* 0x000000570b551223 */ /* 0x002fe20000010056 */
[----:B-----5:R-:W-:Y:S02]  /*2a10*/  MOV R88, R64 ;  /* 0x0000004000587202 */ /* 0x020fe40000000f00 */
[----:B------:R-:W-:Y:S01]  /*2a20*/  @P2 LOP3.LUT P3, RZ, R4, 0xff, RZ, 0xc0, !PT ;  /* 0x000000ff04ff2812 */ /* 0x000fe2000786c0ff */
[----:B------:R-:W-:-:S04]  /*2a30*/  @P1 FADD.FTZ R85, R98, -R85 ;  /* 0x8000005562551221 */ /* 0x000fc80000010000 */
[----:B------:R-:W-:Y:S02]  /*2a40*/  @P1 FFMA.FTZ R88, R122, R85, R64 ;  /* 0x000000557a581223 */ /* 0x000fe40000010040 */
[----:B------:R-:W0:Y:S02]  /*2a50*/  @P2 LDC.64 R84, c[0x0][0x408] ;  /* 0x00010200ff542b82 */ /* 0x000e240000000a00 */
[----:B0-----:R-:W-:Y:S01]  /*2a60*/  @P2 FMUL.FTZ R85, R88, R85 ;  /* 0x0000005558552220 */ /* 0x001fe20000410000 */
[----:B------:R-:W-:-:S03]  /*2a70*/  @P1 FFMA.FTZ R88, R92, R87, R86 ;  /* 0x000000575c581223 */ /* 0x000fc60000010056 */
[----:B------:R-:W-:Y:S01]  /*2a80*/  @P2 FMUL.FTZ R84, R85, R84 ;  /* 0x0000005455542220 */ /* 0x000fe20000410000 */
[----:B------:R-:W-:Y:S01]  /*2a90*/  @P1 FADD.FTZ R85, R109, -R88 ;  /* 0x800000586d551221 */ /* 0x000fe20000010000 */
[----:B------:R-:W-:-:S03]  /*2aa0*/  MOV R88, R65 ;  /* 0x0000004100587202 */ /* 0x000fc60000000f00 */
[----:B------:R-:W-:Y:S01]  /*2ab0*/  @P1 FFMA.FTZ R88, R122, R85, R65 ;  /* 0x000000557a581223 */ /* 0x000fe20000010041 */
[----:B------:R-:W-:Y:S02]  /*2ac0*/  @P2 SEL R80, R84, RZ, P3 ;  /* 0x000000ff54502207 */ /* 0x000fe40001800000 */
[----:B------:R-:W0:Y:S01]  /*2ad0*/  @P2 LDC.64 R84, c[0x0][0x408] ;  /* 0x00010200ff542b82 */ /* 0x000e220000000a00 */
[----:B------:R-:W-:Y:S01]  /*2ae0*/  @P2 LOP3.LUT P3, RZ, R4, 0xff00, RZ, 0xc0, !PT ;  /* 0x0000ff0004ff2812 */ /* 0x000fe2000786c0ff */
        /* <DEDUP_REMOVED lines=22> */
.L_x_10579:
[----:B------:R-:W-:-:S04]  /*2c50*/  UISETP.NE.U32.AND UP0, UPT, UR20, URZ, UPT ;  /* 0x000000ff1400728c */ /* 0x000fc8000bf05070 */
[----:B------:R-:W-:-:S06]  /*2c60*/  UISETP.NE.AND.EX UP0, UPT, UR21, URZ, UPT, UP0 ;  /* 0x000000ff1500728c */ /* 0x000fcc000bf05300 */
[----:B------:R-:W-:-:S13]  /*2c70*/  PLOP3.LUT P0, PT, PT, PT, UP0, 0x80, 0x8 ;  /* 0x000000000008781c */ /* 0x000fda0003f0f008 */
[----:B------:R-:W-:Y:S05]  /*2c80*/  @!P0 BRA `(.L_x_10582) ;  /* 0x0000000000ec8947 */ /* 0x000fea0003800000 */
        /* <DEDUP_REMOVED lines=11> */
.L_x_10584:
[----:B------:R-:W-:Y:S05]  /*2d40*/  BSYNC.RECONVERGENT B3 ;  /* 0x0000000000037941 */ /* 0x000fea0003800200 */
.L_x_10583:
        /* <DEDUP_REMOVED lines=11> */
.L_x_10586:
[----:B------:R-:W-:Y:S05]  /*2e00*/  BSYNC.RECONVERGENT B3 ;  /* 0x0000000000037941 */ /* 0x000fea0003800200 */
.L_x_10585:
[----:B------:R-:W-:Y:S01]  /*2e10*/  BSSY.RECONVERGENT B3, `(.L_x_10587) ;  /* 0x000000c000037945 */ /* 0x000fe20003800200 */
[----:B-1----:R-:W-:-:S03]  /*2e20*/  FFMA.FTZ R34, R108, R87, R86 ;  /* 0x000000576c227223 */ /* 0x002fc60000010056 */
        /* <DEDUP_REMOVED lines=10> */
.L_x_10588:
[----:B------:R-:W-:Y:S05]  /*2ed0*/  BSYNC.RECONVERGENT B3 ;  /* 0x0000000000037941 */ /* 0x000fea0003800200 */
.L_x_10587:
        /* <DEDUP_REMOVED lines=22> */
.L_x_10582:
        /* <DEDUP_REMOVED lines=11> */
.L_x_10590:
[----:B------:R-:W-:Y:S05]  /*30f0*/  BSYNC.RECONVERGENT B3 ;  /* 0x0000000000037941 */ /* 0x000fea0003800200 */
.L_x_10589:
        /* <DEDUP_REMOVED lines=11> */
.L_x_10592:
[----:B------:R-:W-:Y:S05]  /*31b0*/  BSYNC.RECONVERGENT B3 ;  /* 0x0000000000037941 */ /* 0x000fea0003800200 */
.L_x_10591:
        /* <DEDUP_REMOVED lines=11> */
.L_x_10594:
[----:B------:R-:W-:Y:S05]  /*3270*/  BSYNC.RECONVERGENT B3 ;  /* 0x0000000000037941 */ /* 0x000fea0003800200 */
.L_x_10593:
[----:B------:R-:W-:Y:S05]  /*3280*/  @!P2 BRA `(.L_x_10581) ;  /* 0x000000000024a947 */ /* 0x000fea0003800000 */
[----:B-1----:R-:W-:Y:S01]  /*3290*/  FFMA.FTZ R84, R108, R87, R86 ;  /* 0x000000576c547223 */ /* 0x002fe20000010056 */
        /* <DEDUP_REMOVED lines=8> */
.L_x_10581:
[----:B------:R-:W-:Y:S05]  /*3320*/  BSYNC.RECONVERGENT B1 ;  /* 0x0000000000017941 */ /* 0x000fea0003800200 */
.L_x_10578:
[----:B-1----:R-:W0:Y:S08]  /*3330*/  @P0 LDC.64 R88, c[0x0][0x478] ;  /* 0x00011e00ff580b82 */ /* 0x002e300000000a00 */
[----:B------:R-:W1:Y:S01]  /*3340*/  @P2 LDC.64 R84, c[0x0][0x468] ;  /* 0x00011a00ff542b82 */ /* 0x000e620000000a00 */
[C---:B0-----:R-:W-:Y:S01]  /*3350*/  @P0 IMAD.WIDE.U32 R88, R91.reuse, 0x10, R88 ;  /* 0x000000105b580825 */ /* 0x041fe200078e0058 */
[----:B------:R-:W-:-:S04]  /*3360*/  IADD3 R91, PT, PT, R91, 0x20, RZ ;  /* 0x000000205b5b7810 */ /* 0x000fc80007ffe0ff */
[----:B------:R0:W-:Y:S01]  /*3370*/  @P0 STG.E.128 desc[UR6][R88.64], R32 ;  /* 0x0000002058000986 */ /* 0x0001e2000c101d06 */
[C---:B-1----:R-:W-:Y:S01]  /*3380*/  @P2 IMAD.WIDE.U32 R84, R90.reuse, 0x10, R84 ;  /* 0x000000105a542825 */ /* 0x042fe200078e0054 */
[----:B------:R-:W-:-:S04]  /*3390*/  IADD3 R90, PT, PT, R90, 0x20, RZ ;  /* 0x000000205a5a7810 */ /* 0x000fc80007ffe0ff */
[----:B------:R0:W-:Y:S03]  /*33a0*/  @P2 STG.E.128 desc[UR6][R84.64], R80 ;  /* 0x0000005054002986 */ /* 0x0001e6000c101d06 */
.L_x_10577:
[----:B------:R-:W-:Y:S05]  /*33b0*/  BSYNC.RECONVERGENT B2 ;  /* 0x0000000000027941 */ /* 0x000fea0003800200 */
.L_x_10576:
        /* <DEDUP_REMOVED lines=10> */
[----:B01----:R-:W0:Y:S01]  /*3460*/  @P2 LDC.64 R84, c[0x0][0x408] ;  /* 0x00010200ff542b82 */ /* 0x003e220000000a00 */
        /* <DEDUP_REMOVED lines=36> */
.L_x_10599:
[----:B01----:R-:W-:Y:S01]  /*36b0*/  @P1 FFMA.FTZ R85, R93, R87, R86 ;  /* 0x000000575d551223 */ /* 0x003fe20000010056 */
        /* <DEDUP_REMOVED lines=36> */
.L_x_10598:
[----:B------:R-:W-:-:S04]  /*3900*/  UISETP.NE.U32.AND UP0, UPT, UR20, URZ, UPT ;  /* 0x000000ff1400728c */ /* 0x000fc8000bf05070 */
[----:B------:R-:W-:-:S06]  /*3910*/  UISETP.NE.AND.EX UP0, UPT, UR21, URZ, UPT, UP0 ;  /* 0x000000ff1500728c */ /* 0x000fcc000bf05300 */
[----:B------:R-:W-:-:S13]  /*3920*/  PLOP3.LUT P0, PT, PT, PT, UP0, 0x80, 0x8 ;  /* 0x000000000008781c */ /* 0x000fda0003f0f008 */
[----:B------:R-:W-:Y:S05]  /*3930*/  @!P0 BRA `(.L_x_10601) ;  /* 0x0000000000ec8947 */ /* 0x000fea0003800000 */
[-CC-:B01----:R-:W-:Y:S01]  /*3940*/  FFMA.FTZ R32, R106, R87.reuse, R86.reuse ;  /* 0x000000576a207223 */ /* 0x183fe20000010056 */
[-CC-:B------:R-:W-:Y:S01]  /*3950*/  FFMA.FTZ R33, R101, R87.reuse, R86.reuse ;  /* 0x0000005765217223 */ /* 0x180fe20000010056 */
[-C--:B------:R-:W-:Y:S01]  /*3960*/  FFMA.FTZ R35, R93, R87.reuse, R86 ;  /* 0x000000575d237223 */ /* 0x080fe20000010056 */
[----:B------:R-:W-:Y:S01]  /*3970*/  ISETP.GT.AND P3, PT, R121, RZ, PT ;  /* 0x000000ff7900720c */ /* 0x000fe20003f64270 */
[----:B------:R-:W-:Y:S01]  /*3980*/  FADD.FTZ R123, R115, -R32 ;  /* 0x80000020737b7221 */ /* 0x000fe20000010000 */
[----:B------:R-:W-:Y:S01]  /*3990*/  FFMA.FTZ R32, R94, R87, R86 ;  /* 0x000000575e207223 */ /* 0x000fe20000010056 */
[----:B------:R-:W-:Y:S01]  /*39a0*/  FADD.FTZ R33, R114, -R33 ;  /* 0x8000002172217221 */ /* 0x000fe20000010000 */
[----:B------:R-:W-:Y:S01]  /*39b0*/  FADD.FTZ R89, R100, -R35 ;  /* 0x8000002364597221 */ /* 0x000fe20000010000 */
[C---:B------:R-:W-:Y:S01]  /*39c0*/  FMUL.FTZ R35, R122.reuse, R123 ;  /* 0x0000007b7a237220 */ /* 0x040fe20000410000 */
[----:B------:R-:W-:Y:S01]  /*39d0*/  FADD.FTZ R85, R107, -R32 ;  /* 0x800000206b557221 */ /* 0x000fe20000010000 */
[C---:B------:R-:W-:Y:S01]  /*39e0*/  FMUL.FTZ R33, R122.reuse, R33 ;  /* 0x000000217a217220 */ /* 0x040fe20000410000 */
[----:B------:R-:W-:Y:S01]  /*39f0*/  BSSY.RECONVERGENT B3, `(.L_x_10602) ;  /* 0x0000010000037945 */ /* 0x000fe20003800200 */
[C---:B------:R-:W-:Y:S01]  /*3a00*/  FMUL.FTZ R32, R122.reuse, R89 ;  /* 0x000000597a207220 */ /* 0x040fe20000410000 */
[----:B------:R-:W-:Y:S01]  /*3a10*/  FMUL.FTZ R85, R122, R85 ;  /* 0x000000557a557220 */ /* 0x000fe20000410000 */
[----:B------:R-:W-:-:S02]  /*3a20*/  FSEL R35, R35, RZ, P3 ;  /* 0x000000ff23237208 */ /* 0x000fc40001800000 */
        /* <DEDUP_REMOVED lines=12> */
.L_x_10603:
[----:B------:R-:W-:Y:S05]  /*3af0*/  BSYNC.RECONVERGENT B3 ;  /* 0x0000000000037941 */ /* 0x000fea0003800200 */
.L_x_10602:
        /* <DEDUP_REMOVED lines=11> */
.L_x_10605:
[----:B------:R-:W-:Y:S05]  /*3bb0*/  BSYNC.RECONVERGENT B3 ;  /* 0x0000000000037941 */ /* 0x000fea0003800200 */
.L_x_10604:
        /* <DEDUP_REMOVED lines=11> */
.L_x_10607:
[----:B------:R-:W-:Y:S05]  /*3c70*/  BSYNC.RECONVERGENT B3 ;  /* 0x0000000000037941 */ /* 0x000fea0003800200 */
.L_x_10606:
[----:B------:R-:W-:Y:S01]  /*3c80*/  FSEL R32, R32, RZ, P3 ;  /* 0x000000ff20207208 */ /* 0x000fe20001800000 */
[----:B------:R-:W-:Y:S06]  /*3c90*/  @!P2 BRA `(.L_x_10600) ;  /* 0x0000000000cca947 */ /* 0x000fec0003800000 */
[----:B------:R-:W-:Y:S01]  /*3ca0*/  FMUL.FTZ R83, R35, UR13 ;  /* 0x0000000d23537c20 */ /* 0x000fe20008410000 */
[----:B-----5:R-:W-:-:S03]  /*3cb0*/  ISETP.GE.U32.AND P3, PT, R2, 0x1000000, PT ;  /* 0x010000000200780c */ /* 0x020fc60003f66070 */
[----:B------:R-:W-:-:S05]  /*3cc0*/  FMUL.FTZ R83, R83, UR12 ;  /* 0x0000000c53537c20 */ /* 0x000fca0008410000 */
[----:B------:R-:W-:Y:S01]  /*3cd0*/  SEL R83, R83, RZ, P3 ;  /* 0x000000ff53537207 */ /* 0x000fe20001800000 */
[----:B------:R-:W-:Y:S06]  /*3ce0*/  BRA `(.L_x_10600) ;  /* 0x0000000000b87947 */ /* 0x000fec0003800000 */
.L_x_10601:
[----:B------:R-:W-:Y:S04]  /*3cf0*/  BSSY.RECONVERGENT B3, `(.L_x_10608) ;  /* 0x000000b000037945 */ /* 0x000fe80003800200 */
[----:B------:R-:W-:Y:S05]  /*3d00*/  @!P2 BRA `(.L_x_10609) ;  /* 0x000000000024a947 */ /* 0x000fea0003800000 */
[----:B01----:R-:W-:Y:S01]  /*3d10*/  FFMA.FTZ R85, R93, R87, R86 ;  /* 0x000000575d557223 */ /* 0x003fe20000010056 */
        /* <DEDUP_REMOVED lines=8> */
.L_x_10609:
[----:B------:R-:W-:Y:S05]  /*3da0*/  BSYNC.RECONVERGENT B3 ;  /* 0x0000000000037941 */ /* 0x000fea0003800200 */
.L_x_10608:
        /* <DEDUP_REMOVED lines=11> */
.L_x_10611:
[----:B------:R-:W-:Y:S05]  /*3e60*/  BSYNC.RECONVERGENT B3 ;  /* 0x0000000000037941 */ /* 0x000fea0003800200 */
.L_x_10610:
        /* <DEDUP_REMOVED lines=11> */
.L_x_10613:
[----:B------:R-:W-:Y:S05]  /*3f20*/  BSYNC.RECONVERGENT B3 ;  /* 0x0000000000037941 */ /* 0x000fea0003800200 */
.L_x_10612:
[----:B------:R-:W-:Y:S05]  /*3f30*/  @!P2 BRA `(.L_x_10600) ;  /* 0x000000000024a947 */ /* 0x000fea0003800000 */
[----:B01----:R-:W-:Y:S01]  /*3f40*/  FFMA.FTZ R84, R106, R87, R86 ;  /* 0x000000576a547223 */ /* 0x003fe20000010056 */
        /* <DEDUP_REMOVED lines=8> */
.L_x_10600:
[----:B------:R-:W-:Y:S05]  /*3fd0*/  BSYNC.RECONVERGENT B1 ;  /* 0x0000000000017941 */ /* 0x000fea0003800200 */
.L_x_10597:
[----:B01----:R-:W0:Y:S08]  /*3fe0*/  @P0 LDC.64 R88, c[0x0][0x478] ;  /* 0x00011e00ff580b82 */ /* 0x003e300000000a00 */
[----:B------:R-:W1:Y:S01]  /*3ff0*/  @P2 LDC.64 R84, c[0x0][0x468] ;  /* 0x00011a00ff542b82 */ /* 0x000e620000000a00 */
[C---:B0-----:R-:W-:Y:S01]  /*4000*/  @P0 IMAD.WIDE.U32 R88, R91.reuse, 0x10, R88 ;  /* 0x000000105b580825 */ /* 0x041fe200078e0058 */
[----:B------:R-:W-:-:S04]  /*4010*/  IADD3 R91, PT, PT, R91, 0x20, RZ ;  /* 0x000000205b5b7810 */ /* 0x000fc80007ffe0ff */
[----:B------:R2:W-:Y:S01]  /*4020*/  @P0 STG.E.128 desc[UR6][R88.64], R32 ;  /* 0x0000002058000986 */ /* 0x0005e2000c101d06 */
[C---:B-1----:R-:W-:Y:S01]  /*4030*/  @P2 IMAD.WIDE.U32 R84, R90.reuse, 0x10, R84 ;  /* 0x000000105a542825 */ /* 0x042fe200078e0054 */
[----:B------:R-:W-:-:S04]  /*4040*/  IADD3 R90, PT, PT, R90, 0x20, RZ ;  /* 0x000000205a5a7810 */ /* 0x000fc80007ffe0ff */
[----:B------:R2:W-:Y:S03]  /*4050*/  @P2 STG.E.128 desc[UR6][R84.64], R80 ;  /* 0x0000005054002986 */ /* 0x0005e6000c101d06 */
.L_x_10596:
[----:B------:R-:W-:Y:S05]  /*4060*/  BSYNC.RECONVERGENT B2 ;  /* 0x0000000000027941 */ /* 0x000fea0003800200 */
.L_x_10595:
        /* <DEDUP_REMOVED lines=12> */
[-CC-:B------:R-:W-:Y:S01]  /*4130*/  @P1 FFMA.FTZ R34, R96, R87.reuse, R86.reuse ;  /* 0x0000005760221223 */ /* 0x180fe20000010056 */
[----:B------:R-:W-:Y:S01]  /*4140*/  @P1 FFMA.FTZ R87, R103, R87, R86 ;  /* 0x0000005767571223 */ /* 0x000fe20000010056 */
[----:B------:R-:W-:Y:S01]  /*4150*/  @P1 FADD.FTZ R32, R113, -R32 ;  /* 0x8000002071201221 */ /* 0x000fe20000010000 */
[----:B------:R-:W-:Y:S01]  /*4160*/  @P1 FADD.FTZ R33, R102, -R33 ;  /* 0x8000002166211221 */ /* 0x000fe20000010000 */
[----:B-----5:R-:W-:Y:S01]  /*4170*/  MOV R35, R79 ;  /* 0x0000004f00237202 */ /* 0x020fe20000000f00 */
[----:B------:R-:W-:Y:S01]  /*4180*/  @P1 FADD.FTZ R34, R105, -R34 ;  /* 0x8000002269221221 */ /* 0x000fe20000010000 */
[----:B------:R-:W-:Y:S01]  /*4190*/  @P1 FFMA.FTZ R35, R122, R32, R79 ;  /* 0x000000207a231223 */ /* 0x000fe2000001004f */
[----:B------:R-:W-:Y:S01]  /*41a0*/  MOV R32, R76 ;  /* 0x0000004c00207202 */ /* 0x000fe20000000f00 */
[----:B------:R-:W-:Y:S01]  /*41b0*/  @P1 FADD.FTZ R87, R112, -R87 ;  /* 0x8000005770571221 */ /* 0x000fe20000010000 */
[C---:B------:R-:W-:Y:S01]  /*41c0*/  @P1 FFMA.FTZ R32, R122.reuse, R33, R76 ;  /* 0x000000217a201223 */ /* 0x040fe2000001004c */
[----:B------:R-:W-:Y:S01]  /*41d0*/  MOV R33, R77 ;  /* 0x0000004d00217202 */ /* 0x000fe20000000f00 */
[C---:B------:R-:W-:Y:S01]  /*41e0*/  @P1 FFMA.FTZ R33, R122.reuse, R34, R77 ;  /* 0x000000227a211223 */ /* 0x040fe2000001004d */
[----:B------:R-:W-:Y:S01]  /*41f0*/  MOV R34, R78 ;  /* 0x0000004e00227202 */ /* 0x000fe20000000f00 */
[----:B------:R-:W-:Y:S01]  /*4200*/  @P1 FFMA.FTZ R34, R122, R87, R78 ;  /* 0x000000577a221223 */ /* 0x000fe2000001004e */
[----:B------:R-:W0:Y:S01]  /*4210*/  @P2 LDC.64 R84, c[0x0][0x408] ;  /* 0x00010200ff542b82 */ /* 0x000e220000000a00 */
[----:B------:R-:W-:-:S02]  /*4220*/  @P2 LOP3.LUT P1, RZ, R0, 0xff, RZ, 0xc0, !PT ;  /* 0x000000ff00ff2812 */ /* 0x000fc4000782c0ff */
[C---:B------:R-:W-:Y:S02]  /*4230*/  @P2 LOP3.LUT P3, RZ, R0.reuse, 0xff00, RZ, 0xc0, !PT ;  /* 0x0000ff0000ff2812 */ /* 0x040fe4000786c0ff */
[----:B------:R-:W-:-:S03]  /*4240*/  @P2 LOP3.LUT P4, RZ, R0, 0xff0000, RZ, 0xc0, !PT ;  /* 0x00ff000000ff2812 */ /* 0x000fc6000788c0ff */
[----:B------:R-:W1:Y:S08]  /*4250*/  @P2 LDC.64 R86, c[0x0][0x408] ;  /* 0x00010200ff562b82 */ /* 0x000e700000000a00 */
[----:B------:R-:W2:Y:S01]  /*4260*/  @P2 LDC.64 R88, c[0x0][0x408] ;  /* 0x00010200ff582b82 */ /* 0x000ea20000000a00 */
        /* <DEDUP_REMOVED lines=15> */
.L_x_10618:
[----:B012---:R-:W0:Y:S01]  /*4360*/  @P2 LDC.64 R84, c[0x0][0x408] ;  /* 0x00010200ff542b82 */ /* 0x007e220000000a00 */
[----:B------:R-:W-:Y:S01]  /*4370*/  @P1 FFMA.FTZ R89, R95, R87, R86 ;  /* 0x000000575f591223 */ /* 0x000fe20000010056 */
[----:B-----5:R-:W-:Y:S02]  /*4380*/  MOV R88, R76 ;  /* 0x0000004c00587202 */ /* 0x020fe40000000f00 */
[----:B------:R-:W-:Y:S01]  /*4390*/  MOV R124, R78 ;  /* 0x0000004e007c7202 */ /* 0x000fe20000000f00 */
[----:B------:R-:W-:Y:S01]  /*43a0*/  @P1 FADD.FTZ R89, R102, -R89 ;  /* 0x8000005966591221 */ /* 0x000fe20000010000 */
[C---:B------:R-:W-:Y:S02]  /*43b0*/  @P2 LOP3.LUT P3, RZ, R0.reuse, 0xff, RZ, 0xc0, !PT ;  /* 0x000000ff00ff2812 */ /* 0x040fe4000786c0ff */
[----:B------:R-:W-:Y:S01]  /*43c0*/  @P2 LOP3.LUT P4, RZ, R0, 0xff0000, RZ, 0xc0, !PT ;  /* 0x00ff000000ff2812 */ /* 0x000fe2000788c0ff */
[----:B------:R-:W-:-:S04]  /*43d0*/  @P1 FFMA.FTZ R88, R122, R89, R76 ;  /* 0x000000597a581223 */ /* 0x000fc8000001004c */
[----:B0-----:R-:W-:Y:S01]  /*43e0*/  @P2 FMUL.FTZ R85, R88, R85 ;  /* 0x0000005558552220 */ /* 0x001fe20000410000 */
[----:B------:R-:W-:-:S04]  /*43f0*/  @P1 FFMA.FTZ R88, R96, R87, R86 ;  /* 0x0000005760581223 */ /* 0x000fc80000010056 */
[----:B------:R-:W-:Y:S01]  /*4400*/  @P1 FADD.FTZ R89, R105, -R88 ;  /* 0x8000005869591221 */ /* 0x000fe20000010000 */
[----:B------:R-:W-:-:S03]  /*4410*/  MOV R88, R77 ;  /* 0x0000004d00587202 */ /* 0x000fc60000000f00 */
[----:B------:R-:W-:Y:S01]  /*4420*/  @P1 FFMA.FTZ R88, R122, R89, R77 ;  /* 0x000000597a581223 */ /* 0x000fe2000001004d */
[----:B------:R-:W-:Y:S02]  /*4430*/  @P2 FMUL.FTZ R89, R85, R84 ;  /* 0x0000005455592220 */ /* 0x000fe40000410000 */
[----:B------:R-:W0:Y:S03]  /*4440*/  @P2 LDC.64 R84, c[0x0][0x408] ;  /* 0x00010200ff542b82 */ /* 0x000e260000000a00 */
[----:B------:R-:W-:Y:S02]  /*4450*/  @P2 SEL R80, R89, RZ, P3 ;  /* 0x000000ff59502207 */ /* 0x000fe40001800000 */
[----:B------:R-:W-:Y:S01]  /*4460*/  @P2 LOP3.LUT P3, RZ, R0, 0xff00, RZ, 0xc0, !PT ;  /* 0x0000ff0000ff2812 */ /* 0x000fe2000786c0ff */
[----:B0-----:R-:W-:-:S04]  /*4470*/  @P2 FMUL.FTZ R85, R88, R85 ;  /* 0x0000005558552220 */ /* 0x001fc80000410000 */
[----:B------:R-:W-:Y:S01]  /*4480*/  @P2 FMUL.FTZ R88, R85, R84 ;  /* 0x0000005455582220 */ /* 0x000fe20000410000 */
[----:B------:R-:W-:-:S04]  /*4490*/  @P1 FFMA.FTZ R85, R103, R87, R86 ;  /* 0x0000005767551223 */ /* 0x000fc80000010056 */
[----:B------:R-:W-:Y:S01]  /*44a0*/  @P1 FADD.FTZ R85, R112, -R85 ;  /* 0x8000005570551221 */ /* 0x000fe20000010000 */
[----:B------:R-:W-:-:S03]  /*44b0*/  @P2 SEL R81, R88, RZ, P3 ;  /* 0x000000ff58512207 */ /* 0x000fc60001800000 */
[----:B------:R-:W-:Y:S02]  /*44c0*/  @P1 FFMA.FTZ R124, R122, R85, R78 ;  /* 0x000000557a7c1223 */ /* 0x000fe4000001004e */
[----:B------:R-:W0:Y:S02]  /*44d0*/  @P2 LDC.64 R84, c[0x0][0x408] ;  /* 0x00010200ff542b82 */ /* 0x000e240000000a00 */
[----:B0-----:R-:W-:-:S04]  /*44e0*/  @P2 FMUL.FTZ R85, R124, R85 ;  /* 0x000000557c552220 */ /* 0x001fc80000410000 */
[----:B------:R-:W-:-:S05]  /*44f0*/  @P2 FMUL.FTZ R84, R85, R84 ;  /* 0x0000005455542220 */ /* 0x000fca0000410000 */
        /* <DEDUP_REMOVED lines=11> */
.L_x_10617:
[----:B------:R-:W-:-:S04]  /*45b0*/  UISETP.NE.U32.AND UP0, UPT, UR20, URZ, UPT ;  /* 0x000000ff1400728c */ /* 0x000fc8000bf05070 */
[----:B------:R-:W-:-:S06]  /*45c0*/  UISETP.NE.AND.EX UP0, UPT, UR21, URZ, UPT, UP0 ;  /* 0x000000ff1500728c */ /* 0x000fcc000bf05300 */
[----:B------:R-:W-:-:S13]  /*45d0*/  PLOP3.LUT P0, PT, PT, PT, UP0, 0x80, 0x8 ;  /* 0x000000000008781c */ /* 0x000fda0003f0f008 */
[----:B------:R-:W-:Y:S05]  /*45e0*/  @!P0 BRA `(.L_x_10620) ;  /* 0x0000000000ec8947 */ /* 0x000fea0003800000 */
[----:B------:R-:W-:Y:S01]  /*45f0*/  BSSY.RECONVERGENT B3, `(.L_x_10621) ;  /* 0x000000c000037945 */ /* 0x000fe20003800200 */
[----:B------:R-:W-:-:S03]  /*4600*/  ISETP.GT.AND P1, PT, R121, RZ, PT ;  /* 0x000000ff7900720c */ /* 0x000fc60003f24270 */
[----:B------:R-:W-:Y:S10]  /*4610*/  @!P2 BRA `(.L_x_10622) ;  /* 0x000000000024a947 */ /* 0x000ff40003800000 */
[----:B012---:R-:W-:Y:S01]  /*4620*/  FFMA.FTZ R33, R95, R87, R86 ;  /* 0x000000575f217223 */ /* 0x007fe20000010056 */
        /* <DEDUP_REMOVED lines=8> */
.L_x_10622:
[----:B------:R-:W-:Y:S05]  /*46b0*/  BSYNC.RECONVERGENT B3 ;  /* 0x0000000000037941 */ /* 0x000fea0003800200 */
.L_x_10621:
[----:B------:R-:W-:Y:S04]  /*46c0*/  BSSY.RECONVERGENT B3, `(.L_x_10623) ;  /* 0x000000b000037945 */ /* 0x000fe80003800200 */
[----:B------:R-:W-:Y:S05]  /*46d0*/  @!P2 BRA `(.L_x_10624) ;  /* 0x000000000024a947 */ /* 0x000fea0003800000 */
        /* <DEDUP_REMOVED lines=9> */
.L_x_10624:
[----:B------:R-:W-:Y:S05]  /*4770*/  BSYNC.RECONVERGENT B3 ;  /* 0x0000000000037941 */ /* 0x000fea0003800200 */
.L_x_10623:
        /* <DEDUP_REMOVED lines=11> */
.L_x_10626:
[----:B------:R-:W-:Y:S05]  /*4830*/  BSYNC.RECONVERGENT B3 ;  /* 0x0000000000037941 */ /* 0x000fea0003800200 */
.L_x_10625:
[-CC-:B012---:R-:W-:Y:S01]  /*4840*/  FFMA.FTZ R34, R110, R87.reuse, R86.reuse ;  /* 0x000000576e227223 */ /* 0x187fe20000010056 */
        /* <DEDUP_REMOVED lines=21> */
.L_x_10620:
[----:B012---:R-:W0:Y:S01]  /*49a0*/  @P2 LDC.64 R84, c[0x0][0x408] ;  /* 0x00010200ff542b82 */ /* 0x007e220000000a00 */
        /* <DEDUP_REMOVED lines=11> */
.L_x_10628:
[----:B------:R-:W-:Y:S05]  /*4a60*/  BSYNC.RECONVERGENT B3 ;  /* 0x0000000000037941 */ /* 0x000fea0003800200 */
.L_x_10627:
        /* <DEDUP_REMOVED lines=11> */
.L_x_10630:
[----:B------:R-:W-:Y:S05]  /*4b20*/  BSYNC.RECONVERGENT B3 ;  /* 0x0000000000037941 */ /* 0x000fea0003800200 */
.L_x_10629:
        /* <DEDUP_REMOVED lines=12> */
.L_x_10632:
[----:B------:R-:W-:Y:S05]  /*4bf0*/  BSYNC.RECONVERGENT B3 ;  /* 0x0000000000037941 */ /* 0x000fea0003800200 */
.L_x_10631:
[----:B------:R-:W-:Y:S01]  /*4c00*/  FADD.FTZ R87, R113, -R88 ;  /* 0x8000005871577221 */ /* 0x000fe20000010000 */
[----:B------:R-:W-:-:S03]  /*4c10*/  ISETP.GT.AND P1, PT, R121, RZ, PT ;  /* 0x000000ff7900720c */ /* 0x000fc60003f24270 */
[----:B------:R-:W-:-:S05]  /*4c20*/  FMUL.FTZ R87, R122, R87 ;  /* 0x000000577a577220 */ /* 0x000fca0000410000 */
[----:B------:R-:W-:Y:S02]  /*4c30*/  FSEL R86, R87, RZ, P1 ;  /* 0x000000ff57567208 */ /* 0x000fe40000800000 */
[----:B-----5:R-:W-:-:S03]  /*4c40*/  @P2 ISETP.GE.U32.AND P1, PT, R0, 0x1000000, PT ;  /* 0x010000000000280c */ /* 0x020fc60003f26070 */
[----:B0-----:R-:W-:-:S04]  /*4c50*/  @P2 FMUL.FTZ R85, R86, R85 ;  /* 0x0000005556552220 */ /* 0x001fc80000410000 */
[----:B------:R-:W-:-:S05]  /*4c60*/  @P2 FMUL.FTZ R84, R85, R84 ;  /* 0x0000005455542220 */ /* 0x000fca0000410000 */
[----:B------:R-:W-:-:S07]  /*4c70*/  @P2 SEL R83, R84, RZ, P1 ;  /* 0x000000ff54532207 */ /* 0x000fce0000800000 */
.L_x_10619:
[----:B------:R-:W-:Y:S05]  /*4c80*/  BSYNC.RECONVERGENT B1 ;  /* 0x0000000000017941 */ /* 0x000fea0003800200 */
.L_x_10616:
[----:B------:R-:W0:Y:S08]  /*4c90*/  @P0 LDC.64 R86, c[0x0][0x478] ;  /* 0x00011e00ff560b82 */ /* 0x000e300000000a00 */
[----:B------:R-:W1:Y:S01]  /*4ca0*/  @P2 LDC.64 R84, c[0x0][0x468] ;  /* 0x00011a00ff542b82 */ /* 0x000e620000000a00 */
[----:B0-----:R-:W-:-:S05]  /*4cb0*/  @P0 IMAD.WIDE.U32 R86, R91, 0x10, R86 ;  /* 0x000000105b560825 */ /* 0x001fca00078e0056 */
[----:B------:R3:W-:Y:S01]  /*4cc0*/  @P0 STG.E.128 desc[UR6][R86.64], R32 ;  /* 0x0000002056000986 */ /* 0x0007e2000c101d06 */
[----:B-1----:R-:W-:-:S05]  /*4cd0*/  @P2 IMAD.WIDE.U32 R84, R90, 0x10, R84 ;  /* 0x000000105a542825 */ /* 0x002fca00078e0054 */
[----:B------:R3:W-:Y:S02]  /*4ce0*/  @P2 STG.E.128 desc[UR6][R84.64], R80 ;  /* 0x0000005054002986 */ /* 0x0007e4000c101d06 */
.L_x_10615:
[----:B------:R-:W-:Y:S05]  /*4cf0*/  BSYNC.RECONVERGENT B2 ;  /* 0x0000000000027941 */ /* 0x000fea0003800200 */
.L_x_10614:
[----:B0123--:R-:W0:Y:S02]  /*4d00*/  LDC.64 R84, c[0x0][0x380] ;  /* 0x0000e000ff547b82 */ /* 0x00fe240000000a00 */
[----:B0-----:R-:W-:-:S04]  /*4d10*/  LEA R6, R84, R6, 0x2 ;  /* 0x0000000654067211 */ /* 0x001fc800078e10ff */
[----:B------:R-:W-:-:S13]  /*4d20*/  ISETP.GE.AND P0, PT, R6, R85, PT ;  /* 0x000000550600720c */ /* 0x000fda0003f06270 */
[----:B------:R-:W-:Y:S05]  /*4d30*/  @!P0 BRA `(.L_x_10633) ;  /* 0xffffffb400dc8947 */ /* 0x000fea000383ffff */
.L_x_10545:
[----:B------:R-:W-:Y:S05]  /*4d40*/  BSYNC B0 ;  /* 0x0000000000007941 */ /* 0x000fea0003800000 */
.L_x_10544:
        /* <DEDUP_REMOVED lines=41> */
[----:B------:R-:W-:Y:S01]  /*4fe0*/  LDS R14, [R5+0x1a00] ;  /* 0x001a0000050e7984 */ /* 0x000fe20000000800 */
        /* <DEDUP_REMOVED lines=16> */
[----:B---3--:R-:W-:-:S03]  /*50f0*/  FADD.FTZ R23, R4, R23 ;  /* 0x0000001704177221 */ /* 0x008fc60000010000 */
[----:B------:R0:W-:Y:S01]  /*5100*/  STS.128 [R0+0x600], R40 ;  /* 0x0006002800007388 */ /* 0x0001e20000000c00 */
[----:B--2---:R-:W-:Y:S01]  /*5110*/  FADD.FTZ R25, R6, R25 ;  /* 0x0000001906197221 */ /* 0x004fe20000010000 */
[----:B------:R-:W-:Y:S01]  /*5120*/  BAR.SYNC.DEFER_BLOCKING 0x0 ;  /* 0x0000000000007b1d */ /* 0x000fe20000010000 */
[----:B0-----:R-:W-:Y:S02]  /*5130*/  IADD3.X R43, PT, PT, RZ, RZ, RZ, P3, !PT ;  /* 0x000000ffff2b7210 */ /* 0x001fe40001ffe4ff */
[----:B------:R-:W-:Y:S02]  /*5140*/  ISETP.GE.U32.AND P3, PT, R18, 0x200, PT ;  /* 0x000002001200780c */ /* 0x000fe40003f66070 */
[----:B------:R-:W-:Y:S02]  /*5150*/  SHF.L.U64.HI R43, R20, 0x2, R43 ;  /* 0x00000002142b7819 */ /* 0x000fe4000001022b */
[C---:B------:R-:W-:Y:S02]  /*5160*/  IADD3 R20, P4, PT, R8.reuse, UR18, RZ ;  /* 0x0000001208147c10 */ /* 0x040fe4000ff9e0ff */
[----:B------:R-:W-:-:S02]  /*5170*/  IADD3 R18, P5, PT, R8, UR16, RZ ;  /* 0x0000001008127c10 */ /* 0x000fc4000ffbe0ff */
[C---:B------:R-:W-:Y:S01]  /*5180*/  IADD3.X R45, PT, PT, R43.reuse, UR19, RZ, P4, !PT ;  /* 0x000000132b2d7c10 */ /* 0x040fe2000a7fe4ff */
[----:B------:R-:W0:Y:S01]  /*5190*/  LDS R16, [R5] ;  /* 0x0000000005107984 */ /* 0x000e220000000800 */
[----:B------:R-:W-:Y:S02]  /*51a0*/  @P2 MOV R2, R20 ;  /* 0x0000001400022202 */ /* 0x000fe40000000f00 */
[----:B------:R-:W-:Y:S01]  /*51b0*/  IADD3.X R43, PT, PT, R43, UR17, RZ, P5, !PT ;  /* 0x000000112b2b7c10 */ /* 0x000fe2000affe4ff */
[----:B------:R-:W1:Y:S01]  /*51c0*/  LDS R27, [R5+0x800] ;  /* 0x00080000051b7984 */ /* 0x000e620000000800 */
[----:B------:R-:W-:-:S03]  /*51d0*/  @P2 IADD3 R20, P4, PT, R20, 0x200, RZ ;  /* 0x0000020014142810 */ /* 0x000fc60007f9e0ff */
        /* <DEDUP_REMOVED lines=14> */
[----:B------:R-:W-:Y:S01]  /*52c0*/  FADD.FTZ R9, R3, R14 ;  /* 0x0000000e03097221 */ /* 0x000fe20000010000 */
[-C--:B------:R-:W-:Y:S01]  /*52d0*/  @P2 MOV R3, R45.reuse ;  /* 0x0000002d00032202 */ /* 0x080fe20000000f00 */
[----:B------:R-:W2:Y:S01]  /*52e0*/  LDS R10, [R5+0xe00] ;  /* 0x000e0000050a7984 */ /* 0x000ea20000000800 */
[----:B---3--:R-:W-:Y:S01]  /*52f0*/  FADD.FTZ R37, R16, R37 ;  /* 0x0000002510257221 */ /* 0x008fe20000010000 */
[----:B------:R-:W-:Y:S02]  /*5300*/  @P2 IADD3.X R45, PT, PT, RZ, R45, RZ, P4, !PT ;  /* 0x0000002dff2d2210 */ /* 0x000fe400027fe4ff */
        /* <DEDUP_REMOVED lines=48> */
.L_x_10556:
[----:B---3--:R-:W-:Y:S01]  /*5610*/  HFMA2 R87, -RZ, RZ, 0, 5.9604644775390625e-08 ;  /* 0x00000001ff577431 */ /* 0x008fe200000001ff */
[----:B------:R-:W-:Y:S01]  /*5620*/  BSSY B1, `(.L_x_10634) ;  /* 0x0000007000017945 */ /* 0x000fe20003800000 */
[----:B------:R-:W-:Y:S02]  /*5630*/  MOV R88, R127 ;  /* 0x0000007f00587202 */ /* 0x000fe40000000f00 */
[----:B------:R-:W-:Y:S02]  /*5640*/  MOV R86, 0x1f ;  /* 0x0000001f00567802 */ /* 0x000fe40000000f00 */
[----:B0-----:R-:W-:-:S07]  /*5650*/  MOV R85, 0xffffffff ;  /* 0xffffffff00557802 */ /* 0x001fce0000000f00 */
[----:B-----5:R-:W-:Y:S05]  /*5660*/  WARPSYNC.COLLECTIVE R85, `(.L_x_10635) ;  /* 0x0000000055087348 */ /* 0x020fea0003c00000 */
[----:B------:R0:W1:Y:S02]  /*5670*/  SHFL.BFLY P0, R89, R88, R87, R86 ;  /* 0x0c00005758597389 */ /* 0x0000640000000056 */
[----:B01---5:R-:W-:Y:S05]  /*5680*/  ENDCOLLECTIVE ;  /* 0x000000000000791b */ /* 0x023fea0003800000 */
.L_x_10635:
[----:B------:R-:W-:Y:S05]  /*5690*/  BSYNC B1 ;  /* 0x0000000000017941 */ /* 0x000fea0003800000 */
.L_x_10634:
        /* <DEDUP_REMOVED lines=8> */
.L_x_10636:
[----:B------:R-:W-:Y:S01]  /*5720*/  HFMA2 R87, -RZ, RZ, 0, 1.1920928955078125e-07 ;  /* 0x00000002ff577431 */ /* 0x000fe200000001ff */
[----:B------:R-:W-:Y:S02]  /*5730*/  MOV R88, R84 ;  /* 0x0000005400587202 */ /* 0x000fe40000000f00 */
[----:B------:R-:W-:-:S07]  /*5740*/  MOV R91, R89 ;  /* 0x00000059005b7202 */ /* 0x000fce0000000f00 */
[----:B------:R-:W-:Y:S05]  /*5750*/  WARPSYNC.COLLECTIVE R85, `(.L_x_10637) ;  /* 0x0000000055087348 */ /* 0x000fea0003c00000 */
[----:B------:R0:W1:Y:S02]  /*5760*/  SHFL.BFLY P0, R89, R88, R87, R86 ;  /* 0x0c00005758597389 */ /* 0x0000640000000056 */
[----:B01----:R-:W-:Y:S05]  /*5770*/  ENDCOLLECTIVE ;  /* 0x000000000000791b */ /* 0x003fea0003800000 */
.L_x_10637:
[----:B------:R-:W-:-:S05]  /*5780*/  FADD.FTZ R91, R91, R128 ;  /* 0x000000805b5b7221 */ /* 0x000fca0000010000 */
[----:B------:R-:W-:Y:S01]  /*5790*/  MOV R88, R91 ;  /* 0x0000005b00587202 */ /* 0x000fe20000000f00 */
[----:B------:R-:W-:-:S07]  /*57a0*/  FADD.FTZ R125, R84, R89 ;  /* 0x00000059547d7221 */ /* 0x000fce0000010000 */
[----:B------:R-:W-:Y:S05]  /*57b0*/  WARPSYNC.COLLECTIVE R85, `(.L_x_10638) ;  /* 0x0000000055087348 */ /* 0x000fea0003c00000 */
[----:B------:R0:W1:Y:S02]  /*57c0*/  SHFL.BFLY P0, R89, R88, R87, R86 ;  /* 0x0c00005758597389 */ /* 0x0000640000000056 */
[----:B01----:R-:W-:Y:S05]  /*57d0*/  ENDCOLLECTIVE ;  /* 0x000000000000791b */ /* 0x003fea0003800000 */
.L_x_10638:
[----:B------:R-:W-:Y:S01]  /*57e0*/  HFMA2 R87, -RZ, RZ, 0, 2.384185791015625e-07 ;  /* 0x00000004ff577431 */ /* 0x000fe200000001ff */
[----:B------:R-:W-:Y:S02]  /*57f0*/  MOV R88, R125 ;  /* 0x0000007d00587202 */ /* 0x000fe40000000f00 */
[----:B------:R-:W-:-:S07]  /*5800*/  MOV R90, R89 ;  /* 0x00000059005a7202 */ /* 0x000fce0000000f00 */
[----:B------:R-:W-:Y:S05]  /*5810*/  WARPSYNC.COLLECTIVE R85, `(.L_x_10639) ;  /* 0x0000000055087348 */ /* 0x000fea0003c00000 */
[----:B------:R0:W1:Y:S02]  /*5820*/  SHFL.BFLY P0, R89, R88, R87, R86 ;  /* 0x0c00005758597389 */ /* 0x0000640000000056 */
[----:B01----:R-:W-:Y:S05]  /*5830*/  ENDCOLLECTIVE ;  /* 0x000000000000791b */ /* 0x003fea0003800000 */
.L_x_10639:
[----:B------:R-:W-:-:S05]  /*5840*/  FADD.FTZ R129, R91, R90 ;  /* 0x0000005a5b817221 */ /* 0x000fca0000010000 */
[----:B------:R-:W-:Y:S01]  /*5850*/  MOV R88, R129 ;  /* 0x0000008100587202 */ /* 0x000fe20000000f00 */
[----:B------:R-:W-:-:S07]  /*5860*/  FADD.FTZ R130, R125, R89 ;  /* 0x000000597d827221 */ /* 0x000fce0000010000 */
[----:B------:R-:W-:Y:S05]  /*5870*/  WARPSYNC.COLLECTIVE R85, `(.L_x_10640) ;  /* 0x0000000055087348 */ /* 0x000fea0003c00000 */
[----:B------:R0:W1:Y:S02]  /*5880*/  SHFL.BFLY P0, R89, R88, R87, R86 ;  /* 0x0c00005758597389 */ /* 0x0000640000000056 */
[----:B01----:R-:W-:Y:S05]  /*5890*/  ENDCOLLECTIVE ;  /* 0x000000000000791b */ /* 0x003fea0003800000 */
.L_x_10640:
[----:B------:R-:W-:Y:S01]  /*58a0*/  HFMA2 R87, -RZ, RZ, 0, 4.76837158203125e-07 ;  /* 0x00000008ff577431 */ /* 0x000fe200000001ff */
[----:B------:R-:W-:Y:S02]  /*58b0*/  MOV R88, R130 ;  /* 0x0000008200587202 */ /* 0x000fe40000000f00 */
[----:B------:R-:W-:-:S07]  /*58c0*/  MOV R90, R89 ;  /* 0x00000059005a7202 */ /* 0x000fce0000000f00 */
[----:B------:R-:W-:Y:S05]  /*58d0*/  WARPSYNC.COLLECTIVE R85, `(.L_x_10641) ;  /* 0x0000000055087348 */ /* 0x000fea0003c00000 */
[----:B------:R0:W1:Y:S02]  /*58e0*/  SHFL.BFLY P0, R89, R88, R87, R86 ;  /* 0x0c00005758597389 */ /* 0x0000640000000056 */
[----:B01----:R-:W-:Y:S05]  /*58f0*/  ENDCOLLECTIVE ;  /* 0x000000000000791b */ /* 0x003fea0003800000 */
.L_x_10641:
[----:B------:R-:W-:-:S05]  /*5900*/  FADD.FTZ R127, R129, R90 ;  /* 0x0000005a817f7221 */ /* 0x000fca0000010000 */
[----:B------:R-:W-:Y:S01]  /*5910*/  MOV R88, R127 ;  /* 0x0000007f00587202 */ /* 0x000fe20000000f00 */
[----:B------:R-:W-:-:S07]  /*5920*/  FADD.FTZ R90, R130, R89 ;  /* 0x00000059825a7221 */ /* 0x000fce0000010000 */
[----:B------:R-:W-:Y:S05]  /*5930*/  WARPSYNC.COLLECTIVE R85, `(.L_x_10642) ;  /* 0x0000000055087348 */ /* 0x000fea0003c00000 */
[----:B------:R0:W1:Y:S02]  /*5940*/  SHFL.BFLY P0, R89, R88, R87, R86 ;  /* 0x0c00005758597389 */ /* 0x0000640000000056 */
[----:B01----:R-:W-:Y:S05]  /*5950*/  ENDCOLLECTIVE ;  /* 0x000000000000791b */ /* 0x003fea0003800000 */
.L_x_10642:
[----:B------:R-:W-:Y:S01]  /*5960*/  HFMA2 R87, -RZ, RZ, 0, 9.5367431640625e-07 ;  /* 0x00000010ff577431 */ /* 0x000fe200000001ff */
[----:B------:R-:W-:Y:S02]  /*5970*/  MOV R88, R90 ;  /* 0x0000005a00587202 */ /* 0x000fe40000000f00 */
[----:B------:R-:W-:-:S07]  /*5980*/  MOV R128, R89 ;  /* 0x0000005900807202 */ /* 0x000fce0000000f00 */
[----:B------:R-:W-:Y:S05]  /*5990*/  WARPSYNC.COLLECTIVE R85, `(.L_x_10643) ;  /* 0x0000000055087348 */ /* 0x000fea0003c00000 */
[----:B------:R0:W1:Y:S02]  /*59a0*/  SHFL.BFLY P0, R89, R88, R87, R86 ;  /* 0x0c00005758597389 */ /* 0x0000640000000056 */
[----:B01----:R-:W-:Y:S05]  /*59b0*/  ENDCOLLECTIVE ;  /* 0x000000000000791b */ /* 0x003fea0003800000 */
.L_x_10643:
[----:B------:R-:W-:-:S05]  /*59c0*/  FADD.FTZ R84, R127, R128 ;  /* 0x000000807f547221 */ /* 0x000fca0000010000 */
[----:B------:R-:W-:Y:S02]  /*59d0*/  MOV R88, R84 ;  /* 0x0000005400587202 */ /* 0x000fe40000000f00 */
[----:B------:R-:W-:-:S07]  /*59e0*/  MOV R91, R89 ;  /* 0x00000059005b7202 */ /* 0x000fce0000000f00 */
[----:B------:R-:W-:Y:S05]  /*59f0*/  WARPSYNC.COLLECTIVE R85, `(.L_x_10644) ;  /* 0x0000000055087348 */ /* 0x000fea0003c00000 */
[----:B------:R0:W1:Y:S02]  /*5a00*/  SHFL.BFLY P0, R89, R88, R87, R86 ;  /* 0x0c00005758597389 */ /* 0x0000640000000056 */
[----:B01----:R-:W-:Y:S05]  /*5a10*/  ENDCOLLECTIVE ;  /* 0x000000000000791b */ /* 0x003fea0003800000 */
.L_x_10644:
[----:B------:R-:W-:Y:S05]  /*5a20*/  BRA `(.L_x_10645) ;  /* 0xffffffbc00c07947 */ /* 0x000fea000383ffff */
.L_x_10646:
        /* <DEDUP_REMOVED lines=13> */
.L_x_11339:


//--------------------- .text._ZN10layer_norm22ln_bwd_finalize_kernelINS_22Kernel_traits_finalizeILj512EfffffjLb0ELj1024ELj4ENS_18Kernel_traits_baseILj512EfffffjLj1024EEEEELb0ELb1EEEvNS_9BwdParamsE --------------------------
	.section	.text._ZN10layer_norm22ln_bwd_finalize_kernelINS_22Kernel_traits_finalizeILj512EfffffjLb0ELj1024ELj4ENS_18Kernel_traits_baseILj512EfffffjLj1024EEEEELb0ELb1EEEvNS_9BwdParamsE,"ax",@progbits
	.align	128
        .global         _ZN10layer_norm22ln_bwd_finalize_kernelINS_22Kernel_traits_finalizeILj512EfffffjLb0ELj1024ELj4ENS_18Kernel_traits_baseILj512EfffffjLj1024EEEEELb0ELb1EEEvNS_9BwdParamsE
        .type           _ZN10layer_norm22ln_bwd_finalize_kernelINS_22Kernel_traits_finalizeILj512EfffffjLb0ELj1024ELj4ENS_18Kernel_traits_baseILj512EfffffjLj1024EEEEELb0ELb1EEEvNS_9BwdParamsE,@function
        .size           _ZN10layer_norm22ln_bwd_finalize_kernelINS_22Kernel_traits_finalizeILj512EfffffjLb0ELj1024ELj4ENS_18Kernel_traits_baseILj512EfffffjLj1024EEEEELb0ELb1EEEvNS_9BwdParamsE,(.L_x_11340 - _ZN10layer_norm22ln_bwd_finalize_kernelINS_22Kernel_traits_finalizeILj512EfffffjLb0ELj1024ELj4ENS_18Kernel_traits_baseILj512EfffffjLj1024EEEEELb0ELb1EEEvNS_9BwdParamsE)
        .other          _ZN10layer_norm22ln_bwd_finalize_kernelINS_22Kernel_traits_finalizeILj512EfffffjLb0ELj1024ELj4ENS_18Kernel_traits_baseILj512EfffffjLj1024EEEEELb0ELb1EEEvNS_9BwdParamsE,@"STO_CUDA_ENTRY STV_DEFAULT"
_ZN10layer_norm22ln_bwd_finalize_kernelINS_22Kernel_traits_finalizeILj512EfffffjLb0ELj1024ELj4ENS_18Kernel_traits_baseILj512EfffffjLj1024EEEEELb0ELb1EEEvNS_9BwdParamsE:
.text._ZN10layer_norm22ln_bwd_finalize_kernelINS_22Kernel_traits_finalizeILj512EfffffjLb0ELj1024ELj4ENS_18Kernel_traits_baseILj512EfffffjLj1024EEEEELb0ELb1EEEvNS_9BwdParamsE:
        /* <DEDUP_REMOVED lines=77> */
.L_x_10651:
        /* <DEDUP_REMOVED lines=118> */
.L_x_10650:
[----:B------:R-:W-:Y:S05]  /*0c30*/  BSYNC.RECONVERGENT B1 ;  /* 0x0000000000017941 */ /* 0x000fea0003800200 */
.L_x_10649:
        /* <DEDUP_REMOVED lines=69> */
.L_x_10653:
[----:B------:R-:W-:Y:S05]  /*1090*/  BSYNC.RECONVERGENT B1 ;  /* 0x0000000000017941 */ /* 0x000fea0003800200 */
.L_x_10652:
        /* <DEDUP_REMOVED lines=38> */
.L_x_10655:
[----:B------:R-:W-:Y:S05]  /*1300*/  BSYNC.RECONVERGENT B1 ;  /* 0x0000000000017941 */ /* 0x000fea0003800200 */
.L_x_10654:
[----:B------:R-:W-:Y:S05]  /*1310*/  @!P1 BRA `(.L_x_10648) ;  /* 0x0000000000409947 */ /* 0x000fea0003800000 */
[----:B------:R-:W0:Y:S01]  /*1320*/  LDC R14, c[0x0][0x388] ;  /* 0x0000e200ff0e7b82 */ /* 0x000e220000000800 */
[----:B------:R-:W-:-:S07]  /*1330*/  IADD3 R12, PT, PT, -R54, RZ, RZ ;  /* 0x000000ff360c7210 */ /* 0x000fce0007ffe1ff */
[----:B------:R-:W1:Y:S08]  /*1340*/  LDC.64 R8, c[0x0][0x440] ;  /* 0x00011000ff087b82 */ /* 0x000e700000000a00 */
[----:B------:R-:W2:Y:S01]  /*1350*/  LDC.64 R10, c[0x0][0x448] ;  /* 0x00011200ff0a7b82 */ /* 0x000ea20000000a00 */
[----:B0-----:R-:W-:-:S05]  /*1360*/  IMAD R0, R3, R14, R0 ;  /* 0x0000000e03007224 */ /* 0x001fca00078e0200 */
[----:B------:R-:W-:-:S07]  /*1370*/  IADD3 R3, PT, PT, R57, R0, RZ ;  /* 0x0000000039037210 */ /* 0x000fce0007ffe0ff */
.L_x_10656:
        /* <DEDUP_REMOVED lines=10> */
.L_x_10648:
[----:B------:R-:W-:Y:S05]  /*1420*/  BSYNC.RECONVERGENT B0 ;  /* 0x0000000000007941 */ /* 0x000fea0003800200 */
.L_x_10647:
        /* <DEDUP_REMOVED lines=57> */
.L_x_10657:
        /* <DEDUP_REMOVED lines=12> */
.L_x_11340:


//--------------------- .text._ZN10layer_norm13ln_bwd_kernelINS_13Kernel_traitsIfffffjLj512ELj1ELj4ELj1ELj16ENS_18Kernel_traits_baseILj512EfffffjLj128EEEEELb1ELb0ELb1ELb1EEEvNS_9BwdParamsE --------------------------
	.section	.text._ZN10layer_norm13ln_bwd_kernelINS_13Kernel_traitsIfffffjLj512ELj1ELj4ELj1ELj16ENS_18Kernel_traits_baseILj512EfffffjLj128EEEEELb1ELb0ELb1ELb1EEEvNS_9BwdParamsE,"ax",@progbits
	.align	128
        .global         _ZN10layer_norm13ln_bwd_kernelINS_13Kernel_traitsIfffffjLj512ELj1ELj4ELj1ELj16ENS_18Kernel_traits_baseILj512EfffffjLj128EEEEELb1ELb0ELb1ELb1EEEvNS_9BwdParamsE
        .type           _ZN10layer_norm13ln_bwd_kernelINS_13Kernel_traitsIfffffjLj512ELj1ELj4ELj1ELj16ENS_18Kernel_traits_baseILj512EfffffjLj128EEEEELb1ELb0ELb1ELb1EEEvNS_9BwdParamsE,@function
        .size           _ZN10layer_norm13ln_bwd_kernelINS_13Kernel_traitsIfffffjLj512ELj1ELj4ELj1ELj16ENS_18Kernel_traits_baseILj512EfffffjLj128EEEEELb1ELb0ELb1ELb1EEEvNS_9BwdParamsE,(.L_x_11341 - _ZN10layer_norm13ln_bwd_kernelINS_13Kernel_traitsIfffffjLj512ELj1ELj4ELj1ELj16ENS_18Kernel_traits_baseILj512EfffffjLj128EEEEELb1ELb0ELb1ELb1EEEvNS_9BwdParamsE)
        .other          _ZN10layer_norm13ln_bwd_kernelINS_13Kernel_traitsIfffffjLj512ELj1ELj4ELj1ELj16ENS_18Kernel_traits_baseILj512EfffffjLj128EEEEELb1ELb0ELb1ELb1EEEvNS_9BwdParamsE,@"STO_CUDA_ENTRY STV_DEFAULT"
_ZN10layer_norm13ln_bwd_kernelINS_13Kernel_traitsIfffffjLj512ELj1ELj4ELj1ELj16ENS_18Kernel_traits_baseILj512EfffffjLj128EEEEELb1ELb0ELb1ELb1EEEvNS_9BwdParamsE:
.text._ZN10layer_norm13ln_bwd_kernelINS_13Kernel_traitsIfffffjLj512ELj1ELj4ELj1ELj16ENS_18Kernel_traits_baseILj512EfffffjLj128EEEEELb1ELb0ELb1ELb1EEEvNS_9BwdParamsE:
        /* <DEDUP_REMOVED lines=41> */
.L_x_10709:
        /* <DEDUP_REMOVED lines=13> */
[----:B------:R-:W1:Y:S01]  /*0360*/  S2R R94, SR_TID.X ;  /* 0x00000000005e7919 */ /* 0x000e620000002100 */
[----:B0-----:R-:W0:Y:S01]  /*0370*/  LDC.64 R2, c[0x0][0x3a8] ;  /* 0x0000ea00ff027b82 */ /* 0x001e220000000a00 */
[C---:B------:R-:W-:Y:S01]  /*0380*/  IMAD R0, R6.reuse, UR8, RZ ;  /* 0x0000000806007c24 */ /* 0x040fe2000f8e02ff */
[----:B------:R-:W-:Y:S01]  /*0390*/  IADD3 R80, PT, PT, R5, -0x1, RZ ;  /* 0xffffffff05507810 */ /* 0x000fe20007ffe0ff */
[----:B------:R-:W-:-:S03]  /*03a0*/  IMAD.WIDE R90, R6, 0x4, R90 ;  /* 0x00000004065a7825 */ /* 0x000fc600078e025a */
[----:B------:R-:W-:Y:S02]  /*03b0*/  SHF.R.S32.HI R7, RZ, 0x1f, R0 ;  /* 0x0000001fff077819 */ /* 0x000fe40000011400 */
[----:B------:R-:W2:Y:S01]  /*03c0*/  LDC.64 R92, c[0x0][0x428] ;  /* 0x00010a00ff5c7b82 */ /* 0x000ea20000000a00 */
[----:B------:R-:W-:Y:S01]  /*03d0*/  IMAD R80, R80, UR8, RZ ;  /* 0x0000000850507c24 */ /* 0x000fe2000f8e02ff */
[----:B------:R-:W-:-:S04]  /*03e0*/  LEA.HI R7, R7, R0, RZ, 0x2 ;  /* 0x0000000007077211 */ /* 0x000fc800078f10ff */
[----:B------:R-:W-:-:S04]  /*03f0*/  SHF.R.S32.HI R81, RZ, 0x1f, R80 ;  /* 0x0000001fff517819 */ /* 0x000fc80000011450 */
[----:B------:R-:W-:Y:S02]  /*0400*/  LEA.HI R81, R81, R80, RZ, 0x2 ;  /* 0x0000005051517211 */ /* 0x000fe400078f10ff */
[----:B-1----:R-:W-:-:S04]  /*0410*/  LOP3.LUT R94, R94, 0x1f, RZ, 0xc0, !PT ;  /* 0x0000001f5e5e7812 */ /* 0x002fc800078ec0ff */
[-C--:B------:R-:W-:Y:S02]  /*0420*/  LEA.HI.SX32 R95, R7, R94.reuse, 0x1e ;  /* 0x0000005e075f7211 */ /* 0x080fe400078ff2ff */
[----:B------:R-:W3:Y:S02]  /*0430*/  LDG.E R7, desc[UR6][R90.64] ;  /* 0x000000065a077981 */ /* 0x000ee4000c1e1900 */
[C---:B------:R-:W-:Y:S01]  /*0440*/  IADD3 R0, PT, PT, R95.reuse, 0x20, RZ ;  /* 0x000000205f007810 */ /* 0x040fe20007ffe0ff */
[C-C-:B0-----:R-:W-:Y:S01]  /*0450*/  IMAD.WIDE.U32 R96, R95.reuse, 0x10, R2.reuse ;  /* 0x000000105f607825 */ /* 0x141fe200078e0002 */
[----:B------:R-:W-:Y:S02]  /*0460*/  IADD3 R119, PT, PT, R95, 0x40, RZ ;  /* 0x000000405f777810 */ /* 0x000fe40007ffe0ff */
[----:B------:R-:W-:Y:S01]  /*0470*/  LEA.HI.SX32 R115, R81, R94, 0x1e ;  /* 0x0000005e51737211 */ /* 0x000fe200078ff2ff */
[--C-:B------:R-:W-:Y:S01]  /*0480*/  IMAD.WIDE.U32 R100, R0, 0x10, R2.reuse ;  /* 0x0000001000647825 */ /* 0x100fe200078e0002 */
[----:B------:R-:W-:Y:S01]  /*0490*/  MOV R123, UR14 ;  /* 0x0000000e007b7c02 */ /* 0x000fe20008000f00 */
[----:B------:R-:W4:Y:S01]  /*04a0*/  LDG.E.128 R96, desc[UR6][R96.64] ;  /* 0x0000000660607981 */ /* 0x000f22000c1e1d00 */
[----:B------:R-:W-:Y:S01]  /*04b0*/  IADD3 R121, PT, PT, R95, 0x60, RZ ;  /* 0x000000605f797810 */ /* 0x000fe20007ffe0ff */
[----:B------:R-:W-:Y:S01]  /*04c0*/  IMAD.WIDE.U32 R104, R119, 0x10, R2 ;  /* 0x0000001077687825 */ /* 0x000fe200078e0002 */
[C---:B------:R-:W-:Y:S01]  /*04d0*/  IADD3 R89, PT, PT, R115.reuse, 0x40, RZ ;  /* 0x0000004073597810 */ /* 0x040fe20007ffe0ff */
[----:B------:R-:W4:Y:S01]  /*04e0*/  LDG.E.128 R100, desc[UR6][R100.64] ;  /* 0x0000000664647981 */ /* 0x000f22000c1e1d00 */
[----:B------:R-:W-:Y:S01]  /*04f0*/  MOV R122, UR15 ;  /* 0x0000000f007a7c02 */ /* 0x000fe20008000f00 */
[--C-:B--2---:R-:W-:Y:S01]  /*0500*/  IMAD.WIDE.U32 R80, R115, 0x10, R92.reuse ;  /* 0x0000001073507825 */ /* 0x104fe200078e005c */
[----:B------:R-:W-:Y:S01]  /*0510*/  ISETP.NE.U32.AND P0, PT, R123, RZ, PT ;  /* 0x000000ff7b00720c */ /* 0x000fe20003f05070 */
[----:B------:R-:W2:Y:S02]  /*0520*/  LDG.E.128 R104, desc[UR6][R104.64] ;  /* 0x0000000668687981 */ /* 0x000ea4000c1e1d00 */
[----:B------:R-:W-:Y:S01]  /*0530*/  IMAD.WIDE.U32 R88, R89, 0x10, R92 ;  /* 0x0000001059587825 */ /* 0x000fe200078e005c */
[----:B------:R-:W-:Y:S01]  /*0540*/  ISETP.NE.AND.EX P0, PT, R122, RZ, PT, P0 ;  /* 0x000000ff7a00720c */ /* 0x000fe20003f05300 */
[----:B------:R-:W2:Y:S02]  /*0550*/  LDG.E.128 R80, desc[UR6][R80.64] ;  /* 0x0000000650507981 */ /* 0x000ea4000c1e1d00 */
[----:B------:R-:W-:-:S02]  /*0560*/  IMAD.WIDE.U32 R108, R121, 0x10, R2 ;  /* 0x00000010796c7825 */ /* 0x000fc400078e0002 */
[----:B------:R-:W2:Y:S01]  /*0570*/  LDG.E.128 R88, desc[UR6][R88.64] ;  /* 0x0000000658587981 */ /* 0x000ea2000c1e1d00 */
[----:B------:R-:W-:Y:S02]  /*0580*/  IADD3 R85, PT, PT, R115, 0x20, RZ ;  /* 0x0000002073557810 */ /* 0x000fe40007ffe0ff */
[----:B-----5:R-:W-:Y:S01]  /*0590*/  ISETP.GE.AND P2, PT, R113, 0x1, PT ;  /* 0x000000017100780c */ /* 0x020fe20003f46270 */
[----:B------:R-:W2:Y:S02]  /*05a0*/  LDG.E.128 R108, desc[UR6][R108.64] ;  /* 0x000000066c6c7981 */ /* 0x000ea4000c1e1d00 */
[----:B------:R-:W-:Y:S02]  /*05b0*/  IMAD.WIDE.U32 R84, R85, 0x10, R92 ;  /* 0x0000001055547825 */ /* 0x000fe400078e005c */
[----:B------:R-:W0:Y:S04]  /*05c0*/  @P0 LDC.64 R2, c[0x0][0x438] ;  /* 0x00010e00ff020b82 */ /* 0x000e280000000a00 */
[----:B------:R-:W2:Y:S04]  /*05d0*/  LDG.E.128 R84, desc[UR6][R84.64] ;  /* 0x0000000654547981 */ /* 0x000ea8000c1e1d00 */
[----:B------:R-:W-:Y:S01]  /*05e0*/  @P2 IADD3 R112, PT, PT, R113, -0x1, RZ ;  /* 0xffffffff71702810 */ /* 0x000fe20007ffe0ff */
[----:B------:R-:W1:Y:S01]  /*05f0*/  @P0 LDC.64 R116, c[0x0][0x438] ;  /* 0x00010e00ff740b82 */ /* 0x000e620000000a00 */
[----:B------:R-:W-:-:S03]  /*0600*/  IADD3 R115, PT, PT, R115, 0x60, RZ ;  /* 0x0000006073737810 */ /* 0x000fc60007ffe0ff */
[----:B------:R-:W-:Y:S02]  /*0610*/  @P2 IMAD R112, R112, UR8, RZ ;  /* 0x0000000870702c24 */ /* 0x000fe4000f8e02ff */
[----:B------:R-:W-:-:S03]  /*0620*/  IMAD.WIDE.U32 R92, R115, 0x10, R92 ;  /* 0x00000010735c7825 */ /* 0x000fc600078e005c */
[----:B------:R-:W-:-:S04]  /*0630*/  @P2 SHF.R.S32.HI R115, RZ, 0x1f, R112 ;  /* 0x0000001fff732819 */ /* 0x000fc80000011470 */
[----:B------:R-:W-:Y:S02]  /*0640*/  @P2 LEA.HI R112, R115, R112, RZ, 0x2 ;  /* 0x0000007073702211 */ /* 0x000fe400078f10ff */
[----:B------:R-:W-:Y:S01]  /*0650*/  MOV R125, RZ ;  /* 0x000000ff007d7202 */ /* 0x000fe20000000f00 */
[----:B0-----:R-:W-:Y:S01]  /*0660*/  @P0 IMAD.WIDE.U32 R2, R95, 0x10, R2 ;  /* 0x000000105f020825 */ /* 0x001fe200078e0002 */
[----:B------:R-:W-:Y:S01]  /*0670*/  @P2 LEA.HI.SX32 R125, R112, R94, 0x1e ;  /* 0x0000005e707d2211 */ /* 0x000fe200078ff2ff */
[----:B------:R-:W0:Y:S01]  /*0680*/  @P0 LDC.64 R114, c[0x0][0x438] ;  /* 0x00010e00ff720b82 */ /* 0x000e220000000a00 */
[----:B------:R-:W2:Y:S04]  /*0690*/  LDG.E.128 R92, desc[UR6][R92.64] ;  /* 0x000000065c5c7981 */ /* 0x000ea8000c1e1d00 */
[----:B------:R1:W5:Y:S02]  /*06a0*/  @P0 LDG.E.128 R20, desc[UR6][R2.64] ;  /* 0x0000000602140981 */ /* 0x000364000c1e1d00 */
[----:B-1----:R-:W-:-:S02]  /*06b0*/  @P0 IMAD.WIDE.U32 R116, R119, 0x10, R116 ;  /* 0x0000001077740825 */ /* 0x002fc400078e0074 */
[----:B------:R-:W1:Y:S03]  /*06c0*/  LDC.64 R118, c[0x0][0x3b0] ;  /* 0x0000ec00ff767b82 */ /* 0x000e660000000a00 */
[----:B------:R-:W5:Y:S05]  /*06d0*/  @P0 LDG.E.128 R12, desc[UR6][R116.64] ;  /* 0x00000006740c0981 */ /* 0x000f6a000c1e1d00 */
[----:B------:R-:W1:Y:S01]  /*06e0*/  @P0 LDC.64 R2, c[0x0][0x438] ;  /* 0x00010e00ff020b82 */ /* 0x000e620000000a00 */
[----:B0-----:R-:W-:-:S05]  /*06f0*/  @P0 IMAD.WIDE.U32 R114, R0, 0x10, R114 ;  /* 0x0000001000720825 */ /* 0x001fca00078e0072 */
[----:B------:R-:W5:Y:S01]  /*0700*/  @P0 LDG.E.128 R16, desc[UR6][R114.64] ;  /* 0x0000000672100981 */ /* 0x000f62000c1e1d00 */
[----:B-1----:R-:W-:Y:S01]  /*0710*/  @P0 IMAD.WIDE.U32 R120, R121, 0x10, R2 ;  /* 0x0000001079780825 */ /* 0x002fe200078e0002 */
[----:B------:R-:W-:-:S04]  /*0720*/  IADD3 R3, PT, PT, R125, 0x40, RZ ;  /* 0x000000407d037810 */ /* 0x000fc80007ffe0ff */
[----:B------:R0:W5:Y:S01]  /*0730*/  @P0 LDG.E.128 R8, desc[UR6][R120.64] ;  /* 0x0000000678080981 */ /* 0x000162000c1e1d00 */
[----:B------:R-:W-:Y:S01]  /*0740*/  ISETP.NE.AND P0, PT, RZ, UR9, PT ;  /* 0x00000009ff007c0c */ /* 0x000fe2000bf05270 */
[--C-:B------:R-:W-:Y:S01]  /*0750*/  IMAD.WIDE.U32 R2, R3, 0x4, R118.reuse ;  /* 0x0000000403027825 */ /* 0x100fe200078e0076 */
[C---:B------:R-:W-:Y:S02]  /*0760*/  IADD3 R0, PT, PT, R125.reuse, 0x20, RZ ;  /* 0x000000207d007810 */ /* 0x040fe40007ffe0ff */
[C---:B------:R-:W-:Y:S01]  /*0770*/  IADD3 R112, PT, PT, R125.reuse, 0x60, RZ ;  /* 0x000000607d707810 */ /* 0x040fe20007ffe0ff */
[--C-:B------:R-:W-:Y:S02]  /*0780*/  IMAD.WIDE.U32 R124, R125, 0x4, R118.reuse ;  /* 0x000000047d7c7825 */ /* 0x100fe400078e0076 */
[----:B------:R4:W5:Y:S04]  /*0790*/  LDG.E R2, desc[UR6][R2.64] ;  /* 0x0000000602027981 */ /* 0x000968000c1e1900 */
[----:B------:R1:W5:Y:S01]  /*07a0*/  LDG.E R124, desc[UR6][R124.64] ;  /* 0x000000067c7c7981 */ /* 0x000362000c1e1900 */
[----:B0-----:R-:W-:-:S04]  /*07b0*/  IMAD.WIDE.U32 R120, R0, 0x4, R118 ;  /* 0x0000000400787825 */ /* 0x001fc800078e0076 */
[----:B------:R-:W-:Y:S02]  /*07c0*/  IMAD.WIDE.U32 R116, R112, 0x4, R118 ;  /* 0x0000000470747825 */ /* 0x000fe400078e0076 */
[----:B------:R0:W5:Y:S04]  /*07d0*/  LDG.E R119, desc[UR6][R120.64] ;  /* 0x0000000678777981 */ /* 0x000168000c1e1900 */
[----:B------:R0:W5:Y:S01]  /*07e0*/  LDG.E R0, desc[UR6][R116.64] ;  /* 0x0000000674007981 */ /* 0x000162000c1e1900 */
[----:B---3--:R-:W-:-:S05]  /*07f0*/  FSEL R115, R7, RZ, !P0 ;  /* 0x000000ff07737208 */ /* 0x008fca0004000000 */
[C---:B----4-:R-:W-:Y:S01]  /*0800*/  FADD.FTZ R3, -R115.reuse, R96 ;  /* 0x0000006073037221 */ /* 0x050fe20000010100 */
[C---:B------:R-:W-:Y:S01]  /*0810*/  FADD.FTZ R96, -R115.reuse, R97 ;  /* 0x0000006173607221 */ /* 0x040fe20000010100 */
[C---:B------:R-:W-:Y:S01]  /*0820*/  FADD.FTZ R97, -R115.reuse, R100 ;  /* 0x0000006473617221 */ /* 0x040fe20000010100 */
[C---:B------:R-:W-:Y:S01]  /*0830*/  FADD.FTZ R100, -R115.reuse, R101 ;  /* 0x0000006573647221 */ /* 0x040fe20000010100 */
[C---:B------:R-:W-:Y:S01]  /*0840*/  FMUL.FTZ R3, R4.reuse, R3 ;  /* 0x0000000304037220 */ /* 0x040fe20000410000 */
[C---:B--2---:R-:W-:Y:S01]  /*0850*/  FADD.FTZ R101, -R115.reuse, R104 ;  /* 0x0000006873657221 */ /* 0x044fe20000010100 */
[C---:B-1----:R-:W-:Y:S01]  /*0860*/  FADD.FTZ R125, -R115.reuse, R103 ;  /* 0x00000067737d7221 */ /* 0x042fe20000010100 */
[C---:B------:R-:W-:Y:S01]  /*0870*/  FADD.FTZ R7, -R115.reuse, R98 ;  /* 0x0000006273077221 */ /* 0x040fe20000010100 */
[C---:B------:R-:W-:Y:S01]  /*0880*/  FADD.FTZ R103, -R115.reuse, R105 ;  /* 0x0000006973677221 */ /* 0x040fe20000010100 */
        /* <DEDUP_REMOVED lines=8> */
[----:B------:R-:W-:Y:S01]  /*0910*/  FADD.FTZ R98, -R115, R99 ;  /* 0x0000006373627221 */ /* 0x000fe20000010100 */
[C---:B------:R-:W-:Y:S01]  /*0920*/  FMUL.FTZ R7, R4.reuse, R7 ;  /* 0x0000000704077220 */ /* 0x040fe20000410000 */
[----:B------:R-:W-:Y:S01]  /*0930*/  FADD.FTZ R65, R65, R81 ;  /* 0x0000005141417221 */ /* 0x000fe20000010000 */
[----:B------:R-:W-:Y:S01]  /*0940*/  FFMA.FTZ R25, R81, R96, R25 ;  /* 0x0000006051197223 */ /* 0x000fe20000010019 */
[C---:B------:R-:W-:Y:S01]  /*0950*/  FMUL.FTZ R88, R4.reuse, R103 ;  /* 0x0000006704587220 */ /* 0x040fe20000410000 */
[----:B------:R-:W-:Y:S01]  /*0960*/  FADD.FTZ R105, -R115, R108 ;  /* 0x0000006c73697221 */ /* 0x000fe20000010100 */
[----:B------:R-:W-:Y:S01]  /*0970*/  FMUL.FTZ R81, R49, R81 ;  /* 0x0000005131517220 */ /* 0x000fe20000410000 */
[----:B------:R-:W-:Y:S01]  /*0980*/  FFMA.FTZ R103, R3, R80, RZ ;  /* 0x0000005003677223 */ /* 0x000fe200000100ff */
[----:B------:R-:W-:Y:S01]  /*0990*/  FADD.FTZ R108, RZ, R80 ;  /* 0x00000050ff6c7221 */ /* 0x000fe20000010000 */
[C---:B------:R-:W-:Y:S01]  /*09a0*/  FADD.FTZ R99, -R115.reuse, R102 ;  /* 0x0000006673637221 */ /* 0x040fe20000010100 */
[C---:B0-----:R-:W-:Y:S01]  /*09b0*/  FADD.FTZ R121, -R115.reuse, R106 ;  /* 0x0000006a73797221 */ /* 0x041fe20000010100 */
[----:B------:R-:W-:Y:S01]  /*09c0*/  FMUL.FTZ R98, R4, R98 ;  /* 0x0000006204627220 */ /* 0x000fe20000410000 */
[----:B------:R-:W-:Y:S01]  /*09d0*/  FADD.FTZ R66, R66, R82 ;  /* 0x0000005242427221 */ /* 0x000fe20000010000 */
[----:B------:R-:W-:Y:S01]  /*09e0*/  FFMA.FTZ R26, R82, R7, R26 ;  /* 0x00000007521a7223 */ /* 0x000fe2000001001a */
[----:B------:R-:W-:Y:S01]  /*09f0*/  FMUL.FTZ R82, R50, R82 ;  /* 0x0000005232527220 */ /* 0x000fe20000410000 */
[----:B------:R-:W-:Y:S01]  /*0a00*/  FMUL.FTZ R102, R4, R125 ;  /* 0x0000007d04667220 */ /* 0x000fe20000410000 */
[----:B------:R-:W-:Y:S01]  /*0a10*/  FFMA.FTZ R106, R96, R81, R103 ;  /* 0x00000051606a7223 */ /* 0x000fe20000010067 */
[----:B------:R-:W-:Y:S01]  /*0a20*/  FADD.FTZ R117, -R115, R109 ;  /* 0x0000006d73757221 */ /* 0x000fe20000010100 */
[----:B------:R-:W-:Y:S01]  /*0a30*/  FADD.FTZ R125, R81, R108 ;  /* 0x0000006c517d7221 */ /* 0x000fe20000010000 */
[C---:B------:R-:W-:Y:S01]  /*0a40*/  FADD.FTZ R107, -R115.reuse, R107 ;  /* 0x0000006b736b7221 */ /* 0x040fe20000010100 */
[C---:B------:R-:W-:Y:S01]  /*0a50*/  FADD.FTZ R109, -R115.reuse, R110 ;  /* 0x0000006e736d7221 */ /* 0x040fe20000010100 */
[----:B------:R-:W-:Y:S01]  /*0a60*/  FADD.FTZ R115, -R115, R111 ;  /* 0x0000006f73737221 */ /* 0x000fe20000010100 */
[----:B------:R-:W-:Y:S01]  /*0a70*/  FADD.FTZ R67, R67, R83 ;  /* 0x0000005343437221 */ /* 0x000fe20000010000 */
[----:B------:R-:W-:Y:S01]  /*0a80*/  FMUL.FTZ R97, R4, R97 ;  /* 0x0000006104617220 */ /* 0x000fe20000410000 */
[----:B------:R-:W-:Y:S01]  /*0a90*/  FFMA.FTZ R27, R83, R98, R27 ;  /* 0x00000062531b7223 */ /* 0x000fe2000001001b */
[----:B------:R-:W-:Y:S01]  /*0aa0*/  FMUL.FTZ R83, R51, R83 ;  /* 0x0000005333537220 */ /* 0x000fe20000410000 */
[----:B------:R-:W-:Y:S01]  /*0ab0*/  FFMA.FTZ R111, R7, R82, R106 ;  /* 0x00000052076f7223 */ /* 0x000fe2000001006a */
[----:B------:R-:W-:Y:S01]  /*0ac0*/  FADD.FTZ R108, R82, R125 ;  /* 0x0000007d526c7221 */ /* 0x000fe20000010000 */
[----:B------:R-:W-:Y:S01]  /*0ad0*/  FMUL.FTZ R100, R4, R100 ;  /* 0x0000006404647220 */ /* 0x000fe20000410000 */
[----:B------:R-:W-:Y:S01]  /*0ae0*/  FADD.FTZ R68, R68, R84 ;  /* 0x0000005444447221 */ /* 0x000fe20000010000 */
[----:B------:R-:W-:Y:S01]  /*0af0*/  FFMA.FTZ R28, R84, R97, R28 ;  /* 0x00000061541c7223 */ /* 0x000fe2000001001c */
[----:B------:R-:W-:Y:S01]  /*0b00*/  FADD.FTZ R73, R73, R89 ;  /* 0x0000005949497221 */ /* 0x000fe20000010000 */
[----:B------:R-:W-:Y:S01]  /*0b10*/  FFMA.FTZ R33, R89, R88, R33 ;  /* 0x0000005859217223 */ /* 0x000fe20000010021 */
[----:B------:R-:W-:Y:S01]  /*0b20*/  FMUL.FTZ R103, R57, R89 ;  /* 0x0000005939677220 */ /* 0x000fe20000410000 */
        /* <DEDUP_REMOVED lines=8> */
[----:B------:R-:W-:Y:S01]  /*0bb0*/  FFMA.FTZ R111, R97, R84, R106 ;  /* 0x00000054616f7223 */ /* 0x000fe2000001006a */
[----:B------:R-:W-:Y:S01]  /*0bc0*/  FADD.FTZ R110, R84, R121 ;  /* 0x00000079546e7221 */ /* 0x000fe20000010000 */
        /* <DEDUP_REMOVED lines=15> */
[----:B------:R-:W-:Y:S01]  /*0cc0*/  FFMA.FTZ R91, R99, R86, R90 ;  /* 0x00000056635b7223 */ /* 0x000fe2000001005a */
[----:B------:R-:W-:Y:S01]  /*0cd0*/  FADD.FTZ R90, R86, R111 ;  /* 0x0000006f565a7221 */ /* 0x000fe20000010000 */
[----:B------:R-:W-:-:S02]  /*0ce0*/  FMUL.FTZ R105, R4, R105 ;  /* 0x0000006904697220 */ /* 0x000fc40000410000 */
[----:B------:R-:W-:Y:S01]  /*0cf0*/  FFMA.FTZ R110, R102, R87, R91 ;  /* 0x00000057666e7223 */ /* 0x000fe2000001005b */
[----:B------:R-:W-:Y:S01]  /*0d00*/  FADD.FTZ R111, R87, R90 ;  /* 0x0000005a576f7221 */ /* 0x000fe20000010000 */
[----:B------:R-:W-:Y:S01]  /*0d10*/  FADD.FTZ R76, R76, R92 ;  /* 0x0000005c4c4c7221 */ /* 0x000fe20000010000 */
[----:B------:R-:W-:Y:S01]  /*0d20*/  FFMA.FTZ R36, R92, R105, R36 ;  /* 0x000000695c247223 */ /* 0x000fe20000010024 */
[----:B------:R-:W-:Y:S01]  /*0d30*/  FMUL.FTZ R112, R60, R92 ;  /* 0x0000005c3c707220 */ /* 0x000fe20000410000 */
[----:B------:R-:W-:Y:S01]  /*0d40*/  FFMA.FTZ R91, R101, R104, R110 ;  /* 0x00000068655b7223 */ /* 0x000fe2000001006e */
[----:B------:R-:W-:Y:S01]  /*0d50*/  FADD.FTZ R92, R104, R111 ;  /* 0x0000006f685c7221 */ /* 0x000fe20000010000 */
[----:B------:R-:W-:Y:S02]  /*0d60*/  FMUL.FTZ R110, R4, R117 ;  /* 0x00000075046e7220 */ /* 0x000fe40000410000 */
[----:B------:R-:W-:Y:S01]  /*0d70*/  FFMA.FTZ R90, R88, R103, R91 ;  /* 0x00000067585a7223 */ /* 0x000fe2000001005b */
[----:B------:R-:W-:-:S03]  /*0d80*/  FADD.FTZ R117, R103, R92 ;  /* 0x0000005c67757221 */ /* 0x000fc60000010000 */
[----:B------:R-:W-:Y:S01]  /*0d90*/  FFMA.FTZ R91, R89, R108, R90 ;  /* 0x0000006c595b7223 */ /* 0x000fe2000001005a */
[----:B------:R-:W-:-:S03]  /*0da0*/  FADD.FTZ R90, R108, R117 ;  /* 0x000000756c5a7221 */ /* 0x000fc60000010000 */
        /* <DEDUP_REMOVED lines=21> */
[----:B------:R-:W-:Y:S06]  /*0f00*/  BRA `(.L_x_10662) ;  /* 0x0000000000f07947 */ /* 0x000fec0003800000 */
.L_x_10661:
        /* <DEDUP_REMOVED lines=8> */
[----:B------:R-:W1:Y:S01]  /*0f90*/  @P2 LDC R91, c[0x0][0x388] ;  /* 0x0000e200ff5b2b82 */ /* 0x000e620000000800 */
[----:B0-----:R-:W0:Y:S01]  /*0fa0*/  @P2 S2R R2, SR_TID.X ;  /* 0x0000000000022919 */ /* 0x001e220000002100 */
[----:B------:R-:W-:-:S05]  /*0fb0*/  @P2 IADD3 R0, PT, PT, R113, -0x1, RZ ;  /* 0xffffffff71002810 */ /* 0x000fca0007ffe0ff */
[----:B-1----:R-:W-:-:S05]  /*0fc0*/  @P2 IMAD R0, R0, R91, RZ ;  /* 0x0000005b00002224 */ /* 0x002fca00078e02ff */
[----:B------:R-:W-:-:S04]  /*0fd0*/  @P2 SHF.R.S32.HI R91, RZ, 0x1f, R0 ;  /* 0x0000001fff5b2819 */ /* 0x000fc80000011400 */
[----:B------:R-:W-:Y:S02]  /*0fe0*/  @P2 LEA.HI R91, R91, R0, RZ, 0x2 ;  /* 0x000000005b5b2211 */ /* 0x000fe400078f10ff */
[----:B0-----:R-:W-:-:S04]  /*0ff0*/  @P2 LOP3.LUT R2, R2, 0x1f, RZ, 0xc0, !PT ;  /* 0x0000001f02022812 */ /* 0x001fc800078ec0ff */
[----:B------:R-:W-:Y:S01]  /*1000*/  @P2 LEA.HI.SX32 R125, R91, R2, 0x1e ;  /* 0x000000025b7d2211 */ /* 0x000fe200078ff2ff */
[----:B------:R-:W-:Y:S06]  /*1010*/  @P0 BRA `(.L_x_10663) ;  /* 0x0000000000340947 */ /* 0x000fec0003800000 */
[----:B------:R-:W0:Y:S01]  /*1020*/  LDC.64 R90, c[0x0][0x3b0] ;  /* 0x0000ec00ff5a7b82 */ /* 0x000e220000000a00 */
[C---:B------:R-:W-:Y:S02]  /*1030*/  IADD3 R95, PT, PT, R125.reuse, 0x20, RZ ;  /* 0x000000207d5f7810 */ /* 0x040fe40007ffe0ff */
[C---:B------:R-:W-:Y:S02]  /*1040*/  IADD3 R93, PT, PT, R125.reuse, 0x40, RZ ;  /* 0x000000407d5d7810 */ /* 0x040fe40007ffe0ff */
[----:B------:R-:W-:Y:S01]  /*1050*/  IADD3 R119, PT, PT, R125, 0x60, RZ ;  /* 0x000000607d777810 */ /* 0x000fe20007ffe0ff */
[----:B0-----:R-:W-:-:S04]  /*1060*/  IMAD.WIDE.U32 R94, R95, 0x4, R90 ;  /* 0x000000045f5e7825 */ /* 0x001fc800078e005a */
[----:B------:R-:W-:-:S04]  /*1070*/  IMAD.WIDE.U32 R92, R93, 0x4, R90 ;  /* 0x000000045d5c7825 */ /* 0x000fc800078e005a */
[--C-:B------:R-:W-:Y:S01]  /*1080*/  IMAD.WIDE.U32 R124, R125, 0x4, R90.reuse ;  /* 0x000000047d7c7825 */ /* 0x100fe200078e005a */
[----:B------:R0:W5:Y:S03]  /*1090*/  LDG.E R2, desc[UR6][R92.64] ;  /* 0x000000065c027981 */ /* 0x000166000c1e1900 */
[----:B------:R-:W-:Y:S02]  /*10a0*/  IMAD.WIDE.U32 R90, R119, 0x4, R90 ;  /* 0x00000004775a7825 */ /* 0x000fe400078e005a */
[----:B------:R0:W5:Y:S04]  /*10b0*/  LDG.E R119, desc[UR6][R94.64] ;  /* 0x000000065e777981 */ /* 0x000168000c1e1900 */
[----:B------:R0:W5:Y:S04]  /*10c0*/  LDG.E R124, desc[UR6][R124.64] ;  /* 0x000000067c7c7981 */ /* 0x000168000c1e1900 */
[----:B------:R0:W5:Y:S01]  /*10d0*/  LDG.E R0, desc[UR6][R90.64] ;  /* 0x000000065a007981 */ /* 0x000162000c1e1900 */
[----:B------:R-:W-:Y:S05]  /*10e0*/  BRA `(.L_x_10662) ;  /* 0x0000000000787947 */ /* 0x000fea0003800000 */
.L_x_10663:
        /* <DEDUP_REMOVED lines=13> */
[--C-:B------:R-:W-:Y:S01]  /*11c0*/  IMAD.WIDE.U32 R124, R125, 0x4, R90.reuse ;  /* 0x000000047d7c7825 */ /* 0x100fe200078e005a */
[----:B------:R1:W5:Y:S01]  /*11d0*/  LDG.E R2, desc[UR6][R10.64] ;  /* 0x000000060a027981 */ /* 0x000362000c1e1900 */
[----:B------:R-:W-:Y:S02]  /*11e0*/  LEA.HI.SX32 R21, R0, R13, 0x1e ;  /* 0x0000000d00157211 */ /* 0x000fe400078ff2ff */
[----:B------:R-:W-:Y:S02]  /*11f0*/  IMAD.WIDE.U32 R90, R19, 0x4, R90 ;  /* 0x00000004135a7825 */ /* 0x000fe400078e005a */
[----:B------:R1:W5:Y:S01]  /*1200*/  LDG.E R124, desc[UR6][R124.64] ;  /* 0x000000067c7c7981 */ /* 0x000362000c1e1900 */
[----:B------:R-:W-:-:S02]  /*1210*/  IADD3 R17, PT, PT, R21, 0x20, RZ ;  /* 0x0000002015117810 */ /* 0x000fc40007ffe0ff */
[C---:B------:R-:W-:Y:S01]  /*1220*/  IADD3 R13, PT, PT, R21.reuse, 0x40, RZ ;  /* 0x00000040150d7810 */ /* 0x040fe20007ffe0ff */
[----:B------:R1:W5:Y:S01]  /*1230*/  LDG.E R0, desc[UR6][R90.64] ;  /* 0x000000065a007981 */ /* 0x000362000c1e1900 */
[C---:B------:R-:W-:Y:S01]  /*1240*/  IADD3 R19, PT, PT, R21.reuse, 0x60, RZ ;  /* 0x0000006015137810 */ /* 0x040fe20007ffe0ff */
[----:B--2---:R-:W-:-:S04]  /*1250*/  IMAD.WIDE.U32 R20, R21, 0x10, R8 ;  /* 0x0000001015147825 */ /* 0x004fc800078e0008 */
[--C-:B------:R-:W-:Y:S02]  /*1260*/  IMAD.WIDE.U32 R16, R17, 0x10, R8.reuse ;  /* 0x0000001011107825 */ /* 0x100fe400078e0008 */
[----:B------:R-:W5:Y:S02]  /*1270*/  LDG.E.128 R20, desc[UR6][R20.64] ;  /* 0x0000000614147981 */ /* 0x000f64000c1e1d00 */
[----:B------:R-:W-:-:S04]  /*1280*/  IMAD.WIDE.U32 R12, R13, 0x10, R8 ;  /* 0x000000100d0c7825 */ /* 0x000fc800078e0008 */
[----:B------:R-:W-:Y:S02]  /*1290*/  IMAD.WIDE.U32 R8, R19, 0x10, R8 ;  /* 0x0000001013087825 */ /* 0x000fe400078e0008 */
[----:B------:R-:W5:Y:S04]  /*12a0*/  LDG.E.128 R16, desc[UR6][R16.64] ;  /* 0x0000000610107981 */ /* 0x000f68000c1e1d00 */
[----:B------:R-:W5:Y:S04]  /*12b0*/  LDG.E.128 R12, desc[UR6][R12.64] ;  /* 0x000000060c0c7981 */ /* 0x000f68000c1e1d00 */
[----:B-1----:R-:W5:Y:S02]  /*12c0*/  LDG.E.128 R8, desc[UR6][R8.64] ;  /* 0x0000000608087981 */ /* 0x002f64000c1e1d00 */
.L_x_10662:
[----:B------:R-:W-:Y:S05]  /*12d0*/  BSYNC.RECONVERGENT B1 ;  /* 0x0000000000017941 */ /* 0x000fea0003800200 */
.L_x_10660:
        /* <DEDUP_REMOVED lines=20> */
.L_x_10721:
[----:B------:R-:W3:Y:S01]  /*1420*/  S2R R117, SR_TID.X ;  /* 0x0000000000757919 */ /* 0x000ee20000002100 */
[----:B------:R-:W-:Y:S01]  /*1430*/  @P2 IADD3 R113, PT, PT, R113, -0x1, RZ ;  /* 0xffffffff71712810 */ /* 0x000fe20007ffe0ff */
[----:B------:R-:W-:Y:S01]  /*1440*/  IMAD R90, R6, UR8, RZ ;  /* 0x00000008065a7c24 */ /* 0x000fe2000f8e02ff */
[----:B------:R-:W-:Y:S01]  /*1450*/  ISETP.NE.U32.AND P0, PT, R123, RZ, PT ;  /* 0x000000ff7b00720c */ /* 0x000fe20003f05070 */
[----:B01----:R-:W-:Y:S01]  /*1460*/  FADD.FTZ R95, R95, R120 ;  /* 0x000000785f5f7221 */ /* 0x003fe20000010000 */
[----:B------:R-:W-:Y:S02]  /*1470*/  HFMA2 R118, -RZ, RZ, 0, 0 ;  /* 0x00000000ff767431 */ /* 0x000fe400000001ff */
[----:B------:R-:W-:Y:S01]  /*1480*/  @P2 IMAD R113, R113, UR8, RZ ;  /* 0x0000000871712c24 */ /* 0x000fe2000f8e02ff */
[----:B------:R-:W-:Y:S01]  /*1490*/  SHF.R.S32.HI R91, RZ, 0x1f, R90 ;  /* 0x0000001fff5b7819 */ /* 0x000fe2000001145a */
[----:B------:R-:W-:Y:S01]  /*14a0*/  FMUL.FTZ R95, R95, UR10 ;  /* 0x0000000a5f5f7c20 */ /* 0x000fe20008410000 */
[----:B------:R-:W-:Y:S01]  /*14b0*/  ISETP.NE.AND.EX P0, PT, R122, RZ, PT, P0 ;  /* 0x000000ff7a00720c */ /* 0x000fe20003f05300 */
        /* <DEDUP_REMOVED lines=28> */
.L_x_10669:
[----:B------:R-:W-:Y:S05]  /*1680*/  BSYNC.RECONVERGENT B2 ;  /* 0x0000000000027941 */ /* 0x000fea0003800200 */
.L_x_10668:
        /* <DEDUP_REMOVED lines=11> */
.L_x_10671:
[----:B------:R-:W-:Y:S05]  /*1740*/  BSYNC.RECONVERGENT B2 ;  /* 0x0000000000027941 */ /* 0x000fea0003800200 */
.L_x_10670:
        /* <DEDUP_REMOVED lines=11> */
.L_x_10673:
[----:B------:R-:W-:Y:S05]  /*1800*/  BSYNC.RECONVERGENT B2 ;  /* 0x0000000000027941 */ /* 0x000fea0003800200 */
.L_x_10672:
        /* <DEDUP_REMOVED lines=11> */
.L_x_10667:
[----:B------:R-:W0:Y:S01]  /*18c0*/  @P2 LDC.64 R42, c[0x0][0x408] ;  /* 0x00010200ff2a2b82 */ /* 0x000e220000000a00 */
[-CC-:B------:R-:W-:Y:S01]  /*18d0*/  FFMA.FTZ R41, R3, R121.reuse, R120.reuse ;  /* 0x0000007903297223 */ /* 0x180fe20000010078 */
[----:B------:R-:W-:Y:S01]  /*18e0*/  ISETP.GT.AND P0, PT, R5, RZ, PT ;  /* 0x000000ff0500720c */ /* 0x000fe20003f04270 */
[----:B------:R-:W-:Y:S01]  /*18f0*/  FFMA.FTZ R94, R96, R121, R120 ;  /* 0x00000079605e7223 */ /* 0x000fe20000010078 */
[----:B-----5:R-:W-:Y:S01]  /*1900*/  @P2 LOP3.LUT P1, RZ, R124, 0xff, RZ, 0xc0, !PT ;  /* 0x000000ff7cff2812 */ /* 0x020fe2000782c0ff */
[----:B------:R-:W-:Y:S01]  /*1910*/  FADD.FTZ R41, R80, -R41 ;  /* 0x8000002950297221 */ /* 0x000fe20000010000 */
[----:B------:R-:W-:-:S03]  /*1920*/  @P2 LOP3.LUT P4, RZ, R124, 0xff00, RZ, 0xc0, !PT ;  /* 0x0000ff007cff2812 */ /* 0x000fc6000788c0ff */
[----:B------:R-:W-:-:S05]  /*1930*/  FMUL.FTZ R41, R4, R41 ;  /* 0x0000002904297220 */ /* 0x000fca0000410000 */
[----:B------:R-:W-:Y:S01]  /*1940*/  FSEL R40, R41, RZ, P0 ;  /* 0x000000ff29287208 */ /* 0x000fe20000000000 */
[----:B------:R-:W-:Y:S01]  /*1950*/  FADD.FTZ R41, R81, -R94 ;  /* 0x8000005e51297221 */ /* 0x000fe20000010000 */
[----:B------:R-:W-:-:S03]  /*1960*/  FFMA.FTZ R94, R98, R121, R120 ;  /* 0x00000079625e7223 */ /* 0x000fc60000010078 */
[----:B------:R-:W-:Y:S01]  /*1970*/  FMUL.FTZ R41, R4, R41 ;  /* 0x0000002904297220 */ /* 0x000fe20000410000 */
[----:B0-----:R-:W-:-:S04]  /*1980*/  @P2 FMUL.FTZ R43, R40, R43 ;  /* 0x0000002b282b2220 */ /* 0x001fc80000410000 */
[----:B------:R-:W-:Y:S01]  /*1990*/  FSEL R41, R41, RZ, P0 ;  /* 0x000000ff29297208 */ /* 0x000fe20000000000 */
[----:B------:R-:W-:Y:S02]  /*19a0*/  @P2 FMUL.FTZ R90, R43, R42 ;  /* 0x0000002a2b5a2220 */ /* 0x000fe40000410000 */
[----:B------:R-:W0:Y:S03]  /*19b0*/  @P2 LDC.64 R42, c[0x0][0x408] ;  /* 0x00010200ff2a2b82 */ /* 0x000e260000000a00 */
[----:B------:R-:W-:Y:S02]  /*19c0*/  @P2 SEL R44, R90, RZ, P1 ;  /* 0x000000ff5a2c2207 */ /* 0x000fe40000800000 */
[----:B------:R-:W-:-:S03]  /*19d0*/  @P2 LOP3.LUT P1, RZ, R124, 0xff0000, RZ, 0xc0, !PT ;  /* 0x00ff00007cff2812 */ /* 0x000fc6000782c0ff */
[----:B------:R-:W1:Y:S01]  /*19e0*/  @P2 LDC.64 R90, c[0x0][0x408] ;  /* 0x00010200ff5a2b82 */ /* 0x000e620000000a00 */
[----:B0-----:R-:W-:-:S04]  /*19f0*/  @P2 FMUL.FTZ R43, R41, R43 ;  /* 0x0000002b292b2220 */ /* 0x001fc80000410000 */
[----:B------:R-:W-:Y:S01]  /*1a00*/  @P2 FMUL.FTZ R42, R43, R42 ;  /* 0x0000002a2b2a2220 */ /* 0x000fe20000410000 */
[----:B------:R-:W-:-:S04]  /*1a10*/  FFMA.FTZ R43, R7, R121, R120 ;  /* 0x00000079072b7223 */ /* 0x000fc80000010078 */
[----:B------:R-:W-:Y:S01]  /*1a20*/  FADD.FTZ R43, R82, -R43 ;  /* 0x8000002b522b7221 */ /* 0x000fe20000010000 */
[----:B------:R-:W-:-:S03]  /*1a30*/  @P2 SEL R45, R42, RZ, P4 ;  /* 0x000000ff2a2d2207 */ /* 0x000fc60002000000 */
[----:B------:R-:W-:-:S05]  /*1a40*/  FMUL.FTZ R43, R4, R43 ;  /* 0x0000002b042b7220 */ /* 0x000fca0000410000 */
[----:B------:R-:W-:Y:S01]  /*1a50*/  FSEL R42, R43, RZ, P0 ;  /* 0x000000ff2b2a7208 */ /* 0x000fe20000000000 */
[----:B------:R-:W-:-:S04]  /*1a60*/  FADD.FTZ R43, R83, -R94 ;  /* 0x8000005e532b7221 */ /* 0x000fc80000010000 */
[----:B-1----:R-:W-:Y:S01]  /*1a70*/  @P2 FMUL.FTZ R91, R42, R91 ;  /* 0x0000005b2a5b2220 */ /* 0x002fe20000410000 */
[----:B------:R-:W-:-:S03]  /*1a80*/  FMUL.FTZ R43, R4, R43 ;  /* 0x0000002b042b7220 */ /* 0x000fc60000410000 */
[----:B------:R-:W-:Y:S02]  /*1a90*/  @P2 FMUL.FTZ R90, R91, R90 ;  /* 0x0000005a5b5a2220 */ /* 0x000fe40000410000 */
[----:B------:R-:W-:-:S03]  /*1aa0*/  FSEL R43, R43, RZ, P0 ;  /* 0x000000ff2b2b7208 */ /* 0x000fc60000000000 */
[----:B------:R-:W-:Y:S01]  /*1ab0*/  @P2 SEL R46, R90, RZ, P1 ;  /* 0x000000ff5a2e2207 */ /* 0x000fe20000800000 */
[----:B------:R-:W-:Y:S06]  /*1ac0*/  @!P2 BRA `(.L_x_10674) ;  /* 0x000000040050a947 */ /* 0x000fec0003800000 */
[----:B------:R-:W-:Y:S01]  /*1ad0*/  FMUL.FTZ R47, R43, UR13 ;  /* 0x0000000d2b2f7c20 */ /* 0x000fe20008410000 */
[----:B------:R-:W-:-:S03]  /*1ae0*/  ISETP.GE.U32.AND P0, PT, R124, 0x1000000, PT ;  /* 0x010000007c00780c */ /* 0x000fc60003f06070 */
[----:B------:R-:W-:-:S05]  /*1af0*/  FMUL.FTZ R47, R47, UR12 ;  /* 0x0000000c2f2f7c20 */ /* 0x000fca0008410000 */
[----:B------:R-:W-:Y:S01]  /*1b00*/  SEL R47, R47, RZ, P0 ;  /* 0x000000ff2f2f7207 */ /* 0x000fe20000000000 */
[----:B------:R-:W-:Y:S06]  /*1b10*/  BRA `(.L_x_10674) ;  /* 0x00000004003c7947 */ /* 0x000fec0003800000 */
.L_x_10666:
        /* <DEDUP_REMOVED lines=42> */
.L_x_10675:
[----:B------:R-:W0:Y:S01]  /*1dc0*/  @P2 LDC.64 R42, c[0x0][0x408] ;  /* 0x00010200ff2a2b82 */ /* 0x000e220000000a00 */
[--C-:B------:R-:W-:Y:S01]  /*1dd0*/  @P3 FFMA.FTZ R40, R98, R121, R120.reuse ;  /* 0x0000007962283223 */ /* 0x100fe20000010078 */
[----:B-----5:R-:W-:Y:S01]  /*1de0*/  MOV R94, R23 ;  /* 0x00000017005e7202 */ /* 0x020fe20000000f00 */
[----:B------:R-:W-:Y:S01]  /*1df0*/  @P3 FFMA.FTZ R41, R3, R121, R120 ;  /* 0x0000007903293223 */ /* 0x000fe20000010078 */
[C---:B------:R-:W-:Y:S01]  /*1e00*/  @P2 ISETP.GE.U32.AND P5, PT, R124.reuse, 0x1000000, PT ;  /* 0x010000007c00280c */ /* 0x040fe20003fa6070 */
[----:B------:R-:W-:Y:S01]  /*1e10*/  @P3 FADD.FTZ R40, R83, -R40 ;  /* 0x8000002853283221 */ /* 0x000fe20000010000 */
[----:B------:R-:W-:Y:S01]  /*1e20*/  @P2 LOP3.LUT P0, RZ, R124, 0xff, RZ, 0xc0, !PT ;  /* 0x000000ff7cff2812 */ /* 0x000fe2000780c0ff */
[----:B------:R-:W-:Y:S01]  /*1e30*/  @P3 FADD.FTZ R41, R80, -R41 ;  /* 0x8000002950293221 */ /* 0x000fe20000010000 */
[----:B------:R-:W1:Y:S01]  /*1e40*/  @P2 LDC.64 R90, c[0x0][0x408] ;  /* 0x00010200ff5a2b82 */ /* 0x000e620000000a00 */
[----:B------:R-:W-:Y:S01]  /*1e50*/  @P3 FFMA.FTZ R94, R4, R40, R23 ;  /* 0x00000028045e3223 */ /* 0x000fe20000010017 */
[----:B------:R-:W-:-:S02]  /*1e60*/  @P2 LOP3.LUT P1, RZ, R124, 0xff00, RZ, 0xc0, !PT ;  /* 0x0000ff007cff2812 */ /* 0x000fc4000782c0ff */
[----:B------:R-:W-:Y:S01]  /*1e70*/  @P2 LOP3.LUT P4, RZ, R124, 0xff0000, RZ, 0xc0, !PT ;  /* 0x00ff00007cff2812 */ /* 0x000fe2000788c0ff */
[----:B------:R-:W-:Y:S01]  /*1e80*/  @P3 FFMA.FTZ R124, R96, R121, R120 ;  /* 0x00000079607c3223 */ /* 0x000fe20000010078 */
[----:B------:R-:W-:Y:S01]  /*1e90*/  MOV R40, R20 ;  /* 0x0000001400287202 */ /* 0x000fe20000000f00 */
[----:B------:R-:W-:Y:S01]  /*1ea0*/  @P3 FFMA.FTZ R40, R4, R41, R20 ;  /* 0x0000002904283223 */ /* 0x000fe20000010014 */
[----:B------:R-:W-:Y:S01]  /*1eb0*/  MOV R41, R21 ;  /* 0x0000001500297202 */ /* 0x000fe20000000f00 */
[----:B------:R-:W-:-:S04]  /*1ec0*/  @P3 FADD.FTZ R124, R81, -R124 ;  /* 0x8000007c517c3221 */ /* 0x000fc80000010000 */
[----:B------:R-:W-:Y:S01]  /*1ed0*/  @P3 FFMA.FTZ R41, R4, R124, R21 ;  /* 0x0000007c04293223 */ /* 0x000fe20000010015 */
[----:B0-----:R-:W-:-:S04]  /*1ee0*/  @P2 FMUL.FTZ R43, R94, R43 ;  /* 0x0000002b5e2b2220 */ /* 0x001fc80000410000 */
[----:B------:R-:W-:Y:S01]  /*1ef0*/  @P2 FMUL.FTZ R42, R43, R42 ;  /* 0x0000002a2b2a2220 */ /* 0x000fe20000410000 */
[----:B-1----:R-:W-:-:S04]  /*1f00*/  @P2 FMUL.FTZ R91, R40, R91 ;  /* 0x0000005b285b2220 */ /* 0x002fc80000410000 */
[----:B------:R-:W-:Y:S02]  /*1f10*/  @P2 SEL R47, R42, RZ, P5 ;  /* 0x000000ff2a2f2207 */ /* 0x000fe40002800000 */
[----:B------:R-:W0:Y:S01]  /*1f20*/  @P2 LDC.64 R42, c[0x0][0x408] ;  /* 0x00010200ff2a2b82 */ /* 0x000e220000000a00 */
[----:B------:R-:W-:Y:S01]  /*1f30*/  @P2 FMUL.FTZ R90, R91, R90 ;  /* 0x0000005a5b5a2220 */ /* 0x000fe20000410000 */
[----:B------:R-:W-:-:S04]  /*1f40*/  @P3 FFMA.FTZ R91, R7, R121, R120 ;  /* 0x00000079075b3223 */ /* 0x000fc80000010078 */
[----:B------:R-:W-:Y:S01]  /*1f50*/  @P3 FADD.FTZ R91, R82, -R91 ;  /* 0x8000005b525b3221 */ /* 0x000fe20000010000 */
[----:B------:R-:W-:Y:S01]  /*1f60*/  @P2 SEL R44, R90, RZ, P0 ;  /* 0x000000ff5a2c2207 */ /* 0x000fe20000000000 */
[----:B0-----:R-:W-:-:S04]  /*1f70*/  @P2 FMUL.FTZ R43, R41, R43 ;  /* 0x0000002b292b2220 */ /* 0x001fc80000410000 */
[----:B------:R-:W-:Y:S01]  /*1f80*/  @P2 FMUL.FTZ R43, R43, R42 ;  /* 0x0000002a2b2b2220 */ /* 0x000fe20000410000 */
[----:B------:R-:W-:Y:S01]  /*1f90*/  MOV R42, R22 ;  /* 0x00000016002a7202 */ /* 0x000fe20000000f00 */
[----:B------:R-:W-:Y:S02]  /*1fa0*/  @P3 FFMA.FTZ R42, R4, R91, R22 ;  /* 0x0000005b042a3223 */ /* 0x000fe40000010016 */
[----:B------:R-:W0:Y:S01]  /*1fb0*/  @P2 LDC.64 R90, c[0x0][0x408] ;  /* 0x00010200ff5a2b82 */ /* 0x000e220000000a00 */
[----:B------:R-:W-:Y:S02]  /*1fc0*/  @P2 SEL R45, R43, RZ, P1 ;  /* 0x000000ff2b2d2207 */ /* 0x000fe40000800000 */
[----:B------:R-:W-:Y:S01]  /*1fd0*/  MOV R43, R94 ;  /* 0x0000005e002b7202 */ /* 0x000fe20000000f00 */
[----:B0-----:R-:W-:-:S04]  /*1fe0*/  @P2 FMUL.FTZ R91, R42, R91 ;  /* 0x0000005b2a5b2220 */ /* 0x001fc80000410000 */
[----:B------:R-:W-:-:S05]  /*1ff0*/  @P2 FMUL.FTZ R90, R91, R90 ;  /* 0x0000005a5b5a2220 */ /* 0x000fca0000410000 */
[----:B------:R-:W-:-:S07]  /*2000*/  @P2 SEL R46, R90, RZ, P4 ;  /* 0x000000ff5a2e2207 */ /* 0x000fce0002000000 */
.L_x_10674:
[----:B------:R-:W-:Y:S05]  /*2010*/  BSYNC.RECONVERGENT B1 ;  /* 0x0000000000017941 */ /* 0x000fea0003800200 */
.L_x_10665:
        /* <DEDUP_REMOVED lines=14> */
[----:B------:R-:W0:Y:S01]  /*2100*/  @P2 LDC.64 R42, c[0x0][0x408] ;  /* 0x00010200ff2a2b82 */ /* 0x000e220000000a00 */
[-CC-:B------:R-:W-:Y:S01]  /*2110*/  @P3 FFMA.FTZ R90, R100, R121.reuse, R120.reuse ;  /* 0x00000079645a3223 */ /* 0x180fe20000010078 */
[----:B-----5:R-:W-:Y:S01]  /*2120*/  MOV R40, R16 ;  /* 0x0000001000287202 */ /* 0x020fe20000000f00 */
[----:B------:R-:W-:Y:S01]  /*2130*/  @P3 FADD.FTZ R41, R84, -R41 ;  /* 0x8000002954293221 */ /* 0x000fe20000010000 */
[-C--:B------:R-:W-:Y:S01]  /*2140*/  @P3 FFMA.FTZ R95, R99, R121.reuse, R120 ;  /* 0x00000079635f3223 */ /* 0x080fe20000010078 */
[----:B------:R-:W-:Y:S01]  /*2150*/  @P3 FADD.FTZ R90, R85, -R90 ;  /* 0x8000005a555a3221 */ /* 0x000fe20000010000 */
[----:B------:R-:W-:Y:S01]  /*2160*/  @P3 FFMA.FTZ R94, R102, R121, R120 ;  /* 0x00000079665e3223 */ /* 0x000fe20000010078 */
[C---:B------:R-:W-:Y:S01]  /*2170*/  @P3 FFMA.FTZ R40, R4.reuse, R41, R16 ;  /* 0x0000002904283223 */ /* 0x040fe20000010010 */
[----:B------:R-:W-:Y:S01]  /*2180*/  MOV R41, R17 ;  /* 0x0000001100297202 */ /* 0x000fe20000000f00 */
[----:B------:R-:W-:Y:S01]  /*2190*/  @P3 FFMA.FTZ R41, R4, R90, R17 ;  /* 0x0000005a04293223 */ /* 0x000fe20000010011 */
[----:B------:R-:W1:Y:S01]  /*21a0*/  @P2 LDC.64 R92, c[0x0][0x408] ;  /* 0x00010200ff5c2b82 */ /* 0x000e620000000a00 */
[----:B------:R-:W-:Y:S01]  /*21b0*/  @P3 FADD.FTZ R95, R86, -R95 ;  /* 0x8000005f565f3221 */ /* 0x000fe20000010000 */
[----:B------:R-:W-:-:S02]  /*21c0*/  @P2 LOP3.LUT P4, RZ, R119, 0xff, RZ, 0xc0, !PT ;  /* 0x000000ff77ff2812 */ /* 0x000fc4000788c0ff */
[C---:B------:R-:W-:Y:S02]  /*21d0*/  @P2 LOP3.LUT P5, RZ, R119.reuse, 0xff00, RZ, 0xc0, !PT ;  /* 0x0000ff0077ff2812 */ /* 0x040fe400078ac0ff */
[----:B------:R-:W-:Y:S02]  /*21e0*/  @P2 LOP3.LUT P6, RZ, R119, 0xff0000, RZ, 0xc0, !PT ;  /* 0x00ff000077ff2812 */ /* 0x000fe400078cc0ff */
[----:B------:R-:W2:Y:S01]  /*21f0*/  @P2 LDC.64 R90, c[0x0][0x408] ;  /* 0x00010200ff5a2b82 */ /* 0x000ea20000000a00 */
[----:B0-----:R-:W-:-:S04]  /*2200*/  @P2 FMUL.FTZ R43, R40, R43 ;  /* 0x0000002b282b2220 */ /* 0x001fc80000410000 */
[----:B------:R-:W-:Y:S01]  /*2210*/  @P2 FMUL.FTZ R43, R43, R42 ;  /* 0x0000002a2b2b2220 */ /* 0x000fe20000410000 */
[----:B------:R-:W-:Y:S01]  /*2220*/  MOV R42, R18 ;  /* 0x00000012002a7202 */ /* 0x000fe20000000f00 */
[----:B------:R-:W-:Y:S01]  /*2230*/  @P3 FFMA.FTZ R42, R4, R95, R18 ;  /* 0x0000005f042a3223 */ /* 0x000fe20000010012 */
[----:B------:R-:W-:Y:S01]  /*2240*/  @P3 FADD.FTZ R95, R87, -R94 ;  /* 0x8000005e575f3221 */ /* 0x000fe20000010000 */
[----:B------:R-:W-:Y:S02]  /*2250*/  MOV R94, R19 ;  /* 0x00000013005e7202 */ /* 0x000fe40000000f00 */
[----:B-1----:R-:W-:Y:S01]  /*2260*/  @P2 FMUL.FTZ R93, R42, R93 ;  /* 0x0000005d2a5d2220 */ /* 0x002fe20000410000 */
[----:B------:R-:W-:Y:S01]  /*2270*/  @P3 FFMA.FTZ R94, R4, R95, R19 ;  /* 0x0000005f045e3223 */ /* 0x000fe20000010013 */
[----:B------:R-:W-:Y:S02]  /*2280*/  @P2 SEL R44, R43, RZ, P4 ;  /* 0x000000ff2b2c2207 */ /* 0x000fe40002000000 */
[----:B------:R-:W-:-:S02]  /*2290*/  @P2 FMUL.FTZ R92, R93, R92 ;  /* 0x0000005c5d5c2220 */ /* 0x000fc40000410000 */
[----:B------:R-:W-:Y:S01]  /*22a0*/  MOV R43, R94 ;  /* 0x0000005e002b7202 */ /* 0x000fe20000000f00 */
[----:B--2---:R-:W-:Y:S02]  /*22b0*/  @P2 FMUL.FTZ R91, R41, R91 ;  /* 0x0000005b295b2220 */ /* 0x004fe40000410000 */
[----:B------:R-:W-:Y:S02]  /*22c0*/  @P2 SEL R46, R92, RZ, P6 ;  /* 0x000000ff5c2e2207 */ /* 0x000fe40003000000 */
        /* <DEDUP_REMOVED lines=8> */
.L_x_10678:
[----:B0-----:R-:W0:Y:S01]  /*2350*/  @P2 LDC.64 R92, c[0x0][0x408] ;  /* 0x00010200ff5c2b82 */ /* 0x001e220000000a00 */
[-CC-:B------:R-:W-:Y:S01]  /*2360*/  @P3 FFMA.FTZ R91, R97, R121.reuse, R120.reuse ;  /* 0x00000079615b3223 */ /* 0x180fe20000010078 */
[----:B-----5:R-:W-:Y:S01]  /*2370*/  MOV R90, R16 ;  /* 0x00000010005a7202 */ /* 0x020fe20000000f00 */
[----:B------:R-:W-:Y:S01]  /*2380*/  @P3 FFMA.FTZ R94, R100, R121, R120 ;  /* 0x00000079645e3223 */ /* 0x000fe20000010078 */
[----:B------:R-:W-:Y:S01]  /*2390*/  MOV R122, R17 ;  /* 0x00000011007a7202 */ /* 0x000fe20000000f00 */
[----:B------:R-:W-:Y:S01]  /*23a0*/  @P3 FADD.FTZ R91, R84, -R91 ;  /* 0x8000005b545b3221 */ /* 0x000fe20000010000 */
[----:B------:R-:W-:Y:S01]  /*23b0*/  MOV R124, R18 ;  /* 0x00000012007c7202 */ /* 0x000fe20000000f00 */
[----:B------:R-:W-:Y:S01]  /*23c0*/  @P3 FADD.FTZ R94, R85, -R94 ;  /* 0x8000005e555e3221 */ /* 0x000fe20000010000 */
[C---:B------:R-:W-:Y:S01]  /*23d0*/  @P2 LOP3.LUT P4, RZ, R119.reuse, 0xff, RZ, 0xc0, !PT ;  /* 0x000000ff77ff2812 */ /* 0x040fe2000788c0ff */
[C---:B------:R-:W-:Y:S01]  /*23e0*/  @P3 FFMA.FTZ R90, R4.reuse, R91, R16 ;  /* 0x0000005b045a3223 */ /* 0x040fe20000010010 */
[C---:B------:R-:W-:Y:S01]  /*23f0*/  @P2 LOP3.LUT P5, RZ, R119.reuse, 0xff00, RZ, 0xc0, !PT ;  /* 0x0000ff0077ff2812 */ /* 0x040fe200078ac0ff */
[----:B------:R-:W-:Y:S01]  /*2400*/  @P3 FFMA.FTZ R122, R4, R94, R17 ;  /* 0x0000005e047a3223 */ /* 0x000fe20000010011 */
[----:B------:R-:W-:Y:S01]  /*2410*/  @P2 LOP3.LUT P6, RZ, R119, 0xff0000, RZ, 0xc0, !PT ;  /* 0x00ff000077ff2812 */ /* 0x000fe200078cc0ff */
[----:B0-----:R-:W-:-:S02]  /*2420*/  @P2 FMUL.FTZ R93, R90, R93 ;  /* 0x0000005d5a5d2220 */ /* 0x001fc40000410000 */
[----:B------:R-:W0:Y:S02]  /*2430*/  @P2 LDC.64 R90, c[0x0][0x408] ;  /* 0x00010200ff5a2b82 */ /* 0x000e240000000a00 */
[----:B------:R-:W-:Y:S01]  /*2440*/  @P2 FMUL.FTZ R94, R93, R92 ;  /* 0x0000005c5d5e2220 */ /* 0x000fe20000410000 */
[----:B------:R-:W-:-:S04]  /*2450*/  @P3 FFMA.FTZ R93, R99, R121, R120 ;  /* 0x00000079635d3223 */ /* 0x000fc80000010078 */
[----:B------:R-:W-:Y:S01]  /*2460*/  @P3 FADD.FTZ R93, R86, -R93 ;  /* 0x8000005d565d3221 */ /* 0x000fe20000010000 */
[----:B------:R-:W-:-:S03]  /*2470*/  @P2 SEL R44, R94, RZ, P4 ;  /* 0x000000ff5e2c2207 */ /* 0x000fc60002000000 */
[----:B------:R-:W-:Y:S02]  /*2480*/  @P3 FFMA.FTZ R124, R4, R93, R18 ;  /* 0x0000005d047c3223 */ /* 0x000fe40000010012 */
[----:B------:R-:W1:Y:S01]  /*2490*/  @P2 LDC.64 R92, c[0x0][0x408] ;  /* 0x00010200ff5c2b82 */ /* 0x000e620000000a00 */
[----:B0-----:R-:W-:-:S04]  /*24a0*/  @P2 FMUL.FTZ R91, R122, R91 ;  /* 0x0000005b7a5b2220 */ /* 0x001fc80000410000 */
[----:B------:R-:W-:-:S05]  /*24b0*/  @P2 FMUL.FTZ R90, R91, R90 ;  /* 0x0000005a5b5a2220 */ /* 0x000fca0000410000 */
[----:B------:R-:W-:Y:S01]  /*24c0*/  @P2 SEL R45, R90, RZ, P5 ;  /* 0x000000ff5a2d2207 */ /* 0x000fe20002800000 */
[----:B-1----:R-:W-:-:S04]  /*24d0*/  @P2 FMUL.FTZ R93, R124, R93 ;  /* 0x0000005d7c5d2220 */ /* 0x002fc80000410000 */
        /* <DEDUP_REMOVED lines=12> */
.L_x_10677:
        /* <DEDUP_REMOVED lines=8> */
[----:B-----5:R-:W-:Y:S01]  /*2620*/  @P2 LOP3.LUT P5, RZ, R119, 0xff, RZ, 0xc0, !PT ;  /* 0x000000ff77ff2812 */ /* 0x020fe200078ac0ff */
[----:B------:R-:W1:Y:S01]  /*2630*/  @P2 LDC.64 R92, c[0x0][0x408] ;  /* 0x00010200ff5c2b82 */ /* 0x000e620000000a00 */
[C---:B------:R-:W-:Y:S01]  /*2640*/  FMUL.FTZ R40, R4.reuse, R41 ;  /* 0x0000002904287220 */ /* 0x040fe20000410000 */
[----:B------:R-:W-:Y:S01]  /*2650*/  FMUL.FTZ R41, R4, R43 ;  /* 0x0000002b04297220 */ /* 0x000fe20000410000 */
[----:B------:R-:W-:-:S03]  /*2660*/  FADD.FTZ R123, R86, -R123 ;  /* 0x8000007b567b7221 */ /* 0x000fc60000010000 */
        /* <DEDUP_REMOVED lines=26> */
.L_x_10680:
        /* <DEDUP_REMOVED lines=11> */
.L_x_10682:
[----:B------:R-:W-:Y:S05]  /*28c0*/  BSYNC.RECONVERGENT B2 ;  /* 0x0000000000027941 */ /* 0x000fea0003800200 */
.L_x_10681:
        /* <DEDUP_REMOVED lines=11> */
.L_x_10684:
[----:B------:R-:W-:Y:S05]  /*2980*/  BSYNC.RECONVERGENT B2 ;  /* 0x0000000000027941 */ /* 0x000fea0003800200 */
.L_x_10683:
        /* <DEDUP_REMOVED lines=11> */
.L_x_10686:
[----:B------:R-:W-:Y:S05]  /*2a40*/  BSYNC.RECONVERGENT B2 ;  /* 0x0000000000027941 */ /* 0x000fea0003800200 */
.L_x_10685:
        /* <DEDUP_REMOVED lines=10> */
.L_x_10679:
[----:B------:R-:W-:Y:S05]  /*2af0*/  BSYNC.RECONVERGENT B1 ;  /* 0x0000000000017941 */ /* 0x000fea0003800200 */
.L_x_10676:
        /* <DEDUP_REMOVED lines=14> */
[----:B------:R-:W-:Y:S01]  /*2be0*/  MOV R40, R12 ;  /* 0x0000000c00287202 */ /* 0x000fe20000000f00 */
[----:B------:R-:W-:Y:S01]  /*2bf0*/  @P3 FFMA.FTZ R122, R106, R121, R120 ;  /* 0x000000796a7a3223 */ /* 0x000fe20000010078 */
[----:B------:R-:W-:Y:S01]  /*2c00*/  @P3 FADD.FTZ R43, R104, -R41 ;  /* 0x80000029682b3221 */ /* 0x000fe20000010000 */
[----:B------:R-:W-:Y:S01]  /*2c10*/  @P3 FADD.FTZ R42, R103, -R42 ;  /* 0x8000002a672a3221 */ /* 0x000fe20000010000 */
[----:B------:R-:W-:Y:S01]  /*2c20*/  MOV R41, R13 ;  /* 0x0000000d00297202 */ /* 0x000fe20000000f00 */
[----:B------:R-:W1:Y:S01]  /*2c30*/  @P2 LDC.64 R92, c[0x0][0x408] ;  /* 0x00010200ff5c2b82 */ /* 0x000e620000000a00 */
[C---:B------:R-:W-:Y:S01]  /*2c40*/  @P3 FFMA.FTZ R40, R4.reuse, R43, R12 ;  /* 0x0000002b04283223 */ /* 0x040fe2000001000c */
        /* <DEDUP_REMOVED lines=27> */
.L_x_10689:
[----:B0-----:R-:W0:Y:S01]  /*2e00*/  @P2 LDC.64 R90, c[0x0][0x408] ;  /* 0x00010200ff5a2b82 */ /* 0x001e220000000a00 */
[-CC-:B------:R-:W-:Y:S01]  /*2e10*/  @P3 FFMA.FTZ R122, R88, R121.reuse, R120.reuse ;  /* 0x00000079587a3223 */ /* 0x180fe20000010078 */
[----:B------:R-:W-:Y:S01]  /*2e20*/  @P3 FFMA.FTZ R93, R101, R121, R120 ;  /* 0x00000079655d3223 */ /* 0x000fe20000010078 */
[----:B------:R-:W-:Y:S02]  /*2e30*/  MOV R94, R12 ;  /* 0x0000000c005e7202 */ /* 0x000fe40000000f00 */
[----:B------:R-:W-:Y:S01]  /*2e40*/  @P3 FADD.FTZ R95, R103, -R122 ;  /* 0x8000007a675f3221 */ /* 0x000fe20000010000 */
[----:B------:R-:W-:Y:S01]  /*2e50*/  MOV R122, R13 ;  /* 0x0000000d007a7202 */ /* 0x000fe20000000f00 */
[----:B------:R-:W-:Y:S01]  /*2e60*/  @P3 FADD.FTZ R93, R104, -R93 ;  /* 0x8000005d685d3221 */ /* 0x000fe20000010000 */
[----:B------:R-:W-:Y:S01]  /*2e70*/  MOV R124, R14 ;  /* 0x0000000e007c7202 */ /* 0x000fe20000000f00 */
[C---:B------:R-:W-:Y:S01]  /*2e80*/  @P3 FFMA.FTZ R122, R4.reuse, R95, R13 ;  /* 0x0000005f047a3223 */ /* 0x040fe2000001000d */
[----:B------:R-:W-:Y:S01]  /*2e90*/  @P3 FFMA.FTZ R95, R89, R121, R120 ;  /* 0x00000079595f3223 */ /* 0x000fe20000010078 */
[----:B------:R-:W-:Y:S01]  /*2ea0*/  @P3 FFMA.FTZ R94, R4, R93, R12 ;  /* 0x0000005d045e3223 */ /* 0x000fe2000001000c */
[----:B------:R-:W-:Y:S01]  /*2eb0*/  @P2 LOP3.LUT P4, RZ, R2, 0xff, RZ, 0xc0, !PT ;  /* 0x000000ff02ff2812 */ /* 0x000fe2000788c0ff */
[----:B------:R-:W1:Y:S01]  /*2ec0*/  @P2 LDC.64 R92, c[0x0][0x408] ;  /* 0x00010200ff5c2b82 */ /* 0x000e620000000a00 */
[----:B------:R-:W-:Y:S01]  /*2ed0*/  @P3 FADD.FTZ R95, R108, -R95 ;  /* 0x8000005f6c5f3221 */ /* 0x000fe20000010000 */
[----:B------:R-:W-:-:S02]  /*2ee0*/  @P2 LOP3.LUT P5, RZ, R2, 0xff00, RZ, 0xc0, !PT ;  /* 0x0000ff0002ff2812 */ /* 0x000fc400078ac0ff */
[----:B------:R-:W-:Y:S01]  /*2ef0*/  @P2 LOP3.LUT P6, RZ, R2, 0xff0000, RZ, 0xc0, !PT ;  /* 0x00ff000002ff2812 */ /* 0x000fe200078cc0ff */
[----:B------:R-:W-:Y:S01]  /*2f00*/  @P3 FFMA.FTZ R124, R4, R95, R14 ;  /* 0x0000005f047c3223 */ /* 0x000fe2000001000e */
[----:B0-----:R-:W-:Y:S02]  /*2f10*/  @P2 FMUL.FTZ R91, R94, R91 ;  /* 0x0000005b5e5b2220 */ /* 0x001fe40000410000 */
[----:B------:R-:W0:Y:S02]  /*2f20*/  @P2 LDC.64 R94, c[0x0][0x408] ;  /* 0x00010200ff5e2b82 */ /* 0x000e240000000a00 */
[----:B------:R-:W-:-:S05]  /*2f30*/  @P2 FMUL.FTZ R90, R91, R90 ;  /* 0x0000005a5b5a2220 */ /* 0x000fca0000410000 */
[----:B------:R-:W-:Y:S01]  /*2f40*/  @P2 SEL R44, R90, RZ, P4 ;  /* 0x000000ff5a2c2207 */ /* 0x000fe20002000000 */
[----:B-1----:R-:W-:-:S04]  /*2f50*/  @P2 FMUL.FTZ R93, R122, R93 ;  /* 0x0000005d7a5d2220 */ /* 0x002fc80000410000 */
        /* <DEDUP_REMOVED lines=15> */
.L_x_10688:
        /* <DEDUP_REMOVED lines=39> */
.L_x_10691:
        /* <DEDUP_REMOVED lines=11> */
.L_x_10693:
[----:B------:R-:W-:Y:S05]  /*3370*/  BSYNC.RECONVERGENT B2 ;  /* 0x0000000000027941 */ /* 0x000fea0003800200 */
.L_x_10692:
        /* <DEDUP_REMOVED lines=11> */
.L_x_10695:
[----:B------:R-:W-:Y:S05]  /*3430*/  BSYNC.RECONVERGENT B2 ;  /* 0x0000000000027941 */ /* 0x000fea0003800200 */
.L_x_10694:
        /* <DEDUP_REMOVED lines=11> */
.L_x_10697:
[----:B------:R-:W-:Y:S05]  /*34f0*/  BSYNC.RECONVERGENT B2 ;  /* 0x0000000000027941 */ /* 0x000fea0003800200 */
.L_x_10696:
        /* <DEDUP_REMOVED lines=10> */
.L_x_10690:
[----:B------:R-:W-:Y:S05]  /*35a0*/  BSYNC.RECONVERGENT B1 ;  /* 0x0000000000017941 */ /* 0x000fea0003800200 */
.L_x_10687:
        /* <DEDUP_REMOVED lines=20> */
[----:B------:R-:W-:Y:S01]  /*36f0*/  MOV R41, R9 ;  /* 0x0000000900297202 */ /* 0x000fe20000000f00 */
[----:B------:R-:W-:Y:S01]  /*3700*/  @P3 FFMA.FTZ R120, R114, R121, R120 ;  /* 0x0000007972783223 */ /* 0x000fe20000010078 */
[----:B------:R-:W-:Y:S01]  /*3710*/  MOV R42, R10 ;  /* 0x0000000a002a7202 */ /* 0x000fe20000000f00 */
[C---:B------:R-:W-:Y:S01]  /*3720*/  @P3 FFMA.FTZ R40, R4.reuse, R5, R8 ;  /* 0x0000000504283223 */ /* 0x040fe20000010008 */
[C---:B------:R-:W-:Y:S01]  /*3730*/  @P3 FFMA.FTZ R41, R4.reuse, R2, R9 ;  /* 0x0000000204293223 */ /* 0x040fe20000010009 */
[----:B------:R-:W-:Y:S01]  /*3740*/  @P3 FFMA.FTZ R42, R4, R119, R10 ;  /* 0x00000077042a3223 */ /* 0x000fe2000001000a */
[----:B------:R-:W-:Y:S01]  /*3750*/  @P3 FADD.FTZ R120, R115, -R120 ;  /* 0x8000007873783221 */ /* 0x000fe20000010000 */
[----:B------:R-:W2:Y:S01]  /*3760*/  @P2 LDC.64 R94, c[0x0][0x408] ;  /* 0x00010200ff5e2b82 */ /* 0x000ea20000000a00 */
[----:B------:R-:W-:-:S02]  /*3770*/  MOV R43, R11 ;  /* 0x0000000b002b7202 */ /* 0x000fc40000000f00 */
[----:B------:R-:W-:Y:S01]  /*3780*/  @P3 FFMA.FTZ R43, R4, R120, R11 ;  /* 0x00000078042b3223 */ /* 0x000fe2000001000b */
[C---:B------:R-:W-:Y:S02]  /*3790*/  @P2 LOP3.LUT P1, RZ, R0.reuse, 0xff, RZ, 0xc0, !PT ;  /* 0x000000ff00ff2812 */ /* 0x040fe4000782c0ff */
[----:B------:R-:W-:Y:S01]  /*37a0*/  @P2 LOP3.LUT P3, RZ, R0, 0xff00, RZ, 0xc0, !PT ;  /* 0x0000ff0000ff2812 */ /* 0x000fe2000786c0ff */
[----:B0-----:R-:W-:Y:S01]  /*37b0*/  @P2 FMUL.FTZ R91, R40, R91 ;  /* 0x0000005b285b2220 */ /* 0x001fe20000410000 */
[----:B------:R-:W-:-:S03]  /*37c0*/  @P2 LOP3.LUT P4, RZ, R0, 0xff0000, RZ, 0xc0, !PT ;  /* 0x00ff000000ff2812 */ /* 0x000fc6000788c0ff */
        /* <DEDUP_REMOVED lines=14> */
.L_x_10700:
[--C-:B0-----:R-:W-:Y:S01]  /*38b0*/  @P3 FFMA.FTZ R90, R110, R121, R120.reuse ;  /* 0x000000796e5a3223 */ /* 0x101fe20000010078 */
[----:B------:R-:W-:Y:S01]  /*38c0*/  MOV R122, R9 ;  /* 0x00000009007a7202 */ /* 0x000fe20000000f00 */
[----:B------:R-:W0:Y:S01]  /*38d0*/  @P2 LDC.64 R92, c[0x0][0x408] ;  /* 0x00010200ff5c2b82 */ /* 0x000e220000000a00 */
        /* <DEDUP_REMOVED lines=10> */
[----:B------:R-:W-:Y:S01]  /*3980*/  @P2 LOP3.LUT P4, RZ, R0, 0xff00, RZ, 0xc0, !PT ;  /* 0x0000ff0000ff2812 */ /* 0x000fe2000788c0ff */
        /* <DEDUP_REMOVED lines=23> */
.L_x_10699:
[----:B------:R-:W-:Y:S05]  /*3b00*/  @!P0 BRA `(.L_x_10702) ;  /* 0x0000000000988947 */ /* 0x000fea0003800000 */
[----:B0-----:R-:W0:Y:S01]  /*3b10*/  @P2 LDC.64 R90, c[0x0][0x408] ;  /* 0x00010200ff5a2b82 */ /* 0x001e220000000a00 */
[----:B------:R-:W-:Y:S01]  /*3b20*/  ISETP.GT.AND P1, PT, R5, RZ, PT ;  /* 0x000000ff0500720c */ /* 0x000fe20003f24270 */
[-CC-:B------:R-:W-:Y:S01]  /*3b30*/  FFMA.FTZ R5, R105, R121.reuse, R120.reuse ;  /* 0x0000007969057223 */ /* 0x180fe20000010078 */
[-CC-:B------:R-:W-:Y:S01]  /*3b40*/  FFMA.FTZ R2, R110, R121.reuse, R120.reuse ;  /* 0x000000796e027223 */ /* 0x180fe20000010078 */
[-CC-:B------:R-:W-:Y:S01]  /*3b50*/  FFMA.FTZ R43, R109, R121.reuse, R120.reuse ;  /* 0x000000796d2b7223 */ /* 0x180fe20000010078 */
[----:B------:R-:W-:Y:S01]  /*3b60*/  FFMA.FTZ R120, R114, R121, R120 ;  /* 0x0000007972787223 */ /* 0x000fe20000010078 */
[----:B------:R-:W-:Y:S01]  /*3b70*/  FADD.FTZ R5, R112, -R5 ;  /* 0x8000000570057221 */ /* 0x000fe20000010000 */
[----:B------:R-:W-:Y:S01]  /*3b80*/  FADD.FTZ R41, R111, -R2 ;  /* 0x800000026f297221 */ /* 0x000fe20000010000 */
[----:B------:R-:W1:Y:S01]  /*3b90*/  @P2 LDC.64 R92, c[0x0][0x408] ;  /* 0x00010200ff5c2b82 */ /* 0x000e620000000a00 */
[----:B------:R-:W-:Y:S01]  /*3ba0*/  FADD.FTZ R43, R116, -R43 ;  /* 0x8000002b742b7221 */ /* 0x000fe20000010000 */
[C---:B------:R-:W-:Y:S01]  /*3bb0*/  FMUL.FTZ R40, R4.reuse, R5 ;  /* 0x0000000504287220 */ /* 0x040fe20000410000 */
[C---:B------:R-:W-:Y:S01]  /*3bc0*/  FMUL.FTZ R41, R4.reuse, R41 ;  /* 0x0000002904297220 */ /* 0x040fe20000410000 */
[----:B------:R-:W-:Y:S01]  /*3bd0*/  FADD.FTZ R5, R115, -R120 ;  /* 0x8000007873057221 */ /* 0x000fe20000010000 */
[----:B------:R-:W-:Y:S01]  /*3be0*/  FMUL.FTZ R42, R4, R43 ;  /* 0x0000002b042a7220 */ /* 0x000fe20000410000 */
[----:B------:R-:W-:-:S02]  /*3bf0*/  @P2 LOP3.LUT P3, RZ, R0, 0xff, RZ, 0xc0, !PT ;  /* 0x000000ff00ff2812 */ /* 0x000fc4000786c0ff */
[----:B------:R-:W2:Y:S01]  /*3c00*/  @P2 LDC.64 R94, c[0x0][0x408] ;  /* 0x00010200ff5e2b82 */ /* 0x000ea20000000a00 */
[----:B------:R-:W-:Y:S01]  /*3c10*/  FSEL R40, R40, RZ, P1 ;  /* 0x000000ff28287208 */ /* 0x000fe20000800000 */
[----:B------:R-:W-:Y:S01]  /*3c20*/  FMUL.FTZ R4, R4, R5 ;  /* 0x0000000504047220 */ /* 0x000fe20000410000 */
[----:B------:R-:W-:Y:S02]  /*3c30*/  FSEL R41, R41, RZ, P1 ;  /* 0x000000ff29297208 */ /* 0x000fe40000800000 */
[----:B------:R-:W-:Y:S02]  /*3c40*/  FSEL R42, R42, RZ, P1 ;  /* 0x000000ff2a2a7208 */ /* 0x000fe40000800000 */
[----:B------:R-:W-:Y:S01]  /*3c50*/  @P2 LOP3.LUT P4, RZ, R0, 0xff00, RZ, 0xc0, !PT ;  /* 0x0000ff0000ff2812 */ /* 0x000fe2000788c0ff */
[----:B0-----:R-:W-:Y:S01]  /*3c60*/  @P2 FMUL.FTZ R91, R40, R91 ;  /* 0x0000005b285b2220 */ /* 0x001fe20000410000 */
[----:B------:R-:W-:Y:S02]  /*3c70*/  @P2 LOP3.LUT P5, RZ, R0, 0xff0000, RZ, 0xc0, !PT ;  /* 0x00ff000000ff2812 */ /* 0x000fe400078ac0ff */
        /* <DEDUP_REMOVED lines=15> */
.L_x_10702:
        /* <DEDUP_REMOVED lines=20> */
.L_x_10704:
[----:B------:R-:W-:Y:S05]  /*3eb0*/  BSYNC.RECONVERGENT B2 ;  /* 0x0000000000027941 */ /* 0x000fea0003800200 */
.L_x_10703:
        /* <DEDUP_REMOVED lines=11> */
.L_x_10706:
[----:B------:R-:W-:Y:S05]  /*3f70*/  BSYNC.RECONVERGENT B2 ;  /* 0x0000000000027941 */ /* 0x000fea0003800200 */
.L_x_10705:
        /* <DEDUP_REMOVED lines=11> */
.L_x_10708:
[----:B------:R-:W-:Y:S05]  /*4030*/  BSYNC.RECONVERGENT B2 ;  /* 0x0000000000027941 */ /* 0x000fea0003800200 */
.L_x_10707:
[----:B------:R-:W-:-:S07]  /*4040*/  @P2 SEL R47, R90, RZ, P1 ;  /* 0x000000ff5a2f2207 */ /* 0x000fce0000800000 */
.L_x_10701:
[----:B------:R-:W-:Y:S05]  /*4050*/  BSYNC.RECONVERGENT B1 ;  /* 0x0000000000017941 */ /* 0x000fea0003800200 */
.L_x_10698:
        /* <DEDUP_REMOVED lines=12> */
.L_x_10659:
[----:B------:R-:W-:Y:S05]  /*4120*/  BSYNC B0 ;  /* 0x0000000000007941 */ /* 0x000fea0003800000 */
.L_x_10658:
        /* <DEDUP_REMOVED lines=106> */
.L_x_10664:
[----:B0-----:R-:W-:Y:S01]  /*47d0*/  HFMA2 R92, -RZ, RZ, 0, 5.9604644775390625e-08 ;  /* 0x00000001ff5c7431 */ /* 0x001fe200000001ff */
[----:B------:R-:W-:Y:S01]  /*47e0*/  BSSY B1, `(.L_x_10710) ;  /* 0x0000007000017945 */ /* 0x000fe20003800000 */
[----:B------:R-:W-:Y:S02]  /*47f0*/  MOV R93, R118 ;  /* 0x00000076005d7202 */ /* 0x000fe40000000f00 */
[----:B------:R-:W-:Y:S02]  /*4800*/  MOV R91, 0x1f ;  /* 0x0000001f005b7802 */ /* 0x000fe40000000f00 */
[----:B------:R-:W-:-:S07]  /*4810*/  MOV R90, 0xffffffff ;  /* 0xffffffff005a7802 */ /* 0x000fce0000000f00 */
[----:B-----5:R-:W-:Y:S05]  /*4820*/  WARPSYNC.COLLECTIVE R90, `(.L_x_10711) ;  /* 0x000000005a087348 */ /* 0x020fea0003c00000 */
[----:B------:R0:W1:Y:S02]  /*4830*/  SHFL.BFLY P0, R94, R93, R92, R91 ;  /* 0x0c00005c5d5e7389 */ /* 0x000064000000005b */
[----:B01---5:R-:W-:Y:S05]  /*4840*/  ENDCOLLECTIVE ;  /* 0x000000000000791b */ /* 0x023fea0003800000 */
.L_x_10711:
[----:B------:R-:W-:Y:S05]  /*4850*/  BSYNC B1 ;  /* 0x0000000000017941 */ /* 0x000fea0003800000 */
.L_x_10710:
        /* <DEDUP_REMOVED lines=8> */
.L_x_10712:
[----:B------:R-:W-:Y:S01]  /*48e0*/  HFMA2 R92, -RZ, RZ, 0, 1.1920928955078125e-07 ;  /* 0x00000002ff5c7431 */ /* 0x000fe200000001ff */
[----:B------:R-:W-:Y:S02]  /*48f0*/  MOV R93, R121 ;  /* 0x00000079005d7202 */ /* 0x000fe40000000f00 */
[----:B------:R-:W-:-:S07]  /*4900*/  MOV R120, R94 ;  /* 0x0000005e00787202 */ /* 0x000fce0000000f00 */
[----:B------:R-:W-:Y:S05]  /*4910*/  WARPSYNC.COLLECTIVE R90, `(.L_x_10713) ;  /* 0x000000005a087348 */ /* 0x000fea0003c00000 */
[----:B------:R0:W1:Y:S02]  /*4920*/  SHFL.BFLY P0, R94, R93, R92, R91 ;  /* 0x0c00005c5d5e7389 */ /* 0x000064000000005b */
[----:B01----:R-:W-:Y:S05]  /*4930*/  ENDCOLLECTIVE ;  /* 0x000000000000791b */ /* 0x003fea0003800000 */
.L_x_10713:
[----:B------:R-:W-:-:S05]  /*4940*/  FADD.FTZ R120, R120, R117 ;  /* 0x0000007578787221 */ /* 0x000fca0000010000 */
[----:B------:R-:W-:Y:S01]  /*4950*/  MOV R93, R120 ;  /* 0x00000078005d7202 */ /* 0x000fe20000000f00 */
[----:B------:R-:W-:-:S07]  /*4960*/  FADD.FTZ R125, R121, R94 ;  /* 0x0000005e797d7221 */ /* 0x000fce0000010000 */
[----:B------:R-:W-:Y:S05]  /*4970*/  WARPSYNC.COLLECTIVE R90, `(.L_x_10714) ;  /* 0x000000005a087348 */ /* 0x000fea0003c00000 */
[----:B------:R0:W1:Y:S02]  /*4980*/  SHFL.BFLY P0, R94, R93, R92, R91 ;  /* 0x0c00005c5d5e7389 */ /* 0x000064000000005b */
[----:B01----:R-:W-:Y:S05]  /*4990*/  ENDCOLLECTIVE ;  /* 0x000000000000791b */ /* 0x003fea0003800000 */
.L_x_10714:
[----:B------:R-:W-:Y:S01]  /*49a0*/  HFMA2 R92, -RZ, RZ, 0, 2.384185791015625e-07 ;  /* 0x00000004ff5c7431 */ /* 0x000fe200000001ff */
[----:B------:R-:W-:Y:S02]  /*49b0*/  MOV R93, R125 ;  /* 0x0000007d005d7202 */ /* 0x000fe40000000f00 */
[----:B------:R-:W-:-:S07]  /*49c0*/  MOV R95, R94 ;  /* 0x0000005e005f7202 */ /* 0x000fce0000000f00 */
[----:B------:R-:W-:Y:S05]  /*49d0*/  WARPSYNC.COLLECTIVE R90, `(.L_x_10715) ;  /* 0x000000005a087348 */ /* 0x000fea0003c00000 */
[----:B------:R0:W1:Y:S02]  /*49e0*/  SHFL.BFLY P0, R94, R93, R92, R91 ;  /* 0x0c00005c5d5e7389 */ /* 0x000064000000005b */
[----:B01----:R-:W-:Y:S05]  /*49f0*/  ENDCOLLECTIVE ;  /* 0x000000000000791b */ /* 0x003fea0003800000 */
.L_x_10715:
[----:B------:R-:W-:-:S05]  /*4a00*/  FADD.FTZ R95, R120, R95 ;  /* 0x0000005f785f7221 */ /* 0x000fca0000010000 */
[----:B------:R-:W-:Y:S01]  /*4a10*/  MOV R93, R95 ;  /* 0x0000005f005d7202 */ /* 0x000fe20000000f00 */
[----:B------:R-:W-:-:S07]  /*4a20*/  FADD.FTZ R125, R125, R94 ;  /* 0x0000005e7d7d7221 */ /* 0x000fce0000010000 */
[----:B------:R-:W-:Y:S05]  /*4a30*/  WARPSYNC.COLLECTIVE R90, `(.L_x_10716) ;  /* 0x000000005a087348 */ /* 0x000fea0003c00000 */
[----:B------:R0:W1:Y:S02]  /*4a40*/  SHFL.BFLY P0, R94, R93, R92, R91 ;  /* 0x0c00005c5d5e7389 */ /* 0x000064000000005b */
[----:B01----:R-:W-:Y:S05]  /*4a50*/  ENDCOLLECTIVE ;  /* 0x000000000000791b */ /* 0x003fea0003800000 */
.L_x_10716:
[----:B------:R-:W-:Y:S01]  /*4a60*/  HFMA2 R92, -RZ, RZ, 0, 4.76837158203125e-07 ;  /* 0x00000008ff5c7431 */ /* 0x000fe200000001ff */
[----:B------:R-:W-:Y:S02]  /*4a70*/  MOV R93, R125 ;  /* 0x0000007d005d7202 */ /* 0x000fe40000000f00 */
[----:B------:R-:W-:-:S07]  /*4a80*/  MOV R118, R94 ;  /* 0x0000005e00767202 */ /* 0x000fce0000000f00 */
[----:B------:R-:W-:Y:S05]  /*4a90*/  WARPSYNC.COLLECTIVE R90, `(.L_x_10717) ;  /* 0x000000005a087348 */ /* 0x000fea0003c00000 */
[----:B------:R0:W1:Y:S02]  /*4aa0*/  SHFL.BFLY P0, R94, R93, R92, R91 ;  /* 0x0c00005c5d5e7389 */ /* 0x000064000000005b */
[----:B01----:R-:W-:Y:S05]  /*4ab0*/  ENDCOLLECTIVE ;  /* 0x000000000000791b */ /* 0x003fea0003800000 */
.L_x_10717:
[----:B------:R-:W-:-:S05]  /*4ac0*/  FADD.FTZ R118, R95, R118 ;  /* 0x000000765f767221 */ /* 0x000fca0000010000 */
[----:B------:R-:W-:Y:S01]  /*4ad0*/  MOV R93, R118 ;  /* 0x00000076005d7202 */ /* 0x000fe20000000f00 */
[----:B------:R-:W-:-:S07]  /*4ae0*/  FADD.FTZ R95, R125, R94 ;  /* 0x0000005e7d5f7221 */ /* 0x000fce0000010000 */
[----:B------:R-:W-:Y:S05]  /*4af0*/  WARPSYNC.COLLECTIVE R90, `(.L_x_10718) ;  /* 0x000000005a087348 */ /* 0x000fea0003c00000 */
[----:B------:R0:W1:Y:S02]  /*4b00*/  SHFL.BFLY P0, R94, R93, R92, R91 ;  /* 0x0c00005c5d5e7389 */ /* 0x000064000000005b */
[----:B01----:R-:W-:Y:S05]  /*4b10*/  ENDCOLLECTIVE ;  /* 0x000000000000791b */ /* 0x003fea0003800000 */
.L_x_10718:
[----:B------:R-:W-:Y:S01]  /*4b20*/  HFMA2 R92, -RZ, RZ, 0, 9.5367431640625e-07 ;  /* 0x00000010ff5c7431 */ /* 0x000fe200000001ff */
[----:B------:R-:W-:Y:S02]  /*4b30*/  MOV R93, R95 ;  /* 0x0000005f005d7202 */ /* 0x000fe40000000f00 */
[----:B------:R-:W-:-:S07]  /*4b40*/  MOV R117, R94 ;  /* 0x0000005e00757202 */ /* 0x000fce0000000f00 */
[----:B------:R-:W-:Y:S05]  /*4b50*/  WARPSYNC.COLLECTIVE R90, `(.L_x_10719) ;  /* 0x000000005a087348 */ /* 0x000fea0003c00000 */
[----:B------:R0:W1:Y:S02]  /*4b60*/  SHFL.BFLY P0, R94, R93, R92, R91 ;  /* 0x0c00005c5d5e7389 */ /* 0x000064000000005b */
[----:B01----:R-:W-:Y:S05]  /*4b70*/  ENDCOLLECTIVE ;  /* 0x000000000000791b */ /* 0x003fea0003800000 */
.L_x_10719:
[----:B------:R-:W-:-:S05]  /*4b80*/  FADD.FTZ R121, R118, R117 ;  /* 0x0000007576797221 */ /* 0x000fca0000010000 */
[----:B------:R-:W-:Y:S02]  /*4b90*/  MOV R93, R121 ;  /* 0x00000079005d7202 */ /* 0x000fe40000000f00 */
[----:B------:R-:W-:-:S07]  /*4ba0*/  MOV R120, R94 ;  /* 0x0000005e00787202 */ /* 0x000fce0000000f00 */
[----:B------:R-:W-:Y:S05]  /*4bb0*/  WARPSYNC.COLLECTIVE R90, `(.L_x_10720) ;  /* 0x000000005a087348 */ /* 0x000fea0003c00000 */
[----:B------:R0:W1:Y:S02]  /*4bc0*/  SHFL.BFLY P0, R94, R93, R92, R91 ;  /* 0x0c00005c5d5e7389 */ /* 0x000064000000005b */
[----:B01----:R-:W-:Y:S05]  /*4bd0*/  ENDCOLLECTIVE ;  /* 0x000000000000791b */ /* 0x003fea0003800000 */
.L_x_10720:
[----:B------:R-:W-:Y:S05]  /*4be0*/  BRA `(.L_x_10721) ;  /* 0xffffffc8000c7947 */ /* 0x000fea000383ffff */
.L_x_10722:
        /* <DEDUP_REMOVED lines=9> */
.L_x_11341:


//--------------------- .text._ZN10layer_norm13ln_bwd_kernelINS_13Kernel_traitsIfffffjLj512ELj1ELj4ELj1ELj16ENS_18Kernel_traits_baseILj512EfffffjLj128EEEEELb1ELb1ELb0ELb0EEEvNS_9BwdParamsE --------------------------
	.section	.text._ZN10layer_norm13ln_bwd_kernelINS_13Kernel_traitsIfffffjLj512ELj1ELj4ELj1ELj16ENS_18Kernel_traits_baseILj512EfffffjLj128EEEEELb1ELb1ELb0ELb0EEEvNS_9BwdParamsE,"ax",@progbits
	.align	128
        .global         _ZN10layer_norm13ln_bwd_kernelINS_13Kernel_traitsIfffffjLj512ELj1ELj4ELj1ELj16ENS_18Kernel_traits_baseILj512EfffffjLj128EEEEELb1ELb1ELb0ELb0EEEvNS_9BwdParamsE
        .type           _ZN10layer_norm13ln_bwd_kernelINS_13Kernel_traitsIfffffjLj512ELj1ELj4ELj1ELj16ENS_18Kernel_traits_baseILj512EfffffjLj128EEEEELb1ELb1ELb0ELb0EEEvNS_9BwdParamsE,@function
        .size           _ZN10layer_norm13ln_bwd_kernelINS_13Kernel_traitsIfffffjLj512ELj1ELj4ELj1ELj16ENS_18Kernel_traits_baseILj512EfffffjLj128EEEEELb1ELb1ELb0ELb0EEEvNS_9BwdParamsE,(.L_x_11342 - _ZN10layer_norm13ln_bwd_kernelINS_13Kernel_traitsIfffffjLj512ELj1ELj4ELj1ELj16ENS_18Kernel_traits_baseILj512EfffffjLj128EEEEELb1ELb1ELb0ELb0EEEvNS_9BwdParamsE)
        .other          _ZN10layer_norm13ln_bwd_kernelINS_13Kernel_traitsIfffffjLj512ELj1ELj4ELj1ELj16ENS_18Kernel_traits_baseILj512EfffffjLj128EEEEELb1ELb1ELb0ELb0EEEvNS_9BwdParamsE,@"STO_CUDA_ENTRY STV_DEFAULT"
_ZN10layer_norm13ln_bwd_kernelINS_13Kernel_traitsIfffffjLj512ELj1ELj4ELj1ELj16ENS_18Kernel_traits_baseILj512EfffffjLj128EEEEELb1ELb1ELb0ELb0EEEvNS_9BwdParamsE:
.text._ZN10layer_norm13ln_bwd_kernelINS_13Kernel_traitsIfffffjLj512ELj1ELj4ELj1ELj16ENS_18Kernel_traits_baseILj512EfffffjLj128EEEEELb1ELb1ELb0ELb0EEEvNS_9BwdParamsE:
        /* <DEDUP_REMOVED lines=26> */
[----:B------:R2:W5:Y:S02]  /*01a0*/  @P0 LDG.E.128 R20, desc[UR6][R4.64] ;  /* 0x0000000604140981 */ /* 0x000564000c1e1d00 */
[----:B------:R-:W0:Y:S01]  /*01b0*/  @P2 LDC.64 R16, c[0x0][0x3d0] ;  /* 0x0000f400ff102b82 */ /* 0x000e220000000a00 */
[C---:B---3--:R-:W-:Y:S01]  /*01c0*/  @P0 IMAD.WIDE.U32 R6, R57.reuse, 0x10, R6 ;  /* 0x0000001039060825 */ /* 0x048fe200078e0006 */
[----:B------:R-:W-:-:S04]  /*01d0*/  @P0 LOP3.LUT R57, R57, 0x20, RZ, 0xfc, !PT ;  /* 0x0000002039390812 */ /* 0x000fc800078efcff */
[----:B------:R3:W5:Y:S02]  /*01e0*/  @P0 LDG.E.128 R24, desc[UR6][R6.64] ;  /* 0x0000000606180981 */ /* 0x000764000c1e1d00 */
[----:B------:R-:W2:Y:S01]  /*01f0*/  @P2 LDC.64 R18, c[0x0][0x3e8] ;  /* 0x0000fa00ff122b82 */ /* 0x000ea20000000a00 */
[----:B----4-:R-:W-:-:S05]  /*0200*/  @P1 IMAD.WIDE.U32 R12, R57, 0x10, R8 ;  /* 0x00000010390c1825 */ /* 0x010fca00078e0008 */
[----:B------:R3:W5:Y:S02]  /*0210*/  @P1 LDG.E.128 R28, desc[UR6][R12.64] ;  /* 0x000000060c1c1981 */ /* 0x000764000c1e1d00 */
[----:B------:R-:W4:Y:S01]  /*0220*/  @P3 LDC.64 R52, c[0x0][0x3d0] ;  /* 0x0000f400ff343b82 */ /* 0x000f220000000a00 */
[C---:B-1----:R-:W-:Y:S01]  /*0230*/  @P1 IMAD.WIDE.U32 R14, R57.reuse, 0x10, R10 ;  /* 0x00000010390e1825 */ /* 0x042fe200078e000a */
[----:B------:R-:W-:-:S04]  /*0240*/  @P1 IADD3 R57, PT, PT, R57, 0x20, RZ ;  /* 0x0000002039391810 */ /* 0x000fc80007ffe0ff */
[----:B------:R3:W5:Y:S02]  /*0250*/  @P1 LDG.E.128 R32, desc[UR6][R14.64] ;  /* 0x000000060e201981 */ /* 0x000764000c1e1d00 */
[----:B------:R-:W1:Y:S01]  /*0260*/  @P3 LDC.64 R54, c[0x0][0x3e8] ;  /* 0x0000fa00ff363b82 */ /* 0x000e620000000a00 */
[----:B0-----:R-:W-:-:S05]  /*0270*/  @P2 IMAD.WIDE.U32 R16, R57, 0x10, R16 ;  /* 0x0000001039102825 */ /* 0x001fca00078e0010 */
[----:B------:R3:W5:Y:S01]  /*0280*/  @P2 LDG.E.128 R36, desc[UR6][R16.64] ;  /* 0x0000000610242981 */ /* 0x000762000c1e1d00 */
[C---:B--2---:R-:W-:Y:S01]  /*0290*/  @P2 IMAD.WIDE.U32 R18, R57.reuse, 0x10, R18 ;  /* 0x0000001039122825 */ /* 0x044fe200078e0012 */
[----:B------:R-:W-:-:S04]  /*02a0*/  @P2 IADD3 R57, PT, PT, R57, 0x20, RZ ;  /* 0x0000002039392810 */ /* 0x000fc80007ffe0ff */
[----:B------:R3:W5:Y:S01]  /*02b0*/  @P2 LDG.E.128 R40, desc[UR6][R18.64] ;  /* 0x0000000612282981 */ /* 0x000762000c1e1d00 */
[----:B----4-:R-:W-:-:S05]  /*02c0*/  @P3 IMAD.WIDE.U32 R8, R57, 0x10, R52 ;  /* 0x0000001039083825 */ /* 0x010fca00078e0034 */
[----:B------:R3:W5:Y:S01]  /*02d0*/  @P3 LDG.E.128 R44, desc[UR6][R8.64] ;  /* 0x00000006082c3981 */ /* 0x000762000c1e1d00 */
[----:B-1----:R-:W-:-:S05]  /*02e0*/  @P3 IMAD.WIDE.U32 R10, R57, 0x10, R54 ;  /* 0x00000010390a3825 */ /* 0x002fca00078e0036 */
[----:B------:R3:W5:Y:S01]  /*02f0*/  @P3 LDG.E.128 R48, desc[UR6][R10.64] ;  /* 0x000000060a303981 */ /* 0x000762000c1e1d00 */
[----:B------:R-:W0:Y:S01]  /*0300*/  S2UR UR4, SR_CTAID.X ;  /* 0x00000000000479c3 */ /* 0x000e220000002500 */
[----:B------:R-:W-:Y:S01]  /*0310*/  SHF.R.U32.HI R5, RZ, 0x5, R0 ;  /* 0x00000005ff057819 */ /* 0x000fe20000011600 */
        /* <DEDUP_REMOVED lines=55> */
.L_x_10763:
[----:B0-----:R-:W0:Y:S08]  /*0690*/  LDC.64 R118, c[0x0][0x3c0] ;  /* 0x0000f000ff767b82 */ /* 0x001e300000000a00 */
[----:B------:R-:W1:Y:S01]  /*06a0*/  @P0 LDC.64 R116, c[0x0][0x3e0] ;  /* 0x0000f800ff740b82 */ /* 0x000e620000000a00 */
        /* <DEDUP_REMOVED lines=9> */
[----:B-----5:R0:W5:Y:S04]  /*0740*/  @P0 LDG.E R149, desc[UR6][R118.64] ;  /* 0x0000000676950981 */ /* 0x020168000c1e1900 */
[----:B------:R-:W-:-:S04]  /*0750*/  SHF.R.S32.HI R123, RZ, 0x1f, R122 ;  /* 0x0000001fff7b7819 */ /* 0x000fc8000001147a */
[----:B------:R-:W-:Y:S01]  /*0760*/  LEA.HI R123, R123, R122, RZ, 0x2 ;  /* 0x0000007a7b7b7211 */ /* 0x000fe200078f10ff */
[----:B------:R-:W-:Y:S01]  /*0770*/  BSSY.RECONVERGENT B0, `(.L_x_10724) ;  /* 0x0000039000007945 */ /* 0x000fe20003800200 */
[----:B------:R-:W-:Y:S02]  /*0780*/  ISETP.NE.AND P1, PT, RZ, UR8, PT ;  /* 0x00000008ff007c0c */ /* 0x000fe4000bf25270 */
[----:B------:R-:W-:Y:S01]  /*0790*/  CS2R R154, SRZ ;  /* 0x00000000009a7805 */ /* 0x000fe2000001ff00 */
[----:B-1----:R-:W-:Y:S01]  /*07a0*/  IMAD.WIDE R116, R5, 0x4, R116 ;  /* 0x0000000405747825 */ /* 0x002fe200078e0274 */
[C---:B------:R-:W-:Y:S02]  /*07b0*/  ISETP.GE.U32.AND P4, PT, R3.reuse, 0x40, PT ;  /* 0x000000400300780c */ /* 0x040fe40003f86070 */
[C---:B------:R-:W-:Y:S02]  /*07c0*/  ISETP.GE.U32.AND P3, PT, R3.reuse, 0x60, PT ;  /* 0x000000600300780c */ /* 0x040fe40003f66070 */
[----:B------:R1:W5:Y:S01]  /*07d0*/  LDG.E R147, desc[UR6][R116.64] ;  /* 0x0000000674937981 */ /* 0x000362000c1e1900 */
[----:B------:R-:W-:-:S02]  /*07e0*/  ISETP.GE.U32.AND P2, PT, R3, 0x80, PT ;  /* 0x000000800300780c */ /* 0x000fc40003f46070 */
[----:B0-----:R-:W-:-:S04]  /*07f0*/  LOP3.LUT R118, R0, 0x1f, RZ, 0xc0, !PT ;  /* 0x0000001f00767812 */ /* 0x001fc800078ec0ff */
        /* <DEDUP_REMOVED lines=48> */
.L_x_10725:
[----:B------:R-:W-:Y:S05]  /*0b00*/  BSYNC.RECONVERGENT B0 ;  /* 0x0000000000007941 */ /* 0x000fea0003800200 */
.L_x_10724:
        /* <DEDUP_REMOVED lines=45> */
.L_x_10727:
[----:B------:R-:W-:Y:S05]  /*0de0*/  BSYNC.RECONVERGENT B0 ;  /* 0x0000000000007941 */ /* 0x000fea0003800200 */
.L_x_10726:
        /* <DEDUP_REMOVED lines=45> */
.L_x_10729:
[----:B------:R-:W-:Y:S05]  /*10c0*/  BSYNC.RECONVERGENT B0 ;  /* 0x0000000000007941 */ /* 0x000fea0003800200 */
.L_x_10728:
[----:B------:R-:W-:Y:S04]  /*10d0*/  BSSY.RECONVERGENT B0, `(.L_x_10730) ;  /* 0x000002c000007945 */ /* 0x000fe80003800200 */
[----:B------:R-:W-:Y:S05]  /*10e0*/  @!P2 BRA `(.L_x_10731) ;  /* 0x0000000000a8a947 */ /* 0x000fea0003800000 */
[----:B------:R-:W0:Y:S01]  /*10f0*/  LDC.64 R10, c[0x0][0x3a8] ;  /* 0x0000ea00ff0a7b82 */ /* 0x000e220000000a00 */
[----:B------:R-:W-:-:S04]  /*1100*/  ISETP.NE.U32.AND P1, PT, RZ, UR10, PT ;  /* 0x0000000aff007c0c */ /* 0x000fc8000bf25070 */
[----:B------:R-:W-:-:S03]  /*1110*/  ISETP.NE.AND.EX P1, PT, RZ, UR11, PT, P1 ;  /* 0x0000000bff007c0c */ /* 0x000fc6000bf25310 */
[----:B------:R-:W1:Y:S10]  /*1120*/  LDC.64 R116, c[0x0][0x428] ;  /* 0x00010a00ff747b82 */ /* 0x000e740000000a00 */
[----:B------:R-:W2:Y:S01]  /*1130*/  @P1 LDC.64 R126, c[0x0][0x438] ;  /* 0x00010e00ff7e1b82 */ /* 0x000ea20000000a00 */
[----:B0-----:R-:W-:-:S07]  /*1140*/  IMAD.WIDE.U32 R120, R153, 0x10, R10 ;  /* 0x0000001099787825 */ /* 0x001fce00078e000a */
[----:B------:R-:W0:Y:S01]  /*1150*/  LDC.64 R10, c[0x0][0x3b0] ;  /* 0x0000ec00ff0a7b82 */ /* 0x000e220000000a00 */
[----:B------:R-:W3:Y:S01]  /*1160*/  LDG.E.128 R120, desc[UR6][R120.64] ;  /* 0x0000000678787981 */ /* 0x000ee2000c1e1d00 */
[----:B-1----:R-:W-:-:S06]  /*1170*/  IMAD.WIDE.U32 R116, R153, 0x10, R116 ;  /* 0x0000001099747825 */ /* 0x002fcc00078e0074 */
[----:B------:R-:W4:Y:S01]  /*1180*/  LDG.E.128 R116, desc[UR6][R116.64] ;  /* 0x0000000674747981 */ /* 0x000f22000c1e1d00 */
[----:B--2---:R-:W-:-:S05]  /*1190*/  @P1 IMAD.WIDE.U32 R158, R153, 0x10, R126 ;  /* 0x00000010999e1825 */ /* 0x004fca00078e007e */
[----:B------:R1:W5:Y:S01]  /*11a0*/  @P1 LDG.E.128 R112, desc[UR6][R158.64] ;  /* 0x000000069e701981 */ /* 0x000362000c1e1d00 */
[----:B0-----:R-:W-:-:S05]  /*11b0*/  IMAD.WIDE.U32 R156, R153, 0x4, R10 ;  /* 0x00000004999c7825 */ /* 0x001fca00078e000a */
[----:B------:R1:W5:Y:S01]  /*11c0*/  LDG.E R10, desc[UR6][R156.64] ;  /* 0x000000069c0a7981 */ /* 0x000362000c1e1900 */
        /* <DEDUP_REMOVED lines=28> */
.L_x_10731:
[----:B------:R-:W-:Y:S05]  /*1390*/  BSYNC.RECONVERGENT B0 ;  /* 0x0000000000007941 */ /* 0x000fea0003800200 */
.L_x_10730:
        /* <DEDUP_REMOVED lines=22> */
.L_x_10781:
        /* <DEDUP_REMOVED lines=17> */
[----:B0-----:R-:W-:Y:S01]  /*1610*/  FFMA.FTZ R122, R124, R154, R151 ;  /* 0x0000009a7c7a7223 */ /* 0x001fe20000010097 */
[----:B------:R-:W-:Y:S02]  /*1620*/  LOP3.LUT P6, RZ, R4, 0xff, RZ, 0xc0, !PT ;  /* 0x000000ff04ff7812 */ /* 0x000fe400078cc0ff */
[----:B------:R-:W-:Y:S01]  /*1630*/  FADD.FTZ R120, R132, -R121 ;  /* 0x8000007984787221 */ /* 0x000fe20000010000 */
[----:B------:R-:W-:Y:S01]  /*1640*/  FADD.FTZ R122, R139, -R122 ;  /* 0x8000007a8b7a7221 */ /* 0x000fe20000010000 */
[----:B------:R-:W-:Y:S02]  /*1650*/  LOP3.LUT P5, RZ, R4, 0xff00, RZ, 0xc0, !PT ;  /* 0x0000ff0004ff7812 */ /* 0x000fe400078ac0ff */
[C---:B-----5:R-:W-:Y:S01]  /*1660*/  FMUL.FTZ R120, R147.reuse, R120 ;  /* 0x0000007893787220 */ /* 0x060fe20000410000 */
[----:B------:R-:W-:-:S03]  /*1670*/  FMUL.FTZ R122, R147, R122 ;  /* 0x0000007a937a7220 */ /* 0x000fc60000410000 */
[-C--:B------:R-:W-:Y:S01]  /*1680*/  FMUL.FTZ R120, R120, R149.reuse ;  /* 0x0000009578787220 */ /* 0x080fe20000410000 */
[----:B------:R-:W-:-:S03]  /*1690*/  FMUL.FTZ R122, R122, R149 ;  /* 0x000000957a7a7220 */ /* 0x000fc60000410000 */
[----:B------:R-:W-:Y:S01]  /*16a0*/  FMUL.FTZ R121, R120, UR14 ;  /* 0x0000000e78797c20 */ /* 0x000fe20008410000 */
[----:B------:R-:W-:-:S03]  /*16b0*/  FMUL.FTZ R120, R122, UR14 ;  /* 0x0000000e7a787c20 */ /* 0x000fc60008410000 */
[----:B------:R-:W-:Y:S01]  /*16c0*/  FMUL.FTZ R116, R116, R121 ;  /* 0x0000007974747220 */ /* 0x000fe20000410000 */
[----:B------:R-:W-:-:S04]  /*16d0*/  FMUL.FTZ R117, R117, R120 ;  /* 0x0000007875757220 */ /* 0x000fc80000410000 */
[----:B------:R-:W-:Y:S02]  /*16e0*/  FSEL R153, R116, RZ, P6 ;  /* 0x000000ff74997208 */ /* 0x000fe40003000000 */
[----:B------:R-:W-:Y:S01]  /*16f0*/  FSEL R116, R117, RZ, P5 ;  /* 0x000000ff75747208 */ /* 0x000fe20002800000 */
[----:B------:R-:W-:Y:S02]  /*1700*/  FMUL.FTZ R117, R25, R120 ;  /* 0x0000007819757220 */ /* 0x000fe40000410000 */
[----:B------:R-:W-:Y:S02]  /*1710*/  FADD.FTZ R153, R76, R153 ;  /* 0x000000994c997221 */ /* 0x000fe40000010000 */
[----:B------:R-:W-:Y:S01]  /*1720*/  FADD.FTZ R155, R77, R116 ;  /* 0x000000744d9b7221 */ /* 0x000fe20000010000 */
[-CC-:B------:R-:W-:Y:S01]  /*1730*/  FFMA.FTZ R77, R137, R154.reuse, R151.reuse ;  /* 0x0000009a894d7223 */ /* 0x180fe20000010097 */
[----:B------:R-:W-:Y:S01]  /*1740*/  FFMA.FTZ R116, R150, R154, R151 ;  /* 0x0000009a96747223 */ /* 0x000fe20000010097 */
[----:B------:R-:W-:-:S02]  /*1750*/  SEL R117, R117, RZ, P5 ;  /* 0x000000ff75757207 */ /* 0x000fc40002800000 */
[----:B------:R-:W-:Y:S01]  /*1760*/  FADD.FTZ R76, R152, -R77 ;  /* 0x8000004d984c7221 */ /* 0x000fe20000010000 */
[----:B------:R-:W-:Y:S01]  /*1770*/  FADD.FTZ R116, R143, -R116 ;  /* 0x800000748f747221 */ /* 0x000fe20000010000 */
[----:B------:R-:W-:Y:S02]  /*1780*/  ISETP.GE.U32.AND P5, PT, R4, 0x1000000, PT ;  /* 0x010000000400780c */ /* 0x000fe40003fa6070 */
[C---:B------:R-:W-:Y:S01]  /*1790*/  FMUL.FTZ R76, R147.reuse, R76 ;  /* 0x0000004c934c7220 */ /* 0x040fe20000410000 */
[----:B------:R-:W-:Y:S01]  /*17a0*/  FMUL.FTZ R122, R147, R116 ;  /* 0x00000074937a7220 */ /* 0x000fe20000410000 */
[----:B------:R-:W-:Y:S02]  /*17b0*/  FMUL.FTZ R116, R24, R121 ;  /* 0x0000007918747220 */ /* 0x000fe40000410000 */
[-C--:B------:R-:W-:Y:S01]  /*17c0*/  FMUL.FTZ R76, R76, R149.reuse ;  /* 0x000000954c4c7220 */ /* 0x080fe20000410000 */
[----:B------:R-:W-:Y:S02]  /*17d0*/  FMUL.FTZ R122, R122, R149 ;  /* 0x000000957a7a7220 */ /* 0x000fe40000410000 */
[----:B------:R-:W-:Y:S01]  /*17e0*/  SEL R116, R116, RZ, P6 ;  /* 0x000000ff74747207 */ /* 0x000fe20003000000 */
[----:B------:R-:W-:Y:S01]  /*17f0*/  FMUL.FTZ R77, R76, UR14 ;  /* 0x0000000e4c4d7c20 */ /* 0x000fe20008410000 */
[----:B------:R-:W-:Y:S01]  /*1800*/  FMUL.FTZ R122, R122, UR14 ;  /* 0x0000000e7a7a7c20 */ /* 0x000fe20008410000 */
[----:B------:R-:W-:-:S02]  /*1810*/  LOP3.LUT P6, RZ, R4, 0xff0000, RZ, 0xc0, !PT ;  /* 0x00ff000004ff7812 */ /* 0x000fc400078cc0ff */
[-C--:B------:R-:W-:Y:S01]  /*1820*/  FMUL.FTZ R118, R118, R77.reuse ;  /* 0x0000004d76767220 */ /* 0x080fe20000410000 */
[----:B------:R-:W-:Y:S01]  /*1830*/  FMUL.FTZ R76, R119, R122 ;  /* 0x0000007a774c7220 */ /* 0x000fe20000410000 */
[----:B------:R-:W-:-:S03]  /*1840*/  FMUL.FTZ R77, R26, R77 ;  /* 0x0000004d1a4d7220 */ /* 0x000fc60000410000 */
[----:B------:R-:W-:Y:S02]  /*1850*/  FSEL R119, R118, RZ, P6 ;  /* 0x000000ff76777208 */ /* 0x000fe40003000000 */
[----:B------:R-:W-:Y:S02]  /*1860*/  FSEL R76, R76, RZ, P5 ;  /* 0x000000ff4c4c7208 */ /* 0x000fe40002800000 */
[----:B------:R-:W-:Y:S01]  /*1870*/  SEL R118, R77, RZ, P6 ;  /* 0x000000ff4d767207 */ /* 0x000fe20003000000 */
[----:B------:R-:W-:Y:S01]  /*1880*/  FADD.FTZ R156, R78, R119 ;  /* 0x000000774e9c7221 */ /* 0x000fe20000010000 */
[----:B------:R-:W-:Y:S01]  /*1890*/  FMUL.FTZ R119, R27, R122 ;  /* 0x0000007a1b777220 */ /* 0x000fe20000410000 */
[----:B------:R-:W-:-:S04]  /*18a0*/  FADD.FTZ R157, R79, R76 ;  /* 0x0000004c4f9d7221 */ /* 0x000fc80000010000 */
[----:B------:R-:W-:Y:S01]  /*18b0*/  SEL R119, R119, RZ, P5 ;  /* 0x000000ff77777207 */ /* 0x000fe20002800000 */
[----:B------:R-:W-:Y:S06]  /*18c0*/  BRA `(.L_x_10738) ;  /* 0x0000000000b07947 */ /* 0x000fec0003800000 */
.L_x_10737:
[-CC-:B------:R-:W-:Y:S01]  /*18d0*/  FFMA.FTZ R105, R15, R154.reuse, R151.reuse ;  /* 0x0000009a0f697223 */ /* 0x180fe20000010097 */
[-CC-:B------:R-:W-:Y:S01]  /*18e0*/  FFMA.FTZ R106, R124, R154.reuse, R151.reuse ;  /* 0x0000009a7c6a7223 */ /* 0x180fe20000010097 */
[----:B------:R-:W-:Y:S01]  /*18f0*/  LOP3.LUT P6, RZ, R4, 0xff, RZ, 0xc0, !PT ;  /* 0x000000ff04ff7812 */ /* 0x000fe200078cc0ff */
[----:B------:R-:W-:Y:S01]  /*1900*/  FFMA.FTZ R107, R137, R154, R151 ;  /* 0x0000009a896b7223 */ /* 0x000fe20000010097 */
[----:B------:R-:W-:Y:S01]  /*1910*/  FADD.FTZ R104, R132, -R105 ;  /* 0x8000006984687221 */ /* 0x000fe20000010000 */
[----:B------:R-:W-:Y:S01]  /*1920*/  FADD.FTZ R106, R139, -R106 ;  /* 0x8000006a8b6a7221 */ /* 0x000fe20000010000 */
[----:B------:R-:W-:Y:S02]  /*1930*/  LOP3.LUT P5, RZ, R4, 0xff00, RZ, 0xc0, !PT ;  /* 0x0000ff0004ff7812 */ /* 0x000fe400078ac0ff */
[----:B-----5:R-:W-:-:S04]  /*1940*/  FMUL.FTZ R104, R147, R104 ;  /* 0x0000006893687220 */ /* 0x020fc80000410000 */
[----:B------:R-:W-:-:S04]  /*1950*/  FMUL.FTZ R105, R104, R149 ;  /* 0x0000009568697220 */ /* 0x000fc80000410000 */
[----:B------:R-:W-:Y:S01]  /*1960*/  FMUL.FTZ R121, R105, UR14 ;  /* 0x0000000e69797c20 */ /* 0x000fe20008410000 */
[----:B------:R-:W-:Y:S01]  /*1970*/  FMUL.FTZ R105, R147, R106 ;  /* 0x0000006a93697220 */ /* 0x000fe20000410000 */
[----:B------:R-:W-:Y:S02]  /*1980*/  FADD.FTZ R106, R152, -R107 ;  /* 0x8000006b986a7221 */ /* 0x000fe40000010000 */
[----:B------:R-:W-:Y:S01]  /*1990*/  FMUL.FTZ R116, R116, R121 ;  /* 0x0000007974747220 */ /* 0x000fe20000410000 */
[----:B------:R-:W-:Y:S01]  /*19a0*/  FMUL.FTZ R120, R105, R149 ;  /* 0x0000009569787220 */ /* 0x000fe20000410000 */
[----:B------:R-:W-:-:S03]  /*19b0*/  FMUL.FTZ R106, R147, R106 ;  /* 0x0000006a936a7220 */ /* 0x000fc60000410000 */
[----:B------:R-:W-:Y:S01]  /*19c0*/  FMUL.FTZ R120, R120, UR14 ;  /* 0x0000000e78787c20 */ /* 0x000fe20008410000 */
[----:B------:R-:W-:Y:S01]  /*19d0*/  FSEL R153, R116, RZ, P6 ;  /* 0x000000ff74997208 */ /* 0x000fe20003000000 */
[----:B------:R-:W-:Y:S02]  /*19e0*/  FFMA.FTZ R116, R150, R154, R151 ;  /* 0x0000009a96747223 */ /* 0x000fe40000010097 */
[-C--:B------:R-:W-:Y:S02]  /*19f0*/  FMUL.FTZ R117, R117, R120.reuse ;  /* 0x0000007875757220 */ /* 0x080fe40000410000 */
[----:B------:R-:W-:Y:S01]  /*1a00*/  FADD.FTZ R153, R76, R153 ;  /* 0x000000994c997221 */ /* 0x000fe20000010000 */
[----:B------:R-:W-:Y:S02]  /*1a10*/  FADD.FTZ R116, R143, -R116 ;  /* 0x800000748f747221 */ /* 0x000fe40000010000 */
[----:B------:R-:W-:Y:S01]  /*1a20*/  FSEL R76, R117, RZ, P5 ;  /* 0x000000ff754c7208 */ /* 0x000fe20002800000 */
[----:B------:R-:W-:Y:S01]  /*1a30*/  FMUL.FTZ R117, R25, R120 ;  /* 0x0000007819757220 */ /* 0x000fe20000410000 */
[----:B------:R-:W-:Y:S01]  /*1a40*/  FMUL.FTZ R107, R147, R116 ;  /* 0x00000074936b7220 */ /* 0x000fe20000410000 */
[----:B------:R-:W-:-:S02]  /*1a50*/  FMUL.FTZ R116, R24, R121 ;  /* 0x0000007918747220 */ /* 0x000fc40000410000 */
[----:B------:R-:W-:Y:S01]  /*1a60*/  FADD.FTZ R155, R77, R76 ;  /* 0x0000004c4d9b7221 */ /* 0x000fe20000010000 */
[-C--:B------:R-:W-:Y:S01]  /*1a70*/  FMUL.FTZ R76, R106, R149.reuse ;  /* 0x000000956a4c7220 */ /* 0x080fe20000410000 */
[----:B------:R-:W-:Y:S02]  /*1a80*/  SEL R117, R117, RZ, P5 ;  /* 0x000000ff75757207 */ /* 0x000fe40002800000 */
[----:B------:R-:W-:Y:S01]  /*1a90*/  SEL R116, R116, RZ, P6 ;  /* 0x000000ff74747207 */ /* 0x000fe20003000000 */
[----:B------:R-:W-:Y:S01]  /*1aa0*/  FMUL.FTZ R77, R76, UR14 ;  /* 0x0000000e4c4d7c20 */ /* 0x000fe20008410000 */
[----:B------:R-:W-:Y:S01]  /*1ab0*/  FMUL.FTZ R76, R107, R149 ;  /* 0x000000956b4c7220 */ /* 0x000fe20000410000 */
[----:B------:R-:W-:Y:S02]  /*1ac0*/  LOP3.LUT P6, RZ, R4, 0xff0000, RZ, 0xc0, !PT ;  /* 0x00ff000004ff7812 */ /* 0x000fe400078cc0ff */
[-C--:B------:R-:W-:Y:S01]  /*1ad0*/  FMUL.FTZ R118, R118, R77.reuse ;  /* 0x0000004d76767220 */ /* 0x080fe20000410000 */
[----:B------:R-:W-:Y:S01]  /*1ae0*/  FMUL.FTZ R76, R76, UR14 ;  /* 0x0000000e4c4c7c20 */ /* 0x000fe20008410000 */
[----:B------:R-:W-:Y:S01]  /*1af0*/  ISETP.GE.U32.AND P5, PT, R4, 0x1000000, PT ;  /* 0x010000000400780c */ /* 0x000fe20003fa6070 */
[----:B------:R-:W-:-:S02]  /*1b00*/  FMUL.FTZ R77, R26, R77 ;  /* 0x0000004d1a4d7220 */ /* 0x000fc40000410000 */
[-C--:B------:R-:W-:Y:S01]  /*1b10*/  FMUL.FTZ R120, R119, R76.reuse ;  /* 0x0000004c77787220 */ /* 0x080fe20000410000 */
[----:B------:R-:W-:Y:S01]  /*1b20*/  FSEL R119, R118, RZ, P6 ;  /* 0x000000ff76777208 */ /* 0x000fe20003000000 */
[----:B------:R-:W-:Y:S01]  /*1b30*/  FMUL.FTZ R76, R27, R76 ;  /* 0x0000004c1b4c7220 */ /* 0x000fe20000410000 */
[----:B------:R-:W-:Y:S02]  /*1b40*/  SEL R118, R77, RZ, P6 ;  /* 0x000000ff4d767207 */ /* 0x000fe40003000000 */
[----:B------:R-:W-:Y:S01]  /*1b50*/  FSEL R120, R120, RZ, P5 ;  /* 0x000000ff78787208 */ /* 0x000fe20002800000 */
[----:B------:R-:W-:Y:S01]  /*1b60*/  FADD.FTZ R156, R78, R119 ;  /* 0x000000774e9c7221 */ /* 0x000fe20000010000 */
[----:B------:R-:W-:-:S03]  /*1b70*/  SEL R119, R76, RZ, P5 ;  /* 0x000000ff4c777207 */ /* 0x000fc60002800000 */
[----:B------:R-:W-:-:S07]  /*1b80*/  FADD.FTZ R157, R79, R120 ;  /* 0x000000784f9d7221 */ /* 0x000fce0000010000 */
.L_x_10738:
[----:B------:R-:W1:Y:S08]  /*1b90*/  @P1 LDC.64 R78, c[0x0][0x478] ;  /* 0x00011e00ff4e1b82 */ /* 0x000e700000000a00 */
[----:B------:R-:W0:Y:S01]  /*1ba0*/  LDC.64 R76, c[0x0][0x468] ;  /* 0x00011a00ff4c7b82 */ /* 0x000e220000000a00 */
[----:B-1----:R-:W-:Y:S01]  /*1bb0*/  @P1 IMAD.WIDE.U32 R120, R145, 0x10, R78 ;  /* 0x0000001091781825 */ /* 0x002fe200078e004e */
[----:B------:R-:W-:-:S02]  /*1bc0*/  MOV R78, R156 ;  /* 0x0000009c004e7202 */ /* 0x000fc40000000f00 */
[----:B------:R-:W-:Y:S02]  /*1bd0*/  MOV R79, R157 ;  /* 0x0000009d004f7202 */ /* 0x000fe40000000f00 */
[----:B------:R1:W-:Y:S01]  /*1be0*/  @P1 STG.E.128 desc[UR6][R120.64], R104 ;  /* 0x0000006878001986 */ /* 0x0003e2000c101d06 */
[C---:B0-----:R-:W-:Y:S01]  /*1bf0*/  IMAD.WIDE.U32 R122, R145.reuse, 0x10, R76 ;  /* 0x00000010917a7825 */ /* 0x041fe200078e004c */
[----:B------:R-:W-:Y:S02]  /*1c00*/  MOV R76, R153 ;  /* 0x00000099004c7202 */ /* 0x000fe40000000f00 */
[----:B------:R-:W-:Y:S02]  /*1c10*/  MOV R77, R155 ;  /* 0x0000009b004d7202 */ /* 0x000fe40000000f00 */
[----:B------:R1:W-:Y:S01]  /*1c20*/  STG.E.128 desc[UR6][R122.64], R116 ;  /* 0x000000747a007986 */ /* 0x0003e2000c101d06 */
[----:B------:R-:W-:-:S07]  /*1c30*/  IADD3 R145, PT, PT, R145, 0x20, RZ ;  /* 0x0000002091917810 */ /* 0x000fce0007ffe0ff */
.L_x_10736:
[----:B------:R-:W-:Y:S05]  /*1c40*/  BSYNC.RECONVERGENT B1 ;  /* 0x0000000000017941 */ /* 0x000fea0003800200 */
.L_x_10735:
        /* <DEDUP_REMOVED lines=10> */
[----:B------:R-:W-:Y:S01]  /*1cf0*/  LOP3.LUT P6, RZ, R6, 0xff, RZ, 0xc0, !PT ;  /* 0x000000ff06ff7812 */ /* 0x000fe200078cc0ff */
[----:B------:R-:W-:Y:S01]  /*1d00*/  FFMA.FTZ R107, R133, R154, R151 ;  /* 0x0000009a856b7223 */ /* 0x000fe20000010097 */
[----:B------:R-:W-:Y:S01]  /*1d10*/  FADD.FTZ R104, R130, -R105 ;  /* 0x8000006982687221 */ /* 0x000fe20000010000 */
[----:B------:R-:W-:Y:S01]  /*1d20*/  FADD.FTZ R106, R135, -R106 ;  /* 0x8000006a876a7221 */ /* 0x000fe20000010000 */
[----:B------:R-:W-:Y:S02]  /*1d30*/  LOP3.LUT P5, RZ, R6, 0xff00, RZ, 0xc0, !PT ;  /* 0x0000ff0006ff7812 */ /* 0x000fe400078ac0ff */
[C---:B-----5:R-:W-:Y:S01]  /*1d40*/  FMUL.FTZ R104, R147.reuse, R104 ;  /* 0x0000006893687220 */ /* 0x060fe20000410000 */
[----:B------:R-:W-:Y:S01]  /*1d50*/  FMUL.FTZ R105, R147, R106 ;  /* 0x0000006a93697220 */ /* 0x000fe20000410000 */
[----:B------:R-:W-:Y:S01]  /*1d60*/  FADD.FTZ R106, R148, -R107 ;  /* 0x8000006b946a7221 */ /* 0x000fe20000010000 */
[----:B------:R-:W-:Y:S01]  /*1d70*/  LOP3.LUT P4, RZ, R6, 0xff0000, RZ, 0xc0, !PT ;  /* 0x00ff000006ff7812 */ /* 0x000fe2000788c0ff */
[-C--:B------:R-:W-:Y:S01]  /*1d80*/  FMUL.FTZ R121, R104, R149.reuse ;  /* 0x0000009568797220 */ /* 0x080fe20000410000 */
[----:B------:R-:W-:Y:S01]  /*1d90*/  FMUL.FTZ R120, R105, R149 ;  /* 0x0000009569787220 */ /* 0x000fe20000410000 */
[----:B------:R-:W-:-:S02]  /*1da0*/  FMUL.FTZ R106, R147, R106 ;  /* 0x0000006a936a7220 */ /* 0x000fc40000410000 */
[----:B------:R-:W-:Y:S01]  /*1db0*/  FMUL.FTZ R121, R121, UR14 ;  /* 0x0000000e79797c20 */ /* 0x000fe20008410000 */
[----:B------:R-:W-:-:S03]  /*1dc0*/  FMUL.FTZ R120, R120, UR14 ;  /* 0x0000000e78787c20 */ /* 0x000fc60008410000 */
[----:B------:R-:W-:Y:S01]  /*1dd0*/  FMUL.FTZ R116, R116, R121 ;  /* 0x0000007974747220 */ /* 0x000fe20000410000 */
[----:B------:R-:W-:-:S04]  /*1de0*/  FMUL.FTZ R117, R117, R120 ;  /* 0x0000007875757220 */ /* 0x000fc80000410000 */
[----:B------:R-:W-:Y:S01]  /*1df0*/  FSEL R153, R116, RZ, P6 ;  /* 0x000000ff74997208 */ /* 0x000fe20003000000 */
[----:B------:R-:W-:-:S04]  /*1e00*/  FFMA.FTZ R116, R146, R154, R151 ;  /* 0x0000009a92747223 */ /* 0x000fc80000010097 */
[----:B------:R-:W-:Y:S01]  /*1e10*/  FADD.FTZ R153, R80, R153 ;  /* 0x0000009950997221 */ /* 0x000fe20000010000 */
[----:B------:R-:W-:Y:S01]  /*1e20*/  FSEL R80, R117, RZ, P5 ;  /* 0x000000ff75507208 */ /* 0x000fe20002800000 */
[----:B------:R-:W-:-:S04]  /*1e30*/  FADD.FTZ R116, R141, -R116 ;  /* 0x800000748d747221 */ /* 0x000fc80000010000 */
[----:B------:R-:W-:Y:S01]  /*1e40*/  FADD.FTZ R155, R81, R80 ;  /* 0x00000050519b7221 */ /* 0x000fe20000010000 */
[----:B------:R-:W-:Y:S01]  /*1e50*/  FMUL.FTZ R80, R106, R149 ;  /* 0x000000956a507220 */ /* 0x000fe20000410000 */
[----:B------:R-:W-:Y:S01]  /*1e60*/  FMUL.FTZ R107, R147, R116 ;  /* 0x00000074936b7220 */ /* 0x000fe20000410000 */
[----:B------:R-:W-:Y:S02]  /*1e70*/  FMUL.FTZ R116, R32, R121 ;  /* 0x0000007920747220 */ /* 0x000fe40000410000 */
[----:B------:R-:W-:Y:S01]  /*1e80*/  FMUL.FTZ R81, R80, UR14 ;  /* 0x0000000e50517c20 */ /* 0x000fe20008410000 */
[----:B------:R-:W-:Y:S02]  /*1e90*/  FMUL.FTZ R80, R107, R149 ;  /* 0x000000956b507220 */ /* 0x000fe40000410000 */
[----:B------:R-:W-:Y:S01]  /*1ea0*/  SEL R116, R116, RZ, P6 ;  /* 0x000000ff74747207 */ /* 0x000fe20003000000 */
[-C--:B------:R-:W-:Y:S01]  /*1eb0*/  FMUL.FTZ R118, R118, R81.reuse ;  /* 0x0000005176767220 */ /* 0x080fe20000410000 */
[----:B------:R-:W-:Y:S01]  /*1ec0*/  FMUL.FTZ R80, R80, UR14 ;  /* 0x0000000e50507c20 */ /* 0x000fe20008410000 */
[----:B------:R-:W-:Y:S01]  /*1ed0*/  ISETP.GE.U32.AND P6, PT, R6, 0x1000000, PT ;  /* 0x010000000600780c */ /* 0x000fe20003fc6070 */
[----:B------:R-:W-:-:S02]  /*1ee0*/  FMUL.FTZ R81, R34, R81 ;  /* 0x0000005122517220 */ /* 0x000fc40000410000 */
[----:B------:R-:W-:Y:S01]  /*1ef0*/  FSEL R117, R118, RZ, P4 ;  /* 0x000000ff76757208 */ /* 0x000fe20002000000 */
[-C--:B------:R-:W-:Y:S01]  /*1f00*/  FMUL.FTZ R119, R119, R80.reuse ;  /* 0x0000005077777220 */ /* 0x080fe20000410000 */
[----:B------:R-:W-:Y:S01]  /*1f10*/  FMUL.FTZ R80, R35, R80 ;  /* 0x0000005023507220 */ /* 0x000fe20000410000 */
[----:B------:R-:W-:Y:S02]  /*1f20*/  SEL R118, R81, RZ, P4 ;  /* 0x000000ff51767207 */ /* 0x000fe40002000000 */
[----:B------:R-:W-:Y:S01]  /*1f30*/  FADD.FTZ R156, R82, R117 ;  /* 0x00000075529c7221 */ /* 0x000fe20000010000 */
[----:B------:R-:W-:Y:S01]  /*1f40*/  FSEL R82, R119, RZ, P6 ;  /* 0x000000ff77527208 */ /* 0x000fe20003000000 */
[----:B------:R-:W-:Y:S01]  /*1f50*/  FMUL.FTZ R117, R33, R120 ;  /* 0x0000007821757220 */ /* 0x000fe20000410000 */
[----:B------:R-:W-:-:S03]  /*1f60*/  SEL R119, R80, RZ, P6 ;  /* 0x000000ff50777207 */ /* 0x000fc60003000000 */
[----:B------:R-:W-:Y:S01]  /*1f70*/  FADD.FTZ R157, R83, R82 ;  /* 0x00000052539d7221 */ /* 0x000fe20000010000 */
[----:B------:R-:W-:Y:S01]  /*1f80*/  SEL R117, R117, RZ, P5 ;  /* 0x000000ff75757207 */ /* 0x000fe20002800000 */
[----:B------:R-:W-:Y:S06]  /*1f90*/  BRA `(.L_x_10742) ;  /* 0x0000000000b07947 */ /* 0x000fec0003800000 */
.L_x_10741:
[-CC-:B------:R-:W-:Y:S01]  /*1fa0*/  FFMA.FTZ R121, R13, R154.reuse, R151.reuse ;  /* 0x0000009a0d797223 */ /* 0x180fe20000010097 */
[----:B0-----:R-:W-:Y:S01]  /*1fb0*/  FFMA.FTZ R122, R14, R154, R151 ;  /* 0x0000009a0e7a7223 */ /* 0x001fe20000010097 */
[----:B------:R-:W-:Y:S02]  /*1fc0*/  LOP3.LUT P6, RZ, R6, 0xff, RZ, 0xc0, !PT ;  /* 0x000000ff06ff7812 */ /* 0x000fe400078cc0ff */
[----:B------:R-:W-:Y:S01]  /*1fd0*/  FADD.FTZ R120, R130, -R121 ;  /* 0x8000007982787221 */ /* 0x000fe20000010000 */
[----:B------:R-:W-:Y:S01]  /*1fe0*/  FADD.FTZ R122, R135, -R122 ;  /* 0x8000007a877a7221 */ /* 0x000fe20000010000 */
[C---:B------:R-:W-:Y:S02]  /*1ff0*/  LOP3.LUT P5, RZ, R6.reuse, 0xff00, RZ, 0xc0, !PT ;  /* 0x0000ff0006ff7812 */ /* 0x040fe400078ac0ff */
[C---:B-----5:R-:W-:Y:S01]  /*2000*/  FMUL.FTZ R120, R147.reuse, R120 ;  /* 0x0000007893787220 */ /* 0x060fe20000410000 */
[----:B------:R-:W-:Y:S01]  /*2010*/  FMUL.FTZ R122, R147, R122 ;  /* 0x0000007a937a7220 */ /* 0x000fe20000410000 */
[----:B------:R-:W-:-:S02]  /*2020*/  LOP3.LUT P4, RZ, R6, 0xff0000, RZ, 0xc0, !PT ;  /* 0x00ff000006ff7812 */ /* 0x000fc4000788c0ff */
[-C--:B------:R-:W-:Y:S01]  /*2030*/  FMUL.FTZ R120, R120, R149.reuse ;  /* 0x0000009578787220 */ /* 0x080fe20000410000 */
[----:B------:R-:W-:-:S03]  /*2040*/  FMUL.FTZ R122, R122, R149 ;  /* 0x000000957a7a7220 */ /* 0x000fc60000410000 */
[----:B------:R-:W-:Y:S01]  /*2050*/  FMUL.FTZ R121, R120, UR14 ;  /* 0x0000000e78797c20 */ /* 0x000fe20008410000 */
[----:B------:R-:W-:-:S03]  /*2060*/  FMUL.FTZ R120, R122, UR14 ;  /* 0x0000000e7a787c20 */ /* 0x000fc60008410000 */
[----:B------:R-:W-:Y:S01]  /*2070*/  FMUL.FTZ R116, R116, R121 ;  /* 0x0000007974747220 */ /* 0x000fe20000410000 */
[----:B------:R-:W-:-:S04]  /*2080*/  FMUL.FTZ R117, R117, R120 ;  /* 0x0000007875757220 */ /* 0x000fc80000410000 */
[----:B------:R-:W-:Y:S02]  /*2090*/  FSEL R153, R116, RZ, P6 ;  /* 0x000000ff74997208 */ /* 0x000fe40003000000 */
[----:B------:R-:W-:-:S03]  /*20a0*/  FSEL R116, R117, RZ, P5 ;  /* 0x000000ff75747208 */ /* 0x000fc60002800000 */
[----:B------:R-:W-:Y:S02]  /*20b0*/  FADD.FTZ R153, R80, R153 ;  /* 0x0000009950997221 */ /* 0x000fe40000010000 */
[----:B------:R-:W-:Y:S01]  /*20c0*/  FADD.FTZ R155, R81, R116 ;  /* 0x00000074519b7221 */ /* 0x000fe20000010000 */
[-CC-:B------:R-:W-:Y:S01]  /*20d0*/  FFMA.FTZ R81, R133, R154.reuse, R151.reuse ;  /* 0x0000009a85517223 */ /* 0x180fe20000010097 */
[----:B------:R-:W-:-:S03]  /*20e0*/  FFMA.FTZ R116, R146, R154, R151 ;  /* 0x0000009a92747223 */ /* 0x000fc60000010097 */
[----:B------:R-:W-:Y:S01]  /*20f0*/  FADD.FTZ R80, R148, -R81 ;  /* 0x8000005194507221 */ /* 0x000fe20000010000 */
[----:B------:R-:W-:-:S03]  /*2100*/  FADD.FTZ R116, R141, -R116 ;  /* 0x800000748d747221 */ /* 0x000fc60000010000 */
[C---:B------:R-:W-:Y:S01]  /*2110*/  FMUL.FTZ R80, R147.reuse, R80 ;  /* 0x0000005093507220 */ /* 0x040fe20000410000 */
[----:B------:R-:W-:-:S03]  /*2120*/  FMUL.FTZ R116, R147, R116 ;  /* 0x0000007493747220 */ /* 0x000fc60000410000 */
[-C--:B------:R-:W-:Y:S01]  /*2130*/  FMUL.FTZ R80, R80, R149.reuse ;  /* 0x0000009550507220 */ /* 0x080fe20000410000 */
[----:B------:R-:W-:-:S03]  /*2140*/  FMUL.FTZ R116, R116, R149 ;  /* 0x0000009574747220 */ /* 0x000fc60000410000 */
[----:B------:R-:W-:Y:S01]  /*2150*/  FMUL.FTZ R81, R80, UR14 ;  /* 0x0000000e50517c20 */ /* 0x000fe20008410000 */
[----:B------:R-:W-:Y:S01]  /*2160*/  FMUL.FTZ R80, R116, UR14 ;  /* 0x0000000e74507c20 */ /* 0x000fe20008410000 */
[----:B------:R-:W-:Y:S02]  /*2170*/  FMUL.FTZ R116, R32, R121 ;  /* 0x0000007920747220 */ /* 0x000fe40000410000 */
[-C--:B------:R-:W-:Y:S01]  /*2180*/  FMUL.FTZ R118, R118, R81.reuse ;  /* 0x0000005176767220 */ /* 0x080fe20000410000 */
[-C--:B------:R-:W-:Y:S01]  /*2190*/  FMUL.FTZ R119, R119, R80.reuse ;  /* 0x0000005077777220 */ /* 0x080fe20000410000 */
[----:B------:R-:W-:Y:S01]  /*21a0*/  FMUL.FTZ R81, R34, R81 ;  /* 0x0000005122517220 */ /* 0x000fe20000410000 */
[----:B------:R-:W-:Y:S01]  /*21b0*/  SEL R116, R116, RZ, P6 ;  /* 0x000000ff74747207 */ /* 0x000fe20003000000 */
[----:B------:R-:W-:Y:S01]  /*21c0*/  FMUL.FTZ R80, R35, R80 ;  /* 0x0000005023507220 */ /* 0x000fe20000410000 */
[----:B------:R-:W-:Y:S02]  /*21d0*/  FSEL R117, R118, RZ, P4 ;  /* 0x000000ff76757208 */ /* 0x000fe40002000000 */
[----:B------:R-:W-:-:S02]  /*21e0*/  ISETP.GE.U32.AND P6, PT, R6, 0x1000000, PT ;  /* 0x010000000600780c */ /* 0x000fc40003fc6070 */
[----:B------:R-:W-:Y:S01]  /*21f0*/  SEL R118, R81, RZ, P4 ;  /* 0x000000ff51767207 */ /* 0x000fe20002000000 */
[----:B------:R-:W-:Y:S01]  /*2200*/  FADD.FTZ R156, R82, R117 ;  /* 0x00000075529c7221 */ /* 0x000fe20000010000 */
[----:B------:R-:W-:Y:S01]  /*2210*/  FSEL R82, R119, RZ, P6 ;  /* 0x000000ff77527208 */ /* 0x000fe20003000000 */
[----:B------:R-:W-:Y:S01]  /*2220*/  FMUL.FTZ R117, R33, R120 ;  /* 0x0000007821757220 */ /* 0x000fe20000410000 */
[----:B------:R-:W-:-:S03]  /*2230*/  SEL R119, R80, RZ, P6 ;  /* 0x000000ff50777207 */ /* 0x000fc60003000000 */
[----:B------:R-:W-:Y:S01]  /*2240*/  FADD.FTZ R157, R83, R82 ;  /* 0x00000052539d7221 */ /* 0x000fe20000010000 */
[----:B------:R-:W-:-:S07]  /*2250*/  SEL R117, R117, RZ, P5 ;  /* 0x000000ff75757207 */ /* 0x000fce0002800000 */
.L_x_10742:
        /* <DEDUP_REMOVED lines=11> */
.L_x_10740:
[----:B------:R-:W-:Y:S05]  /*2310*/  BSYNC.RECONVERGENT B1 ;  /* 0x0000000000017941 */ /* 0x000fea0003800200 */
.L_x_10739:
        /* <DEDUP_REMOVED lines=9> */
[----:B------:R-:W-:Y:S01]  /*23b0*/  LOP3.LUT P3, RZ, R7, 0xff, RZ, 0xc0, !PT ;  /* 0x000000ff07ff7812 */ /* 0x000fe2000786c0ff */
[-CC-:B------:R-:W-:Y:S01]  /*23c0*/  FFMA.FTZ R106, R8, R154.reuse, R151.reuse ;  /* 0x0000009a086a7223 */ /* 0x180fe20000010097 */
[-C--:B------:R-:W-:Y:S01]  /*23d0*/  FFMA.FTZ R107, R142, R154.reuse, R151 ;  /* 0x0000009a8e6b7223 */ /* 0x080fe20000010097 */
[----:B------:R-:W-:Y:S01]  /*23e0*/  FADD.FTZ R104, R128, -R105 ;  /* 0x8000006980687221 */ /* 0x000fe20000010000 */
[----:B------:R-:W-:Y:S01]  /*23f0*/  FFMA.FTZ R105, R129, R154, R151 ;  /* 0x0000009a81697223 */ /* 0x000fe20000010097 */
[----:B------:R-:W-:Y:S01]  /*2400*/  FADD.FTZ R106, R131, -R106 ;  /* 0x8000006a836a7221 */ /* 0x000fe20000010000 */
[----:B------:R-:W-:Y:S01]  /*2410*/  LOP3.LUT P4, RZ, R7, 0xff00, RZ, 0xc0, !PT ;  /* 0x0000ff0007ff7812 */ /* 0x000fe2000788c0ff */
[----:B-----5:R-:W-:Y:S01]  /*2420*/  FMUL.FTZ R104, R147, R104 ;  /* 0x0000006893687220 */ /* 0x020fe20000410000 */
[C---:B------:R-:W-:Y:S02]  /*2430*/  LOP3.LUT P5, RZ, R7.reuse, 0xff0000, RZ, 0xc0, !PT ;  /* 0x00ff000007ff7812 */ /* 0x040fe400078ac0ff */
[----:B------:R-:W-:Y:S01]  /*2440*/  ISETP.GE.U32.AND P6, PT, R7, 0x1000000, PT ;  /* 0x010000000700780c */ /* 0x000fe20003fc6070 */
[----:B------:R-:W-:-:S04]  /*2450*/  FMUL.FTZ R121, R104, R149 ;  /* 0x0000009568797220 */ /* 0x000fc80000410000 */
[----:B------:R-:W-:-:S04]  /*2460*/  FMUL.FTZ R121, R121, UR14 ;  /* 0x0000000e79797c20 */ /* 0x000fc80008410000 */
[----:B------:R-:W-:-:S05]  /*2470*/  FMUL.FTZ R116, R116, R121 ;  /* 0x0000007974747220 */ /* 0x000fca0000410000 */
[----:B------:R-:W-:Y:S01]  /*2480*/  FSEL R153, R116, RZ, P3 ;  /* 0x000000ff74997208 */ /* 0x000fe20001800000 */
[----:B------:R-:W-:-:S04]  /*2490*/  FADD.FTZ R116, R140, -R107 ;  /* 0x8000006b8c747221 */ /* 0x000fc80000010000 */
[----:B------:R-:W-:Y:S01]  /*24a0*/  FADD.FTZ R153, R84, R153 ;  /* 0x0000009954997221 */ /* 0x000fe20000010000 */
[----:B------:R-:W-:Y:S01]  /*24b0*/  FADD.FTZ R84, R144, -R105 ;  /* 0x8000006990547221 */ /* 0x000fe20000010000 */
[C---:B------:R-:W-:Y:S01]  /*24c0*/  FMUL.FTZ R105, R147.reuse, R106 ;  /* 0x0000006a93697220 */ /* 0x040fe20000410000 */
[C---:B------:R-:W-:Y:S02]  /*24d0*/  FMUL.FTZ R107, R147.reuse, R116 ;  /* 0x00000074936b7220 */ /* 0x040fe40000410000 */
[----:B------:R-:W-:Y:S01]  /*24e0*/  FMUL.FTZ R106, R147, R84 ;  /* 0x00000054936a7220 */ /* 0x000fe20000410000 */
[-C--:B------:R-:W-:Y:S01]  /*24f0*/  FMUL.FTZ R84, R105, R149.reuse ;  /* 0x0000009569547220 */ /* 0x080fe20000410000 */
[-C--:B------:R-:W-:Y:S02]  /*2500*/  FMUL.FTZ R120, R107, R149.reuse ;  /* 0x000000956b787220 */ /* 0x080fe40000410000 */
[----:B------:R-:W-:Y:S01]  /*2510*/  FMUL.FTZ R116, R106, R149 ;  /* 0x000000956a747220 */ /* 0x000fe20000410000 */
[----:B------:R-:W-:Y:S01]  /*2520*/  FMUL.FTZ R84, R84, UR14 ;  /* 0x0000000e54547c20 */ /* 0x000fe20008410000 */
[----:B------:R-:W-:-:S02]  /*2530*/  FMUL.FTZ R120, R120, UR14 ;  /* 0x0000000e78787c20 */ /* 0x000fc40008410000 */
[----:B0-----:R-:W-:Y:S01]  /*2540*/  FMUL.FTZ R123, R116, UR14 ;  /* 0x0000000e747b7c20 */ /* 0x001fe20008410000 */
[----:B------:R-:W-:Y:S01]  /*2550*/  FMUL.FTZ R117, R117, R84 ;  /* 0x0000005475757220 */ /* 0x000fe20000410000 */
[----:B------:R-:W-:Y:S01]  /*2560*/  FMUL.FTZ R119, R119, R120 ;  /* 0x0000007877777220 */ /* 0x000fe20000410000 */
[----:B------:R-:W-:Y:S01]  /*2570*/  FMUL.FTZ R84, R41, R84 ;  /* 0x0000005429547220 */ /* 0x000fe20000410000 */
[----:B------:R-:W-:Y:S02]  /*2580*/  FMUL.FTZ R118, R118, R123 ;  /* 0x0000007b76767220 */ /* 0x000fe40000410000 */
[----:B------:R-:W-:-:S03]  /*2590*/  FSEL R116, R117, RZ, P4 ;  /* 0x000000ff75747208 */ /* 0x000fc60002000000 */
[----:B------:R-:W-:Y:S02]  /*25a0*/  FSEL R117, R118, RZ, P5 ;  /* 0x000000ff76757208 */ /* 0x000fe40002800000 */
[----:B------:R-:W-:Y:S01]  /*25b0*/  FSEL R118, R119, RZ, P6 ;  /* 0x000000ff77767208 */ /* 0x000fe20003000000 */
[----:B------:R-:W-:Y:S01]  /*25c0*/  FADD.FTZ R157, R85, R116 ;  /* 0x00000074559d7221 */ /* 0x000fe20000010000 */
[----:B------:R-:W-:Y:S01]  /*25d0*/  FMUL.FTZ R116, R40, R121 ;  /* 0x0000007928747220 */ /* 0x000fe20000410000 */
[----:B------:R-:W-:Y:S01]  /*25e0*/  FMUL.FTZ R119, R43, R120 ;  /* 0x000000782b777220 */ /* 0x000fe20000410000 */
[----:B------:R-:W-:Y:S01]  /*25f0*/  FADD.FTZ R156, R86, R117 ;  /* 0x00000075569c7221 */ /* 0x000fe20000010000 */
[----:B------:R-:W-:Y:S01]  /*2600*/  FADD.FTZ R155, R87, R118 ;  /* 0x00000076579b7221 */ /* 0x000fe20000010000 */
[----:B------:R-:W-:Y:S01]  /*2610*/  FMUL.FTZ R118, R42, R123 ;  /* 0x0000007b2a767220 */ /* 0x000fe20000410000 */
[----:B------:R-:W-:Y:S02]  /*2620*/  SEL R116, R116, RZ, P3 ;  /* 0x000000ff74747207 */ /* 0x000fe40001800000 */
[----:B------:R-:W-:-:S02]  /*2630*/  SEL R117, R84, RZ, P4 ;  /* 0x000000ff54757207 */ /* 0x000fc40002000000 */
[----:B------:R-:W-:Y:S02]  /*2640*/  SEL R118, R118, RZ, P5 ;  /* 0x000000ff76767207 */ /* 0x000fe40002800000 */
[----:B------:R-:W-:Y:S01]  /*2650*/  SEL R119, R119, RZ, P6 ;  /* 0x000000ff77777207 */ /* 0x000fe20003000000 */
[----:B------:R-:W-:Y:S06]  /*2660*/  BRA `(.L_x_10746) ;  /* 0x0000000000b07947 */ /* 0x000fec0003800000 */
.L_x_10745:
[-CC-:B------:R-:W-:Y:S01]  /*2670*/  FFMA.FTZ R121, R9, R154.reuse, R151.reuse ;  /* 0x0000009a09797223 */ /* 0x180fe20000010097 */
[----:B------:R-:W-:Y:S01]  /*2680*/  LOP3.LUT P3, RZ, R7, 0xff, RZ, 0xc0, !PT ;  /* 0x000000ff07ff7812 */ /* 0x000fe2000786c0ff */
[-CC-:B0-----:R-:W-:Y:S01]  /*2690*/  FFMA.FTZ R123, R129, R154.reuse, R151.reuse ;  /* 0x0000009a817b7223 */ /* 0x181fe20000010097 */
[----:B------:R-:W-:Y:S01]  /*26a0*/  FFMA.FTZ R155, R142, R154, R151 ;  /* 0x0000009a8e9b7223 */ /* 0x000fe20000010097 */
[----:B------:R-:W-:Y:S01]  /*26b0*/  FADD.FTZ R120, R128, -R121 ;  /* 0x8000007980787221 */ /* 0x000fe20000010000 */
[C---:B------:R-:W-:Y:S02]  /*26c0*/  LOP3.LUT P4, RZ, R7.reuse, 0xff00, RZ, 0xc0, !PT ;  /* 0x0000ff0007ff7812 */ /* 0x040fe4000788c0ff */
[----:B------:R-:W-:Y:S01]  /*26d0*/  LOP3.LUT P5, RZ, R7, 0xff0000, RZ, 0xc0, !PT ;  /* 0x00ff000007ff7812 */ /* 0x000fe200078ac0ff */
[----:B-----5:R-:W-:Y:S01]  /*26e0*/  FMUL.FTZ R120, R147, R120 ;  /* 0x0000007893787220 */ /* 0x020fe20000410000 */
[----:B------:R-:W-:-:S03]  /*26f0*/  ISETP.GE.U32.AND P6, PT, R7, 0x1000000, PT ;  /* 0x010000000700780c */ /* 0x000fc60003fc6070 */
[----:B------:R-:W-:-:S04]  /*2700*/  FMUL.FTZ R120, R120, R149 ;  /* 0x0000009578787220 */ /* 0x000fc80000410000 */
[----:B------:R-:W-:Y:S01]  /*2710*/  FMUL.FTZ R121, R120, UR14 ;  /* 0x0000000e78797c20 */ /* 0x000fe20008410000 */
[----:B------:R-:W-:-:S03]  /*2720*/  FADD.FTZ R120, R140, -R155 ;  /* 0x8000009b8c787221 */ /* 0x000fc60000010000 */
[----:B------:R-:W-:Y:S01]  /*2730*/  FMUL.FTZ R116, R116, R121 ;  /* 0x0000007974747220 */ /* 0x000fe20000410000 */
[----:B------:R-:W-:-:S04]  /*2740*/  FMUL.FTZ R120, R147, R120 ;  /* 0x0000007893787220 */ /* 0x000fc80000410000 */
[----:B------:R-:W-:Y:S01]  /*2750*/  FSEL R153, R116, RZ, P3 ;  /* 0x000000ff74997208 */ /* 0x000fe20001800000 */
[----:B------:R-:W-:Y:S01]  /*2760*/  FADD.FTZ R116, R144, -R123 ;  /* 0x8000007b90747221 */ /* 0x000fe20000010000 */
[----:B------:R-:W-:-:S03]  /*2770*/  FMUL.FTZ R120, R120, R149 ;  /* 0x0000009578787220 */ /* 0x000fc60000410000 */
[----:B------:R-:W-:Y:S01]  /*2780*/  FADD.FTZ R153, R84, R153 ;  /* 0x0000009954997221 */ /* 0x000fe20000010000 */
[----:B------:R-:W-:Y:S01]  /*2790*/  FFMA.FTZ R84, R8, R154, R151 ;  /* 0x0000009a08547223 */ /* 0x000fe20000010097 */
[----:B------:R-:W-:Y:S01]  /*27a0*/  FMUL.FTZ R116, R147, R116 ;  /* 0x0000007493747220 */ /* 0x000fe20000410000 */
[----:B------:R-:W-:Y:S02]  /*27b0*/  FMUL.FTZ R120, R120, UR14 ;  /* 0x0000000e78787c20 */ /* 0x000fe40008410000 */
[----:B------:R-:W-:Y:S01]  /*27c0*/  FADD.FTZ R84, R131, -R84 ;  /* 0x8000005483547221 */ /* 0x000fe20000010000 */
[----:B------:R-:W-:Y:S01]  /*27d0*/  FMUL.FTZ R116, R116, R149 ;  /* 0x0000009574747220 */ /* 0x000fe20000410000 */
[----:B------:R-:W-:Y:S02]  /*27e0*/  FMUL.FTZ R119, R119, R120 ;  /* 0x0000007877777220 */ /* 0x000fe40000410000 */
[----:B------:R-:W-:Y:S01]  /*27f0*/  FMUL.FTZ R84, R147, R84 ;  /* 0x0000005493547220 */ /* 0x000fe20000410000 */
[----:B------:R-:W-:-:S03]  /*2800*/  FMUL.FTZ R123, R116, UR14 ;  /* 0x0000000e747b7c20 */ /* 0x000fc60008410000 */
[----:B------:R-:W-:Y:S01]  /*2810*/  FMUL.FTZ R84, R84, R149 ;  /* 0x0000009554547220 */ /* 0x000fe20000410000 */
[----:B------:R-:W-:-:S03]  /*2820*/  FMUL.FTZ R118, R118, R123 ;  /* 0x0000007b76767220 */ /* 0x000fc60000410000 */
[----:B------:R-:W-:-:S04]  /*2830*/  FMUL.FTZ R84, R84, UR14 ;  /* 0x0000000e54547c20 */ /* 0x000fc80008410000 */
[-C--:B------:R-:W-:Y:S01]  /*2840*/  FMUL.FTZ R117, R117, R84.reuse ;  /* 0x0000005475757220 */ /* 0x080fe20000410000 */
[----:B------:R-:W-:-:S04]  /*2850*/  FMUL.FTZ R84, R41, R84 ;  /* 0x0000005429547220 */ /* 0x000fc80000410000 */
[----:B------:R-:W-:Y:S02]  /*2860*/  FSEL R116, R117, RZ, P4 ;  /* 0x000000ff75747208 */ /* 0x000fe40002000000 */
        /* <DEDUP_REMOVED lines=8> */
[----:B------:R-:W-:-:S02]  /*28f0*/  SEL R116, R116, RZ, P3 ;  /* 0x000000ff74747207 */ /* 0x000fc40001800000 */
[----:B------:R-:W-:Y:S02]  /*2900*/  SEL R117, R84, RZ, P4 ;  /* 0x000000ff54757207 */ /* 0x000fe40002000000 */
[----:B------:R-:W-:Y:S02]  /*2910*/  SEL R118, R118, RZ, P5 ;  /* 0x000000ff76767207 */ /* 0x000fe40002800000 */
[----:B------:R-:W-:-:S07]  /*2920*/  SEL R119, R119, RZ, P6 ;  /* 0x000000ff77777207 */ /* 0x000fce0003000000 */
.L_x_10746:
        /* <DEDUP_REMOVED lines=11> */
.L_x_10744:
[----:B------:R-:W-:Y:S05]  /*29e0*/  BSYNC.RECONVERGENT B1 ;  /* 0x0000000000017941 */ /* 0x000fea0003800200 */
.L_x_10743:
        /* <DEDUP_REMOVED lines=27> */
[----:B------:R-:W-:Y:S01]  /*2ba0*/  FMUL.FTZ R116, R116, R121 ;  /* 0x0000007974747220 */ /* 0x000fe20000410000 */
[----:B------:R-:W-:Y:S01]  /*2bb0*/  FMUL.FTZ R117, R117, R122 ;  /* 0x0000007a75757220 */ /* 0x000fe20000410000 */
[----:B------:R-:W-:Y:S01]  /*2bc0*/  LOP3.LUT P3, RZ, R10, 0xff00, RZ, 0xc0, !PT ;  /* 0x0000ff000aff7812 */ /* 0x000fe2000786c0ff */
[----:B------:R-:W-:Y:S01]  /*2bd0*/  FMUL.FTZ R120, R149, UR14 ;  /* 0x0000000e95787c20 */ /* 0x000fe20008410000 */
[----:B------:R-:W-:Y:S01]  /*2be0*/  FMUL.FTZ R118, R118, R123 ;  /* 0x0000007b76767220 */ /* 0x000fe20000410000 */
[----:B------:R-:W-:-:S02]  /*2bf0*/  FSEL R147, R116, RZ, P2 ;  /* 0x000000ff74937208 */ /* 0x000fc40001000000 */
[----:B------:R-:W-:Y:S01]  /*2c00*/  FSEL R116, R117, RZ, P3 ;  /* 0x000000ff75747208 */ /* 0x000fe20001800000 */
[----:B------:R-:W-:Y:S01]  /*2c10*/  FMUL.FTZ R119, R119, R120 ;  /* 0x0000007877777220 */ /* 0x000fe20000410000 */
[----:B------:R-:W-:Y:S01]  /*2c20*/  LOP3.LUT P4, RZ, R10, 0xff0000, RZ, 0xc0, !PT ;  /* 0x00ff00000aff7812 */ /* 0x000fe2000788c0ff */
[----:B------:R-:W-:Y:S01]  /*2c30*/  FADD.FTZ R147, R88, R147 ;  /* 0x0000009358937221 */ /* 0x000fe20000010000 */
[----:B------:R-:W-:Y:S01]  /*2c40*/  ISETP.GE.U32.AND P5, PT, R10, 0x1000000, PT ;  /* 0x010000000a00780c */ /* 0x000fe20003fa6070 */
[----:B------:R-:W-:Y:S01]  /*2c50*/  FADD.FTZ R149, R89, R116 ;  /* 0x0000007459957221 */ /* 0x000fe20000010000 */
[----:B------:R-:W-:Y:S01]  /*2c60*/  FSEL R151, R118, RZ, P4 ;  /* 0x000000ff76977208 */ /* 0x000fe20002000000 */
[----:B------:R-:W-:Y:S01]  /*2c70*/  FMUL.FTZ R116, R48, R121 ;  /* 0x0000007930747220 */ /* 0x000fe20000410000 */
[----:B------:R-:W-:Y:S01]  /*2c80*/  FSEL R88, R119, RZ, P5 ;  /* 0x000000ff77587208 */ /* 0x000fe20002800000 */
[----:B------:R-:W-:Y:S01]  /*2c90*/  FMUL.FTZ R117, R49, R122 ;  /* 0x0000007a31757220 */ /* 0x000fe20000410000 */
[----:B------:R-:W-:Y:S01]  /*2ca0*/  FMUL.FTZ R118, R50, R123 ;  /* 0x0000007b32767220 */ /* 0x000fe20000410000 */
[----:B------:R-:W-:Y:S01]  /*2cb0*/  FMUL.FTZ R119, R51, R120 ;  /* 0x0000007833777220 */ /* 0x000fe20000410000 */
[----:B------:R-:W-:Y:S01]  /*2cc0*/  FADD.FTZ R151, R90, R151 ;  /* 0x000000975a977221 */ /* 0x000fe20000010000 */
[----:B------:R-:W-:Y:S01]  /*2cd0*/  FADD.FTZ R153, R91, R88 ;  /* 0x000000585b997221 */ /* 0x000fe20000010000 */
[----:B------:R-:W-:-:S02]  /*2ce0*/  SEL R116, R116, RZ, P2 ;  /* 0x000000ff74747207 */ /* 0x000fc40001000000 */
[----:B------:R-:W-:Y:S02]  /*2cf0*/  SEL R117, R117, RZ, P3 ;  /* 0x000000ff75757207 */ /* 0x000fe40001800000 */
[----:B------:R-:W-:Y:S02]  /*2d00*/  SEL R118, R118, RZ, P4 ;  /* 0x000000ff76767207 */ /* 0x000fe40002000000 */
[----:B------:R-:W-:Y:S01]  /*2d10*/  SEL R119, R119, RZ, P5 ;  /* 0x000000ff77777207 */ /* 0x000fe20002800000 */
[----:B------:R-:W-:Y:S06]  /*2d20*/  BRA `(.L_x_10749) ;  /* 0x0000000000b07947 */ /* 0x000fec0003800000 */
.L_x_10748:
        /* <DEDUP_REMOVED lines=43> */
[----:B------:R-:W-:-:S07]  /*2fe0*/  SEL R119, R119, RZ, P5 ;  /* 0x000000ff77777207 */ /* 0x000fce0002800000 */
.L_x_10749:
        /* <DEDUP_REMOVED lines=11> */
.L_x_10734:
        /* <DEDUP_REMOVED lines=8> */
[-CC-:B------:R-:W-:Y:S01]  /*3120*/  FFMA.FTZ R121, R15, R154.reuse, R151.reuse ;  /* 0x0000009a0f797223 */ /* 0x180fe20000010097 */
[-CC-:B------:R-:W-:Y:S01]  /*3130*/  FFMA.FTZ R156, R150, R154.reuse, R151.reuse ;  /* 0x0000009a969c7223 */ /* 0x180fe20000010097 */
[-C--:B0-----:R-:W-:Y:S01]  /*3140*/  FFMA.FTZ R122, R124, R154.reuse, R151 ;  /* 0x0000009a7c7a7223 */ /* 0x081fe20000010097 */
[----:B------:R-:W-:Y:S01]  /*3150*/  LOP3.LUT P6, RZ, R4, 0xff, RZ, 0xc0, !PT ;  /* 0x000000ff04ff7812 */ /* 0x000fe200078cc0ff */
[----:B------:R-:W-:Y:S01]  /*3160*/  FADD.FTZ R120, R132, -R121 ;  /* 0x8000007984787221 */ /* 0x000fe20000010000 */
[----:B------:R-:W-:Y:S01]  /*3170*/  FFMA.FTZ R121, R137, R154, R151 ;  /* 0x0000009a89797223 */ /* 0x000fe20000010097 */
[----:B------:R-:W-:Y:S01]  /*3180*/  FADD.FTZ R160, R143, -R156 ;  /* 0x8000009c8fa07221 */ /* 0x000fe20000010000 */
[----:B------:R-:W-:Y:S01]  /*3190*/  FADD.FTZ R122, R139, -R122 ;  /* 0x8000007a8b7a7221 */ /* 0x000fe20000010000 */
[----:B------:R-:W0:Y:S01]  /*31a0*/  LDC.64 R156, c[0x0][0x468] ;  /* 0x00011a00ff9c7b82 */ /* 0x000e220000000a00 */
        /* <DEDUP_REMOVED lines=11> */
[----:B------:R-:W-:Y:S01]  /*3260*/  LOP3.LUT P5, RZ, R4, 0xff00, RZ, 0xc0, !PT ;  /* 0x0000ff0004ff7812 */ /* 0x000fe200078ac0ff */
[----:B------:R-:W-:Y:S01]  /*3270*/  FMUL.FTZ R120, R24, R121 ;  /* 0x0000007918787220 */ /* 0x000fe20000410000 */
[----:B------:R-:W-:Y:S01]  /*3280*/  FMUL.FTZ R155, R155, UR14 ;  /* 0x0000000e9b9b7c20 */ /* 0x000fe20008410000 */
[----:B------:R-:W-:-:S03]  /*3290*/  LOP3.LUT P1, RZ, R4, 0xff0000, RZ, 0xc0, !PT ;  /* 0x00ff000004ff7812 */ /* 0x000fc6000782c0ff */
[----:B------:R-:W-:Y:S01]  /*32a0*/  SEL R120, R120, RZ, P6 ;  /* 0x000000ff78787207 */ /* 0x000fe20003000000 */
[----:B------:R-:W-:Y:S01]  /*32b0*/  FMUL.FTZ R122, R26, R155 ;  /* 0x0000009b1a7a7220 */ /* 0x000fe20000410000 */
[----:B0-----:R-:W-:-:S04]  /*32c0*/  IMAD.WIDE.U32 R156, R145, 0x10, R156 ;  /* 0x00000010919c7825 */ /* 0x001fc800078e009c */
[----:B------:R-:W-:Y:S02]  /*32d0*/  SEL R122, R122, RZ, P1 ;  /* 0x000000ff7a7a7207 */ /* 0x000fe40000800000 */
[----:B------:R-:W-:Y:S01]  /*32e0*/  IADD3 R145, PT, PT, R145, 0x20, RZ ;  /* 0x0000002091917810 */ /* 0x000fe20007ffe0ff */
[----:B--2---:R-:W-:Y:S01]  /*32f0*/  FMUL.FTZ R153, R116, R121 ;  /* 0x0000007974997220 */ /* 0x004fe20000410000 */
[----:B------:R-:W-:Y:S01]  /*3300*/  FMUL.FTZ R116, R160, UR14 ;  /* 0x0000000ea0747c20 */ /* 0x000fe20008410000 */
[-C--:B------:R-:W-:Y:S01]  /*3310*/  FMUL.FTZ R121, R25, R158.reuse ;  /* 0x0000009e19797220 */ /* 0x080fe20000410000 */
[----:B------:R-:W-:Y:S01]  /*3320*/  FMUL.FTZ R117, R117, R158 ;  /* 0x0000009e75757220 */ /* 0x000fe20000410000 */
[----:B------:R-:W-:Y:S01]  /*3330*/  FMUL.FTZ R118, R118, R155 ;  /* 0x0000009b76767220 */ /* 0x000fe20000410000 */
[----:B------:R-:W-:Y:S01]  /*3340*/  FSEL R153, R153, RZ, P6 ;  /* 0x000000ff99997208 */ /* 0x000fe20003000000 */
[-C--:B------:R-:W-:Y:S01]  /*3350*/  FMUL.FTZ R123, R27, R116.reuse ;  /* 0x000000741b7b7220 */ /* 0x080fe20000410000 */
[----:B------:R-:W-:Y:S01]  /*3360*/  ISETP.GE.U32.AND P6, PT, R4, 0x1000000, PT ;  /* 0x010000000400780c */ /* 0x000fe20003fc6070 */
[----:B------:R-:W-:Y:S01]  /*3370*/  FMUL.FTZ R119, R119, R116 ;  /* 0x0000007477777220 */ /* 0x000fe20000410000 */
[----:B------:R-:W-:Y:S01]  /*3380*/  SEL R121, R121, RZ, P5 ;  /* 0x000000ff79797207 */ /* 0x000fe20002800000 */
[----:B------:R-:W-:Y:S01]  /*3390*/  FADD.FTZ R76, R76, R153 ;  /* 0x000000994c4c7221 */ /* 0x000fe20000010000 */
[----:B------:R-:W-:-:S02]  /*33a0*/  SEL R123, R123, RZ, P6 ;  /* 0x000000ff7b7b7207 */ /* 0x000fc40003000000 */
[----:B------:R-:W-:Y:S02]  /*33b0*/  FSEL R116, R117, RZ, P5 ;  /* 0x000000ff75747208 */ /* 0x000fe40002800000 */
[----:B------:R-:W-:Y:S01]  /*33c0*/  FSEL R117, R118, RZ, P1 ;  /* 0x000000ff76757208 */ /* 0x000fe20000800000 */
[----:B------:R1:W-:Y:S01]  /*33d0*/  STG.E.128 desc[UR6][R156.64], R120 ;  /* 0x000000789c007986 */ /* 0x0003e2000c101d06 */
[----:B------:R-:W-:Y:S01]  /*33e0*/  FSEL R118, R119, RZ, P6 ;  /* 0x000000ff77767208 */ /* 0x000fe20003000000 */
[----:B------:R-:W-:Y:S02]  /*33f0*/  FADD.FTZ R77, R77, R116 ;  /* 0x000000744d4d7221 */ /* 0x000fe40000010000 */
[----:B------:R-:W-:Y:S02]  /*3400*/  FADD.FTZ R78, R78, R117 ;  /* 0x000000754e4e7221 */ /* 0x000fe40000010000 */
[----:B------:R-:W-:-:S07]  /*3410*/  FADD.FTZ R79, R79, R118 ;  /* 0x000000764f4f7221 */ /* 0x000fce0000010000 */
.L_x_10752:
[----:B------:R-:W-:Y:S05]  /*3420*/  BSYNC.RECONVERGENT B1 ;  /* 0x0000000000017941 */ /* 0x000fea0003800200 */
.L_x_10751:
[----:B------:R-:W-:Y:S04]  /*3430*/  BSSY.RECONVERGENT B1, `(.L_x_10753) ;  /* 0x0000035000017945 */ /* 0x000fe80003800200 */
[----:B------:R-:W-:Y:S05]  /*3440*/  @!P4 BRA `(.L_x_10754) ;  /* 0x0000000000ccc947 */ /* 0x000fea0003800000 */
[----:B------:R-:W2:Y:S08]  /*3450*/  LDC.64 R116, c[0x0][0x390] ;  /* 0x0000e400ff747b82 */ /* 0x000eb00000000a00 */
[----:B-1----:R-:W1:Y:S01]  /*3460*/  LDC.64 R156, c[0x0][0x468] ;  /* 0x00011a00ff9c7b82 */ /* 0x002e620000000a00 */
[----:B--2---:R-:W-:-:S06]  /*3470*/  IMAD.WIDE.U32 R116, R145, 0x10, R116 ;  /* 0x0000001091747825 */ /* 0x004fcc00078e0074 */
[----:B------:R-:W2:Y:S01]  /*3480*/  LDG.E.128 R116, desc[UR6][R116.64] ;  /* 0x0000000674747981 */ /* 0x000ea2000c1e1d00 */
[-CC-:B------:R-:W-:Y:S01]  /*3490*/  FFMA.FTZ R121, R13, R154.reuse, R151.reuse ;  /* 0x0000009a0d797223 */ /* 0x180fe20000010097 */
[-CC-:B0-----:R-:W-:Y:S01]  /*34a0*/  FFMA.FTZ R122, R14, R154.reuse, R151.reuse ;  /* 0x0000009a0e7a7223 */ /* 0x181fe20000010097 */
[-C--:B------:R-:W-:Y:S01]  /*34b0*/  FFMA.FTZ R158, R146, R154.reuse, R151 ;  /* 0x0000009a929e7223 */ /* 0x080fe20000010097 */
[----:B------:R-:W-:Y:S01]  /*34c0*/  LOP3.LUT P1, RZ, R6, 0xff, RZ, 0xc0, !PT ;  /* 0x000000ff06ff7812 */ /* 0x000fe2000782c0ff */
        /* <DEDUP_REMOVED lines=16> */
[----:B------:R-:W-:Y:S01]  /*35d0*/  FMUL.FTZ R120, R32, R155 ;  /* 0x0000009b20787220 */ /* 0x000fe20000410000 */
[----:B------:R-:W-:Y:S01]  /*35e0*/  FMUL.FTZ R153, R153, UR14 ;  /* 0x0000000e99997c20 */ /* 0x000fe20008410000 */
[----:B------:R-:W-:Y:S01]  /*35f0*/  FMUL.FTZ R158, R158, UR14 ;  /* 0x0000000e9e9e7c20 */ /* 0x000fe20008410000 */
[----:B------:R-:W-:Y:S01]  /*3600*/  FMUL.FTZ R121, R33, R160 ;  /* 0x000000a021797220 */ /* 0x000fe20000410000 */
[----:B------:R-:W-:Y:S01]  /*3610*/  LOP3.LUT P5, RZ, R6, 0xff0000, RZ, 0xc0, !PT ;  /* 0x00ff000006ff7812 */ /* 0x000fe200078ac0ff */
[----:B------:R-:W-:Y:S01]  /*3620*/  FMUL.FTZ R122, R34, R153 ;  /* 0x00000099227a7220 */ /* 0x000fe20000410000 */
[----:B------:R-:W-:Y:S01]  /*3630*/  FMUL.FTZ R123, R35, R158 ;  /* 0x0000009e237b7220 */ /* 0x000fe20000410000 */
[----:B------:R-:W-:Y:S01]  /*3640*/  ISETP.GE.U32.AND P6, PT, R6, 0x1000000, PT ;  /* 0x010000000600780c */ /* 0x000fe20003fc6070 */
[----:B-1----:R-:W-:Y:S01]  /*3650*/  IMAD.WIDE.U32 R156, R145, 0x10, R156 ;  /* 0x00000010919c7825 */ /* 0x002fe200078e009c */
[----:B------:R-:W-:-:S02]  /*3660*/  SEL R120, R120, RZ, P1 ;  /* 0x000000ff78787207 */ /* 0x000fc40000800000 */
[----:B------:R-:W-:Y:S02]  /*3670*/  SEL R121, R121, RZ, P4 ;  /* 0x000000ff79797207 */ /* 0x000fe40002000000 */
[----:B------:R-:W-:Y:S02]  /*3680*/  SEL R122, R122, RZ, P5 ;  /* 0x000000ff7a7a7207 */ /* 0x000fe40002800000 */
[----:B------:R-:W-:Y:S02]  /*3690*/  SEL R123, R123, RZ, P6 ;  /* 0x000000ff7b7b7207 */ /* 0x000fe40003000000 */
        /* <DEDUP_REMOVED lines=14> */
.L_x_10754:
[----:B------:R-:W-:Y:S05]  /*3780*/  BSYNC.RECONVERGENT B1 ;  /* 0x0000000000017941 */ /* 0x000fea0003800200 */
.L_x_10753:
        /* <DEDUP_REMOVED lines=53> */
.L_x_10756:
[----:B------:R-:W-:Y:S05]  /*3ae0*/  BSYNC.RECONVERGENT B1 ;  /* 0x0000000000017941 */ /* 0x000fea0003800200 */
.L_x_10755:
        /* <DEDUP_REMOVED lines=25> */
[----:B------:R-:W-:Y:S01]  /*3c80*/  FMUL.FTZ R158, R158, UR14 ;  /* 0x0000000e9e9e7c20 */ /* 0x000fe20008410000 */
[----:B------:R-:W-:Y:S01]  /*3c90*/  FMUL.FTZ R120, R48, R145 ;  /* 0x0000009130787220 */ /* 0x000fe20000410000 */
[----:B------:R-:W-:Y:S01]  /*3ca0*/  FMUL.FTZ R121, R49, R156 ;  /* 0x0000009c31797220 */ /* 0x000fe20000410000 */
[----:B------:R-:W-:Y:S01]  /*3cb0*/  FMUL.FTZ R122, R50, R147 ;  /* 0x00000093327a7220 */ /* 0x000fe20000410000 */
[----:B------:R-:W-:Y:S01]  /*3cc0*/  FMUL.FTZ R123, R51, R158 ;  /* 0x0000009e337b7220 */ /* 0x000fe20000410000 */
[C---:B------:R-:W-:Y:S02]  /*3cd0*/  LOP3.LUT P1, RZ, R10.reuse, 0xff, RZ, 0xc0, !PT ;  /* 0x000000ff0aff7812 */ /* 0x040fe4000782c0ff */
[----:B------:R-:W-:-:S02]  /*3ce0*/  LOP3.LUT P2, RZ, R10, 0xff00, RZ, 0xc0, !PT ;  /* 0x0000ff000aff7812 */ /* 0x000fc4000784c0ff */
[C---:B------:R-:W-:Y:S02]  /*3cf0*/  LOP3.LUT P3, RZ, R10.reuse, 0xff0000, RZ, 0xc0, !PT ;  /* 0x00ff00000aff7812 */ /* 0x040fe4000786c0ff */
[----:B------:R-:W-:Y:S02]  /*3d00*/  ISETP.GE.U32.AND P4, PT, R10, 0x1000000, PT ;  /* 0x010000000a00780c */ /* 0x000fe40003f86070 */
[----:B------:R-:W-:Y:S02]  /*3d10*/  SEL R120, R120, RZ, P1 ;  /* 0x000000ff78787207 */ /* 0x000fe40000800000 */
[----:B------:R-:W-:Y:S02]  /*3d20*/  SEL R121, R121, RZ, P2 ;  /* 0x000000ff79797207 */ /* 0x000fe40001000000 */
[----:B------:R-:W-:Y:S02]  /*3d30*/  SEL R122, R122, RZ, P3 ;  /* 0x000000ff7a7a7207 */ /* 0x000fe40001800000 */
[----:B------:R-:W-:-:S05]  /*3d40*/  SEL R123, R123, RZ, P4 ;  /* 0x000000ff7b7b7207 */ /* 0x000fca0002000000 */
        /* <DEDUP_REMOVED lines=14> */
.L_x_10750:
[----:B------:R-:W-:Y:S04]  /*3e30*/  BSSY.RECONVERGENT B1, `(.L_x_10757) ;  /* 0x0000038000017945 */ /* 0x000fe80003800200 */
[----:B------:R-:W-:Y:S05]  /*3e40*/  @!P5 BRA `(.L_x_10758) ;  /* 0x0000000000d8d947 */ /* 0x000fea0003800000 */
[----:B------:R-:W1:Y:S01]  /*3e50*/  LDC.64 R116, c[0x0][0x390] ;  /* 0x0000e400ff747b82 */ /* 0x000e620000000a00 */
[-CC-:B------:R-:W-:Y:S01]  /*3e60*/  FFMA.FTZ R105, R15, R154.reuse, R151.reuse ;  /* 0x0000009a0f697223 */ /* 0x180fe20000010097 */
[-CC-:B------:R-:W-:Y:S01]  /*3e70*/  FFMA.FTZ R104, R124, R154.reuse, R151.reuse ;  /* 0x0000009a7c687223 */ /* 0x180fe20000010097 */
[----:B------:R-:W-:-:S05]  /*3e80*/  FFMA.FTZ R107, R137, R154, R151 ;  /* 0x0000009a896b7223 */ /* 0x000fca0000010097 */
[----:B------:R-:W2:Y:S01]  /*3e90*/  LDC.64 R120, c[0x0][0x478] ;  /* 0x00011e00ff787b82 */ /* 0x000ea20000000a00 */
[----:B0-----:R-:W-:-:S07]  /*3ea0*/  FFMA.FTZ R122, R150, R154, R151 ;  /* 0x0000009a967a7223 */ /* 0x001fce0000010097 */
[----:B------:R-:W0:Y:S01]  /*3eb0*/  LDC.64 R156, c[0x0][0x468] ;  /* 0x00011a00ff9c7b82 */ /* 0x000e220000000a00 */
[----:B-1----:R-:W-:-:S06]  /*3ec0*/  IMAD.WIDE.U32 R116, R145, 0x10, R116 ;  /* 0x0000001091747825 */ /* 0x002fcc00078e0074 */
[----:B------:R-:W3:Y:S01]  /*3ed0*/  LDG.E.128 R116, desc[UR6][R116.64] ;  /* 0x0000000674747981 */ /* 0x000ee2000c1e1d00 */
        /* <DEDUP_REMOVED lines=10> */
[----:B------:R-:W-:Y:S01]  /*3f80*/  FMUL.FTZ R155, R106, R149 ;  /* 0x000000956a9b7220 */ /* 0x000fe20000410000 */
[----:B--2---:R-:W-:-:S04]  /*3f90*/  IMAD.WIDE.U32 R120, R145, 0x10, R120 ;  /* 0x0000001091787825 */ /* 0x004fc800078e0078 */
[----:B------:R-:W-:Y:S01]  /*3fa0*/  FMUL.FTZ R123, R122, UR14 ;  /* 0x0000000e7a7b7c20 */ /* 0x000fe20008410000 */
[----:B------:R-:W-:Y:S01]  /*3fb0*/  LOP3.LUT P6, RZ, R4, 0xff, RZ, 0xc0, !PT ;  /* 0x000000ff04ff7812 */ /* 0x000fe200078cc0ff */
[----:B------:R-:W-:Y:S01]  /*3fc0*/  FMUL.FTZ R158, R158, UR14 ;  /* 0x0000000e9e9e7c20 */ /* 0x000fe20008410000 */
[----:B------:R-:W-:Y:S01]  /*3fd0*/  FMUL.FTZ R155, R155, UR14 ;  /* 0x0000000e9b9b7c20 */ /* 0x000fe20008410000 */
[----:B------:R1:W-:Y:S01]  /*3fe0*/  STG.E.128 desc[UR6][R120.64], R104 ;  /* 0x0000006878007986 */ /* 0x0003e2000c101d06 */
[----:B------:R-:W-:Y:S01]  /*3ff0*/  LOP3.LUT P5, RZ, R4, 0xff00, RZ, 0xc0, !PT ;  /* 0x0000ff0004ff7812 */ /* 0x000fe200078ac0ff */
[----:B0-----:R-:W-:-:S04]  /*4000*/  IMAD.WIDE.U32 R156, R145, 0x10, R156 ;  /* 0x00000010919c7825 */ /* 0x001fc800078e009c */
[----:B------:R-:W-:Y:S01]  /*4010*/  FMUL.FTZ R122, R26, R155 ;  /* 0x0000009b1a7a7220 */ /* 0x000fe20000410000 */
[----:B------:R-:W-:Y:S02]  /*4020*/  LOP3.LUT P1, RZ, R4, 0xff0000, RZ, 0xc0, !PT ;  /* 0x00ff000004ff7812 */ /* 0x000fe4000782c0ff */
[----:B------:R-:W-:Y:S02]  /*4030*/  IADD3 R145, PT, PT, R145, 0x20, RZ ;  /* 0x0000002091917810 */ /* 0x000fe40007ffe0ff */
[----:B------:R-:W-:Y:S01]  /*4040*/  SEL R122, R122, RZ, P1 ;  /* 0x000000ff7a7a7207 */ /* 0x000fe20000800000 */
[----:B-1----:R-:W-:-:S05]  /*4050*/  FMUL.FTZ R121, R25, R158 ;  /* 0x0000009e19797220 */ /* 0x002fca0000410000 */
[----:B------:R-:W-:Y:S01]  /*4060*/  SEL R121, R121, RZ, P5 ;  /* 0x000000ff79797207 */ /* 0x000fe20002800000 */
[----:B---3--:R-:W-:Y:S01]  /*4070*/  FMUL.FTZ R153, R123, R116 ;  /* 0x000000747b997220 */ /* 0x008fe20000410000 */
[----:B------:R-:W-:Y:S01]  /*4080*/  FMUL.FTZ R116, R107, R149 ;  /* 0x000000956b747220 */ /* 0x000fe20000410000 */
[----:B------:R-:W-:Y:S01]  /*4090*/  FMUL.FTZ R123, R24, R123 ;  /* 0x0000007b187b7220 */ /* 0x000fe20000410000 */
[----:B------:R-:W-:Y:S01]  /*40a0*/  FMUL.FTZ R117, R158, R117 ;  /* 0x000000759e757220 */ /* 0x000fe20000410000 */
[----:B------:R-:W-:Y:S01]  /*40b0*/  FMUL.FTZ R118, R155, R118 ;  /* 0x000000769b767220 */ /* 0x000fe20000410000 */
[----:B------:R-:W-:Y:S01]  /*40c0*/  FMUL.FTZ R116, R116, UR14 ;  /* 0x0000000e74747c20 */ /* 0x000fe20008410000 */
[----:B------:R-:W-:Y:S02]  /*40d0*/  FSEL R153, R153, RZ, P6 ;  /* 0x000000ff99997208 */ /* 0x000fe40003000000 */
[----:B------:R-:W-:Y:S01]  /*40e0*/  SEL R120, R123, RZ, P6 ;  /* 0x000000ff7b787207 */ /* 0x000fe20003000000 */
[----:B------:R-:W-:Y:S01]  /*40f0*/  FMUL.FTZ R123, R27, R116 ;  /* 0x000000741b7b7220 */ /* 0x000fe20000410000 */
[----:B------:R-:W-:Y:S01]  /*4100*/  ISETP.GE.U32.AND P6, PT, R4, 0x1000000, PT ;  /* 0x010000000400780c */ /* 0x000fe20003fc6070 */
[----:B------:R-:W-:Y:S01]  /*4110*/  FMUL.FTZ R119, R116, R119 ;  /* 0x0000007774777220 */ /* 0x000fe20000410000 */
[----:B------:R-:W-:Y:S01]  /*4120*/  FSEL R116, R117, RZ, P5 ;  /* 0x000000ff75747208 */ /* 0x000fe20002800000 */
[----:B------:R-:W-:Y:S01]  /*4130*/  FADD.FTZ R76, R76, R153 ;  /* 0x000000994c4c7221 */ /* 0x000fe20000010000 */
[----:B------:R-:W-:-:S02]  /*4140*/  SEL R123, R123, RZ, P6 ;  /* 0x000000ff7b7b7207 */ /* 0x000fc40003000000 */
[----:B------:R-:W-:Y:S01]  /*4150*/  FSEL R117, R118, RZ, P1 ;  /* 0x000000ff76757208 */ /* 0x000fe20000800000 */
[----:B------:R-:W-:Y:S01]  /*4160*/  FADD.FTZ R77, R77, R116 ;  /* 0x000000744d4d7221 */ /* 0x000fe20000010000 */
[----:B------:R-:W-:Y:S01]  /*4170*/  FSEL R118, R119, RZ, P6 ;  /* 0x000000ff77767208 */ /* 0x000fe20003000000 */
[----:B------:R1:W-:Y:S02]  /*4180*/  STG.E.128 desc[UR6][R156.64], R120 ;  /* 0x000000789c007986 */ /* 0x0003e4000c101d06 */
[----:B------:R-:W-:Y:S02]  /*4190*/  FADD.FTZ R78, R78, R117 ;  /* 0x000000754e4e7221 */ /* 0x000fe40000010000 */
[----:B------:R-:W-:-:S07]  /*41a0*/  FADD.FTZ R79, R79, R118 ;  /* 0x000000764f4f7221 */ /* 0x000fce0000010000 */
.L_x_10758:
[----:B------:R-:W-:Y:S05]  /*41b0*/  BSYNC.RECONVERGENT B1 ;  /* 0x0000000000017941 */ /* 0x000fea0003800200 */
.L_x_10757:
[----:B------:R-:W-:Y:S04]  /*41c0*/  BSSY.RECONVERGENT B1, `(.L_x_10759) ;  /* 0x0000038000017945 */ /* 0x000fe80003800200 */
[----:B------:R-:W-:Y:S05]  /*41d0*/  @!P4 BRA `(.L_x_10760) ;  /* 0x0000000000d8c947 */ /* 0x000fea0003800000 */
[----:B------:R-:W2:Y:S01]  /*41e0*/  LDC.64 R116, c[0x0][0x390] ;  /* 0x0000e400ff747b82 */ /* 0x000ea20000000a00 */
[----:B------:R-:W-:-:S07]  /*41f0*/  FFMA.FTZ R105, R13, R154, R151 ;  /* 0x0000009a0d697223 */ /* 0x000fce0000010097 */
[----:B-1----:R-:W1:Y:S08]  /*4200*/  LDC.64 R120, c[0x0][0x478] ;  /* 0x00011e00ff787b82 */ /* 0x002e700000000a00 */
[----:B------:R-:W3:Y:S01]  /*4210*/  LDC.64 R156, c[0x0][0x468] ;  /* 0x00011a00ff9c7b82 */ /* 0x000ee20000000a00 */
[----:B--2---:R-:W-:-:S06]  /*4220*/  IMAD.WIDE.U32 R116, R145, 0x10, R116 ;  /* 0x0000001091747825 */ /* 0x004fcc00078e0074 */
[----:B------:R-:W2:Y:S01]  /*4230*/  LDG.E.128 R116, desc[UR6][R116.64] ;  /* 0x0000000674747981 */ /* 0x000ea2000c1e1d00 */
        /* <DEDUP_REMOVED lines=20> */
[----:B------:R0:W-:Y:S01]  /*4380*/  STG.E.128 desc[UR6][R120.64], R104 ;  /* 0x0000006878007986 */ /* 0x0001e2000c101d06 */
[----:B------:R-:W-:Y:S01]  /*4390*/  LOP3.LUT P1, RZ, R6, 0xff, RZ, 0xc0, !PT ;  /* 0x000000ff06ff7812 */ /* 0x000fe2000782c0ff */
[----:B------:R-:W-:Y:S01]  /*43a0*/  FMUL.FTZ R122, R34, R153 ;  /* 0x00000099227a7220 */ /* 0x000fe20000410000 */
[----:B------:R-:W-:Y:S01]  /*43b0*/  FMUL.FTZ R123, R35, R158 ;  /* 0x0000009e237b7220 */ /* 0x000fe20000410000 */
[C---:B------:R-:W-:Y:S01]  /*43c0*/  LOP3.LUT P4, RZ, R6.reuse, 0xff00, RZ, 0xc0, !PT ;  /* 0x0000ff0006ff7812 */ /* 0x040fe2000788c0ff */
[----:B---3--:R-:W-:Y:S01]  /*43d0*/  IMAD.WIDE.U32 R156, R145, 0x10, R156 ;  /* 0x00000010919c7825 */ /* 0x008fe200078e009c */
[----:B------:R-:W-:-:S02]  /*43e0*/  LOP3.LUT P5, RZ, R6, 0xff0000, RZ, 0xc0, !PT ;  /* 0x00ff000006ff7812 */ /* 0x000fc400078ac0ff */
[----:B------:R-:W-:Y:S02]  /*43f0*/  ISETP.GE.U32.AND P6, PT, R6, 0x1000000, PT ;  /* 0x010000000600780c */ /* 0x000fe40003fc6070 */
[----:B------:R-:W-:Y:S02]  /*4400*/  SEL R122, R122, RZ, P5 ;  /* 0x000000ff7a7a7207 */ /* 0x000fe40002800000 */
[----:B------:R-:W-:Y:S02]  /*4410*/  SEL R123, R123, RZ, P6 ;  /* 0x000000ff7b7b7207 */ /* 0x000fe40003000000 */
[----:B------:R-:W-:Y:S01]  /*4420*/  IADD3 R145, PT, PT, R145, 0x20, RZ ;  /* 0x0000002091917810 */ /* 0x000fe20007ffe0ff */
[----:B0-----:R-:W-:Y:S01]  /*4430*/  FMUL.FTZ R120, R32, R155 ;  /* 0x0000009b20787220 */ /* 0x001fe20000410000 */
[----:B------:R-:W-:-:S04]  /*4440*/  FMUL.FTZ R121, R33, R160 ;  /* 0x000000a021797220 */ /* 0x000fc80000410000 */
        /* <DEDUP_REMOVED lines=15> */
.L_x_10760:
[----:B------:R-:W-:Y:S05]  /*4540*/  BSYNC.RECONVERGENT B1 ;  /* 0x0000000000017941 */ /* 0x000fea0003800200 */
.L_x_10759:
        /* <DEDUP_REMOVED lines=32> */
[----:B------:R-:W-:Y:S01]  /*4750*/  LOP3.LUT P3, RZ, R7, 0xff00, RZ, 0xc0, !PT ;  /* 0x0000ff0007ff7812 */ /* 0x000fe2000786c0ff */
        /* <DEDUP_REMOVED lines=23> */
.L_x_10762:
[----:B------:R-:W-:Y:S05]  /*48d0*/  BSYNC.RECONVERGENT B1 ;  /* 0x0000000000017941 */ /* 0x000fea0003800200 */
.L_x_10761:
[----:B------:R-:W-:Y:S05]  /*48e0*/  @!P2 BRA `(.L_x_10747) ;  /* 0x0000000000d4a947 */ /* 0x000fea0003800000 */
[----:B------:R-:W2:Y:S08]  /*48f0*/  LDC.64 R104, c[0x0][0x390] ;  /* 0x0000e400ff687b82 */ /* 0x000eb00000000a00 */
[----:B-1----:R-:W1:Y:S08]  /*4900*/  LDC.64 R120, c[0x0][0x468] ;  /* 0x00011a00ff787b82 */ /* 0x002e700000000a00 */
[----:B0-----:R-:W0:Y:S01]  /*4910*/  LDC.64 R122, c[0x0][0x478] ;  /* 0x00011e00ff7a7b82 */ /* 0x001e220000000a00 */
[----:B--2---:R-:W-:-:S05]  /*4920*/  IMAD.WIDE.U32 R104, R145, 0x10, R104 ;  /* 0x0000001091687825 */ /* 0x004fca00078e0068 */
[----:B------:R2:W3:Y:S01]  /*4930*/  LDG.E.128 R116, desc[UR6][R104.64] ;  /* 0x0000000668747981 */ /* 0x0004e2000c1e1d00 */
        /* <DEDUP_REMOVED lines=8> */
[----:B------:R-:W-:Y:S01]  /*49c0*/  LOP3.LUT P1, RZ, R10, 0xff, RZ, 0xc0, !PT ;  /* 0x000000ff0aff7812 */ /* 0x000fe2000782c0ff */
[C---:B--2--5:R-:W-:Y:S01]  /*49d0*/  FFMA.FTZ R105, R147.reuse, R106, R113 ;  /* 0x0000006a93697223 */ /* 0x064fe20000010071 */
[C---:B------:R-:W-:Y:S01]  /*49e0*/  FFMA.FTZ R104, R147.reuse, R107, R112 ;  /* 0x0000006b93687223 */ /* 0x040fe20000010070 */
[C---:B------:R-:W-:Y:S01]  /*49f0*/  FFMA.FTZ R106, R147.reuse, R153, R114 ;  /* 0x00000099936a7223 */ /* 0x040fe20000010072 */
[----:B------:R-:W-:Y:S01]  /*4a00*/  FFMA.FTZ R107, R147, R154, R115 ;  /* 0x0000009a936b7223 */ /* 0x000fe20000010073 */
[----:B-1----:R-:W-:-:S04]  /*4a10*/  IMAD.WIDE.U32 R154, R145, 0x10, R120 ;  /* 0x00000010919a7825 */ /* 0x002fc800078e0078 */
[-C--:B------:R-:W-:Y:S01]  /*4a20*/  FMUL.FTZ R120, R104, R149.reuse ;  /* 0x0000009568787220 */ /* 0x080fe20000410000 */
[-C--:B------:R-:W-:Y:S01]  /*4a30*/  FMUL.FTZ R121, R105, R149.reuse ;  /* 0x0000009569797220 */ /* 0x080fe20000410000 */
[-C--:B------:R-:W-:Y:S01]  /*4a40*/  FMUL.FTZ R147, R106, R149.reuse ;  /* 0x000000956a937220 */ /* 0x080fe20000410000 */
[----:B------:R-:W-:Y:S01]  /*4a50*/  FMUL.FTZ R149, R107, R149 ;  /* 0x000000956b957220 */ /* 0x000fe20000410000 */
[----:B0-----:R-:W-:-:S04]  /*4a60*/  IMAD.WIDE.U32 R122, R145, 0x10, R122 ;  /* 0x00000010917a7825 */ /* 0x001fc800078e007a */
[----:B------:R-:W-:Y:S01]  /*4a70*/  FMUL.FTZ R145, R120, UR14 ;  /* 0x0000000e78917c20 */ /* 0x000fe20008410000 */
[----:B------:R-:W-:Y:S01]  /*4a80*/  FMUL.FTZ R156, R121, UR14 ;  /* 0x0000000e799c7c20 */ /* 0x000fe20008410000 */
[----:B------:R-:W-:Y:S01]  /*4a90*/  FMUL.FTZ R147, R147, UR14 ;  /* 0x0000000e93937c20 */ /* 0x000fe20008410000 */
[----:B------:R-:W-:Y:S01]  /*4aa0*/  FMUL.FTZ R158, R149, UR14 ;  /* 0x0000000e959e7c20 */ /* 0x000fe20008410000 */
[----:B------:R0:W-:Y:S01]  /*4ab0*/  STG.E.128 desc[UR6][R122.64], R104 ;  /* 0x000000687a007986 */ /* 0x0001e2000c101d06 */
[----:B------:R-:W-:Y:S01]  /*4ac0*/  FMUL.FTZ R120, R48, R145 ;  /* 0x0000009130787220 */ /* 0x000fe20000410000 */
[----:B------:R-:W-:Y:S01]  /*4ad0*/  FMUL.FTZ R121, R49, R156 ;  /* 0x0000009c31797220 */ /* 0x000fe20000410000 */
[C---:B------:R-:W-:Y:S02]  /*4ae0*/  LOP3.LUT P2, RZ, R10.reuse, 0xff00, RZ, 0xc0, !PT ;  /* 0x0000ff000aff7812 */ /* 0x040fe4000784c0ff */
[C---:B------:R-:W-:Y:S02]  /*4af0*/  LOP3.LUT P3, RZ, R10.reuse, 0xff0000, RZ, 0xc0, !PT ;  /* 0x00ff00000aff7812 */ /* 0x040fe4000786c0ff */
[----:B------:R-:W-:-:S02]  /*4b00*/  ISETP.GE.U32.AND P4, PT, R10, 0x1000000, PT ;  /* 0x010000000a00780c */ /* 0x000fc40003f86070 */
[----:B------:R-:W-:Y:S02]  /*4b10*/  SEL R120, R120, RZ, P1 ;  /* 0x000000ff78787207 */ /* 0x000fe40000800000 */
[----:B------:R-:W-:Y:S01]  /*4b20*/  SEL R121, R121, RZ, P2 ;  /* 0x000000ff79797207 */ /* 0x000fe20001000000 */
[----:B0-----:R-:W-:Y:S01]  /*4b30*/  FMUL.FTZ R122, R50, R147 ;  /* 0x00000093327a7220 */ /* 0x001fe20000410000 */
[----:B------:R-:W-:-:S04]  /*4b40*/  FMUL.FTZ R123, R51, R158 ;  /* 0x0000009e337b7220 */ /* 0x000fc80000410000 */
[----:B------:R-:W-:Y:S02]  /*4b50*/  SEL R122, R122, RZ, P3 ;  /* 0x000000ff7a7a7207 */ /* 0x000fe40001800000 */
[----:B------:R-:W-:-:S05]  /*4b60*/  SEL R123, R123, RZ, P4 ;  /* 0x000000ff7b7b7207 */ /* 0x000fca0002000000 */
        /* <DEDUP_REMOVED lines=13> */
.L_x_10747:
[----:B------:R-:W-:Y:S05]  /*4c40*/  BSYNC.RECONVERGENT B0 ;  /* 0x0000000000007941 */ /* 0x000fea0003800200 */
.L_x_10733:
[----:B-1234-:R-:W1:Y:S02]  /*4c50*/  LDC.64 R116, c[0x0][0x380] ;  /* 0x0000e000ff747b82 */ /* 0x01ee640000000a00 */
[----:B-1----:R-:W-:-:S04]  /*4c60*/  LEA R5, R116, R5, 0x2 ;  /* 0x0000000574057211 */ /* 0x002fc800078e10ff */
[----:B------:R-:W-:-:S13]  /*4c70*/  ISETP.GE.AND P1, PT, R5, R117, PT ;  /* 0x000000750500720c */ /* 0x000fda0003f26270 */
[----:B------:R-:W-:Y:S05]  /*4c80*/  @!P1 BRA `(.L_x_10763) ;  /* 0xffffffb800809947 */ /* 0x000fea000383ffff */
.L_x_10723:
        /* <DEDUP_REMOVED lines=70> */
[C---:B--2---:R-:W-:Y:S02]  /*50f0*/  IADD3.X R55, PT, PT, R42.reuse, UR17, RZ, P5, !PT ;  /* 0x000000112a377c10 */ /* 0x044fe4000affe4ff */
[----:B---3--:R-:W-:-:S03]  /*5100*/  IADD3.X R57, PT, PT, R42, UR19, RZ, P4, !PT ;  /* 0x000000132a397c10 */ /* 0x008fc6000a7fe4ff */
        /* <DEDUP_REMOVED lines=85> */
.L_x_10765:
[----:B------:R-:W-:Y:S05]  /*5660*/  BSYNC.RECONVERGENT B0 ;  /* 0x0000000000007941 */ /* 0x000fea0003800200 */
.L_x_10764:
        /* <DEDUP_REMOVED lines=18> */
.L_x_10767:
[----:B------:R-:W-:Y:S05]  /*5790*/  BSYNC.RECONVERGENT B0 ;  /* 0x0000000000007941 */ /* 0x000fea0003800200 */
.L_x_10766:
        /* <DEDUP_REMOVED lines=18> */
.L_x_10769:
[----:B------:R-:W-:Y:S05]  /*58c0*/  BSYNC.RECONVERGENT B0 ;  /* 0x0000000000007941 */ /* 0x000fea0003800200 */
.L_x_10768:
        /* <DEDUP_REMOVED lines=12> */
.L_x_10732:
        /* <DEDUP_REMOVED lines=8> */
.L_x_10771:
[----:B------:R-:W-:Y:S05]  /*5a10*/  BSYNC B0 ;  /* 0x0000000000007941 */ /* 0x000fea0003800000 */
.L_x_10770:
        /* <DEDUP_REMOVED lines=8> */
.L_x_10772:
[----:B------:R-:W-:Y:S01]  /*5aa0*/  FADD.FTZ R116, R116, R155 ;  /* 0x0000009b74747221 */ /* 0x000fe20000010000 */
[----:B------:R-:W-:-:S04]  /*5ab0*/  HFMA2 R157, -RZ, RZ, 0, 1.1920928955078125e-07 ;  /* 0x00000002ff9d7431 */ /* 0x000fc800000001ff */
[----:B------:R-:W-:Y:S02]  /*5ac0*/  MOV R156, R116 ;  /* 0x00000074009c7202 */ /* 0x000fe40000000f00 */
[----:B------:R-:W-:-:S07]  /*5ad0*/  MOV R117, R153 ;  /* 0x0000009900757202 */ /* 0x000fce0000000f00 */
[----:B------:R-:W-:Y:S05]  /*5ae0*/  WARPSYNC.COLLECTIVE R151, `(.L_x_10773) ;  /* 0x0000000097087348 */ /* 0x000fea0003c00000 */
[----:B------:R0:W1:Y:S02]  /*5af0*/  SHFL.BFLY P6, R153, R156, R157, R158 ;  /* 0x0c00009d9c997389 */ /* 0x00006400000c009e */
[----:B01----:R-:W-:Y:S05]  /*5b00*/  ENDCOLLECTIVE ;  /* 0x000000000000791b */ /* 0x003fea0003800000 */
.L_x_10773:
[----:B------:R-:W-:-:S05]  /*5b10*/  FADD.FTZ R117, R117, R154 ;  /* 0x0000009a75757221 */ /* 0x000fca0000010000 */
[----:B------:R-:W-:Y:S02]  /*5b20*/  MOV R156, R117 ;  /* 0x00000075009c7202 */ /* 0x000fe40000000f00 */
[----:B------:R-:W-:-:S07]  /*5b30*/  MOV R119, R153 ;  /* 0x0000009900777202 */ /* 0x000fce0000000f00 */
[----:B------:R-:W-:Y:S05]  /*5b40*/  WARPSYNC.COLLECTIVE R151, `(.L_x_10774) ;  /* 0x0000000097087348 */ /* 0x000fea0003c00000 */
[----:B------:R0:W1:Y:S02]  /*5b50*/  SHFL.BFLY P6, R153, R156, R157, R158 ;  /* 0x0c00009d9c997389 */ /* 0x00006400000c009e */
[----:B01----:R-:W-:Y:S05]  /*5b60*/  ENDCOLLECTIVE ;  /* 0x000000000000791b */ /* 0x003fea0003800000 */
.L_x_10774:
[----:B------:R-:W-:Y:S01]  /*5b70*/  FADD.FTZ R119, R116, R119 ;  /* 0x0000007774777221 */ /* 0x000fe20000010000 */
[----:B------:R-:W-:-:S04]  /*5b80*/  HFMA2 R157, -RZ, RZ, 0, 2.384185791015625e-07 ;  /* 0x00000004ff9d7431 */ /* 0x000fc800000001ff */
[----:B------:R-:W-:Y:S02]  /*5b90*/  MOV R156, R119 ;  /* 0x00000077009c7202 */ /* 0x000fe40000000f00 */
[----:B------:R-:W-:-:S07]  /*5ba0*/  MOV R118, R153 ;  /* 0x0000009900767202 */ /* 0x000fce0000000f00 */
[----:B------:R-:W-:Y:S05]  /*5bb0*/  WARPSYNC.COLLECTIVE R151, `(.L_x_10775) ;  /* 0x0000000097087348 */ /* 0x000fea0003c00000 */
[----:B------:R0:W1:Y:S02]  /*5bc0*/  SHFL.BFLY P6, R153, R156, R157, R158 ;  /* 0x0c00009d9c997389 */ /* 0x00006400000c009e */
[----:B01----:R-:W-:Y:S05]  /*5bd0*/  ENDCOLLECTIVE ;  /* 0x000000000000791b */ /* 0x003fea0003800000 */
.L_x_10775:
[----:B------:R-:W-:-:S05]  /*5be0*/  FADD.FTZ R118, R117, R118 ;  /* 0x0000007675767221 */ /* 0x000fca0000010000 */
[----:B------:R-:W-:Y:S02]  /*5bf0*/  MOV R156, R118 ;  /* 0x00000076009c7202 */ /* 0x000fe40000000f00 */
[----:B------:R-:W-:-:S07]  /*5c00*/  MOV R120, R153 ;  /* 0x0000009900787202 */ /* 0x000fce0000000f00 */
[----:B------:R-:W-:Y:S05]  /*5c10*/  WARPSYNC.COLLECTIVE R151, `(.L_x_10776) ;  /* 0x0000000097087348 */ /* 0x000fea0003c00000 */
[----:B------:R0:W1:Y:S02]  /*5c20*/  SHFL.BFLY P6, R153, R156, R157, R158 ;  /* 0x0c00009d9c997389 */ /* 0x00006400000c009e */
[----:B01----:R-:W-:Y:S05]  /*5c30*/  ENDCOLLECTIVE ;  /* 0x000000000000791b */ /* 0x003fea0003800000 */
.L_x_10776:
[----:B------:R-:W-:Y:S01]  /*5c40*/  FADD.FTZ R120, R119, R120 ;  /* 0x0000007877787221 */ /* 0x000fe20000010000 */
[----:B------:R-:W-:-:S04]  /*5c50*/  HFMA2 R157, -RZ, RZ, 0, 4.76837158203125e-07 ;  /* 0x00000008ff9d7431 */ /* 0x000fc800000001ff */
[----:B------:R-:W-:Y:S02]  /*5c60*/  MOV R156, R120 ;  /* 0x00000078009c7202 */ /* 0x000fe40000000f00 */
[----:B------:R-:W-:-:S07]  /*5c70*/  MOV R121, R153 ;  /* 0x0000009900797202 */ /* 0x000fce0000000f00 */
[----:B------:R-:W-:Y:S05]  /*5c80*/  WARPSYNC.COLLECTIVE R151, `(.L_x_10777) ;  /* 0x0000000097087348 */ /* 0x000fea0003c00000 */
[----:B------:R0:W1:Y:S02]  /*5c90*/  SHFL.BFLY P6, R153, R156, R157, R158 ;  /* 0x0c00009d9c997389 */ /* 0x00006400000c009e */
[----:B01----:R-:W-:Y:S05]  /*5ca0*/  ENDCOLLECTIVE ;  /* 0x000000000000791b */ /* 0x003fea0003800000 */
.L_x_10777:
[----:B------:R-:W-:-:S05]  /*5cb0*/  FADD.FTZ R121, R118, R121 ;  /* 0x0000007976797221 */ /* 0x000fca0000010000 */
[----:B------:R-:W-:Y:S02]  /*5cc0*/  MOV R156, R121 ;  /* 0x00000079009c7202 */ /* 0x000fe40000000f00 */
[----:B------:R-:W-:-:S07]  /*5cd0*/  MOV R123, R153 ;  /* 0x00000099007b7202 */ /* 0x000fce0000000f00 */
[----:B------:R-:W-:Y:S05]  /*5ce0*/  WARPSYNC.COLLECTIVE R151, `(.L_x_10778) ;  /* 0x0000000097087348 */ /* 0x000fea0003c00000 */
[----:B------:R0:W1:Y:S02]  /*5cf0*/  SHFL.BFLY P6, R153, R156, R157, R158 ;  /* 0x0c00009d9c997389 */ /* 0x00006400000c009e */
[----:B01----:R-:W-:Y:S05]  /*5d00*/  ENDCOLLECTIVE ;  /* 0x000000000000791b */ /* 0x003fea0003800000 */
.L_x_10778:
[----:B------:R-:W-:Y:S01]  /*5d10*/  FADD.FTZ R123, R120, R123 ;  /* 0x0000007b787b7221 */ /* 0x000fe20000010000 */
[----:B------:R-:W-:-:S04]  /*5d20*/  HFMA2 R157, -RZ, RZ, 0, 9.5367431640625e-07 ;  /* 0x00000010ff9d7431 */ /* 0x000fc800000001ff */
[----:B------:R-:W-:Y:S02]  /*5d30*/  MOV R156, R123 ;  /* 0x0000007b009c7202 */ /* 0x000fe40000000f00 */
[----:B------:R-:W-:-:S07]  /*5d40*/  MOV R122, R153 ;  /* 0x00000099007a7202 */ /* 0x000fce0000000f00 */
[----:B------:R-:W-:Y:S05]  /*5d50*/  WARPSYNC.COLLECTIVE R151, `(.L_x_10779) ;  /* 0x0000000097087348 */ /* 0x000fea0003c00000 */
[----:B------:R0:W1:Y:S02]  /*5d60*/  SHFL.BFLY P6, R153, R156, R157, R158 ;  /* 0x0c00009d9c997389 */ /* 0x00006400000c009e */
[----:B01----:R-:W-:Y:S05]  /*5d70*/  ENDCOLLECTIVE ;  /* 0x000000000000791b */ /* 0x003fea0003800000 */
.L_x_10779:
[----:B------:R-:W-:-:S05]  /*5d80*/  FADD.FTZ R122, R121, R122 ;  /* 0x0000007a797a7221 */ /* 0x000fca0000010000 */
[----:B------:R-:W-:Y:S02]  /*5d90*/  MOV R156, R122 ;  /* 0x0000007a009c7202 */ /* 0x000fe40000000f00 */
[----:B------:R-:W-:-:S07]  /*5da0*/  MOV R116, R153 ;  /* 0x0000009900747202 */ /* 0x000fce0000000f00 */
[----:B------:R-:W-:Y:S05]  /*5db0*/  WARPSYNC.COLLECTIVE R151, `(.L_x_10780) ;  /* 0x0000000097087348 */ /* 0x000fea0003c00000 */
[----:B------:R0:W1:Y:S02]  /*5dc0*/  SHFL.BFLY P6, R153, R156, R157, R158 ;  /* 0x0c00009d9c997389 */ /* 0x00006400000c009e */
[----:B01----:R-:W-:Y:S05]  /*5dd0*/  ENDCOLLECTIVE ;  /* 0x000000000000791b */ /* 0x003fea0003800000 */
.L_x_10780:
[----:B------:R-:W-:Y:S01]  /*5de0*/  MOV R117, R153 ;  /* 0x0000009900757202 */ /* 0x000fe20000000f00 */
[----:B------:R-:W-:Y:S06]  /*5df0*/  BRA `(.L_x_10781) ;  /* 0xffffffb400c07947 */ /* 0x000fec000383ffff */
.L_x_10782:
        /* <DEDUP_REMOVED lines=16> */
.L_x_11342:


//--------------------- .text._ZN10layer_norm13ln_bwd_kernelINS_13Kernel_traitsIfffffjLj512ELj1ELj4ELj1ELj16ENS_18Kernel_traits_baseILj512EfffffjLj128EEEEELb1ELb1ELb0ELb1EEEvNS_9BwdParamsE --------------------------
	.section	.text._ZN10layer_norm13ln_bwd_kernelINS_13Kernel_traitsIfffffjLj512ELj1ELj4ELj1ELj16ENS_18Kernel_traits_baseILj512EfffffjLj128EEEEELb1ELb1ELb0ELb1EEEvNS_9BwdParamsE,"ax",@progbits
	.align	128
        .global         _ZN10layer_norm13ln_bwd_kernelINS_13Kernel_traitsIfffffjLj512ELj1ELj4ELj1ELj16ENS_18Kernel_traits_baseILj512EfffffjLj128EEEEELb1ELb1ELb0ELb1EEEvNS_9BwdParamsE
        .type           _ZN10layer_norm13ln_bwd_kernelINS_13Kernel_traitsIfffffjLj512ELj1ELj4ELj1ELj16ENS_18Kernel_traits_baseILj512EfffffjLj128EEEEELb1ELb1ELb0ELb1EEEvNS_9BwdParamsE,@function
        .size           _ZN10layer_norm13ln_bwd_kernelINS_13Kernel_traitsIfffffjLj512ELj1ELj4ELj1ELj16ENS_18Kernel_traits_baseILj512EfffffjLj128EEEEELb1ELb1ELb0ELb1EEEvNS_9BwdParamsE,(.L_x_11343 - _ZN10layer_norm13ln_bwd_kernelINS_13Kernel_traitsIfffffjLj512ELj1ELj4ELj1ELj16ENS_18Kernel_traits_baseILj512EfffffjLj128EEEEELb1ELb1ELb0ELb1EEEvNS_9BwdParamsE)
        .other          _ZN10layer_norm13ln_bwd_kernelINS_13Kernel_traitsIfffffjLj512ELj1ELj4ELj1ELj16ENS_18Kernel_traits_baseILj512EfffffjLj128EEEEELb1ELb1ELb0ELb1EEEvNS_9BwdParamsE,@"STO_CUDA_ENTRY STV_DEFAULT"
_ZN10layer_norm13ln_bwd_kernelINS_13Kernel_traitsIfffffjLj512ELj1ELj4ELj1ELj16ENS_18Kernel_traits_baseILj512EfffffjLj128EEEEELb1ELb1ELb0ELb1EEEvNS_9BwdParamsE:
.text._ZN10layer_norm13ln_bwd_kernelINS_13Kernel_traitsIfffffjLj512ELj1ELj4ELj1ELj16ENS_18Kernel_traits_baseILj512EfffffjLj128EEEEELb1ELb1ELb0ELb1EEEvNS_9BwdParamsE:
        /* <DEDUP_REMOVED lines=83> */
.L_x_10807:
        /* <DEDUP_REMOVED lines=51> */
[C---:B---3--:R-:W-:Y:S01]  /*0860*/  FADD.FTZ R144, -R3.reuse, R72 ;  /* 0x0000004803907221 */ /* 0x048fe20000010100 */
[C---:B------:R-:W-:Y:S01]  /*0870*/  FADD.FTZ R160, -R3.reuse, R73 ;  /* 0x0000004903a07221 */ /* 0x040fe20000010100 */
[C---:B------:R-:W-:Y:S01]  /*0880*/  FADD.FTZ R162, -R3.reuse, R74 ;  /* 0x0000004a03a27221 */ /* 0x040fe20000010100 */
[C---:B------:R-:W-:Y:S01]  /*0890*/  FADD.FTZ R164, -R3.reuse, R75 ;  /* 0x0000004b03a47221 */ /* 0x040fe20000010100 */
[C---:B----4-:R-:W-:Y:S01]  /*08a0*/  FADD.FTZ R154, -R3.reuse, R76 ;  /* 0x0000004c039a7221 */ /* 0x050fe20000010100 */
[C---:B------:R-:W-:Y:S01]  /*08b0*/  FADD.FTZ R156, -R3.reuse, R77 ;  /* 0x0000004d039c7221 */ /* 0x040fe20000010100 */
        /* <DEDUP_REMOVED lines=12> */
[----:B------:R-:W-:Y:S01]  /*0980*/  FMUL.FTZ R155, R21, R57 ;  /* 0x00000039159b7220 */ /* 0x000fe20000410000 */
[----:B------:R-:W-:Y:S01]  /*0990*/  FMUL.FTZ R160, R139, R160 ;  /* 0x000000a08ba07220 */ /* 0x000fe20000410000 */
[----:B------:R-:W-:Y:S01]  /*09a0*/  FADD.FTZ R76, RZ, R158 ;  /* 0x0000009eff4c7221 */ /* 0x000fe20000010000 */
[----:B------:R-:W-:Y:S01]  /*09b0*/  FFMA.FTZ R77, R3, R158, RZ ;  /* 0x0000009e034d7223 */ /* 0x000fe200000100ff */
[----:B-1----:R-:W-:Y:S01]  /*09c0*/  FMUL.FTZ R153, R22, R58 ;  /* 0x0000003a16997220 */ /* 0x002fe20000410000 */
[----:B------:R-:W-:Y:S01]  /*09d0*/  FMUL.FTZ R162, R139, R162 ;  /* 0x000000a28ba27220 */ /* 0x000fe20000410000 */
[----:B------:R-:W-:Y:S01]  /*09e0*/  FADD.FTZ R76, R76, R155 ;  /* 0x0000009b4c4c7221 */ /* 0x000fe20000010000 */
[----:B------:R-:W-:Y:S01]  /*09f0*/  FFMA.FTZ R77, R160, R155, R77 ;  /* 0x0000009ba04d7223 */ /* 0x000fe2000001004d */
[----:B------:R-:W-:Y:S01]  /*0a00*/  FMUL.FTZ R80, R23, R59 ;  /* 0x0000003b17507220 */ /* 0x000fe20000410000 */
[C---:B------:R-:W-:Y:S01]  /*0a10*/  FMUL.FTZ R164, R139.reuse, R164 ;  /* 0x000000a48ba47220 */ /* 0x040fe20000410000 */
[----:B------:R-:W-:Y:S01]  /*0a20*/  FADD.FTZ R79, R76, R153 ;  /* 0x000000994c4f7221 */ /* 0x000fe20000010000 */
[----:B------:R-:W-:Y:S01]  /*0a30*/  FFMA.FTZ R77, R162, R153, R77 ;  /* 0x00000099a24d7223 */ /* 0x000fe2000001004d */
[C---:B------:R-:W-:Y:S01]  /*0a40*/  FMUL.FTZ R151, R139.reuse, R154 ;  /* 0x0000009a8b977220 */ /* 0x040fe20000410000 */
        /* <DEDUP_REMOVED lines=66> */
.L_x_10786:
        /* <DEDUP_REMOVED lines=20> */
[----:B------:R-:W4:Y:S01]  /*0fb0*/  LDG.E.128 R64, desc[UR6][R64.64] ;  /* 0x0000000640407981 */ /* 0x000f22000c1e1d00 */
[----:B------:R-:W0:Y:S03]  /*0fc0*/  LDC.64 R36, c[0x0][0x3b0] ;  /* 0x0000ec00ff247b82 */ /* 0x000e260000000a00 */
[----:B------:R-:W4:Y:S01]  /*0fd0*/  LDG.E.128 R68, desc[UR6][R68.64] ;  /* 0x0000000644447981 */ /* 0x000f22000c1e1d00 */
[----:B--2---:R-:W-:-:S04]  /*0fe0*/  IMAD.WIDE.U32 R40, R143, 0x10, R48 ;  /* 0x000000108f287825 */ /* 0x004fc800078e0030 */
[----:B------:R-:W-:Y:S02]  /*0ff0*/  IMAD.WIDE.U32 R44, R141, 0x10, R48 ;  /* 0x000000108d2c7825 */ /* 0x000fe400078e0030 */
[----:B------:R-:W5:Y:S02]  /*1000*/  LDG.E.128 R40, desc[UR6][R40.64] ;  /* 0x0000000628287981 */ /* 0x000f64000c1e1d00 */
[----:B0-----:R-:W-:-:S04]  /*1010*/  IMAD.WIDE.U32 R46, R145, 0x4, R36 ;  /* 0x00000004912e7825 */ /* 0x001fc800078e0024 */
[--C-:B------:R-:W-:Y:S01]  /*1020*/  IMAD.WIDE.U32 R50, R143, 0x4, R36.reuse ;  /* 0x000000048f327825 */ /* 0x100fe200078e0024 */
[----:B------:R-:W5:Y:S03]  /*1030*/  LDG.E R147, desc[UR6][R46.64] ;  /* 0x000000062e937981 */ /* 0x000f66000c1e1900 */
[--C-:B------:R-:W-:Y:S01]  /*1040*/  IMAD.WIDE.U32 R148, R141, 0x4, R36.reuse ;  /* 0x000000048d947825 */ /* 0x100fe200078e0024 */
[----:B------:R-:W5:Y:S03]  /*1050*/  LDG.E R142, desc[UR6][R50.64] ;  /* 0x00000006328e7981 */ /* 0x000f66000c1e1900 */
[C---:B------:R-:W-:Y:S01]  /*1060*/  IMAD.WIDE.U32 R150, R0.reuse, 0x4, R36 ;  /* 0x0000000400967825 */ /* 0x040fe200078e0024 */
[----:B------:R-:W5:Y:S03]  /*1070*/  LDG.E R140, desc[UR6][R148.64] ;  /* 0x00000006948c7981 */ /* 0x000f66000c1e1900 */
[--C-:B------:R-:W-:Y:S01]  /*1080*/  IMAD.WIDE.U32 R36, R145, 0x10, R48.reuse ;  /* 0x0000001091247825 */ /* 0x100fe200078e0030 */
[----:B------:R-:W5:Y:S03]  /*1090*/  LDG.E.128 R44, desc[UR6][R44.64] ;  /* 0x000000062c2c7981 */ /* 0x000f66000c1e1d00 */
[----:B------:R-:W-:Y:S01]  /*10a0*/  IMAD.WIDE.U32 R48, R0, 0x10, R48 ;  /* 0x0000001000307825 */ /* 0x000fe200078e0030 */
[----:B------:R0:W5:Y:S04]  /*10b0*/  LDG.E R137, desc[UR6][R150.64] ;  /* 0x0000000696897981 */ /* 0x000168000c1e1900 */
[----:B------:R-:W5:Y:S04]  /*10c0*/  LDG.E.128 R36, desc[UR6][R36.64] ;  /* 0x0000000624247981 */ /* 0x000f68000c1e1d00 */
[----:B------:R-:W5:Y:S01]  /*10d0*/  LDG.E.128 R48, desc[UR6][R48.64] ;  /* 0x0000000630307981 */ /* 0x000f62000c1e1d00 */
[C---:B---3--:R-:W-:Y:S01]  /*10e0*/  FADD.FTZ R144, -R3.reuse, R72 ;  /* 0x0000004803907221 */ /* 0x048fe20000010100 */
[C---:B------:R-:W-:Y:S01]  /*10f0*/  FADD.FTZ R160, -R3.reuse, R73 ;  /* 0x0000004903a07221 */ /* 0x040fe20000010100 */
[C---:B------:R-:W-:Y:S01]  /*1100*/  FADD.FTZ R162, -R3.reuse, R74 ;  /* 0x0000004a03a27221 */ /* 0x040fe20000010100 */
[C---:B------:R-:W-:Y:S01]  /*1110*/  FADD.FTZ R164, -R3.reuse, R75 ;  /* 0x0000004b03a47221 */ /* 0x040fe20000010100 */
[C---:B----4-:R-:W-:Y:S01]  /*1120*/  FADD.FTZ R146, -R3.reuse, R76 ;  /* 0x0000004c03927221 */ /* 0x050fe20000010100 */
        /* <DEDUP_REMOVED lines=28> */
[----:B0-----:R-:W-:Y:S01]  /*12f0*/  FMUL.FTZ R151, R139, R146 ;  /* 0x000000928b977220 */ /* 0x001fe20000410000 */
        /* <DEDUP_REMOVED lines=62> */
.L_x_10787:
        /* <DEDUP_REMOVED lines=52> */
.L_x_10819:
        /* <DEDUP_REMOVED lines=28> */
[----:B------:R-:W-:Y:S01]  /*1be0*/  UMOV UR4, UR5 ;  /* 0x0000000500047c82 */ /* 0x000fe20008000000 */
[----:B------:R-:W-:Y:S01]  /*1bf0*/  LOP3.LUT P2, RZ, R147, 0xff, RZ, 0xc0, !PT ;  /* 0x000000ff93ff7812 */ /* 0x000fe2000784c0ff */
[----:B------:R-:W-:Y:S01]  /*1c00*/  FMUL.FTZ R3, R3, UR4 ;  /* 0x0000000403037c20 */ /* 0x000fe20008410000 */
[----:B------:R-:W-:Y:S01]  /*1c10*/  FMUL.FTZ R60, R61, UR4 ;  /* 0x000000043d3c7c20 */ /* 0x000fe20008410000 */
[----:B------:R-:W-:Y:S01]  /*1c20*/  FMUL.FTZ R63, R63, UR4 ;  /* 0x000000043f3f7c20 */ /* 0x000fe20008410000 */
[----:B------:R-:W-:Y:S01]  /*1c30*/  FMUL.FTZ R62, R67, UR4 ;  /* 0x00000004433e7c20 */ /* 0x000fe20008410000 */
[----:B-----5:R-:W-:Y:S01]  /*1c40*/  FMUL.FTZ R56, R56, R3 ;  /* 0x0000000338387220 */ /* 0x020fe20000410000 */
[----:B------:R-:W-:Y:S01]  /*1c50*/  FMUL.FTZ R70, R57, R60 ;  /* 0x0000003c39467220 */ /* 0x000fe20000410000 */
[----:B------:R-:W-:Y:S01]  /*1c60*/  FMUL.FTZ R58, R58, R63 ;  /* 0x0000003f3a3a7220 */ /* 0x000fe20000410000 */
[----:B------:R-:W-:Y:S01]  /*1c70*/  FMUL.FTZ R59, R59, R62 ;  /* 0x0000003e3b3b7220 */ /* 0x000fe20000410000 */
[----:B------:R-:W-:Y:S01]  /*1c80*/  FMUL.FTZ R57, R4, R3 ;  /* 0x0000000304397220 */ /* 0x000fe20000410000 */
[----:B------:R-:W-:Y:S01]  /*1c90*/  LOP3.LUT P4, RZ, R147, 0xff0000, RZ, 0xc0, !PT ;  /* 0x00ff000093ff7812 */ /* 0x000fe2000788c0ff */
[----:B------:R-:W-:Y:S01]  /*1ca0*/  FMUL.FTZ R60, R5, R60 ;  /* 0x0000003c053c7220 */ /* 0x000fe20000410000 */
[----:B------:R-:W-:Y:S01]  /*1cb0*/  ISETP.GE.U32.AND P5, PT, R147, 0x1000000, PT ;  /* 0x010000009300780c */ /* 0x000fe20003fa6070 */
[----:B------:R-:W-:Y:S01]  /*1cc0*/  FMUL.FTZ R63, R6, R63 ;  /* 0x0000003f063f7220 */ /* 0x000fe20000410000 */
[----:B------:R-:W-:Y:S01]  /*1cd0*/  FMUL.FTZ R62, R7, R62 ;  /* 0x0000003e073e7220 */ /* 0x000fe20000410000 */
[----:B------:R-:W-:-:S02]  /*1ce0*/  LOP3.LUT P3, RZ, R147, 0xff00, RZ, 0xc0, !PT ;  /* 0x0000ff0093ff7812 */ /* 0x000fc4000786c0ff */
[----:B------:R-:W-:Y:S02]  /*1cf0*/  FSEL R3, R56, RZ, P2 ;  /* 0x000000ff38037208 */ /* 0x000fe40001000000 */
[----:B------:R-:W-:Y:S02]  /*1d00*/  FSEL R71, R58, RZ, P4 ;  /* 0x000000ff3a477208 */ /* 0x000fe40002000000 */
[----:B------:R-:W-:Y:S02]  /*1d10*/  FSEL R80, R59, RZ, P5 ;  /* 0x000000ff3b507208 */ /* 0x000fe40002800000 */
[----:B------:R-:W-:Y:S02]  /*1d20*/  SEL R56, R57, RZ, P2 ;  /* 0x000000ff39387207 */ /* 0x000fe40001000000 */
[----:B------:R-:W-:Y:S02]  /*1d30*/  FSEL R70, R70, RZ, P3 ;  /* 0x000000ff46467208 */ /* 0x000fe40001800000 */
[----:B------:R-:W-:-:S02]  /*1d40*/  SEL R57, R60, RZ, P3 ;  /* 0x000000ff3c397207 */ /* 0x000fc40001800000 */
[----:B------:R-:W-:Y:S02]  /*1d50*/  SEL R58, R63, RZ, P4 ;  /* 0x000000ff3f3a7207 */ /* 0x000fe40002000000 */
[----:B------:R-:W-:Y:S01]  /*1d60*/  SEL R59, R62, RZ, P5 ;  /* 0x000000ff3e3b7207 */ /* 0x000fe20002800000 */
[----:B------:R-:W-:Y:S06]  /*1d70*/  BRA `(.L_x_10791) ;  /* 0x0000000000a47947 */ /* 0x000fec0003800000 */
.L_x_10790:
        /* <DEDUP_REMOVED lines=15> */
[----:B0-----:R-:W-:Y:S01]  /*1e70*/  FMUL.FTZ R62, R55, R138 ;  /* 0x0000008a373e7220 */ /* 0x001fe20000410000 */
        /* <DEDUP_REMOVED lines=24> */
[----:B------:R-:W-:-:S07]  /*2000*/  SEL R59, R62, RZ, P5 ;  /* 0x000000ff3e3b7207 */ /* 0x000fce0002800000 */
.L_x_10791:
        /* <DEDUP_REMOVED lines=29> */
[----:B------:R-:W-:Y:S01]  /*21e0*/  LOP3.LUT P3, RZ, R142, 0xff00, RZ, 0xc0, !PT ;  /* 0x0000ff008eff7812 */ /* 0x000fe2000786c0ff */
[-C--:B-----5:R-:W-:Y:S01]  /*21f0*/  FMUL.FTZ R60, R60, R57.reuse ;  /* 0x000000393c3c7220 */ /* 0x0a0fe20000410000 */
[----:B------:R-:W-:Y:S01]  /*2200*/  LOP3.LUT P4, RZ, R142, 0xff0000, RZ, 0xc0, !PT ;  /* 0x00ff00008eff7812 */ /* 0x000fe2000788c0ff */
[----:B------:R-:W-:Y:S01]  /*2210*/  FMUL.FTZ R56, R8, R57 ;  /* 0x0000003908387220 */ /* 0x000fe20000410000 */
[----:B------:R-:W-:Y:S01]  /*2220*/  ISETP.GE.U32.AND P5, PT, R142, 0x1000000, PT ;  /* 0x010000008e00780c */ /* 0x000fe20003fa6070 */
[----:B------:R-:W-:Y:S01]  /*2230*/  FMUL.FTZ R142, R87, UR4 ;  /* 0x00000004578e7c20 */ /* 0x000fe20008410000 */
[-C--:B------:R-:W-:Y:S01]  /*2240*/  FMUL.FTZ R61, R61, R58.reuse ;  /* 0x0000003a3d3d7220 */ /* 0x080fe20000410000 */
[----:B------:R-:W-:Y:S01]  /*2250*/  FMUL.FTZ R57, R9, R58 ;  /* 0x0000003a09397220 */ /* 0x000fe20000410000 */
[-C--:B------:R-:W-:Y:S01]  /*2260*/  FMUL.FTZ R62, R62, R59.reuse ;  /* 0x0000003b3e3e7220 */ /* 0x080fe20000410000 */
[----:B------:R-:W-:Y:S01]  /*2270*/  FMUL.FTZ R58, R10, R59 ;  /* 0x0000003b0a3a7220 */ /* 0x000fe20000410000 */
[-C--:B------:R-:W-:Y:S01]  /*2280*/  FMUL.FTZ R63, R63, R142.reuse ;  /* 0x0000008e3f3f7220 */ /* 0x080fe20000410000 */
[----:B------:R-:W-:Y:S01]  /*2290*/  FMUL.FTZ R59, R11, R142 ;  /* 0x0000008e0b3b7220 */ /* 0x000fe20000410000 */
[----:B------:R-:W-:-:S02]  /*22a0*/  FSEL R87, R60, RZ, P2 ;  /* 0x000000ff3c577208 */ /* 0x000fc40001000000 */
[----:B------:R-:W-:Y:S02]  /*22b0*/  FSEL R142, R61, RZ, P3 ;  /* 0x000000ff3d8e7208 */ /* 0x000fe40001800000 */
[----:B------:R-:W-:Y:S02]  /*22c0*/  FSEL R145, R62, RZ, P4 ;  /* 0x000000ff3e917208 */ /* 0x000fe40002000000 */
[----:B------:R-:W-:Y:S02]  /*22d0*/  FSEL R148, R63, RZ, P5 ;  /* 0x000000ff3f947208 */ /* 0x000fe40002800000 */
[----:B------:R-:W-:Y:S02]  /*22e0*/  SEL R56, R56, RZ, P2 ;  /* 0x000000ff38387207 */ /* 0x000fe40001000000 */
[----:B------:R-:W-:Y:S02]  /*22f0*/  SEL R57, R57, RZ, P3 ;  /* 0x000000ff39397207 */ /* 0x000fe40001800000 */
[----:B------:R-:W-:-:S02]  /*2300*/  SEL R58, R58, RZ, P4 ;  /* 0x000000ff3a3a7207 */ /* 0x000fc40002000000 */
[----:B------:R-:W-:Y:S01]  /*2310*/  SEL R59, R59, RZ, P5 ;  /* 0x000000ff3b3b7207 */ /* 0x000fe20002800000 */
[----:B------:R-:W-:Y:S06]  /*2320*/  BRA `(.L_x_10793) ;  /* 0x0000000000a07947 */ /* 0x000fec0003800000 */
.L_x_10792:
        /* <DEDUP_REMOVED lines=21> */
[----:B------:R-:W-:Y:S01]  /*2480*/  LOP3.LUT P4, RZ, R142, 0xff0000, RZ, 0xc0, !PT ;  /* 0x00ff00008eff7812 */ /* 0x000fe2000788c0ff */
[-C--:B-----5:R-:W-:Y:S01]  /*2490*/  FMUL.FTZ R60, R60, R57.reuse ;  /* 0x000000393c3c7220 */ /* 0x0a0fe20000410000 */
[----:B------:R-:W-:Y:S01]  /*24a0*/  ISETP.GE.U32.AND P5, PT, R142, 0x1000000, PT ;  /* 0x010000008e00780c */ /* 0x000fe20003fa6070 */
[----:B------:R-:W-:Y:S01]  /*24b0*/  FMUL.FTZ R142, R145, UR4 ;  /* 0x00000004918e7c20 */ /* 0x000fe20008410000 */
[----:B------:R-:W-:Y:S01]  /*24c0*/  FMUL.FTZ R56, R8, R57 ;  /* 0x0000003908387220 */ /* 0x000fe20000410000 */
[-C--:B------:R-:W-:Y:S01]  /*24d0*/  FMUL.FTZ R61, R61, R58.reuse ;  /* 0x0000003a3d3d7220 */ /* 0x080fe20000410000 */
[----:B------:R-:W-:Y:S01]  /*24e0*/  FMUL.FTZ R57, R9, R58 ;  /* 0x0000003a09397220 */ /* 0x000fe20000410000 */
[-C--:B------:R-:W-:Y:S01]  /*24f0*/  FMUL.FTZ R62, R62, R87.reuse ;  /* 0x000000573e3e7220 */ /* 0x080fe20000410000 */
[-C--:B------:R-:W-:Y:S01]  /*2500*/  FMUL.FTZ R63, R63, R142.reuse ;  /* 0x0000008e3f3f7220 */ /* 0x080fe20000410000 */
[----:B------:R-:W-:Y:S01]  /*2510*/  FMUL.FTZ R58, R10, R87 ;  /* 0x000000570a3a7220 */ /* 0x000fe20000410000 */
        /* <DEDUP_REMOVED lines=8> */
[----:B------:R-:W-:-:S07]  /*25a0*/  SEL R59, R59, RZ, P5 ;  /* 0x000000ff3b3b7207 */ /* 0x000fce0002800000 */
.L_x_10793:
        /* <DEDUP_REMOVED lines=36> */
[----:B------:R-:W-:-:S02]  /*27f0*/  LOP3.LUT P2, RZ, R140, 0xff, RZ, 0xc0, !PT ;  /* 0x000000ff8cff7812 */ /* 0x000fc4000784c0ff */
[C---:B------:R-:W-:Y:S02]  /*2800*/  LOP3.LUT P3, RZ, R140.reuse, 0xff00, RZ, 0xc0, !PT ;  /* 0x0000ff008cff7812 */ /* 0x040fe4000786c0ff */
[C---:B------:R-:W-:Y:S02]  /*2810*/  LOP3.LUT P4, RZ, R140.reuse, 0xff0000, RZ, 0xc0, !PT ;  /* 0x00ff00008cff7812 */ /* 0x040fe4000788c0ff */
[----:B------:R-:W-:Y:S02]  /*2820*/  ISETP.GE.U32.AND P5, PT, R140, 0x1000000, PT ;  /* 0x010000008c00780c */ /* 0x000fe40003fa6070 */
[----:B------:R-:W-:Y:S02]  /*2830*/  FSEL R81, R60, RZ, P2 ;  /* 0x000000ff3c517208 */ /* 0x000fe40001000000 */
[----:B------:R-:W-:Y:S02]  /*2840*/  FSEL R82, R61, RZ, P3 ;  /* 0x000000ff3d527208 */ /* 0x000fe40001800000 */
[----:B------:R-:W-:-:S02]  /*2850*/  FSEL R83, R62, RZ, P4 ;  /* 0x000000ff3e537208 */ /* 0x000fc40002000000 */
[----:B------:R-:W-:Y:S02]  /*2860*/  FSEL R84, R63, RZ, P5 ;  /* 0x000000ff3f547208 */ /* 0x000fe40002800000 */
[----:B------:R-:W-:Y:S02]  /*2870*/  SEL R56, R56, RZ, P2 ;  /* 0x000000ff38387207 */ /* 0x000fe40001000000 */
[----:B------:R-:W-:Y:S02]  /*2880*/  SEL R57, R57, RZ, P3 ;  /* 0x000000ff39397207 */ /* 0x000fe40001800000 */
[----:B------:R-:W-:Y:S02]  /*2890*/  SEL R58, R58, RZ, P4 ;  /* 0x000000ff3a3a7207 */ /* 0x000fe40002000000 */
[----:B------:R-:W-:Y:S01]  /*28a0*/  SEL R59, R59, RZ, P5 ;  /* 0x000000ff3b3b7207 */ /* 0x000fe20002800000 */
[----:B------:R-:W-:Y:S06]  /*28b0*/  BRA `(.L_x_10795) ;  /* 0x0000000000a07947 */ /* 0x000fec0003800000 */
.L_x_10794:
        /* <DEDUP_REMOVED lines=39> */
[----:B------:R-:W-:-:S07]  /*2b30*/  SEL R59, R59, RZ, P5 ;  /* 0x000000ff3b3b7207 */ /* 0x000fce0002800000 */
.L_x_10795:
[----:B------:R-:W0:Y:S01]  /*2b40*/  @P1 LDC.64 R146, c[0x0][0x478] ;  /* 0x00011e00ff921b82 */ /* 0x000e220000000a00 */
[----:B------:R-:W-:-:S04]  /*2b50*/  IMAD.WIDE.U32 R60, R0, 0x10, R64 ;  /* 0x00000010003c7825 */ /* 0x000fc800078e0040 */
[----:B0-----:R-:W-:-:S04]  /*2b60*/  @P1 IMAD.WIDE.U32 R146, R141, 0x10, R146 ;  /* 0x000000108d921825 */ /* 0x001fc800078e0092 */
[----:B------:R-:W-:Y:S01]  /*2b70*/  IMAD.WIDE.U32 R140, R141, 0x10, R66 ;  /* 0x000000108d8c7825 */ /* 0x000fe200078e0042 */
        /* <DEDUP_REMOVED lines=30> */
[----:B------:R-:W-:Y:S01]  /*2d60*/  LOP3.LUT P4, RZ, R137, 0xff0000, RZ, 0xc0, !PT ;  /* 0x00ff000089ff7812 */ /* 0x000fe2000788c0ff */
[-C--:B------:R-:W-:Y:S01]  /*2d70*/  FMUL.FTZ R63, R63, R138.reuse ;  /* 0x0000008a3f3f7220 */ /* 0x080fe20000410000 */
[----:B------:R-:W-:Y:S01]  /*2d80*/  FMUL.FTZ R59, R19, R138 ;  /* 0x0000008a133b7220 */ /* 0x000fe20000410000 */
[----:B------:R-:W-:-:S02]  /*2d90*/  LOP3.LUT P2, RZ, R137, 0xff, RZ, 0xc0, !PT ;  /* 0x000000ff89ff7812 */ /* 0x000fc4000784c0ff */
[C---:B------:R-:W-:Y:S02]  /*2da0*/  LOP3.LUT P3, RZ, R137.reuse, 0xff00, RZ, 0xc0, !PT ;  /* 0x0000ff0089ff7812 */ /* 0x040fe4000786c0ff */
[----:B------:R-:W-:Y:S02]  /*2db0*/  ISETP.GE.U32.AND P5, PT, R137, 0x1000000, PT ;  /* 0x010000008900780c */ /* 0x000fe40003fa6070 */
[----:B------:R-:W-:Y:S02]  /*2dc0*/  FSEL R69, R62, RZ, P4 ;  /* 0x000000ff3e457208 */ /* 0x000fe40002000000 */
[----:B------:R-:W-:Y:S02]  /*2dd0*/  FSEL R65, R60, RZ, P2 ;  /* 0x000000ff3c417208 */ /* 0x000fe40001000000 */
[----:B------:R-:W-:Y:S02]  /*2de0*/  FSEL R64, R61, RZ, P3 ;  /* 0x000000ff3d407208 */ /* 0x000fe40001800000 */
[----:B------:R-:W-:-:S02]  /*2df0*/  FSEL R62, R63, RZ, P5 ;  /* 0x000000ff3f3e7208 */ /* 0x000fc40002800000 */
[----:B------:R-:W-:Y:S02]  /*2e00*/  SEL R56, R56, RZ, P2 ;  /* 0x000000ff38387207 */ /* 0x000fe40001000000 */
[----:B------:R-:W-:Y:S02]  /*2e10*/  SEL R57, R57, RZ, P3 ;  /* 0x000000ff39397207 */ /* 0x000fe40001800000 */
[----:B------:R-:W-:Y:S02]  /*2e20*/  SEL R58, R58, RZ, P4 ;  /* 0x000000ff3a3a7207 */ /* 0x000fe40002000000 */
[----:B------:R-:W-:Y:S01]  /*2e30*/  SEL R59, R59, RZ, P5 ;  /* 0x000000ff3b3b7207 */ /* 0x000fe20002800000 */
[----:B------:R-:W-:Y:S06]  /*2e40*/  BRA `(.L_x_10797) ;  /* 0x0000000000a07947 */ /* 0x000fec0003800000 */
.L_x_10796:
        /* <DEDUP_REMOVED lines=23> */
[-C--:B------:R-:W-:Y:S01]  /*2fc0*/  FMUL.FTZ R62, R62, R65.reuse ;  /* 0x000000413e3e7220 */ /* 0x080fe20000410000 */
[----:B------:R-:W-:Y:S01]  /*2fd0*/  FMUL.FTZ R57, R17, R58 ;  /* 0x0000003a11397220 */ /* 0x000fe20000410000 */
[----:B------:R-:W-:Y:S01]  /*2fe0*/  LOP3.LUT P4, RZ, R137, 0xff0000, RZ, 0xc0, !PT ;  /* 0x00ff000089ff7812 */ /* 0x000fe2000788c0ff */
[-C--:B------:R-:W-:Y:S01]  /*2ff0*/  FMUL.FTZ R63, R63, R64.reuse ;  /* 0x000000403f3f7220 */ /* 0x080fe20000410000 */
[----:B------:R-:W-:Y:S01]  /*3000*/  FMUL.FTZ R58, R18, R65 ;  /* 0x00000041123a7220 */ /* 0x000fe20000410000 */
        /* <DEDUP_REMOVED lines=11> */
[----:B------:R-:W-:-:S07]  /*30c0*/  SEL R59, R59, RZ, P5 ;  /* 0x000000ff3b3b7207 */ /* 0x000fce0002800000 */
.L_x_10797:
[----:B------:R-:W0:Y:S01]  /*30d0*/  @P1 LDC.64 R60, c[0x0][0x478] ;  /* 0x00011e00ff3c1b82 */ /* 0x000e220000000a00 */
[----:B------:R-:W-:-:S04]  /*30e0*/  IMAD.WIDE.U32 R66, R0, 0x10, R66 ;  /* 0x0000001000427825 */ /* 0x000fc800078e0042 */
[----:B0-----:R-:W-:-:S05]  /*30f0*/  @P1 IMAD.WIDE.U32 R60, R0, 0x10, R60 ;  /* 0x00000010003c1825 */ /* 0x001fca00078e003c */
[----:B------:R0:W-:Y:S04]  /*3100*/  @P1 STG.E.128 desc[UR6][R60.64], R52 ;  /* 0x000000343c001986 */ /* 0x0001e8000c101d06 */
[----:B------:R0:W-:Y:S01]  /*3110*/  STG.E.128 desc[UR6][R66.64], R56 ;  /* 0x0000003842007986 */ /* 0x0001e2000c101d06 */
[----:B------:R-:W-:Y:S05]  /*3120*/  BRA `(.L_x_10798) ;  /* 0x0000001400b07947 */ /* 0x000fea0003800000 */
.L_x_10789:
        /* <DEDUP_REMOVED lines=48> */
.L_x_10799:
        /* <DEDUP_REMOVED lines=41> */
.L_x_10800:
        /* <DEDUP_REMOVED lines=52> */
.L_x_10801:
        /* <DEDUP_REMOVED lines=40> */
.L_x_10802:
        /* <DEDUP_REMOVED lines=49> */
.L_x_10803:
        /* <DEDUP_REMOVED lines=40> */
.L_x_10804:
        /* <DEDUP_REMOVED lines=49> */
.L_x_10805:
        /* <DEDUP_REMOVED lines=21> */
[-C--:B-----5:R-:W-:Y:S01]  /*4670*/  FMUL.FTZ R61, R61, R58.reuse ;  /* 0x0000003a3d3d7220 */ /* 0x0a0fe20000410000 */
[----:B------:R-:W-:Y:S01]  /*4680*/  FMUL.FTZ R62, R62, R79 ;  /* 0x0000004f3e3e7220 */ /* 0x000fe20000410000 */
[----:B------:R-:W-:Y:S01]  /*4690*/  FMUL.FTZ R57, R17, R58 ;  /* 0x0000003a11397220 */ /* 0x000fe20000410000 */
[-C--:B------:R-:W-:Y:S01]  /*46a0*/  FMUL.FTZ R60, R60, R77.reuse ;  /* 0x0000004d3c3c7220 */ /* 0x080fe20000410000 */
[-C--:B------:R-:W-:Y:S01]  /*46b0*/  FMUL.FTZ R63, R63, R64.reuse ;  /* 0x000000403f3f7220 */ /* 0x080fe20000410000 */
[----:B------:R-:W-:Y:S01]  /*46c0*/  FMUL.FTZ R56, R16, R77 ;  /* 0x0000004d10387220 */ /* 0x000fe20000410000 */
        /* <DEDUP_REMOVED lines=13> */
.L_x_10806:
[----:B------:R-:W0:Y:S01]  /*47a0*/  @P1 LDC.64 R60, c[0x0][0x478] ;  /* 0x00011e00ff3c1b82 */ /* 0x000e220000000a00 */
[----:B------:R-:W-:-:S04]  /*47b0*/  IMAD.WIDE.U32 R66, R0, 0x10, R66 ;  /* 0x0000001000427825 */ /* 0x000fc800078e0042 */
[----:B0-----:R-:W-:-:S05]  /*47c0*/  @P1 IMAD.WIDE.U32 R60, R0, 0x10, R60 ;  /* 0x00000010003c1825 */ /* 0x001fca00078e003c */
[----:B------:R1:W-:Y:S04]  /*47d0*/  @P1 STG.E.128 desc[UR6][R60.64], R52 ;  /* 0x000000343c001986 */ /* 0x0003e8000c101d06 */
[----:B------:R1:W-:Y:S02]  /*47e0*/  STG.E.128 desc[UR6][R66.64], R56 ;  /* 0x0000003842007986 */ /* 0x0003e4000c101d06 */
.L_x_10798:
        /* <DEDUP_REMOVED lines=21> */
.L_x_10785:
        /* <DEDUP_REMOVED lines=48> */
.L_x_10784:
[----:B------:R-:W-:Y:S05]  /*4c40*/  BSYNC B0 ;  /* 0x0000000000007941 */ /* 0x000fea0003800000 */
.L_x_10783:
        /* <DEDUP_REMOVED lines=151> */
.L_x_10788:
        /* <DEDUP_REMOVED lines=8> */
.L_x_10809:
[----:B------:R-:W-:Y:S05]  /*5640*/  BSYNC B2 ;  /* 0x0000000000027941 */ /* 0x000fea0003800000 */
.L_x_10808:
        /* <DEDUP_REMOVED lines=8> */
.L_x_10810:
[----:B------:R-:W-:Y:S01]  /*56d0*/  FADD.FTZ R57, R57, R168 ;  /* 0x000000a839397221 */ /* 0x000fe20000010000 */
[----:B------:R-:W-:-:S04]  /*56e0*/  HFMA2 R66, -RZ, RZ, 0, 1.1920928955078125e-07 ;  /* 0x00000002ff427431 */ /* 0x000fc800000001ff */
[----:B------:R-:W-:Y:S02]  /*56f0*/  MOV R67, R57 ;  /* 0x0000003900437202 */ /* 0x000fe40000000f00 */
[----:B------:R-:W-:-:S07]  /*5700*/  MOV R56, R65 ;  /* 0x0000004100387202 */ /* 0x000fce0000000f00 */
[----:B------:R-:W-:Y:S05]  /*5710*/  WARPSYNC.COLLECTIVE R64, `(.L_x_10811) ;  /* 0x0000000040087348 */ /* 0x000fea0003c00000 */
[----:B------:R0:W1:Y:S02]  /*5720*/  SHFL.BFLY P3, R65, R67, R66, R69 ;  /* 0x0c00004243417389 */ /* 0x0000640000060045 */
[----:B01----:R-:W-:Y:S05]  /*5730*/  ENDCOLLECTIVE ;  /* 0x000000000000791b */ /* 0x003fea0003800000 */
.L_x_10811:
[----:B------:R-:W-:-:S05]  /*5740*/  FADD.FTZ R56, R56, R157 ;  /* 0x0000009d38387221 */ /* 0x000fca0000010000 */
[----:B------:R-:W-:Y:S02]  /*5750*/  MOV R67, R56 ;  /* 0x0000003800437202 */ /* 0x000fe40000000f00 */
[----:B------:R-:W-:-:S07]  /*5760*/  MOV R58, R65 ;  /* 0x00000041003a7202 */ /* 0x000fce0000000f00 */
[----:B------:R-:W-:Y:S05]  /*5770*/  WARPSYNC.COLLECTIVE R64, `(.L_x_10812) ;  /* 0x0000000040087348 */ /* 0x000fea0003c00000 */
[----:B------:R0:W1:Y:S02]  /*5780*/  SHFL.BFLY P3, R65, R67, R66, R69 ;  /* 0x0c00004243417389 */ /* 0x0000640000060045 */
[----:B01----:R-:W-:Y:S05]  /*5790*/  ENDCOLLECTIVE ;  /* 0x000000000000791b */ /* 0x003fea0003800000 */
.L_x_10812:
[----:B------:R-:W-:Y:S01]  /*57a0*/  FADD.FTZ R58, R57, R58 ;  /* 0x0000003a393a7221 */ /* 0x000fe20000010000 */
[----:B------:R-:W-:-:S04]  /*57b0*/  HFMA2 R66, -RZ, RZ, 0, 2.384185791015625e-07 ;  /* 0x00000004ff427431 */ /* 0x000fc800000001ff */
[----:B------:R-:W-:Y:S02]  /*57c0*/  MOV R67, R58 ;  /* 0x0000003a00437202 */ /* 0x000fe40000000f00 */
[----:B------:R-:W-:-:S07]  /*57d0*/  MOV R59, R65 ;  /* 0x00000041003b7202 */ /* 0x000fce0000000f00 */
[----:B------:R-:W-:Y:S05]  /*57e0*/  WARPSYNC.COLLECTIVE R64, `(.L_x_10813) ;  /* 0x0000000040087348 */ /* 0x000fea0003c00000 */
[----:B------:R0:W1:Y:S02]  /*57f0*/  SHFL.BFLY P3, R65, R67, R66, R69 ;  /* 0x0c00004243417389 */ /* 0x0000640000060045 */
[----:B01----:R-:W-:Y:S05]  /*5800*/  ENDCOLLECTIVE ;  /* 0x000000000000791b */ /* 0x003fea0003800000 */
.L_x_10813:
[----:B------:R-:W-:-:S05]  /*5810*/  FADD.FTZ R59, R56, R59 ;  /* 0x0000003b383b7221 */ /* 0x000fca0000010000 */
[----:B------:R-:W-:Y:S02]  /*5820*/  MOV R67, R59 ;  /* 0x0000003b00437202 */ /* 0x000fe40000000f00 */
[----:B------:R-:W-:-:S07]  /*5830*/  MOV R61, R65 ;  /* 0x00000041003d7202 */ /* 0x000fce0000000f00 */
[----:B------:R-:W-:Y:S05]  /*5840*/  WARPSYNC.COLLECTIVE R64, `(.L_x_10814) ;  /* 0x0000000040087348 */ /* 0x000fea0003c00000 */
[----:B------:R0:W1:Y:S02]  /*5850*/  SHFL.BFLY P3, R65, R67, R66, R69 ;  /* 0x0c00004243417389 */ /* 0x0000640000060045 */
[----:B01----:R-:W-:Y:S05]  /*5860*/  ENDCOLLECTIVE ;  /* 0x000000000000791b */ /* 0x003fea0003800000 */
.L_x_10814:
[----:B------:R-:W-:Y:S01]  /*5870*/  FADD.FTZ R61, R58, R61 ;  /* 0x0000003d3a3d7221 */ /* 0x000fe20000010000 */
[----:B------:R-:W-:-:S04]  /*5880*/  HFMA2 R66, -RZ, RZ, 0, 4.76837158203125e-07 ;  /* 0x00000008ff427431 */ /* 0x000fc800000001ff */
[----:B------:R-:W-:Y:S02]  /*5890*/  MOV R67, R61 ;  /* 0x0000003d00437202 */ /* 0x000fe40000000f00 */
[----:B------:R-:W-:-:S07]  /*58a0*/  MOV R60, R65 ;  /* 0x00000041003c7202 */ /* 0x000fce0000000f00 */
[----:B------:R-:W-:Y:S05]  /*58b0*/  WARPSYNC.COLLECTIVE R64, `(.L_x_10815) ;  /* 0x0000000040087348 */ /* 0x000fea0003c00000 */
[----:B------:R0:W1:Y:S02]  /*58c0*/  SHFL.BFLY P3, R65, R67, R66, R69 ;  /* 0x0c00004243417389 */ /* 0x0000640000060045 */
[----:B01----:R-:W-:Y:S05]  /*58d0*/  ENDCOLLECTIVE ;  /* 0x000000000000791b */ /* 0x003fea0003800000 */
.L_x_10815:
[----:B------:R-:W-:-:S05]  /*58e0*/  FADD.FTZ R60, R59, R60 ;  /* 0x0000003c3b3c7221 */ /* 0x000fca0000010000 */
[----:B------:R-:W-:Y:S02]  /*58f0*/  MOV R67, R60 ;  /* 0x0000003c00437202 */ /* 0x000fe40000000f00 */
[----:B------:R-:W-:-:S07]  /*5900*/  MOV R62, R65 ;  /* 0x00000041003e7202 */ /* 0x000fce0000000f00 */
[----:B------:R-:W-:Y:S05]  /*5910*/  WARPSYNC.COLLECTIVE R64, `(.L_x_10816) ;  /* 0x0000000040087348 */ /* 0x000fea0003c00000 */
[----:B------:R0:W1:Y:S02]  /*5920*/  SHFL.BFLY P3, R65, R67, R66, R69 ;  /* 0x0c00004243417389 */ /* 0x0000640000060045 */
[----:B01----:R-:W-:Y:S05]  /*5930*/  ENDCOLLECTIVE ;  /* 0x000000000000791b */ /* 0x003fea0003800000 */
.L_x_10816:
[----:B------:R-:W-:Y:S01]  /*5940*/  FADD.FTZ R62, R61, R62 ;  /* 0x0000003e3d3e7221 */ /* 0x000fe20000010000 */
[----:B------:R-:W-:-:S04]  /*5950*/  HFMA2 R66, -RZ, RZ, 0, 9.5367431640625e-07 ;  /* 0x00000010ff427431 */ /* 0x000fc800000001ff */
[----:B------:R-:W-:Y:S02]  /*5960*/  MOV R67, R62 ;  /* 0x0000003e00437202 */ /* 0x000fe40000000f00 */
[----:B------:R-:W-:-:S07]  /*5970*/  MOV R63, R65 ;  /* 0x00000041003f7202 */ /* 0x000fce0000000f00 */
[----:B------:R-:W-:Y:S05]  /*5980*/  WARPSYNC.COLLECTIVE R64, `(.L_x_10817) ;  /* 0x0000000040087348 */ /* 0x000fea0003c00000 */
[----:B------:R0:W1:Y:S02]  /*5990*/  SHFL.BFLY P3, R65, R67, R66, R69 ;  /* 0x0c00004243417389 */ /* 0x0000640000060045 */
[----:B01----:R-:W-:Y:S05]  /*59a0*/  ENDCOLLECTIVE ;  /* 0x000000000000791b */ /* 0x003fea0003800000 */
.L_x_10817:
[----:B------:R-:W-:-:S05]  /*59b0*/  FADD.FTZ R63, R60, R63 ;  /* 0x0000003f3c3f7221 */ /* 0x000fca0000010000 */
[----:B------:R-:W-:Y:S02]  /*59c0*/  MOV R67, R63 ;  /* 0x0000003f00437202 */ /* 0x000fe40000000f00 */
[----:B------:R-:W-:-:S07]  /*59d0*/  MOV R57, R65 ;  /* 0x0000004100397202 */ /* 0x000fce0000000f00 */
[----:B------:R-:W-:Y:S05]  /*59e0*/  WARPSYNC.COLLECTIVE R64, `(.L_x_10818) ;  /* 0x0000000040087348 */ /* 0x000fea0003c00000 */
[----:B------:R0:W1:Y:S02]  /*59f0*/  SHFL.BFLY P3, R65, R67, R66, R69 ;  /* 0x0c00004243417389 */ /* 0x0000640000060045 */
[----:B01----:R-:W-:Y:S05]  /*5a00*/  ENDCOLLECTIVE ;  /* 0x000000000000791b */ /* 0x003fea0003800000 */
.L_x_10818:
[----:B------:R-:W-:Y:S01]  /*5a10*/  MOV R56, R65 ;  /* 0x0000004100387202 */ /* 0x000fe20000000f00 */
[----:B------:R-:W-:Y:S06]  /*5a20*/  BRA `(.L_x_10819) ;  /* 0xffffffbc00fc7947 */ /* 0x000fec000383ffff */
.L_x_10820:
        /* <DEDUP_REMOVED lines=13> */
.L_x_11343:


//--------------------- .text._ZN10layer_norm22ln_bwd_finalize_kernelINS_22Kernel_traits_finalizeILj512EfffffjLb1ELj1024ELj4ENS_18Kernel_traits_baseILj512EfffffjLj1024EEEEELb1ELb0EEEvNS_9BwdParamsE --------------------------
	.section	.text._ZN10layer_norm22ln_bwd_finalize_kernelINS_22Kernel_traits_finalizeILj512EfffffjLb1ELj1024ELj4ENS_18Kernel_traits_baseILj512EfffffjLj1024EEEEELb1ELb0EEEvNS_9BwdParamsE,"ax",@progbits
	.align	128
        .global         _ZN10layer_norm22ln_bwd_finalize_kernelINS_22Kernel_traits_finalizeILj512EfffffjLb1ELj1024ELj4ENS_18Kernel_traits_baseILj512EfffffjLj1024EEEEELb1ELb0EEEvNS_9BwdParamsE
        .type           _ZN10layer_norm22ln_bwd_finalize_kernelINS_22Kernel_traits_finalizeILj512EfffffjLb1ELj1024ELj4ENS_18Kernel_traits_baseILj512EfffffjLj1024EEEEELb1ELb0EEEvNS_9BwdParamsE,@function
        .size           _ZN10layer_norm22ln_bwd_finalize_kernelINS_22Kernel_traits_finalizeILj512EfffffjLb1ELj1024ELj4ENS_18Kernel_traits_baseILj512EfffffjLj1024EEEEELb1ELb0EEEvNS_9BwdParamsE,(.L_x_11344 - _ZN10layer_norm22ln_bwd_finalize_kernelINS_22Kernel_traits_finalizeILj512EfffffjLb1ELj1024ELj4ENS_18Kernel_traits_baseILj512EfffffjLj1024EEEEELb1ELb0EEEvNS_9BwdParamsE)
        .other          _ZN10layer_norm22ln_bwd_finalize_kernelINS_22Kernel_traits_finalizeILj512EfffffjLb1ELj1024ELj4ENS_18Kernel_traits_baseILj512EfffffjLj1024EEEEELb1ELb0EEEvNS_9BwdParamsE,@"STO_CUDA_ENTRY STV_DEFAULT"
_ZN10layer_norm22ln_bwd_finalize_kernelINS_22Kernel_traits_finalizeILj512EfffffjLb1ELj1024ELj4ENS_18Kernel_traits_baseILj512EfffffjLj1024EEEEELb1ELb0EEEvNS_9BwdParamsE:
.text._ZN10layer_norm22ln_bwd_finalize_kernelINS_22Kernel_traits_finalizeILj512EfffffjLb1ELj1024ELj4ENS_18Kernel_traits_baseILj512EfffffjLj1024EEEEELb1ELb0EEEvNS_9BwdParamsE:
        /* <DEDUP_REMOVED lines=57> */
.L_x_10825:
        /* <DEDUP_REMOVED lines=87> */
.L_x_10824:
[----:B------:R-:W-:Y:S05]  /*0900*/  BSYNC.RECONVERGENT B1 ;  /* 0x0000000000017941 */ /* 0x000fea0003800200 */
.L_x_10823:
        /* <DEDUP_REMOVED lines=50> */
.L_x_10827:
[----:B------:R-:W-:Y:S05]  /*0c30*/  BSYNC.RECONVERGENT B1 ;  /* 0x0000000000017941 */ /* 0x000fea0003800200 */
.L_x_10826:
        /* <DEDUP_REMOVED lines=29> */
.L_x_10829:
[----:B------:R-:W-:Y:S05]  /*0e10*/  BSYNC.RECONVERGENT B1 ;  /* 0x0000000000017941 */ /* 0x000fea0003800200 */
.L_x_10828:
        /* <DEDUP_REMOVED lines=14> */
.L_x_10822:
[----:B------:R-:W-:Y:S05]  /*0f00*/  BSYNC.RECONVERGENT B0 ;  /* 0x0000000000007941 */ /* 0x000fea0003800200 */
.L_x_10821:
        /* <DEDUP_REMOVED lines=75> */
.L_x_10830:
        /* <DEDUP_REMOVED lines=12> */
.L_x_11344:


//--------------------- .text._ZN10layer_norm13ln_bwd_kernelINS_13Kernel_traitsIfffffjLj512ELj1ELj4ELj1ELj16ENS_18Kernel_traits_baseILj512EfffffjLj128EEEEELb1ELb1ELb1ELb0EEEvNS_9BwdParamsE --------------------------
	.section	.text._ZN10layer_norm13ln_bwd_kernelINS_13Kernel_traitsIfffffjLj512ELj1ELj4ELj1ELj16ENS_18Kernel_traits_baseILj512EfffffjLj128EEEEELb1ELb1ELb1ELb0EEEvNS_9BwdParamsE,"ax",@progbits
	.align	128
        .global         _ZN10layer_norm13ln_bwd_kernelINS_13Kernel_traitsIfffffjLj512ELj1ELj4ELj1ELj16ENS_18Kernel_traits_baseILj512EfffffjLj128EEEEELb1ELb1ELb1ELb0EEEvNS_9BwdParamsE
        .type           _ZN10layer_norm13ln_bwd_kernelINS_13Kernel_traitsIfffffjLj512ELj1ELj4ELj1ELj16ENS_18Kernel_traits_baseILj512EfffffjLj128EEEEELb1ELb1ELb1ELb0EEEvNS_9BwdParamsE,@function
        .size           _ZN10layer_norm13ln_bwd_kernelINS_13Kernel_traitsIfffffjLj512ELj1ELj4ELj1ELj16ENS_18Kernel_traits_baseILj512EfffffjLj128EEEEELb1ELb1ELb1ELb0EEEvNS_9BwdParamsE,(.L_x_11345 - _ZN10layer_norm13ln_bwd_kernelINS_13Kernel_traitsIfffffjLj512ELj1ELj4ELj1ELj16ENS_18Kernel_traits_baseILj512EfffffjLj128EEEEELb1ELb1ELb1ELb0EEEvNS_9BwdParamsE)
        .other          _ZN10layer_norm13ln_bwd_kernelINS_13Kernel_traitsIfffffjLj512ELj1ELj4ELj1ELj16ENS_18Kernel_traits_baseILj512EfffffjLj128EEEEELb1ELb1ELb1ELb0EEEvNS_9BwdParamsE,@"STO_CUDA_ENTRY STV_DEFAULT"
_ZN10layer_norm13ln_bwd_kernelINS_13Kernel_traitsIfffffjLj512ELj1ELj4ELj1ELj16ENS_18Kernel_traits_baseILj512EfffffjLj128EEEEELb1ELb1ELb1ELb0EEEvNS_9BwdParamsE:
.text._ZN10layer_norm13ln_bwd_kernelINS_13Kernel_traitsIfffffjLj512ELj1ELj4ELj1ELj16ENS_18Kernel_traits_baseILj512EfffffjLj128EEEEELb1ELb1ELb1ELb0EEEvNS_9BwdParamsE:
        /* <DEDUP_REMOVED lines=33> */
[----:B------:R4:W5:Y:S02]  /*0210*/  @P1 LDG.E.128 R20, desc[UR6][R10.64] ;  /* 0x000000060a141981 */ /* 0x000964000c1e1d00 */
[----:B------:R-:W0:Y:S01]  /*0220*/  @P3 LDC.64 R50, c[0x0][0x3d0] ;  /* 0x0000f400ff323b82 */ /* 0x000e220000000a00 */
[C---:B-1----:R-:W-:Y:S01]  /*0230*/  @P1 IMAD.WIDE.U32 R44, R55.reuse, 0x10, R8 ;  /* 0x00000010372c1825 */ /* 0x042fe200078e0008 */
[----:B------:R-:W-:Y:S02]  /*0240*/  @P1 IADD3 R55, PT, PT, R55, 0x20, RZ ;  /* 0x0000002037371810 */ /* 0x000fe40007ffe0ff */
[----:B------:R-:W-:Y:S02]  /*0250*/  CS2R R100, SRZ ;  /* 0x0000000000647805 */ /* 0x000fe4000001ff00 */
[----:B------:R-:W-:Y:S02]  /*0260*/  CS2R R102, SRZ ;  /* 0x0000000000667805 */ /* 0x000fe4000001ff00 */
[----:B------:R-:W-:Y:S01]  /*0270*/  CS2R R56, SRZ ;  /* 0x0000000000387805 */ /* 0x000fe2000001ff00 */
[----:B------:R1:W5:Y:S01]  /*0280*/  @P1 LDG.E.128 R24, desc[UR6][R44.64] ;  /* 0x000000062c181981 */ /* 0x000362000c1e1d00 */
[----:B------:R-:W4:Y:S01]  /*0290*/  @P3 LDC.64 R52, c[0x0][0x3e8] ;  /* 0x0000fa00ff343b82 */ /* 0x000f220000000a00 */
[----:B--2---:R-:W-:-:S07]  /*02a0*/  @P2 IMAD.WIDE.U32 R46, R55, 0x10, R46 ;  /* 0x00000010372e2825 */ /* 0x004fce00078e002e */
[----:B------:R-:W2:Y:S01]  /*02b0*/  S2UR UR4, SR_CTAID.X ;  /* 0x00000000000479c3 */ /* 0x000ea20000002500 */
[C---:B---3--:R-:W-:Y:S01]  /*02c0*/  @P2 IMAD.WIDE.U32 R48, R55.reuse, 0x10, R48 ;  /* 0x0000001037302825 */ /* 0x048fe200078e0030 */
[----:B------:R-:W-:Y:S01]  /*02d0*/  @P2 IADD3 R55, PT, PT, R55, 0x20, RZ ;  /* 0x0000002037372810 */ /* 0x000fe20007ffe0ff */
[----:B------:R3:W5:Y:S04]  /*02e0*/  @P2 LDG.E.128 R28, desc[UR6][R46.64] ;  /* 0x000000062e1c2981 */ /* 0x000768000c1e1d00 */
[----:B------:R1:W5:Y:S01]  /*02f0*/  @P2 LDG.E.128 R32, desc[UR6][R48.64] ;  /* 0x0000000630202981 */ /* 0x000362000c1e1d00 */
[----:B0-----:R-:W-:-:S05]  /*0300*/  @P3 IMAD.WIDE.U32 R6, R55, 0x10, R50 ;  /* 0x0000001037063825 */ /* 0x001fca00078e0032 */
[----:B------:R0:W5:Y:S01]  /*0310*/  @P3 LDG.E.128 R36, desc[UR6][R6.64] ;  /* 0x0000000606243981 */ /* 0x000162000c1e1d00 */
[----:B----4-:R-:W-:-:S05]  /*0320*/  @P3 IMAD.WIDE.U32 R8, R55, 0x10, R52 ;  /* 0x0000001037083825 */ /* 0x010fca00078e0034 */
[----:B------:R0:W5:Y:S01]  /*0330*/  @P3 LDG.E.128 R40, desc[UR6][R8.64] ;  /* 0x0000000608283981 */ /* 0x000162000c1e1d00 */
[----:B------:R-:W-:Y:S01]  /*0340*/  SHF.R.U32.HI R11, RZ, 0x5, R129 ;  /* 0x00000005ff0b7819 */ /* 0x000fe20000011681 */
[----:B--2---:R-:W-:-:S06]  /*0350*/  USHF.L.U32 UR4, UR4, 0x2, URZ ;  /* 0x0000000204047899 */ /* 0x004fcc00080006ff */
[----:B------:R-:W-:-:S04]  /*0360*/  LOP3.LUT R11, R11, UR4, RZ, 0xfc, !PT ;  /* 0x000000040b0b7c12 */ /* 0x000fc8000f8efcff */
[----:B------:R-:W-:Y:S02]  /*0370*/  ISETP.GE.AND P0, PT, R11, UR5, PT ;  /* 0x000000050b007c0c */ /* 0x000fe4000bf06270 */
[----:B-1----:R-:W-:Y:S02]  /*0380*/  CS2R R44, SRZ ;  /* 0x00000000002c7805 */ /* 0x002fe4000001ff00 */
        /* <DEDUP_REMOVED lines=45> */
.L_x_10975:
        /* <DEDUP_REMOVED lines=19> */
[----:B------:R-:W-:Y:S01]  /*0790*/  IADD3 R7, PT, PT, R9, -0x1, RZ ;  /* 0xffffffff09077810 */ /* 0x000fe20007ffe0ff */
[----:B------:R-:W-:Y:S01]  /*07a0*/  HFMA2 R163, -RZ, RZ, 0, 0 ;  /* 0x00000000ffa37431 */ /* 0x000fe200000001ff */
[C---:B------:R-:W-:Y:S01]  /*07b0*/  ISETP.GE.U32.AND P6, PT, R128.reuse, 0x20, PT ;  /* 0x000000208000780c */ /* 0x040fe20003fc6070 */
[-C--:B------:R-:W-:Y:S01]  /*07c0*/  IMAD R6, R11, R130.reuse, RZ ;  /* 0x000000820b067224 */ /* 0x080fe200078e02ff */
[----:B------:R-:W-:Y:S01]  /*07d0*/  ISETP.NE.AND P0, PT, RZ, UR8, PT ;  /* 0x00000008ff007c0c */ /* 0x000fe2000bf05270 */
[----:B------:R-:W-:Y:S01]  /*07e0*/  IMAD R120, R7, R130, RZ ;  /* 0x0000008207787224 */ /* 0x000fe200078e02ff */
[----:B------:R-:W-:-:S02]  /*07f0*/  ISETP.GE.U32.AND P3, PT, R128, 0x40, PT ;  /* 0x000000408000780c */ /* 0x000fc40003f66070 */
[----:B------:R-:W-:Y:S02]  /*0800*/  SHF.R.S32.HI R7, RZ, 0x1f, R6 ;  /* 0x0000001fff077819 */ /* 0x000fe40000011406 */
[----:B------:R-:W-:Y:S02]  /*0810*/  @P2 IADD3 R123, PT, PT, R8, -0x1, RZ ;  /* 0xffffffff087b2810 */ /* 0x000fe40007ffe0ff */
[----:B------:R-:W-:Y:S01]  /*0820*/  LEA.HI R121, R7, R6, RZ, 0x2 ;  /* 0x0000000607797211 */ /* 0x000fe200078f10ff */
[----:B------:R-:W-:Y:S01]  /*0830*/  HFMA2 R7, -RZ, RZ, 0, 0 ;  /* 0x00000000ff077431 */ /* 0x000fe200000001ff */
[----:B0-----:R-:W-:Y:S01]  /*0840*/  SHF.R.S32.HI R5, RZ, 0x1f, R120 ;  /* 0x0000001fff057819 */ /* 0x001fe20000011478 */
[----:B------:R-:W-:Y:S01]  /*0850*/  @P2 IMAD R6, R123, R130, RZ ;  /* 0x000000827b062224 */ /* 0x000fe200078e02ff */
[----:B------:R-:W-:Y:S02]  /*0860*/  ISETP.GE.U32.AND P4, PT, R128, 0x60, PT ;  /* 0x000000608000780c */ /* 0x000fe40003f86070 */
[----:B------:R-:W-:-:S02]  /*0870*/  LEA.HI R123, R5, R120, RZ, 0x2 ;  /* 0x00000078057b7211 */ /* 0x000fc400078f10ff */
[----:B------:R-:W-:Y:S02]  /*0880*/  @P2 SHF.R.S32.HI R5, RZ, 0x1f, R6 ;  /* 0x0000001fff052819 */ /* 0x000fe40000011406 */
[----:B------:R-:W-:Y:S02]  /*0890*/  ISETP.GE.U32.AND P5, PT, R128, 0x80, PT ;  /* 0x000000808000780c */ /* 0x000fe40003fa6070 */
[----:B------:R-:W-:Y:S02]  /*08a0*/  @P2 LEA.HI R5, R5, R6, RZ, 0x2 ;  /* 0x0000000605052211 */ /* 0x000fe400078f10ff */
[----:B------:R-:W-:Y:S02]  /*08b0*/  MOV R165, RZ ;  /* 0x000000ff00a57202 */ /* 0x000fe40000000f00 */
[----:B-1----:R-:W-:-:S04]  /*08c0*/  LOP3.LUT R6, R129, 0x1f, RZ, 0xc0, !PT ;  /* 0x0000001f81067812 */ /* 0x002fc800078ec0ff */
[-C--:B------:R-:W-:Y:S02]  /*08d0*/  @P2 LEA.HI.SX32 R7, R5, R6.reuse, 0x1e ;  /* 0x0000000605072211 */ /* 0x080fe400078ff2ff */
[-C--:B------:R-:W-:Y:S02]  /*08e0*/  LEA.HI.SX32 R166, R123, R6.reuse, 0x1e ;  /* 0x000000067ba67211 */ /* 0x080fe400078ff2ff */
[----:B--2---:R-:W-:Y:S02]  /*08f0*/  FSEL R5, R4, RZ, !P0 ;  /* 0x000000ff04057208 */ /* 0x004fe40004000000 */
[----:B------:R-:W-:-:S04]  /*0900*/  LEA.HI.SX32 R4, R121, R6, 0x1e ;  /* 0x0000000679047211 */ /* 0x000fc800078ff2ff */
[----:B------:R-:W-:Y:S01]  /*0910*/  MOV R167, R4 ;  /* 0x0000000400a77202 */ /* 0x000fe20000000f00 */
        /* <DEDUP_REMOVED lines=19> */
[C---:B------:R-:W-:Y:S01]  /*0a50*/  FADD.FTZ R139, -R5.reuse, R121 ;  /* 0x00000079058b7221 */ /* 0x040fe20000010100 */
[C---:B------:R-:W-:Y:S02]  /*0a60*/  FADD.FTZ R153, -R5.reuse, R122 ;  /* 0x0000007a05997221 */ /* 0x040fe40000010100 */
[C---:B------:R-:W-:Y:S01]  /*0a70*/  FMUL.FTZ R3, R10.reuse, R3 ;  /* 0x000000030a037220 */ /* 0x040fe20000410000 */
[----:B------:R-:W-:Y:S01]  /*0a80*/  FMUL.FTZ R140, R10, R139 ;  /* 0x0000008b0a8c7220 */ /* 0x000fe20000410000 */
[----:B----4-:R-:W-:Y:S01]  /*0a90*/  FMUL.FTZ R148, R12, R124 ;  /* 0x0000007c0c947220 */ /* 0x010fe20000410000 */
[----:B------:R-:W-:Y:S01]  /*0aa0*/  FADD.FTZ R123, -R5, R123 ;  /* 0x0000007b057b7221 */ /* 0x000fe20000010100 */
[C---:B------:R-:W-:Y:S01]  /*0ab0*/  FMUL.FTZ R139, R10.reuse, R153 ;  /* 0x000000990a8b7220 */ /* 0x040fe20000410000 */
[----:B------:R-:W-:Y:S01]  /*0ac0*/  FMUL.FTZ R153, R13, R125 ;  /* 0x0000007d0d997220 */ /* 0x000fe20000410000 */
[----:B------:R-:W-:Y:S01]  /*0ad0*/  FADD.FTZ R120, RZ, R148 ;  /* 0x00000094ff787221 */ /* 0x000fe20000010000 */
[----:B------:R-:W-:Y:S01]  /*0ae0*/  FFMA.FTZ R121, R3, R148, RZ ;  /* 0x0000009403797223 */ /* 0x000fe200000100ff */
[----:B0-----:R-:W-:Y:S01]  /*0af0*/  FMUL.FTZ R162, R10, R123 ;  /* 0x0000007b0aa27220 */ /* 0x001fe20000410000 */
        /* <DEDUP_REMOVED lines=16> */
.L_x_10835:
[----:B------:R-:W-:Y:S05]  /*0c00*/  BSYNC.RECONVERGENT B1 ;  /* 0x0000000000017941 */ /* 0x000fea0003800200 */
.L_x_10834:
        /* <DEDUP_REMOVED lines=16> */
[----:B------:R-:W-:Y:S02]  /*0d10*/  IADD3 R7, PT, PT, R7, 0x20, RZ ;  /* 0x0000002007077810 */ /* 0x000fe40007ffe0ff */
[----:B------:R-:W-:Y:S02]  /*0d20*/  IADD3 R166, PT, PT, R166, 0x20, RZ ;  /* 0x00000020a6a67810 */ /* 0x000fe40007ffe0ff */
[----:B------:R-:W-:Y:S01]  /*0d30*/  IADD3 R167, PT, PT, R167, 0x20, RZ ;  /* 0x00000020a7a77810 */ /* 0x000fe20007ffe0ff */
[C---:B---3--:R-:W-:Y:S01]  /*0d40*/  FADD.FTZ R135, -R5.reuse, R120 ;  /* 0x0000007805877221 */ /* 0x048fe20000010100 */
[C---:B------:R-:W-:Y:S01]  /*0d50*/  FADD.FTZ R141, -R5.reuse, R121 ;  /* 0x00000079058d7221 */ /* 0x040fe20000010100 */
[----:B------:R-:W-:Y:S02]  /*0d60*/  FADD.FTZ R151, -R5, R122 ;  /* 0x0000007a05977221 */ /* 0x000fe40000010100 */
[C---:B------:R-:W-:Y:S01]  /*0d70*/  FMUL.FTZ R135, R10.reuse, R135 ;  /* 0x000000870a877220 */ /* 0x040fe20000410000 */
        /* <DEDUP_REMOVED lines=24> */
.L_x_10837:
[----:B------:R-:W-:Y:S05]  /*0f00*/  BSYNC.RECONVERGENT B1 ;  /* 0x0000000000017941 */ /* 0x000fea0003800200 */
.L_x_10836:
        /* <DEDUP_REMOVED lines=47> */
.L_x_10839:
[----:B------:R-:W-:Y:S05]  /*1200*/  BSYNC.RECONVERGENT B1 ;  /* 0x0000000000017941 */ /* 0x000fea0003800200 */
.L_x_10838:
[----:B------:R-:W-:Y:S05]  /*1210*/  @!P5 BRA `(.L_x_10840) ;  /* 0x0000000400e0d947 */ /* 0x000fea0003800000 */
[----:B------:R-:W0:Y:S01]  /*1220*/  LDC.64 R120, c[0x0][0x3a8] ;  /* 0x0000ea00ff787b82 */ /* 0x000e220000000a00 */
[----:B------:R-:W-:-:S04]  /*1230*/  ISETP.NE.U32.AND P0, PT, RZ, UR10, PT ;  /* 0x0000000aff007c0c */ /* 0x000fc8000bf05070 */
[----:B------:R-:W-:-:S03]  /*1240*/  ISETP.NE.AND.EX P0, PT, RZ, UR11, PT, P0 ;  /* 0x0000000bff007c0c */ /* 0x000fc6000bf05300 */
[----:B------:R-:W1:Y:S08]  /*1250*/  LDC.64 R124, c[0x0][0x428] ;  /* 0x00010a00ff7c7b82 */ /* 0x000e700000000a00 */
[----:B------:R-:W2:Y:S08]  /*1260*/  LDC.64 R146, c[0x0][0x3b0] ;  /* 0x0000ec00ff927b82 */ /* 0x000eb00000000a00 */
[----:B------:R-:W3:Y:S01]  /*1270*/  @P0 LDC.64 R154, c[0x0][0x438] ;  /* 0x00010e00ff9a0b82 */ /* 0x000ee20000000a00 */
[----:B0-----:R-:W-:-:S06]  /*1280*/  IMAD.WIDE.U32 R120, R167, 0x10, R120 ;  /* 0x00000010a7787825 */ /* 0x001fcc00078e0078 */
[----:B------:R-:W4:Y:S01]  /*1290*/  LDG.E.128 R120, desc[UR6][R120.64] ;  /* 0x0000000678787981 */ /* 0x000f22000c1e1d00 */
[----:B-1----:R-:W-:-:S06]  /*12a0*/  IMAD.WIDE.U32 R124, R166, 0x10, R124 ;  /* 0x00000010a67c7825 */ /* 0x002fcc00078e007c */
[----:B------:R-:W4:Y:S01]  /*12b0*/  LDG.E.128 R124, desc[UR6][R124.64] ;  /* 0x000000067c7c7981 */ /* 0x000f22000c1e1d00 */
[----:B---3--:R-:W-:-:S04]  /*12c0*/  @P0 IMAD.WIDE.U32 R154, R167, 0x10, R154 ;  /* 0x00000010a79a0825 */ /* 0x008fc800078e009a */
[----:B--2---:R-:W-:Y:S01]  /*12d0*/  IMAD.WIDE.U32 R166, R7, 0x4, R146 ;  /* 0x0000000407a67825 */ /* 0x004fe200078e0092 */
[----:B------:R0:W5:Y:S04]  /*12e0*/  @P0 LDG.E.128 R108, desc[UR6][R154.64] ;  /* 0x000000069a6c0981 */ /* 0x000168000c1e1d00 */
[----:B------:R1:W5:Y:S01]  /*12f0*/  LDG.E R132, desc[UR6][R166.64] ;  /* 0x00000006a6847981 */ /* 0x000362000c1e1900 */
[C---:B----4-:R-:W-:Y:S01]  /*1300*/  FADD.FTZ R137, -R5.reuse, R120 ;  /* 0x0000007805897221 */ /* 0x050fe20000010100 */
[----:B------:R-:W-:-:S03]  /*1310*/  FADD.FTZ R7, -R5, R121 ;  /* 0x0000007905077221 */ /* 0x000fc60000010100 */
[----:B------:R-:W-:Y:S01]  /*1320*/  FMUL.FTZ R137, R10, R137 ;  /* 0x000000890a897220 */ /* 0x000fe20000410000 */
[----:B------:R-:W-:Y:S01]  /*1330*/  FMUL.FTZ R146, R36, R124 ;  /* 0x0000007c24927220 */ /* 0x000fe20000410000 */
[----:B------:R-:W-:Y:S01]  /*1340*/  FMUL.FTZ R147, R37, R125 ;  /* 0x0000007d25937220 */ /* 0x000fe20000410000 */
[----:B------:R-:W-:Y:S01]  /*1350*/  FADD.FTZ R145, -R5, R122 ;  /* 0x0000007a05917221 */ /* 0x000fe20000010100 */
[C---:B------:R-:W-:Y:S01]  /*1360*/  FMUL.FTZ R134, R10.reuse, R7 ;  /* 0x000000070a867220 */ /* 0x040fe20000410000 */
[----:B------:R-:W-:Y:S01]  /*1370*/  FADD.FTZ R120, R165, R146 ;  /* 0x00000092a5787221 */ /* 0x000fe20000010000 */
[----:B------:R-:W-:Y:S01]  /*1380*/  FFMA.FTZ R163, R137, R146, R163 ;  /* 0x0000009289a37223 */ /* 0x000fe200000100a3 */
[----:B------:R-:W-:Y:S01]  /*1390*/  FADD.FTZ R123, -R5, R123 ;  /* 0x0000007b057b7221 */ /* 0x000fe20000010100 */
[----:B------:R-:W-:Y:S01]  /*13a0*/  FMUL.FTZ R145, R10, R145 ;  /* 0x000000910a917220 */ /* 0x000fe20000410000 */
        /* <DEDUP_REMOVED lines=17> */
[----:B-1----:R-:W-:Y:S06]  /*14c0*/  BRA `(.L_x_10840) ;  /* 0x0000000400347947 */ /* 0x002fec0003800000 */
.L_x_10833:
[----:B------:R-:W0:Y:S01]  /*14d0*/  S2R R129, SR_TID.X ;  /* 0x0000000000817919 */ /* 0x000e220000002100 */
[----:B-----5:R-:W-:Y:S01]  /*14e0*/  ISETP.GE.AND P2, PT, R8, 0x1, PT ;  /* 0x000000010800780c */ /* 0x020fe20003f46270 */
[----:B------:R-:W-:Y:S01]  /*14f0*/  UISETP.NE.U32.AND UP0, UPT, UR10, URZ, UPT ;  /* 0x000000ff0a00728c */ /* 0x000fe2000bf05070 */
[----:B------:R-:W-:-:S03]  /*1500*/  MOV R130, UR14 ;  /* 0x0000000e00827c02 */ /* 0x000fc60008000f00 */
        /* <DEDUP_REMOVED lines=9> */
[-C--:B------:R-:W-:Y:S01]  /*15a0*/  LEA.HI.SX32 R4, R5, R6.reuse, 0x1e ;  /* 0x0000000605047211 */ /* 0x080fe200078ff2ff */
[----:B------:R-:W-:Y:S01]  /*15b0*/  HFMA2 R5, -RZ, RZ, 0, 0 ;  /* 0x00000000ff057431 */ /* 0x000fe200000001ff */
[----:B------:R-:W-:Y:S02]  /*15c0*/  @P2 LEA.HI.SX32 R5, R7, R6, 0x1e ;  /* 0x0000000607052211 */ /* 0x000fe400078ff2ff */
[----:B------:R-:W-:Y:S01]  /*15d0*/  MOV R7, R4 ;  /* 0x0000000400077202 */ /* 0x000fe20000000f00 */
[----:B------:R-:W-:Y:S06]  /*15e0*/  BRA.U UP0, `(.L_x_10841) ;  /* 0x00000001005c7547 */ /* 0x000fec000b800000 */
[C---:B------:R-:W-:Y:S02]  /*15f0*/  ISETP.GE.U32.AND P6, PT, R128.reuse, 0x20, PT ;  /* 0x000000208000780c */ /* 0x040fe40003fc6070 */
[C---:B------:R-:W-:Y:S02]  /*1600*/  ISETP.GE.U32.AND P3, PT, R128.reuse, 0x40, PT ;  /* 0x000000408000780c */ /* 0x040fe40003f66070 */
[----:B------:R-:W-:-:S09]  /*1610*/  ISETP.GE.U32.AND P4, PT, R128, 0x60, PT ;  /* 0x000000608000780c */ /* 0x000fd20003f86070 */
[----:B------:R-:W0:Y:S08]  /*1620*/  @P6 LDC.64 R120, c[0x0][0x3b0] ;  /* 0x0000ec00ff786b82 */ /* 0x000e300000000a00 */
        /* <DEDUP_REMOVED lines=19> */
.L_x_10841:
[C---:B------:R-:W-:Y:S02]  /*1760*/  ISETP.GE.U32.AND P6, PT, R128.reuse, 0x20, PT ;  /* 0x000000208000780c */ /* 0x040fe40003fc6070 */
[----:B------:R-:W-:-:S11]  /*1770*/  ISETP.GE.U32.AND P3, PT, R128, 0x40, PT ;  /* 0x000000408000780c */ /* 0x000fd60003f66070 */
[----:B------:R-:W0:Y:S08]  /*1780*/  @P6 LDC.64 R122, c[0x0][0x438] ;  /* 0x00010e00ff7a6b82 */ /* 0x000e300000000a00 */
[----:B------:R-:W1:Y:S01]  /*1790*/  @P3 LDC.64 R120, c[0x0][0x438] ;  /* 0x00010e00ff783b82 */ /* 0x000e620000000a00 */
[C---:B------:R-:W-:Y:S02]  /*17a0*/  ISETP.GE.U32.AND P4, PT, R128.reuse, 0x60, PT ;  /* 0x000000608000780c */ /* 0x040fe40003f86070 */
[----:B------:R-:W-:-:S05]  /*17b0*/  ISETP.GE.U32.AND P5, PT, R128, 0x80, PT ;  /* 0x000000808000780c */ /* 0x000fca0003fa6070 */
[----:B------:R-:W2:Y:S01]  /*17c0*/  @P6 LDC.64 R168, c[0x0][0x3b0] ;  /* 0x0000ec00ffa86b82 */ /* 0x000ea20000000a00 */
[----:B0-----:R-:W-:-:S07]  /*17d0*/  @P6 IMAD.WIDE.U32 R126, R7, 0x10, R122 ;  /* 0x00000010077e6825 */ /* 0x001fce00078e007a */
[----:B------:R-:W0:Y:S01]  /*17e0*/  @P3 LDC.64 R166, c[0x0][0x3b0] ;  /* 0x0000ec00ffa63b82 */ /* 0x000e220000000a00 */
[----:B------:R-:W-:Y:S01]  /*17f0*/  @P6 IADD3 R7, PT, PT, R7, 0x20, RZ ;  /* 0x0000002007076810 */ /* 0x000fe20007ffe0ff */
[----:B------:R3:W5:Y:S04]  /*1800*/  @P6 LDG.E.128 R92, desc[UR6][R126.64] ;  /* 0x000000067e5c6981 */ /* 0x000768000c1e1d00 */
[C---:B-1----:R-:W-:Y:S02]  /*1810*/  @P3 IMAD.WIDE.U32 R120, R7.reuse, 0x10, R120 ;  /* 0x0000001007783825 */ /* 0x042fe400078e0078 */
[----:B------:R-:W1:Y:S03]  /*1820*/  @P4 LDC.64 R122, c[0x0][0x438] ;  /* 0x00010e00ff7a4b82 */ /* 0x000e660000000a00 */
[----:B------:R4:W5:Y:S01]  /*1830*/  @P3 LDG.E.128 R96, desc[UR6][R120.64] ;  /* 0x0000000678603981 */ /* 0x000962000c1e1d00 */
[----:B------:R-:W-:Y:S01]  /*1840*/  @P3 IADD3 R7, PT, PT, R7, 0x20, RZ ;  /* 0x0000002007073810 */ /* 0x000fe20007ffe0ff */
[----:B--2---:R-:W-:-:S03]  /*1850*/  @P6 IMAD.WIDE.U32 R168, R5, 0x4, R168 ;  /* 0x0000000405a86825 */ /* 0x004fc600078e00a8 */
[----:B---3--:R-:W2:Y:S01]  /*1860*/  @P4 LDC.64 R126, c[0x0][0x3b0] ;  /* 0x0000ec00ff7e4b82 */ /* 0x008ea20000000a00 */
[----:B------:R-:W-:Y:S01]  /*1870*/  @P6 IADD3 R5, PT, PT, R5, 0x20, RZ ;  /* 0x0000002005056810 */ /* 0x000fe20007ffe0ff */
[----:B------:R3:W5:Y:S06]  /*1880*/  @P6 LDG.E R2, desc[UR6][R168.64] ;  /* 0x00000006a8026981 */ /* 0x00076c000c1e1900 */
[----:B------:R-:W3:Y:S08]  /*1890*/  @P5 LDC.64 R124, c[0x0][0x438] ;  /* 0x00010e00ff7c5b82 */ /* 0x000ef00000000a00 */
[----:B----4-:R-:W4:Y:S01]  /*18a0*/  @P5 LDC.64 R120, c[0x0][0x3b0] ;  /* 0x0000ec00ff785b82 */ /* 0x010f220000000a00 */
[C---:B0-----:R-:W-:Y:S01]  /*18b0*/  @P3 IMAD.WIDE.U32 R166, R5.reuse, 0x4, R166 ;  /* 0x0000000405a63825 */ /* 0x041fe200078e00a6 */
[----:B------:R-:W-:-:S03]  /*18c0*/  @P3 IADD3 R5, PT, PT, R5, 0x20, RZ ;  /* 0x0000002005053810 */ /* 0x000fc60007ffe0ff */
[C---:B-1----:R-:W-:Y:S01]  /*18d0*/  @P4 IMAD.WIDE.U32 R122, R7.reuse, 0x10, R122 ;  /* 0x00000010077a4825 */ /* 0x042fe200078e007a */
[----:B------:R-:W-:Y:S01]  /*18e0*/  @P4 IADD3 R7, PT, PT, R7, 0x20, RZ ;  /* 0x0000002007074810 */ /* 0x000fe20007ffe0ff */
[----:B------:R0:W5:Y:S02]  /*18f0*/  @P3 LDG.E R0, desc[UR6][R166.64] ;  /* 0x00000006a6003981 */ /* 0x000164000c1e1900 */
[C---:B--2---:R-:W-:Y:S01]  /*1900*/  @P4 IMAD.WIDE.U32 R126, R5.reuse, 0x4, R126 ;  /* 0x00000004057e4825 */ /* 0x044fe200078e007e */
[----:B------:R-:W-:Y:S01]  /*1910*/  @P4 IADD3 R5, PT, PT, R5, 0x20, RZ ;  /* 0x0000002005054810 */ /* 0x000fe20007ffe0ff */
[----:B------:R0:W5:Y:S04]  /*1920*/  @P4 LDG.E.128 R104, desc[UR6][R122.64] ;  /* 0x000000067a684981 */ /* 0x000168000c1e1d00 */
[----:B------:R0:W5:Y:S01]  /*1930*/  @P4 LDG.E R131, desc[UR6][R126.64] ;  /* 0x000000067e834981 */ /* 0x000162000c1e1900 */
[----:B---3--:R-:W-:-:S05]  /*1940*/  @P5 IMAD.WIDE.U32 R124, R7, 0x10, R124 ;  /* 0x00000010077c5825 */ /* 0x008fca00078e007c */
[----:B------:R0:W5:Y:S01]  /*1950*/  @P5 LDG.E.128 R108, desc[UR6][R124.64] ;  /* 0x000000067c6c5981 */ /* 0x000162000c1e1d00 */
[----:B----4-:R-:W-:-:S05]  /*1960*/  @P5 IMAD.WIDE.U32 R120, R5, 0x4, R120 ;  /* 0x0000000405785825 */ /* 0x010fca00078e0078 */
[----:B------:R0:W5:Y:S01]  /*1970*/  @P5 LDG.E R132, desc[UR6][R120.64] ;  /* 0x0000000678845981 */ /* 0x000162000c1e1900 */
[----:B------:R-:W-:Y:S02]  /*1980*/  MOV R165, RZ ;  /* 0x000000ff00a57202 */ /* 0x000fe40000000f00 */
[----:B------:R-:W-:-:S07]  /*1990*/  MOV R163, RZ ;  /* 0x000000ff00a37202 */ /* 0x000fce0000000f00 */
.L_x_10840:
[----:B------:R-:W-:Y:S05]  /*19a0*/  BSYNC.RECONVERGENT B0 ;  /* 0x0000000000007941 */ /* 0x000fea0003800200 */
.L_x_10832:
        /* <DEDUP_REMOVED lines=20> */
.L_x_10993:
[----:B------:R-:W-:Y:S01]  /*1af0*/  @P2 IADD3 R5, PT, PT, R8, -0x1, RZ ;  /* 0xffffffff08052810 */ /* 0x000fe20007ffe0ff */
[----:B01----:R-:W-:Y:S01]  /*1b00*/  FADD.FTZ R123, R123, R126 ;  /* 0x0000007e7b7b7221 */ /* 0x003fe20000010000 */
[----:B------:R-:W-:Y:S01]  /*1b10*/  HFMA2 R121, -RZ, RZ, 0, 0 ;  /* 0x00000000ff797431 */ /* 0x000fe200000001ff */
[----:B------:R-:W-:Y:S01]  /*1b20*/  ISETP.NE.AND P0, PT, RZ, UR8, PT ;  /* 0x00000008ff007c0c */ /* 0x000fe2000bf05270 */
[----:B------:R-:W-:Y:S01]  /*1b30*/  BSSY.RECONVERGENT B0, `(.L_x_10843) ;  /* 0x000011a000007945 */ /* 0x000fe20003800200 */
[----:B------:R-:W-:Y:S02]  /*1b40*/  @P2 IMAD R5, R5, R130, RZ ;  /* 0x0000008205052224 */ /* 0x000fe400078e02ff */
[----:B------:R-:W-:-:S03]  /*1b50*/  FMUL.FTZ R123, R123, UR9 ;  /* 0x000000097b7b7c20 */ /* 0x000fc60008410000 */
[----:B------:R-:W-:Y:S02]  /*1b60*/  @P2 SHF.R.S32.HI R8, RZ, 0x1f, R5 ;  /* 0x0000001fff082819 */ /* 0x000fe40000011405 */
[----:B------:R-:W-:Y:S02]  /*1b70*/  FSEL R123, R123, RZ, !P0 ;  /* 0x000000ff7b7b7208 */ /* 0x000fe40004000000 */
[----:B------:R-:W-:Y:S01]  /*1b80*/  @P2 LEA.HI R5, R8, R5, RZ, 0x2 ;  /* 0x0000000508052211 */ /* 0x000fe200078f10ff */
[----:B--2---:R-:W-:Y:S01]  /*1b90*/  FADD.FTZ R8, R124, R125 ;  /* 0x0000007d7c087221 */ /* 0x004fe20000010000 */
[----:B------:R-:W-:Y:S02]  /*1ba0*/  MOV R125, R4 ;  /* 0x00000004007d7202 */ /* 0x000fe40000000f00 */
        /* <DEDUP_REMOVED lines=8> */
.L_x_10846:
[----:B------:R-:W-:Y:S05]  /*1c30*/  BSYNC.RECONVERGENT B1 ;  /* 0x0000000000017941 */ /* 0x000fea0003800200 */
.L_x_10845:
        /* <DEDUP_REMOVED lines=18> */
[----:B------:R-:W-:-:S04]  /*1d60*/  FMUL.FTZ R5, R5, UR12 ;  /* 0x0000000c05057c20 */ /* 0x000fc80008410000 */
[-C--:B------:R-:W-:Y:S01]  /*1d70*/  FMUL.FTZ R7, R112, R5.reuse ;  /* 0x0000000570077220 */ /* 0x080fe20000410000 */
[----:B------:R-:W-:-:S04]  /*1d80*/  FMUL.FTZ R5, R16, R5 ;  /* 0x0000000510057220 */ /* 0x000fc80000410000 */
[----:B------:R-:W-:Y:S02]  /*1d90*/  FSEL R7, R7, RZ, P0 ;  /* 0x000000ff07077208 */ /* 0x000fe40000000000 */
[----:B------:R-:W-:-:S03]  /*1da0*/  SEL R116, R5, RZ, P0 ;  /* 0x000000ff05747207 */ /* 0x000fc60000000000 */
[----:B------:R-:W-:-:S07]  /*1db0*/  FADD.FTZ R76, R76, R7 ;  /* 0x000000074c4c7221 */ /* 0x000fce0000010000 */
.L_x_10851:
[----:B------:R-:W-:Y:S05]  /*1dc0*/  BSYNC.RECONVERGENT B2 ;  /* 0x0000000000027941 */ /* 0x000fea0003800200 */
.L_x_10850:
        /* <DEDUP_REMOVED lines=15> */
.L_x_10853:
[----:B------:R-:W-:Y:S05]  /*1ec0*/  BSYNC.RECONVERGENT B2 ;  /* 0x0000000000027941 */ /* 0x000fea0003800200 */
.L_x_10852:
        /* <DEDUP_REMOVED lines=15> */
.L_x_10855:
[----:B------:R-:W-:Y:S05]  /*1fc0*/  BSYNC.RECONVERGENT B2 ;  /* 0x0000000000027941 */ /* 0x000fea0003800200 */
.L_x_10854:
        /* <DEDUP_REMOVED lines=8> */
[----:B------:R-:W-:-:S04]  /*2050*/  FMUL.FTZ R120, R5, UR12 ;  /* 0x0000000c05787c20 */ /* 0x000fc80008410000 */
[-C--:B------:R-:W-:Y:S01]  /*2060*/  FMUL.FTZ R5, R115, R120.reuse ;  /* 0x0000007873057220 */ /* 0x080fe20000410000 */
[----:B------:R-:W-:-:S04]  /*2070*/  FMUL.FTZ R119, R19, R120 ;  /* 0x0000007813777220 */ /* 0x000fc80000410000 */
[----:B------:R-:W-:Y:S02]  /*2080*/  FSEL R122, R5, RZ, P0 ;  /* 0x000000ff057a7208 */ /* 0x000fe40000000000 */
[----:B------:R-:W-:-:S03]  /*2090*/  SEL R119, R119, RZ, P0 ;  /* 0x000000ff77777207 */ /* 0x000fc60000000000 */
[----:B------:R-:W-:Y:S01]  /*20a0*/  FADD.FTZ R79, R79, R122 ;  /* 0x0000007a4f4f7221 */ /* 0x000fe20000010000 */
[----:B------:R-:W-:Y:S06]  /*20b0*/  BRA `(.L_x_10856) ;  /* 0x0000000800d87947 */ /* 0x000fec0003800000 */
.L_x_10849:
[-CC-:B------:R-:W-:Y:S01]  /*20c0*/  FFMA.FTZ R48, R140, R8.reuse, R123.reuse ;  /* 0x000000088c307223 */ /* 0x180fe2000001007b */
[-CC-:B------:R-:W-:Y:S01]  /*20d0*/  FFMA.FTZ R49, R139, R8.reuse, R123.reuse ;  /* 0x000000088b317223 */ /* 0x180fe2000001007b */
[-CC-:B------:R-:W-:Y:S01]  /*20e0*/  FFMA.FTZ R5, R3, R8.reuse, R123.reuse ;  /* 0x0000000803057223 */ /* 0x180fe2000001007b */
        /* <DEDUP_REMOVED lines=9> */
[----:B------:R-:W-:Y:S01]  /*2180*/  BSSY.RECONVERGENT B2, `(.L_x_10857) ;  /* 0x000000f000027945 */ /* 0x000fe20003800200 */
[----:B------:R-:W-:Y:S01]  /*2190*/  FMUL.FTZ R51, R10, R51 ;  /* 0x000000330a337220 */ /* 0x000fe20000410000 */
[----:B------:R-:W-:-:S02]  /*21a0*/  FSEL R49, R7, RZ, P0 ;  /* 0x000000ff07317208 */ /* 0x000fc40000000000 */
[----:B------:R-:W-:Y:S02]  /*21b0*/  FSEL R50, R50, RZ, P0 ;  /* 0x000000ff32327208 */ /* 0x000fe40000000000 */
[----:B------:R-:W-:Y:S02]  /*21c0*/  FSEL R51, R51, RZ, P0 ;  /* 0x000000ff33337208 */ /* 0x000fe40000000000 */
[----:B------:R-:W-:Y:S01]  /*21d0*/  FSEL R48, R5, RZ, P0 ;  /* 0x000000ff05307208 */ /* 0x000fe20000000000 */
[----:B------:R-:W-:Y:S06]  /*21e0*/  @!P2 BRA `(.L_x_10858) ;  /* 0x000000000020a947 */ /* 0x000fec0003800000 */
[----:B------:R-:W-:Y:S01]  /*21f0*/  FMUL.FTZ R5, R48, UR13 ;  /* 0x0000000d30057c20 */ /* 0x000fe20008410000 */
[----:B-----5:R-:W-:-:S03]  /*2200*/  LOP3.LUT P0, RZ, R2, 0xff, RZ, 0xc0, !PT ;  /* 0x000000ff02ff7812 */ /* 0x020fc6000780c0ff */
[----:B------:R-:W-:-:S04]  /*2210*/  FMUL.FTZ R5, R5, UR12 ;  /* 0x0000000c05057c20 */ /* 0x000fc80008410000 */
[-C--:B------:R-:W-:Y:S01]  /*2220*/  FMUL.FTZ R7, R112, R5.reuse ;  /* 0x0000000570077220 */ /* 0x080fe20000410000 */
[----:B------:R-:W-:-:S04]  /*2230*/  FMUL.FTZ R5, R16, R5 ;  /* 0x0000000510057220 */ /* 0x000fc80000410000 */
[----:B------:R-:W-:Y:S02]  /*2240*/  FSEL R7, R7, RZ, P0 ;  /* 0x000000ff07077208 */ /* 0x000fe40000000000 */
[----:B------:R-:W-:-:S03]  /*2250*/  SEL R116, R5, RZ, P0 ;  /* 0x000000ff05747207 */ /* 0x000fc60000000000 */
[----:B------:R-:W-:-:S07]  /*2260*/  FADD.FTZ R76, R76, R7 ;  /* 0x000000074c4c7221 */ /* 0x000fce0000010000 */
.L_x_10858:
[----:B------:R-:W-:Y:S05]  /*2270*/  BSYNC.RECONVERGENT B2 ;  /* 0x0000000000027941 */ /* 0x000fea0003800200 */
.L_x_10857:
[----:B------:R-:W-:Y:S04]  /*2280*/  BSSY.RECONVERGENT B2, `(.L_x_10859) ;  /* 0x000000a000027945 */ /* 0x000fe80003800200 */
[----:B------:R-:W-:Y:S05]  /*2290*/  @!P2 BRA `(.L_x_10860) ;  /* 0x000000000020a947 */ /* 0x000fea0003800000 */
        /* <DEDUP_REMOVED lines=8> */
.L_x_10860:
[----:B------:R-:W-:Y:S05]  /*2320*/  BSYNC.RECONVERGENT B2 ;  /* 0x0000000000027941 */ /* 0x000fea0003800200 */
.L_x_10859:
        /* <DEDUP_REMOVED lines=10> */
.L_x_10862:
[----:B------:R-:W-:Y:S05]  /*23d0*/  BSYNC.RECONVERGENT B2 ;  /* 0x0000000000027941 */ /* 0x000fea0003800200 */
.L_x_10861:
[----:B------:R-:W-:Y:S05]  /*23e0*/  @!P2 BRA `(.L_x_10856) ;  /* 0x00000008000ca947 */ /* 0x000fea0003800000 */
[----:B------:R-:W-:Y:S01]  /*23f0*/  FMUL.FTZ R5, R51, UR13 ;  /* 0x0000000d33057c20 */ /* 0x000fe20008410000 */
[----:B-----5:R-:W-:-:S03]  /*2400*/  ISETP.GE.U32.AND P0, PT, R2, 0x1000000, PT ;  /* 0x010000000200780c */ /* 0x020fc60003f06070 */
[----:B------:R-:W-:-:S04]  /*2410*/  FMUL.FTZ R120, R5, UR12 ;  /* 0x0000000c05787c20 */ /* 0x000fc80008410000 */
[-C--:B------:R-:W-:Y:S01]  /*2420*/  FMUL.FTZ R5, R115, R120.reuse ;  /* 0x0000007873057220 */ /* 0x080fe20000410000 */
[----:B------:R-:W-:-:S04]  /*2430*/  FMUL.FTZ R119, R19, R120 ;  /* 0x0000007813777220 */ /* 0x000fc80000410000 */
[----:B------:R-:W-:Y:S02]  /*2440*/  FSEL R122, R5, RZ, P0 ;  /* 0x000000ff057a7208 */ /* 0x000fe40000000000 */
[----:B------:R-:W-:-:S03]  /*2450*/  SEL R119, R119, RZ, P0 ;  /* 0x000000ff77777207 */ /* 0x000fc60000000000 */
[----:B------:R-:W-:Y:S01]  /*2460*/  FADD.FTZ R79, R79, R122 ;  /* 0x0000007a4f4f7221 */ /* 0x000fe20000010000 */
[----:B------:R-:W-:Y:S06]  /*2470*/  BRA `(.L_x_10856) ;  /* 0x0000000400e87947 */ /* 0x000fec0003800000 */
.L_x_10848:
        /* <DEDUP_REMOVED lines=8> */
[----:B-----5:R-:W-:-:S03]  /*2500*/  LOP3.LUT P0, RZ, R2, 0xff, RZ, 0xc0, !PT ;  /* 0x000000ff02ff7812 */ /* 0x020fc6000780c0ff */
[----:B------:R-:W-:Y:S01]  /*2510*/  @P1 FADD.FTZ R7, R148, -R5 ;  /* 0x8000000594071221 */ /* 0x000fe20000010000 */
[----:B------:R-:W-:-:S03]  /*2520*/  MOV R5, R92 ;  /* 0x0000005c00057202 */ /* 0x000fc60000000f00 */
[----:B------:R-:W-:-:S04]  /*2530*/  @P1 FFMA.FTZ R5, R10, R7, R92 ;  /* 0x000000070a051223 */ /* 0x000fc8000001005c */
[----:B------:R-:W-:-:S04]  /*2540*/  FMUL.FTZ R5, R5, UR13 ;  /* 0x0000000d05057c20 */ /* 0x000fc80008410000 */
[----:B------:R-:W-:-:S04]  /*2550*/  FMUL.FTZ R5, R5, UR12 ;  /* 0x0000000c05057c20 */ /* 0x000fc80008410000 */
[-C--:B------:R-:W-:Y:S01]  /*2560*/  FMUL.FTZ R7, R112, R5.reuse ;  /* 0x0000000570077220 */ /* 0x080fe20000410000 */
[----:B------:R-:W-:-:S04]  /*2570*/  FMUL.FTZ R5, R16, R5 ;  /* 0x0000000510057220 */ /* 0x000fc80000410000 */
[----:B------:R-:W-:Y:S02]  /*2580*/  FSEL R7, R7, RZ, P0 ;  /* 0x000000ff07077208 */ /* 0x000fe40000000000 */
[----:B------:R-:W-:-:S03]  /*2590*/  SEL R116, R5, RZ, P0 ;  /* 0x000000ff05747207 */ /* 0x000fc60000000000 */
[----:B------:R-:W-:-:S07]  /*25a0*/  FADD.FTZ R76, R76, R7 ;  /* 0x000000074c4c7221 */ /* 0x000fce0000010000 */
.L_x_10865:
[----:B------:R-:W-:Y:S05]  /*25b0*/  BSYNC.RECONVERGENT B2 ;  /* 0x0000000000027941 */ /* 0x000fea0003800200 */
.L_x_10864:
        /* <DEDUP_REMOVED lines=14> */
.L_x_10867:
[----:B------:R-:W-:Y:S05]  /*26a0*/  BSYNC.RECONVERGENT B2 ;  /* 0x0000000000027941 */ /* 0x000fea0003800200 */
.L_x_10866:
        /* <DEDUP_REMOVED lines=14> */
.L_x_10869:
[----:B------:R-:W-:Y:S05]  /*2790*/  BSYNC.RECONVERGENT B2 ;  /* 0x0000000000027941 */ /* 0x000fea0003800200 */
.L_x_10868:
[----:B------:R-:W-:Y:S05]  /*27a0*/  @!P2 BRA `(.L_x_10856) ;  /* 0x00000004001ca947 */ /* 0x000fea0003800000 */
[----:B------:R-:W-:Y:S01]  /*27b0*/  @P1 FFMA.FTZ R120, R162, R8, R123 ;  /* 0x00000008a2781223 */ /* 0x000fe2000001007b */
[----:B-----5:R-:W-:Y:S02]  /*27c0*/  MOV R5, R95 ;  /* 0x0000005f00057202 */ /* 0x020fe40000000f00 */
[----:B------:R-:W-:Y:S01]  /*27d0*/  ISETP.GE.U32.AND P0, PT, R2, 0x1000000, PT ;  /* 0x010000000200780c */ /* 0x000fe20003f06070 */
        /* <DEDUP_REMOVED lines=10> */
.L_x_10863:
[-CC-:B------:R-:W-:Y:S01]  /*2880*/  @P1 FFMA.FTZ R48, R140, R8.reuse, R123.reuse ;  /* 0x000000088c301223 */ /* 0x180fe2000001007b */
[----:B------:R-:W-:Y:S01]  /*2890*/  @P1 FFMA.FTZ R5, R139, R8, R123 ;  /* 0x000000088b051223 */ /* 0x000fe2000001007b */
[----:B-----5:R-:W-:Y:S01]  /*28a0*/  MOV R49, R93 ;  /* 0x0000005d00317202 */ /* 0x020fe20000000f00 */
[----:B------:R-:W-:Y:S01]  /*28b0*/  BSSY.RECONVERGENT B2, `(.L_x_10870) ;  /* 0x0000017000027945 */ /* 0x000fe20003800200 */
[----:B------:R-:W-:Y:S01]  /*28c0*/  @P1 FADD.FTZ R48, R153, -R48 ;  /* 0x8000003099301221 */ /* 0x000fe20000010000 */
[----:B------:R-:W-:Y:S01]  /*28d0*/  @P1 FADD.FTZ R5, R164, -R5 ;  /* 0x80000005a4051221 */ /* 0x000fe20000010000 */
[----:B------:R-:W-:Y:S02]  /*28e0*/  MOV R50, R94 ;  /* 0x0000005e00327202 */ /* 0x000fe40000000f00 */
[----:B------:R-:W-:Y:S01]  /*28f0*/  @P1 FFMA.FTZ R49, R10, R48, R93 ;  /* 0x000000300a311223 */ /* 0x000fe2000001005d */
[-CC-:B------:R-:W-:Y:S01]  /*2900*/  @P1 FFMA.FTZ R48, R162, R8.reuse, R123.reuse ;  /* 0x00000008a2301223 */ /* 0x180fe2000001007b */
[----:B------:R-:W-:Y:S01]  /*2910*/  @P1 FFMA.FTZ R50, R10, R5, R94 ;  /* 0x000000050a321223 */ /* 0x000fe2000001005e */
[----:B------:R-:W-:Y:S01]  /*2920*/  @P1 FFMA.FTZ R5, R3, R8, R123 ;  /* 0x0000000803051223 */ /* 0x000fe2000001007b */
[----:B------:R-:W-:Y:S01]  /*2930*/  MOV R51, R95 ;  /* 0x0000005f00337202 */ /* 0x000fe20000000f00 */
[----:B------:R-:W-:-:S02]  /*2940*/  @P1 FADD.FTZ R48, R161, -R48 ;  /* 0x80000030a1301221 */ /* 0x000fc40000010000 */
[----:B------:R-:W-:Y:S02]  /*2950*/  @P1 FADD.FTZ R5, R148, -R5 ;  /* 0x8000000594051221 */ /* 0x000fe40000010000 */
[C---:B------:R-:W-:Y:S01]  /*2960*/  @P1 FFMA.FTZ R51, R10.reuse, R48, R95 ;  /* 0x000000300a331223 */ /* 0x040fe2000001005f */
[----:B------:R-:W-:Y:S01]  /*2970*/  MOV R48, R92 ;  /* 0x0000005c00307202 */ /* 0x000fe20000000f00 */
[----:B------:R-:W-:Y:S01]  /*2980*/  @P1 FFMA.FTZ R48, R10, R5, R92 ;  /* 0x000000050a301223 */ /* 0x000fe2000001005c */
[----:B------:R-:W-:Y:S06]  /*2990*/  @!P2 BRA `(.L_x_10871) ;  /* 0x000000000020a947 */ /* 0x000fec0003800000 */
[----:B------:R-:W-:Y:S01]  /*29a0*/  FMUL.FTZ R5, R48, UR13 ;  /* 0x0000000d30057c20 */ /* 0x000fe20008410000 */
[----:B------:R-:W-:-:S03]  /*29b0*/  LOP3.LUT P0, RZ, R2, 0xff, RZ, 0xc0, !PT ;  /* 0x000000ff02ff7812 */ /* 0x000fc6000780c0ff */
[----:B------:R-:W-:-:S04]  /*29c0*/  FMUL.FTZ R5, R5, UR12 ;  /* 0x0000000c05057c20 */ /* 0x000fc80008410000 */
[-C--:B------:R-:W-:Y:S01]  /*29d0*/  FMUL.FTZ R7, R112, R5.reuse ;  /* 0x0000000570077220 */ /* 0x080fe20000410000 */
[----:B------:R-:W-:-:S04]  /*29e0*/  FMUL.FTZ R5, R16, R5 ;  /* 0x0000000510057220 */ /* 0x000fc80000410000 */
[----:B------:R-:W-:Y:S02]  /*29f0*/  FSEL R7, R7, RZ, P0 ;  /* 0x000000ff07077208 */ /* 0x000fe40000000000 */
[----:B------:R-:W-:-:S03]  /*2a00*/  SEL R116, R5, RZ, P0 ;  /* 0x000000ff05747207 */ /* 0x000fc60000000000 */
[----:B------:R-:W-:-:S07]  /*2a10*/  FADD.FTZ R76, R76, R7 ;  /* 0x000000074c4c7221 */ /* 0x000fce0000010000 */
.L_x_10871:
[----:B------:R-:W-:Y:S05]  /*2a20*/  BSYNC.RECONVERGENT B2 ;  /* 0x0000000000027941 */ /* 0x000fea0003800200 */
.L_x_10870:
[----:B------:R-:W-:Y:S04]  /*2a30*/  BSSY.RECONVERGENT B2, `(.L_x_10872) ;  /* 0x000000a000027945 */ /* 0x000fe80003800200 */
[----:B------:R-:W-:Y:S05]  /*2a40*/  @!P2 BRA `(.L_x_10873) ;  /* 0x000000000020a947 */ /* 0x000fea0003800000 */
        /* <DEDUP_REMOVED lines=8> */
.L_x_10873:
[----:B------:R-:W-:Y:S05]  /*2ad0*/  BSYNC.RECONVERGENT B2 ;  /* 0x0000000000027941 */ /* 0x000fea0003800200 */
.L_x_10872:
        /* <DEDUP_REMOVED lines=10> */
.L_x_10875:
[----:B------:R-:W-:Y:S05]  /*2b80*/  BSYNC.RECONVERGENT B2 ;  /* 0x0000000000027941 */ /* 0x000fea0003800200 */
.L_x_10874:
[----:B------:R-:W-:Y:S05]  /*2b90*/  @!P2 BRA `(.L_x_10856) ;  /* 0x000000000020a947 */ /* 0x000fea0003800000 */
[----:B------:R-:W-:Y:S01]  /*2ba0*/  FMUL.FTZ R5, R51, UR13 ;  /* 0x0000000d33057c20 */ /* 0x000fe20008410000 */
[----:B------:R-:W-:-:S03]  /*2bb0*/  ISETP.GE.U32.AND P0, PT, R2, 0x1000000, PT ;  /* 0x010000000200780c */ /* 0x000fc60003f06070 */
[----:B------:R-:W-:-:S04]  /*2bc0*/  FMUL.FTZ R120, R5, UR12 ;  /* 0x0000000c05787c20 */ /* 0x000fc80008410000 */
[-C--:B------:R-:W-:Y:S01]  /*2bd0*/  FMUL.FTZ R5, R115, R120.reuse ;  /* 0x0000007873057220 */ /* 0x080fe20000410000 */
[----:B------:R-:W-:-:S04]  /*2be0*/  FMUL.FTZ R119, R19, R120 ;  /* 0x0000007813777220 */ /* 0x000fc80000410000 */
[----:B------:R-:W-:Y:S02]  /*2bf0*/  FSEL R122, R5, RZ, P0 ;  /* 0x000000ff057a7208 */ /* 0x000fe40000000000 */
[----:B------:R-:W-:-:S03]  /*2c00*/  SEL R119, R119, RZ, P0 ;  /* 0x000000ff77777207 */ /* 0x000fc60000000000 */
[----:B------:R-:W-:-:S07]  /*2c10*/  FADD.FTZ R79, R79, R122 ;  /* 0x0000007a4f4f7221 */ /* 0x000fce0000010000 */
.L_x_10856:
[----:B------:R-:W-:Y:S05]  /*2c20*/  BSYNC.RECONVERGENT B1 ;  /* 0x0000000000017941 */ /* 0x000fea0003800200 */
.L_x_10847:
        /* <DEDUP_REMOVED lines=10> */
.L_x_10844:
[----:B------:R-:W-:Y:S05]  /*2cd0*/  BSYNC.RECONVERGENT B0 ;  /* 0x0000000000007941 */ /* 0x000fea0003800200 */
.L_x_10843:
[----:B------:R-:W-:Y:S04]  /*2ce0*/  BSSY.RECONVERGENT B0, `(.L_x_10876) ;  /* 0x000010d000007945 */ /* 0x000fe80003800200 */
[----:B------:R-:W-:Y:S05]  /*2cf0*/  @!P3 BRA `(.L_x_10877) ;  /* 0x00000010002cb947 */ /* 0x000fea0003800000 */
[----:B------:R-:W-:Y:S04]  /*2d00*/  BSSY.RECONVERGENT B1, `(.L_x_10878) ;  /* 0x0000005000017945 */ /* 0x000fe80003800200 */
[----:B------:R-:W-:Y:S05]  /*2d10*/  @!P2 BRA `(.L_x_10879) ;  /* 0x00000000000ca947 */ /* 0x000fea0003800000 */
[----:B-----5:R-:W1:Y:S02]  /*2d20*/  LDC.64 R112, c[0x0][0x390] ;  /* 0x0000e400ff707b82 */ /* 0x020e640000000a00 */
[----:B-1----:R-:W-:-:S06]  /*2d30*/  IMAD.WIDE.U32 R112, R121, 0x10, R112 ;  /* 0x0000001079707825 */ /* 0x002fcc00078e0070 */
[----:B------:R-:W5:Y:S02]  /*2d40*/  LDG.E.128 R112, desc[UR6][R112.64] ;  /* 0x0000000670707981 */ /* 0x000f64000c1e1d00 */
.L_x_10879:
[----:B------:R-:W-:Y:S05]  /*2d50*/  BSYNC.RECONVERGENT B1 ;  /* 0x0000000000017941 */ /* 0x000fea0003800200 */
.L_x_10878:
        /* <DEDUP_REMOVED lines=9> */
[----:B------:R-:W-:Y:S01]  /*2df0*/  @P1 FFMA.FTZ R5, R141, R8, R123 ;  /* 0x000000088d051223 */ /* 0x000fe2000001007b */
[----:B-----5:R-:W-:Y:S01]  /*2e00*/  MOV R49, R97 ;  /* 0x0000006100317202 */ /* 0x020fe20000000f00 */
[----:B------:R-:W-:Y:S01]  /*2e10*/  BSSY.RECONVERGENT B2, `(.L_x_10883) ;  /* 0x0000017000027945 */ /* 0x000fe20003800200 */
[----:B------:R-:W-:Y:S01]  /*2e20*/  @P1 FADD.FTZ R4, R151, -R4 ;  /* 0x8000000497041221 */ /* 0x000fe20000010000 */
[----:B------:R-:W-:Y:S01]  /*2e30*/  @P1 FADD.FTZ R5, R160, -R5 ;  /* 0x80000005a0051221 */ /* 0x000fe20000010000 */
[----:B------:R-:W-:Y:S02]  /*2e40*/  MOV R50, R98 ;  /* 0x0000006200327202 */ /* 0x000fe40000000f00 */
[C---:B------:R-:W-:Y:S01]  /*2e50*/  @P1 FFMA.FTZ R49, R10.reuse, R4, R97 ;  /* 0x000000040a311223 */ /* 0x040fe20000010061 */
[----:B------:R-:W-:Y:S01]  /*2e60*/  @P1 FFMA.FTZ R50, R10, R5, R98 ;  /* 0x000000050a321223 */ /* 0x000fe20000010062 */
[-CC-:B------:R-:W-:Y:S01]  /*2e70*/  @P1 FFMA.FTZ R4, R152, R8.reuse, R123.reuse ;  /* 0x0000000898041223 */ /* 0x180fe2000001007b */
[----:B------:R-:W-:Y:S01]  /*2e80*/  @P1 FFMA.FTZ R5, R135, R8, R123 ;  /* 0x0000000887051223 */ /* 0x000fe2000001007b */
[----:B------:R-:W-:-:S02]  /*2e90*/  MOV R51, R99 ;  /* 0x0000006300337202 */ /* 0x000fc40000000f00 */
[----:B------:R-:W-:Y:S01]  /*2ea0*/  @P1 FADD.FTZ R4, R159, -R4 ;  /* 0x800000049f041221 */ /* 0x000fe20000010000 */
[----:B------:R-:W-:Y:S01]  /*2eb0*/  @P1 FADD.FTZ R5, R142, -R5 ;  /* 0x800000058e051221 */ /* 0x000fe20000010000 */
[----:B------:R-:W-:Y:S02]  /*2ec0*/  MOV R48, R96 ;  /* 0x0000006000307202 */ /* 0x000fe40000000f00 */
[C---:B------:R-:W-:Y:S01]  /*2ed0*/  @P1 FFMA.FTZ R51, R10.reuse, R4, R99 ;  /* 0x000000040a331223 */ /* 0x040fe20000010063 */
        /* <DEDUP_REMOVED lines=10> */
.L_x_10884:
[----:B------:R-:W-:Y:S05]  /*2f80*/  BSYNC.RECONVERGENT B2 ;  /* 0x0000000000027941 */ /* 0x000fea0003800200 */
.L_x_10883:
        /* <DEDUP_REMOVED lines=10> */
.L_x_10886:
[----:B------:R-:W-:Y:S05]  /*3030*/  BSYNC.RECONVERGENT B2 ;  /* 0x0000000000027941 */ /* 0x000fea0003800200 */
.L_x_10885:
        /* <DEDUP_REMOVED lines=10> */
.L_x_10888:
[----:B------:R-:W-:Y:S05]  /*30e0*/  BSYNC.RECONVERGENT B2 ;  /* 0x0000000000027941 */ /* 0x000fea0003800200 */
.L_x_10887:
        /* <DEDUP_REMOVED lines=8> */
[----:B------:R-:W-:Y:S01]  /*3170*/  FADD.FTZ R83, R83, R6 ;  /* 0x0000000653537221 */ /* 0x000fe20000010000 */
[----:B------:R-:W-:Y:S06]  /*3180*/  BRA `(.L_x_10889) ;  /* 0x0000000800e47947 */ /* 0x000fec0003800000 */
.L_x_10882:
        /* <DEDUP_REMOVED lines=14> */
.L_x_10891:
[----:B------:R-:W-:Y:S05]  /*3270*/  BSYNC.RECONVERGENT B2 ;  /* 0x0000000000027941 */ /* 0x000fea0003800200 */
.L_x_10890:
[----:B------:R-:W-:Y:S04]  /*3280*/  BSSY.RECONVERGENT B2, `(.L_x_10892) ;  /* 0x000000e000027945 */ /* 0x000fe80003800200 */
[----:B------:R-:W-:Y:S05]  /*3290*/  @!P2 BRA `(.L_x_10893) ;  /* 0x000000000030a947 */ /* 0x000fea0003800000 */
[----:B0-----:R-:W-:Y:S01]  /*32a0*/  @P1 FFMA.FTZ R4, R138, R8, R123 ;  /* 0x000000088a041223 */ /* 0x001fe2000001007b */
        /* <DEDUP_REMOVED lines=11> */
.L_x_10893:
[----:B------:R-:W-:Y:S05]  /*3360*/  BSYNC.RECONVERGENT B2 ;  /* 0x0000000000027941 */ /* 0x000fea0003800200 */
.L_x_10892:
        /* <DEDUP_REMOVED lines=14> */
.L_x_10895:
[----:B------:R-:W-:Y:S05]  /*3450*/  BSYNC.RECONVERGENT B2 ;  /* 0x0000000000027941 */ /* 0x000fea0003800200 */
.L_x_10894:
[----:B------:R-:W-:Y:S05]  /*3460*/  @!P2 BRA `(.L_x_10889) ;  /* 0x00000008002ca947 */ /* 0x000fea0003800000 */
[----:B0-----:R-:W-:Y:S01]  /*3470*/  @P1 FFMA.FTZ R4, R152, R8, R123 ;  /* 0x0000000898041223 */ /* 0x001fe2000001007b */
[----:B-----5:R-:W-:-:S03]  /*3480*/  ISETP.GE.U32.AND P3, PT, R0, 0x1000000, PT ;  /* 0x010000000000780c */ /* 0x020fc60003f66070 */
        /* <DEDUP_REMOVED lines=11> */
.L_x_10881:
[----:B------:R-:W-:-:S04]  /*3540*/  UISETP.NE.U32.AND UP0, UPT, UR20, URZ, UPT ;  /* 0x000000ff1400728c */ /* 0x000fc8000bf05070 */
[----:B------:R-:W-:-:S06]  /*3550*/  UISETP.NE.AND.EX UP0, UPT, UR21, URZ, UPT, UP0 ;  /* 0x000000ff1500728c */ /* 0x000fcc000bf05300 */
[----:B------:R-:W-:-:S13]  /*3560*/  PLOP3.LUT P0, PT, PT, PT, UP0, 0x80, 0x8 ;  /* 0x000000000008781c */ /* 0x000fda0003f0f008 */
[----:B------:R-:W-:Y:S05]  /*3570*/  @!P0 BRA `(.L_x_10896) ;  /* 0x0000000000f08947 */ /* 0x000fea0003800000 */
[-CC-:B0-----:R-:W-:Y:S01]  /*3580*/  FFMA.FTZ R4, R138, R8.reuse, R123.reuse ;  /* 0x000000088a047223 */ /* 0x181fe2000001007b */
        /* <DEDUP_REMOVED lines=26> */
.L_x_10898:
[----:B------:R-:W-:Y:S05]  /*3730*/  BSYNC.RECONVERGENT B2 ;  /* 0x0000000000027941 */ /* 0x000fea0003800200 */
.L_x_10897:
        /* <DEDUP_REMOVED lines=10> */
.L_x_10900:
[----:B------:R-:W-:Y:S05]  /*37e0*/  BSYNC.RECONVERGENT B2 ;  /* 0x0000000000027941 */ /* 0x000fea0003800200 */
.L_x_10899:
        /* <DEDUP_REMOVED lines=10> */
.L_x_10902:
[----:B------:R-:W-:Y:S05]  /*3890*/  BSYNC.RECONVERGENT B2 ;  /* 0x0000000000027941 */ /* 0x000fea0003800200 */
.L_x_10901:
        /* <DEDUP_REMOVED lines=10> */
.L_x_10896:
        /* <DEDUP_REMOVED lines=15> */
.L_x_10904:
[----:B------:R-:W-:Y:S05]  /*3a30*/  BSYNC.RECONVERGENT B2 ;  /* 0x0000000000027941 */ /* 0x000fea0003800200 */
.L_x_10903:
        /* <DEDUP_REMOVED lines=15> */
.L_x_10906:
[----:B------:R-:W-:Y:S05]  /*3b30*/  BSYNC.RECONVERGENT B2 ;  /* 0x0000000000027941 */ /* 0x000fea0003800200 */
.L_x_10905:
        /* <DEDUP_REMOVED lines=15> */
.L_x_10908:
[----:B------:R-:W-:Y:S05]  /*3c30*/  BSYNC.RECONVERGENT B2 ;  /* 0x0000000000027941 */ /* 0x000fea0003800200 */
.L_x_10907:
        /* <DEDUP_REMOVED lines=13> */
[----:B------:R-:W-:-:S07]  /*3d10*/  FADD.FTZ R83, R83, R6 ;  /* 0x0000000653537221 */ /* 0x000fce0000010000 */
.L_x_10889:
[----:B------:R-:W-:Y:S05]  /*3d20*/  BSYNC.RECONVERGENT B1 ;  /* 0x0000000000017941 */ /* 0x000fea0003800200 */
.L_x_10880:
        /* <DEDUP_REMOVED lines=8> */
.L_x_10877:
[----:B------:R-:W-:Y:S05]  /*3db0*/  BSYNC.RECONVERGENT B0 ;  /* 0x0000000000007941 */ /* 0x000fea0003800200 */
.L_x_10876:
[----:B------:R-:W-:Y:S04]  /*3dc0*/  BSSY.RECONVERGENT B0, `(.L_x_10909) ;  /* 0x000010d000007945 */ /* 0x000fe80003800200 */
[----:B------:R-:W-:Y:S05]  /*3dd0*/  @!P4 BRA `(.L_x_10910) ;  /* 0x00000010002cc947 */ /* 0x000fea0003800000 */
[----:B------:R-:W-:Y:S04]  /*3de0*/  BSSY.RECONVERGENT B1, `(.L_x_10911) ;  /* 0x0000005000017945 */ /* 0x000fe80003800200 */
[----:B------:R-:W-:Y:S05]  /*3df0*/  @!P2 BRA `(.L_x_10912) ;  /* 0x00000000000ca947 */ /* 0x000fea0003800000 */
[----:B-----5:R-:W1:Y:S02]  /*3e00*/  LDC.64 R112, c[0x0][0x390] ;  /* 0x0000e400ff707b82 */ /* 0x020e640000000a00 */
[----:B-1----:R-:W-:-:S06]  /*3e10*/  IMAD.WIDE.U32 R112, R121, 0x10, R112 ;  /* 0x0000001079707825 */ /* 0x002fcc00078e0070 */
[----:B------:R-:W5:Y:S02]  /*3e20*/  LDG.E.128 R112, desc[UR6][R112.64] ;  /* 0x0000000670707981 */ /* 0x000f64000c1e1d00 */
.L_x_10912:
[----:B------:R-:W-:Y:S05]  /*3e30*/  BSYNC.RECONVERGENT B1 ;  /* 0x0000000000017941 */ /* 0x000fea0003800200 */
.L_x_10911:
        /* <DEDUP_REMOVED lines=8> */
[-CC-:B0-2---:R-:W-:Y:S01]  /*3ec0*/  @P1 FFMA.FTZ R4, R136, R8.reuse, R123.reuse ;  /* 0x0000000888041223 */ /* 0x185fe2000001007b */
        /* <DEDUP_REMOVED lines=25> */
.L_x_10917:
[----:B------:R-:W-:Y:S05]  /*4060*/  BSYNC.RECONVERGENT B2 ;  /* 0x0000000000027941 */ /* 0x000fea0003800200 */
.L_x_10916:
        /* <DEDUP_REMOVED lines=10> */
.L_x_10919:
[----:B------:R-:W-:Y:S05]  /*4110*/  BSYNC.RECONVERGENT B2 ;  /* 0x0000000000027941 */ /* 0x000fea0003800200 */
.L_x_10918:
        /* <DEDUP_REMOVED lines=10> */
.L_x_10921:
[----:B------:R-:W-:Y:S05]  /*41c0*/  BSYNC.RECONVERGENT B2 ;  /* 0x0000000000027941 */ /* 0x000fea0003800200 */
.L_x_10920:
        /* <DEDUP_REMOVED lines=10> */
.L_x_10915:
[----:B------:R-:W-:Y:S04]  /*4270*/  BSSY.RECONVERGENT B2, `(.L_x_10923) ;  /* 0x000000e000027945 */ /* 0x000fe80003800200 */
[----:B------:R-:W-:Y:S05]  /*4280*/  @!P2 BRA `(.L_x_10924) ;  /* 0x000000000030a947 */ /* 0x000fea0003800000 */
[----:B0-2---:R-:W-:Y:S01]  /*4290*/  @P1 FFMA.FTZ R5, R133, R8, R123 ;  /* 0x0000000885051223 */ /* 0x005fe2000001007b */
        /* <DEDUP_REMOVED lines=11> */
.L_x_10924:
[----:B------:R-:W-:Y:S05]  /*4350*/  BSYNC.RECONVERGENT B2 ;  /* 0x0000000000027941 */ /* 0x000fea0003800200 */
.L_x_10923:
[----:B------:R-:W-:Y:S04]  /*4360*/  BSSY.RECONVERGENT B2, `(.L_x_10925) ;  /* 0x000000e000027945 */ /* 0x000fe80003800200 */
[----:B------:R-:W-:Y:S05]  /*4370*/  @!P2 BRA `(.L_x_10926) ;  /* 0x000000000030a947 */ /* 0x000fea0003800000 */
[----:B0-2---:R-:W-:Y:S01]  /*4380*/  @P1 FFMA.FTZ R4, R136, R8, R123 ;  /* 0x0000000888041223 */ /* 0x005fe2000001007b */
        /* <DEDUP_REMOVED lines=11> */
.L_x_10926:
[----:B------:R-:W-:Y:S05]  /*4440*/  BSYNC.RECONVERGENT B2 ;  /* 0x0000000000027941 */ /* 0x000fea0003800200 */
.L_x_10925:
        /* <DEDUP_REMOVED lines=14> */
.L_x_10928:
[----:B------:R-:W-:Y:S05]  /*4530*/  BSYNC.RECONVERGENT B2 ;  /* 0x0000000000027941 */ /* 0x000fea0003800200 */
.L_x_10927:
[----:B------:R-:W-:Y:S05]  /*4540*/  @!P2 BRA `(.L_x_10922) ;  /* 0x00000008002ca947 */ /* 0x000fea0003800000 */
[----:B0-2---:R-:W-:Y:S01]  /*4550*/  @P1 FFMA.FTZ R4, R150, R8, R123 ;  /* 0x0000000896041223 */ /* 0x005fe2000001007b */
        /* <DEDUP_REMOVED lines=12> */
.L_x_10914:
[----:B------:R-:W-:-:S04]  /*4620*/  UISETP.NE.U32.AND UP0, UPT, UR20, URZ, UPT ;  /* 0x000000ff1400728c */ /* 0x000fc8000bf05070 */
[----:B------:R-:W-:-:S06]  /*4630*/  UISETP.NE.AND.EX UP0, UPT, UR21, URZ, UPT, UP0 ;  /* 0x000000ff1500728c */ /* 0x000fcc000bf05300 */
[----:B------:R-:W-:-:S13]  /*4640*/  PLOP3.LUT P0, PT, PT, PT, UP0, 0x80, 0x8 ;  /* 0x000000000008781c */ /* 0x000fda0003f0f008 */
[----:B------:R-:W-:Y:S05]  /*4650*/  @!P0 BRA `(.L_x_10929) ;  /* 0x0000000000f08947 */ /* 0x000fea0003800000 */
[-CC-:B0-2---:R-:W-:Y:S01]  /*4660*/  FFMA.FTZ R4, R136, R8.reuse, R123.reuse ;  /* 0x0000000888047223 */ /* 0x185fe2000001007b */
        /* <DEDUP_REMOVED lines=26> */
.L_x_10931:
[----:B------:R-:W-:Y:S05]  /*4810*/  BSYNC.RECONVERGENT B2 ;  /* 0x0000000000027941 */ /* 0x000fea0003800200 */
.L_x_10930:
        /* <DEDUP_REMOVED lines=10> */
.L_x_10933:
[----:B------:R-:W-:Y:S05]  /*48c0*/  BSYNC.RECONVERGENT B2 ;  /* 0x0000000000027941 */ /* 0x000fea0003800200 */
.L_x_10932:
        /* <DEDUP_REMOVED lines=10> */
.L_x_10935:
[----:B------:R-:W-:Y:S05]  /*4970*/  BSYNC.RECONVERGENT B2 ;  /* 0x0000000000027941 */ /* 0x000fea0003800200 */
.L_x_10934:
        /* <DEDUP_REMOVED lines=10> */
.L_x_10929:
[----:B------:R-:W-:Y:S04]  /*4a20*/  BSSY.RECONVERGENT B2, `(.L_x_10936) ;  /* 0x000000f000027945 */ /* 0x000fe80003800200 */
[----:B------:R-:W-:Y:S05]  /*4a30*/  @!P2 BRA `(.L_x_10937) ;  /* 0x000000000034a947 */ /* 0x000fea0003800000 */
[----:B0-2---:R-:W-:Y:S01]  /*4a40*/  FFMA.FTZ R5, R133, R8, R123 ;  /* 0x0000000885057223 */ /* 0x005fe2000001007b */
        /* <DEDUP_REMOVED lines=12> */
.L_x_10937:
[----:B------:R-:W-:Y:S05]  /*4b10*/  BSYNC.RECONVERGENT B2 ;  /* 0x0000000000027941 */ /* 0x000fea0003800200 */
.L_x_10936:
        /* <DEDUP_REMOVED lines=15> */
.L_x_10939:
[----:B------:R-:W-:Y:S05]  /*4c10*/  BSYNC.RECONVERGENT B2 ;  /* 0x0000000000027941 */ /* 0x000fea0003800200 */
.L_x_10938:
        /* <DEDUP_REMOVED lines=15> */
.L_x_10941:
[----:B------:R-:W-:Y:S05]  /*4d10*/  BSYNC.RECONVERGENT B2 ;  /* 0x0000000000027941 */ /* 0x000fea0003800200 */
.L_x_10940:
[----:B------:R-:W-:Y:S05]  /*4d20*/  @!P2 BRA `(.L_x_10922) ;  /* 0x000000000034a947 */ /* 0x000fea0003800000 */
[----:B0-2---:R-:W-:Y:S01]  /*4d30*/  FFMA.FTZ R4, R150, R8, R123 ;  /* 0x0000000896047223 */ /* 0x005fe2000001007b */
        /* <DEDUP_REMOVED lines=12> */
.L_x_10922:
[----:B------:R-:W-:Y:S05]  /*4e00*/  BSYNC.RECONVERGENT B1 ;  /* 0x0000000000017941 */ /* 0x000fea0003800200 */
.L_x_10913:
        /* <DEDUP_REMOVED lines=8> */
.L_x_10910:
[----:B------:R-:W-:Y:S05]  /*4e90*/  BSYNC.RECONVERGENT B0 ;  /* 0x0000000000007941 */ /* 0x000fea0003800200 */
.L_x_10909:
[----:B------:R-:W-:Y:S04]  /*4ea0*/  BSSY.RECONVERGENT B0, `(.L_x_10942) ;  /* 0x000010b000007945 */ /* 0x000fe80003800200 */
[----:B------:R-:W-:Y:S05]  /*4eb0*/  @!P5 BRA `(.L_x_10943) ;  /* 0x000000100024d947 */ /* 0x000fea0003800000 */
[----:B------:R-:W-:Y:S04]  /*4ec0*/  BSSY.RECONVERGENT B1, `(.L_x_10944) ;  /* 0x0000005000017945 */ /* 0x000fe80003800200 */
[----:B------:R-:W-:Y:S05]  /*4ed0*/  @!P2 BRA `(.L_x_10945) ;  /* 0x00000000000ca947 */ /* 0x000fea0003800000 */
[----:B0-23--:R-:W0:Y:S02]  /*4ee0*/  LDC.64 R4, c[0x0][0x390] ;  /* 0x0000e400ff047b82 */ /* 0x00de240000000a00 */
[----:B0-----:R-:W-:-:S05]  /*4ef0*/  IMAD.WIDE.U32 R4, R121, 0x10, R4 ;  /* 0x0000001079047825 */ /* 0x001fca00078e0004 */
[----:B-----5:R1:W5:Y:S02]  /*4f00*/  LDG.E.128 R112, desc[UR6][R4.64] ;  /* 0x0000000604707981 */ /* 0x020364000c1e1d00 */
.L_x_10945:
[----:B------:R-:W-:Y:S05]  /*4f10*/  BSYNC.RECONVERGENT B1 ;  /* 0x0000000000017941 */ /* 0x000fea0003800200 */
.L_x_10944:
        /* <DEDUP_REMOVED lines=10> */
[-CC-:B------:R-:W-:Y:S01]  /*4fc0*/  @P1 FFMA.FTZ R7, R145, R8.reuse, R123.reuse ;  /* 0x0000000891071223 */ /* 0x180fe2000001007b */
[----:B------:R-:W-:Y:S01]  /*4fd0*/  @P1 FFMA.FTZ R8, R154, R8, R123 ;  /* 0x000000089a081223 */ /* 0x000fe2000001007b */
[----:B------:R-:W-:Y:S01]  /*4fe0*/  @P1 FADD.FTZ R4, R147, -R4 ;  /* 0x8000000493041221 */ /* 0x000fe20000010000 */
[----:B------:R-:W-:Y:S01]  /*4ff0*/  @P1 FADD.FTZ R5, R146, -R5 ;  /* 0x8000000592051221 */ /* 0x000fe20000010000 */
[----:B------:R-:W-:Y:S01]  /*5000*/  @P1 FADD.FTZ R7, R156, -R7 ;  /* 0x800000079c071221 */ /* 0x000fe20000010000 */
[----:B------:R-:W-:Y:S01]  /*5010*/  @P1 FADD.FTZ R8, R155, -R8 ;  /* 0x800000089b081221 */ /* 0x000fe20000010000 */
[----:B------:R-:W-:Y:S01]  /*5020*/  BSSY.RECONVERGENT B2, `(.L_x_10949) ;  /* 0x0000012000027945 */ /* 0x000fe20003800200 */
[----:B-----5:R-:W-:Y:S01]  /*5030*/  MOV R49, R109 ;  /* 0x0000006d00317202 */ /* 0x020fe20000000f00 */
        /* <DEDUP_REMOVED lines=16> */
.L_x_10950:
[----:B------:R-:W-:Y:S05]  /*5140*/  BSYNC.RECONVERGENT B2 ;  /* 0x0000000000027941 */ /* 0x000fea0003800200 */
.L_x_10949:
        /* <DEDUP_REMOVED lines=10> */
.L_x_10952:
[----:B------:R-:W-:Y:S05]  /*51f0*/  BSYNC.RECONVERGENT B2 ;  /* 0x0000000000027941 */ /* 0x000fea0003800200 */
.L_x_10951:
        /* <DEDUP_REMOVED lines=10> */
.L_x_10954:
[----:B------:R-:W-:Y:S05]  /*52a0*/  BSYNC.RECONVERGENT B2 ;  /* 0x0000000000027941 */ /* 0x000fea0003800200 */
.L_x_10953:
        /* <DEDUP_REMOVED lines=10> */
.L_x_10948:
[----:B------:R-:W-:Y:S04]  /*5350*/  BSSY.RECONVERGENT B2, `(.L_x_10956) ;  /* 0x000000e000027945 */ /* 0x000fe80003800200 */
[----:B------:R-:W-:Y:S05]  /*5360*/  @!P2 BRA `(.L_x_10957) ;  /* 0x000000000030a947 */ /* 0x000fea0003800000 */
[----:B0123--:R-:W-:Y:S01]  /*5370*/  @P1 FFMA.FTZ R5, R137, R8, R123 ;  /* 0x0000000889051223 */ /* 0x00ffe2000001007b */
        /* <DEDUP_REMOVED lines=11> */
.L_x_10957:
[----:B------:R-:W-:Y:S05]  /*5430*/  BSYNC.RECONVERGENT B2 ;  /* 0x0000000000027941 */ /* 0x000fea0003800200 */
.L_x_10956:
[----:B------:R-:W-:Y:S04]  /*5440*/  BSSY.RECONVERGENT B2, `(.L_x_10958) ;  /* 0x000000e000027945 */ /* 0x000fe80003800200 */
[----:B------:R-:W-:Y:S05]  /*5450*/  @!P2 BRA `(.L_x_10959) ;  /* 0x000000000030a947 */ /* 0x000fea0003800000 */
[----:B0123--:R-:W-:Y:S01]  /*5460*/  @P1 FFMA.FTZ R4, R134, R8, R123 ;  /* 0x0000000886041223 */ /* 0x00ffe2000001007b */
        /* <DEDUP_REMOVED lines=11> */
.L_x_10959:
[----:B------:R-:W-:Y:S05]  /*5520*/  BSYNC.RECONVERGENT B2 ;  /* 0x0000000000027941 */ /* 0x000fea0003800200 */
.L_x_10958:
        /* <DEDUP_REMOVED lines=14> */
.L_x_10961:
[----:B------:R-:W-:Y:S05]  /*5610*/  BSYNC.RECONVERGENT B2 ;  /* 0x0000000000027941 */ /* 0x000fea0003800200 */
.L_x_10960:
[----:B------:R-:W-:Y:S05]  /*5620*/  @!P2 BRA `(.L_x_10955) ;  /* 0x00000008002ca947 */ /* 0x000fea0003800000 */
[----:B------:R-:W-:Y:S01]  /*5630*/  @P1 FFMA.FTZ R8, R154, R8, R123 ;  /* 0x000000089a081223 */ /* 0x000fe2000001007b */
[----:B0123-5:R-:W-:-:S03]  /*5640*/  MOV R4, R111 ;  /* 0x0000006f00047202 */ /* 0x02ffc60000000f00 */
[----:B------:R-:W-:-:S04]  /*5650*/  @P1 FADD.FTZ R8, R155, -R8 ;  /* 0x800000089b081221 */ /* 0x000fc80000010000 */
[----:B------:R-:W-:Y:S01]  /*5660*/  @P1 FFMA.FTZ R4, R10, R8, R111 ;  /* 0x000000080a041223 */ /* 0x000fe2000001006f */
[----:B------:R-:W-:-:S03]  /*5670*/  ISETP.GE.U32.AND P1, PT, R132, 0x1000000, PT ;  /* 0x010000008400780c */ /* 0x000fc60003f26070 */
        /* <DEDUP_REMOVED lines=8> */
.L_x_10947:
[----:B------:R-:W-:-:S04]  /*5700*/  UISETP.NE.U32.AND UP0, UPT, UR20, URZ, UPT ;  /* 0x000000ff1400728c */ /* 0x000fc8000bf05070 */
[----:B------:R-:W-:-:S06]  /*5710*/  UISETP.NE.AND.EX UP0, UPT, UR21, URZ, UPT, UP0 ;  /* 0x000000ff1500728c */ /* 0x000fcc000bf05300 */
[----:B------:R-:W-:-:S13]  /*5720*/  PLOP3.LUT P0, PT, PT, PT, UP0, 0x80, 0x8 ;  /* 0x000000000008781c */ /* 0x000fda0003f0f008 */
[----:B------:R-:W-:Y:S05]  /*5730*/  @!P0 BRA `(.L_x_10962) ;  /* 0x0000000000f08947 */ /* 0x000fea0003800000 */
[-CC-:B0123--:R-:W-:Y:S01]  /*5740*/  FFMA.FTZ R4, R134, R8.reuse, R123.reuse ;  /* 0x0000000886047223 */ /* 0x18ffe2000001007b */
        /* <DEDUP_REMOVED lines=26> */
.L_x_10964:
[----:B------:R-:W-:Y:S05]  /*58f0*/  BSYNC.RECONVERGENT B2 ;  /* 0x0000000000027941 */ /* 0x000fea0003800200 */
.L_x_10963:
        /* <DEDUP_REMOVED lines=10> */
.L_x_10966:
[----:B------:R-:W-:Y:S05]  /*59a0*/  BSYNC.RECONVERGENT B2 ;  /* 0x0000000000027941 */ /* 0x000fea0003800200 */
.L_x_10965:
        /* <DEDUP_REMOVED lines=10> */
.L_x_10968:
[----:B------:R-:W-:Y:S05]  /*5a50*/  BSYNC.RECONVERGENT B2 ;  /* 0x0000000000027941 */ /* 0x000fea0003800200 */
.L_x_10967:
        /* <DEDUP_REMOVED lines=10> */
.L_x_10962:
[----:B------:R-:W-:Y:S04]  /*5b00*/  BSSY.RECONVERGENT B2, `(.L_x_10969) ;  /* 0x000000f000027945 */ /* 0x000fe80003800200 */
[----:B------:R-:W-:Y:S05]  /*5b10*/  @!P2 BRA `(.L_x_10970) ;  /* 0x000000000034a947 */ /* 0x000fea0003800000 */
[----:B0123--:R-:W-:Y:S01]  /*5b20*/  FFMA.FTZ R5, R137, R8, R123 ;  /* 0x0000000889057223 */ /* 0x00ffe2000001007b */
        /* <DEDUP_REMOVED lines=12> */
.L_x_10970:
[----:B------:R-:W-:Y:S05]  /*5bf0*/  BSYNC.RECONVERGENT B2 ;  /* 0x0000000000027941 */ /* 0x000fea0003800200 */
.L_x_10969:
        /* <DEDUP_REMOVED lines=15> */
.L_x_10972:
[----:B------:R-:W-:Y:S05]  /*5cf0*/  BSYNC.RECONVERGENT B2 ;  /* 0x0000000000027941 */ /* 0x000fea0003800200 */
.L_x_10971:
        /* <DEDUP_REMOVED lines=15> */
.L_x_10974:
[----:B------:R-:W-:Y:S05]  /*5df0*/  BSYNC.RECONVERGENT B2 ;  /* 0x0000000000027941 */ /* 0x000fea0003800200 */
.L_x_10973:
[----:B------:R-:W-:Y:S05]  /*5e00*/  @!P2 BRA `(.L_x_10955) ;  /* 0x000000000034a947 */ /* 0x000fea0003800000 */
[----:B------:R-:W-:Y:S01]  /*5e10*/  FFMA.FTZ R8, R154, R8, R123 ;  /* 0x000000089a087223 */ /* 0x000fe2000001007b */
[----:B------:R-:W-:-:S03]  /*5e20*/  ISETP.GT.AND P1, PT, R9, RZ, PT ;  /* 0x000000ff0900720c */ /* 0x000fc60003f24270 */
[----:B0123--:R-:W-:-:S04]  /*5e30*/  FADD.FTZ R5, R155, -R8 ;  /* 0x800000089b057221 */ /* 0x00ffc80000010000 */
        /* <DEDUP_REMOVED lines=10> */
.L_x_10955:
[----:B------:R-:W-:Y:S05]  /*5ee0*/  BSYNC.RECONVERGENT B1 ;  /* 0x0000000000017941 */ /* 0x000fea0003800200 */
.L_x_10946:
[----:B0-23--:R-:W0:Y:S08]  /*5ef0*/  @P0 LDC.64 R6, c[0x0][0x478] ;  /* 0x00011e00ff060b82 */ /* 0x00de300000000a00 */
[----:B-1----:R-:W1:Y:S01]  /*5f00*/  @P2 LDC.64 R4, c[0x0][0x468] ;  /* 0x00011a00ff042b82 */ /* 0x002e620000000a00 */
[----:B0-----:R-:W-:-:S05]  /*5f10*/  @P0 IMAD.WIDE.U32 R6, R125, 0x10, R6 ;  /* 0x000000107d060825 */ /* 0x001fca00078e0006 */
[----:B------:R4:W-:Y:S01]  /*5f20*/  @P0 STG.E.128 desc[UR6][R6.64], R48 ;  /* 0x0000003006000986 */ /* 0x0009e2000c101d06 */
[----:B-1----:R-:W-:-:S05]  /*5f30*/  @P2 IMAD.WIDE.U32 R4, R121, 0x10, R4 ;  /* 0x0000001079042825 */ /* 0x002fca00078e0004 */
[----:B------:R4:W-:Y:S02]  /*5f40*/  @P2 STG.E.128 desc[UR6][R4.64], R116 ;  /* 0x0000007404002986 */ /* 0x0009e4000c101d06 */
.L_x_10943:
[----:B------:R-:W-:Y:S05]  /*5f50*/  BSYNC.RECONVERGENT B0 ;  /* 0x0000000000007941 */ /* 0x000fea0003800200 */
.L_x_10942:
[----:B0-234-:R-:W0:Y:S02]  /*5f60*/  LDC.64 R4, c[0x0][0x380] ;  /* 0x0000e000ff047b82 */ /* 0x01de240000000a00 */
[----:B0-----:R-:W-:-:S04]  /*5f70*/  LEA R11, R4, R11, 0x2 ;  /* 0x0000000b040b7211 */ /* 0x001fc800078e10ff */
[----:B------:R-:W-:-:S13]  /*5f80*/  ISETP.GE.AND P0, PT, R11, R5, PT ;  /* 0x000000050b00720c */ /* 0x000fda0003f06270 */
[----:B------:R-:W-:Y:S05]  /*5f90*/  @!P0 BRA `(.L_x_10975) ;  /* 0xffffffa400b08947 */ /* 0x000fea000383ffff */
.L_x_10831:
        /* <DEDUP_REMOVED lines=72> */
[----:B------:R-:W-:-:S03]  /*6420*/  IADD3 R12, P4, PT, R48, UR4, RZ ;  /* 0x00000004300c7c10 */ /* 0x000fc6000ff9e0ff */
        /* <DEDUP_REMOVED lines=84> */
.L_x_10977:
[----:B------:R-:W-:Y:S05]  /*6970*/  BSYNC.RECONVERGENT B0 ;  /* 0x0000000000007941 */ /* 0x000fea0003800200 */
.L_x_10976:
        /* <DEDUP_REMOVED lines=18> */
.L_x_10979:
[----:B------:R-:W-:Y:S05]  /*6aa0*/  BSYNC.RECONVERGENT B0 ;  /* 0x0000000000007941 */ /* 0x000fea0003800200 */
.L_x_10978:
        /* <DEDUP_REMOVED lines=18> */
.L_x_10981:
[----:B------:R-:W-:Y:S05]  /*6bd0*/  BSYNC.RECONVERGENT B0 ;  /* 0x0000000000007941 */ /* 0x000fea0003800200 */
.L_x_10980:
        /* <DEDUP_REMOVED lines=12> */
.L_x_10842:
[----:B------:R-:W-:Y:S01]  /*6ca0*/  HFMA2 R7, -RZ, RZ, 0, 5.9604644775390625e-08 ;  /* 0x00000001ff077431 */ /* 0x000fe200000001ff */
[----:B------:R-:W-:Y:S01]  /*6cb0*/  BSSY B0, `(.L_x_10982) ;  /* 0x0000007000007945 */ /* 0x000fe20003800000 */
[----:B0-----:R-:W-:Y:S02]  /*6cc0*/  MOV R122, R165 ;  /* 0x000000a5007a7202 */ /* 0x001fe40000000f00 */
[----:B-1----:R-:W-:Y:S02]  /*6cd0*/  MOV R120, 0x1f ;  /* 0x0000001f00787802 */ /* 0x002fe40000000f00 */
[----:B------:R-:W-:-:S07]  /*6ce0*/  MOV R5, 0xffffffff ;  /* 0xffffffff00057802 */ /* 0x000fce0000000f00 */
[----:B-----5:R-:W-:Y:S05]  /*6cf0*/  WARPSYNC.COLLECTIVE R5, `(.L_x_10983) ;  /* 0x0000000005087348 */ /* 0x020fea0003c00000 */
[----:B------:R0:W1:Y:S02]  /*6d00*/  SHFL.BFLY P0, R168, R122, R7, R120 ;  /* 0x0c0000077aa87389 */ /* 0x0000640000000078 */
[----:B01---5:R-:W-:Y:S05]  /*6d10*/  ENDCOLLECTIVE ;  /* 0x000000000000791b */ /* 0x023fea0003800000 */
.L_x_10983:
[----:B------:R-:W-:Y:S05]  /*6d20*/  BSYNC B0 ;  /* 0x0000000000007941 */ /* 0x000fea0003800000 */
.L_x_10982:
        /* <DEDUP_REMOVED lines=9> */
.L_x_10984:
[----:B------:R-:W-:Y:S01]  /*6dc0*/  HFMA2 R7, -RZ, RZ, 0, 1.1920928955078125e-07 ;  /* 0x00000002ff077431 */ /* 0x000fe200000001ff */
[----:B------:R-:W-:Y:S02]  /*6dd0*/  MOV R122, R121 ;  /* 0x00000079007a7202 */ /* 0x000fe40000000f00 */
[----:B------:R-:W-:-:S07]  /*6de0*/  MOV R124, R168 ;  /* 0x000000a8007c7202 */ /* 0x000fce0000000f00 */
[----:B------:R-:W-:Y:S05]  /*6df0*/  WARPSYNC.COLLECTIVE R5, `(.L_x_10985) ;  /* 0x0000000005087348 */ /* 0x000fea0003c00000 */
[----:B------:R0:W1:Y:S02]  /*6e00*/  SHFL.BFLY P0, R168, R122, R7, R120 ;  /* 0x0c0000077aa87389 */ /* 0x0000640000000078 */
[----:B01----:R-:W-:Y:S05]  /*6e10*/  ENDCOLLECTIVE ;  /* 0x000000000000791b */ /* 0x003fea0003800000 */
.L_x_10985:
[----:B------:R-:W-:-:S05]  /*6e20*/  FADD.FTZ R125, R124, R163 ;  /* 0x000000a37c7d7221 */ /* 0x000fca0000010000 */
[----:B------:R-:W-:Y:S02]  /*6e30*/  MOV R122, R125 ;  /* 0x0000007d007a7202 */ /* 0x000fe40000000f00 */
[----:B------:R-:W-:-:S07]  /*6e40*/  MOV R124, R168 ;  /* 0x000000a8007c7202 */ /* 0x000fce0000000f00 */
[----:B------:R-:W-:Y:S05]  /*6e50*/  WARPSYNC.COLLECTIVE R5, `(.L_x_10986) ;  /* 0x0000000005087348 */ /* 0x000fea0003c00000 */
[----:B------:R0:W1:Y:S02]  /*6e60*/  SHFL.BFLY P0, R168, R122, R7, R120 ;  /* 0x0c0000077aa87389 */ /* 0x0000640000000078 */
[----:B01----:R-:W-:Y:S05]  /*6e70*/  ENDCOLLECTIVE ;  /* 0x000000000000791b */ /* 0x003fea0003800000 */
.L_x_10986:
[----:B------:R-:W-:Y:S01]  /*6e80*/  FADD.FTZ R127, R121, R124 ;  /* 0x0000007c797f7221 */ /* 0x000fe20000010000 */
[----:B------:R-:W-:-:S04]  /*6e90*/  HFMA2 R7, -RZ, RZ, 0, 2.384185791015625e-07 ;  /* 0x00000004ff077431 */ /* 0x000fc800000001ff */
[----:B------:R-:W-:Y:S02]  /*6ea0*/  MOV R122, R127 ;  /* 0x0000007f007a7202 */ /* 0x000fe40000000f00 */
[----:B------:R-:W-:-:S07]  /*6eb0*/  MOV R126, R168 ;  /* 0x000000a8007e7202 */ /* 0x000fce0000000f00 */
[----:B------:R-:W-:Y:S05]  /*6ec0*/  WARPSYNC.COLLECTIVE R5, `(.L_x_10987) ;  /* 0x0000000005087348 */ /* 0x000fea0003c00000 */
[----:B------:R0:W1:Y:S02]  /*6ed0*/  SHFL.BFLY P0, R168, R122, R7, R120 ;  /* 0x0c0000077aa87389 */ /* 0x0000640000000078 */
[----:B01----:R-:W-:Y:S05]  /*6ee0*/  ENDCOLLECTIVE ;  /* 0x000000000000791b */ /* 0x003fea0003800000 */
.L_x_10987:
[----:B------:R-:W-:-:S05]  /*6ef0*/  FADD.FTZ R166, R125, R126 ;  /* 0x0000007e7da67221 */ /* 0x000fca0000010000 */
[----:B------:R-:W-:Y:S02]  /*6f00*/  MOV R122, R166 ;  /* 0x000000a6007a7202 */ /* 0x000fe40000000f00 */
[----:B------:R-:W-:-:S07]  /*6f10*/  MOV R124, R168 ;  /* 0x000000a8007c7202 */ /* 0x000fce0000000f00 */
[----:B------:R-:W-:Y:S05]  /*6f20*/  WARPSYNC.COLLECTIVE R5, `(.L_x_10988) ;  /* 0x0000000005087348 */ /* 0x000fea0003c00000 */
[----:B------:R0:W1:Y:S02]  /*6f30*/  SHFL.BFLY P0, R168, R122, R7, R120 ;  /* 0x0c0000077aa87389 */ /* 0x0000640000000078 */
[----:B01----:R-:W-:Y:S05]  /*6f40*/  ENDCOLLECTIVE ;  /* 0x000000000000791b */ /* 0x003fea0003800000 */
.L_x_10988:
[----:B------:R-:W-:Y:S01]  /*6f50*/  FADD.FTZ R167, R127, R124 ;  /* 0x0000007c7fa77221 */ /* 0x000fe20000010000 */
[----:B------:R-:W-:-:S04]  /*6f60*/  HFMA2 R7, -RZ, RZ, 0, 4.76837158203125e-07 ;  /* 0x00000008ff077431 */ /* 0x000fc800000001ff */
[----:B------:R-:W-:Y:S02]  /*6f70*/  MOV R122, R167 ;  /* 0x000000a7007a7202 */ /* 0x000fe40000000f00 */
[----:B------:R-:W-:-:S07]  /*6f80*/  MOV R123, R168 ;  /* 0x000000a8007b7202 */ /* 0x000fce0000000f00 */
[----:B------:R-:W-:Y:S05]  /*6f90*/  WARPSYNC.COLLECTIVE R5, `(.L_x_10989) ;  /* 0x0000000005087348 */ /* 0x000fea0003c00000 */
[----:B------:R0:W1:Y:S02]  /*6fa0*/  SHFL.BFLY P0, R168, R122, R7, R120 ;  /* 0x0c0000077aa87389 */ /* 0x0000640000000078 */
[----:B01----:R-:W-:Y:S05]  /*6fb0*/  ENDCOLLECTIVE ;  /* 0x000000000000791b */ /* 0x003fea0003800000 */
.L_x_10989:
[----:B------:R-:W-:-:S05]  /*6fc0*/  FADD.FTZ R165, R166, R123 ;  /* 0x0000007ba6a57221 */ /* 0x000fca0000010000 */
[----:B------:R-:W-:Y:S02]  /*6fd0*/  MOV R122, R165 ;  /* 0x000000a5007a7202 */ /* 0x000fe40000000f00 */
[----:B------:R-:W-:-:S07]  /*6fe0*/  MOV R124, R168 ;  /* 0x000000a8007c7202 */ /* 0x000fce0000000f00 */
[----:B------:R-:W-:Y:S05]  /*6ff0*/  WARPSYNC.COLLECTIVE R5, `(.L_x_10990) ;  /* 0x0000000005087348 */ /* 0x000fea0003c00000 */
[----:B------:R0:W1:Y:S02]  /*7000*/  SHFL.BFLY P0, R168, R122, R7, R120 ;  /* 0x0c0000077aa87389 */ /* 0x0000640000000078 */
[----:B01----:R-:W-:Y:S05]  /*7010*/  ENDCOLLECTIVE ;  /* 0x000000000000791b */ /* 0x003fea0003800000 */
.L_x_10990:
[----:B------:R-:W-:Y:S01]  /*7020*/  FADD.FTZ R123, R167, R124 ;  /* 0x0000007ca77b7221 */ /* 0x000fe20000010000 */
[----:B------:R-:W-:-:S04]  /*7030*/  HFMA2 R7, -RZ, RZ, 0, 9.5367431640625e-07 ;  /* 0x00000010ff077431 */ /* 0x000fc800000001ff */
[----:B------:R-:W-:Y:S02]  /*7040*/  MOV R122, R123 ;  /* 0x0000007b007a7202 */ /* 0x000fe40000000f00 */
[----:B------:R-:W-:-:S07]  /*7050*/  MOV R126, R168 ;  /* 0x000000a8007e7202 */ /* 0x000fce0000000f00 */
[----:B------:R-:W-:Y:S05]  /*7060*/  WARPSYNC.COLLECTIVE R5, `(.L_x_10991) ;  /* 0x0000000005087348 */ /* 0x000fea0003c00000 */
[----:B------:R0:W1:Y:S02]  /*7070*/  SHFL.BFLY P0, R168, R122, R7, R120 ;  /* 0x0c0000077aa87389 */ /* 0x0000640000000078 */
[----:B01----:R-:W-:Y:S05]  /*7080*/  ENDCOLLECTIVE ;  /* 0x000000000000791b */ /* 0x003fea0003800000 */
.L_x_10991:
[----:B------:R-:W-:-:S05]  /*7090*/  FADD.FTZ R124, R165, R126 ;  /* 0x0000007ea57c7221 */ /* 0x000fca0000010000 */
[----:B------:R-:W-:Y:S02]  /*70a0*/  MOV R122, R124 ;  /* 0x0000007c007a7202 */ /* 0x000fe40000000f00 */
[----:B------:R-:W-:-:S07]  /*70b0*/  MOV R126, R168 ;  /* 0x000000a8007e7202 */ /* 0x000fce0000000f00 */
[----:B------:R-:W-:Y:S05]  /*70c0*/  WARPSYNC.COLLECTIVE R5, `(.L_x_10992) ;  /* 0x0000000005087348 */ /* 0x000fea0003c00000 */
[----:B------:R0:W1:Y:S02]  /*70d0*/  SHFL.BFLY P0, R168, R122, R7, R120 ;  /* 0x0c0000077aa87389 */ /* 0x0000640000000078 */
[----:B01----:R-:W-:Y:S05]  /*70e0*/  ENDCOLLECTIVE ;  /* 0x000000000000791b */ /* 0x003fea0003800000 */
.L_x_10992:
[----:B------:R-:W-:Y:S01]  /*70f0*/  MOV R125, R168 ;  /* 0x000000a8007d7202 */ /* 0x000fe20000000f00 */
[----:B------:R-:W-:Y:S06]  /*7100*/  BRA `(.L_x_10993) ;  /* 0xffffffa800787947 */ /* 0x000fec000383ffff */
.L_x_10994:
        /* <DEDUP_REMOVED lines=15> */
.L_x_11345:


//--------------------- .text._ZN10layer_norm22ln_bwd_finalize_kernelINS_22Kernel_traits_finalizeILj512EfffffjLb1ELj1024ELj4ENS_18Kernel_traits_baseILj512EfffffjLj1024EEEEELb1ELb1EEEvNS_9BwdParamsE --------------------------
	.section	.text._ZN10layer_norm22ln_bwd_finalize_kernelINS_22Kernel_traits_finalizeILj512EfffffjLb1ELj1024ELj4ENS_18Kernel_traits_baseILj512EfffffjLj1024EEEEELb1ELb1EEEvNS_9BwdParamsE,"ax",@progbits
	.align	128
        .global         _ZN10layer_norm22ln_bwd_finalize_kernelINS_22Kernel_traits_finalizeILj512EfffffjLb1ELj1024ELj4ENS_18Kernel_traits_baseILj512EfffffjLj1024EEEEELb1ELb1EEEvNS_9BwdParamsE
        .type           _ZN10layer_norm22ln_bwd_finalize_kernelINS_22Kernel_traits_finalizeILj512EfffffjLb1ELj1024ELj4ENS_18Kernel_traits_baseILj512EfffffjLj1024EEEEELb1ELb1EEEvNS_9BwdParamsE,@function
        .size           _ZN10layer_norm22ln_bwd_finalize_kernelINS_22Kernel_traits_finalizeILj512EfffffjLb1ELj1024ELj4ENS_18Kernel_traits_baseILj512EfffffjLj1024EEEEELb1ELb1EEEvNS_9BwdParamsE,(.L_x_11346 - _ZN10layer_norm22ln_bwd_finalize_kernelINS_22Kernel_traits_finalizeILj512EfffffjLb1ELj1024ELj4ENS_18Kernel_traits_baseILj512EfffffjLj1024EEEEELb1ELb1EEEvNS_9BwdParamsE)
        .other          _ZN10layer_norm22ln_bwd_finalize_kernelINS_22Kernel_traits_finalizeILj512EfffffjLb1ELj1024ELj4ENS_18Kernel_traits_baseILj512EfffffjLj1024EEEEELb1ELb1EEEvNS_9BwdParamsE,@"STO_CUDA_ENTRY STV_DEFAULT"
_ZN10layer_norm22ln_bwd_finalize_kernelINS_22Kernel_traits_finalizeILj512EfffffjLb1ELj1024ELj4ENS_18Kernel_traits_baseILj512EfffffjLj1024EEEEELb1ELb1EEEvNS_9BwdParamsE:
.text._ZN10layer_norm22ln_bwd_finalize_kernelINS_22Kernel_traits_finalizeILj512EfffffjLb1ELj1024ELj4ENS_18Kernel_traits_baseILj512EfffffjLj1024EEEEELb1ELb1EEEvNS_9BwdParamsE:
        /* <DEDUP_REMOVED lines=56> */
.L_x_10999:
        /* <DEDUP_REMOVED lines=87> */
.L_x_10998:
[----:B------:R-:W-:Y:S05]  /*08f0*/  BSYNC.RECONVERGENT B1 ;  /* 0x0000000000017941 */ /* 0x000fea0003800200 */
.L_x_10997:
        /* <DEDUP_REMOVED lines=51> */
.L_x_11001:
[----:B------:R-:W-:Y:S05]  /*0c30*/  BSYNC.RECONVERGENT B1 ;  /* 0x0000000000017941 */ /* 0x000fea0003800200 */
.L_x_11000:
        /* <DEDUP_REMOVED lines=30> */
.L_x_11003:
[----:B------:R-:W-:Y:S05]  /*0e20*/  BSYNC.RECONVERGENT B1 ;  /* 0x0000000000017941 */ /* 0x000fea0003800200 */
.L_x_11002:
        /* <DEDUP_REMOVED lines=15> */
.L_x_10996:
[----:B------:R-:W-:Y:S05]  /*0f20*/  BSYNC.RECONVERGENT B0 ;  /* 0x0000000000007941 */ /* 0x000fea0003800200 */
.L_x_10995:
        /* <DEDUP_REMOVED lines=72> */
.L_x_11004:
        /* <DEDUP_REMOVED lines=13> */
.L_x_11346:


//--------------------- .text._ZN10layer_norm13ln_bwd_kernelINS_13Kernel_traitsIfffffjLj512ELj1ELj4ELj1ELj16ENS_18Kernel_traits_baseILj512EfffffjLj128EEEEELb1ELb1ELb1ELb1EEEvNS_9BwdParamsE --------------------------
	.section	.text._ZN10layer_norm13ln_bwd_kernelINS_13Kernel_traitsIfffffjLj512ELj1ELj4ELj1ELj16ENS_18Kernel_traits_baseILj512EfffffjLj128EEEEELb1ELb1ELb1ELb1EEEvNS_9BwdParamsE,"ax",@progbits
	.align	128
        .global         _ZN10layer_norm13ln_bwd_kernelINS_13Kernel_traitsIfffffjLj512ELj1ELj4ELj1ELj16ENS_18Kernel_traits_baseILj512EfffffjLj128EEEEELb1ELb1ELb1ELb1EEEvNS_9BwdParamsE
        .type           _ZN10layer_norm13ln_bwd_kernelINS_13Kernel_traitsIfffffjLj512ELj1ELj4ELj1ELj16ENS_18Kernel_traits_baseILj512EfffffjLj128EEEEELb1ELb1ELb1ELb1EEEvNS_9BwdParamsE,@function
        .size           _ZN10layer_norm13ln_bwd_kernelINS_13Kernel_traitsIfffffjLj512ELj1ELj4ELj1ELj16ENS_18Kernel_traits_baseILj512EfffffjLj128EEEEELb1ELb1ELb1ELb1EEEvNS_9BwdParamsE,(.L_x_11347 - _ZN10layer_norm13ln_bwd_kernelINS_13Kernel_traitsIfffffjLj512ELj1ELj4ELj1ELj16ENS_18Kernel_traits_baseILj512EfffffjLj128EEEEELb1ELb1ELb1ELb1EEEvNS_9BwdParamsE)
        .other          _ZN10layer_norm13ln_bwd_kernelINS_13Kernel_traitsIfffffjLj512ELj1ELj4ELj1ELj16ENS_18Kernel_traits_baseILj512EfffffjLj128EEEEELb1ELb1ELb1ELb1EEEvNS_9BwdParamsE,@"STO_CUDA_ENTRY STV_DEFAULT"
_ZN10layer_norm13ln_bwd_kernelINS_13Kernel_traitsIfffffjLj512ELj1ELj4ELj1ELj16ENS_18Kernel_traits_baseILj512EfffffjLj128EEEEELb1ELb1ELb1ELb1EEEvNS_9BwdParamsE:
.text._ZN10layer_norm13ln_bwd_kernelINS_13Kernel_traitsIfffffjLj512ELj1ELj4ELj1ELj16ENS_18Kernel_traits_baseILj512EfffffjLj128EEEEELb1ELb1ELb1ELb1EEEvNS_9BwdParamsE:
        /* <DEDUP_REMOVED lines=55> */
.L_x_11134:
[----:B0-----:R-:W0:Y:S08]  /*0370*/  LDC.64 R4, c[0x0][0x3f8] ;  /* 0x0000fe00ff047b82 */ /* 0x001e300000000a00 */
[----:B------:R-:W1:Y:S08]  /*0380*/  LDC.64 R128, c[0x0][0x3c8] ;  /* 0x0000f200ff807b82 */ /* 0x000e700000000a00 */
[----:B------:R-:W2:Y:S01]  /*0390*/  LDC.64 R126, c[0x0][0x3f0] ;  /* 0x0000fc00ff7e7b82 */ /* 0x000ea20000000a00 */
[----:B0----5:R-:W-:-:S07]  /*03a0*/  IMAD.WIDE R148, R0, 0x4, R4 ;  /* 0x0000000400947825 */ /* 0x021fce00078e0204 */
        /* <DEDUP_REMOVED lines=10> */
[C---:B------:R-:W-:Y:S01]  /*0450*/  IMAD R3, R0.reuse, UR8, RZ ;  /* 0x0000000800037c24 */ /* 0x040fe2000f8e02ff */
[----:B------:R-:W1:Y:S01]  /*0460*/  LDC.64 R116, c[0x0][0x3a8] ;  /* 0x0000ea00ff747b82 */ /* 0x000e620000000a00 */
[----:B------:R-:W-:-:S03]  /*0470*/  IMAD.WIDE R6, R0, 0x4, R6 ;  /* 0x0000000400067825 */ /* 0x000fc600078e0206 */
[----:B------:R-:W-:-:S04]  /*0480*/  SHF.R.S32.HI R118, RZ, 0x1f, R3 ;  /* 0x0000001fff767819 */ /* 0x000fc80000011403 */
[----:B------:R-:W-:Y:S01]  /*0490*/  LEA.HI R165, R118, R3, RZ, 0x2 ;  /* 0x0000000376a57211 */ /* 0x000fe200078f10ff */
[----:B------:R-:W2:Y:S01]  /*04a0*/  LDC.64 R128, c[0x0][0x428] ;  /* 0x00010a00ff807b82 */ /* 0x000ea20000000a00 */
[----:B------:R-:W-:Y:S01]  /*04b0*/  IADD3 R118, PT, PT, R2, -0x1, RZ ;  /* 0xffffffff02767810 */ /* 0x000fe20007ffe0ff */
[----:B------:R3:W4:Y:S04]  /*04c0*/  LDG.E R3, desc[UR6][R6.64] ;  /* 0x0000000606037981 */ /* 0x000728000c1e1900 */
[----:B------:R-:W-:-:S05]  /*04d0*/  IMAD R118, R118, UR8, RZ ;  /* 0x0000000876767c24 */ /* 0x000fca000f8e02ff */
[----:B------:R-:W-:Y:S02]  /*04e0*/  SHF.R.S32.HI R119, RZ, 0x1f, R118 ;  /* 0x0000001fff777819 */ /* 0x000fe40000011476 */
[----:B0-----:R-:W-:-:S04]  /*04f0*/  LOP3.LUT R148, R148, 0x1f, RZ, 0xc0, !PT ;  /* 0x0000001f94947812 */ /* 0x001fc800078ec0ff */
[----:B------:R-:W-:Y:S02]  /*0500*/  LEA.HI.SX32 R165, R165, R148, 0x1e ;  /* 0x00000094a5a57211 */ /* 0x000fe400078ff2ff */
[----:B------:R-:W-:Y:S02]  /*0510*/  LEA.HI R119, R119, R118, RZ, 0x2 ;  /* 0x0000007677777211 */ /* 0x000fe400078f10ff */
[C---:B------:R-:W-:Y:S02]  /*0520*/  IADD3 R163, PT, PT, R165.reuse, 0x20, RZ ;  /* 0x00000020a5a37810 */ /* 0x040fe40007ffe0ff */
[C---:B------:R-:W-:Y:S02]  /*0530*/  IADD3 R161, PT, PT, R165.reuse, 0x40, RZ ;  /* 0x00000040a5a17810 */ /* 0x040fe40007ffe0ff */
[C---:B------:R-:W-:Y:S01]  /*0540*/  IADD3 R157, PT, PT, R165.reuse, 0x60, RZ ;  /* 0x00000060a59d7810 */ /* 0x040fe20007ffe0ff */
[----:B-1----:R-:W-:Y:S01]  /*0550*/  IMAD.WIDE.U32 R132, R165, 0x10, R116 ;  /* 0x00000010a5847825 */ /* 0x002fe200078e0074 */
[----:B------:R-:W-:-:S03]  /*0560*/  LEA.HI.SX32 R149, R119, R148, 0x1e ;  /* 0x0000009477957211 */ /* 0x000fc600078ff2ff */
[--C-:B------:R-:W-:Y:S02]  /*0570*/  IMAD.WIDE.U32 R136, R163, 0x10, R116.reuse ;  /* 0x00000010a3887825 */ /* 0x100fe400078e0074 */
[----:B------:R-:W4:Y:S02]  /*0580*/  LDG.E.128 R132, desc[UR6][R132.64] ;  /* 0x0000000684847981 */ /* 0x000f24000c1e1d00 */
[--C-:B------:R-:W-:Y:S01]  /*0590*/  IMAD.WIDE.U32 R140, R161, 0x10, R116.reuse ;  /* 0x00000010a18c7825 */ /* 0x100fe200078e0074 */
[----:B---3--:R-:W-:Y:S01]  /*05a0*/  MOV R6, UR14 ;  /* 0x0000000e00067c02 */ /* 0x008fe20008000f00 */
[----:B------:R-:W3:Y:S02]  /*05b0*/  LDG.E.128 R136, desc[UR6][R136.64] ;  /* 0x0000000688887981 */ /* 0x000ee4000c1e1d00 */
[----:B------:R-:W-:Y:S02]  /*05c0*/  IMAD.WIDE.U32 R144, R157, 0x10, R116 ;  /* 0x000000109d907825 */ /* 0x000fe400078e0074 */
[----:B------:R-:W3:Y:S02]  /*05d0*/  LDG.E.128 R140, desc[UR6][R140.64] ;  /* 0x000000068c8c7981 */ /* 0x000ee4000c1e1d00 */
[----:B--2---:R-:W-:-:S02]  /*05e0*/  IMAD.WIDE.U32 R116, R149, 0x10, R128 ;  /* 0x0000001095747825 */ /* 0x004fc400078e0080 */
[----:B------:R-:W2:Y:S01]  /*05f0*/  LDG.E.128 R144, desc[UR6][R144.64] ;  /* 0x0000000690907981 */ /* 0x000ea2000c1e1d00 */
[----:B------:R-:W-:Y:S02]  /*0600*/  MOV R7, UR15 ;  /* 0x0000000f00077c02 */ /* 0x000fe40008000f00 */
[----:B------:R-:W-:Y:S01]  /*0610*/  ISETP.NE.U32.AND P0, PT, R6, RZ, PT ;  /* 0x000000ff0600720c */ /* 0x000fe20003f05070 */
[----:B------:R-:W2:Y:S03]  /*0620*/  LDG.E.128 R116, desc[UR6][R116.64] ;  /* 0x0000000674747981 */ /* 0x000ea6000c1e1d00 */
[----:B------:R-:W-:Y:S02]  /*0630*/  ISETP.NE.AND.EX P0, PT, R7, RZ, PT, P0 ;  /* 0x000000ff0700720c */ /* 0x000fe40003f05300 */
[C---:B------:R-:W-:Y:S02]  /*0640*/  IADD3 R121, PT, PT, R149.reuse, 0x20, RZ ;  /* 0x0000002095797810 */ /* 0x040fe40007ffe0ff */
[----:B------:R-:W-:-:S03]  /*0650*/  IADD3 R125, PT, PT, R149, 0x40, RZ ;  /* 0x00000040957d7810 */ /* 0x000fc60007ffe0ff */
[----:B------:R-:W-:-:S06]  /*0660*/  IMAD.WIDE.U32 R120, R121, 0x10, R128 ;  /* 0x0000001079787825 */ /* 0x000fcc00078e0080 */
[----:B------:R-:W0:Y:S01]  /*0670*/  @P0 LDC.64 R130, c[0x0][0x438] ;  /* 0x00010e00ff820b82 */ /* 0x000e220000000a00 */
[----:B------:R-:W2:Y:S01]  /*0680*/  LDG.E.128 R120, desc[UR6][R120.64] ;  /* 0x0000000678787981 */ /* 0x000ea2000c1e1d00 */
[----:B------:R-:W-:Y:S01]  /*0690*/  IMAD.WIDE.U32 R124, R125, 0x10, R128 ;  /* 0x000000107d7c7825 */ /* 0x000fe200078e0080 */
[----:B------:R-:W-:-:S05]  /*06a0*/  IADD3 R149, PT, PT, R149, 0x60, RZ ;  /* 0x0000006095957810 */ /* 0x000fca0007ffe0ff */
[----:B------:R-:W2:Y:S01]  /*06b0*/  LDG.E.128 R124, desc[UR6][R124.64] ;  /* 0x000000067c7c7981 */ /* 0x000ea2000c1e1d00 */
[----:B------:R-:W-:Y:S01]  /*06c0*/  IMAD.WIDE.U32 R128, R149, 0x10, R128 ;  /* 0x0000001095807825 */ /* 0x000fe200078e0080 */
[----:B-----5:R-:W-:Y:S01]  /*06d0*/  ISETP.GE.AND P3, PT, R5, 0x1, PT ;  /* 0x000000010500780c */ /* 0x020fe20003f66270 */
[----:B------:R-:W1:Y:S01]  /*06e0*/  @P0 LDC.64 R154, c[0x0][0x438] ;  /* 0x00010e00ff9a0b82 */ /* 0x000e620000000a00 */
[----:B------:R-:W-:-:S07]  /*06f0*/  MOV R159, RZ ;  /* 0x000000ff009f7202 */ /* 0x000fce0000000f00 */
[----:B------:R-:W1:Y:S01]  /*0700*/  @P0 LDC.64 R152, c[0x0][0x438] ;  /* 0x00010e00ff980b82 */ /* 0x000e620000000a00 */
[----:B0-----:R-:W-:Y:S02]  /*0710*/  @P0 IMAD.WIDE.U32 R164, R165, 0x10, R130 ;  /* 0x00000010a5a40825 */ /* 0x001fe400078e0082 */
[----:B------:R-:W2:Y:S01]  /*0720*/  LDG.E.128 R128, desc[UR6][R128.64] ;  /* 0x0000000680807981 */ /* 0x000ea2000c1e1d00 */
[----:B------:R-:W-:-:S03]  /*0730*/  @P3 IADD3 R150, PT, PT, R5, -0x1, RZ ;  /* 0xffffffff05963810 */ /* 0x000fc60007ffe0ff */
[----:B------:R0:W5:Y:S02]  /*0740*/  @P0 LDG.E.128 R20, desc[UR6][R164.64] ;  /* 0x00000006a4140981 */ /* 0x000164000c1e1d00 */
[----:B------:R-:W-:-:S05]  /*0750*/  @P3 IMAD R150, R150, UR8, RZ ;  /* 0x0000000896963c24 */ /* 0x000fca000f8e02ff */
[----:B------:R-:W-:-:S04]  /*0760*/  @P3 SHF.R.S32.HI R151, RZ, 0x1f, R150 ;  /* 0x0000001fff973819 */ /* 0x000fc80000011496 */
[----:B------:R-:W-:-:S04]  /*0770*/  @P3 LEA.HI R151, R151, R150, RZ, 0x2 ;  /* 0x0000009697973211 */ /* 0x000fc800078f10ff */
[----:B------:R-:W-:Y:S02]  /*0780*/  @P3 LEA.HI.SX32 R159, R151, R148, 0x1e ;  /* 0x00000094979f3211 */ /* 0x000fe400078ff2ff */
[----:B------:R-:W0:Y:S08]  /*0790*/  @P0 LDC.64 R150, c[0x0][0x438] ;  /* 0x00010e00ff960b82 */ /* 0x000e300000000a00 */
[----:B------:R-:W0:Y:S01]  /*07a0*/  LDC.64 R148, c[0x0][0x3b0] ;  /* 0x0000ec00ff947b82 */ /* 0x000e220000000a00 */
[----:B-1----:R-:W-:-:S04]  /*07b0*/  @P0 IMAD.WIDE.U32 R154, R163, 0x10, R154 ;  /* 0x00000010a39a0825 */ /* 0x002fc800078e009a */
[----:B------:R-:W-:Y:S01]  /*07c0*/  @P0 IMAD.WIDE.U32 R152, R161, 0x10, R152 ;  /* 0x00000010a1980825 */ /* 0x000fe200078e0098 */
[----:B------:R-:W5:Y:S01]  /*07d0*/  @P0 LDG.E.128 R16, desc[UR6][R154.64] ;  /* 0x000000069a100981 */ /* 0x000f62000c1e1d00 */
[----:B------:R-:W-:-:S03]  /*07e0*/  IADD3 R161, PT, PT, R159, 0x40, RZ ;  /* 0x000000409fa17810 */ /* 0x000fc60007ffe0ff */
[----:B------:R1:W5:Y:S01]  /*07f0*/  @P0 LDG.E.128 R12, desc[UR6][R152.64] ;  /* 0x00000006980c0981 */ /* 0x000362000c1e1d00 */
[----:B0-----:R-:W-:Y:S01]  /*0800*/  @P0 IMAD.WIDE.U32 R156, R157, 0x10, R150 ;  /* 0x000000109d9c0825 */ /* 0x001fe200078e0096 */
[C---:B------:R-:W-:Y:S02]  /*0810*/  IADD3 R151, PT, PT, R159.reuse, 0x20, RZ ;  /* 0x000000209f977810 */ /* 0x040fe40007ffe0ff */
[C---:B------:R-:W-:Y:S02]  /*0820*/  IADD3 R163, PT, PT, R159.reuse, 0x60, RZ ;  /* 0x000000609fa37810 */ /* 0x040fe40007ffe0ff */
[----:B------:R3:W5:Y:S01]  /*0830*/  @P0 LDG.E.128 R8, desc[UR6][R156.64] ;  /* 0x000000069c080981 */ /* 0x000762000c1e1d00 */
[----:B------:R-:W-:Y:S01]  /*0840*/  ISETP.NE.AND P0, PT, RZ, UR9, PT ;  /* 0x00000009ff007c0c */ /* 0x000fe2000bf05270 */
[----:B------:R-:W-:-:S04]  /*0850*/  IMAD.WIDE.U32 R164, R159, 0x4, R148 ;  /* 0x000000049fa47825 */ /* 0x000fc800078e0094 */
[----:B------:R-:W-:-:S04]  /*0860*/  IMAD.WIDE.U32 R158, R151, 0x4, R148 ;  /* 0x00000004979e7825 */ /* 0x000fc800078e0094 */
[----:B------:R-:W-:-:S04]  /*0870*/  IMAD.WIDE.U32 R160, R161, 0x4, R148 ;  /* 0x00000004a1a07825 */ /* 0x000fc800078e0094 */
[----:B------:R-:W-:Y:S01]  /*0880*/  IMAD.WIDE.U32 R162, R163, 0x4, R148 ;  /* 0x00000004a3a27825 */ /* 0x000fe200078e0094 */
[----:B------:R-:W5:Y:S04]  /*0890*/  LDG.E R150, desc[UR6][R160.64] ;  /* 0x00000006a0967981 */ /* 0x000f68000c1e1900 */
[----:B------:R-:W5:Y:S04]  /*08a0*/  LDG.E R148, desc[UR6][R164.64] ;  /* 0x00000006a4947981 */ /* 0x000f68000c1e1900 */
[----:B------:R0:W5:Y:S04]  /*08b0*/  LDG.E R149, desc[UR6][R158.64] ;  /* 0x000000069e957981 */ /* 0x000168000c1e1900 */
[----:B------:R0:W5:Y:S01]  /*08c0*/  LDG.E R151, desc[UR6][R162.64] ;  /* 0x00000006a2977981 */ /* 0x000162000c1e1900 */
[----:B----4-:R-:W-:-:S05]  /*08d0*/  FSEL R3, R3, RZ, !P0 ;  /* 0x000000ff03037208 */ /* 0x010fca0004000000 */
[C---:B-1----:R-:W-:Y:S01]  /*08e0*/  FADD.FTZ R153, -R3.reuse, R132 ;  /* 0x0000008403997221 */ /* 0x042fe20000010100 */
[C---:B------:R-:W-:Y:S01]  /*08f0*/  FADD.FTZ R133, -R3.reuse, R133 ;  /* 0x0000008503857221 */ /* 0x040fe20000010100 */
[C---:B------:R-:W-:Y:S01]  /*0900*/  FADD.FTZ R155, -R3.reuse, R134 ;  /* 0x00000086039b7221 */ /* 0x040fe20000010100 */
[C---:B------:R-:W-:Y:S01]  /*0910*/  FADD.FTZ R135, -R3.reuse, R135 ;  /* 0x0000008703877221 */ /* 0x040fe20000010100 */
[C---:B---3--:R-:W-:Y:S01]  /*0920*/  FADD.FTZ R157, -R3.reuse, R136 ;  /* 0x00000088039d7221 */ /* 0x048fe20000010100 */
[C---:B------:R-:W-:Y:S01]  /*0930*/  FADD.FTZ R137, -R3.reuse, R137 ;  /* 0x0000008903897221 */ /* 0x040fe20000010100 */
[C---:B0-----:R-:W-:Y:S01]  /*0940*/  FADD.FTZ R159, -R3.reuse, R138 ;  /* 0x0000008a039f7221 */ /* 0x041fe20000010100 */
[C---:B------:R-:W-:Y:S01]  /*0950*/  FADD.FTZ R139, -R3.reuse, R139 ;  /* 0x0000008b038b7221 */ /* 0x040fe20000010100 */
[C---:B------:R-:W-:Y:S01]  /*0960*/  FADD.FTZ R161, -R3.reuse, R140 ;  /* 0x0000008c03a17221 */ /* 0x040fe20000010100 */
[C---:B------:R-:W-:Y:S01]  /*0970*/  FADD.FTZ R141, -R3.reuse, R141 ;  /* 0x0000008d038d7221 */ /* 0x040fe20000010100 */
[C---:B------:R-:W-:Y:S01]  /*0980*/  FADD.FTZ R163, -R3.reuse, R142 ;  /* 0x0000008e03a37221 */ /* 0x040fe20000010100 */
[C---:B------:R-:W-:Y:S01]  /*0990*/  FADD.FTZ R143, -R3.reuse, R143 ;  /* 0x0000008f038f7221 */ /* 0x040fe20000010100 */
[C---:B--2---:R-:W-:Y:S01]  /*09a0*/  FADD.FTZ R165, -R3.reuse, R144 ;  /* 0x0000009003a57221 */ /* 0x044fe20000010100 */
[C---:B------:R-:W-:Y:S01]  /*09b0*/  FADD.FTZ R145, -R3.reuse, R145 ;  /* 0x0000009103917221 */ /* 0x040fe20000010100 */
[C---:B------:R-:W-:Y:S01]  /*09c0*/  FADD.FTZ R146, -R3.reuse, R146 ;  /* 0x0000009203927221 */ /* 0x040fe20000010100 */
[----:B------:R-:W-:Y:S01]  /*09d0*/  FADD.FTZ R147, -R3, R147 ;  /* 0x0000009303937221 */ /* 0x000fe20000010100 */
[C---:B------:R-:W-:Y:S01]  /*09e0*/  FMUL.FTZ R3, R4.reuse, R153 ;  /* 0x0000009904037220 */ /* 0x040fe20000410000 */
        /* <DEDUP_REMOVED lines=8> */
[----:B------:R-:W-:Y:S01]  /*0a70*/  FFMA.FTZ R133, R3, R116, RZ ;  /* 0x0000007403857223 */ /* 0x000fe200000100ff */
[----:B------:R-:W-:Y:S01]  /*0a80*/  FADD.FTZ R144, RZ, R116 ;  /* 0x00000074ff907221 */ /* 0x000fe20000010000 */
[----:B------:R-:W-:Y:S01]  /*0a90*/  FMUL.FTZ R134, R4, R135 ;  /* 0x0000008704867220 */ /* 0x000fe20000410000 */
[----:B------:R-:W-:Y:S01]  /*0aa0*/  FADD.FTZ R102, R102, R118 ;  /* 0x0000007666667221 */ /* 0x000fe20000010000 */
[----:B------:R-:W-:Y:S01]  /*0ab0*/  FFMA.FTZ R58, R118, R155, R58 ;  /* 0x0000009b763a7223 */ /* 0x000fe2000001003a */
[----:B------:R-:W-:Y:S01]  /*0ac0*/  FMUL.FTZ R118, R70, R118 ;  /* 0x0000007646767220 */ /* 0x000fe20000410000 */
[----:B------:R-:W-:Y:S01]  /*0ad0*/  FFMA.FTZ R142, R132, R117, R133 ;  /* 0x00000075848e7223 */ /* 0x000fe20000010085 */
[----:B------:R-:W-:Y:S01]  /*0ae0*/  FADD.FTZ R135, R117, R144 ;  /* 0x0000009075877221 */ /* 0x000fe20000010000 */
        /* <DEDUP_REMOVED lines=12> */
[C---:B------:R-:W-:Y:S01]  /*0bb0*/  FMUL.FTZ R159, R4.reuse, R159 ;  /* 0x0000009f049f7220 */ /* 0x040fe20000410000 */
        /* <DEDUP_REMOVED lines=47> */
[----:B------:R-:W-:-:S03]  /*0eb0*/  FADD.FTZ R126, R127, R142 ;  /* 0x0000008e7f7e7221 */ /* 0x000fc60000010000 */
[----:B------:R-:W-:Y:S01]  /*0ec0*/  FFMA.FTZ R128, R144, R133, R129 ;  /* 0x0000008590807223 */ /* 0x000fe20000010081 */
[----:B------:R-:W-:Y:S01]  /*0ed0*/  FADD.FTZ R129, R126, R133 ;  /* 0x000000857e817221 */ /* 0x000fe20000010000 */
[----:B------:R-:W-:Y:S02]  /*0ee0*/  FMUL.FTZ R137, R4, R146 ;  /* 0x0000009204897220 */ /* 0x000fe40000410000 */
        /* <DEDUP_REMOVED lines=15> */
[----:B------:R-:W-:Y:S06]  /*0fe0*/  BRA `(.L_x_11009) ;  /* 0x0000000000f07947 */ /* 0x000fec0003800000 */
.L_x_11008:
[----:B-----5:R-:W-:Y:S01]  /*0ff0*/  ISETP.GE.AND P3, PT, R5, 0x1, PT ;  /* 0x000000010500780c */ /* 0x020fe20003f66270 */
[----:B------:R-:W-:Y:S01]  /*1000*/  HFMA2 R129, -RZ, RZ, 0, 0 ;  /* 0x00000000ff817431 */ /* 0x000fe200000001ff */
[----:B------:R-:W-:Y:S01]  /*1010*/  MOV R139, RZ ;  /* 0x000000ff008b7202 */ /* 0x000fe20000000f00 */
[----:B------:R-:W-:-:S10]  /*1020*/  HFMA2 R141, -RZ, RZ, 0, 0 ;  /* 0x00000000ff8d7431 */ /* 0x000fd400000001ff */
[----:B------:R-:W0:Y:S01]  /*1030*/  @P3 LDC R7, c[0x0][0x388] ;  /* 0x0000e200ff073b82 */ /* 0x000e220000000800 */
[----:B------:R-:W1:Y:S01]  /*1040*/  @P3 S2R R128, SR_TID.X ;  /* 0x0000000000803919 */ /* 0x000e620000002100 */
[----:B------:R-:W-:-:S05]  /*1050*/  @P3 IADD3 R6, PT, PT, R5, -0x1, RZ ;  /* 0xffffffff05063810 */ /* 0x000fca0007ffe0ff */
[----:B0-----:R-:W-:Y:S01]  /*1060*/  @P3 IMAD R126, R6, R7, RZ ;  /* 0x00000007067e3224 */ /* 0x001fe200078e02ff */
[----:B------:R-:W-:Y:S02]  /*1070*/  MOV R6, UR14 ;  /* 0x0000000e00067c02 */ /* 0x000fe40008000f00 */
[----:B------:R-:W-:Y:S02]  /*1080*/  MOV R7, UR15 ;  /* 0x0000000f00077c02 */ /* 0x000fe40008000f00 */
[----:B------:R-:W-:Y:S02]  /*1090*/  ISETP.NE.U32.AND P0, PT, R6, RZ, PT ;  /* 0x000000ff0600720c */ /* 0x000fe40003f05070 */
[----:B------:R-:W-:Y:S02]  /*10a0*/  @P3 SHF.R.S32.HI R127, RZ, 0x1f, R126 ;  /* 0x0000001fff7f3819 */ /* 0x000fe4000001147e */
[----:B------:R-:W-:Y:S02]  /*10b0*/  ISETP.NE.AND.EX P0, PT, R7, RZ, PT, P0 ;  /* 0x000000ff0700720c */ /* 0x000fe40003f05300 */
[----:B------:R-:W-:-:S02]  /*10c0*/  @P3 LEA.HI R127, R127, R126, RZ, 0x2 ;  /* 0x0000007e7f7f3211 */ /* 0x000fc400078f10ff */
        /* <DEDUP_REMOVED lines=8> */
[--C-:B------:R-:W-:Y:S02]  /*1150*/  IMAD.WIDE.U32 R150, R151, 0x4, R126.reuse ;  /* 0x0000000497967825 */ /* 0x100fe400078e007e */
[----:B------:R0:W5:Y:S02]  /*1160*/  LDG.E R149, desc[UR6][R148.64] ;  /* 0x0000000694957981 */ /* 0x000164000c1e1900 */
[--C-:B------:R-:W-:Y:S02]  /*1170*/  IMAD.WIDE.U32 R128, R129, 0x4, R126.reuse ;  /* 0x0000000481807825 */ /* 0x100fe400078e007e */
[----:B------:R0:W5:Y:S02]  /*1180*/  LDG.E R150, desc[UR6][R150.64] ;  /* 0x0000000696967981 */ /* 0x000164000c1e1900 */
[----:B------:R-:W-:Y:S02]  /*1190*/  IMAD.WIDE.U32 R126, R143, 0x4, R126 ;  /* 0x000000048f7e7825 */ /* 0x000fe400078e007e */
[----:B------:R0:W5:Y:S04]  /*11a0*/  LDG.E R148, desc[UR6][R128.64] ;  /* 0x0000000680947981 */ /* 0x000168000c1e1900 */
[----:B------:R0:W5:Y:S01]  /*11b0*/  LDG.E R151, desc[UR6][R126.64] ;  /* 0x000000067e977981 */ /* 0x000162000c1e1900 */
[----:B------:R-:W-:Y:S05]  /*11c0*/  BRA `(.L_x_11009) ;  /* 0x0000000000787947 */ /* 0x000fea0003800000 */
.L_x_11010:
        /* <DEDUP_REMOVED lines=16> */
[----:B------:R-:W-:Y:S01]  /*12d0*/  IMAD.WIDE.U32 R126, R19, 0x4, R126 ;  /* 0x00000004137e7825 */ /* 0x000fe200078e007e */
        /* <DEDUP_REMOVED lines=13> */
.L_x_11009:
[----:B------:R-:W-:Y:S05]  /*13b0*/  BSYNC.RECONVERGENT B1 ;  /* 0x0000000000017941 */ /* 0x000fea0003800200 */
.L_x_11007:
        /* <DEDUP_REMOVED lines=20> */
.L_x_11146:
        /* <DEDUP_REMOVED lines=12> */
[----:B-1----:R-:W-:Y:S01]  /*15c0*/  FADD.FTZ R143, R128, R143 ;  /* 0x0000008f808f7221 */ /* 0x002fe20000010000 */
[----:B0-----:R-:W-:Y:S02]  /*15d0*/  IMAD R128, R0, UR8, RZ ;  /* 0x0000000800807c24 */ /* 0x001fe4000f8e02ff */
[----:B--2---:R-:W-:Y:S01]  /*15e0*/  FADD.FTZ R129, R156, R129 ;  /* 0x000000819c817221 */ /* 0x004fe20000010000 */
[----:B------:R-:W-:Y:S01]  /*15f0*/  ISETP.NE.AND.EX P0, PT, R7, RZ, PT, P0 ;  /* 0x000000ff0700720c */ /* 0x000fe20003f05300 */
[----:B------:R-:W-:Y:S01]  /*1600*/  FMUL.FTZ R156, R143, UR10 ;  /* 0x0000000a8f9c7c20 */ /* 0x000fe20008410000 */
[----:B------:R-:W-:Y:S01]  /*1610*/  ISETP.NE.AND P1, PT, RZ, UR9, PT ;  /* 0x00000009ff007c0c */ /* 0x000fe2000bf25270 */
[----:B------:R-:W-:Y:S01]  /*1620*/  BSSY.RECONVERGENT B1, `(.L_x_11012) ;  /* 0x0000101000017945 */ /* 0x000fe20003800200 */
[----:B------:R-:W-:Y:S01]  /*1630*/  SHF.R.S32.HI R145, RZ, 0x1f, R128 ;  /* 0x0000001fff917819 */ /* 0x000fe20000011480 */
[----:B------:R-:W-:Y:S01]  /*1640*/  FMUL.FTZ R143, R129, UR10 ;  /* 0x0000000a818f7c20 */ /* 0x000fe20008410000 */
[----:B------:R-:W-:-:S02]  /*1650*/  FSEL R156, R156, RZ, !P1 ;  /* 0x000000ff9c9c7208 */ /* 0x000fc40004800000 */
[----:B------:R-:W-:-:S04]  /*1660*/  LEA.HI R128, R145, R128, RZ, 0x2 ;  /* 0x0000008091807211 */ /* 0x000fc800078f10ff */
[----:B------:R-:W-:Y:S01]  /*1670*/  LEA.HI.SX32 R141, R128, R141, 0x1e ;  /* 0x0000008d808d7211 */ /* 0x000fe200078ff2ff */
        /* <DEDUP_REMOVED lines=18> */
[----:B------:R-:W-:-:S04]  /*17a0*/  FMUL.FTZ R60, R96, R127 ;  /* 0x0000007f603c7220 */ /* 0x000fc80000410000 */
[----:B------:R-:W-:Y:S01]  /*17b0*/  FADD.FTZ R24, R24, R129 ;  /* 0x0000008118187221 */ /* 0x000fe20000010000 */
[----:B------:R-:W-:-:S07]  /*17c0*/  SEL R60, R60, RZ, P0 ;  /* 0x000000ff3c3c7207 */ /* 0x000fce0000000000 */
.L_x_11016:
[----:B------:R-:W-:Y:S05]  /*17d0*/  BSYNC.RECONVERGENT B2 ;  /* 0x0000000000027941 */ /* 0x000fea0003800200 */
.L_x_11015:
        /* <DEDUP_REMOVED lines=15> */
.L_x_11018:
[----:B------:R-:W-:Y:S05]  /*18d0*/  BSYNC.RECONVERGENT B2 ;  /* 0x0000000000027941 */ /* 0x000fea0003800200 */
.L_x_11017:
        /* <DEDUP_REMOVED lines=15> */
.L_x_11020:
[----:B------:R-:W-:Y:S05]  /*19d0*/  BSYNC.RECONVERGENT B2 ;  /* 0x0000000000027941 */ /* 0x000fea0003800200 */
.L_x_11019:
        /* <DEDUP_REMOVED lines=11> */
[----:B------:R-:W-:-:S04]  /*1a90*/  FMUL.FTZ R63, R99, R158 ;  /* 0x0000009e633f7220 */ /* 0x000fc80000410000 */
[----:B------:R-:W-:Y:S01]  /*1aa0*/  FADD.FTZ R27, R27, R148 ;  /* 0x000000941b1b7221 */ /* 0x000fe20000010000 */
[----:B------:R-:W-:Y:S01]  /*1ab0*/  SEL R63, R63, RZ, P0 ;  /* 0x000000ff3f3f7207 */ /* 0x000fe20000000000 */
[----:B------:R-:W-:Y:S06]  /*1ac0*/  BRA `(.L_x_11021) ;  /* 0x0000000800d87947 */ /* 0x000fec0003800000 */
.L_x_11014:
[-CC-:B------:R-:W-:Y:S01]  /*1ad0*/  FFMA.FTZ R44, R132, R143.reuse, R156.reuse ;  /* 0x0000008f842c7223 */ /* 0x180fe2000001009c */
        /* <DEDUP_REMOVED lines=21> */
[----:B------:R-:W-:-:S05]  /*1c30*/  FMUL.FTZ R60, R64, R127 ;  /* 0x0000007f403c7220 */ /* 0x000fca0000410000 */
[----:B------:R-:W-:Y:S01]  /*1c40*/  FSEL R129, R60, RZ, P0 ;  /* 0x000000ff3c817208 */ /* 0x000fe20000000000 */
[----:B------:R-:W-:-:S04]  /*1c50*/  FMUL.FTZ R60, R96, R127 ;  /* 0x0000007f603c7220 */ /* 0x000fc80000410000 */
[----:B------:R-:W-:Y:S01]  /*1c60*/  FADD.FTZ R24, R24, R129 ;  /* 0x0000008118187221 */ /* 0x000fe20000010000 */
[----:B------:R-:W-:-:S07]  /*1c70*/  SEL R60, R60, RZ, P0 ;  /* 0x000000ff3c3c7207 */ /* 0x000fce0000000000 */
.L_x_11023:
[----:B------:R-:W-:Y:S05]  /*1c80*/  BSYNC.RECONVERGENT B2 ;  /* 0x0000000000027941 */ /* 0x000fea0003800200 */
.L_x_11022:
[----:B------:R-:W-:Y:S04]  /*1c90*/  BSSY.RECONVERGENT B2, `(.L_x_11024) ;  /* 0x000000a000027945 */ /* 0x000fe80003800200 */
[----:B------:R-:W-:Y:S05]  /*1ca0*/  @!P3 BRA `(.L_x_11025) ;  /* 0x000000000020b947 */ /* 0x000fea0003800000 */
        /* <DEDUP_REMOVED lines=8> */
.L_x_11025:
[----:B------:R-:W-:Y:S05]  /*1d30*/  BSYNC.RECONVERGENT B2 ;  /* 0x0000000000027941 */ /* 0x000fea0003800200 */
.L_x_11024:
        /* <DEDUP_REMOVED lines=10> */
.L_x_11027:
[----:B------:R-:W-:Y:S05]  /*1de0*/  BSYNC.RECONVERGENT B2 ;  /* 0x0000000000027941 */ /* 0x000fea0003800200 */
.L_x_11026:
[----:B------:R-:W-:Y:S05]  /*1df0*/  @!P3 BRA `(.L_x_11021) ;  /* 0x00000008000cb947 */ /* 0x000fea0003800000 */
[----:B------:R-:W-:Y:S01]  /*1e00*/  FMUL.FTZ R63, R47, UR13 ;  /* 0x0000000d2f3f7c20 */ /* 0x000fe20008410000 */
[----:B-----5:R-:W-:-:S03]  /*1e10*/  ISETP.GE.U32.AND P0, PT, R148, 0x1000000, PT ;  /* 0x010000009400780c */ /* 0x020fc60003f06070 */
[----:B------:R-:W-:-:S04]  /*1e20*/  FMUL.FTZ R158, R63, UR12 ;  /* 0x0000000c3f9e7c20 */ /* 0x000fc80008410000 */
[----:B------:R-:W-:-:S05]  /*1e30*/  FMUL.FTZ R63, R67, R158 ;  /* 0x0000009e433f7220 */ /* 0x000fca0000410000 */
[----:B------:R-:W-:Y:S01]  /*1e40*/  FSEL R148, R63, RZ, P0 ;  /* 0x000000ff3f947208 */ /* 0x000fe20000000000 */
[----:B------:R-:W-:-:S04]  /*1e50*/  FMUL.FTZ R63, R99, R158 ;  /* 0x0000009e633f7220 */ /* 0x000fc80000410000 */
[----:B------:R-:W-:Y:S01]  /*1e60*/  FADD.FTZ R27, R27, R148 ;  /* 0x000000941b1b7221 */ /* 0x000fe20000010000 */
[----:B------:R-:W-:Y:S01]  /*1e70*/  SEL R63, R63, RZ, P0 ;  /* 0x000000ff3f3f7207 */ /* 0x000fe20000000000 */
[----:B------:R-:W-:Y:S06]  /*1e80*/  BRA `(.L_x_11021) ;  /* 0x0000000400e87947 */ /* 0x000fec0003800000 */
.L_x_11013:
        /* <DEDUP_REMOVED lines=14> */
[----:B------:R-:W-:-:S05]  /*1f70*/  FMUL.FTZ R60, R64, R127 ;  /* 0x0000007f403c7220 */ /* 0x000fca0000410000 */
[----:B------:R-:W-:Y:S01]  /*1f80*/  FSEL R129, R60, RZ, P0 ;  /* 0x000000ff3c817208 */ /* 0x000fe20000000000 */
[----:B------:R-:W-:-:S04]  /*1f90*/  FMUL.FTZ R60, R96, R127 ;  /* 0x0000007f603c7220 */ /* 0x000fc80000410000 */
[----:B------:R-:W-:Y:S01]  /*1fa0*/  FADD.FTZ R24, R24, R129 ;  /* 0x0000008118187221 */ /* 0x000fe20000010000 */
[----:B------:R-:W-:-:S07]  /*1fb0*/  SEL R60, R60, RZ, P0 ;  /* 0x000000ff3c3c7207 */ /* 0x000fce0000000000 */
.L_x_11030:
[----:B------:R-:W-:Y:S05]  /*1fc0*/  BSYNC.RECONVERGENT B2 ;  /* 0x0000000000027941 */ /* 0x000fea0003800200 */
.L_x_11029:
        /* <DEDUP_REMOVED lines=14> */
.L_x_11032:
[----:B------:R-:W-:Y:S05]  /*20b0*/  BSYNC.RECONVERGENT B2 ;  /* 0x0000000000027941 */ /* 0x000fea0003800200 */
.L_x_11031:
        /* <DEDUP_REMOVED lines=14> */
.L_x_11034:
[----:B------:R-:W-:Y:S05]  /*21a0*/  BSYNC.RECONVERGENT B2 ;  /* 0x0000000000027941 */ /* 0x000fea0003800200 */
.L_x_11033:
        /* <DEDUP_REMOVED lines=14> */
.L_x_11028:
[--C-:B------:R-:W-:Y:S01]  /*2290*/  @P2 FFMA.FTZ R44, R132, R143, R156.reuse ;  /* 0x0000008f842c2223 */ /* 0x100fe2000001009c */
[----:B-----5:R-:W-:Y:S01]  /*22a0*/  MOV R45, R21 ;  /* 0x00000015002d7202 */ /* 0x020fe20000000f00 */
[-CC-:B------:R-:W-:Y:S01]  /*22b0*/  @P2 FFMA.FTZ R47, R155, R143.reuse, R156.reuse ;  /* 0x0000008f9b2f2223 */ /* 0x180fe2000001009c */
[-C--:B------:R-:W-:Y:S01]  /*22c0*/  @P2 FFMA.FTZ R127, R3, R143.reuse, R156 ;  /* 0x0000008f037f2223 */ /* 0x080fe2000001009c */
[----:B------:R-:W-:Y:S01]  /*22d0*/  @P2 FADD.FTZ R44, R117, -R44 ;  /* 0x8000002c752c2221 */ /* 0x000fe20000010000 */
[----:B------:R-:W-:Y:S01]  /*22e0*/  MOV R46, R22 ;  /* 0x00000016002e7202 */ /* 0x000fe20000000f00 */
[----:B------:R-:W-:Y:S01]  /*22f0*/  @P2 FADD.FTZ R47, R118, -R47 ;  /* 0x8000002f762f2221 */ /* 0x000fe20000010000 */
[----:B------:R-:W-:Y:S01]  /*2300*/  @P2 FADD.FTZ R127, R116, -R127 ;  /* 0x8000007f747f2221 */ /* 0x000fe20000010000 */
[----:B------:R-:W-:Y:S01]  /*2310*/  @P2 FFMA.FTZ R45, R4, R44, R21 ;  /* 0x0000002c042d2223 */ /* 0x000fe20000010015 */
[----:B------:R-:W-:Y:S01]  /*2320*/  @P2 FFMA.FTZ R44, R134, R143, R156 ;  /* 0x0000008f862c2223 */ /* 0x000fe2000001009c */
[----:B------:R-:W-:Y:S01]  /*2330*/  @P2 FFMA.FTZ R46, R4, R47, R22 ;  /* 0x0000002f042e2223 */ /* 0x000fe20000010016 */
[----:B------:R-:W-:Y:S01]  /*2340*/  MOV R47, R23 ;  /* 0x00000017002f7202 */ /* 0x000fe20000000f00 */
[----:B------:R-:W-:Y:S01]  /*2350*/  BSSY.RECONVERGENT B2, `(.L_x_11035) ;  /* 0x000000e000027945 */ /* 0x000fe20003800200 */
[----:B------:R-:W-:-:S04]  /*2360*/  @P2 FADD.FTZ R44, R119, -R44 ;  /* 0x8000002c772c2221 */ /* 0x000fc80000010000 */
[C---:B------:R-:W-:Y:S01]  /*2370*/  @P2 FFMA.FTZ R47, R4.reuse, R44, R23 ;  /* 0x0000002c042f2223 */ /* 0x040fe20000010017 */
[----:B------:R-:W-:Y:S01]  /*2380*/  MOV R44, R20 ;  /* 0x00000014002c7202 */ /* 0x000fe20000000f00 */
[----:B------:R-:W-:Y:S01]  /*2390*/  @P2 FFMA.FTZ R44, R4, R127, R20 ;  /* 0x0000007f042c2223 */ /* 0x000fe20000010014 */
[----:B------:R-:W-:Y:S06]  /*23a0*/  @!P3 BRA `(.L_x_11036) ;  /* 0x000000000020b947 */ /* 0x000fec0003800000 */
[----:B------:R-:W-:Y:S01]  /*23b0*/  FMUL.FTZ R60, R44, UR13 ;  /* 0x0000000d2c3c7c20 */ /* 0x000fe20008410000 */
[----:B------:R-:W-:-:S03]  /*23c0*/  LOP3.LUT P0, RZ, R148, 0xff, RZ, 0xc0, !PT ;  /* 0x000000ff94ff7812 */ /* 0x000fc6000780c0ff */
[----:B------:R-:W-:-:S04]  /*23d0*/  FMUL.FTZ R127, R60, UR12 ;  /* 0x0000000c3c7f7c20 */ /* 0x000fc80008410000 */
[----:B------:R-:W-:-:S05]  /*23e0*/  FMUL.FTZ R60, R64, R127 ;  /* 0x0000007f403c7220 */ /* 0x000fca0000410000 */
[----:B------:R-:W-:Y:S01]  /*23f0*/  FSEL R129, R60, RZ, P0 ;  /* 0x000000ff3c817208 */ /* 0x000fe20000000000 */
[----:B------:R-:W-:-:S04]  /*2400*/  FMUL.FTZ R60, R96, R127 ;  /* 0x0000007f603c7220 */ /* 0x000fc80000410000 */
[----:B------:R-:W-:Y:S01]  /*2410*/  FADD.FTZ R24, R24, R129 ;  /* 0x0000008118187221 */ /* 0x000fe20000010000 */
[----:B------:R-:W-:-:S07]  /*2420*/  SEL R60, R60, RZ, P0 ;  /* 0x000000ff3c3c7207 */ /* 0x000fce0000000000 */
.L_x_11036:
[----:B------:R-:W-:Y:S05]  /*2430*/  BSYNC.RECONVERGENT B2 ;  /* 0x0000000000027941 */ /* 0x000fea0003800200 */
.L_x_11035:
[----:B------:R-:W-:Y:S04]  /*2440*/  BSSY.RECONVERGENT B2, `(.L_x_11037) ;  /* 0x000000a000027945 */ /* 0x000fe80003800200 */
[----:B------:R-:W-:Y:S05]  /*2450*/  @!P3 BRA `(.L_x_11038) ;  /* 0x000000000020b947 */ /* 0x000fea0003800000 */
        /* <DEDUP_REMOVED lines=8> */
.L_x_11038:
[----:B------:R-:W-:Y:S05]  /*24e0*/  BSYNC.RECONVERGENT B2 ;  /* 0x0000000000027941 */ /* 0x000fea0003800200 */
.L_x_11037:
        /* <DEDUP_REMOVED lines=10> */
.L_x_11040:
[----:B------:R-:W-:Y:S05]  /*2590*/  BSYNC.RECONVERGENT B2 ;  /* 0x0000000000027941 */ /* 0x000fea0003800200 */
.L_x_11039:
[----:B------:R-:W-:Y:S05]  /*25a0*/  @!P3 BRA `(.L_x_11021) ;  /* 0x000000000020b947 */ /* 0x000fea0003800000 */
[----:B------:R-:W-:Y:S01]  /*25b0*/  FMUL.FTZ R63, R47, UR13 ;  /* 0x0000000d2f3f7c20 */ /* 0x000fe20008410000 */
[----:B------:R-:W-:-:S03]  /*25c0*/  ISETP.GE.U32.AND P0, PT, R148, 0x1000000, PT ;  /* 0x010000009400780c */ /* 0x000fc60003f06070 */
[----:B------:R-:W-:-:S04]  /*25d0*/  FMUL.FTZ R158, R63, UR12 ;  /* 0x0000000c3f9e7c20 */ /* 0x000fc80008410000 */
[----:B------:R-:W-:-:S05]  /*25e0*/  FMUL.FTZ R63, R67, R158 ;  /* 0x0000009e433f7220 */ /* 0x000fca0000410000 */
[----:B------:R-:W-:Y:S01]  /*25f0*/  FSEL R148, R63, RZ, P0 ;  /* 0x000000ff3f947208 */ /* 0x000fe20000000000 */
[----:B------:R-:W-:-:S04]  /*2600*/  FMUL.FTZ R63, R99, R158 ;  /* 0x0000009e633f7220 */ /* 0x000fc80000410000 */
[----:B------:R-:W-:Y:S01]  /*2610*/  FADD.FTZ R27, R27, R148 ;  /* 0x000000941b1b7221 */ /* 0x000fe20000010000 */
[----:B------:R-:W-:-:S07]  /*2620*/  SEL R63, R63, RZ, P0 ;  /* 0x000000ff3f3f7207 */ /* 0x000fce0000000000 */
.L_x_11021:
[----:B------:R-:W-:Y:S05]  /*2630*/  BSYNC.RECONVERGENT B1 ;  /* 0x0000000000017941 */ /* 0x000fea0003800200 */
.L_x_11012:
[----:B------:R-:W-:Y:S01]  /*2640*/  ISETP.NE.U32.AND P0, PT, R126, RZ, PT ;  /* 0x000000ff7e00720c */ /* 0x000fe20003f05070 */
[----:B------:R-:W-:Y:S01]  /*2650*/  BSSY.RECONVERGENT B1, `(.L_x_11041) ;  /* 0x000000f000017945 */ /* 0x000fe20003800200 */
[----:B------:R-:W0:Y:S01]  /*2660*/  @P3 LDC.64 R126, c[0x0][0x468] ;  /* 0x00011a00ff7e3b82 */ /* 0x000e220000000a00 */
[----:B------:R-:W-:Y:S02]  /*2670*/  ISETP.NE.U32.AND P1, PT, R6, RZ, PT ;  /* 0x000000ff0600720c */ /* 0x000fe40003f25070 */
        /* <DEDUP_REMOVED lines=8> */
[----:B------:R-:W1:Y:S01]  /*2700*/  LDC.64 R6, c[0x0][0x390] ;  /* 0x0000e400ff067b82 */ /* 0x000e620000000a00 */
[----:B-----5:R-:W-:-:S05]  /*2710*/  IADD3 R65, PT, PT, R5, 0x20, RZ ;  /* 0x0000002005417810 */ /* 0x020fca0007ffe0ff */
[----:B-1----:R-:W-:-:S05]  /*2720*/  IMAD.WIDE.U32 R6, R65, 0x10, R6 ;  /* 0x0000001041067825 */ /* 0x002fca00078e0006 */
[----:B------:R1:W5:Y:S02]  /*2730*/  LDG.E.128 R64, desc[UR6][R6.64] ;  /* 0x0000000606407981 */ /* 0x000364000c1e1d00 */
.L_x_11042:
[----:B------:R-:W-:Y:S05]  /*2740*/  BSYNC.RECONVERGENT B1 ;  /* 0x0000000000017941 */ /* 0x000fea0003800200 */
.L_x_11041:
[----:B------:R-:W-:Y:S04]  /*2750*/  BSSY.RECONVERGENT B1, `(.L_x_11043) ;  /* 0x00000f4000017945 */ /* 0x000fe80003800200 */
[----:B------:R-:W-:Y:S05]  /*2760*/  @!P1 BRA `(.L_x_11044) ;  /* 0x0000000400dc9947 */ /* 0x000fea0003800000 */
[----:B------:R-:W-:Y:S05]  /*2770*/  @!P0 BRA `(.L_x_11045) ;  /* 0x0000000000ec8947 */ /* 0x000fea0003800000 */
[-CC-:B-1----:R-:W-:Y:S01]  /*2780*/  @P2 FFMA.FTZ R6, R136, R143.reuse, R156.reuse ;  /* 0x0000008f88062223 */ /* 0x182fe2000001009c */
[----:B------:R-:W-:Y:S01]  /*2790*/  @P2 FFMA.FTZ R7, R159, R143, R156 ;  /* 0x0000008f9f072223 */ /* 0x000fe2000001009c */
[----:B0----5:R-:W-:Y:S01]  /*27a0*/  MOV R45, R17 ;  /* 0x00000011002d7202 */ /* 0x021fe20000000f00 */
        /* <DEDUP_REMOVED lines=23> */
.L_x_11047:
[----:B------:R-:W-:Y:S05]  /*2920*/  BSYNC.RECONVERGENT B2 ;  /* 0x0000000000027941 */ /* 0x000fea0003800200 */
.L_x_11046:
        /* <DEDUP_REMOVED lines=10> */
.L_x_11049:
[----:B------:R-:W-:Y:S05]  /*29d0*/  BSYNC.RECONVERGENT B2 ;  /* 0x0000000000027941 */ /* 0x000fea0003800200 */
.L_x_11048:
        /* <DEDUP_REMOVED lines=10> */
.L_x_11051:
[----:B------:R-:W-:Y:S05]  /*2a80*/  BSYNC.RECONVERGENT B2 ;  /* 0x0000000000027941 */ /* 0x000fea0003800200 */
.L_x_11050:
        /* <DEDUP_REMOVED lines=10> */
.L_x_11045:
        /* <DEDUP_REMOVED lines=11> */
[----:B0-----:R-:W-:Y:S02]  /*2be0*/  FSEL R127, R6, RZ, P4 ;  /* 0x000000ff067f7208 */ /* 0x001fe40002000000 */
[----:B------:R-:W-:-:S03]  /*2bf0*/  SEL R60, R7, RZ, P4 ;  /* 0x000000ff073c7207 */ /* 0x000fc60002000000 */
[----:B------:R-:W-:-:S07]  /*2c00*/  FADD.FTZ R28, R28, R127 ;  /* 0x0000007f1c1c7221 */ /* 0x000fce0000010000 */
.L_x_11054:
[----:B------:R-:W-:Y:S05]  /*2c10*/  BSYNC.RECONVERGENT B2 ;  /* 0x0000000000027941 */ /* 0x000fea0003800200 */
.L_x_11053:
[----:B------:R-:W-:Y:S04]  /*2c20*/  BSSY.RECONVERGENT B2, `(.L_x_11055) ;  /* 0x000000e000027945 */ /* 0x000fe80003800200 */
[----:B------:R-:W-:Y:S05]  /*2c30*/  @!P3 BRA `(.L_x_11056) ;  /* 0x000000000030b947 */ /* 0x000fea0003800000 */
[----:B-1----:R-:W-:Y:S01]  /*2c40*/  @P2 FFMA.FTZ R6, R136, R143, R156 ;  /* 0x0000008f88062223 */ /* 0x002fe2000001009c */
        /* <DEDUP_REMOVED lines=11> */
.L_x_11056:
[----:B------:R-:W-:Y:S05]  /*2d00*/  BSYNC.RECONVERGENT B2 ;  /* 0x0000000000027941 */ /* 0x000fea0003800200 */
.L_x_11055:
        /* <DEDUP_REMOVED lines=14> */
.L_x_11058:
[----:B------:R-:W-:Y:S05]  /*2df0*/  BSYNC.RECONVERGENT B2 ;  /* 0x0000000000027941 */ /* 0x000fea0003800200 */
.L_x_11057:
[----:B------:R-:W-:Y:S05]  /*2e00*/  @!P3 BRA `(.L_x_11052) ;  /* 0x000000080020b947 */ /* 0x000fea0003800000 */
[----:B-1----:R-:W-:Y:S01]  /*2e10*/  @P2 FFMA.FTZ R6, R138, R143, R156 ;  /* 0x0000008f8a062223 */ /* 0x002fe2000001009c */
        /* <DEDUP_REMOVED lines=10> */
[----:B------:R-:W-:Y:S01]  /*2ec0*/  FADD.FTZ R31, R31, R126 ;  /* 0x0000007e1f1f7221 */ /* 0x000fe20000010000 */
[----:B------:R-:W-:Y:S06]  /*2ed0*/  BRA `(.L_x_11052) ;  /* 0x0000000400ec7947 */ /* 0x000fec0003800000 */
.L_x_11044:
[----:B------:R-:W-:Y:S05]  /*2ee0*/  @!P0 BRA `(.L_x_11059) ;  /* 0x0000000000f08947 */ /* 0x000fea0003800000 */
[-CC-:B-1----:R-:W-:Y:S01]  /*2ef0*/  FFMA.FTZ R6, R136, R143.reuse, R156.reuse ;  /* 0x0000008f88067223 */ /* 0x182fe2000001009c */
[-CC-:B0-----:R-:W-:Y:S01]  /*2f00*/  FFMA.FTZ R47, R159, R143.reuse, R156.reuse ;  /* 0x0000008f9f2f7223 */ /* 0x181fe2000001009c */
        /* <DEDUP_REMOVED lines=25> */
.L_x_11061:
[----:B------:R-:W-:Y:S05]  /*30a0*/  BSYNC.RECONVERGENT B2 ;  /* 0x0000000000027941 */ /* 0x000fea0003800200 */
.L_x_11060:
        /* <DEDUP_REMOVED lines=10> */
.L_x_11063:
[----:B------:R-:W-:Y:S05]  /*3150*/  BSYNC.RECONVERGENT B2 ;  /* 0x0000000000027941 */ /* 0x000fea0003800200 */
.L_x_11062:
        /* <DEDUP_REMOVED lines=10> */
.L_x_11065:
[----:B------:R-:W-:Y:S05]  /*3200*/  BSYNC.RECONVERGENT B2 ;  /* 0x0000000000027941 */ /* 0x000fea0003800200 */
.L_x_11064:
        /* <DEDUP_REMOVED lines=10> */
.L_x_11059:
        /* <DEDUP_REMOVED lines=12> */
[----:B0-----:R-:W-:Y:S02]  /*3370*/  FSEL R127, R6, RZ, P4 ;  /* 0x000000ff067f7208 */ /* 0x001fe40002000000 */
[----:B------:R-:W-:-:S03]  /*3380*/  SEL R60, R7, RZ, P4 ;  /* 0x000000ff073c7207 */ /* 0x000fc60002000000 */
[----:B------:R-:W-:-:S07]  /*3390*/  FADD.FTZ R28, R28, R127 ;  /* 0x0000007f1c1c7221 */ /* 0x000fce0000010000 */
.L_x_11067:
[----:B------:R-:W-:Y:S05]  /*33a0*/  BSYNC.RECONVERGENT B2 ;  /* 0x0000000000027941 */ /* 0x000fea0003800200 */
.L_x_11066:
        /* <DEDUP_REMOVED lines=15> */
.L_x_11069:
[----:B------:R-:W-:Y:S05]  /*34a0*/  BSYNC.RECONVERGENT B2 ;  /* 0x0000000000027941 */ /* 0x000fea0003800200 */
.L_x_11068:
        /* <DEDUP_REMOVED lines=15> */
.L_x_11071:
[----:B------:R-:W-:Y:S05]  /*35a0*/  BSYNC.RECONVERGENT B2 ;  /* 0x0000000000027941 */ /* 0x000fea0003800200 */
.L_x_11070:
        /* <DEDUP_REMOVED lines=11> */
[----:B0-----:R-:W-:Y:S02]  /*3660*/  FSEL R126, R7, RZ, P4 ;  /* 0x000000ff077e7208 */ /* 0x001fe40002000000 */
[----:B------:R-:W-:-:S03]  /*3670*/  SEL R63, R6, RZ, P4 ;  /* 0x000000ff063f7207 */ /* 0x000fc60002000000 */
[----:B------:R-:W-:-:S07]  /*3680*/  FADD.FTZ R31, R31, R126 ;  /* 0x0000007e1f1f7221 */ /* 0x000fce0000010000 */
.L_x_11052:
[----:B------:R-:W-:Y:S05]  /*3690*/  BSYNC.RECONVERGENT B1 ;  /* 0x0000000000017941 */ /* 0x000fea0003800200 */
.L_x_11043:
        /* <DEDUP_REMOVED lines=14> */
.L_x_11073:
[----:B------:R-:W-:Y:S05]  /*3780*/  BSYNC.RECONVERGENT B1 ;  /* 0x0000000000017941 */ /* 0x000fea0003800200 */
.L_x_11072:
[----:B------:R-:W-:Y:S04]  /*3790*/  BSSY.RECONVERGENT B1, `(.L_x_11074) ;  /* 0x00000f4000017945 */ /* 0x000fe80003800200 */
[----:B------:R-:W-:Y:S05]  /*37a0*/  @!P1 BRA `(.L_x_11075) ;  /* 0x0000000400dc9947 */ /* 0x000fea0003800000 */
[----:B------:R-:W-:Y:S05]  /*37b0*/  @!P0 BRA `(.L_x_11076) ;  /* 0x0000000000ec8947 */ /* 0x000fea0003800000 */
[-CC-:B01----:R-:W-:Y:S01]  /*37c0*/  @P2 FFMA.FTZ R7, R163, R143.reuse, R156.reuse ;  /* 0x0000008fa3072223 */ /* 0x183fe2000001009c */
[-CC-:B------:R-:W-:Y:S01]  /*37d0*/  @P2 FFMA.FTZ R44, R144, R143.reuse, R156.reuse ;  /* 0x0000008f902c2223 */ /* 0x180fe2000001009c */
[----:B-----5:R-:W-:Y:S01]  /*37e0*/  MOV R46, R14 ;  /* 0x0000000e002e7202 */ /* 0x020fe20000000f00 */
[----:B------:R-:W-:Y:S01]  /*37f0*/  @P2 FFMA.FTZ R6, R140, R143, R156 ;  /* 0x0000008f8c062223 */ /* 0x000fe2000001009c */
[----:B------:R-:W-:Y:S01]  /*3800*/  @P2 FADD.FTZ R7, R142, -R7 ;  /* 0x800000078e072221 */ /* 0x000fe20000010000 */
[----:B------:R-:W-:Y:S01]  /*3810*/  @P2 FADD.FTZ R44, R133, -R44 ;  /* 0x8000002c852c2221 */ /* 0x000fe20000010000 */
[----:B------:R-:W-:Y:S01]  /*3820*/  MOV R47, R15 ;  /* 0x0000000f002f7202 */ /* 0x000fe20000000f00 */
[----:B------:R-:W-:Y:S01]  /*3830*/  @P2 FADD.FTZ R6, R125, -R6 ;  /* 0x800000067d062221 */ /* 0x000fe20000010000 */
[C---:B------:R-:W-:Y:S01]  /*3840*/  @P2 FFMA.FTZ R46, R4.reuse, R7, R14 ;  /* 0x00000007042e2223 */ /* 0x040fe2000001000e */
[----:B------:R-:W-:Y:S01]  /*3850*/  @P2 FFMA.FTZ R7, R161, R143, R156 ;  /* 0x0000008fa1072223 */ /* 0x000fe2000001009c */
[----:B------:R-:W-:Y:S01]  /*3860*/  BSSY.RECONVERGENT B2, `(.L_x_11077) ;  /* 0x0000010000027945 */ /* 0x000fe20003800200 */
[----:B------:R-:W-:Y:S01]  /*3870*/  @P2 FFMA.FTZ R47, R4, R44, R15 ;  /* 0x0000002c042f2223 */ /* 0x000fe2000001000f */
[----:B------:R-:W-:Y:S01]  /*3880*/  MOV R45, R13 ;  /* 0x0000000d002d7202 */ /* 0x000fe20000000f00 */
[----:B------:R-:W-:Y:S01]  /*3890*/  @P2 FADD.FTZ R7, R124, -R7 ;  /* 0x800000077c072221 */ /* 0x000fe20000010000 */
[----:B------:R-:W-:Y:S01]  /*38a0*/  MOV R44, R12 ;  /* 0x0000000c002c7202 */ /* 0x000fe20000000f00 */
[----:B------:R-:W-:-:S02]  /*38b0*/  @P2 FFMA.FTZ R45, R4, R6, R13 ;  /* 0x00000006042d2223 */ /* 0x000fc4000001000d */
        /* <DEDUP_REMOVED lines=10> */
.L_x_11078:
[----:B------:R-:W-:Y:S05]  /*3960*/  BSYNC.RECONVERGENT B2 ;  /* 0x0000000000027941 */ /* 0x000fea0003800200 */
.L_x_11077:
        /* <DEDUP_REMOVED lines=10> */
.L_x_11080:
[----:B------:R-:W-:Y:S05]  /*3a10*/  BSYNC.RECONVERGENT B2 ;  /* 0x0000000000027941 */ /* 0x000fea0003800200 */
.L_x_11079:
        /* <DEDUP_REMOVED lines=10> */
.L_x_11082:
[----:B------:R-:W-:Y:S05]  /*3ac0*/  BSYNC.RECONVERGENT B2 ;  /* 0x0000000000027941 */ /* 0x000fea0003800200 */
.L_x_11081:
        /* <DEDUP_REMOVED lines=10> */
.L_x_11076:
[----:B------:R-:W-:Y:S04]  /*3b70*/  BSSY.RECONVERGENT B2, `(.L_x_11084) ;  /* 0x000000e000027945 */ /* 0x000fe80003800200 */
[----:B------:R-:W-:Y:S05]  /*3b80*/  @!P3 BRA `(.L_x_11085) ;  /* 0x000000000030b947 */ /* 0x000fea0003800000 */
[----:B01----:R-:W-:Y:S01]  /*3b90*/  @P2 FFMA.FTZ R7, R161, R143, R156 ;  /* 0x0000008fa1072223 */ /* 0x003fe2000001009c */
        /* <DEDUP_REMOVED lines=11> */
.L_x_11085:
[----:B------:R-:W-:Y:S05]  /*3c50*/  BSYNC.RECONVERGENT B2 ;  /* 0x0000000000027941 */ /* 0x000fea0003800200 */
.L_x_11084:
[----:B------:R-:W-:Y:S04]  /*3c60*/  BSSY.RECONVERGENT B2, `(.L_x_11086) ;  /* 0x000000e000027945 */ /* 0x000fe80003800200 */
[----:B------:R-:W-:Y:S05]  /*3c70*/  @!P3 BRA `(.L_x_11087) ;  /* 0x000000000030b947 */ /* 0x000fea0003800000 */
[----:B01----:R-:W-:Y:S01]  /*3c80*/  @P2 FFMA.FTZ R6, R140, R143, R156 ;  /* 0x0000008f8c062223 */ /* 0x003fe2000001009c */
        /* <DEDUP_REMOVED lines=11> */
.L_x_11087:
[----:B------:R-:W-:Y:S05]  /*3d40*/  BSYNC.RECONVERGENT B2 ;  /* 0x0000000000027941 */ /* 0x000fea0003800200 */
.L_x_11086:
        /* <DEDUP_REMOVED lines=14> */
.L_x_11089:
[----:B------:R-:W-:Y:S05]  /*3e30*/  BSYNC.RECONVERGENT B2 ;  /* 0x0000000000027941 */ /* 0x000fea0003800200 */
.L_x_11088:
[----:B------:R-:W-:Y:S05]  /*3e40*/  @!P3 BRA `(.L_x_11083) ;  /* 0x000000080020b947 */ /* 0x000fea0003800000 */
[----:B01----:R-:W-:Y:S01]  /*3e50*/  @P2 FFMA.FTZ R6, R144, R143, R156 ;  /* 0x0000008f90062223 */ /* 0x003fe2000001009c */
        /* <DEDUP_REMOVED lines=12> */
.L_x_11075:
[----:B------:R-:W-:Y:S05]  /*3f20*/  @!P0 BRA `(.L_x_11090) ;  /* 0x0000000000f08947 */ /* 0x000fea0003800000 */
[-CC-:B0-----:R-:W-:Y:S01]  /*3f30*/  FFMA.FTZ R47, R163, R143.reuse, R156.reuse ;  /* 0x0000008fa32f7223 */ /* 0x181fe2000001009c */
        /* <DEDUP_REMOVED lines=26> */
.L_x_11092:
[----:B------:R-:W-:Y:S05]  /*40e0*/  BSYNC.RECONVERGENT B2 ;  /* 0x0000000000027941 */ /* 0x000fea0003800200 */
.L_x_11091:
        /* <DEDUP_REMOVED lines=10> */
.L_x_11094:
[----:B------:R-:W-:Y:S05]  /*4190*/  BSYNC.RECONVERGENT B2 ;  /* 0x0000000000027941 */ /* 0x000fea0003800200 */
.L_x_11093:
        /* <DEDUP_REMOVED lines=10> */
.L_x_11096:
[----:B------:R-:W-:Y:S05]  /*4240*/  BSYNC.RECONVERGENT B2 ;  /* 0x0000000000027941 */ /* 0x000fea0003800200 */
.L_x_11095:
        /* <DEDUP_REMOVED lines=10> */
.L_x_11090:
        /* <DEDUP_REMOVED lines=15> */
.L_x_11098:
[----:B------:R-:W-:Y:S05]  /*43e0*/  BSYNC.RECONVERGENT B2 ;  /* 0x0000000000027941 */ /* 0x000fea0003800200 */
.L_x_11097:
        /* <DEDUP_REMOVED lines=15> */
.L_x_11100:
[----:B------:R-:W-:Y:S05]  /*44e0*/  BSYNC.RECONVERGENT B2 ;  /* 0x0000000000027941 */ /* 0x000fea0003800200 */
.L_x_11099:
        /* <DEDUP_REMOVED lines=15> */
.L_x_11102:
[----:B------:R-:W-:Y:S05]  /*45e0*/  BSYNC.RECONVERGENT B2 ;  /* 0x0000000000027941 */ /* 0x000fea0003800200 */
.L_x_11101:
        /* <DEDUP_REMOVED lines=14> */
.L_x_11083:
[----:B------:R-:W-:Y:S05]  /*46d0*/  BSYNC.RECONVERGENT B1 ;  /* 0x0000000000017941 */ /* 0x000fea0003800200 */
.L_x_11074:
[----:B0-----:R-:W0:Y:S01]  /*46e0*/  @P0 LDC.64 R126, c[0x0][0x478] ;  /* 0x00011e00ff7e0b82 */ /* 0x001e220000000a00 */
[----:B------:R-:W-:Y:S01]  /*46f0*/  @P0 IADD3 R129, PT, PT, R141, 0x40, RZ ;  /* 0x000000408d810810 */ /* 0x000fe20007ffe0ff */
[----:B------:R-:W-:Y:S01]  /*4700*/  BSSY.RECONVERGENT B1, `(.L_x_11103) ;  /* 0x000000c000017945 */ /* 0x000fe20003800200 */
[----:B------:R-:W-:-:S05]  /*4710*/  @P3 IADD3 R145, PT, PT, R5, 0x40, RZ ;  /* 0x0000004005913810 */ /* 0x000fca0007ffe0ff */
[----:B-1----:R-:W1:Y:S01]  /*4720*/  @P3 LDC.64 R6, c[0x0][0x468] ;  /* 0x00011a00ff063b82 */ /* 0x002e620000000a00 */
[----:B0-----:R-:W-:Y:S01]  /*4730*/  @P0 IMAD.WIDE.U32 R126, R129, 0x10, R126 ;  /* 0x00000010817e0825 */ /* 0x001fe200078e007e */
[----:B------:R-:W-:-:S04]  /*4740*/  IADD3 R129, PT, PT, R5, 0x60, RZ ;  /* 0x0000006005817810 */ /* 0x000fc80007ffe0ff */
[----:B------:R0:W-:Y:S01]  /*4750*/  @P0 STG.E.128 desc[UR6][R126.64], R44 ;  /* 0x0000002c7e000986 */ /* 0x0001e2000c101d06 */
[----:B-1----:R-:W-:-:S05]  /*4760*/  @P3 IMAD.WIDE.U32 R6, R145, 0x10, R6 ;  /* 0x0000001091063825 */ /* 0x002fca00078e0006 */
[----:B------:R0:W-:Y:S01]  /*4770*/  @P3 STG.E.128 desc[UR6][R6.64], R60 ;  /* 0x0000003c06003986 */ /* 0x0001e2000c101d06 */
[----:B------:R-:W-:Y:S05]  /*4780*/  @!P3 BRA `(.L_x_11104) ;  /* 0x00000000000cb947 */ /* 0x000fea0003800000 */
[----:B0-----:R-:W0:Y:S02]  /*4790*/  LDC.64 R6, c[0x0][0x390] ;  /* 0x0000e400ff067b82 */ /* 0x001e240000000a00 */
[----:B0-----:R-:W-:-:S05]  /*47a0*/  IMAD.WIDE.U32 R6, R129, 0x10, R6 ;  /* 0x0000001081067825 */ /* 0x001fca00078e0006 */
[----:B-----5:R1:W5:Y:S02]  /*47b0*/  LDG.E.128 R64, desc[UR6][R6.64] ;  /* 0x0000000606407981 */ /* 0x020364000c1e1d00 */
.L_x_11104:
[----:B------:R-:W-:Y:S05]  /*47c0*/  BSYNC.RECONVERGENT B1 ;  /* 0x0000000000017941 */ /* 0x000fea0003800200 */
.L_x_11103:
[----:B------:R-:W-:Y:S04]  /*47d0*/  BSSY.RECONVERGENT B1, `(.L_x_11105) ;  /* 0x00000f4000017945 */ /* 0x000fe80003800200 */
[----:B------:R-:W-:Y:S05]  /*47e0*/  @!P1 BRA `(.L_x_11106) ;  /* 0x0000000400dc9947 */ /* 0x000fea0003800000 */
[----:B------:R-:W-:Y:S05]  /*47f0*/  @!P0 BRA `(.L_x_11107) ;  /* 0x0000000000ec8947 */ /* 0x000fea0003800000 */
[-CC-:B------:R-:W-:Y:S01]  /*4800*/  @P2 FFMA.FTZ R5, R137, R143.reuse, R156.reuse ;  /* 0x0000008f89052223 */ /* 0x180fe2000001009c */
[-CC-:B------:R-:W-:Y:S01]  /*4810*/  @P2 FFMA.FTZ R2, R154, R143.reuse, R156.reuse ;  /* 0x0000008f9a022223 */ /* 0x180fe2000001009c */
[----:B------:R-:W-:Y:S01]  /*4820*/  BSSY.RECONVERGENT B2, `(.L_x_11108) ;  /* 0x0000018000027945 */ /* 0x000fe20003800200 */
[----:B0----5:R-:W-:Y:S01]  /*4830*/  MOV R46, R10 ;  /* 0x0000000a002e7202 */ /* 0x021fe20000000f00 */
[----:B-1----:R-:W-:Y:S01]  /*4840*/  @P2 FADD.FTZ R7, R130, -R5 ;  /* 0x8000000582072221 */ /* 0x002fe20000010000 */
        /* <DEDUP_REMOVED lines=21> */
.L_x_11109:
[----:B------:R-:W-:Y:S05]  /*49a0*/  BSYNC.RECONVERGENT B2 ;  /* 0x0000000000027941 */ /* 0x000fea0003800200 */
.L_x_11108:
        /* <DEDUP_REMOVED lines=10> */
.L_x_11111:
[----:B------:R-:W-:Y:S05]  /*4a50*/  BSYNC.RECONVERGENT B2 ;  /* 0x0000000000027941 */ /* 0x000fea0003800200 */
.L_x_11110:
        /* <DEDUP_REMOVED lines=10> */
.L_x_11113:
[----:B------:R-:W-:Y:S05]  /*4b00*/  BSYNC.RECONVERGENT B2 ;  /* 0x0000000000027941 */ /* 0x000fea0003800200 */
.L_x_11112:
        /* <DEDUP_REMOVED lines=10> */
.L_x_11107:
        /* <DEDUP_REMOVED lines=10> */
[----:B0-----:R-:W-:-:S04]  /*4c50*/  FMUL.FTZ R60, R84, R5 ;  /* 0x00000005543c7220 */ /* 0x001fc80000410000 */
[----:B------:R-:W-:Y:S02]  /*4c60*/  FSEL R5, R2, RZ, P1 ;  /* 0x000000ff02057208 */ /* 0x000fe40000800000 */
[----:B------:R-:W-:-:S03]  /*4c70*/  SEL R60, R60, RZ, P1 ;  /* 0x000000ff3c3c7207 */ /* 0x000fc60000800000 */
[----:B------:R-:W-:-:S07]  /*4c80*/  FADD.FTZ R36, R36, R5 ;  /* 0x0000000524247221 */ /* 0x000fce0000010000 */
.L_x_11116:
[----:B------:R-:W-:Y:S05]  /*4c90*/  BSYNC.RECONVERGENT B2 ;  /* 0x0000000000027941 */ /* 0x000fea0003800200 */
.L_x_11115:
        /* <DEDUP_REMOVED lines=14> */
.L_x_11118:
[----:B------:R-:W-:Y:S05]  /*4d80*/  BSYNC.RECONVERGENT B2 ;  /* 0x0000000000027941 */ /* 0x000fea0003800200 */
.L_x_11117:
        /* <DEDUP_REMOVED lines=14> */
.L_x_11120:
[----:B------:R-:W-:Y:S05]  /*4e70*/  BSYNC.RECONVERGENT B2 ;  /* 0x0000000000027941 */ /* 0x000fea0003800200 */
.L_x_11119:
        /* <DEDUP_REMOVED lines=11> */
[----:B0-----:R-:W-:-:S03]  /*4f30*/  SEL R63, R2, RZ, P1 ;  /* 0x000000ff023f7207 */ /* 0x001fc60000800000 */
[----:B------:R-:W-:Y:S01]  /*4f40*/  FADD.FTZ R39, R39, R4 ;  /* 0x0000000427277221 */ /* 0x000fe20000010000 */
[----:B------:R-:W-:Y:S06]  /*4f50*/  BRA `(.L_x_11114) ;  /* 0x0000000400ec7947 */ /* 0x000fec0003800000 */
.L_x_11106:
        /* <DEDUP_REMOVED lines=28> */
.L_x_11123:
[----:B------:R-:W-:Y:S05]  /*5120*/  BSYNC.RECONVERGENT B2 ;  /* 0x0000000000027941 */ /* 0x000fea0003800200 */
.L_x_11122:
        /* <DEDUP_REMOVED lines=10> */
.L_x_11125:
[----:B------:R-:W-:Y:S05]  /*51d0*/  BSYNC.RECONVERGENT B2 ;  /* 0x0000000000027941 */ /* 0x000fea0003800200 */
.L_x_11124:
        /* <DEDUP_REMOVED lines=10> */
.L_x_11127:
[----:B------:R-:W-:Y:S05]  /*5280*/  BSYNC.RECONVERGENT B2 ;  /* 0x0000000000027941 */ /* 0x000fea0003800200 */
.L_x_11126:
        /* <DEDUP_REMOVED lines=10> */
.L_x_11121:
        /* <DEDUP_REMOVED lines=10> */
[-C--:B01----:R-:W-:Y:S01]  /*53d0*/  FMUL.FTZ R6, R64, R5.reuse ;  /* 0x0000000540067220 */ /* 0x083fe20000410000 */
[----:B------:R-:W-:-:S04]  /*53e0*/  FMUL.FTZ R5, R84, R5 ;  /* 0x0000000554057220 */ /* 0x000fc80000410000 */
[----:B------:R-:W-:Y:S02]  /*53f0*/  FSEL R7, R6, RZ, P1 ;  /* 0x000000ff06077208 */ /* 0x000fe40000800000 */
[----:B------:R-:W-:-:S03]  /*5400*/  SEL R60, R5, RZ, P1 ;  /* 0x000000ff053c7207 */ /* 0x000fc60000800000 */
[----:B------:R-:W-:-:S07]  /*5410*/  FADD.FTZ R36, R36, R7 ;  /* 0x0000000724247221 */ /* 0x000fce0000010000 */
.L_x_11129:
[----:B------:R-:W-:Y:S05]  /*5420*/  BSYNC.RECONVERGENT B2 ;  /* 0x0000000000027941 */ /* 0x000fea0003800200 */
.L_x_11128:
        /* <DEDUP_REMOVED lines=15> */
.L_x_11131:
[----:B------:R-:W-:Y:S05]  /*5520*/  BSYNC.RECONVERGENT B2 ;  /* 0x0000000000027941 */ /* 0x000fea0003800200 */
.L_x_11130:
        /* <DEDUP_REMOVED lines=15> */
.L_x_11133:
[----:B------:R-:W-:Y:S05]  /*5620*/  BSYNC.RECONVERGENT B2 ;  /* 0x0000000000027941 */ /* 0x000fea0003800200 */
.L_x_11132:
        /* <DEDUP_REMOVED lines=12> */
[----:B0-----:R-:W-:-:S03]  /*56f0*/  SEL R63, R2, RZ, P1 ;  /* 0x000000ff023f7207 */ /* 0x001fc60000800000 */
[----:B------:R-:W-:-:S07]  /*5700*/  FADD.FTZ R39, R39, R4 ;  /* 0x0000000427277221 */ /* 0x000fce0000010000 */
.L_x_11114:
[----:B------:R-:W-:Y:S05]  /*5710*/  BSYNC.RECONVERGENT B1 ;  /* 0x0000000000017941 */ /* 0x000fea0003800200 */
.L_x_11105:
[----:B0-----:R-:W0:Y:S01]  /*5720*/  @P0 LDC.64 R126, c[0x0][0x478] ;  /* 0x00011e00ff7e0b82 */ /* 0x001e220000000a00 */
[----:B------:R-:W-:-:S07]  /*5730*/  @P0 IADD3 R141, PT, PT, R141, 0x60, RZ ;  /* 0x000000608d8d0810 */ /* 0x000fce0007ffe0ff */
[----:B-1----:R-:W1:Y:S08]  /*5740*/  @P3 LDC.64 R6, c[0x0][0x468] ;  /* 0x00011a00ff063b82 */ /* 0x002e700000000a00 */
        /* <DEDUP_REMOVED lines=8> */
.L_x_11006:
[----:B------:R-:W-:Y:S05]  /*57d0*/  BSYNC B0 ;  /* 0x0000000000007941 */ /* 0x000fea0003800000 */
.L_x_11005:
        /* <DEDUP_REMOVED lines=20> */
[----:B-----5:R-:W2:Y:S04]  /*5920*/  LDS R8, [R4+0xa00] ;  /* 0x000a000004087984 */ /* 0x020ea80000000800 */
        /* <DEDUP_REMOVED lines=130> */
.L_x_11011:
[----:B------:R-:W-:Y:S01]  /*6150*/  HFMA2 R162, -RZ, RZ, 0, 5.9604644775390625e-08 ;  /* 0x00000001ffa27431 */ /* 0x000fe200000001ff */
[----:B------:R-:W-:Y:S01]  /*6160*/  BSSY B1, `(.L_x_11135) ;  /* 0x0000007000017945 */ /* 0x000fe20003800000 */
[----:B------:R-:W-:Y:S02]  /*6170*/  MOV R160, R139 ;  /* 0x0000008b00a07202 */ /* 0x000fe40000000f00 */
[----:B------:R-:W-:Y:S02]  /*6180*/  MOV R164, 0x1f ;  /* 0x0000001f00a47802 */ /* 0x000fe40000000f00 */
[----:B------:R-:W-:-:S07]  /*6190*/  MOV R158, 0xffffffff ;  /* 0xffffffff009e7802 */ /* 0x000fce0000000f00 */
[----:B0----5:R-:W-:Y:S05]  /*61a0*/  WARPSYNC.COLLECTIVE R158, `(.L_x_11136) ;  /* 0x000000009e087348 */ /* 0x021fea0003c00000 */
[----:B0-----:R0:W1:Y:S02]  /*61b0*/  SHFL.BFLY P0, R129, R160, R162, R164 ;  /* 0x0c0000a2a0817389 */ /* 0x00106400000000a4 */
[----:B01---5:R-:W-:Y:S05]  /*61c0*/  ENDCOLLECTIVE ;  /* 0x000000000000791b */ /* 0x023fea0003800000 */
.L_x_11136:
[----:B------:R-:W-:Y:S05]  /*61d0*/  BSYNC B1 ;  /* 0x0000000000017941 */ /* 0x000fea0003800000 */
.L_x_11135:
        /* <DEDUP_REMOVED lines=8> */
.L_x_11137:
[----:B------:R-:W-:Y:S01]  /*6260*/  FADD.FTZ R126, R126, R139 ;  /* 0x0000008b7e7e7221 */ /* 0x000fe20000010000 */
[----:B------:R-:W-:-:S04]  /*6270*/  HFMA2 R162, -RZ, RZ, 0, 1.1920928955078125e-07 ;  /* 0x00000002ffa27431 */ /* 0x000fc800000001ff */
[----:B------:R-:W-:Y:S02]  /*6280*/  MOV R160, R126 ;  /* 0x0000007e00a07202 */ /* 0x000fe40000000f00 */
[----:B------:R-:W-:-:S07]  /*6290*/  MOV R128, R129 ;  /* 0x0000008100807202 */ /* 0x000fce0000000f00 */
[----:B------:R-:W-:Y:S05]  /*62a0*/  WARPSYNC.COLLECTIVE R158, `(.L_x_11138) ;  /* 0x000000009e087348 */ /* 0x000fea0003c00000 */
[----:B------:R0:W1:Y:S02]  /*62b0*/  SHFL.BFLY P0, R129, R160, R162, R164 ;  /* 0x0c0000a2a0817389 */ /* 0x00006400000000a4 */
[----:B01----:R-:W-:Y:S05]  /*62c0*/  ENDCOLLECTIVE ;  /* 0x000000000000791b */ /* 0x003fea0003800000 */
.L_x_11138:
[----:B------:R-:W-:-:S05]  /*62d0*/  FADD.FTZ R127, R128, R141 ;  /* 0x0000008d807f7221 */ /* 0x000fca0000010000 */
[----:B------:R-:W-:Y:S01]  /*62e0*/  MOV R160, R127 ;  /* 0x0000007f00a07202 */ /* 0x000fe20000000f00 */
[----:B------:R-:W-:-:S07]  /*62f0*/  FADD.FTZ R145, R126, R129 ;  /* 0x000000817e917221 */ /* 0x000fce0000010000 */
[----:B------:R-:W-:Y:S05]  /*6300*/  WARPSYNC.COLLECTIVE R158, `(.L_x_11139) ;  /* 0x000000009e087348 */ /* 0x000fea0003c00000 */
[----:B------:R0:W1:Y:S02]  /*6310*/  SHFL.BFLY P0, R129, R160, R162, R164 ;  /* 0x0c0000a2a0817389 */ /* 0x00006400000000a4 */
[----:B01----:R-:W-:Y:S05]  /*6320*/  ENDCOLLECTIVE ;  /* 0x000000000000791b */ /* 0x003fea0003800000 */
.L_x_11139:
[----:B------:R-:W-:Y:S01]  /*6330*/  HFMA2 R162, -RZ, RZ, 0, 2.384185791015625e-07 ;  /* 0x00000004ffa27431 */ /* 0x000fe200000001ff */
[----:B------:R-:W-:Y:S02]  /*6340*/  MOV R160, R145 ;  /* 0x0000009100a07202 */ /* 0x000fe40000000f00 */
[----:B------:R-:W-:-:S07]  /*6350*/  MOV R128, R129 ;  /* 0x0000008100807202 */ /* 0x000fce0000000f00 */
[----:B------:R-:W-:Y:S05]  /*6360*/  WARPSYNC.COLLECTIVE R158, `(.L_x_11140) ;  /* 0x000000009e087348 */ /* 0x000fea0003c00000 */
[----:B------:R0:W1:Y:S02]  /*6370*/  SHFL.BFLY P0, R129, R160, R162, R164 ;  /* 0x0c0000a2a0817389 */ /* 0x00006400000000a4 */
[----:B01----:R-:W-:Y:S05]  /*6380*/  ENDCOLLECTIVE ;  /* 0x000000000000791b */ /* 0x003fea0003800000 */
.L_x_11140:
[----:B------:R-:W-:-:S05]  /*6390*/  FADD.FTZ R147, R127, R128 ;  /* 0x000000807f937221 */ /* 0x000fca0000010000 */
[----:B------:R-:W-:Y:S02]  /*63a0*/  MOV R160, R147 ;  /* 0x0000009300a07202 */ /* 0x000fe40000000f00 */
[----:B------:R-:W-:-:S07]  /*63b0*/  MOV R128, R129 ;  /* 0x0000008100807202 */ /* 0x000fce0000000f00 */
[----:B------:R-:W-:Y:S05]  /*63c0*/  WARPSYNC.COLLECTIVE R158, `(.L_x_11141) ;  /* 0x000000009e087348 */ /* 0x000fea0003c00000 */
[----:B------:R0:W1:Y:S02]  /*63d0*/  SHFL.BFLY P0, R129, R160, R162, R164 ;  /* 0x0c0000a2a0817389 */ /* 0x00006400000000a4 */
[----:B01----:R-:W-:Y:S05]  /*63e0*/  ENDCOLLECTIVE ;  /* 0x000000000000791b */ /* 0x003fea0003800000 */
.L_x_11141:
[----:B------:R-:W-:Y:S01]  /*63f0*/  FADD.FTZ R153, R145, R128 ;  /* 0x0000008091997221 */ /* 0x000fe20000010000 */
[----:B------:R-:W-:-:S04]  /*6400*/  HFMA2 R162, -RZ, RZ, 0, 4.76837158203125e-07 ;  /* 0x00000008ffa27431 */ /* 0x000fc800000001ff */
[----:B------:R-:W-:Y:S02]  /*6410*/  MOV R160, R153 ;  /* 0x0000009900a07202 */ /* 0x000fe40000000f00 */
[----:B------:R-:W-:-:S07]  /*6420*/  MOV R156, R129 ;  /* 0x00000081009c7202 */ /* 0x000fce0000000f00 */
[----:B------:R-:W-:Y:S05]  /*6430*/  WARPSYNC.COLLECTIVE R158, `(.L_x_11142) ;  /* 0x000000009e087348 */ /* 0x000fea0003c00000 */
[----:B------:R0:W1:Y:S02]  /*6440*/  SHFL.BFLY P0, R129, R160, R162, R164 ;  /* 0x0c0000a2a0817389 */ /* 0x00006400000000a4 */
[----:B01----:R-:W-:Y:S05]  /*6450*/  ENDCOLLECTIVE ;  /* 0x000000000000791b */ /* 0x003fea0003800000 */
.L_x_11142:
[----:B------:R-:W-:-:S05]  /*6460*/  FADD.FTZ R139, R147, R156 ;  /* 0x0000009c938b7221 */ /* 0x000fca0000010000 */
[----:B------:R-:W-:Y:S02]  /*6470*/  MOV R160, R139 ;  /* 0x0000008b00a07202 */ /* 0x000fe40000000f00 */
[----:B------:R-:W-:-:S07]  /*6480*/  MOV R128, R129 ;  /* 0x0000008100807202 */ /* 0x000fce0000000f00 */
[----:B------:R-:W-:Y:S05]  /*6490*/  WARPSYNC.COLLECTIVE R158, `(.L_x_11143) ;  /* 0x000000009e087348 */ /* 0x000fea0003c00000 */
[----:B------:R0:W1:Y:S02]  /*64a0*/  SHFL.BFLY P0, R129, R160, R162, R164 ;  /* 0x0c0000a2a0817389 */ /* 0x00006400000000a4 */
[----:B01----:R-:W-:Y:S05]  /*64b0*/  ENDCOLLECTIVE ;  /* 0x000000000000791b */ /* 0x003fea0003800000 */
.L_x_11143:
[----:B------:R-:W-:Y:S01]  /*64c0*/  FADD.FTZ R128, R153, R128 ;  /* 0x0000008099807221 */ /* 0x000fe20000010000 */
[----:B------:R-:W-:-:S04]  /*64d0*/  HFMA2 R162, -RZ, RZ, 0, 9.5367431640625e-07 ;  /* 0x00000010ffa27431 */ /* 0x000fc800000001ff */
[----:B------:R-:W-:Y:S02]  /*64e0*/  MOV R160, R128 ;  /* 0x0000008000a07202 */ /* 0x000fe40000000f00 */
[----:B------:R-:W-:-:S07]  /*64f0*/  MOV R156, R129 ;  /* 0x00000081009c7202 */ /* 0x000fce0000000f00 */
[----:B------:R-:W-:Y:S05]  /*6500*/  WARPSYNC.COLLECTIVE R158, `(.L_x_11144) ;  /* 0x000000009e087348 */ /* 0x000fea0003c00000 */
[----:B------:R0:W1:Y:S02]  /*6510*/  SHFL.BFLY P0, R129, R160, R162, R164 ;  /* 0x0c0000a2a0817389 */ /* 0x00006400000000a4 */
[----:B01----:R-:W-:Y:S05]  /*6520*/  ENDCOLLECTIVE ;  /* 0x000000000000791b */ /* 0x003fea0003800000 */
.L_x_11144:
[----:B------:R-:W-:-:S05]  /*6530*/  FADD.FTZ R156, R139, R156 ;  /* 0x0000009c8b9c7221 */ /* 0x000fca0000010000 */
[----:B------:R-:W-:Y:S02]  /*6540*/  MOV R160, R156 ;  /* 0x0000009c00a07202 */ /* 0x000fe40000000f00 */
[----:B------:R-:W-:-:S07]  /*6550*/  MOV R143, R129 ;  /* 0x00000081008f7202 */ /* 0x000fce0000000f00 */
[----:B------:R-:W-:Y:S05]  /*6560*/  WARPSYNC.COLLECTIVE R158, `(.L_x_11145) ;  /* 0x000000009e087348 */ /* 0x000fea0003c00000 */
[----:B------:R0:W1:Y:S02]  /*6570*/  SHFL.BFLY P0, R129, R160, R162, R164 ;  /* 0x0c0000a2a0817389 */ /* 0x00006400000000a4 */
[----:B01----:R-:W-:Y:S05]  /*6580*/  ENDCOLLECTIVE ;  /* 0x000000000000791b */ /* 0x003fea0003800000 */
.L_x_11145:
[----:B------:R-:W-:Y:S05]  /*6590*/  BRA `(.L_x_11146) ;  /* 0xffffffac00d87947 */ /* 0x000fea000383ffff */
.L_x_11147:
        /* <DEDUP_REMOVED lines=14> */
.L_x_11347:


//--------------------- .nv.shared._ZN10layer_norm13ln_bwd_kernelINS_13Kernel_traitsI13__nv_bfloat16S2_S2_S2_fjLj512ELj1ELj4ELj1ELj16ENS_18Kernel_traits_baseILj512ES2_S2_S2_S2_fjLj128EEEEELb0ELb0ELb0ELb0EEEvNS_9BwdParamsE --------------------------
	.section	.nv.shared._ZN10layer_norm13ln_bwd_kernelINS_13Kernel_traitsI13__nv_bfloat16S2_S2_S2_fjLj512ELj1ELj4ELj1ELj16ENS_18Kernel_traits_baseILj512ES2_S2_S2_S2_fjLj128EEEEELb0ELb0ELb0ELb0EEEvNS_9BwdParamsE,"aw",@nobits
	.sectionflags	@""
	.align	16
	.zero		1024


//--------------------- .nv.shared.reserved.0     --------------------------
	.section	.nv.shared.reserved.0,"aw",@nobits
	.weak		__nv_reservedSMEM_offset_0_alias
	.size		__nv_reservedSMEM_offset_0_alias, 0, 64
	.other		__nv_reservedSMEM_offset_0_alias,@"STO_CUDA_RESERVED_SHARED STV_DEFAULT"
__nv_reservedSMEM_offset_0_alias:
	.zero		0
	.zero		64


//--------------------- .nv.shared._ZN10layer_norm13ln_bwd_kernelINS_13Kernel_traitsI13__nv_bfloat16S2_S2_S2_fjLj512ELj1ELj4ELj1ELj16ENS_18Kernel_traits_baseILj512ES2_S2_S2_S2_fjLj128EEEEELb0ELb0ELb0ELb1EEEvNS_9BwdParamsE --------------------------
	.section	.nv.shared._ZN10layer_norm13ln_bwd_kernelINS_13Kernel_traitsI13__nv_bfloat16S2_S2_S2_fjLj512ELj1ELj4ELj1ELj16ENS_18Kernel_traits_baseILj512ES2_S2_S2_S2_fjLj128EEEEELb0ELb0ELb0ELb1EEEvNS_9BwdParamsE,"aw",@nobits
	.sectionflags	@""
	.align	16
	.zero		1024


//--------------------- .nv.shared._ZN10layer_norm13ln_bwd_kernelINS_13Kernel_traitsI13__nv_bfloat16S2_S2_S2_fjLj512ELj1ELj4ELj1ELj16ENS_18Kernel_traits_baseILj512ES2_S2_S2_S2_fjLj128EEEEELb0ELb0ELb1ELb0EEEvNS_9BwdParamsE --------------------------
	.section	.nv.shared._ZN10layer_norm13ln_bwd_kernelINS_13Kernel_traitsI13__nv_bfloat16S2_S2_S2_fjLj512ELj1ELj4ELj1ELj16ENS_18Kernel_traits_baseILj512ES2_S2_S2_S2_fjLj128EEEEELb0ELb0ELb1ELb0EEEvNS_9BwdParamsE,"aw",@nobits
	.sectionflags	@""
	.align	16
	.zero		1024


//--------------------- .nv.shared._ZN10layer_norm13ln_bwd_kernelINS_13Kernel_traitsI13__nv_bfloat16S2_S2_S2_fjLj512ELj1ELj4ELj1ELj16ENS_18Kernel_traits_baseILj512ES2_S2_S2_S2_fjLj128EEEEELb0ELb0ELb1ELb1EEEvNS_9BwdParamsE --------------------------
	.section	.nv.shared._ZN10layer_norm13ln_bwd_kernelINS_13Kernel_traitsI13__nv_bfloat16S2_S2_S2_fjLj512ELj1ELj4ELj1ELj16ENS_18Kernel_traits_baseILj512ES2_S2_S2_S2_fjLj128EEEEELb0ELb0ELb1ELb1EEEvNS_9BwdParamsE,"aw",@nobits
	.sectionflags	@""
	.align	16
	.zero		1024


//--------------------- .nv.shared._ZN10layer_norm13ln_bwd_kernelINS_13Kernel_traitsI13__nv_bfloat16S2_S2_S2_fjLj512ELj1ELj4ELj1ELj16ENS_18Kernel_traits_baseILj512ES2_S2_S2_S2_fjLj128EEEEELb0ELb1ELb0ELb0EEEvNS_9BwdParamsE --------------------------
	.section	.nv.shared._ZN10layer_norm13ln_bwd_kernelINS_13Kernel_traitsI13__nv_bfloat16S2_S2_S2_fjLj512ELj1ELj4ELj1ELj16ENS_18Kernel_traits_baseILj512ES2_S2_S2_S2_fjLj128EEEEELb0ELb1ELb0ELb0EEEvNS_9BwdParamsE,"aw",@nobits
	.sectionflags	@""
	.align	16
	.zero		1024


//--------------------- .nv.shared._ZN10layer_norm13ln_bwd_kernelINS_13Kernel_traitsI13__nv_bfloat16S2_S2_S2_fjLj512ELj1ELj4ELj1ELj16ENS_18Kernel_traits_baseILj512ES2_S2_S2_S2_fjLj128EEEEELb0ELb1ELb0ELb1EEEvNS_9BwdParamsE --------------------------
	.section	.nv.shared._ZN10layer_norm13ln_bwd_kernelINS_13Kernel_traitsI13__nv_bfloat16S2_S2_S2_fjLj512ELj1ELj4ELj1ELj16ENS_18Kernel_traits_baseILj512ES2_S2_S2_S2_fjLj128EEEEELb0ELb1ELb0ELb1EEEvNS_9BwdParamsE,"aw",@nobits
	.sectionflags	@""
	.align	16
	.zero		1024


//--------------------- .nv.shared._ZN10layer_norm13ln_bwd_kernelINS_13Kernel_traitsI13__nv_bfloat16S2_S2_S2_fjLj512ELj1ELj4ELj1ELj16ENS_18Kernel_traits_baseILj512ES2_S2_S2_S2_fjLj128EEEEELb0ELb1ELb1ELb0EEEvNS_9BwdParamsE --------------------------
	.section	.nv.shared._ZN10layer_norm13ln_bwd_kernelINS_13Kernel_traitsI13__nv_bfloat16S2_S2_S2_fjLj512ELj1ELj4ELj1ELj16ENS_18Kernel_traits_baseILj512ES2_S2_S2_S2_fjLj128EEEEELb0ELb1ELb1ELb0EEEvNS_9BwdParamsE,"aw",@nobits
	.sectionflags	@""
	.align	16
	.zero		1024


//--------------------- .nv.shared._ZN10layer_norm13ln_bwd_kernelINS_13Kernel_traitsI13__nv_bfloat16S2_S2_S2_fjLj512ELj1ELj4ELj1ELj16ENS_18Kernel_traits_baseILj512ES2_S2_S2_S2_fjLj128EEEEELb0ELb1ELb1ELb1EEEvNS_9BwdParamsE --------------------------
	.section	.nv.shared._ZN10layer_norm13ln_bwd_kernelINS_13Kernel_traitsI13__nv_bfloat16S2_S2_S2_fjLj512ELj1ELj4ELj1ELj16ENS_18Kernel_traits_baseILj512ES2_S2_S2_S2_fjLj128EEEEELb0ELb1ELb1ELb1EEEvNS_9BwdParamsE,"aw",@nobits
	.sectionflags	@""
	.align	16
	.zero		1024


//--------------------- .nv.shared._ZN10layer_norm13ln_bwd_kernelINS_13Kernel_traitsI13__nv_bfloat16S2_S2_S2_fjLj512ELj1ELj4ELj1ELj16ENS_18Kernel_traits_baseILj512ES2_S2_S2_S2_fjLj128EEEEELb1ELb0ELb0ELb0EEEvNS_9BwdParamsE --------------------------
	.section	.nv.shared._ZN10layer_norm13ln_bwd_kernelINS_13Kernel_traitsI13__nv_bfloat16S2_S2_S2_fjLj512ELj1ELj4ELj1ELj16ENS_18Kernel_traits_baseILj512ES2_S2_S2_S2_fjLj128EEEEELb1ELb0ELb0ELb0EEEvNS_9BwdParamsE,"aw",@nobits
	.sectionflags	@""
	.align	16
	.zero		1024


//--------------------- .nv.shared._ZN10layer_norm13ln_bwd_kernelINS_13Kernel_traitsI13__nv_bfloat16S2_S2_S2_fjLj512ELj1ELj4ELj1ELj16ENS_18Kernel_traits_baseILj512ES2_S2_S2_S2_fjLj128EEEEELb1ELb0ELb0ELb1EEEvNS_9BwdParamsE --------------------------
	.section	.nv.shared._ZN10layer_norm13ln_bwd_kernelINS_13Kernel_traitsI13__nv_bfloat16S2_S2_S2_fjLj512ELj1ELj4ELj1ELj16ENS_18Kernel_traits_baseILj512ES2_S2_S2_S2_fjLj128EEEEELb1ELb0ELb0ELb1EEEvNS_9BwdParamsE,"aw",@nobits
	.sectionflags	@""
	.align	16
	.zero		1024


//--------------------- .nv.shared._ZN10layer_norm22ln_bwd_finalize_kernelINS_22Kernel_traits_finalizeILj512E13__nv_bfloat16S2_S2_S2_fjLb0ELj1024ELj4ENS_18Kernel_traits_baseILj512ES2_S2_S2_S2_fjLj1024EEEEELb0ELb0EEEvNS_9BwdParamsE --------------------------
	.section	.nv.shared._ZN10layer_norm22ln_bwd_finalize_kernelINS_22Kernel_traits_finalizeILj512E13__nv_bfloat16S2_S2_S2_fjLb0ELj1024ELj4ENS_18Kernel_traits_baseILj512ES2_S2_S2_S2_fjLj1024EEEEELb0ELb0EEEvNS_9BwdParamsE,"aw",@nobits
	.sectionflags	@""
	.align	16
.nv.shared._ZN10layer_norm22ln_bwd_finalize_kernelINS_22Kernel_traits_finalizeILj512E13__nv_bfloat16S2_S2_S2_fjLb0ELj1024ELj4ENS_18Kernel_traits_baseILj512ES2_S2_S2_S2_fjLj1024EEEEELb0ELb0EEEvNS_9BwdParamsE:
	.zero		9472


//--------------------- .nv.shared._ZN10layer_norm13ln_bwd_kernelINS_13Kernel_traitsI13__nv_bfloat16S2_S2_S2_fjLj512ELj1ELj4ELj1ELj16ENS_18Kernel_traits_baseILj512ES2_S2_S2_S2_fjLj128EEEEELb1ELb0ELb1ELb0EEEvNS_9BwdParamsE --------------------------
	.section	.nv.shared._ZN10layer_norm13ln_bwd_kernelINS_13Kernel_traitsI13__nv_bfloat16S2_S2_S2_fjLj512ELj1ELj4ELj1ELj16ENS_18Kernel_traits_baseILj512ES2_S2_S2_S2_fjLj128EEEEELb1ELb0ELb1ELb0EEEvNS_9BwdParamsE,"aw",@nobits
	.sectionflags	@""
	.align	16
	.zero		1024


//--------------------- .nv.shared._ZN10layer_norm22ln_bwd_finalize_kernelINS_22Kernel_traits_finalizeILj512E13__nv_bfloat16S2_S2_S2_fjLb0ELj1024ELj4ENS_18Kernel_traits_baseILj512ES2_S2_S2_S2_fjLj1024EEEEELb0ELb1EEEvNS_9BwdParamsE --------------------------
	.section	.nv.shared._ZN10layer_norm22ln_bwd_finalize_kernelINS_22Kernel_traits_finalizeILj512E13__nv_bfloat16S2_S2_S2_fjLb0ELj1024ELj4ENS_18Kernel_traits_baseILj512ES2_S2_S2_S2_fjLj1024EEEEELb0ELb1EEEvNS_9BwdParamsE,"aw",@nobits
	.sectionflags	@""
	.align	16
.nv.shared._ZN10layer_norm22ln_bwd_finalize_kernelINS_22Kernel_traits_finalizeILj512E13__nv_bfloat16S2_S2_S2_fjLb0ELj1024ELj4ENS_18Kernel_traits_baseILj512ES2_S2_S2_S2_fjLj1024EEEEELb0ELb1EEEvNS_9BwdParamsE:
	.zero		9472


//--------------------- .nv.shared._ZN10layer_norm13ln_bwd_kernelINS_13Kernel_traitsI13__nv_bfloat16S2_S2_S2_fjLj512ELj1ELj4ELj1ELj16ENS_18Kernel_traits_baseILj512ES2_S2_S2_S2_fjLj128EEEEELb1ELb0ELb1ELb1EEEvNS_9BwdParamsE --------------------------
	.section	.nv.shared._ZN10layer_norm13ln_bwd_kernelINS_13Kernel_traitsI13__nv_bfloat16S2_S2_S2_fjLj512ELj1ELj4ELj1ELj16ENS_18Kernel_traits_baseILj512ES2_S2_S2_S2_fjLj128EEEEELb1ELb0ELb1ELb1EEEvNS_9BwdParamsE,"aw",@nobits
	.sectionflags	@""
	.align	16
	.zero		1024


//--------------------- .nv.shared._ZN10layer_norm13ln_bwd_kernelINS_13Kernel_traitsI13__nv_bfloat16S2_S2_S2_fjLj512ELj1ELj4ELj1ELj16ENS_18Kernel_traits_baseILj512ES2_S2_S2_S2_fjLj128EEEEELb1ELb1ELb0ELb0EEEvNS_9BwdParamsE --------------------------
	.section	.nv.shared._ZN10layer_norm13ln_bwd_kernelINS_13Kernel_traitsI13__nv_bfloat16S2_S2_S2_fjLj512ELj1ELj4ELj1ELj16ENS_18Kernel_traits_baseILj512ES2_S2_S2_S2_fjLj128EEEEELb1ELb1ELb0ELb0EEEvNS_9BwdParamsE,"aw",@nobits
	.sectionflags	@""
	.align	16
	.zero		1024


//--------------------- .nv.shared._ZN10layer_norm13ln_bwd_kernelINS_13Kernel_traitsI13__nv_bfloat16S2_S2_S2_fjLj512ELj1ELj4ELj1ELj16ENS_18Kernel_traits_baseILj512ES2_S2_S2_S2_fjLj128EEEEELb1ELb1ELb0ELb1EEEvNS_9BwdParamsE --------------------------
	.section	.nv.shared._ZN10layer_norm13ln_bwd_kernelINS_13Kernel_traitsI13__nv_bfloat16S2_S2_S2_fjLj512ELj1ELj4ELj1ELj16ENS_18Kernel_traits_baseILj512ES2_S2_S2_S2_fjLj128EEEEELb1ELb1ELb0ELb1EEEvNS_9BwdParamsE,"aw",@nobits
	.sectionflags	@""
	.align	16
	.zero		1024


//--------------------- .nv.shared._ZN10layer_norm22ln_bwd_finalize_kernelINS_22Kernel_traits_finalizeILj512E13__nv_bfloat16S2_S2_S2_fjLb1ELj1024ELj4ENS_18Kernel_traits_baseILj512ES2_S2_S2_S2_fjLj1024EEEEELb1ELb0EEEvNS_9BwdParamsE --------------------------
	.section	.nv.shared._ZN10layer_norm22ln_bwd_finalize_kernelINS_22Kernel_traits_finalizeILj512E13__nv_bfloat16S2_S2_S2_fjLb1ELj1024ELj4ENS_18Kernel_traits_baseILj512ES2_S2_S2_S2_fjLj1024EEEEELb1ELb0EEEvNS_9BwdParamsE,"aw",@nobits
	.sectionflags	@""
	.align	16
.nv.shared._ZN10layer_norm22ln_bwd_finalize_kernelINS_22Kernel_traits_finalizeILj512E13__nv_bfloat16S2_S2_S2_fjLb1ELj1024ELj4ENS_18Kernel_traits_baseILj512ES2_S2_S2_S2_fjLj1024EEEEELb1ELb0EEEvNS_9BwdParamsE:
	.zero		13696


//--------------------- .nv.shared._ZN10layer_norm13ln_bwd_kernelINS_13Kernel_traitsI13__nv_bfloat16S2_S2_S2_fjLj512ELj1ELj4ELj1ELj16ENS_18Kernel_traits_baseILj512ES2_S2_S2_S2_fjLj128EEEEELb1ELb1ELb1ELb0EEEvNS_9BwdParamsE --------------------------
	.section	.nv.shared._ZN10layer_norm13ln_bwd_kernelINS_13Kernel_traitsI13__nv_bfloat16S2_S2_S2_fjLj512ELj1ELj4ELj1ELj16ENS_18Kernel_traits_baseILj512ES2_S2_S2_S2_fjLj128EEEEELb1ELb1ELb1ELb0EEEvNS_9BwdParamsE,"aw",@nobits
	.sectionflags	@""
	.align	16
	.zero		1024


//--------------------- .nv.shared._ZN10layer_norm22ln_bwd_finalize_kernelINS_22Kernel_traits_finalizeILj512E13__nv_bfloat16S2_S2_S2_fjLb1ELj1024ELj4ENS_18Kernel_traits_baseILj512ES2_S2_S2_S2_fjLj1024EEEEELb1ELb1EEEvNS_9BwdParamsE --------------------------
	.section	.nv.shared._ZN10layer_norm22ln_bwd_finalize_kernelINS_22Kernel_traits_finalizeILj512E13__nv_bfloat16S2_S2_S2_fjLb1ELj1024ELj4ENS_18Kernel_traits_baseILj512ES2_S2_S2_S2_fjLj1024EEEEELb1ELb1EEEvNS_9BwdParamsE,"aw",@nobits
	.sectionflags	@""
	.align	16
.nv.shared._ZN10layer_norm22ln_bwd_finalize_kernelINS_22Kernel_traits_finalizeILj512E13__nv_bfloat16S2_S2_S2_fjLb1ELj1024ELj4ENS_18Kernel_traits_baseILj512ES2_S2_S2_S2_fjLj1024EEEEELb1ELb1EEEvNS_9BwdParamsE:
	.zero		13696


//--------------------- .nv.shared._ZN10layer_norm13ln_bwd_kernelINS_13Kernel_traitsI13__nv_bfloat16S2_S2_S2_fjLj512ELj1ELj4ELj1ELj16ENS_18Kernel_traits_baseILj512ES2_S2_S2_S2_fjLj128EEEEELb1ELb1ELb1ELb1EEEvNS_9BwdParamsE --------------------------
	.section	.nv.shared._ZN10layer_norm13ln_bwd_kernelINS_13Kernel_traitsI13__nv_bfloat16S2_S2_S2_fjLj512ELj1ELj4ELj1ELj16ENS_18Kernel_traits_baseILj512ES2_S2_S2_S2_fjLj128EEEEELb1ELb1ELb1ELb1EEEvNS_9BwdParamsE,"aw",@nobits
	.sectionflags	@""
	.align	16
	.zero		1024


//--------------------- .nv.shared._ZN10layer_norm13ln_bwd_kernelINS_13Kernel_traitsI6__halfS2_S2_S2_fjLj512ELj1ELj4ELj1ELj16ENS_18Kernel_traits_baseILj512ES2_S2_S2_S2_fjLj128EEEEELb0ELb0ELb0ELb0EEEvNS_9BwdParamsE --------------------------
	.section	.nv.shared._ZN10layer_norm13ln_bwd_kernelINS_13Kernel_traitsI6__halfS2_S2_S2_fjLj512ELj1ELj4ELj1ELj16ENS_18Kernel_traits_baseILj512ES2_S2_S2_S2_fjLj128EEEEELb0ELb0ELb0ELb0EEEvNS_9BwdParamsE,"aw",@nobits
	.sectionflags	@""
	.align	16
	.zero		1024


//--------------------- .nv.shared._ZN10layer_norm13ln_bwd_kernelINS_13Kernel_traitsI6__halfS2_S2_S2_fjLj512ELj1ELj4ELj1ELj16ENS_18Kernel_traits_baseILj512ES2_S2_S2_S2_fjLj128EEEEELb0ELb0ELb0ELb1EEEvNS_9BwdParamsE --------------------------
	.section	.nv.shared._ZN10layer_norm13ln_bwd_kernelINS_13Kernel_traitsI6__halfS2_S2_S2_fjLj512ELj1ELj4ELj1ELj16ENS_18Kernel_traits_baseILj512ES2_S2_S2_S2_fjLj128EEEEELb0ELb0ELb0ELb1EEEvNS_9BwdParamsE,"aw",@nobits
	.sectionflags	@""
	.align	16
	.zero		1024


//--------------------- .nv.shared._ZN10layer_norm13ln_bwd_kernelINS_13Kernel_traitsI6__halfS2_S2_S2_fjLj512ELj1ELj4ELj1ELj16ENS_18Kernel_traits_baseILj512ES2_S2_S2_S2_fjLj128EEEEELb0ELb0ELb1ELb0EEEvNS_9BwdParamsE --------------------------
	.section	.nv.shared._ZN10layer_norm13ln_bwd_kernelINS_13Kernel_traitsI6__halfS2_S2_S2_fjLj512ELj1ELj4ELj1ELj16ENS_18Kernel_traits_baseILj512ES2_S2_S2_S2_fjLj128EEEEELb0ELb0ELb1ELb0EEEvNS_9BwdParamsE,"aw",@nobits
	.sectionflags	@""
	.align	16
	.zero		1024


//--------------------- .nv.shared._ZN10layer_norm13ln_bwd_kernelINS_13Kernel_traitsI6__halfS2_S2_S2_fjLj512ELj1ELj4ELj1ELj16ENS_18Kernel_traits_baseILj512ES2_S2_S2_S2_fjLj128EEEEELb0ELb0ELb1ELb1EEEvNS_9BwdParamsE --------------------------
	.section	.nv.shared._ZN10layer_norm13ln_bwd_kernelINS_13Kernel_traitsI6__halfS2_S2_S2_fjLj512ELj1ELj4ELj1ELj16ENS_18Kernel_traits_baseILj512ES2_S2_S2_S2_fjLj128EEEEELb0ELb0ELb1ELb1EEEvNS_9BwdParamsE,"aw",@nobits
	.sectionflags	@""
	.align	16
	.zero		1024


//--------------------- .nv.shared._ZN10layer_norm13ln_bwd_kernelINS_13Kernel_traitsI6__halfS2_S2_S2_fjLj512ELj1ELj4ELj1ELj16ENS_18Kernel_traits_baseILj512ES2_S2_S2_S2_fjLj128EEEEELb0ELb1ELb0ELb0EEEvNS_9BwdParamsE --------------------------
	.section	.nv.shared._ZN10layer_norm13ln_bwd_kernelINS_13Kernel_traitsI6__halfS2_S2_S2_fjLj512ELj1ELj4ELj1ELj16ENS_18Kernel_traits_baseILj512ES2_S2_S2_S2_fjLj128EEEEELb0ELb1ELb0ELb0EEEvNS_9BwdParamsE,"aw",@nobits
	.sectionflags	@""
	.align	16
	.zero		1024


//--------------------- .nv.shared._ZN10layer_norm13ln_bwd_kernelINS_13Kernel_traitsI6__halfS2_S2_S2_fjLj512ELj1ELj4ELj1ELj16ENS_18Kernel_traits_baseILj512ES2_S2_S2_S2_fjLj128EEEEELb0ELb1ELb0ELb1EEEvNS_9BwdParamsE --------------------------
	.section	.nv.shared._ZN10layer_norm13ln_bwd_kernelINS_13Kernel_traitsI6__halfS2_S2_S2_fjLj512ELj1ELj4ELj1ELj16ENS_18Kernel_traits_baseILj512ES2_S2_S2_S2_fjLj128EEEEELb0ELb1ELb0ELb1EEEvNS_9BwdParamsE,"aw",@nobits
	.sectionflags	@""
	.align	16
	.zero		1024


//--------------------- .nv.shared._ZN10layer_norm13ln_bwd_kernelINS_13Kernel_traitsI6__halfS2_S2_S2_fjLj512ELj1ELj4ELj1ELj16ENS_18Kernel_traits_baseILj512ES2_S2_S2_S2_fjLj128EEEEELb0ELb1ELb1ELb0EEEvNS_9BwdParamsE --------------------------
	.section	.nv.shared._ZN10layer_norm13ln_bwd_kernelINS_13Kernel_traitsI6__halfS2_S2_S2_fjLj512ELj1ELj4ELj1ELj16ENS_18Kernel_traits_baseILj512ES2_S2_S2_S2_fjLj128EEEEELb0ELb1ELb1ELb0EEEvNS_9BwdParamsE,"aw",@nobits
	.sectionflags	@""
	.align	16
	.zero		1024


//--------------------- .nv.shared._ZN10layer_norm13ln_bwd_kernelINS_13Kernel_traitsI6__halfS2_S2_S2_fjLj512ELj1ELj4ELj1ELj16ENS_18Kernel_traits_baseILj512ES2_S2_S2_S2_fjLj128EEEEELb0ELb1ELb1ELb1EEEvNS_9BwdParamsE --------------------------
	.section	.nv.shared._ZN10layer_norm13ln_bwd_kernelINS_13Kernel_traitsI6__halfS2_S2_S2_fjLj512ELj1ELj4ELj1ELj16ENS_18Kernel_traits_baseILj512ES2_S2_S2_S2_fjLj128EEEEELb0ELb1ELb1ELb1EEEvNS_9BwdParamsE,"aw",@nobits
	.sectionflags	@""
	.align	16
	.zero		1024


//--------------------- .nv.shared._ZN10layer_norm13ln_bwd_kernelINS_13Kernel_traitsI6__halfS2_S2_S2_fjLj512ELj1ELj4ELj1ELj16ENS_18Kernel_traits_baseILj512ES2_S2_S2_S2_fjLj128EEEEELb1ELb0ELb0ELb0EEEvNS_9BwdParamsE --------------------------
	.section	.nv.shared._ZN10layer_norm13ln_bwd_kernelINS_13Kernel_traitsI6__halfS2_S2_S2_fjLj512ELj1ELj4ELj1ELj16ENS_18Kernel_traits_baseILj512ES2_S2_S2_S2_fjLj128EEEEELb1ELb0ELb0ELb0EEEvNS_9BwdParamsE,"aw",@nobits
	.sectionflags	@""
	.align	16
	.zero		1024


//--------------------- .nv.shared._ZN10layer_norm13ln_bwd_kernelINS_13Kernel_traitsI6__halfS2_S2_S2_fjLj512ELj1ELj4ELj1ELj16ENS_18Kernel_traits_baseILj512ES2_S2_S2_S2_fjLj128EEEEELb1ELb0ELb0ELb1EEEvNS_9BwdParamsE --------------------------
	.section	.nv.shared._ZN10layer_norm13ln_bwd_kernelINS_13Kernel_traitsI6__halfS2_S2_S2_fjLj512ELj1ELj4ELj1ELj16ENS_18Kernel_traits_baseILj512ES2_S2_S2_S2_fjLj128EEEEELb1ELb0ELb0ELb1EEEvNS_9BwdParamsE,"aw",@nobits
	.sectionflags	@""
	.align	16
	.zero		1024


//--------------------- .nv.shared._ZN10layer_norm22ln_bwd_finalize_kernelINS_22Kernel_traits_finalizeILj512E6__halfS2_S2_S2_fjLb0ELj1024ELj4ENS_18Kernel_traits_baseILj512ES2_S2_S2_S2_fjLj1024EEEEELb0ELb0EEEvNS_9BwdParamsE --------------------------
	.section	.nv.shared._ZN10layer_norm22ln_bwd_finalize_kernelINS_22Kernel_traits_finalizeILj512E6__halfS2_S2_S2_fjLb0ELj1024ELj4ENS_18Kernel_traits_baseILj512ES2_S2_S2_S2_fjLj1024EEEEELb0ELb0EEEvNS_9BwdParamsE,"aw",@nobits
	.sectionflags	@""
	.align	16
.nv.shared._ZN10layer_norm22ln_bwd_finalize_kernelINS_22Kernel_traits_finalizeILj512E6__halfS2_S2_S2_fjLb0ELj1024ELj4ENS_18Kernel_traits_baseILj512ES2_S2_S2_S2_fjLj1024EEEEELb0ELb0EEEvNS_9BwdParamsE:
	.zero		9472


//--------------------- .nv.shared._ZN10layer_norm13ln_bwd_kernelINS_13Kernel_traitsI6__halfS2_S2_S2_fjLj512ELj1ELj4ELj1ELj16ENS_18Kernel_traits_baseILj512ES2_S2_S2_S2_fjLj128EEEEELb1ELb0ELb1ELb0EEEvNS_9BwdParamsE --------------------------
	.section	.nv.shared._ZN10layer_norm13ln_bwd_kernelINS_13Kernel_traitsI6__halfS2_S2_S2_fjLj512ELj1ELj4ELj1ELj16ENS_18Kernel_traits_baseILj512ES2_S2_S2_S2_fjLj128EEEEELb1ELb0ELb1ELb0EEEvNS_9BwdParamsE,"aw",@nobits
	.sectionflags	@""
	.align	16
	.zero		1024


//--------------------- .nv.shared._ZN10layer_norm22ln_bwd_finalize_kernelINS_22Kernel_traits_finalizeILj512E6__halfS2_S2_S2_fjLb0ELj1024ELj4ENS_18Kernel_traits_baseILj512ES2_S2_S2_S2_fjLj1024EEEEELb0ELb1EEEvNS_9BwdParamsE --------------------------
	.section	.nv.shared._ZN10layer_norm22ln_bwd_finalize_kernelINS_22Kernel_traits_finalizeILj512E6__halfS2_S2_S2_fjLb0ELj1024ELj4ENS_18Kernel_traits_baseILj512ES2_S2_S2_S2_fjLj1024EEEEELb0ELb1EEEvNS_9BwdParamsE,"aw",@nobits
	.sectionflags	@""
	.align	16
.nv.shared._ZN10layer_norm22ln_bwd_finalize_kernelINS_22Kernel_traits_finalizeILj512E6__halfS2_S2_S2_fjLb0ELj1024ELj4ENS_18Kernel_traits_baseILj512ES2_S2_S2_S2_fjLj1024EEEEELb0ELb1EEEvNS_9BwdParamsE:
	.zero		9472


//--------------------- .nv.shared._ZN10layer_norm13ln_bwd_kernelINS_13Kernel_traitsI6__halfS2_S2_S2_fjLj512ELj1ELj4ELj1ELj16ENS_18Kernel_traits_baseILj512ES2_S2_S2_S2_fjLj128EEEEELb1ELb0ELb1ELb1EEEvNS_9BwdParamsE --------------------------
	.section	.nv.shared._ZN10layer_norm13ln_bwd_kernelINS_13Kernel_traitsI6__halfS2_S2_S2_fjLj512ELj1ELj4ELj1ELj16ENS_18Kernel_traits_baseILj512ES2_S2_S2_S2_fjLj128EEEEELb1ELb0ELb1ELb1EEEvNS_9BwdParamsE,"aw",@nobits
	.sectionflags	@""
	.align	16
	.zero		1024


//--------------------- .nv.shared._ZN10layer_norm13ln_bwd_kernelINS_13Kernel_traitsI6__halfS2_S2_S2_fjLj512ELj1ELj4ELj1ELj16ENS_18Kernel_traits_baseILj512ES2_S2_S2_S2_fjLj128EEEEELb1ELb1ELb0ELb0EEEvNS_9BwdParamsE --------------------------
	.section	.nv.shared._ZN10layer_norm13ln_bwd_kernelINS_13Kernel_traitsI6__halfS2_S2_S2_fjLj512ELj1ELj4ELj1ELj16ENS_18Kernel_traits_baseILj512ES2_S2_S2_S2_fjLj128EEEEELb1ELb1ELb0ELb0EEEvNS_9BwdParamsE,"aw",@nobits
	.sectionflags	@""
	.align	16
	.zero		1024


//--------------------- .nv.shared._ZN10layer_norm13ln_bwd_kernelINS_13Kernel_traitsI6__halfS2_S2_S2_fjLj512ELj1ELj4ELj1ELj16ENS_18Kernel_traits_baseILj512ES2_S2_S2_S2_fjLj128EEEEELb1ELb1ELb0ELb1EEEvNS_9BwdParamsE --------------------------
	.section	.nv.shared._ZN10layer_norm13ln_bwd_kernelINS_13Kernel_traitsI6__halfS2_S2_S2_fjLj512ELj1ELj4ELj1ELj16ENS_18Kernel_traits_baseILj512ES2_S2_S2_S2_fjLj128EEEEELb1ELb1ELb0ELb1EEEvNS_9BwdParamsE,"aw",@nobits
	.sectionflags	@""
	.align	16
	.zero		1024


//--------------------- .nv.shared._ZN10layer_norm22ln_bwd_finalize_kernelINS_22Kernel_traits_finalizeILj512E6__halfS2_S2_S2_fjLb1ELj1024ELj4ENS_18Kernel_traits_baseILj512ES2_S2_S2_S2_fjLj1024EEEEELb1ELb0EEEvNS_9BwdParamsE --------------------------
	.section	.nv.shared._ZN10layer_norm22ln_bwd_finalize_kernelINS_22Kernel_traits_finalizeILj512E6__halfS2_S2_S2_fjLb1ELj1024ELj4ENS_18Kernel_traits_baseILj512ES2_S2_S2_S2_fjLj1024EEEEELb1ELb0EEEvNS_9BwdParamsE,"aw",@nobits
	.sectionflags	@""
	.align	16
.nv.shared._ZN10layer_norm22ln_bwd_finalize_kernelINS_22Kernel_traits_finalizeILj512E6__halfS2_S2_S2_fjLb1ELj1024ELj4ENS_18Kernel_traits_baseILj512ES2_S2_S2_S2_fjLj1024EEEEELb1ELb0EEEvNS_9BwdParamsE:
	.zero		13696


//--------------------- .nv.shared._ZN10layer_norm13ln_bwd_kernelINS_13Kernel_traitsI6__halfS2_S2_S2_fjLj512ELj1ELj4ELj1ELj16ENS_18Kernel_traits_baseILj512ES2_S2_S2_S2_fjLj128EEEEELb1ELb1ELb1ELb0EEEvNS_9BwdParamsE --------------------------
	.section	.nv.shared._ZN10layer_norm13ln_bwd_kernelINS_13Kernel_traitsI6__halfS2_S2_S2_fjLj512ELj1ELj4ELj1ELj16ENS_18Kernel_traits_baseILj512ES2_S2_S2_S2_fjLj128EEEEELb1ELb1ELb1ELb0EEEvNS_9BwdParamsE,"aw",@nobits
	.sectionflags	@""
	.align	16
	.zero		1024


//--------------------- .nv.shared._ZN10layer_norm22ln_bwd_finalize_kernelINS_22Kernel_traits_finalizeILj512E6__halfS2_S2_S2_fjLb1ELj1024ELj4ENS_18Kernel_traits_baseILj512ES2_S2_S2_S2_fjLj1024EEEEELb1ELb1EEEvNS_9BwdParamsE --------------------------
	.section	.nv.shared._ZN10layer_norm22ln_bwd_finalize_kernelINS_22Kernel_traits_finalizeILj512E6__halfS2_S2_S2_fjLb1ELj1024ELj4ENS_18Kernel_traits_baseILj512ES2_S2_S2_S2_fjLj1024EEEEELb1ELb1EEEvNS_9BwdParamsE,"aw",@nobits
	.sectionflags	@""
	.align	16
.nv.shared._ZN10layer_norm22ln_bwd_finalize_kernelINS_22Kernel_traits_finalizeILj512E6__halfS2_S2_S2_fjLb1ELj1024ELj4ENS_18Kernel_traits_baseILj512ES2_S2_S2_S2_fjLj1024EEEEELb1ELb1EEEvNS_9BwdParamsE:
	.zero		13696


//--------------------- .nv.shared._ZN10layer_norm13ln_bwd_kernelINS_13Kernel_traitsI6__halfS2_S2_S2_fjLj512ELj1ELj4ELj1ELj16ENS_18Kernel_traits_baseILj512ES2_S2_S2_S2_fjLj128EEEEELb1ELb1ELb1ELb1EEEvNS_9BwdParamsE --------------------------
	.section	.nv.shared._ZN10layer_norm13ln_bwd_kernelINS_13Kernel_traitsI6__halfS2_S2_S2_fjLj512ELj1ELj4ELj1ELj16ENS_18Kernel_traits_baseILj512ES2_S2_S2_S2_fjLj128EEEEELb1ELb1ELb1ELb1EEEvNS_9BwdParamsE,"aw",@nobits
	.sectionflags	@""
	.align	16
	.zero		1024


//--------------------- .nv.shared._ZN10layer_norm13ln_bwd_kernelINS_13Kernel_traitsIf13__nv_bfloat16S2_S2_fjLj512ELj1ELj4ELj1ELj16ENS_18Kernel_traits_baseILj512EfS2_S2_S2_fjLj128EEEEELb0ELb0ELb0ELb0EEEvNS_9BwdParamsE --------------------------
	.section	.nv.shared._ZN10layer_norm13ln_bwd_kernelINS_13Kernel_traitsIf13__nv_bfloat16S2_S2_fjLj512ELj1ELj4ELj1ELj16ENS_18Kernel_traits_baseILj512EfS2_S2_S2_fjLj128EEEEELb0ELb0ELb0ELb0EEEvNS_9BwdParamsE,"aw",@nobits
	.sectionflags	@""
	.align	16
	.zero		1024


//--------------------- .nv.shared._ZN10layer_norm13ln_bwd_kernelINS_13Kernel_traitsIf13__nv_bfloat16S2_S2_fjLj512ELj1ELj4ELj1ELj16ENS_18Kernel_traits_baseILj512EfS2_S2_S2_fjLj128EEEEELb0ELb0ELb0ELb1EEEvNS_9BwdParamsE --------------------------
	.section	.nv.shared._ZN10layer_norm13ln_bwd_kernelINS_13Kernel_traitsIf13__nv_bfloat16S2_S2_fjLj512ELj1ELj4ELj1ELj16ENS_18Kernel_traits_baseILj512EfS2_S2_S2_fjLj128EEEEELb0ELb0ELb0ELb1EEEvNS_9BwdParamsE,"aw",@nobits
	.sectionflags	@""
	.align	16
	.zero		1024


//--------------------- .nv.shared._ZN10layer_norm13ln_bwd_kernelINS_13Kernel_traitsIf13__nv_bfloat16S2_S2_fjLj512ELj1ELj4ELj1ELj16ENS_18Kernel_traits_baseILj512EfS2_S2_S2_fjLj128EEEEELb0ELb0ELb1ELb0EEEvNS_9BwdParamsE --------------------------
	.section	.nv.shared._ZN10layer_norm13ln_bwd_kernelINS_13Kernel_traitsIf13__nv_bfloat16S2_S2_fjLj512ELj1ELj4ELj1ELj16ENS_18Kernel_traits_baseILj512EfS2_S2_S2_fjLj128EEEEELb0ELb0ELb1ELb0EEEvNS_9BwdParamsE,"aw",@nobits
	.sectionflags	@""
	.align	16
	.zero		1024


//--------------------- .nv.shared._ZN10layer_norm13ln_bwd_kernelINS_13Kernel_traitsIf13__nv_bfloat16S2_S2_fjLj512ELj1ELj4ELj1ELj16ENS_18Kernel_traits_baseILj512EfS2_S2_S2_fjLj128EEEEELb0ELb0ELb1ELb1EEEvNS_9BwdParamsE --------------------------
	.section	.nv.shared._ZN10layer_norm13ln_bwd_kernelINS_13Kernel_traitsIf13__nv_bfloat16S2_S2_fjLj512ELj1ELj4ELj1ELj16ENS_18Kernel_traits_baseILj512EfS2_S2_S2_fjLj128EEEEELb0ELb0ELb1ELb1EEEvNS_9BwdParamsE,"aw",@nobits
	.sectionflags	@""
	.align	16
	.zero		1024


//--------------------- .nv.shared._ZN10layer_norm13ln_bwd_kernelINS_13Kernel_traitsIf13__nv_bfloat16S2_S2_fjLj512ELj1ELj4ELj1ELj16ENS_18Kernel_traits_baseILj512EfS2_S2_S2_fjLj128EEEEELb0ELb1ELb0ELb0EEEvNS_9BwdParamsE --------------------------
	.section	.nv.shared._ZN10layer_norm13ln_bwd_kernelINS_13Kernel_traitsIf13__nv_bfloat16S2_S2_fjLj512ELj1ELj4ELj1ELj16ENS_18Kernel_traits_baseILj512EfS2_S2_S2_fjLj128EEEEELb0ELb1ELb0ELb0EEEvNS_9BwdParamsE,"aw",@nobits
	.sectionflags	@""
	.align	16
	.zero		1024


//--------------------- .nv.shared._ZN10layer_norm13ln_bwd_kernelINS_13Kernel_traitsIf13__nv_bfloat16S2_S2_fjLj512ELj1ELj4ELj1ELj16ENS_18Kernel_traits_baseILj512EfS2_S2_S2_fjLj128EEEEELb0ELb1ELb0ELb1EEEvNS_9BwdParamsE --------------------------
	.section	.nv.shared._ZN10layer_norm13ln_bwd_kernelINS_13Kernel_traitsIf13__nv_bfloat16S2_S2_fjLj512ELj1ELj4ELj1ELj16ENS_18Kernel_traits_baseILj512EfS2_S2_S2_fjLj128EEEEELb0ELb1ELb0ELb1EEEvNS_9BwdParamsE,"aw",@nobits
	.sectionflags	@""
	.align	16
	.zero		1024


//--------------------- .nv.shared._ZN10layer_norm13ln_bwd_kernelINS_13Kernel_traitsIf13__nv_bfloat16S2_S2_fjLj512ELj1ELj4ELj1ELj16ENS_18Kernel_traits_baseILj512EfS2_S2_S2_fjLj128EEEEELb0ELb1ELb1ELb0EEEvNS_9BwdParamsE --------------------------
	.section	.nv.shared._ZN10layer_norm13ln_bwd_kernelINS_13Kernel_traitsIf13__nv_bfloat16S2_S2_fjLj512ELj1ELj4ELj1ELj16ENS_18Kernel_traits_baseILj512EfS2_S2_S2_fjLj128EEEEELb0ELb1ELb1ELb0EEEvNS_9BwdParamsE,"aw",@nobits
	.sectionflags	@""
	.align	16
	.zero		1024


//--------------------- .nv.shared._ZN10layer_norm13ln_bwd_kernelINS_13Kernel_traitsIf13__nv_bfloat16S2_S2_fjLj512ELj1ELj4ELj1ELj16ENS_18Kernel_traits_baseILj512EfS2_S2_S2_fjLj128EEEEELb0ELb1ELb1ELb1EEEvNS_9BwdParamsE --------------------------
	.section	.nv.shared._ZN10layer_norm13ln_bwd_kernelINS_13Kernel_traitsIf13__nv_bfloat16S2_S2_fjLj512ELj1ELj4ELj1ELj16ENS_18Kernel_traits_baseILj512EfS2_S2_S2_fjLj128EEEEELb0ELb1ELb1ELb1EEEvNS_9BwdParamsE,"aw",@nobits
	.sectionflags	@""
	.align	16
	.zero		1024


//--------------------- .nv.shared._ZN10layer_norm13ln_bwd_kernelINS_13Kernel_traitsIf13__nv_bfloat16S2_S2_fjLj512ELj1ELj4ELj1ELj16ENS_18Kernel_traits_baseILj512EfS2_S2_S2_fjLj128EEEEELb1ELb0ELb0ELb0EEEvNS_9BwdParamsE --------------------------
	.section	.nv.shared._ZN10layer_norm13ln_bwd_kernelINS_13Kernel_traitsIf13__nv_bfloat16S2_S2_fjLj512ELj1ELj4ELj1ELj16ENS_18Kernel_traits_baseILj512EfS2_S2_S2_fjLj128EEEEELb1ELb0ELb0ELb0EEEvNS_9BwdParamsE,"aw",@nobits
	.sectionflags	@""
	.align	16
	.zero		1024


//--------------------- .nv.shared._ZN10layer_norm13ln_bwd_kernelINS_13Kernel_traitsIf13__nv_bfloat16S2_S2_fjLj512ELj1ELj4ELj1ELj16ENS_18Kernel_traits_baseILj512EfS2_S2_S2_fjLj128EEEEELb1ELb0ELb0ELb1EEEvNS_9BwdParamsE --------------------------
	.section	.nv.shared._ZN10layer_norm13ln_bwd_kernelINS_13Kernel_traitsIf13__nv_bfloat16S2_S2_fjLj512ELj1ELj4ELj1ELj16ENS_18Kernel_traits_baseILj512EfS2_S2_S2_fjLj128EEEEELb1ELb0ELb0ELb1EEEvNS_9BwdParamsE,"aw",@nobits
	.sectionflags	@""
	.align	16
	.zero		1024


//--------------------- .nv.shared._ZN10layer_norm22ln_bwd_finalize_kernelINS_22Kernel_traits_finalizeILj512Ef13__nv_bfloat16S2_S2_fjLb0ELj1024ELj4ENS_18Kernel_traits_baseILj512EfS2_S2_S2_fjLj1024EEEEELb0ELb0EEEvNS_9BwdParamsE --------------------------
	.section	.nv.shared._ZN10layer_norm22ln_bwd_finalize_kernelINS_22Kernel_traits_finalizeILj512Ef13__nv_bfloat16S2_S2_fjLb0ELj1024ELj4ENS_18Kernel_traits_baseILj512EfS2_S2_S2_fjLj1024EEEEELb0ELb0EEEvNS_9BwdParamsE,"aw",@nobits
	.sectionflags	@""
	.align	16
.nv.shared._ZN10layer_norm22ln_bwd_finalize_kernelINS_22Kernel_traits_finalizeILj512Ef13__nv_bfloat16S2_S2_fjLb0ELj1024ELj4ENS_18Kernel_traits_baseILj512EfS2_S2_S2_fjLj1024EEEEELb0ELb0EEEvNS_9BwdParamsE:
	.zero		9472


//--------------------- .nv.shared._ZN10layer_norm13ln_bwd_kernelINS_13Kernel_traitsIf13__nv_bfloat16S2_S2_fjLj512ELj1ELj4ELj1ELj16ENS_18Kernel_traits_baseILj512EfS2_S2_S2_fjLj128EEEEELb1ELb0ELb1ELb0EEEvNS_9BwdParamsE --------------------------
	.section	.nv.shared._ZN10layer_norm13ln_bwd_kernelINS_13Kernel_traitsIf13__nv_bfloat16S2_S2_fjLj512ELj1ELj4ELj1ELj16ENS_18Kernel_traits_baseILj512EfS2_S2_S2_fjLj128EEEEELb1ELb0ELb1ELb0EEEvNS_9BwdParamsE,"aw",@nobits
	.sectionflags	@""
	.align	16
	.zero		1024


//--------------------- .nv.shared._ZN10layer_norm22ln_bwd_finalize_kernelINS_22Kernel_traits_finalizeILj512Ef13__nv_bfloat16S2_S2_fjLb0ELj1024ELj4ENS_18Kernel_traits_baseILj512EfS2_S2_S2_fjLj1024EEEEELb0ELb1EEEvNS_9BwdParamsE --------------------------
	.section	.nv.shared._ZN10layer_norm22ln_bwd_finalize_kernelINS_22Kernel_traits_finalizeILj512Ef13__nv_bfloat16S2_S2_fjLb0ELj1024ELj4ENS_18Kernel_traits_baseILj512EfS2_S2_S2_fjLj1024EEEEELb0ELb1EEEvNS_9BwdParamsE,"aw",@nobits
	.sectionflags	@""
	.align	16
.nv.shared._ZN10layer_norm22ln_bwd_finalize_kernelINS_22Kernel_traits_finalizeILj512Ef13__nv_bfloat16S2_S2_fjLb0ELj1024ELj4ENS_18Kernel_traits_baseILj512EfS2_S2_S2_fjLj1024EEEEELb0ELb1EEEvNS_9BwdParamsE:
	.zero		9472


//--------------------- .nv.shared._ZN10layer_norm13ln_bwd_kernelINS_13Kernel_traitsIf13__nv_bfloat16S2_S2_fjLj512ELj1ELj4ELj1ELj16ENS_18Kernel_traits_baseILj512EfS2_S2_S2_fjLj128EEEEELb1ELb0ELb1ELb1EEEvNS_9BwdParamsE --------------------------
	.section	.nv.shared._ZN10layer_norm13ln_bwd_kernelINS_13Kernel_traitsIf13__nv_bfloat16S2_S2_fjLj512ELj1ELj4ELj1ELj16ENS_18Kernel_traits_baseILj512EfS2_S2_S2_fjLj128EEEEELb1ELb0ELb1ELb1EEEvNS_9BwdParamsE,"aw",@nobits
	.sectionflags	@""
	.align	16
	.zero		1024


//--------------------- .nv.shared._ZN10layer_norm13ln_bwd_kernelINS_13Kernel_traitsIf13__nv_bfloat16S2_S2_fjLj512ELj1ELj4ELj1ELj16ENS_18Kernel_traits_baseILj512EfS2_S2_S2_fjLj128EEEEELb1ELb1ELb0ELb0EEEvNS_9BwdParamsE --------------------------
	.section	.nv.shared._ZN10layer_norm13ln_bwd_kernelINS_13Kernel_traitsIf13__nv_bfloat16S2_S2_fjLj512ELj1ELj4ELj1ELj16ENS_18Kernel_traits_baseILj512EfS2_S2_S2_fjLj128EEEEELb1ELb1ELb0ELb0EEEvNS_9BwdParamsE,"aw",@nobits
	.sectionflags	@""
	.align	16
	.zero		1024


//--------------------- .nv.shared._ZN10layer_norm13ln_bwd_kernelINS_13Kernel_traitsIf13__nv_bfloat16S2_S2_fjLj512ELj1ELj4ELj1ELj16ENS_18Kernel_traits_baseILj512EfS2_S2_S2_fjLj128EEEEELb1ELb1ELb0ELb1EEEvNS_9BwdParamsE --------------------------
	.section	.nv.shared._ZN10layer_norm13ln_bwd_kernelINS_13Kernel_traitsIf13__nv_bfloat16S2_S2_fjLj512ELj1ELj4ELj1ELj16ENS_18Kernel_traits_baseILj512EfS2_S2_S2_fjLj128EEEEELb1ELb1ELb0ELb1EEEvNS_9BwdParamsE,"aw",@nobits
	.sectionflags	@""
	.align	16
	.zero		1024


//--------------------- .nv.shared._ZN10layer_norm22ln_bwd_finalize_kernelINS_22Kernel_traits_finalizeILj512Ef13__nv_bfloat16S2_S2_fjLb1ELj1024ELj4ENS_18Kernel_traits_baseILj512EfS2_S2_S2_fjLj1024EEEEELb1ELb0EEEvNS_9BwdParamsE --------------------------
	.section	.nv.shared._ZN10layer_norm22ln_bwd_finalize_kernelINS_22Kernel_traits_finalizeILj512Ef13__nv_bfloat16S2_S2_fjLb1ELj1024ELj4ENS_18Kernel_traits_baseILj512EfS2_S2_S2_fjLj1024EEEEELb1ELb0EEEvNS_9BwdParamsE,"aw",@nobits
	.sectionflags	@""
	.align	16
.nv.shared._ZN10layer_norm22ln_bwd_finalize_kernelINS_22Kernel_traits_finalizeILj512Ef13__nv_bfloat16S2_S2_fjLb1ELj1024ELj4ENS_18Kernel_traits_baseILj512EfS2_S2_S2_fjLj1024EEEEELb1ELb0EEEvNS_9BwdParamsE:
	.zero		13696


//--------------------- .nv.shared._ZN10layer_norm13ln_bwd_kernelINS_13Kernel_traitsIf13__nv_bfloat16S2_S2_fjLj512ELj1ELj4ELj1ELj16ENS_18Kernel_traits_baseILj512EfS2_S2_S2_fjLj128EEEEELb1ELb1ELb1ELb0EEEvNS_9BwdParamsE --------------------------
	.section	.nv.shared._ZN10layer_norm13ln_bwd_kernelINS_13Kernel_traitsIf13__nv_bfloat16S2_S2_fjLj512ELj1ELj4ELj1ELj16ENS_18Kernel_traits_baseILj512EfS2_S2_S2_fjLj128EEEEELb1ELb1ELb1ELb0EEEvNS_9BwdParamsE,"aw",@nobits
	.sectionflags	@""
	.align	16
	.zero		1024


//--------------------- .nv.shared._ZN10layer_norm22ln_bwd_finalize_kernelINS_22Kernel_traits_finalizeILj512Ef13__nv_bfloat16S2_S2_fjLb1ELj1024ELj4ENS_18Kernel_traits_baseILj512EfS2_S2_S2_fjLj1024EEEEELb1ELb1EEEvNS_9BwdParamsE --------------------------
	.section	.nv.shared._ZN10layer_norm22ln_bwd_finalize_kernelINS_22Kernel_traits_finalizeILj512Ef13__nv_bfloat16S2_S2_fjLb1ELj1024ELj4ENS_18Kernel_traits_baseILj512EfS2_S2_S2_fjLj1024EEEEELb1ELb1EEEvNS_9BwdParamsE,"aw",@nobits
	.sectionflags	@""
	.align	16
.nv.shared._ZN10layer_norm22ln_bwd_finalize_kernelINS_22Kernel_traits_finalizeILj512Ef13__nv_bfloat16S2_S2_fjLb1ELj1024ELj4ENS_18Kernel_traits_baseILj512EfS2_S2_S2_fjLj1024EEEEELb1ELb1EEEvNS_9BwdParamsE:
	.zero		13696


//--------------------- .nv.shared._ZN10layer_norm13ln_bwd_kernelINS_13Kernel_traitsIf13__nv_bfloat16S2_S2_fjLj512ELj1ELj4ELj1ELj16ENS_18Kernel_traits_baseILj512EfS2_S2_S2_fjLj128EEEEELb1ELb1ELb1ELb1EEEvNS_9BwdParamsE --------------------------
	.section	.nv.shared._ZN10layer_norm13ln_bwd_kernelINS_13Kernel_traitsIf13__nv_bfloat16S2_S2_fjLj512ELj1ELj4ELj1ELj16ENS_18Kernel_traits_baseILj512EfS2_S2_S2_fjLj128EEEEELb1ELb1ELb1ELb1EEEvNS_9BwdParamsE,"aw",@nobits
	.sectionflags	@""
	.align	16
	.zero		1024


//--------------------- .nv.shared._ZN10layer_norm13ln_bwd_kernelINS_13Kernel_traitsI13__nv_bfloat16S2_fS2_fjLj512ELj1ELj4ELj1ELj16ENS_18Kernel_traits_baseILj512ES2_S2_fS2_fjLj128EEEEELb0ELb0ELb0ELb0EEEvNS_9BwdParamsE --------------------------
	.section	.nv.shared._ZN10layer_norm13ln_bwd_kernelINS_13Kernel_traitsI13__nv_bfloat16S2_fS2_fjLj512ELj1ELj4ELj1ELj16ENS_18Kernel_traits_baseILj512ES2_S2_fS2_fjLj128EEEEELb0ELb0ELb0ELb0EEEvNS_9BwdParamsE,"aw",@nobits
	.sectionflags	@""
	.align	16
	.zero		1024


//--------------------- .nv.shared._ZN10layer_norm13ln_bwd_kernelINS_13Kernel_traitsI13__nv_bfloat16S2_fS2_fjLj512ELj1ELj4ELj1ELj16ENS_18Kernel_traits_baseILj512ES2_S2_fS2_fjLj128EEEEELb0ELb0ELb0ELb1EEEvNS_9BwdParamsE --------------------------
	.section	.nv.shared._ZN10layer_norm13ln_bwd_kernelINS_13Kernel_traitsI13__nv_bfloat16S2_fS2_fjLj512ELj1ELj4ELj1ELj16ENS_18Kernel_traits_baseILj512ES2_S2_fS2_fjLj128EEEEELb0ELb0ELb0ELb1EEEvNS_9BwdParamsE,"aw",@nobits
	.sectionflags	@""
	.align	16
	.zero		1024


//--------------------- .nv.shared._ZN10layer_norm13ln_bwd_kernelINS_13Kernel_traitsI13__nv_bfloat16S2_fS2_fjLj512ELj1ELj4ELj1ELj16ENS_18Kernel_traits_baseILj512ES2_S2_fS2_fjLj128EEEEELb0ELb0ELb1ELb0EEEvNS_9BwdParamsE --------------------------
	.section	.nv.shared._ZN10layer_norm13ln_bwd_kernelINS_13Kernel_traitsI13__nv_bfloat16S2_fS2_fjLj512ELj1ELj4ELj1ELj16ENS_18Kernel_traits_baseILj512ES2_S2_fS2_fjLj128EEEEELb0ELb0ELb1ELb0EEEvNS_9BwdParamsE,"aw",@nobits
	.sectionflags	@""
	.align	16
	.zero		1024


//--------------------- .nv.shared._ZN10layer_norm13ln_bwd_kernelINS_13Kernel_traitsI13__nv_bfloat16S2_fS2_fjLj512ELj1ELj4ELj1ELj16ENS_18Kernel_traits_baseILj512ES2_S2_fS2_fjLj128EEEEELb0ELb0ELb1ELb1EEEvNS_9BwdParamsE --------------------------
	.section	.nv.shared._ZN10layer_norm13ln_bwd_kernelINS_13Kernel_traitsI13__nv_bfloat16S2_fS2_fjLj512ELj1ELj4ELj1ELj16ENS_18Kernel_traits_baseILj512ES2_S2_fS2_fjLj128EEEEELb0ELb0ELb1ELb1EEEvNS_9BwdParamsE,"aw",@nobits
	.sectionflags	@""
	.align	16
	.zero		1024


//--------------------- .nv.shared._ZN10layer_norm13ln_bwd_kernelINS_13Kernel_traitsI13__nv_bfloat16S2_fS2_fjLj512ELj1ELj4ELj1ELj16ENS_18Kernel_traits_baseILj512ES2_S2_fS2_fjLj128EEEEELb0ELb1ELb0ELb0EEEvNS_9BwdParamsE --------------------------
	.section	.nv.shared._ZN10layer_norm13ln_bwd_kernelINS_13Kernel_traitsI13__nv_bfloat16S2_fS2_fjLj512ELj1ELj4ELj1ELj16ENS_18Kernel_traits_baseILj512ES2_S2_fS2_fjLj128EEEEELb0ELb1ELb0ELb0EEEvNS_9BwdParamsE,"aw",@nobits
	.sectionflags	@""
	.align	16
	.zero		1024


//--------------------- .nv.shared._ZN10layer_norm13ln_bwd_kernelINS_13Kernel_traitsI13__nv_bfloat16S2_fS2_fjLj512ELj1ELj4ELj1ELj16ENS_18Kernel_traits_baseILj512ES2_S2_fS2_fjLj128EEEEELb0ELb1ELb0ELb1EEEvNS_9BwdParamsE --------------------------
	.section	.nv.shared._ZN10layer_norm13ln_bwd_kernelINS_13Kernel_traitsI13__nv_bfloat16S2_fS2_fjLj512ELj1ELj4ELj1ELj16ENS_18Kernel_traits_baseILj512ES2_S2_fS2_fjLj128EEEEELb0ELb1ELb0ELb1EEEvNS_9BwdParamsE,"aw",@nobits
	.sectionflags	@""
	.align	16
	.zero		1024


//--------------------- .nv.shared._ZN10layer_norm13ln_bwd_kernelINS_13Kernel_traitsI13__nv_bfloat16S2_fS2_fjLj512ELj1ELj4ELj1ELj16ENS_18Kernel_traits_baseILj512ES2_S2_fS2_fjLj128EEEEELb0ELb1ELb1ELb0EEEvNS_9BwdParamsE --------------------------
	.section	.nv.shared._ZN10layer_norm13ln_bwd_kernelINS_13Kernel_traitsI13__nv_bfloat16S2_fS2_fjLj512ELj1ELj4ELj1ELj16ENS_18Kernel_traits_baseILj512ES2_S2_fS2_fjLj128EEEEELb0ELb1ELb1ELb0EEEvNS_9BwdParamsE,"aw",@nobits
	.sectionflags	@""
	.align	16
	.zero		1024


//--------------------- .nv.shared._ZN10layer_norm13ln_bwd_kernelINS_13Kernel_traitsI13__nv_bfloat16S2_fS2_fjLj512ELj1ELj4ELj1ELj16ENS_18Kernel_traits_baseILj512ES2_S2_fS2_fjLj128EEEEELb0ELb1ELb1ELb1EEEvNS_9BwdParamsE --------------------------
	.section	.nv.shared._ZN10layer_norm13ln_bwd_kernelINS_13Kernel_traitsI13__nv_bfloat16S2_fS2_fjLj512ELj1ELj4ELj1ELj16ENS_18Kernel_traits_baseILj512ES2_S2_fS2_fjLj128EEEEELb0ELb1ELb1ELb1EEEvNS_9BwdParamsE,"aw",@nobits
	.sectionflags	@""
	.align	16
	.zero		1024


//--------------------- .nv.shared._ZN10layer_norm13ln_bwd_kernelINS_13Kernel_traitsI13__nv_bfloat16S2_fS2_fjLj512ELj1ELj4ELj1ELj16ENS_18Kernel_traits_baseILj512ES2_S2_fS2_fjLj128EEEEELb1ELb0ELb0ELb0EEEvNS_9BwdParamsE --------------------------
	.section	.nv.shared._ZN10layer_norm13ln_bwd_kernelINS_13Kernel_traitsI13__nv_bfloat16S2_fS2_fjLj512ELj1ELj4ELj1ELj16ENS_18Kernel_traits_baseILj512ES2_S2_fS2_fjLj128EEEEELb1ELb0ELb0ELb0EEEvNS_9BwdParamsE,"aw",@nobits
	.sectionflags	@""
	.align	16
	.zero		1024


//--------------------- .nv.shared._ZN10layer_norm13ln_bwd_kernelINS_13Kernel_traitsI13__nv_bfloat16S2_fS2_fjLj512ELj1ELj4ELj1ELj16ENS_18Kernel_traits_baseILj512ES2_S2_fS2_fjLj128EEEEELb1ELb0ELb0ELb1EEEvNS_9BwdParamsE --------------------------
	.section	.nv.shared._ZN10layer_norm13ln_bwd_kernelINS_13Kernel_traitsI13__nv_bfloat16S2_fS2_fjLj512ELj1ELj4ELj1ELj16ENS_18Kernel_traits_baseILj512ES2_S2_fS2_fjLj128EEEEELb1ELb0ELb0ELb1EEEvNS_9BwdParamsE,"aw",@nobits
	.sectionflags	@""
	.align	16
	.zero		1024


//--------------------- .nv.shared._ZN10layer_norm22ln_bwd_finalize_kernelINS_22Kernel_traits_finalizeILj512E13__nv_bfloat16S2_fS2_fjLb0ELj1024ELj4ENS_18Kernel_traits_baseILj512ES2_S2_fS2_fjLj1024EEEEELb0ELb0EEEvNS_9BwdParamsE --------------------------
	.section	.nv.shared._ZN10layer_norm22ln_bwd_finalize_kernelINS_22Kernel_traits_finalizeILj512E13__nv_bfloat16S2_fS2_fjLb0ELj1024ELj4ENS_18Kernel_traits_baseILj512ES2_S2_fS2_fjLj1024EEEEELb0ELb0EEEvNS_9BwdParamsE,"aw",@nobits
	.sectionflags	@""
	.align	16
.nv.shared._ZN10layer_norm22ln_bwd_finalize_kernelINS_22Kernel_traits_finalizeILj512E13__nv_bfloat16S2_fS2_fjLb0ELj1024ELj4ENS_18Kernel_traits_baseILj512ES2_S2_fS2_fjLj1024EEEEELb0ELb0EEEvNS_9BwdParamsE:
	.zero		9472


//--------------------- .nv.shared._ZN10layer_norm13ln_bwd_kernelINS_13Kernel_traitsI13__nv_bfloat16S2_fS2_fjLj512ELj1ELj4ELj1ELj16ENS_18Kernel_traits_baseILj512ES2_S2_fS2_fjLj128EEEEELb1ELb0ELb1ELb0EEEvNS_9BwdParamsE --------------------------
	.section	.nv.shared._ZN10layer_norm13ln_bwd_kernelINS_13Kernel_traitsI13__nv_bfloat16S2_fS2_fjLj512ELj1ELj4ELj1ELj16ENS_18Kernel_traits_baseILj512ES2_S2_fS2_fjLj128EEEEELb1ELb0ELb1ELb0EEEvNS_9BwdParamsE,"aw",@nobits
	.sectionflags	@""
	.align	16
	.zero		1024


//--------------------- .nv.shared._ZN10layer_norm22ln_bwd_finalize_kernelINS_22Kernel_traits_finalizeILj512E13__nv_bfloat16S2_fS2_fjLb0ELj1024ELj4ENS_18Kernel_traits_baseILj512ES2_S2_fS2_fjLj1024EEEEELb0ELb1EEEvNS_9BwdParamsE --------------------------
	.section	.nv.shared._ZN10layer_norm22ln_bwd_finalize_kernelINS_22Kernel_traits_finalizeILj512E13__nv_bfloat16S2_fS2_fjLb0ELj1024ELj4ENS_18Kernel_traits_baseILj512ES2_S2_fS2_fjLj1024EEEEELb0ELb1EEEvNS_9BwdParamsE,"aw",@nobits
	.sectionflags	@""
	.align	16
.nv.shared._ZN10layer_norm22ln_bwd_finalize_kernelINS_22Kernel_traits_finalizeILj512E13__nv_bfloat16S2_fS2_fjLb0ELj1024ELj4ENS_18Kernel_traits_baseILj512ES2_S2_fS2_fjLj1024EEEEELb0ELb1EEEvNS_9BwdParamsE:
	.zero		9472


//--------------------- .nv.shared._ZN10layer_norm13ln_bwd_kernelINS_13Kernel_traitsI13__nv_bfloat16S2_fS2_fjLj512ELj1ELj4ELj1ELj16ENS_18Kernel_traits_baseILj512ES2_S2_fS2_fjLj128EEEEELb1ELb0ELb1ELb1EEEvNS_9BwdParamsE --------------------------
	.section	.nv.shared._ZN10layer_norm13ln_bwd_kernelINS_13Kernel_traitsI13__nv_bfloat16S2_fS2_fjLj512ELj1ELj4ELj1ELj16ENS_18Kernel_traits_baseILj512ES2_S2_fS2_fjLj128EEEEELb1ELb0ELb1ELb1EEEvNS_9BwdParamsE,"aw",@nobits
	.sectionflags	@""
	.align	16
	.zero		1024


//--------------------- .nv.shared._ZN10layer_norm13ln_bwd_kernelINS_13Kernel_traitsI13__nv_bfloat16S2_fS2_fjLj512ELj1ELj4ELj1ELj16ENS_18Kernel_traits_baseILj512ES2_S2_fS2_fjLj128EEEEELb1ELb1ELb0ELb0EEEvNS_9BwdParamsE --------------------------
	.section	.nv.shared._ZN10layer_norm13ln_bwd_kernelINS_13Kernel_traitsI13__nv_bfloat16S2_fS2_fjLj512ELj1ELj4ELj1ELj16ENS_18Kernel_traits_baseILj512ES2_S2_fS2_fjLj128EEEEELb1ELb1ELb0ELb0EEEvNS_9BwdParamsE,"aw",@nobits
	.sectionflags	@""
	.align	16
	.zero		1024


//--------------------- .nv.shared._ZN10layer_norm13ln_bwd_kernelINS_13Kernel_traitsI13__nv_bfloat16S2_fS2_fjLj512ELj1ELj4ELj1ELj16ENS_18Kernel_traits_baseILj512ES2_S2_fS2_fjLj128EEEEELb1ELb1ELb0ELb1EEEvNS_9BwdParamsE --------------------------
	.section	.nv.shared._ZN10layer_norm13ln_bwd_kernelINS_13Kernel_traitsI13__nv_bfloat16S2_fS2_fjLj512ELj1ELj4ELj1ELj16ENS_18Kernel_traits_baseILj512ES2_S2_fS2_fjLj128EEEEELb1ELb1ELb0ELb1EEEvNS_9BwdParamsE,"aw",@nobits
	.sectionflags	@""
	.align	16
	.zero		1024


//--------------------- .nv.shared._ZN10layer_norm22ln_bwd_finalize_kernelINS_22Kernel_traits_finalizeILj512E13__nv_bfloat16S2_fS2_fjLb1ELj1024ELj4ENS_18Kernel_traits_baseILj512ES2_S2_fS2_fjLj1024EEEEELb1ELb0EEEvNS_9BwdParamsE --------------------------
	.section	.nv.shared._ZN10layer_norm22ln_bwd_finalize_kernelINS_22Kernel_traits_finalizeILj512E13__nv_bfloat16S2_fS2_fjLb1ELj1024ELj4ENS_18Kernel_traits_baseILj512ES2_S2_fS2_fjLj1024EEEEELb1ELb0EEEvNS_9BwdParamsE,"aw",@nobits
	.sectionflags	@""
	.align	16
.nv.shared._ZN10layer_norm22ln_bwd_finalize_kernelINS_22Kernel_traits_finalizeILj512E13__nv_bfloat16S2_fS2_fjLb1ELj1024ELj4ENS_18Kernel_traits_baseILj512ES2_S2_fS2_fjLj1024EEEEELb1ELb0EEEvNS_9BwdParamsE:
	.zero		13696


//--------------------- .nv.shared._ZN10layer_norm13ln_bwd_kernelINS_13Kernel_traitsI13__nv_bfloat16S2_fS2_fjLj512ELj1ELj4ELj1ELj16ENS_18Kernel_traits_baseILj512ES2_S2_fS2_fjLj128EEEEELb1ELb1ELb1ELb0EEEvNS_9BwdParamsE --------------------------
	.section	.nv.shared._ZN10layer_norm13ln_bwd_kernelINS_13Kernel_traitsI13__nv_bfloat16S2_fS2_fjLj512ELj1ELj4ELj1ELj16ENS_18Kernel_traits_baseILj512ES2_S2_fS2_fjLj128EEEEELb1ELb1ELb1ELb0EEEvNS_9BwdParamsE,"aw",@nobits
	.sectionflags	@""
	.align	16
	.zero		1024


//--------------------- .nv.shared._ZN10layer_norm22ln_bwd_finalize_kernelINS_22Kernel_traits_finalizeILj512E13__nv_bfloat16S2_fS2_fjLb1ELj1024ELj4ENS_18Kernel_traits_baseILj512ES2_S2_fS2_fjLj1024EEEEELb1ELb1EEEvNS_9BwdParamsE --------------------------
	.section	.nv.shared._ZN10layer_norm22ln_bwd_finalize_kernelINS_22Kernel_traits_finalizeILj512E13__nv_bfloat16S2_fS2_fjLb1ELj1024ELj4ENS_18Kernel_traits_baseILj512ES2_S2_fS2_fjLj1024EEEEELb1ELb1EEEvNS_9BwdParamsE,"aw",@nobits
	.sectionflags	@""
	.align	16
.nv.shared._ZN10layer_norm22ln_bwd_finalize_kernelINS_22Kernel_traits_finalizeILj512E13__nv_bfloat16S2_fS2_fjLb1ELj1024ELj4ENS_18Kernel_traits_baseILj512ES2_S2_fS2_fjLj1024EEEEELb1ELb1EEEvNS_9BwdParamsE:
	.zero		13696


//--------------------- .nv.shared._ZN10layer_norm13ln_bwd_kernelINS_13Kernel_traitsI13__nv_bfloat16S2_fS2_fjLj512ELj1ELj4ELj1ELj16ENS_18Kernel_traits_baseILj512ES2_S2_fS2_fjLj128EEEEELb1ELb1ELb1ELb1EEEvNS_9BwdParamsE --------------------------
	.section	.nv.shared._ZN10layer_norm13ln_bwd_kernelINS_13Kernel_traitsI13__nv_bfloat16S2_fS2_fjLj512ELj1ELj4ELj1ELj16ENS_18Kernel_traits_baseILj512ES2_S2_fS2_fjLj128EEEEELb1ELb1ELb1ELb1EEEvNS_9BwdParamsE,"aw",@nobits
	.sectionflags	@""
	.align	16
	.zero		1024


//--------------------- .nv.shared._ZN10layer_norm13ln_bwd_kernelINS_13Kernel_traitsIf13__nv_bfloat16fS2_fjLj512ELj1ELj4ELj1ELj16ENS_18Kernel_traits_baseILj512EfS2_fS2_fjLj128EEEEELb0ELb0ELb0ELb0EEEvNS_9BwdParamsE --------------------------
	.section	.nv.shared._ZN10layer_norm13ln_bwd_kernelINS_13Kernel_traitsIf13__nv_bfloat16fS2_fjLj512ELj1ELj4ELj1ELj16ENS_18Kernel_traits_baseILj512EfS2_fS2_fjLj128EEEEELb0ELb0ELb0ELb0EEEvNS_9BwdParamsE,"aw",@nobits
	.sectionflags	@""
	.align	16
	.zero		1024


//--------------------- .nv.shared._ZN10layer_norm13ln_bwd_kernelINS_13Kernel_traitsIf13__nv_bfloat16fS2_fjLj512ELj1ELj4ELj1ELj16ENS_18Kernel_traits_baseILj512EfS2_fS2_fjLj128EEEEELb0ELb0ELb0ELb1EEEvNS_9BwdParamsE --------------------------
	.section	.nv.shared._ZN10layer_norm13ln_bwd_kernelINS_13Kernel_traitsIf13__nv_bfloat16fS2_fjLj512ELj1ELj4ELj1ELj16ENS_18Kernel_traits_baseILj512EfS2_fS2_fjLj128EEEEELb0ELb0ELb0ELb1EEEvNS_9BwdParamsE,"aw",@nobits
	.sectionflags	@""
	.align	16
	.zero		1024


//--------------------- .nv.shared._ZN10layer_norm13ln_bwd_kernelINS_13Kernel_traitsIf13__nv_bfloat16fS2_fjLj512ELj1ELj4ELj1ELj16ENS_18Kernel_traits_baseILj512EfS2_fS2_fjLj128EEEEELb0ELb0ELb1ELb0EEEvNS_9BwdParamsE --------------------------
	.section	.nv.shared._ZN10layer_norm13ln_bwd_kernelINS_13Kernel_traitsIf13__nv_bfloat16fS2_fjLj512ELj1ELj4ELj1ELj16ENS_18Kernel_traits_baseILj512EfS2_fS2_fjLj128EEEEELb0ELb0ELb1ELb0EEEvNS_9BwdParamsE,"aw",@nobits
	.sectionflags	@""
	.align	16
	.zero		1024


//--------------------- .nv.shared._ZN10layer_norm13ln_bwd_kernelINS_13Kernel_traitsIf13__nv_bfloat16fS2_fjLj512ELj1ELj4ELj1ELj16ENS_18Kernel_traits_baseILj512EfS2_fS2_fjLj128EEEEELb0ELb0ELb1ELb1EEEvNS_9BwdParamsE --------------------------
	.section	.nv.shared._ZN10layer_norm13ln_bwd_kernelINS_13Kernel_traitsIf13__nv_bfloat16fS2_fjLj512ELj1ELj4ELj1ELj16ENS_18Kernel_traits_baseILj512EfS2_fS2_fjLj128EEEEELb0ELb0ELb1ELb1EEEvNS_9BwdParamsE,"aw",@nobits
	.sectionflags	@""
	.align	16
	.zero		1024


//--------------------- .nv.shared._ZN10layer_norm13ln_bwd_kernelINS_13Kernel_traitsIf13__nv_bfloat16fS2_fjLj512ELj1ELj4ELj1ELj16ENS_18Kernel_traits_baseILj512EfS2_fS2_fjLj128EEEEELb0ELb1ELb0ELb0EEEvNS_9BwdParamsE --------------------------
	.section	.nv.shared._ZN10layer_norm13ln_bwd_kernelINS_13Kernel_traitsIf13__nv_bfloat16fS2_fjLj512ELj1ELj4ELj1ELj16ENS_18Kernel_traits_baseILj512EfS2_fS2_fjLj128EEEEELb0ELb1ELb0ELb0EEEvNS_9BwdParamsE,"aw",@nobits
	.sectionflags	@""
	.align	16
	.zero		1024


//--------------------- .nv.shared._ZN10layer_norm13ln_bwd_kernelINS_13Kernel_traitsIf13__nv_bfloat16fS2_fjLj512ELj1ELj4ELj1ELj16ENS_18Kernel_traits_baseILj512EfS2_fS2_fjLj128EEEEELb0ELb1ELb0ELb1EEEvNS_9BwdParamsE --------------------------
	.section	.nv.shared._ZN10layer_norm13ln_bwd_kernelINS_13Kernel_traitsIf13__nv_bfloat16fS2_fjLj512ELj1ELj4ELj1ELj16ENS_18Kernel_traits_baseILj512EfS2_fS2_fjLj128EEEEELb0ELb1ELb0ELb1EEEvNS_9BwdParamsE,"aw",@nobits
	.sectionflags	@""
	.align	16
	.zero		1024


//--------------------- .nv.shared._ZN10layer_norm13ln_bwd_kernelINS_13Kernel_traitsIf13__nv_bfloat16fS2_fjLj512ELj1ELj4ELj1ELj16ENS_18Kernel_traits_baseILj512EfS2_fS2_fjLj128EEEEELb0ELb1ELb1ELb0EEEvNS_9BwdParamsE --------------------------
	.section	.nv.shared._ZN10layer_norm13ln_bwd_kernelINS_13Kernel_traitsIf13__nv_bfloat16fS2_fjLj512ELj1ELj4ELj1ELj16ENS_18Kernel_traits_baseILj512EfS2_fS2_fjLj128EEEEELb0ELb1ELb1ELb0EEEvNS_9BwdParamsE,"aw",@nobits
	.sectionflags	@""
	.align	16
	.zero		1024


//--------------------- .nv.shared._ZN10layer_norm13ln_bwd_kernelINS_13Kernel_traitsIf13__nv_bfloat16fS2_fjLj512ELj1ELj4ELj1ELj16ENS_18Kernel_traits_baseILj512EfS2_fS2_fjLj128EEEEELb0ELb1ELb1ELb1EEEvNS_9BwdParamsE --------------------------
	.section	.nv.shared._ZN10layer_norm13ln_bwd_kernelINS_13Kernel_traitsIf13__nv_bfloat16fS2_fjLj512ELj1ELj4ELj1ELj16ENS_18Kernel_traits_baseILj512EfS2_fS2_fjLj128EEEEELb0ELb1ELb1ELb1EEEvNS_9BwdParamsE,"aw",@nobits
	.sectionflags	@""
	.align	16
	.zero		1024


//--------------------- .nv.shared._ZN10layer_norm13ln_bwd_kernelINS_13Kernel_traitsIf13__nv_bfloat16fS2_fjLj512ELj1ELj4ELj1ELj16ENS_18Kernel_traits_baseILj512EfS2_fS2_fjLj128EEEEELb1ELb0ELb0ELb0EEEvNS_9BwdParamsE --------------------------
	.section	.nv.shared._ZN10layer_norm13ln_bwd_kernelINS_13Kernel_traitsIf13__nv_bfloat16fS2_fjLj512ELj1ELj4ELj1ELj16ENS_18Kernel_traits_baseILj512EfS2_fS2_fjLj128EEEEELb1ELb0ELb0ELb0EEEvNS_9BwdParamsE,"aw",@nobits
	.sectionflags	@""
	.align	16
	.zero		1024


//--------------------- .nv.shared._ZN10layer_norm13ln_bwd_kernelINS_13Kernel_traitsIf13__nv_bfloat16fS2_fjLj512ELj1ELj4ELj1ELj16ENS_18Kernel_traits_baseILj512EfS2_fS2_fjLj128EEEEELb1ELb0ELb0ELb1EEEvNS_9BwdParamsE --------------------------
	.section	.nv.shared._ZN10layer_norm13ln_bwd_kernelINS_13Kernel_traitsIf13__nv_bfloat16fS2_fjLj512ELj1ELj4ELj1ELj16ENS_18Kernel_traits_baseILj512EfS2_fS2_fjLj128EEEEELb1ELb0ELb0ELb1EEEvNS_9BwdParamsE,"aw",@nobits
	.sectionflags	@""
	.align	16
	.zero		1024


//--------------------- .nv.shared._ZN10layer_norm22ln_bwd_finalize_kernelINS_22Kernel_traits_finalizeILj512Ef13__nv_bfloat16fS2_fjLb0ELj1024ELj4ENS_18Kernel_traits_baseILj512EfS2_fS2_fjLj1024EEEEELb0ELb0EEEvNS_9BwdParamsE --------------------------
	.section	.nv.shared._ZN10layer_norm22ln_bwd_finalize_kernelINS_22Kernel_traits_finalizeILj512Ef13__nv_bfloat16fS2_fjLb0ELj1024ELj4ENS_18Kernel_traits_baseILj512EfS2_fS2_fjLj1024EEEEELb0ELb0EEEvNS_9BwdParamsE,"aw",@nobits
	.sectionflags	@""
	.align	16
.nv.shared._ZN10layer_norm22ln_bwd_finalize_kernelINS_22Kernel_traits_finalizeILj512Ef13__nv_bfloat16fS2_fjLb0ELj1024ELj4ENS_18Kernel_traits_baseILj512EfS2_fS2_fjLj1024EEEEELb0ELb0EEEvNS_9BwdParamsE:
	.zero		9472


//--------------------- .nv.shared._ZN10layer_norm13ln_bwd_kernelINS_13Kernel_traitsIf13__nv_bfloat16fS2_fjLj512ELj1ELj4ELj1ELj16ENS_18Kernel_traits_baseILj512EfS2_fS2_fjLj128EEEEELb1ELb0ELb1ELb0EEEvNS_9BwdParamsE --------------------------
	.section	.nv.shared._ZN10layer_norm13ln_bwd_kernelINS_13Kernel_traitsIf13__nv_bfloat16fS2_fjLj512ELj1ELj4ELj1ELj16ENS_18Kernel_traits_baseILj512EfS2_fS2_fjLj128EEEEELb1ELb0ELb1ELb0EEEvNS_9BwdParamsE,"aw",@nobits
	.sectionflags	@""
	.align	16
	.zero		1024


//--------------------- .nv.shared._ZN10layer_norm22ln_bwd_finalize_kernelINS_22Kernel_traits_finalizeILj512Ef13__nv_bfloat16fS2_fjLb0ELj1024ELj4ENS_18Kernel_traits_baseILj512EfS2_fS2_fjLj1024EEEEELb0ELb1EEEvNS_9BwdParamsE --------------------------
	.section	.nv.shared._ZN10layer_norm22ln_bwd_finalize_kernelINS_22Kernel_traits_finalizeILj512Ef13__nv_bfloat16fS2_fjLb0ELj1024ELj4ENS_18Kernel_traits_baseILj512EfS2_fS2_fjLj1024EEEEELb0ELb1EEEvNS_9BwdParamsE,"aw",@nobits
	.sectionflags	@""
	.align	16
.nv.shared._ZN10layer_norm22ln_bwd_finalize_kernelINS_22Kernel_traits_finalizeILj512Ef13__nv_bfloat16fS2_fjLb0ELj1024ELj4ENS_18Kernel_traits_baseILj512EfS2_fS2_fjLj1024EEEEELb0ELb1EEEvNS_9BwdParamsE:
	.zero		9472


//--------------------- .nv.shared._ZN10layer_norm13ln_bwd_kernelINS_13Kernel_traitsIf13__nv_bfloat16fS2_fjLj512ELj1ELj4ELj1ELj16ENS_18Kernel_traits_baseILj512EfS2_fS2_fjLj128EEEEELb1ELb0ELb1ELb1EEEvNS_9BwdParamsE --------------------------
	.section	.nv.shared._ZN10layer_norm13ln_bwd_kernelINS_13Kernel_traitsIf13__nv_bfloat16fS2_fjLj512ELj1ELj4ELj1ELj16ENS_18Kernel_traits_baseILj512EfS2_fS2_fjLj128EEEEELb1ELb0ELb1ELb1EEEvNS_9BwdParamsE,"aw",@nobits
	.sectionflags	@""
	.align	16
	.zero		1024


//--------------------- .nv.shared._ZN10layer_norm13ln_bwd_kernelINS_13Kernel_traitsIf13__nv_bfloat16fS2_fjLj512ELj1ELj4ELj1ELj16ENS_18Kernel_traits_baseILj512EfS2_fS2_fjLj128EEEEELb1ELb1ELb0ELb0EEEvNS_9BwdParamsE --------------------------
	.section	.nv.shared._ZN10layer_norm13ln_bwd_kernelINS_13Kernel_traitsIf13__nv_bfloat16fS2_fjLj512ELj1ELj4ELj1ELj16ENS_18Kernel_traits_baseILj512EfS2_fS2_fjLj128EEEEELb1ELb1ELb0ELb0EEEvNS_9BwdParamsE,"aw",@nobits
	.sectionflags	@""
	.align	16
	.zero		1024


//--------------------- .nv.shared._ZN10layer_norm13ln_bwd_kernelINS_13Kernel_traitsIf13__nv_bfloat16fS2_fjLj512ELj1ELj4ELj1ELj16ENS_18Kernel_traits_baseILj512EfS2_fS2_fjLj128EEEEELb1ELb1ELb0ELb1EEEvNS_9BwdParamsE --------------------------
	.section	.nv.shared._ZN10layer_norm13ln_bwd_kernelINS_13Kernel_traitsIf13__nv_bfloat16fS2_fjLj512ELj1ELj4ELj1ELj16ENS_18Kernel_traits_baseILj512EfS2_fS2_fjLj128EEEEELb1ELb1ELb0ELb1EEEvNS_9BwdParamsE,"aw",@nobits
	.sectionflags	@""
	.align	16
	.zero		1024


//--------------------- .nv.shared._ZN10layer_norm22ln_bwd_finalize_kernelINS_22Kernel_traits_finalizeILj512Ef13__nv_bfloat16fS2_fjLb1ELj1024ELj4ENS_18Kernel_traits_baseILj512EfS2_fS2_fjLj1024EEEEELb1ELb0EEEvNS_9BwdParamsE --------------------------
	.section	.nv.shared._ZN10layer_norm22ln_bwd_finalize_kernelINS_22Kernel_traits_finalizeILj512Ef13__nv_bfloat16fS2_fjLb1ELj1024ELj4ENS_18Kernel_traits_baseILj512EfS2_fS2_fjLj1024EEEEELb1ELb0EEEvNS_9BwdParamsE,"aw",@nobits
	.sectionflags	@""
	.align	16
.nv.shared._ZN10layer_norm22ln_bwd_finalize_kernelINS_22Kernel_traits_finalizeILj512Ef13__nv_bfloat16fS2_fjLb1ELj1024ELj4ENS_18Kernel_traits_baseILj512EfS2_fS2_fjLj1024EEEEELb1ELb0EEEvNS_9BwdParamsE:
	.zero		13696


//--------------------- .nv.shared._ZN10layer_norm13ln_bwd_kernelINS_13Kernel_traitsIf13__nv_bfloat16fS2_fjLj512ELj1ELj4ELj1ELj16ENS_18Kernel_traits_baseILj512EfS2_fS2_fjLj128EEEEELb1ELb1ELb1ELb0EEEvNS_9BwdParamsE --------------------------
	.section	.nv.shared._ZN10layer_norm13ln_bwd_kernelINS_13Kernel_traitsIf13__nv_bfloat16fS2_fjLj512ELj1ELj4ELj1ELj16ENS_18Kernel_traits_baseILj512EfS2_fS2_fjLj128EEEEELb1ELb1ELb1ELb0EEEvNS_9BwdParamsE,"aw",@nobits
	.sectionflags	@""
	.align	16
	.zero		1024


//--------------------- .nv.shared._ZN10layer_norm22ln_bwd_finalize_kernelINS_22Kernel_traits_finalizeILj512Ef13__nv_bfloat16fS2_fjLb1ELj1024ELj4ENS_18Kernel_traits_baseILj512EfS2_fS2_fjLj1024EEEEELb1ELb1EEEvNS_9BwdParamsE --------------------------
	.section	.nv.shared._ZN10layer_norm22ln_bwd_finalize_kernelINS_22Kernel_traits_finalizeILj512Ef13__nv_bfloat16fS2_fjLb1ELj1024ELj4ENS_18Kernel_traits_baseILj512EfS2_fS2_fjLj1024EEEEELb1ELb1EEEvNS_9BwdParamsE,"aw",@nobits
	.sectionflags	@""
	.align	16
.nv.shared._ZN10layer_norm22ln_bwd_finalize_kernelINS_22Kernel_traits_finalizeILj512Ef13__nv_bfloat16fS2_fjLb1ELj1024ELj4ENS_18Kernel_traits_baseILj512EfS2_fS2_fjLj1024EEEEELb1ELb1EEEvNS_9BwdParamsE:
	.zero		13696


//--------------------- .nv.shared._ZN10layer_norm13ln_bwd_kernelINS_13Kernel_traitsIf13__nv_bfloat16fS2_fjLj512ELj1ELj4ELj1ELj16ENS_18Kernel_traits_baseILj512EfS2_fS2_fjLj128EEEEELb1ELb1ELb1ELb1EEEvNS_9BwdParamsE --------------------------
	.section	.nv.shared._ZN10layer_norm13ln_bwd_kernelINS_13Kernel_traitsIf13__nv_bfloat16fS2_fjLj512ELj1ELj4ELj1ELj16ENS_18Kernel_traits_baseILj512EfS2_fS2_fjLj128EEEEELb1ELb1ELb1ELb1EEEvNS_9BwdParamsE,"aw",@nobits
	.sectionflags	@""
	.align	16
	.zero		1024


//--------------------- .nv.shared._ZN10layer_norm13ln_bwd_kernelINS_13Kernel_traitsIf6__halfS2_S2_fjLj512ELj1ELj4ELj1ELj16ENS_18Kernel_traits_baseILj512EfS2_S2_S2_fjLj128EEEEELb0ELb0ELb0ELb0EEEvNS_9BwdParamsE --------------------------
	.section	.nv.shared._ZN10layer_norm13ln_bwd_kernelINS_13Kernel_traitsIf6__halfS2_S2_fjLj512ELj1ELj4ELj1ELj16ENS_18Kernel_traits_baseILj512EfS2_S2_S2_fjLj128EEEEELb0ELb0ELb0ELb0EEEvNS_9BwdParamsE,"aw",@nobits
	.sectionflags	@""
	.align	16
	.zero		1024


//--------------------- .nv.shared._ZN10layer_norm13ln_bwd_kernelINS_13Kernel_traitsIf6__halfS2_S2_fjLj512ELj1ELj4ELj1ELj16ENS_18Kernel_traits_baseILj512EfS2_S2_S2_fjLj128EEEEELb0ELb0ELb0ELb1EEEvNS_9BwdParamsE --------------------------
	.section	.nv.shared._ZN10layer_norm13ln_bwd_kernelINS_13Kernel_traitsIf6__halfS2_S2_fjLj512ELj1ELj4ELj1ELj16ENS_18Kernel_traits_baseILj512EfS2_S2_S2_fjLj128EEEEELb0ELb0ELb0ELb1EEEvNS_9BwdParamsE,"aw",@nobits
	.sectionflags	@""
	.align	16
	.zero		1024


//--------------------- .nv.shared._ZN10layer_norm13ln_bwd_kernelINS_13Kernel_traitsIf6__halfS2_S2_fjLj512ELj1ELj4ELj1ELj16ENS_18Kernel_traits_baseILj512EfS2_S2_S2_fjLj128EEEEELb0ELb0ELb1ELb0EEEvNS_9BwdParamsE --------------------------
	.section	.nv.shared._ZN10layer_norm13ln_bwd_kernelINS_13Kernel_traitsIf6__halfS2_S2_fjLj512ELj1ELj4ELj1ELj16ENS_18Kernel_traits_baseILj512EfS2_S2_S2_fjLj128EEEEELb0ELb0ELb1ELb0EEEvNS_9BwdParamsE,"aw",@nobits
	.sectionflags	@""
	.align	16
	.zero		1024


//--------------------- .nv.shared._ZN10layer_norm13ln_bwd_kernelINS_13Kernel_traitsIf6__halfS2_S2_fjLj512ELj1ELj4ELj1ELj16ENS_18Kernel_traits_baseILj512EfS2_S2_S2_fjLj128EEEEELb0ELb0ELb1ELb1EEEvNS_9BwdParamsE --------------------------
	.section	.nv.shared._ZN10layer_norm13ln_bwd_kernelINS_13Kernel_traitsIf6__halfS2_S2_fjLj512ELj1ELj4ELj1ELj16ENS_18Kernel_traits_baseILj512EfS2_S2_S2_fjLj128EEEEELb0ELb0ELb1ELb1EEEvNS_9BwdParamsE,"aw",@nobits
	.sectionflags	@""
	.align	16
	.zero		1024


//--------------------- .nv.shared._ZN10layer_norm13ln_bwd_kernelINS_13Kernel_traitsIf6__halfS2_S2_fjLj512ELj1ELj4ELj1ELj16ENS_18Kernel_traits_baseILj512EfS2_S2_S2_fjLj128EEEEELb0ELb1ELb0ELb0EEEvNS_9BwdParamsE --------------------------
	.section	.nv.shared._ZN10layer_norm13ln_bwd_kernelINS_13Kernel_traitsIf6__halfS2_S2_fjLj512ELj1ELj4ELj1ELj16ENS_18Kernel_traits_baseILj512EfS2_S2_S2_fjLj128EEEEELb0ELb1ELb0ELb0EEEvNS_9BwdParamsE,"aw",@nobits
	.sectionflags	@""
	.align	16
	.zero		1024


//--------------------- .nv.shared._ZN10layer_norm13ln_bwd_kernelINS_13Kernel_traitsIf6__halfS2_S2_fjLj512ELj1ELj4ELj1ELj16ENS_18Kernel_traits_baseILj512EfS2_S2_S2_fjLj128EEEEELb0ELb1ELb0ELb1EEEvNS_9BwdParamsE --------------------------
	.section	.nv.shared._ZN10layer_norm13ln_bwd_kernelINS_13Kernel_traitsIf6__halfS2_S2_fjLj512ELj1ELj4ELj1ELj16ENS_18Kernel_traits_baseILj512EfS2_S2_S2_fjLj128EEEEELb0ELb1ELb0ELb1EEEvNS_9BwdParamsE,"aw",@nobits
	.sectionflags	@""
	.align	16
	.zero		1024


//--------------------- .nv.shared._ZN10layer_norm13ln_bwd_kernelINS_13Kernel_traitsIf6__halfS2_S2_fjLj512ELj1ELj4ELj1ELj16ENS_18Kernel_traits_baseILj512EfS2_S2_S2_fjLj128EEEEELb0ELb1ELb1ELb0EEEvNS_9BwdParamsE --------------------------
	.section	.nv.shared._ZN10layer_norm13ln_bwd_kernelINS_13Kernel_traitsIf6__halfS2_S2_fjLj512ELj1ELj4ELj1ELj16ENS_18Kernel_traits_baseILj512EfS2_S2_S2_fjLj128EEEEELb0ELb1ELb1ELb0EEEvNS_9BwdParamsE,"aw",@nobits
	.sectionflags	@""
	.align	16
	.zero		1024


//--------------------- .nv.shared._ZN10layer_norm13ln_bwd_kernelINS_13Kernel_traitsIf6__halfS2_S2_fjLj512ELj1ELj4ELj1ELj16ENS_18Kernel_traits_baseILj512EfS2_S2_S2_fjLj128EEEEELb0ELb1ELb1ELb1EEEvNS_9BwdParamsE --------------------------
	.section	.nv.shared._ZN10layer_norm13ln_bwd_kernelINS_13Kernel_traitsIf6__halfS2_S2_fjLj512ELj1ELj4ELj1ELj16ENS_18Kernel_traits_baseILj512EfS2_S2_S2_fjLj128EEEEELb0ELb1ELb1ELb1EEEvNS_9BwdParamsE,"aw",@nobits
	.sectionflags	@""
	.align	16
	.zero		1024


//--------------------- .nv.shared._ZN10layer_norm13ln_bwd_kernelINS_13Kernel_traitsIf6__halfS2_S2_fjLj512ELj1ELj4ELj1ELj16ENS_18Kernel_traits_baseILj512EfS2_S2_S2_fjLj128EEEEELb1ELb0ELb0ELb0EEEvNS_9BwdParamsE --------------------------
	.section	.nv.shared._ZN10layer_norm13ln_bwd_kernelINS_13Kernel_traitsIf6__halfS2_S2_fjLj512ELj1ELj4ELj1ELj16ENS_18Kernel_traits_baseILj512EfS2_S2_S2_fjLj128EEEEELb1ELb0ELb0ELb0EEEvNS_9BwdParamsE,"aw",@nobits
	.sectionflags	@""
	.align	16
	.zero		1024


//--------------------- .nv.shared._ZN10layer_norm13ln_bwd_kernelINS_13Kernel_traitsIf6__halfS2_S2_fjLj512ELj1ELj4ELj1ELj16ENS_18Kernel_traits_baseILj512EfS2_S2_S2_fjLj128EEEEELb1ELb0ELb0ELb1EEEvNS_9BwdParamsE --------------------------
	.section	.nv.shared._ZN10layer_norm13ln_bwd_kernelINS_13Kernel_traitsIf6__halfS2_S2_fjLj512ELj1ELj4ELj1ELj16ENS_18Kernel_traits_baseILj512EfS2_S2_S2_fjLj128EEEEELb1ELb0ELb0ELb1EEEvNS_9BwdParamsE,"aw",@nobits
	.sectionflags	@""
	.align	16
	.zero		1024


//--------------------- .nv.shared._ZN10layer_norm22ln_bwd_finalize_kernelINS_22Kernel_traits_finalizeILj512Ef6__halfS2_S2_fjLb0ELj1024ELj4ENS_18Kernel_traits_baseILj512EfS2_S2_S2_fjLj1024EEEEELb0ELb0EEEvNS_9BwdParamsE --------------------------
	.section	.nv.shared._ZN10layer_norm22ln_bwd_finalize_kernelINS_22Kernel_traits_finalizeILj512Ef6__halfS2_S2_fjLb0ELj1024ELj4ENS_18Kernel_traits_baseILj512EfS2_S2_S2_fjLj1024EEEEELb0ELb0EEEvNS_9BwdParamsE,"aw",@nobits
	.sectionflags	@""
	.align	16
.nv.shared._ZN10layer_norm22ln_bwd_finalize_kernelINS_22Kernel_traits_finalizeILj512Ef6__halfS2_S2_fjLb0ELj1024ELj4ENS_18Kernel_traits_baseILj512EfS2_S2_S2_fjLj1024EEEEELb0ELb0EEEvNS_9BwdParamsE:
	.zero		9472


//--------------------- .nv.shared._ZN10layer_norm13ln_bwd_kernelINS_13Kernel_traitsIf6__halfS2_S2_fjLj512ELj1ELj4ELj1ELj16ENS_18Kernel_traits_baseILj512EfS2_S2_S2_fjLj128EEEEELb1ELb0ELb1ELb0EEEvNS_9BwdParamsE --------------------------
	.section	.nv.shared._ZN10layer_norm13ln_bwd_kernelINS_13Kernel_traitsIf6__halfS2_S2_fjLj512ELj1ELj4ELj1ELj16ENS_18Kernel_traits_baseILj512EfS2_S2_S2_fjLj128EEEEELb1ELb0ELb1ELb0EEEvNS_9BwdParamsE,"aw",@nobits
	.sectionflags	@""
	.align	16
	.zero		1024


//--------------------- .nv.shared._ZN10layer_norm22ln_bwd_finalize_kernelINS_22Kernel_traits_finalizeILj512Ef6__halfS2_S2_fjLb0ELj1024ELj4ENS_18Kernel_traits_baseILj512EfS2_S2_S2_fjLj1024EEEEELb0ELb1EEEvNS_9BwdParamsE --------------------------
	.section	.nv.shared._ZN10layer_norm22ln_bwd_finalize_kernelINS_22Kernel_traits_finalizeILj512Ef6__halfS2_S2_fjLb0ELj1024ELj4ENS_18Kernel_traits_baseILj512EfS2_S2_S2_fjLj1024EEEEELb0ELb1EEEvNS_9BwdParamsE,"aw",@nobits
	.sectionflags	@""
	.align	16
.nv.shared._ZN10layer_norm22ln_bwd_finalize_kernelINS_22Kernel_traits_finalizeILj512Ef6__halfS2_S2_fjLb0ELj1024ELj4ENS_18Kernel_traits_baseILj512EfS2_S2_S2_fjLj1024EEEEELb0ELb1EEEvNS_9BwdParamsE:
	.zero		9472


//--------------------- .nv.shared._ZN10layer_norm13ln_bwd_kernelINS_13Kernel_traitsIf6__halfS2_S2_fjLj512ELj1ELj4ELj1ELj16ENS_18Kernel_traits_baseILj512EfS2_S2_S2_fjLj128EEEEELb1ELb0ELb1ELb1EEEvNS_9BwdParamsE --------------------------
	.section	.nv.shared._ZN10layer_norm13ln_bwd_kernelINS_13Kernel_traitsIf6__halfS2_S2_fjLj512ELj1ELj4ELj1ELj16ENS_18Kernel_traits_baseILj512EfS2_S2_S2_fjLj128EEEEELb1ELb0ELb1ELb1EEEvNS_9BwdParamsE,"aw",@nobits
	.sectionflags	@""
	.align	16
	.zero		1024


//--------------------- .nv.shared._ZN10layer_norm13ln_bwd_kernelINS_13Kernel_traitsIf6__halfS2_S2_fjLj512ELj1ELj4ELj1ELj16ENS_18Kernel_traits_baseILj512EfS2_S2_S2_fjLj128EEEEELb1ELb1ELb0ELb0EEEvNS_9BwdParamsE --------------------------
	.section	.nv.shared._ZN10layer_norm13ln_bwd_kernelINS_13Kernel_traitsIf6__halfS2_S2_fjLj512ELj1ELj4ELj1ELj16ENS_18Kernel_traits_baseILj512EfS2_S2_S2_fjLj128EEEEELb1ELb1ELb0ELb0EEEvNS_9BwdParamsE,"aw",@nobits
	.sectionflags	@""
	.align	16
	.zero		1024


//--------------------- .nv.shared._ZN10layer_norm13ln_bwd_kernelINS_13Kernel_traitsIf6__halfS2_S2_fjLj512ELj1ELj4ELj1ELj16ENS_18Kernel_traits_baseILj512EfS2_S2_S2_fjLj128EEEEELb1ELb1ELb0ELb1EEEvNS_9BwdParamsE --------------------------
	.section	.nv.shared._ZN10layer_norm13ln_bwd_kernelINS_13Kernel_traitsIf6__halfS2_S2_fjLj512ELj1ELj4ELj1ELj16ENS_18Kernel_traits_baseILj512EfS2_S2_S2_fjLj128EEEEELb1ELb1ELb0ELb1EEEvNS_9BwdParamsE,"aw",@nobits
	.sectionflags	@""
	.align	16
	.zero		1024


//--------------------- .nv.shared._ZN10layer_norm22ln_bwd_finalize_kernelINS_22Kernel_traits_finalizeILj512Ef6__halfS2_S2_fjLb1ELj1024ELj4ENS_18Kernel_traits_baseILj512EfS2_S2_S2_fjLj1024EEEEELb1ELb0EEEvNS_9BwdParamsE --------------------------
	.section	.nv.shared._ZN10layer_norm22ln_bwd_finalize_kernelINS_22Kernel_traits_finalizeILj512Ef6__halfS2_S2_fjLb1ELj1024ELj4ENS_18Kernel_traits_baseILj512EfS2_S2_S2_fjLj1024EEEEELb1ELb0EEEvNS_9BwdParamsE,"aw",@nobits
	.sectionflags	@""
	.align	16
.nv.shared._ZN10layer_norm22ln_bwd_finalize_kernelINS_22Kernel_traits_finalizeILj512Ef6__halfS2_S2_fjLb1ELj1024ELj4ENS_18Kernel_traits_baseILj512EfS2_S2_S2_fjLj1024EEEEELb1ELb0EEEvNS_9BwdParamsE:
	.zero		13696


//--------------------- .nv.shared._ZN10layer_norm13ln_bwd_kernelINS_13Kernel_traitsIf6__halfS2_S2_fjLj512ELj1ELj4ELj1ELj16ENS_18Kernel_traits_baseILj512EfS2_S2_S2_fjLj128EEEEELb1ELb1ELb1ELb0EEEvNS_9BwdParamsE --------------------------
	.section	.nv.shared._ZN10layer_norm13ln_bwd_kernelINS_13Kernel_traitsIf6__halfS2_S2_fjLj512ELj1ELj4ELj1ELj16ENS_18Kernel_traits_baseILj512EfS2_S2_S2_fjLj128EEEEELb1ELb1ELb1ELb0EEEvNS_9BwdParamsE,"aw",@nobits
	.sectionflags	@""
	.align	16
	.zero		1024


//--------------------- .nv.shared._ZN10layer_norm22ln_bwd_finalize_kernelINS_22Kernel_traits_finalizeILj512Ef6__halfS2_S2_fjLb1ELj1024ELj4ENS_18Kernel_traits_baseILj512EfS2_S2_S2_fjLj1024EEEEELb1ELb1EEEvNS_9BwdParamsE --------------------------
	.section	.nv.shared._ZN10layer_norm22ln_bwd_finalize_kernelINS_22Kernel_traits_finalizeILj512Ef6__halfS2_S2_fjLb1ELj1024ELj4ENS_18Kernel_traits_baseILj512EfS2_S2_S2_fjLj1024EEEEELb1ELb1EEEvNS_9BwdParamsE,"aw",@nobits
	.sectionflags	@""
	.align	16
.nv.shared._ZN10layer_norm22ln_bwd_finalize_kernelINS_22Kernel_traits_finalizeILj512Ef6__halfS2_S2_fjLb1ELj1024ELj4ENS_18Kernel_traits_baseILj512EfS2_S2_S2_fjLj1024EEEEELb1ELb1EEEvNS_9BwdParamsE:
	.zero		13696


//--------------------- .nv.shared._ZN10layer_norm13ln_bwd_kernelINS_13Kernel_traitsIf6__halfS2_S2_fjLj512ELj1ELj4ELj1ELj16ENS_18Kernel_traits_baseILj512EfS2_S2_S2_fjLj128EEEEELb1ELb1ELb1ELb1EEEvNS_9BwdParamsE --------------------------
	.section	.nv.shared._ZN10layer_norm13ln_bwd_kernelINS_13Kernel_traitsIf6__halfS2_S2_fjLj512ELj1ELj4ELj1ELj16ENS_18Kernel_traits_baseILj512EfS2_S2_S2_fjLj128EEEEELb1ELb1ELb1ELb1EEEvNS_9BwdParamsE,"aw",@nobits
	.sectionflags	@""
	.align	16
	.zero		1024


//--------------------- .nv.shared._ZN10layer_norm13ln_bwd_kernelINS_13Kernel_traitsI6__halfS2_fS2_fjLj512ELj1ELj4ELj1ELj16ENS_18Kernel_traits_baseILj512ES2_S2_fS2_fjLj128EEEEELb0ELb0ELb0ELb0EEEvNS_9BwdParamsE --------------------------
	.section	.nv.shared._ZN10layer_norm13ln_bwd_kernelINS_13Kernel_traitsI6__halfS2_fS2_fjLj512ELj1ELj4ELj1ELj16ENS_18Kernel_traits_baseILj512ES2_S2_fS2_fjLj128EEEEELb0ELb0ELb0ELb0EEEvNS_9BwdParamsE,"aw",@nobits
	.sectionflags	@""
	.align	16
	.zero		1024


//--------------------- .nv.shared._ZN10layer_norm13ln_bwd_kernelINS_13Kernel_traitsI6__halfS2_fS2_fjLj512ELj1ELj4ELj1ELj16ENS_18Kernel_traits_baseILj512ES2_S2_fS2_fjLj128EEEEELb0ELb0ELb0ELb1EEEvNS_9BwdParamsE --------------------------
	.section	.nv.shared._ZN10layer_norm13ln_bwd_kernelINS_13Kernel_traitsI6__halfS2_fS2_fjLj512ELj1ELj4ELj1ELj16ENS_18Kernel_traits_baseILj512ES2_S2_fS2_fjLj128EEEEELb0ELb0ELb0ELb1EEEvNS_9BwdParamsE,"aw",@nobits
	.sectionflags	@""
	.align	16
	.zero		1024


//--------------------- .nv.shared._ZN10layer_norm13ln_bwd_kernelINS_13Kernel_traitsI6__halfS2_fS2_fjLj512ELj1ELj4ELj1ELj16ENS_18Kernel_traits_baseILj512ES2_S2_fS2_fjLj128EEEEELb0ELb0ELb1ELb0EEEvNS_9BwdParamsE --------------------------
	.section	.nv.shared._ZN10layer_norm13ln_bwd_kernelINS_13Kernel_traitsI6__halfS2_fS2_fjLj512ELj1ELj4ELj1ELj16ENS_18Kernel_traits_baseILj512ES2_S2_fS2_fjLj128EEEEELb0ELb0ELb1ELb0EEEvNS_9BwdParamsE,"aw",@nobits
	.sectionflags	@""
	.align	16
	.zero		1024


//--------------------- .nv.shared._ZN10layer_norm13ln_bwd_kernelINS_13Kernel_traitsI6__halfS2_fS2_fjLj512ELj1ELj4ELj1ELj16ENS_18Kernel_traits_baseILj512ES2_S2_fS2_fjLj128EEEEELb0ELb0ELb1ELb1EEEvNS_9BwdParamsE --------------------------
	.section	.nv.shared._ZN10layer_norm13ln_bwd_kernelINS_13Kernel_traitsI6__halfS2_fS2_fjLj512ELj1ELj4ELj1ELj16ENS_18Kernel_traits_baseILj512ES2_S2_fS2_fjLj128EEEEELb0ELb0ELb1ELb1EEEvNS_9BwdParamsE,"aw",@nobits
	.sectionflags	@""
	.align	16
	.zero		1024


//--------------------- .nv.shared._ZN10layer_norm13ln_bwd_kernelINS_13Kernel_traitsI6__halfS2_fS2_fjLj512ELj1ELj4ELj1ELj16ENS_18Kernel_traits_baseILj512ES2_S2_fS2_fjLj128EEEEELb0ELb1ELb0ELb0EEEvNS_9BwdParamsE --------------------------
	.section	.nv.shared._ZN10layer_norm13ln_bwd_kernelINS_13Kernel_traitsI6__halfS2_fS2_fjLj512ELj1ELj4ELj1ELj16ENS_18Kernel_traits_baseILj512ES2_S2_fS2_fjLj128EEEEELb0ELb1ELb0ELb0EEEvNS_9BwdParamsE,"aw",@nobits
	.sectionflags	@""
	.align	16
	.zero		1024


//--------------------- .nv.shared._ZN10layer_norm13ln_bwd_kernelINS_13Kernel_traitsI6__halfS2_fS2_fjLj512ELj1ELj4ELj1ELj16ENS_18Kernel_traits_baseILj512ES2_S2_fS2_fjLj128EEEEELb0ELb1ELb0ELb1EEEvNS_9BwdParamsE --------------------------
	.section	.nv.shared._ZN10layer_norm13ln_bwd_kernelINS_13Kernel_traitsI6__halfS2_fS2_fjLj512ELj1ELj4ELj1ELj16ENS_18Kernel_traits_baseILj512ES2_S2_fS2_fjLj128EEEEELb0ELb1ELb0ELb1EEEvNS_9BwdParamsE,"aw",@nobits
	.sectionflags	@""
	.align	16
	.zero		1024


//--------------------- .nv.shared._ZN10layer_norm13ln_bwd_kernelINS_13Kernel_traitsI6__halfS2_fS2_fjLj512ELj1ELj4ELj1ELj16ENS_18Kernel_traits_baseILj512ES2_S2_fS2_fjLj128EEEEELb0ELb1ELb1ELb0EEEvNS_9BwdParamsE --------------------------
	.section	.nv.shared._ZN10layer_norm13ln_bwd_kernelINS_13Kernel_traitsI6__halfS2_fS2_fjLj512ELj1ELj4ELj1ELj16ENS_18Kernel_traits_baseILj512ES2_S2_fS2_fjLj128EEEEELb0ELb1ELb1ELb0EEEvNS_9BwdParamsE,"aw",@nobits
	.sectionflags	@""
	.align	16
	.zero		1024


//--------------------- .nv.shared._ZN10layer_norm13ln_bwd_kernelINS_13Kernel_traitsI6__halfS2_fS2_fjLj512ELj1ELj4ELj1ELj16ENS_18Kernel_traits_baseILj512ES2_S2_fS2_fjLj128EEEEELb0ELb1ELb1ELb1EEEvNS_9BwdParamsE --------------------------
	.section	.nv.shared._ZN10layer_norm13ln_bwd_kernelINS_13Kernel_traitsI6__halfS2_fS2_fjLj512ELj1ELj4ELj1ELj16ENS_18Kernel_traits_baseILj512ES2_S2_fS2_fjLj128EEEEELb0ELb1ELb1ELb1EEEvNS_9BwdParamsE,"aw",@nobits
	.sectionflags	@""
	.align	16
	.zero		1024


//--------------------- .nv.shared._ZN10layer_norm13ln_bwd_kernelINS_13Kernel_traitsI6__halfS2_fS2_fjLj512ELj1ELj4ELj1ELj16ENS_18Kernel_traits_baseILj512ES2_S2_fS2_fjLj128EEEEELb1ELb0ELb0ELb0EEEvNS_9BwdParamsE --------------------------
	.section	.nv.shared._ZN10layer_norm13ln_bwd_kernelINS_13Kernel_traitsI6__halfS2_fS2_fjLj512ELj1ELj4ELj1ELj16ENS_18Kernel_traits_baseILj512ES2_S2_fS2_fjLj128EEEEELb1ELb0ELb0ELb0EEEvNS_9BwdParamsE,"aw",@nobits
	.sectionflags	@""
	.align	16
	.zero		1024


//--------------------- .nv.shared._ZN10layer_norm13ln_bwd_kernelINS_13Kernel_traitsI6__halfS2_fS2_fjLj512ELj1ELj4ELj1ELj16ENS_18Kernel_traits_baseILj512ES2_S2_fS2_fjLj128EEEEELb1ELb0ELb0ELb1EEEvNS_9BwdParamsE --------------------------
	.section	.nv.shared._ZN10layer_norm13ln_bwd_kernelINS_13Kernel_traitsI6__halfS2_fS2_fjLj512ELj1ELj4ELj1ELj16ENS_18Kernel_traits_baseILj512ES2_S2_fS2_fjLj128EEEEELb1ELb0ELb0ELb1EEEvNS_9BwdParamsE,"aw",@nobits
	.sectionflags	@""
	.align	16
	.zero		1024


//--------------------- .nv.shared._ZN10layer_norm22ln_bwd_finalize_kernelINS_22Kernel_traits_finalizeILj512E6__halfS2_fS2_fjLb0ELj1024ELj4ENS_18Kernel_traits_baseILj512ES2_S2_fS2_fjLj1024EEEEELb0ELb0EEEvNS_9BwdParamsE --------------------------
	.section	.nv.shared._ZN10layer_norm22ln_bwd_finalize_kernelINS_22Kernel_traits_finalizeILj512E6__halfS2_fS2_fjLb0ELj1024ELj4ENS_18Kernel_traits_baseILj512ES2_S2_fS2_fjLj1024EEEEELb0ELb0EEEvNS_9BwdParamsE,"aw",@nobits
	.sectionflags	@""
	.align	16
.nv.shared._ZN10layer_norm22ln_bwd_finalize_kernelINS_22Kernel_traits_finalizeILj512E6__halfS2_fS2_fjLb0ELj1024ELj4ENS_18Kernel_traits_baseILj512ES2_S2_fS2_fjLj1024EEEEELb0ELb0EEEvNS_9BwdParamsE:
	.zero		9472


//--------------------- .nv.shared._ZN10layer_norm13ln_bwd_kernelINS_13Kernel_traitsI6__halfS2_fS2_fjLj512ELj1ELj4ELj1ELj16ENS_18Kernel_traits_baseILj512ES2_S2_fS2_fjLj128EEEEELb1ELb0ELb1ELb0EEEvNS_9BwdParamsE --------------------------
	.section	.nv.shared._ZN10layer_norm13ln_bwd_kernelINS_13Kernel_traitsI6__halfS2_fS2_fjLj512ELj1ELj4ELj1ELj16ENS_18Kernel_traits_baseILj512ES2_S2_fS2_fjLj128EEEEELb1ELb0ELb1ELb0EEEvNS_9BwdParamsE,"aw",@nobits
	.sectionflags	@""
	.align	16
	.zero		1024


//--------------------- .nv.shared._ZN10layer_norm22ln_bwd_finalize_kernelINS_22Kernel_traits_finalizeILj512E6__halfS2_fS2_fjLb0ELj1024ELj4ENS_18Kernel_traits_baseILj512ES2_S2_fS2_fjLj1024EEEEELb0ELb1EEEvNS_9BwdParamsE --------------------------
	.section	.nv.shared._ZN10layer_norm22ln_bwd_finalize_kernelINS_22Kernel_traits_finalizeILj512E6__halfS2_fS2_fjLb0ELj1024ELj4ENS_18Kernel_traits_baseILj512ES2_S2_fS2_fjLj1024EEEEELb0ELb1EEEvNS_9BwdParamsE,"aw",@nobits
	.sectionflags	@""
	.align	16
.nv.shared._ZN10layer_norm22ln_bwd_finalize_kernelINS_22Kernel_traits_finalizeILj512E6__halfS2_fS2_fjLb0ELj1024ELj4ENS_18Kernel_traits_baseILj512ES2_S2_fS2_fjLj1024EEEEELb0ELb1EEEvNS_9BwdParamsE:
	.zero		9472


//--------------------- .nv.shared._ZN10layer_norm13ln_bwd_kernelINS_13Kernel_traitsI6__halfS2_fS2_fjLj512ELj1ELj4ELj1ELj16ENS_18Kernel_traits_baseILj512ES2_S2_fS2_fjLj128EEEEELb1ELb0ELb1ELb1EEEvNS_9BwdParamsE --------------------------
	.section	.nv.shared._ZN10layer_norm13ln_bwd_kernelINS_13Kernel_traitsI6__halfS2_fS2_fjLj512ELj1ELj4ELj1ELj16ENS_18Kernel_traits_baseILj512ES2_S2_fS2_fjLj128EEEEELb1ELb0ELb1ELb1EEEvNS_9BwdParamsE,"aw",@nobits
	.sectionflags	@""
	.align	16
	.zero		1024


//--------------------- .nv.shared._ZN10layer_norm13ln_bwd_kernelINS_13Kernel_traitsI6__halfS2_fS2_fjLj512ELj1ELj4ELj1ELj16ENS_18Kernel_traits_baseILj512ES2_S2_fS2_fjLj128EEEEELb1ELb1ELb0ELb0EEEvNS_9BwdParamsE --------------------------
	.section	.nv.shared._ZN10layer_norm13ln_bwd_kernelINS_13Kernel_traitsI6__halfS2_fS2_fjLj512ELj1ELj4ELj1ELj16ENS_18Kernel_traits_baseILj512ES2_S2_fS2_fjLj128EEEEELb1ELb1ELb0ELb0EEEvNS_9BwdParamsE,"aw",@nobits
	.sectionflags	@""
	.align	16
	.zero		1024


//--------------------- .nv.shared._ZN10layer_norm13ln_bwd_kernelINS_13Kernel_traitsI6__halfS2_fS2_fjLj512ELj1ELj4ELj1ELj16ENS_18Kernel_traits_baseILj512ES2_S2_fS2_fjLj128EEEEELb1ELb1ELb0ELb1EEEvNS_9BwdParamsE --------------------------
	.section	.nv.shared._ZN10layer_norm13ln_bwd_kernelINS_13Kernel_traitsI6__halfS2_fS2_fjLj512ELj1ELj4ELj1ELj16ENS_18Kernel_traits_baseILj512ES2_S2_fS2_fjLj128EEEEELb1ELb1ELb0ELb1EEEvNS_9BwdParamsE,"aw",@nobits
	.sectionflags	@""
	.align	16
	.zero		1024


//--------------------- .nv.shared._ZN10layer_norm22ln_bwd_finalize_kernelINS_22Kernel_traits_finalizeILj512E6__halfS2_fS2_fjLb1ELj1024ELj4ENS_18Kernel_traits_baseILj512ES2_S2_fS2_fjLj1024EEEEELb1ELb0EEEvNS_9BwdParamsE --------------------------
	.section	.nv.shared._ZN10layer_norm22ln_bwd_finalize_kernelINS_22Kernel_traits_finalizeILj512E6__halfS2_fS2_fjLb1ELj1024ELj4ENS_18Kernel_traits_baseILj512ES2_S2_fS2_fjLj1024EEEEELb1ELb0EEEvNS_9BwdParamsE,"aw",@nobits
	.sectionflags	@""
	.align	16
.nv.shared._ZN10layer_norm22ln_bwd_finalize_kernelINS_22Kernel_traits_finalizeILj512E6__halfS2_fS2_fjLb1ELj1024ELj4ENS_18Kernel_traits_baseILj512ES2_S2_fS2_fjLj1024EEEEELb1ELb0EEEvNS_9BwdParamsE:
	.zero		13696


//--------------------- .nv.shared._ZN10layer_norm13ln_bwd_kernelINS_13Kernel_traitsI6__halfS2_fS2_fjLj512ELj1ELj4ELj1ELj16ENS_18Kernel_traits_baseILj512ES2_S2_fS2_fjLj128EEEEELb1ELb1ELb1ELb0EEEvNS_9BwdParamsE --------------------------
	.section	.nv.shared._ZN10layer_norm13ln_bwd_kernelINS_13Kernel_traitsI6__halfS2_fS2_fjLj512ELj1ELj4ELj1ELj16ENS_18Kernel_traits_baseILj512ES2_S2_fS2_fjLj128EEEEELb1ELb1ELb1ELb0EEEvNS_9BwdParamsE,"aw",@nobits
	.sectionflags	@""
	.align	16
	.zero		1024


//--------------------- .nv.shared._ZN10layer_norm22ln_bwd_finalize_kernelINS_22Kernel_traits_finalizeILj512E6__halfS2_fS2_fjLb1ELj1024ELj4ENS_18Kernel_traits_baseILj512ES2_S2_fS2_fjLj1024EEEEELb1ELb1EEEvNS_9BwdParamsE --------------------------
	.section	.nv.shared._ZN10layer_norm22ln_bwd_finalize_kernelINS_22Kernel_traits_finalizeILj512E6__halfS2_fS2_fjLb1ELj1024ELj4ENS_18Kernel_traits_baseILj512ES2_S2_fS2_fjLj1024EEEEELb1ELb1EEEvNS_9BwdParamsE,"aw",@nobits
	.sectionflags	@""
	.align	16
.nv.shared._ZN10layer_norm22ln_bwd_finalize_kernelINS_22Kernel_traits_finalizeILj512E6__halfS2_fS2_fjLb1ELj1024ELj4ENS_18Kernel_traits_baseILj512ES2_S2_fS2_fjLj1024EEEEELb1ELb1EEEvNS_9BwdParamsE:
	.zero		13696


//--------------------- .nv.shared._ZN10layer_norm13ln_bwd_kernelINS_13Kernel_traitsI6__halfS2_fS2_fjLj512ELj1ELj4ELj1ELj16ENS_18Kernel_traits_baseILj512ES2_S2_fS2_fjLj128EEEEELb1ELb1ELb1ELb1EEEvNS_9BwdParamsE --------------------------
	.section	.nv.shared._ZN10layer_norm13ln_bwd_kernelINS_13Kernel_traitsI6__halfS2_fS2_fjLj512ELj1ELj4ELj1ELj16ENS_18Kernel_traits_baseILj512ES2_S2_fS2_fjLj128EEEEELb1ELb1ELb1ELb1EEEvNS_9BwdParamsE,"aw",@nobits
	.sectionflags	@""
	.align	16
	.zero		1024


//--------------------- .nv.shared._ZN10layer_norm13ln_bwd_kernelINS_13Kernel_traitsIf6__halffS2_fjLj512ELj1ELj4ELj1ELj16ENS_18Kernel_traits_baseILj512EfS2_fS2_fjLj128EEEEELb0ELb0ELb0ELb0EEEvNS_9BwdParamsE --------------------------
	.section	.nv.shared._ZN10layer_norm13ln_bwd_kernelINS_13Kernel_traitsIf6__halffS2_fjLj512ELj1ELj4ELj1ELj16ENS_18Kernel_traits_baseILj512EfS2_fS2_fjLj128EEEEELb0ELb0ELb0ELb0EEEvNS_9BwdParamsE,"aw",@nobits
	.sectionflags	@""
	.align	16
	.zero		1024


//--------------------- .nv.shared._ZN10layer_norm13ln_bwd_kernelINS_13Kernel_traitsIf6__halffS2_fjLj512ELj1ELj4ELj1ELj16ENS_18Kernel_traits_baseILj512EfS2_fS2_fjLj128EEEEELb0ELb0ELb0ELb1EEEvNS_9BwdParamsE --------------------------
	.section	.nv.shared._ZN10layer_norm13ln_bwd_kernelINS_13Kernel_traitsIf6__halffS2_fjLj512ELj1ELj4ELj1ELj16ENS_18Kernel_traits_baseILj512EfS2_fS2_fjLj128EEEEELb0ELb0ELb0ELb1EEEvNS_9BwdParamsE,"aw",@nobits
	.sectionflags	@""
	.align	16
	.zero		1024


//--------------------- .nv.shared._ZN10layer_norm13ln_bwd_kernelINS_13Kernel_traitsIf6__halffS2_fjLj512ELj1ELj4ELj1ELj16ENS_18Kernel_traits_baseILj512EfS2_fS2_fjLj128EEEEELb0ELb0ELb1ELb0EEEvNS_9BwdParamsE --------------------------
	.section	.nv.shared._ZN10layer_norm13ln_bwd_kernelINS_13Kernel_traitsIf6__halffS2_fjLj512ELj1ELj4ELj1ELj16ENS_18Kernel_traits_baseILj512EfS2_fS2_fjLj128EEEEELb0ELb0ELb1ELb0EEEvNS_9BwdParamsE,"aw",@nobits
	.sectionflags	@""
	.align	16
	.zero		1024


//--------------------- .nv.shared._ZN10layer_norm13ln_bwd_kernelINS_13Kernel_traitsIf6__halffS2_fjLj512ELj1ELj4ELj1ELj16ENS_18Kernel_traits_baseILj512EfS2_fS2_fjLj128EEEEELb0ELb0ELb1ELb1EEEvNS_9BwdParamsE --------------------------
	.section	.nv.shared._ZN10layer_norm13ln_bwd_kernelINS_13Kernel_traitsIf6__halffS2_fjLj512ELj1ELj4ELj1ELj16ENS_18Kernel_traits_baseILj512EfS2_fS2_fjLj128EEEEELb0ELb0ELb1ELb1EEEvNS_9BwdParamsE,"aw",@nobits
	.sectionflags	@""
	.align	16
	.zero		1024


//--------------------- .nv.shared._ZN10layer_norm13ln_bwd_kernelINS_13Kernel_traitsIf6__halffS2_fjLj512ELj1ELj4ELj1ELj16ENS_18Kernel_traits_baseILj512EfS2_fS2_fjLj128EEEEELb0ELb1ELb0ELb0EEEvNS_9BwdParamsE --------------------------
	.section	.nv.shared._ZN10layer_norm13ln_bwd_kernelINS_13Kernel_traitsIf6__halffS2_fjLj512ELj1ELj4ELj1ELj16ENS_18Kernel_traits_baseILj512EfS2_fS2_fjLj128EEEEELb0ELb1ELb0ELb0EEEvNS_9BwdParamsE,"aw",@nobits
	.sectionflags	@""
	.align	16
	.zero		1024


//--------------------- .nv.shared._ZN10layer_norm13ln_bwd_kernelINS_13Kernel_traitsIf6__halffS2_fjLj512ELj1ELj4ELj1ELj16ENS_18Kernel_traits_baseILj512EfS2_fS2_fjLj128EEEEELb0ELb1ELb0ELb1EEEvNS_9BwdParamsE --------------------------
	.section	.nv.shared._ZN10layer_norm13ln_bwd_kernelINS_13Kernel_traitsIf6__halffS2_fjLj512ELj1ELj4ELj1ELj16ENS_18Kernel_traits_baseILj512EfS2_fS2_fjLj128EEEEELb0ELb1ELb0ELb1EEEvNS_9BwdParamsE,"aw",@nobits
	.sectionflags	@""
	.align	16
	.zero		1024


//--------------------- .nv.shared._ZN10layer_norm13ln_bwd_kernelINS_13Kernel_traitsIf6__halffS2_fjLj512ELj1ELj4ELj1ELj16ENS_18Kernel_traits_baseILj512EfS2_fS2_fjLj128EEEEELb0ELb1ELb1ELb0EEEvNS_9BwdParamsE --------------------------
	.section	.nv.shared._ZN10layer_norm13ln_bwd_kernelINS_13Kernel_traitsIf6__halffS2_fjLj512ELj1ELj4ELj1ELj16ENS_18Kernel_traits_baseILj512EfS2_fS2_fjLj128EEEEELb0ELb1ELb1ELb0EEEvNS_9BwdParamsE,"aw",@nobits
	.sectionflags	@""
	.align	16
	.zero		1024


//--------------------- .nv.shared._ZN10layer_norm13ln_bwd_kernelINS_13Kernel_traitsIf6__halffS2_fjLj512ELj1ELj4ELj1ELj16ENS_18Kernel_traits_baseILj512EfS2_fS2_fjLj128EEEEELb0ELb1ELb1ELb1EEEvNS_9BwdParamsE --------------------------
	.section	.nv.shared._ZN10layer_norm13ln_bwd_kernelINS_13Kernel_traitsIf6__halffS2_fjLj512ELj1ELj4ELj1ELj16ENS_18Kernel_traits_baseILj512EfS2_fS2_fjLj128EEEEELb0ELb1ELb1ELb1EEEvNS_9BwdParamsE,"aw",@nobits
	.sectionflags	@""
	.align	16
	.zero		1024


//--------------------- .nv.shared._ZN10layer_norm13ln_bwd_kernelINS_13Kernel_traitsIf6__halffS2_fjLj512ELj1ELj4ELj1ELj16ENS_18Kernel_traits_baseILj512EfS2_fS2_fjLj128EEEEELb1ELb0ELb0ELb0EEEvNS_9BwdParamsE --------------------------
	.section	.nv.shared._ZN10layer_norm13ln_bwd_kernelINS_13Kernel_traitsIf6__halffS2_fjLj512ELj1ELj4ELj1ELj16ENS_18Kernel_traits_baseILj512EfS2_fS2_fjLj128EEEEELb1ELb0ELb0ELb0EEEvNS_9BwdParamsE,"aw",@nobits
	.sectionflags	@""
	.align	16
	.zero		1024


//--------------------- .nv.shared._ZN10layer_norm13ln_bwd_kernelINS_13Kernel_traitsIf6__halffS2_fjLj512ELj1ELj4ELj1ELj16ENS_18Kernel_traits_baseILj512EfS2_fS2_fjLj128EEEEELb1ELb0ELb0ELb1EEEvNS_9BwdParamsE --------------------------
	.section	.nv.shared._ZN10layer_norm13ln_bwd_kernelINS_13Kernel_traitsIf6__halffS2_fjLj512ELj1ELj4ELj1ELj16ENS_18Kernel_traits_baseILj512EfS2_fS2_fjLj128EEEEELb1ELb0ELb0ELb1EEEvNS_9BwdParamsE,"aw",@nobits
	.sectionflags	@""
	.align	16
	.zero		1024


//--------------------- .nv.shared._ZN10layer_norm22ln_bwd_finalize_kernelINS_22Kernel_traits_finalizeILj512Ef6__halffS2_fjLb0ELj1024ELj4ENS_18Kernel_traits_baseILj512EfS2_fS2_fjLj1024EEEEELb0ELb0EEEvNS_9BwdParamsE --------------------------
	.section	.nv.shared._ZN10layer_norm22ln_bwd_finalize_kernelINS_22Kernel_traits_finalizeILj512Ef6__halffS2_fjLb0ELj1024ELj4ENS_18Kernel_traits_baseILj512EfS2_fS2_fjLj1024EEEEELb0ELb0EEEvNS_9BwdParamsE,"aw",@nobits
	.sectionflags	@""
	.align	16
.nv.shared._ZN10layer_norm22ln_bwd_finalize_kernelINS_22Kernel_traits_finalizeILj512Ef6__halffS2_fjLb0ELj1024ELj4ENS_18Kernel_traits_baseILj512EfS2_fS2_fjLj1024EEEEELb0ELb0EEEvNS_9BwdParamsE:
	.zero		9472


//--------------------- .nv.shared._ZN10layer_norm13ln_bwd_kernelINS_13Kernel_traitsIf6__halffS2_fjLj512ELj1ELj4ELj1ELj16ENS_18Kernel_traits_baseILj512EfS2_fS2_fjLj128EEEEELb1ELb0ELb1ELb0EEEvNS_9BwdParamsE --------------------------
	.section	.nv.shared._ZN10layer_norm13ln_bwd_kernelINS_13Kernel_traitsIf6__halffS2_fjLj512ELj1ELj4ELj1ELj16ENS_18Kernel_traits_baseILj512EfS2_fS2_fjLj128EEEEELb1ELb0ELb1ELb0EEEvNS_9BwdParamsE,"aw",@nobits
	.sectionflags	@""
	.align	16
	.zero		1024


//--------------------- .nv.shared._ZN10layer_norm22ln_bwd_finalize_kernelINS_22Kernel_traits_finalizeILj512Ef6__halffS2_fjLb0ELj1024ELj4ENS_18Kernel_traits_baseILj512EfS2_fS2_fjLj1024EEEEELb0ELb1EEEvNS_9BwdParamsE --------------------------
	.section	.nv.shared._ZN10layer_norm22ln_bwd_finalize_kernelINS_22Kernel_traits_finalizeILj512Ef6__halffS2_fjLb0ELj1024ELj4ENS_18Kernel_traits_baseILj512EfS2_fS2_fjLj1024EEEEELb0ELb1EEEvNS_9BwdParamsE,"aw",@nobits
	.sectionflags	@""
	.align	16
.nv.shared._ZN10layer_norm22ln_bwd_finalize_kernelINS_22Kernel_traits_finalizeILj512Ef6__halffS2_fjLb0ELj1024ELj4ENS_18Kernel_traits_baseILj512EfS2_fS2_fjLj1024EEEEELb0ELb1EEEvNS_9BwdParamsE:
	.zero		9472


//--------------------- .nv.shared._ZN10layer_norm13ln_bwd_kernelINS_13Kernel_traitsIf6__halffS2_fjLj512ELj1ELj4ELj1ELj16ENS_18Kernel_traits_baseILj512EfS2_fS2_fjLj128EEEEELb1ELb0ELb1ELb1EEEvNS_9BwdParamsE --------------------------
	.section	.nv.shared._ZN10layer_norm13ln_bwd_kernelINS_13Kernel_traitsIf6__halffS2_fjLj512ELj1ELj4ELj1ELj16ENS_18Kernel_traits_baseILj512EfS2_fS2_fjLj128EEEEELb1ELb0ELb1ELb1EEEvNS_9BwdParamsE,"aw",@nobits
	.sectionflags	@""
	.align	16
	.zero		1024


//--------------------- .nv.shared._ZN10layer_norm13ln_bwd_kernelINS_13Kernel_traitsIf6__halffS2_fjLj512ELj1ELj4ELj1ELj16ENS_18Kernel_traits_baseILj512EfS2_fS2_fjLj128EEEEELb1ELb1ELb0ELb0EEEvNS_9BwdParamsE --------------------------
	.section	.nv.shared._ZN10layer_norm13ln_bwd_kernelINS_13Kernel_traitsIf6__halffS2_fjLj512ELj1ELj4ELj1ELj16ENS_18Kernel_traits_baseILj512EfS2_fS2_fjLj128EEEEELb1ELb1ELb0ELb0EEEvNS_9BwdParamsE,"aw",@nobits
	.sectionflags	@""
	.align	16
	.zero		1024


//--------------------- .nv.shared._ZN10layer_norm13ln_bwd_kernelINS_13Kernel_traitsIf6__halffS2_fjLj512ELj1ELj4ELj1ELj16ENS_18Kernel_traits_baseILj512EfS2_fS2_fjLj128EEEEELb1ELb1ELb0ELb1EEEvNS_9BwdParamsE --------------------------
	.section	.nv.shared._ZN10layer_norm13ln_bwd_kernelINS_13Kernel_traitsIf6__halffS2_fjLj512ELj1ELj4ELj1ELj16ENS_18Kernel_traits_baseILj512EfS2_fS2_fjLj128EEEEELb1ELb1ELb0ELb1EEEvNS_9BwdParamsE,"aw",@nobits
	.sectionflags	@""
	.align	16
	.zero		1024


//--------------------- .nv.shared._ZN10layer_norm22ln_bwd_finalize_kernelINS_22Kernel_traits_finalizeILj512Ef6__halffS2_fjLb1ELj1024ELj4ENS_18Kernel_traits_baseILj512EfS2_fS2_fjLj1024EEEEELb1ELb0EEEvNS_9BwdParamsE --------------------------
	.section	.nv.shared._ZN10layer_norm22ln_bwd_finalize_kernelINS_22Kernel_traits_finalizeILj512Ef6__halffS2_fjLb1ELj1024ELj4ENS_18Kernel_traits_baseILj512EfS2_fS2_fjLj1024EEEEELb1ELb0EEEvNS_9BwdParamsE,"aw",@nobits
	.sectionflags	@""
	.align	16
.nv.shared._ZN10layer_norm22ln_bwd_finalize_kernelINS_22Kernel_traits_finalizeILj512Ef6__halffS2_fjLb1ELj1024ELj4ENS_18Kernel_traits_baseILj512EfS2_fS2_fjLj1024EEEEELb1ELb0EEEvNS_9BwdParamsE:
	.zero		13696


//--------------------- .nv.shared._ZN10layer_norm13ln_bwd_kernelINS_13Kernel_traitsIf6__halffS2_fjLj512ELj1ELj4ELj1ELj16ENS_18Kernel_traits_baseILj512EfS2_fS2_fjLj128EEEEELb1ELb1ELb1ELb0EEEvNS_9BwdParamsE --------------------------
	.section	.nv.shared._ZN10layer_norm13ln_bwd_kernelINS_13Kernel_traitsIf6__halffS2_fjLj512ELj1ELj4ELj1ELj16ENS_18Kernel_traits_baseILj512EfS2_fS2_fjLj128EEEEELb1ELb1ELb1ELb0EEEvNS_9BwdParamsE,"aw",@nobits
	.sectionflags	@""
	.align	16
	.zero		1024


//--------------------- .nv.shared._ZN10layer_norm22ln_bwd_finalize_kernelINS_22Kernel_traits_finalizeILj512Ef6__halffS2_fjLb1ELj1024ELj4ENS_18Kernel_traits_baseILj512EfS2_fS2_fjLj1024EEEEELb1ELb1EEEvNS_9BwdParamsE --------------------------
	.section	.nv.shared._ZN10layer_norm22ln_bwd_finalize_kernelINS_22Kernel_traits_finalizeILj512Ef6__halffS2_fjLb1ELj1024ELj4ENS_18Kernel_traits_baseILj512EfS2_fS2_fjLj1024EEEEELb1ELb1EEEvNS_9BwdParamsE,"aw",@nobits
	.sectionflags	@""
	.align	16
.nv.shared._ZN10layer_norm22ln_bwd_finalize_kernelINS_22Kernel_traits_finalizeILj512Ef6__halffS2_fjLb1ELj1024ELj4ENS_18Kernel_traits_baseILj512EfS2_fS2_fjLj1024EEEEELb1ELb1EEEvNS_9BwdParamsE:
	.zero		13696


//--------------------- .nv.shared._ZN10layer_norm13ln_bwd_kernelINS_13Kernel_traitsIf6__halffS2_fjLj512ELj1ELj4ELj1ELj16ENS_18Kernel_traits_baseILj512EfS2_fS2_fjLj128EEEEELb1ELb1ELb1ELb1EEEvNS_9BwdParamsE --------------------------
	.section	.nv.shared._ZN10layer_norm13ln_bwd_kernelINS_13Kernel_traitsIf6__halffS2_fjLj512ELj1ELj4ELj1ELj16ENS_18Kernel_traits_baseILj512EfS2_fS2_fjLj128EEEEELb1ELb1ELb1ELb1EEEvNS_9BwdParamsE,"aw",@nobits
	.sectionflags	@""
	.align	16
	.zero		1024


//--------------------- .nv.shared._ZN10layer_norm13ln_bwd_kernelINS_13Kernel_traitsI6__halfffffjLj512ELj1ELj4ELj1ELj16ENS_18Kernel_traits_baseILj512ES2_ffffjLj128EEEEELb0ELb0ELb0ELb0EEEvNS_9BwdParamsE --------------------------
	.section	.nv.shared._ZN10layer_norm13ln_bwd_kernelINS_13Kernel_traitsI6__halfffffjLj512ELj1ELj4ELj1ELj16ENS_18Kernel_traits_baseILj512ES2_ffffjLj128EEEEELb0ELb0ELb0ELb0EEEvNS_9BwdParamsE,"aw",@nobits
	.sectionflags	@""
	.align	16
	.zero		1024


//--------------------- .nv.shared._ZN10layer_norm13ln_bwd_kernelINS_13Kernel_traitsI6__halfffffjLj512ELj1ELj4ELj1ELj16ENS_18Kernel_traits_baseILj512ES2_ffffjLj128EEEEELb0ELb0ELb0ELb1EEEvNS_9BwdParamsE --------------------------
	.section	.nv.shared._ZN10layer_norm13ln_bwd_kernelINS_13Kernel_traitsI6__halfffffjLj512ELj1ELj4ELj1ELj16ENS_18Kernel_traits_baseILj512ES2_ffffjLj128EEEEELb0ELb0ELb0ELb1EEEvNS_9BwdParamsE,"aw",@nobits
	.sectionflags	@""
	.align	16
	.zero		1024


//--------------------- .nv.shared._ZN10layer_norm13ln_bwd_kernelINS_13Kernel_traitsI6__halfffffjLj512ELj1ELj4ELj1ELj16ENS_18Kernel_traits_baseILj512ES2_ffffjLj128EEEEELb0ELb0ELb1ELb0EEEvNS_9BwdParamsE --------------------------
	.section	.nv.shared._ZN10layer_norm13ln_bwd_kernelINS_13Kernel_traitsI6__halfffffjLj512ELj1ELj4ELj1ELj16ENS_18Kernel_traits_baseILj512ES2_ffffjLj128EEEEELb0ELb0ELb1ELb0EEEvNS_9BwdParamsE,"aw",@nobits
	.sectionflags	@""
	.align	16
	.zero		1024


//--------------------- .nv.shared._ZN10layer_norm13ln_bwd_kernelINS_13Kernel_traitsI6__halfffffjLj512ELj1ELj4ELj1ELj16ENS_18Kernel_traits_baseILj512ES2_ffffjLj128EEEEELb0ELb0ELb1ELb1EEEvNS_9BwdParamsE --------------------------
	.section	.nv.shared._ZN10layer_norm13ln_bwd_kernelINS_13Kernel_traitsI6__halfffffjLj512ELj1ELj4ELj1ELj16ENS_18Kernel_traits_baseILj512ES2_ffffjLj128EEEEELb0ELb0ELb1ELb1EEEvNS_9BwdParamsE,"aw",@nobits
	.sectionflags	@""
	.align	16
	.zero		1024


//--------------------- .nv.shared._ZN10layer_norm13ln_bwd_kernelINS_13Kernel_traitsI6__halfffffjLj512ELj1ELj4ELj1ELj16ENS_18Kernel_traits_baseILj512ES2_ffffjLj128EEEEELb0ELb1ELb0ELb0EEEvNS_9BwdParamsE --------------------------
	.section	.nv.shared._ZN10layer_norm13ln_bwd_kernelINS_13Kernel_traitsI6__halfffffjLj512ELj1ELj4ELj1ELj16ENS_18Kernel_traits_baseILj512ES2_ffffjLj128EEEEELb0ELb1ELb0ELb0EEEvNS_9BwdParamsE,"aw",@nobits
	.sectionflags	@""
	.align	16
	.zero		1024


//--------------------- .nv.shared._ZN10layer_norm13ln_bwd_kernelINS_13Kernel_traitsI6__halfffffjLj512ELj1ELj4ELj1ELj16ENS_18Kernel_traits_baseILj512ES2_ffffjLj128EEEEELb0ELb1ELb0ELb1EEEvNS_9BwdParamsE --------------------------
	.section	.nv.shared._ZN10layer_norm13ln_bwd_kernelINS_13Kernel_traitsI6__halfffffjLj512ELj1ELj4ELj1ELj16ENS_18Kernel_traits_baseILj512ES2_ffffjLj128EEEEELb0ELb1ELb0ELb1EEEvNS_9BwdParamsE,"aw",@nobits
	.sectionflags	@""
	.align	16
	.zero		1024


//--------------------- .nv.shared._ZN10layer_norm13ln_bwd_kernelINS_13Kernel_traitsI6__halfffffjLj512ELj1ELj4ELj1ELj16ENS_18Kernel_traits_baseILj512ES2_ffffjLj128EEEEELb0ELb1ELb1ELb0EEEvNS_9BwdParamsE --------------------------
	.section	.nv.shared._ZN10layer_norm13ln_bwd_kernelINS_13Kernel_traitsI6__halfffffjLj512ELj1ELj4ELj1ELj16ENS_18Kernel_traits_baseILj512ES2_ffffjLj128EEEEELb0ELb1ELb1ELb0EEEvNS_9BwdParamsE,"aw",@nobits
	.sectionflags	@""
	.align	16
	.zero		1024


//--------------------- .nv.shared._ZN10layer_norm13ln_bwd_kernelINS_13Kernel_traitsI6__halfffffjLj512ELj1ELj4ELj1ELj16ENS_18Kernel_traits_baseILj512ES2_ffffjLj128EEEEELb0ELb1ELb1ELb1EEEvNS_9BwdParamsE --------------------------
	.section	.nv.shared._ZN10layer_norm13ln_bwd_kernelINS_13Kernel_traitsI6__halfffffjLj512ELj1ELj4ELj1ELj16ENS_18Kernel_traits_baseILj512ES2_ffffjLj128EEEEELb0ELb1ELb1ELb1EEEvNS_9BwdParamsE,"aw",@nobits
	.sectionflags	@""
	.align	16
	.zero		1024


//--------------------- .nv.shared._ZN10layer_norm13ln_bwd_kernelINS_13Kernel_traitsI6__halfffffjLj512ELj1ELj4ELj1ELj16ENS_18Kernel_traits_baseILj512ES2_ffffjLj128EEEEELb1ELb0ELb0ELb0EEEvNS_9BwdParamsE --------------------------
	.section	.nv.shared._ZN10layer_norm13ln_bwd_kernelINS_13Kernel_traitsI6__halfffffjLj512ELj1ELj4ELj1ELj16ENS_18Kernel_traits_baseILj512ES2_ffffjLj128EEEEELb1ELb0ELb0ELb0EEEvNS_9BwdParamsE,"aw",@nobits
	.sectionflags	@""
	.align	16
	.zero		1024


//--------------------- .nv.shared._ZN10layer_norm13ln_bwd_kernelINS_13Kernel_traitsI6__halfffffjLj512ELj1ELj4ELj1ELj16ENS_18Kernel_traits_baseILj512ES2_ffffjLj128EEEEELb1ELb0ELb0ELb1EEEvNS_9BwdParamsE --------------------------
	.section	.nv.shared._ZN10layer_norm13ln_bwd_kernelINS_13Kernel_traitsI6__halfffffjLj512ELj1ELj4ELj1ELj16ENS_18Kernel_traits_baseILj512ES2_ffffjLj128EEEEELb1ELb0ELb0ELb1EEEvNS_9BwdParamsE,"aw",@nobits
	.sectionflags	@""
	.align	16
	.zero		1024


//--------------------- .nv.shared._ZN10layer_norm22ln_bwd_finalize_kernelINS_22Kernel_traits_finalizeILj512E6__halfffffjLb0ELj1024ELj4ENS_18Kernel_traits_baseILj512ES2_ffffjLj1024EEEEELb0ELb0EEEvNS_9BwdParamsE --------------------------
	.section	.nv.shared._ZN10layer_norm22ln_bwd_finalize_kernelINS_22Kernel_traits_finalizeILj512E6__halfffffjLb0ELj1024ELj4ENS_18Kernel_traits_baseILj512ES2_ffffjLj1024EEEEELb0ELb0EEEvNS_9BwdParamsE,"aw",@nobits
	.sectionflags	@""
	.align	16
.nv.shared._ZN10layer_norm22ln_bwd_finalize_kernelINS_22Kernel_traits_finalizeILj512E6__halfffffjLb0ELj1024ELj4ENS_18Kernel_traits_baseILj512ES2_ffffjLj1024EEEEELb0ELb0EEEvNS_9BwdParamsE:
	.zero		9472


//--------------------- .nv.shared._ZN10layer_norm13ln_bwd_kernelINS_13Kernel_traitsI6__halfffffjLj512ELj1ELj4ELj1ELj16ENS_18Kernel_traits_baseILj512ES2_ffffjLj128EEEEELb1ELb0ELb1ELb0EEEvNS_9BwdParamsE --------------------------
	.section	.nv.shared._ZN10layer_norm13ln_bwd_kernelINS_13Kernel_traitsI6__halfffffjLj512ELj1ELj4ELj1ELj16ENS_18Kernel_traits_baseILj512ES2_ffffjLj128EEEEELb1ELb0ELb1ELb0EEEvNS_9BwdParamsE,"aw",@nobits
	.sectionflags	@""
	.align	16
	.zero		1024


//--------------------- .nv.shared._ZN10layer_norm22ln_bwd_finalize_kernelINS_22Kernel_traits_finalizeILj512E6__halfffffjLb0ELj1024ELj4ENS_18Kernel_traits_baseILj512ES2_ffffjLj1024EEEEELb0ELb1EEEvNS_9BwdParamsE --------------------------
	.section	.nv.shared._ZN10layer_norm22ln_bwd_finalize_kernelINS_22Kernel_traits_finalizeILj512E6__halfffffjLb0ELj1024ELj4ENS_18Kernel_traits_baseILj512ES2_ffffjLj1024EEEEELb0ELb1EEEvNS_9BwdParamsE,"aw",@nobits
	.sectionflags	@""
	.align	16
.nv.shared._ZN10layer_norm22ln_bwd_finalize_kernelINS_22Kernel_traits_finalizeILj512E6__halfffffjLb0ELj1024ELj4ENS_18Kernel_traits_baseILj512ES2_ffffjLj1024EEEEELb0ELb1EEEvNS_9BwdParamsE:
	.zero		9472


//--------------------- .nv.shared._ZN10layer_norm13ln_bwd_kernelINS_13Kernel_traitsI6__halfffffjLj512ELj1ELj4ELj1ELj16ENS_18Kernel_traits_baseILj512ES2_ffffjLj128EEEEELb1ELb0ELb1ELb1EEEvNS_9BwdParamsE --------------------------
	.section	.nv.shared._ZN10layer_norm13ln_bwd_kernelINS_13Kernel_traitsI6__halfffffjLj512ELj1ELj4ELj1ELj16ENS_18Kernel_traits_baseILj512ES2_ffffjLj128EEEEELb1ELb0ELb1ELb1EEEvNS_9BwdParamsE,"aw",@nobits
	.sectionflags	@""
	.align	16
	.zero		1024


//--------------------- .nv.shared._ZN10layer_norm13ln_bwd_kernelINS_13Kernel_traitsI6__halfffffjLj512ELj1ELj4ELj1ELj16ENS_18Kernel_traits_baseILj512ES2_ffffjLj128EEEEELb1ELb1ELb0ELb0EEEvNS_9BwdParamsE --------------------------
	.section	.nv.shared._ZN10layer_norm13ln_bwd_kernelINS_13Kernel_traitsI6__halfffffjLj512ELj1ELj4ELj1ELj16ENS_18Kernel_traits_baseILj512ES2_ffffjLj128EEEEELb1ELb1ELb0ELb0EEEvNS_9BwdParamsE,"aw",@nobits
	.sectionflags	@""
	.align	16
	.zero		1024


//--------------------- .nv.shared._ZN10layer_norm13ln_bwd_kernelINS_13Kernel_traitsI6__halfffffjLj512ELj1ELj4ELj1ELj16ENS_18Kernel_traits_baseILj512ES2_ffffjLj128EEEEELb1ELb1ELb0ELb1EEEvNS_9BwdParamsE --------------------------
	.section	.nv.shared._ZN10layer_norm13ln_bwd_kernelINS_13Kernel_traitsI6__halfffffjLj512ELj1ELj4ELj1ELj16ENS_18Kernel_traits_baseILj512ES2_ffffjLj128EEEEELb1ELb1ELb0ELb1EEEvNS_9BwdParamsE,"aw",@nobits
	.sectionflags	@""
	.align	16
	.zero		1024


//--------------------- .nv.shared._ZN10layer_norm22ln_bwd_finalize_kernelINS_22Kernel_traits_finalizeILj512E6__halfffffjLb1ELj1024ELj4ENS_18Kernel_traits_baseILj512ES2_ffffjLj1024EEEEELb1ELb0EEEvNS_9BwdParamsE --------------------------
	.section	.nv.shared._ZN10layer_norm22ln_bwd_finalize_kernelINS_22Kernel_traits_finalizeILj512E6__halfffffjLb1ELj1024ELj4ENS_18Kernel_traits_baseILj512ES2_ffffjLj1024EEEEELb1ELb0EEEvNS_9BwdParamsE,"aw",@nobits
	.sectionflags	@""
	.align	16
.nv.shared._ZN10layer_norm22ln_bwd_finalize_kernelINS_22Kernel_traits_finalizeILj512E6__halfffffjLb1ELj1024ELj4ENS_18Kernel_traits_baseILj512ES2_ffffjLj1024EEEEELb1ELb0EEEvNS_9BwdParamsE:
	.zero		13696


//--------------------- .nv.shared._ZN10layer_norm13ln_bwd_kernelINS_13Kernel_traitsI6__halfffffjLj512ELj1ELj4ELj1ELj16ENS_18Kernel_traits_baseILj512ES2_ffffjLj128EEEEELb1ELb1ELb1ELb0EEEvNS_9BwdParamsE --------------------------
	.section	.nv.shared._ZN10layer_norm13ln_bwd_kernelINS_13Kernel_traitsI6__halfffffjLj512ELj1ELj4ELj1ELj16ENS_18Kernel_traits_baseILj512ES2_ffffjLj128EEEEELb1ELb1ELb1ELb0EEEvNS_9BwdParamsE,"aw",@nobits
	.sectionflags	@""
	.align	16
	.zero		1024


//--------------------- .nv.shared._ZN10layer_norm22ln_bwd_finalize_kernelINS_22Kernel_traits_finalizeILj512E6__halfffffjLb1ELj1024ELj4ENS_18Kernel_traits_baseILj512ES2_ffffjLj1024EEEEELb1ELb1EEEvNS_9BwdParamsE --------------------------
	.section	.nv.shared._ZN10layer_norm22ln_bwd_finalize_kernelINS_22Kernel_traits_finalizeILj512E6__halfffffjLb1ELj1024ELj4ENS_18Kernel_traits_baseILj512ES2_ffffjLj1024EEEEELb1ELb1EEEvNS_9BwdParamsE,"aw",@nobits
	.sectionflags	@""
	.align	16
.nv.shared._ZN10layer_norm22ln_bwd_finalize_kernelINS_22Kernel_traits_finalizeILj512E6__halfffffjLb1ELj1024ELj4ENS_18Kernel_traits_baseILj512ES2_ffffjLj1024EEEEELb1ELb1EEEvNS_9BwdParamsE:
	.zero		13696


//--------------------- .nv.shared._ZN10layer_norm13ln_bwd_kernelINS_13Kernel_traitsI6__halfffffjLj512ELj1ELj4ELj1ELj16ENS_18Kernel_traits_baseILj512ES2_ffffjLj128EEEEELb1ELb1ELb1ELb1EEEvNS_9BwdParamsE --------------------------
	.section	.nv.shared._ZN10layer_norm13ln_bwd_kernelINS_13Kernel_traitsI6__halfffffjLj512ELj1ELj4ELj1ELj16ENS_18Kernel_traits_baseILj512ES2_ffffjLj128EEEEELb1ELb1ELb1ELb1EEEvNS_9BwdParamsE,"aw",@nobits
	.sectionflags	@""
	.align	16
	.zero		1024


//--------------------- .nv.shared._ZN10layer_norm13ln_bwd_kernelINS_13Kernel_traitsIfffffjLj512ELj1ELj4ELj1ELj16ENS_18Kernel_traits_baseILj512EfffffjLj128EEEEELb0ELb0ELb0ELb0EEEvNS_9BwdParamsE --------------------------
	.section	.nv.shared._ZN10layer_norm13ln_bwd_kernelINS_13Kernel_traitsIfffffjLj512ELj1ELj4ELj1ELj16ENS_18Kernel_traits_baseILj512EfffffjLj128EEEEELb0ELb0ELb0ELb0EEEvNS_9BwdParamsE,"aw",@nobits
	.sectionflags	@""
	.align	16
	.zero		1024


//--------------------- .nv.shared._ZN10layer_norm13ln_bwd_kernelINS_13Kernel_traitsIfffffjLj512ELj1ELj4ELj1ELj16ENS_18Kernel_traits_baseILj512EfffffjLj128EEEEELb0ELb0ELb0ELb1EEEvNS_9BwdParamsE --------------------------
	.section	.nv.shared._ZN10layer_norm13ln_bwd_kernelINS_13Kernel_traitsIfffffjLj512ELj1ELj4ELj1ELj16ENS_18Kernel_traits_baseILj512EfffffjLj128EEEEELb0ELb0ELb0ELb1EEEvNS_9BwdParamsE,"aw",@nobits
	.sectionflags	@""
	.align	16
	.zero		1024


//--------------------- .nv.shared._ZN10layer_norm13ln_bwd_kernelINS_13Kernel_traitsIfffffjLj512ELj1ELj4ELj1ELj16ENS_18Kernel_traits_baseILj512EfffffjLj128EEEEELb0ELb0ELb1ELb0EEEvNS_9BwdParamsE --------------------------
	.section	.nv.shared._ZN10layer_norm13ln_bwd_kernelINS_13Kernel_traitsIfffffjLj512ELj1ELj4ELj1ELj16ENS_18Kernel_traits_baseILj512EfffffjLj128EEEEELb0ELb0ELb1ELb0EEEvNS_9BwdParamsE,"aw",@nobits
	.sectionflags	@""
	.align	16
	.zero		1024


//--------------------- .nv.shared._ZN10layer_norm13ln_bwd_kernelINS_13Kernel_traitsIfffffjLj512ELj1ELj4ELj1ELj16ENS_18Kernel_traits_baseILj512EfffffjLj128EEEEELb0ELb0ELb1ELb1EEEvNS_9BwdParamsE --------------------------
	.section	.nv.shared._ZN10layer_norm13ln_bwd_kernelINS_13Kernel_traitsIfffffjLj512ELj1ELj4ELj1ELj16ENS_18Kernel_traits_baseILj512EfffffjLj128EEEEELb0ELb0ELb1ELb1EEEvNS_9BwdParamsE,"aw",@nobits
	.sectionflags	@""
	.align	16
	.zero		1024


//--------------------- .nv.shared._ZN10layer_norm13ln_bwd_kernelINS_13Kernel_traitsIfffffjLj512ELj1ELj4ELj1ELj16ENS_18Kernel_traits_baseILj512EfffffjLj128EEEEELb0ELb1ELb0ELb0EEEvNS_9BwdParamsE --------------------------
	.section	.nv.shared._ZN10layer_norm13ln_bwd_kernelINS_13Kernel_traitsIfffffjLj512ELj1ELj4ELj1ELj16ENS_18Kernel_traits_baseILj512EfffffjLj128EEEEELb0ELb1ELb0ELb0EEEvNS_9BwdParamsE,"aw",@nobits
	.sectionflags	@""
	.align	16
	.zero		1024


//--------------------- .nv.shared._ZN10layer_norm13ln_bwd_kernelINS_13Kernel_traitsIfffffjLj512ELj1ELj4ELj1ELj16ENS_18Kernel_traits_baseILj512EfffffjLj128EEEEELb0ELb1ELb0ELb1EEEvNS_9BwdParamsE --------------------------
	.section	.nv.shared._ZN10layer_norm13ln_bwd_kernelINS_13Kernel_traitsIfffffjLj512ELj1ELj4ELj1ELj16ENS_18Kernel_traits_baseILj512EfffffjLj128EEEEELb0ELb1ELb0ELb1EEEvNS_9BwdParamsE,"aw",@nobits
	.sectionflags	@""
	.align	16
	.zero		1024


//--------------------- .nv.shared._ZN10layer_norm13ln_bwd_kernelINS_13Kernel_traitsIfffffjLj512ELj1ELj4ELj1ELj16ENS_18Kernel_traits_baseILj512EfffffjLj128EEEEELb0ELb1ELb1ELb0EEEvNS_9BwdParamsE --------------------------
	.section	.nv.shared._ZN10layer_norm13ln_bwd_kernelINS_13Kernel_traitsIfffffjLj512ELj1ELj4ELj1ELj16ENS_18Kernel_traits_baseILj512EfffffjLj128EEEEELb0ELb1ELb1ELb0EEEvNS_9BwdParamsE,"aw",@nobits
	.sectionflags	@""
	.align	16
	.zero		1024


//--------------------- .nv.shared._ZN10layer_norm13ln_bwd_kernelINS_13Kernel_traitsIfffffjLj512ELj1ELj4ELj1ELj16ENS_18Kernel_traits_baseILj512EfffffjLj128EEEEELb0ELb1ELb1ELb1EEEvNS_9BwdParamsE --------------------------
	.section	.nv.shared._ZN10layer_norm13ln_bwd_kernelINS_13Kernel_traitsIfffffjLj512ELj1ELj4ELj1ELj16ENS_18Kernel_traits_baseILj512EfffffjLj128EEEEELb0ELb1ELb1ELb1EEEvNS_9BwdParamsE,"aw",@nobits
	.sectionflags	@""
	.align	16
	.zero		1024


//--------------------- .nv.shared._ZN10layer_norm13ln_bwd_kernelINS_13Kernel_traitsIfffffjLj512ELj1ELj4ELj1ELj16ENS_18Kernel_traits_baseILj512EfffffjLj128EEEEELb1ELb0ELb0ELb0EEEvNS_9BwdParamsE --------------------------
	.section	.nv.shared._ZN10layer_norm13ln_bwd_kernelINS_13Kernel_traitsIfffffjLj512ELj1ELj4ELj1ELj16ENS_18Kernel_traits_baseILj512EfffffjLj128EEEEELb1ELb0ELb0ELb0EEEvNS_9BwdParamsE,"aw",@nobits
	.sectionflags	@""
	.align	16
	.zero		1024


//--------------------- .nv.shared._ZN10layer_norm13ln_bwd_kernelINS_13Kernel_traitsIfffffjLj512ELj1ELj4ELj1ELj16ENS_18Kernel_traits_baseILj512EfffffjLj128EEEEELb1ELb0ELb0ELb1EEEvNS_9BwdParamsE --------------------------
	.section	.nv.shared._ZN10layer_norm13ln_bwd_kernelINS_13Kernel_traitsIfffffjLj512ELj1ELj4ELj1ELj16ENS_18Kernel_traits_baseILj512EfffffjLj128EEEEELb1ELb0ELb0ELb1EEEvNS_9BwdParamsE,"aw",@nobits
	.sectionflags	@""
	.align	16
	.zero		1024


//--------------------- .nv.shared._ZN10layer_norm22ln_bwd_finalize_kernelINS_22Kernel_traits_finalizeILj512EfffffjLb0ELj1024ELj4ENS_18Kernel_traits_baseILj512EfffffjLj1024EEEEELb0ELb0EEEvNS_9BwdParamsE --------------------------
	.section	.nv.shared._ZN10layer_norm22ln_bwd_finalize_kernelINS_22Kernel_traits_finalizeILj512EfffffjLb0ELj1024ELj4ENS_18Kernel_traits_baseILj512EfffffjLj1024EEEEELb0ELb0EEEvNS_9BwdParamsE,"aw",@nobits
	.sectionflags	@""
	.align	16
.nv.shared._ZN10layer_norm22ln_bwd_finalize_kernelINS_22Kernel_traits_finalizeILj512EfffffjLb0ELj1024ELj4ENS_18Kernel_traits_baseILj512EfffffjLj1024EEEEELb0ELb0EEEvNS_9BwdParamsE:
	.zero		9472


//--------------------- .nv.shared._ZN10layer_norm13ln_bwd_kernelINS_13Kernel_traitsIfffffjLj512ELj1ELj4ELj1ELj16ENS_18Kernel_traits_baseILj512EfffffjLj128EEEEELb1ELb0ELb1ELb0EEEvNS_9BwdParamsE --------------------------
	.section	.nv.shared._ZN10layer_norm13ln_bwd_kernelINS_13Kernel_traitsIfffffjLj512ELj1ELj4ELj1ELj16ENS_18Kernel_traits_baseILj512EfffffjLj128EEEEELb1ELb0ELb1ELb0EEEvNS_9BwdParamsE,"aw",@nobits
	.sectionflags	@""
	.align	16
	.zero		1024


//--------------------- .nv.shared._ZN10layer_norm22ln_bwd_finalize_kernelINS_22Kernel_traits_finalizeILj512EfffffjLb0ELj1024ELj4ENS_18Kernel_traits_baseILj512EfffffjLj1024EEEEELb0ELb1EEEvNS_9BwdParamsE --------------------------
	.section	.nv.shared._ZN10layer_norm22ln_bwd_finalize_kernelINS_22Kernel_traits_finalizeILj512EfffffjLb0ELj1024ELj4ENS_18Kernel_traits_baseILj512EfffffjLj1024EEEEELb0ELb1EEEvNS_9BwdParamsE,"aw",@nobits
	.sectionflags	@""
	.align	16
.nv.shared._ZN10layer_norm22ln_bwd_finalize_kernelINS_22Kernel_traits_finalizeILj512EfffffjLb0ELj1024ELj4ENS_18Kernel_traits_baseILj512EfffffjLj1024EEEEELb0ELb1EEEvNS_9BwdParamsE:
	.zero		9472


//--------------------- .nv.shared._ZN10layer_norm13ln_bwd_kernelINS_13Kernel_traitsIfffffjLj512ELj1ELj4ELj1ELj16ENS_18Kernel_traits_baseILj512EfffffjLj128EEEEELb1ELb0ELb1ELb1EEEvNS_9BwdParamsE --------------------------
	.section	.nv.shared._ZN10layer_norm13ln_bwd_kernelINS_13Kernel_traitsIfffffjLj512ELj1ELj4ELj1ELj16ENS_18Kernel_traits_baseILj512EfffffjLj128EEEEELb1ELb0ELb1ELb1EEEvNS_9BwdParamsE,"aw",@nobits
	.sectionflags	@""
	.align	16
	.zero		1024


//--------------------- .nv.shared._ZN10layer_norm13ln_bwd_kernelINS_13Kernel_traitsIfffffjLj512ELj1ELj4ELj1ELj16ENS_18Kernel_traits_baseILj512EfffffjLj128EEEEELb1ELb1ELb0ELb0EEEvNS_9BwdParamsE --------------------------
	.section	.nv.shared._ZN10layer_norm13ln_bwd_kernelINS_13Kernel_traitsIfffffjLj512ELj1ELj4ELj1ELj16ENS_18Kernel_traits_baseILj512EfffffjLj128EEEEELb1ELb1ELb0ELb0EEEvNS_9BwdParamsE,"aw",@nobits
	.sectionflags	@""
	.align	16
	.zero		1024


//--------------------- .nv.shared._ZN10layer_norm13ln_bwd_kernelINS_13Kernel_traitsIfffffjLj512ELj1ELj4ELj1ELj16ENS_18Kernel_traits_baseILj512EfffffjLj128EEEEELb1ELb1ELb0ELb1EEEvNS_9BwdParamsE --------------------------
	.section	.nv.shared._ZN10layer_norm13ln_bwd_kernelINS_13Kernel_traitsIfffffjLj512ELj1ELj4ELj1ELj16ENS_18Kernel_traits_baseILj512EfffffjLj128EEEEELb1ELb1ELb0ELb1EEEvNS_9BwdParamsE,"aw",@nobits
	.sectionflags	@""
	.align	16
	.zero		1024


//--------------------- .nv.shared._ZN10layer_norm22ln_bwd_finalize_kernelINS_22Kernel_traits_finalizeILj512EfffffjLb1ELj1024ELj4ENS_18Kernel_traits_baseILj512EfffffjLj1024EEEEELb1ELb0EEEvNS_9BwdParamsE --------------------------
	.section	.nv.shared._ZN10layer_norm22ln_bwd_finalize_kernelINS_22Kernel_traits_finalizeILj512EfffffjLb1ELj1024ELj4ENS_18Kernel_traits_baseILj512EfffffjLj1024EEEEELb1ELb0EEEvNS_9BwdParamsE,"aw",@nobits
	.sectionflags	@""
	.align	16
.nv.shared._ZN10layer_norm22ln_bwd_finalize_kernelINS_22Kernel_traits_finalizeILj512EfffffjLb1ELj1024ELj4ENS_18Kernel_traits_baseILj512EfffffjLj1024EEEEELb1ELb0EEEvNS_9BwdParamsE:
	.zero		13696


//--------------------- .nv.shared._ZN10layer_norm13ln_bwd_kernelINS_13Kernel_traitsIfffffjLj512ELj1ELj4ELj1ELj16ENS_18Kernel_traits_baseILj512EfffffjLj128EEEEELb1ELb1ELb1ELb0EEEvNS_9BwdParamsE --------------------------
	.section	.nv.shared._ZN10layer_norm13ln_bwd_kernelINS_13Kernel_traitsIfffffjLj512ELj1ELj4ELj1ELj16ENS_18Kernel_traits_baseILj512EfffffjLj128EEEEELb1ELb1ELb1ELb0EEEvNS_9BwdParamsE,"aw",@nobits
	.sectionflags	@""
	.align	16
	.zero		1024


//--------------------- .nv.shared._ZN10layer_norm22ln_bwd_finalize_kernelINS_22Kernel_traits_finalizeILj512EfffffjLb1ELj1024ELj4ENS_18Kernel_traits_baseILj512EfffffjLj1024EEEEELb1ELb1EEEvNS_9BwdParamsE --------------------------
	.section	.nv.shared._ZN10layer_norm22ln_bwd_finalize_kernelINS_22Kernel_traits_finalizeILj512EfffffjLb1ELj1024ELj4ENS_18Kernel_traits_baseILj512EfffffjLj1024EEEEELb1ELb1EEEvNS_9BwdParamsE,"aw",@nobits
	.sectionflags	@""
	.align	16
.nv.shared._ZN10layer_norm22ln_bwd_finalize_kernelINS_22Kernel_traits_finalizeILj512EfffffjLb1ELj1024ELj4ENS_18Kernel_traits_baseILj512EfffffjLj1024EEEEELb1ELb1EEEvNS_9BwdParamsE:
	.zero		13696


//--------------------- .nv.shared._ZN10layer_norm13ln_bwd_kernelINS_13Kernel_traitsIfffffjLj512ELj1ELj4ELj1ELj16ENS_18Kernel_traits_baseILj512EfffffjLj128EEEEELb1ELb1ELb1ELb1EEEvNS_9BwdParamsE --------------------------
	.section	.nv.shared._ZN10layer_norm13ln_bwd_kernelINS_13Kernel_traitsIfffffjLj512ELj1ELj4ELj1ELj16ENS_18Kernel_traits_baseILj512EfffffjLj128EEEEELb1ELb1ELb1ELb1EEEvNS_9BwdParamsE,"aw",@nobits
	.sectionflags	@""
	.align	16
	.zero		1024


//--------------------- .nv.constant0._ZN10layer_norm13ln_bwd_kernelINS_13Kernel_traitsI13__nv_bfloat16S2_S2_S2_fjLj512ELj1ELj4ELj1ELj16ENS_18Kernel_traits_baseILj512ES2_S2_S2_S2_fjLj128EEEEELb0ELb0ELb0ELb0EEEvNS_9BwdParamsE --------------------------
	.section	.nv.constant0._ZN10layer_norm13ln_bwd_kernelINS_13Kernel_traitsI13__nv_bfloat16S2_S2_S2_fjLj512ELj1ELj4ELj1ELj16ENS_18Kernel_traits_baseILj512ES2_S2_S2_S2_fjLj128EEEEELb0ELb0ELb0ELb0EEEvNS_9BwdParamsE,"a",@progbits
	.sectionflags	@""
	.align	4
.nv.constant0._ZN10layer_norm13ln_bwd_kernelINS_13Kernel_traitsI13__nv_bfloat16S2_S2_S2_fjLj512ELj1ELj4ELj1ELj16ENS_18Kernel_traits_baseILj512ES2_S2_S2_S2_fjLj128EEEEELb0ELb0ELb0ELb0EEEvNS_9BwdParamsE:
	.zero		1192


//--------------------- .nv.constant0._ZN10layer_norm13ln_bwd_kernelINS_13Kernel_traitsI13__nv_bfloat16S2_S2_S2_fjLj512ELj1ELj4ELj1ELj16ENS_18Kernel_traits_baseILj512ES2_S2_S2_S2_fjLj128EEEEELb0ELb0ELb0ELb1EEEvNS_9BwdParamsE --------------------------
	.section	.nv.constant0._ZN10layer_norm13ln_bwd_kernelINS_13Kernel_traitsI13__nv_bfloat16S2_S2_S2_fjLj512ELj1ELj4ELj1ELj16ENS_18Kernel_traits_baseILj512ES2_S2_S2_S2_fjLj128EEEEELb0ELb0ELb0ELb1EEEvNS_9BwdParamsE,"a",@progbits
	.sectionflags	@""
	.align	4
.nv.constant0._ZN10layer_norm13ln_bwd_kernelINS_13Kernel_traitsI13__nv_bfloat16S2_S2_S2_fjLj512ELj1ELj4ELj1ELj16ENS_18Kernel_traits_baseILj512ES2_S2_S2_S2_fjLj128EEEEELb0ELb0ELb0ELb1EEEvNS_9BwdParamsE:
	.zero		1192


//--------------------- .nv.constant0._ZN10layer_norm13ln_bwd_kernelINS_13Kernel_traitsI13__nv_bfloat16S2_S2_S2_fjLj512ELj1ELj4ELj1ELj16ENS_18Kernel_traits_baseILj512ES2_S2_S2_S2_fjLj128EEEEELb0ELb0ELb1ELb0EEEvNS_9BwdParamsE --------------------------
	.section	.nv.constant0._ZN10layer_norm13ln_bwd_kernelINS_13Kernel_traitsI13__nv_bfloat16S2_S2_S2_fjLj512ELj1ELj4ELj1ELj16ENS_18Kernel_traits_baseILj512ES2_S2_S2_S2_fjLj128EEEEELb0ELb0ELb1ELb0EEEvNS_9BwdParamsE,"a",@progbits
	.sectionflags	@""
	.align	4
.nv.constant0._ZN10layer_norm13ln_bwd_kernelINS_13Kernel_traitsI13__nv_bfloat16S2_S2_S2_fjLj512ELj1ELj4ELj1ELj16ENS_18Kernel_traits_baseILj512ES2_S2_S2_S2_fjLj128EEEEELb0ELb0ELb1ELb0EEEvNS_9BwdParamsE:
	.zero		1192


//--------------------- .nv.constant0._ZN10layer_norm13ln_bwd_kernelINS_13Kernel_traitsI13__nv_bfloat16S2_S2_S2_fjLj512ELj1ELj4ELj1ELj16ENS_18Kernel_traits_baseILj512ES2_S2_S2_S2_fjLj128EEEEELb0ELb0ELb1ELb1EEEvNS_9BwdParamsE --------------------------
	.section	.nv.constant0._ZN10layer_norm13ln_bwd_kernelINS_13Kernel_traitsI13__nv_bfloat16S2_S2_S2_fjLj512ELj1ELj4ELj1ELj16ENS_18Kernel_traits_baseILj512ES2_S2_S2_S2_fjLj128EEEEELb0ELb0ELb1ELb1EEEvNS_9BwdParamsE,"a",@progbits
	.sectionflags	@""
	.align	4
.nv.constant0._ZN10layer_norm13ln_bwd_kernelINS_13Kernel_traitsI13__nv_bfloat16S2_S2_S2_fjLj512ELj1ELj4ELj1ELj16ENS_18Kernel_traits_baseILj512ES2_S2_S2_S2_fjLj128EEEEELb0ELb0ELb1ELb1EEEvNS_9BwdParamsE:
	.zero		1192


//--------------------- .nv.constant0._ZN10layer_norm13ln_bwd_kernelINS_13Kernel_traitsI13__nv_bfloat16S2_S2_S2_fjLj512ELj1ELj4ELj1ELj16ENS_18Kernel_traits_baseILj512ES2_S2_S2_S2_fjLj128EEEEELb0ELb1ELb0ELb0EEEvNS_9BwdParamsE --------------------------
	.section	.nv.constant0._ZN10layer_norm13ln_bwd_kernelINS_13Kernel_traitsI13__nv_bfloat16S2_S2_S2_fjLj512ELj1ELj4ELj1ELj16ENS_18Kernel_traits_baseILj512ES2_S2_S2_S2_fjLj128EEEEELb0ELb1ELb0ELb0EEEvNS_9BwdParamsE,"a",@progbits
	.sectionflags	@""
	.align	4
.nv.constant0._ZN10layer_norm13ln_bwd_kernelINS_13Kernel_traitsI13__nv_bfloat16S2_S2_S2_fjLj512ELj1ELj4ELj1ELj16ENS_18Kernel_traits_baseILj512ES2_S2_S2_S2_fjLj128EEEEELb0ELb1ELb0ELb0EEEvNS_9BwdParamsE:
	.zero		1192


//--------------------- .nv.constant0._ZN10layer_norm13ln_bwd_kernelINS_13Kernel_traitsI13__nv_bfloat16S2_S2_S2_fjLj512ELj1ELj4ELj1ELj16ENS_18Kernel_traits_baseILj512ES2_S2_S2_S2_fjLj128EEEEELb0ELb1ELb0ELb1EEEvNS_9BwdParamsE --------------------------
	.section	.nv.constant0._ZN10layer_norm13ln_bwd_kernelINS_13Kernel_traitsI13__nv_bfloat16S2_S2_S2_fjLj512ELj1ELj4ELj1ELj16ENS_18Kernel_traits_baseILj512ES2_S2_S2_S2_fjLj128EEEEELb0ELb1ELb0ELb1EEEvNS_9BwdParamsE,"a",@progbits
	.sectionflags	@""
	.align	4
.nv.constant0._ZN10layer_norm13ln_bwd_kernelINS_13Kernel_traitsI13__nv_bfloat16S2_S2_S2_fjLj512ELj1ELj4ELj1ELj16ENS_18Kernel_traits_baseILj512ES2_S2_S2_S2_fjLj128EEEEELb0ELb1ELb0ELb1EEEvNS_9BwdParamsE:
	.zero		1192


//--------------------- .nv.constant0._ZN10layer_norm13ln_bwd_kernelINS_13Kernel_traitsI13__nv_bfloat16S2_S2_S2_fjLj512ELj1ELj4ELj1ELj16ENS_18Kernel_traits_baseILj512ES2_S2_S2_S2_fjLj128EEEEELb0ELb1ELb1ELb0EEEvNS_9BwdParamsE --------------------------
	.section	.nv.constant0._ZN10layer_norm13ln_bwd_kernelINS_13Kernel_traitsI13__nv_bfloat16S2_S2_S2_fjLj512ELj1ELj4ELj1ELj16ENS_18Kernel_traits_baseILj512ES2_S2_S2_S2_fjLj128EEEEELb0ELb1ELb1ELb0EEEvNS_9BwdParamsE,"a",@progbits
	.sectionflags	@""
	.align	4
.nv.constant0._ZN10layer_norm13ln_bwd_kernelINS_13Kernel_traitsI13__nv_bfloat16S2_S2_S2_fjLj512ELj1ELj4ELj1ELj16ENS_18Kernel_traits_baseILj512ES2_S2_S2_S2_fjLj128EEEEELb0ELb1ELb1ELb0EEEvNS_9BwdParamsE:
	.zero		1192


//--------------------- .nv.constant0._ZN10layer_norm13ln_bwd_kernelINS_13Kernel_traitsI13__nv_bfloat16S2_S2_S2_fjLj512ELj1ELj4ELj1ELj16ENS_18Kernel_traits_baseILj512ES2_S2_S2_S2_fjLj128EEEEELb0ELb1ELb1ELb1EEEvNS_9BwdParamsE --------------------------
	.section	.nv.constant0._ZN10layer_norm13ln_bwd_kernelINS_13Kernel_traitsI13__nv_bfloat16S2_S2_S2_fjLj512ELj1ELj4ELj1ELj16ENS_18Kernel_traits_baseILj512ES2_S2_S2_S2_fjLj128EEEEELb0ELb1ELb1ELb1EEEvNS_9BwdParamsE,"a",@progbits
	.sectionflags	@""
	.align	4
.nv.constant0._ZN10layer_norm13ln_bwd_kernelINS_13Kernel_traitsI13__nv_bfloat16S2_S2_S2_fjLj512ELj1ELj4ELj1ELj16ENS_18Kernel_traits_baseILj512ES2_S2_S2_S2_fjLj128EEEEELb0ELb1ELb1ELb1EEEvNS_9BwdParamsE:
	.zero		1192


//--------------------- .nv.constant0._ZN10layer_norm13ln_bwd_kernelINS_13Kernel_traitsI13__nv_bfloat16S2_S2_S2_fjLj512ELj1ELj4ELj1ELj16ENS_18Kernel_traits_baseILj512ES2_S2_S2_S2_fjLj128EEEEELb1ELb0ELb0ELb0EEEvNS_9BwdParamsE --------------------------
	.section	.nv.constant0._ZN10layer_norm13ln_bwd_kernelINS_13Kernel_traitsI13__nv_bfloat16S2_S2_S2_fjLj512ELj1ELj4ELj1ELj16ENS_18Kernel_traits_baseILj512ES2_S2_S2_S2_fjLj128EEEEELb1ELb0ELb0ELb0EEEvNS_9BwdParamsE,"a",@progbits
	.sectionflags	@""
	.align	4
.nv.constant0._ZN10layer_norm13ln_bwd_kernelINS_13Kernel_traitsI13__nv_bfloat16S2_S2_S2_fjLj512ELj1ELj4ELj1ELj16ENS_18Kernel_traits_baseILj512ES2_S2_S2_S2_fjLj128EEEEELb1ELb0ELb0ELb0EEEvNS_9BwdParamsE:
	.zero		1192


//--------------------- .nv.constant0._ZN10layer_norm13ln_bwd_kernelINS_13Kernel_traitsI13__nv_bfloat16S2_S2_S2_fjLj512ELj1ELj4ELj1ELj16ENS_18Kernel_traits_baseILj512ES2_S2_S2_S2_fjLj128EEEEELb1ELb0ELb0ELb1EEEvNS_9BwdParamsE --------------------------
	.section	.nv.constant0._ZN10layer_norm13ln_bwd_kernelINS_13Kernel_traitsI13__nv_bfloat16S2_S2_S2_fjLj512ELj1ELj4ELj1ELj16ENS_18Kernel_traits_baseILj512ES2_S2_S2_S2_fjLj128EEEEELb1ELb0ELb0ELb1EEEvNS_9BwdParamsE,"a",@progbits
	.sectionflags	@""
	.align	4
.nv.constant0._ZN10layer_norm13ln_bwd_kernelINS_13Kernel_traitsI13__nv_bfloat16S2_S2_S2_fjLj512ELj1ELj4ELj1ELj16ENS_18Kernel_traits_baseILj512ES2_S2_S2_S2_fjLj128EEEEELb1ELb0ELb0ELb1EEEvNS_9BwdParamsE:
	.zero		1192


//--------------------- .nv.constant0._ZN10layer_norm22ln_bwd_finalize_kernelINS_22Kernel_traits_finalizeILj512E13__nv_bfloat16S2_S2_S2_fjLb0ELj1024ELj4ENS_18Kernel_traits_baseILj512ES2_S2_S2_S2_fjLj1024EEEEELb0ELb0EEEvNS_9BwdParamsE --------------------------
	.section	.nv.constant0._ZN10layer_norm22ln_bwd_finalize_kernelINS_22Kernel_traits_finalizeILj512E13__nv_bfloat16S2_S2_S2_fjLb0ELj1024ELj4ENS_18Kernel_traits_baseILj512ES2_S2_S2_S2_fjLj1024EEEEELb0ELb0EEEvNS_9BwdParamsE,"a",@progbits
	.sectionflags	@""
	.align	4
.nv.constant0._ZN10layer_norm22ln_bwd_finalize_kernelINS_22Kernel_traits_finalizeILj512E13__nv_bfloat16S2_S2_S2_fjLb0ELj1024ELj4ENS_18Kernel_traits_baseILj512ES2_S2_S2_S2_fjLj1024EEEEELb0ELb0EEEvNS_9BwdParamsE:
	.zero		1192


//--------------------- .nv.constant0._ZN10layer_norm13ln_bwd_kernelINS_13Kernel_traitsI13__nv_bfloat16S2_S2_S2_fjLj512ELj1ELj4ELj1ELj16ENS_18Kernel_traits_baseILj512ES2_S2_S2_S2_fjLj128EEEEELb1ELb0ELb1ELb0EEEvNS_9BwdParamsE --------------------------
	.section	.nv.constant0._ZN10layer_norm13ln_bwd_kernelINS_13Kernel_traitsI13__nv_bfloat16S2_S2_S2_fjLj512ELj1ELj4ELj1ELj16ENS_18Kernel_traits_baseILj512ES2_S2_S2_S2_fjLj128EEEEELb1ELb0ELb1ELb0EEEvNS_9BwdParamsE,"a",@progbits
	.sectionflags	@""
	.align	4
.nv.constant0._ZN10layer_norm13ln_bwd_kernelINS_13Kernel_traitsI13__nv_bfloat16S2_S2_S2_fjLj512ELj1ELj4ELj1ELj16ENS_18Kernel_traits_baseILj512ES2_S2_S2_S2_fjLj128EEEEELb1ELb0ELb1ELb0EEEvNS_9BwdParamsE:
	.zero		1192


//--------------------- .nv.constant0._ZN10layer_norm22ln_bwd_finalize_kernelINS_22Kernel_traits_finalizeILj512E13__nv_bfloat16S2_S2_S2_fjLb0ELj1024ELj4ENS_18Kernel_traits_baseILj512ES2_S2_S2_S2_fjLj1024EEEEELb0ELb1EEEvNS_9BwdParamsE --------------------------
	.section	.nv.constant0._ZN10layer_norm22ln_bwd_finalize_kernelINS_22Kernel_traits_finalizeILj512E13__nv_bfloat16S2_S2_S2_fjLb0ELj1024ELj4ENS_18Kernel_traits_baseILj512ES2_S2_S2_S2_fjLj1024EEEEELb0ELb1EEEvNS_9BwdParamsE,"a",@progbits
	.sectionflags	@""
	.align	4
.nv.constant0._ZN10layer_norm22ln_bwd_finalize_kernelINS_22Kernel_traits_finalizeILj512E13__nv_bfloat16S2_S2_S2_fjLb0ELj1024ELj4ENS_18Kernel_traits_baseILj512ES2_S2_S2_S2_fjLj1024EEEEELb0ELb1EEEvNS_9BwdParamsE:
	.zero		1192


//--------------------- .nv.constant0._ZN10layer_norm13ln_bwd_kernelINS_13Kernel_traitsI13__nv_bfloat16S2_S2_S2_fjLj512ELj1ELj4ELj1ELj16ENS_18Kernel_traits_baseILj512ES2_S2_S2_S2_fjLj128EEEEELb1ELb0ELb1ELb1EEEvNS_9BwdParamsE --------------------------
	.section	.nv.constant0._ZN10layer_norm13ln_bwd_kernelINS_13Kernel_traitsI13__nv_bfloat16S2_S2_S2_fjLj512ELj1ELj4ELj1ELj16ENS_18Kernel_traits_baseILj512ES2_S2_S2_S2_fjLj128EEEEELb1ELb0ELb1ELb1EEEvNS_9BwdParamsE,"a",@progbits
	.sectionflags	@""
	.align	4
.nv.constant0._ZN10layer_norm13ln_bwd_kernelINS_13Kernel_traitsI13__nv_bfloat16S2_S2_S2_fjLj512ELj1ELj4ELj1ELj16ENS_18Kernel_traits_baseILj512ES2_S2_S2_S2_fjLj128EEEEELb1ELb0ELb1ELb1EEEvNS_9BwdParamsE:
	.zero		1192


//--------------------- .nv.constant0._ZN10layer_norm13ln_bwd_kernelINS_13Kernel_traitsI13__nv_bfloat16S2_S2_S2_fjLj512ELj1ELj4ELj1ELj16ENS_18Kernel_traits_baseILj512ES2_S2_S2_S2_fjLj128EEEEELb1ELb1ELb0ELb0EEEvNS_9BwdParamsE --------------------------
	.section	.nv.constant0._ZN10layer_norm13ln_bwd_kernelINS_13Kernel_traitsI13__nv_bfloat16S2_S2_S2_fjLj512ELj1ELj4ELj1ELj16ENS_18Kernel_traits_baseILj512ES2_S2_S2_S2_fjLj128EEEEELb1ELb1ELb0ELb0EEEvNS_9BwdParamsE,"a",@progbits
	.sectionflags	@""
	.align	4
.nv.constant0._ZN10layer_norm13ln_bwd_kernelINS_13Kernel_traitsI13__nv_bfloat16S2_S2_S2_fjLj512ELj1ELj4ELj1ELj16ENS_18Kernel_traits_baseILj512ES2_S2_S2_S2_fjLj128EEEEELb1ELb1ELb0ELb0EEEvNS_9BwdParamsE:
	.zero		1192


//--------------------- .nv.constant0._ZN10layer_norm13ln_bwd_kernelINS_13Kernel_traitsI13__nv_bfloat16S2_S2_S2_fjLj512ELj1ELj4ELj1ELj16ENS_18Kernel_traits_baseILj512ES2_S2_S2_S2_fjLj128EEEEELb1ELb1ELb0ELb1EEEvNS_9BwdParamsE --------------------------
	.section	.nv.constant0._ZN10layer_norm13ln_bwd_kernelINS_13Kernel_traitsI13__nv_bfloat16S2_S2_S2_fjLj512ELj1ELj4ELj1ELj16ENS_18Kernel_traits_baseILj512ES2_S2_S2_S2_fjLj128EEEEELb1ELb1ELb0ELb1EEEvNS_9BwdParamsE,"a",@progbits
	.sectionflags	@""
	.align	4
.nv.constant0._ZN10layer_norm13ln_bwd_kernelINS_13Kernel_traitsI13__nv_bfloat16S2_S2_S2_fjLj512ELj1ELj4ELj1ELj16ENS_18Kernel_traits_baseILj512ES2_S2_S2_S2_fjLj128EEEEELb1ELb1ELb0ELb1EEEvNS_9BwdParamsE:
	.zero		1192


//--------------------- .nv.constant0._ZN10layer_norm22ln_bwd_finalize_kernelINS_22Kernel_traits_finalizeILj512E13__nv_bfloat16S2_S2_S2_fjLb1ELj1024ELj4ENS_18Kernel_traits_baseILj512ES2_S2_S2_S2_fjLj1024EEEEELb1ELb0EEEvNS_9BwdParamsE --------------------------
	.section	.nv.constant0._ZN10layer_norm22ln_bwd_finalize_kernelINS_22Kernel_traits_finalizeILj512E13__nv_bfloat16S2_S2_S2_fjLb1ELj1024ELj4ENS_18Kernel_traits_baseILj512ES2_S2_S2_S2_fjLj1024EEEEELb1ELb0EEEvNS_9BwdParamsE,"a",@progbits
	.sectionflags	@""
	.align	4
.nv.constant0._ZN10layer_norm22ln_bwd_finalize_kernelINS_22Kernel_traits_finalizeILj512E13__nv_bfloat16S2_S2_S2_fjLb1ELj1024ELj4ENS_18Kernel_traits_baseILj512ES2_S2_S2_S2_fjLj1024EEEEELb1ELb0EEEvNS_9BwdParamsE:
	.zero		1192


//--------------------- .nv.constant0._ZN10layer_norm13ln_bwd_kernelINS_13Kernel_traitsI13__nv_bfloat16S2_S2_S2_fjLj512ELj1ELj4ELj1ELj16ENS_18Kernel_traits_baseILj512ES2_S2_S2_S2_fjLj128EEEEELb1ELb1ELb1ELb0EEEvNS_9BwdParamsE --------------------------
	.section	.nv.constant0._ZN10layer_norm13ln_bwd_kernelINS_13Kernel_traitsI13__nv_bfloat16S2_S2_S2_fjLj512ELj1ELj4ELj1ELj16ENS_18Kernel_traits_baseILj512ES2_S2_S2_S2_fjLj128EEEEELb1ELb1ELb1ELb0EEEvNS_9BwdParamsE,"a",@progbits
	.sectionflags	@""
	.align	4
.nv.constant0._ZN10layer_norm13ln_bwd_kernelINS_13Kernel_traitsI13__nv_bfloat16S2_S2_S2_fjLj512ELj1ELj4ELj1ELj16ENS_18Kernel_traits_baseILj512ES2_S2_S2_S2_fjLj128EEEEELb1ELb1ELb1ELb0EEEvNS_9BwdParamsE:
	.zero		1192


//--------------------- .nv.constant0._ZN10layer_norm22ln_bwd_finalize_kernelINS_22Kernel_traits_finalizeILj512E13__nv_bfloat16S2_S2_S2_fjLb1ELj1024ELj4ENS_18Kernel_traits_baseILj512ES2_S2_S2_S2_fjLj1024EEEEELb1ELb1EEEvNS_9BwdParamsE --------------------------
	.section	.nv.constant0._ZN10layer_norm22ln_bwd_finalize_kernelINS_22Kernel_traits_finalizeILj512E13__nv_bfloat16S2_S2_S2_fjLb1ELj1024ELj4ENS_18Kernel_traits_baseILj512ES2_S2_S2_S2_fjLj1024EEEEELb1ELb1EEEvNS_9BwdParamsE,"a",@progbits
	.sectionflags	@""
	.align	4
.nv.constant0._ZN10layer_norm22ln_bwd_finalize_kernelINS_22Kernel_traits_finalizeILj512E13__nv_bfloat16S2_S2_S2_fjLb1ELj1024ELj4ENS_18Kernel_traits_baseILj512ES2_S2_S2_S2_fjLj1024EEEEELb1ELb1EEEvNS_9BwdParamsE:
	.zero		1192


//--------------------- .nv.constant0._ZN10layer_norm13ln_bwd_kernelINS_13Kernel_traitsI13__nv_bfloat16S2_S2_S2_fjLj512ELj1ELj4ELj1ELj16ENS_18Kernel_traits_baseILj512ES2_S2_S2_S2_fjLj128EEEEELb1ELb1ELb1ELb1EEEvNS_9BwdParamsE --------------------------
	.section	.nv.constant0._ZN10layer_norm13ln_bwd_kernelINS_13Kernel_traitsI13__nv_bfloat16S2_S2_S2_fjLj512ELj1ELj4ELj1ELj16ENS_18Kernel_traits_baseILj512ES2_S2_S2_S2_fjLj128EEEEELb1ELb1ELb1ELb1EEEvNS_9BwdParamsE,"a",@progbits
	.sectionflags	@""
	.align	4
.nv.constant0._ZN10layer_norm13ln_bwd_kernelINS_13Kernel_traitsI13__nv_bfloat16S2_S2_S2_fjLj512ELj1ELj4ELj1ELj16ENS_18Kernel_traits_baseILj512ES2_S2_S2_S2_fjLj128EEEEELb1ELb1ELb1ELb1EEEvNS_9BwdParamsE:
	.zero		1192


//--------------------- .nv.constant0._ZN10layer_norm13ln_bwd_kernelINS_13Kernel_traitsI6__halfS2_S2_S2_fjLj512ELj1ELj4ELj1ELj16ENS_18Kernel_traits_baseILj512ES2_S2_S2_S2_fjLj128EEEEELb0ELb0ELb0ELb0EEEvNS_9BwdParamsE --------------------------
	.section	.nv.constant0._ZN10layer_norm13ln_bwd_kernelINS_13Kernel_traitsI6__halfS2_S2_S2_fjLj512ELj1ELj4ELj1ELj16ENS_18Kernel_traits_baseILj512ES2_S2_S2_S2_fjLj128EEEEELb0ELb0ELb0ELb0EEEvNS_9BwdParamsE,"a",@progbits
	.sectionflags	@""
	.align	4
.nv.constant0._ZN10layer_norm13ln_bwd_kernelINS_13Kernel_traitsI6__halfS2_S2_S2_fjLj512ELj1ELj4ELj1ELj16ENS_18Kernel_traits_baseILj512ES2_S2_S2_S2_fjLj128EEEEELb0ELb0ELb0ELb0EEEvNS_9BwdParamsE:
	.zero		1192


//--------------------- .nv.constant0._ZN10layer_norm13ln_bwd_kernelINS_13Kernel_traitsI6__halfS2_S2_S2_fjLj512ELj1ELj4ELj1ELj16ENS_18Kernel_traits_baseILj512ES2_S2_S2_S2_fjLj128EEEEELb0ELb0ELb0ELb1EEEvNS_9BwdParamsE --------------------------
	.section	.nv.constant0._ZN10layer_norm13ln_bwd_kernelINS_13Kernel_traitsI6__halfS2_S2_S2_fjLj512ELj1ELj4ELj1ELj16ENS_18Kernel_traits_baseILj512ES2_S2_S2_S2_fjLj128EEEEELb0ELb0ELb0ELb1EEEvNS_9BwdParamsE,"a",@progbits
	.sectionflags	@""
	.align	4
.nv.constant0._ZN10layer_norm13ln_bwd_kernelINS_13Kernel_traitsI6__halfS2_S2_S2_fjLj512ELj1ELj4ELj1ELj16ENS_18Kernel_traits_baseILj512ES2_S2_S2_S2_fjLj128EEEEELb0ELb0ELb0ELb1EEEvNS_9BwdParamsE:
	.zero		1192


//--------------------- .nv.constant0._ZN10layer_norm13ln_bwd_kernelINS_13Kernel_traitsI6__halfS2_S2_S2_fjLj512ELj1ELj4ELj1ELj16ENS_18Kernel_traits_baseILj512ES2_S2_S2_S2_fjLj128EEEEELb0ELb0ELb1ELb0EEEvNS_9BwdParamsE --------------------------
	.section	.nv.constant0._ZN10layer_norm13ln_bwd_kernelINS_13Kernel_traitsI6__halfS2_S2_S2_fjLj512ELj1ELj4ELj1ELj16ENS_18Kernel_traits_baseILj512ES2_S2_S2_S2_fjLj128EEEEELb0ELb0ELb1ELb0EEEvNS_9BwdParamsE,"a",@progbits
	.sectionflags	@""
	.align	4
.nv.constant0._ZN10layer_norm13ln_bwd_kernelINS_13Kernel_traitsI6__halfS2_S2_S2_fjLj512ELj1ELj4ELj1ELj16ENS_18Kernel_traits_baseILj512ES2_S2_S2_S2_fjLj128EEEEELb0ELb0ELb1ELb0EEEvNS_9BwdParamsE:
	.zero		1192


//--------------------- .nv.constant0._ZN10layer_norm13ln_bwd_kernelINS_13Kernel_traitsI6__halfS2_S2_S2_fjLj512ELj1ELj4ELj1ELj16ENS_18Kernel_traits_baseILj512ES2_S2_S2_S2_fjLj128EEEEELb0ELb0ELb1ELb1EEEvNS_9BwdParamsE --------------------------
	.section	.nv.constant0._ZN10layer_norm13ln_bwd_kernelINS_13Kernel_traitsI6__halfS2_S2_S2_fjLj512ELj1ELj4ELj1ELj16ENS_18Kernel_traits_baseILj512ES2_S2_S2_S2_fjLj128EEEEELb0ELb0ELb1ELb1EEEvNS_9BwdParamsE,"a",@progbits
	.sectionflags	@""
	.align	4
.nv.constant0._ZN10layer_norm13ln_bwd_kernelINS_13Kernel_traitsI6__halfS2_S2_S2_fjLj512ELj1ELj4ELj1ELj16ENS_18Kernel_traits_baseILj512ES2_S2_S2_S2_fjLj128EEEEELb0ELb0ELb1ELb1EEEvNS_9BwdParamsE:
	.zero		1192


//--------------------- .nv.constant0._ZN10layer_norm13ln_bwd_kernelINS_13Kernel_traitsI6__halfS2_S2_S2_fjLj512ELj1ELj4ELj1ELj16ENS_18Kernel_traits_baseILj512ES2_S2_S2_S2_fjLj128EEEEELb0ELb1ELb0ELb0EEEvNS_9BwdParamsE --------------------------
	.section	.nv.constant0._ZN10layer_norm13ln_bwd_kernelINS_13Kernel_traitsI6__halfS2_S2_S2_fjLj512ELj1ELj4ELj1ELj16ENS_18Kernel_traits_baseILj512ES2_S2_S2_S2_fjLj128EEEEELb0ELb1ELb0ELb0EEEvNS_9BwdParamsE,"a",@progbits
	.sectionflags	@""
	.align	4
.nv.constant0._ZN10layer_norm13ln_bwd_kernelINS_13Kernel_traitsI6__halfS2_S2_S2_fjLj512ELj1ELj4ELj1ELj16ENS_18Kernel_traits_baseILj512ES2_S2_S2_S2_fjLj128EEEEELb0ELb1ELb0ELb0EEEvNS_9BwdParamsE:
	.zero		1192


//--------------------- .nv.constant0._ZN10layer_norm13ln_bwd_kernelINS_13Kernel_traitsI6__halfS2_S2_S2_fjLj512ELj1ELj4ELj1ELj16ENS_18Kernel_traits_baseILj512ES2_S2_S2_S2_fjLj128EEEEELb0ELb1ELb0ELb1EEEvNS_9BwdParamsE --------------------------
	.section	.nv.constant0._ZN10layer_norm13ln_bwd_kernelINS_13Kernel_traitsI6__halfS2_S2_S2_fjLj512ELj1ELj4ELj1ELj16ENS_18Kernel_traits_baseILj512ES2_S2_S2_S2_fjLj128EEEEELb0ELb1ELb0ELb1EEEvNS_9BwdParamsE,"a",@progbits
	.sectionflags	@""
	.align	4
.nv.constant0._ZN10layer_norm13ln_bwd_kernelINS_13Kernel_traitsI6__halfS2_S2_S2_fjLj512ELj1ELj4ELj1ELj16ENS_18Kernel_traits_baseILj512ES2_S2_S2_S2_fjLj128EEEEELb0ELb1ELb0ELb1EEEvNS_9BwdParamsE:
	.zero		1192


//--------------------- .nv.constant0._ZN10layer_norm13ln_bwd_kernelINS_13Kernel_traitsI6__halfS2_S2_S2_fjLj512ELj1ELj4ELj1ELj16ENS_18Kernel_traits_baseILj512ES2_S2_S2_S2_fjLj128EEEEELb0ELb1ELb1ELb0EEEvNS_9BwdParamsE --------------------------
	.section	.nv.constant0._ZN10layer_norm13ln_bwd_kernelINS_13Kernel_traitsI6__halfS2_S2_S2_fjLj512ELj1ELj4ELj1ELj16ENS_18Kernel_traits_baseILj512ES2_S2_S2_S2_fjLj128EEEEELb0ELb1ELb1ELb0EEEvNS_9BwdParamsE,"a",@progbits
	.sectionflags	@""
	.align	4
.nv.constant0._ZN10layer_norm13ln_bwd_kernelINS_13Kernel_traitsI6__halfS2_S2_S2_fjLj512ELj1ELj4ELj1ELj16ENS_18Kernel_traits_baseILj512ES2_S2_S2_S2_fjLj128EEEEELb0ELb1ELb1ELb0EEEvNS_9BwdParamsE:
	.zero		1192


//--------------------- .nv.constant0._ZN10layer_norm13ln_bwd_kernelINS_13Kernel_traitsI6__halfS2_S2_S2_fjLj512ELj1ELj4ELj1ELj16ENS_18Kernel_traits_baseILj512ES2_S2_S2_S2_fjLj128EEEEELb0ELb1ELb1ELb1EEEvNS_9BwdParamsE --------------------------
	.section	.nv.constant0._ZN10layer_norm13ln_bwd_kernelINS_13Kernel_traitsI6__halfS2_S2_S2_fjLj512ELj1ELj4ELj1ELj16ENS_18Kernel_traits_baseILj512ES2_S2_S2_S2_fjLj128EEEEELb0ELb1ELb1ELb1EEEvNS_9BwdParamsE,"a",@progbits
	.sectionflags	@""
	.align	4
.nv.constant0._ZN10layer_norm13ln_bwd_kernelINS_13Kernel_traitsI6__halfS2_S2_S2_fjLj512ELj1ELj4ELj1ELj16ENS_18Kernel_traits_baseILj512ES2_S2_S2_S2_fjLj128EEEEELb0ELb1ELb1ELb1EEEvNS_9BwdParamsE:
	.zero		1192


//--------------------- .nv.constant0._ZN10layer_norm13ln_bwd_kernelINS_13Kernel_traitsI6__halfS2_S2_S2_fjLj512ELj1ELj4ELj1ELj16ENS_18Kernel_traits_baseILj512ES2_S2_S2_S2_fjLj128EEEEELb1ELb0ELb0ELb0EEEvNS_9BwdParamsE --------------------------
	.section	.nv.constant0._ZN10layer_norm13ln_bwd_kernelINS_13Kernel_traitsI6__halfS2_S2_S2_fjLj512ELj1ELj4ELj1ELj16ENS_18Kernel_traits_baseILj512ES2_S2_S2_S2_fjLj128EEEEELb1ELb0ELb0ELb0EEEvNS_9BwdParamsE,"a",@progbits
	.sectionflags	@""
	.align	4
.nv.constant0._ZN10layer_norm13ln_bwd_kernelINS_13Kernel_traitsI6__halfS2_S2_S2_fjLj512ELj1ELj4ELj1ELj16ENS_18Kernel_traits_baseILj512ES2_S2_S2_S2_fjLj128EEEEELb1ELb0ELb0ELb0EEEvNS_9BwdParamsE:
	.zero		1192


//--------------------- .nv.constant0._ZN10layer_norm13ln_bwd_kernelINS_13Kernel_traitsI6__halfS2_S2_S2_fjLj512ELj1ELj4ELj1ELj16ENS_18Kernel_traits_baseILj512ES2_S2_S2_S2_fjLj128EEEEELb1ELb0ELb0ELb1EEEvNS_9BwdParamsE --------------------------
	.section	.nv.constant0._ZN10layer_norm13ln_bwd_kernelINS_13Kernel_traitsI6__halfS2_S2_S2_fjLj512ELj1ELj4ELj1ELj16ENS_18Kernel_traits_baseILj512ES2_S2_S2_S2_fjLj128EEEEELb1ELb0ELb0ELb1EEEvNS_9BwdParamsE,"a",@progbits
	.sectionflags	@""
	.align	4
.nv.constant0._ZN10layer_norm13ln_bwd_kernelINS_13Kernel_traitsI6__halfS2_S2_S2_fjLj512ELj1ELj4ELj1ELj16ENS_18Kernel_traits_baseILj512ES2_S2_S2_S2_fjLj128EEEEELb1ELb0ELb0ELb1EEEvNS_9BwdParamsE:
	.zero		1192


//--------------------- .nv.constant0._ZN10layer_norm22ln_bwd_finalize_kernelINS_22Kernel_traits_finalizeILj512E6__halfS2_S2_S2_fjLb0ELj1024ELj4ENS_18Kernel_traits_baseILj512ES2_S2_S2_S2_fjLj1024EEEEELb0ELb0EEEvNS_9BwdParamsE --------------------------
	.section	.nv.constant0._ZN10layer_norm22ln_bwd_finalize_kernelINS_22Kernel_traits_finalizeILj512E6__halfS2_S2_S2_fjLb0ELj1024ELj4ENS_18Kernel_traits_baseILj512ES2_S2_S2_S2_fjLj1024EEEEELb0ELb0EEEvNS_9BwdParamsE,"a",@progbits
	.sectionflags	@""
	.align	4
.nv.constant0._ZN10layer_norm22ln_bwd_finalize_kernelINS_22Kernel_traits_finalizeILj512E6__halfS2_S2_S2_fjLb0ELj1024ELj4ENS_18Kernel_traits_baseILj512ES2_S2_S2_S2_fjLj1024EEEEELb0ELb0EEEvNS_9BwdParamsE:
	.zero		1192


//--------------------- .nv.constant0._ZN10layer_norm13ln_bwd_kernelINS_13Kernel_traitsI6__halfS2_S2_S2_fjLj512ELj1ELj4ELj1ELj16ENS_18Kernel_traits_baseILj512ES2_S2_S2_S2_fjLj128EEEEELb1ELb0ELb1ELb0EEEvNS_9BwdParamsE --------------------------
	.section	.nv.constant0._ZN10layer_norm13ln_bwd_kernelINS_13Kernel_traitsI6__halfS2_S2_S2_fjLj512ELj1ELj4ELj1ELj16ENS_18Kernel_traits_baseILj512ES2_S2_S2_S2_fjLj128EEEEELb1ELb0ELb1ELb0EEEvNS_9BwdParamsE,"a",@progbits
	.sectionflags	@""
	.align	4
.nv.constant0._ZN10layer_norm13ln_bwd_kernelINS_13Kernel_traitsI6__halfS2_S2_S2_fjLj512ELj1ELj4ELj1ELj16ENS_18Kernel_traits_baseILj512ES2_S2_S2_S2_fjLj128EEEEELb1ELb0ELb1ELb0EEEvNS_9BwdParamsE:
	.zero		1192


//--------------------- .nv.constant0._ZN10layer_norm22ln_bwd_finalize_kernelINS_22Kernel_traits_finalizeILj512E6__halfS2_S2_S2_fjLb0ELj1024ELj4ENS_18Kernel_traits_baseILj512ES2_S2_S2_S2_fjLj1024EEEEELb0ELb1EEEvNS_9BwdParamsE --------------------------
	.section	.nv.constant0._ZN10layer_norm22ln_bwd_finalize_kernelINS_22Kernel_traits_finalizeILj512E6__halfS2_S2_S2_fjLb0ELj1024ELj4ENS_18Kernel_traits_baseILj512ES2_S2_S2_S2_fjLj1024EEEEELb0ELb1EEEvNS_9BwdParamsE,"a",@progbits
	.sectionflags	@""
	.align	4
.nv.constant0._ZN10layer_norm22ln_bwd_finalize_kernelINS_22Kernel_traits_finalizeILj512E6__halfS2_S2_S2_fjLb0ELj1024ELj4ENS_18Kernel_traits_baseILj512ES2_S2_S2_S2_fjLj1024EEEEELb0ELb1EEEvNS_9BwdParamsE:
	.zero		1192


//--------------------- .nv.constant0._ZN10layer_norm13ln_bwd_kernelINS_13Kernel_traitsI6__halfS2_S2_S2_fjLj512ELj1ELj4ELj1ELj16ENS_18Kernel_traits_baseILj512ES2_S2_S2_S2_fjLj128EEEEELb1ELb0ELb1ELb1EEEvNS_9BwdParamsE --------------------------
	.section	.nv.constant0._ZN10layer_norm13ln_bwd_kernelINS_13Kernel_traitsI6__halfS2_S2_S2_fjLj512ELj1ELj4ELj1ELj16ENS_18Kernel_traits_baseILj512ES2_S2_S2_S2_fjLj128EEEEELb1ELb0ELb1ELb1EEEvNS_9BwdParamsE,"a",@progbits
	.sectionflags	@""
	.align	4
.nv.constant0._ZN10layer_norm13ln_bwd_kernelINS_13Kernel_traitsI6__halfS2_S2_S2_fjLj512ELj1ELj4ELj1ELj16ENS_18Kernel_traits_baseILj512ES2_S2_S2_S2_fjLj128EEEEELb1ELb0ELb1ELb1EEEvNS_9BwdParamsE:
	.zero		1192


//--------------------- .nv.constant0._ZN10layer_norm13ln_bwd_kernelINS_13Kernel_traitsI6__halfS2_S2_S2_fjLj512ELj1ELj4ELj1ELj16ENS_18Kernel_traits_baseILj512ES2_S2_S2_S2_fjLj128EEEEELb1ELb1ELb0ELb0EEEvNS_9BwdParamsE --------------------------
	.section	.nv.constant0._ZN10layer_norm13ln_bwd_kernelINS_13Kernel_traitsI6__halfS2_S2_S2_fjLj512ELj1ELj4ELj1ELj16ENS_18Kernel_traits_baseILj512ES2_S2_S2_S2_fjLj128EEEEELb1ELb1ELb0ELb0EEEvNS_9BwdParamsE,"a",@progbits
	.sectionflags	@""
	.align	4
.nv.constant0._ZN10layer_norm13ln_bwd_kernelINS_13Kernel_traitsI6__halfS2_S2_S2_fjLj512ELj1ELj4ELj1ELj16ENS_18Kernel_traits_baseILj512ES2_S2_S2_S2_fjLj128EEEEELb1ELb1ELb0ELb0EEEvNS_9BwdParamsE:
	.zero		1192


//--------------------- .nv.constant0._ZN10layer_norm13ln_bwd_kernelINS_13Kernel_traitsI6__halfS2_S2_S2_fjLj512ELj1ELj4ELj1ELj16ENS_18Kernel_traits_baseILj512ES2_S2_S2_S2_fjLj128EEEEELb1ELb1ELb0ELb1EEEvNS_9BwdParamsE --------------------------
	.section	.nv.constant0._ZN10layer_norm13ln_bwd_kernelINS_13Kernel_traitsI6__halfS2_S2_S2_fjLj512ELj1ELj4ELj1ELj16ENS_18Kernel_traits_baseILj512ES2_S2_S2_S2_fjLj128EEEEELb1ELb1ELb0ELb1EEEvNS_9BwdParamsE,"a",@progbits
	.sectionflags	@""
	.align	4
.nv.constant0._ZN10layer_norm13ln_bwd_kernelINS_13Kernel_traitsI6__halfS2_S2_S2_fjLj512ELj1ELj4ELj1ELj16ENS_18Kernel_traits_baseILj512ES2_S2_S2_S2_fjLj128EEEEELb1ELb1ELb0ELb1EEEvNS_9BwdParamsE:
	.zero		1192


//--------------------- .nv.constant0._ZN10layer_norm22ln_bwd_finalize_kernelINS_22Kernel_traits_finalizeILj512E6__halfS2_S2_S2_fjLb1ELj1024ELj4ENS_18Kernel_traits_baseILj512ES2_S2_S2_S2_fjLj1024EEEEELb1ELb0EEEvNS_9BwdParamsE --------------------------
	.section	.nv.constant0._ZN10layer_norm22ln_bwd_finalize_kernelINS_22Kernel_traits_finalizeILj512E6__halfS2_S2_S2_fjLb1ELj1024ELj4ENS_18Kernel_traits_baseILj512ES2_S2_S2_S2_fjLj1024EEEEELb1ELb0EEEvNS_9BwdParamsE,"a",@progbits
	.sectionflags	@""
	.align	4
.nv.constant0._ZN10layer_norm22ln_bwd_finalize_kernelINS_22Kernel_traits_finalizeILj512E6__halfS2_S2_S2_fjLb1ELj1024ELj4ENS_18Kernel_traits_baseILj512ES2_S2_S2_S2_fjLj1024EEEEELb1ELb0EEEvNS_9BwdParamsE:
	.zero		1192


//--------------------- .nv.constant0._ZN10layer_norm13ln_bwd_kernelINS_13Kernel_traitsI6__halfS2_S2_S2_fjLj512ELj1ELj4ELj1ELj16ENS_18Kernel_traits_baseILj512ES2_S2_S2_S2_fjLj128EEEEELb1ELb1ELb1ELb0EEEvNS_9BwdParamsE --------------------------
	.section	.nv.constant0._ZN10layer_norm13ln_bwd_kernelINS_13Kernel_traitsI6__halfS2_S2_S2_fjLj512ELj1ELj4ELj1ELj16ENS_18Kernel_traits_baseILj512ES2_S2_S2_S2_fjLj128EEEEELb1ELb1ELb1ELb0EEEvNS_9BwdParamsE,"a",@progbits
	.sectionflags	@""
	.align	4
.nv.constant0._ZN10layer_norm13ln_bwd_kernelINS_13Kernel_traitsI6__halfS2_S2_S2_fjLj512ELj1ELj4ELj1ELj16ENS_18Kernel_traits_baseILj512ES2_S2_S2_S2_fjLj128EEEEELb1ELb1ELb1ELb0EEEvNS_9BwdParamsE:
	.zero		1192


//--------------------- .nv.constant0._ZN10layer_norm22ln_bwd_finalize_kernelINS_22Kernel_traits_finalizeILj512E6__halfS2_S2_S2_fjLb1ELj1024ELj4ENS_18Kernel_traits_baseILj512ES2_S2_S2_S2_fjLj1024EEEEELb1ELb1EEEvNS_9BwdParamsE --------------------------
	.section	.nv.constant0._ZN10layer_norm22ln_bwd_finalize_kernelINS_22Kernel_traits_finalizeILj512E6__halfS2_S2_S2_fjLb1ELj1024ELj4ENS_18Kernel_traits_baseILj512ES2_S2_S2_S2_fjLj1024EEEEELb1ELb1EEEvNS_9BwdParamsE,"a",@progbits
	.sectionflags	@""
	.align	4
.nv.constant0._ZN10layer_norm22ln_bwd_finalize_kernelINS_22Kernel_traits_finalizeILj512E6__halfS2_S2_S2_fjLb1ELj1024ELj4ENS_18Kernel_traits_baseILj512ES2_S2_S2_S2_fjLj1024EEEEELb1ELb1EEEvNS_9BwdParamsE:
	.zero		1192


//--------------------- .nv.constant0._ZN10layer_norm13ln_bwd_kernelINS_13Kernel_traitsI6__halfS2_S2_S2_fjLj512ELj1ELj4ELj1ELj16ENS_18Kernel_traits_baseILj512ES2_S2_S2_S2_fjLj128EEEEELb1ELb1ELb1ELb1EEEvNS_9BwdParamsE --------------------------
	.section	.nv.constant0._ZN10layer_norm13ln_bwd_kernelINS_13Kernel_traitsI6__halfS2_S2_S2_fjLj512ELj1ELj4ELj1ELj16ENS_18Kernel_traits_baseILj512ES2_S2_S2_S2_fjLj128EEEEELb1ELb1ELb1ELb1EEEvNS_9BwdParamsE,"a",@progbits
	.sectionflags	@""
	.align	4
.nv.constant0._ZN10layer_norm13ln_bwd_kernelINS_13Kernel_traitsI6__halfS2_S2_S2_fjLj512ELj1ELj4ELj1ELj16ENS_18Kernel_traits_baseILj512ES2_S2_S2_S2_fjLj128EEEEELb1ELb1ELb1ELb1EEEvNS_9BwdParamsE:
	.zero		1192


//--------------------- .nv.constant0._ZN10layer_norm13ln_bwd_kernelINS_13Kernel_traitsIf13__nv_bfloat16S2_S2_fjLj512ELj1ELj4ELj1ELj16ENS_18Kernel_traits_baseILj512EfS2_S2_S2_fjLj128EEEEELb0ELb0ELb0ELb0EEEvNS_9BwdParamsE --------------------------
	.section	.nv.constant0._ZN10layer_norm13ln_bwd_kernelINS_13Kernel_traitsIf13__nv_bfloat16S2_S2_fjLj512ELj1ELj4ELj1ELj16ENS_18Kernel_traits_baseILj512EfS2_S2_S2_fjLj128EEEEELb0ELb0ELb0ELb0EEEvNS_9BwdParamsE,"a",@progbits
	.sectionflags	@""
	.align	4
.nv.constant0._ZN10layer_norm13ln_bwd_kernelINS_13Kernel_traitsIf13__nv_bfloat16S2_S2_fjLj512ELj1ELj4ELj1ELj16ENS_18Kernel_traits_baseILj512EfS2_S2_S2_fjLj128EEEEELb0ELb0ELb0ELb0EEEvNS_9BwdParamsE:
	.zero		1192


//--------------------- .nv.constant0._ZN10layer_norm13ln_bwd_kernelINS_13Kernel_traitsIf13__nv_bfloat16S2_S2_fjLj512ELj1ELj4ELj1ELj16ENS_18Kernel_traits_baseILj512EfS2_S2_S2_fjLj128EEEEELb0ELb0ELb0ELb1EEEvNS_9BwdParamsE --------------------------
	.section	.nv.constant0._ZN10layer_norm13ln_bwd_kernelINS_13Kernel_traitsIf13__nv_bfloat16S2_S2_fjLj512ELj1ELj4ELj1ELj16ENS_18Kernel_traits_baseILj512EfS2_S2_S2_fjLj128EEEEELb0ELb0ELb0ELb1EEEvNS_9BwdParamsE,"a",@progbits
	.sectionflags	@""
	.align	4
.nv.constant0._ZN10layer_norm13ln_bwd_kernelINS_13Kernel_traitsIf13__nv_bfloat16S2_S2_fjLj512ELj1ELj4ELj1ELj16ENS_18Kernel_traits_baseILj512EfS2_S2_S2_fjLj128EEEEELb0ELb0ELb0ELb1EEEvNS_9BwdParamsE:
	.zero		1192


//--------------------- .nv.constant0._ZN10layer_norm13ln_bwd_kernelINS_13Kernel_traitsIf13__nv_bfloat16S2_S2_fjLj512ELj1ELj4ELj1ELj16ENS_18Kernel_traits_baseILj512EfS2_S2_S2_fjLj128EEEEELb0ELb0ELb1ELb0EEEvNS_9BwdParamsE --------------------------
	.section	.nv.constant0._ZN10layer_norm13ln_bwd_kernelINS_13Kernel_traitsIf13__nv_bfloat16S2_S2_fjLj512ELj1ELj4ELj1ELj16ENS_18Kernel_traits_baseILj512EfS2_S2_S2_fjLj128EEEEELb0ELb0ELb1ELb0EEEvNS_9BwdParamsE,"a",@progbits
	.sectionflags	@""
	.align	4
.nv.constant0._ZN10layer_norm13ln_bwd_kernelINS_13Kernel_traitsIf13__nv_bfloat16S2_S2_fjLj512ELj1ELj4ELj1ELj16ENS_18Kernel_traits_baseILj512EfS2_S2_S2_fjLj128EEEEELb0ELb0ELb1ELb0EEEvNS_9BwdParamsE:
	.zero		1192


//--------------------- .nv.constant0._ZN10layer_norm13ln_bwd_kernelINS_13Kernel_traitsIf13__nv_bfloat16S2_S2_fjLj512ELj1ELj4ELj1ELj16ENS_18Kernel_traits_baseILj512EfS2_S2_S2_fjLj128EEEEELb0ELb0ELb1ELb1EEEvNS_9BwdParamsE --------------------------
	.section	.nv.constant0._ZN10layer_norm13ln_bwd_kernelINS_13Kernel_traitsIf13__nv_bfloat16S2_S2_fjLj512ELj1ELj4ELj1ELj16ENS_18Kernel_traits_baseILj512EfS2_S2_S2_fjLj128EEEEELb0ELb0ELb1ELb1EEEvNS_9BwdParamsE,"a",@progbits
	.sectionflags	@""
	.align	4
.nv.constant0._ZN10layer_norm13ln_bwd_kernelINS_13Kernel_traitsIf13__nv_bfloat16S2_S2_fjLj512ELj1ELj4ELj1ELj16ENS_18Kernel_traits_baseILj512EfS2_S2_S2_fjLj128EEEEELb0ELb0ELb1ELb1EEEvNS_9BwdParamsE:
	.zero		1192


//--------------------- .nv.constant0._ZN10layer_norm13ln_bwd_kernelINS_13Kernel_traitsIf13__nv_bfloat16S2_S2_fjLj512ELj1ELj4ELj1ELj16ENS_18Kernel_traits_baseILj512EfS2_S2_S2_fjLj128EEEEELb0ELb1ELb0ELb0EEEvNS_9BwdParamsE --------------------------
	.section	.nv.constant0._ZN10layer_norm13ln_bwd_kernelINS_13Kernel_traitsIf13__nv_bfloat16S2_S2_fjLj512ELj1ELj4ELj1ELj16ENS_18Kernel_traits_baseILj512EfS2_S2_S2_fjLj128EEEEELb0ELb1ELb0ELb0EEEvNS_9BwdParamsE,"a",@progbits
	.sectionflags	@""
	.align	4
.nv.constant0._ZN10layer_norm13ln_bwd_kernelINS_13Kernel_traitsIf13__nv_bfloat16S2_S2_fjLj512ELj1ELj4ELj1ELj16ENS_18Kernel_traits_baseILj512EfS2_S2_S2_fjLj128EEEEELb0ELb1ELb0ELb0EEEvNS_9BwdParamsE:
	.zero		1192


//--------------------- .nv.constant0._ZN10layer_norm13ln_bwd_kernelINS_13Kernel_traitsIf13__nv_bfloat16S2_S2_fjLj512ELj1ELj4ELj1ELj16ENS_18Kernel_traits_baseILj512EfS2_S2_S2_fjLj128EEEEELb0ELb1ELb0ELb1EEEvNS_9BwdParamsE --------------------------
	.section	.nv.constant0._ZN10layer_norm13ln_bwd_kernelINS_13Kernel_traitsIf13__nv_bfloat16S2_S2_fjLj512ELj1ELj4ELj1ELj16ENS_18Kernel_traits_baseILj512EfS2_S2_S2_fjLj128EEEEELb0ELb1ELb0ELb1EEEvNS_9BwdParamsE,"a",@progbits
	.sectionflags	@""
	.align	4
.nv.constant0._ZN10layer_norm13ln_bwd_kernelINS_13Kernel_traitsIf13__nv_bfloat16S2_S2_fjLj512ELj1ELj4ELj1ELj16ENS_18Kernel_traits_baseILj512EfS2_S2_S2_fjLj128EEEEELb0ELb1ELb0ELb1EEEvNS_9BwdParamsE:
	.zero		1192


//--------------------- .nv.constant0._ZN10layer_norm13ln_bwd_kernelINS_13Kernel_traitsIf13__nv_bfloat16S2_S2_fjLj512ELj1ELj4ELj1ELj16ENS_18Kernel_traits_baseILj512EfS2_S2_S2_fjLj128EEEEELb0ELb1ELb1ELb0EEEvNS_9BwdParamsE --------------------------
	.section	.nv.constant0._ZN10layer_norm13ln_bwd_kernelINS_13Kernel_traitsIf13__nv_bfloat16S2_S2_fjLj512ELj1ELj4ELj1ELj16ENS_18Kernel_traits_baseILj512EfS2_S2_S2_fjLj128EEEEELb0ELb1ELb1ELb0EEEvNS_9BwdParamsE,"a",@progbits
	.sectionflags	@""
	.align	4
.nv.constant0._ZN10layer_norm13ln_bwd_kernelINS_13Kernel_traitsIf13__nv_bfloat16S2_S2_fjLj512ELj1ELj4ELj1ELj16ENS_18Kernel_traits_baseILj512EfS2_S2_S2_fjLj128EEEEELb0ELb1ELb1ELb0EEEvNS_9BwdParamsE:
	.zero		1192


//--------------------- .nv.constant0._ZN10layer_norm13ln_bwd_kernelINS_13Kernel_traitsIf13__nv_bfloat16S2_S2_fjLj512ELj1ELj4ELj1ELj16ENS_18Kernel_traits_baseILj512EfS2_S2_S2_fjLj128EEEEELb0ELb1ELb1ELb1EEEvNS_9BwdParamsE --------------------------
	.section	.nv.constant0._ZN10layer_norm13ln_bwd_kernelINS_13Kernel_traitsIf13__nv_bfloat16S2_S2_fjLj512ELj1ELj4ELj1ELj16ENS_18Kernel_traits_baseILj512EfS2_S2_S2_fjLj128EEEEELb0ELb1ELb1ELb1EEEvNS_9BwdParamsE,"a",@progbits
	.sectionflags	@""
	.align	4
.nv.constant0._ZN10layer_norm13ln_bwd_kernelINS_13Kernel_traitsIf13__nv_bfloat16S2_S2_fjLj512ELj1ELj4ELj1ELj16ENS_18Kernel_traits_baseILj512EfS2_S2_S2_fjLj128EEEEELb0ELb1ELb1ELb1EEEvNS_9BwdParamsE:
	.zero		1192


//--------------------- .nv.constant0._ZN10layer_norm13ln_bwd_kernelINS_13Kernel_traitsIf13__nv_bfloat16S2_S2_fjLj512ELj1ELj4ELj1ELj16ENS_18Kernel_traits_baseILj512EfS2_S2_S2_fjLj128EEEEELb1ELb0ELb0ELb0EEEvNS_9BwdParamsE --------------------------
	.section	.nv.constant0._ZN10layer_norm13ln_bwd_kernelINS_13Kernel_traitsIf13__nv_bfloat16S2_S2_fjLj512ELj1ELj4ELj1ELj16ENS_18Kernel_traits_baseILj512EfS2_S2_S2_fjLj128EEEEELb1ELb0ELb0ELb0EEEvNS_9BwdParamsE,"a",@progbits
	.sectionflags	@""
	.align	4
.nv.constant0._ZN10layer_norm13ln_bwd_kernelINS_13Kernel_traitsIf13__nv_bfloat16S2_S2_fjLj512ELj1ELj4ELj1ELj16ENS_18Kernel_traits_baseILj512EfS2_S2_S2_fjLj128EEEEELb1ELb0ELb0ELb0EEEvNS_9BwdParamsE:
	.zero		1192


//--------------------- .nv.constant0._ZN10layer_norm13ln_bwd_kernelINS_13Kernel_traitsIf13__nv_bfloat16S2_S2_fjLj512ELj1ELj4ELj1ELj16ENS_18Kernel_traits_baseILj512EfS2_S2_S2_fjLj128EEEEELb1ELb0ELb0ELb1EEEvNS_9BwdParamsE --------------------------
	.section	.nv.constant0._ZN10layer_norm13ln_bwd_kernelINS_13Kernel_traitsIf13__nv_bfloat16S2_S2_fjLj512ELj1ELj4ELj1ELj16ENS_18Kernel_traits_baseILj512EfS2_S2_S2_fjLj128EEEEELb1ELb0ELb0ELb1EEEvNS_9BwdParamsE,"a",@progbits
	.sectionflags	@""
	.align	4
.nv.constant0._ZN10layer_norm13ln_bwd_kernelINS_13Kernel_traitsIf13__nv_bfloat16S2_S2_fjLj512ELj1ELj4ELj1ELj16ENS_18Kernel_traits_baseILj512EfS2_S2_S2_fjLj128EEEEELb1ELb0ELb0ELb1EEEvNS_9BwdParamsE:
	.zero		1192


//--------------------- .nv.constant0._ZN10layer_norm22ln_bwd_finalize_kernelINS_22Kernel_traits_finalizeILj512Ef13__nv_bfloat16S2_S2_fjLb0ELj1024ELj4ENS_18Kernel_traits_baseILj512EfS2_S2_S2_fjLj1024EEEEELb0ELb0EEEvNS_9BwdParamsE --------------------------
	.section	.nv.constant0._ZN10layer_norm22ln_bwd_finalize_kernelINS_22Kernel_traits_finalizeILj512Ef13__nv_bfloat16S2_S2_fjLb0ELj1024ELj4ENS_18Kernel_traits_baseILj512EfS2_S2_S2_fjLj1024EEEEELb0ELb0EEEvNS_9BwdParamsE,"a",@progbits
	.sectionflags	@""
	.align	4
.nv.constant0._ZN10layer_norm22ln_bwd_finalize_kernelINS_22Kernel_traits_finalizeILj512Ef13__nv_bfloat16S2_S2_fjLb0ELj1024ELj4ENS_18Kernel_traits_baseILj512EfS2_S2_S2_fjLj1024EEEEELb0ELb0EEEvNS_9BwdParamsE:
	.zero		1192


//--------------------- .nv.constant0._ZN10layer_norm13ln_bwd_kernelINS_13Kernel_traitsIf13__nv_bfloat16S2_S2_fjLj512ELj1ELj4ELj1ELj16ENS_18Kernel_traits_baseILj512EfS2_S2_S2_fjLj128EEEEELb1ELb0ELb1ELb0EEEvNS_9BwdParamsE --------------------------
	.section	.nv.constant0._ZN10layer_norm13ln_bwd_kernelINS_13Kernel_traitsIf13__nv_bfloat16S2_S2_fjLj512ELj1ELj4ELj1ELj16ENS_18Kernel_traits_baseILj512EfS2_S2_S2_fjLj128EEEEELb1ELb0ELb1ELb0EEEvNS_9BwdParamsE,"a",@progbits
	.sectionflags	@""
	.align	4
.nv.constant0._ZN10layer_norm13ln_bwd_kernelINS_13Kernel_traitsIf13__nv_bfloat16S2_S2_fjLj512ELj1ELj4ELj1ELj16ENS_18Kernel_traits_baseILj512EfS2_S2_S2_fjLj128EEEEELb1ELb0ELb1ELb0EEEvNS_9BwdParamsE:
	.zero		1192


//--------------------- .nv.constant0._ZN10layer_norm22ln_bwd_finalize_kernelINS_22Kernel_traits_finalizeILj512Ef13__nv_bfloat16S2_S2_fjLb0ELj1024ELj4ENS_18Kernel_traits_baseILj512EfS2_S2_S2_fjLj1024EEEEELb0ELb1EEEvNS_9BwdParamsE --------------------------
	.section	.nv.constant0._ZN10layer_norm22ln_bwd_finalize_kernelINS_22Kernel_traits_finalizeILj512Ef13__nv_bfloat16S2_S2_fjLb0ELj1024ELj4ENS_18Kernel_traits_baseILj512EfS2_S2_S2_fjLj1024EEEEELb0ELb1EEEvNS_9BwdParamsE,"a",@progbits
	.sectionflags	@""
	.align	4
.nv.constant0._ZN10layer_norm22ln_bwd_finalize_kernelINS_22Kernel_traits_finalizeILj512Ef13__nv_bfloat16S2_S2_fjLb0ELj1024ELj4ENS_18Kernel_traits_baseILj512EfS2_S2_S2_fjLj1024EEEEELb0ELb1EEEvNS_9BwdParamsE:
	.zero		1192


//--------------------- .nv.constant0._ZN10layer_norm13ln_bwd_kernelINS_13Kernel_traitsIf13__nv_bfloat16S2_S2_fjLj512ELj1ELj4ELj1ELj16ENS_18Kernel_traits_baseILj512EfS2_S2_S2_fjLj128EEEEELb1ELb0ELb1ELb1EEEvNS_9BwdParamsE --------------------------
	.section	.nv.constant0._ZN10layer_norm13ln_bwd_kernelINS_13Kernel_traitsIf13__nv_bfloat16S2_S2_fjLj512ELj1ELj4ELj1ELj16ENS_18Kernel_traits_baseILj512EfS2_S2_S2_fjLj128EEEEELb1ELb0ELb1ELb1EEEvNS_9BwdParamsE,"a",@progbits
	.sectionflags	@""
	.align	4
.nv.constant0._ZN10layer_norm13ln_bwd_kernelINS_13Kernel_traitsIf13__nv_bfloat16S2_S2_fjLj512ELj1ELj4ELj1ELj16ENS_18Kernel_traits_baseILj512EfS2_S2_S2_fjLj128EEEEELb1ELb0ELb1ELb1EEEvNS_9BwdParamsE:
	.zero		1192


//--------------------- .nv.constant0._ZN10layer_norm13ln_bwd_kernelINS_13Kernel_traitsIf13__nv_bfloat16S2_S2_fjLj512ELj1ELj4ELj1ELj16ENS_18Kernel_traits_baseILj512EfS2_S2_S2_fjLj128EEEEELb1ELb1ELb0ELb0EEEvNS_9BwdParamsE --------------------------
	.section	.nv.constant0._ZN10layer_norm13ln_bwd_kernelINS_13Kernel_traitsIf13__nv_bfloat16S2_S2_fjLj512ELj1ELj4ELj1ELj16ENS_18Kernel_traits_baseILj512EfS2_S2_S2_fjLj128EEEEELb1ELb1ELb0ELb0EEEvNS_9BwdParamsE,"a",@progbits
	.sectionflags	@""
	.align	4
.nv.constant0._ZN10layer_norm13ln_bwd_kernelINS_13Kernel_traitsIf13__nv_bfloat16S2_S2_fjLj512ELj1ELj4ELj1ELj16ENS_18Kernel_traits_baseILj512EfS2_S2_S2_fjLj128EEEEELb1ELb1ELb0ELb0EEEvNS_9BwdParamsE:
	.zero		1192


//--------------------- .nv.constant0._ZN10layer_norm13ln_bwd_kernelINS_13Kernel_traitsIf13__nv_bfloat16S2_S2_fjLj512ELj1ELj4ELj1ELj16ENS_18Kernel_traits_baseILj512EfS2_S2_S2_fjLj128EEEEELb1ELb1ELb0ELb1EEEvNS_9BwdParamsE --------------------------
	.section	.nv.constant0._ZN10layer_norm13ln_bwd_kernelINS_13Kernel_traitsIf13__nv_bfloat16S2_S2_fjLj512ELj1ELj4ELj1ELj16ENS_18Kernel_traits_baseILj512EfS2_S2_S2_fjLj128EEEEELb1ELb1ELb0ELb1EEEvNS_9BwdParamsE,"a",@progbits
	.sectionflags	@""
	.align	4
.nv.constant0._ZN10layer_norm13ln_bwd_kernelINS_13Kernel_traitsIf13__nv_bfloat16S2_S2_fjLj512ELj1ELj4ELj1ELj16ENS_18Kernel_traits_baseILj512EfS2_S2_S2_fjLj128EEEEELb1ELb1ELb0ELb1EEEvNS_9BwdParamsE:
	.zero		1192


//--------------------- .nv.constant0._ZN10layer_norm22ln_bwd_finalize_kernelINS_22Kernel_traits_finalizeILj512Ef13__nv_bfloat16S2_S2_fjLb1ELj1024ELj4ENS_18Kernel_traits_baseILj512EfS2_S2_S2_fjLj1024EEEEELb1ELb0EEEvNS_9BwdParamsE --------------------------
	.section	.nv.constant0._ZN10layer_norm22ln_bwd_finalize_kernelINS_22Kernel_traits_finalizeILj512Ef13__nv_bfloat16S2_S2_fjLb1ELj1024ELj4ENS_18Kernel_traits_baseILj512EfS2_S2_S2_fjLj1024EEEEELb1ELb0EEEvNS_9BwdParamsE,"a",@progbits
	.sectionflags	@""
	.align	4
.nv.constant0._ZN10layer_norm22ln_bwd_finalize_kernelINS_22Kernel_traits_finalizeILj512Ef13__nv_bfloat16S2_S2_fjLb1ELj1024ELj4ENS_18Kernel_traits_baseILj512EfS2_S2_S2_fjLj1024EEEEELb1ELb0EEEvNS_9BwdParamsE:
	.zero		1192


//--------------------- .nv.constant0._ZN10layer_norm13ln_bwd_kernelINS_13Kernel_traitsIf13__nv_bfloat16S2_S2_fjLj512ELj1ELj4ELj1ELj16ENS_18Kernel_traits_baseILj512EfS2_S2_S2_fjLj128EEEEELb1ELb1ELb1ELb0EEEvNS_9BwdParamsE --------------------------
	.section	.nv.constant0._ZN10layer_norm13ln_bwd_kernelINS_13Kernel_traitsIf13__nv_bfloat16S2_S2_fjLj512ELj1ELj4ELj1ELj16ENS_18Kernel_traits_baseILj512EfS2_S2_S2_fjLj128EEEEELb1ELb1ELb1ELb0EEEvNS_9BwdParamsE,"a",@progbits
	.sectionflags	@""
	.align	4
.nv.constant0._ZN10layer_norm13ln_bwd_kernelINS_13Kernel_traitsIf13__nv_bfloat16S2_S2_fjLj512ELj1ELj4ELj1ELj16ENS_18Kernel_traits_baseILj512EfS2_S2_S2_fjLj128EEEEELb1ELb1ELb1ELb0EEEvNS_9BwdParamsE:
	.zero		1192


//--------------------- .nv.constant0._ZN10layer_norm22ln_bwd_finalize_kernelINS_22Kernel_traits_finalizeILj512Ef13__nv_bfloat16S2_S2_fjLb1ELj1024ELj4ENS_18Kernel_traits_baseILj512EfS2_S2_S2_fjLj1024EEEEELb1ELb1EEEvNS_9BwdParamsE --------------------------
	.section	.nv.constant0._ZN10layer_norm22ln_bwd_finalize_kernelINS_22Kernel_traits_finalizeILj512Ef13__nv_bfloat16S2_S2_fjLb1ELj1024ELj4ENS_18Kernel_traits_baseILj512EfS2_S2_S2_fjLj1024EEEEELb1ELb1EEEvNS_9BwdParamsE,"a",@progbits
	.sectionflags	@""
	.align	4
.nv.constant0._ZN10layer_norm22ln_bwd_finalize_kernelINS_22Kernel_traits_finalizeILj512Ef13__nv_bfloat16S2_S2_fjLb1ELj1024ELj4ENS_18Kernel_traits_baseILj512EfS2_S2_S2_fjLj1024EEEEELb1ELb1EEEvNS_9BwdParamsE:
	.zero		1192


//--------------------- .nv.constant0._ZN10layer_norm13ln_bwd_kernelINS_13Kernel_traitsIf13__nv_bfloat16S2_S2_fjLj512ELj1ELj4ELj1ELj16ENS_18Kernel_traits_baseILj512EfS2_S2_S2_fjLj128EEEEELb1ELb1ELb1ELb1EEEvNS_9BwdParamsE --------------------------
	.section	.nv.constant0._ZN10layer_norm13ln_bwd_kernelINS_13Kernel_traitsIf13__nv_bfloat16S2_S2_fjLj512ELj1ELj4ELj1ELj16ENS_18Kernel_traits_baseILj512EfS2_S2_S2_fjLj128EEEEELb1ELb1ELb1ELb1EEEvNS_9BwdParamsE,"a",@progbits
	.sectionflags	@""
	.align	4
.nv.constant0._ZN10layer_norm13ln_bwd_kernelINS_13Kernel_traitsIf13__nv_bfloat16S2_S2_fjLj512ELj1ELj4ELj1ELj16ENS_18Kernel_traits_baseILj512EfS2_S2_S2_fjLj128EEEEELb1ELb1ELb1ELb1EEEvNS_9BwdParamsE:
	.zero		1192


//--------------------- .nv.constant0._ZN10layer_norm13ln_bwd_kernelINS_13Kernel_traitsI13__nv_bfloat16S2_fS2_fjLj512ELj1ELj4ELj1ELj16ENS_18Kernel_traits_baseILj512ES2_S2_fS2_fjLj128EEEEELb0ELb0ELb0ELb0EEEvNS_9BwdParamsE --------------------------
	.section	.nv.constant0._ZN10layer_norm13ln_bwd_kernelINS_13Kernel_traitsI13__nv_bfloat16S2_fS2_fjLj512ELj1ELj4ELj1ELj16ENS_18Kernel_traits_baseILj512ES2_S2_fS2_fjLj128EEEEELb0ELb0ELb0ELb0EEEvNS_9BwdParamsE,"a",@progbits
	.sectionflags	@""
	.align	4
.nv.constant0._ZN10layer_norm13ln_bwd_kernelINS_13Kernel_traitsI13__nv_bfloat16S2_fS2_fjLj512ELj1ELj4ELj1ELj16ENS_18Kernel_traits_baseILj512ES2_S2_fS2_fjLj128EEEEELb0ELb0ELb0ELb0EEEvNS_9BwdParamsE:
	.zero		1192


//--------------------- .nv.constant0._ZN10layer_norm13ln_bwd_kernelINS_13Kernel_traitsI13__nv_bfloat16S2_fS2_fjLj512ELj1ELj4ELj1ELj16ENS_18Kernel_traits_baseILj512ES2_S2_fS2_fjLj128EEEEELb0ELb0ELb0ELb1EEEvNS_9BwdParamsE --------------------------
	.section	.nv.constant0._ZN10layer_norm13ln_bwd_kernelINS_13Kernel_traitsI13__nv_bfloat16S2_fS2_fjLj512ELj1ELj4ELj1ELj16ENS_18Kernel_traits_baseILj512ES2_S2_fS2_fjLj128EEEEELb0ELb0ELb0ELb1EEEvNS_9BwdParamsE,"a",@progbits
	.sectionflags	@""
	.align	4
.nv.constant0._ZN10layer_norm13ln_bwd_kernelINS_13Kernel_traitsI13__nv_bfloat16S2_fS2_fjLj512ELj1ELj4ELj1ELj16ENS_18Kernel_traits_baseILj512ES2_S2_fS2_fjLj128EEEEELb0ELb0ELb0ELb1EEEvNS_9BwdParamsE:
	.zero		1192


//--------------------- .nv.constant0._ZN10layer_norm13ln_bwd_kernelINS_13Kernel_traitsI13__nv_bfloat16S2_fS2_fjLj512ELj1ELj4ELj1ELj16ENS_18Kernel_traits_baseILj512ES2_S2_fS2_fjLj128EEEEELb0ELb0ELb1ELb0EEEvNS_9BwdParamsE --------------------------
	.section	.nv.constant0._ZN10layer_norm13ln_bwd_kernelINS_13Kernel_traitsI13__nv_bfloat16S2_fS2_fjLj512ELj1ELj4ELj1ELj16ENS_18Kernel_traits_baseILj512ES2_S2_fS2_fjLj128EEEEELb0ELb0ELb1ELb0EEEvNS_9BwdParamsE,"a",@progbits
	.sectionflags	@""
	.align	4
.nv.constant0._ZN10layer_norm13ln_bwd_kernelINS_13Kernel_traitsI13__nv_bfloat16S2_fS2_fjLj512ELj1ELj4ELj1ELj16ENS_18Kernel_traits_baseILj512ES2_S2_fS2_fjLj128EEEEELb0ELb0ELb1ELb0EEEvNS_9BwdParamsE:
	.zero		1192


//--------------------- .nv.constant0._ZN10layer_norm13ln_bwd_kernelINS_13Kernel_traitsI13__nv_bfloat16S2_fS2_fjLj512ELj1ELj4ELj1ELj16ENS_18Kernel_traits_baseILj512ES2_S2_fS2_fjLj128EEEEELb0ELb0ELb1ELb1EEEvNS_9BwdParamsE --------------------------
	.section	.nv.constant0._ZN10layer_norm13ln_bwd_kernelINS_13Kernel_traitsI13__nv_bfloat16S2_fS2_fjLj512ELj1ELj4ELj1ELj16ENS_18Kernel_traits_baseILj512ES2_S2_fS2_fjLj128EEEEELb0ELb0ELb1ELb1EEEvNS_9BwdParamsE,"a",@progbits
	.sectionflags	@""
	.align	4
.nv.constant0._ZN10layer_norm13ln_bwd_kernelINS_13Kernel_traitsI13__nv_bfloat16S2_fS2_fjLj512ELj1ELj4ELj1ELj16ENS_18Kernel_traits_baseILj512ES2_S2_fS2_fjLj128EEEEELb0ELb0ELb1ELb1EEEvNS_9BwdParamsE:
	.zero		1192


//--------------------- .nv.constant0._ZN10layer_norm13ln_bwd_kernelINS_13Kernel_traitsI13__nv_bfloat16S2_fS2_fjLj512ELj1ELj4ELj1ELj16ENS_18Kernel_traits_baseILj512ES2_S2_fS2_fjLj128EEEEELb0ELb1ELb0ELb0EEEvNS_9BwdParamsE --------------------------
	.section	.nv.constant0._ZN10layer_norm13ln_bwd_kernelINS_13Kernel_traitsI13__nv_bfloat16S2_fS2_fjLj512ELj1ELj4ELj1ELj16ENS_18Kernel_traits_baseILj512ES2_S2_fS2_fjLj128EEEEELb0ELb1ELb0ELb0EEEvNS_9BwdParamsE,"a",@progbits
	.sectionflags	@""
	.align	4
.nv.constant0._ZN10layer_norm13ln_bwd_kernelINS_13Kernel_traitsI13__nv_bfloat16S2_fS2_fjLj512ELj1ELj4ELj1ELj16ENS_18Kernel_traits_baseILj512ES2_S2_fS2_fjLj128EEEEELb0ELb1ELb0ELb0EEEvNS_9BwdParamsE:
	.zero		1192


//--------------------- .nv.constant0._ZN10layer_norm13ln_bwd_kernelINS_13Kernel_traitsI13__nv_bfloat16S2_fS2_fjLj512ELj1ELj4ELj1ELj16ENS_18Kernel_traits_baseILj512ES2_S2_fS2_fjLj128EEEEELb0ELb1ELb0ELb1EEEvNS_9BwdParamsE --------------------------
	.section	.nv.constant0._ZN10layer_norm13ln_bwd_kernelINS_13Kernel_traitsI13__nv_bfloat16S2_fS2_fjLj512ELj1ELj4ELj1ELj16ENS_18Kernel_traits_baseILj512ES2_S2_fS2_fjLj128EEEEELb0ELb1ELb0ELb1EEEvNS_9BwdParamsE,"a",@progbits
	.sectionflags	@""
	.align	4
.nv.constant0._ZN10layer_norm13ln_bwd_kernelINS_13Kernel_traitsI13__nv_bfloat16S2_fS2_fjLj512ELj1ELj4ELj1ELj16ENS_18Kernel_traits_baseILj512ES2_S2_fS2_fjLj128EEEEELb0ELb1ELb0ELb1EEEvNS_9BwdParamsE:
	.zero		1192


//--------------------- .nv.constant0._ZN10layer_norm13ln_bwd_kernelINS_13Kernel_traitsI13__nv_bfloat16S2_fS2_fjLj512ELj1ELj4ELj1ELj16ENS_18Kernel_traits_baseILj512ES2_S2_fS2_fjLj128EEEEELb0ELb1ELb1ELb0EEEvNS_9BwdParamsE --------------------------
	.section	.nv.constant0._ZN10layer_norm13ln_bwd_kernelINS_13Kernel_traitsI13__nv_bfloat16S2_fS2_fjLj512ELj1ELj4ELj1ELj16ENS_18Kernel_traits_baseILj512ES2_S2_fS2_fjLj128EEEEELb0ELb1ELb1ELb0EEEvNS_9BwdParamsE,"a",@progbits
	.sectionflags	@""
	.align	4
.nv.constant0._ZN10layer_norm13ln_bwd_kernelINS_13Kernel_traitsI13__nv_bfloat16S2_fS2_fjLj512ELj1ELj4ELj1ELj16ENS_18Kernel_traits_baseILj512ES2_S2_fS2_fjLj128EEEEELb0ELb1ELb1ELb0EEEvNS_9BwdParamsE:
	.zero		1192


//--------------------- .nv.constant0._ZN10layer_norm13ln_bwd_kernelINS_13Kernel_traitsI13__nv_bfloat16S2_fS2_fjLj512ELj1ELj4ELj1ELj16ENS_18Kernel_traits_baseILj512ES2_S2_fS2_fjLj128EEEEELb0ELb1ELb1ELb1EEEvNS_9BwdParamsE --------------------------
	.section	.nv.constant0._ZN10layer_norm13ln_bwd_kernelINS_13Kernel_traitsI13__nv_bfloat16S2_fS2_fjLj512ELj1ELj4ELj1ELj16ENS_18Kernel_traits_baseILj512ES2_S2_fS2_fjLj128EEEEELb0ELb1ELb1ELb1EEEvNS_9BwdParamsE,"a",@progbits
	.sectionflags	@""
	.align	4
.nv.constant0._ZN10layer_norm13ln_bwd_kernelINS_13Kernel_traitsI13__nv_bfloat16S2_fS2_fjLj512ELj1ELj4ELj1ELj16ENS_18Kernel_traits_baseILj512ES2_S2_fS2_fjLj128EEEEELb0ELb1ELb1ELb1EEEvNS_9BwdParamsE:
	.zero		1192


//--------------------- .nv.constant0._ZN10layer_norm13ln_bwd_kernelINS_13Kernel_traitsI13__nv_bfloat16S2_fS2_fjLj512ELj1ELj4ELj1ELj16ENS_18Kernel_traits_baseILj512ES2_S2_fS2_fjLj128EEEEELb1ELb0ELb0ELb0EEEvNS_9BwdParamsE --------------------------
	.section	.nv.constant0._ZN10layer_norm13ln_bwd_kernelINS_13Kernel_traitsI13__nv_bfloat16S2_fS2_fjLj512ELj1ELj4ELj1ELj16ENS_18Kernel_traits_baseILj512ES2_S2_fS2_fjLj128EEEEELb1ELb0ELb0ELb0EEEvNS_9BwdParamsE,"a",@progbits
	.sectionflags	@""
	.align	4
.nv.constant0._ZN10layer_norm13ln_bwd_kernelINS_13Kernel_traitsI13__nv_bfloat16S2_fS2_fjLj512ELj1ELj4ELj1ELj16ENS_18Kernel_traits_baseILj512ES2_S2_fS2_fjLj128EEEEELb1ELb0ELb0ELb0EEEvNS_9BwdParamsE:
	.zero		1192


//--------------------- .nv.constant0._ZN10layer_norm13ln_bwd_kernelINS_13Kernel_traitsI13__nv_bfloat16S2_fS2_fjLj512ELj1ELj4ELj1ELj16ENS_18Kernel_traits_baseILj512ES2_S2_fS2_fjLj128EEEEELb1ELb0ELb0ELb1EEEvNS_9BwdParamsE --------------------------
	.section	.nv.constant0._ZN10layer_norm13ln_bwd_kernelINS_13Kernel_traitsI13__nv_bfloat16S2_fS2_fjLj512ELj1ELj4ELj1ELj16ENS_18Kernel_traits_baseILj512ES2_S2_fS2_fjLj128EEEEELb1ELb0ELb0ELb1EEEvNS_9BwdParamsE,"a",@progbits
	.sectionflags	@""
	.align	4
.nv.constant0._ZN10layer_norm13ln_bwd_kernelINS_13Kernel_traitsI13__nv_bfloat16S2_fS2_fjLj512ELj1ELj4ELj1ELj16ENS_18Kernel_traits_baseILj512ES2_S2_fS2_fjLj128EEEEELb1ELb0ELb0ELb1EEEvNS_9BwdParamsE:
	.zero		1192


//--------------------- .nv.constant0._ZN10layer_norm22ln_bwd_finalize_kernelINS_22Kernel_traits_finalizeILj512E13__nv_bfloat16S2_fS2_fjLb0ELj1024ELj4ENS_18Kernel_traits_baseILj512ES2_S2_fS2_fjLj1024EEEEELb0ELb0EEEvNS_9BwdParamsE --------------------------
	.section	.nv.constant0._ZN10layer_norm22ln_bwd_finalize_kernelINS_22Kernel_traits_finalizeILj512E13__nv_bfloat16S2_fS2_fjLb0ELj1024ELj4ENS_18Kernel_traits_baseILj512ES2_S2_fS2_fjLj1024EEEEELb0ELb0EEEvNS_9BwdParamsE,"a",@progbits
	.sectionflags	@""
	.align	4
.nv.constant0._ZN10layer_norm22ln_bwd_finalize_kernelINS_22Kernel_traits_finalizeILj512E13__nv_bfloat16S2_fS2_fjLb0ELj1024ELj4ENS_18Kernel_traits_baseILj512ES2_S2_fS2_fjLj1024EEEEELb0ELb0EEEvNS_9BwdParamsE:
	.zero		1192


//--------------------- .nv.constant0._ZN10layer_norm13ln_bwd_kernelINS_13Kernel_traitsI13__nv_bfloat16S2_fS2_fjLj512ELj1ELj4ELj1ELj16ENS_18Kernel_traits_baseILj512ES2_S2_fS2_fjLj128EEEEELb1ELb0ELb1ELb0EEEvNS_9BwdParamsE --------------------------
	.section	.nv.constant0._ZN10layer_norm13ln_bwd_kernelINS_13Kernel_traitsI13__nv_bfloat16S2_fS2_fjLj512ELj1ELj4ELj1ELj16ENS_18Kernel_traits_baseILj512ES2_S2_fS2_fjLj128EEEEELb1ELb0ELb1ELb0EEEvNS_9BwdParamsE,"a",@progbits
	.sectionflags	@""
	.align	4
.nv.constant0._ZN10layer_norm13ln_bwd_kernelINS_13Kernel_traitsI13__nv_bfloat16S2_fS2_fjLj512ELj1ELj4ELj1ELj16ENS_18Kernel_traits_baseILj512ES2_S2_fS2_fjLj128EEEEELb1ELb0ELb1ELb0EEEvNS_9BwdParamsE:
	.zero		1192


//--------------------- .nv.constant0._ZN10layer_norm22ln_bwd_finalize_kernelINS_22Kernel_traits_finalizeILj512E13__nv_bfloat16S2_fS2_fjLb0ELj1024ELj4ENS_18Kernel_traits_baseILj512ES2_S2_fS2_fjLj1024EEEEELb0ELb1EEEvNS_9BwdParamsE --------------------------
	.section	.nv.constant0._ZN10layer_norm22ln_bwd_finalize_kernelINS_22Kernel_traits_finalizeILj512E13__nv_bfloat16S2_fS2_fjLb0ELj1024ELj4ENS_18Kernel_traits_baseILj512ES2_S2_fS2_fjLj1024EEEEELb0ELb1EEEvNS_9BwdParamsE,"a",@progbits
	.sectionflags	@""
	.align	4
.nv.constant0._ZN10layer_norm22ln_bwd_finalize_kernelINS_22Kernel_traits_finalizeILj512E13__nv_bfloat16S2_fS2_fjLb0ELj1024ELj4ENS_18Kernel_traits_baseILj512ES2_S2_fS2_fjLj1024EEEEELb0ELb1EEEvNS_9BwdParamsE:
	.zero		1192


//--------------------- .nv.constant0._ZN10layer_norm13ln_bwd_kernelINS_13Kernel_traitsI13__nv_bfloat16S2_fS2_fjLj512ELj1ELj4ELj1ELj16ENS_18Kernel_traits_baseILj512ES2_S2_fS2_fjLj128EEEEELb1ELb0ELb1ELb1EEEvNS_9BwdParamsE --------------------------
	.section	.nv.constant0._ZN10layer_norm13ln_bwd_kernelINS_13Kernel_traitsI13__nv_bfloat16S2_fS2_fjLj512ELj1ELj4ELj1ELj16ENS_18Kernel_traits_baseILj512ES2_S2_fS2_fjLj128EEEEELb1ELb0ELb1ELb1EEEvNS_9BwdParamsE,"a",@progbits
	.sectionflags	@""
	.align	4
.nv.constant0._ZN10layer_norm13ln_bwd_kernelINS_13Kernel_traitsI13__nv_bfloat16S2_fS2_fjLj512ELj1ELj4ELj1ELj16ENS_18Kernel_traits_baseILj512ES2_S2_fS2_fjLj128EEEEELb1ELb0ELb1ELb1EEEvNS_9BwdParamsE:
	.zero		1192


//--------------------- .nv.constant0._ZN10layer_norm13ln_bwd_kernelINS_13Kernel_traitsI13__nv_bfloat16S2_fS2_fjLj512ELj1ELj4ELj1ELj16ENS_18Kernel_traits_baseILj512ES2_S2_fS2_fjLj128EEEEELb1ELb1ELb0ELb0EEEvNS_9BwdParamsE --------------------------
	.section	.nv.constant0._ZN10layer_norm13ln_bwd_kernelINS_13Kernel_traitsI13__nv_bfloat16S2_fS2_fjLj512ELj1ELj4ELj1ELj16ENS_18Kernel_traits_baseILj512ES2_S2_fS2_fjLj128EEEEELb1ELb1ELb0ELb0EEEvNS_9BwdParamsE,"a",@progbits
	.sectionflags	@""
	.align	4
.nv.constant0._ZN10layer_norm13ln_bwd_kernelINS_13Kernel_traitsI13__nv_bfloat16S2_fS2_fjLj512ELj1ELj4ELj1ELj16ENS_18Kernel_traits_baseILj512ES2_S2_fS2_fjLj128EEEEELb1ELb1ELb0ELb0EEEvNS_9BwdParamsE:
	.zero		1192


//--------------------- .nv.constant0._ZN10layer_norm13ln_bwd_kernelINS_13Kernel_traitsI13__nv_bfloat16S2_fS2_fjLj512ELj1ELj4ELj1ELj16ENS_18Kernel_traits_baseILj512ES2_S2_fS2_fjLj128EEEEELb1ELb1ELb0ELb1EEEvNS_9BwdParamsE --------------------------
	.section	.nv.constant0._ZN10layer_norm13ln_bwd_kernelINS_13Kernel_traitsI13__nv_bfloat16S2_fS2_fjLj512ELj1ELj4ELj1ELj16ENS_18Kernel_traits_baseILj512ES2_S2_fS2_fjLj128EEEEELb1ELb1ELb0ELb1EEEvNS_9BwdParamsE,"a",@progbits
	.sectionflags	@""
	.align	4
.nv.constant0._ZN10layer_norm13ln_bwd_kernelINS_13Kernel_traitsI13__nv_bfloat16S2_fS2_fjLj512ELj1ELj4ELj1ELj16ENS_18Kernel_traits_baseILj512ES2_S2_fS2_fjLj128EEEEELb1ELb1ELb0ELb1EEEvNS_9BwdParamsE:
	.zero		1192


//--------------------- .nv.constant0._ZN10layer_norm22ln_bwd_finalize_kernelINS_22Kernel_traits_finalizeILj512E13__nv_bfloat16S2_fS2_fjLb1ELj1024ELj4ENS_18Kernel_traits_baseILj512ES2_S2_fS2_fjLj1024EEEEELb1ELb0EEEvNS_9BwdParamsE --------------------------
	.section	.nv.constant0._ZN10layer_norm22ln_bwd_finalize_kernelINS_22Kernel_traits_finalizeILj512E13__nv_bfloat16S2_fS2_fjLb1ELj1024ELj4ENS_18Kernel_traits_baseILj512ES2_S2_fS2_fjLj1024EEEEELb1ELb0EEEvNS_9BwdParamsE,"a",@progbits
	.sectionflags	@""
	.align	4
.nv.constant0._ZN10layer_norm22ln_bwd_finalize_kernelINS_22Kernel_traits_finalizeILj512E13__nv_bfloat16S2_fS2_fjLb1ELj1024ELj4ENS_18Kernel_traits_baseILj512ES2_S2_fS2_fjLj1024EEEEELb1ELb0EEEvNS_9BwdParamsE:
	.zero		1192


//--------------------- .nv.constant0._ZN10layer_norm13ln_bwd_kernelINS_13Kernel_traitsI13__nv_bfloat16S2_fS2_fjLj512ELj1ELj4ELj1ELj16ENS_18Kernel_traits_baseILj512ES2_S2_fS2_fjLj128EEEEELb1ELb1ELb1ELb0EEEvNS_9BwdParamsE --------------------------
	.section	.nv.constant0._ZN10layer_norm13ln_bwd_kernelINS_13Kernel_traitsI13__nv_bfloat16S2_fS2_fjLj512ELj1ELj4ELj1ELj16ENS_18Kernel_traits_baseILj512ES2_S2_fS2_fjLj128EEEEELb1ELb1ELb1ELb0EEEvNS_9BwdParamsE,"a",@progbits
	.sectionflags	@""
	.align	4
.nv.constant0._ZN10layer_norm13ln_bwd_kernelINS_13Kernel_traitsI13__nv_bfloat16S2_fS2_fjLj512ELj1ELj4ELj1ELj16ENS_18Kernel_traits_baseILj512ES2_S2_fS2_fjLj128EEEEELb1ELb1ELb1ELb0EEEvNS_9BwdParamsE:
	.zero		1192


//--------------------- .nv.constant0._ZN10layer_norm22ln_bwd_finalize_kernelINS_22Kernel_traits_finalizeILj512E13__nv_bfloat16S2_fS2_fjLb1ELj1024ELj4ENS_18Kernel_traits_baseILj512ES2_S2_fS2_fjLj1024EEEEELb1ELb1EEEvNS_9BwdParamsE --------------------------
	.section	.nv.constant0._ZN10layer_norm22ln_bwd_finalize_kernelINS_22Kernel_traits_finalizeILj512E13__nv_bfloat16S2_fS2_fjLb1ELj1024ELj4ENS_18Kernel_traits_baseILj512ES2_S2_fS2_fjLj1024EEEEELb1ELb1EEEvNS_9BwdParamsE,"a",@progbits
	.sectionflags	@""
	.align	4
.nv.constant0._ZN10layer_norm22ln_bwd_finalize_kernelINS_22Kernel_traits_finalizeILj512E13__nv_bfloat16S2_fS2_fjLb1ELj1024ELj4ENS_18Kernel_traits_baseILj512ES2_S2_fS2_fjLj1024EEEEELb1ELb1EEEvNS_9BwdParamsE:
	.zero		1192


//--------------------- .nv.constant0._ZN10layer_norm13ln_bwd_kernelINS_13Kernel_traitsI13__nv_bfloat16S2_fS2_fjLj512ELj1ELj4ELj1ELj16ENS_18Kernel_traits_baseILj512ES2_S2_fS2_fjLj128EEEEELb1ELb1ELb1ELb1EEEvNS_9BwdParamsE --------------------------
	.section	.nv.constant0._ZN10layer_norm13ln_bwd_kernelINS_13Kernel_traitsI13__nv_bfloat16S2_fS2_fjLj512ELj1ELj4ELj1ELj16ENS_18Kernel_traits_baseILj512ES2_S2_fS2_fjLj128EEEEELb1ELb1ELb1ELb1EEEvNS_9BwdParamsE,"a",@progbits
	.sectionflags	@""
	.align	4
.nv.constant0._ZN10layer_norm13ln_bwd_kernelINS_13Kernel_traitsI13__nv_bfloat16S2_fS2_fjLj512ELj1ELj4ELj1ELj16ENS_18Kernel_traits_baseILj512ES2_S2_fS2_fjLj128EEEEELb1ELb1ELb1ELb1EEEvNS_9BwdParamsE:
	.zero		1192


//--------------------- .nv.constant0._ZN10layer_norm13ln_bwd_kernelINS_13Kernel_traitsIf13__nv_bfloat16fS2_fjLj512ELj1ELj4ELj1ELj16ENS_18Kernel_traits_baseILj512EfS2_fS2_fjLj128EEEEELb0ELb0ELb0ELb0EEEvNS_9BwdParamsE --------------------------
	.section	.nv.constant0._ZN10layer_norm13ln_bwd_kernelINS_13Kernel_traitsIf13__nv_bfloat16fS2_fjLj512ELj1ELj4ELj1ELj16ENS_18Kernel_traits_baseILj512EfS2_fS2_fjLj128EEEEELb0ELb0ELb0ELb0EEEvNS_9BwdParamsE,"a",@progbits
	.sectionflags	@""
	.align	4
.nv.constant0._ZN10layer_norm13ln_bwd_kernelINS_13Kernel_traitsIf13__nv_bfloat16fS2_fjLj512ELj1ELj4ELj1ELj16ENS_18Kernel_traits_baseILj512EfS2_fS2_fjLj128EEEEELb0ELb0ELb0ELb0EEEvNS_9BwdParamsE:
	.zero		1192


//--------------------- .nv.constant0._ZN10layer_norm13ln_bwd_kernelINS_13Kernel_traitsIf13__nv_bfloat16fS2_fjLj512ELj1ELj4ELj1ELj16ENS_18Kernel_traits_baseILj512EfS2_fS2_fjLj128EEEEELb0ELb0ELb0ELb1EEEvNS_9BwdParamsE --------------------------
	.section	.nv.constant0._ZN10layer_norm13ln_bwd_kernelINS_13Kernel_traitsIf13__nv_bfloat16fS2_fjLj512ELj1ELj4ELj1ELj16ENS_18Kernel_traits_baseILj512EfS2_fS2_fjLj128EEEEELb0ELb0ELb0ELb1EEEvNS_9BwdParamsE,"a",@progbits
	.sectionflags	@""
	.align	4
.nv.constant0._ZN10layer_norm13ln_bwd_kernelINS_13Kernel_traitsIf13__nv_bfloat16fS2_fjLj512ELj1ELj4ELj1ELj16ENS_18Kernel_traits_baseILj512EfS2_fS2_fjLj128EEEEELb0ELb0ELb0ELb1EEEvNS_9BwdParamsE:
	.zero		1192


//--------------------- .nv.constant0._ZN10layer_norm13ln_bwd_kernelINS_13Kernel_traitsIf13__nv_bfloat16fS2_fjLj512ELj1ELj4ELj1ELj16ENS_18Kernel_traits_baseILj512EfS2_fS2_fjLj128EEEEELb0ELb0ELb1ELb0EEEvNS_9BwdParamsE --------------------------
	.section	.nv.constant0._ZN10layer_norm13ln_bwd_kernelINS_13Kernel_traitsIf13__nv_bfloat16fS2_fjLj512ELj1ELj4ELj1ELj16ENS_18Kernel_traits_baseILj512EfS2_fS2_fjLj128EEEEELb0ELb0ELb1ELb0EEEvNS_9BwdParamsE,"a",@progbits
	.sectionflags	@""
	.align	4
.nv.constant0._ZN10layer_norm13ln_bwd_kernelINS_13Kernel_traitsIf13__nv_bfloat16fS2_fjLj512ELj1ELj4ELj1ELj16ENS_18Kernel_traits_baseILj512EfS2_fS2_fjLj128EEEEELb0ELb0ELb1ELb0EEEvNS_9BwdParamsE:
	.zero		1192


//--------------------- .nv.constant0._ZN10layer_norm13ln_bwd_kernelINS_13Kernel_traitsIf13__nv_bfloat16fS2_fjLj512ELj1ELj4ELj1ELj16ENS_18Kernel_traits_baseILj512EfS2_fS2_fjLj128EEEEELb0ELb0ELb1ELb1EEEvNS_9BwdParamsE --------------------------
	.section	.nv.constant0._ZN10layer_norm13ln_bwd_kernelINS_13Kernel_traitsIf13__nv_bfloat16fS2_fjLj512ELj1ELj4ELj1ELj16ENS_18Kernel_traits_baseILj512EfS2_fS2_fjLj128EEEEELb0ELb0ELb1ELb1EEEvNS_9BwdParamsE,"a",@progbits
	.sectionflags	@""
	.align	4
.nv.constant0._ZN10layer_norm13ln_bwd_kernelINS_13Kernel_traitsIf13__nv_bfloat16fS2_fjLj512ELj1ELj4ELj1ELj16ENS_18Kernel_traits_baseILj512EfS2_fS2_fjLj128EEEEELb0ELb0ELb1ELb1EEEvNS_9BwdParamsE:
	.zero		1192


//--------------------- .nv.constant0._ZN10layer_norm13ln_bwd_kernelINS_13Kernel_traitsIf13__nv_bfloat16fS2_fjLj512ELj1ELj4ELj1ELj16ENS_18Kernel_traits_baseILj512EfS2_fS2_fjLj128EEEEELb0ELb1ELb0ELb0EEEvNS_9BwdParamsE --------------------------
	.section	.nv.constant0._ZN10layer_norm13ln_bwd_kernelINS_13Kernel_traitsIf13__nv_bfloat16fS2_fjLj512ELj1ELj4ELj1ELj16ENS_18Kernel_traits_baseILj512EfS2_fS2_fjLj128EEEEELb0ELb1ELb0ELb0EEEvNS_9BwdParamsE,"a",@progbits
	.sectionflags	@""
	.align	4
.nv.constant0._ZN10layer_norm13ln_bwd_kernelINS_13Kernel_traitsIf13__nv_bfloat16fS2_fjLj512ELj1ELj4ELj1ELj16ENS_18Kernel_traits_baseILj512EfS2_fS2_fjLj128EEEEELb0ELb1ELb0ELb0EEEvNS_9BwdParamsE:
	.zero		1192


//--------------------- .nv.constant0._ZN10layer_norm13ln_bwd_kernelINS_13Kernel_traitsIf13__nv_bfloat16fS2_fjLj512ELj1ELj4ELj1ELj16ENS_18Kernel_traits_baseILj512EfS2_fS2_fjLj128EEEEELb0ELb1ELb0ELb1EEEvNS_9BwdParamsE --------------------------
	.section	.nv.constant0._ZN10layer_norm13ln_bwd_kernelINS_13Kernel_traitsIf13__nv_bfloat16fS2_fjLj512ELj1ELj4ELj1ELj16ENS_18Kernel_traits_baseILj512EfS2_fS2_fjLj128EEEEELb0ELb1ELb0ELb1EEEvNS_9BwdParamsE,"a",@progbits
	.sectionflags	@""
	.align	4
.nv.constant0._ZN10layer_norm13ln_bwd_kernelINS_13Kernel_traitsIf13__nv_bfloat16fS2_fjLj512ELj1ELj4ELj1ELj16ENS_18Kernel_traits_baseILj512EfS2_fS2_fjLj128EEEEELb0ELb1ELb0ELb1EEEvNS_9BwdParamsE:
	.zero		1192


//--------------------- .nv.constant0._ZN10layer_norm13ln_bwd_kernelINS_13Kernel_traitsIf13__nv_bfloat16fS2_fjLj512ELj1ELj4ELj1ELj16ENS_18Kernel_traits_baseILj512EfS2_fS2_fjLj128EEEEELb0ELb1ELb1ELb0EEEvNS_9BwdParamsE --------------------------
	.section	.nv.constant0._ZN10layer_norm13ln_bwd_kernelINS_13Kernel_traitsIf13__nv_bfloat16fS2_fjLj512ELj1ELj4ELj1ELj16ENS_18Kernel_traits_baseILj512EfS2_fS2_fjLj128EEEEELb0ELb1ELb1ELb0EEEvNS_9BwdParamsE,"a",@progbits
	.sectionflags	@""
	.align	4
.nv.constant0._ZN10layer_norm13ln_bwd_kernelINS_13Kernel_traitsIf13__nv_bfloat16fS2_fjLj512ELj1ELj4ELj1ELj16ENS_18Kernel_traits_baseILj512EfS2_fS2_fjLj128EEEEELb0ELb1ELb1ELb0EEEvNS_9BwdParamsE:
	.zero		1192


//--------------------- .nv.constant0._ZN10layer_norm13ln_bwd_kernelINS_13Kernel_traitsIf13__nv_bfloat16fS2_fjLj512ELj1ELj4ELj1ELj16ENS_18Kernel_traits_baseILj512EfS2_fS2_fjLj128EEEEELb0ELb1ELb1ELb1EEEvNS_9BwdParamsE --------------------------
	.section	.nv.constant0._ZN10layer_norm13ln_bwd_kernelINS_13Kernel_traitsIf13__nv_bfloat16fS2_fjLj512ELj1ELj4ELj1ELj16ENS_18Kernel_traits_baseILj512EfS2_fS2_fjLj128EEEEELb0ELb1ELb1ELb1EEEvNS_9BwdParamsE,"a",@progbits
	.sectionflags	@""
	.align	4
.nv.constant0._ZN10layer_norm13ln_bwd_kernelINS_13Kernel_traitsIf13__nv_bfloat16fS2_fjLj512ELj1ELj4ELj1ELj16ENS_18Kernel_traits_baseILj512EfS2_fS2_fjLj128EEEEELb0ELb1ELb1ELb1EEEvNS_9BwdParamsE:
	.zero		1192


//--------------------- .nv.constant0._ZN10layer_norm13ln_bwd_kernelINS_13Kernel_traitsIf13__nv_bfloat16fS2_fjLj512ELj1ELj4ELj1ELj16ENS_18Kernel_traits_baseILj512EfS2_fS2_fjLj128EEEEELb1ELb0ELb0ELb0EEEvNS_9BwdParamsE --------------------------
	.section	.nv.constant0._ZN10layer_norm13ln_bwd_kernelINS_13Kernel_traitsIf13__nv_bfloat16fS2_fjLj512ELj1ELj4ELj1ELj16ENS_18Kernel_traits_baseILj512EfS2_fS2_fjLj128EEEEELb1ELb0ELb0ELb0EEEvNS_9BwdParamsE,"a",@progbits
	.sectionflags	@""
	.align	4
.nv.constant0._ZN10layer_norm13ln_bwd_kernelINS_13Kernel_traitsIf13__nv_bfloat16fS2_fjLj512ELj1ELj4ELj1ELj16ENS_18Kernel_traits_baseILj512EfS2_fS2_fjLj128EEEEELb1ELb0ELb0ELb0EEEvNS_9BwdParamsE:
	.zero		1192


//--------------------- .nv.constant0._ZN10layer_norm13ln_bwd_kernelINS_13Kernel_traitsIf13__nv_bfloat16fS2_fjLj512ELj1ELj4ELj1ELj16ENS_18Kernel_traits_baseILj512EfS2_fS2_fjLj128EEEEELb1ELb0ELb0ELb1EEEvNS_9BwdParamsE --------------------------
	.section	.nv.constant0._ZN10layer_norm13ln_bwd_kernelINS_13Kernel_traitsIf13__nv_bfloat16fS2_fjLj512ELj1ELj4ELj1ELj16ENS_18Kernel_traits_baseILj512EfS2_fS2_fjLj128EEEEELb1ELb0ELb0ELb1EEEvNS_9BwdParamsE,"a",@progbits
	.sectionflags	@""
	.align	4
.nv.constant0._ZN10layer_norm13ln_bwd_kernelINS_13Kernel_traitsIf13__nv_bfloat16fS2_fjLj512ELj1ELj4ELj1ELj16ENS_18Kernel_traits_baseILj512EfS2_fS2_fjLj128EEEEELb1ELb0ELb0ELb1EEEvNS_9BwdParamsE:
	.zero		1192


//--------------------- .nv.constant0._ZN10layer_norm22ln_bwd_finalize_kernelINS_22Kernel_traits_finalizeILj512Ef13__nv_bfloat16fS2_fjLb0ELj1024ELj4ENS_18Kernel_traits_baseILj512EfS2_fS2_fjLj1024EEEEELb0ELb0EEEvNS_9BwdParamsE --------------------------
	.section	.nv.constant0._ZN10layer_norm22ln_bwd_finalize_kernelINS_22Kernel_traits_finalizeILj512Ef13__nv_bfloat16fS2_fjLb0ELj1024ELj4ENS_18Kernel_traits_baseILj512EfS2_fS2_fjLj1024EEEEELb0ELb0EEEvNS_9BwdParamsE,"a",@progbits
	.sectionflags	@""
	.align	4
.nv.constant0._ZN10layer_norm22ln_bwd_finalize_kernelINS_22Kernel_traits_finalizeILj512Ef13__nv_bfloat16fS2_fjLb0ELj1024ELj4ENS_18Kernel_traits_baseILj512EfS2_fS2_fjLj1024EEEEELb0ELb0EEEvNS_9BwdParamsE:
	.zero		1192


//--------------------- .nv.constant0._ZN10layer_norm13ln_bwd_kernelINS_13Kernel_traitsIf13__nv_bfloat16fS2_fjLj512ELj1ELj4ELj1ELj16ENS_18Kernel_traits_baseILj512EfS2_fS2_fjLj128EEEEELb1ELb0ELb1ELb0EEEvNS_9BwdParamsE --------------------------
	.section	.nv.constant0._ZN10layer_norm13ln_bwd_kernelINS_13Kernel_traitsIf13__nv_bfloat16fS2_fjLj512ELj1ELj4ELj1ELj16ENS_18Kernel_traits_baseILj512EfS2_fS2_fjLj128EEEEELb1ELb0ELb1ELb0EEEvNS_9BwdParamsE,"a",@progbits
	.sectionflags	@""
	.align	4
.nv.constant0._ZN10layer_norm13ln_bwd_kernelINS_13Kernel_traitsIf13__nv_bfloat16fS2_fjLj512ELj1ELj4ELj1ELj16ENS_18Kernel_traits_baseILj512EfS2_fS2_fjLj128EEEEELb1ELb0ELb1ELb0EEEvNS_9BwdParamsE:
	.zero		1192


//--------------------- .nv.constant0._ZN10layer_norm22ln_bwd_finalize_kernelINS_22Kernel_traits_finalizeILj512Ef13__nv_bfloat16fS2_fjLb0ELj1024ELj4ENS_18Kernel_traits_baseILj512EfS2_fS2_fjLj1024EEEEELb0ELb1EEEvNS_9BwdParamsE --------------------------
	.section	.nv.constant0._ZN10layer_norm22ln_bwd_finalize_kernelINS_22Kernel_traits_finalizeILj512Ef13__nv_bfloat16fS2_fjLb0ELj1024ELj4ENS_18Kernel_traits_baseILj512EfS2_fS2_fjLj1024EEEEELb0ELb1EEEvNS_9BwdParamsE,"a",@progbits
	.sectionflags	@""
	.align	4
.nv.constant0._ZN10layer_norm22ln_bwd_finalize_kernelINS_22Kernel_traits_finalizeILj512Ef13__nv_bfloat16fS2_fjLb0ELj1024ELj4ENS_18Kernel_traits_baseILj512EfS2_fS2_fjLj1024EEEEELb0ELb1EEEvNS_9BwdParamsE:
	.zero		1192


//--------------------- .nv.constant0._ZN10layer_norm13ln_bwd_kernelINS_13Kernel_traitsIf13__nv_bfloat16fS2_fjLj512ELj1ELj4ELj1ELj16ENS_18Kernel_traits_baseILj512EfS2_fS2_fjLj128EEEEELb1ELb0ELb1ELb1EEEvNS_9BwdParamsE --------------------------
	.section	.nv.constant0._ZN10layer_norm13ln_bwd_kernelINS_13Kernel_traitsIf13__nv_bfloat16fS2_fjLj512ELj1ELj4ELj1ELj16ENS_18Kernel_traits_baseILj512EfS2_fS2_fjLj128EEEEELb1ELb0ELb1ELb1EEEvNS_9BwdParamsE,"a",@progbits
	.sectionflags	@""
	.align	4
.nv.constant0._ZN10layer_norm13ln_bwd_kernelINS_13Kernel_traitsIf13__nv_bfloat16fS2_fjLj512ELj1ELj4ELj1ELj16ENS_18Kernel_traits_baseILj512EfS2_fS2_fjLj128EEEEELb1ELb0ELb1ELb1EEEvNS_9BwdParamsE:
	.zero		1192


//--------------------- .nv.constant0._ZN10layer_norm13ln_bwd_kernelINS_13Kernel_traitsIf13__nv_bfloat16fS2_fjLj512ELj1ELj4ELj1ELj16ENS_18Kernel_traits_baseILj512EfS2_fS2_fjLj128EEEEELb1ELb1ELb0ELb0EEEvNS_9BwdParamsE --------------------------
	.section	.nv.constant0._ZN10layer_norm13ln_bwd_kernelINS_13Kernel_traitsIf13__nv_bfloat16fS2_fjLj512ELj1ELj4ELj1ELj16ENS_18Kernel_traits_baseILj512EfS2_fS2_fjLj128EEEEELb1ELb1ELb0ELb0EEEvNS_9BwdParamsE,"a",@progbits
	.sectionflags	@""
	.align	4
.nv.constant0._ZN10layer_norm13ln_bwd_kernelINS_13Kernel_traitsIf13__nv_bfloat16fS2_fjLj512ELj1ELj4ELj1ELj16ENS_18Kernel_traits_baseILj512EfS2_fS2_fjLj128EEEEELb1ELb1ELb0ELb0EEEvNS_9BwdParamsE:
	.zero		1192


//--------------------- .nv.constant0._ZN10layer_norm13ln_bwd_kernelINS_13Kernel_traitsIf13__nv_bfloat16fS2_fjLj512ELj1ELj4ELj1ELj16ENS_18Kernel_traits_baseILj512EfS2_fS2_fjLj128EEEEELb1ELb1ELb0ELb1EEEvNS_9BwdParamsE --------------------------
	.section	.nv.constant0._ZN10layer_norm13ln_bwd_kernelINS_13Kernel_traitsIf13__nv_bfloat16fS2_fjLj512ELj1ELj4ELj1ELj16ENS_18Kernel_traits_baseILj512EfS2_fS2_fjLj128EEEEELb1ELb1ELb0ELb1EEEvNS_9BwdParamsE,"a",@progbits
	.sectionflags	@""
	.align	4
.nv.constant0._ZN10layer_norm13ln_bwd_kernelINS_13Kernel_traitsIf13__nv_bfloat16fS2_fjLj512ELj1ELj4ELj1ELj16ENS_18Kernel_traits_baseILj512EfS2_fS2_fjLj128EEEEELb1ELb1ELb0ELb1EEEvNS_9BwdParamsE:
	.zero		1192


//--------------------- .nv.constant0._ZN10layer_norm22ln_bwd_finalize_kernelINS_22Kernel_traits_finalizeILj512Ef13__nv_bfloat16fS2_fjLb1ELj1024ELj4ENS_18Kernel_traits_baseILj512EfS2_fS2_fjLj1024EEEEELb1ELb0EEEvNS_9BwdParamsE --------------------------
	.section	.nv.constant0._ZN10layer_norm22ln_bwd_finalize_kernelINS_22Kernel_traits_finalizeILj512Ef13__nv_bfloat16fS2_fjLb1ELj1024ELj4ENS_18Kernel_traits_baseILj512EfS2_fS2_fjLj1024EEEEELb1ELb0EEEvNS_9BwdParamsE,"a",@progbits
	.sectionflags	@""
	.align	4
.nv.constant0._ZN10layer_norm22ln_bwd_finalize_kernelINS_22Kernel_traits_finalizeILj512Ef13__nv_bfloat16fS2_fjLb1ELj1024ELj4ENS_18Kernel_traits_baseILj512EfS2_fS2_fjLj1024EEEEELb1ELb0EEEvNS_9BwdParamsE:
	.zero		1192


//--------------------- .nv.constant0._ZN10layer_norm13ln_bwd_kernelINS_13Kernel_traitsIf13__nv_bfloat16fS2_fjLj512ELj1ELj4ELj1ELj16ENS_18Kernel_traits_baseILj512EfS2_fS2_fjLj128EEEEELb1ELb1ELb1ELb0EEEvNS_9BwdParamsE --------------------------
	.section	.nv.constant0._ZN10layer_norm13ln_bwd_kernelINS_13Kernel_traitsIf13__nv_bfloat16fS2_fjLj512ELj1ELj4ELj1ELj16ENS_18Kernel_traits_baseILj512EfS2_fS2_fjLj128EEEEELb1ELb1ELb1ELb0EEEvNS_9BwdParamsE,"a",@progbits
	.sectionflags	@""
	.align	4
.nv.constant0._ZN10layer_norm13ln_bwd_kernelINS_13Kernel_traitsIf13__nv_bfloat16fS2_fjLj512ELj1ELj4ELj1ELj16ENS_18Kernel_traits_baseILj512EfS2_fS2_fjLj128EEEEELb1ELb1ELb1ELb0EEEvNS_9BwdParamsE:
	.zero		1192


//--------------------- .nv.constant0._ZN10layer_norm22ln_bwd_finalize_kernelINS_22Kernel_traits_finalizeILj512Ef13__nv_bfloat16fS2_fjLb1ELj1024ELj4ENS_18Kernel_traits_baseILj512EfS2_fS2_fjLj1024EEEEELb1ELb1EEEvNS_9BwdParamsE --------------------------
	.section	.nv.constant0._ZN10layer_norm22ln_bwd_finalize_kernelINS_22Kernel_traits_finalizeILj512Ef13__nv_bfloat16fS2_fjLb1ELj1024ELj4ENS_18Kernel_traits_baseILj512EfS2_fS2_fjLj1024EEEEELb1ELb1EEEvNS_9BwdParamsE,"a",@progbits
	.sectionflags	@""
	.align	4
.nv.constant0._ZN10layer_norm22ln_bwd_finalize_kernelINS_22Kernel_traits_finalizeILj512Ef13__nv_bfloat16fS2_fjLb1ELj1024ELj4ENS_18Kernel_traits_baseILj512EfS2_fS2_fjLj1024EEEEELb1ELb1EEEvNS_9BwdParamsE:
	.zero		1192


//--------------------- .nv.constant0._ZN10layer_norm13ln_bwd_kernelINS_13Kernel_traitsIf13__nv_bfloat16fS2_fjLj512ELj1ELj4ELj1ELj16ENS_18Kernel_traits_baseILj512EfS2_fS2_fjLj128EEEEELb1ELb1ELb1ELb1EEEvNS_9BwdParamsE --------------------------
	.section	.nv.constant0._ZN10layer_norm13ln_bwd_kernelINS_13Kernel_traitsIf13__nv_bfloat16fS2_fjLj512ELj1ELj4ELj1ELj16ENS_18Kernel_traits_baseILj512EfS2_fS2_fjLj128EEEEELb1ELb1ELb1ELb1EEEvNS_9BwdParamsE,"a",@progbits
	.sectionflags	@""
	.align	4
.nv.constant0._ZN10layer_norm13ln_bwd_kernelINS_13Kernel_traitsIf13__nv_bfloat16fS2_fjLj512ELj1ELj4ELj1ELj16ENS_18Kernel_traits_baseILj512EfS2_fS2_fjLj128EEEEELb1ELb1ELb1ELb1EEEvNS_9BwdParamsE:
	.zero		1192


//--------------------- .nv.constant0._ZN10layer_norm13ln_bwd_kernelINS_13Kernel_traitsIf6__halfS2_S2_fjLj512ELj1ELj4ELj1ELj16ENS_18Kernel_traits_baseILj512EfS2_S2_S2_fjLj128EEEEELb0ELb0ELb0ELb0EEEvNS_9BwdParamsE --------------------------
	.section	.nv.constant0._ZN10layer_norm13ln_bwd_kernelINS_13Kernel_traitsIf6__halfS2_S2_fjLj512ELj1ELj4ELj1ELj16ENS_18Kernel_traits_baseILj512EfS2_S2_S2_fjLj128EEEEELb0ELb0ELb0ELb0EEEvNS_9BwdParamsE,"a",@progbits
	.sectionflags	@""
	.align	4
.nv.constant0._ZN10layer_norm13ln_bwd_kernelINS_13Kernel_traitsIf6__halfS2_S2_fjLj512ELj1ELj4ELj1ELj16ENS_18Kernel_traits_baseILj512EfS2_S2_S2_fjLj128EEEEELb0ELb0ELb0ELb0EEEvNS_9BwdParamsE:
	.zero		1192


//--------------------- .nv.constant0._ZN10layer_norm13ln_bwd_kernelINS_13Kernel_traitsIf6__halfS2_S2_fjLj512ELj1ELj4ELj1ELj16ENS_18Kernel_traits_baseILj512EfS2_S2_S2_fjLj128EEEEELb0ELb0ELb0ELb1EEEvNS_9BwdParamsE --------------------------
	.section	.nv.constant0._ZN10layer_norm13ln_bwd_kernelINS_13Kernel_traitsIf6__halfS2_S2_fjLj512ELj1ELj4ELj1ELj16ENS_18Kernel_traits_baseILj512EfS2_S2_S2_fjLj128EEEEELb0ELb0ELb0ELb1EEEvNS_9BwdParamsE,"a",@progbits
	.sectionflags	@""
	.align	4
.nv.constant0._ZN10layer_norm13ln_bwd_kernelINS_13Kernel_traitsIf6__halfS2_S2_fjLj512ELj1ELj4ELj1ELj16ENS_18Kernel_traits_baseILj512EfS2_S2_S2_fjLj128EEEEELb0ELb0ELb0ELb1EEEvNS_9BwdParamsE:
	.zero		1192


//--------------------- .nv.constant0._ZN10layer_norm13ln_bwd_kernelINS_13Kernel_traitsIf6__halfS2_S2_fjLj512ELj1ELj4ELj1ELj16ENS_18Kernel_traits_baseILj512EfS2_S2_S2_fjLj128EEEEELb0ELb0ELb1ELb0EEEvNS_9BwdParamsE --------------------------
	.section	.nv.constant0._ZN10layer_norm13ln_bwd_kernelINS_13Kernel_traitsIf6__halfS2_S2_fjLj512ELj1ELj4ELj1ELj16ENS_18Kernel_traits_baseILj512EfS2_S2_S2_fjLj128EEEEELb0ELb0ELb1ELb0EEEvNS_9BwdParamsE,"a",@progbits
	.sectionflags	@""
	.align	4
.nv.constant0._ZN10layer_norm13ln_bwd_kernelINS_13Kernel_traitsIf6__halfS2_S2_fjLj512ELj1ELj4ELj1ELj16ENS_18Kernel_traits_baseILj512EfS2_S2_S2_fjLj128EEEEELb0ELb0ELb1ELb0EEEvNS_9BwdParamsE:
	.zero		1192


//--------------------- .nv.constant0._ZN10layer_norm13ln_bwd_kernelINS_13Kernel_traitsIf6__halfS2_S2_fjLj512ELj1ELj4ELj1ELj16ENS_18Kernel_traits_baseILj512EfS2_S2_S2_fjLj128EEEEELb0ELb0ELb1ELb1EEEvNS_9BwdParamsE --------------------------
	.section	.nv.constant0._ZN10layer_norm13ln_bwd_kernelINS_13Kernel_traitsIf6__halfS2_S2_fjLj512ELj1ELj4ELj1ELj16ENS_18Kernel_traits_baseILj512EfS2_S2_S2_fjLj128EEEEELb0ELb0ELb1ELb1EEEvNS_9BwdParamsE,"a",@progbits
	.sectionflags	@""
	.align	4
.nv.constant0._ZN10layer_norm13ln_bwd_kernelINS_13Kernel_traitsIf6__halfS2_S2_fjLj512ELj1ELj4ELj1ELj16ENS_18Kernel_traits_baseILj512EfS2_S2_S2_fjLj128EEEEELb0ELb0ELb1ELb1EEEvNS_9BwdParamsE:
	.zero		1192


//--------------------- .nv.constant0._ZN10layer_norm13ln_bwd_kernelINS_13Kernel_traitsIf6__halfS2_S2_fjLj512ELj1ELj4ELj1ELj16ENS_18Kernel_traits_baseILj512EfS2_S2_S2_fjLj128EEEEELb0ELb1ELb0ELb0EEEvNS_9BwdParamsE --------------------------
	.section	.nv.constant0._ZN10layer_norm13ln_bwd_kernelINS_13Kernel_traitsIf6__halfS2_S2_fjLj512ELj1ELj4ELj1ELj16ENS_18Kernel_traits_baseILj512EfS2_S2_S2_fjLj128EEEEELb0ELb1ELb0ELb0EEEvNS_9BwdParamsE,"a",@progbits
	.sectionflags	@""
	.align	4
.nv.constant0._ZN10layer_norm13ln_bwd_kernelINS_13Kernel_traitsIf6__halfS2_S2_fjLj512ELj1ELj4ELj1ELj16ENS_18Kernel_traits_baseILj512EfS2_S2_S2_fjLj128EEEEELb0ELb1ELb0ELb0EEEvNS_9BwdParamsE:
	.zero		1192


//--------------------- .nv.constant0._ZN10layer_norm13ln_bwd_kernelINS_13Kernel_traitsIf6__halfS2_S2_fjLj512ELj1ELj4ELj1ELj16ENS_18Kernel_traits_baseILj512EfS2_S2_S2_fjLj128EEEEELb0ELb1ELb0ELb1EEEvNS_9BwdParamsE --------------------------
	.section	.nv.constant0._ZN10layer_norm13ln_bwd_kernelINS_13Kernel_traitsIf6__halfS2_S2_fjLj512ELj1ELj4ELj1ELj16ENS_18Kernel_traits_baseILj512EfS2_S2_S2_fjLj128EEEEELb0ELb1ELb0ELb1EEEvNS_9BwdParamsE,"a",@progbits
	.sectionflags	@""
	.align	4
.nv.constant0._ZN10layer_norm13ln_bwd_kernelINS_13Kernel_traitsIf6__halfS2_S2_fjLj512ELj1ELj4ELj1ELj16ENS_18Kernel_traits_baseILj512EfS2_S2_S2_fjLj128EEEEELb0ELb1ELb0ELb1EEEvNS_9BwdParamsE:
	.zero		1192


//--------------------- .nv.constant0._ZN10layer_norm13ln_bwd_kernelINS_13Kernel_traitsIf6__halfS2_S2_fjLj512ELj1ELj4ELj1ELj16ENS_18Kernel_traits_baseILj512EfS2_S2_S2_fjLj128EEEEELb0ELb1ELb1ELb0EEEvNS_9BwdParamsE --------------------------
	.section	.nv.constant0._ZN10layer_norm13ln_bwd_kernelINS_13Kernel_traitsIf6__halfS2_S2_fjLj512ELj1ELj4ELj1ELj16ENS_18Kernel_traits_baseILj512EfS2_S2_S2_fjLj128EEEEELb0ELb1ELb1ELb0EEEvNS_9BwdParamsE,"a",@progbits
	.sectionflags	@""
	.align	4
.nv.constant0._ZN10layer_norm13ln_bwd_kernelINS_13Kernel_traitsIf6__halfS2_S2_fjLj512ELj1ELj4ELj1ELj16ENS_18Kernel_traits_baseILj512EfS2_S2_S2_fjLj128EEEEELb0ELb1ELb1ELb0EEEvNS_9BwdParamsE:
	.zero		1192


//--------------------- .nv.constant0._ZN10layer_norm13ln_bwd_kernelINS_13Kernel_traitsIf6__halfS2_S2_fjLj512ELj1ELj4ELj1ELj16ENS_18Kernel_traits_baseILj512EfS2_S2_S2_fjLj128EEEEELb0ELb1ELb1ELb1EEEvNS_9BwdParamsE --------------------------
	.section	.nv.constant0._ZN10layer_norm13ln_bwd_kernelINS_13Kernel_traitsIf6__halfS2_S2_fjLj512ELj1ELj4ELj1ELj16ENS_18Kernel_traits_baseILj512EfS2_S2_S2_fjLj128EEEEELb0ELb1ELb1ELb1EEEvNS_9BwdParamsE,"a",@progbits
	.sectionflags	@""
	.align	4
.nv.constant0._ZN10layer_norm13ln_bwd_kernelINS_13Kernel_traitsIf6__halfS2_S2_fjLj512ELj1ELj4ELj1ELj16ENS_18Kernel_traits_baseILj512EfS2_S2_S2_fjLj128EEEEELb0ELb1ELb1ELb1EEEvNS_9BwdParamsE:
	.zero		1192


//--------------------- .nv.constant0._ZN10layer_norm13ln_bwd_kernelINS_13Kernel_traitsIf6__halfS2_S2_fjLj512ELj1ELj4ELj1ELj16ENS_18Kernel_traits_baseILj512EfS2_S2_S2_fjLj128EEEEELb1ELb0ELb0ELb0EEEvNS_9BwdParamsE --------------------------
	.section	.nv.constant0._ZN10layer_norm13ln_bwd_kernelINS_13Kernel_traitsIf6__halfS2_S2_fjLj512ELj1ELj4ELj1ELj16ENS_18Kernel_traits_baseILj512EfS2_S2_S2_fjLj128EEEEELb1ELb0ELb0ELb0EEEvNS_9BwdParamsE,"a",@progbits
	.sectionflags	@""
	.align	4
.nv.constant0._ZN10layer_norm13ln_bwd_kernelINS_13Kernel_traitsIf6__halfS2_S2_fjLj512ELj1ELj4ELj1ELj16ENS_18Kernel_traits_baseILj512EfS2_S2_S2_fjLj128EEEEELb1ELb0ELb0ELb0EEEvNS_9BwdParamsE:
	.zero		1192


//--------------------- .nv.constant0._ZN10layer_norm13ln_bwd_kernelINS_13Kernel_traitsIf6__halfS2_S2_fjLj512ELj1ELj4ELj1ELj16ENS_18Kernel_traits_baseILj512EfS2_S2_S2_fjLj128EEEEELb1ELb0ELb0ELb1EEEvNS_9BwdParamsE --------------------------
	.section	.nv.constant0._ZN10layer_norm13ln_bwd_kernelINS_13Kernel_traitsIf6__halfS2_S2_fjLj512ELj1ELj4ELj1ELj16ENS_18Kernel_traits_baseILj512EfS2_S2_S2_fjLj128EEEEELb1ELb0ELb0ELb1EEEvNS_9BwdParamsE,"a",@progbits
	.sectionflags	@""
	.align	4
.nv.constant0._ZN10layer_norm13ln_bwd_kernelINS_13Kernel_traitsIf6__halfS2_S2_fjLj512ELj1ELj4ELj1ELj16ENS_18Kernel_traits_baseILj512EfS2_S2_S2_fjLj128EEEEELb1ELb0ELb0ELb1EEEvNS_9BwdParamsE:
	.zero		1192


//--------------------- .nv.constant0._ZN10layer_norm22ln_bwd_finalize_kernelINS_22Kernel_traits_finalizeILj512Ef6__halfS2_S2_fjLb0ELj1024ELj4ENS_18Kernel_traits_baseILj512EfS2_S2_S2_fjLj1024EEEEELb0ELb0EEEvNS_9BwdParamsE --------------------------
	.section	.nv.constant0._ZN10layer_norm22ln_bwd_finalize_kernelINS_22Kernel_traits_finalizeILj512Ef6__halfS2_S2_fjLb0ELj1024ELj4ENS_18Kernel_traits_baseILj512EfS2_S2_S2_fjLj1024EEEEELb0ELb0EEEvNS_9BwdParamsE,"a",@progbits
	.sectionflags	@""
	.align	4
.nv.constant0._ZN10layer_norm22ln_bwd_finalize_kernelINS_22Kernel_traits_finalizeILj512Ef6__halfS2_S2_fjLb0ELj1024ELj4ENS_18Kernel_traits_baseILj512EfS2_S2_S2_fjLj1024EEEEELb0ELb0EEEvNS_9BwdParamsE:
	.zero		1192


//--------------------- .nv.constant0._ZN10layer_norm13ln_bwd_kernelINS_13Kernel_traitsIf6__halfS2_S2_fjLj512ELj1ELj4ELj1ELj16ENS_18Kernel_traits_baseILj512EfS2_S2_S2_fjLj128EEEEELb1ELb0ELb1ELb0EEEvNS_9BwdParamsE --------------------------
	.section	.nv.constant0._ZN10layer_norm13ln_bwd_kernelINS_13Kernel_traitsIf6__halfS2_S2_fjLj512ELj1ELj4ELj1ELj16ENS_18Kernel_traits_baseILj512EfS2_S2_S2_fjLj128EEEEELb1ELb0ELb1ELb0EEEvNS_9BwdParamsE,"a",@progbits
	.sectionflags	@""
	.align	4
.nv.constant0._ZN10layer_norm13ln_bwd_kernelINS_13Kernel_traitsIf6__halfS2_S2_fjLj512ELj1ELj4ELj1ELj16ENS_18Kernel_traits_baseILj512EfS2_S2_S2_fjLj128EEEEELb1ELb0ELb1ELb0EEEvNS_9BwdParamsE:
	.zero		1192


//--------------------- .nv.constant0._ZN10layer_norm22ln_bwd_finalize_kernelINS_22Kernel_traits_finalizeILj512Ef6__halfS2_S2_fjLb0ELj1024ELj4ENS_18Kernel_traits_baseILj512EfS2_S2_S2_fjLj1024EEEEELb0ELb1EEEvNS_9BwdParamsE --------------------------
	.section	.nv.constant0._ZN10layer_norm22ln_bwd_finalize_kernelINS_22Kernel_traits_finalizeILj512Ef6__halfS2_S2_fjLb0ELj1024ELj4ENS_18Kernel_traits_baseILj512EfS2_S2_S2_fjLj1024EEEEELb0ELb1EEEvNS_9BwdParamsE,"a",@progbits
	.sectionflags	@""
	.align	4
.nv.constant0._ZN10layer_norm22ln_bwd_finalize_kernelINS_22Kernel_traits_finalizeILj512Ef6__halfS2_S2_fjLb0ELj1024ELj4ENS_18Kernel_traits_baseILj512EfS2_S2_S2_fjLj1024EEEEELb0ELb1EEEvNS_9BwdParamsE:
	.zero		1192


//--------------------- .nv.constant0._ZN10layer_norm13ln_bwd_kernelINS_13Kernel_traitsIf6__halfS2_S2_fjLj512ELj1ELj4ELj1ELj16ENS_18Kernel_traits_baseILj512EfS2_S2_S2_fjLj128EEEEELb1ELb0ELb1ELb1EEEvNS_9BwdParamsE --------------------------
	.section	.nv.constant0._ZN10layer_norm13ln_bwd_kernelINS_13Kernel_traitsIf6__halfS2_S2_fjLj512ELj1ELj4ELj1ELj16ENS_18Kernel_traits_baseILj512EfS2_S2_S2_fjLj128EEEEELb1ELb0ELb1ELb1EEEvNS_9BwdParamsE,"a",@progbits
	.sectionflags	@""
	.align	4
.nv.constant0._ZN10layer_norm13ln_bwd_kernelINS_13Kernel_traitsIf6__halfS2_S2_fjLj512ELj1ELj4ELj1ELj16ENS_18Kernel_traits_baseILj512EfS2_S2_S2_fjLj128EEEEELb1ELb0ELb1ELb1EEEvNS_9BwdParamsE:
	.zero		1192


//--------------------- .nv.constant0._ZN10layer_norm13ln_bwd_kernelINS_13Kernel_traitsIf6__halfS2_S2_fjLj512ELj1ELj4ELj1ELj16ENS_18Kernel_traits_baseILj512EfS2_S2_S2_fjLj128EEEEELb1ELb1ELb0ELb0EEEvNS_9BwdParamsE --------------------------
	.section	.nv.constant0._ZN10layer_norm13ln_bwd_kernelINS_13Kernel_traitsIf6__halfS2_S2_fjLj512ELj1ELj4ELj1ELj16ENS_18Kernel_traits_baseILj512EfS2_S2_S2_fjLj128EEEEELb1ELb1ELb0ELb0EEEvNS_9BwdParamsE,"a",@progbits
	.sectionflags	@""
	.align	4
.nv.constant0._ZN10layer_norm13ln_bwd_kernelINS_13Kernel_traitsIf6__halfS2_S2_fjLj512ELj1ELj4ELj1ELj16ENS_18Kernel_traits_baseILj512EfS2_S2_S2_fjLj128EEEEELb1ELb1ELb0ELb0EEEvNS_9BwdParamsE:
	.zero		1192


//--------------------- .nv.constant0._ZN10layer_norm13ln_bwd_kernelINS_13Kernel_traitsIf6__halfS2_S2_fjLj512ELj1ELj4ELj1ELj16ENS_18Kernel_traits_baseILj512EfS2_S2_S2_fjLj128EEEEELb1ELb1ELb0ELb1EEEvNS_9BwdParamsE --------------------------
	.section	.nv.constant0._ZN10layer_norm13ln_bwd_kernelINS_13Kernel_traitsIf6__halfS2_S2_fjLj512ELj1ELj4ELj1ELj16ENS_18Kernel_traits_baseILj512EfS2_S2_S2_fjLj128EEEEELb1ELb1ELb0ELb1EEEvNS_9BwdParamsE,"a",@progbits
	.sectionflags	@""
	.align	4
.nv.constant0._ZN10layer_norm13ln_bwd_kernelINS_13Kernel_traitsIf6__halfS2_S2_fjLj512ELj1ELj4ELj1ELj16ENS_18Kernel_traits_baseILj512EfS2_S2_S2_fjLj128EEEEELb1ELb1ELb0ELb1EEEvNS_9BwdParamsE:
	.zero		1192


//--------------------- .nv.constant0._ZN10layer_norm22ln_bwd_finalize_kernelINS_22Kernel_traits_finalizeILj512Ef6__halfS2_S2_fjLb1ELj1024ELj4ENS_18Kernel_traits_baseILj512EfS2_S2_S2_fjLj1024EEEEELb1ELb0EEEvNS_9BwdParamsE --------------------------
	.section	.nv.constant0._ZN10layer_norm22ln_bwd_finalize_kernelINS_22Kernel_traits_finalizeILj512Ef6__halfS2_S2_fjLb1ELj1024ELj4ENS_18Kernel_traits_baseILj512EfS2_S2_S2_fjLj1024EEEEELb1ELb0EEEvNS_9BwdParamsE,"a",@progbits
	.sectionflags	@""
	.align	4
.nv.constant0._ZN10layer_norm22ln_bwd_finalize_kernelINS_22Kernel_traits_finalizeILj512Ef6__halfS2_S2_fjLb1ELj1024ELj4ENS_18Kernel_traits_baseILj512EfS2_S2_S2_fjLj1024EEEEELb1ELb0EEEvNS_9BwdParamsE:
	.zero		1192


//--------------------- .nv.constant0._ZN10layer_norm13ln_bwd_kernelINS_13Kernel_traitsIf6__halfS2_S2_fjLj512ELj1ELj4ELj1ELj16ENS_18Kernel_traits_baseILj512EfS2_S2_S2_fjLj128EEEEELb1ELb1ELb1ELb0EEEvNS_9BwdParamsE --------------------------
	.section	.nv.constant0._ZN10layer_norm13ln_bwd_kernelINS_13Kernel_traitsIf6__halfS2_S2_fjLj512ELj1ELj4ELj1ELj16ENS_18Kernel_traits_baseILj512EfS2_S2_S2_fjLj128EEEEELb1ELb1ELb1ELb0EEEvNS_9BwdParamsE,"a",@progbits
	.sectionflags	@""
	.align	4
.nv.constant0._ZN10layer_norm13ln_bwd_kernelINS_13Kernel_traitsIf6__halfS2_S2_fjLj512ELj1ELj4ELj1ELj16ENS_18Kernel_traits_baseILj512EfS2_S2_S2_fjLj128EEEEELb1ELb1ELb1ELb0EEEvNS_9BwdParamsE:
	.zero		1192


//--------------------- .nv.constant0._ZN10layer_norm22ln_bwd_finalize_kernelINS_22Kernel_traits_finalizeILj512Ef6__halfS2_S2_fjLb1ELj1024ELj4ENS_18Kernel_traits_baseILj512EfS2_S2_S2_fjLj1024EEEEELb1ELb1EEEvNS_9BwdParamsE --------------------------
	.section	.nv.constant0._ZN10layer_norm22ln_bwd_finalize_kernelINS_22Kernel_traits_finalizeILj512Ef6__halfS2_S2_fjLb1ELj1024ELj4ENS_18Kernel_traits_baseILj512EfS2_S2_S2_fjLj1024EEEEELb1ELb1EEEvNS_9BwdParamsE,"a",@progbits
	.sectionflags	@""
	.align	4
.nv.constant0._ZN10layer_norm22ln_bwd_finalize_kernelINS_22Kernel_traits_finalizeILj512Ef6__halfS2_S2_fjLb1ELj1024ELj4ENS_18Kernel_traits_baseILj512EfS2_S2_S2_fjLj1024EEEEELb1ELb1EEEvNS_9BwdParamsE:
	.zero		1192


//--------------------- .nv.constant0._ZN10layer_norm13ln_bwd_kernelINS_13Kernel_traitsIf6__halfS2_S2_fjLj512ELj1ELj4ELj1ELj16ENS_18Kernel_traits_baseILj512EfS2_S2_S2_fjLj128EEEEELb1ELb1ELb1ELb1EEEvNS_9BwdParamsE --------------------------
	.section	.nv.constant0._ZN10layer_norm13ln_bwd_kernelINS_13Kernel_traitsIf6__halfS2_S2_fjLj512ELj1ELj4ELj1ELj16ENS_18Kernel_traits_baseILj512EfS2_S2_S2_fjLj128EEEEELb1ELb1ELb1ELb1EEEvNS_9BwdParamsE,"a",@progbits
	.sectionflags	@""
	.align	4
.nv.constant0._ZN10layer_norm13ln_bwd_kernelINS_13Kernel_traitsIf6__halfS2_S2_fjLj512ELj1ELj4ELj1ELj16ENS_18Kernel_traits_baseILj512EfS2_S2_S2_fjLj128EEEEELb1ELb1ELb1ELb1EEEvNS_9BwdParamsE:
	.zero		1192


//--------------------- .nv.constant0._ZN10layer_norm13ln_bwd_kernelINS_13Kernel_traitsI6__halfS2_fS2_fjLj512ELj1ELj4ELj1ELj16ENS_18Kernel_traits_baseILj512ES2_S2_fS2_fjLj128EEEEELb0ELb0ELb0ELb0EEEvNS_9BwdParamsE --------------------------
	.section	.nv.constant0._ZN10layer_norm13ln_bwd_kernelINS_13Kernel_traitsI6__halfS2_fS2_fjLj512ELj1ELj4ELj1ELj16ENS_18Kernel_traits_baseILj512ES2_S2_fS2_fjLj128EEEEELb0ELb0ELb0ELb0EEEvNS_9BwdParamsE,"a",@progbits
	.sectionflags	@""
	.align	4
.nv.constant0._ZN10layer_norm13ln_bwd_kernelINS_13Kernel_traitsI6__halfS2_fS2_fjLj512ELj1ELj4ELj1ELj16ENS_18Kernel_traits_baseILj512ES2_S2_fS2_fjLj128EEEEELb0ELb0ELb0ELb0EEEvNS_9BwdParamsE:
	.zero		1192


//--------------------- .nv.constant0._ZN10layer_norm13ln_bwd_kernelINS_13Kernel_traitsI6__halfS2_fS2_fjLj512ELj1ELj4ELj1ELj16ENS_18Kernel_traits_baseILj512ES2_S2_fS2_fjLj128EEEEELb0ELb0ELb0ELb1EEEvNS_9BwdParamsE --------------------------
	.section	.nv.constant0._ZN10layer_norm13ln_bwd_kernelINS_13Kernel_traitsI6__halfS2_fS2_fjLj512ELj1ELj4ELj1ELj16ENS_18Kernel_traits_baseILj512ES2_S2_fS2_fjLj128EEEEELb0ELb0ELb0ELb1EEEvNS_9BwdParamsE,"a",@progbits
	.sectionflags	@""
	.align	4
.nv.constant0._ZN10layer_norm13ln_bwd_kernelINS_13Kernel_traitsI6__halfS2_fS2_fjLj512ELj1ELj4ELj1ELj16ENS_18Kernel_traits_baseILj512ES2_S2_fS2_fjLj128EEEEELb0ELb0ELb0ELb1EEEvNS_9BwdParamsE:
	.zero		1192


//--------------------- .nv.constant0._ZN10layer_norm13ln_bwd_kernelINS_13Kernel_traitsI6__halfS2_fS2_fjLj512ELj1ELj4ELj1ELj16ENS_18Kernel_traits_baseILj512ES2_S2_fS2_fjLj128EEEEELb0ELb0ELb1ELb0EEEvNS_9BwdParamsE --------------------------
	.section	.nv.constant0._ZN10layer_norm13ln_bwd_kernelINS_13Kernel_traitsI6__halfS2_fS2_fjLj512ELj1ELj4ELj1ELj16ENS_18Kernel_traits_baseILj512ES2_S2_fS2_fjLj128EEEEELb0ELb0ELb1ELb0EEEvNS_9BwdParamsE,"a",@progbits
	.sectionflags	@""
	.align	4
.nv.constant0._ZN10layer_norm13ln_bwd_kernelINS_13Kernel_traitsI6__halfS2_fS2_fjLj512ELj1ELj4ELj1ELj16ENS_18Kernel_traits_baseILj512ES2_S2_fS2_fjLj128EEEEELb0ELb0ELb1ELb0EEEvNS_9BwdParamsE:
	.zero		1192


//--------------------- .nv.constant0._ZN10layer_norm13ln_bwd_kernelINS_13Kernel_traitsI6__halfS2_fS2_fjLj512ELj1ELj4ELj1ELj16ENS_18Kernel_traits_baseILj512ES2_S2_fS2_fjLj128EEEEELb0ELb0ELb1ELb1EEEvNS_9BwdParamsE --------------------------
	.section	.nv.constant0._ZN10layer_norm13ln_bwd_kernelINS_13Kernel_traitsI6__halfS2_fS2_fjLj512ELj1ELj4ELj1ELj16ENS_18Kernel_traits_baseILj512ES2_S2_fS2_fjLj128EEEEELb0ELb0ELb1ELb1EEEvNS_9BwdParamsE,"a",@progbits
	.sectionflags	@""
	.align	4
.nv.constant0._ZN10layer_norm13ln_bwd_kernelINS_13Kernel_traitsI6__halfS2_fS2_fjLj512ELj1ELj4ELj1ELj16ENS_18Kernel_traits_baseILj512ES2_S2_fS2_fjLj128EEEEELb0ELb0ELb1ELb1EEEvNS_9BwdParamsE:
	.zero		1192


//--------------------- .nv.constant0._ZN10layer_norm13ln_bwd_kernelINS_13Kernel_traitsI6__halfS2_fS2_fjLj512ELj1ELj4ELj1ELj16ENS_18Kernel_traits_baseILj512ES2_S2_fS2_fjLj128EEEEELb0ELb1ELb0ELb0EEEvNS_9BwdParamsE --------------------------
	.section	.nv.constant0._ZN10layer_norm13ln_bwd_kernelINS_13Kernel_traitsI6__halfS2_fS2_fjLj512ELj1ELj4ELj1ELj16ENS_18Kernel_traits_baseILj512ES2_S2_fS2_fjLj128EEEEELb0ELb1ELb0ELb0EEEvNS_9BwdParamsE,"a",@progbits
	.sectionflags	@""
	.align	4
.nv.constant0._ZN10layer_norm13ln_bwd_kernelINS_13Kernel_traitsI6__halfS2_fS2_fjLj512ELj1ELj4ELj1ELj16ENS_18Kernel_traits_baseILj512ES2_S2_fS2_fjLj128EEEEELb0ELb1ELb0ELb0EEEvNS_9BwdParamsE:
	.zero		1192


//--------------------- .nv.constant0._ZN10layer_norm13ln_bwd_kernelINS_13Kernel_traitsI6__halfS2_fS2_fjLj512ELj1ELj4ELj1ELj16ENS_18Kernel_traits_baseILj512ES2_S2_fS2_fjLj128EEEEELb0ELb1ELb0ELb1EEEvNS_9BwdParamsE --------------------------
	.section	.nv.constant0._ZN10layer_norm13ln_bwd_kernelINS_13Kernel_traitsI6__halfS2_fS2_fjLj512ELj1ELj4ELj1ELj16ENS_18Kernel_traits_baseILj512ES2_S2_fS2_fjLj128EEEEELb0ELb1ELb0ELb1EEEvNS_9BwdParamsE,"a",@progbits
	.sectionflags	@""
	.align	4
.nv.constant0._ZN10layer_norm13ln_bwd_kernelINS_13Kernel_traitsI6__halfS2_fS2_fjLj512ELj1ELj4ELj1ELj16ENS_18Kernel_traits_baseILj512ES2_S2_fS2_fjLj128EEEEELb0ELb1ELb0ELb1EEEvNS_9BwdParamsE:
	.zero		1192


//--------------------- .nv.constant0._ZN10layer_norm13ln_bwd_kernelINS_13Kernel_traitsI6__halfS2_fS2_fjLj512ELj1ELj4ELj1ELj16ENS_18Kernel_traits_baseILj512ES2_S2_fS2_fjLj128EEEEELb0ELb1ELb1ELb0EEEvNS_9BwdParamsE --------------------------
	.section	.nv.constant0._ZN10layer_norm13ln_bwd_kernelINS_13Kernel_traitsI6__halfS2_fS2_fjLj512ELj1ELj4ELj1ELj16ENS_18Kernel_traits_baseILj512ES2_S2_fS2_fjLj128EEEEELb0ELb1ELb1ELb0EEEvNS_9BwdParamsE,"a",@progbits
	.sectionflags	@""
	.align	4
.nv.constant0._ZN10layer_norm13ln_bwd_kernelINS_13Kernel_traitsI6__halfS2_fS2_fjLj512ELj1ELj4ELj1ELj16ENS_18Kernel_traits_baseILj512ES2_S2_fS2_fjLj128EEEEELb0ELb1ELb1ELb0EEEvNS_9BwdParamsE:
	.zero		1192


//--------------------- .nv.constant0._ZN10layer_norm13ln_bwd_kernelINS_13Kernel_traitsI6__halfS2_fS2_fjLj512ELj1ELj4ELj1ELj16ENS_18Kernel_traits_baseILj512ES2_S2_fS2_fjLj128EEEEELb0ELb1ELb1ELb1EEEvNS_9BwdParamsE --------------------------
	.section	.nv.constant0._ZN10layer_norm13ln_bwd_kernelINS_13Kernel_traitsI6__halfS2_fS2_fjLj512ELj1ELj4ELj1ELj16ENS_18Kernel_traits_baseILj512ES2_S2_fS2_fjLj128EEEEELb0ELb1ELb1ELb1EEEvNS_9BwdParamsE,"a",@progbits
	.sectionflags	@""
	.align	4
.nv.constant0._ZN10layer_norm13ln_bwd_kernelINS_13Kernel_traitsI6__halfS2_fS2_fjLj512ELj1ELj4ELj1ELj16ENS_18Kernel_traits_baseILj512ES2_S2_fS2_fjLj128EEEEELb0ELb1ELb1ELb1EEEvNS_9BwdParamsE:
	.zero		1192


//--------------------- .nv.constant0._ZN10layer_norm13ln_bwd_kernelINS_13Kernel_traitsI6__halfS2_fS2_fjLj512ELj1ELj4ELj1ELj16ENS_18Kernel_traits_baseILj512ES2_S2_fS2_fjLj128EEEEELb1ELb0ELb0ELb0EEEvNS_9BwdParamsE --------------------------
	.section	.nv.constant0._ZN10layer_norm13ln_bwd_kernelINS_13Kernel_traitsI6__halfS2_fS2_fjLj512ELj1ELj4ELj1ELj16ENS_18Kernel_traits_baseILj512ES2_S2_fS2_fjLj128EEEEELb1ELb0ELb0ELb0EEEvNS_9BwdParamsE,"a",@progbits
	.sectionflags	@""
	.align	4
.nv.constant0._ZN10layer_norm13ln_bwd_kernelINS_13Kernel_traitsI6__halfS2_fS2_fjLj512ELj1ELj4ELj1ELj16ENS_18Kernel_traits_baseILj512ES2_S2_fS2_fjLj128EEEEELb1ELb0ELb0ELb0EEEvNS_9BwdParamsE:
	.zero		1192


//--------------------- .nv.constant0._ZN10layer_norm13ln_bwd_kernelINS_13Kernel_traitsI6__halfS2_fS2_fjLj512ELj1ELj4ELj1ELj16ENS_18Kernel_traits_baseILj512ES2_S2_fS2_fjLj128EEEEELb1ELb0ELb0ELb1EEEvNS_9BwdParamsE --------------------------
	.section	.nv.constant0._ZN10layer_norm13ln_bwd_kernelINS_13Kernel_traitsI6__halfS2_fS2_fjLj512ELj1ELj4ELj1ELj16ENS_18Kernel_traits_baseILj512ES2_S2_fS2_fjLj128EEEEELb1ELb0ELb0ELb1EEEvNS_9BwdParamsE,"a",@progbits
	.sectionflags	@""
	.align	4
.nv.constant0._ZN10layer_norm13ln_bwd_kernelINS_13Kernel_traitsI6__halfS2_fS2_fjLj512ELj1ELj4ELj1ELj16ENS_18Kernel_traits_baseILj512ES2_S2_fS2_fjLj128EEEEELb1ELb0ELb0ELb1EEEvNS_9BwdParamsE:
	.zero		1192


//--------------------- .nv.constant0._ZN10layer_norm22ln_bwd_finalize_kernelINS_22Kernel_traits_finalizeILj512E6__halfS2_fS2_fjLb0ELj1024ELj4ENS_18Kernel_traits_baseILj512ES2_S2_fS2_fjLj1024EEEEELb0ELb0EEEvNS_9BwdParamsE --------------------------
	.section	.nv.constant0._ZN10layer_norm22ln_bwd_finalize_kernelINS_22Kernel_traits_finalizeILj512E6__halfS2_fS2_fjLb0ELj1024ELj4ENS_18Kernel_traits_baseILj512ES2_S2_fS2_fjLj1024EEEEELb0ELb0EEEvNS_9BwdParamsE,"a",@progbits
	.sectionflags	@""
	.align	4
.nv.constant0._ZN10layer_norm22ln_bwd_finalize_kernelINS_22Kernel_traits_finalizeILj512E6__halfS2_fS2_fjLb0ELj1024ELj4ENS_18Kernel_traits_baseILj512ES2_S2_fS2_fjLj1024EEEEELb0ELb0EEEvNS_9BwdParamsE:
	.zero		1192


//--------------------- .nv.constant0._ZN10layer_norm13ln_bwd_kernelINS_13Kernel_traitsI6__halfS2_fS2_fjLj512ELj1ELj4ELj1ELj16ENS_18Kernel_traits_baseILj512ES2_S2_fS2_fjLj128EEEEELb1ELb0ELb1ELb0EEEvNS_9BwdParamsE --------------------------
	.section	.nv.constant0._ZN10layer_norm13ln_bwd_kernelINS_13Kernel_traitsI6__halfS2_fS2_fjLj512ELj1ELj4ELj1ELj16ENS_18Kernel_traits_baseILj512ES2_S2_fS2_fjLj128EEEEELb1ELb0ELb1ELb0EEEvNS_9BwdParamsE,"a",@progbits
	.sectionflags	@""
	.align	4
.nv.constant0._ZN10layer_norm13ln_bwd_kernelINS_13Kernel_traitsI6__halfS2_fS2_fjLj512ELj1ELj4ELj1ELj16ENS_18Kernel_traits_baseILj512ES2_S2_fS2_fjLj128EEEEELb1ELb0ELb1ELb0EEEvNS_9BwdParamsE:
	.zero		1192


//--------------------- .nv.constant0._ZN10layer_norm22ln_bwd_finalize_kernelINS_22Kernel_traits_finalizeILj512E6__halfS2_fS2_fjLb0ELj1024ELj4ENS_18Kernel_traits_baseILj512ES2_S2_fS2_fjLj1024EEEEELb0ELb1EEEvNS_9BwdParamsE --------------------------
	.section	.nv.constant0._ZN10layer_norm22ln_bwd_finalize_kernelINS_22Kernel_traits_finalizeILj512E6__halfS2_fS2_fjLb0ELj1024ELj4ENS_18Kernel_traits_baseILj512ES2_S2_fS2_fjLj1024EEEEELb0ELb1EEEvNS_9BwdParamsE,"a",@progbits
	.sectionflags	@""
	.align	4
.nv.constant0._ZN10layer_norm22ln_bwd_finalize_kernelINS_22Kernel_traits_finalizeILj512E6__halfS2_fS2_fjLb0ELj1024ELj4ENS_18Kernel_traits_baseILj512ES2_S2_fS2_fjLj1024EEEEELb0ELb1EEEvNS_9BwdParamsE:
	.zero		1192


//--------------------- .nv.constant0._ZN10layer_norm13ln_bwd_kernelINS_13Kernel_traitsI6__halfS2_fS2_fjLj512ELj1ELj4ELj1ELj16ENS_18Kernel_traits_baseILj512ES2_S2_fS2_fjLj128EEEEELb1ELb0ELb1ELb1EEEvNS_9BwdParamsE --------------------------
	.section	.nv.constant0._ZN10layer_norm13ln_bwd_kernelINS_13Kernel_traitsI6__halfS2_fS2_fjLj512ELj1ELj4ELj1ELj16ENS_18Kernel_traits_baseILj512ES2_S2_fS2_fjLj128EEEEELb1ELb0ELb1ELb1EEEvNS_9BwdParamsE,"a",@progbits
	.sectionflags	@""
	.align	4
.nv.constant0._ZN10layer_norm13ln_bwd_kernelINS_13Kernel_traitsI6__halfS2_fS2_fjLj512ELj1ELj4ELj1ELj16ENS_18Kernel_traits_baseILj512ES2_S2_fS2_fjLj128EEEEELb1ELb0ELb1ELb1EEEvNS_9BwdParamsE:
	.zero		1192


//--------------------- .nv.constant0._ZN10layer_norm13ln_bwd_kernelINS_13Kernel_traitsI6__halfS2_fS2_fjLj512ELj1ELj4ELj1ELj16ENS_18Kernel_traits_baseILj512ES2_S2_fS2_fjLj128EEEEELb1ELb1ELb0ELb0EEEvNS_9BwdParamsE --------------------------
	.section	.nv.constant0._ZN10layer_norm13ln_bwd_kernelINS_13Kernel_traitsI6__halfS2_fS2_fjLj512ELj1ELj4ELj1ELj16ENS_18Kernel_traits_baseILj512ES2_S2_fS2_fjLj128EEEEELb1ELb1ELb0ELb0EEEvNS_9BwdParamsE,"a",@progbits
	.sectionflags	@""
	.align	4
.nv.constant0._ZN10layer_norm13ln_bwd_kernelINS_13Kernel_traitsI6__halfS2_fS2_fjLj512ELj1ELj4ELj1ELj16ENS_18Kernel_traits_baseILj512ES2_S2_fS2_fjLj128EEEEELb1ELb1ELb0ELb0EEEvNS_9BwdParamsE:
	.zero		1192


//--------------------- .nv.constant0._ZN10layer_norm13ln_bwd_kernelINS_13Kernel_traitsI6__halfS2_fS2_fjLj512ELj1ELj4ELj1ELj16ENS_18Kernel_traits_baseILj512ES2_S2_fS2_fjLj128EEEEELb1ELb1ELb0ELb1EEEvNS_9BwdParamsE --------------------------
	.section	.nv.constant0._ZN10layer_norm13ln_bwd_kernelINS_13Kernel_traitsI6__halfS2_fS2_fjLj512ELj1ELj4ELj1ELj16ENS_18Kernel_traits_baseILj512ES2_S2_fS2_fjLj128EEEEELb1ELb1ELb0ELb1EEEvNS_9BwdParamsE,"a",@progbits
	.sectionflags	@""
	.align	4
.nv.constant0._ZN10layer_norm13ln_bwd_kernelINS_13Kernel_traitsI6__halfS2_fS2_fjLj512ELj1ELj4ELj1ELj16ENS_18Kernel_traits_baseILj512ES2_S2_fS2_fjLj128EEEEELb1ELb1ELb0ELb1EEEvNS_9BwdParamsE:
	.zero		1192


//--------------------- .nv.constant0._ZN10layer_norm22ln_bwd_finalize_kernelINS_22Kernel_traits_finalizeILj512E6__halfS2_fS2_fjLb1ELj1024ELj4ENS_18Kernel_traits_baseILj512ES2_S2_fS2_fjLj1024EEEEELb1ELb0EEEvNS_9BwdParamsE --------------------------
	.section	.nv.constant0._ZN10layer_norm22ln_bwd_finalize_kernelINS_22Kernel_traits_finalizeILj512E6__halfS2_fS2_fjLb1ELj1024ELj4ENS_18Kernel_traits_baseILj512ES2_S2_fS2_fjLj1024EEEEELb1ELb0EEEvNS_9BwdParamsE,"a",@progbits
	.sectionflags	@""
	.align	4
.nv.constant0._ZN10layer_norm22ln_bwd_finalize_kernelINS_22Kernel_traits_finalizeILj512E6__halfS2_fS2_fjLb1ELj1024ELj4ENS_18Kernel_traits_baseILj512ES2_S2_fS2_fjLj1024EEEEELb1ELb0EEEvNS_9BwdParamsE:
	.zero		1192


//--------------------- .nv.constant0._ZN10layer_norm13ln_bwd_kernelINS_13Kernel_traitsI6__halfS2_fS2_fjLj512ELj1ELj4ELj1ELj16ENS_18Kernel_traits_baseILj512ES2_S2_fS2_fjLj128EEEEELb1ELb1ELb1ELb0EEEvNS_9BwdParamsE --------------------------
	.section	.nv.constant0._ZN10layer_norm13ln_bwd_kernelINS_13Kernel_traitsI6__halfS2_fS2_fjLj512ELj1ELj4ELj1ELj16ENS_18Kernel_traits_baseILj512ES2_S2_fS2_fjLj128EEEEELb1ELb1ELb1ELb0EEEvNS_9BwdParamsE,"a",@progbits
	.sectionflags	@""
	.align	4
.nv.constant0._ZN10layer_norm13ln_bwd_kernelINS_13Kernel_traitsI6__halfS2_fS2_fjLj512ELj1ELj4ELj1ELj16ENS_18Kernel_traits_baseILj512ES2_S2_fS2_fjLj128EEEEELb1ELb1ELb1ELb0EEEvNS_9BwdParamsE:
	.zero		1192


//--------------------- .nv.constant0._ZN10layer_norm22ln_bwd_finalize_kernelINS_22Kernel_traits_finalizeILj512E6__halfS2_fS2_fjLb1ELj1024ELj4ENS_18Kernel_traits_baseILj512ES2_S2_fS2_fjLj1024EEEEELb1ELb1EEEvNS_9BwdParamsE --------------------------
	.section	.nv.constant0._ZN10layer_norm22ln_bwd_finalize_kernelINS_22Kernel_traits_finalizeILj512E6__halfS2_fS2_fjLb1ELj1024ELj4ENS_18Kernel_traits_baseILj512ES2_S2_fS2_fjLj1024EEEEELb1ELb1EEEvNS_9BwdParamsE,"a",@progbits
	.sectionflags	@""
	.align	4
.nv.constant0._ZN10layer_norm22ln_bwd_finalize_kernelINS_22Kernel_traits_finalizeILj512E6__halfS2_fS2_fjLb1ELj1024ELj4ENS_18Kernel_traits_baseILj512ES2_S2_fS2_fjLj1024EEEEELb1ELb1EEEvNS_9BwdParamsE:
	.zero		1192


//--------------------- .nv.constant0._ZN10layer_norm13ln_bwd_kernelINS_13Kernel_traitsI6__halfS2_fS2_fjLj512ELj1ELj4ELj1ELj16ENS_18Kernel_traits_baseILj512ES2_S2_fS2_fjLj128EEEEELb1ELb1ELb1ELb1EEEvNS_9BwdParamsE --------------------------
	.section	.nv.constant0._ZN10layer_norm13ln_bwd_kernelINS_13Kernel_traitsI6__halfS2_fS2_fjLj512ELj1ELj4ELj1ELj16ENS_18Kernel_traits_baseILj512ES2_S2_fS2_fjLj128EEEEELb1ELb1ELb1ELb1EEEvNS_9BwdParamsE,"a",@progbits
	.sectionflags	@""
	.align	4
.nv.constant0._ZN10layer_norm13ln_bwd_kernelINS_13Kernel_traitsI6__halfS2_fS2_fjLj512ELj1ELj4ELj1ELj16ENS_18Kernel_traits_baseILj512ES2_S2_fS2_fjLj128EEEEELb1ELb1ELb1ELb1EEEvNS_9BwdParamsE:
	.zero		1192


//--------------------- .nv.constant0._ZN10layer_norm13ln_bwd_kernelINS_13Kernel_traitsIf6__halffS2_fjLj512ELj1ELj4ELj1ELj16ENS_18Kernel_traits_baseILj512EfS2_fS2_fjLj128EEEEELb0ELb0ELb0ELb0EEEvNS_9BwdParamsE --------------------------
	.section	.nv.constant0._ZN10layer_norm13ln_bwd_kernelINS_13Kernel_traitsIf6__halffS2_fjLj512ELj1ELj4ELj1ELj16ENS_18Kernel_traits_baseILj512EfS2_fS2_fjLj128EEEEELb0ELb0ELb0ELb0EEEvNS_9BwdParamsE,"a",@progbits
	.sectionflags	@""
	.align	4
.nv.constant0._ZN10layer_norm13ln_bwd_kernelINS_13Kernel_traitsIf6__halffS2_fjLj512ELj1ELj4ELj1ELj16ENS_18Kernel_traits_baseILj512EfS2_fS2_fjLj128EEEEELb0ELb0ELb0ELb0EEEvNS_9BwdParamsE:
	.zero		1192


//--------------------- .nv.constant0._ZN10layer_norm13ln_bwd_kernelINS_13Kernel_traitsIf6__halffS2_fjLj512ELj1ELj4ELj1ELj16ENS_18Kernel_traits_baseILj512EfS2_fS2_fjLj128EEEEELb0ELb0ELb0ELb1EEEvNS_9BwdParamsE --------------------------
	.section	.nv.constant0._ZN10layer_norm13ln_bwd_kernelINS_13Kernel_traitsIf6__halffS2_fjLj512ELj1ELj4ELj1ELj16ENS_18Kernel_traits_baseILj512EfS2_fS2_fjLj128EEEEELb0ELb0ELb0ELb1EEEvNS_9BwdParamsE,"a",@progbits
	.sectionflags	@""
	.align	4
.nv.constant0._ZN10layer_norm13ln_bwd_kernelINS_13Kernel_traitsIf6__halffS2_fjLj512ELj1ELj4ELj1ELj16ENS_18Kernel_traits_baseILj512EfS2_fS2_fjLj128EEEEELb0ELb0ELb0ELb1EEEvNS_9BwdParamsE:
	.zero		1192


//--------------------- .nv.constant0._ZN10layer_norm13ln_bwd_kernelINS_13Kernel_traitsIf6__halffS2_fjLj512ELj1ELj4ELj1ELj16ENS_18Kernel_traits_baseILj512EfS2_fS2_fjLj128EEEEELb0ELb0ELb1ELb0EEEvNS_9BwdParamsE --------------------------
	.section	.nv.constant0._ZN10layer_norm13ln_bwd_kernelINS_13Kernel_traitsIf6__halffS2_fjLj512ELj1ELj4ELj1ELj16ENS_18Kernel_traits_baseILj512EfS2_fS2_fjLj128EEEEELb0ELb0ELb1ELb0EEEvNS_9BwdParamsE,"a",@progbits
	.sectionflags	@""
	.align	4
.nv.constant0._ZN10layer_norm13ln_bwd_kernelINS_13Kernel_traitsIf6__halffS2_fjLj512ELj1ELj4ELj1ELj16ENS_18Kernel_traits_baseILj512EfS2_fS2_fjLj128EEEEELb0ELb0ELb1ELb0EEEvNS_9BwdParamsE:
	.zero		1192


//--------------------- .nv.constant0._ZN10layer_norm13ln_bwd_kernelINS_13Kernel_traitsIf6__halffS2_fjLj512ELj1ELj4ELj1ELj16ENS_18Kernel_traits_baseILj512EfS2_fS2_fjLj128EEEEELb0ELb0ELb1ELb1EEEvNS_9BwdParamsE --------------------------
	.section	.nv.constant0._ZN10layer_norm13ln_bwd_kernelINS_13Kernel_traitsIf6__halffS2_fjLj512ELj1ELj4ELj1ELj16ENS_18Kernel_traits_baseILj512EfS2_fS2_fjLj128EEEEELb0ELb0ELb1ELb1EEEvNS_9BwdParamsE,"a",@progbits
	.sectionflags	@""
	.align	4
.nv.constant0._ZN10layer_norm13ln_bwd_kernelINS_13Kernel_traitsIf6__halffS2_fjLj512ELj1ELj4ELj1ELj16ENS_18Kernel_traits_baseILj512EfS2_fS2_fjLj128EEEEELb0ELb0ELb1ELb1EEEvNS_9BwdParamsE:
	.zero		1192


//--------------------- .nv.constant0._ZN10layer_norm13ln_bwd_kernelINS_13Kernel_traitsIf6__halffS2_fjLj512ELj1ELj4ELj1ELj16ENS_18Kernel_traits_baseILj512EfS2_fS2_fjLj128EEEEELb0ELb1ELb0ELb0EEEvNS_9BwdParamsE --------------------------
	.section	.nv.constant0._ZN10layer_norm13ln_bwd_kernelINS_13Kernel_traitsIf6__halffS2_fjLj512ELj1ELj4ELj1ELj16ENS_18Kernel_traits_baseILj512EfS2_fS2_fjLj128EEEEELb0ELb1ELb0ELb0EEEvNS_9BwdParamsE,"a",@progbits
	.sectionflags	@""
	.align	4
.nv.constant0._ZN10layer_norm13ln_bwd_kernelINS_13Kernel_traitsIf6__halffS2_fjLj512ELj1ELj4ELj1ELj16ENS_18Kernel_traits_baseILj512EfS2_fS2_fjLj128EEEEELb0ELb1ELb0ELb0EEEvNS_9BwdParamsE:
	.zero		1192


//--------------------- .nv.constant0._ZN10layer_norm13ln_bwd_kernelINS_13Kernel_traitsIf6__halffS2_fjLj512ELj1ELj4ELj1ELj16ENS_18Kernel_traits_baseILj512EfS2_fS2_fjLj128EEEEELb0ELb1ELb0ELb1EEEvNS_9BwdParamsE --------------------------
	.section	.nv.constant0._ZN10layer_norm13ln_bwd_kernelINS_13Kernel_traitsIf6__halffS2_fjLj512ELj1ELj4ELj1ELj16ENS_18Kernel_traits_baseILj512EfS2_fS2_fjLj128EEEEELb0ELb1ELb0ELb1EEEvNS_9BwdParamsE,"a",@progbits
	.sectionflags	@""
	.align	4
.nv.constant0._ZN10layer_norm13ln_bwd_kernelINS_13Kernel_traitsIf6__halffS2_fjLj512ELj1ELj4ELj1ELj16ENS_18Kernel_traits_baseILj512EfS2_fS2_fjLj128EEEEELb0ELb1ELb0ELb1EEEvNS_9BwdParamsE:
	.zero		1192


//--------------------- .nv.constant0._ZN10layer_norm13ln_bwd_kernelINS_13Kernel_traitsIf6__halffS2_fjLj512ELj1ELj4ELj1ELj16ENS_18Kernel_traits_baseILj512EfS2_fS2_fjLj128EEEEELb0ELb1ELb1ELb0EEEvNS_9BwdParamsE --------------------------
	.section	.nv.constant0._ZN10layer_norm13ln_bwd_kernelINS_13Kernel_traitsIf6__halffS2_fjLj512ELj1ELj4ELj1ELj16ENS_18Kernel_traits_baseILj512EfS2_fS2_fjLj128EEEEELb0ELb1ELb1ELb0EEEvNS_9BwdParamsE,"a",@progbits
	.sectionflags	@""
	.align	4
.nv.constant0._ZN10layer_norm13ln_bwd_kernelINS_13Kernel_traitsIf6__halffS2_fjLj512ELj1ELj4ELj1ELj16ENS_18Kernel_traits_baseILj512EfS2_fS2_fjLj128EEEEELb0ELb1ELb1ELb0EEEvNS_9BwdParamsE:
	.zero		1192


//--------------------- .nv.constant0._ZN10layer_norm13ln_bwd_kernelINS_13Kernel_traitsIf6__halffS2_fjLj512ELj1ELj4ELj1ELj16ENS_18Kernel_traits_baseILj512EfS2_fS2_fjLj128EEEEELb0ELb1ELb1ELb1EEEvNS_9BwdParamsE --------------------------
	.section	.nv.constant0._ZN10layer_norm13ln_bwd_kernelINS_13Kernel_traitsIf6__halffS2_fjLj512ELj1ELj4ELj1ELj16ENS_18Kernel_traits_baseILj512EfS2_fS2_fjLj128EEEEELb0ELb1ELb1ELb1EEEvNS_9BwdParamsE,"a",@progbits
	.sectionflags	@""
	.align	4
.nv.constant0._ZN10layer_norm13ln_bwd_kernelINS_13Kernel_traitsIf6__halffS2_fjLj512ELj1ELj4ELj1ELj16ENS_18Kernel_traits_baseILj512EfS2_fS2_fjLj128EEEEELb0ELb1ELb1ELb1EEEvNS_9BwdParamsE:
	.zero		1192


//--------------------- .nv.constant0._ZN10layer_norm13ln_bwd_kernelINS_13Kernel_traitsIf6__halffS2_fjLj512ELj1ELj4ELj1ELj16ENS_18Kernel_traits_baseILj512EfS2_fS2_fjLj128EEEEELb1ELb0ELb0ELb0EEEvNS_9BwdParamsE --------------------------
	.section	.nv.constant0._ZN10layer_norm13ln_bwd_kernelINS_13Kernel_traitsIf6__halffS2_fjLj512ELj1ELj4ELj1ELj16ENS_18Kernel_traits_baseILj512EfS2_fS2_fjLj128EEEEELb1ELb0ELb0ELb0EEEvNS_9BwdParamsE,"a",@progbits
	.sectionflags	@""
	.align	4
.nv.constant0._ZN10layer_norm13ln_bwd_kernelINS_13Kernel_traitsIf6__halffS2_fjLj512ELj1ELj4ELj1ELj16ENS_18Kernel_traits_baseILj512EfS2_fS2_fjLj128EEEEELb1ELb0ELb0ELb0EEEvNS_9BwdParamsE:
	.zero		1192


//--------------------- .nv.constant0._ZN10layer_norm13ln_bwd_kernelINS_13Kernel_traitsIf6__halffS2_fjLj512ELj1ELj4ELj1ELj16ENS_18Kernel_traits_baseILj512EfS2_fS2_fjLj128EEEEELb1ELb0ELb0ELb1EEEvNS_9BwdParamsE --------------------------
	.section	.nv.constant0._ZN10layer_norm13ln_bwd_kernelINS_13Kernel_traitsIf6__halffS2_fjLj512ELj1ELj4ELj1ELj16ENS_18Kernel_traits_baseILj512EfS2_fS2_fjLj128EEEEELb1ELb0ELb0ELb1EEEvNS_9BwdParamsE,"a",@progbits
	.sectionflags	@""
	.align	4
.nv.constant0._ZN10layer_norm13ln_bwd_kernelINS_13Kernel_traitsIf6__halffS2_fjLj512ELj1ELj4ELj1ELj16ENS_18Kernel_traits_baseILj512EfS2_fS2_fjLj128EEEEELb1ELb0ELb0ELb1EEEvNS_9BwdParamsE:
	.zero		1192


//--------------------- .nv.constant0._ZN10layer_norm22ln_bwd_finalize_kernelINS_22Kernel_traits_finalizeILj512Ef6__halffS2_fjLb0ELj1024ELj4ENS_18Kernel_traits_baseILj512EfS2_fS2_fjLj1024EEEEELb0ELb0EEEvNS_9BwdParamsE --------------------------
	.section	.nv.constant0._ZN10layer_norm22ln_bwd_finalize_kernelINS_22Kernel_traits_finalizeILj512Ef6__halffS2_fjLb0ELj1024ELj4ENS_18Kernel_traits_baseILj512EfS2_fS2_fjLj1024EEEEELb0ELb0EEEvNS_9BwdParamsE,"a",@progbits
	.sectionflags	@""
	.align	4
.nv.constant0._ZN10layer_norm22ln_bwd_finalize_kernelINS_22Kernel_traits_finalizeILj512Ef6__halffS2_fjLb0ELj1024ELj4ENS_18Kernel_traits_baseILj512EfS2_fS2_fjLj1024EEEEELb0ELb0EEEvNS_9BwdParamsE:
	.zero		1192


//--------------------- .nv.constant0._ZN10layer_norm13ln_bwd_kernelINS_13Kernel_traitsIf6__halffS2_fjLj512ELj1ELj4ELj1ELj16ENS_18Kernel_traits_baseILj512EfS2_fS2_fjLj128EEEEELb1ELb0ELb1ELb0EEEvNS_9BwdParamsE --------------------------
	.section	.nv.constant0._ZN10layer_norm13ln_bwd_kernelINS_13Kernel_traitsIf6__halffS2_fjLj512ELj1ELj4ELj1ELj16ENS_18Kernel_traits_baseILj512EfS2_fS2_fjLj128EEEEELb1ELb0ELb1ELb0EEEvNS_9BwdParamsE,"a",@progbits
	.sectionflags	@""
	.align	4
.nv.constant0._ZN10layer_norm13ln_bwd_kernelINS_13Kernel_traitsIf6__halffS2_fjLj512ELj1ELj4ELj1ELj16ENS_18Kernel_traits_baseILj512EfS2_fS2_fjLj128EEEEELb1ELb0ELb1ELb0EEEvNS_9BwdParamsE:
	.zero		1192


//--------------------- .nv.constant0._ZN10layer_norm22ln_bwd_finalize_kernelINS_22Kernel_traits_finalizeILj512Ef6__halffS2_fjLb0ELj1024ELj4ENS_18Kernel_traits_baseILj512EfS2_fS2_fjLj1024EEEEELb0ELb1EEEvNS_9BwdParamsE --------------------------
	.section	.nv.constant0._ZN10layer_norm22ln_bwd_finalize_kernelINS_22Kernel_traits_finalizeILj512Ef6__halffS2_fjLb0ELj1024ELj4ENS_18Kernel_traits_baseILj512EfS2_fS2_fjLj1024EEEEELb0ELb1EEEvNS_9BwdParamsE,"a",@progbits
	.sectionflags	@""
	.align	4
.nv.constant0._ZN10layer_norm22ln_bwd_finalize_kernelINS_22Kernel_traits_finalizeILj512Ef6__halffS2_fjLb0ELj1024ELj4ENS_18Kernel_traits_baseILj512EfS2_fS2_fjLj1024EEEEELb0ELb1EEEvNS_9BwdParamsE:
	.zero		1192


//--------------------- .nv.constant0._ZN10layer_norm13ln_bwd_kernelINS_13Kernel_traitsIf6__halffS2_fjLj512ELj1ELj4ELj1ELj16ENS_18Kernel_traits_baseILj512EfS2_fS2_fjLj128EEEEELb1ELb0ELb1ELb1EEEvNS_9BwdParamsE --------------------------
	.section	.nv.constant0._ZN10layer_norm13ln_bwd_kernelINS_13Kernel_traitsIf6__halffS2_fjLj512ELj1ELj4ELj1ELj16ENS_18Kernel_traits_baseILj512EfS2_fS2_fjLj128EEEEELb1ELb0ELb1ELb1EEEvNS_9BwdParamsE,"a",@progbits
	.sectionflags	@""
	.align	4
.nv.constant0._ZN10layer_norm13ln_bwd_kernelINS_13Kernel_traitsIf6__halffS2_fjLj512ELj1ELj4ELj1ELj16ENS_18Kernel_traits_baseILj512EfS2_fS2_fjLj128EEEEELb1ELb0ELb1ELb1EEEvNS_9BwdParamsE:
	.zero		1192


//--------------------- .nv.constant0._ZN10layer_norm13ln_bwd_kernelINS_13Kernel_traitsIf6__halffS2_fjLj512ELj1ELj4ELj1ELj16ENS_18Kernel_traits_baseILj512EfS2_fS2_fjLj128EEEEELb1ELb1ELb0ELb0EEEvNS_9BwdParamsE --------------------------
	.section	.nv.constant0._ZN10layer_norm13ln_bwd_kernelINS_13Kernel_traitsIf6__halffS2_fjLj512ELj1ELj4ELj1ELj16ENS_18Kernel_traits_baseILj512EfS2_fS2_fjLj128EEEEELb1ELb1ELb0ELb0EEEvNS_9BwdParamsE,"a",@progbits
	.sectionflags	@""
	.align	4
.nv.constant0._ZN10layer_norm13ln_bwd_kernelINS_13Kernel_traitsIf6__halffS2_fjLj512ELj1ELj4ELj1ELj16ENS_18Kernel_traits_baseILj512EfS2_fS2_fjLj128EEEEELb1ELb1ELb0ELb0EEEvNS_9BwdParamsE:
	.zero		1192


//--------------------- .nv.constant0._ZN10layer_norm13ln_bwd_kernelINS_13Kernel_traitsIf6__halffS2_fjLj512ELj1ELj4ELj1ELj16ENS_18Kernel_traits_baseILj512EfS2_fS2_fjLj128EEEEELb1ELb1ELb0ELb1EEEvNS_9BwdParamsE --------------------------
	.section	.nv.constant0._ZN10layer_norm13ln_bwd_kernelINS_13Kernel_traitsIf6__halffS2_fjLj512ELj1ELj4ELj1ELj16ENS_18Kernel_traits_baseILj512EfS2_fS2_fjLj128EEEEELb1ELb1ELb0ELb1EEEvNS_9BwdParamsE,"a",@progbits
	.sectionflags	@""
	.align	4
.nv.constant0._ZN10layer_norm13ln_bwd_kernelINS_13Kernel_traitsIf6__halffS2_fjLj512ELj1ELj4ELj1ELj16ENS_18Kernel_traits_baseILj512EfS2_fS2_fjLj128EEEEELb1ELb1ELb0ELb1EEEvNS_9BwdParamsE:
	.zero		1192


//--------------------- .nv.constant0._ZN10layer_norm22ln_bwd_finalize_kernelINS_22Kernel_traits_finalizeILj512Ef6__halffS2_fjLb1ELj1024ELj4ENS_18Kernel_traits_baseILj512EfS2_fS2_fjLj1024EEEEELb1ELb0EEEvNS_9BwdParamsE --------------------------
	.section	.nv.constant0._ZN10layer_norm22ln_bwd_finalize_kernelINS_22Kernel_traits_finalizeILj512Ef6__halffS2_fjLb1ELj1024ELj4ENS_18Kernel_traits_baseILj512EfS2_fS2_fjLj1024EEEEELb1ELb0EEEvNS_9BwdParamsE,"a",@progbits
	.sectionflags	@""
	.align	4
.nv.constant0._ZN10layer_norm22ln_bwd_finalize_kernelINS_22Kernel_traits_finalizeILj512Ef6__halffS2_fjLb1ELj1024ELj4ENS_18Kernel_traits_baseILj512EfS2_fS2_fjLj1024EEEEELb1ELb0EEEvNS_9BwdParamsE:
	.zero		1192


//--------------------- .nv.constant0._ZN10layer_norm13ln_bwd_kernelINS_13Kernel_traitsIf6__halffS2_fjLj512ELj1ELj4ELj1ELj16ENS_18Kernel_traits_baseILj512EfS2_fS2_fjLj128EEEEELb1ELb1ELb1ELb0EEEvNS_9BwdParamsE --------------------------
	.section	.nv.constant0._ZN10layer_norm13ln_bwd_kernelINS_13Kernel_traitsIf6__halffS2_fjLj512ELj1ELj4ELj1ELj16ENS_18Kernel_traits_baseILj512EfS2_fS2_fjLj128EEEEELb1ELb1ELb1ELb0EEEvNS_9BwdParamsE,"a",@progbits
	.sectionflags	@""
	.align	4
.nv.constant0._ZN10layer_norm13ln_bwd_kernelINS_13Kernel_traitsIf6__halffS2_fjLj512ELj1ELj4ELj1ELj16ENS_18Kernel_traits_baseILj512EfS2_fS2_fjLj128EEEEELb1ELb1ELb1ELb0EEEvNS_9BwdParamsE:
	.zero		1192


//--------------------- .nv.constant0._ZN10layer_norm22ln_bwd_finalize_kernelINS_22Kernel_traits_finalizeILj512Ef6__halffS2_fjLb1ELj1024ELj4ENS_18Kernel_traits_baseILj512EfS2_fS2_fjLj1024EEEEELb1ELb1EEEvNS_9BwdParamsE --------------------------
	.section	.nv.constant0._ZN10layer_norm22ln_bwd_finalize_kernelINS_22Kernel_traits_finalizeILj512Ef6__halffS2_fjLb1ELj1024ELj4ENS_18Kernel_traits_baseILj512EfS2_fS2_fjLj1024EEEEELb1ELb1EEEvNS_9BwdParamsE,"a",@progbits
	.sectionflags	@""
	.align	4
.nv.constant0._ZN10layer_norm22ln_bwd_finalize_kernelINS_22Kernel_traits_finalizeILj512Ef6__halffS2_fjLb1ELj1024ELj4ENS_18Kernel_traits_baseILj512EfS2_fS2_fjLj1024EEEEELb1ELb1EEEvNS_9BwdParamsE:
	.zero		1192


//--------------------- .nv.constant0._ZN10layer_norm13ln_bwd_kernelINS_13Kernel_traitsIf6__halffS2_fjLj512ELj1ELj4ELj1ELj16ENS_18Kernel_traits_baseILj512EfS2_fS2_fjLj128EEEEELb1ELb1ELb1ELb1EEEvNS_9BwdParamsE --------------------------
	.section	.nv.constant0._ZN10layer_norm13ln_bwd_kernelINS_13Kernel_traitsIf6__halffS2_fjLj512ELj1ELj4ELj1ELj16ENS_18Kernel_traits_baseILj512EfS2_fS2_fjLj128EEEEELb1ELb1ELb1ELb1EEEvNS_9BwdParamsE,"a",@progbits
	.sectionflags	@""
	.align	4
.nv.constant0._ZN10layer_norm13ln_bwd_kernelINS_13Kernel_traitsIf6__halffS2_fjLj512ELj1ELj4ELj1ELj16ENS_18Kernel_traits_baseILj512EfS2_fS2_fjLj128EEEEELb1ELb1ELb1ELb1EEEvNS_9BwdParamsE:
	.zero		1192


//--------------------- .nv.constant0._ZN10layer_norm13ln_bwd_kernelINS_13Kernel_traitsI6__halfffffjLj512ELj1ELj4ELj1ELj16ENS_18Kernel_traits_baseILj512ES2_ffffjLj128EEEEELb0ELb0ELb0ELb0EEEvNS_9BwdParamsE --------------------------
	.section	.nv.constant0._ZN10layer_norm13ln_bwd_kernelINS_13Kernel_traitsI6__halfffffjLj512ELj1ELj4ELj1ELj16ENS_18Kernel_traits_baseILj512ES2_ffffjLj128EEEEELb0ELb0ELb0ELb0EEEvNS_9BwdParamsE,"a",@progbits
	.sectionflags	@""
	.align	4
.nv.constant0._ZN10layer_norm13ln_bwd_kernelINS_13Kernel_traitsI6__halfffffjLj512ELj1ELj4ELj1ELj16ENS_18Kernel_traits_baseILj512ES2_ffffjLj128EEEEELb0ELb0ELb0ELb0EEEvNS_9BwdParamsE:
	.zero		1192


//--------------------- .nv.constant0._ZN10layer_norm13ln_bwd_kernelINS_13Kernel_traitsI6__halfffffjLj512ELj1ELj4ELj1ELj16ENS_18Kernel_traits_baseILj512ES2_ffffjLj128EEEEELb0ELb0ELb0ELb1EEEvNS_9BwdParamsE --------------------------
	.section	.nv.constant0._ZN10layer_norm13ln_bwd_kernelINS_13Kernel_traitsI6__halfffffjLj512ELj1ELj4ELj1ELj16ENS_18Kernel_traits_baseILj512ES2_ffffjLj128EEEEELb0ELb0ELb0ELb1EEEvNS_9BwdParamsE,"a",@progbits
	.sectionflags	@""
	.align	4
.nv.constant0._ZN10layer_norm13ln_bwd_kernelINS_13Kernel_traitsI6__halfffffjLj512ELj1ELj4ELj1ELj16ENS_18Kernel_traits_baseILj512ES2_ffffjLj128EEEEELb0ELb0ELb0ELb1EEEvNS_9BwdParamsE:
	.zero		1192


//--------------------- .nv.constant0._ZN10layer_norm13ln_bwd_kernelINS_13Kernel_traitsI6__halfffffjLj512ELj1ELj4ELj1ELj16ENS_18Kernel_traits_baseILj512ES2_ffffjLj128EEEEELb0ELb0ELb1ELb0EEEvNS_9BwdParamsE --------------------------
	.section	.nv.constant0._ZN10layer_norm13ln_bwd_kernelINS_13Kernel_traitsI6__halfffffjLj512ELj1ELj4ELj1ELj16ENS_18Kernel_traits_baseILj512ES2_ffffjLj128EEEEELb0ELb0ELb1ELb0EEEvNS_9BwdParamsE,"a",@progbits
	.sectionflags	@""
	.align	4
.nv.constant0._ZN10layer_norm13ln_bwd_kernelINS_13Kernel_traitsI6__halfffffjLj512ELj1ELj4ELj1ELj16ENS_18Kernel_traits_baseILj512ES2_ffffjLj128EEEEELb0ELb0ELb1ELb0EEEvNS_9BwdParamsE:
	.zero		1192


//--------------------- .nv.constant0._ZN10layer_norm13ln_bwd_kernelINS_13Kernel_traitsI6__halfffffjLj512ELj1ELj4ELj1ELj16ENS_18Kernel_traits_baseILj512ES2_ffffjLj128EEEEELb0ELb0ELb1ELb1EEEvNS_9BwdParamsE --------------------------
	.section	.nv.constant0._ZN10layer_norm13ln_bwd_kernelINS_13Kernel_traitsI6__halfffffjLj512ELj1ELj4ELj1ELj16ENS_18Kernel_traits_baseILj512ES2_ffffjLj128EEEEELb0ELb0ELb1ELb1EEEvNS_9BwdParamsE,"a",@progbits
	.sectionflags	@""
	.align	4
.nv.constant0._ZN10layer_norm13ln_bwd_kernelINS_13Kernel_traitsI6__halfffffjLj512ELj1ELj4ELj1ELj16ENS_18Kernel_traits_baseILj512ES2_ffffjLj128EEEEELb0ELb0ELb1ELb1EEEvNS_9BwdParamsE:
	.zero		1192


//--------------------- .nv.constant0._ZN10layer_norm13ln_bwd_kernelINS_13Kernel_traitsI6__halfffffjLj512ELj1ELj4ELj1ELj16ENS_18Kernel_traits_baseILj512ES2_ffffjLj128EEEEELb0ELb1ELb0ELb0EEEvNS_9BwdParamsE --------------------------
	.section	.nv.constant0._ZN10layer_norm13ln_bwd_kernelINS_13Kernel_traitsI6__halfffffjLj512ELj1ELj4ELj1ELj16ENS_18Kernel_traits_baseILj512ES2_ffffjLj128EEEEELb0ELb1ELb0ELb0EEEvNS_9BwdParamsE,"a",@progbits
	.sectionflags	@""
	.align	4
.nv.constant0._ZN10layer_norm13ln_bwd_kernelINS_13Kernel_traitsI6__halfffffjLj512ELj1ELj4ELj1ELj16ENS_18Kernel_traits_baseILj512ES2_ffffjLj128EEEEELb0ELb1ELb0ELb0EEEvNS_9BwdParamsE:
	.zero		1192


//--------------------- .nv.constant0._ZN10layer_norm13ln_bwd_kernelINS_13Kernel_traitsI6__halfffffjLj512ELj1ELj4ELj1ELj16ENS_18Kernel_traits_baseILj512ES2_ffffjLj128EEEEELb0ELb1ELb0ELb1EEEvNS_9BwdParamsE --------------------------
	.section	.nv.constant0._ZN10layer_norm13ln_bwd_kernelINS_13Kernel_traitsI6__halfffffjLj512ELj1ELj4ELj1ELj16ENS_18Kernel_traits_baseILj512ES2_ffffjLj128EEEEELb0ELb1ELb0ELb1EEEvNS_9BwdParamsE,"a",@progbits
	.sectionflags	@""
	.align	4
.nv.constant0._ZN10layer_norm13ln_bwd_kernelINS_13Kernel_traitsI6__halfffffjLj512ELj1ELj4ELj1ELj16ENS_18Kernel_traits_baseILj512ES2_ffffjLj128EEEEELb0ELb1ELb0ELb1EEEvNS_9BwdParamsE:
	.zero		1192


//--------------------- .nv.constant0._ZN10layer_norm13ln_bwd_kernelINS_13Kernel_traitsI6__halfffffjLj512ELj1ELj4ELj1ELj16ENS_18Kernel_traits_baseILj512ES2_ffffjLj128EEEEELb0ELb1ELb1ELb0EEEvNS_9BwdParamsE --------------------------
	.section	.nv.constant0._ZN10layer_norm13ln_bwd_kernelINS_13Kernel_traitsI6__halfffffjLj512ELj1ELj4ELj1ELj16ENS_18Kernel_traits_baseILj512ES2_ffffjLj128EEEEELb0ELb1ELb1ELb0EEEvNS_9BwdParamsE,"a",@progbits
	.sectionflags	@""
	.align	4
.nv.constant0._ZN10layer_norm13ln_bwd_kernelINS_13Kernel_traitsI6__halfffffjLj512ELj1ELj4ELj1ELj16ENS_18Kernel_traits_baseILj512ES2_ffffjLj128EEEEELb0ELb1ELb1ELb0EEEvNS_9BwdParamsE:
	.zero		1192


//--------------------- .nv.constant0._ZN10layer_norm13ln_bwd_kernelINS_13Kernel_traitsI6__halfffffjLj512ELj1ELj4ELj1ELj16ENS_18Kernel_traits_baseILj512ES2_ffffjLj128EEEEELb0ELb1ELb1ELb1EEEvNS_9BwdParamsE --------------------------
	.section	.nv.constant0._ZN10layer_norm13ln_bwd_kernelINS_13Kernel_traitsI6__halfffffjLj512ELj1ELj4ELj1ELj16ENS_18Kernel_traits_baseILj512ES2_ffffjLj128EEEEELb0ELb1ELb1ELb1EEEvNS_9BwdParamsE,"a",@progbits
	.sectionflags	@""
	.align	4
.nv.constant0._ZN10layer_norm13ln_bwd_kernelINS_13Kernel_traitsI6__halfffffjLj512ELj1ELj4ELj1ELj16ENS_18Kernel_traits_baseILj512ES2_ffffjLj128EEEEELb0ELb1ELb1ELb1EEEvNS_9BwdParamsE:
	.zero		1192


//--------------------- .nv.constant0._ZN10layer_norm13ln_bwd_kernelINS_13Kernel_traitsI6__halfffffjLj512ELj1ELj4ELj1ELj16ENS_18Kernel_traits_baseILj512ES2_ffffjLj128EEEEELb1ELb0ELb0ELb0EEEvNS_9BwdParamsE --------------------------
	.section	.nv.constant0._ZN10layer_norm13ln_bwd_kernelINS_13Kernel_traitsI6__halfffffjLj512ELj1ELj4ELj1ELj16ENS_18Kernel_traits_baseILj512ES2_ffffjLj128EEEEELb1ELb0ELb0ELb0EEEvNS_9BwdParamsE,"a",@progbits
	.sectionflags	@""
	.align	4
.nv.constant0._ZN10layer_norm13ln_bwd_kernelINS_13Kernel_traitsI6__halfffffjLj512ELj1ELj4ELj1ELj16ENS_18Kernel_traits_baseILj512ES2_ffffjLj128EEEEELb1ELb0ELb0ELb0EEEvNS_9BwdParamsE:
	.zero		1192


//--------------------- .nv.constant0._ZN10layer_norm13ln_bwd_kernelINS_13Kernel_traitsI6__halfffffjLj512ELj1ELj4ELj1ELj16ENS_18Kernel_traits_baseILj512ES2_ffffjLj128EEEEELb1ELb0ELb0ELb1EEEvNS_9BwdParamsE --------------------------
	.section	.nv.constant0._ZN10layer_norm13ln_bwd_kernelINS_13Kernel_traitsI6__halfffffjLj512ELj1ELj4ELj1ELj16ENS_18Kernel_traits_baseILj512ES2_ffffjLj128EEEEELb1ELb0ELb0ELb1EEEvNS_9BwdParamsE,"a",@progbits
	.sectionflags	@""
	.align	4
.nv.constant0._ZN10layer_norm13ln_bwd_kernelINS_13Kernel_traitsI6__halfffffjLj512ELj1ELj4ELj1ELj16ENS_18Kernel_traits_baseILj512ES2_ffffjLj128EEEEELb1ELb0ELb0ELb1EEEvNS_9BwdParamsE:
	.zero		1192


//--------------------- .nv.constant0._ZN10layer_norm22ln_bwd_finalize_kernelINS_22Kernel_traits_finalizeILj512E6__halfffffjLb0ELj1024ELj4ENS_18Kernel_traits_baseILj512ES2_ffffjLj1024EEEEELb0ELb0EEEvNS_9BwdParamsE --------------------------
	.section	.nv.constant0._ZN10layer_norm22ln_bwd_finalize_kernelINS_22Kernel_traits_finalizeILj512E6__halfffffjLb0ELj1024ELj4ENS_18Kernel_traits_baseILj512ES2_ffffjLj1024EEEEELb0ELb0EEEvNS_9BwdParamsE,"a",@progbits
	.sectionflags	@""
	.align	4
.nv.constant0._ZN10layer_norm22ln_bwd_finalize_kernelINS_22Kernel_traits_finalizeILj512E6__halfffffjLb0ELj1024ELj4ENS_18Kernel_traits_baseILj512ES2_ffffjLj1024EEEEELb0ELb0EEEvNS_9BwdParamsE:
	.zero		1192


//--------------------- .nv.constant0._ZN10layer_norm13ln_bwd_kernelINS_13Kernel_traitsI6__halfffffjLj512ELj1ELj4ELj1ELj16ENS_18Kernel_traits_baseILj512ES2_ffffjLj128EEEEELb1ELb0ELb1ELb0EEEvNS_9BwdParamsE --------------------------
	.section	.nv.constant0._ZN10layer_norm13ln_bwd_kernelINS_13Kernel_traitsI6__halfffffjLj512ELj1ELj4ELj1ELj16ENS_18Kernel_traits_baseILj512ES2_ffffjLj128EEEEELb1ELb0ELb1ELb0EEEvNS_9BwdParamsE,"a",@progbits
	.sectionflags	@""
	.align	4
.nv.constant0._ZN10layer_norm13ln_bwd_kernelINS_13Kernel_traitsI6__halfffffjLj512ELj1ELj4ELj1ELj16ENS_18Kernel_traits_baseILj512ES2_ffffjLj128EEEEELb1ELb0ELb1ELb0EEEvNS_9BwdParamsE:
	.zero		1192


//--------------------- .nv.constant0._ZN10layer_norm22ln_bwd_finalize_kernelINS_22Kernel_traits_finalizeILj512E6__halfffffjLb0ELj1024ELj4ENS_18Kernel_traits_baseILj512ES2_ffffjLj1024EEEEELb0ELb1EEEvNS_9BwdParamsE --------------------------
	.section	.nv.constant0._ZN10layer_norm22ln_bwd_finalize_kernelINS_22Kernel_traits_finalizeILj512E6__halfffffjLb0ELj1024ELj4ENS_18Kernel_traits_baseILj512ES2_ffffjLj1024EEEEELb0ELb1EEEvNS_9BwdParamsE,"a",@progbits
	.sectionflags	@""
	.align	4
.nv.constant0._ZN10layer_norm22ln_bwd_finalize_kernelINS_22Kernel_traits_finalizeILj512E6__halfffffjLb0ELj1024ELj4ENS_18Kernel_traits_baseILj512ES2_ffffjLj1024EEEEELb0ELb1EEEvNS_9BwdParamsE:
	.zero		1192


//--------------------- .nv.constant0._ZN10layer_norm13ln_bwd_kernelINS_13Kernel_traitsI6__halfffffjLj512ELj1ELj4ELj1ELj16ENS_18Kernel_traits_baseILj512ES2_ffffjLj128EEEEELb1ELb0ELb1ELb1EEEvNS_9BwdParamsE --------------------------
	.section	.nv.constant0._ZN10layer_norm13ln_bwd_kernelINS_13Kernel_traitsI6__halfffffjLj512ELj1ELj4ELj1ELj16ENS_18Kernel_traits_baseILj512ES2_ffffjLj128EEEEELb1ELb0ELb1ELb1EEEvNS_9BwdParamsE,"a",@progbits
	.sectionflags	@""
	.align	4
.nv.constant0._ZN10layer_norm13ln_bwd_kernelINS_13Kernel_traitsI6__halfffffjLj512ELj1ELj4ELj1ELj16ENS_18Kernel_traits_baseILj512ES2_ffffjLj128EEEEELb1ELb0ELb1ELb1EEEvNS_9BwdParamsE:
	.zero		1192


//--------------------- .nv.constant0._ZN10layer_norm13ln_bwd_kernelINS_13Kernel_traitsI6__halfffffjLj512ELj1ELj4ELj1ELj16ENS_18Kernel_traits_baseILj512ES2_ffffjLj128EEEEELb1ELb1ELb0ELb0EEEvNS_9BwdParamsE --------------------------
	.section	.nv.constant0._ZN10layer_norm13ln_bwd_kernelINS_13Kernel_traitsI6__halfffffjLj512ELj1ELj4ELj1ELj16ENS_18Kernel_traits_baseILj512ES2_ffffjLj128EEEEELb1ELb1ELb0ELb0EEEvNS_9BwdParamsE,"a",@progbits
	.sectionflags	@""
	.align	4
.nv.constant0._ZN10layer_norm13ln_bwd_kernelINS_13Kernel_traitsI6__halfffffjLj512ELj1ELj4ELj1ELj16ENS_18Kernel_traits_baseILj512ES2_ffffjLj128EEEEELb1ELb1ELb0ELb0EEEvNS_9BwdParamsE:
	.zero		1192


//--------------------- .nv.constant0._ZN10layer_norm13ln_bwd_kernelINS_13Kernel_traitsI6__halfffffjLj512ELj1ELj4ELj1ELj16ENS_18Kernel_traits_baseILj512ES2_ffffjLj128EEEEELb1ELb1ELb0ELb1EEEvNS_9BwdParamsE --------------------------
	.section	.nv.constant0._ZN10layer_norm13ln_bwd_kernelINS_13Kernel_traitsI6__halfffffjLj512ELj1ELj4ELj1ELj16ENS_18Kernel_traits_baseILj512ES2_ffffjLj128EEEEELb1ELb1ELb0ELb1EEEvNS_9BwdParamsE,"a",@progbits
	.sectionflags	@""
	.align	4
.nv.constant0._ZN10layer_norm13ln_bwd_kernelINS_13Kernel_traitsI6__halfffffjLj512ELj1ELj4ELj1ELj16ENS_18Kernel_traits_baseILj512ES2_ffffjLj128EEEEELb1ELb1ELb0ELb1EEEvNS_9BwdParamsE:
	.zero		1192


//--------------------- .nv.constant0._ZN10layer_norm22ln_bwd_finalize_kernelINS_22Kernel_traits_finalizeILj512E6__halfffffjLb1ELj1024ELj4ENS_18Kernel_traits_baseILj512ES2_ffffjLj1024EEEEELb1ELb0EEEvNS_9BwdParamsE --------------------------
	.section	.nv.constant0._ZN10layer_norm22ln_bwd_finalize_kernelINS_22Kernel_traits_finalizeILj512E6__halfffffjLb1ELj1024ELj4ENS_18Kernel_traits_baseILj512ES2_ffffjLj1024EEEEELb1ELb0EEEvNS_9BwdParamsE,"a",@progbits
	.sectionflags	@""
	.align	4
.nv.constant0._ZN10layer_norm22ln_bwd_finalize_kernelINS_22Kernel_traits_finalizeILj512E6__halfffffjLb1ELj1024ELj4ENS_18Kernel_traits_baseILj512ES2_ffffjLj1024EEEEELb1ELb0EEEvNS_9BwdParamsE:
	.zero		1192


//--------------------- .nv.constant0._ZN10layer_norm13ln_bwd_kernelINS_13Kernel_traitsI6__halfffffjLj512ELj1ELj4ELj1ELj16ENS_18Kernel_traits_baseILj512ES2_ffffjLj128EEEEELb1ELb1ELb1ELb0EEEvNS_9BwdParamsE --------------------------
	.section	.nv.constant0._ZN10layer_norm13ln_bwd_kernelINS_13Kernel_traitsI6__halfffffjLj512ELj1ELj4ELj1ELj16ENS_18Kernel_traits_baseILj512ES2_ffffjLj128EEEEELb1ELb1ELb1ELb0EEEvNS_9BwdParamsE,"a",@progbits
	.sectionflags	@""
	.align	4
.nv.constant0._ZN10layer_norm13ln_bwd_kernelINS_13Kernel_traitsI6__halfffffjLj512ELj1ELj4ELj1ELj16ENS_18Kernel_traits_baseILj512ES2_ffffjLj128EEEEELb1ELb1ELb1ELb0EEEvNS_9BwdParamsE:
	.zero		1192


//--------------------- .nv.constant0._ZN10layer_norm22ln_bwd_finalize_kernelINS_22Kernel_traits_finalizeILj512E6__halfffffjLb1ELj1024ELj4ENS_18Kernel_traits_baseILj512ES2_ffffjLj1024EEEEELb1ELb1EEEvNS_9BwdParamsE --------------------------
	.section	.nv.constant0._ZN10layer_norm22ln_bwd_finalize_kernelINS_22Kernel_traits_finalizeILj512E6__halfffffjLb1ELj1024ELj4ENS_18Kernel_traits_baseILj512ES2_ffffjLj1024EEEEELb1ELb1EEEvNS_9BwdParamsE,"a",@progbits
	.sectionflags	@""
	.align	4
.nv.constant0._ZN10layer_norm22ln_bwd_finalize_kernelINS_22Kernel_traits_finalizeILj512E6__halfffffjLb1ELj1024ELj4ENS_18Kernel_traits_baseILj512ES2_ffffjLj1024EEEEELb1ELb1EEEvNS_9BwdParamsE:
	.zero		1192


//--------------------- .nv.constant0._ZN10layer_norm13ln_bwd_kernelINS_13Kernel_traitsI6__halfffffjLj512ELj1ELj4ELj1ELj16ENS_18Kernel_traits_baseILj512ES2_ffffjLj128EEEEELb1ELb1ELb1ELb1EEEvNS_9BwdParamsE --------------------------
	.section	.nv.constant0._ZN10layer_norm13ln_bwd_kernelINS_13Kernel_traitsI6__halfffffjLj512ELj1ELj4ELj1ELj16ENS_18Kernel_traits_baseILj512ES2_ffffjLj128EEEEELb1ELb1ELb1ELb1EEEvNS_9BwdParamsE,"a",@progbits
	.sectionflags	@""
	.align	4
.nv.constant0._ZN10layer_norm13ln_bwd_kernelINS_13Kernel_traitsI6__halfffffjLj512ELj1ELj4ELj1ELj16ENS_18Kernel_traits_baseILj512ES2_ffffjLj128EEEEELb1ELb1ELb1ELb1EEEvNS_9BwdParamsE:
	.zero		1192


//--------------------- .nv.constant0._ZN10layer_norm13ln_bwd_kernelINS_13Kernel_traitsIfffffjLj512ELj1ELj4ELj1ELj16ENS_18Kernel_traits_baseILj512EfffffjLj128EEEEELb0ELb0ELb0ELb0EEEvNS_9BwdParamsE --------------------------
	.section	.nv.constant0._ZN10layer_norm13ln_bwd_kernelINS_13Kernel_traitsIfffffjLj512ELj1ELj4ELj1ELj16ENS_18Kernel_traits_baseILj512EfffffjLj128EEEEELb0ELb0ELb0ELb0EEEvNS_9BwdParamsE,"a",@progbits
	.sectionflags	@""
	.align	4
.nv.constant0._ZN10layer_norm13ln_bwd_kernelINS_13Kernel_traitsIfffffjLj512ELj1ELj4ELj1ELj16ENS_18Kernel_traits_baseILj512EfffffjLj128EEEEELb0ELb0ELb0ELb0EEEvNS_9BwdParamsE:
	.zero		1192


//--------------------- .nv.constant0._ZN10layer_norm13ln_bwd_kernelINS_13Kernel_traitsIfffffjLj512ELj1ELj4ELj1ELj16ENS_18Kernel_traits_baseILj512EfffffjLj128EEEEELb0ELb0ELb0ELb1EEEvNS_9BwdParamsE --------------------------
	.section	.nv.constant0._ZN10layer_norm13ln_bwd_kernelINS_13Kernel_traitsIfffffjLj512ELj1ELj4ELj1ELj16ENS_18Kernel_traits_baseILj512EfffffjLj128EEEEELb0ELb0ELb0ELb1EEEvNS_9BwdParamsE,"a",@progbits
	.sectionflags	@""
	.align	4
.nv.constant0._ZN10layer_norm13ln_bwd_kernelINS_13Kernel_traitsIfffffjLj512ELj1ELj4ELj1ELj16ENS_18Kernel_traits_baseILj512EfffffjLj128EEEEELb0ELb0ELb0ELb1EEEvNS_9BwdParamsE:
	.zero		1192


//--------------------- .nv.constant0._ZN10layer_norm13ln_bwd_kernelINS_13Kernel_traitsIfffffjLj512ELj1ELj4ELj1ELj16ENS_18Kernel_traits_baseILj512EfffffjLj128EEEEELb0ELb0ELb1ELb0EEEvNS_9BwdParamsE --------------------------
	.section	.nv.constant0._ZN10layer_norm13ln_bwd_kernelINS_13Kernel_traitsIfffffjLj512ELj1ELj4ELj1ELj16ENS_18Kernel_traits_baseILj512EfffffjLj128EEEEELb0ELb0ELb1ELb0EEEvNS_9BwdParamsE,"a",@progbits
	.sectionflags	@""
	.align	4
.nv.constant0._ZN10layer_norm13ln_bwd_kernelINS_13Kernel_traitsIfffffjLj512ELj1ELj4ELj1ELj16ENS_18Kernel_traits_baseILj512EfffffjLj128EEEEELb0ELb0ELb1ELb0EEEvNS_9BwdParamsE:
	.zero		1192


//--------------------- .nv.constant0._ZN10layer_norm13ln_bwd_kernelINS_13Kernel_traitsIfffffjLj512ELj1ELj4ELj1ELj16ENS_18Kernel_traits_baseILj512EfffffjLj128EEEEELb0ELb0ELb1ELb1EEEvNS_9BwdParamsE --------------------------
	.section	.nv.constant0._ZN10layer_norm13ln_bwd_kernelINS_13Kernel_traitsIfffffjLj512ELj1ELj4ELj1ELj16ENS_18Kernel_traits_baseILj512EfffffjLj128EEEEELb0ELb0ELb1ELb1EEEvNS_9BwdParamsE,"a",@progbits
	.sectionflags	@""
	.align	4
.nv.constant0._ZN10layer_norm13ln_bwd_kernelINS_13Kernel_traitsIfffffjLj512ELj1ELj4ELj1ELj16ENS_18Kernel_traits_baseILj512EfffffjLj128EEEEELb0ELb0ELb1ELb1EEEvNS_9BwdParamsE:
	.zero		1192


//--------------------- .nv.constant0._ZN10layer_norm13ln_bwd_kernelINS_13Kernel_traitsIfffffjLj512ELj1ELj4ELj1ELj16ENS_18Kernel_traits_baseILj512EfffffjLj128EEEEELb0ELb1ELb0ELb0EEEvNS_9BwdParamsE --------------------------
	.section	.nv.constant0._ZN10layer_norm13ln_bwd_kernelINS_13Kernel_traitsIfffffjLj512ELj1ELj4ELj1ELj16ENS_18Kernel_traits_baseILj512EfffffjLj128EEEEELb0ELb1ELb0ELb0EEEvNS_9BwdParamsE,"a",@progbits
	.sectionflags	@""
	.align	4
.nv.constant0._ZN10layer_norm13ln_bwd_kernelINS_13Kernel_traitsIfffffjLj512ELj1ELj4ELj1ELj16ENS_18Kernel_traits_baseILj512EfffffjLj128EEEEELb0ELb1ELb0ELb0EEEvNS_9BwdParamsE:
	.zero		1192


//--------------------- .nv.constant0._ZN10layer_norm13ln_bwd_kernelINS_13Kernel_traitsIfffffjLj512ELj1ELj4ELj1ELj16ENS_18Kernel_traits_baseILj512EfffffjLj128EEEEELb0ELb1ELb0ELb1EEEvNS_9BwdParamsE --------------------------
	.section	.nv.constant0._ZN10layer_norm13ln_bwd_kernelINS_13Kernel_traitsIfffffjLj512ELj1ELj4ELj1ELj16ENS_18Kernel_traits_baseILj512EfffffjLj128EEEEELb0ELb1ELb0ELb1EEEvNS_9BwdParamsE,"a",@progbits
	.sectionflags	@""
	.align	4
.nv.constant0._ZN10layer_norm13ln_bwd_kernelINS_13Kernel_traitsIfffffjLj512ELj1ELj4ELj1ELj16ENS_18Kernel_traits_baseILj512EfffffjLj128EEEEELb0ELb1ELb0ELb1EEEvNS_9BwdParamsE:
	.zero		1192


//--------------------- .nv.constant0._ZN10layer_norm13ln_bwd_kernelINS_13Kernel_traitsIfffffjLj512ELj1ELj4ELj1ELj16ENS_18Kernel_traits_baseILj512EfffffjLj128EEEEELb0ELb1ELb1ELb0EEEvNS_9BwdParamsE --------------------------
	.section	.nv.constant0._ZN10layer_norm13ln_bwd_kernelINS_13Kernel_traitsIfffffjLj512ELj1ELj4ELj1ELj16ENS_18Kernel_traits_baseILj512EfffffjLj128EEEEELb0ELb1ELb1ELb0EEEvNS_9BwdParamsE,"a",@progbits
	.sectionflags	@""
	.align	4
.nv.constant0._ZN10layer_norm13ln_bwd_kernelINS_13Kernel_traitsIfffffjLj512ELj1ELj4ELj1ELj16ENS_18Kernel_traits_baseILj512EfffffjLj128EEEEELb0ELb1ELb1ELb0EEEvNS_9BwdParamsE:
	.zero		1192


//--------------------- .nv.constant0._ZN10layer_norm13ln_bwd_kernelINS_13Kernel_traitsIfffffjLj512ELj1ELj4ELj1ELj16ENS_18Kernel_traits_baseILj512EfffffjLj128EEEEELb0ELb1ELb1ELb1EEEvNS_9BwdParamsE --------------------------
	.section	.nv.constant0._ZN10layer_norm13ln_bwd_kernelINS_13Kernel_traitsIfffffjLj512ELj1ELj4ELj1ELj16ENS_18Kernel_traits_baseILj512EfffffjLj128EEEEELb0ELb1ELb1ELb1EEEvNS_9BwdParamsE,"a",@progbits
	.sectionflags	@""
	.align	4
.nv.constant0._ZN10layer_norm13ln_bwd_kernelINS_13Kernel_traitsIfffffjLj512ELj1ELj4ELj1ELj16ENS_18Kernel_traits_baseILj512EfffffjLj128EEEEELb0ELb1ELb1ELb1EEEvNS_9BwdParamsE:
	.zero		1192


//--------------------- .nv.constant0._ZN10layer_norm13ln_bwd_kernelINS_13Kernel_traitsIfffffjLj512ELj1ELj4ELj1ELj16ENS_18Kernel_traits_baseILj512EfffffjLj128EEEEELb1ELb0ELb0ELb0EEEvNS_9BwdParamsE --------------------------
	.section	.nv.constant0._ZN10layer_norm13ln_bwd_kernelINS_13Kernel_traitsIfffffjLj512ELj1ELj4ELj1ELj16ENS_18Kernel_traits_baseILj512EfffffjLj128EEEEELb1ELb0ELb0ELb0EEEvNS_9BwdParamsE,"a",@progbits
	.sectionflags	@""
	.align	4
.nv.constant0._ZN10layer_norm13ln_bwd_kernelINS_13Kernel_traitsIfffffjLj512ELj1ELj4ELj1ELj16ENS_18Kernel_traits_baseILj512EfffffjLj128EEEEELb1ELb0ELb0ELb0EEEvNS_9BwdParamsE:
	.zero		1192


//--------------------- .nv.constant0._ZN10layer_norm13ln_bwd_kernelINS_13Kernel_traitsIfffffjLj512ELj1ELj4ELj1ELj16ENS_18Kernel_traits_baseILj512EfffffjLj128EEEEELb1ELb0ELb0ELb1EEEvNS_9BwdParamsE --------------------------
	.section	.nv.constant0._ZN10layer_norm13ln_bwd_kernelINS_13Kernel_traitsIfffffjLj512ELj1ELj4ELj1ELj16ENS_18Kernel_traits_baseILj512EfffffjLj128EEEEELb1ELb0ELb0ELb1EEEvNS_9BwdParamsE,"a",@progbits
	.sectionflags	@""
	.align	4
.nv.constant0._ZN10layer_norm13ln_bwd_kernelINS_13Kernel_traitsIfffffjLj512ELj1ELj4ELj1ELj16ENS_18Kernel_traits_baseILj512EfffffjLj128EEEEELb1ELb0ELb0ELb1EEEvNS_9BwdParamsE:
	.zero		1192


//--------------------- .nv.constant0._ZN10layer_norm22ln_bwd_finalize_kernelINS_22Kernel_traits_finalizeILj512EfffffjLb0ELj1024ELj4ENS_18Kernel_traits_baseILj512EfffffjLj1024EEEEELb0ELb0EEEvNS_9BwdParamsE --------------------------
	.section	.nv.constant0._ZN10layer_norm22ln_bwd_finalize_kernelINS_22Kernel_traits_finalizeILj512EfffffjLb0ELj1024ELj4ENS_18Kernel_traits_baseILj512EfffffjLj1024EEEEELb0ELb0EEEvNS_9BwdParamsE,"a",@progbits
	.sectionflags	@""
	.align	4
.nv.constant0._ZN10layer_norm22ln_bwd_finalize_kernelINS_22Kernel_traits_finalizeILj512EfffffjLb0ELj1024ELj4ENS_18Kernel_traits_baseILj512EfffffjLj1024EEEEELb0ELb0EEEvNS_9BwdParamsE:
	.zero		1192


//--------------------- .nv.constant0._ZN10layer_norm13ln_bwd_kernelINS_13Kernel_traitsIfffffjLj512ELj1ELj4ELj1ELj16ENS_18Kernel_traits_baseILj512EfffffjLj128EEEEELb1ELb0ELb1ELb0EEEvNS_9BwdParamsE --------------------------
	.section	.nv.constant0._ZN10layer_norm13ln_bwd_kernelINS_13Kernel_traitsIfffffjLj512ELj1ELj4ELj1ELj16ENS_18Kernel_traits_baseILj512EfffffjLj128EEEEELb1ELb0ELb1ELb0EEEvNS_9BwdParamsE,"a",@progbits
	.sectionflags	@""
	.align	4
.nv.constant0._ZN10layer_norm13ln_bwd_kernelINS_13Kernel_traitsIfffffjLj512ELj1ELj4ELj1ELj16ENS_18Kernel_traits_baseILj512EfffffjLj128EEEEELb1ELb0ELb1ELb0EEEvNS_9BwdParamsE:
	.zero		1192


//--------------------- .nv.constant0._ZN10layer_norm22ln_bwd_finalize_kernelINS_22Kernel_traits_finalizeILj512EfffffjLb0ELj1024ELj4ENS_18Kernel_traits_baseILj512EfffffjLj1024EEEEELb0ELb1EEEvNS_9BwdParamsE --------------------------
	.section	.nv.constant0._ZN10layer_norm22ln_bwd_finalize_kernelINS_22Kernel_traits_finalizeILj512EfffffjLb0ELj1024ELj4ENS_18Kernel_traits_baseILj512EfffffjLj1024EEEEELb0ELb1EEEvNS_9BwdParamsE,"a",@progbits
	.sectionflags	@""
	.align	4
.nv.constant0._ZN10layer_norm22ln_bwd_finalize_kernelINS_22Kernel_traits_finalizeILj512EfffffjLb0ELj1024ELj4ENS_18Kernel_traits_baseILj512EfffffjLj1024EEEEELb0ELb1EEEvNS_9BwdParamsE:
	.zero		1192


//--------------------- .nv.constant0._ZN10layer_norm13ln_bwd_kernelINS_13Kernel_traitsIfffffjLj512ELj1ELj4ELj1ELj16ENS_18Kernel_traits_baseILj512EfffffjLj128EEEEELb1ELb0ELb1ELb1EEEvNS_9BwdParamsE --------------------------
	.section	.nv.constant0._ZN10layer_norm13ln_bwd_kernelINS_13Kernel_traitsIfffffjLj512ELj1ELj4ELj1ELj16ENS_18Kernel_traits_baseILj512EfffffjLj128EEEEELb1ELb0ELb1ELb1EEEvNS_9BwdParamsE,"a",@progbits
	.sectionflags	@""
	.align	4
.nv.constant0._ZN10layer_norm13ln_bwd_kernelINS_13Kernel_traitsIfffffjLj512ELj1ELj4ELj1ELj16ENS_18Kernel_traits_baseILj512EfffffjLj128EEEEELb1ELb0ELb1ELb1EEEvNS_9BwdParamsE:
	.zero		1192


//--------------------- .nv.constant0._ZN10layer_norm13ln_bwd_kernelINS_13Kernel_traitsIfffffjLj512ELj1ELj4ELj1ELj16ENS_18Kernel_traits_baseILj512EfffffjLj128EEEEELb1ELb1ELb0ELb0EEEvNS_9BwdParamsE --------------------------
	.section	.nv.constant0._ZN10layer_norm13ln_bwd_kernelINS_13Kernel_traitsIfffffjLj512ELj1ELj4ELj1ELj16ENS_18Kernel_traits_baseILj512EfffffjLj128EEEEELb1ELb1ELb0ELb0EEEvNS_9BwdParamsE,"a",@progbits
	.sectionflags	@""
	.align	4
.nv.constant0._ZN10layer_norm13ln_bwd_kernelINS_13Kernel_traitsIfffffjLj512ELj1ELj4ELj1ELj16ENS_18Kernel_traits_baseILj512EfffffjLj128EEEEELb1ELb1ELb0ELb0EEEvNS_9BwdParamsE:
	.zero		1192


//--------------------- .nv.constant0._ZN10layer_norm13ln_bwd_kernelINS_13Kernel_traitsIfffffjLj512ELj1ELj4ELj1ELj16ENS_18Kernel_traits_baseILj512EfffffjLj128EEEEELb1ELb1ELb0ELb1EEEvNS_9BwdParamsE --------------------------
	.section	.nv.constant0._ZN10layer_norm13ln_bwd_kernelINS_13Kernel_traitsIfffffjLj512ELj1ELj4ELj1ELj16ENS_18Kernel_traits_baseILj512EfffffjLj128EEEEELb1ELb1ELb0ELb1EEEvNS_9BwdParamsE,"a",@progbits
	.sectionflags	@""
	.align	4
.nv.constant0._ZN10layer_norm13ln_bwd_kernelINS_13Kernel_traitsIfffffjLj512ELj1ELj4ELj1ELj16ENS_18Kernel_traits_baseILj512EfffffjLj128EEEEELb1ELb1ELb0ELb1EEEvNS_9BwdParamsE:
	.zero		1192


//--------------------- .nv.constant0._ZN10layer_norm22ln_bwd_finalize_kernelINS_22Kernel_traits_finalizeILj512EfffffjLb1ELj1024ELj4ENS_18Kernel_traits_baseILj512EfffffjLj1024EEEEELb1ELb0EEEvNS_9BwdParamsE --------------------------
	.section	.nv.constant0._ZN10layer_norm22ln_bwd_finalize_kernelINS_22Kernel_traits_finalizeILj512EfffffjLb1ELj1024ELj4ENS_18Kernel_traits_baseILj512EfffffjLj1024EEEEELb1ELb0EEEvNS_9BwdParamsE,"a",@progbits
	.sectionflags	@""
	.align	4
.nv.constant0._ZN10layer_norm22ln_bwd_finalize_kernelINS_22Kernel_traits_finalizeILj512EfffffjLb1ELj1024ELj4ENS_18Kernel_traits_baseILj512EfffffjLj1024EEEEELb1ELb0EEEvNS_9BwdParamsE:
	.zero		1192


//--------------------- .nv.constant0._ZN10layer_norm13ln_bwd_kernelINS_13Kernel_traitsIfffffjLj512ELj1ELj4ELj1ELj16ENS_18Kernel_traits_baseILj512EfffffjLj128EEEEELb1ELb1ELb1ELb0EEEvNS_9BwdParamsE --------------------------
	.section	.nv.constant0._ZN10layer_norm13ln_bwd_kernelINS_13Kernel_traitsIfffffjLj512ELj1ELj4ELj1ELj16ENS_18Kernel_traits_baseILj512EfffffjLj128EEEEELb1ELb1ELb1ELb0EEEvNS_9BwdParamsE,"a",@progbits
	.sectionflags	@""
	.align	4
.nv.constant0._ZN10layer_norm13ln_bwd_kernelINS_13Kernel_traitsIfffffjLj512ELj1ELj4ELj1ELj16ENS_18Kernel_traits_baseILj512EfffffjLj128EEEEELb1ELb1ELb1ELb0EEEvNS_9BwdParamsE:
	.zero		1192


//--------------------- .nv.constant0._ZN10layer_norm22ln_bwd_finalize_kernelINS_22Kernel_traits_finalizeILj512EfffffjLb1ELj1024ELj4ENS_18Kernel_traits_baseILj512EfffffjLj1024EEEEELb1ELb1EEEvNS_9BwdParamsE --------------------------
	.section	.nv.constant0._ZN10layer_norm22ln_bwd_finalize_kernelINS_22Kernel_traits_finalizeILj512EfffffjLb1ELj1024ELj4ENS_18Kernel_traits_baseILj512EfffffjLj1024EEEEELb1ELb1EEEvNS_9BwdParamsE,"a",@progbits
	.sectionflags	@""
	.align	4
.nv.constant0._ZN10layer_norm22ln_bwd_finalize_kernelINS_22Kernel_traits_finalizeILj512EfffffjLb1ELj1024ELj4ENS_18Kernel_traits_baseILj512EfffffjLj1024EEEEELb1ELb1EEEvNS_9BwdParamsE:
	.zero		1192


//--------------------- .nv.constant0._ZN10layer_norm13ln_bwd_kernelINS_13Kernel_traitsIfffffjLj512ELj1ELj4ELj1ELj16ENS_18Kernel_traits_baseILj512EfffffjLj128EEEEELb1ELb1ELb1ELb1EEEvNS_9BwdParamsE --------------------------
	.section	.nv.constant0._ZN10layer_norm13ln_bwd_kernelINS_13Kernel_traitsIfffffjLj512ELj1ELj4ELj1ELj16ENS_18Kernel_traits_baseILj512EfffffjLj128EEEEELb1ELb1ELb1ELb1EEEvNS_9BwdParamsE,"a",@progbits
	.sectionflags	@""
	.align	4
.nv.constant0._ZN10layer_norm13ln_bwd_kernelINS_13Kernel_traitsIfffffjLj512ELj1ELj4ELj1ELj16ENS_18Kernel_traits_baseILj512EfffffjLj128EEEEELb1ELb1ELb1ELb1EEEvNS_9BwdParamsE:
	.zero		1192


//--------------------- SYMBOLS --------------------------

	.type		.nv.reservedSmem.offset0,@object
	.size		.nv.reservedSmem.offset0,0x4
	.type		.nv.reservedSmem.cap,@object
	.size		.nv.reservedSmem.cap,0x4
